	.target	sm_103a

	.elftype	@"ET_EXEC"


//--------------------- .note.nv.tkinfo           --------------------------
	.section	.note.nv.tkinfo,"",@"SHT_NOTE"
	.sectionflags	@"SHF_NOTE_NV_TKINFO"
	.tkinfo
        /*0018*/ 	.word	0x00000002
        /*0030*/ 	.string	""
        /*0030*/ 	.string	"ptxas"
        /*0030*/ 	.string	"Cuda compilation tools, release 13.0, V13.0.88"
        /*0030*/ 	.string	"Build cuda_13.0.r13.0/compiler.36424714_0"
        /*0030*/ 	.string	"-arch sm_103a -m 64 "



//--------------------- .note.nv.cuinfo           --------------------------
	.section	.note.nv.cuinfo,"",@"SHT_NOTE"
	.sectionflags	@"SHF_NOTE_NV_CUINFO"
        /*0018*/ 	.short	0x0002
        /*001a*/ 	.short	0x0067
        /*001c*/ 	.short	0x0082
	.zero		2


//--------------------- .nv.info                  --------------------------
	.section	.nv.info,"",@"SHT_CUDA_INFO"
	.align	4


	//----- nvinfo : EIATTR_REGCOUNT
	.align		4
        /*0000*/ 	.byte	0x04, 0x2f
        /*0002*/ 	.short	(.L_39 - .L_38)
	.align		4
.L_38:
        /*0004*/ 	.word	index@(_ZN2at6native47batch_norm_transform_input_channels_last_kernelIdddLi4EEEvPKT_S4_PKT0_S7_PKT1_SA_PS2_iib)
        /*0008*/ 	.word	0x00000028


	//----- nvinfo : EIATTR_FRAME_SIZE
	.align		4
.L_39:
        /*000c*/ 	.byte	0x04, 0x11
        /*000e*/ 	.short	(.L_41 - .L_40)
	.align		4
.L_40:
        /*0010*/ 	.word	index@(_ZN2at6native47batch_norm_transform_input_channels_last_kernelIdddLi4EEEvPKT_S4_PKT0_S7_PKT1_SA_PS2_iib)
        /*0014*/ 	.word	0x00000000


	//----- nvinfo : EIATTR_REGCOUNT
	.align		4
.L_41:
        /*0018*/ 	.byte	0x04, 0x2f
        /*001a*/ 	.short	(.L_43 - .L_42)
	.align		4
.L_42:
        /*001c*/ 	.word	index@(_ZN2at6native47batch_norm_transform_input_channels_last_kernelIfffLi4EEEvPKT_S4_PKT0_S7_PKT1_SA_PS2_iib)
        /*0020*/ 	.word	0x00000020


	//----- nvinfo : EIATTR_FRAME_SIZE
	.align		4
.L_43:
        /*0024*/ 	.byte	0x04, 0x11
        /*0026*/ 	.short	(.L_45 - .L_44)
	.align		4
.L_44:
        /*0028*/ 	.word	index@(_ZN2at6native47batch_norm_transform_input_channels_last_kernelIfffLi4EEEvPKT_S4_PKT0_S7_PKT1_SA_PS2_iib)
        /*002c*/ 	.word	0x00000000


	//----- nvinfo : EIATTR_REGCOUNT
	.align		4
.L_45:
        /*0030*/ 	.byte	0x04, 0x2f
        /*0032*/ 	.short	(.L_47 - .L_46)
	.align		4
.L_46:
        /*0034*/ 	.word	index@(_ZN2at6native47batch_norm_transform_input_channels_last_kernelIN3c104HalfEffLi4EEEvPKT_S6_PKT0_S9_PKT1_SC_PS4_iib)
        /*0038*/ 	.word	0x00000020


	//----- nvinfo : EIATTR_FRAME_SIZE
	.align		4
.L_47:
        /*003c*/ 	.byte	0x04, 0x11
        /*003e*/ 	.short	(.L_49 - .L_48)
	.align		4
.L_48:
        /*0040*/ 	.word	index@(_ZN2at6native47batch_norm_transform_input_channels_last_kernelIN3c104HalfEffLi4EEEvPKT_S6_PKT0_S9_PKT1_SC_PS4_iib)
        /*0044*/ 	.word	0x00000000


	//----- nvinfo : EIATTR_REGCOUNT
	.align		4
.L_49:
        /*0048*/ 	.byte	0x04, 0x2f
        /*004a*/ 	.short	(.L_51 - .L_50)
	.align		4
.L_50:
        /*004c*/ 	.word	index@(_ZN2at6native47batch_norm_transform_input_channels_last_kernelIN3c108BFloat16EffLi4EEEvPKT_S6_PKT0_S9_PKT1_SC_PS4_iib)
        /*0050*/ 	.word	0x00000020


	//----- nvinfo : EIATTR_FRAME_SIZE
	.align		4
.L_51:
        /*0054*/ 	.byte	0x04, 0x11
        /*0056*/ 	.short	(.L_53 - .L_52)
	.align		4
.L_52:
        /*0058*/ 	.word	index@(_ZN2at6native47batch_norm_transform_input_channels_last_kernelIN3c108BFloat16EffLi4EEEvPKT_S6_PKT0_S9_PKT1_SC_PS4_iib)
        /*005c*/ 	.word	0x00000000


	//----- nvinfo : EIATTR_REGCOUNT
	.align		4
.L_53:
        /*0060*/ 	.byte	0x04, 0x2f
        /*0062*/ 	.short	(.L_55 - .L_54)
	.align		4
.L_54:
        /*0064*/ 	.word	index@(_ZN2at6native47batch_norm_transform_input_channels_last_kernelIN3c104HalfEfS3_Li4EEEvPKT_S6_PKT0_S9_PKT1_SC_PS4_iib)
        /*0068*/ 	.word	0x00000020


	//----- nvinfo : EIATTR_FRAME_SIZE
	.align		4
.L_55:
        /*006c*/ 	.byte	0x04, 0x11
        /*006e*/ 	.short	(.L_57 - .L_56)
	.align		4
.L_56:
        /*0070*/ 	.word	index@(_ZN2at6native47batch_norm_transform_input_channels_last_kernelIN3c104HalfEfS3_Li4EEEvPKT_S6_PKT0_S9_PKT1_SC_PS4_iib)
        /*0074*/ 	.word	0x00000000


	//----- nvinfo : EIATTR_REGCOUNT
	.align		4
.L_57:
        /*0078*/ 	.byte	0x04, 0x2f
        /*007a*/ 	.short	(.L_59 - .L_58)
	.align		4
.L_58:
        /*007c*/ 	.word	index@(_ZN2at6native47batch_norm_transform_input_channels_last_kernelIN3c108BFloat16EfS3_Li4EEEvPKT_S6_PKT0_S9_PKT1_SC_PS4_iib)
        /*0080*/ 	.word	0x00000020


	//----- nvinfo : EIATTR_FRAME_SIZE
	.align		4
.L_59:
        /*0084*/ 	.byte	0x04, 0x11
        /*0086*/ 	.short	(.L_61 - .L_60)
	.align		4
.L_60:
        /*0088*/ 	.word	index@(_ZN2at6native47batch_norm_transform_input_channels_last_kernelIN3c108BFloat16EfS3_Li4EEEvPKT_S6_PKT0_S9_PKT1_SC_PS4_iib)
        /*008c*/ 	.word	0x00000000


	//----- nvinfo : EIATTR_REGCOUNT
	.align		4
.L_61:
        /*0090*/ 	.byte	0x04, 0x2f
        /*0092*/ 	.short	(.L_63 - .L_62)
	.align		4
.L_62:
        /*0094*/ 	.word	index@(_ZN2at6native47batch_norm_backward_reduce_channels_last_kernelILi4EdddEEvPKT0_S4_PKT1_S7_PS5_S8_PT2_SA_PVS5_Piii)
        /*0098*/ 	.word	0x00000038


	//----- nvinfo : EIATTR_FRAME_SIZE
	.align		4
.L_63:
        /*009c*/ 	.byte	0x04, 0x11
        /*009e*/ 	.short	(.L_65 - .L_64)
	.align		4
.L_64:
        /*00a0*/ 	.word	index@(_ZN2at6native47batch_norm_backward_reduce_channels_last_kernelILi4EdddEEvPKT0_S4_PKT1_S7_PS5_S8_PT2_SA_PVS5_Piii)
        /*00a4*/ 	.word	0x00000000


	//----- nvinfo : EIATTR_REGCOUNT
	.align		4
.L_65:
        /*00a8*/ 	.byte	0x04, 0x2f
        /*00aa*/ 	.short	(.L_67 - .L_66)
	.align		4
.L_66:
        /*00ac*/ 	.word	index@(_ZN2at6native47batch_norm_backward_reduce_channels_last_kernelILi4EfffEEvPKT0_S4_PKT1_S7_PS5_S8_PT2_SA_PVS5_Piii)
        /*00b0*/ 	.word	0x00000028


	//----- nvinfo : EIATTR_FRAME_SIZE
	.align		4
.L_67:
        /*00b4*/ 	.byte	0x04, 0x11
        /*00b6*/ 	.short	(.L_69 - .L_68)
	.align		4
.L_68:
        /*00b8*/ 	.word	index@(_ZN2at6native47batch_norm_backward_reduce_channels_last_kernelILi4EfffEEvPKT0_S4_PKT1_S7_PS5_S8_PT2_SA_PVS5_Piii)
        /*00bc*/ 	.word	0x00000000


	//----- nvinfo : EIATTR_REGCOUNT
	.align		4
.L_69:
        /*00c0*/ 	.byte	0x04, 0x2f
        /*00c2*/ 	.short	(.L_71 - .L_70)
	.align		4
.L_70:
        /*00c4*/ 	.word	index@(_ZN2at6native47batch_norm_backward_reduce_channels_last_kernelILi4EN3c104HalfEffEEvPKT0_S6_PKT1_S9_PS7_SA_PT2_SC_PVS7_Piii)
        /*00c8*/ 	.word	0x0000002c


	//----- nvinfo : EIATTR_FRAME_SIZE
	.align		4
.L_71:
        /*00cc*/ 	.byte	0x04, 0x11
        /*00ce*/ 	.short	(.L_73 - .L_72)
	.align		4
.L_72:
        /*00d0*/ 	.word	index@(_ZN2at6native47batch_norm_backward_reduce_channels_last_kernelILi4EN3c104HalfEffEEvPKT0_S6_PKT1_S9_PS7_SA_PT2_SC_PVS7_Piii)
        /*00d4*/ 	.word	0x00000000


	//----- nvinfo : EIATTR_REGCOUNT
	.align		4
.L_73:
        /*00d8*/ 	.byte	0x04, 0x2f
        /*00da*/ 	.short	(.L_75 - .L_74)
	.align		4
.L_74:
        /*00dc*/ 	.word	index@(_ZN2at6native47batch_norm_backward_reduce_channels_last_kernelILi4EN3c108BFloat16EffEEvPKT0_S6_PKT1_S9_PS7_SA_PT2_SC_PVS7_Piii)
        /*00e0*/ 	.word	0x00000028


	//----- nvinfo : EIATTR_FRAME_SIZE
	.align		4
.L_75:
        /*00e4*/ 	.byte	0x04, 0x11
        /*00e6*/ 	.short	(.L_77 - .L_76)
	.align		4
.L_76:
        /*00e8*/ 	.word	index@(_ZN2at6native47batch_norm_backward_reduce_channels_last_kernelILi4EN3c108BFloat16EffEEvPKT0_S6_PKT1_S9_PS7_SA_PT2_SC_PVS7_Piii)
        /*00ec*/ 	.word	0x00000000


	//----- nvinfo : EIATTR_REGCOUNT
	.align		4
.L_77:
        /*00f0*/ 	.byte	0x04, 0x2f
        /*00f2*/ 	.short	(.L_79 - .L_78)
	.align		4
.L_78:
        /*00f4*/ 	.word	index@(_ZN2at6native47batch_norm_backward_reduce_channels_last_kernelILi4EN3c104HalfEfS3_EEvPKT0_S6_PKT1_S9_PS7_SA_PT2_SC_PVS7_Piii)
        /*00f8*/ 	.word	0x0000002c


	//----- nvinfo : EIATTR_FRAME_SIZE
	.align		4
.L_79:
        /*00fc*/ 	.byte	0x04, 0x11
        /*00fe*/ 	.short	(.L_81 - .L_80)
	.align		4
.L_80:
        /*0100*/ 	.word	index@(_ZN2at6native47batch_norm_backward_reduce_channels_last_kernelILi4EN3c104HalfEfS3_EEvPKT0_S6_PKT1_S9_PS7_SA_PT2_SC_PVS7_Piii)
        /*0104*/ 	.word	0x00000000


	//----- nvinfo : EIATTR_REGCOUNT
	.align		4
.L_81:
        /*0108*/ 	.byte	0x04, 0x2f
        /*010a*/ 	.short	(.L_83 - .L_82)
	.align		4
.L_82:
        /*010c*/ 	.word	index@(_ZN2at6native47batch_norm_backward_reduce_channels_last_kernelILi4EN3c108BFloat16EfS3_EEvPKT0_S6_PKT1_S9_PS7_SA_PT2_SC_PVS7_Piii)
        /*0110*/ 	.word	0x00000028


	//----- nvinfo : EIATTR_FRAME_SIZE
	.align		4
.L_83:
        /*0114*/ 	.byte	0x04, 0x11
        /*0116*/ 	.short	(.L_85 - .L_84)
	.align		4
.L_84:
        /*0118*/ 	.word	index@(_ZN2at6native47batch_norm_backward_reduce_channels_last_kernelILi4EN3c108BFloat16EfS3_EEvPKT0_S6_PKT1_S9_PS7_SA_PT2_SC_PVS7_Piii)
        /*011c*/ 	.word	0x00000000


	//----- nvinfo : EIATTR_REGCOUNT
	.align		4
.L_85:
        /*0120*/ 	.byte	0x04, 0x2f
        /*0122*/ 	.short	(.L_87 - .L_86)
	.align		4
.L_86:
        /*0124*/ 	.word	index@(_ZN2at6native46batch_norm_backward_elemt_channels_last_kernelILi4EdddEEvPKT0_S4_PKT1_S7_PKT2_S7_S7_PKiPS2_lii)
        /*0128*/ 	.word	0x00000028


	//----- nvinfo : EIATTR_FRAME_SIZE
	.align		4
.L_87:
        /*012c*/ 	.byte	0x04, 0x11
        /*012e*/ 	.short	(.L_89 - .L_88)
	.align		4
.L_88:
        /*0130*/ 	.word	index@($__internal_69_$__cuda_sm20_dblrcp_rn_slowpath_v3)
        /*0134*/ 	.word	0x00000000


	//----- nvinfo : EIATTR_FRAME_SIZE
	.align		4
.L_89:
        /*0138*/ 	.byte	0x04, 0x11
        /*013a*/ 	.short	(.L_91 - .L_90)
	.align		4
.L_90:
        /*013c*/ 	.word	index@(_ZN2at6native46batch_norm_backward_elemt_channels_last_kernelILi4EdddEEvPKT0_S4_PKT1_S7_PKT2_S7_S7_PKiPS2_lii)
        /*0140*/ 	.word	0x00000000


	//----- nvinfo : EIATTR_REGCOUNT
	.align		4
.L_91:
        /*0144*/ 	.byte	0x04, 0x2f
        /*0146*/ 	.short	(.L_93 - .L_92)
	.align		4
.L_92:
        /*0148*/ 	.word	index@(_ZN2at6native46batch_norm_backward_elemt_channels_last_kernelILi4EfffEEvPKT0_S4_PKT1_S7_PKT2_S7_S7_PKiPS2_lii)
        /*014c*/ 	.word	0x00000020


	//----- nvinfo : EIATTR_FRAME_SIZE
	.align		4
.L_93:
        /*0150*/ 	.byte	0x04, 0x11
        /*0152*/ 	.short	(.L_95 - .L_94)
	.align		4
.L_94:
        /*0154*/ 	.word	index@(_ZN2at6native46batch_norm_backward_elemt_channels_last_kernelILi4EfffEEvPKT0_S4_PKT1_S7_PKT2_S7_S7_PKiPS2_lii)
        /*0158*/ 	.word	0x00000000


	//----- nvinfo : EIATTR_REGCOUNT
	.align		4
.L_95:
        /*015c*/ 	.byte	0x04, 0x2f
        /*015e*/ 	.short	(.L_97 - .L_96)
	.align		4
.L_96:
        /*0160*/ 	.word	index@(_ZN2at6native46batch_norm_backward_elemt_channels_last_kernelILi4EN3c104HalfEffEEvPKT0_S6_PKT1_S9_PKT2_S9_S9_PKiPS4_lii)
        /*0164*/ 	.word	0x00000020


	//----- nvinfo : EIATTR_FRAME_SIZE
	.align		4
.L_97:
        /*0168*/ 	.byte	0x04, 0x11
        /*016a*/ 	.short	(.L_99 - .L_98)
	.align		4
.L_98:
        /*016c*/ 	.word	index@(_ZN2at6native46batch_norm_backward_elemt_channels_last_kernelILi4EN3c104HalfEffEEvPKT0_S6_PKT1_S9_PKT2_S9_S9_PKiPS4_lii)
        /*0170*/ 	.word	0x00000000


	//----- nvinfo : EIATTR_REGCOUNT
	.align		4
.L_99:
        /*0174*/ 	.byte	0x04, 0x2f
        /*0176*/ 	.short	(.L_101 - .L_100)
	.align		4
.L_100:
        /*0178*/ 	.word	index@(_ZN2at6native46batch_norm_backward_elemt_channels_last_kernelILi4EN3c108BFloat16EffEEvPKT0_S6_PKT1_S9_PKT2_S9_S9_PKiPS4_lii)
        /*017c*/ 	.word	0x00000020


	//----- nvinfo : EIATTR_FRAME_SIZE
	.align		4
.L_101:
        /*0180*/ 	.byte	0x04, 0x11
        /*0182*/ 	.short	(.L_103 - .L_102)
	.align		4
.L_102:
        /*0184*/ 	.word	index@(_ZN2at6native46batch_norm_backward_elemt_channels_last_kernelILi4EN3c108BFloat16EffEEvPKT0_S6_PKT1_S9_PKT2_S9_S9_PKiPS4_lii)
        /*0188*/ 	.word	0x00000000


	//----- nvinfo : EIATTR_REGCOUNT
	.align		4
.L_103:
        /*018c*/ 	.byte	0x04, 0x2f
        /*018e*/ 	.short	(.L_105 - .L_104)
	.align		4
.L_104:
        /*0190*/ 	.word	index@(_ZN2at6native46batch_norm_backward_elemt_channels_last_kernelILi4EN3c104HalfEfS3_EEvPKT0_S6_PKT1_S9_PKT2_S9_S9_PKiPS4_lii)
        /*0194*/ 	.word	0x00000020


	//----- nvinfo : EIATTR_FRAME_SIZE
	.align		4
.L_105:
        /*0198*/ 	.byte	0x04, 0x11
        /*019a*/ 	.short	(.L_107 - .L_106)
	.align		4
.L_106:
        /*019c*/ 	.word	index@(_ZN2at6native46batch_norm_backward_elemt_channels_last_kernelILi4EN3c104HalfEfS3_EEvPKT0_S6_PKT1_S9_PKT2_S9_S9_PKiPS4_lii)
        /*01a0*/ 	.word	0x00000000


	//----- nvinfo : EIATTR_REGCOUNT
	.align		4
.L_107:
        /*01a4*/ 	.byte	0x04, 0x2f
        /*01a6*/ 	.short	(.L_109 - .L_108)
	.align		4
.L_108:
        /*01a8*/ 	.word	index@(_ZN2at6native46batch_norm_backward_elemt_channels_last_kernelILi4EN3c108BFloat16EfS3_EEvPKT0_S6_PKT1_S9_PKT2_S9_S9_PKiPS4_lii)
        /*01ac*/ 	.word	0x00000020


	//----- nvinfo : EIATTR_FRAME_SIZE
	.align		4
.L_109:
        /*01b0*/ 	.byte	0x04, 0x11
        /*01b2*/ 	.short	(.L_111 - .L_110)
	.align		4
.L_110:
        /*01b4*/ 	.word	index@(_ZN2at6native46batch_norm_backward_elemt_channels_last_kernelILi4EN3c108BFloat16EfS3_EEvPKT0_S6_PKT1_S9_PKT2_S9_S9_PKiPS4_lii)
        /*01b8*/ 	.word	0x00000000


	//----- nvinfo : EIATTR_REGCOUNT
	.align		4
.L_111:
        /*01bc*/ 	.byte	0x04, 0x2f
        /*01be*/ 	.short	(.L_113 - .L_112)
	.align		4
.L_112:
        /*01c0*/ 	.word	index@(_ZN2at6native46batch_norm_backward_elemt_channels_last_kernelILi4EdddEEvPKT0_S4_PKT1_S7_PKT2_S7_S7_PS2_S5_ii)
        /*01c4*/ 	.word	0x00000028


	//----- nvinfo : EIATTR_FRAME_SIZE
	.align		4
.L_113:
        /*01c8*/ 	.byte	0x04, 0x11
        /*01ca*/ 	.short	(.L_115 - .L_114)
	.align		4
.L_114:
        /*01cc*/ 	.word	index@(_ZN2at6native46batch_norm_backward_elemt_channels_last_kernelILi4EdddEEvPKT0_S4_PKT1_S7_PKT2_S7_S7_PS2_S5_ii)
        /*01d0*/ 	.word	0x00000000


	//----- nvinfo : EIATTR_REGCOUNT
	.align		4
.L_115:
        /*01d4*/ 	.byte	0x04, 0x2f
        /*01d6*/ 	.short	(.L_117 - .L_116)
	.align		4
.L_116:
        /*01d8*/ 	.word	index@(_ZN2at6native46batch_norm_backward_elemt_channels_last_kernelILi4EfffEEvPKT0_S4_PKT1_S7_PKT2_S7_S7_PS2_S5_ii)
        /*01dc*/ 	.word	0x00000020


	//----- nvinfo : EIATTR_FRAME_SIZE
	.align		4
.L_117:
        /*01e0*/ 	.byte	0x04, 0x11
        /*01e2*/ 	.short	(.L_119 - .L_118)
	.align		4
.L_118:
        /*01e4*/ 	.word	index@(_ZN2at6native46batch_norm_backward_elemt_channels_last_kernelILi4EfffEEvPKT0_S4_PKT1_S7_PKT2_S7_S7_PS2_S5_ii)
        /*01e8*/ 	.word	0x00000000


	//----- nvinfo : EIATTR_REGCOUNT
	.align		4
.L_119:
        /*01ec*/ 	.byte	0x04, 0x2f
        /*01ee*/ 	.short	(.L_121 - .L_120)
	.align		4
.L_120:
        /*01f0*/ 	.word	index@(_ZN2at6native46batch_norm_backward_elemt_channels_last_kernelILi4EN3c104HalfEffEEvPKT0_S6_PKT1_S9_PKT2_S9_S9_PS4_S7_ii)
        /*01f4*/ 	.word	0x00000020


	//----- nvinfo : EIATTR_FRAME_SIZE
	.align		4
.L_121:
        /*01f8*/ 	.byte	0x04, 0x11
        /*01fa*/ 	.short	(.L_123 - .L_122)
	.align		4
.L_122:
        /*01fc*/ 	.word	index@(_ZN2at6native46batch_norm_backward_elemt_channels_last_kernelILi4EN3c104HalfEffEEvPKT0_S6_PKT1_S9_PKT2_S9_S9_PS4_S7_ii)
        /*0200*/ 	.word	0x00000000


	//----- nvinfo : EIATTR_REGCOUNT
	.align		4
.L_123:
        /*0204*/ 	.byte	0x04, 0x2f
        /*0206*/ 	.short	(.L_125 - .L_124)
	.align		4
.L_124:
        /*0208*/ 	.word	index@(_ZN2at6native46batch_norm_backward_elemt_channels_last_kernelILi4EN3c104HalfEfS3_EEvPKT0_S6_PKT1_S9_PKT2_S9_S9_PS4_S7_ii)
        /*020c*/ 	.word	0x00000020


	//----- nvinfo : EIATTR_FRAME_SIZE
	.align		4
.L_125:
        /*0210*/ 	.byte	0x04, 0x11
        /*0212*/ 	.short	(.L_127 - .L_126)
	.align		4
.L_126:
        /*0214*/ 	.word	index@(_ZN2at6native46batch_norm_backward_elemt_channels_last_kernelILi4EN3c104HalfEfS3_EEvPKT0_S6_PKT1_S9_PKT2_S9_S9_PS4_S7_ii)
        /*0218*/ 	.word	0x00000000


	//----- nvinfo : EIATTR_REGCOUNT
	.align		4
.L_127:
        /*021c*/ 	.byte	0x04, 0x2f
        /*021e*/ 	.short	(.L_129 - .L_128)
	.align		4
.L_128:
        /*0220*/ 	.word	index@(_ZN2at6native46batch_norm_backward_elemt_channels_last_kernelILi4EN3c108BFloat16EffEEvPKT0_S6_PKT1_S9_PKT2_S9_S9_PS4_S7_ii)
        /*0224*/ 	.word	0x00000020


	//----- nvinfo : EIATTR_FRAME_SIZE
	.align		4
.L_129:
        /*0228*/ 	.byte	0x04, 0x11
        /*022a*/ 	.short	(.L_131 - .L_130)
	.align		4
.L_130:
        /*022c*/ 	.word	index@(_ZN2at6native46batch_norm_backward_elemt_channels_last_kernelILi4EN3c108BFloat16EffEEvPKT0_S6_PKT1_S9_PKT2_S9_S9_PS4_S7_ii)
        /*0230*/ 	.word	0x00000000


	//----- nvinfo : EIATTR_REGCOUNT
	.align		4
.L_131:
        /*0234*/ 	.byte	0x04, 0x2f
        /*0236*/ 	.short	(.L_133 - .L_132)
	.align		4
.L_132:
        /*0238*/ 	.word	index@(_ZN2at6native46batch_norm_backward_elemt_channels_last_kernelILi4EN3c108BFloat16EfS3_EEvPKT0_S6_PKT1_S9_PKT2_S9_S9_PS4_S7_ii)
        /*023c*/ 	.word	0x00000020


	//----- nvinfo : EIATTR_FRAME_SIZE
	.align		4
.L_133:
        /*0240*/ 	.byte	0x04, 0x11
        /*0242*/ 	.short	(.L_135 - .L_134)
	.align		4
.L_134:
        /*0244*/ 	.word	index@(_ZN2at6native46batch_norm_backward_elemt_channels_last_kernelILi4EN3c108BFloat16EfS3_EEvPKT0_S6_PKT1_S9_PKT2_S9_S9_PS4_S7_ii)
        /*0248*/ 	.word	0x00000000


	//----- nvinfo : EIATTR_REGCOUNT
	.align		4
.L_135:
        /*024c*/ 	.byte	0x04, 0x2f
        /*024e*/ 	.short	(.L_137 - .L_136)
	.align		4
.L_136:
        /*0250*/ 	.word	index@(_ZN2at6native33batch_norm_transform_input_kernelIdddLb1EiEEvNS_27GenericPackedTensorAccessorIKT_Lm3ENS_17RestrictPtrTraitsET3_EENS2_IS3_Lm3ES5_S6_EENS2_INSt11conditionalIXT2_ET1_T0_E4typeELm1ES5_S6_EESE_NS2_IKSB_Lm1ES5_S6_EESG_SA_)
        /*0254*/ 	.word	0x0000001d


	//----- nvinfo : EIATTR_FRAME_SIZE
	.align		4
.L_137:
        /*0258*/ 	.byte	0x04, 0x11
        /*025a*/ 	.short	(.L_139 - .L_138)
	.align		4
.L_138:
        /*025c*/ 	.word	index@(_ZN2at6native33batch_norm_transform_input_kernelIdddLb1EiEEvNS_27GenericPackedTensorAccessorIKT_Lm3ENS_17RestrictPtrTraitsET3_EENS2_IS3_Lm3ES5_S6_EENS2_INSt11conditionalIXT2_ET1_T0_E4typeELm1ES5_S6_EESE_NS2_IKSB_Lm1ES5_S6_EESG_SA_)
        /*0260*/ 	.word	0x00000000


	//----- nvinfo : EIATTR_REGCOUNT
	.align		4
.L_139:
        /*0264*/ 	.byte	0x04, 0x2f
        /*0266*/ 	.short	(.L_141 - .L_140)
	.align		4
.L_140:
        /*0268*/ 	.word	index@(_ZN2at6native33batch_norm_transform_input_kernelIfffLb1EiEEvNS_27GenericPackedTensorAccessorIKT_Lm3ENS_17RestrictPtrTraitsET3_EENS2_IS3_Lm3ES5_S6_EENS2_INSt11conditionalIXT2_ET1_T0_E4typeELm1ES5_S6_EESE_NS2_IKSB_Lm1ES5_S6_EESG_SA_)
        /*026c*/ 	.word	0x00000018


	//----- nvinfo : EIATTR_FRAME_SIZE
	.align		4
.L_141:
        /*0270*/ 	.byte	0x04, 0x11
        /*0272*/ 	.short	(.L_143 - .L_142)
	.align		4
.L_142:
        /*0274*/ 	.word	index@(_ZN2at6native33batch_norm_transform_input_kernelIfffLb1EiEEvNS_27GenericPackedTensorAccessorIKT_Lm3ENS_17RestrictPtrTraitsET3_EENS2_IS3_Lm3ES5_S6_EENS2_INSt11conditionalIXT2_ET1_T0_E4typeELm1ES5_S6_EESE_NS2_IKSB_Lm1ES5_S6_EESG_SA_)
        /*0278*/ 	.word	0x00000000


	//----- nvinfo : EIATTR_REGCOUNT
	.align		4
.L_143:
        /*027c*/ 	.byte	0x04, 0x2f
        /*027e*/ 	.short	(.L_145 - .L_144)
	.align		4
.L_144:
        /*0280*/ 	.word	index@(_ZN2at6native33batch_norm_transform_input_kernelIN3c108BFloat16EffLb1EiEEvNS_27GenericPackedTensorAccessorIKT_Lm3ENS_17RestrictPtrTraitsET3_EENS4_IS5_Lm3ES7_S8_EENS4_INSt11conditionalIXT2_ET1_T0_E4typeELm1ES7_S8_EESG_NS4_IKSD_Lm1ES7_S8_EESI_SC_)
        /*0284*/ 	.word	0x00000017


	//----- nvinfo : EIATTR_FRAME_SIZE
	.align		4
.L_145:
        /*0288*/ 	.byte	0x04, 0x11
        /*028a*/ 	.short	(.L_147 - .L_146)
	.align		4
.L_146:
        /*028c*/ 	.word	index@(_ZN2at6native33batch_norm_transform_input_kernelIN3c108BFloat16EffLb1EiEEvNS_27GenericPackedTensorAccessorIKT_Lm3ENS_17RestrictPtrTraitsET3_EENS4_IS5_Lm3ES7_S8_EENS4_INSt11conditionalIXT2_ET1_T0_E4typeELm1ES7_S8_EESG_NS4_IKSD_Lm1ES7_S8_EESI_SC_)
        /*0290*/ 	.word	0x00000000


	//----- nvinfo : EIATTR_REGCOUNT
	.align		4
.L_147:
        /*0294*/ 	.byte	0x04, 0x2f
        /*0296*/ 	.short	(.L_149 - .L_148)
	.align		4
.L_148:
        /*0298*/ 	.word	index@(_ZN2at6native33batch_norm_transform_input_kernelIN3c108BFloat16ES3_fLb1EiEEvNS_27GenericPackedTensorAccessorIKT_Lm3ENS_17RestrictPtrTraitsET3_EENS4_IS5_Lm3ES7_S8_EENS4_INSt11conditionalIXT2_ET1_T0_E4typeELm1ES7_S8_EESG_NS4_IKSD_Lm1ES7_S8_EESI_SC_)
        /*029c*/ 	.word	0x00000017


	//----- nvinfo : EIATTR_FRAME_SIZE
	.align		4
.L_149:
        /*02a0*/ 	.byte	0x04, 0x11
        /*02a2*/ 	.short	(.L_151 - .L_150)
	.align		4
.L_150:
        /*02a4*/ 	.word	index@(_ZN2at6native33batch_norm_transform_input_kernelIN3c108BFloat16ES3_fLb1EiEEvNS_27GenericPackedTensorAccessorIKT_Lm3ENS_17RestrictPtrTraitsET3_EENS4_IS5_Lm3ES7_S8_EENS4_INSt11conditionalIXT2_ET1_T0_E4typeELm1ES7_S8_EESG_NS4_IKSD_Lm1ES7_S8_EESI_SC_)
        /*02a8*/ 	.word	0x00000000


	//----- nvinfo : EIATTR_REGCOUNT
	.align		4
.L_151:
        /*02ac*/ 	.byte	0x04, 0x2f
        /*02ae*/ 	.short	(.L_153 - .L_152)
	.align		4
.L_152:
        /*02b0*/ 	.word	index@(_ZN2at6native33batch_norm_transform_input_kernelIN3c104HalfEffLb1EiEEvNS_27GenericPackedTensorAccessorIKT_Lm3ENS_17RestrictPtrTraitsET3_EENS4_IS5_Lm3ES7_S8_EENS4_INSt11conditionalIXT2_ET1_T0_E4typeELm1ES7_S8_EESG_NS4_IKSD_Lm1ES7_S8_EESI_SC_)
        /*02b4*/ 	.word	0x00000017


	//----- nvinfo : EIATTR_FRAME_SIZE
	.align		4
.L_153:
        /*02b8*/ 	.byte	0x04, 0x11
        /*02ba*/ 	.short	(.L_155 - .L_154)
	.align		4
.L_154:
        /*02bc*/ 	.word	index@(_ZN2at6native33batch_norm_transform_input_kernelIN3c104HalfEffLb1EiEEvNS_27GenericPackedTensorAccessorIKT_Lm3ENS_17RestrictPtrTraitsET3_EENS4_IS5_Lm3ES7_S8_EENS4_INSt11conditionalIXT2_ET1_T0_E4typeELm1ES7_S8_EESG_NS4_IKSD_Lm1ES7_S8_EESI_SC_)
        /*02c0*/ 	.word	0x00000000


	//----- nvinfo : EIATTR_REGCOUNT
	.align		4
.L_155:
        /*02c4*/ 	.byte	0x04, 0x2f
        /*02c6*/ 	.short	(.L_157 - .L_156)
	.align		4
.L_156:
        /*02c8*/ 	.word	index@(_ZN2at6native33batch_norm_transform_input_kernelIN3c104HalfES3_fLb1EiEEvNS_27GenericPackedTensorAccessorIKT_Lm3ENS_17RestrictPtrTraitsET3_EENS4_IS5_Lm3ES7_S8_EENS4_INSt11conditionalIXT2_ET1_T0_E4typeELm1ES7_S8_EESG_NS4_IKSD_Lm1ES7_S8_EESI_SC_)
        /*02cc*/ 	.word	0x00000017


	//----- nvinfo : EIATTR_FRAME_SIZE
	.align		4
.L_157:
        /*02d0*/ 	.byte	0x04, 0x11
        /*02d2*/ 	.short	(.L_159 - .L_158)
	.align		4
.L_158:
        /*02d4*/ 	.word	index@(_ZN2at6native33batch_norm_transform_input_kernelIN3c104HalfES3_fLb1EiEEvNS_27GenericPackedTensorAccessorIKT_Lm3ENS_17RestrictPtrTraitsET3_EENS4_IS5_Lm3ES7_S8_EENS4_INSt11conditionalIXT2_ET1_T0_E4typeELm1ES7_S8_EESG_NS4_IKSD_Lm1ES7_S8_EESI_SC_)
        /*02d8*/ 	.word	0x00000000


	//----- nvinfo : EIATTR_REGCOUNT
	.align		4
.L_159:
        /*02dc*/ 	.byte	0x04, 0x2f
        /*02de*/ 	.short	(.L_161 - .L_160)
	.align		4
.L_160:
        /*02e0*/ 	.word	index@(_ZN2at6native29vectorized_elementwise_kernelILi8EZZZNS0_49_GLOBAL__N__b919a28f_16_Normalization_cu_5c38458722batch_norm_elementwiseERKNS_6TensorES5_RKSt8optionalIS3_ES9_S5_S5_ENKUlvE0_clEvENKUlvE_clEvEUldddddE_St5arrayIPcLm6EEEEviT0_T1_)
        /*02e4*/ 	.word	0x00000004


	//----- nvinfo : EIATTR_FRAME_SIZE
	.align		4
.L_161:
        /*02e8*/ 	.byte	0x04, 0x11
        /*02ea*/ 	.short	(.L_163 - .L_162)
	.align		4
.L_162:
        /*02ec*/ 	.word	index@(_ZN2at6native29vectorized_elementwise_kernelILi8EZZZNS0_49_GLOBAL__N__b919a28f_16_Normalization_cu_5c38458722batch_norm_elementwiseERKNS_6TensorES5_RKSt8optionalIS3_ES9_S5_S5_ENKUlvE0_clEvENKUlvE_clEvEUldddddE_St5arrayIPcLm6EEEEviT0_T1_)
        /*02f0*/ 	.word	0x00000000


	//----- nvinfo : EIATTR_REGCOUNT
	.align		4
.L_163:
        /*02f4*/ 	.byte	0x04, 0x2f
        /*02f6*/ 	.short	(.L_165 - .L_164)
	.align		4
.L_164:
        /*02f8*/ 	.word	index@(_ZN2at6native29vectorized_elementwise_kernelILi4EZZZNS0_49_GLOBAL__N__b919a28f_16_Normalization_cu_5c38458722batch_norm_elementwiseERKNS_6TensorES5_RKSt8optionalIS3_ES9_S5_S5_ENKUlvE0_clEvENKUlvE_clEvEUldddddE_St5arrayIPcLm6EEEEviT0_T1_)
        /*02fc*/ 	.word	0x00000050


	//----- nvinfo : EIATTR_FRAME_SIZE
	.align		4
.L_165:
        /*0300*/ 	.byte	0x04, 0x11
        /*0302*/ 	.short	(.L_167 - .L_166)
	.align		4
.L_166:
        /*0304*/ 	.word	index@(_ZN2at6native29vectorized_elementwise_kernelILi4EZZZNS0_49_GLOBAL__N__b919a28f_16_Normalization_cu_5c38458722batch_norm_elementwiseERKNS_6TensorES5_RKSt8optionalIS3_ES9_S5_S5_ENKUlvE0_clEvENKUlvE_clEvEUldddddE_St5arrayIPcLm6EEEEviT0_T1_)
        /*0308*/ 	.word	0x00000000


	//----- nvinfo : EIATTR_REGCOUNT
	.align		4
.L_167:
        /*030c*/ 	.byte	0x04, 0x2f
        /*030e*/ 	.short	(.L_169 - .L_168)
	.align		4
.L_168:
        /*0310*/ 	.word	index@(_ZN2at6native29vectorized_elementwise_kernelILi2EZZZNS0_49_GLOBAL__N__b919a28f_16_Normalization_cu_5c38458722batch_norm_elementwiseERKNS_6TensorES5_RKSt8optionalIS3_ES9_S5_S5_ENKUlvE0_clEvENKUlvE_clEvEUldddddE_St5arrayIPcLm6EEEEviT0_T1_)
        /*0314*/ 	.word	0x00000050


	//----- nvinfo : EIATTR_FRAME_SIZE
	.align		4
.L_169:
        /*0318*/ 	.byte	0x04, 0x11
        /*031a*/ 	.short	(.L_171 - .L_170)
	.align		4
.L_170:
        /*031c*/ 	.word	index@(_ZN2at6native29vectorized_elementwise_kernelILi2EZZZNS0_49_GLOBAL__N__b919a28f_16_Normalization_cu_5c38458722batch_norm_elementwiseERKNS_6TensorES5_RKSt8optionalIS3_ES9_S5_S5_ENKUlvE0_clEvENKUlvE_clEvEUldddddE_St5arrayIPcLm6EEEEviT0_T1_)
        /*0320*/ 	.word	0x00000000


	//----- nvinfo : EIATTR_REGCOUNT
	.align		4
.L_171:
        /*0324*/ 	.byte	0x04, 0x2f
        /*0326*/ 	.short	(.L_173 - .L_172)
	.align		4
.L_172:
        /*0328*/ 	.word	index@(_ZN2at6native27unrolled_elementwise_kernelIZZZNS0_49_GLOBAL__N__b919a28f_16_Normalization_cu_5c38458722batch_norm_elementwiseERKNS_6TensorES5_RKSt8optionalIS3_ES9_S5_S5_ENKUlvE0_clEvENKUlvE_clEvEUldddddE_St5arrayIPcLm6EELi4E23TrivialOffsetCalculatorILi5EjESG_ILi1EjENS0_6memory15LoadWithoutCastENSJ_16StoreWithoutCastEEEviT_T0_T2_T3_T4_T5_)
        /*032c*/ 	.word	0x00000020


	//----- nvinfo : EIATTR_FRAME_SIZE
	.align		4
.L_173:
        /*0330*/ 	.byte	0x04, 0x11
        /*0332*/ 	.short	(.L_175 - .L_174)
	.align		4
.L_174:
        /*0334*/ 	.word	index@(_ZN2at6native27unrolled_elementwise_kernelIZZZNS0_49_GLOBAL__N__b919a28f_16_Normalization_cu_5c38458722batch_norm_elementwiseERKNS_6TensorES5_RKSt8optionalIS3_ES9_S5_S5_ENKUlvE0_clEvENKUlvE_clEvEUldddddE_St5arrayIPcLm6EELi4E23TrivialOffsetCalculatorILi5EjESG_ILi1EjENS0_6memory15LoadWithoutCastENSJ_16StoreWithoutCastEEEviT_T0_T2_T3_T4_T5_)
        /*0338*/ 	.word	0x00000000


	//----- nvinfo : EIATTR_REGCOUNT
	.align		4
.L_175:
        /*033c*/ 	.byte	0x04, 0x2f
        /*033e*/ 	.short	(.L_177 - .L_176)
	.align		4
.L_176:
        /*0340*/ 	.word	index@(_ZN2at6native18elementwise_kernelILi128ELi2EZNS0_22gpu_kernel_impl_nocastIZZZNS0_49_GLOBAL__N__b919a28f_16_Normalization_cu_5c38458722batch_norm_elementwiseERKNS_6TensorES6_RKSt8optionalIS4_ESA_S6_S6_ENKUlvE0_clEvENKUlvE_clEvEUldddddE_EEvRNS_18TensorIteratorBaseERKT_EUliE_EEviT1_)
        /*0344*/ 	.word	0x0000001a


	//----- nvinfo : EIATTR_FRAME_SIZE
	.align		4
.L_177:
        /*0348*/ 	.byte	0x04, 0x11
        /*034a*/ 	.short	(.L_179 - .L_178)
	.align		4
.L_178:
        /*034c*/ 	.word	index@(_ZN2at6native18elementwise_kernelILi128ELi2EZNS0_22gpu_kernel_impl_nocastIZZZNS0_49_GLOBAL__N__b919a28f_16_Normalization_cu_5c38458722batch_norm_elementwiseERKNS_6TensorES6_RKSt8optionalIS4_ESA_S6_S6_ENKUlvE0_clEvENKUlvE_clEvEUldddddE_EEvRNS_18TensorIteratorBaseERKT_EUliE_EEviT1_)
        /*0350*/ 	.word	0x00000000


	//----- nvinfo : EIATTR_REGCOUNT
	.align		4
.L_179:
        /*0354*/ 	.byte	0x04, 0x2f
        /*0356*/ 	.short	(.L_181 - .L_180)
	.align		4
.L_180:
        /*0358*/ 	.word	index@(_ZN2at6native27unrolled_elementwise_kernelIZZZNS0_49_GLOBAL__N__b919a28f_16_Normalization_cu_5c38458722batch_norm_elementwiseERKNS_6TensorES5_RKSt8optionalIS3_ES9_S5_S5_ENKUlvE0_clEvENKUlvE_clEvEUldddddE_St5arrayIPcLm6EELi4E23TrivialOffsetCalculatorILi5EjESG_ILi1EjENS0_6memory12LoadWithCastILi5EEENSJ_13StoreWithCastILi1EEEEEviT_T0_T2_T3_T4_T5_)
        /*035c*/ 	.word	0x00000040


	//----- nvinfo : EIATTR_FRAME_SIZE
	.align		4
.L_181:
        /*0360*/ 	.byte	0x04, 0x11
        /*0362*/ 	.short	(.L_183 - .L_182)
	.align		4
.L_182:
        /*0364*/ 	.word	index@(_ZN2at6native27unrolled_elementwise_kernelIZZZNS0_49_GLOBAL__N__b919a28f_16_Normalization_cu_5c38458722batch_norm_elementwiseERKNS_6TensorES5_RKSt8optionalIS3_ES9_S5_S5_ENKUlvE0_clEvENKUlvE_clEvEUldddddE_St5arrayIPcLm6EELi4E23TrivialOffsetCalculatorILi5EjESG_ILi1EjENS0_6memory12LoadWithCastILi5EEENSJ_13StoreWithCastILi1EEEEEviT_T0_T2_T3_T4_T5_)
        /*0368*/ 	.word	0x00000000


	//----- nvinfo : EIATTR_REGCOUNT
	.align		4
.L_183:
        /*036c*/ 	.byte	0x04, 0x2f
        /*036e*/ 	.short	(.L_185 - .L_184)
	.align		4
.L_184:
        /*0370*/ 	.word	index@(_ZN2at6native18elementwise_kernelILi128ELi4EZNS0_15gpu_kernel_implIZZZNS0_49_GLOBAL__N__b919a28f_16_Normalization_cu_5c38458722batch_norm_elementwiseERKNS_6TensorES6_RKSt8optionalIS4_ESA_S6_S6_ENKUlvE0_clEvENKUlvE_clEvEUldddddE_EEvRNS_18TensorIteratorBaseERKT_EUliE_EEviT1_)
        /*0374*/ 	.word	0x0000001e


	//----- nvinfo : EIATTR_FRAME_SIZE
	.align		4
.L_185:
        /*0378*/ 	.byte	0x04, 0x11
        /*037a*/ 	.short	(.L_187 - .L_186)
	.align		4
.L_186:
        /*037c*/ 	.word	index@(_ZN2at6native18elementwise_kernelILi128ELi4EZNS0_15gpu_kernel_implIZZZNS0_49_GLOBAL__N__b919a28f_16_Normalization_cu_5c38458722batch_norm_elementwiseERKNS_6TensorES6_RKSt8optionalIS4_ESA_S6_S6_ENKUlvE0_clEvENKUlvE_clEvEUldddddE_EEvRNS_18TensorIteratorBaseERKT_EUliE_EEviT1_)
        /*0380*/ 	.word	0x00000000


	//----- nvinfo : EIATTR_REGCOUNT
	.align		4
.L_187:
        /*0384*/ 	.byte	0x04, 0x2f
        /*0386*/ 	.short	(.L_189 - .L_188)
	.align		4
.L_188:
        /*0388*/ 	.word	index@(_ZN2at6native29vectorized_elementwise_kernelILi8EZZZNS0_49_GLOBAL__N__b919a28f_16_Normalization_cu_5c38458722batch_norm_elementwiseERKNS_6TensorES5_RKSt8optionalIS3_ES9_S5_S5_ENKUlvE0_clEvENKUlvE0_clEvEUlfffffE_St5arrayIPcLm6EEEEviT0_T1_)
        /*038c*/ 	.word	0x00000004


	//----- nvinfo : EIATTR_FRAME_SIZE
	.align		4
.L_189:
        /*0390*/ 	.byte	0x04, 0x11
        /*0392*/ 	.short	(.L_191 - .L_190)
	.align		4
.L_190:
        /*0394*/ 	.word	index@(_ZN2at6native29vectorized_elementwise_kernelILi8EZZZNS0_49_GLOBAL__N__b919a28f_16_Normalization_cu_5c38458722batch_norm_elementwiseERKNS_6TensorES5_RKSt8optionalIS3_ES9_S5_S5_ENKUlvE0_clEvENKUlvE0_clEvEUlfffffE_St5arrayIPcLm6EEEEviT0_T1_)
        /*0398*/ 	.word	0x00000000


	//----- nvinfo : EIATTR_REGCOUNT
	.align		4
.L_191:
        /*039c*/ 	.byte	0x04, 0x2f
        /*039e*/ 	.short	(.L_193 - .L_192)
	.align		4
.L_192:
        /*03a0*/ 	.word	index@(_ZN2at6native29vectorized_elementwise_kernelILi4EZZZNS0_49_GLOBAL__N__b919a28f_16_Normalization_cu_5c38458722batch_norm_elementwiseERKNS_6TensorES5_RKSt8optionalIS3_ES9_S5_S5_ENKUlvE0_clEvENKUlvE0_clEvEUlfffffE_St5arrayIPcLm6EEEEviT0_T1_)
        /*03a4*/ 	.word	0x00000030


	//----- nvinfo : EIATTR_FRAME_SIZE
	.align		4
.L_193:
        /*03a8*/ 	.byte	0x04, 0x11
        /*03aa*/ 	.short	(.L_195 - .L_194)
	.align		4
.L_194:
        /*03ac*/ 	.word	index@(_ZN2at6native29vectorized_elementwise_kernelILi4EZZZNS0_49_GLOBAL__N__b919a28f_16_Normalization_cu_5c38458722batch_norm_elementwiseERKNS_6TensorES5_RKSt8optionalIS3_ES9_S5_S5_ENKUlvE0_clEvENKUlvE0_clEvEUlfffffE_St5arrayIPcLm6EEEEviT0_T1_)
        /*03b0*/ 	.word	0x00000000


	//----- nvinfo : EIATTR_REGCOUNT
	.align		4
.L_195:
        /*03b4*/ 	.byte	0x04, 0x2f
        /*03b6*/ 	.short	(.L_197 - .L_196)
	.align		4
.L_196:
        /*03b8*/ 	.word	index@(_ZN2at6native29vectorized_elementwise_kernelILi2EZZZNS0_49_GLOBAL__N__b919a28f_16_Normalization_cu_5c38458722batch_norm_elementwiseERKNS_6TensorES5_RKSt8optionalIS3_ES9_S5_S5_ENKUlvE0_clEvENKUlvE0_clEvEUlfffffE_St5arrayIPcLm6EEEEviT0_T1_)
        /*03bc*/ 	.word	0x00000030


	//----- nvinfo : EIATTR_FRAME_SIZE
	.align		4
.L_197:
        /*03c0*/ 	.byte	0x04, 0x11
        /*03c2*/ 	.short	(.L_199 - .L_198)
	.align		4
.L_198:
        /*03c4*/ 	.word	index@(_ZN2at6native29vectorized_elementwise_kernelILi2EZZZNS0_49_GLOBAL__N__b919a28f_16_Normalization_cu_5c38458722batch_norm_elementwiseERKNS_6TensorES5_RKSt8optionalIS3_ES9_S5_S5_ENKUlvE0_clEvENKUlvE0_clEvEUlfffffE_St5arrayIPcLm6EEEEviT0_T1_)
        /*03c8*/ 	.word	0x00000000


	//----- nvinfo : EIATTR_REGCOUNT
	.align		4
.L_199:
        /*03cc*/ 	.byte	0x04, 0x2f
        /*03ce*/ 	.short	(.L_201 - .L_200)
	.align		4
.L_200:
        /*03d0*/ 	.word	index@(_ZN2at6native27unrolled_elementwise_kernelIZZZNS0_49_GLOBAL__N__b919a28f_16_Normalization_cu_5c38458722batch_norm_elementwiseERKNS_6TensorES5_RKSt8optionalIS3_ES9_S5_S5_ENKUlvE0_clEvENKUlvE0_clEvEUlfffffE_St5arrayIPcLm6EELi4E23TrivialOffsetCalculatorILi5EjESG_ILi1EjENS0_6memory15LoadWithoutCastENSJ_16StoreWithoutCastEEEviT_T0_T2_T3_T4_T5_)
        /*03d4*/ 	.word	0x00000020


	//----- nvinfo : EIATTR_FRAME_SIZE
	.align		4
.L_201:
        /*03d8*/ 	.byte	0x04, 0x11
        /*03da*/ 	.short	(.L_203 - .L_202)
	.align		4
.L_202:
        /*03dc*/ 	.word	index@(_ZN2at6native27unrolled_elementwise_kernelIZZZNS0_49_GLOBAL__N__b919a28f_16_Normalization_cu_5c38458722batch_norm_elementwiseERKNS_6TensorES5_RKSt8optionalIS3_ES9_S5_S5_ENKUlvE0_clEvENKUlvE0_clEvEUlfffffE_St5arrayIPcLm6EELi4E23TrivialOffsetCalculatorILi5EjESG_ILi1EjENS0_6memory15LoadWithoutCastENSJ_16StoreWithoutCastEEEviT_T0_T2_T3_T4_T5_)
        /*03e0*/ 	.word	0x00000000


	//----- nvinfo : EIATTR_REGCOUNT
	.align		4
.L_203:
        /*03e4*/ 	.byte	0x04, 0x2f
        /*03e6*/ 	.short	(.L_205 - .L_204)
	.align		4
.L_204:
        /*03e8*/ 	.word	index@(_ZN2at6native18elementwise_kernelILi128ELi2EZNS0_22gpu_kernel_impl_nocastIZZZNS0_49_GLOBAL__N__b919a28f_16_Normalization_cu_5c38458722batch_norm_elementwiseERKNS_6TensorES6_RKSt8optionalIS4_ESA_S6_S6_ENKUlvE0_clEvENKUlvE0_clEvEUlfffffE_EEvRNS_18TensorIteratorBaseERKT_EUliE_EEviT1_)
        /*03ec*/ 	.word	0x0000001a


	//----- nvinfo : EIATTR_FRAME_SIZE
	.align		4
.L_205:
        /*03f0*/ 	.byte	0x04, 0x11
        /*03f2*/ 	.short	(.L_207 - .L_206)
	.align		4
.L_206:
        /*03f4*/ 	.word	index@(_ZN2at6native18elementwise_kernelILi128ELi2EZNS0_22gpu_kernel_impl_nocastIZZZNS0_49_GLOBAL__N__b919a28f_16_Normalization_cu_5c38458722batch_norm_elementwiseERKNS_6TensorES6_RKSt8optionalIS4_ESA_S6_S6_ENKUlvE0_clEvENKUlvE0_clEvEUlfffffE_EEvRNS_18TensorIteratorBaseERKT_EUliE_EEviT1_)
        /*03f8*/ 	.word	0x00000000


	//----- nvinfo : EIATTR_REGCOUNT
	.align		4
.L_207:
        /*03fc*/ 	.byte	0x04, 0x2f
        /*03fe*/ 	.short	(.L_209 - .L_208)
	.align		4
.L_208:
        /*0400*/ 	.word	index@(_ZN2at6native27unrolled_elementwise_kernelIZZZNS0_49_GLOBAL__N__b919a28f_16_Normalization_cu_5c38458722batch_norm_elementwiseERKNS_6TensorES5_RKSt8optionalIS3_ES9_S5_S5_ENKUlvE0_clEvENKUlvE0_clEvEUlfffffE_St5arrayIPcLm6EELi4E23TrivialOffsetCalculatorILi5EjESG_ILi1EjENS0_6memory12LoadWithCastILi5EEENSJ_13StoreWithCastILi1EEEEEviT_T0_T2_T3_T4_T5_)
        /*0404*/ 	.word	0x0000002a


	//----- nvinfo : EIATTR_FRAME_SIZE
	.align		4
.L_209:
        /*0408*/ 	.byte	0x04, 0x11
        /*040a*/ 	.short	(.L_211 - .L_210)
	.align		4
.L_210:
        /*040c*/ 	.word	index@(_ZN2at6native27unrolled_elementwise_kernelIZZZNS0_49_GLOBAL__N__b919a28f_16_Normalization_cu_5c38458722batch_norm_elementwiseERKNS_6TensorES5_RKSt8optionalIS3_ES9_S5_S5_ENKUlvE0_clEvENKUlvE0_clEvEUlfffffE_St5arrayIPcLm6EELi4E23TrivialOffsetCalculatorILi5EjESG_ILi1EjENS0_6memory12LoadWithCastILi5EEENSJ_13StoreWithCastILi1EEEEEviT_T0_T2_T3_T4_T5_)
        /*0410*/ 	.word	0x00000000


	//----- nvinfo : EIATTR_REGCOUNT
	.align		4
.L_211:
        /*0414*/ 	.byte	0x04, 0x2f
        /*0416*/ 	.short	(.L_213 - .L_212)
	.align		4
.L_212:
        /*0418*/ 	.word	index@(_ZN2at6native18elementwise_kernelILi128ELi4EZNS0_15gpu_kernel_implIZZZNS0_49_GLOBAL__N__b919a28f_16_Normalization_cu_5c38458722batch_norm_elementwiseERKNS_6TensorES6_RKSt8optionalIS4_ESA_S6_S6_ENKUlvE0_clEvENKUlvE0_clEvEUlfffffE_EEvRNS_18TensorIteratorBaseERKT_EUliE_EEviT1_)
        /*041c*/ 	.word	0x0000001c


	//----- nvinfo : EIATTR_FRAME_SIZE
	.align		4
.L_213:
        /*0420*/ 	.byte	0x04, 0x11
        /*0422*/ 	.short	(.L_215 - .L_214)
	.align		4
.L_214:
        /*0424*/ 	.word	index@(_ZN2at6native18elementwise_kernelILi128ELi4EZNS0_15gpu_kernel_implIZZZNS0_49_GLOBAL__N__b919a28f_16_Normalization_cu_5c38458722batch_norm_elementwiseERKNS_6TensorES6_RKSt8optionalIS4_ESA_S6_S6_ENKUlvE0_clEvENKUlvE0_clEvEUlfffffE_EEvRNS_18TensorIteratorBaseERKT_EUliE_EEviT1_)
        /*0428*/ 	.word	0x00000000


	//----- nvinfo : EIATTR_REGCOUNT
	.align		4
.L_215:
        /*042c*/ 	.byte	0x04, 0x2f
        /*042e*/ 	.short	(.L_217 - .L_216)
	.align		4
.L_216:
        /*0430*/ 	.word	index@(_ZN2at6native29vectorized_elementwise_kernelILi8EZZZNS0_49_GLOBAL__N__b919a28f_16_Normalization_cu_5c38458722batch_norm_elementwiseERKNS_6TensorES5_RKSt8optionalIS3_ES9_S5_S5_ENKUlvE0_clEvENKUlvE1_clEvEUlN3c108BFloat16EffffE_St5arrayIPcLm6EEEEviT0_T1_)
        /*0434*/ 	.word	0x00000004


	//----- nvinfo : EIATTR_FRAME_SIZE
	.align		4
.L_217:
        /*0438*/ 	.byte	0x04, 0x11
        /*043a*/ 	.short	(.L_219 - .L_218)
	.align		4
.L_218:
        /*043c*/ 	.word	index@(_ZN2at6native29vectorized_elementwise_kernelILi8EZZZNS0_49_GLOBAL__N__b919a28f_16_Normalization_cu_5c38458722batch_norm_elementwiseERKNS_6TensorES5_RKSt8optionalIS3_ES9_S5_S5_ENKUlvE0_clEvENKUlvE1_clEvEUlN3c108BFloat16EffffE_St5arrayIPcLm6EEEEviT0_T1_)
        /*0440*/ 	.word	0x00000000


	//----- nvinfo : EIATTR_REGCOUNT
	.align		4
.L_219:
        /*0444*/ 	.byte	0x04, 0x2f
        /*0446*/ 	.short	(.L_221 - .L_220)
	.align		4
.L_220:
        /*0448*/ 	.word	index@(_ZN2at6native29vectorized_elementwise_kernelILi4EZZZNS0_49_GLOBAL__N__b919a28f_16_Normalization_cu_5c38458722batch_norm_elementwiseERKNS_6TensorES5_RKSt8optionalIS3_ES9_S5_S5_ENKUlvE0_clEvENKUlvE1_clEvEUlN3c108BFloat16EffffE_St5arrayIPcLm6EEEEviT0_T1_)
        /*044c*/ 	.word	0x00000040


	//----- nvinfo : EIATTR_FRAME_SIZE
	.align		4
.L_221:
        /*0450*/ 	.byte	0x04, 0x11
        /*0452*/ 	.short	(.L_223 - .L_222)
	.align		4
.L_222:
        /*0454*/ 	.word	index@(_ZN2at6native29vectorized_elementwise_kernelILi4EZZZNS0_49_GLOBAL__N__b919a28f_16_Normalization_cu_5c38458722batch_norm_elementwiseERKNS_6TensorES5_RKSt8optionalIS3_ES9_S5_S5_ENKUlvE0_clEvENKUlvE1_clEvEUlN3c108BFloat16EffffE_St5arrayIPcLm6EEEEviT0_T1_)
        /*0458*/ 	.word	0x00000000


	//----- nvinfo : EIATTR_REGCOUNT
	.align		4
.L_223:
        /*045c*/ 	.byte	0x04, 0x2f
        /*045e*/ 	.short	(.L_225 - .L_224)
	.align		4
.L_224:
        /*0460*/ 	.word	index@(_ZN2at6native29vectorized_elementwise_kernelILi2EZZZNS0_49_GLOBAL__N__b919a28f_16_Normalization_cu_5c38458722batch_norm_elementwiseERKNS_6TensorES5_RKSt8optionalIS3_ES9_S5_S5_ENKUlvE0_clEvENKUlvE1_clEvEUlN3c108BFloat16EffffE_St5arrayIPcLm6EEEEviT0_T1_)
        /*0464*/ 	.word	0x00000040


	//----- nvinfo : EIATTR_FRAME_SIZE
	.align		4
.L_225:
        /*0468*/ 	.byte	0x04, 0x11
        /*046a*/ 	.short	(.L_227 - .L_226)
	.align		4
.L_226:
        /*046c*/ 	.word	index@(_ZN2at6native29vectorized_elementwise_kernelILi2EZZZNS0_49_GLOBAL__N__b919a28f_16_Normalization_cu_5c38458722batch_norm_elementwiseERKNS_6TensorES5_RKSt8optionalIS3_ES9_S5_S5_ENKUlvE0_clEvENKUlvE1_clEvEUlN3c108BFloat16EffffE_St5arrayIPcLm6EEEEviT0_T1_)
        /*0470*/ 	.word	0x00000000


	//----- nvinfo : EIATTR_REGCOUNT
	.align		4
.L_227:
        /*0474*/ 	.byte	0x04, 0x2f
        /*0476*/ 	.short	(.L_229 - .L_228)
	.align		4
.L_228:
        /*0478*/ 	.word	index@(_ZN2at6native27unrolled_elementwise_kernelIZZZNS0_49_GLOBAL__N__b919a28f_16_Normalization_cu_5c38458722batch_norm_elementwiseERKNS_6TensorES5_RKSt8optionalIS3_ES9_S5_S5_ENKUlvE0_clEvENKUlvE1_clEvEUlN3c108BFloat16EffffE_St5arrayIPcLm6EELi4E23TrivialOffsetCalculatorILi5EjESI_ILi1EjENS0_6memory15LoadWithoutCastENSL_16StoreWithoutCastEEEviT_T0_T2_T3_T4_T5_)
        /*047c*/ 	.word	0x00000028


	//----- nvinfo : EIATTR_FRAME_SIZE
	.align		4
.L_229:
        /*0480*/ 	.byte	0x04, 0x11
        /*0482*/ 	.short	(.L_231 - .L_230)
	.align		4
.L_230:
        /*0484*/ 	.word	index@(_ZN2at6native27unrolled_elementwise_kernelIZZZNS0_49_GLOBAL__N__b919a28f_16_Normalization_cu_5c38458722batch_norm_elementwiseERKNS_6TensorES5_RKSt8optionalIS3_ES9_S5_S5_ENKUlvE0_clEvENKUlvE1_clEvEUlN3c108BFloat16EffffE_St5arrayIPcLm6EELi4E23TrivialOffsetCalculatorILi5EjESI_ILi1EjENS0_6memory15LoadWithoutCastENSL_16StoreWithoutCastEEEviT_T0_T2_T3_T4_T5_)
        /*0488*/ 	.word	0x00000000


	//----- nvinfo : EIATTR_REGCOUNT
	.align		4
.L_231:
        /*048c*/ 	.byte	0x04, 0x2f
        /*048e*/ 	.short	(.L_233 - .L_232)
	.align		4
.L_232:
        /*0490*/ 	.word	index@(_ZN2at6native18elementwise_kernelILi128ELi4EZNS0_22gpu_kernel_impl_nocastIZZZNS0_49_GLOBAL__N__b919a28f_16_Normalization_cu_5c38458722batch_norm_elementwiseERKNS_6TensorES6_RKSt8optionalIS4_ESA_S6_S6_ENKUlvE0_clEvENKUlvE1_clEvEUlN3c108BFloat16EffffE_EEvRNS_18TensorIteratorBaseERKT_EUliE_EEviT1_)
        /*0494*/ 	.word	0x0000001a


	//----- nvinfo : EIATTR_FRAME_SIZE
	.align		4
.L_233:
        /*0498*/ 	.byte	0x04, 0x11
        /*049a*/ 	.short	(.L_235 - .L_234)
	.align		4
.L_234:
        /*049c*/ 	.word	index@(_ZN2at6native18elementwise_kernelILi128ELi4EZNS0_22gpu_kernel_impl_nocastIZZZNS0_49_GLOBAL__N__b919a28f_16_Normalization_cu_5c38458722batch_norm_elementwiseERKNS_6TensorES6_RKSt8optionalIS4_ESA_S6_S6_ENKUlvE0_clEvENKUlvE1_clEvEUlN3c108BFloat16EffffE_EEvRNS_18TensorIteratorBaseERKT_EUliE_EEviT1_)
        /*04a0*/ 	.word	0x00000000


	//----- nvinfo : EIATTR_REGCOUNT
	.align		4
.L_235:
        /*04a4*/ 	.byte	0x04, 0x2f
        /*04a6*/ 	.short	(.L_237 - .L_236)
	.align		4
.L_236:
        /*04a8*/ 	.word	index@(_ZN2at6native27unrolled_elementwise_kernelIZZZNS0_49_GLOBAL__N__b919a28f_16_Normalization_cu_5c38458722batch_norm_elementwiseERKNS_6TensorES5_RKSt8optionalIS3_ES9_S5_S5_ENKUlvE0_clEvENKUlvE1_clEvEUlN3c108BFloat16EffffE_St5arrayIPcLm6EELi4E23TrivialOffsetCalculatorILi5EjESI_ILi1EjENS0_6memory12LoadWithCastILi5EEENSL_13StoreWithCastILi1EEEEEviT_T0_T2_T3_T4_T5_)
        /*04ac*/ 	.word	0x0000002b


	//----- nvinfo : EIATTR_FRAME_SIZE
	.align		4
.L_237:
        /*04b0*/ 	.byte	0x04, 0x11
        /*04b2*/ 	.short	(.L_239 - .L_238)
	.align		4
.L_238:
        /*04b4*/ 	.word	index@(_ZN2at6native27unrolled_elementwise_kernelIZZZNS0_49_GLOBAL__N__b919a28f_16_Normalization_cu_5c38458722batch_norm_elementwiseERKNS_6TensorES5_RKSt8optionalIS3_ES9_S5_S5_ENKUlvE0_clEvENKUlvE1_clEvEUlN3c108BFloat16EffffE_St5arrayIPcLm6EELi4E23TrivialOffsetCalculatorILi5EjESI_ILi1EjENS0_6memory12LoadWithCastILi5EEENSL_13StoreWithCastILi1EEEEEviT_T0_T2_T3_T4_T5_)
        /*04b8*/ 	.word	0x00000000


	//----- nvinfo : EIATTR_REGCOUNT
	.align		4
.L_239:
        /*04bc*/ 	.byte	0x04, 0x2f
        /*04be*/ 	.short	(.L_241 - .L_240)
	.align		4
.L_240:
        /*04c0*/ 	.word	index@(_ZN2at6native18elementwise_kernelILi128ELi4EZNS0_15gpu_kernel_implIZZZNS0_49_GLOBAL__N__b919a28f_16_Normalization_cu_5c38458722batch_norm_elementwiseERKNS_6TensorES6_RKSt8optionalIS4_ESA_S6_S6_ENKUlvE0_clEvENKUlvE1_clEvEUlN3c108BFloat16EffffE_EEvRNS_18TensorIteratorBaseERKT_EUliE_EEviT1_)
        /*04c4*/ 	.word	0x0000001c


	//----- nvinfo : EIATTR_FRAME_SIZE
	.align		4
.L_241:
        /*04c8*/ 	.byte	0x04, 0x11
        /*04ca*/ 	.short	(.L_243 - .L_242)
	.align		4
.L_242:
        /*04cc*/ 	.word	index@(_ZN2at6native18elementwise_kernelILi128ELi4EZNS0_15gpu_kernel_implIZZZNS0_49_GLOBAL__N__b919a28f_16_Normalization_cu_5c38458722batch_norm_elementwiseERKNS_6TensorES6_RKSt8optionalIS4_ESA_S6_S6_ENKUlvE0_clEvENKUlvE1_clEvEUlN3c108BFloat16EffffE_EEvRNS_18TensorIteratorBaseERKT_EUliE_EEviT1_)
        /*04d0*/ 	.word	0x00000000


	//----- nvinfo : EIATTR_REGCOUNT
	.align		4
.L_243:
        /*04d4*/ 	.byte	0x04, 0x2f
        /*04d6*/ 	.short	(.L_245 - .L_244)
	.align		4
.L_244:
        /*04d8*/ 	.word	index@(_ZN2at6native29vectorized_elementwise_kernelILi8EZZZNS0_49_GLOBAL__N__b919a28f_16_Normalization_cu_5c38458722batch_norm_elementwiseERKNS_6TensorES5_RKSt8optionalIS3_ES9_S5_S5_ENKUlvE0_clEvENKUlvE2_clEvEUlN3c104HalfEffffE_St5arrayIPcLm6EEEEviT0_T1_)
        /*04dc*/ 	.word	0x00000004


	//----- nvinfo : EIATTR_FRAME_SIZE
	.align		4
.L_245:
        /*04e0*/ 	.byte	0x04, 0x11
        /*04e2*/ 	.short	(.L_247 - .L_246)
	.align		4
.L_246:
        /*04e4*/ 	.word	index@(_ZN2at6native29vectorized_elementwise_kernelILi8EZZZNS0_49_GLOBAL__N__b919a28f_16_Normalization_cu_5c38458722batch_norm_elementwiseERKNS_6TensorES5_RKSt8optionalIS3_ES9_S5_S5_ENKUlvE0_clEvENKUlvE2_clEvEUlN3c104HalfEffffE_St5arrayIPcLm6EEEEviT0_T1_)
        /*04e8*/ 	.word	0x00000000


	//----- nvinfo : EIATTR_REGCOUNT
	.align		4
.L_247:
        /*04ec*/ 	.byte	0x04, 0x2f
        /*04ee*/ 	.short	(.L_249 - .L_248)
	.align		4
.L_248:
        /*04f0*/ 	.word	index@(_ZN2at6native29vectorized_elementwise_kernelILi4EZZZNS0_49_GLOBAL__N__b919a28f_16_Normalization_cu_5c38458722batch_norm_elementwiseERKNS_6TensorES5_RKSt8optionalIS3_ES9_S5_S5_ENKUlvE0_clEvENKUlvE2_clEvEUlN3c104HalfEffffE_St5arrayIPcLm6EEEEviT0_T1_)
        /*04f4*/ 	.word	0x00000040


	//----- nvinfo : EIATTR_FRAME_SIZE
	.align		4
.L_249:
        /*04f8*/ 	.byte	0x04, 0x11
        /*04fa*/ 	.short	(.L_251 - .L_250)
	.align		4
.L_250:
        /*04fc*/ 	.word	index@(_ZN2at6native29vectorized_elementwise_kernelILi4EZZZNS0_49_GLOBAL__N__b919a28f_16_Normalization_cu_5c38458722batch_norm_elementwiseERKNS_6TensorES5_RKSt8optionalIS3_ES9_S5_S5_ENKUlvE0_clEvENKUlvE2_clEvEUlN3c104HalfEffffE_St5arrayIPcLm6EEEEviT0_T1_)
        /*0500*/ 	.word	0x00000000


	//----- nvinfo : EIATTR_REGCOUNT
	.align		4
.L_251:
        /*0504*/ 	.byte	0x04, 0x2f
        /*0506*/ 	.short	(.L_253 - .L_252)
	.align		4
.L_252:
        /*0508*/ 	.word	index@(_ZN2at6native29vectorized_elementwise_kernelILi2EZZZNS0_49_GLOBAL__N__b919a28f_16_Normalization_cu_5c38458722batch_norm_elementwiseERKNS_6TensorES5_RKSt8optionalIS3_ES9_S5_S5_ENKUlvE0_clEvENKUlvE2_clEvEUlN3c104HalfEffffE_St5arrayIPcLm6EEEEviT0_T1_)
        /*050c*/ 	.word	0x00000040


	//----- nvinfo : EIATTR_FRAME_SIZE
	.align		4
.L_253:
        /*0510*/ 	.byte	0x04, 0x11
        /*0512*/ 	.short	(.L_255 - .L_254)
	.align		4
.L_254:
        /*0514*/ 	.word	index@(_ZN2at6native29vectorized_elementwise_kernelILi2EZZZNS0_49_GLOBAL__N__b919a28f_16_Normalization_cu_5c38458722batch_norm_elementwiseERKNS_6TensorES5_RKSt8optionalIS3_ES9_S5_S5_ENKUlvE0_clEvENKUlvE2_clEvEUlN3c104HalfEffffE_St5arrayIPcLm6EEEEviT0_T1_)
        /*0518*/ 	.word	0x00000000


	//----- nvinfo : EIATTR_REGCOUNT
	.align		4
.L_255:
        /*051c*/ 	.byte	0x04, 0x2f
        /*051e*/ 	.short	(.L_257 - .L_256)
	.align		4
.L_256:
        /*0520*/ 	.word	index@(_ZN2at6native27unrolled_elementwise_kernelIZZZNS0_49_GLOBAL__N__b919a28f_16_Normalization_cu_5c38458722batch_norm_elementwiseERKNS_6TensorES5_RKSt8optionalIS3_ES9_S5_S5_ENKUlvE0_clEvENKUlvE2_clEvEUlN3c104HalfEffffE_St5arrayIPcLm6EELi4E23TrivialOffsetCalculatorILi5EjESI_ILi1EjENS0_6memory15LoadWithoutCastENSL_16StoreWithoutCastEEEviT_T0_T2_T3_T4_T5_)
        /*0524*/ 	.word	0x00000028


	//----- nvinfo : EIATTR_FRAME_SIZE
	.align		4
.L_257:
        /*0528*/ 	.byte	0x04, 0x11
        /*052a*/ 	.short	(.L_259 - .L_258)
	.align		4
.L_258:
        /*052c*/ 	.word	index@(_ZN2at6native27unrolled_elementwise_kernelIZZZNS0_49_GLOBAL__N__b919a28f_16_Normalization_cu_5c38458722batch_norm_elementwiseERKNS_6TensorES5_RKSt8optionalIS3_ES9_S5_S5_ENKUlvE0_clEvENKUlvE2_clEvEUlN3c104HalfEffffE_St5arrayIPcLm6EELi4E23TrivialOffsetCalculatorILi5EjESI_ILi1EjENS0_6memory15LoadWithoutCastENSL_16StoreWithoutCastEEEviT_T0_T2_T3_T4_T5_)
        /*0530*/ 	.word	0x00000000


	//----- nvinfo : EIATTR_REGCOUNT
	.align		4
.L_259:
        /*0534*/ 	.byte	0x04, 0x2f
        /*0536*/ 	.short	(.L_261 - .L_260)
	.align		4
.L_260:
        /*0538*/ 	.word	index@(_ZN2at6native18elementwise_kernelILi128ELi4EZNS0_22gpu_kernel_impl_nocastIZZZNS0_49_GLOBAL__N__b919a28f_16_Normalization_cu_5c38458722batch_norm_elementwiseERKNS_6TensorES6_RKSt8optionalIS4_ESA_S6_S6_ENKUlvE0_clEvENKUlvE2_clEvEUlN3c104HalfEffffE_EEvRNS_18TensorIteratorBaseERKT_EUliE_EEviT1_)
        /*053c*/ 	.word	0x0000001a


	//----- nvinfo : EIATTR_FRAME_SIZE
	.align		4
.L_261:
        /*0540*/ 	.byte	0x04, 0x11
        /*0542*/ 	.short	(.L_263 - .L_262)
	.align		4
.L_262:
        /*0544*/ 	.word	index@(_ZN2at6native18elementwise_kernelILi128ELi4EZNS0_22gpu_kernel_impl_nocastIZZZNS0_49_GLOBAL__N__b919a28f_16_Normalization_cu_5c38458722batch_norm_elementwiseERKNS_6TensorES6_RKSt8optionalIS4_ESA_S6_S6_ENKUlvE0_clEvENKUlvE2_clEvEUlN3c104HalfEffffE_EEvRNS_18TensorIteratorBaseERKT_EUliE_EEviT1_)
        /*0548*/ 	.word	0x00000000


	//----- nvinfo : EIATTR_REGCOUNT
	.align		4
.L_263:
        /*054c*/ 	.byte	0x04, 0x2f
        /*054e*/ 	.short	(.L_265 - .L_264)
	.align		4
.L_264:
        /*0550*/ 	.word	index@(_ZN2at6native27unrolled_elementwise_kernelIZZZNS0_49_GLOBAL__N__b919a28f_16_Normalization_cu_5c38458722batch_norm_elementwiseERKNS_6TensorES5_RKSt8optionalIS3_ES9_S5_S5_ENKUlvE0_clEvENKUlvE2_clEvEUlN3c104HalfEffffE_St5arrayIPcLm6EELi4E23TrivialOffsetCalculatorILi5EjESI_ILi1EjENS0_6memory12LoadWithCastILi5EEENSL_13StoreWithCastILi1EEEEEviT_T0_T2_T3_T4_T5_)
        /*0554*/ 	.word	0x0000002b


	//----- nvinfo : EIATTR_FRAME_SIZE
	.align		4
.L_265:
        /*0558*/ 	.byte	0x04, 0x11
        /*055a*/ 	.short	(.L_267 - .L_266)
	.align		4
.L_266:
        /*055c*/ 	.word	index@(_ZN2at6native27unrolled_elementwise_kernelIZZZNS0_49_GLOBAL__N__b919a28f_16_Normalization_cu_5c38458722batch_norm_elementwiseERKNS_6TensorES5_RKSt8optionalIS3_ES9_S5_S5_ENKUlvE0_clEvENKUlvE2_clEvEUlN3c104HalfEffffE_St5arrayIPcLm6EELi4E23TrivialOffsetCalculatorILi5EjESI_ILi1EjENS0_6memory12LoadWithCastILi5EEENSL_13StoreWithCastILi1EEEEEviT_T0_T2_T3_T4_T5_)
        /*0560*/ 	.word	0x00000000


	//----- nvinfo : EIATTR_REGCOUNT
	.align		4
.L_267:
        /*0564*/ 	.byte	0x04, 0x2f
        /*0566*/ 	.short	(.L_269 - .L_268)
	.align		4
.L_268:
        /*0568*/ 	.word	index@(_ZN2at6native18elementwise_kernelILi128ELi4EZNS0_15gpu_kernel_implIZZZNS0_49_GLOBAL__N__b919a28f_16_Normalization_cu_5c38458722batch_norm_elementwiseERKNS_6TensorES6_RKSt8optionalIS4_ESA_S6_S6_ENKUlvE0_clEvENKUlvE2_clEvEUlN3c104HalfEffffE_EEvRNS_18TensorIteratorBaseERKT_EUliE_EEviT1_)
        /*056c*/ 	.word	0x0000001c


	//----- nvinfo : EIATTR_FRAME_SIZE
	.align		4
.L_269:
        /*0570*/ 	.byte	0x04, 0x11
        /*0572*/ 	.short	(.L_271 - .L_270)
	.align		4
.L_270:
        /*0574*/ 	.word	index@(_ZN2at6native18elementwise_kernelILi128ELi4EZNS0_15gpu_kernel_implIZZZNS0_49_GLOBAL__N__b919a28f_16_Normalization_cu_5c38458722batch_norm_elementwiseERKNS_6TensorES6_RKSt8optionalIS4_ESA_S6_S6_ENKUlvE0_clEvENKUlvE2_clEvEUlN3c104HalfEffffE_EEvRNS_18TensorIteratorBaseERKT_EUliE_EEviT1_)
        /*0578*/ 	.word	0x00000000


	//----- nvinfo : EIATTR_REGCOUNT
	.align		4
.L_271:
        /*057c*/ 	.byte	0x04, 0x2f
        /*057e*/ 	.short	(.L_273 - .L_272)
	.align		4
.L_272:
        /*0580*/ 	.word	index@(_ZN2at6native32batch_norm_backward_elemt_kernelIdddiEEvNS_27GenericPackedTensorAccessorIT_Lm3ENS_16DefaultPtrTraitsET2_EES6_NS2_IT1_Lm1ES4_S5_EES8_NS2_IT0_Lm1ES4_S5_EES8_S8_S6_S7_)
        /*0584*/ 	.word	0x00000020


	//----- nvinfo : EIATTR_FRAME_SIZE
	.align		4
.L_273:
        /*0588*/ 	.byte	0x04, 0x11
        /*058a*/ 	.short	(.L_275 - .L_274)
	.align		4
.L_274:
        /*058c*/ 	.word	index@(_ZN2at6native32batch_norm_backward_elemt_kernelIdddiEEvNS_27GenericPackedTensorAccessorIT_Lm3ENS_16DefaultPtrTraitsET2_EES6_NS2_IT1_Lm1ES4_S5_EES8_NS2_IT0_Lm1ES4_S5_EES8_S8_S6_S7_)
        /*0590*/ 	.word	0x00000000


	//----- nvinfo : EIATTR_REGCOUNT
	.align		4
.L_275:
        /*0594*/ 	.byte	0x04, 0x2f
        /*0596*/ 	.short	(.L_277 - .L_276)
	.align		4
.L_276:
        /*0598*/ 	.word	index@(_ZN2at6native32batch_norm_backward_elemt_kernelIfffiEEvNS_27GenericPackedTensorAccessorIT_Lm3ENS_16DefaultPtrTraitsET2_EES6_NS2_IT1_Lm1ES4_S5_EES8_NS2_IT0_Lm1ES4_S5_EES8_S8_S6_S7_)
        /*059c*/ 	.word	0x0000001f


	//----- nvinfo : EIATTR_FRAME_SIZE
	.align		4
.L_277:
        /*05a0*/ 	.byte	0x04, 0x11
        /*05a2*/ 	.short	(.L_279 - .L_278)
	.align		4
.L_278:
        /*05a4*/ 	.word	index@(_ZN2at6native32batch_norm_backward_elemt_kernelIfffiEEvNS_27GenericPackedTensorAccessorIT_Lm3ENS_16DefaultPtrTraitsET2_EES6_NS2_IT1_Lm1ES4_S5_EES8_NS2_IT0_Lm1ES4_S5_EES8_S8_S6_S7_)
        /*05a8*/ 	.word	0x00000000


	//----- nvinfo : EIATTR_REGCOUNT
	.align		4
.L_279:
        /*05ac*/ 	.byte	0x04, 0x2f
        /*05ae*/ 	.short	(.L_281 - .L_280)
	.align		4
.L_280:
        /*05b0*/ 	.word	index@(_ZN2at6native32batch_norm_backward_elemt_kernelIN3c104HalfEffiEEvNS_27GenericPackedTensorAccessorIT_Lm3ENS_16DefaultPtrTraitsET2_EES8_NS4_IT1_Lm1ES6_S7_EESA_NS4_IT0_Lm1ES6_S7_EESA_SA_S8_S9_)
        /*05b4*/ 	.word	0x0000001d


	//----- nvinfo : EIATTR_FRAME_SIZE
	.align		4
.L_281:
        /*05b8*/ 	.byte	0x04, 0x11
        /*05ba*/ 	.short	(.L_283 - .L_282)
	.align		4
.L_282:
        /*05bc*/ 	.word	index@(_ZN2at6native32batch_norm_backward_elemt_kernelIN3c104HalfEffiEEvNS_27GenericPackedTensorAccessorIT_Lm3ENS_16DefaultPtrTraitsET2_EES8_NS4_IT1_Lm1ES6_S7_EESA_NS4_IT0_Lm1ES6_S7_EESA_SA_S8_S9_)
        /*05c0*/ 	.word	0x00000000


	//----- nvinfo : EIATTR_REGCOUNT
	.align		4
.L_283:
        /*05c4*/ 	.byte	0x04, 0x2f
        /*05c6*/ 	.short	(.L_285 - .L_284)
	.align		4
.L_284:
        /*05c8*/ 	.word	index@(_ZN2at6native32batch_norm_backward_elemt_kernelIN3c104HalfES3_fiEEvNS_27GenericPackedTensorAccessorIT_Lm3ENS_16DefaultPtrTraitsET2_EES8_NS4_IT1_Lm1ES6_S7_EESA_NS4_IT0_Lm1ES6_S7_EESA_SA_S8_S9_)
        /*05cc*/ 	.word	0x0000001d


	//----- nvinfo : EIATTR_FRAME_SIZE
	.align		4
.L_285:
        /*05d0*/ 	.byte	0x04, 0x11
        /*05d2*/ 	.short	(.L_287 - .L_286)
	.align		4
.L_286:
        /*05d4*/ 	.word	index@(_ZN2at6native32batch_norm_backward_elemt_kernelIN3c104HalfES3_fiEEvNS_27GenericPackedTensorAccessorIT_Lm3ENS_16DefaultPtrTraitsET2_EES8_NS4_IT1_Lm1ES6_S7_EESA_NS4_IT0_Lm1ES6_S7_EESA_SA_S8_S9_)
        /*05d8*/ 	.word	0x00000000


	//----- nvinfo : EIATTR_REGCOUNT
	.align		4
.L_287:
        /*05dc*/ 	.byte	0x04, 0x2f
        /*05de*/ 	.short	(.L_289 - .L_288)
	.align		4
.L_288:
        /*05e0*/ 	.word	index@(_ZN2at6native32batch_norm_backward_elemt_kernelIN3c108BFloat16EffiEEvNS_27GenericPackedTensorAccessorIT_Lm3ENS_16DefaultPtrTraitsET2_EES8_NS4_IT1_Lm1ES6_S7_EESA_NS4_IT0_Lm1ES6_S7_EESA_SA_S8_S9_)
        /*05e4*/ 	.word	0x0000001d


	//----- nvinfo : EIATTR_FRAME_SIZE
	.align		4
.L_289:
        /*05e8*/ 	.byte	0x04, 0x11
        /*05ea*/ 	.short	(.L_291 - .L_290)
	.align		4
.L_290:
        /*05ec*/ 	.word	index@(_ZN2at6native32batch_norm_backward_elemt_kernelIN3c108BFloat16EffiEEvNS_27GenericPackedTensorAccessorIT_Lm3ENS_16DefaultPtrTraitsET2_EES8_NS4_IT1_Lm1ES6_S7_EESA_NS4_IT0_Lm1ES6_S7_EESA_SA_S8_S9_)
        /*05f0*/ 	.word	0x00000000


	//----- nvinfo : EIATTR_REGCOUNT
	.align		4
.L_291:
        /*05f4*/ 	.byte	0x04, 0x2f
        /*05f6*/ 	.short	(.L_293 - .L_292)
	.align		4
.L_292:
        /*05f8*/ 	.word	index@(_ZN2at6native32batch_norm_backward_elemt_kernelIN3c108BFloat16ES3_fiEEvNS_27GenericPackedTensorAccessorIT_Lm3ENS_16DefaultPtrTraitsET2_EES8_NS4_IT1_Lm1ES6_S7_EESA_NS4_IT0_Lm1ES6_S7_EESA_SA_S8_S9_)
        /*05fc*/ 	.word	0x0000001d


	//----- nvinfo : EIATTR_FRAME_SIZE
	.align		4
.L_293:
        /*0600*/ 	.byte	0x04, 0x11
        /*0602*/ 	.short	(.L_295 - .L_294)
	.align		4
.L_294:
        /*0604*/ 	.word	index@(_ZN2at6native32batch_norm_backward_elemt_kernelIN3c108BFloat16ES3_fiEEvNS_27GenericPackedTensorAccessorIT_Lm3ENS_16DefaultPtrTraitsET2_EES8_NS4_IT1_Lm1ES6_S7_EESA_NS4_IT0_Lm1ES6_S7_EESA_SA_S8_S9_)
        /*0608*/ 	.word	0x00000000


	//----- nvinfo : EIATTR_REGCOUNT
	.align		4
.L_295:
        /*060c*/ 	.byte	0x04, 0x2f
        /*060e*/ 	.short	(.L_297 - .L_296)
	.align		4
.L_296:
        /*0610*/ 	.word	index@(_ZN2at6native29vectorized_elementwise_kernelILi8EZZZNS0_49_GLOBAL__N__b919a28f_16_Normalization_cu_5c38458737batch_norm_elementwise_backward_trainERKNS_6TensorES5_S5_S5_S5_S5_S5_ENKUlvE0_clEvENKUlvE_clEvEUldddddddE_St5arrayIPcLm8EEEEviT0_T1_)
        /*0614*/ 	.word	0x00000004


	//----- nvinfo : EIATTR_FRAME_SIZE
	.align		4
.L_297:
        /*0618*/ 	.byte	0x04, 0x11
        /*061a*/ 	.short	(.L_299 - .L_298)
	.align		4
.L_298:
        /*061c*/ 	.word	index@(_ZN2at6native29vectorized_elementwise_kernelILi8EZZZNS0_49_GLOBAL__N__b919a28f_16_Normalization_cu_5c38458737batch_norm_elementwise_backward_trainERKNS_6TensorES5_S5_S5_S5_S5_S5_ENKUlvE0_clEvENKUlvE_clEvEUldddddddE_St5arrayIPcLm8EEEEviT0_T1_)
        /*0620*/ 	.word	0x00000000


	//----- nvinfo : EIATTR_REGCOUNT
	.align		4
.L_299:
        /*0624*/ 	.byte	0x04, 0x2f
        /*0626*/ 	.short	(.L_301 - .L_300)
	.align		4
.L_300:
        /*0628*/ 	.word	index@(_ZN2at6native29vectorized_elementwise_kernelILi4EZZZNS0_49_GLOBAL__N__b919a28f_16_Normalization_cu_5c38458737batch_norm_elementwise_backward_trainERKNS_6TensorES5_S5_S5_S5_S5_S5_ENKUlvE0_clEvENKUlvE_clEvEUldddddddE_St5arrayIPcLm8EEEEviT0_T1_)
        /*062c*/ 	.word	0x00000080


	//----- nvinfo : EIATTR_FRAME_SIZE
	.align		4
.L_301:
        /*0630*/ 	.byte	0x04, 0x11
        /*0632*/ 	.short	(.L_303 - .L_302)
	.align		4
.L_302:
        /*0634*/ 	.word	index@(_ZN2at6native29vectorized_elementwise_kernelILi4EZZZNS0_49_GLOBAL__N__b919a28f_16_Normalization_cu_5c38458737batch_norm_elementwise_backward_trainERKNS_6TensorES5_S5_S5_S5_S5_S5_ENKUlvE0_clEvENKUlvE_clEvEUldddddddE_St5arrayIPcLm8EEEEviT0_T1_)
        /*0638*/ 	.word	0x00000000


	//----- nvinfo : EIATTR_REGCOUNT
	.align		4
.L_303:
        /*063c*/ 	.byte	0x04, 0x2f
        /*063e*/ 	.short	(.L_305 - .L_304)
	.align		4
.L_304:
        /*0640*/ 	.word	index@(_ZN2at6native29vectorized_elementwise_kernelILi2EZZZNS0_49_GLOBAL__N__b919a28f_16_Normalization_cu_5c38458737batch_norm_elementwise_backward_trainERKNS_6TensorES5_S5_S5_S5_S5_S5_ENKUlvE0_clEvENKUlvE_clEvEUldddddddE_St5arrayIPcLm8EEEEviT0_T1_)
        /*0644*/ 	.word	0x00000080


	//----- nvinfo : EIATTR_FRAME_SIZE
	.align		4
.L_305:
        /*0648*/ 	.byte	0x04, 0x11
        /*064a*/ 	.short	(.L_307 - .L_306)
	.align		4
.L_306:
        /*064c*/ 	.word	index@(_ZN2at6native29vectorized_elementwise_kernelILi2EZZZNS0_49_GLOBAL__N__b919a28f_16_Normalization_cu_5c38458737batch_norm_elementwise_backward_trainERKNS_6TensorES5_S5_S5_S5_S5_S5_ENKUlvE0_clEvENKUlvE_clEvEUldddddddE_St5arrayIPcLm8EEEEviT0_T1_)
        /*0650*/ 	.word	0x00000000


	//----- nvinfo : EIATTR_REGCOUNT
	.align		4
.L_307:
        /*0654*/ 	.byte	0x04, 0x2f
        /*0656*/ 	.short	(.L_309 - .L_308)
	.align		4
.L_308:
        /*0658*/ 	.word	index@(_ZN2at6native27unrolled_elementwise_kernelIZZZNS0_49_GLOBAL__N__b919a28f_16_Normalization_cu_5c38458737batch_norm_elementwise_backward_trainERKNS_6TensorES5_S5_S5_S5_S5_S5_ENKUlvE0_clEvENKUlvE_clEvEUldddddddE_St5arrayIPcLm8EELi4E23TrivialOffsetCalculatorILi7EjESC_ILi1EjENS0_6memory15LoadWithoutCastENSF_16StoreWithoutCastEEEviT_T0_T2_T3_T4_T5_)
        /*065c*/ 	.word	0x00000040


	//----- nvinfo : EIATTR_FRAME_SIZE
	.align		4
.L_309:
        /*0660*/ 	.byte	0x04, 0x11
        /*0662*/ 	.short	(.L_311 - .L_310)
	.align		4
.L_310:
        /*0664*/ 	.word	index@(_ZN2at6native27unrolled_elementwise_kernelIZZZNS0_49_GLOBAL__N__b919a28f_16_Normalization_cu_5c38458737batch_norm_elementwise_backward_trainERKNS_6TensorES5_S5_S5_S5_S5_S5_ENKUlvE0_clEvENKUlvE_clEvEUldddddddE_St5arrayIPcLm8EELi4E23TrivialOffsetCalculatorILi7EjESC_ILi1EjENS0_6memory15LoadWithoutCastENSF_16StoreWithoutCastEEEviT_T0_T2_T3_T4_T5_)
        /*0668*/ 	.word	0x00000000


	//----- nvinfo : EIATTR_REGCOUNT
	.align		4
.L_311:
        /*066c*/ 	.byte	0x04, 0x2f
        /*066e*/ 	.short	(.L_313 - .L_312)
	.align		4
.L_312:
        /*0670*/ 	.word	index@(_ZN2at6native18elementwise_kernelILi128ELi2EZNS0_22gpu_kernel_impl_nocastIZZZNS0_49_GLOBAL__N__b919a28f_16_Normalization_cu_5c38458737batch_norm_elementwise_backward_trainERKNS_6TensorES6_S6_S6_S6_S6_S6_ENKUlvE0_clEvENKUlvE_clEvEUldddddddE_EEvRNS_18TensorIteratorBaseERKT_EUliE_EEviT1_)
        /*0674*/ 	.word	0x0000001e


	//----- nvinfo : EIATTR_FRAME_SIZE
	.align		4
.L_313:
        /*0678*/ 	.byte	0x04, 0x11
        /*067a*/ 	.short	(.L_315 - .L_314)
	.align		4
.L_314:
        /*067c*/ 	.word	index@(_ZN2at6native18elementwise_kernelILi128ELi2EZNS0_22gpu_kernel_impl_nocastIZZZNS0_49_GLOBAL__N__b919a28f_16_Normalization_cu_5c38458737batch_norm_elementwise_backward_trainERKNS_6TensorES6_S6_S6_S6_S6_S6_ENKUlvE0_clEvENKUlvE_clEvEUldddddddE_EEvRNS_18TensorIteratorBaseERKT_EUliE_EEviT1_)
        /*0680*/ 	.word	0x00000000


	//----- nvinfo : EIATTR_REGCOUNT
	.align		4
.L_315:
        /*0684*/ 	.byte	0x04, 0x2f
        /*0686*/ 	.short	(.L_317 - .L_316)
	.align		4
.L_316:
        /*0688*/ 	.word	index@(_ZN2at6native27unrolled_elementwise_kernelIZZZNS0_49_GLOBAL__N__b919a28f_16_Normalization_cu_5c38458737batch_norm_elementwise_backward_trainERKNS_6TensorES5_S5_S5_S5_S5_S5_ENKUlvE0_clEvENKUlvE_clEvEUldddddddE_St5arrayIPcLm8EELi4E23TrivialOffsetCalculatorILi7EjESC_ILi1EjENS0_6memory12LoadWithCastILi7EEENSF_13StoreWithCastILi1EEEEEviT_T0_T2_T3_T4_T5_)
        /*068c*/ 	.word	0x00000050


	//----- nvinfo : EIATTR_FRAME_SIZE
	.align		4
.L_317:
        /*0690*/ 	.byte	0x04, 0x11
        /*0692*/ 	.short	(.L_319 - .L_318)
	.align		4
.L_318:
        /*0694*/ 	.word	index@(_ZN2at6native27unrolled_elementwise_kernelIZZZNS0_49_GLOBAL__N__b919a28f_16_Normalization_cu_5c38458737batch_norm_elementwise_backward_trainERKNS_6TensorES5_S5_S5_S5_S5_S5_ENKUlvE0_clEvENKUlvE_clEvEUldddddddE_St5arrayIPcLm8EELi4E23TrivialOffsetCalculatorILi7EjESC_ILi1EjENS0_6memory12LoadWithCastILi7EEENSF_13StoreWithCastILi1EEEEEviT_T0_T2_T3_T4_T5_)
        /*0698*/ 	.word	0x00000000


	//----- nvinfo : EIATTR_REGCOUNT
	.align		4
.L_319:
        /*069c*/ 	.byte	0x04, 0x2f
        /*069e*/ 	.short	(.L_321 - .L_320)
	.align		4
.L_320:
        /*06a0*/ 	.word	index@(_ZN2at6native18elementwise_kernelILi128ELi4EZNS0_15gpu_kernel_implIZZZNS0_49_GLOBAL__N__b919a28f_16_Normalization_cu_5c38458737batch_norm_elementwise_backward_trainERKNS_6TensorES6_S6_S6_S6_S6_S6_ENKUlvE0_clEvENKUlvE_clEvEUldddddddE_EEvRNS_18TensorIteratorBaseERKT_EUliE_EEviT1_)
        /*06a4*/ 	.word	0x00000024


	//----- nvinfo : EIATTR_FRAME_SIZE
	.align		4
.L_321:
        /*06a8*/ 	.byte	0x04, 0x11
        /*06aa*/ 	.short	(.L_323 - .L_322)
	.align		4
.L_322:
        /*06ac*/ 	.word	index@(_ZN2at6native18elementwise_kernelILi128ELi4EZNS0_15gpu_kernel_implIZZZNS0_49_GLOBAL__N__b919a28f_16_Normalization_cu_5c38458737batch_norm_elementwise_backward_trainERKNS_6TensorES6_S6_S6_S6_S6_S6_ENKUlvE0_clEvENKUlvE_clEvEUldddddddE_EEvRNS_18TensorIteratorBaseERKT_EUliE_EEviT1_)
        /*06b0*/ 	.word	0x00000000


	//----- nvinfo : EIATTR_REGCOUNT
	.align		4
.L_323:
        /*06b4*/ 	.byte	0x04, 0x2f
        /*06b6*/ 	.short	(.L_325 - .L_324)
	.align		4
.L_324:
        /*06b8*/ 	.word	index@(_ZN2at6native29vectorized_elementwise_kernelILi8EZZZNS0_49_GLOBAL__N__b919a28f_16_Normalization_cu_5c38458737batch_norm_elementwise_backward_trainERKNS_6TensorES5_S5_S5_S5_S5_S5_ENKUlvE0_clEvENKUlvE0_clEvEUlfffffffE_St5arrayIPcLm8EEEEviT0_T1_)
        /*06bc*/ 	.word	0x00000004


	//----- nvinfo : EIATTR_FRAME_SIZE
	.align		4
.L_325:
        /*06c0*/ 	.byte	0x04, 0x11
        /*06c2*/ 	.short	(.L_327 - .L_326)
	.align		4
.L_326:
        /*06c4*/ 	.word	index@(_ZN2at6native29vectorized_elementwise_kernelILi8EZZZNS0_49_GLOBAL__N__b919a28f_16_Normalization_cu_5c38458737batch_norm_elementwise_backward_trainERKNS_6TensorES5_S5_S5_S5_S5_S5_ENKUlvE0_clEvENKUlvE0_clEvEUlfffffffE_St5arrayIPcLm8EEEEviT0_T1_)
        /*06c8*/ 	.word	0x00000000


	//----- nvinfo : EIATTR_REGCOUNT
	.align		4
.L_327:
        /*06cc*/ 	.byte	0x04, 0x2f
        /*06ce*/ 	.short	(.L_329 - .L_328)
	.align		4
.L_328:
        /*06d0*/ 	.word	index@(_ZN2at6native29vectorized_elementwise_kernelILi4EZZZNS0_49_GLOBAL__N__b919a28f_16_Normalization_cu_5c38458737batch_norm_elementwise_backward_trainERKNS_6TensorES5_S5_S5_S5_S5_S5_ENKUlvE0_clEvENKUlvE0_clEvEUlfffffffE_St5arrayIPcLm8EEEEviT0_T1_)
        /*06d4*/ 	.word	0x00000040


	//----- nvinfo : EIATTR_FRAME_SIZE
	.align		4
.L_329:
        /*06d8*/ 	.byte	0x04, 0x11
        /*06da*/ 	.short	(.L_331 - .L_330)
	.align		4
.L_330:
        /*06dc*/ 	.word	index@(_ZN2at6native29vectorized_elementwise_kernelILi4EZZZNS0_49_GLOBAL__N__b919a28f_16_Normalization_cu_5c38458737batch_norm_elementwise_backward_trainERKNS_6TensorES5_S5_S5_S5_S5_S5_ENKUlvE0_clEvENKUlvE0_clEvEUlfffffffE_St5arrayIPcLm8EEEEviT0_T1_)
        /*06e0*/ 	.word	0x00000000


	//----- nvinfo : EIATTR_REGCOUNT
	.align		4
.L_331:
        /*06e4*/ 	.byte	0x04, 0x2f
        /*06e6*/ 	.short	(.L_333 - .L_332)
	.align		4
.L_332:
        /*06e8*/ 	.word	index@(_ZN2at6native29vectorized_elementwise_kernelILi2EZZZNS0_49_GLOBAL__N__b919a28f_16_Normalization_cu_5c38458737batch_norm_elementwise_backward_trainERKNS_6TensorES5_S5_S5_S5_S5_S5_ENKUlvE0_clEvENKUlvE0_clEvEUlfffffffE_St5arrayIPcLm8EEEEviT0_T1_)
        /*06ec*/ 	.word	0x00000040


	//----- nvinfo : EIATTR_FRAME_SIZE
	.align		4
.L_333:
        /*06f0*/ 	.byte	0x04, 0x11
        /*06f2*/ 	.short	(.L_335 - .L_334)
	.align		4
.L_334:
        /*06f4*/ 	.word	index@(_ZN2at6native29vectorized_elementwise_kernelILi2EZZZNS0_49_GLOBAL__N__b919a28f_16_Normalization_cu_5c38458737batch_norm_elementwise_backward_trainERKNS_6TensorES5_S5_S5_S5_S5_S5_ENKUlvE0_clEvENKUlvE0_clEvEUlfffffffE_St5arrayIPcLm8EEEEviT0_T1_)
        /*06f8*/ 	.word	0x00000000


	//----- nvinfo : EIATTR_REGCOUNT
	.align		4
.L_335:
        /*06fc*/ 	.byte	0x04, 0x2f
        /*06fe*/ 	.short	(.L_337 - .L_336)
	.align		4
.L_336:
        /*0700*/ 	.word	index@(_ZN2at6native27unrolled_elementwise_kernelIZZZNS0_49_GLOBAL__N__b919a28f_16_Normalization_cu_5c38458737batch_norm_elementwise_backward_trainERKNS_6TensorES5_S5_S5_S5_S5_S5_ENKUlvE0_clEvENKUlvE0_clEvEUlfffffffE_St5arrayIPcLm8EELi4E23TrivialOffsetCalculatorILi7EjESC_ILi1EjENS0_6memory15LoadWithoutCastENSF_16StoreWithoutCastEEEviT_T0_T2_T3_T4_T5_)
        /*0704*/ 	.word	0x00000028


	//----- nvinfo : EIATTR_FRAME_SIZE
	.align		4
.L_337:
        /*0708*/ 	.byte	0x04, 0x11
        /*070a*/ 	.short	(.L_339 - .L_338)
	.align		4
.L_338:
        /*070c*/ 	.word	index@(_ZN2at6native27unrolled_elementwise_kernelIZZZNS0_49_GLOBAL__N__b919a28f_16_Normalization_cu_5c38458737batch_norm_elementwise_backward_trainERKNS_6TensorES5_S5_S5_S5_S5_S5_ENKUlvE0_clEvENKUlvE0_clEvEUlfffffffE_St5arrayIPcLm8EELi4E23TrivialOffsetCalculatorILi7EjESC_ILi1EjENS0_6memory15LoadWithoutCastENSF_16StoreWithoutCastEEEviT_T0_T2_T3_T4_T5_)
        /*0710*/ 	.word	0x00000000


	//----- nvinfo : EIATTR_REGCOUNT
	.align		4
.L_339:
        /*0714*/ 	.byte	0x04, 0x2f
        /*0716*/ 	.short	(.L_341 - .L_340)
	.align		4
.L_340:
        /*0718*/ 	.word	index@(_ZN2at6native18elementwise_kernelILi128ELi2EZNS0_22gpu_kernel_impl_nocastIZZZNS0_49_GLOBAL__N__b919a28f_16_Normalization_cu_5c38458737batch_norm_elementwise_backward_trainERKNS_6TensorES6_S6_S6_S6_S6_S6_ENKUlvE0_clEvENKUlvE0_clEvEUlfffffffE_EEvRNS_18TensorIteratorBaseERKT_EUliE_EEviT1_)
        /*071c*/ 	.word	0x0000001e


	//----- nvinfo : EIATTR_FRAME_SIZE
	.align		4
.L_341:
        /*0720*/ 	.byte	0x04, 0x11
        /*0722*/ 	.short	(.L_343 - .L_342)
	.align		4
.L_342:
        /*0724*/ 	.word	index@(_ZN2at6native18elementwise_kernelILi128ELi2EZNS0_22gpu_kernel_impl_nocastIZZZNS0_49_GLOBAL__N__b919a28f_16_Normalization_cu_5c38458737batch_norm_elementwise_backward_trainERKNS_6TensorES6_S6_S6_S6_S6_S6_ENKUlvE0_clEvENKUlvE0_clEvEUlfffffffE_EEvRNS_18TensorIteratorBaseERKT_EUliE_EEviT1_)
        /*0728*/ 	.word	0x00000000


	//----- nvinfo : EIATTR_REGCOUNT
	.align		4
.L_343:
        /*072c*/ 	.byte	0x04, 0x2f
        /*072e*/ 	.short	(.L_345 - .L_344)
	.align		4
.L_344:
        /*0730*/ 	.word	index@(_ZN2at6native27unrolled_elementwise_kernelIZZZNS0_49_GLOBAL__N__b919a28f_16_Normalization_cu_5c38458737batch_norm_elementwise_backward_trainERKNS_6TensorES5_S5_S5_S5_S5_S5_ENKUlvE0_clEvENKUlvE0_clEvEUlfffffffE_St5arrayIPcLm8EELi4E23TrivialOffsetCalculatorILi7EjESC_ILi1EjENS0_6memory12LoadWithCastILi7EEENSF_13StoreWithCastILi1EEEEEviT_T0_T2_T3_T4_T5_)
        /*0734*/ 	.word	0x00000034


	//----- nvinfo : EIATTR_FRAME_SIZE
	.align		4
.L_345:
        /*0738*/ 	.byte	0x04, 0x11
        /*073a*/ 	.short	(.L_347 - .L_346)
	.align		4
.L_346:
        /*073c*/ 	.word	index@(_ZN2at6native27unrolled_elementwise_kernelIZZZNS0_49_GLOBAL__N__b919a28f_16_Normalization_cu_5c38458737batch_norm_elementwise_backward_trainERKNS_6TensorES5_S5_S5_S5_S5_S5_ENKUlvE0_clEvENKUlvE0_clEvEUlfffffffE_St5arrayIPcLm8EELi4E23TrivialOffsetCalculatorILi7EjESC_ILi1EjENS0_6memory12LoadWithCastILi7EEENSF_13StoreWithCastILi1EEEEEviT_T0_T2_T3_T4_T5_)
        /*0740*/ 	.word	0x00000000


	//----- nvinfo : EIATTR_REGCOUNT
	.align		4
.L_347:
        /*0744*/ 	.byte	0x04, 0x2f
        /*0746*/ 	.short	(.L_349 - .L_348)
	.align		4
.L_348:
        /*0748*/ 	.word	index@(_ZN2at6native18elementwise_kernelILi128ELi4EZNS0_15gpu_kernel_implIZZZNS0_49_GLOBAL__N__b919a28f_16_Normalization_cu_5c38458737batch_norm_elementwise_backward_trainERKNS_6TensorES6_S6_S6_S6_S6_S6_ENKUlvE0_clEvENKUlvE0_clEvEUlfffffffE_EEvRNS_18TensorIteratorBaseERKT_EUliE_EEviT1_)
        /*074c*/ 	.word	0x00000020


	//----- nvinfo : EIATTR_FRAME_SIZE
	.align		4
.L_349:
        /*0750*/ 	.byte	0x04, 0x11
        /*0752*/ 	.short	(.L_351 - .L_350)
	.align		4
.L_350:
        /*0754*/ 	.word	index@(_ZN2at6native18elementwise_kernelILi128ELi4EZNS0_15gpu_kernel_implIZZZNS0_49_GLOBAL__N__b919a28f_16_Normalization_cu_5c38458737batch_norm_elementwise_backward_trainERKNS_6TensorES6_S6_S6_S6_S6_S6_ENKUlvE0_clEvENKUlvE0_clEvEUlfffffffE_EEvRNS_18TensorIteratorBaseERKT_EUliE_EEviT1_)
        /*0758*/ 	.word	0x00000000


	//----- nvinfo : EIATTR_REGCOUNT
	.align		4
.L_351:
        /*075c*/ 	.byte	0x04, 0x2f
        /*075e*/ 	.short	(.L_353 - .L_352)
	.align		4
.L_352:
        /*0760*/ 	.word	index@(_ZN2at6native29vectorized_elementwise_kernelILi8EZZZNS0_49_GLOBAL__N__b919a28f_16_Normalization_cu_5c38458737batch_norm_elementwise_backward_trainERKNS_6TensorES5_S5_S5_S5_S5_S5_ENKUlvE0_clEvENKUlvE1_clEvEUlN3c104HalfES9_fffffE_St5arrayIPcLm8EEEEviT0_T1_)
        /*0764*/ 	.word	0x00000004


	//----- nvinfo : EIATTR_FRAME_SIZE
	.align		4
.L_353:
        /*0768*/ 	.byte	0x04, 0x11
        /*076a*/ 	.short	(.L_355 - .L_354)
	.align		4
.L_354:
        /*076c*/ 	.word	index@(_ZN2at6native29vectorized_elementwise_kernelILi8EZZZNS0_49_GLOBAL__N__b919a28f_16_Normalization_cu_5c38458737batch_norm_elementwise_backward_trainERKNS_6TensorES5_S5_S5_S5_S5_S5_ENKUlvE0_clEvENKUlvE1_clEvEUlN3c104HalfES9_fffffE_St5arrayIPcLm8EEEEviT0_T1_)
        /*0770*/ 	.word	0x00000000


	//----- nvinfo : EIATTR_REGCOUNT
	.align		4
.L_355:
        /*0774*/ 	.byte	0x04, 0x2f
        /*0776*/ 	.short	(.L_357 - .L_356)
	.align		4
.L_356:
        /*0778*/ 	.word	index@(_ZN2at6native29vectorized_elementwise_kernelILi4EZZZNS0_49_GLOBAL__N__b919a28f_16_Normalization_cu_5c38458737batch_norm_elementwise_backward_trainERKNS_6TensorES5_S5_S5_S5_S5_S5_ENKUlvE0_clEvENKUlvE1_clEvEUlN3c104HalfES9_fffffE_St5arrayIPcLm8EEEEviT0_T1_)
        /*077c*/ 	.word	0x00000040


	//----- nvinfo : EIATTR_FRAME_SIZE
	.align		4
.L_357:
        /*0780*/ 	.byte	0x04, 0x11
        /*0782*/ 	.short	(.L_359 - .L_358)
	.align		4
.L_358:
        /*0784*/ 	.word	index@(_ZN2at6native29vectorized_elementwise_kernelILi4EZZZNS0_49_GLOBAL__N__b919a28f_16_Normalization_cu_5c38458737batch_norm_elementwise_backward_trainERKNS_6TensorES5_S5_S5_S5_S5_S5_ENKUlvE0_clEvENKUlvE1_clEvEUlN3c104HalfES9_fffffE_St5arrayIPcLm8EEEEviT0_T1_)
        /*0788*/ 	.word	0x00000000


	//----- nvinfo : EIATTR_REGCOUNT
	.align		4
.L_359:
        /*078c*/ 	.byte	0x04, 0x2f
        /*078e*/ 	.short	(.L_361 - .L_360)
	.align		4
.L_360:
        /*0790*/ 	.word	index@(_ZN2at6native29vectorized_elementwise_kernelILi2EZZZNS0_49_GLOBAL__N__b919a28f_16_Normalization_cu_5c38458737batch_norm_elementwise_backward_trainERKNS_6TensorES5_S5_S5_S5_S5_S5_ENKUlvE0_clEvENKUlvE1_clEvEUlN3c104HalfES9_fffffE_St5arrayIPcLm8EEEEviT0_T1_)
        /*0794*/ 	.word	0x00000040


	//----- nvinfo : EIATTR_FRAME_SIZE
	.align		4
.L_361:
        /*0798*/ 	.byte	0x04, 0x11
        /*079a*/ 	.short	(.L_363 - .L_362)
	.align		4
.L_362:
        /*079c*/ 	.word	index@(_ZN2at6native29vectorized_elementwise_kernelILi2EZZZNS0_49_GLOBAL__N__b919a28f_16_Normalization_cu_5c38458737batch_norm_elementwise_backward_trainERKNS_6TensorES5_S5_S5_S5_S5_S5_ENKUlvE0_clEvENKUlvE1_clEvEUlN3c104HalfES9_fffffE_St5arrayIPcLm8EEEEviT0_T1_)
        /*07a0*/ 	.word	0x00000000


	//----- nvinfo : EIATTR_REGCOUNT
	.align		4
.L_363:
        /*07a4*/ 	.byte	0x04, 0x2f
        /*07a6*/ 	.short	(.L_365 - .L_364)
	.align		4
.L_364:
        /*07a8*/ 	.word	index@(_ZN2at6native27unrolled_elementwise_kernelIZZZNS0_49_GLOBAL__N__b919a28f_16_Normalization_cu_5c38458737batch_norm_elementwise_backward_trainERKNS_6TensorES5_S5_S5_S5_S5_S5_ENKUlvE0_clEvENKUlvE1_clEvEUlN3c104HalfES9_fffffE_St5arrayIPcLm8EELi4E23TrivialOffsetCalculatorILi7EjESE_ILi1EjENS0_6memory15LoadWithoutCastENSH_16StoreWithoutCastEEEviT_T0_T2_T3_T4_T5_)
        /*07ac*/ 	.word	0x00000028


	//----- nvinfo : EIATTR_FRAME_SIZE
	.align		4
.L_365:
        /*07b0*/ 	.byte	0x04, 0x11
        /*07b2*/ 	.short	(.L_367 - .L_366)
	.align		4
.L_366:
        /*07b4*/ 	.word	index@(_ZN2at6native27unrolled_elementwise_kernelIZZZNS0_49_GLOBAL__N__b919a28f_16_Normalization_cu_5c38458737batch_norm_elementwise_backward_trainERKNS_6TensorES5_S5_S5_S5_S5_S5_ENKUlvE0_clEvENKUlvE1_clEvEUlN3c104HalfES9_fffffE_St5arrayIPcLm8EELi4E23TrivialOffsetCalculatorILi7EjESE_ILi1EjENS0_6memory15LoadWithoutCastENSH_16StoreWithoutCastEEEviT_T0_T2_T3_T4_T5_)
        /*07b8*/ 	.word	0x00000000


	//----- nvinfo : EIATTR_REGCOUNT
	.align		4
.L_367:
        /*07bc*/ 	.byte	0x04, 0x2f
        /*07be*/ 	.short	(.L_369 - .L_368)
	.align		4
.L_368:
        /*07c0*/ 	.word	index@(_ZN2at6native18elementwise_kernelILi128ELi4EZNS0_22gpu_kernel_impl_nocastIZZZNS0_49_GLOBAL__N__b919a28f_16_Normalization_cu_5c38458737batch_norm_elementwise_backward_trainERKNS_6TensorES6_S6_S6_S6_S6_S6_ENKUlvE0_clEvENKUlvE1_clEvEUlN3c104HalfESA_fffffE_EEvRNS_18TensorIteratorBaseERKT_EUliE_EEviT1_)
        /*07c4*/ 	.word	0x0000001e


	//----- nvinfo : EIATTR_FRAME_SIZE
	.align		4
.L_369:
        /*07c8*/ 	.byte	0x04, 0x11
        /*07ca*/ 	.short	(.L_371 - .L_370)
	.align		4
.L_370:
        /*07cc*/ 	.word	index@(_ZN2at6native18elementwise_kernelILi128ELi4EZNS0_22gpu_kernel_impl_nocastIZZZNS0_49_GLOBAL__N__b919a28f_16_Normalization_cu_5c38458737batch_norm_elementwise_backward_trainERKNS_6TensorES6_S6_S6_S6_S6_S6_ENKUlvE0_clEvENKUlvE1_clEvEUlN3c104HalfESA_fffffE_EEvRNS_18TensorIteratorBaseERKT_EUliE_EEviT1_)
        /*07d0*/ 	.word	0x00000000


	//----- nvinfo : EIATTR_REGCOUNT
	.align		4
.L_371:
        /*07d4*/ 	.byte	0x04, 0x2f
        /*07d6*/ 	.short	(.L_373 - .L_372)
	.align		4
.L_372:
        /*07d8*/ 	.word	index@(_ZN2at6native27unrolled_elementwise_kernelIZZZNS0_49_GLOBAL__N__b919a28f_16_Normalization_cu_5c38458737batch_norm_elementwise_backward_trainERKNS_6TensorES5_S5_S5_S5_S5_S5_ENKUlvE0_clEvENKUlvE1_clEvEUlN3c104HalfES9_fffffE_St5arrayIPcLm8EELi4E23TrivialOffsetCalculatorILi7EjESE_ILi1EjENS0_6memory12LoadWithCastILi7EEENSH_13StoreWithCastILi1EEEEEviT_T0_T2_T3_T4_T5_)
        /*07dc*/ 	.word	0x00000034


	//----- nvinfo : EIATTR_FRAME_SIZE
	.align		4
.L_373:
        /*07e0*/ 	.byte	0x04, 0x11
        /*07e2*/ 	.short	(.L_375 - .L_374)
	.align		4
.L_374:
        /*07e4*/ 	.word	index@(_ZN2at6native27unrolled_elementwise_kernelIZZZNS0_49_GLOBAL__N__b919a28f_16_Normalization_cu_5c38458737batch_norm_elementwise_backward_trainERKNS_6TensorES5_S5_S5_S5_S5_S5_ENKUlvE0_clEvENKUlvE1_clEvEUlN3c104HalfES9_fffffE_St5arrayIPcLm8EELi4E23TrivialOffsetCalculatorILi7EjESE_ILi1EjENS0_6memory12LoadWithCastILi7EEENSH_13StoreWithCastILi1EEEEEviT_T0_T2_T3_T4_T5_)
        /*07e8*/ 	.word	0x00000000


	//----- nvinfo : EIATTR_REGCOUNT
	.align		4
.L_375:
        /*07ec*/ 	.byte	0x04, 0x2f
        /*07ee*/ 	.short	(.L_377 - .L_376)
	.align		4
.L_376:
        /*07f0*/ 	.word	index@(_ZN2at6native18elementwise_kernelILi128ELi4EZNS0_15gpu_kernel_implIZZZNS0_49_GLOBAL__N__b919a28f_16_Normalization_cu_5c38458737batch_norm_elementwise_backward_trainERKNS_6TensorES6_S6_S6_S6_S6_S6_ENKUlvE0_clEvENKUlvE1_clEvEUlN3c104HalfESA_fffffE_EEvRNS_18TensorIteratorBaseERKT_EUliE_EEviT1_)
        /*07f4*/ 	.word	0x0000001e


	//----- nvinfo : EIATTR_FRAME_SIZE
	.align		4
.L_377:
        /*07f8*/ 	.byte	0x04, 0x11
        /*07fa*/ 	.short	(.L_379 - .L_378)
	.align		4
.L_378:
        /*07fc*/ 	.word	index@(_ZN2at6native18elementwise_kernelILi128ELi4EZNS0_15gpu_kernel_implIZZZNS0_49_GLOBAL__N__b919a28f_16_Normalization_cu_5c38458737batch_norm_elementwise_backward_trainERKNS_6TensorES6_S6_S6_S6_S6_S6_ENKUlvE0_clEvENKUlvE1_clEvEUlN3c104HalfESA_fffffE_EEvRNS_18TensorIteratorBaseERKT_EUliE_EEviT1_)
        /*0800*/ 	.word	0x00000000


	//----- nvinfo : EIATTR_REGCOUNT
	.align		4
.L_379:
        /*0804*/ 	.byte	0x04, 0x2f
        /*0806*/ 	.short	(.L_381 - .L_380)
	.align		4
.L_380:
        /*0808*/ 	.word	index@(_ZN2at6native29vectorized_elementwise_kernelILi8EZZZNS0_49_GLOBAL__N__b919a28f_16_Normalization_cu_5c38458737batch_norm_elementwise_backward_trainERKNS_6TensorES5_S5_S5_S5_S5_S5_ENKUlvE0_clEvENKUlvE2_clEvEUlN3c108BFloat16ES9_fffffE_St5arrayIPcLm8EEEEviT0_T1_)
        /*080c*/ 	.word	0x00000004


	//----- nvinfo : EIATTR_FRAME_SIZE
	.align		4
.L_381:
        /*0810*/ 	.byte	0x04, 0x11
        /*0812*/ 	.short	(.L_383 - .L_382)
	.align		4
.L_382:
        /*0814*/ 	.word	index@(_ZN2at6native29vectorized_elementwise_kernelILi8EZZZNS0_49_GLOBAL__N__b919a28f_16_Normalization_cu_5c38458737batch_norm_elementwise_backward_trainERKNS_6TensorES5_S5_S5_S5_S5_S5_ENKUlvE0_clEvENKUlvE2_clEvEUlN3c108BFloat16ES9_fffffE_St5arrayIPcLm8EEEEviT0_T1_)
        /*0818*/ 	.word	0x00000000


	//----- nvinfo : EIATTR_REGCOUNT
	.align		4
.L_383:
        /*081c*/ 	.byte	0x04, 0x2f
        /*081e*/ 	.short	(.L_385 - .L_384)
	.align		4
.L_384:
        /*0820*/ 	.word	index@(_ZN2at6native29vectorized_elementwise_kernelILi4EZZZNS0_49_GLOBAL__N__b919a28f_16_Normalization_cu_5c38458737batch_norm_elementwise_backward_trainERKNS_6TensorES5_S5_S5_S5_S5_S5_ENKUlvE0_clEvENKUlvE2_clEvEUlN3c108BFloat16ES9_fffffE_St5arrayIPcLm8EEEEviT0_T1_)
        /*0824*/ 	.word	0x00000040


	//----- nvinfo : EIATTR_FRAME_SIZE
	.align		4
.L_385:
        /*0828*/ 	.byte	0x04, 0x11
        /*082a*/ 	.short	(.L_387 - .L_386)
	.align		4
.L_386:
        /*082c*/ 	.word	index@(_ZN2at6native29vectorized_elementwise_kernelILi4EZZZNS0_49_GLOBAL__N__b919a28f_16_Normalization_cu_5c38458737batch_norm_elementwise_backward_trainERKNS_6TensorES5_S5_S5_S5_S5_S5_ENKUlvE0_clEvENKUlvE2_clEvEUlN3c108BFloat16ES9_fffffE_St5arrayIPcLm8EEEEviT0_T1_)
        /*0830*/ 	.word	0x00000000


	//----- nvinfo : EIATTR_REGCOUNT
	.align		4
.L_387:
        /*0834*/ 	.byte	0x04, 0x2f
        /*0836*/ 	.short	(.L_389 - .L_388)
	.align		4
.L_388:
        /*0838*/ 	.word	index@(_ZN2at6native29vectorized_elementwise_kernelILi2EZZZNS0_49_GLOBAL__N__b919a28f_16_Normalization_cu_5c38458737batch_norm_elementwise_backward_trainERKNS_6TensorES5_S5_S5_S5_S5_S5_ENKUlvE0_clEvENKUlvE2_clEvEUlN3c108BFloat16ES9_fffffE_St5arrayIPcLm8EEEEviT0_T1_)
        /*083c*/ 	.word	0x00000040


	//----- nvinfo : EIATTR_FRAME_SIZE
	.align		4
.L_389:
        /*0840*/ 	.byte	0x04, 0x11
        /*0842*/ 	.short	(.L_391 - .L_390)
	.align		4
.L_390:
        /*0844*/ 	.word	index@(_ZN2at6native29vectorized_elementwise_kernelILi2EZZZNS0_49_GLOBAL__N__b919a28f_16_Normalization_cu_5c38458737batch_norm_elementwise_backward_trainERKNS_6TensorES5_S5_S5_S5_S5_S5_ENKUlvE0_clEvENKUlvE2_clEvEUlN3c108BFloat16ES9_fffffE_St5arrayIPcLm8EEEEviT0_T1_)
        /*0848*/ 	.word	0x00000000


	//----- nvinfo : EIATTR_REGCOUNT
	.align		4
.L_391:
        /*084c*/ 	.byte	0x04, 0x2f
        /*084e*/ 	.short	(.L_393 - .L_392)
	.align		4
.L_392:
        /*0850*/ 	.word	index@(_ZN2at6native27unrolled_elementwise_kernelIZZZNS0_49_GLOBAL__N__b919a28f_16_Normalization_cu_5c38458737batch_norm_elementwise_backward_trainERKNS_6TensorES5_S5_S5_S5_S5_S5_ENKUlvE0_clEvENKUlvE2_clEvEUlN3c108BFloat16ES9_fffffE_St5arrayIPcLm8EELi4E23TrivialOffsetCalculatorILi7EjESE_ILi1EjENS0_6memory15LoadWithoutCastENSH_16StoreWithoutCastEEEviT_T0_T2_T3_T4_T5_)
        /*0854*/ 	.word	0x00000028


	//----- nvinfo : EIATTR_FRAME_SIZE
	.align		4
.L_393:
        /*0858*/ 	.byte	0x04, 0x11
        /*085a*/ 	.short	(.L_395 - .L_394)
	.align		4
.L_394:
        /*085c*/ 	.word	index@(_ZN2at6native27unrolled_elementwise_kernelIZZZNS0_49_GLOBAL__N__b919a28f_16_Normalization_cu_5c38458737batch_norm_elementwise_backward_trainERKNS_6TensorES5_S5_S5_S5_S5_S5_ENKUlvE0_clEvENKUlvE2_clEvEUlN3c108BFloat16ES9_fffffE_St5arrayIPcLm8EELi4E23TrivialOffsetCalculatorILi7EjESE_ILi1EjENS0_6memory15LoadWithoutCastENSH_16StoreWithoutCastEEEviT_T0_T2_T3_T4_T5_)
        /*0860*/ 	.word	0x00000000


	//----- nvinfo : EIATTR_REGCOUNT
	.align		4
.L_395:
        /*0864*/ 	.byte	0x04, 0x2f
        /*0866*/ 	.short	(.L_397 - .L_396)
	.align		4
.L_396:
        /*0868*/ 	.word	index@(_ZN2at6native18elementwise_kernelILi128ELi4EZNS0_22gpu_kernel_impl_nocastIZZZNS0_49_GLOBAL__N__b919a28f_16_Normalization_cu_5c38458737batch_norm_elementwise_backward_trainERKNS_6TensorES6_S6_S6_S6_S6_S6_ENKUlvE0_clEvENKUlvE2_clEvEUlN3c108BFloat16ESA_fffffE_EEvRNS_18TensorIteratorBaseERKT_EUliE_EEviT1_)
        /*086c*/ 	.word	0x0000001e


	//----- nvinfo : EIATTR_FRAME_SIZE
	.align		4
.L_397:
        /*0870*/ 	.byte	0x04, 0x11
        /*0872*/ 	.short	(.L_399 - .L_398)
	.align		4
.L_398:
        /*0874*/ 	.word	index@(_ZN2at6native18elementwise_kernelILi128ELi4EZNS0_22gpu_kernel_impl_nocastIZZZNS0_49_GLOBAL__N__b919a28f_16_Normalization_cu_5c38458737batch_norm_elementwise_backward_trainERKNS_6TensorES6_S6_S6_S6_S6_S6_ENKUlvE0_clEvENKUlvE2_clEvEUlN3c108BFloat16ESA_fffffE_EEvRNS_18TensorIteratorBaseERKT_EUliE_EEviT1_)
        /*0878*/ 	.word	0x00000000


	//----- nvinfo : EIATTR_REGCOUNT
	.align		4
.L_399:
        /*087c*/ 	.byte	0x04, 0x2f
        /*087e*/ 	.short	(.L_401 - .L_400)
	.align		4
.L_400:
        /*0880*/ 	.word	index@(_ZN2at6native27unrolled_elementwise_kernelIZZZNS0_49_GLOBAL__N__b919a28f_16_Normalization_cu_5c38458737batch_norm_elementwise_backward_trainERKNS_6TensorES5_S5_S5_S5_S5_S5_ENKUlvE0_clEvENKUlvE2_clEvEUlN3c108BFloat16ES9_fffffE_St5arrayIPcLm8EELi4E23TrivialOffsetCalculatorILi7EjESE_ILi1EjENS0_6memory12LoadWithCastILi7EEENSH_13StoreWithCastILi1EEEEEviT_T0_T2_T3_T4_T5_)
        /*0884*/ 	.word	0x00000034


	//----- nvinfo : EIATTR_FRAME_SIZE
	.align		4
.L_401:
        /*0888*/ 	.byte	0x04, 0x11
        /*088a*/ 	.short	(.L_403 - .L_402)
	.align		4
.L_402:
        /*088c*/ 	.word	index@(_ZN2at6native27unrolled_elementwise_kernelIZZZNS0_49_GLOBAL__N__b919a28f_16_Normalization_cu_5c38458737batch_norm_elementwise_backward_trainERKNS_6TensorES5_S5_S5_S5_S5_S5_ENKUlvE0_clEvENKUlvE2_clEvEUlN3c108BFloat16ES9_fffffE_St5arrayIPcLm8EELi4E23TrivialOffsetCalculatorILi7EjESE_ILi1EjENS0_6memory12LoadWithCastILi7EEENSH_13StoreWithCastILi1EEEEEviT_T0_T2_T3_T4_T5_)
        /*0890*/ 	.word	0x00000000


	//----- nvinfo : EIATTR_REGCOUNT
	.align		4
.L_403:
        /*0894*/ 	.byte	0x04, 0x2f
        /*0896*/ 	.short	(.L_405 - .L_404)
	.align		4
.L_404:
        /*0898*/ 	.word	index@(_ZN2at6native18elementwise_kernelILi128ELi4EZNS0_15gpu_kernel_implIZZZNS0_49_GLOBAL__N__b919a28f_16_Normalization_cu_5c38458737batch_norm_elementwise_backward_trainERKNS_6TensorES6_S6_S6_S6_S6_S6_ENKUlvE0_clEvENKUlvE2_clEvEUlN3c108BFloat16ESA_fffffE_EEvRNS_18TensorIteratorBaseERKT_EUliE_EEviT1_)
        /*089c*/ 	.word	0x0000001e


	//----- nvinfo : EIATTR_FRAME_SIZE
	.align		4
.L_405:
        /*08a0*/ 	.byte	0x04, 0x11
        /*08a2*/ 	.short	(.L_407 - .L_406)
	.align		4
.L_406:
        /*08a4*/ 	.word	index@(_ZN2at6native18elementwise_kernelILi128ELi4EZNS0_15gpu_kernel_implIZZZNS0_49_GLOBAL__N__b919a28f_16_Normalization_cu_5c38458737batch_norm_elementwise_backward_trainERKNS_6TensorES6_S6_S6_S6_S6_S6_ENKUlvE0_clEvENKUlvE2_clEvEUlN3c108BFloat16ESA_fffffE_EEvRNS_18TensorIteratorBaseERKT_EUliE_EEviT1_)
        /*08a8*/ 	.word	0x00000000


	//----- nvinfo : EIATTR_REGCOUNT
	.align		4
.L_407:
        /*08ac*/ 	.byte	0x04, 0x2f
        /*08ae*/ 	.short	(.L_409 - .L_408)
	.align		4
.L_408:
        /*08b0*/ 	.word	index@(_ZN2at6native29vectorized_elementwise_kernelILi8EZZZNS0_49_GLOBAL__N__b919a28f_16_Normalization_cu_5c38458736batch_norm_elementwise_backward_evalERKNS_6TensorES5_S5_S5_ENKUlvE_clEvENKUlvE_clEvEUldddE_St5arrayIPcLm4EEEEviT0_T1_)
        /*08b4*/ 	.word	0x00000004


	//----- nvinfo : EIATTR_FRAME_SIZE
	.align		4
.L_409:
        /*08b8*/ 	.byte	0x04, 0x11
        /*08ba*/ 	.short	(.L_411 - .L_410)
	.align		4
.L_410:
        /*08bc*/ 	.word	index@(_ZN2at6native29vectorized_elementwise_kernelILi8EZZZNS0_49_GLOBAL__N__b919a28f_16_Normalization_cu_5c38458736batch_norm_elementwise_backward_evalERKNS_6TensorES5_S5_S5_ENKUlvE_clEvENKUlvE_clEvEUldddE_St5arrayIPcLm4EEEEviT0_T1_)
        /*08c0*/ 	.word	0x00000000


	//----- nvinfo : EIATTR_REGCOUNT
	.align		4
.L_411:
        /*08c4*/ 	.byte	0x04, 0x2f
        /*08c6*/ 	.short	(.L_413 - .L_412)
	.align		4
.L_412:
        /*08c8*/ 	.word	index@(_ZN2at6native29vectorized_elementwise_kernelILi4EZZZNS0_49_GLOBAL__N__b919a28f_16_Normalization_cu_5c38458736batch_norm_elementwise_backward_evalERKNS_6TensorES5_S5_S5_ENKUlvE_clEvENKUlvE_clEvEUldddE_St5arrayIPcLm4EEEEviT0_T1_)
        /*08cc*/ 	.word	0x00000038


	//----- nvinfo : EIATTR_FRAME_SIZE
	.align		4
.L_413:
        /*08d0*/ 	.byte	0x04, 0x11
        /*08d2*/ 	.short	(.L_415 - .L_414)
	.align		4
.L_414:
        /*08d4*/ 	.word	index@(_ZN2at6native29vectorized_elementwise_kernelILi4EZZZNS0_49_GLOBAL__N__b919a28f_16_Normalization_cu_5c38458736batch_norm_elementwise_backward_evalERKNS_6TensorES5_S5_S5_ENKUlvE_clEvENKUlvE_clEvEUldddE_St5arrayIPcLm4EEEEviT0_T1_)
        /*08d8*/ 	.word	0x00000000


	//----- nvinfo : EIATTR_REGCOUNT
	.align		4
.L_415:
        /*08dc*/ 	.byte	0x04, 0x2f
        /*08de*/ 	.short	(.L_417 - .L_416)
	.align		4
.L_416:
        /*08e0*/ 	.word	index@(_ZN2at6native29vectorized_elementwise_kernelILi2EZZZNS0_49_GLOBAL__N__b919a28f_16_Normalization_cu_5c38458736batch_norm_elementwise_backward_evalERKNS_6TensorES5_S5_S5_ENKUlvE_clEvENKUlvE_clEvEUldddE_St5arrayIPcLm4EEEEviT0_T1_)
        /*08e4*/ 	.word	0x00000038


	//----- nvinfo : EIATTR_FRAME_SIZE
	.align		4
.L_417:
        /*08e8*/ 	.byte	0x04, 0x11
        /*08ea*/ 	.short	(.L_419 - .L_418)
	.align		4
.L_418:
        /*08ec*/ 	.word	index@(_ZN2at6native29vectorized_elementwise_kernelILi2EZZZNS0_49_GLOBAL__N__b919a28f_16_Normalization_cu_5c38458736batch_norm_elementwise_backward_evalERKNS_6TensorES5_S5_S5_ENKUlvE_clEvENKUlvE_clEvEUldddE_St5arrayIPcLm4EEEEviT0_T1_)
        /*08f0*/ 	.word	0x00000000


	//----- nvinfo : EIATTR_REGCOUNT
	.align		4
.L_419:
        /*08f4*/ 	.byte	0x04, 0x2f
        /*08f6*/ 	.short	(.L_421 - .L_420)
	.align		4
.L_420:
        /*08f8*/ 	.word	index@(_ZN2at6native27unrolled_elementwise_kernelIZZZNS0_49_GLOBAL__N__b919a28f_16_Normalization_cu_5c38458736batch_norm_elementwise_backward_evalERKNS_6TensorES5_S5_S5_ENKUlvE_clEvENKUlvE_clEvEUldddE_St5arrayIPcLm4EELi4E23TrivialOffsetCalculatorILi3EjESC_ILi1EjENS0_6memory15LoadWithoutCastENSF_16StoreWithoutCastEEEviT_T0_T2_T3_T4_T5_)
        /*08fc*/ 	.word	0x00000020


	//----- nvinfo : EIATTR_FRAME_SIZE
	.align		4
.L_421:
        /*0900*/ 	.byte	0x04, 0x11
        /*0902*/ 	.short	(.L_423 - .L_422)
	.align		4
.L_422:
        /*0904*/ 	.word	index@(_ZN2at6native27unrolled_elementwise_kernelIZZZNS0_49_GLOBAL__N__b919a28f_16_Normalization_cu_5c38458736batch_norm_elementwise_backward_evalERKNS_6TensorES5_S5_S5_ENKUlvE_clEvENKUlvE_clEvEUldddE_St5arrayIPcLm4EELi4E23TrivialOffsetCalculatorILi3EjESC_ILi1EjENS0_6memory15LoadWithoutCastENSF_16StoreWithoutCastEEEviT_T0_T2_T3_T4_T5_)
        /*0908*/ 	.word	0x00000000


	//----- nvinfo : EIATTR_REGCOUNT
	.align		4
.L_423:
        /*090c*/ 	.byte	0x04, 0x2f
        /*090e*/ 	.short	(.L_425 - .L_424)
	.align		4
.L_424:
        /*0910*/ 	.word	index@(_ZN2at6native18elementwise_kernelILi128ELi2EZNS0_22gpu_kernel_impl_nocastIZZZNS0_49_GLOBAL__N__b919a28f_16_Normalization_cu_5c38458736batch_norm_elementwise_backward_evalERKNS_6TensorES6_S6_S6_ENKUlvE_clEvENKUlvE_clEvEUldddE_EEvRNS_18TensorIteratorBaseERKT_EUliE_EEviT1_)
        /*0914*/ 	.word	0x00000016


	//----- nvinfo : EIATTR_FRAME_SIZE
	.align		4
.L_425:
        /*0918*/ 	.byte	0x04, 0x11
        /*091a*/ 	.short	(.L_427 - .L_426)
	.align		4
.L_426:
        /*091c*/ 	.word	index@(_ZN2at6native18elementwise_kernelILi128ELi2EZNS0_22gpu_kernel_impl_nocastIZZZNS0_49_GLOBAL__N__b919a28f_16_Normalization_cu_5c38458736batch_norm_elementwise_backward_evalERKNS_6TensorES6_S6_S6_ENKUlvE_clEvENKUlvE_clEvEUldddE_EEvRNS_18TensorIteratorBaseERKT_EUliE_EEviT1_)
        /*0920*/ 	.word	0x00000000


	//----- nvinfo : EIATTR_REGCOUNT
	.align		4
.L_427:
        /*0924*/ 	.byte	0x04, 0x2f
        /*0926*/ 	.short	(.L_429 - .L_428)
	.align		4
.L_428:
        /*0928*/ 	.word	index@(_ZN2at6native27unrolled_elementwise_kernelIZZZNS0_49_GLOBAL__N__b919a28f_16_Normalization_cu_5c38458736batch_norm_elementwise_backward_evalERKNS_6TensorES5_S5_S5_ENKUlvE_clEvENKUlvE_clEvEUldddE_St5arrayIPcLm4EELi4E23TrivialOffsetCalculatorILi3EjESC_ILi1EjENS0_6memory12LoadWithCastILi3EEENSF_13StoreWithCastILi1EEEEEviT_T0_T2_T3_T4_T5_)
        /*092c*/ 	.word	0x00000030


	//----- nvinfo : EIATTR_FRAME_SIZE
	.align		4
.L_429:
        /*0930*/ 	.byte	0x04, 0x11
        /*0932*/ 	.short	(.L_431 - .L_430)
	.align		4
.L_430:
        /*0934*/ 	.word	index@(_ZN2at6native27unrolled_elementwise_kernelIZZZNS0_49_GLOBAL__N__b919a28f_16_Normalization_cu_5c38458736batch_norm_elementwise_backward_evalERKNS_6TensorES5_S5_S5_ENKUlvE_clEvENKUlvE_clEvEUldddE_St5arrayIPcLm4EELi4E23TrivialOffsetCalculatorILi3EjESC_ILi1EjENS0_6memory12LoadWithCastILi3EEENSF_13StoreWithCastILi1EEEEEviT_T0_T2_T3_T4_T5_)
        /*0938*/ 	.word	0x00000000


	//----- nvinfo : EIATTR_REGCOUNT
	.align		4
.L_431:
        /*093c*/ 	.byte	0x04, 0x2f
        /*093e*/ 	.short	(.L_433 - .L_432)
	.align		4
.L_432:
        /*0940*/ 	.word	index@(_ZN2at6native18elementwise_kernelILi128ELi4EZNS0_15gpu_kernel_implIZZZNS0_49_GLOBAL__N__b919a28f_16_Normalization_cu_5c38458736batch_norm_elementwise_backward_evalERKNS_6TensorES6_S6_S6_ENKUlvE_clEvENKUlvE_clEvEUldddE_EEvRNS_18TensorIteratorBaseERKT_EUliE_EEviT1_)
        /*0944*/ 	.word	0x0000001c


	//----- nvinfo : EIATTR_FRAME_SIZE
	.align		4
.L_433:
        /*0948*/ 	.byte	0x04, 0x11
        /*094a*/ 	.short	(.L_435 - .L_434)
	.align		4
.L_434:
        /*094c*/ 	.word	index@(_ZN2at6native18elementwise_kernelILi128ELi4EZNS0_15gpu_kernel_implIZZZNS0_49_GLOBAL__N__b919a28f_16_Normalization_cu_5c38458736batch_norm_elementwise_backward_evalERKNS_6TensorES6_S6_S6_ENKUlvE_clEvENKUlvE_clEvEUldddE_EEvRNS_18TensorIteratorBaseERKT_EUliE_EEviT1_)
        /*0950*/ 	.word	0x00000000


	//----- nvinfo : EIATTR_REGCOUNT
	.align		4
.L_435:
        /*0954*/ 	.byte	0x04, 0x2f
        /*0956*/ 	.short	(.L_437 - .L_436)
	.align		4
.L_436:
        /*0958*/ 	.word	index@(_ZN2at6native29vectorized_elementwise_kernelILi8EZZZNS0_49_GLOBAL__N__b919a28f_16_Normalization_cu_5c38458736batch_norm_elementwise_backward_evalERKNS_6TensorES5_S5_S5_ENKUlvE_clEvENKUlvE0_clEvEUlfffE_St5arrayIPcLm4EEEEviT0_T1_)
        /*095c*/ 	.word	0x00000004


	//----- nvinfo : EIATTR_FRAME_SIZE
	.align		4
.L_437:
        /*0960*/ 	.byte	0x04, 0x11
        /*0962*/ 	.short	(.L_439 - .L_438)
	.align		4
.L_438:
        /*0964*/ 	.word	index@(_ZN2at6native29vectorized_elementwise_kernelILi8EZZZNS0_49_GLOBAL__N__b919a28f_16_Normalization_cu_5c38458736batch_norm_elementwise_backward_evalERKNS_6TensorES5_S5_S5_ENKUlvE_clEvENKUlvE0_clEvEUlfffE_St5arrayIPcLm4EEEEviT0_T1_)
        /*0968*/ 	.word	0x00000000


	//----- nvinfo : EIATTR_REGCOUNT
	.align		4
.L_439:
        /*096c*/ 	.byte	0x04, 0x2f
        /*096e*/ 	.short	(.L_441 - .L_440)
	.align		4
.L_440:
        /*0970*/ 	.word	index@(_ZN2at6native29vectorized_elementwise_kernelILi4EZZZNS0_49_GLOBAL__N__b919a28f_16_Normalization_cu_5c38458736batch_norm_elementwise_backward_evalERKNS_6TensorES5_S5_S5_ENKUlvE_clEvENKUlvE0_clEvEUlfffE_St5arrayIPcLm4EEEEviT0_T1_)
        /*0974*/ 	.word	0x00000028


	//----- nvinfo : EIATTR_FRAME_SIZE
	.align		4
.L_441:
        /*0978*/ 	.byte	0x04, 0x11
        /*097a*/ 	.short	(.L_443 - .L_442)
	.align		4
.L_442:
        /*097c*/ 	.word	index@(_ZN2at6native29vectorized_elementwise_kernelILi4EZZZNS0_49_GLOBAL__N__b919a28f_16_Normalization_cu_5c38458736batch_norm_elementwise_backward_evalERKNS_6TensorES5_S5_S5_ENKUlvE_clEvENKUlvE0_clEvEUlfffE_St5arrayIPcLm4EEEEviT0_T1_)
        /*0980*/ 	.word	0x00000000


	//----- nvinfo : EIATTR_REGCOUNT
	.align		4
.L_443:
        /*0984*/ 	.byte	0x04, 0x2f
        /*0986*/ 	.short	(.L_445 - .L_444)
	.align		4
.L_444:
        /*0988*/ 	.word	index@(_ZN2at6native29vectorized_elementwise_kernelILi2EZZZNS0_49_GLOBAL__N__b919a28f_16_Normalization_cu_5c38458736batch_norm_elementwise_backward_evalERKNS_6TensorES5_S5_S5_ENKUlvE_clEvENKUlvE0_clEvEUlfffE_St5arrayIPcLm4EEEEviT0_T1_)
        /*098c*/ 	.word	0x00000028


	//----- nvinfo : EIATTR_FRAME_SIZE
	.align		4
.L_445:
        /*0990*/ 	.byte	0x04, 0x11
        /*0992*/ 	.short	(.L_447 - .L_446)
	.align		4
.L_446:
        /*0994*/ 	.word	index@(_ZN2at6native29vectorized_elementwise_kernelILi2EZZZNS0_49_GLOBAL__N__b919a28f_16_Normalization_cu_5c38458736batch_norm_elementwise_backward_evalERKNS_6TensorES5_S5_S5_ENKUlvE_clEvENKUlvE0_clEvEUlfffE_St5arrayIPcLm4EEEEviT0_T1_)
        /*0998*/ 	.word	0x00000000


	//----- nvinfo : EIATTR_REGCOUNT
	.align		4
.L_447:
        /*099c*/ 	.byte	0x04, 0x2f
        /*099e*/ 	.short	(.L_449 - .L_448)
	.align		4
.L_448:
        /*09a0*/ 	.word	index@(_ZN2at6native27unrolled_elementwise_kernelIZZZNS0_49_GLOBAL__N__b919a28f_16_Normalization_cu_5c38458736batch_norm_elementwise_backward_evalERKNS_6TensorES5_S5_S5_ENKUlvE_clEvENKUlvE0_clEvEUlfffE_St5arrayIPcLm4EELi4E23TrivialOffsetCalculatorILi3EjESC_ILi1EjENS0_6memory15LoadWithoutCastENSF_16StoreWithoutCastEEEviT_T0_T2_T3_T4_T5_)
        /*09a4*/ 	.word	0x00000020


	//----- nvinfo : EIATTR_FRAME_SIZE
	.align		4
.L_449:
        /*09a8*/ 	.byte	0x04, 0x11
        /*09aa*/ 	.short	(.L_451 - .L_450)
	.align		4
.L_450:
        /*09ac*/ 	.word	index@(_ZN2at6native27unrolled_elementwise_kernelIZZZNS0_49_GLOBAL__N__b919a28f_16_Normalization_cu_5c38458736batch_norm_elementwise_backward_evalERKNS_6TensorES5_S5_S5_ENKUlvE_clEvENKUlvE0_clEvEUlfffE_St5arrayIPcLm4EELi4E23TrivialOffsetCalculatorILi3EjESC_ILi1EjENS0_6memory15LoadWithoutCastENSF_16StoreWithoutCastEEEviT_T0_T2_T3_T4_T5_)
        /*09b0*/ 	.word	0x00000000


	//----- nvinfo : EIATTR_REGCOUNT
	.align		4
.L_451:
        /*09b4*/ 	.byte	0x04, 0x2f
        /*09b6*/ 	.short	(.L_453 - .L_452)
	.align		4
.L_452:
        /*09b8*/ 	.word	index@(_ZN2at6native18elementwise_kernelILi128ELi2EZNS0_22gpu_kernel_impl_nocastIZZZNS0_49_GLOBAL__N__b919a28f_16_Normalization_cu_5c38458736batch_norm_elementwise_backward_evalERKNS_6TensorES6_S6_S6_ENKUlvE_clEvENKUlvE0_clEvEUlfffE_EEvRNS_18TensorIteratorBaseERKT_EUliE_EEviT1_)
        /*09bc*/ 	.word	0x00000016


	//----- nvinfo : EIATTR_FRAME_SIZE
	.align		4
.L_453:
        /*09c0*/ 	.byte	0x04, 0x11
        /*09c2*/ 	.short	(.L_455 - .L_454)
	.align		4
.L_454:
        /*09c4*/ 	.word	index@(_ZN2at6native18elementwise_kernelILi128ELi2EZNS0_22gpu_kernel_impl_nocastIZZZNS0_49_GLOBAL__N__b919a28f_16_Normalization_cu_5c38458736batch_norm_elementwise_backward_evalERKNS_6TensorES6_S6_S6_ENKUlvE_clEvENKUlvE0_clEvEUlfffE_EEvRNS_18TensorIteratorBaseERKT_EUliE_EEviT1_)
        /*09c8*/ 	.word	0x00000000


	//----- nvinfo : EIATTR_REGCOUNT
	.align		4
.L_455:
        /*09cc*/ 	.byte	0x04, 0x2f
        /*09ce*/ 	.short	(.L_457 - .L_456)
	.align		4
.L_456:
        /*09d0*/ 	.word	index@(_ZN2at6native27unrolled_elementwise_kernelIZZZNS0_49_GLOBAL__N__b919a28f_16_Normalization_cu_5c38458736batch_norm_elementwise_backward_evalERKNS_6TensorES5_S5_S5_ENKUlvE_clEvENKUlvE0_clEvEUlfffE_St5arrayIPcLm4EELi4E23TrivialOffsetCalculatorILi3EjESC_ILi1EjENS0_6memory12LoadWithCastILi3EEENSF_13StoreWithCastILi1EEEEEviT_T0_T2_T3_T4_T5_)
        /*09d4*/ 	.word	0x00000024


	//----- nvinfo : EIATTR_FRAME_SIZE
	.align		4
.L_457:
        /*09d8*/ 	.byte	0x04, 0x11
        /*09da*/ 	.short	(.L_459 - .L_458)
	.align		4
.L_458:
        /*09dc*/ 	.word	index@(_ZN2at6native27unrolled_elementwise_kernelIZZZNS0_49_GLOBAL__N__b919a28f_16_Normalization_cu_5c38458736batch_norm_elementwise_backward_evalERKNS_6TensorES5_S5_S5_ENKUlvE_clEvENKUlvE0_clEvEUlfffE_St5arrayIPcLm4EELi4E23TrivialOffsetCalculatorILi3EjESC_ILi1EjENS0_6memory12LoadWithCastILi3EEENSF_13StoreWithCastILi1EEEEEviT_T0_T2_T3_T4_T5_)
        /*09e0*/ 	.word	0x00000000


	//----- nvinfo : EIATTR_REGCOUNT
	.align		4
.L_459:
        /*09e4*/ 	.byte	0x04, 0x2f
        /*09e6*/ 	.short	(.L_461 - .L_460)
	.align		4
.L_460:
        /*09e8*/ 	.word	index@(_ZN2at6native18elementwise_kernelILi128ELi4EZNS0_15gpu_kernel_implIZZZNS0_49_GLOBAL__N__b919a28f_16_Normalization_cu_5c38458736batch_norm_elementwise_backward_evalERKNS_6TensorES6_S6_S6_ENKUlvE_clEvENKUlvE0_clEvEUlfffE_EEvRNS_18TensorIteratorBaseERKT_EUliE_EEviT1_)
        /*09ec*/ 	.word	0x0000001a


	//----- nvinfo : EIATTR_FRAME_SIZE
	.align		4
.L_461:
        /*09f0*/ 	.byte	0x04, 0x11
        /*09f2*/ 	.short	(.L_463 - .L_462)
	.align		4
.L_462:
        /*09f4*/ 	.word	index@(_ZN2at6native18elementwise_kernelILi128ELi4EZNS0_15gpu_kernel_implIZZZNS0_49_GLOBAL__N__b919a28f_16_Normalization_cu_5c38458736batch_norm_elementwise_backward_evalERKNS_6TensorES6_S6_S6_ENKUlvE_clEvENKUlvE0_clEvEUlfffE_EEvRNS_18TensorIteratorBaseERKT_EUliE_EEviT1_)
        /*09f8*/ 	.word	0x00000000


	//----- nvinfo : EIATTR_REGCOUNT
	.align		4
.L_463:
        /*09fc*/ 	.byte	0x04, 0x2f
        /*09fe*/ 	.short	(.L_465 - .L_464)
	.align		4
.L_464:
        /*0a00*/ 	.word	index@(_ZN2at6native29vectorized_elementwise_kernelILi8EZZZNS0_49_GLOBAL__N__b919a28f_16_Normalization_cu_5c38458736batch_norm_elementwise_backward_evalERKNS_6TensorES5_S5_S5_ENKUlvE_clEvENKUlvE1_clEvEUlN3c104HalfEffE_St5arrayIPcLm4EEEEviT0_T1_)
        /*0a04*/ 	.word	0x00000004


	//----- nvinfo : EIATTR_FRAME_SIZE
	.align		4
.L_465:
        /*0a08*/ 	.byte	0x04, 0x11
        /*0a0a*/ 	.short	(.L_467 - .L_466)
	.align		4
.L_466:
        /*0a0c*/ 	.word	index@(_ZN2at6native29vectorized_elementwise_kernelILi8EZZZNS0_49_GLOBAL__N__b919a28f_16_Normalization_cu_5c38458736batch_norm_elementwise_backward_evalERKNS_6TensorES5_S5_S5_ENKUlvE_clEvENKUlvE1_clEvEUlN3c104HalfEffE_St5arrayIPcLm4EEEEviT0_T1_)
        /*0a10*/ 	.word	0x00000000


	//----- nvinfo : EIATTR_REGCOUNT
	.align		4
.L_467:
        /*0a14*/ 	.byte	0x04, 0x2f
        /*0a16*/ 	.short	(.L_469 - .L_468)
	.align		4
.L_468:
        /*0a18*/ 	.word	index@(_ZN2at6native29vectorized_elementwise_kernelILi4EZZZNS0_49_GLOBAL__N__b919a28f_16_Normalization_cu_5c38458736batch_norm_elementwise_backward_evalERKNS_6TensorES5_S5_S5_ENKUlvE_clEvENKUlvE1_clEvEUlN3c104HalfEffE_St5arrayIPcLm4EEEEviT0_T1_)
        /*0a1c*/ 	.word	0x0000002c


	//----- nvinfo : EIATTR_FRAME_SIZE
	.align		4
.L_469:
        /*0a20*/ 	.byte	0x04, 0x11
        /*0a22*/ 	.short	(.L_471 - .L_470)
	.align		4
.L_470:
        /*0a24*/ 	.word	index@(_ZN2at6native29vectorized_elementwise_kernelILi4EZZZNS0_49_GLOBAL__N__b919a28f_16_Normalization_cu_5c38458736batch_norm_elementwise_backward_evalERKNS_6TensorES5_S5_S5_ENKUlvE_clEvENKUlvE1_clEvEUlN3c104HalfEffE_St5arrayIPcLm4EEEEviT0_T1_)
        /*0a28*/ 	.word	0x00000000


	//----- nvinfo : EIATTR_REGCOUNT
	.align		4
.L_471:
        /*0a2c*/ 	.byte	0x04, 0x2f
        /*0a2e*/ 	.short	(.L_473 - .L_472)
	.align		4
.L_472:
        /*0a30*/ 	.word	index@(_ZN2at6native29vectorized_elementwise_kernelILi2EZZZNS0_49_GLOBAL__N__b919a28f_16_Normalization_cu_5c38458736batch_norm_elementwise_backward_evalERKNS_6TensorES5_S5_S5_ENKUlvE_clEvENKUlvE1_clEvEUlN3c104HalfEffE_St5arrayIPcLm4EEEEviT0_T1_)
        /*0a34*/ 	.word	0x0000002c


	//----- nvinfo : EIATTR_FRAME_SIZE
	.align		4
.L_473:
        /*0a38*/ 	.byte	0x04, 0x11
        /*0a3a*/ 	.short	(.L_475 - .L_474)
	.align		4
.L_474:
        /*0a3c*/ 	.word	index@(_ZN2at6native29vectorized_elementwise_kernelILi2EZZZNS0_49_GLOBAL__N__b919a28f_16_Normalization_cu_5c38458736batch_norm_elementwise_backward_evalERKNS_6TensorES5_S5_S5_ENKUlvE_clEvENKUlvE1_clEvEUlN3c104HalfEffE_St5arrayIPcLm4EEEEviT0_T1_)
        /*0a40*/ 	.word	0x00000000


	//----- nvinfo : EIATTR_REGCOUNT
	.align		4
.L_475:
        /*0a44*/ 	.byte	0x04, 0x2f
        /*0a46*/ 	.short	(.L_477 - .L_476)
	.align		4
.L_476:
        /*0a48*/ 	.word	index@(_ZN2at6native27unrolled_elementwise_kernelIZZZNS0_49_GLOBAL__N__b919a28f_16_Normalization_cu_5c38458736batch_norm_elementwise_backward_evalERKNS_6TensorES5_S5_S5_ENKUlvE_clEvENKUlvE1_clEvEUlN3c104HalfEffE_St5arrayIPcLm4EELi4E23TrivialOffsetCalculatorILi3EjESE_ILi1EjENS0_6memory15LoadWithoutCastENSH_16StoreWithoutCastEEEviT_T0_T2_T3_T4_T5_)
        /*0a4c*/ 	.word	0x00000020


	//----- nvinfo : EIATTR_FRAME_SIZE
	.align		4
.L_477:
        /*0a50*/ 	.byte	0x04, 0x11
        /*0a52*/ 	.short	(.L_479 - .L_478)
	.align		4
.L_478:
        /*0a54*/ 	.word	index@(_ZN2at6native27unrolled_elementwise_kernelIZZZNS0_49_GLOBAL__N__b919a28f_16_Normalization_cu_5c38458736batch_norm_elementwise_backward_evalERKNS_6TensorES5_S5_S5_ENKUlvE_clEvENKUlvE1_clEvEUlN3c104HalfEffE_St5arrayIPcLm4EELi4E23TrivialOffsetCalculatorILi3EjESE_ILi1EjENS0_6memory15LoadWithoutCastENSH_16StoreWithoutCastEEEviT_T0_T2_T3_T4_T5_)
        /*0a58*/ 	.word	0x00000000


	//----- nvinfo : EIATTR_REGCOUNT
	.align		4
.L_479:
        /*0a5c*/ 	.byte	0x04, 0x2f
        /*0a5e*/ 	.short	(.L_481 - .L_480)
	.align		4
.L_480:
        /*0a60*/ 	.word	index@(_ZN2at6native18elementwise_kernelILi128ELi4EZNS0_22gpu_kernel_impl_nocastIZZZNS0_49_GLOBAL__N__b919a28f_16_Normalization_cu_5c38458736batch_norm_elementwise_backward_evalERKNS_6TensorES6_S6_S6_ENKUlvE_clEvENKUlvE1_clEvEUlN3c104HalfEffE_EEvRNS_18TensorIteratorBaseERKT_EUliE_EEviT1_)
        /*0a64*/ 	.word	0x00000016


	//----- nvinfo : EIATTR_FRAME_SIZE
	.align		4
.L_481:
        /*0a68*/ 	.byte	0x04, 0x11
        /*0a6a*/ 	.short	(.L_483 - .L_482)
	.align		4
.L_482:
        /*0a6c*/ 	.word	index@(_ZN2at6native18elementwise_kernelILi128ELi4EZNS0_22gpu_kernel_impl_nocastIZZZNS0_49_GLOBAL__N__b919a28f_16_Normalization_cu_5c38458736batch_norm_elementwise_backward_evalERKNS_6TensorES6_S6_S6_ENKUlvE_clEvENKUlvE1_clEvEUlN3c104HalfEffE_EEvRNS_18TensorIteratorBaseERKT_EUliE_EEviT1_)
        /*0a70*/ 	.word	0x00000000


	//----- nvinfo : EIATTR_REGCOUNT
	.align		4
.L_483:
        /*0a74*/ 	.byte	0x04, 0x2f
        /*0a76*/ 	.short	(.L_485 - .L_484)
	.align		4
.L_484:
        /*0a78*/ 	.word	index@(_ZN2at6native27unrolled_elementwise_kernelIZZZNS0_49_GLOBAL__N__b919a28f_16_Normalization_cu_5c38458736batch_norm_elementwise_backward_evalERKNS_6TensorES5_S5_S5_ENKUlvE_clEvENKUlvE1_clEvEUlN3c104HalfEffE_St5arrayIPcLm4EELi4E23TrivialOffsetCalculatorILi3EjESE_ILi1EjENS0_6memory12LoadWithCastILi3EEENSH_13StoreWithCastILi1EEEEEviT_T0_T2_T3_T4_T5_)
        /*0a7c*/ 	.word	0x00000024


	//----- nvinfo : EIATTR_FRAME_SIZE
	.align		4
.L_485:
        /*0a80*/ 	.byte	0x04, 0x11
        /*0a82*/ 	.short	(.L_487 - .L_486)
	.align		4
.L_486:
        /*0a84*/ 	.word	index@(_ZN2at6native27unrolled_elementwise_kernelIZZZNS0_49_GLOBAL__N__b919a28f_16_Normalization_cu_5c38458736batch_norm_elementwise_backward_evalERKNS_6TensorES5_S5_S5_ENKUlvE_clEvENKUlvE1_clEvEUlN3c104HalfEffE_St5arrayIPcLm4EELi4E23TrivialOffsetCalculatorILi3EjESE_ILi1EjENS0_6memory12LoadWithCastILi3EEENSH_13StoreWithCastILi1EEEEEviT_T0_T2_T3_T4_T5_)
        /*0a88*/ 	.word	0x00000000


	//----- nvinfo : EIATTR_REGCOUNT
	.align		4
.L_487:
        /*0a8c*/ 	.byte	0x04, 0x2f
        /*0a8e*/ 	.short	(.L_489 - .L_488)
	.align		4
.L_488:
        /*0a90*/ 	.word	index@(_ZN2at6native18elementwise_kernelILi128ELi4EZNS0_15gpu_kernel_implIZZZNS0_49_GLOBAL__N__b919a28f_16_Normalization_cu_5c38458736batch_norm_elementwise_backward_evalERKNS_6TensorES6_S6_S6_ENKUlvE_clEvENKUlvE1_clEvEUlN3c104HalfEffE_EEvRNS_18TensorIteratorBaseERKT_EUliE_EEviT1_)
        /*0a94*/ 	.word	0x0000001a


	//----- nvinfo : EIATTR_FRAME_SIZE
	.align		4
.L_489:
        /*0a98*/ 	.byte	0x04, 0x11
        /*0a9a*/ 	.short	(.L_491 - .L_490)
	.align		4
.L_490:
        /*0a9c*/ 	.word	index@(_ZN2at6native18elementwise_kernelILi128ELi4EZNS0_15gpu_kernel_implIZZZNS0_49_GLOBAL__N__b919a28f_16_Normalization_cu_5c38458736batch_norm_elementwise_backward_evalERKNS_6TensorES6_S6_S6_ENKUlvE_clEvENKUlvE1_clEvEUlN3c104HalfEffE_EEvRNS_18TensorIteratorBaseERKT_EUliE_EEviT1_)
        /*0aa0*/ 	.word	0x00000000


	//----- nvinfo : EIATTR_REGCOUNT
	.align		4
.L_491:
        /*0aa4*/ 	.byte	0x04, 0x2f
        /*0aa6*/ 	.short	(.L_493 - .L_492)
	.align		4
.L_492:
        /*0aa8*/ 	.word	index@(_ZN2at6native29vectorized_elementwise_kernelILi8EZZZNS0_49_GLOBAL__N__b919a28f_16_Normalization_cu_5c38458736batch_norm_elementwise_backward_evalERKNS_6TensorES5_S5_S5_ENKUlvE_clEvENKUlvE2_clEvEUlN3c108BFloat16EffE_St5arrayIPcLm4EEEEviT0_T1_)
        /*0aac*/ 	.word	0x00000004


	//----- nvinfo : EIATTR_FRAME_SIZE
	.align		4
.L_493:
        /*0ab0*/ 	.byte	0x04, 0x11
        /*0ab2*/ 	.short	(.L_495 - .L_494)
	.align		4
.L_494:
        /*0ab4*/ 	.word	index@(_ZN2at6native29vectorized_elementwise_kernelILi8EZZZNS0_49_GLOBAL__N__b919a28f_16_Normalization_cu_5c38458736batch_norm_elementwise_backward_evalERKNS_6TensorES5_S5_S5_ENKUlvE_clEvENKUlvE2_clEvEUlN3c108BFloat16EffE_St5arrayIPcLm4EEEEviT0_T1_)
        /*0ab8*/ 	.word	0x00000000


	//----- nvinfo : EIATTR_REGCOUNT
	.align		4
.L_495:
        /*0abc*/ 	.byte	0x04, 0x2f
        /*0abe*/ 	.short	(.L_497 - .L_496)
	.align		4
.L_496:
        /*0ac0*/ 	.word	index@(_ZN2at6native29vectorized_elementwise_kernelILi4EZZZNS0_49_GLOBAL__N__b919a28f_16_Normalization_cu_5c38458736batch_norm_elementwise_backward_evalERKNS_6TensorES5_S5_S5_ENKUlvE_clEvENKUlvE2_clEvEUlN3c108BFloat16EffE_St5arrayIPcLm4EEEEviT0_T1_)
        /*0ac4*/ 	.word	0x0000002c


	//----- nvinfo : EIATTR_FRAME_SIZE
	.align		4
.L_497:
        /*0ac8*/ 	.byte	0x04, 0x11
        /*0aca*/ 	.short	(.L_499 - .L_498)
	.align		4
.L_498:
        /*0acc*/ 	.word	index@(_ZN2at6native29vectorized_elementwise_kernelILi4EZZZNS0_49_GLOBAL__N__b919a28f_16_Normalization_cu_5c38458736batch_norm_elementwise_backward_evalERKNS_6TensorES5_S5_S5_ENKUlvE_clEvENKUlvE2_clEvEUlN3c108BFloat16EffE_St5arrayIPcLm4EEEEviT0_T1_)
        /*0ad0*/ 	.word	0x00000000


	//----- nvinfo : EIATTR_REGCOUNT
	.align		4
.L_499:
        /*0ad4*/ 	.byte	0x04, 0x2f
        /*0ad6*/ 	.short	(.L_501 - .L_500)
	.align		4
.L_500:
        /*0ad8*/ 	.word	index@(_ZN2at6native29vectorized_elementwise_kernelILi2EZZZNS0_49_GLOBAL__N__b919a28f_16_Normalization_cu_5c38458736batch_norm_elementwise_backward_evalERKNS_6TensorES5_S5_S5_ENKUlvE_clEvENKUlvE2_clEvEUlN3c108BFloat16EffE_St5arrayIPcLm4EEEEviT0_T1_)
        /*0adc*/ 	.word	0x0000002c


	//----- nvinfo : EIATTR_FRAME_SIZE
	.align		4
.L_501:
        /*0ae0*/ 	.byte	0x04, 0x11
        /*0ae2*/ 	.short	(.L_503 - .L_502)
	.align		4
.L_502:
        /*0ae4*/ 	.word	index@(_ZN2at6native29vectorized_elementwise_kernelILi2EZZZNS0_49_GLOBAL__N__b919a28f_16_Normalization_cu_5c38458736batch_norm_elementwise_backward_evalERKNS_6TensorES5_S5_S5_ENKUlvE_clEvENKUlvE2_clEvEUlN3c108BFloat16EffE_St5arrayIPcLm4EEEEviT0_T1_)
        /*0ae8*/ 	.word	0x00000000


	//----- nvinfo : EIATTR_REGCOUNT
	.align		4
.L_503:
        /*0aec*/ 	.byte	0x04, 0x2f
        /*0aee*/ 	.short	(.L_505 - .L_504)
	.align		4
.L_504:
        /*0af0*/ 	.word	index@(_ZN2at6native27unrolled_elementwise_kernelIZZZNS0_49_GLOBAL__N__b919a28f_16_Normalization_cu_5c38458736batch_norm_elementwise_backward_evalERKNS_6TensorES5_S5_S5_ENKUlvE_clEvENKUlvE2_clEvEUlN3c108BFloat16EffE_St5arrayIPcLm4EELi4E23TrivialOffsetCalculatorILi3EjESE_ILi1EjENS0_6memory15LoadWithoutCastENSH_16StoreWithoutCastEEEviT_T0_T2_T3_T4_T5_)
        /*0af4*/ 	.word	0x00000020


	//----- nvinfo : EIATTR_FRAME_SIZE
	.align		4
.L_505:
        /*0af8*/ 	.byte	0x04, 0x11
        /*0afa*/ 	.short	(.L_507 - .L_506)
	.align		4
.L_506:
        /*0afc*/ 	.word	index@(_ZN2at6native27unrolled_elementwise_kernelIZZZNS0_49_GLOBAL__N__b919a28f_16_Normalization_cu_5c38458736batch_norm_elementwise_backward_evalERKNS_6TensorES5_S5_S5_ENKUlvE_clEvENKUlvE2_clEvEUlN3c108BFloat16EffE_St5arrayIPcLm4EELi4E23TrivialOffsetCalculatorILi3EjESE_ILi1EjENS0_6memory15LoadWithoutCastENSH_16StoreWithoutCastEEEviT_T0_T2_T3_T4_T5_)
        /*0b00*/ 	.word	0x00000000


	//----- nvinfo : EIATTR_REGCOUNT
	.align		4
.L_507:
        /*0b04*/ 	.byte	0x04, 0x2f
        /*0b06*/ 	.short	(.L_509 - .L_508)
	.align		4
.L_508:
        /*0b08*/ 	.word	index@(_ZN2at6native18elementwise_kernelILi128ELi4EZNS0_22gpu_kernel_impl_nocastIZZZNS0_49_GLOBAL__N__b919a28f_16_Normalization_cu_5c38458736batch_norm_elementwise_backward_evalERKNS_6TensorES6_S6_S6_ENKUlvE_clEvENKUlvE2_clEvEUlN3c108BFloat16EffE_EEvRNS_18TensorIteratorBaseERKT_EUliE_EEviT1_)
        /*0b0c*/ 	.word	0x00000016


	//----- nvinfo : EIATTR_FRAME_SIZE
	.align		4
.L_509:
        /*0b10*/ 	.byte	0x04, 0x11
        /*0b12*/ 	.short	(.L_511 - .L_510)
	.align		4
.L_510:
        /*0b14*/ 	.word	index@(_ZN2at6native18elementwise_kernelILi128ELi4EZNS0_22gpu_kernel_impl_nocastIZZZNS0_49_GLOBAL__N__b919a28f_16_Normalization_cu_5c38458736batch_norm_elementwise_backward_evalERKNS_6TensorES6_S6_S6_ENKUlvE_clEvENKUlvE2_clEvEUlN3c108BFloat16EffE_EEvRNS_18TensorIteratorBaseERKT_EUliE_EEviT1_)
        /*0b18*/ 	.word	0x00000000


	//----- nvinfo : EIATTR_REGCOUNT
	.align		4
.L_511:
        /*0b1c*/ 	.byte	0x04, 0x2f
        /*0b1e*/ 	.short	(.L_513 - .L_512)
	.align		4
.L_512:
        /*0b20*/ 	.word	index@(_ZN2at6native27unrolled_elementwise_kernelIZZZNS0_49_GLOBAL__N__b919a28f_16_Normalization_cu_5c38458736batch_norm_elementwise_backward_evalERKNS_6TensorES5_S5_S5_ENKUlvE_clEvENKUlvE2_clEvEUlN3c108BFloat16EffE_St5arrayIPcLm4EELi4E23TrivialOffsetCalculatorILi3EjESE_ILi1EjENS0_6memory12LoadWithCastILi3EEENSH_13StoreWithCastILi1EEEEEviT_T0_T2_T3_T4_T5_)
        /*0b24*/ 	.word	0x00000023


	//----- nvinfo : EIATTR_FRAME_SIZE
	.align		4
.L_513:
        /*0b28*/ 	.byte	0x04, 0x11
        /*0b2a*/ 	.short	(.L_515 - .L_514)
	.align		4
.L_514:
        /*0b2c*/ 	.word	index@(_ZN2at6native27unrolled_elementwise_kernelIZZZNS0_49_GLOBAL__N__b919a28f_16_Normalization_cu_5c38458736batch_norm_elementwise_backward_evalERKNS_6TensorES5_S5_S5_ENKUlvE_clEvENKUlvE2_clEvEUlN3c108BFloat16EffE_St5arrayIPcLm4EELi4E23TrivialOffsetCalculatorILi3EjESE_ILi1EjENS0_6memory12LoadWithCastILi3EEENSH_13StoreWithCastILi1EEEEEviT_T0_T2_T3_T4_T5_)
        /*0b30*/ 	.word	0x00000000


	//----- nvinfo : EIATTR_REGCOUNT
	.align		4
.L_515:
        /*0b34*/ 	.byte	0x04, 0x2f
        /*0b36*/ 	.short	(.L_517 - .L_516)
	.align		4
.L_516:
        /*0b38*/ 	.word	index@(_ZN2at6native18elementwise_kernelILi128ELi4EZNS0_15gpu_kernel_implIZZZNS0_49_GLOBAL__N__b919a28f_16_Normalization_cu_5c38458736batch_norm_elementwise_backward_evalERKNS_6TensorES6_S6_S6_ENKUlvE_clEvENKUlvE2_clEvEUlN3c108BFloat16EffE_EEvRNS_18TensorIteratorBaseERKT_EUliE_EEviT1_)
        /*0b3c*/ 	.word	0x0000001a


	//----- nvinfo : EIATTR_FRAME_SIZE
	.align		4
.L_517:
        /*0b40*/ 	.byte	0x04, 0x11
        /*0b42*/ 	.short	(.L_519 - .L_518)
	.align		4
.L_518:
        /*0b44*/ 	.word	index@(_ZN2at6native18elementwise_kernelILi128ELi4EZNS0_15gpu_kernel_implIZZZNS0_49_GLOBAL__N__b919a28f_16_Normalization_cu_5c38458736batch_norm_elementwise_backward_evalERKNS_6TensorES6_S6_S6_ENKUlvE_clEvENKUlvE2_clEvEUlN3c108BFloat16EffE_EEvRNS_18TensorIteratorBaseERKT_EUliE_EEviT1_)
        /*0b48*/ 	.word	0x00000000


	//----- nvinfo : EIATTR_REGCOUNT
	.align		4
.L_519:
        /*0b4c*/ 	.byte	0x04, 0x2f
        /*0b4e*/ 	.short	(.L_521 - .L_520)
	.align		4
.L_520:
        /*0b50*/ 	.word	index@(_ZN2at6native29vectorized_elementwise_kernelILi8EZZZNS0_49_GLOBAL__N__b919a28f_16_Normalization_cu_5c38458736batch_norm_elementwise_backward_evalERKNS_6TensorES5_S5_S5_ENKUlvE0_clEvENKUlvE_clEvEUlddE_St5arrayIPcLm3EEEEviT0_T1_)
        /*0b54*/ 	.word	0x00000004


	//----- nvinfo : EIATTR_FRAME_SIZE
	.align		4
.L_521:
        /*0b58*/ 	.byte	0x04, 0x11
        /*0b5a*/ 	.short	(.L_523 - .L_522)
	.align		4
.L_522:
        /*0b5c*/ 	.word	index@(_ZN2at6native29vectorized_elementwise_kernelILi8EZZZNS0_49_GLOBAL__N__b919a28f_16_Normalization_cu_5c38458736batch_norm_elementwise_backward_evalERKNS_6TensorES5_S5_S5_ENKUlvE0_clEvENKUlvE_clEvEUlddE_St5arrayIPcLm3EEEEviT0_T1_)
        /*0b60*/ 	.word	0x00000000


	//----- nvinfo : EIATTR_REGCOUNT
	.align		4
.L_523:
        /*0b64*/ 	.byte	0x04, 0x2f
        /*0b66*/ 	.short	(.L_525 - .L_524)
	.align		4
.L_524:
        /*0b68*/ 	.word	index@(_ZN2at6native29vectorized_elementwise_kernelILi4EZZZNS0_49_GLOBAL__N__b919a28f_16_Normalization_cu_5c38458736batch_norm_elementwise_backward_evalERKNS_6TensorES5_S5_S5_ENKUlvE0_clEvENKUlvE_clEvEUlddE_St5arrayIPcLm3EEEEviT0_T1_)
        /*0b6c*/ 	.word	0x00000028


	//----- nvinfo : EIATTR_FRAME_SIZE
	.align		4
.L_525:
        /*0b70*/ 	.byte	0x04, 0x11
        /*0b72*/ 	.short	(.L_527 - .L_526)
	.align		4
.L_526:
        /*0b74*/ 	.word	index@(_ZN2at6native29vectorized_elementwise_kernelILi4EZZZNS0_49_GLOBAL__N__b919a28f_16_Normalization_cu_5c38458736batch_norm_elementwise_backward_evalERKNS_6TensorES5_S5_S5_ENKUlvE0_clEvENKUlvE_clEvEUlddE_St5arrayIPcLm3EEEEviT0_T1_)
        /*0b78*/ 	.word	0x00000000


	//----- nvinfo : EIATTR_REGCOUNT
	.align		4
.L_527:
        /*0b7c*/ 	.byte	0x04, 0x2f
        /*0b7e*/ 	.short	(.L_529 - .L_528)
	.align		4
.L_528:
        /*0b80*/ 	.word	index@(_ZN2at6native29vectorized_elementwise_kernelILi2EZZZNS0_49_GLOBAL__N__b919a28f_16_Normalization_cu_5c38458736batch_norm_elementwise_backward_evalERKNS_6TensorES5_S5_S5_ENKUlvE0_clEvENKUlvE_clEvEUlddE_St5arrayIPcLm3EEEEviT0_T1_)
        /*0b84*/ 	.word	0x00000028


	//----- nvinfo : EIATTR_FRAME_SIZE
	.align		4
.L_529:
        /*0b88*/ 	.byte	0x04, 0x11
        /*0b8a*/ 	.short	(.L_531 - .L_530)
	.align		4
.L_530:
        /*0b8c*/ 	.word	index@(_ZN2at6native29vectorized_elementwise_kernelILi2EZZZNS0_49_GLOBAL__N__b919a28f_16_Normalization_cu_5c38458736batch_norm_elementwise_backward_evalERKNS_6TensorES5_S5_S5_ENKUlvE0_clEvENKUlvE_clEvEUlddE_St5arrayIPcLm3EEEEviT0_T1_)
        /*0b90*/ 	.word	0x00000000


	//----- nvinfo : EIATTR_REGCOUNT
	.align		4
.L_531:
        /*0b94*/ 	.byte	0x04, 0x2f
        /*0b96*/ 	.short	(.L_533 - .L_532)
	.align		4
.L_532:
        /*0b98*/ 	.word	index@(_ZN2at6native27unrolled_elementwise_kernelIZZZNS0_49_GLOBAL__N__b919a28f_16_Normalization_cu_5c38458736batch_norm_elementwise_backward_evalERKNS_6TensorES5_S5_S5_ENKUlvE0_clEvENKUlvE_clEvEUlddE_St5arrayIPcLm3EELi4E23TrivialOffsetCalculatorILi2EjESC_ILi1EjENS0_6memory15LoadWithoutCastENSF_16StoreWithoutCastEEEviT_T0_T2_T3_T4_T5_)
        /*0b9c*/ 	.word	0x00000020


	//----- nvinfo : EIATTR_FRAME_SIZE
	.align		4
.L_533:
        /*0ba0*/ 	.byte	0x04, 0x11
        /*0ba2*/ 	.short	(.L_535 - .L_534)
	.align		4
.L_534:
        /*0ba4*/ 	.word	index@(_ZN2at6native27unrolled_elementwise_kernelIZZZNS0_49_GLOBAL__N__b919a28f_16_Normalization_cu_5c38458736batch_norm_elementwise_backward_evalERKNS_6TensorES5_S5_S5_ENKUlvE0_clEvENKUlvE_clEvEUlddE_St5arrayIPcLm3EELi4E23TrivialOffsetCalculatorILi2EjESC_ILi1EjENS0_6memory15LoadWithoutCastENSF_16StoreWithoutCastEEEviT_T0_T2_T3_T4_T5_)
        /*0ba8*/ 	.word	0x00000000


	//----- nvinfo : EIATTR_REGCOUNT
	.align		4
.L_535:
        /*0bac*/ 	.byte	0x04, 0x2f
        /*0bae*/ 	.short	(.L_537 - .L_536)
	.align		4
.L_536:
        /*0bb0*/ 	.word	index@(_ZN2at6native18elementwise_kernelILi128ELi2EZNS0_22gpu_kernel_impl_nocastIZZZNS0_49_GLOBAL__N__b919a28f_16_Normalization_cu_5c38458736batch_norm_elementwise_backward_evalERKNS_6TensorES6_S6_S6_ENKUlvE0_clEvENKUlvE_clEvEUlddE_EEvRNS_18TensorIteratorBaseERKT_EUliE_EEviT1_)
        /*0bb4*/ 	.word	0x00000014


	//----- nvinfo : EIATTR_FRAME_SIZE
	.align		4
.L_537:
        /*0bb8*/ 	.byte	0x04, 0x11
        /*0bba*/ 	.short	(.L_539 - .L_538)
	.align		4
.L_538:
        /*0bbc*/ 	.word	index@(_ZN2at6native18elementwise_kernelILi128ELi2EZNS0_22gpu_kernel_impl_nocastIZZZNS0_49_GLOBAL__N__b919a28f_16_Normalization_cu_5c38458736batch_norm_elementwise_backward_evalERKNS_6TensorES6_S6_S6_ENKUlvE0_clEvENKUlvE_clEvEUlddE_EEvRNS_18TensorIteratorBaseERKT_EUliE_EEviT1_)
        /*0bc0*/ 	.word	0x00000000


	//----- nvinfo : EIATTR_REGCOUNT
	.align		4
.L_539:
        /*0bc4*/ 	.byte	0x04, 0x2f
        /*0bc6*/ 	.short	(.L_541 - .L_540)
	.align		4
.L_540:
        /*0bc8*/ 	.word	index@(_ZN2at6native27unrolled_elementwise_kernelIZZZNS0_49_GLOBAL__N__b919a28f_16_Normalization_cu_5c38458736batch_norm_elementwise_backward_evalERKNS_6TensorES5_S5_S5_ENKUlvE0_clEvENKUlvE_clEvEUlddE_St5arrayIPcLm3EELi4E23TrivialOffsetCalculatorILi2EjESC_ILi1EjENS0_6memory12LoadWithCastILi2EEENSF_13StoreWithCastILi1EEEEEviT_T0_T2_T3_T4_T5_)
        /*0bcc*/ 	.word	0x00000028


	//----- nvinfo : EIATTR_FRAME_SIZE
	.align		4
.L_541:
        /*0bd0*/ 	.byte	0x04, 0x11
        /*0bd2*/ 	.short	(.L_543 - .L_542)
	.align		4
.L_542:
        /*0bd4*/ 	.word	index@(_ZN2at6native27unrolled_elementwise_kernelIZZZNS0_49_GLOBAL__N__b919a28f_16_Normalization_cu_5c38458736batch_norm_elementwise_backward_evalERKNS_6TensorES5_S5_S5_ENKUlvE0_clEvENKUlvE_clEvEUlddE_St5arrayIPcLm3EELi4E23TrivialOffsetCalculatorILi2EjESC_ILi1EjENS0_6memory12LoadWithCastILi2EEENSF_13StoreWithCastILi1EEEEEviT_T0_T2_T3_T4_T5_)
        /*0bd8*/ 	.word	0x00000000


	//----- nvinfo : EIATTR_REGCOUNT
	.align		4
.L_543:
        /*0bdc*/ 	.byte	0x04, 0x2f
        /*0bde*/ 	.short	(.L_545 - .L_544)
	.align		4
.L_544:
        /*0be0*/ 	.word	index@(_ZN2at6native18elementwise_kernelILi128ELi4EZNS0_15gpu_kernel_implIZZZNS0_49_GLOBAL__N__b919a28f_16_Normalization_cu_5c38458736batch_norm_elementwise_backward_evalERKNS_6TensorES6_S6_S6_ENKUlvE0_clEvENKUlvE_clEvEUlddE_EEvRNS_18TensorIteratorBaseERKT_EUliE_EEviT1_)
        /*0be4*/ 	.word	0x0000001a


	//----- nvinfo : EIATTR_FRAME_SIZE
	.align		4
.L_545:
        /*0be8*/ 	.byte	0x04, 0x11
        /*0bea*/ 	.short	(.L_547 - .L_546)
	.align		4
.L_546:
        /*0bec*/ 	.word	index@(_ZN2at6native18elementwise_kernelILi128ELi4EZNS0_15gpu_kernel_implIZZZNS0_49_GLOBAL__N__b919a28f_16_Normalization_cu_5c38458736batch_norm_elementwise_backward_evalERKNS_6TensorES6_S6_S6_ENKUlvE0_clEvENKUlvE_clEvEUlddE_EEvRNS_18TensorIteratorBaseERKT_EUliE_EEviT1_)
        /*0bf0*/ 	.word	0x00000000


	//----- nvinfo : EIATTR_REGCOUNT
	.align		4
.L_547:
        /*0bf4*/ 	.byte	0x04, 0x2f
        /*0bf6*/ 	.short	(.L_549 - .L_548)
	.align		4
.L_548:
        /*0bf8*/ 	.word	index@(_ZN2at6native29vectorized_elementwise_kernelILi8EZZZNS0_49_GLOBAL__N__b919a28f_16_Normalization_cu_5c38458736batch_norm_elementwise_backward_evalERKNS_6TensorES5_S5_S5_ENKUlvE0_clEvENKUlvE0_clEvEUlffE_St5arrayIPcLm3EEEEviT0_T1_)
        /*0bfc*/ 	.word	0x00000004


	//----- nvinfo : EIATTR_FRAME_SIZE
	.align		4
.L_549:
        /*0c00*/ 	.byte	0x04, 0x11
        /*0c02*/ 	.short	(.L_551 - .L_550)
	.align		4
.L_550:
        /*0c04*/ 	.word	index@(_ZN2at6native29vectorized_elementwise_kernelILi8EZZZNS0_49_GLOBAL__N__b919a28f_16_Normalization_cu_5c38458736batch_norm_elementwise_backward_evalERKNS_6TensorES5_S5_S5_ENKUlvE0_clEvENKUlvE0_clEvEUlffE_St5arrayIPcLm3EEEEviT0_T1_)
        /*0c08*/ 	.word	0x00000000


	//----- nvinfo : EIATTR_REGCOUNT
	.align		4
.L_551:
        /*0c0c*/ 	.byte	0x04, 0x2f
        /*0c0e*/ 	.short	(.L_553 - .L_552)
	.align		4
.L_552:
        /*0c10*/ 	.word	index@(_ZN2at6native29vectorized_elementwise_kernelILi4EZZZNS0_49_GLOBAL__N__b919a28f_16_Normalization_cu_5c38458736batch_norm_elementwise_backward_evalERKNS_6TensorES5_S5_S5_ENKUlvE0_clEvENKUlvE0_clEvEUlffE_St5arrayIPcLm3EEEEviT0_T1_)
        /*0c14*/ 	.word	0x00000020


	//----- nvinfo : EIATTR_FRAME_SIZE
	.align		4
.L_553:
        /*0c18*/ 	.byte	0x04, 0x11
        /*0c1a*/ 	.short	(.L_555 - .L_554)
	.align		4
.L_554:
        /*0c1c*/ 	.word	index@(_ZN2at6native29vectorized_elementwise_kernelILi4EZZZNS0_49_GLOBAL__N__b919a28f_16_Normalization_cu_5c38458736batch_norm_elementwise_backward_evalERKNS_6TensorES5_S5_S5_ENKUlvE0_clEvENKUlvE0_clEvEUlffE_St5arrayIPcLm3EEEEviT0_T1_)
        /*0c20*/ 	.word	0x00000000


	//----- nvinfo : EIATTR_REGCOUNT
	.align		4
.L_555:
        /*0c24*/ 	.byte	0x04, 0x2f
        /*0c26*/ 	.short	(.L_557 - .L_556)
	.align		4
.L_556:
        /*0c28*/ 	.word	index@(_ZN2at6native29vectorized_elementwise_kernelILi2EZZZNS0_49_GLOBAL__N__b919a28f_16_Normalization_cu_5c38458736batch_norm_elementwise_backward_evalERKNS_6TensorES5_S5_S5_ENKUlvE0_clEvENKUlvE0_clEvEUlffE_St5arrayIPcLm3EEEEviT0_T1_)
        /*0c2c*/ 	.word	0x00000020


	//----- nvinfo : EIATTR_FRAME_SIZE
	.align		4
.L_557:
        /*0c30*/ 	.byte	0x04, 0x11
        /*0c32*/ 	.short	(.L_559 - .L_558)
	.align		4
.L_558:
        /*0c34*/ 	.word	index@(_ZN2at6native29vectorized_elementwise_kernelILi2EZZZNS0_49_GLOBAL__N__b919a28f_16_Normalization_cu_5c38458736batch_norm_elementwise_backward_evalERKNS_6TensorES5_S5_S5_ENKUlvE0_clEvENKUlvE0_clEvEUlffE_St5arrayIPcLm3EEEEviT0_T1_)
        /*0c38*/ 	.word	0x00000000


	//----- nvinfo : EIATTR_REGCOUNT
	.align		4
.L_559:
        /*0c3c*/ 	.byte	0x04, 0x2f
        /*0c3e*/ 	.short	(.L_561 - .L_560)
	.align		4
.L_560:
        /*0c40*/ 	.word	index@(_ZN2at6native27unrolled_elementwise_kernelIZZZNS0_49_GLOBAL__N__b919a28f_16_Normalization_cu_5c38458736batch_norm_elementwise_backward_evalERKNS_6TensorES5_S5_S5_ENKUlvE0_clEvENKUlvE0_clEvEUlffE_St5arrayIPcLm3EELi4E23TrivialOffsetCalculatorILi2EjESC_ILi1EjENS0_6memory15LoadWithoutCastENSF_16StoreWithoutCastEEEviT_T0_T2_T3_T4_T5_)
        /*0c44*/ 	.word	0x0000001e


	//----- nvinfo : EIATTR_FRAME_SIZE
	.align		4
.L_561:
        /*0c48*/ 	.byte	0x04, 0x11
        /*0c4a*/ 	.short	(.L_563 - .L_562)
	.align		4
.L_562:
        /*0c4c*/ 	.word	index@(_ZN2at6native27unrolled_elementwise_kernelIZZZNS0_49_GLOBAL__N__b919a28f_16_Normalization_cu_5c38458736batch_norm_elementwise_backward_evalERKNS_6TensorES5_S5_S5_ENKUlvE0_clEvENKUlvE0_clEvEUlffE_St5arrayIPcLm3EELi4E23TrivialOffsetCalculatorILi2EjESC_ILi1EjENS0_6memory15LoadWithoutCastENSF_16StoreWithoutCastEEEviT_T0_T2_T3_T4_T5_)
        /*0c50*/ 	.word	0x00000000


	//----- nvinfo : EIATTR_REGCOUNT
	.align		4
.L_563:
        /*0c54*/ 	.byte	0x04, 0x2f
        /*0c56*/ 	.short	(.L_565 - .L_564)
	.align		4
.L_564:
        /*0c58*/ 	.word	index@(_ZN2at6native18elementwise_kernelILi128ELi2EZNS0_22gpu_kernel_impl_nocastIZZZNS0_49_GLOBAL__N__b919a28f_16_Normalization_cu_5c38458736batch_norm_elementwise_backward_evalERKNS_6TensorES6_S6_S6_ENKUlvE0_clEvENKUlvE0_clEvEUlffE_EEvRNS_18TensorIteratorBaseERKT_EUliE_EEviT1_)
        /*0c5c*/ 	.word	0x00000014


	//----- nvinfo : EIATTR_FRAME_SIZE
	.align		4
.L_565:
        /*0c60*/ 	.byte	0x04, 0x11
        /*0c62*/ 	.short	(.L_567 - .L_566)
	.align		4
.L_566:
        /*0c64*/ 	.word	index@(_ZN2at6native18elementwise_kernelILi128ELi2EZNS0_22gpu_kernel_impl_nocastIZZZNS0_49_GLOBAL__N__b919a28f_16_Normalization_cu_5c38458736batch_norm_elementwise_backward_evalERKNS_6TensorES6_S6_S6_ENKUlvE0_clEvENKUlvE0_clEvEUlffE_EEvRNS_18TensorIteratorBaseERKT_EUliE_EEviT1_)
        /*0c68*/ 	.word	0x00000000


	//----- nvinfo : EIATTR_REGCOUNT
	.align		4
.L_567:
        /*0c6c*/ 	.byte	0x04, 0x2f
        /*0c6e*/ 	.short	(.L_569 - .L_568)
	.align		4
.L_568:
        /*0c70*/ 	.word	index@(_ZN2at6native27unrolled_elementwise_kernelIZZZNS0_49_GLOBAL__N__b919a28f_16_Normalization_cu_5c38458736batch_norm_elementwise_backward_evalERKNS_6TensorES5_S5_S5_ENKUlvE0_clEvENKUlvE0_clEvEUlffE_St5arrayIPcLm3EELi4E23TrivialOffsetCalculatorILi2EjESC_ILi1EjENS0_6memory12LoadWithCastILi2EEENSF_13StoreWithCastILi1EEEEEviT_T0_T2_T3_T4_T5_)
        /*0c74*/ 	.word	0x00000020


	//----- nvinfo : EIATTR_FRAME_SIZE
	.align		4
.L_569:
        /*0c78*/ 	.byte	0x04, 0x11
        /*0c7a*/ 	.short	(.L_571 - .L_570)
	.align		4
.L_570:
        /*0c7c*/ 	.word	index@(_ZN2at6native27unrolled_elementwise_kernelIZZZNS0_49_GLOBAL__N__b919a28f_16_Normalization_cu_5c38458736batch_norm_elementwise_backward_evalERKNS_6TensorES5_S5_S5_ENKUlvE0_clEvENKUlvE0_clEvEUlffE_St5arrayIPcLm3EELi4E23TrivialOffsetCalculatorILi2EjESC_ILi1EjENS0_6memory12LoadWithCastILi2EEENSF_13StoreWithCastILi1EEEEEviT_T0_T2_T3_T4_T5_)
        /*0c80*/ 	.word	0x00000000


	//----- nvinfo : EIATTR_REGCOUNT
	.align		4
.L_571:
        /*0c84*/ 	.byte	0x04, 0x2f
        /*0c86*/ 	.short	(.L_573 - .L_572)
	.align		4
.L_572:
        /*0c88*/ 	.word	index@(_ZN2at6native18elementwise_kernelILi128ELi4EZNS0_15gpu_kernel_implIZZZNS0_49_GLOBAL__N__b919a28f_16_Normalization_cu_5c38458736batch_norm_elementwise_backward_evalERKNS_6TensorES6_S6_S6_ENKUlvE0_clEvENKUlvE0_clEvEUlffE_EEvRNS_18TensorIteratorBaseERKT_EUliE_EEviT1_)
        /*0c8c*/ 	.word	0x00000018


	//----- nvinfo : EIATTR_FRAME_SIZE
	.align		4
.L_573:
        /*0c90*/ 	.byte	0x04, 0x11
        /*0c92*/ 	.short	(.L_575 - .L_574)
	.align		4
.L_574:
        /*0c94*/ 	.word	index@(_ZN2at6native18elementwise_kernelILi128ELi4EZNS0_15gpu_kernel_implIZZZNS0_49_GLOBAL__N__b919a28f_16_Normalization_cu_5c38458736batch_norm_elementwise_backward_evalERKNS_6TensorES6_S6_S6_ENKUlvE0_clEvENKUlvE0_clEvEUlffE_EEvRNS_18TensorIteratorBaseERKT_EUliE_EEviT1_)
        /*0c98*/ 	.word	0x00000000


	//----- nvinfo : EIATTR_REGCOUNT
	.align		4
.L_575:
        /*0c9c*/ 	.byte	0x04, 0x2f
        /*0c9e*/ 	.short	(.L_577 - .L_576)
	.align		4
.L_576:
        /*0ca0*/ 	.word	index@(_ZN2at6native29vectorized_elementwise_kernelILi8EZZZNS0_49_GLOBAL__N__b919a28f_16_Normalization_cu_5c38458736batch_norm_elementwise_backward_evalERKNS_6TensorES5_S5_S5_ENKUlvE0_clEvENKUlvE1_clEvEUlN3c104HalfEfE_St5arrayIPcLm3EEEEviT0_T1_)
        /*0ca4*/ 	.word	0x00000004


	//----- nvinfo : EIATTR_FRAME_SIZE
	.align		4
.L_577:
        /*0ca8*/ 	.byte	0x04, 0x11
        /*0caa*/ 	.short	(.L_579 - .L_578)
	.align		4
.L_578:
        /*0cac*/ 	.word	index@(_ZN2at6native29vectorized_elementwise_kernelILi8EZZZNS0_49_GLOBAL__N__b919a28f_16_Normalization_cu_5c38458736batch_norm_elementwise_backward_evalERKNS_6TensorES5_S5_S5_ENKUlvE0_clEvENKUlvE1_clEvEUlN3c104HalfEfE_St5arrayIPcLm3EEEEviT0_T1_)
        /*0cb0*/ 	.word	0x00000000


	//----- nvinfo : EIATTR_REGCOUNT
	.align		4
.L_579:
        /*0cb4*/ 	.byte	0x04, 0x2f
        /*0cb6*/ 	.short	(.L_581 - .L_580)
	.align		4
.L_580:
        /*0cb8*/ 	.word	index@(_ZN2at6native29vectorized_elementwise_kernelILi4EZZZNS0_49_GLOBAL__N__b919a28f_16_Normalization_cu_5c38458736batch_norm_elementwise_backward_evalERKNS_6TensorES5_S5_S5_ENKUlvE0_clEvENKUlvE1_clEvEUlN3c104HalfEfE_St5arrayIPcLm3EEEEviT0_T1_)
        /*0cbc*/ 	.word	0x00000028


	//----- nvinfo : EIATTR_FRAME_SIZE
	.align		4
.L_581:
        /*0cc0*/ 	.byte	0x04, 0x11
        /*0cc2*/ 	.short	(.L_583 - .L_582)
	.align		4
.L_582:
        /*0cc4*/ 	.word	index@(_ZN2at6native29vectorized_elementwise_kernelILi4EZZZNS0_49_GLOBAL__N__b919a28f_16_Normalization_cu_5c38458736batch_norm_elementwise_backward_evalERKNS_6TensorES5_S5_S5_ENKUlvE0_clEvENKUlvE1_clEvEUlN3c104HalfEfE_St5arrayIPcLm3EEEEviT0_T1_)
        /*0cc8*/ 	.word	0x00000000


	//----- nvinfo : EIATTR_REGCOUNT
	.align		4
.L_583:
        /*0ccc*/ 	.byte	0x04, 0x2f
        /*0cce*/ 	.short	(.L_585 - .L_584)
	.align		4
.L_584:
        /*0cd0*/ 	.word	index@(_ZN2at6native29vectorized_elementwise_kernelILi2EZZZNS0_49_GLOBAL__N__b919a28f_16_Normalization_cu_5c38458736batch_norm_elementwise_backward_evalERKNS_6TensorES5_S5_S5_ENKUlvE0_clEvENKUlvE1_clEvEUlN3c104HalfEfE_St5arrayIPcLm3EEEEviT0_T1_)
        /*0cd4*/ 	.word	0x00000028


	//----- nvinfo : EIATTR_FRAME_SIZE
	.align		4
.L_585:
        /*0cd8*/ 	.byte	0x04, 0x11
        /*0cda*/ 	.short	(.L_587 - .L_586)
	.align		4
.L_586:
        /*0cdc*/ 	.word	index@(_ZN2at6native29vectorized_elementwise_kernelILi2EZZZNS0_49_GLOBAL__N__b919a28f_16_Normalization_cu_5c38458736batch_norm_elementwise_backward_evalERKNS_6TensorES5_S5_S5_ENKUlvE0_clEvENKUlvE1_clEvEUlN3c104HalfEfE_St5arrayIPcLm3EEEEviT0_T1_)
        /*0ce0*/ 	.word	0x00000000


	//----- nvinfo : EIATTR_REGCOUNT
	.align		4
.L_587:
        /*0ce4*/ 	.byte	0x04, 0x2f
        /*0ce6*/ 	.short	(.L_589 - .L_588)
	.align		4
.L_588:
        /*0ce8*/ 	.word	index@(_ZN2at6native27unrolled_elementwise_kernelIZZZNS0_49_GLOBAL__N__b919a28f_16_Normalization_cu_5c38458736batch_norm_elementwise_backward_evalERKNS_6TensorES5_S5_S5_ENKUlvE0_clEvENKUlvE1_clEvEUlN3c104HalfEfE_St5arrayIPcLm3EELi4E23TrivialOffsetCalculatorILi2EjESE_ILi1EjENS0_6memory15LoadWithoutCastENSH_16StoreWithoutCastEEEviT_T0_T2_T3_T4_T5_)
        /*0cec*/ 	.word	0x0000001e


	//----- nvinfo : EIATTR_FRAME_SIZE
	.align		4
.L_589:
        /*0cf0*/ 	.byte	0x04, 0x11
        /*0cf2*/ 	.short	(.L_591 - .L_590)
	.align		4
.L_590:
        /*0cf4*/ 	.word	index@(_ZN2at6native27unrolled_elementwise_kernelIZZZNS0_49_GLOBAL__N__b919a28f_16_Normalization_cu_5c38458736batch_norm_elementwise_backward_evalERKNS_6TensorES5_S5_S5_ENKUlvE0_clEvENKUlvE1_clEvEUlN3c104HalfEfE_St5arrayIPcLm3EELi4E23TrivialOffsetCalculatorILi2EjESE_ILi1EjENS0_6memory15LoadWithoutCastENSH_16StoreWithoutCastEEEviT_T0_T2_T3_T4_T5_)
        /*0cf8*/ 	.word	0x00000000


	//----- nvinfo : EIATTR_REGCOUNT
	.align		4
.L_591:
        /*0cfc*/ 	.byte	0x04, 0x2f
        /*0cfe*/ 	.short	(.L_593 - .L_592)
	.align		4
.L_592:
        /*0d00*/ 	.word	index@(_ZN2at6native18elementwise_kernelILi128ELi4EZNS0_22gpu_kernel_impl_nocastIZZZNS0_49_GLOBAL__N__b919a28f_16_Normalization_cu_5c38458736batch_norm_elementwise_backward_evalERKNS_6TensorES6_S6_S6_ENKUlvE0_clEvENKUlvE1_clEvEUlN3c104HalfEfE_EEvRNS_18TensorIteratorBaseERKT_EUliE_EEviT1_)
        /*0d04*/ 	.word	0x00000014


	//----- nvinfo : EIATTR_FRAME_SIZE
	.align		4
.L_593:
        /*0d08*/ 	.byte	0x04, 0x11
        /*0d0a*/ 	.short	(.L_595 - .L_594)
	.align		4
.L_594:
        /*0d0c*/ 	.word	index@(_ZN2at6native18elementwise_kernelILi128ELi4EZNS0_22gpu_kernel_impl_nocastIZZZNS0_49_GLOBAL__N__b919a28f_16_Normalization_cu_5c38458736batch_norm_elementwise_backward_evalERKNS_6TensorES6_S6_S6_ENKUlvE0_clEvENKUlvE1_clEvEUlN3c104HalfEfE_EEvRNS_18TensorIteratorBaseERKT_EUliE_EEviT1_)
        /*0d10*/ 	.word	0x00000000


	//----- nvinfo : EIATTR_REGCOUNT
	.align		4
.L_595:
        /*0d14*/ 	.byte	0x04, 0x2f
        /*0d16*/ 	.short	(.L_597 - .L_596)
	.align		4
.L_596:
        /*0d18*/ 	.word	index@(_ZN2at6native27unrolled_elementwise_kernelIZZZNS0_49_GLOBAL__N__b919a28f_16_Normalization_cu_5c38458736batch_norm_elementwise_backward_evalERKNS_6TensorES5_S5_S5_ENKUlvE0_clEvENKUlvE1_clEvEUlN3c104HalfEfE_St5arrayIPcLm3EELi4E23TrivialOffsetCalculatorILi2EjESE_ILi1EjENS0_6memory12LoadWithCastILi2EEENSH_13StoreWithCastILi1EEEEEviT_T0_T2_T3_T4_T5_)
        /*0d1c*/ 	.word	0x00000020


	//----- nvinfo : EIATTR_FRAME_SIZE
	.align		4
.L_597:
        /*0d20*/ 	.byte	0x04, 0x11
        /*0d22*/ 	.short	(.L_599 - .L_598)
	.align		4
.L_598:
        /*0d24*/ 	.word	index@(_ZN2at6native27unrolled_elementwise_kernelIZZZNS0_49_GLOBAL__N__b919a28f_16_Normalization_cu_5c38458736batch_norm_elementwise_backward_evalERKNS_6TensorES5_S5_S5_ENKUlvE0_clEvENKUlvE1_clEvEUlN3c104HalfEfE_St5arrayIPcLm3EELi4E23TrivialOffsetCalculatorILi2EjESE_ILi1EjENS0_6memory12LoadWithCastILi2EEENSH_13StoreWithCastILi1EEEEEviT_T0_T2_T3_T4_T5_)
        /*0d28*/ 	.word	0x00000000


	//----- nvinfo : EIATTR_REGCOUNT
	.align		4
.L_599:
        /*0d2c*/ 	.byte	0x04, 0x2f
        /*0d2e*/ 	.short	(.L_601 - .L_600)
	.align		4
.L_600:
        /*0d30*/ 	.word	index@(_ZN2at6native18elementwise_kernelILi128ELi4EZNS0_15gpu_kernel_implIZZZNS0_49_GLOBAL__N__b919a28f_16_Normalization_cu_5c38458736batch_norm_elementwise_backward_evalERKNS_6TensorES6_S6_S6_ENKUlvE0_clEvENKUlvE1_clEvEUlN3c104HalfEfE_EEvRNS_18TensorIteratorBaseERKT_EUliE_EEviT1_)
        /*0d34*/ 	.word	0x00000018


	//----- nvinfo : EIATTR_FRAME_SIZE
	.align		4
.L_601:
        /*0d38*/ 	.byte	0x04, 0x11
        /*0d3a*/ 	.short	(.L_603 - .L_602)
	.align		4
.L_602:
        /*0d3c*/ 	.word	index@(_ZN2at6native18elementwise_kernelILi128ELi4EZNS0_15gpu_kernel_implIZZZNS0_49_GLOBAL__N__b919a28f_16_Normalization_cu_5c38458736batch_norm_elementwise_backward_evalERKNS_6TensorES6_S6_S6_ENKUlvE0_clEvENKUlvE1_clEvEUlN3c104HalfEfE_EEvRNS_18TensorIteratorBaseERKT_EUliE_EEviT1_)
        /*0d40*/ 	.word	0x00000000


	//----- nvinfo : EIATTR_REGCOUNT
	.align		4
.L_603:
        /*0d44*/ 	.byte	0x04, 0x2f
        /*0d46*/ 	.short	(.L_605 - .L_604)
	.align		4
.L_604:
        /*0d48*/ 	.word	index@(_ZN2at6native29vectorized_elementwise_kernelILi8EZZZNS0_49_GLOBAL__N__b919a28f_16_Normalization_cu_5c38458736batch_norm_elementwise_backward_evalERKNS_6TensorES5_S5_S5_ENKUlvE0_clEvENKUlvE2_clEvEUlN3c108BFloat16EfE_St5arrayIPcLm3EEEEviT0_T1_)
        /*0d4c*/ 	.word	0x00000004


	//----- nvinfo : EIATTR_FRAME_SIZE
	.align		4
.L_605:
        /*0d50*/ 	.byte	0x04, 0x11
        /*0d52*/ 	.short	(.L_607 - .L_606)
	.align		4
.L_606:
        /*0d54*/ 	.word	index@(_ZN2at6native29vectorized_elementwise_kernelILi8EZZZNS0_49_GLOBAL__N__b919a28f_16_Normalization_cu_5c38458736batch_norm_elementwise_backward_evalERKNS_6TensorES5_S5_S5_ENKUlvE0_clEvENKUlvE2_clEvEUlN3c108BFloat16EfE_St5arrayIPcLm3EEEEviT0_T1_)
        /*0d58*/ 	.word	0x00000000


	//----- nvinfo : EIATTR_REGCOUNT
	.align		4
.L_607:
        /*0d5c*/ 	.byte	0x04, 0x2f
        /*0d5e*/ 	.short	(.L_609 - .L_608)
	.align		4
.L_608:
        /*0d60*/ 	.word	index@(_ZN2at6native29vectorized_elementwise_kernelILi4EZZZNS0_49_GLOBAL__N__b919a28f_16_Normalization_cu_5c38458736batch_norm_elementwise_backward_evalERKNS_6TensorES5_S5_S5_ENKUlvE0_clEvENKUlvE2_clEvEUlN3c108BFloat16EfE_St5arrayIPcLm3EEEEviT0_T1_)
        /*0d64*/ 	.word	0x00000028


	//----- nvinfo : EIATTR_FRAME_SIZE
	.align		4
.L_609:
        /*0d68*/ 	.byte	0x04, 0x11
        /*0d6a*/ 	.short	(.L_611 - .L_610)
	.align		4
.L_610:
        /*0d6c*/ 	.word	index@(_ZN2at6native29vectorized_elementwise_kernelILi4EZZZNS0_49_GLOBAL__N__b919a28f_16_Normalization_cu_5c38458736batch_norm_elementwise_backward_evalERKNS_6TensorES5_S5_S5_ENKUlvE0_clEvENKUlvE2_clEvEUlN3c108BFloat16EfE_St5arrayIPcLm3EEEEviT0_T1_)
        /*0d70*/ 	.word	0x00000000


	//----- nvinfo : EIATTR_REGCOUNT
	.align		4
.L_611:
        /*0d74*/ 	.byte	0x04, 0x2f
        /*0d76*/ 	.short	(.L_613 - .L_612)
	.align		4
.L_612:
        /*0d78*/ 	.word	index@(_ZN2at6native29vectorized_elementwise_kernelILi2EZZZNS0_49_GLOBAL__N__b919a28f_16_Normalization_cu_5c38458736batch_norm_elementwise_backward_evalERKNS_6TensorES5_S5_S5_ENKUlvE0_clEvENKUlvE2_clEvEUlN3c108BFloat16EfE_St5arrayIPcLm3EEEEviT0_T1_)
        /*0d7c*/ 	.word	0x00000028


	//----- nvinfo : EIATTR_FRAME_SIZE
	.align		4
.L_613:
        /*0d80*/ 	.byte	0x04, 0x11
        /*0d82*/ 	.short	(.L_615 - .L_614)
	.align		4
.L_614:
        /*0d84*/ 	.word	index@(_ZN2at6native29vectorized_elementwise_kernelILi2EZZZNS0_49_GLOBAL__N__b919a28f_16_Normalization_cu_5c38458736batch_norm_elementwise_backward_evalERKNS_6TensorES5_S5_S5_ENKUlvE0_clEvENKUlvE2_clEvEUlN3c108BFloat16EfE_St5arrayIPcLm3EEEEviT0_T1_)
        /*0d88*/ 	.word	0x00000000


	//----- nvinfo : EIATTR_REGCOUNT
	.align		4
.L_615:
        /*0d8c*/ 	.byte	0x04, 0x2f
        /*0d8e*/ 	.short	(.L_617 - .L_616)
	.align		4
.L_616:
        /*0d90*/ 	.word	index@(_ZN2at6native27unrolled_elementwise_kernelIZZZNS0_49_GLOBAL__N__b919a28f_16_Normalization_cu_5c38458736batch_norm_elementwise_backward_evalERKNS_6TensorES5_S5_S5_ENKUlvE0_clEvENKUlvE2_clEvEUlN3c108BFloat16EfE_St5arrayIPcLm3EELi4E23TrivialOffsetCalculatorILi2EjESE_ILi1EjENS0_6memory15LoadWithoutCastENSH_16StoreWithoutCastEEEviT_T0_T2_T3_T4_T5_)
        /*0d94*/ 	.word	0x0000001e


	//----- nvinfo : EIATTR_FRAME_SIZE
	.align		4
.L_617:
        /*0d98*/ 	.byte	0x04, 0x11
        /*0d9a*/ 	.short	(.L_619 - .L_618)
	.align		4
.L_618:
        /*0d9c*/ 	.word	index@(_ZN2at6native27unrolled_elementwise_kernelIZZZNS0_49_GLOBAL__N__b919a28f_16_Normalization_cu_5c38458736batch_norm_elementwise_backward_evalERKNS_6TensorES5_S5_S5_ENKUlvE0_clEvENKUlvE2_clEvEUlN3c108BFloat16EfE_St5arrayIPcLm3EELi4E23TrivialOffsetCalculatorILi2EjESE_ILi1EjENS0_6memory15LoadWithoutCastENSH_16StoreWithoutCastEEEviT_T0_T2_T3_T4_T5_)
        /*0da0*/ 	.word	0x00000000


	//----- nvinfo : EIATTR_REGCOUNT
	.align		4
.L_619:
        /*0da4*/ 	.byte	0x04, 0x2f
        /*0da6*/ 	.short	(.L_621 - .L_620)
	.align		4
.L_620:
        /*0da8*/ 	.word	index@(_ZN2at6native18elementwise_kernelILi128ELi4EZNS0_22gpu_kernel_impl_nocastIZZZNS0_49_GLOBAL__N__b919a28f_16_Normalization_cu_5c38458736batch_norm_elementwise_backward_evalERKNS_6TensorES6_S6_S6_ENKUlvE0_clEvENKUlvE2_clEvEUlN3c108BFloat16EfE_EEvRNS_18TensorIteratorBaseERKT_EUliE_EEviT1_)
        /*0dac*/ 	.word	0x00000014


	//----- nvinfo : EIATTR_FRAME_SIZE
	.align		4
.L_621:
        /*0db0*/ 	.byte	0x04, 0x11
        /*0db2*/ 	.short	(.L_623 - .L_622)
	.align		4
.L_622:
        /*0db4*/ 	.word	index@(_ZN2at6native18elementwise_kernelILi128ELi4EZNS0_22gpu_kernel_impl_nocastIZZZNS0_49_GLOBAL__N__b919a28f_16_Normalization_cu_5c38458736batch_norm_elementwise_backward_evalERKNS_6TensorES6_S6_S6_ENKUlvE0_clEvENKUlvE2_clEvEUlN3c108BFloat16EfE_EEvRNS_18TensorIteratorBaseERKT_EUliE_EEviT1_)
        /*0db8*/ 	.word	0x00000000


	//----- nvinfo : EIATTR_REGCOUNT
	.align		4
.L_623:
        /*0dbc*/ 	.byte	0x04, 0x2f
        /*0dbe*/ 	.short	(.L_625 - .L_624)
	.align		4
.L_624:
        /*0dc0*/ 	.word	index@(_ZN2at6native27unrolled_elementwise_kernelIZZZNS0_49_GLOBAL__N__b919a28f_16_Normalization_cu_5c38458736batch_norm_elementwise_backward_evalERKNS_6TensorES5_S5_S5_ENKUlvE0_clEvENKUlvE2_clEvEUlN3c108BFloat16EfE_St5arrayIPcLm3EELi4E23TrivialOffsetCalculatorILi2EjESE_ILi1EjENS0_6memory12LoadWithCastILi2EEENSH_13StoreWithCastILi1EEEEEviT_T0_T2_T3_T4_T5_)
        /*0dc4*/ 	.word	0x00000020


	//----- nvinfo : EIATTR_FRAME_SIZE
	.align		4
.L_625:
        /*0dc8*/ 	.byte	0x04, 0x11
        /*0dca*/ 	.short	(.L_627 - .L_626)
	.align		4
.L_626:
        /*0dcc*/ 	.word	index@(_ZN2at6native27unrolled_elementwise_kernelIZZZNS0_49_GLOBAL__N__b919a28f_16_Normalization_cu_5c38458736batch_norm_elementwise_backward_evalERKNS_6TensorES5_S5_S5_ENKUlvE0_clEvENKUlvE2_clEvEUlN3c108BFloat16EfE_St5arrayIPcLm3EELi4E23TrivialOffsetCalculatorILi2EjESE_ILi1EjENS0_6memory12LoadWithCastILi2EEENSH_13StoreWithCastILi1EEEEEviT_T0_T2_T3_T4_T5_)
        /*0dd0*/ 	.word	0x00000000


	//----- nvinfo : EIATTR_REGCOUNT
	.align		4
.L_627:
        /*0dd4*/ 	.byte	0x04, 0x2f
        /*0dd6*/ 	.short	(.L_629 - .L_628)
	.align		4
.L_628:
        /*0dd8*/ 	.word	index@(_ZN2at6native18elementwise_kernelILi128ELi4EZNS0_15gpu_kernel_implIZZZNS0_49_GLOBAL__N__b919a28f_16_Normalization_cu_5c38458736batch_norm_elementwise_backward_evalERKNS_6TensorES6_S6_S6_ENKUlvE0_clEvENKUlvE2_clEvEUlN3c108BFloat16EfE_EEvRNS_18TensorIteratorBaseERKT_EUliE_EEviT1_)
        /*0ddc*/ 	.word	0x00000018


	//----- nvinfo : EIATTR_FRAME_SIZE
	.align		4
.L_629:
        /*0de0*/ 	.byte	0x04, 0x11
        /*0de2*/ 	.short	(.L_631 - .L_630)
	.align		4
.L_630:
        /*0de4*/ 	.word	index@(_ZN2at6native18elementwise_kernelILi128ELi4EZNS0_15gpu_kernel_implIZZZNS0_49_GLOBAL__N__b919a28f_16_Normalization_cu_5c38458736batch_norm_elementwise_backward_evalERKNS_6TensorES6_S6_S6_ENKUlvE0_clEvENKUlvE2_clEvEUlN3c108BFloat16EfE_EEvRNS_18TensorIteratorBaseERKT_EUliE_EEviT1_)
        /*0de8*/ 	.word	0x00000000


	//----- nvinfo : EIATTR_REGCOUNT
	.align		4
.L_631:
        /*0dec*/ 	.byte	0x04, 0x2f
        /*0dee*/ 	.short	(.L_633 - .L_632)
	.align		4
.L_632:
        /*0df0*/ 	.word	index@(_ZN2at6native36batch_norm_collect_statistics_kernelINS0_3VarEdddiEEvNS_27GenericPackedTensorAccessorIKT0_Lm3ENS_17RestrictPtrTraitsET3_EET2_S9_NS3_IS9_Lm1ES6_S7_EESA_)
        /*0df4*/ 	.word	0x00000027


	//----- nvinfo : EIATTR_FRAME_SIZE
	.align		4
.L_633:
        /*0df8*/ 	.byte	0x04, 0x11
        /*0dfa*/ 	.short	(.L_635 - .L_634)
	.align		4
.L_634:
        /*0dfc*/ 	.word	index@($__internal_68_$__cuda_sm20_div_rn_f64_full)
        /*0e00*/ 	.word	0x00000000


	//----- nvinfo : EIATTR_FRAME_SIZE
	.align		4
.L_635:
        /*0e04*/ 	.byte	0x04, 0x11
        /*0e06*/ 	.short	(.L_637 - .L_636)
	.align		4
.L_636:
        /*0e08*/ 	.word	index@($__internal_67_$__cuda_sm20_dblrcp_rn_slowpath_v3)
        /*0e0c*/ 	.word	0x00000000


	//----- nvinfo : EIATTR_FRAME_SIZE
	.align		4
.L_637:
        /*0e10*/ 	.byte	0x04, 0x11
        /*0e12*/ 	.short	(.L_639 - .L_638)
	.align		4
.L_638:
        /*0e14*/ 	.word	index@(_ZN2at6native36batch_norm_collect_statistics_kernelINS0_3VarEdddiEEvNS_27GenericPackedTensorAccessorIKT0_Lm3ENS_17RestrictPtrTraitsET3_EET2_S9_NS3_IS9_Lm1ES6_S7_EESA_)
        /*0e18*/ 	.word	0x00000000


	//----- nvinfo : EIATTR_REGCOUNT
	.align		4
.L_639:
        /*0e1c*/ 	.byte	0x04, 0x2f
        /*0e1e*/ 	.short	(.L_641 - .L_640)
	.align		4
.L_640:
        /*0e20*/ 	.word	index@(_ZN2at6native36batch_norm_collect_statistics_kernelINS0_3VarEfffiEEvNS_27GenericPackedTensorAccessorIKT0_Lm3ENS_17RestrictPtrTraitsET3_EET2_S9_NS3_IS9_Lm1ES6_S7_EESA_)
        /*0e24*/ 	.word	0x0000001c


	//----- nvinfo : EIATTR_FRAME_SIZE
	.align		4
.L_641:
        /*0e28*/ 	.byte	0x04, 0x11
        /*0e2a*/ 	.short	(.L_643 - .L_642)
	.align		4
.L_642:
        /*0e2c*/ 	.word	index@($__internal_66_$__cuda_sm20_dblrcp_rn_slowpath_v3)
        /*0e30*/ 	.word	0x00000000


	//----- nvinfo : EIATTR_FRAME_SIZE
	.align		4
.L_643:
        /*0e34*/ 	.byte	0x04, 0x11
        /*0e36*/ 	.short	(.L_645 - .L_644)
	.align		4
.L_644:
        /*0e38*/ 	.word	index@(_ZN2at6native36batch_norm_collect_statistics_kernelINS0_3VarEfffiEEvNS_27GenericPackedTensorAccessorIKT0_Lm3ENS_17RestrictPtrTraitsET3_EET2_S9_NS3_IS9_Lm1ES6_S7_EESA_)
        /*0e3c*/ 	.word	0x00000000


	//----- nvinfo : EIATTR_REGCOUNT
	.align		4
.L_645:
        /*0e40*/ 	.byte	0x04, 0x2f
        /*0e42*/ 	.short	(.L_647 - .L_646)
	.align		4
.L_646:
        /*0e44*/ 	.word	index@(_ZN2at6native36batch_norm_collect_statistics_kernelINS0_3VarEN3c104HalfES4_fiEEvNS_27GenericPackedTensorAccessorIKT0_Lm3ENS_17RestrictPtrTraitsET3_EET2_SB_NS5_ISB_Lm1ES8_S9_EESC_)
        /*0e48*/ 	.word	0x0000001c


	//----- nvinfo : EIATTR_FRAME_SIZE
	.align		4
.L_647:
        /*0e4c*/ 	.byte	0x04, 0x11
        /*0e4e*/ 	.short	(.L_649 - .L_648)
	.align		4
.L_648:
        /*0e50*/ 	.word	index@($__internal_65_$__cuda_sm20_dblrcp_rn_slowpath_v3)
        /*0e54*/ 	.word	0x00000000


	//----- nvinfo : EIATTR_FRAME_SIZE
	.align		4
.L_649:
        /*0e58*/ 	.byte	0x04, 0x11
        /*0e5a*/ 	.short	(.L_651 - .L_650)
	.align		4
.L_650:
        /*0e5c*/ 	.word	index@(_ZN2at6native36batch_norm_collect_statistics_kernelINS0_3VarEN3c104HalfES4_fiEEvNS_27GenericPackedTensorAccessorIKT0_Lm3ENS_17RestrictPtrTraitsET3_EET2_SB_NS5_ISB_Lm1ES8_S9_EESC_)
        /*0e60*/ 	.word	0x00000000


	//----- nvinfo : EIATTR_REGCOUNT
	.align		4
.L_651:
        /*0e64*/ 	.byte	0x04, 0x2f
        /*0e66*/ 	.short	(.L_653 - .L_652)
	.align		4
.L_652:
        /*0e68*/ 	.word	index@(_ZN2at6native36batch_norm_collect_statistics_kernelINS0_3VarEN3c108BFloat16ES4_fiEEvNS_27GenericPackedTensorAccessorIKT0_Lm3ENS_17RestrictPtrTraitsET3_EET2_SB_NS5_ISB_Lm1ES8_S9_EESC_)
        /*0e6c*/ 	.word	0x0000001c


	//----- nvinfo : EIATTR_FRAME_SIZE
	.align		4
.L_653:
        /*0e70*/ 	.byte	0x04, 0x11
        /*0e72*/ 	.short	(.L_655 - .L_654)
	.align		4
.L_654:
        /*0e74*/ 	.word	index@($__internal_64_$__cuda_sm20_dblrcp_rn_slowpath_v3)
        /*0e78*/ 	.word	0x00000000


	//----- nvinfo : EIATTR_FRAME_SIZE
	.align		4
.L_655:
        /*0e7c*/ 	.byte	0x04, 0x11
        /*0e7e*/ 	.short	(.L_657 - .L_656)
	.align		4
.L_656:
        /*0e80*/ 	.word	index@(_ZN2at6native36batch_norm_collect_statistics_kernelINS0_3VarEN3c108BFloat16ES4_fiEEvNS_27GenericPackedTensorAccessorIKT0_Lm3ENS_17RestrictPtrTraitsET3_EET2_SB_NS5_ISB_Lm1ES8_S9_EESC_)
        /*0e84*/ 	.word	0x00000000


	//----- nvinfo : EIATTR_REGCOUNT
	.align		4
.L_657:
        /*0e88*/ 	.byte	0x04, 0x2f
        /*0e8a*/ 	.short	(.L_659 - .L_658)
	.align		4
.L_658:
        /*0e8c*/ 	.word	index@(_ZN2at6native50batch_norm_collect_statistics_channels_last_kernelINS0_3VarEddLi4EEEvPKT0_PT1_S7_PVS6_PiiiS6_)
        /*0e90*/ 	.word	0x00000042


	//----- nvinfo : EIATTR_FRAME_SIZE
	.align		4
.L_659:
        /*0e94*/ 	.byte	0x04, 0x11
        /*0e96*/ 	.short	(.L_661 - .L_660)
	.align		4
.L_660:
        /*0e98*/ 	.word	index@($__internal_63_$__cuda_sm20_div_rn_f64_full)
        /*0e9c*/ 	.word	0x00000000


	//----- nvinfo : EIATTR_FRAME_SIZE
	.align		4
.L_661:
        /*0ea0*/ 	.byte	0x04, 0x11
        /*0ea2*/ 	.short	(.L_663 - .L_662)
	.align		4
.L_662:
        /*0ea4*/ 	.word	index@($__internal_62_$__cuda_sm20_dblrcp_rn_slowpath_v3)
        /*0ea8*/ 	.word	0x00000000


	//----- nvinfo : EIATTR_FRAME_SIZE
	.align		4
.L_663:
        /*0eac*/ 	.byte	0x04, 0x11
        /*0eae*/ 	.short	(.L_665 - .L_664)
	.align		4
.L_664:
        /*0eb0*/ 	.word	index@(_ZN2at6native50batch_norm_collect_statistics_channels_last_kernelINS0_3VarEddLi4EEEvPKT0_PT1_S7_PVS6_PiiiS6_)
        /*0eb4*/ 	.word	0x00000000


	//----- nvinfo : EIATTR_REGCOUNT
	.align		4
.L_665:
        /*0eb8*/ 	.byte	0x04, 0x2f
        /*0eba*/ 	.short	(.L_667 - .L_666)
	.align		4
.L_666:
        /*0ebc*/ 	.word	index@(_ZN2at6native50batch_norm_collect_statistics_channels_last_kernelINS0_3VarEffLi4EEEvPKT0_PT1_S7_PVS6_PiiiS6_)
        /*0ec0*/ 	.word	0x00000020


	//----- nvinfo : EIATTR_FRAME_SIZE
	.align		4
.L_667:
        /*0ec4*/ 	.byte	0x04, 0x11
        /*0ec6*/ 	.short	(.L_669 - .L_668)
	.align		4
.L_668:
        /*0ec8*/ 	.word	index@(_ZN2at6native50batch_norm_collect_statistics_channels_last_kernelINS0_3VarEffLi4EEEvPKT0_PT1_S7_PVS6_PiiiS6_)
        /*0ecc*/ 	.word	0x00000000


	//----- nvinfo : EIATTR_REGCOUNT
	.align		4
.L_669:
        /*0ed0*/ 	.byte	0x04, 0x2f
        /*0ed2*/ 	.short	(.L_671 - .L_670)
	.align		4
.L_670:
        /*0ed4*/ 	.word	index@(_ZN2at6native50batch_norm_collect_statistics_channels_last_kernelINS0_3VarEN3c104HalfEfLi4EEEvPKT0_PT1_S9_PVS8_PiiiS8_)
        /*0ed8*/ 	.word	0x00000020


	//----- nvinfo : EIATTR_FRAME_SIZE
	.align		4
.L_671:
        /*0edc*/ 	.byte	0x04, 0x11
        /*0ede*/ 	.short	(.L_673 - .L_672)
	.align		4
.L_672:
        /*0ee0*/ 	.word	index@(_ZN2at6native50batch_norm_collect_statistics_channels_last_kernelINS0_3VarEN3c104HalfEfLi4EEEvPKT0_PT1_S9_PVS8_PiiiS8_)
        /*0ee4*/ 	.word	0x00000000


	//----- nvinfo : EIATTR_REGCOUNT
	.align		4
.L_673:
        /*0ee8*/ 	.byte	0x04, 0x2f
        /*0eea*/ 	.short	(.L_675 - .L_674)
	.align		4
.L_674:
        /*0eec*/ 	.word	index@(_ZN2at6native50batch_norm_collect_statistics_channels_last_kernelINS0_3VarEN3c108BFloat16EfLi4EEEvPKT0_PT1_S9_PVS8_PiiiS8_)
        /*0ef0*/ 	.word	0x00000020


	//----- nvinfo : EIATTR_FRAME_SIZE
	.align		4
.L_675:
        /*0ef4*/ 	.byte	0x04, 0x11
        /*0ef6*/ 	.short	(.L_677 - .L_676)
	.align		4
.L_676:
        /*0ef8*/ 	.word	index@(_ZN2at6native50batch_norm_collect_statistics_channels_last_kernelINS0_3VarEN3c108BFloat16EfLi4EEEvPKT0_PT1_S9_PVS8_PiiiS8_)
        /*0efc*/ 	.word	0x00000000


	//----- nvinfo : EIATTR_REGCOUNT
	.align		4
.L_677:
        /*0f00*/ 	.byte	0x04, 0x2f
        /*0f02*/ 	.short	(.L_679 - .L_678)
	.align		4
.L_678:
        /*0f04*/ 	.word	index@(_ZN2at6native29vectorized_elementwise_kernelILi8EZZZNS0_49_GLOBAL__N__b919a28f_16_Normalization_cu_5c38458722batch_norm_calc_invstdERKNS_6TensorES5_dENKUlvE_clEvENKUlvE_clEvEUldE_St5arrayIPcLm2EEEEviT0_T1_)
        /*0f08*/ 	.word	0x00000004


	//----- nvinfo : EIATTR_FRAME_SIZE
	.align		4
.L_679:
        /*0f0c*/ 	.byte	0x04, 0x11
        /*0f0e*/ 	.short	(.L_681 - .L_680)
	.align		4
.L_680:
        /*0f10*/ 	.word	index@(_ZN2at6native29vectorized_elementwise_kernelILi8EZZZNS0_49_GLOBAL__N__b919a28f_16_Normalization_cu_5c38458722batch_norm_calc_invstdERKNS_6TensorES5_dENKUlvE_clEvENKUlvE_clEvEUldE_St5arrayIPcLm2EEEEviT0_T1_)
        /*0f14*/ 	.word	0x00000000


	//----- nvinfo : EIATTR_REGCOUNT
	.align		4
.L_681:
        /*0f18*/ 	.byte	0x04, 0x2f
        /*0f1a*/ 	.short	(.L_683 - .L_682)
	.align		4
.L_682:
        /*0f1c*/ 	.word	index@(_ZN2at6native29vectorized_elementwise_kernelILi4EZZZNS0_49_GLOBAL__N__b919a28f_16_Normalization_cu_5c38458722batch_norm_calc_invstdERKNS_6TensorES5_dENKUlvE_clEvENKUlvE_clEvEUldE_St5arrayIPcLm2EEEEviT0_T1_)
        /*0f20*/ 	.word	0x00000026


	//----- nvinfo : EIATTR_FRAME_SIZE
	.align		4
.L_683:
        /*0f24*/ 	.byte	0x04, 0x11
        /*0f26*/ 	.short	(.L_685 - .L_684)
	.align		4
.L_684:
        /*0f28*/ 	.word	index@($__internal_61_$__cuda_sm20_drsqrt_f64_slowpath_v2)
        /*0f2c*/ 	.word	0x00000000


	//----- nvinfo : EIATTR_FRAME_SIZE
	.align		4
.L_685:
        /*0f30*/ 	.byte	0x04, 0x11
        /*0f32*/ 	.short	(.L_687 - .L_686)
	.align		4
.L_686:
        /*0f34*/ 	.word	index@(_ZN2at6native29vectorized_elementwise_kernelILi4EZZZNS0_49_GLOBAL__N__b919a28f_16_Normalization_cu_5c38458722batch_norm_calc_invstdERKNS_6TensorES5_dENKUlvE_clEvENKUlvE_clEvEUldE_St5arrayIPcLm2EEEEviT0_T1_)
        /*0f38*/ 	.word	0x00000000


	//----- nvinfo : EIATTR_REGCOUNT
	.align		4
.L_687:
        /*0f3c*/ 	.byte	0x04, 0x2f
        /*0f3e*/ 	.short	(.L_689 - .L_688)
	.align		4
.L_688:
        /*0f40*/ 	.word	index@(_ZN2at6native29vectorized_elementwise_kernelILi2EZZZNS0_49_GLOBAL__N__b919a28f_16_Normalization_cu_5c38458722batch_norm_calc_invstdERKNS_6TensorES5_dENKUlvE_clEvENKUlvE_clEvEUldE_St5arrayIPcLm2EEEEviT0_T1_)
        /*0f44*/ 	.word	0x00000026


	//----- nvinfo : EIATTR_FRAME_SIZE
	.align		4
.L_689:
        /*0f48*/ 	.byte	0x04, 0x11
        /*0f4a*/ 	.short	(.L_691 - .L_690)
	.align		4
.L_690:
        /*0f4c*/ 	.word	index@($__internal_60_$__cuda_sm20_drsqrt_f64_slowpath_v2)
        /*0f50*/ 	.word	0x00000000


	//----- nvinfo : EIATTR_FRAME_SIZE
	.align		4
.L_691:
        /*0f54*/ 	.byte	0x04, 0x11
        /*0f56*/ 	.short	(.L_693 - .L_692)
	.align		4
.L_692:
        /*0f58*/ 	.word	index@(_ZN2at6native29vectorized_elementwise_kernelILi2EZZZNS0_49_GLOBAL__N__b919a28f_16_Normalization_cu_5c38458722batch_norm_calc_invstdERKNS_6TensorES5_dENKUlvE_clEvENKUlvE_clEvEUldE_St5arrayIPcLm2EEEEviT0_T1_)
        /*0f5c*/ 	.word	0x00000000


	//----- nvinfo : EIATTR_REGCOUNT
	.align		4
.L_693:
        /*0f60*/ 	.byte	0x04, 0x2f
        /*0f62*/ 	.short	(.L_695 - .L_694)
	.align		4
.L_694:
        /*0f64*/ 	.word	index@(_ZN2at6native27unrolled_elementwise_kernelIZZZNS0_49_GLOBAL__N__b919a28f_16_Normalization_cu_5c38458722batch_norm_calc_invstdERKNS_6TensorES5_dENKUlvE_clEvENKUlvE_clEvEUldE_St5arrayIPcLm2EELi4E23TrivialOffsetCalculatorILi1EjESD_NS0_6memory15LoadWithoutCastENSE_16StoreWithoutCastEEEviT_T0_T2_T3_T4_T5_)
        /*0f68*/ 	.word	0x00000019


	//----- nvinfo : EIATTR_FRAME_SIZE
	.align		4
.L_695:
        /*0f6c*/ 	.byte	0x04, 0x11
        /*0f6e*/ 	.short	(.L_697 - .L_696)
	.align		4
.L_696:
        /*0f70*/ 	.word	index@($__internal_59_$__cuda_sm20_drsqrt_f64_slowpath_v2)
        /*0f74*/ 	.word	0x00000000


	//----- nvinfo : EIATTR_FRAME_SIZE
	.align		4
.L_697:
        /*0f78*/ 	.byte	0x04, 0x11
        /*0f7a*/ 	.short	(.L_699 - .L_698)
	.align		4
.L_698:
        /*0f7c*/ 	.word	index@(_ZN2at6native27unrolled_elementwise_kernelIZZZNS0_49_GLOBAL__N__b919a28f_16_Normalization_cu_5c38458722batch_norm_calc_invstdERKNS_6TensorES5_dENKUlvE_clEvENKUlvE_clEvEUldE_St5arrayIPcLm2EELi4E23TrivialOffsetCalculatorILi1EjESD_NS0_6memory15LoadWithoutCastENSE_16StoreWithoutCastEEEviT_T0_T2_T3_T4_T5_)
        /*0f80*/ 	.word	0x00000000


	//----- nvinfo : EIATTR_REGCOUNT
	.align		4
.L_699:
        /*0f84*/ 	.byte	0x04, 0x2f
        /*0f86*/ 	.short	(.L_701 - .L_700)
	.align		4
.L_700:
        /*0f88*/ 	.word	index@(_ZN2at6native18elementwise_kernelILi128ELi2EZNS0_22gpu_kernel_impl_nocastIZZZNS0_49_GLOBAL__N__b919a28f_16_Normalization_cu_5c38458722batch_norm_calc_invstdERKNS_6TensorES6_dENKUlvE_clEvENKUlvE_clEvEUldE_EEvRNS_18TensorIteratorBaseERKT_EUliE_EEviT1_)
        /*0f8c*/ 	.word	0x00000014


	//----- nvinfo : EIATTR_FRAME_SIZE
	.align		4
.L_701:
        /*0f90*/ 	.byte	0x04, 0x11
        /*0f92*/ 	.short	(.L_703 - .L_702)
	.align		4
.L_702:
        /*0f94*/ 	.word	index@($__internal_58_$__cuda_sm20_drsqrt_f64_slowpath_v2)
        /*0f98*/ 	.word	0x00000000


	//----- nvinfo : EIATTR_FRAME_SIZE
	.align		4
.L_703:
        /*0f9c*/ 	.byte	0x04, 0x11
        /*0f9e*/ 	.short	(.L_705 - .L_704)
	.align		4
.L_704:
        /*0fa0*/ 	.word	index@(_ZN2at6native18elementwise_kernelILi128ELi2EZNS0_22gpu_kernel_impl_nocastIZZZNS0_49_GLOBAL__N__b919a28f_16_Normalization_cu_5c38458722batch_norm_calc_invstdERKNS_6TensorES6_dENKUlvE_clEvENKUlvE_clEvEUldE_EEvRNS_18TensorIteratorBaseERKT_EUliE_EEviT1_)
        /*0fa4*/ 	.word	0x00000000


	//----- nvinfo : EIATTR_REGCOUNT
	.align		4
.L_705:
        /*0fa8*/ 	.byte	0x04, 0x2f
        /*0faa*/ 	.short	(.L_707 - .L_706)
	.align		4
.L_706:
        /*0fac*/ 	.word	index@(_ZN2at6native27unrolled_elementwise_kernelIZZZNS0_49_GLOBAL__N__b919a28f_16_Normalization_cu_5c38458722batch_norm_calc_invstdERKNS_6TensorES5_dENKUlvE_clEvENKUlvE_clEvEUldE_St5arrayIPcLm2EELi4E23TrivialOffsetCalculatorILi1EjESD_NS0_6memory12LoadWithCastILi1EEENSE_13StoreWithCastILi1EEEEEviT_T0_T2_T3_T4_T5_)
        /*0fb0*/ 	.word	0x00000022


	//----- nvinfo : EIATTR_FRAME_SIZE
	.align		4
.L_707:
        /*0fb4*/ 	.byte	0x04, 0x11
        /*0fb6*/ 	.short	(.L_709 - .L_708)
	.align		4
.L_708:
        /*0fb8*/ 	.word	index@($__internal_57_$__cuda_sm20_drsqrt_f64_slowpath_v2)
        /*0fbc*/ 	.word	0x00000000


	//----- nvinfo : EIATTR_FRAME_SIZE
	.align		4
.L_709:
        /*0fc0*/ 	.byte	0x04, 0x11
        /*0fc2*/ 	.short	(.L_711 - .L_710)
	.align		4
.L_710:
        /*0fc4*/ 	.word	index@(_ZN2at6native27unrolled_elementwise_kernelIZZZNS0_49_GLOBAL__N__b919a28f_16_Normalization_cu_5c38458722batch_norm_calc_invstdERKNS_6TensorES5_dENKUlvE_clEvENKUlvE_clEvEUldE_St5arrayIPcLm2EELi4E23TrivialOffsetCalculatorILi1EjESD_NS0_6memory12LoadWithCastILi1EEENSE_13StoreWithCastILi1EEEEEviT_T0_T2_T3_T4_T5_)
        /*0fc8*/ 	.word	0x00000000


	//----- nvinfo : EIATTR_REGCOUNT
	.align		4
.L_711:
        /*0fcc*/ 	.byte	0x04, 0x2f
        /*0fce*/ 	.short	(.L_713 - .L_712)
	.align		4
.L_712:
        /*0fd0*/ 	.word	index@(_ZN2at6native18elementwise_kernelILi128ELi4EZNS0_15gpu_kernel_implIZZZNS0_49_GLOBAL__N__b919a28f_16_Normalization_cu_5c38458722batch_norm_calc_invstdERKNS_6TensorES6_dENKUlvE_clEvENKUlvE_clEvEUldE_EEvRNS_18TensorIteratorBaseERKT_EUliE_EEviT1_)
        /*0fd4*/ 	.word	0x00000018


	//----- nvinfo : EIATTR_FRAME_SIZE
	.align		4
.L_713:
        /*0fd8*/ 	.byte	0x04, 0x11
        /*0fda*/ 	.short	(.L_715 - .L_714)
	.align		4
.L_714:
        /*0fdc*/ 	.word	index@($__internal_56_$__cuda_sm20_drsqrt_f64_slowpath_v2)
        /*0fe0*/ 	.word	0x00000000


	//----- nvinfo : EIATTR_FRAME_SIZE
	.align		4
.L_715:
        /*0fe4*/ 	.byte	0x04, 0x11
        /*0fe6*/ 	.short	(.L_717 - .L_716)
	.align		4
.L_716:
        /*0fe8*/ 	.word	index@(_ZN2at6native18elementwise_kernelILi128ELi4EZNS0_15gpu_kernel_implIZZZNS0_49_GLOBAL__N__b919a28f_16_Normalization_cu_5c38458722batch_norm_calc_invstdERKNS_6TensorES6_dENKUlvE_clEvENKUlvE_clEvEUldE_EEvRNS_18TensorIteratorBaseERKT_EUliE_EEviT1_)
        /*0fec*/ 	.word	0x00000000


	//----- nvinfo : EIATTR_REGCOUNT
	.align		4
.L_717:
        /*0ff0*/ 	.byte	0x04, 0x2f
        /*0ff2*/ 	.short	(.L_719 - .L_718)
	.align		4
.L_718:
        /*0ff4*/ 	.word	index@(_ZN2at6native29vectorized_elementwise_kernelILi8EZZZNS0_49_GLOBAL__N__b919a28f_16_Normalization_cu_5c38458722batch_norm_calc_invstdERKNS_6TensorES5_dENKUlvE_clEvENKUlvE0_clEvEUlfE_St5arrayIPcLm2EEEEviT0_T1_)
        /*0ff8*/ 	.word	0x00000004


	//----- nvinfo : EIATTR_FRAME_SIZE
	.align		4
.L_719:
        /*0ffc*/ 	.byte	0x04, 0x11
        /*0ffe*/ 	.short	(.L_721 - .L_720)
	.align		4
.L_720:
        /*1000*/ 	.word	index@(_ZN2at6native29vectorized_elementwise_kernelILi8EZZZNS0_49_GLOBAL__N__b919a28f_16_Normalization_cu_5c38458722batch_norm_calc_invstdERKNS_6TensorES5_dENKUlvE_clEvENKUlvE0_clEvEUlfE_St5arrayIPcLm2EEEEviT0_T1_)
        /*1004*/ 	.word	0x00000000


	//----- nvinfo : EIATTR_REGCOUNT
	.align		4
.L_721:
        /*1008*/ 	.byte	0x04, 0x2f
        /*100a*/ 	.short	(.L_723 - .L_722)
	.align		4
.L_722:
        /*100c*/ 	.word	index@(_ZN2at6native29vectorized_elementwise_kernelILi4EZZZNS0_49_GLOBAL__N__b919a28f_16_Normalization_cu_5c38458722batch_norm_calc_invstdERKNS_6TensorES5_dENKUlvE_clEvENKUlvE0_clEvEUlfE_St5arrayIPcLm2EEEEviT0_T1_)
        /*1010*/ 	.word	0x00000020


	//----- nvinfo : EIATTR_FRAME_SIZE
	.align		4
.L_723:
        /*1014*/ 	.byte	0x04, 0x11
        /*1016*/ 	.short	(.L_725 - .L_724)
	.align		4
.L_724:
        /*1018*/ 	.word	index@(_ZN2at6native29vectorized_elementwise_kernelILi4EZZZNS0_49_GLOBAL__N__b919a28f_16_Normalization_cu_5c38458722batch_norm_calc_invstdERKNS_6TensorES5_dENKUlvE_clEvENKUlvE0_clEvEUlfE_St5arrayIPcLm2EEEEviT0_T1_)
        /*101c*/ 	.word	0x00000000


	//----- nvinfo : EIATTR_REGCOUNT
	.align		4
.L_725:
        /*1020*/ 	.byte	0x04, 0x2f
        /*1022*/ 	.short	(.L_727 - .L_726)
	.align		4
.L_726:
        /*1024*/ 	.word	index@(_ZN2at6native29vectorized_elementwise_kernelILi2EZZZNS0_49_GLOBAL__N__b919a28f_16_Normalization_cu_5c38458722batch_norm_calc_invstdERKNS_6TensorES5_dENKUlvE_clEvENKUlvE0_clEvEUlfE_St5arrayIPcLm2EEEEviT0_T1_)
        /*1028*/ 	.word	0x00000020


	//----- nvinfo : EIATTR_FRAME_SIZE
	.align		4
.L_727:
        /*102c*/ 	.byte	0x04, 0x11
        /*102e*/ 	.short	(.L_729 - .L_728)
	.align		4
.L_728:
        /*1030*/ 	.word	index@(_ZN2at6native29vectorized_elementwise_kernelILi2EZZZNS0_49_GLOBAL__N__b919a28f_16_Normalization_cu_5c38458722batch_norm_calc_invstdERKNS_6TensorES5_dENKUlvE_clEvENKUlvE0_clEvEUlfE_St5arrayIPcLm2EEEEviT0_T1_)
        /*1034*/ 	.word	0x00000000


	//----- nvinfo : EIATTR_REGCOUNT
	.align		4
.L_729:
        /*1038*/ 	.byte	0x04, 0x2f
        /*103a*/ 	.short	(.L_731 - .L_730)
	.align		4
.L_730:
        /*103c*/ 	.word	index@(_ZN2at6native27unrolled_elementwise_kernelIZZZNS0_49_GLOBAL__N__b919a28f_16_Normalization_cu_5c38458722batch_norm_calc_invstdERKNS_6TensorES5_dENKUlvE_clEvENKUlvE0_clEvEUlfE_St5arrayIPcLm2EELi4E23TrivialOffsetCalculatorILi1EjESD_NS0_6memory15LoadWithoutCastENSE_16StoreWithoutCastEEEviT_T0_T2_T3_T4_T5_)
        /*1040*/ 	.word	0x00000018


	//----- nvinfo : EIATTR_FRAME_SIZE
	.align		4
.L_731:
        /*1044*/ 	.byte	0x04, 0x11
        /*1046*/ 	.short	(.L_733 - .L_732)
	.align		4
.L_732:
        /*1048*/ 	.word	index@(_ZN2at6native27unrolled_elementwise_kernelIZZZNS0_49_GLOBAL__N__b919a28f_16_Normalization_cu_5c38458722batch_norm_calc_invstdERKNS_6TensorES5_dENKUlvE_clEvENKUlvE0_clEvEUlfE_St5arrayIPcLm2EELi4E23TrivialOffsetCalculatorILi1EjESD_NS0_6memory15LoadWithoutCastENSE_16StoreWithoutCastEEEviT_T0_T2_T3_T4_T5_)
        /*104c*/ 	.word	0x00000000


	//----- nvinfo : EIATTR_REGCOUNT
	.align		4
.L_733:
        /*1050*/ 	.byte	0x04, 0x2f
        /*1052*/ 	.short	(.L_735 - .L_734)
	.align		4
.L_734:
        /*1054*/ 	.word	index@(_ZN2at6native18elementwise_kernelILi128ELi2EZNS0_22gpu_kernel_impl_nocastIZZZNS0_49_GLOBAL__N__b919a28f_16_Normalization_cu_5c38458722batch_norm_calc_invstdERKNS_6TensorES6_dENKUlvE_clEvENKUlvE0_clEvEUlfE_EEvRNS_18TensorIteratorBaseERKT_EUliE_EEviT1_)
        /*1058*/ 	.word	0x00000014


	//----- nvinfo : EIATTR_FRAME_SIZE
	.align		4
.L_735:
        /*105c*/ 	.byte	0x04, 0x11
        /*105e*/ 	.short	(.L_737 - .L_736)
	.align		4
.L_736:
        /*1060*/ 	.word	index@(_ZN2at6native18elementwise_kernelILi128ELi2EZNS0_22gpu_kernel_impl_nocastIZZZNS0_49_GLOBAL__N__b919a28f_16_Normalization_cu_5c38458722batch_norm_calc_invstdERKNS_6TensorES6_dENKUlvE_clEvENKUlvE0_clEvEUlfE_EEvRNS_18TensorIteratorBaseERKT_EUliE_EEviT1_)
        /*1064*/ 	.word	0x00000000


	//----- nvinfo : EIATTR_REGCOUNT
	.align		4
.L_737:
        /*1068*/ 	.byte	0x04, 0x2f
        /*106a*/ 	.short	(.L_739 - .L_738)
	.align		4
.L_738:
        /*106c*/ 	.word	index@(_ZN2at6native27unrolled_elementwise_kernelIZZZNS0_49_GLOBAL__N__b919a28f_16_Normalization_cu_5c38458722batch_norm_calc_invstdERKNS_6TensorES5_dENKUlvE_clEvENKUlvE0_clEvEUlfE_St5arrayIPcLm2EELi4E23TrivialOffsetCalculatorILi1EjESD_NS0_6memory12LoadWithCastILi1EEENSE_13StoreWithCastILi1EEEEEviT_T0_T2_T3_T4_T5_)
        /*1070*/ 	.word	0x0000001d


	//----- nvinfo : EIATTR_FRAME_SIZE
	.align		4
.L_739:
        /*1074*/ 	.byte	0x04, 0x11
        /*1076*/ 	.short	(.L_741 - .L_740)
	.align		4
.L_740:
        /*1078*/ 	.word	index@(_ZN2at6native27unrolled_elementwise_kernelIZZZNS0_49_GLOBAL__N__b919a28f_16_Normalization_cu_5c38458722batch_norm_calc_invstdERKNS_6TensorES5_dENKUlvE_clEvENKUlvE0_clEvEUlfE_St5arrayIPcLm2EELi4E23TrivialOffsetCalculatorILi1EjESD_NS0_6memory12LoadWithCastILi1EEENSE_13StoreWithCastILi1EEEEEviT_T0_T2_T3_T4_T5_)
        /*107c*/ 	.word	0x00000000


	//----- nvinfo : EIATTR_REGCOUNT
	.align		4
.L_741:
        /*1080*/ 	.byte	0x04, 0x2f
        /*1082*/ 	.short	(.L_743 - .L_742)
	.align		4
.L_742:
        /*1084*/ 	.word	index@(_ZN2at6native18elementwise_kernelILi128ELi4EZNS0_15gpu_kernel_implIZZZNS0_49_GLOBAL__N__b919a28f_16_Normalization_cu_5c38458722batch_norm_calc_invstdERKNS_6TensorES6_dENKUlvE_clEvENKUlvE0_clEvEUlfE_EEvRNS_18TensorIteratorBaseERKT_EUliE_EEviT1_)
        /*1088*/ 	.word	0x00000018


	//----- nvinfo : EIATTR_FRAME_SIZE
	.align		4
.L_743:
        /*108c*/ 	.byte	0x04, 0x11
        /*108e*/ 	.short	(.L_745 - .L_744)
	.align		4
.L_744:
        /*1090*/ 	.word	index@(_ZN2at6native18elementwise_kernelILi128ELi4EZNS0_15gpu_kernel_implIZZZNS0_49_GLOBAL__N__b919a28f_16_Normalization_cu_5c38458722batch_norm_calc_invstdERKNS_6TensorES6_dENKUlvE_clEvENKUlvE0_clEvEUlfE_EEvRNS_18TensorIteratorBaseERKT_EUliE_EEviT1_)
        /*1094*/ 	.word	0x00000000


	//----- nvinfo : EIATTR_REGCOUNT
	.align		4
.L_745:
        /*1098*/ 	.byte	0x04, 0x2f
        /*109a*/ 	.short	(.L_747 - .L_746)
	.align		4
.L_746:
        /*109c*/ 	.word	index@(_ZN2at6native29vectorized_elementwise_kernelILi8EZZZNS0_49_GLOBAL__N__b919a28f_16_Normalization_cu_5c38458722batch_norm_calc_invstdERKNS_6TensorES5_dENKUlvE_clEvENKUlvE1_clEvEUlN3c104HalfEE_St5arrayIPcLm2EEEEviT0_T1_)
        /*10a0*/ 	.word	0x00000004


	//----- nvinfo : EIATTR_FRAME_SIZE
	.align		4
.L_747:
        /*10a4*/ 	.byte	0x04, 0x11
        /*10a6*/ 	.short	(.L_749 - .L_748)
	.align		4
.L_748:
        /*10a8*/ 	.word	index@(_ZN2at6native29vectorized_elementwise_kernelILi8EZZZNS0_49_GLOBAL__N__b919a28f_16_Normalization_cu_5c38458722batch_norm_calc_invstdERKNS_6TensorES5_dENKUlvE_clEvENKUlvE1_clEvEUlN3c104HalfEE_St5arrayIPcLm2EEEEviT0_T1_)
        /*10ac*/ 	.word	0x00000000


	//----- nvinfo : EIATTR_REGCOUNT
	.align		4
.L_749:
        /*10b0*/ 	.byte	0x04, 0x2f
        /*10b2*/ 	.short	(.L_751 - .L_750)
	.align		4
.L_750:
        /*10b4*/ 	.word	index@(_ZN2at6native29vectorized_elementwise_kernelILi4EZZZNS0_49_GLOBAL__N__b919a28f_16_Normalization_cu_5c38458722batch_norm_calc_invstdERKNS_6TensorES5_dENKUlvE_clEvENKUlvE1_clEvEUlN3c104HalfEE_St5arrayIPcLm2EEEEviT0_T1_)
        /*10b8*/ 	.word	0x00000020


	//----- nvinfo : EIATTR_FRAME_SIZE
	.align		4
.L_751:
        /*10bc*/ 	.byte	0x04, 0x11
        /*10be*/ 	.short	(.L_753 - .L_752)
	.align		4
.L_752:
        /*10c0*/ 	.word	index@(_ZN2at6native29vectorized_elementwise_kernelILi4EZZZNS0_49_GLOBAL__N__b919a28f_16_Normalization_cu_5c38458722batch_norm_calc_invstdERKNS_6TensorES5_dENKUlvE_clEvENKUlvE1_clEvEUlN3c104HalfEE_St5arrayIPcLm2EEEEviT0_T1_)
        /*10c4*/ 	.word	0x00000000


	//----- nvinfo : EIATTR_REGCOUNT
	.align		4
.L_753:
        /*10c8*/ 	.byte	0x04, 0x2f
        /*10ca*/ 	.short	(.L_755 - .L_754)
	.align		4
.L_754:
        /*10cc*/ 	.word	index@(_ZN2at6native29vectorized_elementwise_kernelILi2EZZZNS0_49_GLOBAL__N__b919a28f_16_Normalization_cu_5c38458722batch_norm_calc_invstdERKNS_6TensorES5_dENKUlvE_clEvENKUlvE1_clEvEUlN3c104HalfEE_St5arrayIPcLm2EEEEviT0_T1_)
        /*10d0*/ 	.word	0x00000020


	//----- nvinfo : EIATTR_FRAME_SIZE
	.align		4
.L_755:
        /*10d4*/ 	.byte	0x04, 0x11
        /*10d6*/ 	.short	(.L_757 - .L_756)
	.align		4
.L_756:
        /*10d8*/ 	.word	index@(_ZN2at6native29vectorized_elementwise_kernelILi2EZZZNS0_49_GLOBAL__N__b919a28f_16_Normalization_cu_5c38458722batch_norm_calc_invstdERKNS_6TensorES5_dENKUlvE_clEvENKUlvE1_clEvEUlN3c104HalfEE_St5arrayIPcLm2EEEEviT0_T1_)
        /*10dc*/ 	.word	0x00000000


	//----- nvinfo : EIATTR_REGCOUNT
	.align		4
.L_757:
        /*10e0*/ 	.byte	0x04, 0x2f
        /*10e2*/ 	.short	(.L_759 - .L_758)
	.align		4
.L_758:
        /*10e4*/ 	.word	index@(_ZN2at6native27unrolled_elementwise_kernelIZZZNS0_49_GLOBAL__N__b919a28f_16_Normalization_cu_5c38458722batch_norm_calc_invstdERKNS_6TensorES5_dENKUlvE_clEvENKUlvE1_clEvEUlN3c104HalfEE_St5arrayIPcLm2EELi4E23TrivialOffsetCalculatorILi1EjESF_NS0_6memory15LoadWithoutCastENSG_16StoreWithoutCastEEEviT_T0_T2_T3_T4_T5_)
        /*10e8*/ 	.word	0x00000016


	//----- nvinfo : EIATTR_FRAME_SIZE
	.align		4
.L_759:
        /*10ec*/ 	.byte	0x04, 0x11
        /*10ee*/ 	.short	(.L_761 - .L_760)
	.align		4
.L_760:
        /*10f0*/ 	.word	index@(_ZN2at6native27unrolled_elementwise_kernelIZZZNS0_49_GLOBAL__N__b919a28f_16_Normalization_cu_5c38458722batch_norm_calc_invstdERKNS_6TensorES5_dENKUlvE_clEvENKUlvE1_clEvEUlN3c104HalfEE_St5arrayIPcLm2EELi4E23TrivialOffsetCalculatorILi1EjESF_NS0_6memory15LoadWithoutCastENSG_16StoreWithoutCastEEEviT_T0_T2_T3_T4_T5_)
        /*10f4*/ 	.word	0x00000000


	//----- nvinfo : EIATTR_REGCOUNT
	.align		4
.L_761:
        /*10f8*/ 	.byte	0x04, 0x2f
        /*10fa*/ 	.short	(.L_763 - .L_762)
	.align		4
.L_762:
        /*10fc*/ 	.word	index@(_ZN2at6native18elementwise_kernelILi128ELi2EZNS0_22gpu_kernel_impl_nocastIZZZNS0_49_GLOBAL__N__b919a28f_16_Normalization_cu_5c38458722batch_norm_calc_invstdERKNS_6TensorES6_dENKUlvE_clEvENKUlvE1_clEvEUlN3c104HalfEE_EEvRNS_18TensorIteratorBaseERKT_EUliE_EEviT1_)
        /*1100*/ 	.word	0x00000014


	//----- nvinfo : EIATTR_FRAME_SIZE
	.align		4
.L_763:
        /*1104*/ 	.byte	0x04, 0x11
        /*1106*/ 	.short	(.L_765 - .L_764)
	.align		4
.L_764:
        /*1108*/ 	.word	index@(_ZN2at6native18elementwise_kernelILi128ELi2EZNS0_22gpu_kernel_impl_nocastIZZZNS0_49_GLOBAL__N__b919a28f_16_Normalization_cu_5c38458722batch_norm_calc_invstdERKNS_6TensorES6_dENKUlvE_clEvENKUlvE1_clEvEUlN3c104HalfEE_EEvRNS_18TensorIteratorBaseERKT_EUliE_EEviT1_)
        /*110c*/ 	.word	0x00000000


	//----- nvinfo : EIATTR_REGCOUNT
	.align		4
.L_765:
        /*1110*/ 	.byte	0x04, 0x2f
        /*1112*/ 	.short	(.L_767 - .L_766)
	.align		4
.L_766:
        /*1114*/ 	.word	index@(_ZN2at6native27unrolled_elementwise_kernelIZZZNS0_49_GLOBAL__N__b919a28f_16_Normalization_cu_5c38458722batch_norm_calc_invstdERKNS_6TensorES5_dENKUlvE_clEvENKUlvE1_clEvEUlN3c104HalfEE_St5arrayIPcLm2EELi4E23TrivialOffsetCalculatorILi1EjESF_NS0_6memory12LoadWithCastILi1EEENSG_13StoreWithCastILi1EEEEEviT_T0_T2_T3_T4_T5_)
        /*1118*/ 	.word	0x0000001d


	//----- nvinfo : EIATTR_FRAME_SIZE
	.align		4
.L_767:
        /*111c*/ 	.byte	0x04, 0x11
        /*111e*/ 	.short	(.L_769 - .L_768)
	.align		4
.L_768:
        /*1120*/ 	.word	index@(_ZN2at6native27unrolled_elementwise_kernelIZZZNS0_49_GLOBAL__N__b919a28f_16_Normalization_cu_5c38458722batch_norm_calc_invstdERKNS_6TensorES5_dENKUlvE_clEvENKUlvE1_clEvEUlN3c104HalfEE_St5arrayIPcLm2EELi4E23TrivialOffsetCalculatorILi1EjESF_NS0_6memory12LoadWithCastILi1EEENSG_13StoreWithCastILi1EEEEEviT_T0_T2_T3_T4_T5_)
        /*1124*/ 	.word	0x00000000


	//----- nvinfo : EIATTR_REGCOUNT
	.align		4
.L_769:
        /*1128*/ 	.byte	0x04, 0x2f
        /*112a*/ 	.short	(.L_771 - .L_770)
	.align		4
.L_770:
        /*112c*/ 	.word	index@(_ZN2at6native18elementwise_kernelILi128ELi4EZNS0_15gpu_kernel_implIZZZNS0_49_GLOBAL__N__b919a28f_16_Normalization_cu_5c38458722batch_norm_calc_invstdERKNS_6TensorES6_dENKUlvE_clEvENKUlvE1_clEvEUlN3c104HalfEE_EEvRNS_18TensorIteratorBaseERKT_EUliE_EEviT1_)
        /*1130*/ 	.word	0x00000018


	//----- nvinfo : EIATTR_FRAME_SIZE
	.align		4
.L_771:
        /*1134*/ 	.byte	0x04, 0x11
        /*1136*/ 	.short	(.L_773 - .L_772)
	.align		4
.L_772:
        /*1138*/ 	.word	index@(_ZN2at6native18elementwise_kernelILi128ELi4EZNS0_15gpu_kernel_implIZZZNS0_49_GLOBAL__N__b919a28f_16_Normalization_cu_5c38458722batch_norm_calc_invstdERKNS_6TensorES6_dENKUlvE_clEvENKUlvE1_clEvEUlN3c104HalfEE_EEvRNS_18TensorIteratorBaseERKT_EUliE_EEviT1_)
        /*113c*/ 	.word	0x00000000


	//----- nvinfo : EIATTR_REGCOUNT
	.align		4
.L_773:
        /*1140*/ 	.byte	0x04, 0x2f
        /*1142*/ 	.short	(.L_775 - .L_774)
	.align		4
.L_774:
        /*1144*/ 	.word	index@(_ZN2at6native29vectorized_elementwise_kernelILi8EZZZNS0_49_GLOBAL__N__b919a28f_16_Normalization_cu_5c38458722batch_norm_calc_invstdERKNS_6TensorES5_dENKUlvE_clEvENKUlvE2_clEvEUlN3c108BFloat16EE_St5arrayIPcLm2EEEEviT0_T1_)
        /*1148*/ 	.word	0x00000004


	//----- nvinfo : EIATTR_FRAME_SIZE
	.align		4
.L_775:
        /*114c*/ 	.byte	0x04, 0x11
        /*114e*/ 	.short	(.L_777 - .L_776)
	.align		4
.L_776:
        /*1150*/ 	.word	index@(_ZN2at6native29vectorized_elementwise_kernelILi8EZZZNS0_49_GLOBAL__N__b919a28f_16_Normalization_cu_5c38458722batch_norm_calc_invstdERKNS_6TensorES5_dENKUlvE_clEvENKUlvE2_clEvEUlN3c108BFloat16EE_St5arrayIPcLm2EEEEviT0_T1_)
        /*1154*/ 	.word	0x00000000


	//----- nvinfo : EIATTR_REGCOUNT
	.align		4
.L_777:
        /*1158*/ 	.byte	0x04, 0x2f
        /*115a*/ 	.short	(.L_779 - .L_778)
	.align		4
.L_778:
        /*115c*/ 	.word	index@(_ZN2at6native29vectorized_elementwise_kernelILi4EZZZNS0_49_GLOBAL__N__b919a28f_16_Normalization_cu_5c38458722batch_norm_calc_invstdERKNS_6TensorES5_dENKUlvE_clEvENKUlvE2_clEvEUlN3c108BFloat16EE_St5arrayIPcLm2EEEEviT0_T1_)
        /*1160*/ 	.word	0x00000020


	//----- nvinfo : EIATTR_FRAME_SIZE
	.align		4
.L_779:
        /*1164*/ 	.byte	0x04, 0x11
        /*1166*/ 	.short	(.L_781 - .L_780)
	.align		4
.L_780:
        /*1168*/ 	.word	index@(_ZN2at6native29vectorized_elementwise_kernelILi4EZZZNS0_49_GLOBAL__N__b919a28f_16_Normalization_cu_5c38458722batch_norm_calc_invstdERKNS_6TensorES5_dENKUlvE_clEvENKUlvE2_clEvEUlN3c108BFloat16EE_St5arrayIPcLm2EEEEviT0_T1_)
        /*116c*/ 	.word	0x00000000


	//----- nvinfo : EIATTR_REGCOUNT
	.align		4
.L_781:
        /*1170*/ 	.byte	0x04, 0x2f
        /*1172*/ 	.short	(.L_783 - .L_782)
	.align		4
.L_782:
        /*1174*/ 	.word	index@(_ZN2at6native29vectorized_elementwise_kernelILi2EZZZNS0_49_GLOBAL__N__b919a28f_16_Normalization_cu_5c38458722batch_norm_calc_invstdERKNS_6TensorES5_dENKUlvE_clEvENKUlvE2_clEvEUlN3c108BFloat16EE_St5arrayIPcLm2EEEEviT0_T1_)
        /*1178*/ 	.word	0x00000020


	//----- nvinfo : EIATTR_FRAME_SIZE
	.align		4
.L_783:
        /*117c*/ 	.byte	0x04, 0x11
        /*117e*/ 	.short	(.L_785 - .L_784)
	.align		4
.L_784:
        /*1180*/ 	.word	index@(_ZN2at6native29vectorized_elementwise_kernelILi2EZZZNS0_49_GLOBAL__N__b919a28f_16_Normalization_cu_5c38458722batch_norm_calc_invstdERKNS_6TensorES5_dENKUlvE_clEvENKUlvE2_clEvEUlN3c108BFloat16EE_St5arrayIPcLm2EEEEviT0_T1_)
        /*1184*/ 	.word	0x00000000


	//----- nvinfo : EIATTR_REGCOUNT
	.align		4
.L_785:
        /*1188*/ 	.byte	0x04, 0x2f
        /*118a*/ 	.short	(.L_787 - .L_786)
	.align		4
.L_786:
        /*118c*/ 	.word	index@(_ZN2at6native27unrolled_elementwise_kernelIZZZNS0_49_GLOBAL__N__b919a28f_16_Normalization_cu_5c38458722batch_norm_calc_invstdERKNS_6TensorES5_dENKUlvE_clEvENKUlvE2_clEvEUlN3c108BFloat16EE_St5arrayIPcLm2EELi4E23TrivialOffsetCalculatorILi1EjESF_NS0_6memory15LoadWithoutCastENSG_16StoreWithoutCastEEEviT_T0_T2_T3_T4_T5_)
        /*1190*/ 	.word	0x00000016


	//----- nvinfo : EIATTR_FRAME_SIZE
	.align		4
.L_787:
        /*1194*/ 	.byte	0x04, 0x11
        /*1196*/ 	.short	(.L_789 - .L_788)
	.align		4
.L_788:
        /*1198*/ 	.word	index@(_ZN2at6native27unrolled_elementwise_kernelIZZZNS0_49_GLOBAL__N__b919a28f_16_Normalization_cu_5c38458722batch_norm_calc_invstdERKNS_6TensorES5_dENKUlvE_clEvENKUlvE2_clEvEUlN3c108BFloat16EE_St5arrayIPcLm2EELi4E23TrivialOffsetCalculatorILi1EjESF_NS0_6memory15LoadWithoutCastENSG_16StoreWithoutCastEEEviT_T0_T2_T3_T4_T5_)
        /*119c*/ 	.word	0x00000000


	//----- nvinfo : EIATTR_REGCOUNT
	.align		4
.L_789:
        /*11a0*/ 	.byte	0x04, 0x2f
        /*11a2*/ 	.short	(.L_791 - .L_790)
	.align		4
.L_790:
        /*11a4*/ 	.word	index@(_ZN2at6native18elementwise_kernelILi128ELi2EZNS0_22gpu_kernel_impl_nocastIZZZNS0_49_GLOBAL__N__b919a28f_16_Normalization_cu_5c38458722batch_norm_calc_invstdERKNS_6TensorES6_dENKUlvE_clEvENKUlvE2_clEvEUlN3c108BFloat16EE_EEvRNS_18TensorIteratorBaseERKT_EUliE_EEviT1_)
        /*11a8*/ 	.word	0x00000014


	//----- nvinfo : EIATTR_FRAME_SIZE
	.align		4
.L_791:
        /*11ac*/ 	.byte	0x04, 0x11
        /*11ae*/ 	.short	(.L_793 - .L_792)
	.align		4
.L_792:
        /*11b0*/ 	.word	index@(_ZN2at6native18elementwise_kernelILi128ELi2EZNS0_22gpu_kernel_impl_nocastIZZZNS0_49_GLOBAL__N__b919a28f_16_Normalization_cu_5c38458722batch_norm_calc_invstdERKNS_6TensorES6_dENKUlvE_clEvENKUlvE2_clEvEUlN3c108BFloat16EE_EEvRNS_18TensorIteratorBaseERKT_EUliE_EEviT1_)
        /*11b4*/ 	.word	0x00000000


	//----- nvinfo : EIATTR_REGCOUNT
	.align		4
.L_793:
        /*11b8*/ 	.byte	0x04, 0x2f
        /*11ba*/ 	.short	(.L_795 - .L_794)
	.align		4
.L_794:
        /*11bc*/ 	.word	index@(_ZN2at6native27unrolled_elementwise_kernelIZZZNS0_49_GLOBAL__N__b919a28f_16_Normalization_cu_5c38458722batch_norm_calc_invstdERKNS_6TensorES5_dENKUlvE_clEvENKUlvE2_clEvEUlN3c108BFloat16EE_St5arrayIPcLm2EELi4E23TrivialOffsetCalculatorILi1EjESF_NS0_6memory12LoadWithCastILi1EEENSG_13StoreWithCastILi1EEEEEviT_T0_T2_T3_T4_T5_)
        /*11c0*/ 	.word	0x0000001d


	//----- nvinfo : EIATTR_FRAME_SIZE
	.align		4
.L_795:
        /*11c4*/ 	.byte	0x04, 0x11
        /*11c6*/ 	.short	(.L_797 - .L_796)
	.align		4
.L_796:
        /*11c8*/ 	.word	index@(_ZN2at6native27unrolled_elementwise_kernelIZZZNS0_49_GLOBAL__N__b919a28f_16_Normalization_cu_5c38458722batch_norm_calc_invstdERKNS_6TensorES5_dENKUlvE_clEvENKUlvE2_clEvEUlN3c108BFloat16EE_St5arrayIPcLm2EELi4E23TrivialOffsetCalculatorILi1EjESF_NS0_6memory12LoadWithCastILi1EEENSG_13StoreWithCastILi1EEEEEviT_T0_T2_T3_T4_T5_)
        /*11cc*/ 	.word	0x00000000


	//----- nvinfo : EIATTR_REGCOUNT
	.align		4
.L_797:
        /*11d0*/ 	.byte	0x04, 0x2f
        /*11d2*/ 	.short	(.L_799 - .L_798)
	.align		4
.L_798:
        /*11d4*/ 	.word	index@(_ZN2at6native18elementwise_kernelILi128ELi4EZNS0_15gpu_kernel_implIZZZNS0_49_GLOBAL__N__b919a28f_16_Normalization_cu_5c38458722batch_norm_calc_invstdERKNS_6TensorES6_dENKUlvE_clEvENKUlvE2_clEvEUlN3c108BFloat16EE_EEvRNS_18TensorIteratorBaseERKT_EUliE_EEviT1_)
        /*11d8*/ 	.word	0x00000018


	//----- nvinfo : EIATTR_FRAME_SIZE
	.align		4
.L_799:
        /*11dc*/ 	.byte	0x04, 0x11
        /*11de*/ 	.short	(.L_801 - .L_800)
	.align		4
.L_800:
        /*11e0*/ 	.word	index@(_ZN2at6native18elementwise_kernelILi128ELi4EZNS0_15gpu_kernel_implIZZZNS0_49_GLOBAL__N__b919a28f_16_Normalization_cu_5c38458722batch_norm_calc_invstdERKNS_6TensorES6_dENKUlvE_clEvENKUlvE2_clEvEUlN3c108BFloat16EE_EEvRNS_18TensorIteratorBaseERKT_EUliE_EEviT1_)
        /*11e4*/ 	.word	0x00000000


	//----- nvinfo : EIATTR_REGCOUNT
	.align		4
.L_801:
        /*11e8*/ 	.byte	0x04, 0x2f
        /*11ea*/ 	.short	(.L_803 - .L_802)
	.align		4
.L_802:
        /*11ec*/ 	.word	index@(_ZN2at6native26batch_norm_backward_kernelIdddiEEvNS_27GenericPackedTensorAccessorIKT_Lm3ENS_16DefaultPtrTraitsET2_EES7_NS2_IS3_Lm3ES5_S6_EENS2_IT0_Lm1ES5_S6_EESA_NS2_IKS9_Lm1ES5_S6_EESC_SC_NS2_IKT1_Lm1ES5_S6_EESF_bSD_)
        /*11f0*/ 	.word	0x00000025


	//----- nvinfo : EIATTR_FRAME_SIZE
	.align		4
.L_803:
        /*11f4*/ 	.byte	0x04, 0x11
        /*11f6*/ 	.short	(.L_805 - .L_804)
	.align		4
.L_804:
        /*11f8*/ 	.word	index@($__internal_55_$__cuda_sm20_dsqrt_rn_f64_mediumpath_v1)
        /*11fc*/ 	.word	0x00000000


	//----- nvinfo : EIATTR_FRAME_SIZE
	.align		4
.L_805:
        /*1200*/ 	.byte	0x04, 0x11
        /*1202*/ 	.short	(.L_807 - .L_806)
	.align		4
.L_806:
        /*1204*/ 	.word	index@($__internal_54_$__cuda_sm20_dblrcp_rn_slowpath_v3)
        /*1208*/ 	.word	0x00000000


	//----- nvinfo : EIATTR_FRAME_SIZE
	.align		4
.L_807:
        /*120c*/ 	.byte	0x04, 0x11
        /*120e*/ 	.short	(.L_809 - .L_808)
	.align		4
.L_808:
        /*1210*/ 	.word	index@(_ZN2at6native26batch_norm_backward_kernelIdddiEEvNS_27GenericPackedTensorAccessorIKT_Lm3ENS_16DefaultPtrTraitsET2_EES7_NS2_IS3_Lm3ES5_S6_EENS2_IT0_Lm1ES5_S6_EESA_NS2_IKS9_Lm1ES5_S6_EESC_SC_NS2_IKT1_Lm1ES5_S6_EESF_bSD_)
        /*1214*/ 	.word	0x00000000


	//----- nvinfo : EIATTR_REGCOUNT
	.align		4
.L_809:
        /*1218*/ 	.byte	0x04, 0x2f
        /*121a*/ 	.short	(.L_811 - .L_810)
	.align		4
.L_810:
        /*121c*/ 	.word	index@(_ZN2at6native26batch_norm_backward_kernelIfffiEEvNS_27GenericPackedTensorAccessorIKT_Lm3ENS_16DefaultPtrTraitsET2_EES7_NS2_IS3_Lm3ES5_S6_EENS2_IT0_Lm1ES5_S6_EESA_NS2_IKS9_Lm1ES5_S6_EESC_SC_NS2_IKT1_Lm1ES5_S6_EESF_bSD_)
        /*1220*/ 	.word	0x00000020


	//----- nvinfo : EIATTR_FRAME_SIZE
	.align		4
.L_811:
        /*1224*/ 	.byte	0x04, 0x11
        /*1226*/ 	.short	(.L_813 - .L_812)
	.align		4
.L_812:
        /*1228*/ 	.word	index@($__internal_53_$__cuda_sm20_dblrcp_rn_slowpath_v3)
        /*122c*/ 	.word	0x00000000


	//----- nvinfo : EIATTR_FRAME_SIZE
	.align		4
.L_813:
        /*1230*/ 	.byte	0x04, 0x11
        /*1232*/ 	.short	(.L_815 - .L_814)
	.align		4
.L_814:
        /*1234*/ 	.word	index@(_ZN2at6native26batch_norm_backward_kernelIfffiEEvNS_27GenericPackedTensorAccessorIKT_Lm3ENS_16DefaultPtrTraitsET2_EES7_NS2_IS3_Lm3ES5_S6_EENS2_IT0_Lm1ES5_S6_EESA_NS2_IKS9_Lm1ES5_S6_EESC_SC_NS2_IKT1_Lm1ES5_S6_EESF_bSD_)
        /*1238*/ 	.word	0x00000000


	//----- nvinfo : EIATTR_REGCOUNT
	.align		4
.L_815:
        /*123c*/ 	.byte	0x04, 0x2f
        /*123e*/ 	.short	(.L_817 - .L_816)
	.align		4
.L_816:
        /*1240*/ 	.word	index@(_ZN2at6native26batch_norm_backward_kernelIN3c104HalfEffiEEvNS_27GenericPackedTensorAccessorIKT_Lm3ENS_16DefaultPtrTraitsET2_EES9_NS4_IS5_Lm3ES7_S8_EENS4_IT0_Lm1ES7_S8_EESC_NS4_IKSB_Lm1ES7_S8_EESE_SE_NS4_IKT1_Lm1ES7_S8_EESH_bSF_)
        /*1244*/ 	.word	0x00000020


	//----- nvinfo : EIATTR_FRAME_SIZE
	.align		4
.L_817:
        /*1248*/ 	.byte	0x04, 0x11
        /*124a*/ 	.short	(.L_819 - .L_818)
	.align		4
.L_818:
        /*124c*/ 	.word	index@($__internal_52_$__cuda_sm20_dblrcp_rn_slowpath_v3)
        /*1250*/ 	.word	0x00000000


	//----- nvinfo : EIATTR_FRAME_SIZE
	.align		4
.L_819:
        /*1254*/ 	.byte	0x04, 0x11
        /*1256*/ 	.short	(.L_821 - .L_820)
	.align		4
.L_820:
        /*1258*/ 	.word	index@(_ZN2at6native26batch_norm_backward_kernelIN3c104HalfEffiEEvNS_27GenericPackedTensorAccessorIKT_Lm3ENS_16DefaultPtrTraitsET2_EES9_NS4_IS5_Lm3ES7_S8_EENS4_IT0_Lm1ES7_S8_EESC_NS4_IKSB_Lm1ES7_S8_EESE_SE_NS4_IKT1_Lm1ES7_S8_EESH_bSF_)
        /*125c*/ 	.word	0x00000000


	//----- nvinfo : EIATTR_REGCOUNT
	.align		4
.L_821:
        /*1260*/ 	.byte	0x04, 0x2f
        /*1262*/ 	.short	(.L_823 - .L_822)
	.align		4
.L_822:
        /*1264*/ 	.word	index@(_ZN2at6native26batch_norm_backward_kernelIN3c104HalfES3_fiEEvNS_27GenericPackedTensorAccessorIKT_Lm3ENS_16DefaultPtrTraitsET2_EES9_NS4_IS5_Lm3ES7_S8_EENS4_IT0_Lm1ES7_S8_EESC_NS4_IKSB_Lm1ES7_S8_EESE_SE_NS4_IKT1_Lm1ES7_S8_EESH_bSF_)
        /*1268*/ 	.word	0x00000020


	//----- nvinfo : EIATTR_FRAME_SIZE
	.align		4
.L_823:
        /*126c*/ 	.byte	0x04, 0x11
        /*126e*/ 	.short	(.L_825 - .L_824)
	.align		4
.L_824:
        /*1270*/ 	.word	index@($__internal_51_$__cuda_sm20_dblrcp_rn_slowpath_v3)
        /*1274*/ 	.word	0x00000000


	//----- nvinfo : EIATTR_FRAME_SIZE
	.align		4
.L_825:
        /*1278*/ 	.byte	0x04, 0x11
        /*127a*/ 	.short	(.L_827 - .L_826)
	.align		4
.L_826:
        /*127c*/ 	.word	index@(_ZN2at6native26batch_norm_backward_kernelIN3c104HalfES3_fiEEvNS_27GenericPackedTensorAccessorIKT_Lm3ENS_16DefaultPtrTraitsET2_EES9_NS4_IS5_Lm3ES7_S8_EENS4_IT0_Lm1ES7_S8_EESC_NS4_IKSB_Lm1ES7_S8_EESE_SE_NS4_IKT1_Lm1ES7_S8_EESH_bSF_)
        /*1280*/ 	.word	0x00000000


	//----- nvinfo : EIATTR_REGCOUNT
	.align		4
.L_827:
        /*1284*/ 	.byte	0x04, 0x2f
        /*1286*/ 	.short	(.L_829 - .L_828)
	.align		4
.L_828:
        /*1288*/ 	.word	index@(_ZN2at6native26batch_norm_backward_kernelIN3c108BFloat16EffiEEvNS_27GenericPackedTensorAccessorIKT_Lm3ENS_16DefaultPtrTraitsET2_EES9_NS4_IS5_Lm3ES7_S8_EENS4_IT0_Lm1ES7_S8_EESC_NS4_IKSB_Lm1ES7_S8_EESE_SE_NS4_IKT1_Lm1ES7_S8_EESH_bSF_)
        /*128c*/ 	.word	0x00000020


	//----- nvinfo : EIATTR_FRAME_SIZE
	.align		4
.L_829:
        /*1290*/ 	.byte	0x04, 0x11
        /*1292*/ 	.short	(.L_831 - .L_830)
	.align		4
.L_830:
        /*1294*/ 	.word	index@($__internal_50_$__cuda_sm20_dblrcp_rn_slowpath_v3)
        /*1298*/ 	.word	0x00000000


	//----- nvinfo : EIATTR_FRAME_SIZE
	.align		4
.L_831:
        /*129c*/ 	.byte	0x04, 0x11
        /*129e*/ 	.short	(.L_833 - .L_832)
	.align		4
.L_832:
        /*12a0*/ 	.word	index@(_ZN2at6native26batch_norm_backward_kernelIN3c108BFloat16EffiEEvNS_27GenericPackedTensorAccessorIKT_Lm3ENS_16DefaultPtrTraitsET2_EES9_NS4_IS5_Lm3ES7_S8_EENS4_IT0_Lm1ES7_S8_EESC_NS4_IKSB_Lm1ES7_S8_EESE_SE_NS4_IKT1_Lm1ES7_S8_EESH_bSF_)
        /*12a4*/ 	.word	0x00000000


	//----- nvinfo : EIATTR_REGCOUNT
	.align		4
.L_833:
        /*12a8*/ 	.byte	0x04, 0x2f
        /*12aa*/ 	.short	(.L_835 - .L_834)
	.align		4
.L_834:
        /*12ac*/ 	.word	index@(_ZN2at6native26batch_norm_backward_kernelIN3c108BFloat16ES3_fiEEvNS_27GenericPackedTensorAccessorIKT_Lm3ENS_16DefaultPtrTraitsET2_EES9_NS4_IS5_Lm3ES7_S8_EENS4_IT0_Lm1ES7_S8_EESC_NS4_IKSB_Lm1ES7_S8_EESE_SE_NS4_IKT1_Lm1ES7_S8_EESH_bSF_)
        /*12b0*/ 	.word	0x00000020


	//----- nvinfo : EIATTR_FRAME_SIZE
	.align		4
.L_835:
        /*12b4*/ 	.byte	0x04, 0x11
        /*12b6*/ 	.short	(.L_837 - .L_836)
	.align		4
.L_836:
        /*12b8*/ 	.word	index@($__internal_49_$__cuda_sm20_dblrcp_rn_slowpath_v3)
        /*12bc*/ 	.word	0x00000000


	//----- nvinfo : EIATTR_FRAME_SIZE
	.align		4
.L_837:
        /*12c0*/ 	.byte	0x04, 0x11
        /*12c2*/ 	.short	(.L_839 - .L_838)
	.align		4
.L_838:
        /*12c4*/ 	.word	index@(_ZN2at6native26batch_norm_backward_kernelIN3c108BFloat16ES3_fiEEvNS_27GenericPackedTensorAccessorIKT_Lm3ENS_16DefaultPtrTraitsET2_EES9_NS4_IS5_Lm3ES7_S8_EENS4_IT0_Lm1ES7_S8_EESC_NS4_IKSB_Lm1ES7_S8_EESE_SE_NS4_IKT1_Lm1ES7_S8_EESH_bSF_)
        /*12c8*/ 	.word	0x00000000


	//----- nvinfo : EIATTR_REGCOUNT
	.align		4
.L_839:
        /*12cc*/ 	.byte	0x04, 0x2f
        /*12ce*/ 	.short	(.L_841 - .L_840)
	.align		4
.L_840:
        /*12d0*/ 	.word	index@(_ZN2at6native50batch_norm_collect_statistics_channels_last_kernelINS0_6InvStdEddLi4EEEvPKT0_PT1_S7_PVS6_PiiiS6_)
        /*12d4*/ 	.word	0x00000042


	//----- nvinfo : EIATTR_FRAME_SIZE
	.align		4
.L_841:
        /*12d8*/ 	.byte	0x04, 0x11
        /*12da*/ 	.short	(.L_843 - .L_842)
	.align		4
.L_842:
        /*12dc*/ 	.word	index@($__internal_48_$__cuda_sm20_dsqrt_rn_f64_mediumpath_v1)
        /*12e0*/ 	.word	0x00000000


	//----- nvinfo : EIATTR_FRAME_SIZE
	.align		4
.L_843:
        /*12e4*/ 	.byte	0x04, 0x11
        /*12e6*/ 	.short	(.L_845 - .L_844)
	.align		4
.L_844:
        /*12e8*/ 	.word	index@($__internal_47_$__cuda_sm20_div_rn_f64_full)
        /*12ec*/ 	.word	0x00000000


	//----- nvinfo : EIATTR_FRAME_SIZE
	.align		4
.L_845:
        /*12f0*/ 	.byte	0x04, 0x11
        /*12f2*/ 	.short	(.L_847 - .L_846)
	.align		4
.L_846:
        /*12f4*/ 	.word	index@($__internal_46_$__cuda_sm20_dblrcp_rn_slowpath_v3)
        /*12f8*/ 	.word	0x00000000


	//----- nvinfo : EIATTR_FRAME_SIZE
	.align		4
.L_847:
        /*12fc*/ 	.byte	0x04, 0x11
        /*12fe*/ 	.short	(.L_849 - .L_848)
	.align		4
.L_848:
        /*1300*/ 	.word	index@(_ZN2at6native50batch_norm_collect_statistics_channels_last_kernelINS0_6InvStdEddLi4EEEvPKT0_PT1_S7_PVS6_PiiiS6_)
        /*1304*/ 	.word	0x00000000


	//----- nvinfo : EIATTR_REGCOUNT
	.align		4
.L_849:
        /*1308*/ 	.byte	0x04, 0x2f
        /*130a*/ 	.short	(.L_851 - .L_850)
	.align		4
.L_850:
        /*130c*/ 	.word	index@(_ZN2at6native36batch_norm_collect_statistics_kernelINS0_6InvStdEdddiEEvNS_27GenericPackedTensorAccessorIKT0_Lm3ENS_17RestrictPtrTraitsET3_EET2_S9_NS3_IS9_Lm1ES6_S7_EESA_)
        /*1310*/ 	.word	0x00000027


	//----- nvinfo : EIATTR_FRAME_SIZE
	.align		4
.L_851:
        /*1314*/ 	.byte	0x04, 0x11
        /*1316*/ 	.short	(.L_853 - .L_852)
	.align		4
.L_852:
        /*1318*/ 	.word	index@($__internal_45_$__cuda_sm20_dsqrt_rn_f64_mediumpath_v1)
        /*131c*/ 	.word	0x00000000


	//----- nvinfo : EIATTR_FRAME_SIZE
	.align		4
.L_853:
        /*1320*/ 	.byte	0x04, 0x11
        /*1322*/ 	.short	(.L_855 - .L_854)
	.align		4
.L_854:
        /*1324*/ 	.word	index@($__internal_44_$__cuda_sm20_div_rn_f64_full)
        /*1328*/ 	.word	0x00000000


	//----- nvinfo : EIATTR_FRAME_SIZE
	.align		4
.L_855:
        /*132c*/ 	.byte	0x04, 0x11
        /*132e*/ 	.short	(.L_857 - .L_856)
	.align		4
.L_856:
        /*1330*/ 	.word	index@($__internal_43_$__cuda_sm20_dblrcp_rn_slowpath_v3)
        /*1334*/ 	.word	0x00000000


	//----- nvinfo : EIATTR_FRAME_SIZE
	.align		4
.L_857:
        /*1338*/ 	.byte	0x04, 0x11
        /*133a*/ 	.short	(.L_859 - .L_858)
	.align		4
.L_858:
        /*133c*/ 	.word	index@(_ZN2at6native36batch_norm_collect_statistics_kernelINS0_6InvStdEdddiEEvNS_27GenericPackedTensorAccessorIKT0_Lm3ENS_17RestrictPtrTraitsET3_EET2_S9_NS3_IS9_Lm1ES6_S7_EESA_)
        /*1340*/ 	.word	0x00000000


	//----- nvinfo : EIATTR_REGCOUNT
	.align		4
.L_859:
        /*1344*/ 	.byte	0x04, 0x2f
        /*1346*/ 	.short	(.L_861 - .L_860)
	.align		4
.L_860:
        /*1348*/ 	.word	index@(_ZN2at6native36batch_norm_collect_statistics_kernelINS0_6InvStdEdddlEEvNS_27GenericPackedTensorAccessorIKT0_Lm3ENS_17RestrictPtrTraitsET3_EET2_S9_NS3_IS9_Lm1ES6_S7_EESA_)
        /*134c*/ 	.word	0x0000002a


	//----- nvinfo : EIATTR_FRAME_SIZE
	.align		4
.L_861:
        /*1350*/ 	.byte	0x04, 0x11
        /*1352*/ 	.short	(.L_863 - .L_862)
	.align		4
.L_862:
        /*1354*/ 	.word	index@($__internal_42_$__cuda_sm20_dsqrt_rn_f64_mediumpath_v1)
        /*1358*/ 	.word	0x00000000


	//----- nvinfo : EIATTR_FRAME_SIZE
	.align		4
.L_863:
        /*135c*/ 	.byte	0x04, 0x11
        /*135e*/ 	.short	(.L_865 - .L_864)
	.align		4
.L_864:
        /*1360*/ 	.word	index@($__internal_41_$__cuda_sm20_div_rn_f64_full)
        /*1364*/ 	.word	0x00000000


	//----- nvinfo : EIATTR_FRAME_SIZE
	.align		4
.L_865:
        /*1368*/ 	.byte	0x04, 0x11
        /*136a*/ 	.short	(.L_867 - .L_866)
	.align		4
.L_866:
        /*136c*/ 	.word	index@($__internal_40_$__cuda_sm20_dblrcp_rn_slowpath_v3)
        /*1370*/ 	.word	0x00000000


	//----- nvinfo : EIATTR_FRAME_SIZE
	.align		4
.L_867:
        /*1374*/ 	.byte	0x04, 0x11
        /*1376*/ 	.short	(.L_869 - .L_868)
	.align		4
.L_868:
        /*1378*/ 	.word	index@(_ZN2at6native36batch_norm_collect_statistics_kernelINS0_6InvStdEdddlEEvNS_27GenericPackedTensorAccessorIKT0_Lm3ENS_17RestrictPtrTraitsET3_EET2_S9_NS3_IS9_Lm1ES6_S7_EESA_)
        /*137c*/ 	.word	0x00000000


	//----- nvinfo : EIATTR_REGCOUNT
	.align		4
.L_869:
        /*1380*/ 	.byte	0x04, 0x2f
        /*1382*/ 	.short	(.L_871 - .L_870)
	.align		4
.L_870:
        /*1384*/ 	.word	index@(_ZN2at6native50batch_norm_collect_statistics_channels_last_kernelINS0_6InvStdEffLi4EEEvPKT0_PT1_S7_PVS6_PiiiS6_)
        /*1388*/ 	.word	0x00000020


	//----- nvinfo : EIATTR_FRAME_SIZE
	.align		4
.L_871:
        /*138c*/ 	.byte	0x04, 0x11
        /*138e*/ 	.short	(.L_873 - .L_872)
	.align		4
.L_872:
        /*1390*/ 	.word	index@($__internal_39_$__cuda_sm20_dsqrt_rn_f64_mediumpath_v1)
        /*1394*/ 	.word	0x00000000


	//----- nvinfo : EIATTR_FRAME_SIZE
	.align		4
.L_873:
        /*1398*/ 	.byte	0x04, 0x11
        /*139a*/ 	.short	(.L_875 - .L_874)
	.align		4
.L_874:
        /*139c*/ 	.word	index@($__internal_38_$__cuda_sm20_dblrcp_rn_slowpath_v3)
        /*13a0*/ 	.word	0x00000000


	//----- nvinfo : EIATTR_FRAME_SIZE
	.align		4
.L_875:
        /*13a4*/ 	.byte	0x04, 0x11
        /*13a6*/ 	.short	(.L_877 - .L_876)
	.align		4
.L_876:
        /*13a8*/ 	.word	index@(_ZN2at6native50batch_norm_collect_statistics_channels_last_kernelINS0_6InvStdEffLi4EEEvPKT0_PT1_S7_PVS6_PiiiS6_)
        /*13ac*/ 	.word	0x00000000


	//----- nvinfo : EIATTR_REGCOUNT
	.align		4
.L_877:
        /*13b0*/ 	.byte	0x04, 0x2f
        /*13b2*/ 	.short	(.L_879 - .L_878)
	.align		4
.L_878:
        /*13b4*/ 	.word	index@(_ZN2at6native36batch_norm_collect_statistics_kernelINS0_6InvStdEfffiEEvNS_27GenericPackedTensorAccessorIKT0_Lm3ENS_17RestrictPtrTraitsET3_EET2_S9_NS3_IS9_Lm1ES6_S7_EESA_)
        /*13b8*/ 	.word	0x0000001c


	//----- nvinfo : EIATTR_FRAME_SIZE
	.align		4
.L_879:
        /*13bc*/ 	.byte	0x04, 0x11
        /*13be*/ 	.short	(.L_881 - .L_880)
	.align		4
.L_880:
        /*13c0*/ 	.word	index@($__internal_37_$__cuda_sm20_dsqrt_rn_f64_mediumpath_v1)
        /*13c4*/ 	.word	0x00000000


	//----- nvinfo : EIATTR_FRAME_SIZE
	.align		4
.L_881:
        /*13c8*/ 	.byte	0x04, 0x11
        /*13ca*/ 	.short	(.L_883 - .L_882)
	.align		4
.L_882:
        /*13cc*/ 	.word	index@($__internal_36_$__cuda_sm20_dblrcp_rn_slowpath_v3)
        /*13d0*/ 	.word	0x00000000


	//----- nvinfo : EIATTR_FRAME_SIZE
	.align		4
.L_883:
        /*13d4*/ 	.byte	0x04, 0x11
        /*13d6*/ 	.short	(.L_885 - .L_884)
	.align		4
.L_884:
        /*13d8*/ 	.word	index@(_ZN2at6native36batch_norm_collect_statistics_kernelINS0_6InvStdEfffiEEvNS_27GenericPackedTensorAccessorIKT0_Lm3ENS_17RestrictPtrTraitsET3_EET2_S9_NS3_IS9_Lm1ES6_S7_EESA_)
        /*13dc*/ 	.word	0x00000000


	//----- nvinfo : EIATTR_REGCOUNT
	.align		4
.L_885:
        /*13e0*/ 	.byte	0x04, 0x2f
        /*13e2*/ 	.short	(.L_887 - .L_886)
	.align		4
.L_886:
        /*13e4*/ 	.word	index@(_ZN2at6native36batch_norm_collect_statistics_kernelINS0_6InvStdEffflEEvNS_27GenericPackedTensorAccessorIKT0_Lm3ENS_17RestrictPtrTraitsET3_EET2_S9_NS3_IS9_Lm1ES6_S7_EESA_)
        /*13e8*/ 	.word	0x0000001c


	//----- nvinfo : EIATTR_FRAME_SIZE
	.align		4
.L_887:
        /*13ec*/ 	.byte	0x04, 0x11
        /*13ee*/ 	.short	(.L_889 - .L_888)
	.align		4
.L_888:
        /*13f0*/ 	.word	index@($__internal_35_$__cuda_sm20_dsqrt_rn_f64_mediumpath_v1)
        /*13f4*/ 	.word	0x00000000


	//----- nvinfo : EIATTR_FRAME_SIZE
	.align		4
.L_889:
        /*13f8*/ 	.byte	0x04, 0x11
        /*13fa*/ 	.short	(.L_891 - .L_890)
	.align		4
.L_890:
        /*13fc*/ 	.word	index@($__internal_34_$__cuda_sm20_dblrcp_rn_slowpath_v3)
        /*1400*/ 	.word	0x00000000


	//----- nvinfo : EIATTR_FRAME_SIZE
	.align		4
.L_891:
        /*1404*/ 	.byte	0x04, 0x11
        /*1406*/ 	.short	(.L_893 - .L_892)
	.align		4
.L_892:
        /*1408*/ 	.word	index@(_ZN2at6native36batch_norm_collect_statistics_kernelINS0_6InvStdEffflEEvNS_27GenericPackedTensorAccessorIKT0_Lm3ENS_17RestrictPtrTraitsET3_EET2_S9_NS3_IS9_Lm1ES6_S7_EESA_)
        /*140c*/ 	.word	0x00000000


	//----- nvinfo : EIATTR_REGCOUNT
	.align		4
.L_893:
        /*1410*/ 	.byte	0x04, 0x2f
        /*1412*/ 	.short	(.L_895 - .L_894)
	.align		4
.L_894:
        /*1414*/ 	.word	index@(_ZN2at6native50batch_norm_collect_statistics_channels_last_kernelINS0_6InvStdEN3c104HalfEfLi4EEEvPKT0_PT1_S9_PVS8_PiiiS8_)
        /*1418*/ 	.word	0x00000020


	//----- nvinfo : EIATTR_FRAME_SIZE
	.align		4
.L_895:
        /*141c*/ 	.byte	0x04, 0x11
        /*141e*/ 	.short	(.L_897 - .L_896)
	.align		4
.L_896:
        /*1420*/ 	.word	index@($__internal_33_$__cuda_sm20_dsqrt_rn_f64_mediumpath_v1)
        /*1424*/ 	.word	0x00000000


	//----- nvinfo : EIATTR_FRAME_SIZE
	.align		4
.L_897:
        /*1428*/ 	.byte	0x04, 0x11
        /*142a*/ 	.short	(.L_899 - .L_898)
	.align		4
.L_898:
        /*142c*/ 	.word	index@($__internal_32_$__cuda_sm20_dblrcp_rn_slowpath_v3)
        /*1430*/ 	.word	0x00000000


	//----- nvinfo : EIATTR_FRAME_SIZE
	.align		4
.L_899:
        /*1434*/ 	.byte	0x04, 0x11
        /*1436*/ 	.short	(.L_901 - .L_900)
	.align		4
.L_900:
        /*1438*/ 	.word	index@(_ZN2at6native50batch_norm_collect_statistics_channels_last_kernelINS0_6InvStdEN3c104HalfEfLi4EEEvPKT0_PT1_S9_PVS8_PiiiS8_)
        /*143c*/ 	.word	0x00000000


	//----- nvinfo : EIATTR_REGCOUNT
	.align		4
.L_901:
        /*1440*/ 	.byte	0x04, 0x2f
        /*1442*/ 	.short	(.L_903 - .L_902)
	.align		4
.L_902:
        /*1444*/ 	.word	index@(_ZN2at6native36batch_norm_collect_statistics_kernelINS0_6InvStdEN3c104HalfES4_fiEEvNS_27GenericPackedTensorAccessorIKT0_Lm3ENS_17RestrictPtrTraitsET3_EET2_SB_NS5_ISB_Lm1ES8_S9_EESC_)
        /*1448*/ 	.word	0x0000001c


	//----- nvinfo : EIATTR_FRAME_SIZE
	.align		4
.L_903:
        /*144c*/ 	.byte	0x04, 0x11
        /*144e*/ 	.short	(.L_905 - .L_904)
	.align		4
.L_904:
        /*1450*/ 	.word	index@($__internal_31_$__cuda_sm20_dsqrt_rn_f64_mediumpath_v1)
        /*1454*/ 	.word	0x00000000


	//----- nvinfo : EIATTR_FRAME_SIZE
	.align		4
.L_905:
        /*1458*/ 	.byte	0x04, 0x11
        /*145a*/ 	.short	(.L_907 - .L_906)
	.align		4
.L_906:
        /*145c*/ 	.word	index@($__internal_30_$__cuda_sm20_dblrcp_rn_slowpath_v3)
        /*1460*/ 	.word	0x00000000


	//----- nvinfo : EIATTR_FRAME_SIZE
	.align		4
.L_907:
        /*1464*/ 	.byte	0x04, 0x11
        /*1466*/ 	.short	(.L_909 - .L_908)
	.align		4
.L_908:
        /*1468*/ 	.word	index@(_ZN2at6native36batch_norm_collect_statistics_kernelINS0_6InvStdEN3c104HalfES4_fiEEvNS_27GenericPackedTensorAccessorIKT0_Lm3ENS_17RestrictPtrTraitsET3_EET2_SB_NS5_ISB_Lm1ES8_S9_EESC_)
        /*146c*/ 	.word	0x00000000


	//----- nvinfo : EIATTR_REGCOUNT
	.align		4
.L_909:
        /*1470*/ 	.byte	0x04, 0x2f
        /*1472*/ 	.short	(.L_911 - .L_910)
	.align		4
.L_910:
        /*1474*/ 	.word	index@(_ZN2at6native36batch_norm_collect_statistics_kernelINS0_6InvStdEN3c104HalfES4_flEEvNS_27GenericPackedTensorAccessorIKT0_Lm3ENS_17RestrictPtrTraitsET3_EET2_SB_NS5_ISB_Lm1ES8_S9_EESC_)
        /*1478*/ 	.word	0x0000001e


	//----- nvinfo : EIATTR_FRAME_SIZE
	.align		4
.L_911:
        /*147c*/ 	.byte	0x04, 0x11
        /*147e*/ 	.short	(.L_913 - .L_912)
	.align		4
.L_912:
        /*1480*/ 	.word	index@($__internal_29_$__cuda_sm20_dsqrt_rn_f64_mediumpath_v1)
        /*1484*/ 	.word	0x00000000


	//----- nvinfo : EIATTR_FRAME_SIZE
	.align		4
.L_913:
        /*1488*/ 	.byte	0x04, 0x11
        /*148a*/ 	.short	(.L_915 - .L_914)
	.align		4
.L_914:
        /*148c*/ 	.word	index@($__internal_28_$__cuda_sm20_dblrcp_rn_slowpath_v3)
        /*1490*/ 	.word	0x00000000


	//----- nvinfo : EIATTR_FRAME_SIZE
	.align		4
.L_915:
        /*1494*/ 	.byte	0x04, 0x11
        /*1496*/ 	.short	(.L_917 - .L_916)
	.align		4
.L_916:
        /*1498*/ 	.word	index@(_ZN2at6native36batch_norm_collect_statistics_kernelINS0_6InvStdEN3c104HalfES4_flEEvNS_27GenericPackedTensorAccessorIKT0_Lm3ENS_17RestrictPtrTraitsET3_EET2_SB_NS5_ISB_Lm1ES8_S9_EESC_)
        /*149c*/ 	.word	0x00000000


	//----- nvinfo : EIATTR_REGCOUNT
	.align		4
.L_917:
        /*14a0*/ 	.byte	0x04, 0x2f
        /*14a2*/ 	.short	(.L_919 - .L_918)
	.align		4
.L_918:
        /*14a4*/ 	.word	index@(_ZN2at6native50batch_norm_collect_statistics_channels_last_kernelINS0_6InvStdEN3c108BFloat16EfLi4EEEvPKT0_PT1_S9_PVS8_PiiiS8_)
        /*14a8*/ 	.word	0x00000020


	//----- nvinfo : EIATTR_FRAME_SIZE
	.align		4
.L_919:
        /*14ac*/ 	.byte	0x04, 0x11
        /*14ae*/ 	.short	(.L_921 - .L_920)
	.align		4
.L_920:
        /*14b0*/ 	.word	index@($__internal_27_$__cuda_sm20_dsqrt_rn_f64_mediumpath_v1)
        /*14b4*/ 	.word	0x00000000


	//----- nvinfo : EIATTR_FRAME_SIZE
	.align		4
.L_921:
        /*14b8*/ 	.byte	0x04, 0x11
        /*14ba*/ 	.short	(.L_923 - .L_922)
	.align		4
.L_922:
        /*14bc*/ 	.word	index@($__internal_26_$__cuda_sm20_dblrcp_rn_slowpath_v3)
        /*14c0*/ 	.word	0x00000000


	//----- nvinfo : EIATTR_FRAME_SIZE
	.align		4
.L_923:
        /*14c4*/ 	.byte	0x04, 0x11
        /*14c6*/ 	.short	(.L_925 - .L_924)
	.align		4
.L_924:
        /*14c8*/ 	.word	index@(_ZN2at6native50batch_norm_collect_statistics_channels_last_kernelINS0_6InvStdEN3c108BFloat16EfLi4EEEvPKT0_PT1_S9_PVS8_PiiiS8_)
        /*14cc*/ 	.word	0x00000000


	//----- nvinfo : EIATTR_REGCOUNT
	.align		4
.L_925:
        /*14d0*/ 	.byte	0x04, 0x2f
        /*14d2*/ 	.short	(.L_927 - .L_926)
	.align		4
.L_926:
        /*14d4*/ 	.word	index@(_ZN2at6native36batch_norm_collect_statistics_kernelINS0_6InvStdEN3c108BFloat16ES4_fiEEvNS_27GenericPackedTensorAccessorIKT0_Lm3ENS_17RestrictPtrTraitsET3_EET2_SB_NS5_ISB_Lm1ES8_S9_EESC_)
        /*14d8*/ 	.word	0x0000001c


	//----- nvinfo : EIATTR_FRAME_SIZE
	.align		4
.L_927:
        /*14dc*/ 	.byte	0x04, 0x11
        /*14de*/ 	.short	(.L_929 - .L_928)
	.align		4
.L_928:
        /*14e0*/ 	.word	index@($__internal_25_$__cuda_sm20_dsqrt_rn_f64_mediumpath_v1)
        /*14e4*/ 	.word	0x00000000


	//----- nvinfo : EIATTR_FRAME_SIZE
	.align		4
.L_929:
        /*14e8*/ 	.byte	0x04, 0x11
        /*14ea*/ 	.short	(.L_931 - .L_930)
	.align		4
.L_930:
        /*14ec*/ 	.word	index@($__internal_24_$__cuda_sm20_dblrcp_rn_slowpath_v3)
        /*14f0*/ 	.word	0x00000000


	//----- nvinfo : EIATTR_FRAME_SIZE
	.align		4
.L_931:
        /*14f4*/ 	.byte	0x04, 0x11
        /*14f6*/ 	.short	(.L_933 - .L_932)
	.align		4
.L_932:
        /*14f8*/ 	.word	index@(_ZN2at6native36batch_norm_collect_statistics_kernelINS0_6InvStdEN3c108BFloat16ES4_fiEEvNS_27GenericPackedTensorAccessorIKT0_Lm3ENS_17RestrictPtrTraitsET3_EET2_SB_NS5_ISB_Lm1ES8_S9_EESC_)
        /*14fc*/ 	.word	0x00000000


	//----- nvinfo : EIATTR_REGCOUNT
	.align		4
.L_933:
        /*1500*/ 	.byte	0x04, 0x2f
        /*1502*/ 	.short	(.L_935 - .L_934)
	.align		4
.L_934:
        /*1504*/ 	.word	index@(_ZN2at6native36batch_norm_collect_statistics_kernelINS0_6InvStdEN3c108BFloat16ES4_flEEvNS_27GenericPackedTensorAccessorIKT0_Lm3ENS_17RestrictPtrTraitsET3_EET2_SB_NS5_ISB_Lm1ES8_S9_EESC_)
        /*1508*/ 	.word	0x0000001e


	//----- nvinfo : EIATTR_FRAME_SIZE
	.align		4
.L_935:
        /*150c*/ 	.byte	0x04, 0x11
        /*150e*/ 	.short	(.L_937 - .L_936)
	.align		4
.L_936:
        /*1510*/ 	.word	index@($__internal_23_$__cuda_sm20_dsqrt_rn_f64_mediumpath_v1)
        /*1514*/ 	.word	0x00000000


	//----- nvinfo : EIATTR_FRAME_SIZE
	.align		4
.L_937:
        /*1518*/ 	.byte	0x04, 0x11
        /*151a*/ 	.short	(.L_939 - .L_938)
	.align		4
.L_938:
        /*151c*/ 	.word	index@($__internal_22_$__cuda_sm20_dblrcp_rn_slowpath_v3)
        /*1520*/ 	.word	0x00000000


	//----- nvinfo : EIATTR_FRAME_SIZE
	.align		4
.L_939:
        /*1524*/ 	.byte	0x04, 0x11
        /*1526*/ 	.short	(.L_941 - .L_940)
	.align		4
.L_940:
        /*1528*/ 	.word	index@(_ZN2at6native36batch_norm_collect_statistics_kernelINS0_6InvStdEN3c108BFloat16ES4_flEEvNS_27GenericPackedTensorAccessorIKT0_Lm3ENS_17RestrictPtrTraitsET3_EET2_SB_NS5_ISB_Lm1ES8_S9_EESC_)
        /*152c*/ 	.word	0x00000000


	//----- nvinfo : EIATTR_REGCOUNT
	.align		4
.L_941:
        /*1530*/ 	.byte	0x04, 0x2f
        /*1532*/ 	.short	(.L_943 - .L_942)
	.align		4
.L_942:
        /*1534*/ 	.word	index@(_ZN2at6native35batch_norm_reduce_statistics_kernelIddiEEvNS_27GenericPackedTensorAccessorIT0_Lm2ENS_17RestrictPtrTraitsET1_EES6_NS2_IS3_Lm1ES4_S5_EES7_NS2_IT_Lm1ES4_S5_EES9_S3_S3_S9_)
        /*1538*/ 	.word	0x00000030


	//----- nvinfo : EIATTR_FRAME_SIZE
	.align		4
.L_943:
        /*153c*/ 	.byte	0x04, 0x11
        /*153e*/ 	.short	(.L_945 - .L_944)
	.align		4
.L_944:
        /*1540*/ 	.word	index@($__internal_21_$__cuda_sm20_dsqrt_rn_f64_mediumpath_v1)
        /*1544*/ 	.word	0x00000000


	//----- nvinfo : EIATTR_FRAME_SIZE
	.align		4
.L_945:
        /*1548*/ 	.byte	0x04, 0x11
        /*154a*/ 	.short	(.L_947 - .L_946)
	.align		4
.L_946:
        /*154c*/ 	.word	index@($__internal_20_$__cuda_sm20_div_rn_f64_full)
        /*1550*/ 	.word	0x00000000


	//----- nvinfo : EIATTR_FRAME_SIZE
	.align		4
.L_947:
        /*1554*/ 	.byte	0x04, 0x11
        /*1556*/ 	.short	(.L_949 - .L_948)
	.align		4
.L_948:
        /*1558*/ 	.word	index@($__internal_19_$__cuda_sm20_dblrcp_rn_slowpath_v3)
        /*155c*/ 	.word	0x00000000


	//----- nvinfo : EIATTR_FRAME_SIZE
	.align		4
.L_949:
        /*1560*/ 	.byte	0x04, 0x11
        /*1562*/ 	.short	(.L_951 - .L_950)
	.align		4
.L_950:
        /*1564*/ 	.word	index@(_ZN2at6native35batch_norm_reduce_statistics_kernelIddiEEvNS_27GenericPackedTensorAccessorIT0_Lm2ENS_17RestrictPtrTraitsET1_EES6_NS2_IS3_Lm1ES4_S5_EES7_NS2_IT_Lm1ES4_S5_EES9_S3_S3_S9_)
        /*1568*/ 	.word	0x00000000


	//----- nvinfo : EIATTR_REGCOUNT
	.align		4
.L_951:
        /*156c*/ 	.byte	0x04, 0x2f
        /*156e*/ 	.short	(.L_953 - .L_952)
	.align		4
.L_952:
        /*1570*/ 	.word	index@(_ZN2at6native35batch_norm_reduce_statistics_kernelIddlEEvNS_27GenericPackedTensorAccessorIT0_Lm2ENS_17RestrictPtrTraitsET1_EES6_NS2_IS3_Lm1ES4_S5_EES7_NS2_IT_Lm1ES4_S5_EES9_S3_S3_S9_)
        /*1574*/ 	.word	0x00000030


	//----- nvinfo : EIATTR_FRAME_SIZE
	.align		4
.L_953:
        /*1578*/ 	.byte	0x04, 0x11
        /*157a*/ 	.short	(.L_955 - .L_954)
	.align		4
.L_954:
        /*157c*/ 	.word	index@($__internal_18_$__cuda_sm20_dsqrt_rn_f64_mediumpath_v1)
        /*1580*/ 	.word	0x00000000


	//----- nvinfo : EIATTR_FRAME_SIZE
	.align		4
.L_955:
        /*1584*/ 	.byte	0x04, 0x11
        /*1586*/ 	.short	(.L_957 - .L_956)
	.align		4
.L_956:
        /*1588*/ 	.word	index@($__internal_17_$__cuda_sm20_div_rn_f64_full)
        /*158c*/ 	.word	0x00000000


	//----- nvinfo : EIATTR_FRAME_SIZE
	.align		4
.L_957:
        /*1590*/ 	.byte	0x04, 0x11
        /*1592*/ 	.short	(.L_959 - .L_958)
	.align		4
.L_958:
        /*1594*/ 	.word	index@($__internal_16_$__cuda_sm20_dblrcp_rn_slowpath_v3)
        /*1598*/ 	.word	0x00000000


	//----- nvinfo : EIATTR_FRAME_SIZE
	.align		4
.L_959:
        /*159c*/ 	.byte	0x04, 0x11
        /*159e*/ 	.short	(.L_961 - .L_960)
	.align		4
.L_960:
        /*15a0*/ 	.word	index@(_ZN2at6native35batch_norm_reduce_statistics_kernelIddlEEvNS_27GenericPackedTensorAccessorIT0_Lm2ENS_17RestrictPtrTraitsET1_EES6_NS2_IS3_Lm1ES4_S5_EES7_NS2_IT_Lm1ES4_S5_EES9_S3_S3_S9_)
        /*15a4*/ 	.word	0x00000000


	//----- nvinfo : EIATTR_REGCOUNT
	.align		4
.L_961:
        /*15a8*/ 	.byte	0x04, 0x2f
        /*15aa*/ 	.short	(.L_963 - .L_962)
	.align		4
.L_962:
        /*15ac*/ 	.word	index@(_ZN2at6native35batch_norm_reduce_statistics_kernelIffiEEvNS_27GenericPackedTensorAccessorIT0_Lm2ENS_17RestrictPtrTraitsET1_EES6_NS2_IS3_Lm1ES4_S5_EES7_NS2_IT_Lm1ES4_S5_EES9_S3_S3_S9_)
        /*15b0*/ 	.word	0x0000002b


	//----- nvinfo : EIATTR_FRAME_SIZE
	.align		4
.L_963:
        /*15b4*/ 	.byte	0x04, 0x11
        /*15b6*/ 	.short	(.L_965 - .L_964)
	.align		4
.L_964:
        /*15b8*/ 	.word	index@($__internal_15_$__cuda_sm20_dblrcp_rn_slowpath_v3)
        /*15bc*/ 	.word	0x00000000


	//----- nvinfo : EIATTR_FRAME_SIZE
	.align		4
.L_965:
        /*15c0*/ 	.byte	0x04, 0x11
        /*15c2*/ 	.short	(.L_967 - .L_966)
	.align		4
.L_966:
        /*15c4*/ 	.word	index@(_ZN2at6native35batch_norm_reduce_statistics_kernelIffiEEvNS_27GenericPackedTensorAccessorIT0_Lm2ENS_17RestrictPtrTraitsET1_EES6_NS2_IS3_Lm1ES4_S5_EES7_NS2_IT_Lm1ES4_S5_EES9_S3_S3_S9_)
        /*15c8*/ 	.word	0x00000000


	//----- nvinfo : EIATTR_REGCOUNT
	.align		4
.L_967:
        /*15cc*/ 	.byte	0x04, 0x2f
        /*15ce*/ 	.short	(.L_969 - .L_968)
	.align		4
.L_968:
        /*15d0*/ 	.word	index@(_ZN2at6native35batch_norm_reduce_statistics_kernelIfflEEvNS_27GenericPackedTensorAccessorIT0_Lm2ENS_17RestrictPtrTraitsET1_EES6_NS2_IS3_Lm1ES4_S5_EES7_NS2_IT_Lm1ES4_S5_EES9_S3_S3_S9_)
        /*15d4*/ 	.word	0x0000002c


	//----- nvinfo : EIATTR_FRAME_SIZE
	.align		4
.L_969:
        /*15d8*/ 	.byte	0x04, 0x11
        /*15da*/ 	.short	(.L_971 - .L_970)
	.align		4
.L_970:
        /*15dc*/ 	.word	index@($__internal_14_$__cuda_sm20_dblrcp_rn_slowpath_v3)
        /*15e0*/ 	.word	0x00000000


	//----- nvinfo : EIATTR_FRAME_SIZE
	.align		4
.L_971:
        /*15e4*/ 	.byte	0x04, 0x11
        /*15e6*/ 	.short	(.L_973 - .L_972)
	.align		4
.L_972:
        /*15e8*/ 	.word	index@(_ZN2at6native35batch_norm_reduce_statistics_kernelIfflEEvNS_27GenericPackedTensorAccessorIT0_Lm2ENS_17RestrictPtrTraitsET1_EES6_NS2_IS3_Lm1ES4_S5_EES7_NS2_IT_Lm1ES4_S5_EES9_S3_S3_S9_)
        /*15ec*/ 	.word	0x00000000


	//----- nvinfo : EIATTR_REGCOUNT
	.align		4
.L_973:
        /*15f0*/ 	.byte	0x04, 0x2f
        /*15f2*/ 	.short	(.L_975 - .L_974)
	.align		4
.L_974:
        /*15f4*/ 	.word	index@(_ZN2at6native35batch_norm_reduce_statistics_kernelIN3c104HalfEfiEEvNS_27GenericPackedTensorAccessorIT0_Lm2ENS_17RestrictPtrTraitsET1_EES8_NS4_IS5_Lm1ES6_S7_EES9_NS4_IT_Lm1ES6_S7_EESB_S5_S5_SB_)
        /*15f8*/ 	.word	0x0000002a


	//----- nvinfo : EIATTR_FRAME_SIZE
	.align		4
.L_975:
        /*15fc*/ 	.byte	0x04, 0x11
        /*15fe*/ 	.short	(.L_977 - .L_976)
	.align		4
.L_976:
        /*1600*/ 	.word	index@($__internal_13_$__cuda_sm20_dblrcp_rn_slowpath_v3)
        /*1604*/ 	.word	0x00000000


	//----- nvinfo : EIATTR_FRAME_SIZE
	.align		4
.L_977:
        /*1608*/ 	.byte	0x04, 0x11
        /*160a*/ 	.short	(.L_979 - .L_978)
	.align		4
.L_978:
        /*160c*/ 	.word	index@(_ZN2at6native35batch_norm_reduce_statistics_kernelIN3c104HalfEfiEEvNS_27GenericPackedTensorAccessorIT0_Lm2ENS_17RestrictPtrTraitsET1_EES8_NS4_IS5_Lm1ES6_S7_EES9_NS4_IT_Lm1ES6_S7_EESB_S5_S5_SB_)
        /*1610*/ 	.word	0x00000000


	//----- nvinfo : EIATTR_REGCOUNT
	.align		4
.L_979:
        /*1614*/ 	.byte	0x04, 0x2f
        /*1616*/ 	.short	(.L_981 - .L_980)
	.align		4
.L_980:
        /*1618*/ 	.word	index@(_ZN2at6native35batch_norm_reduce_statistics_kernelIN3c104HalfEflEEvNS_27GenericPackedTensorAccessorIT0_Lm2ENS_17RestrictPtrTraitsET1_EES8_NS4_IS5_Lm1ES6_S7_EES9_NS4_IT_Lm1ES6_S7_EESB_S5_S5_SB_)
        /*161c*/ 	.word	0x0000002c


	//----- nvinfo : EIATTR_FRAME_SIZE
	.align		4
.L_981:
        /*1620*/ 	.byte	0x04, 0x11
        /*1622*/ 	.short	(.L_983 - .L_982)
	.align		4
.L_982:
        /*1624*/ 	.word	index@($__internal_12_$__cuda_sm20_dblrcp_rn_slowpath_v3)
        /*1628*/ 	.word	0x00000000


	//----- nvinfo : EIATTR_FRAME_SIZE
	.align		4
.L_983:
        /*162c*/ 	.byte	0x04, 0x11
        /*162e*/ 	.short	(.L_985 - .L_984)
	.align		4
.L_984:
        /*1630*/ 	.word	index@(_ZN2at6native35batch_norm_reduce_statistics_kernelIN3c104HalfEflEEvNS_27GenericPackedTensorAccessorIT0_Lm2ENS_17RestrictPtrTraitsET1_EES8_NS4_IS5_Lm1ES6_S7_EES9_NS4_IT_Lm1ES6_S7_EESB_S5_S5_SB_)
        /*1634*/ 	.word	0x00000000


	//----- nvinfo : EIATTR_REGCOUNT
	.align		4
.L_985:
        /*1638*/ 	.byte	0x04, 0x2f
        /*163a*/ 	.short	(.L_987 - .L_986)
	.align		4
.L_986:
        /*163c*/ 	.word	index@(_ZN2at6native35batch_norm_reduce_statistics_kernelIN3c108BFloat16EfiEEvNS_27GenericPackedTensorAccessorIT0_Lm2ENS_17RestrictPtrTraitsET1_EES8_NS4_IS5_Lm1ES6_S7_EES9_NS4_IT_Lm1ES6_S7_EESB_S5_S5_SB_)
        /*1640*/ 	.word	0x0000002a


	//----- nvinfo : EIATTR_FRAME_SIZE
	.align		4
.L_987:
        /*1644*/ 	.byte	0x04, 0x11
        /*1646*/ 	.short	(.L_989 - .L_988)
	.align		4
.L_988:
        /*1648*/ 	.word	index@($__internal_11_$__cuda_sm20_dblrcp_rn_slowpath_v3)
        /*164c*/ 	.word	0x00000000


	//----- nvinfo : EIATTR_FRAME_SIZE
	.align		4
.L_989:
        /*1650*/ 	.byte	0x04, 0x11
        /*1652*/ 	.short	(.L_991 - .L_990)
	.align		4
.L_990:
        /*1654*/ 	.word	index@(_ZN2at6native35batch_norm_reduce_statistics_kernelIN3c108BFloat16EfiEEvNS_27GenericPackedTensorAccessorIT0_Lm2ENS_17RestrictPtrTraitsET1_EES8_NS4_IS5_Lm1ES6_S7_EES9_NS4_IT_Lm1ES6_S7_EESB_S5_S5_SB_)
        /*1658*/ 	.word	0x00000000


	//----- nvinfo : EIATTR_REGCOUNT
	.align		4
.L_991:
        /*165c*/ 	.byte	0x04, 0x2f
        /*165e*/ 	.short	(.L_993 - .L_992)
	.align		4
.L_992:
        /*1660*/ 	.word	index@(_ZN2at6native35batch_norm_reduce_statistics_kernelIN3c108BFloat16EflEEvNS_27GenericPackedTensorAccessorIT0_Lm2ENS_17RestrictPtrTraitsET1_EES8_NS4_IS5_Lm1ES6_S7_EES9_NS4_IT_Lm1ES6_S7_EESB_S5_S5_SB_)
        /*1664*/ 	.word	0x0000002c


	//----- nvinfo : EIATTR_FRAME_SIZE
	.align		4
.L_993:
        /*1668*/ 	.byte	0x04, 0x11
        /*166a*/ 	.short	(.L_995 - .L_994)
	.align		4
.L_994:
        /*166c*/ 	.word	index@($__internal_10_$__cuda_sm20_dblrcp_rn_slowpath_v3)
        /*1670*/ 	.word	0x00000000


	//----- nvinfo : EIATTR_FRAME_SIZE
	.align		4
.L_995:
        /*1674*/ 	.byte	0x04, 0x11
        /*1676*/ 	.short	(.L_997 - .L_996)
	.align		4
.L_996:
        /*1678*/ 	.word	index@(_ZN2at6native35batch_norm_reduce_statistics_kernelIN3c108BFloat16EflEEvNS_27GenericPackedTensorAccessorIT0_Lm2ENS_17RestrictPtrTraitsET1_EES8_NS4_IS5_Lm1ES6_S7_EES9_NS4_IT_Lm1ES6_S7_EESB_S5_S5_SB_)
        /*167c*/ 	.word	0x00000000


	//----- nvinfo : EIATTR_REGCOUNT
	.align		4
.L_997:
        /*1680*/ 	.byte	0x04, 0x2f
        /*1682*/ 	.short	(.L_999 - .L_998)
	.align		4
.L_998:
        /*1684*/ 	.word	index@(_ZN2at6native33batch_norm_backward_reduce_kernelIdddiEEvNS_27GenericPackedTensorAccessorIT_Lm3ENS_16DefaultPtrTraitsET2_EES6_NS2_IT1_Lm1ES4_S5_EES8_S8_S8_NS2_IT0_Lm1ES4_S5_EESA_)
        /*1688*/ 	.word	0x0000001e


	//----- nvinfo : EIATTR_FRAME_SIZE
	.align		4
.L_999:
        /*168c*/ 	.byte	0x04, 0x11
        /*168e*/ 	.short	(.L_1001 - .L_1000)
	.align		4
.L_1000:
        /*1690*/ 	.word	index@(_ZN2at6native33batch_norm_backward_reduce_kernelIdddiEEvNS_27GenericPackedTensorAccessorIT_Lm3ENS_16DefaultPtrTraitsET2_EES6_NS2_IT1_Lm1ES4_S5_EES8_S8_S8_NS2_IT0_Lm1ES4_S5_EESA_)
        /*1694*/ 	.word	0x00000000


	//----- nvinfo : EIATTR_REGCOUNT
	.align		4
.L_1001:
        /*1698*/ 	.byte	0x04, 0x2f
        /*169a*/ 	.short	(.L_1003 - .L_1002)
	.align		4
.L_1002:
        /*169c*/ 	.word	index@(_ZN2at6native33batch_norm_backward_reduce_kernelIdddlEEvNS_27GenericPackedTensorAccessorIT_Lm3ENS_16DefaultPtrTraitsET2_EES6_NS2_IT1_Lm1ES4_S5_EES8_S8_S8_NS2_IT0_Lm1ES4_S5_EESA_)
        /*16a0*/ 	.word	0x00000028


	//----- nvinfo : EIATTR_FRAME_SIZE
	.align		4
.L_1003:
        /*16a4*/ 	.byte	0x04, 0x11
        /*16a6*/ 	.short	(.L_1005 - .L_1004)
	.align		4
.L_1004:
        /*16a8*/ 	.word	index@(_ZN2at6native33batch_norm_backward_reduce_kernelIdddlEEvNS_27GenericPackedTensorAccessorIT_Lm3ENS_16DefaultPtrTraitsET2_EES6_NS2_IT1_Lm1ES4_S5_EES8_S8_S8_NS2_IT0_Lm1ES4_S5_EESA_)
        /*16ac*/ 	.word	0x00000000


	//----- nvinfo : EIATTR_REGCOUNT
	.align		4
.L_1005:
        /*16b0*/ 	.byte	0x04, 0x2f
        /*16b2*/ 	.short	(.L_1007 - .L_1006)
	.align		4
.L_1006:
        /*16b4*/ 	.word	index@(_ZN2at6native33batch_norm_backward_reduce_kernelIfffiEEvNS_27GenericPackedTensorAccessorIT_Lm3ENS_16DefaultPtrTraitsET2_EES6_NS2_IT1_Lm1ES4_S5_EES8_S8_S8_NS2_IT0_Lm1ES4_S5_EESA_)
        /*16b8*/ 	.word	0x0000001b


	//----- nvinfo : EIATTR_FRAME_SIZE
	.align		4
.L_1007:
        /*16bc*/ 	.byte	0x04, 0x11
        /*16be*/ 	.short	(.L_1009 - .L_1008)
	.align		4
.L_1008:
        /*16c0*/ 	.word	index@(_ZN2at6native33batch_norm_backward_reduce_kernelIfffiEEvNS_27GenericPackedTensorAccessorIT_Lm3ENS_16DefaultPtrTraitsET2_EES6_NS2_IT1_Lm1ES4_S5_EES8_S8_S8_NS2_IT0_Lm1ES4_S5_EESA_)
        /*16c4*/ 	.word	0x00000000


	//----- nvinfo : EIATTR_REGCOUNT
	.align		4
.L_1009:
        /*16c8*/ 	.byte	0x04, 0x2f
        /*16ca*/ 	.short	(.L_1011 - .L_1010)
	.align		4
.L_1010:
        /*16cc*/ 	.word	index@(_ZN2at6native33batch_norm_backward_reduce_kernelIffflEEvNS_27GenericPackedTensorAccessorIT_Lm3ENS_16DefaultPtrTraitsET2_EES6_NS2_IT1_Lm1ES4_S5_EES8_S8_S8_NS2_IT0_Lm1ES4_S5_EESA_)
        /*16d0*/ 	.word	0x00000028


	//----- nvinfo : EIATTR_FRAME_SIZE
	.align		4
.L_1011:
        /*16d4*/ 	.byte	0x04, 0x11
        /*16d6*/ 	.short	(.L_1013 - .L_1012)
	.align		4
.L_1012:
        /*16d8*/ 	.word	index@(_ZN2at6native33batch_norm_backward_reduce_kernelIffflEEvNS_27GenericPackedTensorAccessorIT_Lm3ENS_16DefaultPtrTraitsET2_EES6_NS2_IT1_Lm1ES4_S5_EES8_S8_S8_NS2_IT0_Lm1ES4_S5_EESA_)
        /*16dc*/ 	.word	0x00000000


	//----- nvinfo : EIATTR_REGCOUNT
	.align		4
.L_1013:
        /*16e0*/ 	.byte	0x04, 0x2f
        /*16e2*/ 	.short	(.L_1015 - .L_1014)
	.align		4
.L_1014:
        /*16e4*/ 	.word	index@(_ZN2at6native33batch_norm_backward_reduce_kernelIN3c104HalfEffiEEvNS_27GenericPackedTensorAccessorIT_Lm3ENS_16DefaultPtrTraitsET2_EES8_NS4_IT1_Lm1ES6_S7_EESA_SA_SA_NS4_IT0_Lm1ES6_S7_EESC_)
        /*16e8*/ 	.word	0x0000001b


	//----- nvinfo : EIATTR_FRAME_SIZE
	.align		4
.L_1015:
        /*16ec*/ 	.byte	0x04, 0x11
        /*16ee*/ 	.short	(.L_1017 - .L_1016)
	.align		4
.L_1016:
        /*16f0*/ 	.word	index@(_ZN2at6native33batch_norm_backward_reduce_kernelIN3c104HalfEffiEEvNS_27GenericPackedTensorAccessorIT_Lm3ENS_16DefaultPtrTraitsET2_EES8_NS4_IT1_Lm1ES6_S7_EESA_SA_SA_NS4_IT0_Lm1ES6_S7_EESC_)
        /*16f4*/ 	.word	0x00000000


	//----- nvinfo : EIATTR_REGCOUNT
	.align		4
.L_1017:
        /*16f8*/ 	.byte	0x04, 0x2f
        /*16fa*/ 	.short	(.L_1019 - .L_1018)
	.align		4
.L_1018:
        /*16fc*/ 	.word	index@(_ZN2at6native33batch_norm_backward_reduce_kernelIN3c104HalfES3_fiEEvNS_27GenericPackedTensorAccessorIT_Lm3ENS_16DefaultPtrTraitsET2_EES8_NS4_IT1_Lm1ES6_S7_EESA_SA_SA_NS4_IT0_Lm1ES6_S7_EESC_)
        /*1700*/ 	.word	0x0000001b


	//----- nvinfo : EIATTR_FRAME_SIZE
	.align		4
.L_1019:
        /*1704*/ 	.byte	0x04, 0x11
        /*1706*/ 	.short	(.L_1021 - .L_1020)
	.align		4
.L_1020:
        /*1708*/ 	.word	index@(_ZN2at6native33batch_norm_backward_reduce_kernelIN3c104HalfES3_fiEEvNS_27GenericPackedTensorAccessorIT_Lm3ENS_16DefaultPtrTraitsET2_EES8_NS4_IT1_Lm1ES6_S7_EESA_SA_SA_NS4_IT0_Lm1ES6_S7_EESC_)
        /*170c*/ 	.word	0x00000000


	//----- nvinfo : EIATTR_REGCOUNT
	.align		4
.L_1021:
        /*1710*/ 	.byte	0x04, 0x2f
        /*1712*/ 	.short	(.L_1023 - .L_1022)
	.align		4
.L_1022:
        /*1714*/ 	.word	index@(_ZN2at6native33batch_norm_backward_reduce_kernelIN3c104HalfEfflEEvNS_27GenericPackedTensorAccessorIT_Lm3ENS_16DefaultPtrTraitsET2_EES8_NS4_IT1_Lm1ES6_S7_EESA_SA_SA_NS4_IT0_Lm1ES6_S7_EESC_)
        /*1718*/ 	.word	0x00000028


	//----- nvinfo : EIATTR_FRAME_SIZE
	.align		4
.L_1023:
        /*171c*/ 	.byte	0x04, 0x11
        /*171e*/ 	.short	(.L_1025 - .L_1024)
	.align		4
.L_1024:
        /*1720*/ 	.word	index@(_ZN2at6native33batch_norm_backward_reduce_kernelIN3c104HalfEfflEEvNS_27GenericPackedTensorAccessorIT_Lm3ENS_16DefaultPtrTraitsET2_EES8_NS4_IT1_Lm1ES6_S7_EESA_SA_SA_NS4_IT0_Lm1ES6_S7_EESC_)
        /*1724*/ 	.word	0x00000000


	//----- nvinfo : EIATTR_REGCOUNT
	.align		4
.L_1025:
        /*1728*/ 	.byte	0x04, 0x2f
        /*172a*/ 	.short	(.L_1027 - .L_1026)
	.align		4
.L_1026:
        /*172c*/ 	.word	index@(_ZN2at6native33batch_norm_backward_reduce_kernelIN3c104HalfES3_flEEvNS_27GenericPackedTensorAccessorIT_Lm3ENS_16DefaultPtrTraitsET2_EES8_NS4_IT1_Lm1ES6_S7_EESA_SA_SA_NS4_IT0_Lm1ES6_S7_EESC_)
        /*1730*/ 	.word	0x00000028


	//----- nvinfo : EIATTR_FRAME_SIZE
	.align		4
.L_1027:
        /*1734*/ 	.byte	0x04, 0x11
        /*1736*/ 	.short	(.L_1029 - .L_1028)
	.align		4
.L_1028:
        /*1738*/ 	.word	index@(_ZN2at6native33batch_norm_backward_reduce_kernelIN3c104HalfES3_flEEvNS_27GenericPackedTensorAccessorIT_Lm3ENS_16DefaultPtrTraitsET2_EES8_NS4_IT1_Lm1ES6_S7_EESA_SA_SA_NS4_IT0_Lm1ES6_S7_EESC_)
        /*173c*/ 	.word	0x00000000


	//----- nvinfo : EIATTR_REGCOUNT
	.align		4
.L_1029:
        /*1740*/ 	.byte	0x04, 0x2f
        /*1742*/ 	.short	(.L_1031 - .L_1030)
	.align		4
.L_1030:
        /*1744*/ 	.word	index@(_ZN2at6native33batch_norm_backward_reduce_kernelIN3c108BFloat16EffiEEvNS_27GenericPackedTensorAccessorIT_Lm3ENS_16DefaultPtrTraitsET2_EES8_NS4_IT1_Lm1ES6_S7_EESA_SA_SA_NS4_IT0_Lm1ES6_S7_EESC_)
        /*1748*/ 	.word	0x0000001d


	//----- nvinfo : EIATTR_FRAME_SIZE
	.align		4
.L_1031:
        /*174c*/ 	.byte	0x04, 0x11
        /*174e*/ 	.short	(.L_1033 - .L_1032)
	.align		4
.L_1032:
        /*1750*/ 	.word	index@(_ZN2at6native33batch_norm_backward_reduce_kernelIN3c108BFloat16EffiEEvNS_27GenericPackedTensorAccessorIT_Lm3ENS_16DefaultPtrTraitsET2_EES8_NS4_IT1_Lm1ES6_S7_EESA_SA_SA_NS4_IT0_Lm1ES6_S7_EESC_)
        /*1754*/ 	.word	0x00000000


	//----- nvinfo : EIATTR_REGCOUNT
	.align		4
.L_1033:
        /*1758*/ 	.byte	0x04, 0x2f
        /*175a*/ 	.short	(.L_1035 - .L_1034)
	.align		4
.L_1034:
        /*175c*/ 	.word	index@(_ZN2at6native33batch_norm_backward_reduce_kernelIN3c108BFloat16ES3_fiEEvNS_27GenericPackedTensorAccessorIT_Lm3ENS_16DefaultPtrTraitsET2_EES8_NS4_IT1_Lm1ES6_S7_EESA_SA_SA_NS4_IT0_Lm1ES6_S7_EESC_)
        /*1760*/ 	.word	0x0000001d


	//----- nvinfo : EIATTR_FRAME_SIZE
	.align		4
.L_1035:
        /*1764*/ 	.byte	0x04, 0x11
        /*1766*/ 	.short	(.L_1037 - .L_1036)
	.align		4
.L_1036:
        /*1768*/ 	.word	index@(_ZN2at6native33batch_norm_backward_reduce_kernelIN3c108BFloat16ES3_fiEEvNS_27GenericPackedTensorAccessorIT_Lm3ENS_16DefaultPtrTraitsET2_EES8_NS4_IT1_Lm1ES6_S7_EESA_SA_SA_NS4_IT0_Lm1ES6_S7_EESC_)
        /*176c*/ 	.word	0x00000000


	//----- nvinfo : EIATTR_REGCOUNT
	.align		4
.L_1037:
        /*1770*/ 	.byte	0x04, 0x2f
        /*1772*/ 	.short	(.L_1039 - .L_1038)
	.align		4
.L_1038:
        /*1774*/ 	.word	index@(_ZN2at6native33batch_norm_backward_reduce_kernelIN3c108BFloat16EfflEEvNS_27GenericPackedTensorAccessorIT_Lm3ENS_16DefaultPtrTraitsET2_EES8_NS4_IT1_Lm1ES6_S7_EESA_SA_SA_NS4_IT0_Lm1ES6_S7_EESC_)
        /*1778*/ 	.word	0x00000028


	//----- nvinfo : EIATTR_FRAME_SIZE
	.align		4
.L_1039:
        /*177c*/ 	.byte	0x04, 0x11
        /*177e*/ 	.short	(.L_1041 - .L_1040)
	.align		4
.L_1040:
        /*1780*/ 	.word	index@(_ZN2at6native33batch_norm_backward_reduce_kernelIN3c108BFloat16EfflEEvNS_27GenericPackedTensorAccessorIT_Lm3ENS_16DefaultPtrTraitsET2_EES8_NS4_IT1_Lm1ES6_S7_EESA_SA_SA_NS4_IT0_Lm1ES6_S7_EESC_)
        /*1784*/ 	.word	0x00000000


	//----- nvinfo : EIATTR_REGCOUNT
	.align		4
.L_1041:
        /*1788*/ 	.byte	0x04, 0x2f
        /*178a*/ 	.short	(.L_1043 - .L_1042)
	.align		4
.L_1042:
        /*178c*/ 	.word	index@(_ZN2at6native33batch_norm_backward_reduce_kernelIN3c108BFloat16ES3_flEEvNS_27GenericPackedTensorAccessorIT_Lm3ENS_16DefaultPtrTraitsET2_EES8_NS4_IT1_Lm1ES6_S7_EESA_SA_SA_NS4_IT0_Lm1ES6_S7_EESC_)
        /*1790*/ 	.word	0x00000028


	//----- nvinfo : EIATTR_FRAME_SIZE
	.align		4
.L_1043:
        /*1794*/ 	.byte	0x04, 0x11
        /*1796*/ 	.short	(.L_1045 - .L_1044)
	.align		4
.L_1044:
        /*1798*/ 	.word	index@(_ZN2at6native33batch_norm_backward_reduce_kernelIN3c108BFloat16ES3_flEEvNS_27GenericPackedTensorAccessorIT_Lm3ENS_16DefaultPtrTraitsET2_EES8_NS4_IT1_Lm1ES6_S7_EESA_SA_SA_NS4_IT0_Lm1ES6_S7_EESC_)
        /*179c*/ 	.word	0x00000000


	//----- nvinfo : EIATTR_REGCOUNT
	.align		4
.L_1045:
        /*17a0*/ 	.byte	0x04, 0x2f
        /*17a2*/ 	.short	(.L_1047 - .L_1046)
	.align		4
.L_1046:
        /*17a4*/ 	.word	index@(_ZN2at6native32batch_norm_backward_elemt_kernelIdddiEEvNS_27GenericPackedTensorAccessorIT_Lm3ENS_16DefaultPtrTraitsET2_EES6_NS2_IT1_Lm1ES4_S5_EES8_NS2_IT0_Lm1ES4_S5_EES8_S8_S6_PKii)
        /*17a8*/ 	.word	0x00000020


	//----- nvinfo : EIATTR_FRAME_SIZE
	.align		4
.L_1047:
        /*17ac*/ 	.byte	0x04, 0x11
        /*17ae*/ 	.short	(.L_1049 - .L_1048)
	.align		4
.L_1048:
        /*17b0*/ 	.word	index@($__internal_9_$__cuda_sm20_dblrcp_rn_slowpath_v3)
        /*17b4*/ 	.word	0x00000000


	//----- nvinfo : EIATTR_FRAME_SIZE
	.align		4
.L_1049:
        /*17b8*/ 	.byte	0x04, 0x11
        /*17ba*/ 	.short	(.L_1051 - .L_1050)
	.align		4
.L_1050:
        /*17bc*/ 	.word	index@(_ZN2at6native32batch_norm_backward_elemt_kernelIdddiEEvNS_27GenericPackedTensorAccessorIT_Lm3ENS_16DefaultPtrTraitsET2_EES6_NS2_IT1_Lm1ES4_S5_EES8_NS2_IT0_Lm1ES4_S5_EES8_S8_S6_PKii)
        /*17c0*/ 	.word	0x00000000


	//----- nvinfo : EIATTR_REGCOUNT
	.align		4
.L_1051:
        /*17c4*/ 	.byte	0x04, 0x2f
        /*17c6*/ 	.short	(.L_1053 - .L_1052)
	.align		4
.L_1052:
        /*17c8*/ 	.word	index@(_ZN2at6native32batch_norm_backward_elemt_kernelIdddlEEvNS_27GenericPackedTensorAccessorIT_Lm3ENS_16DefaultPtrTraitsET2_EES6_NS2_IT1_Lm1ES4_S5_EES8_NS2_IT0_Lm1ES4_S5_EES8_S8_S6_PKii)
        /*17cc*/ 	.word	0x00000038


	//----- nvinfo : EIATTR_FRAME_SIZE
	.align		4
.L_1053:
        /*17d0*/ 	.byte	0x04, 0x11
        /*17d2*/ 	.short	(.L_1055 - .L_1054)
	.align		4
.L_1054:
        /*17d4*/ 	.word	index@($__internal_8_$__cuda_sm20_div_u64)
        /*17d8*/ 	.word	0x00000000


	//----- nvinfo : EIATTR_FRAME_SIZE
	.align		4
.L_1055:
        /*17dc*/ 	.byte	0x04, 0x11
        /*17de*/ 	.short	(.L_1057 - .L_1056)
	.align		4
.L_1056:
        /*17e0*/ 	.word	index@($__internal_7_$__cuda_sm20_dblrcp_rn_slowpath_v3)
        /*17e4*/ 	.word	0x00000000


	//----- nvinfo : EIATTR_FRAME_SIZE
	.align		4
.L_1057:
        /*17e8*/ 	.byte	0x04, 0x11
        /*17ea*/ 	.short	(.L_1059 - .L_1058)
	.align		4
.L_1058:
        /*17ec*/ 	.word	index@(_ZN2at6native32batch_norm_backward_elemt_kernelIdddlEEvNS_27GenericPackedTensorAccessorIT_Lm3ENS_16DefaultPtrTraitsET2_EES6_NS2_IT1_Lm1ES4_S5_EES8_NS2_IT0_Lm1ES4_S5_EES8_S8_S6_PKii)
        /*17f0*/ 	.word	0x00000000


	//----- nvinfo : EIATTR_REGCOUNT
	.align		4
.L_1059:
        /*17f4*/ 	.byte	0x04, 0x2f
        /*17f6*/ 	.short	(.L_1061 - .L_1060)
	.align		4
.L_1060:
        /*17f8*/ 	.word	index@(_ZN2at6native32batch_norm_backward_elemt_kernelIfffiEEvNS_27GenericPackedTensorAccessorIT_Lm3ENS_16DefaultPtrTraitsET2_EES6_NS2_IT1_Lm1ES4_S5_EES8_NS2_IT0_Lm1ES4_S5_EES8_S8_S6_PKii)
        /*17fc*/ 	.word	0x0000001e


	//----- nvinfo : EIATTR_FRAME_SIZE
	.align		4
.L_1061:
        /*1800*/ 	.byte	0x04, 0x11
        /*1802*/ 	.short	(.L_1063 - .L_1062)
	.align		4
.L_1062:
        /*1804*/ 	.word	index@(_ZN2at6native32batch_norm_backward_elemt_kernelIfffiEEvNS_27GenericPackedTensorAccessorIT_Lm3ENS_16DefaultPtrTraitsET2_EES6_NS2_IT1_Lm1ES4_S5_EES8_NS2_IT0_Lm1ES4_S5_EES8_S8_S6_PKii)
        /*1808*/ 	.word	0x00000000


	//----- nvinfo : EIATTR_REGCOUNT
	.align		4
.L_1063:
        /*180c*/ 	.byte	0x04, 0x2f
        /*180e*/ 	.short	(.L_1065 - .L_1064)
	.align		4
.L_1064:
        /*1810*/ 	.word	index@(_ZN2at6native32batch_norm_backward_elemt_kernelIffflEEvNS_27GenericPackedTensorAccessorIT_Lm3ENS_16DefaultPtrTraitsET2_EES6_NS2_IT1_Lm1ES4_S5_EES8_NS2_IT0_Lm1ES4_S5_EES8_S8_S6_PKii)
        /*1814*/ 	.word	0x00000036


	//----- nvinfo : EIATTR_FRAME_SIZE
	.align		4
.L_1065:
        /*1818*/ 	.byte	0x04, 0x11
        /*181a*/ 	.short	(.L_1067 - .L_1066)
	.align		4
.L_1066:
        /*181c*/ 	.word	index@($__internal_6_$__cuda_sm20_div_u64)
        /*1820*/ 	.word	0x00000000


	//----- nvinfo : EIATTR_FRAME_SIZE
	.align		4
.L_1067:
        /*1824*/ 	.byte	0x04, 0x11
        /*1826*/ 	.short	(.L_1069 - .L_1068)
	.align		4
.L_1068:
        /*1828*/ 	.word	index@(_ZN2at6native32batch_norm_backward_elemt_kernelIffflEEvNS_27GenericPackedTensorAccessorIT_Lm3ENS_16DefaultPtrTraitsET2_EES6_NS2_IT1_Lm1ES4_S5_EES8_NS2_IT0_Lm1ES4_S5_EES8_S8_S6_PKii)
        /*182c*/ 	.word	0x00000000


	//----- nvinfo : EIATTR_REGCOUNT
	.align		4
.L_1069:
        /*1830*/ 	.byte	0x04, 0x2f
        /*1832*/ 	.short	(.L_1071 - .L_1070)
	.align		4
.L_1070:
        /*1834*/ 	.word	index@(_ZN2at6native32batch_norm_backward_elemt_kernelIN3c104HalfEffiEEvNS_27GenericPackedTensorAccessorIT_Lm3ENS_16DefaultPtrTraitsET2_EES8_NS4_IT1_Lm1ES6_S7_EESA_NS4_IT0_Lm1ES6_S7_EESA_SA_S8_PKii)
        /*1838*/ 	.word	0x0000001c


	//----- nvinfo : EIATTR_FRAME_SIZE
	.align		4
.L_1071:
        /*183c*/ 	.byte	0x04, 0x11
        /*183e*/ 	.short	(.L_1073 - .L_1072)
	.align		4
.L_1072:
        /*1840*/ 	.word	index@(_ZN2at6native32batch_norm_backward_elemt_kernelIN3c104HalfEffiEEvNS_27GenericPackedTensorAccessorIT_Lm3ENS_16DefaultPtrTraitsET2_EES8_NS4_IT1_Lm1ES6_S7_EESA_NS4_IT0_Lm1ES6_S7_EESA_SA_S8_PKii)
        /*1844*/ 	.word	0x00000000


	//----- nvinfo : EIATTR_REGCOUNT
	.align		4
.L_1073:
        /*1848*/ 	.byte	0x04, 0x2f
        /*184a*/ 	.short	(.L_1075 - .L_1074)
	.align		4
.L_1074:
        /*184c*/ 	.word	index@(_ZN2at6native32batch_norm_backward_elemt_kernelIN3c104HalfES3_fiEEvNS_27GenericPackedTensorAccessorIT_Lm3ENS_16DefaultPtrTraitsET2_EES8_NS4_IT1_Lm1ES6_S7_EESA_NS4_IT0_Lm1ES6_S7_EESA_SA_S8_PKii)
        /*1850*/ 	.word	0x0000001c


	//----- nvinfo : EIATTR_FRAME_SIZE
	.align		4
.L_1075:
        /*1854*/ 	.byte	0x04, 0x11
        /*1856*/ 	.short	(.L_1077 - .L_1076)
	.align		4
.L_1076:
        /*1858*/ 	.word	index@(_ZN2at6native32batch_norm_backward_elemt_kernelIN3c104HalfES3_fiEEvNS_27GenericPackedTensorAccessorIT_Lm3ENS_16DefaultPtrTraitsET2_EES8_NS4_IT1_Lm1ES6_S7_EESA_NS4_IT0_Lm1ES6_S7_EESA_SA_S8_PKii)
        /*185c*/ 	.word	0x00000000


	//----- nvinfo : EIATTR_REGCOUNT
	.align		4
.L_1077:
        /*1860*/ 	.byte	0x04, 0x2f
        /*1862*/ 	.short	(.L_1079 - .L_1078)
	.align		4
.L_1078:
        /*1864*/ 	.word	index@(_ZN2at6native32batch_norm_backward_elemt_kernelIN3c104HalfEfflEEvNS_27GenericPackedTensorAccessorIT_Lm3ENS_16DefaultPtrTraitsET2_EES8_NS4_IT1_Lm1ES6_S7_EESA_NS4_IT0_Lm1ES6_S7_EESA_SA_S8_PKii)
        /*1868*/ 	.word	0x00000034


	//----- nvinfo : EIATTR_FRAME_SIZE
	.align		4
.L_1079:
        /*186c*/ 	.byte	0x04, 0x11
        /*186e*/ 	.short	(.L_1081 - .L_1080)
	.align		4
.L_1080:
        /*1870*/ 	.word	index@($__internal_5_$__cuda_sm20_div_u64)
        /*1874*/ 	.word	0x00000000


	//----- nvinfo : EIATTR_FRAME_SIZE
	.align		4
.L_1081:
        /*1878*/ 	.byte	0x04, 0x11
        /*187a*/ 	.short	(.L_1083 - .L_1082)
	.align		4
.L_1082:
        /*187c*/ 	.word	index@(_ZN2at6native32batch_norm_backward_elemt_kernelIN3c104HalfEfflEEvNS_27GenericPackedTensorAccessorIT_Lm3ENS_16DefaultPtrTraitsET2_EES8_NS4_IT1_Lm1ES6_S7_EESA_NS4_IT0_Lm1ES6_S7_EESA_SA_S8_PKii)
        /*1880*/ 	.word	0x00000000


	//----- nvinfo : EIATTR_REGCOUNT
	.align		4
.L_1083:
        /*1884*/ 	.byte	0x04, 0x2f
        /*1886*/ 	.short	(.L_1085 - .L_1084)
	.align		4
.L_1084:
        /*1888*/ 	.word	index@(_ZN2at6native32batch_norm_backward_elemt_kernelIN3c104HalfES3_flEEvNS_27GenericPackedTensorAccessorIT_Lm3ENS_16DefaultPtrTraitsET2_EES8_NS4_IT1_Lm1ES6_S7_EESA_NS4_IT0_Lm1ES6_S7_EESA_SA_S8_PKii)
        /*188c*/ 	.word	0x00000034


	//----- nvinfo : EIATTR_FRAME_SIZE
	.align		4
.L_1085:
        /*1890*/ 	.byte	0x04, 0x11
        /*1892*/ 	.short	(.L_1087 - .L_1086)
	.align		4
.L_1086:
        /*1894*/ 	.word	index@($__internal_4_$__cuda_sm20_div_u64)
        /*1898*/ 	.word	0x00000000


	//----- nvinfo : EIATTR_FRAME_SIZE
	.align		4
.L_1087:
        /*189c*/ 	.byte	0x04, 0x11
        /*189e*/ 	.short	(.L_1089 - .L_1088)
	.align		4
.L_1088:
        /*18a0*/ 	.word	index@(_ZN2at6native32batch_norm_backward_elemt_kernelIN3c104HalfES3_flEEvNS_27GenericPackedTensorAccessorIT_Lm3ENS_16DefaultPtrTraitsET2_EES8_NS4_IT1_Lm1ES6_S7_EESA_NS4_IT0_Lm1ES6_S7_EESA_SA_S8_PKii)
        /*18a4*/ 	.word	0x00000000


	//----- nvinfo : EIATTR_REGCOUNT
	.align		4
.L_1089:
        /*18a8*/ 	.byte	0x04, 0x2f
        /*18aa*/ 	.short	(.L_1091 - .L_1090)
	.align		4
.L_1090:
        /*18ac*/ 	.word	index@(_ZN2at6native32batch_norm_backward_elemt_kernelIN3c108BFloat16EffiEEvNS_27GenericPackedTensorAccessorIT_Lm3ENS_16DefaultPtrTraitsET2_EES8_NS4_IT1_Lm1ES6_S7_EESA_NS4_IT0_Lm1ES6_S7_EESA_SA_S8_PKii)
        /*18b0*/ 	.word	0x0000001c


	//----- nvinfo : EIATTR_FRAME_SIZE
	.align		4
.L_1091:
        /*18b4*/ 	.byte	0x04, 0x11
        /*18b6*/ 	.short	(.L_1093 - .L_1092)
	.align		4
.L_1092:
        /*18b8*/ 	.word	index@(_ZN2at6native32batch_norm_backward_elemt_kernelIN3c108BFloat16EffiEEvNS_27GenericPackedTensorAccessorIT_Lm3ENS_16DefaultPtrTraitsET2_EES8_NS4_IT1_Lm1ES6_S7_EESA_NS4_IT0_Lm1ES6_S7_EESA_SA_S8_PKii)
        /*18bc*/ 	.word	0x00000000


	//----- nvinfo : EIATTR_REGCOUNT
	.align		4
.L_1093:
        /*18c0*/ 	.byte	0x04, 0x2f
        /*18c2*/ 	.short	(.L_1095 - .L_1094)
	.align		4
.L_1094:
        /*18c4*/ 	.word	index@(_ZN2at6native32batch_norm_backward_elemt_kernelIN3c108BFloat16ES3_fiEEvNS_27GenericPackedTensorAccessorIT_Lm3ENS_16DefaultPtrTraitsET2_EES8_NS4_IT1_Lm1ES6_S7_EESA_NS4_IT0_Lm1ES6_S7_EESA_SA_S8_PKii)
        /*18c8*/ 	.word	0x0000001c


	//----- nvinfo : EIATTR_FRAME_SIZE
	.align		4
.L_1095:
        /*18cc*/ 	.byte	0x04, 0x11
        /*18ce*/ 	.short	(.L_1097 - .L_1096)
	.align		4
.L_1096:
        /*18d0*/ 	.word	index@(_ZN2at6native32batch_norm_backward_elemt_kernelIN3c108BFloat16ES3_fiEEvNS_27GenericPackedTensorAccessorIT_Lm3ENS_16DefaultPtrTraitsET2_EES8_NS4_IT1_Lm1ES6_S7_EESA_NS4_IT0_Lm1ES6_S7_EESA_SA_S8_PKii)
        /*18d4*/ 	.word	0x00000000


	//----- nvinfo : EIATTR_REGCOUNT
	.align		4
.L_1097:
        /*18d8*/ 	.byte	0x04, 0x2f
        /*18da*/ 	.short	(.L_1099 - .L_1098)
	.align		4
.L_1098:
        /*18dc*/ 	.word	index@(_ZN2at6native32batch_norm_backward_elemt_kernelIN3c108BFloat16EfflEEvNS_27GenericPackedTensorAccessorIT_Lm3ENS_16DefaultPtrTraitsET2_EES8_NS4_IT1_Lm1ES6_S7_EESA_NS4_IT0_Lm1ES6_S7_EESA_SA_S8_PKii)
        /*18e0*/ 	.word	0x00000034


	//----- nvinfo : EIATTR_FRAME_SIZE
	.align		4
.L_1099:
        /*18e4*/ 	.byte	0x04, 0x11
        /*18e6*/ 	.short	(.L_1101 - .L_1100)
	.align		4
.L_1100:
        /*18e8*/ 	.word	index@($__internal_3_$__cuda_sm20_div_u64)
        /*18ec*/ 	.word	0x00000000


	//----- nvinfo : EIATTR_FRAME_SIZE
	.align		4
.L_1101:
        /*18f0*/ 	.byte	0x04, 0x11
        /*18f2*/ 	.short	(.L_1103 - .L_1102)
	.align		4
.L_1102:
        /*18f4*/ 	.word	index@(_ZN2at6native32batch_norm_backward_elemt_kernelIN3c108BFloat16EfflEEvNS_27GenericPackedTensorAccessorIT_Lm3ENS_16DefaultPtrTraitsET2_EES8_NS4_IT1_Lm1ES6_S7_EESA_NS4_IT0_Lm1ES6_S7_EESA_SA_S8_PKii)
        /*18f8*/ 	.word	0x00000000


	//----- nvinfo : EIATTR_REGCOUNT
	.align		4
.L_1103:
        /*18fc*/ 	.byte	0x04, 0x2f
        /*18fe*/ 	.short	(.L_1105 - .L_1104)
	.align		4
.L_1104:
        /*1900*/ 	.word	index@(_ZN2at6native32batch_norm_backward_elemt_kernelIN3c108BFloat16ES3_flEEvNS_27GenericPackedTensorAccessorIT_Lm3ENS_16DefaultPtrTraitsET2_EES8_NS4_IT1_Lm1ES6_S7_EESA_NS4_IT0_Lm1ES6_S7_EESA_SA_S8_PKii)
        /*1904*/ 	.word	0x00000034


	//----- nvinfo : EIATTR_FRAME_SIZE
	.align		4
.L_1105:
        /*1908*/ 	.byte	0x04, 0x11
        /*190a*/ 	.short	(.L_1107 - .L_1106)
	.align		4
.L_1106:
        /*190c*/ 	.word	index@($__internal_2_$__cuda_sm20_div_u64)
        /*1910*/ 	.word	0x00000000


	//----- nvinfo : EIATTR_FRAME_SIZE
	.align		4
.L_1107:
        /*1914*/ 	.byte	0x04, 0x11
        /*1916*/ 	.short	(.L_1109 - .L_1108)
	.align		4
.L_1108:
        /*1918*/ 	.word	index@(_ZN2at6native32batch_norm_backward_elemt_kernelIN3c108BFloat16ES3_flEEvNS_27GenericPackedTensorAccessorIT_Lm3ENS_16DefaultPtrTraitsET2_EES8_NS4_IT1_Lm1ES6_S7_EESA_NS4_IT0_Lm1ES6_S7_EESA_SA_S8_PKii)
        /*191c*/ 	.word	0x00000000


	//----- nvinfo : EIATTR_REGCOUNT
	.align		4
.L_1109:
        /*1920*/ 	.byte	0x04, 0x2f
        /*1922*/ 	.short	(.L_1111 - .L_1110)
	.align		4
.L_1110:
        /*1924*/ 	.word	index@(_ZN2at6native49_GLOBAL__N__b919a28f_16_Normalization_cu_5c38458745unrolled_elementwise_kernel_for_multi_outputsILi2EZZZNS1_23batch_norm_update_statsERKNS_6TensorES5_S5_S5_dlENKUlvE_clEvENKUlvE_clEvEUlddddE_St5arrayIPcLm6EE23TrivialOffsetCalculatorILi4EjESC_ILi2EjEEEviT0_T1_T2_T3_)
        /*1928*/ 	.word	0x00000050


	//----- nvinfo : EIATTR_FRAME_SIZE
	.align		4
.L_1111:
        /*192c*/ 	.byte	0x04, 0x11
        /*192e*/ 	.short	(.L_1113 - .L_1112)
	.align		4
.L_1112:
        /*1930*/ 	.word	index@(_ZN2at6native49_GLOBAL__N__b919a28f_16_Normalization_cu_5c38458745unrolled_elementwise_kernel_for_multi_outputsILi2EZZZNS1_23batch_norm_update_statsERKNS_6TensorES5_S5_S5_dlENKUlvE_clEvENKUlvE_clEvEUlddddE_St5arrayIPcLm6EE23TrivialOffsetCalculatorILi4EjESC_ILi2EjEEEviT0_T1_T2_T3_)
        /*1934*/ 	.word	0x00000000


	//----- nvinfo : EIATTR_REGCOUNT
	.align		4
.L_1113:
        /*1938*/ 	.byte	0x04, 0x2f
        /*193a*/ 	.short	(.L_1115 - .L_1114)
	.align		4
.L_1114:
        /*193c*/ 	.word	index@(_ZN2at6native49_GLOBAL__N__b919a28f_16_Normalization_cu_5c38458745unrolled_elementwise_kernel_for_multi_outputsILi2EZZZNS1_23batch_norm_update_statsERKNS_6TensorES5_S5_S5_dlENKUlvE_clEvENKUlvE_clEvEUlddddE_St5arrayIPcLm6EE16OffsetCalculatorILi4EjLb0EESC_ILi2EjLb0EEEEviT0_T1_T2_T3_)
        /*1940*/ 	.word	0x00000050


	//----- nvinfo : EIATTR_FRAME_SIZE
	.align		4
.L_1115:
        /*1944*/ 	.byte	0x04, 0x11
        /*1946*/ 	.short	(.L_1117 - .L_1116)
	.align		4
.L_1116:
        /*1948*/ 	.word	index@(_ZN2at6native49_GLOBAL__N__b919a28f_16_Normalization_cu_5c38458745unrolled_elementwise_kernel_for_multi_outputsILi2EZZZNS1_23batch_norm_update_statsERKNS_6TensorES5_S5_S5_dlENKUlvE_clEvENKUlvE_clEvEUlddddE_St5arrayIPcLm6EE16OffsetCalculatorILi4EjLb0EESC_ILi2EjLb0EEEEviT0_T1_T2_T3_)
        /*194c*/ 	.word	0x00000000


	//----- nvinfo : EIATTR_REGCOUNT
	.align		4
.L_1117:
        /*1950*/ 	.byte	0x04, 0x2f
        /*1952*/ 	.short	(.L_1119 - .L_1118)
	.align		4
.L_1118:
        /*1954*/ 	.word	index@(_ZN2at6native49_GLOBAL__N__b919a28f_16_Normalization_cu_5c38458745unrolled_elementwise_kernel_for_multi_outputsILi2EZZZNS1_23batch_norm_update_statsERKNS_6TensorES5_S5_S5_dlENKUlvE_clEvENKUlvE0_clEvEUlffffE_St5arrayIPcLm6EE23TrivialOffsetCalculatorILi4EjESC_ILi2EjEEEviT0_T1_T2_T3_)
        /*1958*/ 	.word	0x00000038


	//----- nvinfo : EIATTR_FRAME_SIZE
	.align		4
.L_1119:
        /*195c*/ 	.byte	0x04, 0x11
        /*195e*/ 	.short	(.L_1121 - .L_1120)
	.align		4
.L_1120:
        /*1960*/ 	.word	index@(_ZN2at6native49_GLOBAL__N__b919a28f_16_Normalization_cu_5c38458745unrolled_elementwise_kernel_for_multi_outputsILi2EZZZNS1_23batch_norm_update_statsERKNS_6TensorES5_S5_S5_dlENKUlvE_clEvENKUlvE0_clEvEUlffffE_St5arrayIPcLm6EE23TrivialOffsetCalculatorILi4EjESC_ILi2EjEEEviT0_T1_T2_T3_)
        /*1964*/ 	.word	0x00000000


	//----- nvinfo : EIATTR_REGCOUNT
	.align		4
.L_1121:
        /*1968*/ 	.byte	0x04, 0x2f
        /*196a*/ 	.short	(.L_1123 - .L_1122)
	.align		4
.L_1122:
        /*196c*/ 	.word	index@(_ZN2at6native49_GLOBAL__N__b919a28f_16_Normalization_cu_5c38458745unrolled_elementwise_kernel_for_multi_outputsILi2EZZZNS1_23batch_norm_update_statsERKNS_6TensorES5_S5_S5_dlENKUlvE_clEvENKUlvE0_clEvEUlffffE_St5arrayIPcLm6EE16OffsetCalculatorILi4EjLb0EESC_ILi2EjLb0EEEEviT0_T1_T2_T3_)
        /*1970*/ 	.word	0x00000038


	//----- nvinfo : EIATTR_FRAME_SIZE
	.align		4
.L_1123:
        /*1974*/ 	.byte	0x04, 0x11
        /*1976*/ 	.short	(.L_1125 - .L_1124)
	.align		4
.L_1124:
        /*1978*/ 	.word	index@(_ZN2at6native49_GLOBAL__N__b919a28f_16_Normalization_cu_5c38458745unrolled_elementwise_kernel_for_multi_outputsILi2EZZZNS1_23batch_norm_update_statsERKNS_6TensorES5_S5_S5_dlENKUlvE_clEvENKUlvE0_clEvEUlffffE_St5arrayIPcLm6EE16OffsetCalculatorILi4EjLb0EESC_ILi2EjLb0EEEEviT0_T1_T2_T3_)
        /*197c*/ 	.word	0x00000000


	//----- nvinfo : EIATTR_REGCOUNT
	.align		4
.L_1125:
        /*1980*/ 	.byte	0x04, 0x2f
        /*1982*/ 	.short	(.L_1127 - .L_1126)
	.align		4
.L_1126:
        /*1984*/ 	.word	index@(_ZN2at6native49_GLOBAL__N__b919a28f_16_Normalization_cu_5c38458745unrolled_elementwise_kernel_for_multi_outputsILi2EZZZNS1_23batch_norm_update_statsERKNS_6TensorES5_S5_S5_dlENKUlvE_clEvENKUlvE1_clEvEUlffN3c104HalfES9_E_St5arrayIPcLm6EE23TrivialOffsetCalculatorILi4EjESE_ILi2EjEEEviT0_T1_T2_T3_)
        /*1988*/ 	.word	0x00000038


	//----- nvinfo : EIATTR_FRAME_SIZE
	.align		4
.L_1127:
        /*198c*/ 	.byte	0x04, 0x11
        /*198e*/ 	.short	(.L_1129 - .L_1128)
	.align		4
.L_1128:
        /*1990*/ 	.word	index@(_ZN2at6native49_GLOBAL__N__b919a28f_16_Normalization_cu_5c38458745unrolled_elementwise_kernel_for_multi_outputsILi2EZZZNS1_23batch_norm_update_statsERKNS_6TensorES5_S5_S5_dlENKUlvE_clEvENKUlvE1_clEvEUlffN3c104HalfES9_E_St5arrayIPcLm6EE23TrivialOffsetCalculatorILi4EjESE_ILi2EjEEEviT0_T1_T2_T3_)
        /*1994*/ 	.word	0x00000000


	//----- nvinfo : EIATTR_REGCOUNT
	.align		4
.L_1129:
        /*1998*/ 	.byte	0x04, 0x2f
        /*199a*/ 	.short	(.L_1131 - .L_1130)
	.align		4
.L_1130:
        /*199c*/ 	.word	index@(_ZN2at6native49_GLOBAL__N__b919a28f_16_Normalization_cu_5c38458745unrolled_elementwise_kernel_for_multi_outputsILi2EZZZNS1_23batch_norm_update_statsERKNS_6TensorES5_S5_S5_dlENKUlvE_clEvENKUlvE1_clEvEUlffN3c104HalfES9_E_St5arrayIPcLm6EE16OffsetCalculatorILi4EjLb0EESE_ILi2EjLb0EEEEviT0_T1_T2_T3_)
        /*19a0*/ 	.word	0x00000038


	//----- nvinfo : EIATTR_FRAME_SIZE
	.align		4
.L_1131:
        /*19a4*/ 	.byte	0x04, 0x11
        /*19a6*/ 	.short	(.L_1133 - .L_1132)
	.align		4
.L_1132:
        /*19a8*/ 	.word	index@(_ZN2at6native49_GLOBAL__N__b919a28f_16_Normalization_cu_5c38458745unrolled_elementwise_kernel_for_multi_outputsILi2EZZZNS1_23batch_norm_update_statsERKNS_6TensorES5_S5_S5_dlENKUlvE_clEvENKUlvE1_clEvEUlffN3c104HalfES9_E_St5arrayIPcLm6EE16OffsetCalculatorILi4EjLb0EESE_ILi2EjLb0EEEEviT0_T1_T2_T3_)
        /*19ac*/ 	.word	0x00000000


	//----- nvinfo : EIATTR_REGCOUNT
	.align		4
.L_1133:
        /*19b0*/ 	.byte	0x04, 0x2f
        /*19b2*/ 	.short	(.L_1135 - .L_1134)
	.align		4
.L_1134:
        /*19b4*/ 	.word	index@(_ZN2at6native49_GLOBAL__N__b919a28f_16_Normalization_cu_5c38458745unrolled_elementwise_kernel_for_multi_outputsILi2EZZZNS1_23batch_norm_update_statsERKNS_6TensorES5_S5_S5_dlENKUlvE_clEvENKUlvE2_clEvEUlffN3c108BFloat16ES9_E_St5arrayIPcLm6EE23TrivialOffsetCalculatorILi4EjESE_ILi2EjEEEviT0_T1_T2_T3_)
        /*19b8*/ 	.word	0x00000038


	//----- nvinfo : EIATTR_FRAME_SIZE
	.align		4
.L_1135:
        /*19bc*/ 	.byte	0x04, 0x11
        /*19be*/ 	.short	(.L_1137 - .L_1136)
	.align		4
.L_1136:
        /*19c0*/ 	.word	index@(_ZN2at6native49_GLOBAL__N__b919a28f_16_Normalization_cu_5c38458745unrolled_elementwise_kernel_for_multi_outputsILi2EZZZNS1_23batch_norm_update_statsERKNS_6TensorES5_S5_S5_dlENKUlvE_clEvENKUlvE2_clEvEUlffN3c108BFloat16ES9_E_St5arrayIPcLm6EE23TrivialOffsetCalculatorILi4EjESE_ILi2EjEEEviT0_T1_T2_T3_)
        /*19c4*/ 	.word	0x00000000


	//----- nvinfo : EIATTR_REGCOUNT
	.align		4
.L_1137:
        /*19c8*/ 	.byte	0x04, 0x2f
        /*19ca*/ 	.short	(.L_1139 - .L_1138)
	.align		4
.L_1138:
        /*19cc*/ 	.word	index@(_ZN2at6native49_GLOBAL__N__b919a28f_16_Normalization_cu_5c38458745unrolled_elementwise_kernel_for_multi_outputsILi2EZZZNS1_23batch_norm_update_statsERKNS_6TensorES5_S5_S5_dlENKUlvE_clEvENKUlvE2_clEvEUlffN3c108BFloat16ES9_E_St5arrayIPcLm6EE16OffsetCalculatorILi4EjLb0EESE_ILi2EjLb0EEEEviT0_T1_T2_T3_)
        /*19d0*/ 	.word	0x00000038


	//----- nvinfo : EIATTR_FRAME_SIZE
	.align		4
.L_1139:
        /*19d4*/ 	.byte	0x04, 0x11
        /*19d6*/ 	.short	(.L_1141 - .L_1140)
	.align		4
.L_1140:
        /*19d8*/ 	.word	index@(_ZN2at6native49_GLOBAL__N__b919a28f_16_Normalization_cu_5c38458745unrolled_elementwise_kernel_for_multi_outputsILi2EZZZNS1_23batch_norm_update_statsERKNS_6TensorES5_S5_S5_dlENKUlvE_clEvENKUlvE2_clEvEUlffN3c108BFloat16ES9_E_St5arrayIPcLm6EE16OffsetCalculatorILi4EjLb0EESE_ILi2EjLb0EEEEviT0_T1_T2_T3_)
        /*19dc*/ 	.word	0x00000000


	//----- nvinfo : EIATTR_REGCOUNT
	.align		4
.L_1141:
        /*19e0*/ 	.byte	0x04, 0x2f
        /*19e2*/ 	.short	(.L_1143 - .L_1142)
	.align		4
.L_1142:
        /*19e4*/ 	.word	index@(_ZN2at6native49_GLOBAL__N__b919a28f_16_Normalization_cu_5c38458745unrolled_elementwise_kernel_for_multi_outputsILi3EZZZNS1_34batch_norm_update_stats_and_invertERKNS_6TensorES5_S5_S5_ddlENKUlvE_clEvENKUlvE_clEvEUlddddE_St5arrayIPcLm7EE23TrivialOffsetCalculatorILi4EjESC_ILi3EjEEEviT0_T1_T2_T3_)
        /*19e8*/ 	.word	0x00000056


	//----- nvinfo : EIATTR_FRAME_SIZE
	.align		4
.L_1143:
        /*19ec*/ 	.byte	0x04, 0x11
        /*19ee*/ 	.short	(.L_1145 - .L_1144)
	.align		4
.L_1144:
        /*19f0*/ 	.word	index@($__internal_1_$__cuda_sm20_drsqrt_f64_slowpath_v2)
        /*19f4*/ 	.word	0x00000000


	//----- nvinfo : EIATTR_FRAME_SIZE
	.align		4
.L_1145:
        /*19f8*/ 	.byte	0x04, 0x11
        /*19fa*/ 	.short	(.L_1147 - .L_1146)
	.align		4
.L_1146:
        /*19fc*/ 	.word	index@(_ZN2at6native49_GLOBAL__N__b919a28f_16_Normalization_cu_5c38458745unrolled_elementwise_kernel_for_multi_outputsILi3EZZZNS1_34batch_norm_update_stats_and_invertERKNS_6TensorES5_S5_S5_ddlENKUlvE_clEvENKUlvE_clEvEUlddddE_St5arrayIPcLm7EE23TrivialOffsetCalculatorILi4EjESC_ILi3EjEEEviT0_T1_T2_T3_)
        /*1a00*/ 	.word	0x00000000


	//----- nvinfo : EIATTR_REGCOUNT
	.align		4
.L_1147:
        /*1a04*/ 	.byte	0x04, 0x2f
        /*1a06*/ 	.short	(.L_1149 - .L_1148)
	.align		4
.L_1148:
        /*1a08*/ 	.word	index@(_ZN2at6native49_GLOBAL__N__b919a28f_16_Normalization_cu_5c38458745unrolled_elementwise_kernel_for_multi_outputsILi3EZZZNS1_34batch_norm_update_stats_and_invertERKNS_6TensorES5_S5_S5_ddlENKUlvE_clEvENKUlvE_clEvEUlddddE_St5arrayIPcLm7EE16OffsetCalculatorILi4EjLb0EESC_ILi3EjLb0EEEEviT0_T1_T2_T3_)
        /*1a0c*/ 	.word	0x00000050


	//----- nvinfo : EIATTR_FRAME_SIZE
	.align		4
.L_1149:
        /*1a10*/ 	.byte	0x04, 0x11
        /*1a12*/ 	.short	(.L_1151 - .L_1150)
	.align		4
.L_1150:
        /*1a14*/ 	.word	index@($__internal_0_$__cuda_sm20_drsqrt_f64_slowpath_v2)
        /*1a18*/ 	.word	0x00000000


	//----- nvinfo : EIATTR_FRAME_SIZE
	.align		4
.L_1151:
        /*1a1c*/ 	.byte	0x04, 0x11
        /*1a1e*/ 	.short	(.L_1153 - .L_1152)
	.align		4
.L_1152:
        /*1a20*/ 	.word	index@(_ZN2at6native49_GLOBAL__N__b919a28f_16_Normalization_cu_5c38458745unrolled_elementwise_kernel_for_multi_outputsILi3EZZZNS1_34batch_norm_update_stats_and_invertERKNS_6TensorES5_S5_S5_ddlENKUlvE_clEvENKUlvE_clEvEUlddddE_St5arrayIPcLm7EE16OffsetCalculatorILi4EjLb0EESC_ILi3EjLb0EEEEviT0_T1_T2_T3_)
        /*1a24*/ 	.word	0x00000000


	//----- nvinfo : EIATTR_REGCOUNT
	.align		4
.L_1153:
        /*1a28*/ 	.byte	0x04, 0x2f
        /*1a2a*/ 	.short	(.L_1155 - .L_1154)
	.align		4
.L_1154:
        /*1a2c*/ 	.word	index@(_ZN2at6native49_GLOBAL__N__b919a28f_16_Normalization_cu_5c38458745unrolled_elementwise_kernel_for_multi_outputsILi3EZZZNS1_34batch_norm_update_stats_and_invertERKNS_6TensorES5_S5_S5_ddlENKUlvE_clEvENKUlvE0_clEvEUlffffE_St5arrayIPcLm7EE23TrivialOffsetCalculatorILi4EjESC_ILi3EjEEEviT0_T1_T2_T3_)
        /*1a30*/ 	.word	0x00000038


	//----- nvinfo : EIATTR_FRAME_SIZE
	.align		4
.L_1155:
        /*1a34*/ 	.byte	0x04, 0x11
        /*1a36*/ 	.short	(.L_1157 - .L_1156)
	.align		4
.L_1156:
        /*1a38*/ 	.word	index@(_ZN2at6native49_GLOBAL__N__b919a28f_16_Normalization_cu_5c38458745unrolled_elementwise_kernel_for_multi_outputsILi3EZZZNS1_34batch_norm_update_stats_and_invertERKNS_6TensorES5_S5_S5_ddlENKUlvE_clEvENKUlvE0_clEvEUlffffE_St5arrayIPcLm7EE23TrivialOffsetCalculatorILi4EjESC_ILi3EjEEEviT0_T1_T2_T3_)
        /*1a3c*/ 	.word	0x00000000


	//----- nvinfo : EIATTR_REGCOUNT
	.align		4
.L_1157:
        /*1a40*/ 	.byte	0x04, 0x2f
        /*1a42*/ 	.short	(.L_1159 - .L_1158)
	.align		4
.L_1158:
        /*1a44*/ 	.word	index@(_ZN2at6native49_GLOBAL__N__b919a28f_16_Normalization_cu_5c38458745unrolled_elementwise_kernel_for_multi_outputsILi3EZZZNS1_34batch_norm_update_stats_and_invertERKNS_6TensorES5_S5_S5_ddlENKUlvE_clEvENKUlvE0_clEvEUlffffE_St5arrayIPcLm7EE16OffsetCalculatorILi4EjLb0EESC_ILi3EjLb0EEEEviT0_T1_T2_T3_)
        /*1a48*/ 	.word	0x00000038


	//----- nvinfo : EIATTR_FRAME_SIZE
	.align		4
.L_1159:
        /*1a4c*/ 	.byte	0x04, 0x11
        /*1a4e*/ 	.short	(.L_1161 - .L_1160)
	.align		4
.L_1160:
        /*1a50*/ 	.word	index@(_ZN2at6native49_GLOBAL__N__b919a28f_16_Normalization_cu_5c38458745unrolled_elementwise_kernel_for_multi_outputsILi3EZZZNS1_34batch_norm_update_stats_and_invertERKNS_6TensorES5_S5_S5_ddlENKUlvE_clEvENKUlvE0_clEvEUlffffE_St5arrayIPcLm7EE16OffsetCalculatorILi4EjLb0EESC_ILi3EjLb0EEEEviT0_T1_T2_T3_)
        /*1a54*/ 	.word	0x00000000


	//----- nvinfo : EIATTR_REGCOUNT
	.align		4
.L_1161:
        /*1a58*/ 	.byte	0x04, 0x2f
        /*1a5a*/ 	.short	(.L_1163 - .L_1162)
	.align		4
.L_1162:
        /*1a5c*/ 	.word	index@(_ZN2at6native49_GLOBAL__N__b919a28f_16_Normalization_cu_5c38458745unrolled_elementwise_kernel_for_multi_outputsILi3EZZZNS1_34batch_norm_update_stats_and_invertERKNS_6TensorES5_S5_S5_ddlENKUlvE_clEvENKUlvE1_clEvEUlffN3c104HalfES9_E_St5arrayIPcLm7EE23TrivialOffsetCalculatorILi4EjESE_ILi3EjEEEviT0_T1_T2_T3_)
        /*1a60*/ 	.word	0x00000038


	//----- nvinfo : EIATTR_FRAME_SIZE
	.align		4
.L_1163:
        /*1a64*/ 	.byte	0x04, 0x11
        /*1a66*/ 	.short	(.L_1165 - .L_1164)
	.align		4
.L_1164:
        /*1a68*/ 	.word	index@(_ZN2at6native49_GLOBAL__N__b919a28f_16_Normalization_cu_5c38458745unrolled_elementwise_kernel_for_multi_outputsILi3EZZZNS1_34batch_norm_update_stats_and_invertERKNS_6TensorES5_S5_S5_ddlENKUlvE_clEvENKUlvE1_clEvEUlffN3c104HalfES9_E_St5arrayIPcLm7EE23TrivialOffsetCalculatorILi4EjESE_ILi3EjEEEviT0_T1_T2_T3_)
        /*1a6c*/ 	.word	0x00000000


	//----- nvinfo : EIATTR_REGCOUNT
	.align		4
.L_1165:
        /*1a70*/ 	.byte	0x04, 0x2f
        /*1a72*/ 	.short	(.L_1167 - .L_1166)
	.align		4
.L_1166:
        /*1a74*/ 	.word	index@(_ZN2at6native49_GLOBAL__N__b919a28f_16_Normalization_cu_5c38458745unrolled_elementwise_kernel_for_multi_outputsILi3EZZZNS1_34batch_norm_update_stats_and_invertERKNS_6TensorES5_S5_S5_ddlENKUlvE_clEvENKUlvE1_clEvEUlffN3c104HalfES9_E_St5arrayIPcLm7EE16OffsetCalculatorILi4EjLb0EESE_ILi3EjLb0EEEEviT0_T1_T2_T3_)
        /*1a78*/ 	.word	0x00000038


	//----- nvinfo : EIATTR_FRAME_SIZE
	.align		4
.L_1167:
        /*1a7c*/ 	.byte	0x04, 0x11
        /*1a7e*/ 	.short	(.L_1169 - .L_1168)
	.align		4
.L_1168:
        /*1a80*/ 	.word	index@(_ZN2at6native49_GLOBAL__N__b919a28f_16_Normalization_cu_5c38458745unrolled_elementwise_kernel_for_multi_outputsILi3EZZZNS1_34batch_norm_update_stats_and_invertERKNS_6TensorES5_S5_S5_ddlENKUlvE_clEvENKUlvE1_clEvEUlffN3c104HalfES9_E_St5arrayIPcLm7EE16OffsetCalculatorILi4EjLb0EESE_ILi3EjLb0EEEEviT0_T1_T2_T3_)
        /*1a84*/ 	.word	0x00000000


	//----- nvinfo : EIATTR_REGCOUNT
	.align		4
.L_1169:
        /*1a88*/ 	.byte	0x04, 0x2f
        /*1a8a*/ 	.short	(.L_1171 - .L_1170)
	.align		4
.L_1170:
        /*1a8c*/ 	.word	index@(_ZN2at6native49_GLOBAL__N__b919a28f_16_Normalization_cu_5c38458745unrolled_elementwise_kernel_for_multi_outputsILi3EZZZNS1_34batch_norm_update_stats_and_invertERKNS_6TensorES5_S5_S5_ddlENKUlvE_clEvENKUlvE2_clEvEUlffN3c108BFloat16ES9_E_St5arrayIPcLm7EE23TrivialOffsetCalculatorILi4EjESE_ILi3EjEEEviT0_T1_T2_T3_)
        /*1a90*/ 	.word	0x00000038


	//----- nvinfo : EIATTR_FRAME_SIZE
	.align		4
.L_1171:
        /*1a94*/ 	.byte	0x04, 0x11
        /*1a96*/ 	.short	(.L_1173 - .L_1172)
	.align		4
.L_1172:
        /*1a98*/ 	.word	index@(_ZN2at6native49_GLOBAL__N__b919a28f_16_Normalization_cu_5c38458745unrolled_elementwise_kernel_for_multi_outputsILi3EZZZNS1_34batch_norm_update_stats_and_invertERKNS_6TensorES5_S5_S5_ddlENKUlvE_clEvENKUlvE2_clEvEUlffN3c108BFloat16ES9_E_St5arrayIPcLm7EE23TrivialOffsetCalculatorILi4EjESE_ILi3EjEEEviT0_T1_T2_T3_)
        /*1a9c*/ 	.word	0x00000000


	//----- nvinfo : EIATTR_REGCOUNT
	.align		4
.L_1173:
        /*1aa0*/ 	.byte	0x04, 0x2f
        /*1aa2*/ 	.short	(.L_1175 - .L_1174)
	.align		4
.L_1174:
        /*1aa4*/ 	.word	index@(_ZN2at6native49_GLOBAL__N__b919a28f_16_Normalization_cu_5c38458745unrolled_elementwise_kernel_for_multi_outputsILi3EZZZNS1_34batch_norm_update_stats_and_invertERKNS_6TensorES5_S5_S5_ddlENKUlvE_clEvENKUlvE2_clEvEUlffN3c108BFloat16ES9_E_St5arrayIPcLm7EE16OffsetCalculatorILi4EjLb0EESE_ILi3EjLb0EEEEviT0_T1_T2_T3_)
        /*1aa8*/ 	.word	0x00000038


	//----- nvinfo : EIATTR_FRAME_SIZE
	.align		4
.L_1175:
        /*1aac*/ 	.byte	0x04, 0x11
        /*1aae*/ 	.short	(.L_1177 - .L_1176)
	.align		4
.L_1176:
        /*1ab0*/ 	.word	index@(_ZN2at6native49_GLOBAL__N__b919a28f_16_Normalization_cu_5c38458745unrolled_elementwise_kernel_for_multi_outputsILi3EZZZNS1_34batch_norm_update_stats_and_invertERKNS_6TensorES5_S5_S5_ddlENKUlvE_clEvENKUlvE2_clEvEUlffN3c108BFloat16ES9_E_St5arrayIPcLm7EE16OffsetCalculatorILi4EjLb0EESE_ILi3EjLb0EEEEviT0_T1_T2_T3_)
        /*1ab4*/ 	.word	0x00000000


	//----- nvinfo : EIATTR_MIN_STACK_SIZE
	.align		4
.L_1177:
        /*1ab8*/ 	.byte	0x04, 0x12
        /*1aba*/ 	.short	(.L_1179 - .L_1178)
	.align		4
.L_1178:
        /*1abc*/ 	.word	index@(_ZN2at6native49_GLOBAL__N__b919a28f_16_Normalization_cu_5c38458745unrolled_elementwise_kernel_for_multi_outputsILi3EZZZNS1_34batch_norm_update_stats_and_invertERKNS_6TensorES5_S5_S5_ddlENKUlvE_clEvENKUlvE2_clEvEUlffN3c108BFloat16ES9_E_St5arrayIPcLm7EE16OffsetCalculatorILi4EjLb0EESE_ILi3EjLb0EEEEviT0_T1_T2_T3_)
        /*1ac0*/ 	.word	0x00000000


	//----- nvinfo : EIATTR_MIN_STACK_SIZE
	.align		4
.L_1179:
        /*1ac4*/ 	.byte	0x04, 0x12
        /*1ac6*/ 	.short	(.L_1181 - .L_1180)
	.align		4
.L_1180:
        /*1ac8*/ 	.word	index@(_ZN2at6native49_GLOBAL__N__b919a28f_16_Normalization_cu_5c38458745unrolled_elementwise_kernel_for_multi_outputsILi3EZZZNS1_34batch_norm_update_stats_and_invertERKNS_6TensorES5_S5_S5_ddlENKUlvE_clEvENKUlvE2_clEvEUlffN3c108BFloat16ES9_E_St5arrayIPcLm7EE23TrivialOffsetCalculatorILi4EjESE_ILi3EjEEEviT0_T1_T2_T3_)
        /*1acc*/ 	.word	0x00000000


	//----- nvinfo : EIATTR_MIN_STACK_SIZE
	.align		4
.L_1181:
        /*1ad0*/ 	.byte	0x04, 0x12
        /*1ad2*/ 	.short	(.L_1183 - .L_1182)
	.align		4
.L_1182:
        /*1ad4*/ 	.word	index@(_ZN2at6native49_GLOBAL__N__b919a28f_16_Normalization_cu_5c38458745unrolled_elementwise_kernel_for_multi_outputsILi3EZZZNS1_34batch_norm_update_stats_and_invertERKNS_6TensorES5_S5_S5_ddlENKUlvE_clEvENKUlvE1_clEvEUlffN3c104HalfES9_E_St5arrayIPcLm7EE16OffsetCalculatorILi4EjLb0EESE_ILi3EjLb0EEEEviT0_T1_T2_T3_)
        /*1ad8*/ 	.word	0x00000000


	//----- nvinfo : EIATTR_MIN_STACK_SIZE
	.align		4
.L_1183:
        /*1adc*/ 	.byte	0x04, 0x12
        /*1ade*/ 	.short	(.L_1185 - .L_1184)
	.align		4
.L_1184:
        /*1ae0*/ 	.word	index@(_ZN2at6native49_GLOBAL__N__b919a28f_16_Normalization_cu_5c38458745unrolled_elementwise_kernel_for_multi_outputsILi3EZZZNS1_34batch_norm_update_stats_and_invertERKNS_6TensorES5_S5_S5_ddlENKUlvE_clEvENKUlvE1_clEvEUlffN3c104HalfES9_E_St5arrayIPcLm7EE23TrivialOffsetCalculatorILi4EjESE_ILi3EjEEEviT0_T1_T2_T3_)
        /*1ae4*/ 	.word	0x00000000


	//----- nvinfo : EIATTR_MIN_STACK_SIZE
	.align		4
.L_1185:
        /*1ae8*/ 	.byte	0x04, 0x12
        /*1aea*/ 	.short	(.L_1187 - .L_1186)
	.align		4
.L_1186:
        /*1aec*/ 	.word	index@(_ZN2at6native49_GLOBAL__N__b919a28f_16_Normalization_cu_5c38458745unrolled_elementwise_kernel_for_multi_outputsILi3EZZZNS1_34batch_norm_update_stats_and_invertERKNS_6TensorES5_S5_S5_ddlENKUlvE_clEvENKUlvE0_clEvEUlffffE_St5arrayIPcLm7EE16OffsetCalculatorILi4EjLb0EESC_ILi3EjLb0EEEEviT0_T1_T2_T3_)
        /*1af0*/ 	.word	0x00000000


	//----- nvinfo : EIATTR_MIN_STACK_SIZE
	.align		4
.L_1187:
        /*1af4*/ 	.byte	0x04, 0x12
        /*1af6*/ 	.short	(.L_1189 - .L_1188)
	.align		4
.L_1188:
        /*1af8*/ 	.word	index@(_ZN2at6native49_GLOBAL__N__b919a28f_16_Normalization_cu_5c38458745unrolled_elementwise_kernel_for_multi_outputsILi3EZZZNS1_34batch_norm_update_stats_and_invertERKNS_6TensorES5_S5_S5_ddlENKUlvE_clEvENKUlvE0_clEvEUlffffE_St5arrayIPcLm7EE23TrivialOffsetCalculatorILi4EjESC_ILi3EjEEEviT0_T1_T2_T3_)
        /*1afc*/ 	.word	0x00000000


	//----- nvinfo : EIATTR_MIN_STACK_SIZE
	.align		4
.L_1189:
        /*1b00*/ 	.byte	0x04, 0x12
        /*1b02*/ 	.short	(.L_1191 - .L_1190)
	.align		4
.L_1190:
        /*1b04*/ 	.word	index@(_ZN2at6native49_GLOBAL__N__b919a28f_16_Normalization_cu_5c38458745unrolled_elementwise_kernel_for_multi_outputsILi3EZZZNS1_34batch_norm_update_stats_and_invertERKNS_6TensorES5_S5_S5_ddlENKUlvE_clEvENKUlvE_clEvEUlddddE_St5arrayIPcLm7EE16OffsetCalculatorILi4EjLb0EESC_ILi3EjLb0EEEEviT0_T1_T2_T3_)
        /*1b08*/ 	.word	0x00000000


	//----- nvinfo : EIATTR_MIN_STACK_SIZE
	.align		4
.L_1191:
        /*1b0c*/ 	.byte	0x04, 0x12
        /*1b0e*/ 	.short	(.L_1193 - .L_1192)
	.align		4
.L_1192:
        /*1b10*/ 	.word	index@(_ZN2at6native49_GLOBAL__N__b919a28f_16_Normalization_cu_5c38458745unrolled_elementwise_kernel_for_multi_outputsILi3EZZZNS1_34batch_norm_update_stats_and_invertERKNS_6TensorES5_S5_S5_ddlENKUlvE_clEvENKUlvE_clEvEUlddddE_St5arrayIPcLm7EE23TrivialOffsetCalculatorILi4EjESC_ILi3EjEEEviT0_T1_T2_T3_)
        /*1b14*/ 	.word	0x00000000


	//----- nvinfo : EIATTR_MIN_STACK_SIZE
	.align		4
.L_1193:
        /*1b18*/ 	.byte	0x04, 0x12
        /*1b1a*/ 	.short	(.L_1195 - .L_1194)
	.align		4
.L_1194:
        /*1b1c*/ 	.word	index@(_ZN2at6native49_GLOBAL__N__b919a28f_16_Normalization_cu_5c38458745unrolled_elementwise_kernel_for_multi_outputsILi2EZZZNS1_23batch_norm_update_statsERKNS_6TensorES5_S5_S5_dlENKUlvE_clEvENKUlvE2_clEvEUlffN3c108BFloat16ES9_E_St5arrayIPcLm6EE16OffsetCalculatorILi4EjLb0EESE_ILi2EjLb0EEEEviT0_T1_T2_T3_)
        /*1b20*/ 	.word	0x00000000


	//----- nvinfo : EIATTR_MIN_STACK_SIZE
	.align		4
.L_1195:
        /*1b24*/ 	.byte	0x04, 0x12
        /*1b26*/ 	.short	(.L_1197 - .L_1196)
	.align		4
.L_1196:
        /*1b28*/ 	.word	index@(_ZN2at6native49_GLOBAL__N__b919a28f_16_Normalization_cu_5c38458745unrolled_elementwise_kernel_for_multi_outputsILi2EZZZNS1_23batch_norm_update_statsERKNS_6TensorES5_S5_S5_dlENKUlvE_clEvENKUlvE2_clEvEUlffN3c108BFloat16ES9_E_St5arrayIPcLm6EE23TrivialOffsetCalculatorILi4EjESE_ILi2EjEEEviT0_T1_T2_T3_)
        /*1b2c*/ 	.word	0x00000000


	//----- nvinfo : EIATTR_MIN_STACK_SIZE
	.align		4
.L_1197:
        /*1b30*/ 	.byte	0x04, 0x12
        /*1b32*/ 	.short	(.L_1199 - .L_1198)
	.align		4
.L_1198:
        /*1b34*/ 	.word	index@(_ZN2at6native49_GLOBAL__N__b919a28f_16_Normalization_cu_5c38458745unrolled_elementwise_kernel_for_multi_outputsILi2EZZZNS1_23batch_norm_update_statsERKNS_6TensorES5_S5_S5_dlENKUlvE_clEvENKUlvE1_clEvEUlffN3c104HalfES9_E_St5arrayIPcLm6EE16OffsetCalculatorILi4EjLb0EESE_ILi2EjLb0EEEEviT0_T1_T2_T3_)
        /*1b38*/ 	.word	0x00000000


	//----- nvinfo : EIATTR_MIN_STACK_SIZE
	.align		4
.L_1199:
        /*1b3c*/ 	.byte	0x04, 0x12
        /*1b3e*/ 	.short	(.L_1201 - .L_1200)
	.align		4
.L_1200:
        /*1b40*/ 	.word	index@(_ZN2at6native49_GLOBAL__N__b919a28f_16_Normalization_cu_5c38458745unrolled_elementwise_kernel_for_multi_outputsILi2EZZZNS1_23batch_norm_update_statsERKNS_6TensorES5_S5_S5_dlENKUlvE_clEvENKUlvE1_clEvEUlffN3c104HalfES9_E_St5arrayIPcLm6EE23TrivialOffsetCalculatorILi4EjESE_ILi2EjEEEviT0_T1_T2_T3_)
        /*1b44*/ 	.word	0x00000000


	//----- nvinfo : EIATTR_MIN_STACK_SIZE
	.align		4
.L_1201:
        /*1b48*/ 	.byte	0x04, 0x12
        /*1b4a*/ 	.short	(.L_1203 - .L_1202)
	.align		4
.L_1202:
        /*1b4c*/ 	.word	index@(_ZN2at6native49_GLOBAL__N__b919a28f_16_Normalization_cu_5c38458745unrolled_elementwise_kernel_for_multi_outputsILi2EZZZNS1_23batch_norm_update_statsERKNS_6TensorES5_S5_S5_dlENKUlvE_clEvENKUlvE0_clEvEUlffffE_St5arrayIPcLm6EE16OffsetCalculatorILi4EjLb0EESC_ILi2EjLb0EEEEviT0_T1_T2_T3_)
        /*1b50*/ 	.word	0x00000000


	//----- nvinfo : EIATTR_MIN_STACK_SIZE
	.align		4
.L_1203:
        /*1b54*/ 	.byte	0x04, 0x12
        /*1b56*/ 	.short	(.L_1205 - .L_1204)
	.align		4
.L_1204:
        /*1b58*/ 	.word	index@(_ZN2at6native49_GLOBAL__N__b919a28f_16_Normalization_cu_5c38458745unrolled_elementwise_kernel_for_multi_outputsILi2EZZZNS1_23batch_norm_update_statsERKNS_6TensorES5_S5_S5_dlENKUlvE_clEvENKUlvE0_clEvEUlffffE_St5arrayIPcLm6EE23TrivialOffsetCalculatorILi4EjESC_ILi2EjEEEviT0_T1_T2_T3_)
        /*1b5c*/ 	.word	0x00000000


	//----- nvinfo : EIATTR_MIN_STACK_SIZE
	.align		4
.L_1205:
        /*1b60*/ 	.byte	0x04, 0x12
        /*1b62*/ 	.short	(.L_1207 - .L_1206)
	.align		4
.L_1206:
        /*1b64*/ 	.word	index@(_ZN2at6native49_GLOBAL__N__b919a28f_16_Normalization_cu_5c38458745unrolled_elementwise_kernel_for_multi_outputsILi2EZZZNS1_23batch_norm_update_statsERKNS_6TensorES5_S5_S5_dlENKUlvE_clEvENKUlvE_clEvEUlddddE_St5arrayIPcLm6EE16OffsetCalculatorILi4EjLb0EESC_ILi2EjLb0EEEEviT0_T1_T2_T3_)
        /*1b68*/ 	.word	0x00000000


	//----- nvinfo : EIATTR_MIN_STACK_SIZE
	.align		4
.L_1207:
        /*1b6c*/ 	.byte	0x04, 0x12
        /*1b6e*/ 	.short	(.L_1209 - .L_1208)
	.align		4
.L_1208:
        /*1b70*/ 	.word	index@(_ZN2at6native49_GLOBAL__N__b919a28f_16_Normalization_cu_5c38458745unrolled_elementwise_kernel_for_multi_outputsILi2EZZZNS1_23batch_norm_update_statsERKNS_6TensorES5_S5_S5_dlENKUlvE_clEvENKUlvE_clEvEUlddddE_St5arrayIPcLm6EE23TrivialOffsetCalculatorILi4EjESC_ILi2EjEEEviT0_T1_T2_T3_)
        /*1b74*/ 	.word	0x00000000


	//----- nvinfo : EIATTR_MIN_STACK_SIZE
	.align		4
.L_1209:
        /*1b78*/ 	.byte	0x04, 0x12
        /*1b7a*/ 	.short	(.L_1211 - .L_1210)
	.align		4
.L_1210:
        /*1b7c*/ 	.word	index@(_ZN2at6native32batch_norm_backward_elemt_kernelIN3c108BFloat16ES3_flEEvNS_27GenericPackedTensorAccessorIT_Lm3ENS_16DefaultPtrTraitsET2_EES8_NS4_IT1_Lm1ES6_S7_EESA_NS4_IT0_Lm1ES6_S7_EESA_SA_S8_PKii)
        /*1b80*/ 	.word	0x00000000


	//----- nvinfo : EIATTR_MIN_STACK_SIZE
	.align		4
.L_1211:
        /*1b84*/ 	.byte	0x04, 0x12
        /*1b86*/ 	.short	(.L_1213 - .L_1212)
	.align		4
.L_1212:
        /*1b88*/ 	.word	index@(_ZN2at6native32batch_norm_backward_elemt_kernelIN3c108BFloat16EfflEEvNS_27GenericPackedTensorAccessorIT_Lm3ENS_16DefaultPtrTraitsET2_EES8_NS4_IT1_Lm1ES6_S7_EESA_NS4_IT0_Lm1ES6_S7_EESA_SA_S8_PKii)
        /*1b8c*/ 	.word	0x00000000


	//----- nvinfo : EIATTR_MIN_STACK_SIZE
	.align		4
.L_1213:
        /*1b90*/ 	.byte	0x04, 0x12
        /*1b92*/ 	.short	(.L_1215 - .L_1214)
	.align		4
.L_1214:
        /*1b94*/ 	.word	index@(_ZN2at6native32batch_norm_backward_elemt_kernelIN3c108BFloat16ES3_fiEEvNS_27GenericPackedTensorAccessorIT_Lm3ENS_16DefaultPtrTraitsET2_EES8_NS4_IT1_Lm1ES6_S7_EESA_NS4_IT0_Lm1ES6_S7_EESA_SA_S8_PKii)
        /*1b98*/ 	.word	0x00000000


	//----- nvinfo : EIATTR_MIN_STACK_SIZE
	.align		4
.L_1215:
        /*1b9c*/ 	.byte	0x04, 0x12
        /*1b9e*/ 	.short	(.L_1217 - .L_1216)
	.align		4
.L_1216:
        /*1ba0*/ 	.word	index@(_ZN2at6native32batch_norm_backward_elemt_kernelIN3c108BFloat16EffiEEvNS_27GenericPackedTensorAccessorIT_Lm3ENS_16DefaultPtrTraitsET2_EES8_NS4_IT1_Lm1ES6_S7_EESA_NS4_IT0_Lm1ES6_S7_EESA_SA_S8_PKii)
        /*1ba4*/ 	.word	0x00000000


	//----- nvinfo : EIATTR_MIN_STACK_SIZE
	.align		4
.L_1217:
        /*1ba8*/ 	.byte	0x04, 0x12
        /*1baa*/ 	.short	(.L_1219 - .L_1218)
	.align		4
.L_1218:
        /*1bac*/ 	.word	index@(_ZN2at6native32batch_norm_backward_elemt_kernelIN3c104HalfES3_flEEvNS_27GenericPackedTensorAccessorIT_Lm3ENS_16DefaultPtrTraitsET2_EES8_NS4_IT1_Lm1ES6_S7_EESA_NS4_IT0_Lm1ES6_S7_EESA_SA_S8_PKii)
        /*1bb0*/ 	.word	0x00000000


	//----- nvinfo : EIATTR_MIN_STACK_SIZE
	.align		4
.L_1219:
        /*1bb4*/ 	.byte	0x04, 0x12
        /*1bb6*/ 	.short	(.L_1221 - .L_1220)
	.align		4
.L_1220:
        /*1bb8*/ 	.word	index@(_ZN2at6native32batch_norm_backward_elemt_kernelIN3c104HalfEfflEEvNS_27GenericPackedTensorAccessorIT_Lm3ENS_16DefaultPtrTraitsET2_EES8_NS4_IT1_Lm1ES6_S7_EESA_NS4_IT0_Lm1ES6_S7_EESA_SA_S8_PKii)
        /*1bbc*/ 	.word	0x00000000


	//----- nvinfo : EIATTR_MIN_STACK_SIZE
	.align		4
.L_1221:
        /*1bc0*/ 	.byte	0x04, 0x12
        /*1bc2*/ 	.short	(.L_1223 - .L_1222)
	.align		4
.L_1222:
        /*1bc4*/ 	.word	index@(_ZN2at6native32batch_norm_backward_elemt_kernelIN3c104HalfES3_fiEEvNS_27GenericPackedTensorAccessorIT_Lm3ENS_16DefaultPtrTraitsET2_EES8_NS4_IT1_Lm1ES6_S7_EESA_NS4_IT0_Lm1ES6_S7_EESA_SA_S8_PKii)
        /*1bc8*/ 	.word	0x00000000


	//----- nvinfo : EIATTR_MIN_STACK_SIZE
	.align		4
.L_1223:
        /*1bcc*/ 	.byte	0x04, 0x12
        /*1bce*/ 	.short	(.L_1225 - .L_1224)
	.align		4
.L_1224:
        /*1bd0*/ 	.word	index@(_ZN2at6native32batch_norm_backward_elemt_kernelIN3c104HalfEffiEEvNS_27GenericPackedTensorAccessorIT_Lm3ENS_16DefaultPtrTraitsET2_EES8_NS4_IT1_Lm1ES6_S7_EESA_NS4_IT0_Lm1ES6_S7_EESA_SA_S8_PKii)
        /*1bd4*/ 	.word	0x00000000


	//----- nvinfo : EIATTR_MIN_STACK_SIZE
	.align		4
.L_1225:
        /*1bd8*/ 	.byte	0x04, 0x12
        /*1bda*/ 	.short	(.L_1227 - .L_1226)
	.align		4
.L_1226:
        /*1bdc*/ 	.word	index@(_ZN2at6native32batch_norm_backward_elemt_kernelIffflEEvNS_27GenericPackedTensorAccessorIT_Lm3ENS_16DefaultPtrTraitsET2_EES6_NS2_IT1_Lm1ES4_S5_EES8_NS2_IT0_Lm1ES4_S5_EES8_S8_S6_PKii)
        /*1be0*/ 	.word	0x00000000


	//----- nvinfo : EIATTR_MIN_STACK_SIZE
	.align		4
.L_1227:
        /*1be4*/ 	.byte	0x04, 0x12
        /*1be6*/ 	.short	(.L_1229 - .L_1228)
	.align		4
.L_1228:
        /*1be8*/ 	.word	index@(_ZN2at6native32batch_norm_backward_elemt_kernelIfffiEEvNS_27GenericPackedTensorAccessorIT_Lm3ENS_16DefaultPtrTraitsET2_EES6_NS2_IT1_Lm1ES4_S5_EES8_NS2_IT0_Lm1ES4_S5_EES8_S8_S6_PKii)
        /*1bec*/ 	.word	0x00000000


	//----- nvinfo : EIATTR_MIN_STACK_SIZE
	.align		4
.L_1229:
        /*1bf0*/ 	.byte	0x04, 0x12
        /*1bf2*/ 	.short	(.L_1231 - .L_1230)
	.align		4
.L_1230:
        /*1bf4*/ 	.word	index@(_ZN2at6native32batch_norm_backward_elemt_kernelIdddlEEvNS_27GenericPackedTensorAccessorIT_Lm3ENS_16DefaultPtrTraitsET2_EES6_NS2_IT1_Lm1ES4_S5_EES8_NS2_IT0_Lm1ES4_S5_EES8_S8_S6_PKii)
        /*1bf8*/ 	.word	0x00000000


	//----- nvinfo : EIATTR_MIN_STACK_SIZE
	.align		4
.L_1231:
        /*1bfc*/ 	.byte	0x04, 0x12
        /*1bfe*/ 	.short	(.L_1233 - .L_1232)
	.align		4
.L_1232:
        /*1c00*/ 	.word	index@(_ZN2at6native32batch_norm_backward_elemt_kernelIdddiEEvNS_27GenericPackedTensorAccessorIT_Lm3ENS_16DefaultPtrTraitsET2_EES6_NS2_IT1_Lm1ES4_S5_EES8_NS2_IT0_Lm1ES4_S5_EES8_S8_S6_PKii)
        /*1c04*/ 	.word	0x00000000


	//----- nvinfo : EIATTR_MIN_STACK_SIZE
	.align		4
.L_1233:
        /*1c08*/ 	.byte	0x04, 0x12
        /*1c0a*/ 	.short	(.L_1235 - .L_1234)
	.align		4
.L_1234:
        /*1c0c*/ 	.word	index@(_ZN2at6native33batch_norm_backward_reduce_kernelIN3c108BFloat16ES3_flEEvNS_27GenericPackedTensorAccessorIT_Lm3ENS_16DefaultPtrTraitsET2_EES8_NS4_IT1_Lm1ES6_S7_EESA_SA_SA_NS4_IT0_Lm1ES6_S7_EESC_)
        /*1c10*/ 	.word	0x00000000


	//----- nvinfo : EIATTR_MIN_STACK_SIZE
	.align		4
.L_1235:
        /*1c14*/ 	.byte	0x04, 0x12
        /*1c16*/ 	.short	(.L_1237 - .L_1236)
	.align		4
.L_1236:
        /*1c18*/ 	.word	index@(_ZN2at6native33batch_norm_backward_reduce_kernelIN3c108BFloat16EfflEEvNS_27GenericPackedTensorAccessorIT_Lm3ENS_16DefaultPtrTraitsET2_EES8_NS4_IT1_Lm1ES6_S7_EESA_SA_SA_NS4_IT0_Lm1ES6_S7_EESC_)
        /*1c1c*/ 	.word	0x00000000


	//----- nvinfo : EIATTR_MIN_STACK_SIZE
	.align		4
.L_1237:
        /*1c20*/ 	.byte	0x04, 0x12
        /*1c22*/ 	.short	(.L_1239 - .L_1238)
	.align		4
.L_1238:
        /*1c24*/ 	.word	index@(_ZN2at6native33batch_norm_backward_reduce_kernelIN3c108BFloat16ES3_fiEEvNS_27GenericPackedTensorAccessorIT_Lm3ENS_16DefaultPtrTraitsET2_EES8_NS4_IT1_Lm1ES6_S7_EESA_SA_SA_NS4_IT0_Lm1ES6_S7_EESC_)
        /*1c28*/ 	.word	0x00000000


	//----- nvinfo : EIATTR_MIN_STACK_SIZE
	.align		4
.L_1239:
        /*1c2c*/ 	.byte	0x04, 0x12
        /*1c2e*/ 	.short	(.L_1241 - .L_1240)
	.align		4
.L_1240:
        /*1c30*/ 	.word	index@(_ZN2at6native33batch_norm_backward_reduce_kernelIN3c108BFloat16EffiEEvNS_27GenericPackedTensorAccessorIT_Lm3ENS_16DefaultPtrTraitsET2_EES8_NS4_IT1_Lm1ES6_S7_EESA_SA_SA_NS4_IT0_Lm1ES6_S7_EESC_)
        /*1c34*/ 	.word	0x00000000


	//----- nvinfo : EIATTR_MIN_STACK_SIZE
	.align		4
.L_1241:
        /*1c38*/ 	.byte	0x04, 0x12
        /*1c3a*/ 	.short	(.L_1243 - .L_1242)
	.align		4
.L_1242:
        /*1c3c*/ 	.word	index@(_ZN2at6native33batch_norm_backward_reduce_kernelIN3c104HalfES3_flEEvNS_27GenericPackedTensorAccessorIT_Lm3ENS_16DefaultPtrTraitsET2_EES8_NS4_IT1_Lm1ES6_S7_EESA_SA_SA_NS4_IT0_Lm1ES6_S7_EESC_)
        /*1c40*/ 	.word	0x00000000


	//----- nvinfo : EIATTR_MIN_STACK_SIZE
	.align		4
.L_1243:
        /*1c44*/ 	.byte	0x04, 0x12
        /*1c46*/ 	.short	(.L_1245 - .L_1244)
	.align		4
.L_1244:
        /*1c48*/ 	.word	index@(_ZN2at6native33batch_norm_backward_reduce_kernelIN3c104HalfEfflEEvNS_27GenericPackedTensorAccessorIT_Lm3ENS_16DefaultPtrTraitsET2_EES8_NS4_IT1_Lm1ES6_S7_EESA_SA_SA_NS4_IT0_Lm1ES6_S7_EESC_)
        /*1c4c*/ 	.word	0x00000000


	//----- nvinfo : EIATTR_MIN_STACK_SIZE
	.align		4
.L_1245:
        /*1c50*/ 	.byte	0x04, 0x12
        /*1c52*/ 	.short	(.L_1247 - .L_1246)
	.align		4
.L_1246:
        /*1c54*/ 	.word	index@(_ZN2at6native33batch_norm_backward_reduce_kernelIN3c104HalfES3_fiEEvNS_27GenericPackedTensorAccessorIT_Lm3ENS_16DefaultPtrTraitsET2_EES8_NS4_IT1_Lm1ES6_S7_EESA_SA_SA_NS4_IT0_Lm1ES6_S7_EESC_)
        /*1c58*/ 	.word	0x00000000


	//----- nvinfo : EIATTR_MIN_STACK_SIZE
	.align		4
.L_1247:
        /*1c5c*/ 	.byte	0x04, 0x12
        /*1c5e*/ 	.short	(.L_1249 - .L_1248)
	.align		4
.L_1248:
        /*1c60*/ 	.word	index@(_ZN2at6native33batch_norm_backward_reduce_kernelIN3c104HalfEffiEEvNS_27GenericPackedTensorAccessorIT_Lm3ENS_16DefaultPtrTraitsET2_EES8_NS4_IT1_Lm1ES6_S7_EESA_SA_SA_NS4_IT0_Lm1ES6_S7_EESC_)
        /*1c64*/ 	.word	0x00000000


	//----- nvinfo : EIATTR_MIN_STACK_SIZE
	.align		4
.L_1249:
        /*1c68*/ 	.byte	0x04, 0x12
        /*1c6a*/ 	.short	(.L_1251 - .L_1250)
	.align		4
.L_1250:
        /*1c6c*/ 	.word	index@(_ZN2at6native33batch_norm_backward_reduce_kernelIffflEEvNS_27GenericPackedTensorAccessorIT_Lm3ENS_16DefaultPtrTraitsET2_EES6_NS2_IT1_Lm1ES4_S5_EES8_S8_S8_NS2_IT0_Lm1ES4_S5_EESA_)
        /*1c70*/ 	.word	0x00000000


	//----- nvinfo : EIATTR_MIN_STACK_SIZE
	.align		4
.L_1251:
        /*1c74*/ 	.byte	0x04, 0x12
        /*1c76*/ 	.short	(.L_1253 - .L_1252)
	.align		4
.L_1252:
        /*1c78*/ 	.word	index@(_ZN2at6native33batch_norm_backward_reduce_kernelIfffiEEvNS_27GenericPackedTensorAccessorIT_Lm3ENS_16DefaultPtrTraitsET2_EES6_NS2_IT1_Lm1ES4_S5_EES8_S8_S8_NS2_IT0_Lm1ES4_S5_EESA_)
        /*1c7c*/ 	.word	0x00000000


	//----- nvinfo : EIATTR_MIN_STACK_SIZE
	.align		4
.L_1253:
        /*1c80*/ 	.byte	0x04, 0x12
        /*1c82*/ 	.short	(.L_1255 - .L_1254)
	.align		4
.L_1254:
        /*1c84*/ 	.word	index@(_ZN2at6native33batch_norm_backward_reduce_kernelIdddlEEvNS_27GenericPackedTensorAccessorIT_Lm3ENS_16DefaultPtrTraitsET2_EES6_NS2_IT1_Lm1ES4_S5_EES8_S8_S8_NS2_IT0_Lm1ES4_S5_EESA_)
        /*1c88*/ 	.word	0x00000000


	//----- nvinfo : EIATTR_MIN_STACK_SIZE
	.align		4
.L_1255:
        /*1c8c*/ 	.byte	0x04, 0x12
        /*1c8e*/ 	.short	(.L_1257 - .L_1256)
	.align		4
.L_1256:
        /*1c90*/ 	.word	index@(_ZN2at6native33batch_norm_backward_reduce_kernelIdddiEEvNS_27GenericPackedTensorAccessorIT_Lm3ENS_16DefaultPtrTraitsET2_EES6_NS2_IT1_Lm1ES4_S5_EES8_S8_S8_NS2_IT0_Lm1ES4_S5_EESA_)
        /*1c94*/ 	.word	0x00000000


	//----- nvinfo : EIATTR_MIN_STACK_SIZE
	.align		4
.L_1257:
        /*1c98*/ 	.byte	0x04, 0x12
        /*1c9a*/ 	.short	(.L_1259 - .L_1258)
	.align		4
.L_1258:
        /*1c9c*/ 	.word	index@(_ZN2at6native35batch_norm_reduce_statistics_kernelIN3c108BFloat16EflEEvNS_27GenericPackedTensorAccessorIT0_Lm2ENS_17RestrictPtrTraitsET1_EES8_NS4_IS5_Lm1ES6_S7_EES9_NS4_IT_Lm1ES6_S7_EESB_S5_S5_SB_)
        /*1ca0*/ 	.word	0x00000000


	//----- nvinfo : EIATTR_MIN_STACK_SIZE
	.align		4
.L_1259:
        /*1ca4*/ 	.byte	0x04, 0x12
        /*1ca6*/ 	.short	(.L_1261 - .L_1260)
	.align		4
.L_1260:
        /*1ca8*/ 	.word	index@(_ZN2at6native35batch_norm_reduce_statistics_kernelIN3c108BFloat16EfiEEvNS_27GenericPackedTensorAccessorIT0_Lm2ENS_17RestrictPtrTraitsET1_EES8_NS4_IS5_Lm1ES6_S7_EES9_NS4_IT_Lm1ES6_S7_EESB_S5_S5_SB_)
        /*1cac*/ 	.word	0x00000000


	//----- nvinfo : EIATTR_MIN_STACK_SIZE
	.align		4
.L_1261:
        /*1cb0*/ 	.byte	0x04, 0x12
        /*1cb2*/ 	.short	(.L_1263 - .L_1262)
	.align		4
.L_1262:
        /*1cb4*/ 	.word	index@(_ZN2at6native35batch_norm_reduce_statistics_kernelIN3c104HalfEflEEvNS_27GenericPackedTensorAccessorIT0_Lm2ENS_17RestrictPtrTraitsET1_EES8_NS4_IS5_Lm1ES6_S7_EES9_NS4_IT_Lm1ES6_S7_EESB_S5_S5_SB_)
        /*1cb8*/ 	.word	0x00000000


	//----- nvinfo : EIATTR_MIN_STACK_SIZE
	.align		4
.L_1263:
        /*1cbc*/ 	.byte	0x04, 0x12
        /*1cbe*/ 	.short	(.L_1265 - .L_1264)
	.align		4
.L_1264:
        /*1cc0*/ 	.word	index@(_ZN2at6native35batch_norm_reduce_statistics_kernelIN3c104HalfEfiEEvNS_27GenericPackedTensorAccessorIT0_Lm2ENS_17RestrictPtrTraitsET1_EES8_NS4_IS5_Lm1ES6_S7_EES9_NS4_IT_Lm1ES6_S7_EESB_S5_S5_SB_)
        /*1cc4*/ 	.word	0x00000000


	//----- nvinfo : EIATTR_MIN_STACK_SIZE
	.align		4
.L_1265:
        /*1cc8*/ 	.byte	0x04, 0x12
        /*1cca*/ 	.short	(.L_1267 - .L_1266)
	.align		4
.L_1266:
        /*1ccc*/ 	.word	index@(_ZN2at6native35batch_norm_reduce_statistics_kernelIfflEEvNS_27GenericPackedTensorAccessorIT0_Lm2ENS_17RestrictPtrTraitsET1_EES6_NS2_IS3_Lm1ES4_S5_EES7_NS2_IT_Lm1ES4_S5_EES9_S3_S3_S9_)
        /*1cd0*/ 	.word	0x00000000


	//----- nvinfo : EIATTR_MIN_STACK_SIZE
	.align		4
.L_1267:
        /*1cd4*/ 	.byte	0x04, 0x12
        /*1cd6*/ 	.short	(.L_1269 - .L_1268)
	.align		4
.L_1268:
        /*1cd8*/ 	.word	index@(_ZN2at6native35batch_norm_reduce_statistics_kernelIffiEEvNS_27GenericPackedTensorAccessorIT0_Lm2ENS_17RestrictPtrTraitsET1_EES6_NS2_IS3_Lm1ES4_S5_EES7_NS2_IT_Lm1ES4_S5_EES9_S3_S3_S9_)
        /*1cdc*/ 	.word	0x00000000


	//----- nvinfo : EIATTR_MIN_STACK_SIZE
	.align		4
.L_1269:
        /*1ce0*/ 	.byte	0x04, 0x12
        /*1ce2*/ 	.short	(.L_1271 - .L_1270)
	.align		4
.L_1270:
        /*1ce4*/ 	.word	index@(_ZN2at6native35batch_norm_reduce_statistics_kernelIddlEEvNS_27GenericPackedTensorAccessorIT0_Lm2ENS_17RestrictPtrTraitsET1_EES6_NS2_IS3_Lm1ES4_S5_EES7_NS2_IT_Lm1ES4_S5_EES9_S3_S3_S9_)
        /*1ce8*/ 	.word	0x00000000


	//----- nvinfo : EIATTR_MIN_STACK_SIZE
	.align		4
.L_1271:
        /*1cec*/ 	.byte	0x04, 0x12
        /*1cee*/ 	.short	(.L_1273 - .L_1272)
	.align		4
.L_1272:
        /*1cf0*/ 	.word	index@(_ZN2at6native35batch_norm_reduce_statistics_kernelIddiEEvNS_27GenericPackedTensorAccessorIT0_Lm2ENS_17RestrictPtrTraitsET1_EES6_NS2_IS3_Lm1ES4_S5_EES7_NS2_IT_Lm1ES4_S5_EES9_S3_S3_S9_)
        /*1cf4*/ 	.word	0x00000000


	//----- nvinfo : EIATTR_MIN_STACK_SIZE
	.align		4
.L_1273:
        /*1cf8*/ 	.byte	0x04, 0x12
        /*1cfa*/ 	.short	(.L_1275 - .L_1274)
	.align		4
.L_1274:
        /*1cfc*/ 	.word	index@(_ZN2at6native36batch_norm_collect_statistics_kernelINS0_6InvStdEN3c108BFloat16ES4_flEEvNS_27GenericPackedTensorAccessorIKT0_Lm3ENS_17RestrictPtrTraitsET3_EET2_SB_NS5_ISB_Lm1ES8_S9_EESC_)
        /*1d00*/ 	.word	0x00000000


	//----- nvinfo : EIATTR_MIN_STACK_SIZE
	.align		4
.L_1275:
        /*1d04*/ 	.byte	0x04, 0x12
        /*1d06*/ 	.short	(.L_1277 - .L_1276)
	.align		4
.L_1276:
        /*1d08*/ 	.word	index@(_ZN2at6native36batch_norm_collect_statistics_kernelINS0_6InvStdEN3c108BFloat16ES4_fiEEvNS_27GenericPackedTensorAccessorIKT0_Lm3ENS_17RestrictPtrTraitsET3_EET2_SB_NS5_ISB_Lm1ES8_S9_EESC_)
        /*1d0c*/ 	.word	0x00000000


	//----- nvinfo : EIATTR_MIN_STACK_SIZE
	.align		4
.L_1277:
        /*1d10*/ 	.byte	0x04, 0x12
        /*1d12*/ 	.short	(.L_1279 - .L_1278)
	.align		4
.L_1278:
        /*1d14*/ 	.word	index@(_ZN2at6native50batch_norm_collect_statistics_channels_last_kernelINS0_6InvStdEN3c108BFloat16EfLi4EEEvPKT0_PT1_S9_PVS8_PiiiS8_)
        /*1d18*/ 	.word	0x00000000


	//----- nvinfo : EIATTR_MIN_STACK_SIZE
	.align		4
.L_1279:
        /*1d1c*/ 	.byte	0x04, 0x12
        /*1d1e*/ 	.short	(.L_1281 - .L_1280)
	.align		4
.L_1280:
        /*1d20*/ 	.word	index@(_ZN2at6native36batch_norm_collect_statistics_kernelINS0_6InvStdEN3c104HalfES4_flEEvNS_27GenericPackedTensorAccessorIKT0_Lm3ENS_17RestrictPtrTraitsET3_EET2_SB_NS5_ISB_Lm1ES8_S9_EESC_)
        /*1d24*/ 	.word	0x00000000


	//----- nvinfo : EIATTR_MIN_STACK_SIZE
	.align		4
.L_1281:
        /*1d28*/ 	.byte	0x04, 0x12
        /*1d2a*/ 	.short	(.L_1283 - .L_1282)
	.align		4
.L_1282:
        /*1d2c*/ 	.word	index@(_ZN2at6native36batch_norm_collect_statistics_kernelINS0_6InvStdEN3c104HalfES4_fiEEvNS_27GenericPackedTensorAccessorIKT0_Lm3ENS_17RestrictPtrTraitsET3_EET2_SB_NS5_ISB_Lm1ES8_S9_EESC_)
        /*1d30*/ 	.word	0x00000000


	//----- nvinfo : EIATTR_MIN_STACK_SIZE
	.align		4
.L_1283:
        /*1d34*/ 	.byte	0x04, 0x12
        /*1d36*/ 	.short	(.L_1285 - .L_1284)
	.align		4
.L_1284:
        /*1d38*/ 	.word	index@(_ZN2at6native50batch_norm_collect_statistics_channels_last_kernelINS0_6InvStdEN3c104HalfEfLi4EEEvPKT0_PT1_S9_PVS8_PiiiS8_)
        /*1d3c*/ 	.word	0x00000000


	//----- nvinfo : EIATTR_MIN_STACK_SIZE
	.align		4
.L_1285:
        /*1d40*/ 	.byte	0x04, 0x12
        /*1d42*/ 	.short	(.L_1287 - .L_1286)
	.align		4
.L_1286:
        /*1d44*/ 	.word	index@(_ZN2at6native36batch_norm_collect_statistics_kernelINS0_6InvStdEffflEEvNS_27GenericPackedTensorAccessorIKT0_Lm3ENS_17RestrictPtrTraitsET3_EET2_S9_NS3_IS9_Lm1ES6_S7_EESA_)
        /*1d48*/ 	.word	0x00000000


	//----- nvinfo : EIATTR_MIN_STACK_SIZE
	.align		4
.L_1287:
        /*1d4c*/ 	.byte	0x04, 0x12
        /*1d4e*/ 	.short	(.L_1289 - .L_1288)
	.align		4
.L_1288:
        /*1d50*/ 	.word	index@(_ZN2at6native36batch_norm_collect_statistics_kernelINS0_6InvStdEfffiEEvNS_27GenericPackedTensorAccessorIKT0_Lm3ENS_17RestrictPtrTraitsET3_EET2_S9_NS3_IS9_Lm1ES6_S7_EESA_)
        /*1d54*/ 	.word	0x00000000


	//----- nvinfo : EIATTR_MIN_STACK_SIZE
	.align		4
.L_1289:
        /*1d58*/ 	.byte	0x04, 0x12
        /*1d5a*/ 	.short	(.L_1291 - .L_1290)
	.align		4
.L_1290:
        /*1d5c*/ 	.word	index@(_ZN2at6native50batch_norm_collect_statistics_channels_last_kernelINS0_6InvStdEffLi4EEEvPKT0_PT1_S7_PVS6_PiiiS6_)
        /*1d60*/ 	.word	0x00000000


	//----- nvinfo : EIATTR_MIN_STACK_SIZE
	.align		4
.L_1291:
        /*1d64*/ 	.byte	0x04, 0x12
        /*1d66*/ 	.short	(.L_1293 - .L_1292)
	.align		4
.L_1292:
        /*1d68*/ 	.word	index@(_ZN2at6native36batch_norm_collect_statistics_kernelINS0_6InvStdEdddlEEvNS_27GenericPackedTensorAccessorIKT0_Lm3ENS_17RestrictPtrTraitsET3_EET2_S9_NS3_IS9_Lm1ES6_S7_EESA_)
        /*1d6c*/ 	.word	0x00000000


	//----- nvinfo : EIATTR_MIN_STACK_SIZE
	.align		4
.L_1293:
        /*1d70*/ 	.byte	0x04, 0x12
        /*1d72*/ 	.short	(.L_1295 - .L_1294)
	.align		4
.L_1294:
        /*1d74*/ 	.word	index@(_ZN2at6native36batch_norm_collect_statistics_kernelINS0_6InvStdEdddiEEvNS_27GenericPackedTensorAccessorIKT0_Lm3ENS_17RestrictPtrTraitsET3_EET2_S9_NS3_IS9_Lm1ES6_S7_EESA_)
        /*1d78*/ 	.word	0x00000000


	//----- nvinfo : EIATTR_MIN_STACK_SIZE
	.align		4
.L_1295:
        /*1d7c*/ 	.byte	0x04, 0x12
        /*1d7e*/ 	.short	(.L_1297 - .L_1296)
	.align		4
.L_1296:
        /*1d80*/ 	.word	index@(_ZN2at6native50batch_norm_collect_statistics_channels_last_kernelINS0_6InvStdEddLi4EEEvPKT0_PT1_S7_PVS6_PiiiS6_)
        /*1d84*/ 	.word	0x00000000


	//----- nvinfo : EIATTR_MIN_STACK_SIZE
	.align		4
.L_1297:
        /*1d88*/ 	.byte	0x04, 0x12
        /*1d8a*/ 	.short	(.L_1299 - .L_1298)
	.align		4
.L_1298:
        /*1d8c*/ 	.word	index@(_ZN2at6native26batch_norm_backward_kernelIN3c108BFloat16ES3_fiEEvNS_27GenericPackedTensorAccessorIKT_Lm3ENS_16DefaultPtrTraitsET2_EES9_NS4_IS5_Lm3ES7_S8_EENS4_IT0_Lm1ES7_S8_EESC_NS4_IKSB_Lm1ES7_S8_EESE_SE_NS4_IKT1_Lm1ES7_S8_EESH_bSF_)
        /*1d90*/ 	.word	0x00000000


	//----- nvinfo : EIATTR_MIN_STACK_SIZE
	.align		4
.L_1299:
        /*1d94*/ 	.byte	0x04, 0x12
        /*1d96*/ 	.short	(.L_1301 - .L_1300)
	.align		4
.L_1300:
        /*1d98*/ 	.word	index@(_ZN2at6native26batch_norm_backward_kernelIN3c108BFloat16EffiEEvNS_27GenericPackedTensorAccessorIKT_Lm3ENS_16DefaultPtrTraitsET2_EES9_NS4_IS5_Lm3ES7_S8_EENS4_IT0_Lm1ES7_S8_EESC_NS4_IKSB_Lm1ES7_S8_EESE_SE_NS4_IKT1_Lm1ES7_S8_EESH_bSF_)
        /*1d9c*/ 	.word	0x00000000


	//----- nvinfo : EIATTR_MIN_STACK_SIZE
	.align		4
.L_1301:
        /*1da0*/ 	.byte	0x04, 0x12
        /*1da2*/ 	.short	(.L_1303 - .L_1302)
	.align		4
.L_1302:
        /*1da4*/ 	.word	index@(_ZN2at6native26batch_norm_backward_kernelIN3c104HalfES3_fiEEvNS_27GenericPackedTensorAccessorIKT_Lm3ENS_16DefaultPtrTraitsET2_EES9_NS4_IS5_Lm3ES7_S8_EENS4_IT0_Lm1ES7_S8_EESC_NS4_IKSB_Lm1ES7_S8_EESE_SE_NS4_IKT1_Lm1ES7_S8_EESH_bSF_)
        /*1da8*/ 	.word	0x00000000


	//----- nvinfo : EIATTR_MIN_STACK_SIZE
	.align		4
.L_1303:
        /*1dac*/ 	.byte	0x04, 0x12
        /*1dae*/ 	.short	(.L_1305 - .L_1304)
	.align		4
.L_1304:
        /*1db0*/ 	.word	index@(_ZN2at6native26batch_norm_backward_kernelIN3c104HalfEffiEEvNS_27GenericPackedTensorAccessorIKT_Lm3ENS_16DefaultPtrTraitsET2_EES9_NS4_IS5_Lm3ES7_S8_EENS4_IT0_Lm1ES7_S8_EESC_NS4_IKSB_Lm1ES7_S8_EESE_SE_NS4_IKT1_Lm1ES7_S8_EESH_bSF_)
        /*1db4*/ 	.word	0x00000000


	//----- nvinfo : EIATTR_MIN_STACK_SIZE
	.align		4
.L_1305:
        /*1db8*/ 	.byte	0x04, 0x12
        /*1dba*/ 	.short	(.L_1307 - .L_1306)
	.align		4
.L_1306:
        /*1dbc*/ 	.word	index@(_ZN2at6native26batch_norm_backward_kernelIfffiEEvNS_27GenericPackedTensorAccessorIKT_Lm3ENS_16DefaultPtrTraitsET2_EES7_NS2_IS3_Lm3ES5_S6_EENS2_IT0_Lm1ES5_S6_EESA_NS2_IKS9_Lm1ES5_S6_EESC_SC_NS2_IKT1_Lm1ES5_S6_EESF_bSD_)
        /*1dc0*/ 	.word	0x00000000


	//----- nvinfo : EIATTR_MIN_STACK_SIZE
	.align		4
.L_1307:
        /*1dc4*/ 	.byte	0x04, 0x12
        /*1dc6*/ 	.short	(.L_1309 - .L_1308)
	.align		4
.L_1308:
        /*1dc8*/ 	.word	index@(_ZN2at6native26batch_norm_backward_kernelIdddiEEvNS_27GenericPackedTensorAccessorIKT_Lm3ENS_16DefaultPtrTraitsET2_EES7_NS2_IS3_Lm3ES5_S6_EENS2_IT0_Lm1ES5_S6_EESA_NS2_IKS9_Lm1ES5_S6_EESC_SC_NS2_IKT1_Lm1ES5_S6_EESF_bSD_)
        /*1dcc*/ 	.word	0x00000000


	//----- nvinfo : EIATTR_MIN_STACK_SIZE
	.align		4
.L_1309:
        /*1dd0*/ 	.byte	0x04, 0x12
        /*1dd2*/ 	.short	(.L_1311 - .L_1310)
	.align		4
.L_1310:
        /*1dd4*/ 	.word	index@(_ZN2at6native18elementwise_kernelILi128ELi4EZNS0_15gpu_kernel_implIZZZNS0_49_GLOBAL__N__b919a28f_16_Normalization_cu_5c38458722batch_norm_calc_invstdERKNS_6TensorES6_dENKUlvE_clEvENKUlvE2_clEvEUlN3c108BFloat16EE_EEvRNS_18TensorIteratorBaseERKT_EUliE_EEviT1_)
        /*1dd8*/ 	.word	0x00000000


	//----- nvinfo : EIATTR_MIN_STACK_SIZE
	.align		4
.L_1311:
        /*1ddc*/ 	.byte	0x04, 0x12
        /*1dde*/ 	.short	(.L_1313 - .L_1312)
	.align		4
.L_1312:
        /*1de0*/ 	.word	index@(_ZN2at6native27unrolled_elementwise_kernelIZZZNS0_49_GLOBAL__N__b919a28f_16_Normalization_cu_5c38458722batch_norm_calc_invstdERKNS_6TensorES5_dENKUlvE_clEvENKUlvE2_clEvEUlN3c108BFloat16EE_St5arrayIPcLm2EELi4E23TrivialOffsetCalculatorILi1EjESF_NS0_6memory12LoadWithCastILi1EEENSG_13StoreWithCastILi1EEEEEviT_T0_T2_T3_T4_T5_)
        /*1de4*/ 	.word	0x00000000


	//----- nvinfo : EIATTR_MIN_STACK_SIZE
	.align		4
.L_1313:
        /*1de8*/ 	.byte	0x04, 0x12
        /*1dea*/ 	.short	(.L_1315 - .L_1314)
	.align		4
.L_1314:
        /*1dec*/ 	.word	index@(_ZN2at6native18elementwise_kernelILi128ELi2EZNS0_22gpu_kernel_impl_nocastIZZZNS0_49_GLOBAL__N__b919a28f_16_Normalization_cu_5c38458722batch_norm_calc_invstdERKNS_6TensorES6_dENKUlvE_clEvENKUlvE2_clEvEUlN3c108BFloat16EE_EEvRNS_18TensorIteratorBaseERKT_EUliE_EEviT1_)
        /*1df0*/ 	.word	0x00000000


	//----- nvinfo : EIATTR_MIN_STACK_SIZE
	.align		4
.L_1315:
        /*1df4*/ 	.byte	0x04, 0x12
        /*1df6*/ 	.short	(.L_1317 - .L_1316)
	.align		4
.L_1316:
        /*1df8*/ 	.word	index@(_ZN2at6native27unrolled_elementwise_kernelIZZZNS0_49_GLOBAL__N__b919a28f_16_Normalization_cu_5c38458722batch_norm_calc_invstdERKNS_6TensorES5_dENKUlvE_clEvENKUlvE2_clEvEUlN3c108BFloat16EE_St5arrayIPcLm2EELi4E23TrivialOffsetCalculatorILi1EjESF_NS0_6memory15LoadWithoutCastENSG_16StoreWithoutCastEEEviT_T0_T2_T3_T4_T5_)
        /*1dfc*/ 	.word	0x00000000


	//----- nvinfo : EIATTR_MIN_STACK_SIZE
	.align		4
.L_1317:
        /*1e00*/ 	.byte	0x04, 0x12
        /*1e02*/ 	.short	(.L_1319 - .L_1318)
	.align		4
.L_1318:
        /*1e04*/ 	.word	index@(_ZN2at6native29vectorized_elementwise_kernelILi2EZZZNS0_49_GLOBAL__N__b919a28f_16_Normalization_cu_5c38458722batch_norm_calc_invstdERKNS_6TensorES5_dENKUlvE_clEvENKUlvE2_clEvEUlN3c108BFloat16EE_St5arrayIPcLm2EEEEviT0_T1_)
        /*1e08*/ 	.word	0x00000000


	//----- nvinfo : EIATTR_MIN_STACK_SIZE
	.align		4
.L_1319:
        /*1e0c*/ 	.byte	0x04, 0x12
        /*1e0e*/ 	.short	(.L_1321 - .L_1320)
	.align		4
.L_1320:
        /*1e10*/ 	.word	index@(_ZN2at6native29vectorized_elementwise_kernelILi4EZZZNS0_49_GLOBAL__N__b919a28f_16_Normalization_cu_5c38458722batch_norm_calc_invstdERKNS_6TensorES5_dENKUlvE_clEvENKUlvE2_clEvEUlN3c108BFloat16EE_St5arrayIPcLm2EEEEviT0_T1_)
        /*1e14*/ 	.word	0x00000000


	//----- nvinfo : EIATTR_MIN_STACK_SIZE
	.align		4
.L_1321:
        /*1e18*/ 	.byte	0x04, 0x12
        /*1e1a*/ 	.short	(.L_1323 - .L_1322)
	.align		4
.L_1322:
        /*1e1c*/ 	.word	index@(_ZN2at6native29vectorized_elementwise_kernelILi8EZZZNS0_49_GLOBAL__N__b919a28f_16_Normalization_cu_5c38458722batch_norm_calc_invstdERKNS_6TensorES5_dENKUlvE_clEvENKUlvE2_clEvEUlN3c108BFloat16EE_St5arrayIPcLm2EEEEviT0_T1_)
        /*1e20*/ 	.word	0x00000000


	//----- nvinfo : EIATTR_MIN_STACK_SIZE
	.align		4
.L_1323:
        /*1e24*/ 	.byte	0x04, 0x12
        /*1e26*/ 	.short	(.L_1325 - .L_1324)
	.align		4
.L_1324:
        /*1e28*/ 	.word	index@(_ZN2at6native18elementwise_kernelILi128ELi4EZNS0_15gpu_kernel_implIZZZNS0_49_GLOBAL__N__b919a28f_16_Normalization_cu_5c38458722batch_norm_calc_invstdERKNS_6TensorES6_dENKUlvE_clEvENKUlvE1_clEvEUlN3c104HalfEE_EEvRNS_18TensorIteratorBaseERKT_EUliE_EEviT1_)
        /*1e2c*/ 	.word	0x00000000


	//----- nvinfo : EIATTR_MIN_STACK_SIZE
	.align		4
.L_1325:
        /*1e30*/ 	.byte	0x04, 0x12
        /*1e32*/ 	.short	(.L_1327 - .L_1326)
	.align		4
.L_1326:
        /*1e34*/ 	.word	index@(_ZN2at6native27unrolled_elementwise_kernelIZZZNS0_49_GLOBAL__N__b919a28f_16_Normalization_cu_5c38458722batch_norm_calc_invstdERKNS_6TensorES5_dENKUlvE_clEvENKUlvE1_clEvEUlN3c104HalfEE_St5arrayIPcLm2EELi4E23TrivialOffsetCalculatorILi1EjESF_NS0_6memory12LoadWithCastILi1EEENSG_13StoreWithCastILi1EEEEEviT_T0_T2_T3_T4_T5_)
        /*1e38*/ 	.word	0x00000000


	//----- nvinfo : EIATTR_MIN_STACK_SIZE
	.align		4
.L_1327:
        /*1e3c*/ 	.byte	0x04, 0x12
        /*1e3e*/ 	.short	(.L_1329 - .L_1328)
	.align		4
.L_1328:
        /*1e40*/ 	.word	index@(_ZN2at6native18elementwise_kernelILi128ELi2EZNS0_22gpu_kernel_impl_nocastIZZZNS0_49_GLOBAL__N__b919a28f_16_Normalization_cu_5c38458722batch_norm_calc_invstdERKNS_6TensorES6_dENKUlvE_clEvENKUlvE1_clEvEUlN3c104HalfEE_EEvRNS_18TensorIteratorBaseERKT_EUliE_EEviT1_)
        /*1e44*/ 	.word	0x00000000


	//----- nvinfo : EIATTR_MIN_STACK_SIZE
	.align		4
.L_1329:
        /*1e48*/ 	.byte	0x04, 0x12
        /*1e4a*/ 	.short	(.L_1331 - .L_1330)
	.align		4
.L_1330:
        /*1e4c*/ 	.word	index@(_ZN2at6native27unrolled_elementwise_kernelIZZZNS0_49_GLOBAL__N__b919a28f_16_Normalization_cu_5c38458722batch_norm_calc_invstdERKNS_6TensorES5_dENKUlvE_clEvENKUlvE1_clEvEUlN3c104HalfEE_St5arrayIPcLm2EELi4E23TrivialOffsetCalculatorILi1EjESF_NS0_6memory15LoadWithoutCastENSG_16StoreWithoutCastEEEviT_T0_T2_T3_T4_T5_)
        /*1e50*/ 	.word	0x00000000


	//----- nvinfo : EIATTR_MIN_STACK_SIZE
	.align		4
.L_1331:
        /*1e54*/ 	.byte	0x04, 0x12
        /*1e56*/ 	.short	(.L_1333 - .L_1332)
	.align		4
.L_1332:
        /*1e58*/ 	.word	index@(_ZN2at6native29vectorized_elementwise_kernelILi2EZZZNS0_49_GLOBAL__N__b919a28f_16_Normalization_cu_5c38458722batch_norm_calc_invstdERKNS_6TensorES5_dENKUlvE_clEvENKUlvE1_clEvEUlN3c104HalfEE_St5arrayIPcLm2EEEEviT0_T1_)
        /*1e5c*/ 	.word	0x00000000


	//----- nvinfo : EIATTR_MIN_STACK_SIZE
	.align		4
.L_1333:
        /*1e60*/ 	.byte	0x04, 0x12
        /*1e62*/ 	.short	(.L_1335 - .L_1334)
	.align		4
.L_1334:
        /*1e64*/ 	.word	index@(_ZN2at6native29vectorized_elementwise_kernelILi4EZZZNS0_49_GLOBAL__N__b919a28f_16_Normalization_cu_5c38458722batch_norm_calc_invstdERKNS_6TensorES5_dENKUlvE_clEvENKUlvE1_clEvEUlN3c104HalfEE_St5arrayIPcLm2EEEEviT0_T1_)
        /*1e68*/ 	.word	0x00000000


	//----- nvinfo : EIATTR_MIN_STACK_SIZE
	.align		4
.L_1335:
        /*1e6c*/ 	.byte	0x04, 0x12
        /*1e6e*/ 	.short	(.L_1337 - .L_1336)
	.align		4
.L_1336:
        /*1e70*/ 	.word	index@(_ZN2at6native29vectorized_elementwise_kernelILi8EZZZNS0_49_GLOBAL__N__b919a28f_16_Normalization_cu_5c38458722batch_norm_calc_invstdERKNS_6TensorES5_dENKUlvE_clEvENKUlvE1_clEvEUlN3c104HalfEE_St5arrayIPcLm2EEEEviT0_T1_)
        /*1e74*/ 	.word	0x00000000


	//----- nvinfo : EIATTR_MIN_STACK_SIZE
	.align		4
.L_1337:
        /*1e78*/ 	.byte	0x04, 0x12
        /*1e7a*/ 	.short	(.L_1339 - .L_1338)
	.align		4
.L_1338:
        /*1e7c*/ 	.word	index@(_ZN2at6native18elementwise_kernelILi128ELi4EZNS0_15gpu_kernel_implIZZZNS0_49_GLOBAL__N__b919a28f_16_Normalization_cu_5c38458722batch_norm_calc_invstdERKNS_6TensorES6_dENKUlvE_clEvENKUlvE0_clEvEUlfE_EEvRNS_18TensorIteratorBaseERKT_EUliE_EEviT1_)
        /*1e80*/ 	.word	0x00000000


	//----- nvinfo : EIATTR_MIN_STACK_SIZE
	.align		4
.L_1339:
        /*1e84*/ 	.byte	0x04, 0x12
        /*1e86*/ 	.short	(.L_1341 - .L_1340)
	.align		4
.L_1340:
        /*1e88*/ 	.word	index@(_ZN2at6native27unrolled_elementwise_kernelIZZZNS0_49_GLOBAL__N__b919a28f_16_Normalization_cu_5c38458722batch_norm_calc_invstdERKNS_6TensorES5_dENKUlvE_clEvENKUlvE0_clEvEUlfE_St5arrayIPcLm2EELi4E23TrivialOffsetCalculatorILi1EjESD_NS0_6memory12LoadWithCastILi1EEENSE_13StoreWithCastILi1EEEEEviT_T0_T2_T3_T4_T5_)
        /*1e8c*/ 	.word	0x00000000


	//----- nvinfo : EIATTR_MIN_STACK_SIZE
	.align		4
.L_1341:
        /*1e90*/ 	.byte	0x04, 0x12
        /*1e92*/ 	.short	(.L_1343 - .L_1342)
	.align		4
.L_1342:
        /*1e94*/ 	.word	index@(_ZN2at6native18elementwise_kernelILi128ELi2EZNS0_22gpu_kernel_impl_nocastIZZZNS0_49_GLOBAL__N__b919a28f_16_Normalization_cu_5c38458722batch_norm_calc_invstdERKNS_6TensorES6_dENKUlvE_clEvENKUlvE0_clEvEUlfE_EEvRNS_18TensorIteratorBaseERKT_EUliE_EEviT1_)
        /*1e98*/ 	.word	0x00000000


	//----- nvinfo : EIATTR_MIN_STACK_SIZE
	.align		4
.L_1343:
        /*1e9c*/ 	.byte	0x04, 0x12
        /*1e9e*/ 	.short	(.L_1345 - .L_1344)
	.align		4
.L_1344:
        /*1ea0*/ 	.word	index@(_ZN2at6native27unrolled_elementwise_kernelIZZZNS0_49_GLOBAL__N__b919a28f_16_Normalization_cu_5c38458722batch_norm_calc_invstdERKNS_6TensorES5_dENKUlvE_clEvENKUlvE0_clEvEUlfE_St5arrayIPcLm2EELi4E23TrivialOffsetCalculatorILi1EjESD_NS0_6memory15LoadWithoutCastENSE_16StoreWithoutCastEEEviT_T0_T2_T3_T4_T5_)
        /*1ea4*/ 	.word	0x00000000


	//----- nvinfo : EIATTR_MIN_STACK_SIZE
	.align		4
.L_1345:
        /*1ea8*/ 	.byte	0x04, 0x12
        /*1eaa*/ 	.short	(.L_1347 - .L_1346)
	.align		4
.L_1346:
        /*1eac*/ 	.word	index@(_ZN2at6native29vectorized_elementwise_kernelILi2EZZZNS0_49_GLOBAL__N__b919a28f_16_Normalization_cu_5c38458722batch_norm_calc_invstdERKNS_6TensorES5_dENKUlvE_clEvENKUlvE0_clEvEUlfE_St5arrayIPcLm2EEEEviT0_T1_)
        /*1eb0*/ 	.word	0x00000000


	//----- nvinfo : EIATTR_MIN_STACK_SIZE
	.align		4
.L_1347:
        /*1eb4*/ 	.byte	0x04, 0x12
        /*1eb6*/ 	.short	(.L_1349 - .L_1348)
	.align		4
.L_1348:
        /*1eb8*/ 	.word	index@(_ZN2at6native29vectorized_elementwise_kernelILi4EZZZNS0_49_GLOBAL__N__b919a28f_16_Normalization_cu_5c38458722batch_norm_calc_invstdERKNS_6TensorES5_dENKUlvE_clEvENKUlvE0_clEvEUlfE_St5arrayIPcLm2EEEEviT0_T1_)
        /*1ebc*/ 	.word	0x00000000


	//----- nvinfo : EIATTR_MIN_STACK_SIZE
	.align		4
.L_1349:
        /*1ec0*/ 	.byte	0x04, 0x12
        /*1ec2*/ 	.short	(.L_1351 - .L_1350)
	.align		4
.L_1350:
        /*1ec4*/ 	.word	index@(_ZN2at6native29vectorized_elementwise_kernelILi8EZZZNS0_49_GLOBAL__N__b919a28f_16_Normalization_cu_5c38458722batch_norm_calc_invstdERKNS_6TensorES5_dENKUlvE_clEvENKUlvE0_clEvEUlfE_St5arrayIPcLm2EEEEviT0_T1_)
        /*1ec8*/ 	.word	0x00000000


	//----- nvinfo : EIATTR_MIN_STACK_SIZE
	.align		4
.L_1351:
        /*1ecc*/ 	.byte	0x04, 0x12
        /*1ece*/ 	.short	(.L_1353 - .L_1352)
	.align		4
.L_1352:
        /*1ed0*/ 	.word	index@(_ZN2at6native18elementwise_kernelILi128ELi4EZNS0_15gpu_kernel_implIZZZNS0_49_GLOBAL__N__b919a28f_16_Normalization_cu_5c38458722batch_norm_calc_invstdERKNS_6TensorES6_dENKUlvE_clEvENKUlvE_clEvEUldE_EEvRNS_18TensorIteratorBaseERKT_EUliE_EEviT1_)
        /*1ed4*/ 	.word	0x00000000


	//----- nvinfo : EIATTR_MIN_STACK_SIZE
	.align		4
.L_1353:
        /*1ed8*/ 	.byte	0x04, 0x12
        /*1eda*/ 	.short	(.L_1355 - .L_1354)
	.align		4
.L_1354:
        /*1edc*/ 	.word	index@(_ZN2at6native27unrolled_elementwise_kernelIZZZNS0_49_GLOBAL__N__b919a28f_16_Normalization_cu_5c38458722batch_norm_calc_invstdERKNS_6TensorES5_dENKUlvE_clEvENKUlvE_clEvEUldE_St5arrayIPcLm2EELi4E23TrivialOffsetCalculatorILi1EjESD_NS0_6memory12LoadWithCastILi1EEENSE_13StoreWithCastILi1EEEEEviT_T0_T2_T3_T4_T5_)
        /*1ee0*/ 	.word	0x00000000


	//----- nvinfo : EIATTR_MIN_STACK_SIZE
	.align		4
.L_1355:
        /*1ee4*/ 	.byte	0x04, 0x12
        /*1ee6*/ 	.short	(.L_1357 - .L_1356)
	.align		4
.L_1356:
        /*1ee8*/ 	.word	index@(_ZN2at6native18elementwise_kernelILi128ELi2EZNS0_22gpu_kernel_impl_nocastIZZZNS0_49_GLOBAL__N__b919a28f_16_Normalization_cu_5c38458722batch_norm_calc_invstdERKNS_6TensorES6_dENKUlvE_clEvENKUlvE_clEvEUldE_EEvRNS_18TensorIteratorBaseERKT_EUliE_EEviT1_)
        /*1eec*/ 	.word	0x00000000


	//----- nvinfo : EIATTR_MIN_STACK_SIZE
	.align		4
.L_1357:
        /*1ef0*/ 	.byte	0x04, 0x12
        /*1ef2*/ 	.short	(.L_1359 - .L_1358)
	.align		4
.L_1358:
        /*1ef4*/ 	.word	index@(_ZN2at6native27unrolled_elementwise_kernelIZZZNS0_49_GLOBAL__N__b919a28f_16_Normalization_cu_5c38458722batch_norm_calc_invstdERKNS_6TensorES5_dENKUlvE_clEvENKUlvE_clEvEUldE_St5arrayIPcLm2EELi4E23TrivialOffsetCalculatorILi1EjESD_NS0_6memory15LoadWithoutCastENSE_16StoreWithoutCastEEEviT_T0_T2_T3_T4_T5_)
        /*1ef8*/ 	.word	0x00000000


	//----- nvinfo : EIATTR_MIN_STACK_SIZE
	.align		4
.L_1359:
        /*1efc*/ 	.byte	0x04, 0x12
        /*1efe*/ 	.short	(.L_1361 - .L_1360)
	.align		4
.L_1360:
        /*1f00*/ 	.word	index@(_ZN2at6native29vectorized_elementwise_kernelILi2EZZZNS0_49_GLOBAL__N__b919a28f_16_Normalization_cu_5c38458722batch_norm_calc_invstdERKNS_6TensorES5_dENKUlvE_clEvENKUlvE_clEvEUldE_St5arrayIPcLm2EEEEviT0_T1_)
        /*1f04*/ 	.word	0x00000000


	//----- nvinfo : EIATTR_MIN_STACK_SIZE
	.align		4
.L_1361:
        /*1f08*/ 	.byte	0x04, 0x12
        /*1f0a*/ 	.short	(.L_1363 - .L_1362)
	.align		4
.L_1362:
        /*1f0c*/ 	.word	index@(_ZN2at6native29vectorized_elementwise_kernelILi4EZZZNS0_49_GLOBAL__N__b919a28f_16_Normalization_cu_5c38458722batch_norm_calc_invstdERKNS_6TensorES5_dENKUlvE_clEvENKUlvE_clEvEUldE_St5arrayIPcLm2EEEEviT0_T1_)
        /*1f10*/ 	.word	0x00000000


	//----- nvinfo : EIATTR_MIN_STACK_SIZE
	.align		4
.L_1363:
        /*1f14*/ 	.byte	0x04, 0x12
        /*1f16*/ 	.short	(.L_1365 - .L_1364)
	.align		4
.L_1364:
        /*1f18*/ 	.word	index@(_ZN2at6native29vectorized_elementwise_kernelILi8EZZZNS0_49_GLOBAL__N__b919a28f_16_Normalization_cu_5c38458722batch_norm_calc_invstdERKNS_6TensorES5_dENKUlvE_clEvENKUlvE_clEvEUldE_St5arrayIPcLm2EEEEviT0_T1_)
        /*1f1c*/ 	.word	0x00000000


	//----- nvinfo : EIATTR_MIN_STACK_SIZE
	.align		4
.L_1365:
        /*1f20*/ 	.byte	0x04, 0x12
        /*1f22*/ 	.short	(.L_1367 - .L_1366)
	.align		4
.L_1366:
        /*1f24*/ 	.word	index@(_ZN2at6native50batch_norm_collect_statistics_channels_last_kernelINS0_3VarEN3c108BFloat16EfLi4EEEvPKT0_PT1_S9_PVS8_PiiiS8_)
        /*1f28*/ 	.word	0x00000000


	//----- nvinfo : EIATTR_MIN_STACK_SIZE
	.align		4
.L_1367:
        /*1f2c*/ 	.byte	0x04, 0x12
        /*1f2e*/ 	.short	(.L_1369 - .L_1368)
	.align		4
.L_1368:
        /*1f30*/ 	.word	index@(_ZN2at6native50batch_norm_collect_statistics_channels_last_kernelINS0_3VarEN3c104HalfEfLi4EEEvPKT0_PT1_S9_PVS8_PiiiS8_)
        /*1f34*/ 	.word	0x00000000


	//----- nvinfo : EIATTR_MIN_STACK_SIZE
	.align		4
.L_1369:
        /*1f38*/ 	.byte	0x04, 0x12
        /*1f3a*/ 	.short	(.L_1371 - .L_1370)
	.align		4
.L_1370:
        /*1f3c*/ 	.word	index@(_ZN2at6native50batch_norm_collect_statistics_channels_last_kernelINS0_3VarEffLi4EEEvPKT0_PT1_S7_PVS6_PiiiS6_)
        /*1f40*/ 	.word	0x00000000


	//----- nvinfo : EIATTR_MIN_STACK_SIZE
	.align		4
.L_1371:
        /*1f44*/ 	.byte	0x04, 0x12
        /*1f46*/ 	.short	(.L_1373 - .L_1372)
	.align		4
.L_1372:
        /*1f48*/ 	.word	index@(_ZN2at6native50batch_norm_collect_statistics_channels_last_kernelINS0_3VarEddLi4EEEvPKT0_PT1_S7_PVS6_PiiiS6_)
        /*1f4c*/ 	.word	0x00000000


	//----- nvinfo : EIATTR_MIN_STACK_SIZE
	.align		4
.L_1373:
        /*1f50*/ 	.byte	0x04, 0x12
        /*1f52*/ 	.short	(.L_1375 - .L_1374)
	.align		4
.L_1374:
        /*1f54*/ 	.word	index@(_ZN2at6native36batch_norm_collect_statistics_kernelINS0_3VarEN3c108BFloat16ES4_fiEEvNS_27GenericPackedTensorAccessorIKT0_Lm3ENS_17RestrictPtrTraitsET3_EET2_SB_NS5_ISB_Lm1ES8_S9_EESC_)
        /*1f58*/ 	.word	0x00000000


	//----- nvinfo : EIATTR_MIN_STACK_SIZE
	.align		4
.L_1375:
        /*1f5c*/ 	.byte	0x04, 0x12
        /*1f5e*/ 	.short	(.L_1377 - .L_1376)
	.align		4
.L_1376:
        /*1f60*/ 	.word	index@(_ZN2at6native36batch_norm_collect_statistics_kernelINS0_3VarEN3c104HalfES4_fiEEvNS_27GenericPackedTensorAccessorIKT0_Lm3ENS_17RestrictPtrTraitsET3_EET2_SB_NS5_ISB_Lm1ES8_S9_EESC_)
        /*1f64*/ 	.word	0x00000000


	//----- nvinfo : EIATTR_MIN_STACK_SIZE
	.align		4
.L_1377:
        /*1f68*/ 	.byte	0x04, 0x12
        /*1f6a*/ 	.short	(.L_1379 - .L_1378)
	.align		4
.L_1378:
        /*1f6c*/ 	.word	index@(_ZN2at6native36batch_norm_collect_statistics_kernelINS0_3VarEfffiEEvNS_27GenericPackedTensorAccessorIKT0_Lm3ENS_17RestrictPtrTraitsET3_EET2_S9_NS3_IS9_Lm1ES6_S7_EESA_)
        /*1f70*/ 	.word	0x00000000


	//----- nvinfo : EIATTR_MIN_STACK_SIZE
	.align		4
.L_1379:
        /*1f74*/ 	.byte	0x04, 0x12
        /*1f76*/ 	.short	(.L_1381 - .L_1380)
	.align		4
.L_1380:
        /*1f78*/ 	.word	index@(_ZN2at6native36batch_norm_collect_statistics_kernelINS0_3VarEdddiEEvNS_27GenericPackedTensorAccessorIKT0_Lm3ENS_17RestrictPtrTraitsET3_EET2_S9_NS3_IS9_Lm1ES6_S7_EESA_)
        /*1f7c*/ 	.word	0x00000000


	//----- nvinfo : EIATTR_MIN_STACK_SIZE
	.align		4
.L_1381:
        /*1f80*/ 	.byte	0x04, 0x12
        /*1f82*/ 	.short	(.L_1383 - .L_1382)
	.align		4
.L_1382:
        /*1f84*/ 	.word	index@(_ZN2at6native18elementwise_kernelILi128ELi4EZNS0_15gpu_kernel_implIZZZNS0_49_GLOBAL__N__b919a28f_16_Normalization_cu_5c38458736batch_norm_elementwise_backward_evalERKNS_6TensorES6_S6_S6_ENKUlvE0_clEvENKUlvE2_clEvEUlN3c108BFloat16EfE_EEvRNS_18TensorIteratorBaseERKT_EUliE_EEviT1_)
        /*1f88*/ 	.word	0x00000000


	//----- nvinfo : EIATTR_MIN_STACK_SIZE
	.align		4
.L_1383:
        /*1f8c*/ 	.byte	0x04, 0x12
        /*1f8e*/ 	.short	(.L_1385 - .L_1384)
	.align		4
.L_1384:
        /*1f90*/ 	.word	index@(_ZN2at6native27unrolled_elementwise_kernelIZZZNS0_49_GLOBAL__N__b919a28f_16_Normalization_cu_5c38458736batch_norm_elementwise_backward_evalERKNS_6TensorES5_S5_S5_ENKUlvE0_clEvENKUlvE2_clEvEUlN3c108BFloat16EfE_St5arrayIPcLm3EELi4E23TrivialOffsetCalculatorILi2EjESE_ILi1EjENS0_6memory12LoadWithCastILi2EEENSH_13StoreWithCastILi1EEEEEviT_T0_T2_T3_T4_T5_)
        /*1f94*/ 	.word	0x00000000


	//----- nvinfo : EIATTR_MIN_STACK_SIZE
	.align		4
.L_1385:
        /*1f98*/ 	.byte	0x04, 0x12
        /*1f9a*/ 	.short	(.L_1387 - .L_1386)
	.align		4
.L_1386:
        /*1f9c*/ 	.word	index@(_ZN2at6native18elementwise_kernelILi128ELi4EZNS0_22gpu_kernel_impl_nocastIZZZNS0_49_GLOBAL__N__b919a28f_16_Normalization_cu_5c38458736batch_norm_elementwise_backward_evalERKNS_6TensorES6_S6_S6_ENKUlvE0_clEvENKUlvE2_clEvEUlN3c108BFloat16EfE_EEvRNS_18TensorIteratorBaseERKT_EUliE_EEviT1_)
        /*1fa0*/ 	.word	0x00000000


	//----- nvinfo : EIATTR_MIN_STACK_SIZE
	.align		4
.L_1387:
        /*1fa4*/ 	.byte	0x04, 0x12
        /*1fa6*/ 	.short	(.L_1389 - .L_1388)
	.align		4
.L_1388:
        /*1fa8*/ 	.word	index@(_ZN2at6native27unrolled_elementwise_kernelIZZZNS0_49_GLOBAL__N__b919a28f_16_Normalization_cu_5c38458736batch_norm_elementwise_backward_evalERKNS_6TensorES5_S5_S5_ENKUlvE0_clEvENKUlvE2_clEvEUlN3c108BFloat16EfE_St5arrayIPcLm3EELi4E23TrivialOffsetCalculatorILi2EjESE_ILi1EjENS0_6memory15LoadWithoutCastENSH_16StoreWithoutCastEEEviT_T0_T2_T3_T4_T5_)
        /*1fac*/ 	.word	0x00000000


	//----- nvinfo : EIATTR_MIN_STACK_SIZE
	.align		4
.L_1389:
        /*1fb0*/ 	.byte	0x04, 0x12
        /*1fb2*/ 	.short	(.L_1391 - .L_1390)
	.align		4
.L_1390:
        /*1fb4*/ 	.word	index@(_ZN2at6native29vectorized_elementwise_kernelILi2EZZZNS0_49_GLOBAL__N__b919a28f_16_Normalization_cu_5c38458736batch_norm_elementwise_backward_evalERKNS_6TensorES5_S5_S5_ENKUlvE0_clEvENKUlvE2_clEvEUlN3c108BFloat16EfE_St5arrayIPcLm3EEEEviT0_T1_)
        /*1fb8*/ 	.word	0x00000000


	//----- nvinfo : EIATTR_MIN_STACK_SIZE
	.align		4
.L_1391:
        /*1fbc*/ 	.byte	0x04, 0x12
        /*1fbe*/ 	.short	(.L_1393 - .L_1392)
	.align		4
.L_1392:
        /*1fc0*/ 	.word	index@(_ZN2at6native29vectorized_elementwise_kernelILi4EZZZNS0_49_GLOBAL__N__b919a28f_16_Normalization_cu_5c38458736batch_norm_elementwise_backward_evalERKNS_6TensorES5_S5_S5_ENKUlvE0_clEvENKUlvE2_clEvEUlN3c108BFloat16EfE_St5arrayIPcLm3EEEEviT0_T1_)
        /*1fc4*/ 	.word	0x00000000


	//----- nvinfo : EIATTR_MIN_STACK_SIZE
	.align		4
.L_1393:
        /*1fc8*/ 	.byte	0x04, 0x12
        /*1fca*/ 	.short	(.L_1395 - .L_1394)
	.align		4
.L_1394:
        /*1fcc*/ 	.word	index@(_ZN2at6native29vectorized_elementwise_kernelILi8EZZZNS0_49_GLOBAL__N__b919a28f_16_Normalization_cu_5c38458736batch_norm_elementwise_backward_evalERKNS_6TensorES5_S5_S5_ENKUlvE0_clEvENKUlvE2_clEvEUlN3c108BFloat16EfE_St5arrayIPcLm3EEEEviT0_T1_)
        /*1fd0*/ 	.word	0x00000000


	//----- nvinfo : EIATTR_MIN_STACK_SIZE
	.align		4
.L_1395:
        /*1fd4*/ 	.byte	0x04, 0x12
        /*1fd6*/ 	.short	(.L_1397 - .L_1396)
	.align		4
.L_1396:
        /*1fd8*/ 	.word	index@(_ZN2at6native18elementwise_kernelILi128ELi4EZNS0_15gpu_kernel_implIZZZNS0_49_GLOBAL__N__b919a28f_16_Normalization_cu_5c38458736batch_norm_elementwise_backward_evalERKNS_6TensorES6_S6_S6_ENKUlvE0_clEvENKUlvE1_clEvEUlN3c104HalfEfE_EEvRNS_18TensorIteratorBaseERKT_EUliE_EEviT1_)
        /*1fdc*/ 	.word	0x00000000


	//----- nvinfo : EIATTR_MIN_STACK_SIZE
	.align		4
.L_1397:
        /*1fe0*/ 	.byte	0x04, 0x12
        /*1fe2*/ 	.short	(.L_1399 - .L_1398)
	.align		4
.L_1398:
        /*1fe4*/ 	.word	index@(_ZN2at6native27unrolled_elementwise_kernelIZZZNS0_49_GLOBAL__N__b919a28f_16_Normalization_cu_5c38458736batch_norm_elementwise_backward_evalERKNS_6TensorES5_S5_S5_ENKUlvE0_clEvENKUlvE1_clEvEUlN3c104HalfEfE_St5arrayIPcLm3EELi4E23TrivialOffsetCalculatorILi2EjESE_ILi1EjENS0_6memory12LoadWithCastILi2EEENSH_13StoreWithCastILi1EEEEEviT_T0_T2_T3_T4_T5_)
        /*1fe8*/ 	.word	0x00000000


	//----- nvinfo : EIATTR_MIN_STACK_SIZE
	.align		4
.L_1399:
        /*1fec*/ 	.byte	0x04, 0x12
        /*1fee*/ 	.short	(.L_1401 - .L_1400)
	.align		4
.L_1400:
        /*1ff0*/ 	.word	index@(_ZN2at6native18elementwise_kernelILi128ELi4EZNS0_22gpu_kernel_impl_nocastIZZZNS0_49_GLOBAL__N__b919a28f_16_Normalization_cu_5c38458736batch_norm_elementwise_backward_evalERKNS_6TensorES6_S6_S6_ENKUlvE0_clEvENKUlvE1_clEvEUlN3c104HalfEfE_EEvRNS_18TensorIteratorBaseERKT_EUliE_EEviT1_)
        /*1ff4*/ 	.word	0x00000000


	//----- nvinfo : EIATTR_MIN_STACK_SIZE
	.align		4
.L_1401:
        /*1ff8*/ 	.byte	0x04, 0x12
        /*1ffa*/ 	.short	(.L_1403 - .L_1402)
	.align		4
.L_1402:
        /*1ffc*/ 	.word	index@(_ZN2at6native27unrolled_elementwise_kernelIZZZNS0_49_GLOBAL__N__b919a28f_16_Normalization_cu_5c38458736batch_norm_elementwise_backward_evalERKNS_6TensorES5_S5_S5_ENKUlvE0_clEvENKUlvE1_clEvEUlN3c104HalfEfE_St5arrayIPcLm3EELi4E23TrivialOffsetCalculatorILi2EjESE_ILi1EjENS0_6memory15LoadWithoutCastENSH_16StoreWithoutCastEEEviT_T0_T2_T3_T4_T5_)
        /*2000*/ 	.word	0x00000000


	//----- nvinfo : EIATTR_MIN_STACK_SIZE
	.align		4
.L_1403:
        /*2004*/ 	.byte	0x04, 0x12
        /*2006*/ 	.short	(.L_1405 - .L_1404)
	.align		4
.L_1404:
        /*2008*/ 	.word	index@(_ZN2at6native29vectorized_elementwise_kernelILi2EZZZNS0_49_GLOBAL__N__b919a28f_16_Normalization_cu_5c38458736batch_norm_elementwise_backward_evalERKNS_6TensorES5_S5_S5_ENKUlvE0_clEvENKUlvE1_clEvEUlN3c104HalfEfE_St5arrayIPcLm3EEEEviT0_T1_)
        /*200c*/ 	.word	0x00000000


	//----- nvinfo : EIATTR_MIN_STACK_SIZE
	.align		4
.L_1405:
        /*2010*/ 	.byte	0x04, 0x12
        /*2012*/ 	.short	(.L_1407 - .L_1406)
	.align		4
.L_1406:
        /*2014*/ 	.word	index@(_ZN2at6native29vectorized_elementwise_kernelILi4EZZZNS0_49_GLOBAL__N__b919a28f_16_Normalization_cu_5c38458736batch_norm_elementwise_backward_evalERKNS_6TensorES5_S5_S5_ENKUlvE0_clEvENKUlvE1_clEvEUlN3c104HalfEfE_St5arrayIPcLm3EEEEviT0_T1_)
        /*2018*/ 	.word	0x00000000


	//----- nvinfo : EIATTR_MIN_STACK_SIZE
	.align		4
.L_1407:
        /*201c*/ 	.byte	0x04, 0x12
        /*201e*/ 	.short	(.L_1409 - .L_1408)
	.align		4
.L_1408:
        /*2020*/ 	.word	index@(_ZN2at6native29vectorized_elementwise_kernelILi8EZZZNS0_49_GLOBAL__N__b919a28f_16_Normalization_cu_5c38458736batch_norm_elementwise_backward_evalERKNS_6TensorES5_S5_S5_ENKUlvE0_clEvENKUlvE1_clEvEUlN3c104HalfEfE_St5arrayIPcLm3EEEEviT0_T1_)
        /*2024*/ 	.word	0x00000000


	//----- nvinfo : EIATTR_MIN_STACK_SIZE
	.align		4
.L_1409:
        /*2028*/ 	.byte	0x04, 0x12
        /*202a*/ 	.short	(.L_1411 - .L_1410)
	.align		4
.L_1410:
        /*202c*/ 	.word	index@(_ZN2at6native18elementwise_kernelILi128ELi4EZNS0_15gpu_kernel_implIZZZNS0_49_GLOBAL__N__b919a28f_16_Normalization_cu_5c38458736batch_norm_elementwise_backward_evalERKNS_6TensorES6_S6_S6_ENKUlvE0_clEvENKUlvE0_clEvEUlffE_EEvRNS_18TensorIteratorBaseERKT_EUliE_EEviT1_)
        /*2030*/ 	.word	0x00000000


	//----- nvinfo : EIATTR_MIN_STACK_SIZE
	.align		4
.L_1411:
        /*2034*/ 	.byte	0x04, 0x12
        /*2036*/ 	.short	(.L_1413 - .L_1412)
	.align		4
.L_1412:
        /*2038*/ 	.word	index@(_ZN2at6native27unrolled_elementwise_kernelIZZZNS0_49_GLOBAL__N__b919a28f_16_Normalization_cu_5c38458736batch_norm_elementwise_backward_evalERKNS_6TensorES5_S5_S5_ENKUlvE0_clEvENKUlvE0_clEvEUlffE_St5arrayIPcLm3EELi4E23TrivialOffsetCalculatorILi2EjESC_ILi1EjENS0_6memory12LoadWithCastILi2EEENSF_13StoreWithCastILi1EEEEEviT_T0_T2_T3_T4_T5_)
        /*203c*/ 	.word	0x00000000


	//----- nvinfo : EIATTR_MIN_STACK_SIZE
	.align		4
.L_1413:
        /*2040*/ 	.byte	0x04, 0x12
        /*2042*/ 	.short	(.L_1415 - .L_1414)
	.align		4
.L_1414:
        /*2044*/ 	.word	index@(_ZN2at6native18elementwise_kernelILi128ELi2EZNS0_22gpu_kernel_impl_nocastIZZZNS0_49_GLOBAL__N__b919a28f_16_Normalization_cu_5c38458736batch_norm_elementwise_backward_evalERKNS_6TensorES6_S6_S6_ENKUlvE0_clEvENKUlvE0_clEvEUlffE_EEvRNS_18TensorIteratorBaseERKT_EUliE_EEviT1_)
        /*2048*/ 	.word	0x00000000


	//----- nvinfo : EIATTR_MIN_STACK_SIZE
	.align		4
.L_1415:
        /*204c*/ 	.byte	0x04, 0x12
        /*204e*/ 	.short	(.L_1417 - .L_1416)
	.align		4
.L_1416:
        /*2050*/ 	.word	index@(_ZN2at6native27unrolled_elementwise_kernelIZZZNS0_49_GLOBAL__N__b919a28f_16_Normalization_cu_5c38458736batch_norm_elementwise_backward_evalERKNS_6TensorES5_S5_S5_ENKUlvE0_clEvENKUlvE0_clEvEUlffE_St5arrayIPcLm3EELi4E23TrivialOffsetCalculatorILi2EjESC_ILi1EjENS0_6memory15LoadWithoutCastENSF_16StoreWithoutCastEEEviT_T0_T2_T3_T4_T5_)
        /*2054*/ 	.word	0x00000000


	//----- nvinfo : EIATTR_MIN_STACK_SIZE
	.align		4
.L_1417:
        /*2058*/ 	.byte	0x04, 0x12
        /*205a*/ 	.short	(.L_1419 - .L_1418)
	.align		4
.L_1418:
        /*205c*/ 	.word	index@(_ZN2at6native29vectorized_elementwise_kernelILi2EZZZNS0_49_GLOBAL__N__b919a28f_16_Normalization_cu_5c38458736batch_norm_elementwise_backward_evalERKNS_6TensorES5_S5_S5_ENKUlvE0_clEvENKUlvE0_clEvEUlffE_St5arrayIPcLm3EEEEviT0_T1_)
        /*2060*/ 	.word	0x00000000


	//----- nvinfo : EIATTR_MIN_STACK_SIZE
	.align		4
.L_1419:
        /*2064*/ 	.byte	0x04, 0x12
        /*2066*/ 	.short	(.L_1421 - .L_1420)
	.align		4
.L_1420:
        /*2068*/ 	.word	index@(_ZN2at6native29vectorized_elementwise_kernelILi4EZZZNS0_49_GLOBAL__N__b919a28f_16_Normalization_cu_5c38458736batch_norm_elementwise_backward_evalERKNS_6TensorES5_S5_S5_ENKUlvE0_clEvENKUlvE0_clEvEUlffE_St5arrayIPcLm3EEEEviT0_T1_)
        /*206c*/ 	.word	0x00000000


	//----- nvinfo : EIATTR_MIN_STACK_SIZE
	.align		4
.L_1421:
        /*2070*/ 	.byte	0x04, 0x12
        /*2072*/ 	.short	(.L_1423 - .L_1422)
	.align		4
.L_1422:
        /*2074*/ 	.word	index@(_ZN2at6native29vectorized_elementwise_kernelILi8EZZZNS0_49_GLOBAL__N__b919a28f_16_Normalization_cu_5c38458736batch_norm_elementwise_backward_evalERKNS_6TensorES5_S5_S5_ENKUlvE0_clEvENKUlvE0_clEvEUlffE_St5arrayIPcLm3EEEEviT0_T1_)
        /*2078*/ 	.word	0x00000000


	//----- nvinfo : EIATTR_MIN_STACK_SIZE
	.align		4
.L_1423:
        /*207c*/ 	.byte	0x04, 0x12
        /*207e*/ 	.short	(.L_1425 - .L_1424)
	.align		4
.L_1424:
        /*2080*/ 	.word	index@(_ZN2at6native18elementwise_kernelILi128ELi4EZNS0_15gpu_kernel_implIZZZNS0_49_GLOBAL__N__b919a28f_16_Normalization_cu_5c38458736batch_norm_elementwise_backward_evalERKNS_6TensorES6_S6_S6_ENKUlvE0_clEvENKUlvE_clEvEUlddE_EEvRNS_18TensorIteratorBaseERKT_EUliE_EEviT1_)
        /*2084*/ 	.word	0x00000000


	//----- nvinfo : EIATTR_MIN_STACK_SIZE
	.align		4
.L_1425:
        /*2088*/ 	.byte	0x04, 0x12
        /*208a*/ 	.short	(.L_1427 - .L_1426)
	.align		4
.L_1426:
        /*208c*/ 	.word	index@(_ZN2at6native27unrolled_elementwise_kernelIZZZNS0_49_GLOBAL__N__b919a28f_16_Normalization_cu_5c38458736batch_norm_elementwise_backward_evalERKNS_6TensorES5_S5_S5_ENKUlvE0_clEvENKUlvE_clEvEUlddE_St5arrayIPcLm3EELi4E23TrivialOffsetCalculatorILi2EjESC_ILi1EjENS0_6memory12LoadWithCastILi2EEENSF_13StoreWithCastILi1EEEEEviT_T0_T2_T3_T4_T5_)
        /*2090*/ 	.word	0x00000000


	//----- nvinfo : EIATTR_MIN_STACK_SIZE
	.align		4
.L_1427:
        /*2094*/ 	.byte	0x04, 0x12
        /*2096*/ 	.short	(.L_1429 - .L_1428)
	.align		4
.L_1428:
        /*2098*/ 	.word	index@(_ZN2at6native18elementwise_kernelILi128ELi2EZNS0_22gpu_kernel_impl_nocastIZZZNS0_49_GLOBAL__N__b919a28f_16_Normalization_cu_5c38458736batch_norm_elementwise_backward_evalERKNS_6TensorES6_S6_S6_ENKUlvE0_clEvENKUlvE_clEvEUlddE_EEvRNS_18TensorIteratorBaseERKT_EUliE_EEviT1_)
        /*209c*/ 	.word	0x00000000


	//----- nvinfo : EIATTR_MIN_STACK_SIZE
	.align		4
.L_1429:
        /*20a0*/ 	.byte	0x04, 0x12
        /*20a2*/ 	.short	(.L_1431 - .L_1430)
	.align		4
.L_1430:
        /*20a4*/ 	.word	index@(_ZN2at6native27unrolled_elementwise_kernelIZZZNS0_49_GLOBAL__N__b919a28f_16_Normalization_cu_5c38458736batch_norm_elementwise_backward_evalERKNS_6TensorES5_S5_S5_ENKUlvE0_clEvENKUlvE_clEvEUlddE_St5arrayIPcLm3EELi4E23TrivialOffsetCalculatorILi2EjESC_ILi1EjENS0_6memory15LoadWithoutCastENSF_16StoreWithoutCastEEEviT_T0_T2_T3_T4_T5_)
        /*20a8*/ 	.word	0x00000000


	//----- nvinfo : EIATTR_MIN_STACK_SIZE
	.align		4
.L_1431:
        /*20ac*/ 	.byte	0x04, 0x12
        /*20ae*/ 	.short	(.L_1433 - .L_1432)
	.align		4
.L_1432:
        /*20b0*/ 	.word	index@(_ZN2at6native29vectorized_elementwise_kernelILi2EZZZNS0_49_GLOBAL__N__b919a28f_16_Normalization_cu_5c38458736batch_norm_elementwise_backward_evalERKNS_6TensorES5_S5_S5_ENKUlvE0_clEvENKUlvE_clEvEUlddE_St5arrayIPcLm3EEEEviT0_T1_)
        /*20b4*/ 	.word	0x00000000


	//----- nvinfo : EIATTR_MIN_STACK_SIZE
	.align		4
.L_1433:
        /*20b8*/ 	.byte	0x04, 0x12
        /*20ba*/ 	.short	(.L_1435 - .L_1434)
	.align		4
.L_1434:
        /*20bc*/ 	.word	index@(_ZN2at6native29vectorized_elementwise_kernelILi4EZZZNS0_49_GLOBAL__N__b919a28f_16_Normalization_cu_5c38458736batch_norm_elementwise_backward_evalERKNS_6TensorES5_S5_S5_ENKUlvE0_clEvENKUlvE_clEvEUlddE_St5arrayIPcLm3EEEEviT0_T1_)
        /*20c0*/ 	.word	0x00000000


	//----- nvinfo : EIATTR_MIN_STACK_SIZE
	.align		4
.L_1435:
        /*20c4*/ 	.byte	0x04, 0x12
        /*20c6*/ 	.short	(.L_1437 - .L_1436)
	.align		4
.L_1436:
        /*20c8*/ 	.word	index@(_ZN2at6native29vectorized_elementwise_kernelILi8EZZZNS0_49_GLOBAL__N__b919a28f_16_Normalization_cu_5c38458736batch_norm_elementwise_backward_evalERKNS_6TensorES5_S5_S5_ENKUlvE0_clEvENKUlvE_clEvEUlddE_St5arrayIPcLm3EEEEviT0_T1_)
        /*20cc*/ 	.word	0x00000000


	//----- nvinfo : EIATTR_MIN_STACK_SIZE
	.align		4
.L_1437:
        /*20d0*/ 	.byte	0x04, 0x12
        /*20d2*/ 	.short	(.L_1439 - .L_1438)
	.align		4
.L_1438:
        /*20d4*/ 	.word	index@(_ZN2at6native18elementwise_kernelILi128ELi4EZNS0_15gpu_kernel_implIZZZNS0_49_GLOBAL__N__b919a28f_16_Normalization_cu_5c38458736batch_norm_elementwise_backward_evalERKNS_6TensorES6_S6_S6_ENKUlvE_clEvENKUlvE2_clEvEUlN3c108BFloat16EffE_EEvRNS_18TensorIteratorBaseERKT_EUliE_EEviT1_)
        /*20d8*/ 	.word	0x00000000


	//----- nvinfo : EIATTR_MIN_STACK_SIZE
	.align		4
.L_1439:
        /*20dc*/ 	.byte	0x04, 0x12
        /*20de*/ 	.short	(.L_1441 - .L_1440)
	.align		4
.L_1440:
        /*20e0*/ 	.word	index@(_ZN2at6native27unrolled_elementwise_kernelIZZZNS0_49_GLOBAL__N__b919a28f_16_Normalization_cu_5c38458736batch_norm_elementwise_backward_evalERKNS_6TensorES5_S5_S5_ENKUlvE_clEvENKUlvE2_clEvEUlN3c108BFloat16EffE_St5arrayIPcLm4EELi4E23TrivialOffsetCalculatorILi3EjESE_ILi1EjENS0_6memory12LoadWithCastILi3EEENSH_13StoreWithCastILi1EEEEEviT_T0_T2_T3_T4_T5_)
        /*20e4*/ 	.word	0x00000000


	//----- nvinfo : EIATTR_MIN_STACK_SIZE
	.align		4
.L_1441:
        /*20e8*/ 	.byte	0x04, 0x12
        /*20ea*/ 	.short	(.L_1443 - .L_1442)
	.align		4
.L_1442:
        /*20ec*/ 	.word	index@(_ZN2at6native18elementwise_kernelILi128ELi4EZNS0_22gpu_kernel_impl_nocastIZZZNS0_49_GLOBAL__N__b919a28f_16_Normalization_cu_5c38458736batch_norm_elementwise_backward_evalERKNS_6TensorES6_S6_S6_ENKUlvE_clEvENKUlvE2_clEvEUlN3c108BFloat16EffE_EEvRNS_18TensorIteratorBaseERKT_EUliE_EEviT1_)
        /*20f0*/ 	.word	0x00000000


	//----- nvinfo : EIATTR_MIN_STACK_SIZE
	.align		4
.L_1443:
        /*20f4*/ 	.byte	0x04, 0x12
        /*20f6*/ 	.short	(.L_1445 - .L_1444)
	.align		4
.L_1444:
        /*20f8*/ 	.word	index@(_ZN2at6native27unrolled_elementwise_kernelIZZZNS0_49_GLOBAL__N__b919a28f_16_Normalization_cu_5c38458736batch_norm_elementwise_backward_evalERKNS_6TensorES5_S5_S5_ENKUlvE_clEvENKUlvE2_clEvEUlN3c108BFloat16EffE_St5arrayIPcLm4EELi4E23TrivialOffsetCalculatorILi3EjESE_ILi1EjENS0_6memory15LoadWithoutCastENSH_16StoreWithoutCastEEEviT_T0_T2_T3_T4_T5_)
        /*20fc*/ 	.word	0x00000000


	//----- nvinfo : EIATTR_MIN_STACK_SIZE
	.align		4
.L_1445:
        /*2100*/ 	.byte	0x04, 0x12
        /*2102*/ 	.short	(.L_1447 - .L_1446)
	.align		4
.L_1446:
        /*2104*/ 	.word	index@(_ZN2at6native29vectorized_elementwise_kernelILi2EZZZNS0_49_GLOBAL__N__b919a28f_16_Normalization_cu_5c38458736batch_norm_elementwise_backward_evalERKNS_6TensorES5_S5_S5_ENKUlvE_clEvENKUlvE2_clEvEUlN3c108BFloat16EffE_St5arrayIPcLm4EEEEviT0_T1_)
        /*2108*/ 	.word	0x00000000


	//----- nvinfo : EIATTR_MIN_STACK_SIZE
	.align		4
.L_1447:
        /*210c*/ 	.byte	0x04, 0x12
        /*210e*/ 	.short	(.L_1449 - .L_1448)
	.align		4
.L_1448:
        /*2110*/ 	.word	index@(_ZN2at6native29vectorized_elementwise_kernelILi4EZZZNS0_49_GLOBAL__N__b919a28f_16_Normalization_cu_5c38458736batch_norm_elementwise_backward_evalERKNS_6TensorES5_S5_S5_ENKUlvE_clEvENKUlvE2_clEvEUlN3c108BFloat16EffE_St5arrayIPcLm4EEEEviT0_T1_)
        /*2114*/ 	.word	0x00000000


	//----- nvinfo : EIATTR_MIN_STACK_SIZE
	.align		4
.L_1449:
        /*2118*/ 	.byte	0x04, 0x12
        /*211a*/ 	.short	(.L_1451 - .L_1450)
	.align		4
.L_1450:
        /*211c*/ 	.word	index@(_ZN2at6native29vectorized_elementwise_kernelILi8EZZZNS0_49_GLOBAL__N__b919a28f_16_Normalization_cu_5c38458736batch_norm_elementwise_backward_evalERKNS_6TensorES5_S5_S5_ENKUlvE_clEvENKUlvE2_clEvEUlN3c108BFloat16EffE_St5arrayIPcLm4EEEEviT0_T1_)
        /*2120*/ 	.word	0x00000000


	//----- nvinfo : EIATTR_MIN_STACK_SIZE
	.align		4
.L_1451:
        /*2124*/ 	.byte	0x04, 0x12
        /*2126*/ 	.short	(.L_1453 - .L_1452)
	.align		4
.L_1452:
        /*2128*/ 	.word	index@(_ZN2at6native18elementwise_kernelILi128ELi4EZNS0_15gpu_kernel_implIZZZNS0_49_GLOBAL__N__b919a28f_16_Normalization_cu_5c38458736batch_norm_elementwise_backward_evalERKNS_6TensorES6_S6_S6_ENKUlvE_clEvENKUlvE1_clEvEUlN3c104HalfEffE_EEvRNS_18TensorIteratorBaseERKT_EUliE_EEviT1_)
        /*212c*/ 	.word	0x00000000


	//----- nvinfo : EIATTR_MIN_STACK_SIZE
	.align		4
.L_1453:
        /*2130*/ 	.byte	0x04, 0x12
        /*2132*/ 	.short	(.L_1455 - .L_1454)
	.align		4
.L_1454:
        /*2134*/ 	.word	index@(_ZN2at6native27unrolled_elementwise_kernelIZZZNS0_49_GLOBAL__N__b919a28f_16_Normalization_cu_5c38458736batch_norm_elementwise_backward_evalERKNS_6TensorES5_S5_S5_ENKUlvE_clEvENKUlvE1_clEvEUlN3c104HalfEffE_St5arrayIPcLm4EELi4E23TrivialOffsetCalculatorILi3EjESE_ILi1EjENS0_6memory12LoadWithCastILi3EEENSH_13StoreWithCastILi1EEEEEviT_T0_T2_T3_T4_T5_)
        /*2138*/ 	.word	0x00000000


	//----- nvinfo : EIATTR_MIN_STACK_SIZE
	.align		4
.L_1455:
        /*213c*/ 	.byte	0x04, 0x12
        /*213e*/ 	.short	(.L_1457 - .L_1456)
	.align		4
.L_1456:
        /*2140*/ 	.word	index@(_ZN2at6native18elementwise_kernelILi128ELi4EZNS0_22gpu_kernel_impl_nocastIZZZNS0_49_GLOBAL__N__b919a28f_16_Normalization_cu_5c38458736batch_norm_elementwise_backward_evalERKNS_6TensorES6_S6_S6_ENKUlvE_clEvENKUlvE1_clEvEUlN3c104HalfEffE_EEvRNS_18TensorIteratorBaseERKT_EUliE_EEviT1_)
        /*2144*/ 	.word	0x00000000


	//----- nvinfo : EIATTR_MIN_STACK_SIZE
	.align		4
.L_1457:
        /*2148*/ 	.byte	0x04, 0x12
        /*214a*/ 	.short	(.L_1459 - .L_1458)
	.align		4
.L_1458:
        /*214c*/ 	.word	index@(_ZN2at6native27unrolled_elementwise_kernelIZZZNS0_49_GLOBAL__N__b919a28f_16_Normalization_cu_5c38458736batch_norm_elementwise_backward_evalERKNS_6TensorES5_S5_S5_ENKUlvE_clEvENKUlvE1_clEvEUlN3c104HalfEffE_St5arrayIPcLm4EELi4E23TrivialOffsetCalculatorILi3EjESE_ILi1EjENS0_6memory15LoadWithoutCastENSH_16StoreWithoutCastEEEviT_T0_T2_T3_T4_T5_)
        /*2150*/ 	.word	0x00000000


	//----- nvinfo : EIATTR_MIN_STACK_SIZE
	.align		4
.L_1459:
        /*2154*/ 	.byte	0x04, 0x12
        /*2156*/ 	.short	(.L_1461 - .L_1460)
	.align		4
.L_1460:
        /*2158*/ 	.word	index@(_ZN2at6native29vectorized_elementwise_kernelILi2EZZZNS0_49_GLOBAL__N__b919a28f_16_Normalization_cu_5c38458736batch_norm_elementwise_backward_evalERKNS_6TensorES5_S5_S5_ENKUlvE_clEvENKUlvE1_clEvEUlN3c104HalfEffE_St5arrayIPcLm4EEEEviT0_T1_)
        /*215c*/ 	.word	0x00000000


	//----- nvinfo : EIATTR_MIN_STACK_SIZE
	.align		4
.L_1461:
        /*2160*/ 	.byte	0x04, 0x12
        /*2162*/ 	.short	(.L_1463 - .L_1462)
	.align		4
.L_1462:
        /*2164*/ 	.word	index@(_ZN2at6native29vectorized_elementwise_kernelILi4EZZZNS0_49_GLOBAL__N__b919a28f_16_Normalization_cu_5c38458736batch_norm_elementwise_backward_evalERKNS_6TensorES5_S5_S5_ENKUlvE_clEvENKUlvE1_clEvEUlN3c104HalfEffE_St5arrayIPcLm4EEEEviT0_T1_)
        /*2168*/ 	.word	0x00000000


	//----- nvinfo : EIATTR_MIN_STACK_SIZE
	.align		4
.L_1463:
        /*216c*/ 	.byte	0x04, 0x12
        /*216e*/ 	.short	(.L_1465 - .L_1464)
	.align		4
.L_1464:
        /*2170*/ 	.word	index@(_ZN2at6native29vectorized_elementwise_kernelILi8EZZZNS0_49_GLOBAL__N__b919a28f_16_Normalization_cu_5c38458736batch_norm_elementwise_backward_evalERKNS_6TensorES5_S5_S5_ENKUlvE_clEvENKUlvE1_clEvEUlN3c104HalfEffE_St5arrayIPcLm4EEEEviT0_T1_)
        /*2174*/ 	.word	0x00000000


	//----- nvinfo : EIATTR_MIN_STACK_SIZE
	.align		4
.L_1465:
        /*2178*/ 	.byte	0x04, 0x12
        /*217a*/ 	.short	(.L_1467 - .L_1466)
	.align		4
.L_1466:
        /*217c*/ 	.word	index@(_ZN2at6native18elementwise_kernelILi128ELi4EZNS0_15gpu_kernel_implIZZZNS0_49_GLOBAL__N__b919a28f_16_Normalization_cu_5c38458736batch_norm_elementwise_backward_evalERKNS_6TensorES6_S6_S6_ENKUlvE_clEvENKUlvE0_clEvEUlfffE_EEvRNS_18TensorIteratorBaseERKT_EUliE_EEviT1_)
        /*2180*/ 	.word	0x00000000


	//----- nvinfo : EIATTR_MIN_STACK_SIZE
	.align		4
.L_1467:
        /*2184*/ 	.byte	0x04, 0x12
        /*2186*/ 	.short	(.L_1469 - .L_1468)
	.align		4
.L_1468:
        /*2188*/ 	.word	index@(_ZN2at6native27unrolled_elementwise_kernelIZZZNS0_49_GLOBAL__N__b919a28f_16_Normalization_cu_5c38458736batch_norm_elementwise_backward_evalERKNS_6TensorES5_S5_S5_ENKUlvE_clEvENKUlvE0_clEvEUlfffE_St5arrayIPcLm4EELi4E23TrivialOffsetCalculatorILi3EjESC_ILi1EjENS0_6memory12LoadWithCastILi3EEENSF_13StoreWithCastILi1EEEEEviT_T0_T2_T3_T4_T5_)
        /*218c*/ 	.word	0x00000000


	//----- nvinfo : EIATTR_MIN_STACK_SIZE
	.align		4
.L_1469:
        /*2190*/ 	.byte	0x04, 0x12
        /*2192*/ 	.short	(.L_1471 - .L_1470)
	.align		4
.L_1470:
        /*2194*/ 	.word	index@(_ZN2at6native18elementwise_kernelILi128ELi2EZNS0_22gpu_kernel_impl_nocastIZZZNS0_49_GLOBAL__N__b919a28f_16_Normalization_cu_5c38458736batch_norm_elementwise_backward_evalERKNS_6TensorES6_S6_S6_ENKUlvE_clEvENKUlvE0_clEvEUlfffE_EEvRNS_18TensorIteratorBaseERKT_EUliE_EEviT1_)
        /*2198*/ 	.word	0x00000000


	//----- nvinfo : EIATTR_MIN_STACK_SIZE
	.align		4
.L_1471:
        /*219c*/ 	.byte	0x04, 0x12
        /*219e*/ 	.short	(.L_1473 - .L_1472)
	.align		4
.L_1472:
        /*21a0*/ 	.word	index@(_ZN2at6native27unrolled_elementwise_kernelIZZZNS0_49_GLOBAL__N__b919a28f_16_Normalization_cu_5c38458736batch_norm_elementwise_backward_evalERKNS_6TensorES5_S5_S5_ENKUlvE_clEvENKUlvE0_clEvEUlfffE_St5arrayIPcLm4EELi4E23TrivialOffsetCalculatorILi3EjESC_ILi1EjENS0_6memory15LoadWithoutCastENSF_16StoreWithoutCastEEEviT_T0_T2_T3_T4_T5_)
        /*21a4*/ 	.word	0x00000000


	//----- nvinfo : EIATTR_MIN_STACK_SIZE
	.align		4
.L_1473:
        /*21a8*/ 	.byte	0x04, 0x12
        /*21aa*/ 	.short	(.L_1475 - .L_1474)
	.align		4
.L_1474:
        /*21ac*/ 	.word	index@(_ZN2at6native29vectorized_elementwise_kernelILi2EZZZNS0_49_GLOBAL__N__b919a28f_16_Normalization_cu_5c38458736batch_norm_elementwise_backward_evalERKNS_6TensorES5_S5_S5_ENKUlvE_clEvENKUlvE0_clEvEUlfffE_St5arrayIPcLm4EEEEviT0_T1_)
        /*21b0*/ 	.word	0x00000000


	//----- nvinfo : EIATTR_MIN_STACK_SIZE
	.align		4
.L_1475:
        /*21b4*/ 	.byte	0x04, 0x12
        /*21b6*/ 	.short	(.L_1477 - .L_1476)
	.align		4
.L_1476:
        /*21b8*/ 	.word	index@(_ZN2at6native29vectorized_elementwise_kernelILi4EZZZNS0_49_GLOBAL__N__b919a28f_16_Normalization_cu_5c38458736batch_norm_elementwise_backward_evalERKNS_6TensorES5_S5_S5_ENKUlvE_clEvENKUlvE0_clEvEUlfffE_St5arrayIPcLm4EEEEviT0_T1_)
        /*21bc*/ 	.word	0x00000000


	//----- nvinfo : EIATTR_MIN_STACK_SIZE
	.align		4
.L_1477:
        /*21c0*/ 	.byte	0x04, 0x12
        /*21c2*/ 	.short	(.L_1479 - .L_1478)
	.align		4
.L_1478:
        /*21c4*/ 	.word	index@(_ZN2at6native29vectorized_elementwise_kernelILi8EZZZNS0_49_GLOBAL__N__b919a28f_16_Normalization_cu_5c38458736batch_norm_elementwise_backward_evalERKNS_6TensorES5_S5_S5_ENKUlvE_clEvENKUlvE0_clEvEUlfffE_St5arrayIPcLm4EEEEviT0_T1_)
        /*21c8*/ 	.word	0x00000000


	//----- nvinfo : EIATTR_MIN_STACK_SIZE
	.align		4
.L_1479:
        /*21cc*/ 	.byte	0x04, 0x12
        /*21ce*/ 	.short	(.L_1481 - .L_1480)
	.align		4
.L_1480:
        /*21d0*/ 	.word	index@(_ZN2at6native18elementwise_kernelILi128ELi4EZNS0_15gpu_kernel_implIZZZNS0_49_GLOBAL__N__b919a28f_16_Normalization_cu_5c38458736batch_norm_elementwise_backward_evalERKNS_6TensorES6_S6_S6_ENKUlvE_clEvENKUlvE_clEvEUldddE_EEvRNS_18TensorIteratorBaseERKT_EUliE_EEviT1_)
        /*21d4*/ 	.word	0x00000000


	//----- nvinfo : EIATTR_MIN_STACK_SIZE
	.align		4
.L_1481:
        /*21d8*/ 	.byte	0x04, 0x12
        /*21da*/ 	.short	(.L_1483 - .L_1482)
	.align		4
.L_1482:
        /*21dc*/ 	.word	index@(_ZN2at6native27unrolled_elementwise_kernelIZZZNS0_49_GLOBAL__N__b919a28f_16_Normalization_cu_5c38458736batch_norm_elementwise_backward_evalERKNS_6TensorES5_S5_S5_ENKUlvE_clEvENKUlvE_clEvEUldddE_St5arrayIPcLm4EELi4E23TrivialOffsetCalculatorILi3EjESC_ILi1EjENS0_6memory12LoadWithCastILi3EEENSF_13StoreWithCastILi1EEEEEviT_T0_T2_T3_T4_T5_)
        /*21e0*/ 	.word	0x00000000


	//----- nvinfo : EIATTR_MIN_STACK_SIZE
	.align		4
.L_1483:
        /*21e4*/ 	.byte	0x04, 0x12
        /*21e6*/ 	.short	(.L_1485 - .L_1484)
	.align		4
.L_1484:
        /*21e8*/ 	.word	index@(_ZN2at6native18elementwise_kernelILi128ELi2EZNS0_22gpu_kernel_impl_nocastIZZZNS0_49_GLOBAL__N__b919a28f_16_Normalization_cu_5c38458736batch_norm_elementwise_backward_evalERKNS_6TensorES6_S6_S6_ENKUlvE_clEvENKUlvE_clEvEUldddE_EEvRNS_18TensorIteratorBaseERKT_EUliE_EEviT1_)
        /*21ec*/ 	.word	0x00000000


	//----- nvinfo : EIATTR_MIN_STACK_SIZE
	.align		4
.L_1485:
        /*21f0*/ 	.byte	0x04, 0x12
        /*21f2*/ 	.short	(.L_1487 - .L_1486)
	.align		4
.L_1486:
        /*21f4*/ 	.word	index@(_ZN2at6native27unrolled_elementwise_kernelIZZZNS0_49_GLOBAL__N__b919a28f_16_Normalization_cu_5c38458736batch_norm_elementwise_backward_evalERKNS_6TensorES5_S5_S5_ENKUlvE_clEvENKUlvE_clEvEUldddE_St5arrayIPcLm4EELi4E23TrivialOffsetCalculatorILi3EjESC_ILi1EjENS0_6memory15LoadWithoutCastENSF_16StoreWithoutCastEEEviT_T0_T2_T3_T4_T5_)
        /*21f8*/ 	.word	0x00000000


	//----- nvinfo : EIATTR_MIN_STACK_SIZE
	.align		4
.L_1487:
        /*21fc*/ 	.byte	0x04, 0x12
        /*21fe*/ 	.short	(.L_1489 - .L_1488)
	.align		4
.L_1488:
        /*2200*/ 	.word	index@(_ZN2at6native29vectorized_elementwise_kernelILi2EZZZNS0_49_GLOBAL__N__b919a28f_16_Normalization_cu_5c38458736batch_norm_elementwise_backward_evalERKNS_6TensorES5_S5_S5_ENKUlvE_clEvENKUlvE_clEvEUldddE_St5arrayIPcLm4EEEEviT0_T1_)
        /*2204*/ 	.word	0x00000000


	//----- nvinfo : EIATTR_MIN_STACK_SIZE
	.align		4
.L_1489:
        /*2208*/ 	.byte	0x04, 0x12
        /*220a*/ 	.short	(.L_1491 - .L_1490)
	.align		4
.L_1490:
        /*220c*/ 	.word	index@(_ZN2at6native29vectorized_elementwise_kernelILi4EZZZNS0_49_GLOBAL__N__b919a28f_16_Normalization_cu_5c38458736batch_norm_elementwise_backward_evalERKNS_6TensorES5_S5_S5_ENKUlvE_clEvENKUlvE_clEvEUldddE_St5arrayIPcLm4EEEEviT0_T1_)
        /*2210*/ 	.word	0x00000000


	//----- nvinfo : EIATTR_MIN_STACK_SIZE
	.align		4
.L_1491:
        /*2214*/ 	.byte	0x04, 0x12
        /*2216*/ 	.short	(.L_1493 - .L_1492)
	.align		4
.L_1492:
        /*2218*/ 	.word	index@(_ZN2at6native29vectorized_elementwise_kernelILi8EZZZNS0_49_GLOBAL__N__b919a28f_16_Normalization_cu_5c38458736batch_norm_elementwise_backward_evalERKNS_6TensorES5_S5_S5_ENKUlvE_clEvENKUlvE_clEvEUldddE_St5arrayIPcLm4EEEEviT0_T1_)
        /*221c*/ 	.word	0x00000000


	//----- nvinfo : EIATTR_MIN_STACK_SIZE
	.align		4
.L_1493:
        /*2220*/ 	.byte	0x04, 0x12
        /*2222*/ 	.short	(.L_1495 - .L_1494)
	.align		4
.L_1494:
        /*2224*/ 	.word	index@(_ZN2at6native18elementwise_kernelILi128ELi4EZNS0_15gpu_kernel_implIZZZNS0_49_GLOBAL__N__b919a28f_16_Normalization_cu_5c38458737batch_norm_elementwise_backward_trainERKNS_6TensorES6_S6_S6_S6_S6_S6_ENKUlvE0_clEvENKUlvE2_clEvEUlN3c108BFloat16ESA_fffffE_EEvRNS_18TensorIteratorBaseERKT_EUliE_EEviT1_)
        /*2228*/ 	.word	0x00000000


	//----- nvinfo : EIATTR_MIN_STACK_SIZE
	.align		4
.L_1495:
        /*222c*/ 	.byte	0x04, 0x12
        /*222e*/ 	.short	(.L_1497 - .L_1496)
	.align		4
.L_1496:
        /*2230*/ 	.word	index@(_ZN2at6native27unrolled_elementwise_kernelIZZZNS0_49_GLOBAL__N__b919a28f_16_Normalization_cu_5c38458737batch_norm_elementwise_backward_trainERKNS_6TensorES5_S5_S5_S5_S5_S5_ENKUlvE0_clEvENKUlvE2_clEvEUlN3c108BFloat16ES9_fffffE_St5arrayIPcLm8EELi4E23TrivialOffsetCalculatorILi7EjESE_ILi1EjENS0_6memory12LoadWithCastILi7EEENSH_13StoreWithCastILi1EEEEEviT_T0_T2_T3_T4_T5_)
        /*2234*/ 	.word	0x00000000


	//----- nvinfo : EIATTR_MIN_STACK_SIZE
	.align		4
.L_1497:
        /*2238*/ 	.byte	0x04, 0x12
        /*223a*/ 	.short	(.L_1499 - .L_1498)
	.align		4
.L_1498:
        /*223c*/ 	.word	index@(_ZN2at6native18elementwise_kernelILi128ELi4EZNS0_22gpu_kernel_impl_nocastIZZZNS0_49_GLOBAL__N__b919a28f_16_Normalization_cu_5c38458737batch_norm_elementwise_backward_trainERKNS_6TensorES6_S6_S6_S6_S6_S6_ENKUlvE0_clEvENKUlvE2_clEvEUlN3c108BFloat16ESA_fffffE_EEvRNS_18TensorIteratorBaseERKT_EUliE_EEviT1_)
        /*2240*/ 	.word	0x00000000


	//----- nvinfo : EIATTR_MIN_STACK_SIZE
	.align		4
.L_1499:
        /*2244*/ 	.byte	0x04, 0x12
        /*2246*/ 	.short	(.L_1501 - .L_1500)
	.align		4
.L_1500:
        /*2248*/ 	.word	index@(_ZN2at6native27unrolled_elementwise_kernelIZZZNS0_49_GLOBAL__N__b919a28f_16_Normalization_cu_5c38458737batch_norm_elementwise_backward_trainERKNS_6TensorES5_S5_S5_S5_S5_S5_ENKUlvE0_clEvENKUlvE2_clEvEUlN3c108BFloat16ES9_fffffE_St5arrayIPcLm8EELi4E23TrivialOffsetCalculatorILi7EjESE_ILi1EjENS0_6memory15LoadWithoutCastENSH_16StoreWithoutCastEEEviT_T0_T2_T3_T4_T5_)
        /*224c*/ 	.word	0x00000000


	//----- nvinfo : EIATTR_MIN_STACK_SIZE
	.align		4
.L_1501:
        /*2250*/ 	.byte	0x04, 0x12
        /*2252*/ 	.short	(.L_1503 - .L_1502)
	.align		4
.L_1502:
        /*2254*/ 	.word	index@(_ZN2at6native29vectorized_elementwise_kernelILi2EZZZNS0_49_GLOBAL__N__b919a28f_16_Normalization_cu_5c38458737batch_norm_elementwise_backward_trainERKNS_6TensorES5_S5_S5_S5_S5_S5_ENKUlvE0_clEvENKUlvE2_clEvEUlN3c108BFloat16ES9_fffffE_St5arrayIPcLm8EEEEviT0_T1_)
        /*2258*/ 	.word	0x00000000


	//----- nvinfo : EIATTR_MIN_STACK_SIZE
	.align		4
.L_1503:
        /*225c*/ 	.byte	0x04, 0x12
        /*225e*/ 	.short	(.L_1505 - .L_1504)
	.align		4
.L_1504:
        /*2260*/ 	.word	index@(_ZN2at6native29vectorized_elementwise_kernelILi4EZZZNS0_49_GLOBAL__N__b919a28f_16_Normalization_cu_5c38458737batch_norm_elementwise_backward_trainERKNS_6TensorES5_S5_S5_S5_S5_S5_ENKUlvE0_clEvENKUlvE2_clEvEUlN3c108BFloat16ES9_fffffE_St5arrayIPcLm8EEEEviT0_T1_)
        /*2264*/ 	.word	0x00000000


	//----- nvinfo : EIATTR_MIN_STACK_SIZE
	.align		4
.L_1505:
        /*2268*/ 	.byte	0x04, 0x12
        /*226a*/ 	.short	(.L_1507 - .L_1506)
	.align		4
.L_1506:
        /*226c*/ 	.word	index@(_ZN2at6native29vectorized_elementwise_kernelILi8EZZZNS0_49_GLOBAL__N__b919a28f_16_Normalization_cu_5c38458737batch_norm_elementwise_backward_trainERKNS_6TensorES5_S5_S5_S5_S5_S5_ENKUlvE0_clEvENKUlvE2_clEvEUlN3c108BFloat16ES9_fffffE_St5arrayIPcLm8EEEEviT0_T1_)
        /*2270*/ 	.word	0x00000000


	//----- nvinfo : EIATTR_MIN_STACK_SIZE
	.align		4
.L_1507:
        /*2274*/ 	.byte	0x04, 0x12
        /*2276*/ 	.short	(.L_1509 - .L_1508)
	.align		4
.L_1508:
        /*2278*/ 	.word	index@(_ZN2at6native18elementwise_kernelILi128ELi4EZNS0_15gpu_kernel_implIZZZNS0_49_GLOBAL__N__b919a28f_16_Normalization_cu_5c38458737batch_norm_elementwise_backward_trainERKNS_6TensorES6_S6_S6_S6_S6_S6_ENKUlvE0_clEvENKUlvE1_clEvEUlN3c104HalfESA_fffffE_EEvRNS_18TensorIteratorBaseERKT_EUliE_EEviT1_)
        /*227c*/ 	.word	0x00000000


	//----- nvinfo : EIATTR_MIN_STACK_SIZE
	.align		4
.L_1509:
        /*2280*/ 	.byte	0x04, 0x12
        /*2282*/ 	.short	(.L_1511 - .L_1510)
	.align		4
.L_1510:
        /*2284*/ 	.word	index@(_ZN2at6native27unrolled_elementwise_kernelIZZZNS0_49_GLOBAL__N__b919a28f_16_Normalization_cu_5c38458737batch_norm_elementwise_backward_trainERKNS_6TensorES5_S5_S5_S5_S5_S5_ENKUlvE0_clEvENKUlvE1_clEvEUlN3c104HalfES9_fffffE_St5arrayIPcLm8EELi4E23TrivialOffsetCalculatorILi7EjESE_ILi1EjENS0_6memory12LoadWithCastILi7EEENSH_13StoreWithCastILi1EEEEEviT_T0_T2_T3_T4_T5_)
        /*2288*/ 	.word	0x00000000


	//----- nvinfo : EIATTR_MIN_STACK_SIZE
	.align		4
.L_1511:
        /*228c*/ 	.byte	0x04, 0x12
        /*228e*/ 	.short	(.L_1513 - .L_1512)
	.align		4
.L_1512:
        /*2290*/ 	.word	index@(_ZN2at6native18elementwise_kernelILi128ELi4EZNS0_22gpu_kernel_impl_nocastIZZZNS0_49_GLOBAL__N__b919a28f_16_Normalization_cu_5c38458737batch_norm_elementwise_backward_trainERKNS_6TensorES6_S6_S6_S6_S6_S6_ENKUlvE0_clEvENKUlvE1_clEvEUlN3c104HalfESA_fffffE_EEvRNS_18TensorIteratorBaseERKT_EUliE_EEviT1_)
        /*2294*/ 	.word	0x00000000


	//----- nvinfo : EIATTR_MIN_STACK_SIZE
	.align		4
.L_1513:
        /*2298*/ 	.byte	0x04, 0x12
        /*229a*/ 	.short	(.L_1515 - .L_1514)
	.align		4
.L_1514:
        /*229c*/ 	.word	index@(_ZN2at6native27unrolled_elementwise_kernelIZZZNS0_49_GLOBAL__N__b919a28f_16_Normalization_cu_5c38458737batch_norm_elementwise_backward_trainERKNS_6TensorES5_S5_S5_S5_S5_S5_ENKUlvE0_clEvENKUlvE1_clEvEUlN3c104HalfES9_fffffE_St5arrayIPcLm8EELi4E23TrivialOffsetCalculatorILi7EjESE_ILi1EjENS0_6memory15LoadWithoutCastENSH_16StoreWithoutCastEEEviT_T0_T2_T3_T4_T5_)
        /*22a0*/ 	.word	0x00000000


	//----- nvinfo : EIATTR_MIN_STACK_SIZE
	.align		4
.L_1515:
        /*22a4*/ 	.byte	0x04, 0x12
        /*22a6*/ 	.short	(.L_1517 - .L_1516)
	.align		4
.L_1516:
        /*22a8*/ 	.word	index@(_ZN2at6native29vectorized_elementwise_kernelILi2EZZZNS0_49_GLOBAL__N__b919a28f_16_Normalization_cu_5c38458737batch_norm_elementwise_backward_trainERKNS_6TensorES5_S5_S5_S5_S5_S5_ENKUlvE0_clEvENKUlvE1_clEvEUlN3c104HalfES9_fffffE_St5arrayIPcLm8EEEEviT0_T1_)
        /*22ac*/ 	.word	0x00000000


	//----- nvinfo : EIATTR_MIN_STACK_SIZE
	.align		4
.L_1517:
        /*22b0*/ 	.byte	0x04, 0x12
        /*22b2*/ 	.short	(.L_1519 - .L_1518)
	.align		4
.L_1518:
        /*22b4*/ 	.word	index@(_ZN2at6native29vectorized_elementwise_kernelILi4EZZZNS0_49_GLOBAL__N__b919a28f_16_Normalization_cu_5c38458737batch_norm_elementwise_backward_trainERKNS_6TensorES5_S5_S5_S5_S5_S5_ENKUlvE0_clEvENKUlvE1_clEvEUlN3c104HalfES9_fffffE_St5arrayIPcLm8EEEEviT0_T1_)
        /*22b8*/ 	.word	0x00000000


	//----- nvinfo : EIATTR_MIN_STACK_SIZE
	.align		4
.L_1519:
        /*22bc*/ 	.byte	0x04, 0x12
        /*22be*/ 	.short	(.L_1521 - .L_1520)
	.align		4
.L_1520:
        /*22c0*/ 	.word	index@(_ZN2at6native29vectorized_elementwise_kernelILi8EZZZNS0_49_GLOBAL__N__b919a28f_16_Normalization_cu_5c38458737batch_norm_elementwise_backward_trainERKNS_6TensorES5_S5_S5_S5_S5_S5_ENKUlvE0_clEvENKUlvE1_clEvEUlN3c104HalfES9_fffffE_St5arrayIPcLm8EEEEviT0_T1_)
        /*22c4*/ 	.word	0x00000000


	//----- nvinfo : EIATTR_MIN_STACK_SIZE
	.align		4
.L_1521:
        /*22c8*/ 	.byte	0x04, 0x12
        /*22ca*/ 	.short	(.L_1523 - .L_1522)
	.align		4
.L_1522:
        /*22cc*/ 	.word	index@(_ZN2at6native18elementwise_kernelILi128ELi4EZNS0_15gpu_kernel_implIZZZNS0_49_GLOBAL__N__b919a28f_16_Normalization_cu_5c38458737batch_norm_elementwise_backward_trainERKNS_6TensorES6_S6_S6_S6_S6_S6_ENKUlvE0_clEvENKUlvE0_clEvEUlfffffffE_EEvRNS_18TensorIteratorBaseERKT_EUliE_EEviT1_)
        /*22d0*/ 	.word	0x00000000


	//----- nvinfo : EIATTR_MIN_STACK_SIZE
	.align		4
.L_1523:
        /*22d4*/ 	.byte	0x04, 0x12
        /*22d6*/ 	.short	(.L_1525 - .L_1524)
	.align		4
.L_1524:
        /*22d8*/ 	.word	index@(_ZN2at6native27unrolled_elementwise_kernelIZZZNS0_49_GLOBAL__N__b919a28f_16_Normalization_cu_5c38458737batch_norm_elementwise_backward_trainERKNS_6TensorES5_S5_S5_S5_S5_S5_ENKUlvE0_clEvENKUlvE0_clEvEUlfffffffE_St5arrayIPcLm8EELi4E23TrivialOffsetCalculatorILi7EjESC_ILi1EjENS0_6memory12LoadWithCastILi7EEENSF_13StoreWithCastILi1EEEEEviT_T0_T2_T3_T4_T5_)
        /*22dc*/ 	.word	0x00000000


	//----- nvinfo : EIATTR_MIN_STACK_SIZE
	.align		4
.L_1525:
        /*22e0*/ 	.byte	0x04, 0x12
        /*22e2*/ 	.short	(.L_1527 - .L_1526)
	.align		4
.L_1526:
        /*22e4*/ 	.word	index@(_ZN2at6native18elementwise_kernelILi128ELi2EZNS0_22gpu_kernel_impl_nocastIZZZNS0_49_GLOBAL__N__b919a28f_16_Normalization_cu_5c38458737batch_norm_elementwise_backward_trainERKNS_6TensorES6_S6_S6_S6_S6_S6_ENKUlvE0_clEvENKUlvE0_clEvEUlfffffffE_EEvRNS_18TensorIteratorBaseERKT_EUliE_EEviT1_)
        /*22e8*/ 	.word	0x00000000


	//----- nvinfo : EIATTR_MIN_STACK_SIZE
	.align		4
.L_1527:
        /*22ec*/ 	.byte	0x04, 0x12
        /*22ee*/ 	.short	(.L_1529 - .L_1528)
	.align		4
.L_1528:
        /*22f0*/ 	.word	index@(_ZN2at6native27unrolled_elementwise_kernelIZZZNS0_49_GLOBAL__N__b919a28f_16_Normalization_cu_5c38458737batch_norm_elementwise_backward_trainERKNS_6TensorES5_S5_S5_S5_S5_S5_ENKUlvE0_clEvENKUlvE0_clEvEUlfffffffE_St5arrayIPcLm8EELi4E23TrivialOffsetCalculatorILi7EjESC_ILi1EjENS0_6memory15LoadWithoutCastENSF_16StoreWithoutCastEEEviT_T0_T2_T3_T4_T5_)
        /*22f4*/ 	.word	0x00000000


	//----- nvinfo : EIATTR_MIN_STACK_SIZE
	.align		4
.L_1529:
        /*22f8*/ 	.byte	0x04, 0x12
        /*22fa*/ 	.short	(.L_1531 - .L_1530)
	.align		4
.L_1530:
        /*22fc*/ 	.word	index@(_ZN2at6native29vectorized_elementwise_kernelILi2EZZZNS0_49_GLOBAL__N__b919a28f_16_Normalization_cu_5c38458737batch_norm_elementwise_backward_trainERKNS_6TensorES5_S5_S5_S5_S5_S5_ENKUlvE0_clEvENKUlvE0_clEvEUlfffffffE_St5arrayIPcLm8EEEEviT0_T1_)
        /*2300*/ 	.word	0x00000000


	//----- nvinfo : EIATTR_MIN_STACK_SIZE
	.align		4
.L_1531:
        /*2304*/ 	.byte	0x04, 0x12
        /*2306*/ 	.short	(.L_1533 - .L_1532)
	.align		4
.L_1532:
        /*2308*/ 	.word	index@(_ZN2at6native29vectorized_elementwise_kernelILi4EZZZNS0_49_GLOBAL__N__b919a28f_16_Normalization_cu_5c38458737batch_norm_elementwise_backward_trainERKNS_6TensorES5_S5_S5_S5_S5_S5_ENKUlvE0_clEvENKUlvE0_clEvEUlfffffffE_St5arrayIPcLm8EEEEviT0_T1_)
        /*230c*/ 	.word	0x00000000


	//----- nvinfo : EIATTR_MIN_STACK_SIZE
	.align		4
.L_1533:
        /*2310*/ 	.byte	0x04, 0x12
        /*2312*/ 	.short	(.L_1535 - .L_1534)
	.align		4
.L_1534:
        /*2314*/ 	.word	index@(_ZN2at6native29vectorized_elementwise_kernelILi8EZZZNS0_49_GLOBAL__N__b919a28f_16_Normalization_cu_5c38458737batch_norm_elementwise_backward_trainERKNS_6TensorES5_S5_S5_S5_S5_S5_ENKUlvE0_clEvENKUlvE0_clEvEUlfffffffE_St5arrayIPcLm8EEEEviT0_T1_)
        /*2318*/ 	.word	0x00000000


	//----- nvinfo : EIATTR_MIN_STACK_SIZE
	.align		4
.L_1535:
        /*231c*/ 	.byte	0x04, 0x12
        /*231e*/ 	.short	(.L_1537 - .L_1536)
	.align		4
.L_1536:
        /*2320*/ 	.word	index@(_ZN2at6native18elementwise_kernelILi128ELi4EZNS0_15gpu_kernel_implIZZZNS0_49_GLOBAL__N__b919a28f_16_Normalization_cu_5c38458737batch_norm_elementwise_backward_trainERKNS_6TensorES6_S6_S6_S6_S6_S6_ENKUlvE0_clEvENKUlvE_clEvEUldddddddE_EEvRNS_18TensorIteratorBaseERKT_EUliE_EEviT1_)
        /*2324*/ 	.word	0x00000000


	//----- nvinfo : EIATTR_MIN_STACK_SIZE
	.align		4
.L_1537:
        /*2328*/ 	.byte	0x04, 0x12
        /*232a*/ 	.short	(.L_1539 - .L_1538)
	.align		4
.L_1538:
        /*232c*/ 	.word	index@(_ZN2at6native27unrolled_elementwise_kernelIZZZNS0_49_GLOBAL__N__b919a28f_16_Normalization_cu_5c38458737batch_norm_elementwise_backward_trainERKNS_6TensorES5_S5_S5_S5_S5_S5_ENKUlvE0_clEvENKUlvE_clEvEUldddddddE_St5arrayIPcLm8EELi4E23TrivialOffsetCalculatorILi7EjESC_ILi1EjENS0_6memory12LoadWithCastILi7EEENSF_13StoreWithCastILi1EEEEEviT_T0_T2_T3_T4_T5_)
        /*2330*/ 	.word	0x00000000


	//----- nvinfo : EIATTR_MIN_STACK_SIZE
	.align		4
.L_1539:
        /*2334*/ 	.byte	0x04, 0x12
        /*2336*/ 	.short	(.L_1541 - .L_1540)
	.align		4
.L_1540:
        /*2338*/ 	.word	index@(_ZN2at6native18elementwise_kernelILi128ELi2EZNS0_22gpu_kernel_impl_nocastIZZZNS0_49_GLOBAL__N__b919a28f_16_Normalization_cu_5c38458737batch_norm_elementwise_backward_trainERKNS_6TensorES6_S6_S6_S6_S6_S6_ENKUlvE0_clEvENKUlvE_clEvEUldddddddE_EEvRNS_18TensorIteratorBaseERKT_EUliE_EEviT1_)
        /*233c*/ 	.word	0x00000000


	//----- nvinfo : EIATTR_MIN_STACK_SIZE
	.align		4
.L_1541:
        /*2340*/ 	.byte	0x04, 0x12
        /*2342*/ 	.short	(.L_1543 - .L_1542)
	.align		4
.L_1542:
        /*2344*/ 	.word	index@(_ZN2at6native27unrolled_elementwise_kernelIZZZNS0_49_GLOBAL__N__b919a28f_16_Normalization_cu_5c38458737batch_norm_elementwise_backward_trainERKNS_6TensorES5_S5_S5_S5_S5_S5_ENKUlvE0_clEvENKUlvE_clEvEUldddddddE_St5arrayIPcLm8EELi4E23TrivialOffsetCalculatorILi7EjESC_ILi1EjENS0_6memory15LoadWithoutCastENSF_16StoreWithoutCastEEEviT_T0_T2_T3_T4_T5_)
        /*2348*/ 	.word	0x00000000


	//----- nvinfo : EIATTR_MIN_STACK_SIZE
	.align		4
.L_1543:
        /*234c*/ 	.byte	0x04, 0x12
        /*234e*/ 	.short	(.L_1545 - .L_1544)
	.align		4
.L_1544:
        /*2350*/ 	.word	index@(_ZN2at6native29vectorized_elementwise_kernelILi2EZZZNS0_49_GLOBAL__N__b919a28f_16_Normalization_cu_5c38458737batch_norm_elementwise_backward_trainERKNS_6TensorES5_S5_S5_S5_S5_S5_ENKUlvE0_clEvENKUlvE_clEvEUldddddddE_St5arrayIPcLm8EEEEviT0_T1_)
        /*2354*/ 	.word	0x00000000


	//----- nvinfo : EIATTR_MIN_STACK_SIZE
	.align		4
.L_1545:
        /*2358*/ 	.byte	0x04, 0x12
        /*235a*/ 	.short	(.L_1547 - .L_1546)
	.align		4
.L_1546:
        /*235c*/ 	.word	index@(_ZN2at6native29vectorized_elementwise_kernelILi4EZZZNS0_49_GLOBAL__N__b919a28f_16_Normalization_cu_5c38458737batch_norm_elementwise_backward_trainERKNS_6TensorES5_S5_S5_S5_S5_S5_ENKUlvE0_clEvENKUlvE_clEvEUldddddddE_St5arrayIPcLm8EEEEviT0_T1_)
        /*2360*/ 	.word	0x00000000


	//----- nvinfo : EIATTR_MIN_STACK_SIZE
	.align		4
.L_1547:
        /*2364*/ 	.byte	0x04, 0x12
        /*2366*/ 	.short	(.L_1549 - .L_1548)
	.align		4
.L_1548:
        /*2368*/ 	.word	index@(_ZN2at6native29vectorized_elementwise_kernelILi8EZZZNS0_49_GLOBAL__N__b919a28f_16_Normalization_cu_5c38458737batch_norm_elementwise_backward_trainERKNS_6TensorES5_S5_S5_S5_S5_S5_ENKUlvE0_clEvENKUlvE_clEvEUldddddddE_St5arrayIPcLm8EEEEviT0_T1_)
        /*236c*/ 	.word	0x00000000


	//----- nvinfo : EIATTR_MIN_STACK_SIZE
	.align		4
.L_1549:
        /*2370*/ 	.byte	0x04, 0x12
        /*2372*/ 	.short	(.L_1551 - .L_1550)
	.align		4
.L_1550:
        /*2374*/ 	.word	index@(_ZN2at6native32batch_norm_backward_elemt_kernelIN3c108BFloat16ES3_fiEEvNS_27GenericPackedTensorAccessorIT_Lm3ENS_16DefaultPtrTraitsET2_EES8_NS4_IT1_Lm1ES6_S7_EESA_NS4_IT0_Lm1ES6_S7_EESA_SA_S8_S9_)
        /*2378*/ 	.word	0x00000000


	//----- nvinfo : EIATTR_MIN_STACK_SIZE
	.align		4
.L_1551:
        /*237c*/ 	.byte	0x04, 0x12
        /*237e*/ 	.short	(.L_1553 - .L_1552)
	.align		4
.L_1552:
        /*2380*/ 	.word	index@(_ZN2at6native32batch_norm_backward_elemt_kernelIN3c108BFloat16EffiEEvNS_27GenericPackedTensorAccessorIT_Lm3ENS_16DefaultPtrTraitsET2_EES8_NS4_IT1_Lm1ES6_S7_EESA_NS4_IT0_Lm1ES6_S7_EESA_SA_S8_S9_)
        /*2384*/ 	.word	0x00000000


	//----- nvinfo : EIATTR_MIN_STACK_SIZE
	.align		4
.L_1553:
        /*2388*/ 	.byte	0x04, 0x12
        /*238a*/ 	.short	(.L_1555 - .L_1554)
	.align		4
.L_1554:
        /*238c*/ 	.word	index@(_ZN2at6native32batch_norm_backward_elemt_kernelIN3c104HalfES3_fiEEvNS_27GenericPackedTensorAccessorIT_Lm3ENS_16DefaultPtrTraitsET2_EES8_NS4_IT1_Lm1ES6_S7_EESA_NS4_IT0_Lm1ES6_S7_EESA_SA_S8_S9_)
        /*2390*/ 	.word	0x00000000


	//----- nvinfo : EIATTR_MIN_STACK_SIZE
	.align		4
.L_1555:
        /*2394*/ 	.byte	0x04, 0x12
        /*2396*/ 	.short	(.L_1557 - .L_1556)
	.align		4
.L_1556:
        /*2398*/ 	.word	index@(_ZN2at6native32batch_norm_backward_elemt_kernelIN3c104HalfEffiEEvNS_27GenericPackedTensorAccessorIT_Lm3ENS_16DefaultPtrTraitsET2_EES8_NS4_IT1_Lm1ES6_S7_EESA_NS4_IT0_Lm1ES6_S7_EESA_SA_S8_S9_)
        /*239c*/ 	.word	0x00000000


	//----- nvinfo : EIATTR_MIN_STACK_SIZE
	.align		4
.L_1557:
        /*23a0*/ 	.byte	0x04, 0x12
        /*23a2*/ 	.short	(.L_1559 - .L_1558)
	.align		4
.L_1558:
        /*23a4*/ 	.word	index@(_ZN2at6native32batch_norm_backward_elemt_kernelIfffiEEvNS_27GenericPackedTensorAccessorIT_Lm3ENS_16DefaultPtrTraitsET2_EES6_NS2_IT1_Lm1ES4_S5_EES8_NS2_IT0_Lm1ES4_S5_EES8_S8_S6_S7_)
        /*23a8*/ 	.word	0x00000000


	//----- nvinfo : EIATTR_MIN_STACK_SIZE
	.align		4
.L_1559:
        /*23ac*/ 	.byte	0x04, 0x12
        /*23ae*/ 	.short	(.L_1561 - .L_1560)
	.align		4
.L_1560:
        /*23b0*/ 	.word	index@(_ZN2at6native32batch_norm_backward_elemt_kernelIdddiEEvNS_27GenericPackedTensorAccessorIT_Lm3ENS_16DefaultPtrTraitsET2_EES6_NS2_IT1_Lm1ES4_S5_EES8_NS2_IT0_Lm1ES4_S5_EES8_S8_S6_S7_)
        /*23b4*/ 	.word	0x00000000


	//----- nvinfo : EIATTR_MIN_STACK_SIZE
	.align		4
.L_1561:
        /*23b8*/ 	.byte	0x04, 0x12
        /*23ba*/ 	.short	(.L_1563 - .L_1562)
	.align		4
.L_1562:
        /*23bc*/ 	.word	index@(_ZN2at6native18elementwise_kernelILi128ELi4EZNS0_15gpu_kernel_implIZZZNS0_49_GLOBAL__N__b919a28f_16_Normalization_cu_5c38458722batch_norm_elementwiseERKNS_6TensorES6_RKSt8optionalIS4_ESA_S6_S6_ENKUlvE0_clEvENKUlvE2_clEvEUlN3c104HalfEffffE_EEvRNS_18TensorIteratorBaseERKT_EUliE_EEviT1_)
        /*23c0*/ 	.word	0x00000000


	//----- nvinfo : EIATTR_MIN_STACK_SIZE
	.align		4
.L_1563:
        /*23c4*/ 	.byte	0x04, 0x12
        /*23c6*/ 	.short	(.L_1565 - .L_1564)
	.align		4
.L_1564:
        /*23c8*/ 	.word	index@(_ZN2at6native27unrolled_elementwise_kernelIZZZNS0_49_GLOBAL__N__b919a28f_16_Normalization_cu_5c38458722batch_norm_elementwiseERKNS_6TensorES5_RKSt8optionalIS3_ES9_S5_S5_ENKUlvE0_clEvENKUlvE2_clEvEUlN3c104HalfEffffE_St5arrayIPcLm6EELi4E23TrivialOffsetCalculatorILi5EjESI_ILi1EjENS0_6memory12LoadWithCastILi5EEENSL_13StoreWithCastILi1EEEEEviT_T0_T2_T3_T4_T5_)
        /*23cc*/ 	.word	0x00000000


	//----- nvinfo : EIATTR_MIN_STACK_SIZE
	.align		4
.L_1565:
        /*23d0*/ 	.byte	0x04, 0x12
        /*23d2*/ 	.short	(.L_1567 - .L_1566)
	.align		4
.L_1566:
        /*23d4*/ 	.word	index@(_ZN2at6native18elementwise_kernelILi128ELi4EZNS0_22gpu_kernel_impl_nocastIZZZNS0_49_GLOBAL__N__b919a28f_16_Normalization_cu_5c38458722batch_norm_elementwiseERKNS_6TensorES6_RKSt8optionalIS4_ESA_S6_S6_ENKUlvE0_clEvENKUlvE2_clEvEUlN3c104HalfEffffE_EEvRNS_18TensorIteratorBaseERKT_EUliE_EEviT1_)
        /*23d8*/ 	.word	0x00000000


	//----- nvinfo : EIATTR_MIN_STACK_SIZE
	.align		4
.L_1567:
        /*23dc*/ 	.byte	0x04, 0x12
        /*23de*/ 	.short	(.L_1569 - .L_1568)
	.align		4
.L_1568:
        /*23e0*/ 	.word	index@(_ZN2at6native27unrolled_elementwise_kernelIZZZNS0_49_GLOBAL__N__b919a28f_16_Normalization_cu_5c38458722batch_norm_elementwiseERKNS_6TensorES5_RKSt8optionalIS3_ES9_S5_S5_ENKUlvE0_clEvENKUlvE2_clEvEUlN3c104HalfEffffE_St5arrayIPcLm6EELi4E23TrivialOffsetCalculatorILi5EjESI_ILi1EjENS0_6memory15LoadWithoutCastENSL_16StoreWithoutCastEEEviT_T0_T2_T3_T4_T5_)
        /*23e4*/ 	.word	0x00000000


	//----- nvinfo : EIATTR_MIN_STACK_SIZE
	.align		4
.L_1569:
        /*23e8*/ 	.byte	0x04, 0x12
        /*23ea*/ 	.short	(.L_1571 - .L_1570)
	.align		4
.L_1570:
        /*23ec*/ 	.word	index@(_ZN2at6native29vectorized_elementwise_kernelILi2EZZZNS0_49_GLOBAL__N__b919a28f_16_Normalization_cu_5c38458722batch_norm_elementwiseERKNS_6TensorES5_RKSt8optionalIS3_ES9_S5_S5_ENKUlvE0_clEvENKUlvE2_clEvEUlN3c104HalfEffffE_St5arrayIPcLm6EEEEviT0_T1_)
        /*23f0*/ 	.word	0x00000000


	//----- nvinfo : EIATTR_MIN_STACK_SIZE
	.align		4
.L_1571:
        /*23f4*/ 	.byte	0x04, 0x12
        /*23f6*/ 	.short	(.L_1573 - .L_1572)
	.align		4
.L_1572:
        /*23f8*/ 	.word	index@(_ZN2at6native29vectorized_elementwise_kernelILi4EZZZNS0_49_GLOBAL__N__b919a28f_16_Normalization_cu_5c38458722batch_norm_elementwiseERKNS_6TensorES5_RKSt8optionalIS3_ES9_S5_S5_ENKUlvE0_clEvENKUlvE2_clEvEUlN3c104HalfEffffE_St5arrayIPcLm6EEEEviT0_T1_)
        /*23fc*/ 	.word	0x00000000


	//----- nvinfo : EIATTR_MIN_STACK_SIZE
	.align		4
.L_1573:
        /*2400*/ 	.byte	0x04, 0x12
        /*2402*/ 	.short	(.L_1575 - .L_1574)
	.align		4
.L_1574:
        /*2404*/ 	.word	index@(_ZN2at6native29vectorized_elementwise_kernelILi8EZZZNS0_49_GLOBAL__N__b919a28f_16_Normalization_cu_5c38458722batch_norm_elementwiseERKNS_6TensorES5_RKSt8optionalIS3_ES9_S5_S5_ENKUlvE0_clEvENKUlvE2_clEvEUlN3c104HalfEffffE_St5arrayIPcLm6EEEEviT0_T1_)
        /*2408*/ 	.word	0x00000000


	//----- nvinfo : EIATTR_MIN_STACK_SIZE
	.align		4
.L_1575:
        /*240c*/ 	.byte	0x04, 0x12
        /*240e*/ 	.short	(.L_1577 - .L_1576)
	.align		4
.L_1576:
        /*2410*/ 	.word	index@(_ZN2at6native18elementwise_kernelILi128ELi4EZNS0_15gpu_kernel_implIZZZNS0_49_GLOBAL__N__b919a28f_16_Normalization_cu_5c38458722batch_norm_elementwiseERKNS_6TensorES6_RKSt8optionalIS4_ESA_S6_S6_ENKUlvE0_clEvENKUlvE1_clEvEUlN3c108BFloat16EffffE_EEvRNS_18TensorIteratorBaseERKT_EUliE_EEviT1_)
        /*2414*/ 	.word	0x00000000


	//----- nvinfo : EIATTR_MIN_STACK_SIZE
	.align		4
.L_1577:
        /*2418*/ 	.byte	0x04, 0x12
        /*241a*/ 	.short	(.L_1579 - .L_1578)
	.align		4
.L_1578:
        /*241c*/ 	.word	index@(_ZN2at6native27unrolled_elementwise_kernelIZZZNS0_49_GLOBAL__N__b919a28f_16_Normalization_cu_5c38458722batch_norm_elementwiseERKNS_6TensorES5_RKSt8optionalIS3_ES9_S5_S5_ENKUlvE0_clEvENKUlvE1_clEvEUlN3c108BFloat16EffffE_St5arrayIPcLm6EELi4E23TrivialOffsetCalculatorILi5EjESI_ILi1EjENS0_6memory12LoadWithCastILi5EEENSL_13StoreWithCastILi1EEEEEviT_T0_T2_T3_T4_T5_)
        /*2420*/ 	.word	0x00000000


	//----- nvinfo : EIATTR_MIN_STACK_SIZE
	.align		4
.L_1579:
        /*2424*/ 	.byte	0x04, 0x12
        /*2426*/ 	.short	(.L_1581 - .L_1580)
	.align		4
.L_1580:
        /*2428*/ 	.word	index@(_ZN2at6native18elementwise_kernelILi128ELi4EZNS0_22gpu_kernel_impl_nocastIZZZNS0_49_GLOBAL__N__b919a28f_16_Normalization_cu_5c38458722batch_norm_elementwiseERKNS_6TensorES6_RKSt8optionalIS4_ESA_S6_S6_ENKUlvE0_clEvENKUlvE1_clEvEUlN3c108BFloat16EffffE_EEvRNS_18TensorIteratorBaseERKT_EUliE_EEviT1_)
        /*242c*/ 	.word	0x00000000


	//----- nvinfo : EIATTR_MIN_STACK_SIZE
	.align		4
.L_1581:
        /*2430*/ 	.byte	0x04, 0x12
        /*2432*/ 	.short	(.L_1583 - .L_1582)
	.align		4
.L_1582:
        /*2434*/ 	.word	index@(_ZN2at6native27unrolled_elementwise_kernelIZZZNS0_49_GLOBAL__N__b919a28f_16_Normalization_cu_5c38458722batch_norm_elementwiseERKNS_6TensorES5_RKSt8optionalIS3_ES9_S5_S5_ENKUlvE0_clEvENKUlvE1_clEvEUlN3c108BFloat16EffffE_St5arrayIPcLm6EELi4E23TrivialOffsetCalculatorILi5EjESI_ILi1EjENS0_6memory15LoadWithoutCastENSL_16StoreWithoutCastEEEviT_T0_T2_T3_T4_T5_)
        /*2438*/ 	.word	0x00000000


	//----- nvinfo : EIATTR_MIN_STACK_SIZE
	.align		4
.L_1583:
        /*243c*/ 	.byte	0x04, 0x12
        /*243e*/ 	.short	(.L_1585 - .L_1584)
	.align		4
.L_1584:
        /*2440*/ 	.word	index@(_ZN2at6native29vectorized_elementwise_kernelILi2EZZZNS0_49_GLOBAL__N__b919a28f_16_Normalization_cu_5c38458722batch_norm_elementwiseERKNS_6TensorES5_RKSt8optionalIS3_ES9_S5_S5_ENKUlvE0_clEvENKUlvE1_clEvEUlN3c108BFloat16EffffE_St5arrayIPcLm6EEEEviT0_T1_)
        /*2444*/ 	.word	0x00000000


	//----- nvinfo : EIATTR_MIN_STACK_SIZE
	.align		4
.L_1585:
        /*2448*/ 	.byte	0x04, 0x12
        /*244a*/ 	.short	(.L_1587 - .L_1586)
	.align		4
.L_1586:
        /*244c*/ 	.word	index@(_ZN2at6native29vectorized_elementwise_kernelILi4EZZZNS0_49_GLOBAL__N__b919a28f_16_Normalization_cu_5c38458722batch_norm_elementwiseERKNS_6TensorES5_RKSt8optionalIS3_ES9_S5_S5_ENKUlvE0_clEvENKUlvE1_clEvEUlN3c108BFloat16EffffE_St5arrayIPcLm6EEEEviT0_T1_)
        /*2450*/ 	.word	0x00000000


	//----- nvinfo : EIATTR_MIN_STACK_SIZE
	.align		4
.L_1587:
        /*2454*/ 	.byte	0x04, 0x12
        /*2456*/ 	.short	(.L_1589 - .L_1588)
	.align		4
.L_1588:
        /*2458*/ 	.word	index@(_ZN2at6native29vectorized_elementwise_kernelILi8EZZZNS0_49_GLOBAL__N__b919a28f_16_Normalization_cu_5c38458722batch_norm_elementwiseERKNS_6TensorES5_RKSt8optionalIS3_ES9_S5_S5_ENKUlvE0_clEvENKUlvE1_clEvEUlN3c108BFloat16EffffE_St5arrayIPcLm6EEEEviT0_T1_)
        /*245c*/ 	.word	0x00000000


	//----- nvinfo : EIATTR_MIN_STACK_SIZE
	.align		4
.L_1589:
        /*2460*/ 	.byte	0x04, 0x12
        /*2462*/ 	.short	(.L_1591 - .L_1590)
	.align		4
.L_1590:
        /*2464*/ 	.word	index@(_ZN2at6native18elementwise_kernelILi128ELi4EZNS0_15gpu_kernel_implIZZZNS0_49_GLOBAL__N__b919a28f_16_Normalization_cu_5c38458722batch_norm_elementwiseERKNS_6TensorES6_RKSt8optionalIS4_ESA_S6_S6_ENKUlvE0_clEvENKUlvE0_clEvEUlfffffE_EEvRNS_18TensorIteratorBaseERKT_EUliE_EEviT1_)
        /*2468*/ 	.word	0x00000000


	//----- nvinfo : EIATTR_MIN_STACK_SIZE
	.align		4
.L_1591:
        /*246c*/ 	.byte	0x04, 0x12
        /*246e*/ 	.short	(.L_1593 - .L_1592)
	.align		4
.L_1592:
        /*2470*/ 	.word	index@(_ZN2at6native27unrolled_elementwise_kernelIZZZNS0_49_GLOBAL__N__b919a28f_16_Normalization_cu_5c38458722batch_norm_elementwiseERKNS_6TensorES5_RKSt8optionalIS3_ES9_S5_S5_ENKUlvE0_clEvENKUlvE0_clEvEUlfffffE_St5arrayIPcLm6EELi4E23TrivialOffsetCalculatorILi5EjESG_ILi1EjENS0_6memory12LoadWithCastILi5EEENSJ_13StoreWithCastILi1EEEEEviT_T0_T2_T3_T4_T5_)
        /*2474*/ 	.word	0x00000000


	//----- nvinfo : EIATTR_MIN_STACK_SIZE
	.align		4
.L_1593:
        /*2478*/ 	.byte	0x04, 0x12
        /*247a*/ 	.short	(.L_1595 - .L_1594)
	.align		4
.L_1594:
        /*247c*/ 	.word	index@(_ZN2at6native18elementwise_kernelILi128ELi2EZNS0_22gpu_kernel_impl_nocastIZZZNS0_49_GLOBAL__N__b919a28f_16_Normalization_cu_5c38458722batch_norm_elementwiseERKNS_6TensorES6_RKSt8optionalIS4_ESA_S6_S6_ENKUlvE0_clEvENKUlvE0_clEvEUlfffffE_EEvRNS_18TensorIteratorBaseERKT_EUliE_EEviT1_)
        /*2480*/ 	.word	0x00000000


	//----- nvinfo : EIATTR_MIN_STACK_SIZE
	.align		4
.L_1595:
        /*2484*/ 	.byte	0x04, 0x12
        /*2486*/ 	.short	(.L_1597 - .L_1596)
	.align		4
.L_1596:
        /*2488*/ 	.word	index@(_ZN2at6native27unrolled_elementwise_kernelIZZZNS0_49_GLOBAL__N__b919a28f_16_Normalization_cu_5c38458722batch_norm_elementwiseERKNS_6TensorES5_RKSt8optionalIS3_ES9_S5_S5_ENKUlvE0_clEvENKUlvE0_clEvEUlfffffE_St5arrayIPcLm6EELi4E23TrivialOffsetCalculatorILi5EjESG_ILi1EjENS0_6memory15LoadWithoutCastENSJ_16StoreWithoutCastEEEviT_T0_T2_T3_T4_T5_)
        /*248c*/ 	.word	0x00000000


	//----- nvinfo : EIATTR_MIN_STACK_SIZE
	.align		4
.L_1597:
        /*2490*/ 	.byte	0x04, 0x12
        /*2492*/ 	.short	(.L_1599 - .L_1598)
	.align		4
.L_1598:
        /*2494*/ 	.word	index@(_ZN2at6native29vectorized_elementwise_kernelILi2EZZZNS0_49_GLOBAL__N__b919a28f_16_Normalization_cu_5c38458722batch_norm_elementwiseERKNS_6TensorES5_RKSt8optionalIS3_ES9_S5_S5_ENKUlvE0_clEvENKUlvE0_clEvEUlfffffE_St5arrayIPcLm6EEEEviT0_T1_)
        /*2498*/ 	.word	0x00000000


	//----- nvinfo : EIATTR_MIN_STACK_SIZE
	.align		4
.L_1599:
        /*249c*/ 	.byte	0x04, 0x12
        /*249e*/ 	.short	(.L_1601 - .L_1600)
	.align		4
.L_1600:
        /*24a0*/ 	.word	index@(_ZN2at6native29vectorized_elementwise_kernelILi4EZZZNS0_49_GLOBAL__N__b919a28f_16_Normalization_cu_5c38458722batch_norm_elementwiseERKNS_6TensorES5_RKSt8optionalIS3_ES9_S5_S5_ENKUlvE0_clEvENKUlvE0_clEvEUlfffffE_St5arrayIPcLm6EEEEviT0_T1_)
        /*24a4*/ 	.word	0x00000000


	//----- nvinfo : EIATTR_MIN_STACK_SIZE
	.align		4
.L_1601:
        /*24a8*/ 	.byte	0x04, 0x12
        /*24aa*/ 	.short	(.L_1603 - .L_1602)
	.align		4
.L_1602:
        /*24ac*/ 	.word	index@(_ZN2at6native29vectorized_elementwise_kernelILi8EZZZNS0_49_GLOBAL__N__b919a28f_16_Normalization_cu_5c38458722batch_norm_elementwiseERKNS_6TensorES5_RKSt8optionalIS3_ES9_S5_S5_ENKUlvE0_clEvENKUlvE0_clEvEUlfffffE_St5arrayIPcLm6EEEEviT0_T1_)
        /*24b0*/ 	.word	0x00000000


	//----- nvinfo : EIATTR_MIN_STACK_SIZE
	.align		4
.L_1603:
        /*24b4*/ 	.byte	0x04, 0x12
        /*24b6*/ 	.short	(.L_1605 - .L_1604)
	.align		4
.L_1604:
        /*24b8*/ 	.word	index@(_ZN2at6native18elementwise_kernelILi128ELi4EZNS0_15gpu_kernel_implIZZZNS0_49_GLOBAL__N__b919a28f_16_Normalization_cu_5c38458722batch_norm_elementwiseERKNS_6TensorES6_RKSt8optionalIS4_ESA_S6_S6_ENKUlvE0_clEvENKUlvE_clEvEUldddddE_EEvRNS_18TensorIteratorBaseERKT_EUliE_EEviT1_)
        /*24bc*/ 	.word	0x00000000


	//----- nvinfo : EIATTR_MIN_STACK_SIZE
	.align		4
.L_1605:
        /*24c0*/ 	.byte	0x04, 0x12
        /*24c2*/ 	.short	(.L_1607 - .L_1606)
	.align		4
.L_1606:
        /*24c4*/ 	.word	index@(_ZN2at6native27unrolled_elementwise_kernelIZZZNS0_49_GLOBAL__N__b919a28f_16_Normalization_cu_5c38458722batch_norm_elementwiseERKNS_6TensorES5_RKSt8optionalIS3_ES9_S5_S5_ENKUlvE0_clEvENKUlvE_clEvEUldddddE_St5arrayIPcLm6EELi4E23TrivialOffsetCalculatorILi5EjESG_ILi1EjENS0_6memory12LoadWithCastILi5EEENSJ_13StoreWithCastILi1EEEEEviT_T0_T2_T3_T4_T5_)
        /*24c8*/ 	.word	0x00000000


	//----- nvinfo : EIATTR_MIN_STACK_SIZE
	.align		4
.L_1607:
        /*24cc*/ 	.byte	0x04, 0x12
        /*24ce*/ 	.short	(.L_1609 - .L_1608)
	.align		4
.L_1608:
        /*24d0*/ 	.word	index@(_ZN2at6native18elementwise_kernelILi128ELi2EZNS0_22gpu_kernel_impl_nocastIZZZNS0_49_GLOBAL__N__b919a28f_16_Normalization_cu_5c38458722batch_norm_elementwiseERKNS_6TensorES6_RKSt8optionalIS4_ESA_S6_S6_ENKUlvE0_clEvENKUlvE_clEvEUldddddE_EEvRNS_18TensorIteratorBaseERKT_EUliE_EEviT1_)
        /*24d4*/ 	.word	0x00000000


	//----- nvinfo : EIATTR_MIN_STACK_SIZE
	.align		4
.L_1609:
        /*24d8*/ 	.byte	0x04, 0x12
        /*24da*/ 	.short	(.L_1611 - .L_1610)
	.align		4
.L_1610:
        /*24dc*/ 	.word	index@(_ZN2at6native27unrolled_elementwise_kernelIZZZNS0_49_GLOBAL__N__b919a28f_16_Normalization_cu_5c38458722batch_norm_elementwiseERKNS_6TensorES5_RKSt8optionalIS3_ES9_S5_S5_ENKUlvE0_clEvENKUlvE_clEvEUldddddE_St5arrayIPcLm6EELi4E23TrivialOffsetCalculatorILi5EjESG_ILi1EjENS0_6memory15LoadWithoutCastENSJ_16StoreWithoutCastEEEviT_T0_T2_T3_T4_T5_)
        /*24e0*/ 	.word	0x00000000


	//----- nvinfo : EIATTR_MIN_STACK_SIZE
	.align		4
.L_1611:
        /*24e4*/ 	.byte	0x04, 0x12
        /*24e6*/ 	.short	(.L_1613 - .L_1612)
	.align		4
.L_1612:
        /*24e8*/ 	.word	index@(_ZN2at6native29vectorized_elementwise_kernelILi2EZZZNS0_49_GLOBAL__N__b919a28f_16_Normalization_cu_5c38458722batch_norm_elementwiseERKNS_6TensorES5_RKSt8optionalIS3_ES9_S5_S5_ENKUlvE0_clEvENKUlvE_clEvEUldddddE_St5arrayIPcLm6EEEEviT0_T1_)
        /*24ec*/ 	.word	0x00000000


	//----- nvinfo : EIATTR_MIN_STACK_SIZE
	.align		4
.L_1613:
        /*24f0*/ 	.byte	0x04, 0x12
        /*24f2*/ 	.short	(.L_1615 - .L_1614)
	.align		4
.L_1614:
        /*24f4*/ 	.word	index@(_ZN2at6native29vectorized_elementwise_kernelILi4EZZZNS0_49_GLOBAL__N__b919a28f_16_Normalization_cu_5c38458722batch_norm_elementwiseERKNS_6TensorES5_RKSt8optionalIS3_ES9_S5_S5_ENKUlvE0_clEvENKUlvE_clEvEUldddddE_St5arrayIPcLm6EEEEviT0_T1_)
        /*24f8*/ 	.word	0x00000000


	//----- nvinfo : EIATTR_MIN_STACK_SIZE
	.align		4
.L_1615:
        /*24fc*/ 	.byte	0x04, 0x12
        /*24fe*/ 	.short	(.L_1617 - .L_1616)
	.align		4
.L_1616:
        /*2500*/ 	.word	index@(_ZN2at6native29vectorized_elementwise_kernelILi8EZZZNS0_49_GLOBAL__N__b919a28f_16_Normalization_cu_5c38458722batch_norm_elementwiseERKNS_6TensorES5_RKSt8optionalIS3_ES9_S5_S5_ENKUlvE0_clEvENKUlvE_clEvEUldddddE_St5arrayIPcLm6EEEEviT0_T1_)
        /*2504*/ 	.word	0x00000000


	//----- nvinfo : EIATTR_MIN_STACK_SIZE
	.align		4
.L_1617:
        /*2508*/ 	.byte	0x04, 0x12
        /*250a*/ 	.short	(.L_1619 - .L_1618)
	.align		4
.L_1618:
        /*250c*/ 	.word	index@(_ZN2at6native33batch_norm_transform_input_kernelIN3c104HalfES3_fLb1EiEEvNS_27GenericPackedTensorAccessorIKT_Lm3ENS_17RestrictPtrTraitsET3_EENS4_IS5_Lm3ES7_S8_EENS4_INSt11conditionalIXT2_ET1_T0_E4typeELm1ES7_S8_EESG_NS4_IKSD_Lm1ES7_S8_EESI_SC_)
        /*2510*/ 	.word	0x00000000


	//----- nvinfo : EIATTR_MIN_STACK_SIZE
	.align		4
.L_1619:
        /*2514*/ 	.byte	0x04, 0x12
        /*2516*/ 	.short	(.L_1621 - .L_1620)
	.align		4
.L_1620:
        /*2518*/ 	.word	index@(_ZN2at6native33batch_norm_transform_input_kernelIN3c104HalfEffLb1EiEEvNS_27GenericPackedTensorAccessorIKT_Lm3ENS_17RestrictPtrTraitsET3_EENS4_IS5_Lm3ES7_S8_EENS4_INSt11conditionalIXT2_ET1_T0_E4typeELm1ES7_S8_EESG_NS4_IKSD_Lm1ES7_S8_EESI_SC_)
        /*251c*/ 	.word	0x00000000


	//----- nvinfo : EIATTR_MIN_STACK_SIZE
	.align		4
.L_1621:
        /*2520*/ 	.byte	0x04, 0x12
        /*2522*/ 	.short	(.L_1623 - .L_1622)
	.align		4
.L_1622:
        /*2524*/ 	.word	index@(_ZN2at6native33batch_norm_transform_input_kernelIN3c108BFloat16ES3_fLb1EiEEvNS_27GenericPackedTensorAccessorIKT_Lm3ENS_17RestrictPtrTraitsET3_EENS4_IS5_Lm3ES7_S8_EENS4_INSt11conditionalIXT2_ET1_T0_E4typeELm1ES7_S8_EESG_NS4_IKSD_Lm1ES7_S8_EESI_SC_)
        /*2528*/ 	.word	0x00000000


	//----- nvinfo : EIATTR_MIN_STACK_SIZE
	.align		4
.L_1623:
        /*252c*/ 	.byte	0x04, 0x12
        /*252e*/ 	.short	(.L_1625 - .L_1624)
	.align		4
.L_1624:
        /*2530*/ 	.word	index@(_ZN2at6native33batch_norm_transform_input_kernelIN3c108BFloat16EffLb1EiEEvNS_27GenericPackedTensorAccessorIKT_Lm3ENS_17RestrictPtrTraitsET3_EENS4_IS5_Lm3ES7_S8_EENS4_INSt11conditionalIXT2_ET1_T0_E4typeELm1ES7_S8_EESG_NS4_IKSD_Lm1ES7_S8_EESI_SC_)
        /*2534*/ 	.word	0x00000000


	//----- nvinfo : EIATTR_MIN_STACK_SIZE
	.align		4
.L_1625:
        /*2538*/ 	.byte	0x04, 0x12
        /*253a*/ 	.short	(.L_1627 - .L_1626)
	.align		4
.L_1626:
        /*253c*/ 	.word	index@(_ZN2at6native33batch_norm_transform_input_kernelIfffLb1EiEEvNS_27GenericPackedTensorAccessorIKT_Lm3ENS_17RestrictPtrTraitsET3_EENS2_IS3_Lm3ES5_S6_EENS2_INSt11conditionalIXT2_ET1_T0_E4typeELm1ES5_S6_EESE_NS2_IKSB_Lm1ES5_S6_EESG_SA_)
        /*2540*/ 	.word	0x00000000


	//----- nvinfo : EIATTR_MIN_STACK_SIZE
	.align		4
.L_1627:
        /*2544*/ 	.byte	0x04, 0x12
        /*2546*/ 	.short	(.L_1629 - .L_1628)
	.align		4
.L_1628:
        /*2548*/ 	.word	index@(_ZN2at6native33batch_norm_transform_input_kernelIdddLb1EiEEvNS_27GenericPackedTensorAccessorIKT_Lm3ENS_17RestrictPtrTraitsET3_EENS2_IS3_Lm3ES5_S6_EENS2_INSt11conditionalIXT2_ET1_T0_E4typeELm1ES5_S6_EESE_NS2_IKSB_Lm1ES5_S6_EESG_SA_)
        /*254c*/ 	.word	0x00000000


	//----- nvinfo : EIATTR_MIN_STACK_SIZE
	.align		4
.L_1629:
        /*2550*/ 	.byte	0x04, 0x12
        /*2552*/ 	.short	(.L_1631 - .L_1630)
	.align		4
.L_1630:
        /*2554*/ 	.word	index@(_ZN2at6native46batch_norm_backward_elemt_channels_last_kernelILi4EN3c108BFloat16EfS3_EEvPKT0_S6_PKT1_S9_PKT2_S9_S9_PS4_S7_ii)
        /*2558*/ 	.word	0x00000000


	//----- nvinfo : EIATTR_MIN_STACK_SIZE
	.align		4
.L_1631:
        /*255c*/ 	.byte	0x04, 0x12
        /*255e*/ 	.short	(.L_1633 - .L_1632)
	.align		4
.L_1632:
        /*2560*/ 	.word	index@(_ZN2at6native46batch_norm_backward_elemt_channels_last_kernelILi4EN3c108BFloat16EffEEvPKT0_S6_PKT1_S9_PKT2_S9_S9_PS4_S7_ii)
        /*2564*/ 	.word	0x00000000


	//----- nvinfo : EIATTR_MIN_STACK_SIZE
	.align		4
.L_1633:
        /*2568*/ 	.byte	0x04, 0x12
        /*256a*/ 	.short	(.L_1635 - .L_1634)
	.align		4
.L_1634:
        /*256c*/ 	.word	index@(_ZN2at6native46batch_norm_backward_elemt_channels_last_kernelILi4EN3c104HalfEfS3_EEvPKT0_S6_PKT1_S9_PKT2_S9_S9_PS4_S7_ii)
        /*2570*/ 	.word	0x00000000


	//----- nvinfo : EIATTR_MIN_STACK_SIZE
	.align		4
.L_1635:
        /*2574*/ 	.byte	0x04, 0x12
        /*2576*/ 	.short	(.L_1637 - .L_1636)
	.align		4
.L_1636:
        /*2578*/ 	.word	index@(_ZN2at6native46batch_norm_backward_elemt_channels_last_kernelILi4EN3c104HalfEffEEvPKT0_S6_PKT1_S9_PKT2_S9_S9_PS4_S7_ii)
        /*257c*/ 	.word	0x00000000


	//----- nvinfo : EIATTR_MIN_STACK_SIZE
	.align		4
.L_1637:
        /*2580*/ 	.byte	0x04, 0x12
        /*2582*/ 	.short	(.L_1639 - .L_1638)
	.align		4
.L_1638:
        /*2584*/ 	.word	index@(_ZN2at6native46batch_norm_backward_elemt_channels_last_kernelILi4EfffEEvPKT0_S4_PKT1_S7_PKT2_S7_S7_PS2_S5_ii)
        /*2588*/ 	.word	0x00000000


	//----- nvinfo : EIATTR_MIN_STACK_SIZE
	.align		4
.L_1639:
        /*258c*/ 	.byte	0x04, 0x12
        /*258e*/ 	.short	(.L_1641 - .L_1640)
	.align		4
.L_1640:
        /*2590*/ 	.word	index@(_ZN2at6native46batch_norm_backward_elemt_channels_last_kernelILi4EdddEEvPKT0_S4_PKT1_S7_PKT2_S7_S7_PS2_S5_ii)
        /*2594*/ 	.word	0x00000000


	//----- nvinfo : EIATTR_MIN_STACK_SIZE
	.align		4
.L_1641:
        /*2598*/ 	.byte	0x04, 0x12
        /*259a*/ 	.short	(.L_1643 - .L_1642)
	.align		4
.L_1642:
        /*259c*/ 	.word	index@(_ZN2at6native46batch_norm_backward_elemt_channels_last_kernelILi4EN3c108BFloat16EfS3_EEvPKT0_S6_PKT1_S9_PKT2_S9_S9_PKiPS4_lii)
        /*25a0*/ 	.word	0x00000000


	//----- nvinfo : EIATTR_MIN_STACK_SIZE
	.align		4
.L_1643:
        /*25a4*/ 	.byte	0x04, 0x12
        /*25a6*/ 	.short	(.L_1645 - .L_1644)
	.align		4
.L_1644:
        /*25a8*/ 	.word	index@(_ZN2at6native46batch_norm_backward_elemt_channels_last_kernelILi4EN3c104HalfEfS3_EEvPKT0_S6_PKT1_S9_PKT2_S9_S9_PKiPS4_lii)
        /*25ac*/ 	.word	0x00000000


	//----- nvinfo : EIATTR_MIN_STACK_SIZE
	.align		4
.L_1645:
        /*25b0*/ 	.byte	0x04, 0x12
        /*25b2*/ 	.short	(.L_1647 - .L_1646)
	.align		4
.L_1646:
        /*25b4*/ 	.word	index@(_ZN2at6native46batch_norm_backward_elemt_channels_last_kernelILi4EN3c108BFloat16EffEEvPKT0_S6_PKT1_S9_PKT2_S9_S9_PKiPS4_lii)
        /*25b8*/ 	.word	0x00000000


	//----- nvinfo : EIATTR_MIN_STACK_SIZE
	.align		4
.L_1647:
        /*25bc*/ 	.byte	0x04, 0x12
        /*25be*/ 	.short	(.L_1649 - .L_1648)
	.align		4
.L_1648:
        /*25c0*/ 	.word	index@(_ZN2at6native46batch_norm_backward_elemt_channels_last_kernelILi4EN3c104HalfEffEEvPKT0_S6_PKT1_S9_PKT2_S9_S9_PKiPS4_lii)
        /*25c4*/ 	.word	0x00000000


	//----- nvinfo : EIATTR_MIN_STACK_SIZE
	.align		4
.L_1649:
        /*25c8*/ 	.byte	0x04, 0x12
        /*25ca*/ 	.short	(.L_1651 - .L_1650)
	.align		4
.L_1650:
        /*25cc*/ 	.word	index@(_ZN2at6native46batch_norm_backward_elemt_channels_last_kernelILi4EfffEEvPKT0_S4_PKT1_S7_PKT2_S7_S7_PKiPS2_lii)
        /*25d0*/ 	.word	0x00000000


	//----- nvinfo : EIATTR_MIN_STACK_SIZE
	.align		4
.L_1651:
        /*25d4*/ 	.byte	0x04, 0x12
        /*25d6*/ 	.short	(.L_1653 - .L_1652)
	.align		4
.L_1652:
        /*25d8*/ 	.word	index@(_ZN2at6native46batch_norm_backward_elemt_channels_last_kernelILi4EdddEEvPKT0_S4_PKT1_S7_PKT2_S7_S7_PKiPS2_lii)
        /*25dc*/ 	.word	0x00000000


	//----- nvinfo : EIATTR_MIN_STACK_SIZE
	.align		4
.L_1653:
        /*25e0*/ 	.byte	0x04, 0x12
        /*25e2*/ 	.short	(.L_1655 - .L_1654)
	.align		4
.L_1654:
        /*25e4*/ 	.word	index@(_ZN2at6native47batch_norm_backward_reduce_channels_last_kernelILi4EN3c108BFloat16EfS3_EEvPKT0_S6_PKT1_S9_PS7_SA_PT2_SC_PVS7_Piii)
        /*25e8*/ 	.word	0x00000000


	//----- nvinfo : EIATTR_MIN_STACK_SIZE
	.align		4
.L_1655:
        /*25ec*/ 	.byte	0x04, 0x12
        /*25ee*/ 	.short	(.L_1657 - .L_1656)
	.align		4
.L_1656:
        /*25f0*/ 	.word	index@(_ZN2at6native47batch_norm_backward_reduce_channels_last_kernelILi4EN3c104HalfEfS3_EEvPKT0_S6_PKT1_S9_PS7_SA_PT2_SC_PVS7_Piii)
        /*25f4*/ 	.word	0x00000000


	//----- nvinfo : EIATTR_MIN_STACK_SIZE
	.align		4
.L_1657:
        /*25f8*/ 	.byte	0x04, 0x12
        /*25fa*/ 	.short	(.L_1659 - .L_1658)
	.align		4
.L_1658:
        /*25fc*/ 	.word	index@(_ZN2at6native47batch_norm_backward_reduce_channels_last_kernelILi4EN3c108BFloat16EffEEvPKT0_S6_PKT1_S9_PS7_SA_PT2_SC_PVS7_Piii)
        /*2600*/ 	.word	0x00000000


	//----- nvinfo : EIATTR_MIN_STACK_SIZE
	.align		4
.L_1659:
        /*2604*/ 	.byte	0x04, 0x12
        /*2606*/ 	.short	(.L_1661 - .L_1660)
	.align		4
.L_1660:
        /*2608*/ 	.word	index@(_ZN2at6native47batch_norm_backward_reduce_channels_last_kernelILi4EN3c104HalfEffEEvPKT0_S6_PKT1_S9_PS7_SA_PT2_SC_PVS7_Piii)
        /*260c*/ 	.word	0x00000000


	//----- nvinfo : EIATTR_MIN_STACK_SIZE
	.align		4
.L_1661:
        /*2610*/ 	.byte	0x04, 0x12
        /*2612*/ 	.short	(.L_1663 - .L_1662)
	.align		4
.L_1662:
        /*2614*/ 	.word	index@(_ZN2at6native47batch_norm_backward_reduce_channels_last_kernelILi4EfffEEvPKT0_S4_PKT1_S7_PS5_S8_PT2_SA_PVS5_Piii)
        /*2618*/ 	.word	0x00000000


	//----- nvinfo : EIATTR_MIN_STACK_SIZE
	.align		4
.L_1663:
        /*261c*/ 	.byte	0x04, 0x12
        /*261e*/ 	.short	(.L_1665 - .L_1664)
	.align		4
.L_1664:
        /*2620*/ 	.word	index@(_ZN2at6native47batch_norm_backward_reduce_channels_last_kernelILi4EdddEEvPKT0_S4_PKT1_S7_PS5_S8_PT2_SA_PVS5_Piii)
        /*2624*/ 	.word	0x00000000


	//----- nvinfo : EIATTR_MIN_STACK_SIZE
	.align		4
.L_1665:
        /*2628*/ 	.byte	0x04, 0x12
        /*262a*/ 	.short	(.L_1667 - .L_1666)
	.align		4
.L_1666:
        /*262c*/ 	.word	index@(_ZN2at6native47batch_norm_transform_input_channels_last_kernelIN3c108BFloat16EfS3_Li4EEEvPKT_S6_PKT0_S9_PKT1_SC_PS4_iib)
        /*2630*/ 	.word	0x00000000


	//----- nvinfo : EIATTR_MIN_STACK_SIZE
	.align		4
.L_1667:
        /*2634*/ 	.byte	0x04, 0x12
        /*2636*/ 	.short	(.L_1669 - .L_1668)
	.align		4
.L_1668:
        /*2638*/ 	.word	index@(_ZN2at6native47batch_norm_transform_input_channels_last_kernelIN3c104HalfEfS3_Li4EEEvPKT_S6_PKT0_S9_PKT1_SC_PS4_iib)
        /*263c*/ 	.word	0x00000000


	//----- nvinfo : EIATTR_MIN_STACK_SIZE
	.align		4
.L_1669:
        /*2640*/ 	.byte	0x04, 0x12
        /*2642*/ 	.short	(.L_1671 - .L_1670)
	.align		4
.L_1670:
        /*2644*/ 	.word	index@(_ZN2at6native47batch_norm_transform_input_channels_last_kernelIN3c108BFloat16EffLi4EEEvPKT_S6_PKT0_S9_PKT1_SC_PS4_iib)
        /*2648*/ 	.word	0x00000000


	//----- nvinfo : EIATTR_MIN_STACK_SIZE
	.align		4
.L_1671:
        /*264c*/ 	.byte	0x04, 0x12
        /*264e*/ 	.short	(.L_1673 - .L_1672)
	.align		4
.L_1672:
        /*2650*/ 	.word	index@(_ZN2at6native47batch_norm_transform_input_channels_last_kernelIN3c104HalfEffLi4EEEvPKT_S6_PKT0_S9_PKT1_SC_PS4_iib)
        /*2654*/ 	.word	0x00000000


	//----- nvinfo : EIATTR_MIN_STACK_SIZE
	.align		4
.L_1673:
        /*2658*/ 	.byte	0x04, 0x12
        /*265a*/ 	.short	(.L_1675 - .L_1674)
	.align		4
.L_1674:
        /*265c*/ 	.word	index@(_ZN2at6native47batch_norm_transform_input_channels_last_kernelIfffLi4EEEvPKT_S4_PKT0_S7_PKT1_SA_PS2_iib)
        /*2660*/ 	.word	0x00000000


	//----- nvinfo : EIATTR_MIN_STACK_SIZE
	.align		4
.L_1675:
        /*2664*/ 	.byte	0x04, 0x12
        /*2666*/ 	.short	(.L_1677 - .L_1676)
	.align		4
.L_1676:
        /*2668*/ 	.word	index@(_ZN2at6native47batch_norm_transform_input_channels_last_kernelIdddLi4EEEvPKT_S4_PKT0_S7_PKT1_SA_PS2_iib)
        /*266c*/ 	.word	0x00000000
.L_1677:


//--------------------- .nv.compat                --------------------------
	.section	.nv.compat,"",@"SHT_CUDA_COMPAT_INFO"
	.align	4
        /*0000*/ 	.byte	0x02, 0x09, 0x01, 0x00, 0x02, 0x02, 0x01, 0x00, 0x02, 0x05, 0x05, 0x00, 0x03, 0x07, 0x01, 0x01
        /*0010*/ 	.byte	0x02, 0x03, 0x00, 0x00, 0x02, 0x06, 0x01, 0x00, 0x04, 0x0b, 0x08, 0x00, 0x00, 0x00, 0x00, 0x00
        /*0020*/ 	.byte	0x00, 0x00, 0x00, 0x00


//--------------------- .nv.info._ZN2at6native49_GLOBAL__N__b919a28f_16_Normalization_cu_5c38458745unrolled_elementwise_kernel_for_multi_outputsILi3EZZZNS1_34batch_norm_update_stats_and_invertERKNS_6TensorES5_S5_S5_ddlENKUlvE_clEvENKUlvE2_clEvEUlffN3c108BFloat16ES9_E_St5arrayIPcLm7EE16OffsetCalculatorILi4EjLb0EESE_ILi3EjLb0EEEEviT0_T1_T2_T3_ --------------------------
	.section	.nv.info._ZN2at6native49_GLOBAL__N__b919a28f_16_Normalization_cu_5c38458745unrolled_elementwise_kernel_for_multi_outputsILi3EZZZNS1_34batch_norm_update_stats_and_invertERKNS_6TensorES5_S5_S5_ddlENKUlvE_clEvENKUlvE2_clEvEUlffN3c108BFloat16ES9_E_St5arrayIPcLm7EE16OffsetCalculatorILi4EjLb0EESE_ILi3EjLb0EEEEviT0_T1_T2_T3_,"",@"SHT_CUDA_INFO"
	.sectionflags	@""
	.align	4


	//----- nvinfo : EIATTR_CUDA_API_VERSION
	.align		4
        /*0000*/ 	.byte	0x04, 0x37
        /*0002*/ 	.short	(.L_1679 - .L_1678)
.L_1678:
        /*0004*/ 	.word	0x00000082


	//----- nvinfo : EIATTR_KPARAM_INFO
	.align		4
.L_1679:
        /*0008*/ 	.byte	0x04, 0x17
        /*000a*/ 	.short	(.L_1681 - .L_1680)
.L_1680:
        /*000c*/ 	.word	0x00000000
        /*0010*/ 	.short	0x0004
        /*0012*/ 	.short	0x0318
        /*0014*/ 	.byte	0x00, 0xf0, 0x71, 0x09


	//----- nvinfo : EIATTR_KPARAM_INFO
	.align		4
.L_1681:
        /*0018*/ 	.byte	0x04, 0x17
        /*001a*/ 	.short	(.L_1683 - .L_1682)
.L_1682:
        /*001c*/ 	.word	0x00000000
        /*0020*/ 	.short	0x0003
        /*0022*/ 	.short	0x0058
        /*0024*/ 	.byte	0x00, 0xf0, 0x01, 0x0b


	//----- nvinfo : EIATTR_KPARAM_INFO
	.align		4
.L_1683:
        /*0028*/ 	.byte	0x04, 0x17
        /*002a*/ 	.short	(.L_1685 - .L_1684)
.L_1684:
        /*002c*/ 	.word	0x00000000
        /*0030*/ 	.short	0x0002
        /*0032*/ 	.short	0x0020
        /*0034*/ 	.byte	0x00, 0xf0, 0xe1, 0x00


	//----- nvinfo : EIATTR_KPARAM_INFO
	.align		4
.L_1685:
        /*0038*/ 	.byte	0x04, 0x17
        /*003a*/ 	.short	(.L_1687 - .L_1686)
.L_1686:
        /*003c*/ 	.word	0x00000000
        /*0040*/ 	.short	0x0001
        /*0042*/ 	.short	0x0008
        /*0044*/ 	.byte	0x00, 0xf0, 0x61, 0x00


	//----- nvinfo : EIATTR_KPARAM_INFO
	.align		4
.L_1687:
        /*0048*/ 	.byte	0x04, 0x17
        /*004a*/ 	.short	(.L_1689 - .L_1688)
.L_1688:
        /*004c*/ 	.word	0x00000000
        /*0050*/ 	.short	0x0000
        /*0052*/ 	.short	0x0000
        /*0054*/ 	.byte	0x00, 0xf0, 0x11, 0x00


	//----- nvinfo : EIATTR_SPARSE_MMA_MASK
	.align		4
.L_1689:
        /*0058*/ 	.byte	0x03, 0x50
        /*005a*/ 	.short	0x0000


	//----- nvinfo : EIATTR_MAXREG_COUNT
	.align		4
        /*005c*/ 	.byte	0x03, 0x1b
        /*005e*/ 	.short	0x00ff


	//----- nvinfo : EIATTR_MERCURY_ISA_VERSION
	.align		4
        /*0060*/ 	.byte	0x03, 0x5f
        /*0062*/ 	.short	0x0101


	//----- nvinfo : EIATTR_VRC_CTA_INIT_COUNT
	.align		4
        /*0064*/ 	.byte	0x02, 0x4a
	.zero		1
	.zero		1


	//----- nvinfo : EIATTR_EXIT_INSTR_OFFSETS
	.align		4
        /*0068*/ 	.byte	0x04, 0x1c
        /*006a*/ 	.short	(.L_1691 - .L_1690)


	//   ....[0]....
.L_1690:
        /*006c*/ 	.word	0x0000cf30


	//   ....[1]....
        /*0070*/ 	.word	0x0000e670


	//   ....[2]....
        /*0074*/ 	.word	0x0000fd00


	//   ....[3]....
        /*0078*/ 	.word	0x00011390


	//   ....[4]....
        /*007c*/ 	.word	0x00012a20


	//   ....[5]....
        /*0080*/ 	.word	0x000140b0


	//   ....[6]....
        /*0084*/ 	.word	0x00015740


	//   ....[7]....
        /*0088*/ 	.word	0x00016dd0


	//   ....[8]....
        /*008c*/ 	.word	0x00018460


	//----- nvinfo : EIATTR_MAX_THREADS
	.align		4
.L_1691:
        /*0090*/ 	.byte	0x04, 0x05
        /*0092*/ 	.short	(.L_1693 - .L_1692)
.L_1692:
        /*0094*/ 	.word	0x00000080
        /*0098*/ 	.word	0x00000001
        /*009c*/ 	.word	0x00000001


	//----- nvinfo : EIATTR_CRS_STACK_SIZE
	.align		4
.L_1693:
        /*00a0*/ 	.byte	0x04, 0x1e
        /*00a2*/ 	.short	(.L_1695 - .L_1694)
.L_1694:
        /*00a4*/ 	.word	0x00000000


	//----- nvinfo : EIATTR_CBANK_PARAM_SIZE
	.align		4
.L_1695:
        /*00a8*/ 	.byte	0x03, 0x19
        /*00aa*/ 	.short	0x0574


	//----- nvinfo : EIATTR_PARAM_CBANK
	.align		4
        /*00ac*/ 	.byte	0x04, 0x0a
        /*00ae*/ 	.short	(.L_1697 - .L_1696)
	.align		4
.L_1696:
        /*00b0*/ 	.word	index@(.nv.constant0._ZN2at6native49_GLOBAL__N__b919a28f_16_Normalization_cu_5c38458745unrolled_elementwise_kernel_for_multi_outputsILi3EZZZNS1_34batch_norm_update_stats_and_invertERKNS_6TensorES5_S5_S5_ddlENKUlvE_clEvENKUlvE2_clEvEUlffN3c108BFloat16ES9_E_St5arrayIPcLm7EE16OffsetCalculatorILi4EjLb0EESE_ILi3EjLb0EEEEviT0_T1_T2_T3_)
        /*00b4*/ 	.short	0x0380
        /*00b6*/ 	.short	0x0574


	//----- nvinfo : EIATTR_SW_WAR
	.align		4
.L_1697:
        /*00b8*/ 	.byte	0x04, 0x36
        /*00ba*/ 	.short	(.L_1699 - .L_1698)
.L_1698:
        /*00bc*/ 	.word	0x00000008
.L_1699:


//--------------------- .nv.info._ZN2at6native49_GLOBAL__N__b919a28f_16_Normalization_cu_5c38458745unrolled_elementwise_kernel_for_multi_outputsILi3EZZZNS1_34batch_norm_update_stats_and_invertERKNS_6TensorES5_S5_S5_ddlENKUlvE_clEvENKUlvE2_clEvEUlffN3c108BFloat16ES9_E_St5arrayIPcLm7EE23TrivialOffsetCalculatorILi4EjESE_ILi3EjEEEviT0_T1_T2_T3_ --------------------------
	.section	.nv.info._ZN2at6native49_GLOBAL__N__b919a28f_16_Normalization_cu_5c38458745unrolled_elementwise_kernel_for_multi_outputsILi3EZZZNS1_34batch_norm_update_stats_and_invertERKNS_6TensorES5_S5_S5_ddlENKUlvE_clEvENKUlvE2_clEvEUlffN3c108BFloat16ES9_E_St5arrayIPcLm7EE23TrivialOffsetCalculatorILi4EjESE_ILi3EjEEEviT0_T1_T2_T3_,"",@"SHT_CUDA_INFO"
	.sectionflags	@""
	.align	4


	//----- nvinfo : EIATTR_CUDA_API_VERSION
	.align		4
        /*0000*/ 	.byte	0x04, 0x37
        /*0002*/ 	.short	(.L_1701 - .L_1700)
.L_1700:
        /*0004*/ 	.word	0x00000082


	//----- nvinfo : EIATTR_KPARAM_INFO
	.align		4
.L_1701:
        /*0008*/ 	.byte	0x04, 0x17
        /*000a*/ 	.short	(.L_1703 - .L_1702)
.L_1702:
        /*000c*/ 	.word	0x00000000
        /*0010*/ 	.short	0x0004
        /*0012*/ 	.short	0x0059
        /*0014*/ 	.byte	0x00, 0xf0, 0x05, 0x00


	//----- nvinfo : EIATTR_KPARAM_INFO
	.align		4
.L_1703:
        /*0018*/ 	.byte	0x04, 0x17
        /*001a*/ 	.short	(.L_1705 - .L_1704)
.L_1704:
        /*001c*/ 	.word	0x00000000
        /*0020*/ 	.short	0x0003
        /*0022*/ 	.short	0x0058
        /*0024*/ 	.byte	0x00, 0xf0, 0x05, 0x00


	//----- nvinfo : EIATTR_KPARAM_INFO
	.align		4
.L_1705:
        /*0028*/ 	.byte	0x04, 0x17
        /*002a*/ 	.short	(.L_1707 - .L_1706)
.L_1706:
        /*002c*/ 	.word	0x00000000
        /*0030*/ 	.short	0x0002
        /*0032*/ 	.short	0x0020
        /*0034*/ 	.byte	0x00, 0xf0, 0xe1, 0x00


	//----- nvinfo : EIATTR_KPARAM_INFO
	.align		4
.L_1707:
        /*0038*/ 	.byte	0x04, 0x17
        /*003a*/ 	.short	(.L_1709 - .L_1708)
.L_1708:
        /*003c*/ 	.word	0x00000000
        /*0040*/ 	.short	0x0001
        /*0042*/ 	.short	0x0008
        /*0044*/ 	.byte	0x00, 0xf0, 0x61, 0x00


	//----- nvinfo : EIATTR_KPARAM_INFO
	.align		4
.L_1709:
        /*0048*/ 	.byte	0x04, 0x17
        /*004a*/ 	.short	(.L_1711 - .L_1710)
.L_1710:
        /*004c*/ 	.word	0x00000000
        /*0050*/ 	.short	0x0000
        /*0052*/ 	.short	0x0000
        /*0054*/ 	.byte	0x00, 0xf0, 0x11, 0x00


	//----- nvinfo : EIATTR_SPARSE_MMA_MASK
	.align		4
.L_1711:
        /*0058*/ 	.byte	0x03, 0x50
        /*005a*/ 	.short	0x0000


	//----- nvinfo : EIATTR_MAXREG_COUNT
	.align		4
        /*005c*/ 	.byte	0x03, 0x1b
        /*005e*/ 	.short	0x00ff


	//----- nvinfo : EIATTR_MERCURY_ISA_VERSION
	.align		4
        /*0060*/ 	.byte	0x03, 0x5f
        /*0062*/ 	.short	0x0101


	//----- nvinfo : EIATTR_VRC_CTA_INIT_COUNT
	.align		4
        /*0064*/ 	.byte	0x02, 0x4a
	.zero		1
	.zero		1


	//----- nvinfo : EIATTR_EXIT_INSTR_OFFSETS
	.align		4
        /*0068*/ 	.byte	0x04, 0x1c
        /*006a*/ 	.short	(.L_1713 - .L_1712)


	//   ....[0]....
.L_1712:
        /*006c*/ 	.word	0x00001200


	//   ....[1]....
        /*0070*/ 	.word	0x000012d0


	//   ....[2]....
        /*0074*/ 	.word	0x00001360


	//   ....[3]....
        /*0078*/ 	.word	0x000013f0


	//   ....[4]....
        /*007c*/ 	.word	0x00001490


	//   ....[5]....
        /*0080*/ 	.word	0x00001520


	//   ....[6]....
        /*0084*/ 	.word	0x000015b0


	//   ....[7]....
        /*0088*/ 	.word	0x00001640


	//   ....[8]....
        /*008c*/ 	.word	0x000016d0


	//----- nvinfo : EIATTR_MAX_THREADS
	.align		4
.L_1713:
        /*0090*/ 	.byte	0x04, 0x05
        /*0092*/ 	.short	(.L_1715 - .L_1714)
.L_1714:
        /*0094*/ 	.word	0x00000080
        /*0098*/ 	.word	0x00000001
        /*009c*/ 	.word	0x00000001


	//----- nvinfo : EIATTR_CRS_STACK_SIZE
	.align		4
.L_1715:
        /*00a0*/ 	.byte	0x04, 0x1e
        /*00a2*/ 	.short	(.L_1717 - .L_1716)
.L_1716:
        /*00a4*/ 	.word	0x00000000


	//----- nvinfo : EIATTR_CBANK_PARAM_SIZE
	.align		4
.L_1717:
        /*00a8*/ 	.byte	0x03, 0x19
        /*00aa*/ 	.short	0x005a


	//----- nvinfo : EIATTR_PARAM_CBANK
	.align		4
        /*00ac*/ 	.byte	0x04, 0x0a
        /*00ae*/ 	.short	(.L_1719 - .L_1718)
	.align		4
.L_1718:
        /*00b0*/ 	.word	index@(.nv.constant0._ZN2at6native49_GLOBAL__N__b919a28f_16_Normalization_cu_5c38458745unrolled_elementwise_kernel_for_multi_outputsILi3EZZZNS1_34batch_norm_update_stats_and_invertERKNS_6TensorES5_S5_S5_ddlENKUlvE_clEvENKUlvE2_clEvEUlffN3c108BFloat16ES9_E_St5arrayIPcLm7EE23TrivialOffsetCalculatorILi4EjESE_ILi3EjEEEviT0_T1_T2_T3_)
        /*00b4*/ 	.short	0x0380
        /*00b6*/ 	.short	0x005a


	//----- nvinfo : EIATTR_SW_WAR
	.align		4
.L_1719:
        /*00b8*/ 	.byte	0x04, 0x36
        /*00ba*/ 	.short	(.L_1721 - .L_1720)
.L_1720:
        /*00bc*/ 	.word	0x00000008
.L_1721:


//--------------------- .nv.info._ZN2at6native49_GLOBAL__N__b919a28f_16_Normalization_cu_5c38458745unrolled_elementwise_kernel_for_multi_outputsILi3EZZZNS1_34batch_norm_update_stats_and_invertERKNS_6TensorES5_S5_S5_ddlENKUlvE_clEvENKUlvE1_clEvEUlffN3c104HalfES9_E_St5arrayIPcLm7EE16OffsetCalculatorILi4EjLb0EESE_ILi3EjLb0EEEEviT0_T1_T2_T3_ --------------------------
	.section	.nv.info._ZN2at6native49_GLOBAL__N__b919a28f_16_Normalization_cu_5c38458745unrolled_elementwise_kernel_for_multi_outputsILi3EZZZNS1_34batch_norm_update_stats_and_invertERKNS_6TensorES5_S5_S5_ddlENKUlvE_clEvENKUlvE1_clEvEUlffN3c104HalfES9_E_St5arrayIPcLm7EE16OffsetCalculatorILi4EjLb0EESE_ILi3EjLb0EEEEviT0_T1_T2_T3_,"",@"SHT_CUDA_INFO"
	.sectionflags	@""
	.align	4


	//----- nvinfo : EIATTR_CUDA_API_VERSION
	.align		4
        /*0000*/ 	.byte	0x04, 0x37
        /*0002*/ 	.short	(.L_1723 - .L_1722)
.L_1722:
        /*0004*/ 	.word	0x00000082


	//----- nvinfo : EIATTR_KPARAM_INFO
	.align		4
.L_1723:
        /*0008*/ 	.byte	0x04, 0x17
        /*000a*/ 	.short	(.L_1725 - .L_1724)
.L_1724:
        /*000c*/ 	.word	0x00000000
        /*0010*/ 	.short	0x0004
        /*0012*/ 	.short	0x0318
        /*0014*/ 	.byte	0x00, 0xf0, 0x71, 0x09


	//----- nvinfo : EIATTR_KPARAM_INFO
	.align		4
.L_1725:
        /*0018*/ 	.byte	0x04, 0x17
        /*001a*/ 	.short	(.L_1727 - .L_1726)
.L_1726:
        /*001c*/ 	.word	0x00000000
        /*0020*/ 	.short	0x0003
        /*0022*/ 	.short	0x0058
        /*0024*/ 	.byte	0x00, 0xf0, 0x01, 0x0b


	//----- nvinfo : EIATTR_KPARAM_INFO
	.align		4
.L_1727:
        /*0028*/ 	.byte	0x04, 0x17
        /*002a*/ 	.short	(.L_1729 - .L_1728)
.L_1728:
        /*002c*/ 	.word	0x00000000
        /*0030*/ 	.short	0x0002
        /*0032*/ 	.short	0x0020
        /*0034*/ 	.byte	0x00, 0xf0, 0xe1, 0x00


	//----- nvinfo : EIATTR_KPARAM_INFO
	.align		4
.L_1729:
        /*0038*/ 	.byte	0x04, 0x17
        /*003a*/ 	.short	(.L_1731 - .L_1730)
.L_1730:
        /*003c*/ 	.word	0x00000000
        /*0040*/ 	.short	0x0001
        /*0042*/ 	.short	0x0008
        /*0044*/ 	.byte	0x00, 0xf0, 0x61, 0x00


	//----- nvinfo : EIATTR_KPARAM_INFO
	.align		4
.L_1731:
        /*0048*/ 	.byte	0x04, 0x17
        /*004a*/ 	.short	(.L_1733 - .L_1732)
.L_1732:
        /*004c*/ 	.word	0x00000000
        /*0050*/ 	.short	0x0000
        /*0052*/ 	.short	0x0000
        /*0054*/ 	.byte	0x00, 0xf0, 0x11, 0x00


	//----- nvinfo : EIATTR_SPARSE_MMA_MASK
	.align		4
.L_1733:
        /*0058*/ 	.byte	0x03, 0x50
        /*005a*/ 	.short	0x0000


	//----- nvinfo : EIATTR_MAXREG_COUNT
	.align		4
        /*005c*/ 	.byte	0x03, 0x1b
        /*005e*/ 	.short	0x00ff


	//----- nvinfo : EIATTR_MERCURY_ISA_VERSION
	.align		4
        /*0060*/ 	.byte	0x03, 0x5f
        /*0062*/ 	.short	0x0101


	//----- nvinfo : EIATTR_VRC_CTA_INIT_COUNT
	.align		4
        /*0064*/ 	.byte	0x02, 0x4a
	.zero		1
	.zero		1


	//----- nvinfo : EIATTR_EXIT_INSTR_OFFSETS
	.align		4
        /*0068*/ 	.byte	0x04, 0x1c
        /*006a*/ 	.short	(.L_1735 - .L_1734)


	//   ....[0]....
.L_1734:
        /*006c*/ 	.word	0x0000cf30


	//   ....[1]....
        /*0070*/ 	.word	0x0000e670


	//   ....[2]....
        /*0074*/ 	.word	0x0000fd00


	//   ....[3]....
        /*0078*/ 	.word	0x00011390


	//   ....[4]....
        /*007c*/ 	.word	0x00012a20


	//   ....[5]....
        /*0080*/ 	.word	0x000140b0


	//   ....[6]....
        /*0084*/ 	.word	0x00015740


	//   ....[7]....
        /*0088*/ 	.word	0x00016dd0


	//   ....[8]....
        /*008c*/ 	.word	0x00018460


	//----- nvinfo : EIATTR_MAX_THREADS
	.align		4
.L_1735:
        /*0090*/ 	.byte	0x04, 0x05
        /*0092*/ 	.short	(.L_1737 - .L_1736)
.L_1736:
        /*0094*/ 	.word	0x00000080
        /*0098*/ 	.word	0x00000001
        /*009c*/ 	.word	0x00000001


	//----- nvinfo : EIATTR_CRS_STACK_SIZE
	.align		4
.L_1737:
        /*00a0*/ 	.byte	0x04, 0x1e
        /*00a2*/ 	.short	(.L_1739 - .L_1738)
.L_1738:
        /*00a4*/ 	.word	0x00000000


	//----- nvinfo : EIATTR_CBANK_PARAM_SIZE
	.align		4
.L_1739:
        /*00a8*/ 	.byte	0x03, 0x19
        /*00aa*/ 	.short	0x0574


	//----- nvinfo : EIATTR_PARAM_CBANK
	.align		4
        /*00ac*/ 	.byte	0x04, 0x0a
        /*00ae*/ 	.short	(.L_1741 - .L_1740)
	.align		4
.L_1740:
        /*00b0*/ 	.word	index@(.nv.constant0._ZN2at6native49_GLOBAL__N__b919a28f_16_Normalization_cu_5c38458745unrolled_elementwise_kernel_for_multi_outputsILi3EZZZNS1_34batch_norm_update_stats_and_invertERKNS_6TensorES5_S5_S5_ddlENKUlvE_clEvENKUlvE1_clEvEUlffN3c104HalfES9_E_St5arrayIPcLm7EE16OffsetCalculatorILi4EjLb0EESE_ILi3EjLb0EEEEviT0_T1_T2_T3_)
        /*00b4*/ 	.short	0x0380
        /*00b6*/ 	.short	0x0574


	//----- nvinfo : EIATTR_SW_WAR
	.align		4
.L_1741:
        /*00b8*/ 	.byte	0x04, 0x36
        /*00ba*/ 	.short	(.L_1743 - .L_1742)
.L_1742:
        /*00bc*/ 	.word	0x00000008
.L_1743:


//--------------------- .nv.info._ZN2at6native49_GLOBAL__N__b919a28f_16_Normalization_cu_5c38458745unrolled_elementwise_kernel_for_multi_outputsILi3EZZZNS1_34batch_norm_update_stats_and_invertERKNS_6TensorES5_S5_S5_ddlENKUlvE_clEvENKUlvE1_clEvEUlffN3c104HalfES9_E_St5arrayIPcLm7EE23TrivialOffsetCalculatorILi4EjESE_ILi3EjEEEviT0_T1_T2_T3_ --------------------------
	.section	.nv.info._ZN2at6native49_GLOBAL__N__b919a28f_16_Normalization_cu_5c38458745unrolled_elementwise_kernel_for_multi_outputsILi3EZZZNS1_34batch_norm_update_stats_and_invertERKNS_6TensorES5_S5_S5_ddlENKUlvE_clEvENKUlvE1_clEvEUlffN3c104HalfES9_E_St5arrayIPcLm7EE23TrivialOffsetCalculatorILi4EjESE_ILi3EjEEEviT0_T1_T2_T3_,"",@"SHT_CUDA_INFO"
	.sectionflags	@""
	.align	4


	//----- nvinfo : EIATTR_CUDA_API_VERSION
	.align		4
        /*0000*/ 	.byte	0x04, 0x37
        /*0002*/ 	.short	(.L_1745 - .L_1744)
.L_1744:
        /*0004*/ 	.word	0x00000082


	//----- nvinfo : EIATTR_KPARAM_INFO
	.align		4
.L_1745:
        /*0008*/ 	.byte	0x04, 0x17
        /*000a*/ 	.short	(.L_1747 - .L_1746)
.L_1746:
        /*000c*/ 	.word	0x00000000
        /*0010*/ 	.short	0x0004
        /*0012*/ 	.short	0x0059
        /*0014*/ 	.byte	0x00, 0xf0, 0x05, 0x00


	//----- nvinfo : EIATTR_KPARAM_INFO
	.align		4
.L_1747:
        /*0018*/ 	.byte	0x04, 0x17
        /*001a*/ 	.short	(.L_1749 - .L_1748)
.L_1748:
        /*001c*/ 	.word	0x00000000
        /*0020*/ 	.short	0x0003
        /*0022*/ 	.short	0x0058
        /*0024*/ 	.byte	0x00, 0xf0, 0x05, 0x00


	//----- nvinfo : EIATTR_KPARAM_INFO
	.align		4
.L_1749:
        /*0028*/ 	.byte	0x04, 0x17
        /*002a*/ 	.short	(.L_1751 - .L_1750)
.L_1750:
        /*002c*/ 	.word	0x00000000
        /*0030*/ 	.short	0x0002
        /*0032*/ 	.short	0x0020
        /*0034*/ 	.byte	0x00, 0xf0, 0xe1, 0x00


	//----- nvinfo : EIATTR_KPARAM_INFO
	.align		4
.L_1751:
        /*0038*/ 	.byte	0x04, 0x17
        /*003a*/ 	.short	(.L_1753 - .L_1752)
.L_1752:
        /*003c*/ 	.word	0x00000000
        /*0040*/ 	.short	0x0001
        /*0042*/ 	.short	0x0008
        /*0044*/ 	.byte	0x00, 0xf0, 0x61, 0x00


	//----- nvinfo : EIATTR_KPARAM_INFO
	.align		4
.L_1753:
        /*0048*/ 	.byte	0x04, 0x17
        /*004a*/ 	.short	(.L_1755 - .L_1754)
.L_1754:
        /*004c*/ 	.word	0x00000000
        /*0050*/ 	.short	0x0000
        /*0052*/ 	.short	0x0000
        /*0054*/ 	.byte	0x00, 0xf0, 0x11, 0x00


	//----- nvinfo : EIATTR_SPARSE_MMA_MASK
	.align		4
.L_1755:
        /*0058*/ 	.byte	0x03, 0x50
        /*005a*/ 	.short	0x0000


	//----- nvinfo : EIATTR_MAXREG_COUNT
	.align		4
        /*005c*/ 	.byte	0x03, 0x1b
        /*005e*/ 	.short	0x00ff


	//----- nvinfo : EIATTR_MERCURY_ISA_VERSION
	.align		4
        /*0060*/ 	.byte	0x03, 0x5f
        /*0062*/ 	.short	0x0101


	//----- nvinfo : EIATTR_VRC_CTA_INIT_COUNT
	.align		4
        /*0064*/ 	.byte	0x02, 0x4a
	.zero		1
	.zero		1


	//----- nvinfo : EIATTR_EXIT_INSTR_OFFSETS
	.align		4
        /*0068*/ 	.byte	0x04, 0x1c
        /*006a*/ 	.short	(.L_1757 - .L_1756)


	//   ....[0]....
.L_1756:
        /*006c*/ 	.word	0x00001200


	//   ....[1]....
        /*0070*/ 	.word	0x000012d0


	//   ....[2]....
        /*0074*/ 	.word	0x00001360


	//   ....[3]....
        /*0078*/ 	.word	0x000013f0


	//   ....[4]....
        /*007c*/ 	.word	0x00001490


	//   ....[5]....
        /*0080*/ 	.word	0x00001520


	//   ....[6]....
        /*0084*/ 	.word	0x000015b0


	//   ....[7]....
        /*0088*/ 	.word	0x00001640


	//   ....[8]....
        /*008c*/ 	.word	0x000016d0


	//----- nvinfo : EIATTR_MAX_THREADS
	.align		4
.L_1757:
        /*0090*/ 	.byte	0x04, 0x05
        /*0092*/ 	.short	(.L_1759 - .L_1758)
.L_1758:
        /*0094*/ 	.word	0x00000080
        /*0098*/ 	.word	0x00000001
        /*009c*/ 	.word	0x00000001


	//----- nvinfo : EIATTR_CRS_STACK_SIZE
	.align		4
.L_1759:
        /*00a0*/ 	.byte	0x04, 0x1e
        /*00a2*/ 	.short	(.L_1761 - .L_1760)
.L_1760:
        /*00a4*/ 	.word	0x00000000


	//----- nvinfo : EIATTR_CBANK_PARAM_SIZE
	.align		4
.L_1761:
        /*00a8*/ 	.byte	0x03, 0x19
        /*00aa*/ 	.short	0x005a


	//----- nvinfo : EIATTR_PARAM_CBANK
	.align		4
        /*00ac*/ 	.byte	0x04, 0x0a
        /*00ae*/ 	.short	(.L_1763 - .L_1762)
	.align		4
.L_1762:
        /*00b0*/ 	.word	index@(.nv.constant0._ZN2at6native49_GLOBAL__N__b919a28f_16_Normalization_cu_5c38458745unrolled_elementwise_kernel_for_multi_outputsILi3EZZZNS1_34batch_norm_update_stats_and_invertERKNS_6TensorES5_S5_S5_ddlENKUlvE_clEvENKUlvE1_clEvEUlffN3c104HalfES9_E_St5arrayIPcLm7EE23TrivialOffsetCalculatorILi4EjESE_ILi3EjEEEviT0_T1_T2_T3_)
        /*00b4*/ 	.short	0x0380
        /*00b6*/ 	.short	0x005a


	//----- nvinfo : EIATTR_SW_WAR
	.align		4
.L_1763:
        /*00b8*/ 	.byte	0x04, 0x36
        /*00ba*/ 	.short	(.L_1765 - .L_1764)
.L_1764:
        /*00bc*/ 	.word	0x00000008
.L_1765:


//--------------------- .nv.info._ZN2at6native49_GLOBAL__N__b919a28f_16_Normalization_cu_5c38458745unrolled_elementwise_kernel_for_multi_outputsILi3EZZZNS1_34batch_norm_update_stats_and_invertERKNS_6TensorES5_S5_S5_ddlENKUlvE_clEvENKUlvE0_clEvEUlffffE_St5arrayIPcLm7EE16OffsetCalculatorILi4EjLb0EESC_ILi3EjLb0EEEEviT0_T1_T2_T3_ --------------------------
	.section	.nv.info._ZN2at6native49_GLOBAL__N__b919a28f_16_Normalization_cu_5c38458745unrolled_elementwise_kernel_for_multi_outputsILi3EZZZNS1_34batch_norm_update_stats_and_invertERKNS_6TensorES5_S5_S5_ddlENKUlvE_clEvENKUlvE0_clEvEUlffffE_St5arrayIPcLm7EE16OffsetCalculatorILi4EjLb0EESC_ILi3EjLb0EEEEviT0_T1_T2_T3_,"",@"SHT_CUDA_INFO"
	.sectionflags	@""
	.align	4


	//----- nvinfo : EIATTR_CUDA_API_VERSION
	.align		4
        /*0000*/ 	.byte	0x04, 0x37
        /*0002*/ 	.short	(.L_1767 - .L_1766)
.L_1766:
        /*0004*/ 	.word	0x00000082


	//----- nvinfo : EIATTR_KPARAM_INFO
	.align		4
.L_1767:
        /*0008*/ 	.byte	0x04, 0x17
        /*000a*/ 	.short	(.L_1769 - .L_1768)
.L_1768:
        /*000c*/ 	.word	0x00000000
        /*0010*/ 	.short	0x0004
        /*0012*/ 	.short	0x0318
        /*0014*/ 	.byte	0x00, 0xf0, 0x71, 0x09


	//----- nvinfo : EIATTR_KPARAM_INFO
	.align		4
.L_1769:
        /*0018*/ 	.byte	0x04, 0x17
        /*001a*/ 	.short	(.L_1771 - .L_1770)
.L_1770:
        /*001c*/ 	.word	0x00000000
        /*0020*/ 	.short	0x0003
        /*0022*/ 	.short	0x0058
        /*0024*/ 	.byte	0x00, 0xf0, 0x01, 0x0b


	//----- nvinfo : EIATTR_KPARAM_INFO
	.align		4
.L_1771:
        /*0028*/ 	.byte	0x04, 0x17
        /*002a*/ 	.short	(.L_1773 - .L_1772)
.L_1772:
        /*002c*/ 	.word	0x00000000
        /*0030*/ 	.short	0x0002
        /*0032*/ 	.short	0x0020
        /*0034*/ 	.byte	0x00, 0xf0, 0xe1, 0x00


	//----- nvinfo : EIATTR_KPARAM_INFO
	.align		4
.L_1773:
        /*0038*/ 	.byte	0x04, 0x17
        /*003a*/ 	.short	(.L_1775 - .L_1774)
.L_1774:
        /*003c*/ 	.word	0x00000000
        /*0040*/ 	.short	0x0001
        /*0042*/ 	.short	0x0008
        /*0044*/ 	.byte	0x00, 0xf0, 0x61, 0x00


	//----- nvinfo : EIATTR_KPARAM_INFO
	.align		4
.L_1775:
        /*0048*/ 	.byte	0x04, 0x17
        /*004a*/ 	.short	(.L_1777 - .L_1776)
.L_1776:
        /*004c*/ 	.word	0x00000000
        /*0050*/ 	.short	0x0000
        /*0052*/ 	.short	0x0000
        /*0054*/ 	.byte	0x00, 0xf0, 0x11, 0x00


	//----- nvinfo : EIATTR_SPARSE_MMA_MASK
	.align		4
.L_1777:
        /*0058*/ 	.byte	0x03, 0x50
        /*005a*/ 	.short	0x0000


	//----- nvinfo : EIATTR_MAXREG_COUNT
	.align		4
        /*005c*/ 	.byte	0x03, 0x1b
        /*005e*/ 	.short	0x00ff


	//----- nvinfo : EIATTR_MERCURY_ISA_VERSION
	.align		4
        /*0060*/ 	.byte	0x03, 0x5f
        /*0062*/ 	.short	0x0101


	//----- nvinfo : EIATTR_VRC_CTA_INIT_COUNT
	.align		4
        /*0064*/ 	.byte	0x02, 0x4a
	.zero		1
	.zero		1


	//----- nvinfo : EIATTR_EXIT_INSTR_OFFSETS
	.align		4
        /*0068*/ 	.byte	0x04, 0x1c
        /*006a*/ 	.short	(.L_1779 - .L_1778)


	//   ....[0]....
.L_1778:
        /*006c*/ 	.word	0x0000cda0


	//   ....[1]....
        /*0070*/ 	.word	0x0000e4c0


	//   ....[2]....
        /*0074*/ 	.word	0x0000fb40


	//   ....[3]....
        /*0078*/ 	.word	0x000111c0


	//   ....[4]....
        /*007c*/ 	.word	0x00012840


	//   ....[5]....
        /*0080*/ 	.word	0x00013ec0


	//   ....[6]....
        /*0084*/ 	.word	0x00015540


	//   ....[7]....
        /*0088*/ 	.word	0x00016bc0


	//   ....[8]....
        /*008c*/ 	.word	0x00018240


	//----- nvinfo : EIATTR_MAX_THREADS
	.align		4
.L_1779:
        /*0090*/ 	.byte	0x04, 0x05
        /*0092*/ 	.short	(.L_1781 - .L_1780)
.L_1780:
        /*0094*/ 	.word	0x00000080
        /*0098*/ 	.word	0x00000001
        /*009c*/ 	.word	0x00000001


	//----- nvinfo : EIATTR_CRS_STACK_SIZE
	.align		4
.L_1781:
        /*00a0*/ 	.byte	0x04, 0x1e
        /*00a2*/ 	.short	(.L_1783 - .L_1782)
.L_1782:
        /*00a4*/ 	.word	0x00000000


	//----- nvinfo : EIATTR_CBANK_PARAM_SIZE
	.align		4
.L_1783:
        /*00a8*/ 	.byte	0x03, 0x19
        /*00aa*/ 	.short	0x0574


	//----- nvinfo : EIATTR_PARAM_CBANK
	.align		4
        /*00ac*/ 	.byte	0x04, 0x0a
        /*00ae*/ 	.short	(.L_1785 - .L_1784)
	.align		4
.L_1784:
        /*00b0*/ 	.word	index@(.nv.constant0._ZN2at6native49_GLOBAL__N__b919a28f_16_Normalization_cu_5c38458745unrolled_elementwise_kernel_for_multi_outputsILi3EZZZNS1_34batch_norm_update_stats_and_invertERKNS_6TensorES5_S5_S5_ddlENKUlvE_clEvENKUlvE0_clEvEUlffffE_St5arrayIPcLm7EE16OffsetCalculatorILi4EjLb0EESC_ILi3EjLb0EEEEviT0_T1_T2_T3_)
        /*00b4*/ 	.short	0x0380
        /*00b6*/ 	.short	0x0574


	//----- nvinfo : EIATTR_SW_WAR
	.align		4
.L_1785:
        /*00b8*/ 	.byte	0x04, 0x36
        /*00ba*/ 	.short	(.L_1787 - .L_1786)
.L_1786:
        /*00bc*/ 	.word	0x00000008
.L_1787:


//--------------------- .nv.info._ZN2at6native49_GLOBAL__N__b919a28f_16_Normalization_cu_5c38458745unrolled_elementwise_kernel_for_multi_outputsILi3EZZZNS1_34batch_norm_update_stats_and_invertERKNS_6TensorES5_S5_S5_ddlENKUlvE_clEvENKUlvE0_clEvEUlffffE_St5arrayIPcLm7EE23TrivialOffsetCalculatorILi4EjESC_ILi3EjEEEviT0_T1_T2_T3_ --------------------------
	.section	.nv.info._ZN2at6native49_GLOBAL__N__b919a28f_16_Normalization_cu_5c38458745unrolled_elementwise_kernel_for_multi_outputsILi3EZZZNS1_34batch_norm_update_stats_and_invertERKNS_6TensorES5_S5_S5_ddlENKUlvE_clEvENKUlvE0_clEvEUlffffE_St5arrayIPcLm7EE23TrivialOffsetCalculatorILi4EjESC_ILi3EjEEEviT0_T1_T2_T3_,"",@"SHT_CUDA_INFO"
	.sectionflags	@""
	.align	4


	//----- nvinfo : EIATTR_CUDA_API_VERSION
	.align		4
        /*0000*/ 	.byte	0x04, 0x37
        /*0002*/ 	.short	(.L_1789 - .L_1788)
.L_1788:
        /*0004*/ 	.word	0x00000082


	//----- nvinfo : EIATTR_KPARAM_INFO
	.align		4
.L_1789:
        /*0008*/ 	.byte	0x04, 0x17
        /*000a*/ 	.short	(.L_1791 - .L_1790)
.L_1790:
        /*000c*/ 	.word	0x00000000
        /*0010*/ 	.short	0x0004
        /*0012*/ 	.short	0x0059
        /*0014*/ 	.byte	0x00, 0xf0, 0x05, 0x00


	//----- nvinfo : EIATTR_KPARAM_INFO
	.align		4
.L_1791:
        /*0018*/ 	.byte	0x04, 0x17
        /*001a*/ 	.short	(.L_1793 - .L_1792)
.L_1792:
        /*001c*/ 	.word	0x00000000
        /*0020*/ 	.short	0x0003
        /*0022*/ 	.short	0x0058
        /*0024*/ 	.byte	0x00, 0xf0, 0x05, 0x00


	//----- nvinfo : EIATTR_KPARAM_INFO
	.align		4
.L_1793:
        /*0028*/ 	.byte	0x04, 0x17
        /*002a*/ 	.short	(.L_1795 - .L_1794)
.L_1794:
        /*002c*/ 	.word	0x00000000
        /*0030*/ 	.short	0x0002
        /*0032*/ 	.short	0x0020
        /*0034*/ 	.byte	0x00, 0xf0, 0xe1, 0x00


	//----- nvinfo : EIATTR_KPARAM_INFO
	.align		4
.L_1795:
        /*0038*/ 	.byte	0x04, 0x17
        /*003a*/ 	.short	(.L_1797 - .L_1796)
.L_1796:
        /*003c*/ 	.word	0x00000000
        /*0040*/ 	.short	0x0001
        /*0042*/ 	.short	0x0008
        /*0044*/ 	.byte	0x00, 0xf0, 0x61, 0x00


	//----- nvinfo : EIATTR_KPARAM_INFO
	.align		4
.L_1797:
        /*0048*/ 	.byte	0x04, 0x17
        /*004a*/ 	.short	(.L_1799 - .L_1798)
.L_1798:
        /*004c*/ 	.word	0x00000000
        /*0050*/ 	.short	0x0000
        /*0052*/ 	.short	0x0000
        /*0054*/ 	.byte	0x00, 0xf0, 0x11, 0x00


	//----- nvinfo : EIATTR_SPARSE_MMA_MASK
	.align		4
.L_1799:
        /*0058*/ 	.byte	0x03, 0x50
        /*005a*/ 	.short	0x0000


	//----- nvinfo : EIATTR_MAXREG_COUNT
	.align		4
        /*005c*/ 	.byte	0x03, 0x1b
        /*005e*/ 	.short	0x00ff


	//----- nvinfo : EIATTR_MERCURY_ISA_VERSION
	.align		4
        /*0060*/ 	.byte	0x03, 0x5f
        /*0062*/ 	.short	0x0101


	//----- nvinfo : EIATTR_VRC_CTA_INIT_COUNT
	.align		4
        /*0064*/ 	.byte	0x02, 0x4a
	.zero		1
	.zero		1


	//----- nvinfo : EIATTR_EXIT_INSTR_OFFSETS
	.align		4
        /*0068*/ 	.byte	0x04, 0x1c
        /*006a*/ 	.short	(.L_1801 - .L_1800)


	//   ....[0]....
.L_1800:
        /*006c*/ 	.word	0x00001060


	//   ....[1]....
        /*0070*/ 	.word	0x00001120


	//   ....[2]....
        /*0074*/ 	.word	0x000011a0


	//   ....[3]....
        /*0078*/ 	.word	0x00001220


	//   ....[4]....
        /*007c*/ 	.word	0x000012a0


	//   ....[5]....
        /*0080*/ 	.word	0x00001320


	//   ....[6]....
        /*0084*/ 	.word	0x000013a0


	//   ....[7]....
        /*0088*/ 	.word	0x00001420


	//   ....[8]....
        /*008c*/ 	.word	0x000014a0


	//----- nvinfo : EIATTR_MAX_THREADS
	.align		4
.L_1801:
        /*0090*/ 	.byte	0x04, 0x05
        /*0092*/ 	.short	(.L_1803 - .L_1802)
.L_1802:
        /*0094*/ 	.word	0x00000080
        /*0098*/ 	.word	0x00000001
        /*009c*/ 	.word	0x00000001


	//----- nvinfo : EIATTR_CRS_STACK_SIZE
	.align		4
.L_1803:
        /*00a0*/ 	.byte	0x04, 0x1e
        /*00a2*/ 	.short	(.L_1805 - .L_1804)
.L_1804:
        /*00a4*/ 	.word	0x00000000


	//----- nvinfo : EIATTR_CBANK_PARAM_SIZE
	.align		4
.L_1805:
        /*00a8*/ 	.byte	0x03, 0x19
        /*00aa*/ 	.short	0x005a


	//----- nvinfo : EIATTR_PARAM_CBANK
	.align		4
        /*00ac*/ 	.byte	0x04, 0x0a
        /*00ae*/ 	.short	(.L_1807 - .L_1806)
	.align		4
.L_1806:
        /*00b0*/ 	.word	index@(.nv.constant0._ZN2at6native49_GLOBAL__N__b919a28f_16_Normalization_cu_5c38458745unrolled_elementwise_kernel_for_multi_outputsILi3EZZZNS1_34batch_norm_update_stats_and_invertERKNS_6TensorES5_S5_S5_ddlENKUlvE_clEvENKUlvE0_clEvEUlffffE_St5arrayIPcLm7EE23TrivialOffsetCalculatorILi4EjESC_ILi3EjEEEviT0_T1_T2_T3_)
        /*00b4*/ 	.short	0x0380
        /*00b6*/ 	.short	0x005a


	//----- nvinfo : EIATTR_SW_WAR
	.align		4
.L_1807:
        /*00b8*/ 	.byte	0x04, 0x36
        /*00ba*/ 	.short	(.L_1809 - .L_1808)
.L_1808:
        /*00bc*/ 	.word	0x00000008
.L_1809:


//--------------------- .nv.info._ZN2at6native49_GLOBAL__N__b919a28f_16_Normalization_cu_5c38458745unrolled_elementwise_kernel_for_multi_outputsILi3EZZZNS1_34batch_norm_update_stats_and_invertERKNS_6TensorES5_S5_S5_ddlENKUlvE_clEvENKUlvE_clEvEUlddddE_St5arrayIPcLm7EE16OffsetCalculatorILi4EjLb0EESC_ILi3EjLb0EEEEviT0_T1_T2_T3_ --------------------------
	.section	.nv.info._ZN2at6native49_GLOBAL__N__b919a28f_16_Normalization_cu_5c38458745unrolled_elementwise_kernel_for_multi_outputsILi3EZZZNS1_34batch_norm_update_stats_and_invertERKNS_6TensorES5_S5_S5_ddlENKUlvE_clEvENKUlvE_clEvEUlddddE_St5arrayIPcLm7EE16OffsetCalculatorILi4EjLb0EESC_ILi3EjLb0EEEEviT0_T1_T2_T3_,"",@"SHT_CUDA_INFO"
	.sectionflags	@""
	.align	4


	//----- nvinfo : EIATTR_CUDA_API_VERSION
	.align		4
        /*0000*/ 	.byte	0x04, 0x37
        /*0002*/ 	.short	(.L_1811 - .L_1810)
.L_1810:
        /*0004*/ 	.word	0x00000082


	//----- nvinfo : EIATTR_KPARAM_INFO
	.align		4
.L_1811:
        /*0008*/ 	.byte	0x04, 0x17
        /*000a*/ 	.short	(.L_1813 - .L_1812)
.L_1812:
        /*000c*/ 	.word	0x00000000
        /*0010*/ 	.short	0x0004
        /*0012*/ 	.short	0x0320
        /*0014*/ 	.byte	0x00, 0xf0, 0x71, 0x09


	//----- nvinfo : EIATTR_KPARAM_INFO
	.align		4
.L_1813:
        /*0018*/ 	.byte	0x04, 0x17
        /*001a*/ 	.short	(.L_1815 - .L_1814)
.L_1814:
        /*001c*/ 	.word	0x00000000
        /*0020*/ 	.short	0x0003
        /*0022*/ 	.short	0x0060
        /*0024*/ 	.byte	0x00, 0xf0, 0x01, 0x0b


	//----- nvinfo : EIATTR_KPARAM_INFO
	.align		4
.L_1815:
        /*0028*/ 	.byte	0x04, 0x17
        /*002a*/ 	.short	(.L_1817 - .L_1816)
.L_1816:
        /*002c*/ 	.word	0x00000000
        /*0030*/ 	.short	0x0002
        /*0032*/ 	.short	0x0028
        /*0034*/ 	.byte	0x00, 0xf0, 0xe1, 0x00


	//----- nvinfo : EIATTR_KPARAM_INFO
	.align		4
.L_1817:
        /*0038*/ 	.byte	0x04, 0x17
        /*003a*/ 	.short	(.L_1819 - .L_1818)
.L_1818:
        /*003c*/ 	.word	0x00000000
        /*0040*/ 	.short	0x0001
        /*0042*/ 	.short	0x0008
        /*0044*/ 	.byte	0x00, 0xf0, 0x81, 0x00


	//----- nvinfo : EIATTR_KPARAM_INFO
	.align		4
.L_1819:
        /*0048*/ 	.byte	0x04, 0x17
        /*004a*/ 	.short	(.L_1821 - .L_1820)
.L_1820:
        /*004c*/ 	.word	0x00000000
        /*0050*/ 	.short	0x0000
        /*0052*/ 	.short	0x0000
        /*0054*/ 	.byte	0x00, 0xf0, 0x11, 0x00


	//----- nvinfo : EIATTR_SPARSE_MMA_MASK
	.align		4
.L_1821:
        /*0058*/ 	.byte	0x03, 0x50
        /*005a*/ 	.short	0x0000


	//----- nvinfo : EIATTR_MAXREG_COUNT
	.align		4
        /*005c*/ 	.byte	0x03, 0x1b
        /*005e*/ 	.short	0x00ff


	//----- nvinfo : EIATTR_MERCURY_ISA_VERSION
	.align		4
        /*0060*/ 	.byte	0x03, 0x5f
        /*0062*/ 	.short	0x0101


	//----- nvinfo : EIATTR_VRC_CTA_INIT_COUNT
	.align		4
        /*0064*/ 	.byte	0x02, 0x4a
	.zero		1
	.zero		1


	//----- nvinfo : EIATTR_EXIT_INSTR_OFFSETS
	.align		4
        /*0068*/ 	.byte	0x04, 0x1c
        /*006a*/ 	.short	(.L_1823 - .L_1822)


	//   ....[0]....
.L_1822:
        /*006c*/ 	.word	0x0000e5a0


	//   ....[1]....
        /*0070*/ 	.word	0x0000fcf0


	//   ....[2]....
        /*0074*/ 	.word	0x00011380


	//   ....[3]....
        /*0078*/ 	.word	0x00012a10


	//   ....[4]....
        /*007c*/ 	.word	0x000140a0


	//   ....[5]....
        /*0080*/ 	.word	0x00015730


	//   ....[6]....
        /*0084*/ 	.word	0x00016dc0


	//   ....[7]....
        /*0088*/ 	.word	0x00018450


	//   ....[8]....
        /*008c*/ 	.word	0x00019ad0


	//----- nvinfo : EIATTR_MAX_THREADS
	.align		4
.L_1823:
        /*0090*/ 	.byte	0x04, 0x05
        /*0092*/ 	.short	(.L_1825 - .L_1824)
.L_1824:
        /*0094*/ 	.word	0x00000080
        /*0098*/ 	.word	0x00000001
        /*009c*/ 	.word	0x00000001


	//----- nvinfo : EIATTR_CRS_STACK_SIZE
	.align		4
.L_1825:
        /*00a0*/ 	.byte	0x04, 0x1e
        /*00a2*/ 	.short	(.L_1827 - .L_1826)
.L_1826:
        /*00a4*/ 	.word	0x00000000


	//----- nvinfo : EIATTR_CBANK_PARAM_SIZE
	.align		4
.L_1827:
        /*00a8*/ 	.byte	0x03, 0x19
        /*00aa*/ 	.short	0x057c


	//----- nvinfo : EIATTR_PARAM_CBANK
	.align		4
        /*00ac*/ 	.byte	0x04, 0x0a
        /*00ae*/ 	.short	(.L_1829 - .L_1828)
	.align		4
.L_1828:
        /*00b0*/ 	.word	index@(.nv.constant0._ZN2at6native49_GLOBAL__N__b919a28f_16_Normalization_cu_5c38458745unrolled_elementwise_kernel_for_multi_outputsILi3EZZZNS1_34batch_norm_update_stats_and_invertERKNS_6TensorES5_S5_S5_ddlENKUlvE_clEvENKUlvE_clEvEUlddddE_St5arrayIPcLm7EE16OffsetCalculatorILi4EjLb0EESC_ILi3EjLb0EEEEviT0_T1_T2_T3_)
        /*00b4*/ 	.short	0x0380
        /*00b6*/ 	.short	0x057c


	//----- nvinfo : EIATTR_SW_WAR
	.align		4
.L_1829:
        /*00b8*/ 	.byte	0x04, 0x36
        /*00ba*/ 	.short	(.L_1831 - .L_1830)
.L_1830:
        /*00bc*/ 	.word	0x00000008
.L_1831:


//--------------------- .nv.info._ZN2at6native49_GLOBAL__N__b919a28f_16_Normalization_cu_5c38458745unrolled_elementwise_kernel_for_multi_outputsILi3EZZZNS1_34batch_norm_update_stats_and_invertERKNS_6TensorES5_S5_S5_ddlENKUlvE_clEvENKUlvE_clEvEUlddddE_St5arrayIPcLm7EE23TrivialOffsetCalculatorILi4EjESC_ILi3EjEEEviT0_T1_T2_T3_ --------------------------
	.section	.nv.info._ZN2at6native49_GLOBAL__N__b919a28f_16_Normalization_cu_5c38458745unrolled_elementwise_kernel_for_multi_outputsILi3EZZZNS1_34batch_norm_update_stats_and_invertERKNS_6TensorES5_S5_S5_ddlENKUlvE_clEvENKUlvE_clEvEUlddddE_St5arrayIPcLm7EE23TrivialOffsetCalculatorILi4EjESC_ILi3EjEEEviT0_T1_T2_T3_,"",@"SHT_CUDA_INFO"
	.sectionflags	@""
	.align	4


	//----- nvinfo : EIATTR_CUDA_API_VERSION
	.align		4
        /*0000*/ 	.byte	0x04, 0x37
        /*0002*/ 	.short	(.L_1833 - .L_1832)
.L_1832:
        /*0004*/ 	.word	0x00000082


	//----- nvinfo : EIATTR_KPARAM_INFO
	.align		4
.L_1833:
        /*0008*/ 	.byte	0x04, 0x17
        /*000a*/ 	.short	(.L_1835 - .L_1834)
.L_1834:
        /*000c*/ 	.word	0x00000000
        /*0010*/ 	.short	0x0004
        /*0012*/ 	.short	0x0061
        /*0014*/ 	.byte	0x00, 0xf0, 0x05, 0x00


	//----- nvinfo : EIATTR_KPARAM_INFO
	.align		4
.L_1835:
        /*0018*/ 	.byte	0x04, 0x17
        /*001a*/ 	.short	(.L_1837 - .L_1836)
.L_1836:
        /*001c*/ 	.word	0x00000000
        /*0020*/ 	.short	0x0003
        /*0022*/ 	.short	0x0060
        /*0024*/ 	.byte	0x00, 0xf0, 0x05, 0x00


	//----- nvinfo : EIATTR_KPARAM_INFO
	.align		4
.L_1837:
        /*0028*/ 	.byte	0x04, 0x17
        /*002a*/ 	.short	(.L_1839 - .L_1838)
.L_1838:
        /*002c*/ 	.word	0x00000000
        /*0030*/ 	.short	0x0002
        /*0032*/ 	.short	0x0028
        /*0034*/ 	.byte	0x00, 0xf0, 0xe1, 0x00


	//----- nvinfo : EIATTR_KPARAM_INFO
	.align		4
.L_1839:
        /*0038*/ 	.byte	0x04, 0x17
        /*003a*/ 	.short	(.L_1841 - .L_1840)
.L_1840:
        /*003c*/ 	.word	0x00000000
        /*0040*/ 	.short	0x0001
        /*0042*/ 	.short	0x0008
        /*0044*/ 	.byte	0x00, 0xf0, 0x81, 0x00


	//----- nvinfo : EIATTR_KPARAM_INFO
	.align		4
.L_1841:
        /*0048*/ 	.byte	0x04, 0x17
        /*004a*/ 	.short	(.L_1843 - .L_1842)
.L_1842:
        /*004c*/ 	.word	0x00000000
        /*0050*/ 	.short	0x0000
        /*0052*/ 	.short	0x0000
        /*0054*/ 	.byte	0x00, 0xf0, 0x11, 0x00


	//----- nvinfo : EIATTR_SPARSE_MMA_MASK
	.align		4
.L_1843:
        /*0058*/ 	.byte	0x03, 0x50
        /*005a*/ 	.short	0x0000


	//----- nvinfo : EIATTR_MAXREG_COUNT
	.align		4
        /*005c*/ 	.byte	0x03, 0x1b
        /*005e*/ 	.short	0x00ff


	//----- nvinfo : EIATTR_MERCURY_ISA_VERSION
	.align		4
        /*0060*/ 	.byte	0x03, 0x5f
        /*0062*/ 	.short	0x0101


	//----- nvinfo : EIATTR_VRC_CTA_INIT_COUNT
	.align		4
        /*0064*/ 	.byte	0x02, 0x4a
	.zero		1
	.zero		1


	//----- nvinfo : EIATTR_EXIT_INSTR_OFFSETS
	.align		4
        /*0068*/ 	.byte	0x04, 0x1c
        /*006a*/ 	.short	(.L_1845 - .L_1844)


	//   ....[0]....
.L_1844:
        /*006c*/ 	.word	0x00002e80


	//   ....[1]....
        /*0070*/ 	.word	0x00002f40


	//   ....[2]....
        /*0074*/ 	.word	0x00002fd0


	//   ....[3]....
        /*0078*/ 	.word	0x00003060


	//   ....[4]....
        /*007c*/ 	.word	0x000030f0


	//   ....[5]....
        /*0080*/ 	.word	0x00003180


	//   ....[6]....
        /*0084*/ 	.word	0x00003210


	//   ....[7]....
        /*0088*/ 	.word	0x000032a0


	//   ....[8]....
        /*008c*/ 	.word	0x00003320


	//----- nvinfo : EIATTR_MAX_THREADS
	.align		4
.L_1845:
        /*0090*/ 	.byte	0x04, 0x05
        /*0092*/ 	.short	(.L_1847 - .L_1846)
.L_1846:
        /*0094*/ 	.word	0x00000080
        /*0098*/ 	.word	0x00000001
        /*009c*/ 	.word	0x00000001


	//----- nvinfo : EIATTR_CRS_STACK_SIZE
	.align		4
.L_1847:
        /*00a0*/ 	.byte	0x04, 0x1e
        /*00a2*/ 	.short	(.L_1849 - .L_1848)
.L_1848:
        /*00a4*/ 	.word	0x00000000


	//----- nvinfo : EIATTR_CBANK_PARAM_SIZE
	.align		4
.L_1849:
        /*00a8*/ 	.byte	0x03, 0x19
        /*00aa*/ 	.short	0x0062


	//----- nvinfo : EIATTR_PARAM_CBANK
	.align		4
        /*00ac*/ 	.byte	0x04, 0x0a
        /*00ae*/ 	.short	(.L_1851 - .L_1850)
	.align		4
.L_1850:
        /*00b0*/ 	.word	index@(.nv.constant0._ZN2at6native49_GLOBAL__N__b919a28f_16_Normalization_cu_5c38458745unrolled_elementwise_kernel_for_multi_outputsILi3EZZZNS1_34batch_norm_update_stats_and_invertERKNS_6TensorES5_S5_S5_ddlENKUlvE_clEvENKUlvE_clEvEUlddddE_St5arrayIPcLm7EE23TrivialOffsetCalculatorILi4EjESC_ILi3EjEEEviT0_T1_T2_T3_)
        /*00b4*/ 	.short	0x0380
        /*00b6*/ 	.short	0x0062


	//----- nvinfo : EIATTR_SW_WAR
	.align		4
.L_1851:
        /*00b8*/ 	.byte	0x04, 0x36
        /*00ba*/ 	.short	(.L_1853 - .L_1852)
.L_1852:
        /*00bc*/ 	.word	0x00000008
.L_1853:


//--------------------- .nv.info._ZN2at6native49_GLOBAL__N__b919a28f_16_Normalization_cu_5c38458745unrolled_elementwise_kernel_for_multi_outputsILi2EZZZNS1_23batch_norm_update_statsERKNS_6TensorES5_S5_S5_dlENKUlvE_clEvENKUlvE2_clEvEUlffN3c108BFloat16ES9_E_St5arrayIPcLm6EE16OffsetCalculatorILi4EjLb0EESE_ILi2EjLb0EEEEviT0_T1_T2_T3_ --------------------------
	.section	.nv.info._ZN2at6native49_GLOBAL__N__b919a28f_16_Normalization_cu_5c38458745unrolled_elementwise_kernel_for_multi_outputsILi2EZZZNS1_23batch_norm_update_statsERKNS_6TensorES5_S5_S5_dlENKUlvE_clEvENKUlvE2_clEvEUlffN3c108BFloat16ES9_E_St5arrayIPcLm6EE16OffsetCalculatorILi4EjLb0EESE_ILi2EjLb0EEEEviT0_T1_T2_T3_,"",@"SHT_CUDA_INFO"
	.sectionflags	@""
	.align	4


	//----- nvinfo : EIATTR_CUDA_API_VERSION
	.align		4
        /*0000*/ 	.byte	0x04, 0x37
        /*0002*/ 	.short	(.L_1855 - .L_1854)
.L_1854:
        /*0004*/ 	.word	0x00000082


	//----- nvinfo : EIATTR_KPARAM_INFO
	.align		4
.L_1855:
        /*0008*/ 	.byte	0x04, 0x17
        /*000a*/ 	.short	(.L_1857 - .L_1856)
.L_1856:
        /*000c*/ 	.word	0x00000000
        /*0010*/ 	.short	0x0004
        /*0012*/ 	.short	0x0308
        /*0014*/ 	.byte	0x00, 0xf0, 0xe1, 0x07


	//----- nvinfo : EIATTR_KPARAM_INFO
	.align		4
.L_1857:
        /*0018*/ 	.byte	0x04, 0x17
        /*001a*/ 	.short	(.L_1859 - .L_1858)
.L_1858:
        /*001c*/ 	.word	0x00000000
        /*0020*/ 	.short	0x0003
        /*0022*/ 	.short	0x0048
        /*0024*/ 	.byte	0x00, 0xf0, 0x01, 0x0b


	//----- nvinfo : EIATTR_KPARAM_INFO
	.align		4
.L_1859:
        /*0028*/ 	.byte	0x04, 0x17
        /*002a*/ 	.short	(.L_1861 - .L_1860)
.L_1860:
        /*002c*/ 	.word	0x00000000
        /*0030*/ 	.short	0x0002
        /*0032*/ 	.short	0x0018
        /*0034*/ 	.byte	0x00, 0xf0, 0xc1, 0x00


	//----- nvinfo : EIATTR_KPARAM_INFO
	.align		4
.L_1861:
        /*0038*/ 	.byte	0x04, 0x17
        /*003a*/ 	.short	(.L_1863 - .L_1862)
.L_1862:
        /*003c*/ 	.word	0x00000000
        /*0040*/ 	.short	0x0001
        /*0042*/ 	.short	0x0008
        /*0044*/ 	.byte	0x00, 0xf0, 0x41, 0x00


	//----- nvinfo : EIATTR_KPARAM_INFO
	.align		4
.L_1863:
        /*0048*/ 	.byte	0x04, 0x17
        /*004a*/ 	.short	(.L_1865 - .L_1864)
.L_1864:
        /*004c*/ 	.word	0x00000000
        /*0050*/ 	.short	0x0000
        /*0052*/ 	.short	0x0000
        /*0054*/ 	.byte	0x00, 0xf0, 0x11, 0x00


	//----- nvinfo : EIATTR_SPARSE_MMA_MASK
	.align		4
.L_1865:
        /*0058*/ 	.byte	0x03, 0x50
        /*005a*/ 	.short	0x0000


	//----- nvinfo : EIATTR_MAXREG_COUNT
	.align		4
        /*005c*/ 	.byte	0x03, 0x1b
        /*005e*/ 	.short	0x00ff


	//----- nvinfo : EIATTR_MERCURY_ISA_VERSION
	.align		4
        /*0060*/ 	.byte	0x03, 0x5f
        /*0062*/ 	.short	0x0101


	//----- nvinfo : EIATTR_VRC_CTA_INIT_COUNT
	.align		4
        /*0064*/ 	.byte	0x02, 0x4a
	.zero		1
	.zero		1


	//----- nvinfo : EIATTR_EXIT_INSTR_OFFSETS
	.align		4
        /*0068*/ 	.byte	0x04, 0x1c
        /*006a*/ 	.short	(.L_1867 - .L_1866)


	//   ....[0]....
.L_1866:
        /*006c*/ 	.word	0x0000cd40


	//   ....[1]....
        /*0070*/ 	.word	0x0000e120


	//   ....[2]....
        /*0074*/ 	.word	0x0000f460


	//   ....[3]....
        /*0078*/ 	.word	0x000107a0


	//   ....[4]....
        /*007c*/ 	.word	0x00011af0


	//   ....[5]....
        /*0080*/ 	.word	0x00012e30


	//   ....[6]....
        /*0084*/ 	.word	0x00014170


	//   ....[7]....
        /*0088*/ 	.word	0x000154b0


	//   ....[8]....
        /*008c*/ 	.word	0x000167f0


	//----- nvinfo : EIATTR_MAX_THREADS
	.align		4
.L_1867:
        /*0090*/ 	.byte	0x04, 0x05
        /*0092*/ 	.short	(.L_1869 - .L_1868)
.L_1868:
        /*0094*/ 	.word	0x00000080
        /*0098*/ 	.word	0x00000001
        /*009c*/ 	.word	0x00000001


	//----- nvinfo : EIATTR_CRS_STACK_SIZE
	.align		4
.L_1869:
        /*00a0*/ 	.byte	0x04, 0x1e
        /*00a2*/ 	.short	(.L_1871 - .L_1870)
.L_1870:
        /*00a4*/ 	.word	0x00000000


	//----- nvinfo : EIATTR_CBANK_PARAM_SIZE
	.align		4
.L_1871:
        /*00a8*/ 	.byte	0x03, 0x19
        /*00aa*/ 	.short	0x0500


	//----- nvinfo : EIATTR_PARAM_CBANK
	.align		4
        /*00ac*/ 	.byte	0x04, 0x0a
        /*00ae*/ 	.short	(.L_1873 - .L_1872)
	.align		4
.L_1872:
        /*00b0*/ 	.word	index@(.nv.constant0._ZN2at6native49_GLOBAL__N__b919a28f_16_Normalization_cu_5c38458745unrolled_elementwise_kernel_for_multi_outputsILi2EZZZNS1_23batch_norm_update_statsERKNS_6TensorES5_S5_S5_dlENKUlvE_clEvENKUlvE2_clEvEUlffN3c108BFloat16ES9_E_St5arrayIPcLm6EE16OffsetCalculatorILi4EjLb0EESE_ILi2EjLb0EEEEviT0_T1_T2_T3_)
        /*00b4*/ 	.short	0x0380
        /*00b6*/ 	.short	0x0500


	//----- nvinfo : EIATTR_SW_WAR
	.align		4
.L_1873:
        /*00b8*/ 	.byte	0x04, 0x36
        /*00ba*/ 	.short	(.L_1875 - .L_1874)
.L_1874:
        /*00bc*/ 	.word	0x00000008
.L_1875:


//--------------------- .nv.info._ZN2at6native49_GLOBAL__N__b919a28f_16_Normalization_cu_5c38458745unrolled_elementwise_kernel_for_multi_outputsILi2EZZZNS1_23batch_norm_update_statsERKNS_6TensorES5_S5_S5_dlENKUlvE_clEvENKUlvE2_clEvEUlffN3c108BFloat16ES9_E_St5arrayIPcLm6EE23TrivialOffsetCalculatorILi4EjESE_ILi2EjEEEviT0_T1_T2_T3_ --------------------------
	.section	.nv.info._ZN2at6native49_GLOBAL__N__b919a28f_16_Normalization_cu_5c38458745unrolled_elementwise_kernel_for_multi_outputsILi2EZZZNS1_23batch_norm_update_statsERKNS_6TensorES5_S5_S5_dlENKUlvE_clEvENKUlvE2_clEvEUlffN3c108BFloat16ES9_E_St5arrayIPcLm6EE23TrivialOffsetCalculatorILi4EjESE_ILi2EjEEEviT0_T1_T2_T3_,"",@"SHT_CUDA_INFO"
	.sectionflags	@""
	.align	4


	//----- nvinfo : EIATTR_CUDA_API_VERSION
	.align		4
        /*0000*/ 	.byte	0x04, 0x37
        /*0002*/ 	.short	(.L_1877 - .L_1876)
.L_1876:
        /*0004*/ 	.word	0x00000082


	//----- nvinfo : EIATTR_KPARAM_INFO
	.align		4
.L_1877:
        /*0008*/ 	.byte	0x04, 0x17
        /*000a*/ 	.short	(.L_1879 - .L_1878)
.L_1878:
        /*000c*/ 	.word	0x00000000
        /*0010*/ 	.short	0x0004
        /*0012*/ 	.short	0x0049
        /*0014*/ 	.byte	0x00, 0xf0, 0x05, 0x00


	//----- nvinfo : EIATTR_KPARAM_INFO
	.align		4
.L_1879:
        /*0018*/ 	.byte	0x04, 0x17
        /*001a*/ 	.short	(.L_1881 - .L_1880)
.L_1880:
        /*001c*/ 	.word	0x00000000
        /*0020*/ 	.short	0x0003
        /*0022*/ 	.short	0x0048
        /*0024*/ 	.byte	0x00, 0xf0, 0x05, 0x00


	//----- nvinfo : EIATTR_KPARAM_INFO
	.align		4
.L_1881:
        /*0028*/ 	.byte	0x04, 0x17
        /*002a*/ 	.short	(.L_1883 - .L_1882)
.L_1882:
        /*002c*/ 	.word	0x00000000
        /*0030*/ 	.short	0x0002
        /*0032*/ 	.short	0x0018
        /*0034*/ 	.byte	0x00, 0xf0, 0xc1, 0x00


	//----- nvinfo : EIATTR_KPARAM_INFO
	.align		4
.L_1883:
        /*0038*/ 	.byte	0x04, 0x17
        /*003a*/ 	.short	(.L_1885 - .L_1884)
.L_1884:
        /*003c*/ 	.word	0x00000000
        /*0040*/ 	.short	0x0001
        /*0042*/ 	.short	0x0008
        /*0044*/ 	.byte	0x00, 0xf0, 0x41, 0x00


	//----- nvinfo : EIATTR_KPARAM_INFO
	.align		4
.L_1885:
        /*0048*/ 	.byte	0x04, 0x17
        /*004a*/ 	.short	(.L_1887 - .L_1886)
.L_1886:
        /*004c*/ 	.word	0x00000000
        /*0050*/ 	.short	0x0000
        /*0052*/ 	.short	0x0000
        /*0054*/ 	.byte	0x00, 0xf0, 0x11, 0x00


	//----- nvinfo : EIATTR_SPARSE_MMA_MASK
	.align		4
.L_1887:
        /*0058*/ 	.byte	0x03, 0x50
        /*005a*/ 	.short	0x0000


	//----- nvinfo : EIATTR_MAXREG_COUNT
	.align		4
        /*005c*/ 	.byte	0x03, 0x1b
        /*005e*/ 	.short	0x00ff


	//----- nvinfo : EIATTR_MERCURY_ISA_VERSION
	.align		4
        /*0060*/ 	.byte	0x03, 0x5f
        /*0062*/ 	.short	0x0101


	//----- nvinfo : EIATTR_VRC_CTA_INIT_COUNT
	.align		4
        /*0064*/ 	.byte	0x02, 0x4a
	.zero		1
	.zero		1


	//----- nvinfo : EIATTR_EXIT_INSTR_OFFSETS
	.align		4
        /*0068*/ 	.byte	0x04, 0x1c
        /*006a*/ 	.short	(.L_1889 - .L_1888)


	//   ....[0]....
.L_1888:
        /*006c*/ 	.word	0x00001010


	//   ....[1]....
        /*0070*/ 	.word	0x000010b0


	//   ....[2]....
        /*0074*/ 	.word	0x00001120


	//   ....[3]....
        /*0078*/ 	.word	0x00001190


	//   ....[4]....
        /*007c*/ 	.word	0x00001200


	//   ....[5]....
        /*0080*/ 	.word	0x00001270


	//   ....[6]....
        /*0084*/ 	.word	0x000012f0


	//   ....[7]....
        /*0088*/ 	.word	0x00001360


	//   ....[8]....
        /*008c*/ 	.word	0x000013d0


	//----- nvinfo : EIATTR_MAX_THREADS
	.align		4
.L_1889:
        /*0090*/ 	.byte	0x04, 0x05
        /*0092*/ 	.short	(.L_1891 - .L_1890)
.L_1890:
        /*0094*/ 	.word	0x00000080
        /*0098*/ 	.word	0x00000001
        /*009c*/ 	.word	0x00000001


	//----- nvinfo : EIATTR_CRS_STACK_SIZE
	.align		4
.L_1891:
        /*00a0*/ 	.byte	0x04, 0x1e
        /*00a2*/ 	.short	(.L_1893 - .L_1892)
.L_1892:
        /*00a4*/ 	.word	0x00000000


	//----- nvinfo : EIATTR_CBANK_PARAM_SIZE
	.align		4
.L_1893:
        /*00a8*/ 	.byte	0x03, 0x19
        /*00aa*/ 	.short	0x004a


	//----- nvinfo : EIATTR_PARAM_CBANK
	.align		4
        /*00ac*/ 	.byte	0x04, 0x0a
        /*00ae*/ 	.short	(.L_1895 - .L_1894)
	.align		4
.L_1894:
        /*00b0*/ 	.word	index@(.nv.constant0._ZN2at6native49_GLOBAL__N__b919a28f_16_Normalization_cu_5c38458745unrolled_elementwise_kernel_for_multi_outputsILi2EZZZNS1_23batch_norm_update_statsERKNS_6TensorES5_S5_S5_dlENKUlvE_clEvENKUlvE2_clEvEUlffN3c108BFloat16ES9_E_St5arrayIPcLm6EE23TrivialOffsetCalculatorILi4EjESE_ILi2EjEEEviT0_T1_T2_T3_)
        /*00b4*/ 	.short	0x0380
        /*00b6*/ 	.short	0x004a


	//----- nvinfo : EIATTR_SW_WAR
	.align		4
.L_1895:
        /*00b8*/ 	.byte	0x04, 0x36
        /*00ba*/ 	.short	(.L_1897 - .L_1896)
.L_1896:
        /*00bc*/ 	.word	0x00000008
.L_1897:


//--------------------- .nv.info._ZN2at6native49_GLOBAL__N__b919a28f_16_Normalization_cu_5c38458745unrolled_elementwise_kernel_for_multi_outputsILi2EZZZNS1_23batch_norm_update_statsERKNS_6TensorES5_S5_S5_dlENKUlvE_clEvENKUlvE1_clEvEUlffN3c104HalfES9_E_St5arrayIPcLm6EE16OffsetCalculatorILi4EjLb0EESE_ILi2EjLb0EEEEviT0_T1_T2_T3_ --------------------------
	.section	.nv.info._ZN2at6native49_GLOBAL__N__b919a28f_16_Normalization_cu_5c38458745unrolled_elementwise_kernel_for_multi_outputsILi2EZZZNS1_23batch_norm_update_statsERKNS_6TensorES5_S5_S5_dlENKUlvE_clEvENKUlvE1_clEvEUlffN3c104HalfES9_E_St5arrayIPcLm6EE16OffsetCalculatorILi4EjLb0EESE_ILi2EjLb0EEEEviT0_T1_T2_T3_,"",@"SHT_CUDA_INFO"
	.sectionflags	@""
	.align	4


	//----- nvinfo : EIATTR_CUDA_API_VERSION
	.align		4
        /*0000*/ 	.byte	0x04, 0x37
        /*0002*/ 	.short	(.L_1899 - .L_1898)
.L_1898:
        /*0004*/ 	.word	0x00000082


	//----- nvinfo : EIATTR_KPARAM_INFO
	.align		4
.L_1899:
        /*0008*/ 	.byte	0x04, 0x17
        /*000a*/ 	.short	(.L_1901 - .L_1900)
.L_1900:
        /*000c*/ 	.word	0x00000000
        /*0010*/ 	.short	0x0004
        /*0012*/ 	.short	0x0308
        /*0014*/ 	.byte	0x00, 0xf0, 0xe1, 0x07


	//----- nvinfo : EIATTR_KPARAM_INFO
	.align		4
.L_1901:
        /*0018*/ 	.byte	0x04, 0x17
        /*001a*/ 	.short	(.L_1903 - .L_1902)
.L_1902:
        /*001c*/ 	.word	0x00000000
        /*0020*/ 	.short	0x0003
        /*0022*/ 	.short	0x0048
        /*0024*/ 	.byte	0x00, 0xf0, 0x01, 0x0b


	//----- nvinfo : EIATTR_KPARAM_INFO
	.align		4
.L_1903:
        /*0028*/ 	.byte	0x04, 0x17
        /*002a*/ 	.short	(.L_1905 - .L_1904)
.L_1904:
        /*002c*/ 	.word	0x00000000
        /*0030*/ 	.short	0x0002
        /*0032*/ 	.short	0x0018
        /*0034*/ 	.byte	0x00, 0xf0, 0xc1, 0x00


	//----- nvinfo : EIATTR_KPARAM_INFO
	.align		4
.L_1905:
        /*0038*/ 	.byte	0x04, 0x17
        /*003a*/ 	.short	(.L_1907 - .L_1906)
.L_1906:
        /*003c*/ 	.word	0x00000000
        /*0040*/ 	.short	0x0001
        /*0042*/ 	.short	0x0008
        /*0044*/ 	.byte	0x00, 0xf0, 0x41, 0x00


	//----- nvinfo : EIATTR_KPARAM_INFO
	.align		4
.L_1907:
        /*0048*/ 	.byte	0x04, 0x17
        /*004a*/ 	.short	(.L_1909 - .L_1908)
.L_1908:
        /*004c*/ 	.word	0x00000000
        /*0050*/ 	.short	0x0000
        /*0052*/ 	.short	0x0000
        /*0054*/ 	.byte	0x00, 0xf0, 0x11, 0x00


	//----- nvinfo : EIATTR_SPARSE_MMA_MASK
	.align		4
.L_1909:
        /*0058*/ 	.byte	0x03, 0x50
        /*005a*/ 	.short	0x0000


	//----- nvinfo : EIATTR_MAXREG_COUNT
	.align		4
        /*005c*/ 	.byte	0x03, 0x1b
        /*005e*/ 	.short	0x00ff


	//----- nvinfo : EIATTR_MERCURY_ISA_VERSION
	.align		4
        /*0060*/ 	.byte	0x03, 0x5f
        /*0062*/ 	.short	0x0101


	//----- nvinfo : EIATTR_VRC_CTA_INIT_COUNT
	.align		4
        /*0064*/ 	.byte	0x02, 0x4a
	.zero		1
	.zero		1


	//----- nvinfo : EIATTR_EXIT_INSTR_OFFSETS
	.align		4
        /*0068*/ 	.byte	0x04, 0x1c
        /*006a*/ 	.short	(.L_1911 - .L_1910)


	//   ....[0]....
.L_1910:
        /*006c*/ 	.word	0x0000cd40


	//   ....[1]....
        /*0070*/ 	.word	0x0000e120


	//   ....[2]....
        /*0074*/ 	.word	0x0000f460


	//   ....[3]....
        /*0078*/ 	.word	0x000107a0


	//   ....[4]....
        /*007c*/ 	.word	0x00011af0


	//   ....[5]....
        /*0080*/ 	.word	0x00012e30


	//   ....[6]....
        /*0084*/ 	.word	0x00014170


	//   ....[7]....
        /*0088*/ 	.word	0x000154b0


	//   ....[8]....
        /*008c*/ 	.word	0x000167f0


	//----- nvinfo : EIATTR_MAX_THREADS
	.align		4
.L_1911:
        /*0090*/ 	.byte	0x04, 0x05
        /*0092*/ 	.short	(.L_1913 - .L_1912)
.L_1912:
        /*0094*/ 	.word	0x00000080
        /*0098*/ 	.word	0x00000001
        /*009c*/ 	.word	0x00000001


	//----- nvinfo : EIATTR_CRS_STACK_SIZE
	.align		4
.L_1913:
        /*00a0*/ 	.byte	0x04, 0x1e
        /*00a2*/ 	.short	(.L_1915 - .L_1914)
.L_1914:
        /*00a4*/ 	.word	0x00000000


	//----- nvinfo : EIATTR_CBANK_PARAM_SIZE
	.align		4
.L_1915:
        /*00a8*/ 	.byte	0x03, 0x19
        /*00aa*/ 	.short	0x0500


	//----- nvinfo : EIATTR_PARAM_CBANK
	.align		4
        /*00ac*/ 	.byte	0x04, 0x0a
        /*00ae*/ 	.short	(.L_1917 - .L_1916)
	.align		4
.L_1916:
        /*00b0*/ 	.word	index@(.nv.constant0._ZN2at6native49_GLOBAL__N__b919a28f_16_Normalization_cu_5c38458745unrolled_elementwise_kernel_for_multi_outputsILi2EZZZNS1_23batch_norm_update_statsERKNS_6TensorES5_S5_S5_dlENKUlvE_clEvENKUlvE1_clEvEUlffN3c104HalfES9_E_St5arrayIPcLm6EE16OffsetCalculatorILi4EjLb0EESE_ILi2EjLb0EEEEviT0_T1_T2_T3_)
        /*00b4*/ 	.short	0x0380
        /*00b6*/ 	.short	0x0500


	//----- nvinfo : EIATTR_SW_WAR
	.align		4
.L_1917:
        /*00b8*/ 	.byte	0x04, 0x36
        /*00ba*/ 	.short	(.L_1919 - .L_1918)
.L_1918:
        /*00bc*/ 	.word	0x00000008
.L_1919:


//--------------------- .nv.info._ZN2at6native49_GLOBAL__N__b919a28f_16_Normalization_cu_5c38458745unrolled_elementwise_kernel_for_multi_outputsILi2EZZZNS1_23batch_norm_update_statsERKNS_6TensorES5_S5_S5_dlENKUlvE_clEvENKUlvE1_clEvEUlffN3c104HalfES9_E_St5arrayIPcLm6EE23TrivialOffsetCalculatorILi4EjESE_ILi2EjEEEviT0_T1_T2_T3_ --------------------------
	.section	.nv.info._ZN2at6native49_GLOBAL__N__b919a28f_16_Normalization_cu_5c38458745unrolled_elementwise_kernel_for_multi_outputsILi2EZZZNS1_23batch_norm_update_statsERKNS_6TensorES5_S5_S5_dlENKUlvE_clEvENKUlvE1_clEvEUlffN3c104HalfES9_E_St5arrayIPcLm6EE23TrivialOffsetCalculatorILi4EjESE_ILi2EjEEEviT0_T1_T2_T3_,"",@"SHT_CUDA_INFO"
	.sectionflags	@""
	.align	4


	//----- nvinfo : EIATTR_CUDA_API_VERSION
	.align		4
        /*0000*/ 	.byte	0x04, 0x37
        /*0002*/ 	.short	(.L_1921 - .L_1920)
.L_1920:
        /*0004*/ 	.word	0x00000082


	//----- nvinfo : EIATTR_KPARAM_INFO
	.align		4
.L_1921:
        /*0008*/ 	.byte	0x04, 0x17
        /*000a*/ 	.short	(.L_1923 - .L_1922)
.L_1922:
        /*000c*/ 	.word	0x00000000
        /*0010*/ 	.short	0x0004
        /*0012*/ 	.short	0x0049
        /*0014*/ 	.byte	0x00, 0xf0, 0x05, 0x00


	//----- nvinfo : EIATTR_KPARAM_INFO
	.align		4
.L_1923:
        /*0018*/ 	.byte	0x04, 0x17
        /*001a*/ 	.short	(.L_1925 - .L_1924)
.L_1924:
        /*001c*/ 	.word	0x00000000
        /*0020*/ 	.short	0x0003
        /*0022*/ 	.short	0x0048
        /*0024*/ 	.byte	0x00, 0xf0, 0x05, 0x00


	//----- nvinfo : EIATTR_KPARAM_INFO
	.align		4
.L_1925:
        /*0028*/ 	.byte	0x04, 0x17
        /*002a*/ 	.short	(.L_1927 - .L_1926)
.L_1926:
        /*002c*/ 	.word	0x00000000
        /*0030*/ 	.short	0x0002
        /*0032*/ 	.short	0x0018
        /*0034*/ 	.byte	0x00, 0xf0, 0xc1, 0x00


	//----- nvinfo : EIATTR_KPARAM_INFO
	.align		4
.L_1927:
        /*0038*/ 	.byte	0x04, 0x17
        /*003a*/ 	.short	(.L_1929 - .L_1928)
.L_1928:
        /*003c*/ 	.word	0x00000000
        /*0040*/ 	.short	0x0001
        /*0042*/ 	.short	0x0008
        /*0044*/ 	.byte	0x00, 0xf0, 0x41, 0x00


	//----- nvinfo : EIATTR_KPARAM_INFO
	.align		4
.L_1929:
        /*0048*/ 	.byte	0x04, 0x17
        /*004a*/ 	.short	(.L_1931 - .L_1930)
.L_1930:
        /*004c*/ 	.word	0x00000000
        /*0050*/ 	.short	0x0000
        /*0052*/ 	.short	0x0000
        /*0054*/ 	.byte	0x00, 0xf0, 0x11, 0x00


	//----- nvinfo : EIATTR_SPARSE_MMA_MASK
	.align		4
.L_1931:
        /*0058*/ 	.byte	0x03, 0x50
        /*005a*/ 	.short	0x0000


	//----- nvinfo : EIATTR_MAXREG_COUNT
	.align		4
        /*005c*/ 	.byte	0x03, 0x1b
        /*005e*/ 	.short	0x00ff


	//----- nvinfo : EIATTR_MERCURY_ISA_VERSION
	.align		4
        /*0060*/ 	.byte	0x03, 0x5f
        /*0062*/ 	.short	0x0101


	//----- nvinfo : EIATTR_VRC_CTA_INIT_COUNT
	.align		4
        /*0064*/ 	.byte	0x02, 0x4a
	.zero		1
	.zero		1


	//----- nvinfo : EIATTR_EXIT_INSTR_OFFSETS
	.align		4
        /*0068*/ 	.byte	0x04, 0x1c
        /*006a*/ 	.short	(.L_1933 - .L_1932)


	//   ....[0]....
.L_1932:
        /*006c*/ 	.word	0x00001010


	//   ....[1]....
        /*0070*/ 	.word	0x000010b0


	//   ....[2]....
        /*0074*/ 	.word	0x00001120


	//   ....[3]....
        /*0078*/ 	.word	0x00001190


	//   ....[4]....
        /*007c*/ 	.word	0x00001200


	//   ....[5]....
        /*0080*/ 	.word	0x00001270


	//   ....[6]....
        /*0084*/ 	.word	0x000012f0


	//   ....[7]....
        /*0088*/ 	.word	0x00001360


	//   ....[8]....
        /*008c*/ 	.word	0x000013d0


	//----- nvinfo : EIATTR_MAX_THREADS
	.align		4
.L_1933:
        /*0090*/ 	.byte	0x04, 0x05
        /*0092*/ 	.short	(.L_1935 - .L_1934)
.L_1934:
        /*0094*/ 	.word	0x00000080
        /*0098*/ 	.word	0x00000001
        /*009c*/ 	.word	0x00000001


	//----- nvinfo : EIATTR_CRS_STACK_SIZE
	.align		4
.L_1935:
        /*00a0*/ 	.byte	0x04, 0x1e
        /*00a2*/ 	.short	(.L_1937 - .L_1936)
.L_1936:
        /*00a4*/ 	.word	0x00000000


	//----- nvinfo : EIATTR_CBANK_PARAM_SIZE
	.align		4
.L_1937:
        /*00a8*/ 	.byte	0x03, 0x19
        /*00aa*/ 	.short	0x004a


	//----- nvinfo : EIATTR_PARAM_CBANK
	.align		4
        /*00ac*/ 	.byte	0x04, 0x0a
        /*00ae*/ 	.short	(.L_1939 - .L_1938)
	.align		4
.L_1938:
        /*00b0*/ 	.word	index@(.nv.constant0._ZN2at6native49_GLOBAL__N__b919a28f_16_Normalization_cu_5c38458745unrolled_elementwise_kernel_for_multi_outputsILi2EZZZNS1_23batch_norm_update_statsERKNS_6TensorES5_S5_S5_dlENKUlvE_clEvENKUlvE1_clEvEUlffN3c104HalfES9_E_St5arrayIPcLm6EE23TrivialOffsetCalculatorILi4EjESE_ILi2EjEEEviT0_T1_T2_T3_)
        /*00b4*/ 	.short	0x0380
        /*00b6*/ 	.short	0x004a


	//----- nvinfo : EIATTR_SW_WAR
	.align		4
.L_1939:
        /*00b8*/ 	.byte	0x04, 0x36
        /*00ba*/ 	.short	(.L_1941 - .L_1940)
.L_1940:
        /*00bc*/ 	.word	0x00000008
.L_1941:


//--------------------- .nv.info._ZN2at6native49_GLOBAL__N__b919a28f_16_Normalization_cu_5c38458745unrolled_elementwise_kernel_for_multi_outputsILi2EZZZNS1_23batch_norm_update_statsERKNS_6TensorES5_S5_S5_dlENKUlvE_clEvENKUlvE0_clEvEUlffffE_St5arrayIPcLm6EE16OffsetCalculatorILi4EjLb0EESC_ILi2EjLb0EEEEviT0_T1_T2_T3_ --------------------------
	.section	.nv.info._ZN2at6native49_GLOBAL__N__b919a28f_16_Normalization_cu_5c38458745unrolled_elementwise_kernel_for_multi_outputsILi2EZZZNS1_23batch_norm_update_statsERKNS_6TensorES5_S5_S5_dlENKUlvE_clEvENKUlvE0_clEvEUlffffE_St5arrayIPcLm6EE16OffsetCalculatorILi4EjLb0EESC_ILi2EjLb0EEEEviT0_T1_T2_T3_,"",@"SHT_CUDA_INFO"
	.sectionflags	@""
	.align	4


	//----- nvinfo : EIATTR_CUDA_API_VERSION
	.align		4
        /*0000*/ 	.byte	0x04, 0x37
        /*0002*/ 	.short	(.L_1943 - .L_1942)
.L_1942:
        /*0004*/ 	.word	0x00000082


	//----- nvinfo : EIATTR_KPARAM_INFO
	.align		4
.L_1943:
        /*0008*/ 	.byte	0x04, 0x17
        /*000a*/ 	.short	(.L_1945 - .L_1944)
.L_1944:
        /*000c*/ 	.word	0x00000000
        /*0010*/ 	.short	0x0004
        /*0012*/ 	.short	0x0308
        /*0014*/ 	.byte	0x00, 0xf0, 0xe1, 0x07


	//----- nvinfo : EIATTR_KPARAM_INFO
	.align		4
.L_1945:
        /*0018*/ 	.byte	0x04, 0x17
        /*001a*/ 	.short	(.L_1947 - .L_1946)
.L_1946:
        /*001c*/ 	.word	0x00000000
        /*0020*/ 	.short	0x0003
        /*0022*/ 	.short	0x0048
        /*0024*/ 	.byte	0x00, 0xf0, 0x01, 0x0b


	//----- nvinfo : EIATTR_KPARAM_INFO
	.align		4
.L_1947:
        /*0028*/ 	.byte	0x04, 0x17
        /*002a*/ 	.short	(.L_1949 - .L_1948)
.L_1948:
        /*002c*/ 	.word	0x00000000
        /*0030*/ 	.short	0x0002
        /*0032*/ 	.short	0x0018
        /*0034*/ 	.byte	0x00, 0xf0, 0xc1, 0x00


	//----- nvinfo : EIATTR_KPARAM_INFO
	.align		4
.L_1949:
        /*0038*/ 	.byte	0x04, 0x17
        /*003a*/ 	.short	(.L_1951 - .L_1950)
.L_1950:
        /*003c*/ 	.word	0x00000000
        /*0040*/ 	.short	0x0001
        /*0042*/ 	.short	0x0008
        /*0044*/ 	.byte	0x00, 0xf0, 0x41, 0x00


	//----- nvinfo : EIATTR_KPARAM_INFO
	.align		4
.L_1951:
        /*0048*/ 	.byte	0x04, 0x17
        /*004a*/ 	.short	(.L_1953 - .L_1952)
.L_1952:
        /*004c*/ 	.word	0x00000000
        /*0050*/ 	.short	0x0000
        /*0052*/ 	.short	0x0000
        /*0054*/ 	.byte	0x00, 0xf0, 0x11, 0x00


	//----- nvinfo : EIATTR_SPARSE_MMA_MASK
	.align		4
.L_1953:
        /*0058*/ 	.byte	0x03, 0x50
        /*005a*/ 	.short	0x0000


	//----- nvinfo : EIATTR_MAXREG_COUNT
	.align		4
        /*005c*/ 	.byte	0x03, 0x1b
        /*005e*/ 	.short	0x00ff


	//----- nvinfo : EIATTR_MERCURY_ISA_VERSION
	.align		4
        /*0060*/ 	.byte	0x03, 0x5f
        /*0062*/ 	.short	0x0101


	//----- nvinfo : EIATTR_VRC_CTA_INIT_COUNT
	.align		4
        /*0064*/ 	.byte	0x02, 0x4a
	.zero		1
	.zero		1


	//----- nvinfo : EIATTR_EXIT_INSTR_OFFSETS
	.align		4
        /*0068*/ 	.byte	0x04, 0x1c
        /*006a*/ 	.short	(.L_1955 - .L_1954)


	//   ....[0]....
.L_1954:
        /*006c*/ 	.word	0x0000c8f0


	//   ....[1]....
        /*0070*/ 	.word	0x0000de60


	//   ....[2]....
        /*0074*/ 	.word	0x0000f190


	//   ....[3]....
        /*0078*/ 	.word	0x000104c0


	//   ....[4]....
        /*007c*/ 	.word	0x000117f0


	//   ....[5]....
        /*0080*/ 	.word	0x00012b20


	//   ....[6]....
        /*0084*/ 	.word	0x00013e50


	//   ....[7]....
        /*0088*/ 	.word	0x00015180


	//   ....[8]....
        /*008c*/ 	.word	0x000164b0


	//----- nvinfo : EIATTR_MAX_THREADS
	.align		4
.L_1955:
        /*0090*/ 	.byte	0x04, 0x05
        /*0092*/ 	.short	(.L_1957 - .L_1956)
.L_1956:
        /*0094*/ 	.word	0x00000080
        /*0098*/ 	.word	0x00000001
        /*009c*/ 	.word	0x00000001


	//----- nvinfo : EIATTR_CRS_STACK_SIZE
	.align		4
.L_1957:
        /*00a0*/ 	.byte	0x04, 0x1e
        /*00a2*/ 	.short	(.L_1959 - .L_1958)
.L_1958:
        /*00a4*/ 	.word	0x00000000


	//----- nvinfo : EIATTR_CBANK_PARAM_SIZE
	.align		4
.L_1959:
        /*00a8*/ 	.byte	0x03, 0x19
        /*00aa*/ 	.short	0x0500


	//----- nvinfo : EIATTR_PARAM_CBANK
	.align		4
        /*00ac*/ 	.byte	0x04, 0x0a
        /*00ae*/ 	.short	(.L_1961 - .L_1960)
	.align		4
.L_1960:
        /*00b0*/ 	.word	index@(.nv.constant0._ZN2at6native49_GLOBAL__N__b919a28f_16_Normalization_cu_5c38458745unrolled_elementwise_kernel_for_multi_outputsILi2EZZZNS1_23batch_norm_update_statsERKNS_6TensorES5_S5_S5_dlENKUlvE_clEvENKUlvE0_clEvEUlffffE_St5arrayIPcLm6EE16OffsetCalculatorILi4EjLb0EESC_ILi2EjLb0EEEEviT0_T1_T2_T3_)
        /*00b4*/ 	.short	0x0380
        /*00b6*/ 	.short	0x0500


	//----- nvinfo : EIATTR_SW_WAR
	.align		4
.L_1961:
        /*00b8*/ 	.byte	0x04, 0x36
        /*00ba*/ 	.short	(.L_1963 - .L_1962)
.L_1962:
        /*00bc*/ 	.word	0x00000008
.L_1963:


//--------------------- .nv.info._ZN2at6native49_GLOBAL__N__b919a28f_16_Normalization_cu_5c38458745unrolled_elementwise_kernel_for_multi_outputsILi2EZZZNS1_23batch_norm_update_statsERKNS_6TensorES5_S5_S5_dlENKUlvE_clEvENKUlvE0_clEvEUlffffE_St5arrayIPcLm6EE23TrivialOffsetCalculatorILi4EjESC_ILi2EjEEEviT0_T1_T2_T3_ --------------------------
	.section	.nv.info._ZN2at6native49_GLOBAL__N__b919a28f_16_Normalization_cu_5c38458745unrolled_elementwise_kernel_for_multi_outputsILi2EZZZNS1_23batch_norm_update_statsERKNS_6TensorES5_S5_S5_dlENKUlvE_clEvENKUlvE0_clEvEUlffffE_St5arrayIPcLm6EE23TrivialOffsetCalculatorILi4EjESC_ILi2EjEEEviT0_T1_T2_T3_,"",@"SHT_CUDA_INFO"
	.sectionflags	@""
	.align	4


	//----- nvinfo : EIATTR_CUDA_API_VERSION
	.align		4
        /*0000*/ 	.byte	0x04, 0x37
        /*0002*/ 	.short	(.L_1965 - .L_1964)
.L_1964:
        /*0004*/ 	.word	0x00000082


	//----- nvinfo : EIATTR_KPARAM_INFO
	.align		4
.L_1965:
        /*0008*/ 	.byte	0x04, 0x17
        /*000a*/ 	.short	(.L_1967 - .L_1966)
.L_1966:
        /*000c*/ 	.word	0x00000000
        /*0010*/ 	.short	0x0004
        /*0012*/ 	.short	0x0049
        /*0014*/ 	.byte	0x00, 0xf0, 0x05, 0x00


	//----- nvinfo : EIATTR_KPARAM_INFO
	.align		4
.L_1967:
        /*0018*/ 	.byte	0x04, 0x17
        /*001a*/ 	.short	(.L_1969 - .L_1968)
.L_1968:
        /*001c*/ 	.word	0x00000000
        /*0020*/ 	.short	0x0003
        /*0022*/ 	.short	0x0048
        /*0024*/ 	.byte	0x00, 0xf0, 0x05, 0x00


	//----- nvinfo : EIATTR_KPARAM_INFO
	.align		4
.L_1969:
        /*0028*/ 	.byte	0x04, 0x17
        /*002a*/ 	.short	(.L_1971 - .L_1970)
.L_1970:
        /*002c*/ 	.word	0x00000000
        /*0030*/ 	.short	0x0002
        /*0032*/ 	.short	0x0018
        /*0034*/ 	.byte	0x00, 0xf0, 0xc1, 0x00


	//----- nvinfo : EIATTR_KPARAM_INFO
	.align		4
.L_1971:
        /*0038*/ 	.byte	0x04, 0x17
        /*003a*/ 	.short	(.L_1973 - .L_1972)
.L_1972:
        /*003c*/ 	.word	0x00000000
        /*0040*/ 	.short	0x0001
        /*0042*/ 	.short	0x0008
        /*0044*/ 	.byte	0x00, 0xf0, 0x41, 0x00


	//----- nvinfo : EIATTR_KPARAM_INFO
	.align		4
.L_1973:
        /*0048*/ 	.byte	0x04, 0x17
        /*004a*/ 	.short	(.L_1975 - .L_1974)
.L_1974:
        /*004c*/ 	.word	0x00000000
        /*0050*/ 	.short	0x0000
        /*0052*/ 	.short	0x0000
        /*0054*/ 	.byte	0x00, 0xf0, 0x11, 0x00


	//----- nvinfo : EIATTR_SPARSE_MMA_MASK
	.align		4
.L_1975:
        /*0058*/ 	.byte	0x03, 0x50
        /*005a*/ 	.short	0x0000


	//----- nvinfo : EIATTR_MAXREG_COUNT
	.align		4
        /*005c*/ 	.byte	0x03, 0x1b
        /*005e*/ 	.short	0x00ff


	//----- nvinfo : EIATTR_MERCURY_ISA_VERSION
	.align		4
        /*0060*/ 	.byte	0x03, 0x5f
        /*0062*/ 	.short	0x0101


	//----- nvinfo : EIATTR_VRC_CTA_INIT_COUNT
	.align		4
        /*0064*/ 	.byte	0x02, 0x4a
	.zero		1
	.zero		1


	//----- nvinfo : EIATTR_EXIT_INSTR_OFFSETS
	.align		4
        /*0068*/ 	.byte	0x04, 0x1c
        /*006a*/ 	.short	(.L_1977 - .L_1976)


	//   ....[0]....
.L_1976:
        /*006c*/ 	.word	0x00000830


	//   ....[1]....
        /*0070*/ 	.word	0x000009f0


	//   ....[2]....
        /*0074*/ 	.word	0x00000af0


	//   ....[3]....
        /*0078*/ 	.word	0x00000bf0


	//   ....[4]....
        /*007c*/ 	.word	0x00000cf0


	//   ....[5]....
        /*0080*/ 	.word	0x00000df0


	//   ....[6]....
        /*0084*/ 	.word	0x00000ed0


	//   ....[7]....
        /*0088*/ 	.word	0x00000fa0


	//   ....[8]....
        /*008c*/ 	.word	0x00001020


	//----- nvinfo : EIATTR_MAX_THREADS
	.align		4
.L_1977:
        /*0090*/ 	.byte	0x04, 0x05
        /*0092*/ 	.short	(.L_1979 - .L_1978)
.L_1978:
        /*0094*/ 	.word	0x00000080
        /*0098*/ 	.word	0x00000001
        /*009c*/ 	.word	0x00000001


	//----- nvinfo : EIATTR_CRS_STACK_SIZE
	.align		4
.L_1979:
        /*00a0*/ 	.byte	0x04, 0x1e
        /*00a2*/ 	.short	(.L_1981 - .L_1980)
.L_1980:
        /*00a4*/ 	.word	0x00000000


	//----- nvinfo : EIATTR_CBANK_PARAM_SIZE
	.align		4
.L_1981:
        /*00a8*/ 	.byte	0x03, 0x19
        /*00aa*/ 	.short	0x004a


	//----- nvinfo : EIATTR_PARAM_CBANK
	.align		4
        /*00ac*/ 	.byte	0x04, 0x0a
        /*00ae*/ 	.short	(.L_1983 - .L_1982)
	.align		4
.L_1982:
        /*00b0*/ 	.word	index@(.nv.constant0._ZN2at6native49_GLOBAL__N__b919a28f_16_Normalization_cu_5c38458745unrolled_elementwise_kernel_for_multi_outputsILi2EZZZNS1_23batch_norm_update_statsERKNS_6TensorES5_S5_S5_dlENKUlvE_clEvENKUlvE0_clEvEUlffffE_St5arrayIPcLm6EE23TrivialOffsetCalculatorILi4EjESC_ILi2EjEEEviT0_T1_T2_T3_)
        /*00b4*/ 	.short	0x0380
        /*00b6*/ 	.short	0x004a


	//----- nvinfo : EIATTR_SW_WAR
	.align		4
.L_1983:
        /*00b8*/ 	.byte	0x04, 0x36
        /*00ba*/ 	.short	(.L_1985 - .L_1984)
.L_1984:
        /*00bc*/ 	.word	0x00000008
.L_1985:


//--------------------- .nv.info._ZN2at6native49_GLOBAL__N__b919a28f_16_Normalization_cu_5c38458745unrolled_elementwise_kernel_for_multi_outputsILi2EZZZNS1_23batch_norm_update_statsERKNS_6TensorES5_S5_S5_dlENKUlvE_clEvENKUlvE_clEvEUlddddE_St5arrayIPcLm6EE16OffsetCalculatorILi4EjLb0EESC_ILi2EjLb0EEEEviT0_T1_T2_T3_ --------------------------
	.section	.nv.info._ZN2at6native49_GLOBAL__N__b919a28f_16_Normalization_cu_5c38458745unrolled_elementwise_kernel_for_multi_outputsILi2EZZZNS1_23batch_norm_update_statsERKNS_6TensorES5_S5_S5_dlENKUlvE_clEvENKUlvE_clEvEUlddddE_St5arrayIPcLm6EE16OffsetCalculatorILi4EjLb0EESC_ILi2EjLb0EEEEviT0_T1_T2_T3_,"",@"SHT_CUDA_INFO"
	.sectionflags	@""
	.align	4


	//----- nvinfo : EIATTR_CUDA_API_VERSION
	.align		4
        /*0000*/ 	.byte	0x04, 0x37
        /*0002*/ 	.short	(.L_1987 - .L_1986)
.L_1986:
        /*0004*/ 	.word	0x00000082


	//----- nvinfo : EIATTR_KPARAM_INFO
	.align		4
.L_1987:
        /*0008*/ 	.byte	0x04, 0x17
        /*000a*/ 	.short	(.L_1989 - .L_1988)
.L_1988:
        /*000c*/ 	.word	0x00000000
        /*0010*/ 	.short	0x0004
        /*0012*/ 	.short	0x0310
        /*0014*/ 	.byte	0x00, 0xf0, 0xe1, 0x07


	//----- nvinfo : EIATTR_KPARAM_INFO
	.align		4
.L_1989:
        /*0018*/ 	.byte	0x04, 0x17
        /*001a*/ 	.short	(.L_1991 - .L_1990)
.L_1990:
        /*001c*/ 	.word	0x00000000
        /*0020*/ 	.short	0x0003
        /*0022*/ 	.short	0x0050
        /*0024*/ 	.byte	0x00, 0xf0, 0x01, 0x0b


	//----- nvinfo : EIATTR_KPARAM_INFO
	.align		4
.L_1991:
        /*0028*/ 	.byte	0x04, 0x17
        /*002a*/ 	.short	(.L_1993 - .L_1992)
.L_1992:
        /*002c*/ 	.word	0x00000000
        /*0030*/ 	.short	0x0002
        /*0032*/ 	.short	0x0020
        /*0034*/ 	.byte	0x00, 0xf0, 0xc1, 0x00


	//----- nvinfo : EIATTR_KPARAM_INFO
	.align		4
.L_1993:
        /*0038*/ 	.byte	0x04, 0x17
        /*003a*/ 	.short	(.L_1995 - .L_1994)
.L_1994:
        /*003c*/ 	.word	0x00000000
        /*0040*/ 	.short	0x0001
        /*0042*/ 	.short	0x0008
        /*0044*/ 	.byte	0x00, 0xf0, 0x61, 0x00


	//----- nvinfo : EIATTR_KPARAM_INFO
	.align		4
.L_1995:
        /*0048*/ 	.byte	0x04, 0x17
        /*004a*/ 	.short	(.L_1997 - .L_1996)
.L_1996:
        /*004c*/ 	.word	0x00000000
        /*0050*/ 	.short	0x0000
        /*0052*/ 	.short	0x0000
        /*0054*/ 	.byte	0x00, 0xf0, 0x11, 0x00


	//----- nvinfo : EIATTR_SPARSE_MMA_MASK
	.align		4
.L_1997:
        /*0058*/ 	.byte	0x03, 0x50
        /*005a*/ 	.short	0x0000


	//----- nvinfo : EIATTR_MAXREG_COUNT
	.align		4
        /*005c*/ 	.byte	0x03, 0x1b
        /*005e*/ 	.short	0x00ff


	//----- nvinfo : EIATTR_MERCURY_ISA_VERSION
	.align		4
        /*0060*/ 	.byte	0x03, 0x5f
        /*0062*/ 	.short	0x0101


	//----- nvinfo : EIATTR_VRC_CTA_INIT_COUNT
	.align		4
        /*0064*/ 	.byte	0x02, 0x4a
	.zero		1
	.zero		1


	//----- nvinfo : EIATTR_EXIT_INSTR_OFFSETS
	.align		4
        /*0068*/ 	.byte	0x04, 0x1c
        /*006a*/ 	.short	(.L_1999 - .L_1998)


	//   ....[0]....
.L_1998:
        /*006c*/ 	.word	0x0000c980


	//   ....[1]....
        /*0070*/ 	.word	0x0000dd70


	//   ....[2]....
        /*0074*/ 	.word	0x0000f0a0


	//   ....[3]....
        /*0078*/ 	.word	0x000103d0


	//   ....[4]....
        /*007c*/ 	.word	0x00011700


	//   ....[5]....
        /*0080*/ 	.word	0x00012a30


	//   ....[6]....
        /*0084*/ 	.word	0x00013d60


	//   ....[7]....
        /*0088*/ 	.word	0x00015090


	//   ....[8]....
        /*008c*/ 	.word	0x000163c0


	//----- nvinfo : EIATTR_MAX_THREADS
	.align		4
.L_1999:
        /*0090*/ 	.byte	0x04, 0x05
        /*0092*/ 	.short	(.L_2001 - .L_2000)
.L_2000:
        /*0094*/ 	.word	0x00000080
        /*0098*/ 	.word	0x00000001
        /*009c*/ 	.word	0x00000001


	//----- nvinfo : EIATTR_CRS_STACK_SIZE
	.align		4
.L_2001:
        /*00a0*/ 	.byte	0x04, 0x1e
        /*00a2*/ 	.short	(.L_2003 - .L_2002)
.L_2002:
        /*00a4*/ 	.word	0x00000000


	//----- nvinfo : EIATTR_CBANK_PARAM_SIZE
	.align		4
.L_2003:
        /*00a8*/ 	.byte	0x03, 0x19
        /*00aa*/ 	.short	0x0508


	//----- nvinfo : EIATTR_PARAM_CBANK
	.align		4
        /*00ac*/ 	.byte	0x04, 0x0a
        /*00ae*/ 	.short	(.L_2005 - .L_2004)
	.align		4
.L_2004:
        /*00b0*/ 	.word	index@(.nv.constant0._ZN2at6native49_GLOBAL__N__b919a28f_16_Normalization_cu_5c38458745unrolled_elementwise_kernel_for_multi_outputsILi2EZZZNS1_23batch_norm_update_statsERKNS_6TensorES5_S5_S5_dlENKUlvE_clEvENKUlvE_clEvEUlddddE_St5arrayIPcLm6EE16OffsetCalculatorILi4EjLb0EESC_ILi2EjLb0EEEEviT0_T1_T2_T3_)
        /*00b4*/ 	.short	0x0380
        /*00b6*/ 	.short	0x0508


	//----- nvinfo : EIATTR_SW_WAR
	.align		4
.L_2005:
        /*00b8*/ 	.byte	0x04, 0x36
        /*00ba*/ 	.short	(.L_2007 - .L_2006)
.L_2006:
        /*00bc*/ 	.word	0x00000008
.L_2007:


//--------------------- .nv.info._ZN2at6native49_GLOBAL__N__b919a28f_16_Normalization_cu_5c38458745unrolled_elementwise_kernel_for_multi_outputsILi2EZZZNS1_23batch_norm_update_statsERKNS_6TensorES5_S5_S5_dlENKUlvE_clEvENKUlvE_clEvEUlddddE_St5arrayIPcLm6EE23TrivialOffsetCalculatorILi4EjESC_ILi2EjEEEviT0_T1_T2_T3_ --------------------------
	.section	.nv.info._ZN2at6native49_GLOBAL__N__b919a28f_16_Normalization_cu_5c38458745unrolled_elementwise_kernel_for_multi_outputsILi2EZZZNS1_23batch_norm_update_statsERKNS_6TensorES5_S5_S5_dlENKUlvE_clEvENKUlvE_clEvEUlddddE_St5arrayIPcLm6EE23TrivialOffsetCalculatorILi4EjESC_ILi2EjEEEviT0_T1_T2_T3_,"",@"SHT_CUDA_INFO"
	.sectionflags	@""
	.align	4


	//----- nvinfo : EIATTR_CUDA_API_VERSION
	.align		4
        /*0000*/ 	.byte	0x04, 0x37
        /*0002*/ 	.short	(.L_2009 - .L_2008)
.L_2008:
        /*0004*/ 	.word	0x00000082


	//----- nvinfo : EIATTR_KPARAM_INFO
	.align		4
.L_2009:
        /*0008*/ 	.byte	0x04, 0x17
        /*000a*/ 	.short	(.L_2011 - .L_2010)
.L_2010:
        /*000c*/ 	.word	0x00000000
        /*0010*/ 	.short	0x0004
        /*0012*/ 	.short	0x0051
        /*0014*/ 	.byte	0x00, 0xf0, 0x05, 0x00


	//----- nvinfo : EIATTR_KPARAM_INFO
	.align		4
.L_2011:
        /*0018*/ 	.byte	0x04, 0x17
        /*001a*/ 	.short	(.L_2013 - .L_2012)
.L_2012:
        /*001c*/ 	.word	0x00000000
        /*0020*/ 	.short	0x0003
        /*0022*/ 	.short	0x0050
        /*0024*/ 	.byte	0x00, 0xf0, 0x05, 0x00


	//----- nvinfo : EIATTR_KPARAM_INFO
	.align		4
.L_2013:
        /*0028*/ 	.byte	0x04, 0x17
        /*002a*/ 	.short	(.L_2015 - .L_2014)
.L_2014:
        /*002c*/ 	.word	0x00000000
        /*0030*/ 	.short	0x0002
        /*0032*/ 	.short	0x0020
        /*0034*/ 	.byte	0x00, 0xf0, 0xc1, 0x00


	//----- nvinfo : EIATTR_KPARAM_INFO
	.align		4
.L_2015:
        /*0038*/ 	.byte	0x04, 0x17
        /*003a*/ 	.short	(.L_2017 - .L_2016)
.L_2016:
        /*003c*/ 	.word	0x00000000
        /*0040*/ 	.short	0x0001
        /*0042*/ 	.short	0x0008
        /*0044*/ 	.byte	0x00, 0xf0, 0x61, 0x00


	//----- nvinfo : EIATTR_KPARAM_INFO
	.align		4
.L_2017:
        /*0048*/ 	.byte	0x04, 0x17
        /*004a*/ 	.short	(.L_2019 - .L_2018)
.L_2018:
        /*004c*/ 	.word	0x00000000
        /*0050*/ 	.short	0x0000
        /*0052*/ 	.short	0x0000
        /*0054*/ 	.byte	0x00, 0xf0, 0x11, 0x00


	//----- nvinfo : EIATTR_SPARSE_MMA_MASK
	.align		4
.L_2019:
        /*0058*/ 	.byte	0x03, 0x50
        /*005a*/ 	.short	0x0000


	//----- nvinfo : EIATTR_MAXREG_COUNT
	.align		4
        /*005c*/ 	.byte	0x03, 0x1b
        /*005e*/ 	.short	0x00ff


	//----- nvinfo : EIATTR_MERCURY_ISA_VERSION
	.align		4
        /*0060*/ 	.byte	0x03, 0x5f
        /*0062*/ 	.short	0x0101


	//----- nvinfo : EIATTR_VRC_CTA_INIT_COUNT
	.align		4
        /*0064*/ 	.byte	0x02, 0x4a
	.zero		1
	.zero		1


	//----- nvinfo : EIATTR_EXIT_INSTR_OFFSETS
	.align		4
        /*0068*/ 	.byte	0x04, 0x1c
        /*006a*/ 	.short	(.L_2021 - .L_2020)


	//   ....[0]....
.L_2020:
        /*006c*/ 	.word	0x00001630


	//   ....[1]....
        /*0070*/ 	.word	0x000016e0


	//   ....[2]....
        /*0074*/ 	.word	0x00001740


	//   ....[3]....
        /*0078*/ 	.word	0x000017b0


	//   ....[4]....
        /*007c*/ 	.word	0x00001810


	//   ....[5]....
        /*0080*/ 	.word	0x00001880


	//   ....[6]....
        /*0084*/ 	.word	0x000018e0


	//   ....[7]....
        /*0088*/ 	.word	0x00001940


	//   ....[8]....
        /*008c*/ 	.word	0x000019c0


	//----- nvinfo : EIATTR_MAX_THREADS
	.align		4
.L_2021:
        /*0090*/ 	.byte	0x04, 0x05
        /*0092*/ 	.short	(.L_2023 - .L_2022)
.L_2022:
        /*0094*/ 	.word	0x00000080
        /*0098*/ 	.word	0x00000001
        /*009c*/ 	.word	0x00000001


	//----- nvinfo : EIATTR_CRS_STACK_SIZE
	.align		4
.L_2023:
        /*00a0*/ 	.byte	0x04, 0x1e
        /*00a2*/ 	.short	(.L_2025 - .L_2024)
.L_2024:
        /*00a4*/ 	.word	0x00000000


	//----- nvinfo : EIATTR_CBANK_PARAM_SIZE
	.align		4
.L_2025:
        /*00a8*/ 	.byte	0x03, 0x19
        /*00aa*/ 	.short	0x0052


	//----- nvinfo : EIATTR_PARAM_CBANK
	.align		4
        /*00ac*/ 	.byte	0x04, 0x0a
        /*00ae*/ 	.short	(.L_2027 - .L_2026)
	.align		4
.L_2026:
        /*00b0*/ 	.word	index@(.nv.constant0._ZN2at6native49_GLOBAL__N__b919a28f_16_Normalization_cu_5c38458745unrolled_elementwise_kernel_for_multi_outputsILi2EZZZNS1_23batch_norm_update_statsERKNS_6TensorES5_S5_S5_dlENKUlvE_clEvENKUlvE_clEvEUlddddE_St5arrayIPcLm6EE23TrivialOffsetCalculatorILi4EjESC_ILi2EjEEEviT0_T1_T2_T3_)
        /*00b4*/ 	.short	0x0380
        /*00b6*/ 	.short	0x0052


	//----- nvinfo : EIATTR_SW_WAR
	.align		4
.L_2027:
        /*00b8*/ 	.byte	0x04, 0x36
        /*00ba*/ 	.short	(.L_2029 - .L_2028)
.L_2028:
        /*00bc*/ 	.word	0x00000008
.L_2029:


//--------------------- .nv.info._ZN2at6native32batch_norm_backward_elemt_kernelIN3c108BFloat16ES3_flEEvNS_27GenericPackedTensorAccessorIT_Lm3ENS_16DefaultPtrTraitsET2_EES8_NS4_IT1_Lm1ES6_S7_EESA_NS4_IT0_Lm1ES6_S7_EESA_SA_S8_PKii --------------------------
	.section	.nv.info._ZN2at6native32batch_norm_backward_elemt_kernelIN3c108BFloat16ES3_flEEvNS_27GenericPackedTensorAccessorIT_Lm3ENS_16DefaultPtrTraitsET2_EES8_NS4_IT1_Lm1ES6_S7_EESA_NS4_IT0_Lm1ES6_S7_EESA_SA_S8_PKii,"",@"SHT_CUDA_INFO"
	.sectionflags	@""
	.align	4


	//----- nvinfo : EIATTR_CUDA_API_VERSION
	.align		4
        /*0000*/ 	.byte	0x04, 0x37
        /*0002*/ 	.short	(.L_2031 - .L_2030)
.L_2030:
        /*0004*/ 	.word	0x00000082


	//----- nvinfo : EIATTR_KPARAM_INFO
	.align		4
.L_2031:
        /*0008*/ 	.byte	0x04, 0x17
        /*000a*/ 	.short	(.L_2033 - .L_2032)
.L_2032:
        /*000c*/ 	.word	0x00000000
        /*0010*/ 	.short	0x0009
        /*0012*/ 	.short	0x0128
        /*0014*/ 	.byte	0x00, 0xf0, 0x11, 0x00


	//----- nvinfo : EIATTR_KPARAM_INFO
	.align		4
.L_2033:
        /*0018*/ 	.byte	0x04, 0x17
        /*001a*/ 	.short	(.L_2035 - .L_2034)
.L_2034:
        /*001c*/ 	.word	0x00000000
        /*0020*/ 	.short	0x0008
        /*0022*/ 	.short	0x0120
        /*0024*/ 	.byte	0x00, 0xf5, 0x21, 0x00


	//----- nvinfo : EIATTR_KPARAM_INFO
	.align		4
.L_2035:
        /*0028*/ 	.byte	0x04, 0x17
        /*002a*/ 	.short	(.L_2037 - .L_2036)
.L_2036:
        /*002c*/ 	.word	0x00000000
        /*0030*/ 	.short	0x0007
        /*0032*/ 	.short	0x00e8
        /*0034*/ 	.byte	0x00, 0xf0, 0xe1, 0x00


	//----- nvinfo : EIATTR_KPARAM_INFO
	.align		4
.L_2037:
        /*0038*/ 	.byte	0x04, 0x17
        /*003a*/ 	.short	(.L_2039 - .L_2038)
.L_2038:
        /*003c*/ 	.word	0x00000000
        /*0040*/ 	.short	0x0006
        /*0042*/ 	.short	0x00d0
        /*0044*/ 	.byte	0x00, 0xf0, 0x61, 0x00


	//----- nvinfo : EIATTR_KPARAM_INFO
	.align		4
.L_2039:
        /*0048*/ 	.byte	0x04, 0x17
        /*004a*/ 	.short	(.L_2041 - .L_2040)
.L_2040:
        /*004c*/ 	.word	0x00000000
        /*0050*/ 	.short	0x0005
        /*0052*/ 	.short	0x00b8
        /*0054*/ 	.byte	0x00, 0xf0, 0x61, 0x00


	//----- nvinfo : EIATTR_KPARAM_INFO
	.align		4
.L_2041:
        /*0058*/ 	.byte	0x04, 0x17
        /*005a*/ 	.short	(.L_2043 - .L_2042)
.L_2042:
        /*005c*/ 	.word	0x00000000
        /*0060*/ 	.short	0x0004
        /*0062*/ 	.short	0x00a0
        /*0064*/ 	.byte	0x00, 0xf0, 0x61, 0x00


	//----- nvinfo : EIATTR_KPARAM_INFO
	.align		4
.L_2043:
        /*0068*/ 	.byte	0x04, 0x17
        /*006a*/ 	.short	(.L_2045 - .L_2044)
.L_2044:
        /*006c*/ 	.word	0x00000000
        /*0070*/ 	.short	0x0003
        /*0072*/ 	.short	0x0088
        /*0074*/ 	.byte	0x00, 0xf0, 0x61, 0x00


	//----- nvinfo : EIATTR_KPARAM_INFO
	.align		4
.L_2045:
        /*0078*/ 	.byte	0x04, 0x17
        /*007a*/ 	.short	(.L_2047 - .L_2046)
.L_2046:
        /*007c*/ 	.word	0x00000000
        /*0080*/ 	.short	0x0002
        /*0082*/ 	.short	0x0070
        /*0084*/ 	.byte	0x00, 0xf0, 0x61, 0x00


	//----- nvinfo : EIATTR_KPARAM_INFO
	.align		4
.L_2047:
        /*0088*/ 	.byte	0x04, 0x17
        /*008a*/ 	.short	(.L_2049 - .L_2048)
.L_2048:
        /*008c*/ 	.word	0x00000000
        /*0090*/ 	.short	0x0001
        /*0092*/ 	.short	0x0038
        /*0094*/ 	.byte	0x00, 0xf0, 0xe1, 0x00


	//----- nvinfo : EIATTR_KPARAM_INFO
	.align		4
.L_2049:
        /*0098*/ 	.byte	0x04, 0x17
        /*009a*/ 	.short	(.L_2051 - .L_2050)
.L_2050:
        /*009c*/ 	.word	0x00000000
        /*00a0*/ 	.short	0x0000
        /*00a2*/ 	.short	0x0000
        /*00a4*/ 	.byte	0x00, 0xf0, 0xe1, 0x00


	//----- nvinfo : EIATTR_SPARSE_MMA_MASK
	.align		4
.L_2051:
        /*00a8*/ 	.byte	0x03, 0x50
        /*00aa*/ 	.short	0x0000


	//----- nvinfo : EIATTR_MAXREG_COUNT
	.align		4
        /*00ac*/ 	.byte	0x03, 0x1b
        /*00ae*/ 	.short	0x00ff


	//----- nvinfo : EIATTR_MERCURY_ISA_VERSION
	.align		4
        /*00b0*/ 	.byte	0x03, 0x5f
        /*00b2*/ 	.short	0x0101


	//----- nvinfo : EIATTR_VRC_CTA_INIT_COUNT
	.align		4
        /*00b4*/ 	.byte	0x02, 0x4a
	.zero		1
	.zero		1


	//----- nvinfo : EIATTR_EXIT_INSTR_OFFSETS
	.align		4
        /*00b8*/ 	.byte	0x04, 0x1c
        /*00ba*/ 	.short	(.L_2053 - .L_2052)


	//   ....[0]....
.L_2052:
        /*00bc*/ 	.word	0x00000900


	//   ....[1]....
        /*00c0*/ 	.word	0x00000c60


	//   ....[2]....
        /*00c4*/ 	.word	0x00002230


	//----- nvinfo : EIATTR_CRS_STACK_SIZE
	.align		4
.L_2053:
        /*00c8*/ 	.byte	0x04, 0x1e
        /*00ca*/ 	.short	(.L_2055 - .L_2054)
.L_2054:
        /*00cc*/ 	.word	0x00000000


	//----- nvinfo : EIATTR_CBANK_PARAM_SIZE
	.align		4
.L_2055:
        /*00d0*/ 	.byte	0x03, 0x19
        /*00d2*/ 	.short	0x012c


	//----- nvinfo : EIATTR_PARAM_CBANK
	.align		4
        /*00d4*/ 	.byte	0x04, 0x0a
        /*00d6*/ 	.short	(.L_2057 - .L_2056)
	.align		4
.L_2056:
        /*00d8*/ 	.word	index@(.nv.constant0._ZN2at6native32batch_norm_backward_elemt_kernelIN3c108BFloat16ES3_flEEvNS_27GenericPackedTensorAccessorIT_Lm3ENS_16DefaultPtrTraitsET2_EES8_NS4_IT1_Lm1ES6_S7_EESA_NS4_IT0_Lm1ES6_S7_EESA_SA_S8_PKii)
        /*00dc*/ 	.short	0x0380
        /*00de*/ 	.short	0x012c


	//----- nvinfo : EIATTR_SW_WAR
	.align		4
.L_2057:
        /*00e0*/ 	.byte	0x04, 0x36
        /*00e2*/ 	.short	(.L_2059 - .L_2058)
.L_2058:
        /*00e4*/ 	.word	0x00000008
.L_2059:


//--------------------- .nv.info._ZN2at6native32batch_norm_backward_elemt_kernelIN3c108BFloat16EfflEEvNS_27GenericPackedTensorAccessorIT_Lm3ENS_16DefaultPtrTraitsET2_EES8_NS4_IT1_Lm1ES6_S7_EESA_NS4_IT0_Lm1ES6_S7_EESA_SA_S8_PKii --------------------------
	.section	.nv.info._ZN2at6native32batch_norm_backward_elemt_kernelIN3c108BFloat16EfflEEvNS_27GenericPackedTensorAccessorIT_Lm3ENS_16DefaultPtrTraitsET2_EES8_NS4_IT1_Lm1ES6_S7_EESA_NS4_IT0_Lm1ES6_S7_EESA_SA_S8_PKii,"",@"SHT_CUDA_INFO"
	.sectionflags	@""
	.align	4


	//----- nvinfo : EIATTR_CUDA_API_VERSION
	.align		4
        /*0000*/ 	.byte	0x04, 0x37
        /*0002*/ 	.short	(.L_2061 - .L_2060)
.L_2060:
        /*0004*/ 	.word	0x00000082


	//----- nvinfo : EIATTR_KPARAM_INFO
	.align		4
.L_2061:
        /*0008*/ 	.byte	0x04, 0x17
        /*000a*/ 	.short	(.L_2063 - .L_2062)
.L_2062:
        /*000c*/ 	.word	0x00000000
        /*0010*/ 	.short	0x0009
        /*0012*/ 	.short	0x0128
        /*0014*/ 	.byte	0x00, 0xf0, 0x11, 0x00


	//----- nvinfo : EIATTR_KPARAM_INFO
	.align		4
.L_2063:
        /*0018*/ 	.byte	0x04, 0x17
        /*001a*/ 	.short	(.L_2065 - .L_2064)
.L_2064:
        /*001c*/ 	.word	0x00000000
        /*0020*/ 	.short	0x0008
        /*0022*/ 	.short	0x0120
        /*0024*/ 	.byte	0x00, 0xf5, 0x21, 0x00


	//----- nvinfo : EIATTR_KPARAM_INFO
	.align		4
.L_2065:
        /*0028*/ 	.byte	0x04, 0x17
        /*002a*/ 	.short	(.L_2067 - .L_2066)
.L_2066:
        /*002c*/ 	.word	0x00000000
        /*0030*/ 	.short	0x0007
        /*0032*/ 	.short	0x00e8
        /*0034*/ 	.byte	0x00, 0xf0, 0xe1, 0x00


	//----- nvinfo : EIATTR_KPARAM_INFO
	.align		4
.L_2067:
        /*0038*/ 	.byte	0x04, 0x17
        /*003a*/ 	.short	(.L_2069 - .L_2068)
.L_2068:
        /*003c*/ 	.word	0x00000000
        /*0040*/ 	.short	0x0006
        /*0042*/ 	.short	0x00d0
        /*0044*/ 	.byte	0x00, 0xf0, 0x61, 0x00


	//----- nvinfo : EIATTR_KPARAM_INFO
	.align		4
.L_2069:
        /*0048*/ 	.byte	0x04, 0x17
        /*004a*/ 	.short	(.L_2071 - .L_2070)
.L_2070:
        /*004c*/ 	.word	0x00000000
        /*0050*/ 	.short	0x0005
        /*0052*/ 	.short	0x00b8
        /*0054*/ 	.byte	0x00, 0xf0, 0x61, 0x00


	//----- nvinfo : EIATTR_KPARAM_INFO
	.align		4
.L_2071:
        /*0058*/ 	.byte	0x04, 0x17
        /*005a*/ 	.short	(.L_2073 - .L_2072)
.L_2072:
        /*005c*/ 	.word	0x00000000
        /*0060*/ 	.short	0x0004
        /*0062*/ 	.short	0x00a0
        /*0064*/ 	.byte	0x00, 0xf0, 0x61, 0x00


	//----- nvinfo : EIATTR_KPARAM_INFO
	.align		4
.L_2073:
        /*0068*/ 	.byte	0x04, 0x17
        /*006a*/ 	.short	(.L_2075 - .L_2074)
.L_2074:
        /*006c*/ 	.word	0x00000000
        /*0070*/ 	.short	0x0003
        /*0072*/ 	.short	0x0088
        /*0074*/ 	.byte	0x00, 0xf0, 0x61, 0x00


	//----- nvinfo : EIATTR_KPARAM_INFO
	.align		4
.L_2075:
        /*0078*/ 	.byte	0x04, 0x17
        /*007a*/ 	.short	(.L_2077 - .L_2076)
.L_2076:
        /*007c*/ 	.word	0x00000000
        /*0080*/ 	.short	0x0002
        /*0082*/ 	.short	0x0070
        /*0084*/ 	.byte	0x00, 0xf0, 0x61, 0x00


	//----- nvinfo : EIATTR_KPARAM_INFO
	.align		4
.L_2077:
        /*0088*/ 	.byte	0x04, 0x17
        /*008a*/ 	.short	(.L_2079 - .L_2078)
.L_2078:
        /*008c*/ 	.word	0x00000000
        /*0090*/ 	.short	0x0001
        /*0092*/ 	.short	0x0038
        /*0094*/ 	.byte	0x00, 0xf0, 0xe1, 0x00


	//----- nvinfo : EIATTR_KPARAM_INFO
	.align		4
.L_2079:
        /*0098*/ 	.byte	0x04, 0x17
        /*009a*/ 	.short	(.L_2081 - .L_2080)
.L_2080:
        /*009c*/ 	.word	0x00000000
        /*00a0*/ 	.short	0x0000
        /*00a2*/ 	.short	0x0000
        /*00a4*/ 	.byte	0x00, 0xf0, 0xe1, 0x00


	//----- nvinfo : EIATTR_SPARSE_MMA_MASK
	.align		4
.L_2081:
        /*00a8*/ 	.byte	0x03, 0x50
        /*00aa*/ 	.short	0x0000


	//----- nvinfo : EIATTR_MAXREG_COUNT
	.align		4
        /*00ac*/ 	.byte	0x03, 0x1b
        /*00ae*/ 	.short	0x00ff


	//----- nvinfo : EIATTR_MERCURY_ISA_VERSION
	.align		4
        /*00b0*/ 	.byte	0x03, 0x5f
        /*00b2*/ 	.short	0x0101


	//----- nvinfo : EIATTR_VRC_CTA_INIT_COUNT
	.align		4
        /*00b4*/ 	.byte	0x02, 0x4a
	.zero		1
	.zero		1


	//----- nvinfo : EIATTR_EXIT_INSTR_OFFSETS
	.align		4
        /*00b8*/ 	.byte	0x04, 0x1c
        /*00ba*/ 	.short	(.L_2083 - .L_2082)


	//   ....[0]....
.L_2082:
        /*00bc*/ 	.word	0x00000900


	//   ....[1]....
        /*00c0*/ 	.word	0x00000c70


	//   ....[2]....
        /*00c4*/ 	.word	0x00002220


	//----- nvinfo : EIATTR_CRS_STACK_SIZE
	.align		4
.L_2083:
        /*00c8*/ 	.byte	0x04, 0x1e
        /*00ca*/ 	.short	(.L_2085 - .L_2084)
.L_2084:
        /*00cc*/ 	.word	0x00000000


	//----- nvinfo : EIATTR_CBANK_PARAM_SIZE
	.align		4
.L_2085:
        /*00d0*/ 	.byte	0x03, 0x19
        /*00d2*/ 	.short	0x012c


	//----- nvinfo : EIATTR_PARAM_CBANK
	.align		4
        /*00d4*/ 	.byte	0x04, 0x0a
        /*00d6*/ 	.short	(.L_2087 - .L_2086)
	.align		4
.L_2086:
        /*00d8*/ 	.word	index@(.nv.constant0._ZN2at6native32batch_norm_backward_elemt_kernelIN3c108BFloat16EfflEEvNS_27GenericPackedTensorAccessorIT_Lm3ENS_16DefaultPtrTraitsET2_EES8_NS4_IT1_Lm1ES6_S7_EESA_NS4_IT0_Lm1ES6_S7_EESA_SA_S8_PKii)
        /*00dc*/ 	.short	0x0380
        /*00de*/ 	.short	0x012c


	//----- nvinfo : EIATTR_SW_WAR
	.align		4
.L_2087:
        /*00e0*/ 	.byte	0x04, 0x36
        /*00e2*/ 	.short	(.L_2089 - .L_2088)
.L_2088:
        /*00e4*/ 	.word	0x00000008
.L_2089:


//--------------------- .nv.info._ZN2at6native32batch_norm_backward_elemt_kernelIN3c108BFloat16ES3_fiEEvNS_27GenericPackedTensorAccessorIT_Lm3ENS_16DefaultPtrTraitsET2_EES8_NS4_IT1_Lm1ES6_S7_EESA_NS4_IT0_Lm1ES6_S7_EESA_SA_S8_PKii --------------------------
	.section	.nv.info._ZN2at6native32batch_norm_backward_elemt_kernelIN3c108BFloat16ES3_fiEEvNS_27GenericPackedTensorAccessorIT_Lm3ENS_16DefaultPtrTraitsET2_EES8_NS4_IT1_Lm1ES6_S7_EESA_NS4_IT0_Lm1ES6_S7_EESA_SA_S8_PKii,"",@"SHT_CUDA_INFO"
	.sectionflags	@""
	.align	4


	//----- nvinfo : EIATTR_CUDA_API_VERSION
	.align		4
        /*0000*/ 	.byte	0x04, 0x37
        /*0002*/ 	.short	(.L_2091 - .L_2090)
.L_2090:
        /*0004*/ 	.word	0x00000082


	//----- nvinfo : EIATTR_KPARAM_INFO
	.align		4
.L_2091:
        /*0008*/ 	.byte	0x04, 0x17
        /*000a*/ 	.short	(.L_2093 - .L_2092)
.L_2092:
        /*000c*/ 	.word	0x00000000
        /*0010*/ 	.short	0x0009
        /*0012*/ 	.short	0x00b8
        /*0014*/ 	.byte	0x00, 0xf0, 0x11, 0x00


	//----- nvinfo : EIATTR_KPARAM_INFO
	.align		4
.L_2093:
        /*0018*/ 	.byte	0x04, 0x17
        /*001a*/ 	.short	(.L_2095 - .L_2094)
.L_2094:
        /*001c*/ 	.word	0x00000000
        /*0020*/ 	.short	0x0008
        /*0022*/ 	.short	0x00b0
        /*0024*/ 	.byte	0x00, 0xf5, 0x21, 0x00


	//----- nvinfo : EIATTR_KPARAM_INFO
	.align		4
.L_2095:
        /*0028*/ 	.byte	0x04, 0x17
        /*002a*/ 	.short	(.L_2097 - .L_2096)
.L_2096:
        /*002c*/ 	.word	0x00000000
        /*0030*/ 	.short	0x0007
        /*0032*/ 	.short	0x0090
        /*0034*/ 	.byte	0x00, 0xf0, 0x81, 0x00


	//----- nvinfo : EIATTR_KPARAM_INFO
	.align		4
.L_2097:
        /*0038*/ 	.byte	0x04, 0x17
        /*003a*/ 	.short	(.L_2099 - .L_2098)
.L_2098:
        /*003c*/ 	.word	0x00000000
        /*0040*/ 	.short	0x0006
        /*0042*/ 	.short	0x0080
        /*0044*/ 	.byte	0x00, 0xf0, 0x41, 0x00


	//----- nvinfo : EIATTR_KPARAM_INFO
	.align		4
.L_2099:
        /*0048*/ 	.byte	0x04, 0x17
        /*004a*/ 	.short	(.L_2101 - .L_2100)
.L_2100:
        /*004c*/ 	.word	0x00000000
        /*0050*/ 	.short	0x0005
        /*0052*/ 	.short	0x0070
        /*0054*/ 	.byte	0x00, 0xf0, 0x41, 0x00


	//----- nvinfo : EIATTR_KPARAM_INFO
	.align		4
.L_2101:
        /*0058*/ 	.byte	0x04, 0x17
        /*005a*/ 	.short	(.L_2103 - .L_2102)
.L_2102:
        /*005c*/ 	.word	0x00000000
        /*0060*/ 	.short	0x0004
        /*0062*/ 	.short	0x0060
        /*0064*/ 	.byte	0x00, 0xf0, 0x41, 0x00


	//----- nvinfo : EIATTR_KPARAM_INFO
	.align		4
.L_2103:
        /*0068*/ 	.byte	0x04, 0x17
        /*006a*/ 	.short	(.L_2105 - .L_2104)
.L_2104:
        /*006c*/ 	.word	0x00000000
        /*0070*/ 	.short	0x0003
        /*0072*/ 	.short	0x0050
        /*0074*/ 	.byte	0x00, 0xf0, 0x41, 0x00


	//----- nvinfo : EIATTR_KPARAM_INFO
	.align		4
.L_2105:
        /*0078*/ 	.byte	0x04, 0x17
        /*007a*/ 	.short	(.L_2107 - .L_2106)
.L_2106:
        /*007c*/ 	.word	0x00000000
        /*0080*/ 	.short	0x0002
        /*0082*/ 	.short	0x0040
        /*0084*/ 	.byte	0x00, 0xf0, 0x41, 0x00


	//----- nvinfo : EIATTR_KPARAM_INFO
	.align		4
.L_2107:
        /*0088*/ 	.byte	0x04, 0x17
        /*008a*/ 	.short	(.L_2109 - .L_2108)
.L_2108:
        /*008c*/ 	.word	0x00000000
        /*0090*/ 	.short	0x0001
        /*0092*/ 	.short	0x0020
        /*0094*/ 	.byte	0x00, 0xf0, 0x81, 0x00


	//----- nvinfo : EIATTR_KPARAM_INFO
	.align		4
.L_2109:
        /*0098*/ 	.byte	0x04, 0x17
        /*009a*/ 	.short	(.L_2111 - .L_2110)
.L_2110:
        /*009c*/ 	.word	0x00000000
        /*00a0*/ 	.short	0x0000
        /*00a2*/ 	.short	0x0000
        /*00a4*/ 	.byte	0x00, 0xf0, 0x81, 0x00


	//----- nvinfo : EIATTR_SPARSE_MMA_MASK
	.align		4
.L_2111:
        /*00a8*/ 	.byte	0x03, 0x50
        /*00aa*/ 	.short	0x0000


	//----- nvinfo : EIATTR_MAXREG_COUNT
	.align		4
        /*00ac*/ 	.byte	0x03, 0x1b
        /*00ae*/ 	.short	0x00ff


	//----- nvinfo : EIATTR_MERCURY_ISA_VERSION
	.align		4
        /*00b0*/ 	.byte	0x03, 0x5f
        /*00b2*/ 	.short	0x0101


	//----- nvinfo : EIATTR_VRC_CTA_INIT_COUNT
	.align		4
        /*00b4*/ 	.byte	0x02, 0x4a
	.zero		1
	.zero		1


	//----- nvinfo : EIATTR_EXIT_INSTR_OFFSETS
	.align		4
        /*00b8*/ 	.byte	0x04, 0x1c
        /*00ba*/ 	.short	(.L_2113 - .L_2112)


	//   ....[0]....
.L_2112:
        /*00bc*/ 	.word	0x00000930


	//   ....[1]....
        /*00c0*/ 	.word	0x00000b20


	//   ....[2]....
        /*00c4*/ 	.word	0x00001050


	//----- nvinfo : EIATTR_CRS_STACK_SIZE
	.align		4
.L_2113:
        /*00c8*/ 	.byte	0x04, 0x1e
        /*00ca*/ 	.short	(.L_2115 - .L_2114)
.L_2114:
        /*00cc*/ 	.word	0x00000000


	//----- nvinfo : EIATTR_CBANK_PARAM_SIZE
	.align		4
.L_2115:
        /*00d0*/ 	.byte	0x03, 0x19
        /*00d2*/ 	.short	0x00bc


	//----- nvinfo : EIATTR_PARAM_CBANK
	.align		4
        /*00d4*/ 	.byte	0x04, 0x0a
        /*00d6*/ 	.short	(.L_2117 - .L_2116)
	.align		4
.L_2116:
        /*00d8*/ 	.word	index@(.nv.constant0._ZN2at6native32batch_norm_backward_elemt_kernelIN3c108BFloat16ES3_fiEEvNS_27GenericPackedTensorAccessorIT_Lm3ENS_16DefaultPtrTraitsET2_EES8_NS4_IT1_Lm1ES6_S7_EESA_NS4_IT0_Lm1ES6_S7_EESA_SA_S8_PKii)
        /*00dc*/ 	.short	0x0380
        /*00de*/ 	.short	0x00bc


	//----- nvinfo : EIATTR_SW_WAR
	.align		4
.L_2117:
        /*00e0*/ 	.byte	0x04, 0x36
        /*00e2*/ 	.short	(.L_2119 - .L_2118)
.L_2118:
        /*00e4*/ 	.word	0x00000008
.L_2119:


//--------------------- .nv.info._ZN2at6native32batch_norm_backward_elemt_kernelIN3c108BFloat16EffiEEvNS_27GenericPackedTensorAccessorIT_Lm3ENS_16DefaultPtrTraitsET2_EES8_NS4_IT1_Lm1ES6_S7_EESA_NS4_IT0_Lm1ES6_S7_EESA_SA_S8_PKii --------------------------
	.section	.nv.info._ZN2at6native32batch_norm_backward_elemt_kernelIN3c108BFloat16EffiEEvNS_27GenericPackedTensorAccessorIT_Lm3ENS_16DefaultPtrTraitsET2_EES8_NS4_IT1_Lm1ES6_S7_EESA_NS4_IT0_Lm1ES6_S7_EESA_SA_S8_PKii,"",@"SHT_CUDA_INFO"
	.sectionflags	@""
	.align	4


	//----- nvinfo : EIATTR_CUDA_API_VERSION
	.align		4
        /*0000*/ 	.byte	0x04, 0x37
        /*0002*/ 	.short	(.L_2121 - .L_2120)
.L_2120:
        /*0004*/ 	.word	0x00000082


	//----- nvinfo : EIATTR_KPARAM_INFO
	.align		4
.L_2121:
        /*0008*/ 	.byte	0x04, 0x17
        /*000a*/ 	.short	(.L_2123 - .L_2122)
.L_2122:
        /*000c*/ 	.word	0x00000000
        /*0010*/ 	.short	0x0009
        /*0012*/ 	.short	0x00b8
        /*0014*/ 	.byte	0x00, 0xf0, 0x11, 0x00


	//----- nvinfo : EIATTR_KPARAM_INFO
	.align		4
.L_2123:
        /*0018*/ 	.byte	0x04, 0x17
        /*001a*/ 	.short	(.L_2125 - .L_2124)
.L_2124:
        /*001c*/ 	.word	0x00000000
        /*0020*/ 	.short	0x0008
        /*0022*/ 	.short	0x00b0
        /*0024*/ 	.byte	0x00, 0xf5, 0x21, 0x00


	//----- nvinfo : EIATTR_KPARAM_INFO
	.align		4
.L_2125:
        /*0028*/ 	.byte	0x04, 0x17
        /*002a*/ 	.short	(.L_2127 - .L_2126)
.L_2126:
        /*002c*/ 	.word	0x00000000
        /*0030*/ 	.short	0x0007
        /*0032*/ 	.short	0x0090
        /*0034*/ 	.byte	0x00, 0xf0, 0x81, 0x00


	//----- nvinfo : EIATTR_KPARAM_INFO
	.align		4
.L_2127:
        /*0038*/ 	.byte	0x04, 0x17
        /*003a*/ 	.short	(.L_2129 - .L_2128)
.L_2128:
        /*003c*/ 	.word	0x00000000
        /*0040*/ 	.short	0x0006
        /*0042*/ 	.short	0x0080
        /*0044*/ 	.byte	0x00, 0xf0, 0x41, 0x00


	//----- nvinfo : EIATTR_KPARAM_INFO
	.align		4
.L_2129:
        /*0048*/ 	.byte	0x04, 0x17
        /*004a*/ 	.short	(.L_2131 - .L_2130)
.L_2130:
        /*004c*/ 	.word	0x00000000
        /*0050*/ 	.short	0x0005
        /*0052*/ 	.short	0x0070
        /*0054*/ 	.byte	0x00, 0xf0, 0x41, 0x00


	//----- nvinfo : EIATTR_KPARAM_INFO
	.align		4
.L_2131:
        /*0058*/ 	.byte	0x04, 0x17
        /*005a*/ 	.short	(.L_2133 - .L_2132)
.L_2132:
        /*005c*/ 	.word	0x00000000
        /*0060*/ 	.short	0x0004
        /*0062*/ 	.short	0x0060
        /*0064*/ 	.byte	0x00, 0xf0, 0x41, 0x00


	//----- nvinfo : EIATTR_KPARAM_INFO
	.align		4
.L_2133:
        /*0068*/ 	.byte	0x04, 0x17
        /*006a*/ 	.short	(.L_2135 - .L_2134)
.L_2134:
        /*006c*/ 	.word	0x00000000
        /*0070*/ 	.short	0x0003
        /*0072*/ 	.short	0x0050
        /*0074*/ 	.byte	0x00, 0xf0, 0x41, 0x00


	//----- nvinfo : EIATTR_KPARAM_INFO
	.align		4
.L_2135:
        /*0078*/ 	.byte	0x04, 0x17
        /*007a*/ 	.short	(.L_2137 - .L_2136)
.L_2136:
        /*007c*/ 	.word	0x00000000
        /*0080*/ 	.short	0x0002
        /*0082*/ 	.short	0x0040
        /*0084*/ 	.byte	0x00, 0xf0, 0x41, 0x00


	//----- nvinfo : EIATTR_KPARAM_INFO
	.align		4
.L_2137:
        /*0088*/ 	.byte	0x04, 0x17
        /*008a*/ 	.short	(.L_2139 - .L_2138)
.L_2138:
        /*008c*/ 	.word	0x00000000
        /*0090*/ 	.short	0x0001
        /*0092*/ 	.short	0x0020
        /*0094*/ 	.byte	0x00, 0xf0, 0x81, 0x00


	//----- nvinfo : EIATTR_KPARAM_INFO
	.align		4
.L_2139:
        /*0098*/ 	.byte	0x04, 0x17
        /*009a*/ 	.short	(.L_2141 - .L_2140)
.L_2140:
        /*009c*/ 	.word	0x00000000
        /*00a0*/ 	.short	0x0000
        /*00a2*/ 	.short	0x0000
        /*00a4*/ 	.byte	0x00, 0xf0, 0x81, 0x00


	//----- nvinfo : EIATTR_SPARSE_MMA_MASK
	.align		4
.L_2141:
        /*00a8*/ 	.byte	0x03, 0x50
        /*00aa*/ 	.short	0x0000


	//----- nvinfo : EIATTR_MAXREG_COUNT
	.align		4
        /*00ac*/ 	.byte	0x03, 0x1b
        /*00ae*/ 	.short	0x00ff


	//----- nvinfo : EIATTR_MERCURY_ISA_VERSION
	.align		4
        /*00b0*/ 	.byte	0x03, 0x5f
        /*00b2*/ 	.short	0x0101


	//----- nvinfo : EIATTR_VRC_CTA_INIT_COUNT
	.align		4
        /*00b4*/ 	.byte	0x02, 0x4a
	.zero		1
	.zero		1


	//----- nvinfo : EIATTR_EXIT_INSTR_OFFSETS
	.align		4
        /*00b8*/ 	.byte	0x04, 0x1c
        /*00ba*/ 	.short	(.L_2143 - .L_2142)


	//   ....[0]....
.L_2142:
        /*00bc*/ 	.word	0x00000930


	//   ....[1]....
        /*00c0*/ 	.word	0x00000b30


	//   ....[2]....
        /*00c4*/ 	.word	0x00001040


	//----- nvinfo : EIATTR_CRS_STACK_SIZE
	.align		4
.L_2143:
        /*00c8*/ 	.byte	0x04, 0x1e
        /*00ca*/ 	.short	(.L_2145 - .L_2144)
.L_2144:
        /*00cc*/ 	.word	0x00000000


	//----- nvinfo : EIATTR_CBANK_PARAM_SIZE
	.align		4
.L_2145:
        /*00d0*/ 	.byte	0x03, 0x19
        /*00d2*/ 	.short	0x00bc


	//----- nvinfo : EIATTR_PARAM_CBANK
	.align		4
        /*00d4*/ 	.byte	0x04, 0x0a
        /*00d6*/ 	.short	(.L_2147 - .L_2146)
	.align		4
.L_2146:
        /*00d8*/ 	.word	index@(.nv.constant0._ZN2at6native32batch_norm_backward_elemt_kernelIN3c108BFloat16EffiEEvNS_27GenericPackedTensorAccessorIT_Lm3ENS_16DefaultPtrTraitsET2_EES8_NS4_IT1_Lm1ES6_S7_EESA_NS4_IT0_Lm1ES6_S7_EESA_SA_S8_PKii)
        /*00dc*/ 	.short	0x0380
        /*00de*/ 	.short	0x00bc


	//----- nvinfo : EIATTR_SW_WAR
	.align		4
.L_2147:
        /*00e0*/ 	.byte	0x04, 0x36
        /*00e2*/ 	.short	(.L_2149 - .L_2148)
.L_2148:
        /*00e4*/ 	.word	0x00000008
.L_2149:


//--------------------- .nv.info._ZN2at6native32batch_norm_backward_elemt_kernelIN3c104HalfES3_flEEvNS_27GenericPackedTensorAccessorIT_Lm3ENS_16DefaultPtrTraitsET2_EES8_NS4_IT1_Lm1ES6_S7_EESA_NS4_IT0_Lm1ES6_S7_EESA_SA_S8_PKii --------------------------
	.section	.nv.info._ZN2at6native32batch_norm_backward_elemt_kernelIN3c104HalfES3_flEEvNS_27GenericPackedTensorAccessorIT_Lm3ENS_16DefaultPtrTraitsET2_EES8_NS4_IT1_Lm1ES6_S7_EESA_NS4_IT0_Lm1ES6_S7_EESA_SA_S8_PKii,"",@"SHT_CUDA_INFO"
	.sectionflags	@""
	.align	4


	//----- nvinfo : EIATTR_CUDA_API_VERSION
	.align		4
        /*0000*/ 	.byte	0x04, 0x37
        /*0002*/ 	.short	(.L_2151 - .L_2150)
.L_2150:
        /*0004*/ 	.word	0x00000082


	//----- nvinfo : EIATTR_KPARAM_INFO
	.align		4
.L_2151:
        /*0008*/ 	.byte	0x04, 0x17
        /*000a*/ 	.short	(.L_2153 - .L_2152)
.L_2152:
        /*000c*/ 	.word	0x00000000
        /*0010*/ 	.short	0x0009
        /*0012*/ 	.short	0x0128
        /*0014*/ 	.byte	0x00, 0xf0, 0x11, 0x00


	//----- nvinfo : EIATTR_KPARAM_INFO
	.align		4
.L_2153:
        /*0018*/ 	.byte	0x04, 0x17
        /*001a*/ 	.short	(.L_2155 - .L_2154)
.L_2154:
        /*001c*/ 	.word	0x00000000
        /*0020*/ 	.short	0x0008
        /*0022*/ 	.short	0x0120
        /*0024*/ 	.byte	0x00, 0xf5, 0x21, 0x00


	//----- nvinfo : EIATTR_KPARAM_INFO
	.align		4
.L_2155:
        /*0028*/ 	.byte	0x04, 0x17
        /*002a*/ 	.short	(.L_2157 - .L_2156)
.L_2156:
        /*002c*/ 	.word	0x00000000
        /*0030*/ 	.short	0x0007
        /*0032*/ 	.short	0x00e8
        /*0034*/ 	.byte	0x00, 0xf0, 0xe1, 0x00


	//----- nvinfo : EIATTR_KPARAM_INFO
	.align		4
.L_2157:
        /*0038*/ 	.byte	0x04, 0x17
        /*003a*/ 	.short	(.L_2159 - .L_2158)
.L_2158:
        /*003c*/ 	.word	0x00000000
        /*0040*/ 	.short	0x0006
        /*0042*/ 	.short	0x00d0
        /*0044*/ 	.byte	0x00, 0xf0, 0x61, 0x00


	//----- nvinfo : EIATTR_KPARAM_INFO
	.align		4
.L_2159:
        /*0048*/ 	.byte	0x04, 0x17
        /*004a*/ 	.short	(.L_2161 - .L_2160)
.L_2160:
        /*004c*/ 	.word	0x00000000
        /*0050*/ 	.short	0x0005
        /*0052*/ 	.short	0x00b8
        /*0054*/ 	.byte	0x00, 0xf0, 0x61, 0x00


	//----- nvinfo : EIATTR_KPARAM_INFO
	.align		4
.L_2161:
        /*0058*/ 	.byte	0x04, 0x17
        /*005a*/ 	.short	(.L_2163 - .L_2162)
.L_2162:
        /*005c*/ 	.word	0x00000000
        /*0060*/ 	.short	0x0004
        /*0062*/ 	.short	0x00a0
        /*0064*/ 	.byte	0x00, 0xf0, 0x61, 0x00


	//----- nvinfo : EIATTR_KPARAM_INFO
	.align		4
.L_2163:
        /*0068*/ 	.byte	0x04, 0x17
        /*006a*/ 	.short	(.L_2165 - .L_2164)
.L_2164:
        /*006c*/ 	.word	0x00000000
        /*0070*/ 	.short	0x0003
        /*0072*/ 	.short	0x0088
        /*0074*/ 	.byte	0x00, 0xf0, 0x61, 0x00


	//----- nvinfo : EIATTR_KPARAM_INFO
	.align		4
.L_2165:
        /*0078*/ 	.byte	0x04, 0x17
        /*007a*/ 	.short	(.L_2167 - .L_2166)
.L_2166:
        /*007c*/ 	.word	0x00000000
        /*0080*/ 	.short	0x0002
        /*0082*/ 	.short	0x0070
        /*0084*/ 	.byte	0x00, 0xf0, 0x61, 0x00


	//----- nvinfo : EIATTR_KPARAM_INFO
	.align		4
.L_2167:
        /*0088*/ 	.byte	0x04, 0x17
        /*008a*/ 	.short	(.L_2169 - .L_2168)
.L_2168:
        /*008c*/ 	.word	0x00000000
        /*0090*/ 	.short	0x0001
        /*0092*/ 	.short	0x0038
        /*0094*/ 	.byte	0x00, 0xf0, 0xe1, 0x00


	//----- nvinfo : EIATTR_KPARAM_INFO
	.align		4
.L_2169:
        /*0098*/ 	.byte	0x04, 0x17
        /*009a*/ 	.short	(.L_2171 - .L_2170)
.L_2170:
        /*009c*/ 	.word	0x00000000
        /*00a0*/ 	.short	0x0000
        /*00a2*/ 	.short	0x0000
        /*00a4*/ 	.byte	0x00, 0xf0, 0xe1, 0x00


	//----- nvinfo : EIATTR_SPARSE_MMA_MASK
	.align		4
.L_2171:
        /*00a8*/ 	.byte	0x03, 0x50
        /*00aa*/ 	.short	0x0000


	//----- nvinfo : EIATTR_MAXREG_COUNT
	.align		4
        /*00ac*/ 	.byte	0x03, 0x1b
        /*00ae*/ 	.short	0x00ff


	//----- nvinfo : EIATTR_MERCURY_ISA_VERSION
	.align		4
        /*00b0*/ 	.byte	0x03, 0x5f
        /*00b2*/ 	.short	0x0101


	//----- nvinfo : EIATTR_VRC_CTA_INIT_COUNT
	.align		4
        /*00b4*/ 	.byte	0x02, 0x4a
	.zero		1
	.zero		1


	//----- nvinfo : EIATTR_EXIT_INSTR_OFFSETS
	.align		4
        /*00b8*/ 	.byte	0x04, 0x1c
        /*00ba*/ 	.short	(.L_2173 - .L_2172)


	//   ....[0]....
.L_2172:
        /*00bc*/ 	.word	0x00000900


	//   ....[1]....
        /*00c0*/ 	.word	0x00000c60


	//   ....[2]....
        /*00c4*/ 	.word	0x00002230


	//----- nvinfo : EIATTR_CRS_STACK_SIZE
	.align		4
.L_2173:
        /*00c8*/ 	.byte	0x04, 0x1e
        /*00ca*/ 	.short	(.L_2175 - .L_2174)
.L_2174:
        /*00cc*/ 	.word	0x00000000


	//----- nvinfo : EIATTR_CBANK_PARAM_SIZE
	.align		4
.L_2175:
        /*00d0*/ 	.byte	0x03, 0x19
        /*00d2*/ 	.short	0x012c


	//----- nvinfo : EIATTR_PARAM_CBANK
	.align		4
        /*00d4*/ 	.byte	0x04, 0x0a
        /*00d6*/ 	.short	(.L_2177 - .L_2176)
	.align		4
.L_2176:
        /*00d8*/ 	.word	index@(.nv.constant0._ZN2at6native32batch_norm_backward_elemt_kernelIN3c104HalfES3_flEEvNS_27GenericPackedTensorAccessorIT_Lm3ENS_16DefaultPtrTraitsET2_EES8_NS4_IT1_Lm1ES6_S7_EESA_NS4_IT0_Lm1ES6_S7_EESA_SA_S8_PKii)
        /*00dc*/ 	.short	0x0380
        /*00de*/ 	.short	0x012c


	//----- nvinfo : EIATTR_SW_WAR
	.align		4
.L_2177:
        /*00e0*/ 	.byte	0x04, 0x36
        /*00e2*/ 	.short	(.L_2179 - .L_2178)
.L_2178:
        /*00e4*/ 	.word	0x00000008
.L_2179:


//--------------------- .nv.info._ZN2at6native32batch_norm_backward_elemt_kernelIN3c104HalfEfflEEvNS_27GenericPackedTensorAccessorIT_Lm3ENS_16DefaultPtrTraitsET2_EES8_NS4_IT1_Lm1ES6_S7_EESA_NS4_IT0_Lm1ES6_S7_EESA_SA_S8_PKii --------------------------
	.section	.nv.info._ZN2at6native32batch_norm_backward_elemt_kernelIN3c104HalfEfflEEvNS_27GenericPackedTensorAccessorIT_Lm3ENS_16DefaultPtrTraitsET2_EES8_NS4_IT1_Lm1ES6_S7_EESA_NS4_IT0_Lm1ES6_S7_EESA_SA_S8_PKii,"",@"SHT_CUDA_INFO"
	.sectionflags	@""
	.align	4


	//----- nvinfo : EIATTR_CUDA_API_VERSION
	.align		4
        /*0000*/ 	.byte	0x04, 0x37
        /*0002*/ 	.short	(.L_2181 - .L_2180)
.L_2180:
        /*0004*/ 	.word	0x00000082


	//----- nvinfo : EIATTR_KPARAM_INFO
	.align		4
.L_2181:
        /*0008*/ 	.byte	0x04, 0x17
        /*000a*/ 	.short	(.L_2183 - .L_2182)
.L_2182:
        /*000c*/ 	.word	0x00000000
        /*0010*/ 	.short	0x0009
        /*0012*/ 	.short	0x0128
        /*0014*/ 	.byte	0x00, 0xf0, 0x11, 0x00


	//----- nvinfo : EIATTR_KPARAM_INFO
	.align		4
.L_2183:
        /*0018*/ 	.byte	0x04, 0x17
        /*001a*/ 	.short	(.L_2185 - .L_2184)
.L_2184:
        /*001c*/ 	.word	0x00000000
        /*0020*/ 	.short	0x0008
        /*0022*/ 	.short	0x0120
        /*0024*/ 	.byte	0x00, 0xf5, 0x21, 0x00


	//----- nvinfo : EIATTR_KPARAM_INFO
	.align		4
.L_2185:
        /*0028*/ 	.byte	0x04, 0x17
        /*002a*/ 	.short	(.L_2187 - .L_2186)
.L_2186:
        /*002c*/ 	.word	0x00000000
        /*0030*/ 	.short	0x0007
        /*0032*/ 	.short	0x00e8
        /*0034*/ 	.byte	0x00, 0xf0, 0xe1, 0x00


	//----- nvinfo : EIATTR_KPARAM_INFO
	.align		4
.L_2187:
        /*0038*/ 	.byte	0x04, 0x17
        /*003a*/ 	.short	(.L_2189 - .L_2188)
.L_2188:
        /*003c*/ 	.word	0x00000000
        /*0040*/ 	.short	0x0006
        /*0042*/ 	.short	0x00d0
        /*0044*/ 	.byte	0x00, 0xf0, 0x61, 0x00


	//----- nvinfo : EIATTR_KPARAM_INFO
	.align		4
.L_2189:
        /*0048*/ 	.byte	0x04, 0x17
        /*004a*/ 	.short	(.L_2191 - .L_2190)
.L_2190:
        /*004c*/ 	.word	0x00000000
        /*0050*/ 	.short	0x0005
        /*0052*/ 	.short	0x00b8
        /*0054*/ 	.byte	0x00, 0xf0, 0x61, 0x00


	//----- nvinfo : EIATTR_KPARAM_INFO
	.align		4
.L_2191:
        /*0058*/ 	.byte	0x04, 0x17
        /*005a*/ 	.short	(.L_2193 - .L_2192)
.L_2192:
        /*005c*/ 	.word	0x00000000
        /*0060*/ 	.short	0x0004
        /*0062*/ 	.short	0x00a0
        /*0064*/ 	.byte	0x00, 0xf0, 0x61, 0x00


	//----- nvinfo : EIATTR_KPARAM_INFO
	.align		4
.L_2193:
        /*0068*/ 	.byte	0x04, 0x17
        /*006a*/ 	.short	(.L_2195 - .L_2194)
.L_2194:
        /*006c*/ 	.word	0x00000000
        /*0070*/ 	.short	0x0003
        /*0072*/ 	.short	0x0088
        /*0074*/ 	.byte	0x00, 0xf0, 0x61, 0x00


	//----- nvinfo : EIATTR_KPARAM_INFO
	.align		4
.L_2195:
        /*0078*/ 	.byte	0x04, 0x17
        /*007a*/ 	.short	(.L_2197 - .L_2196)
.L_2196:
        /*007c*/ 	.word	0x00000000
        /*0080*/ 	.short	0x0002
        /*0082*/ 	.short	0x0070
        /*0084*/ 	.byte	0x00, 0xf0, 0x61, 0x00


	//----- nvinfo : EIATTR_KPARAM_INFO
	.align		4
.L_2197:
        /*0088*/ 	.byte	0x04, 0x17
        /*008a*/ 	.short	(.L_2199 - .L_2198)
.L_2198:
        /*008c*/ 	.word	0x00000000
        /*0090*/ 	.short	0x0001
        /*0092*/ 	.short	0x0038
        /*0094*/ 	.byte	0x00, 0xf0, 0xe1, 0x00


	//----- nvinfo : EIATTR_KPARAM_INFO
	.align		4
.L_2199:
        /*0098*/ 	.byte	0x04, 0x17
        /*009a*/ 	.short	(.L_2201 - .L_2200)
.L_2200:
        /*009c*/ 	.word	0x00000000
        /*00a0*/ 	.short	0x0000
        /*00a2*/ 	.short	0x0000
        /*00a4*/ 	.byte	0x00, 0xf0, 0xe1, 0x00


	//----- nvinfo : EIATTR_SPARSE_MMA_MASK
	.align		4
.L_2201:
        /*00a8*/ 	.byte	0x03, 0x50
        /*00aa*/ 	.short	0x0000


	//----- nvinfo : EIATTR_MAXREG_COUNT
	.align		4
        /*00ac*/ 	.byte	0x03, 0x1b
        /*00ae*/ 	.short	0x00ff


	//----- nvinfo : EIATTR_MERCURY_ISA_VERSION
	.align		4
        /*00b0*/ 	.byte	0x03, 0x5f
        /*00b2*/ 	.short	0x0101


	//----- nvinfo : EIATTR_VRC_CTA_INIT_COUNT
	.align		4
        /*00b4*/ 	.byte	0x02, 0x4a
	.zero		1
	.zero		1


	//----- nvinfo : EIATTR_EXIT_INSTR_OFFSETS
	.align		4
        /*00b8*/ 	.byte	0x04, 0x1c
        /*00ba*/ 	.short	(.L_2203 - .L_2202)


	//   ....[0]....
.L_2202:
        /*00bc*/ 	.word	0x00000900


	//   ....[1]....
        /*00c0*/ 	.word	0x00000c70


	//   ....[2]....
        /*00c4*/ 	.word	0x00002220


	//----- nvinfo : EIATTR_CRS_STACK_SIZE
	.align		4
.L_2203:
        /*00c8*/ 	.byte	0x04, 0x1e
        /*00ca*/ 	.short	(.L_2205 - .L_2204)
.L_2204:
        /*00cc*/ 	.word	0x00000000


	//----- nvinfo : EIATTR_CBANK_PARAM_SIZE
	.align		4
.L_2205:
        /*00d0*/ 	.byte	0x03, 0x19
        /*00d2*/ 	.short	0x012c


	//----- nvinfo : EIATTR_PARAM_CBANK
	.align		4
        /*00d4*/ 	.byte	0x04, 0x0a
        /*00d6*/ 	.short	(.L_2207 - .L_2206)
	.align		4
.L_2206:
        /*00d8*/ 	.word	index@(.nv.constant0._ZN2at6native32batch_norm_backward_elemt_kernelIN3c104HalfEfflEEvNS_27GenericPackedTensorAccessorIT_Lm3ENS_16DefaultPtrTraitsET2_EES8_NS4_IT1_Lm1ES6_S7_EESA_NS4_IT0_Lm1ES6_S7_EESA_SA_S8_PKii)
        /*00dc*/ 	.short	0x0380
        /*00de*/ 	.short	0x012c


	//----- nvinfo : EIATTR_SW_WAR
	.align		4
.L_2207:
        /*00e0*/ 	.byte	0x04, 0x36
        /*00e2*/ 	.short	(.L_2209 - .L_2208)
.L_2208:
        /*00e4*/ 	.word	0x00000008
.L_2209:


//--------------------- .nv.info._ZN2at6native32batch_norm_backward_elemt_kernelIN3c104HalfES3_fiEEvNS_27GenericPackedTensorAccessorIT_Lm3ENS_16DefaultPtrTraitsET2_EES8_NS4_IT1_Lm1ES6_S7_EESA_NS4_IT0_Lm1ES6_S7_EESA_SA_S8_PKii --------------------------
	.section	.nv.info._ZN2at6native32batch_norm_backward_elemt_kernelIN3c104HalfES3_fiEEvNS_27GenericPackedTensorAccessorIT_Lm3ENS_16DefaultPtrTraitsET2_EES8_NS4_IT1_Lm1ES6_S7_EESA_NS4_IT0_Lm1ES6_S7_EESA_SA_S8_PKii,"",@"SHT_CUDA_INFO"
	.sectionflags	@""
	.align	4


	//----- nvinfo : EIATTR_CUDA_API_VERSION
	.align		4
        /*0000*/ 	.byte	0x04, 0x37
        /*0002*/ 	.short	(.L_2211 - .L_2210)
.L_2210:
        /*0004*/ 	.word	0x00000082


	//----- nvinfo : EIATTR_KPARAM_INFO
	.align		4
.L_2211:
        /*0008*/ 	.byte	0x04, 0x17
        /*000a*/ 	.short	(.L_2213 - .L_2212)
.L_2212:
        /*000c*/ 	.word	0x00000000
        /*0010*/ 	.short	0x0009
        /*0012*/ 	.short	0x00b8
        /*0014*/ 	.byte	0x00, 0xf0, 0x11, 0x00


	//----- nvinfo : EIATTR_KPARAM_INFO
	.align		4
.L_2213:
        /*0018*/ 	.byte	0x04, 0x17
        /*001a*/ 	.short	(.L_2215 - .L_2214)
.L_2214:
        /*001c*/ 	.word	0x00000000
        /*0020*/ 	.short	0x0008
        /*0022*/ 	.short	0x00b0
        /*0024*/ 	.byte	0x00, 0xf5, 0x21, 0x00


	//----- nvinfo : EIATTR_KPARAM_INFO
	.align		4
.L_2215:
        /*0028*/ 	.byte	0x04, 0x17
        /*002a*/ 	.short	(.L_2217 - .L_2216)
.L_2216:
        /*002c*/ 	.word	0x00000000
        /*0030*/ 	.short	0x0007
        /*0032*/ 	.short	0x0090
        /*0034*/ 	.byte	0x00, 0xf0, 0x81, 0x00


	//----- nvinfo : EIATTR_KPARAM_INFO
	.align		4
.L_2217:
        /*0038*/ 	.byte	0x04, 0x17
        /*003a*/ 	.short	(.L_2219 - .L_2218)
.L_2218:
        /*003c*/ 	.word	0x00000000
        /*0040*/ 	.short	0x0006
        /*0042*/ 	.short	0x0080
        /*0044*/ 	.byte	0x00, 0xf0, 0x41, 0x00


	//----- nvinfo : EIATTR_KPARAM_INFO
	.align		4
.L_2219:
        /*0048*/ 	.byte	0x04, 0x17
        /*004a*/ 	.short	(.L_2221 - .L_2220)
.L_2220:
        /*004c*/ 	.word	0x00000000
        /*0050*/ 	.short	0x0005
        /*0052*/ 	.short	0x0070
        /*0054*/ 	.byte	0x00, 0xf0, 0x41, 0x00


	//----- nvinfo : EIATTR_KPARAM_INFO
	.align		4
.L_2221:
        /*0058*/ 	.byte	0x04, 0x17
        /*005a*/ 	.short	(.L_2223 - .L_2222)
.L_2222:
        /*005c*/ 	.word	0x00000000
        /*0060*/ 	.short	0x0004
        /*0062*/ 	.short	0x0060
        /*0064*/ 	.byte	0x00, 0xf0, 0x41, 0x00


	//----- nvinfo : EIATTR_KPARAM_INFO
	.align		4
.L_2223:
        /*0068*/ 	.byte	0x04, 0x17
        /*006a*/ 	.short	(.L_2225 - .L_2224)
.L_2224:
        /*006c*/ 	.word	0x00000000
        /*0070*/ 	.short	0x0003
        /*0072*/ 	.short	0x0050
        /*0074*/ 	.byte	0x00, 0xf0, 0x41, 0x00


	//----- nvinfo : EIATTR_KPARAM_INFO
	.align		4
.L_2225:
        /*0078*/ 	.byte	0x04, 0x17
        /*007a*/ 	.short	(.L_2227 - .L_2226)
.L_2226:
        /*007c*/ 	.word	0x00000000
        /*0080*/ 	.short	0x0002
        /*0082*/ 	.short	0x0040
        /*0084*/ 	.byte	0x00, 0xf0, 0x41, 0x00


	//----- nvinfo : EIATTR_KPARAM_INFO
	.align		4
.L_2227:
        /*0088*/ 	.byte	0x04, 0x17
        /*008a*/ 	.short	(.L_2229 - .L_2228)
.L_2228:
        /*008c*/ 	.word	0x00000000
        /*0090*/ 	.short	0x0001
        /*0092*/ 	.short	0x0020
        /*0094*/ 	.byte	0x00, 0xf0, 0x81, 0x00


	//----- nvinfo : EIATTR_KPARAM_INFO
	.align		4
.L_2229:
        /*0098*/ 	.byte	0x04, 0x17
        /*009a*/ 	.short	(.L_2231 - .L_2230)
.L_2230:
        /*009c*/ 	.word	0x00000000
        /*00a0*/ 	.short	0x0000
        /*00a2*/ 	.short	0x0000
        /*00a4*/ 	.byte	0x00, 0xf0, 0x81, 0x00


	//----- nvinfo : EIATTR_SPARSE_MMA_MASK
	.align		4
.L_2231:
        /*00a8*/ 	.byte	0x03, 0x50
        /*00aa*/ 	.short	0x0000


	//----- nvinfo : EIATTR_MAXREG_COUNT
	.align		4
        /*00ac*/ 	.byte	0x03, 0x1b
        /*00ae*/ 	.short	0x00ff


	//----- nvinfo : EIATTR_MERCURY_ISA_VERSION
	.align		4
        /*00b0*/ 	.byte	0x03, 0x5f
        /*00b2*/ 	.short	0x0101


	//----- nvinfo : EIATTR_VRC_CTA_INIT_COUNT
	.align		4
        /*00b4*/ 	.byte	0x02, 0x4a
	.zero		1
	.zero		1


	//----- nvinfo : EIATTR_EXIT_INSTR_OFFSETS
	.align		4
        /*00b8*/ 	.byte	0x04, 0x1c
        /*00ba*/ 	.short	(.L_2233 - .L_2232)


	//   ....[0]....
.L_2232:
        /*00bc*/ 	.word	0x00000930


	//   ....[1]....
        /*00c0*/ 	.word	0x00000b20


	//   ....[2]....
        /*00c4*/ 	.word	0x00001050


	//----- nvinfo : EIATTR_CRS_STACK_SIZE
	.align		4
.L_2233:
        /*00c8*/ 	.byte	0x04, 0x1e
        /*00ca*/ 	.short	(.L_2235 - .L_2234)
.L_2234:
        /*00cc*/ 	.word	0x00000000


	//----- nvinfo : EIATTR_CBANK_PARAM_SIZE
	.align		4
.L_2235:
        /*00d0*/ 	.byte	0x03, 0x19
        /*00d2*/ 	.short	0x00bc


	//----- nvinfo : EIATTR_PARAM_CBANK
	.align		4
        /*00d4*/ 	.byte	0x04, 0x0a
        /*00d6*/ 	.short	(.L_2237 - .L_2236)
	.align		4
.L_2236:
        /*00d8*/ 	.word	index@(.nv.constant0._ZN2at6native32batch_norm_backward_elemt_kernelIN3c104HalfES3_fiEEvNS_27GenericPackedTensorAccessorIT_Lm3ENS_16DefaultPtrTraitsET2_EES8_NS4_IT1_Lm1ES6_S7_EESA_NS4_IT0_Lm1ES6_S7_EESA_SA_S8_PKii)
        /*00dc*/ 	.short	0x0380
        /*00de*/ 	.short	0x00bc


	//----- nvinfo : EIATTR_SW_WAR
	.align		4
.L_2237:
        /*00e0*/ 	.byte	0x04, 0x36
        /*00e2*/ 	.short	(.L_2239 - .L_2238)
.L_2238:
        /*00e4*/ 	.word	0x00000008
.L_2239:


//--------------------- .nv.info._ZN2at6native32batch_norm_backward_elemt_kernelIN3c104HalfEffiEEvNS_27GenericPackedTensorAccessorIT_Lm3ENS_16DefaultPtrTraitsET2_EES8_NS4_IT1_Lm1ES6_S7_EESA_NS4_IT0_Lm1ES6_S7_EESA_SA_S8_PKii --------------------------
	.section	.nv.info._ZN2at6native32batch_norm_backward_elemt_kernelIN3c104HalfEffiEEvNS_27GenericPackedTensorAccessorIT_Lm3ENS_16DefaultPtrTraitsET2_EES8_NS4_IT1_Lm1ES6_S7_EESA_NS4_IT0_Lm1ES6_S7_EESA_SA_S8_PKii,"",@"SHT_CUDA_INFO"
	.sectionflags	@""
	.align	4


	//----- nvinfo : EIATTR_CUDA_API_VERSION
	.align		4
        /*0000*/ 	.byte	0x04, 0x37
        /*0002*/ 	.short	(.L_2241 - .L_2240)
.L_2240:
        /*0004*/ 	.word	0x00000082


	//----- nvinfo : EIATTR_KPARAM_INFO
	.align		4
.L_2241:
        /*0008*/ 	.byte	0x04, 0x17
        /*000a*/ 	.short	(.L_2243 - .L_2242)
.L_2242:
        /*000c*/ 	.word	0x00000000
        /*0010*/ 	.short	0x0009
        /*0012*/ 	.short	0x00b8
        /*0014*/ 	.byte	0x00, 0xf0, 0x11, 0x00


	//----- nvinfo : EIATTR_KPARAM_INFO
	.align		4
.L_2243:
        /*0018*/ 	.byte	0x04, 0x17
        /*001a*/ 	.short	(.L_2245 - .L_2244)
.L_2244:
        /*001c*/ 	.word	0x00000000
        /*0020*/ 	.short	0x0008
        /*0022*/ 	.short	0x00b0
        /*0024*/ 	.byte	0x00, 0xf5, 0x21, 0x00


	//----- nvinfo : EIATTR_KPARAM_INFO
	.align		4
.L_2245:
        /*0028*/ 	.byte	0x04, 0x17
        /*002a*/ 	.short	(.L_2247 - .L_2246)
.L_2246:
        /*002c*/ 	.word	0x00000000
        /*0030*/ 	.short	0x0007
        /*0032*/ 	.short	0x0090
        /*0034*/ 	.byte	0x00, 0xf0, 0x81, 0x00


	//----- nvinfo : EIATTR_KPARAM_INFO
	.align		4
.L_2247:
        /*0038*/ 	.byte	0x04, 0x17
        /*003a*/ 	.short	(.L_2249 - .L_2248)
.L_2248:
        /*003c*/ 	.word	0x00000000
        /*0040*/ 	.short	0x0006
        /*0042*/ 	.short	0x0080
        /*0044*/ 	.byte	0x00, 0xf0, 0x41, 0x00


	//----- nvinfo : EIATTR_KPARAM_INFO
	.align		4
.L_2249:
        /*0048*/ 	.byte	0x04, 0x17
        /*004a*/ 	.short	(.L_2251 - .L_2250)
.L_2250:
        /*004c*/ 	.word	0x00000000
        /*0050*/ 	.short	0x0005
        /*0052*/ 	.short	0x0070
        /*0054*/ 	.byte	0x00, 0xf0, 0x41, 0x00


	//----- nvinfo : EIATTR_KPARAM_INFO
	.align		4
.L_2251:
        /*0058*/ 	.byte	0x04, 0x17
        /*005a*/ 	.short	(.L_2253 - .L_2252)
.L_2252:
        /*005c*/ 	.word	0x00000000
        /*0060*/ 	.short	0x0004
        /*0062*/ 	.short	0x0060
        /*0064*/ 	.byte	0x00, 0xf0, 0x41, 0x00


	//----- nvinfo : EIATTR_KPARAM_INFO
	.align		4
.L_2253:
        /*0068*/ 	.byte	0x04, 0x17
        /*006a*/ 	.short	(.L_2255 - .L_2254)
.L_2254:
        /*006c*/ 	.word	0x00000000
        /*0070*/ 	.short	0x0003
        /*0072*/ 	.short	0x0050
        /*0074*/ 	.byte	0x00, 0xf0, 0x41, 0x00


	//----- nvinfo : EIATTR_KPARAM_INFO
	.align		4
.L_2255:
        /*0078*/ 	.byte	0x04, 0x17
        /*007a*/ 	.short	(.L_2257 - .L_2256)
.L_2256:
        /*007c*/ 	.word	0x00000000
        /*0080*/ 	.short	0x0002
        /*0082*/ 	.short	0x0040
        /*0084*/ 	.byte	0x00, 0xf0, 0x41, 0x00


	//----- nvinfo : EIATTR_KPARAM_INFO
	.align		4
.L_2257:
        /*0088*/ 	.byte	0x04, 0x17
        /*008a*/ 	.short	(.L_2259 - .L_2258)
.L_2258:
        /*008c*/ 	.word	0x00000000
        /*0090*/ 	.short	0x0001
        /*0092*/ 	.short	0x0020
        /*0094*/ 	.byte	0x00, 0xf0, 0x81, 0x00


	//----- nvinfo : EIATTR_KPARAM_INFO
	.align		4
.L_2259:
        /*0098*/ 	.byte	0x04, 0x17
        /*009a*/ 	.short	(.L_2261 - .L_2260)
.L_2260:
        /*009c*/ 	.word	0x00000000
        /*00a0*/ 	.short	0x0000
        /*00a2*/ 	.short	0x0000
        /*00a4*/ 	.byte	0x00, 0xf0, 0x81, 0x00


	//----- nvinfo : EIATTR_SPARSE_MMA_MASK
	.align		4
.L_2261:
        /*00a8*/ 	.byte	0x03, 0x50
        /*00aa*/ 	.short	0x0000


	//----- nvinfo : EIATTR_MAXREG_COUNT
	.align		4
        /*00ac*/ 	.byte	0x03, 0x1b
        /*00ae*/ 	.short	0x00ff


	//----- nvinfo : EIATTR_MERCURY_ISA_VERSION
	.align		4
        /*00b0*/ 	.byte	0x03, 0x5f
        /*00b2*/ 	.short	0x0101


	//----- nvinfo : EIATTR_VRC_CTA_INIT_COUNT
	.align		4
        /*00b4*/ 	.byte	0x02, 0x4a
	.zero		1
	.zero		1


	//----- nvinfo : EIATTR_EXIT_INSTR_OFFSETS
	.align		4
        /*00b8*/ 	.byte	0x04, 0x1c
        /*00ba*/ 	.short	(.L_2263 - .L_2262)


	//   ....[0]....
.L_2262:
        /*00bc*/ 	.word	0x00000930


	//   ....[1]....
        /*00c0*/ 	.word	0x00000b30


	//   ....[2]....
        /*00c4*/ 	.word	0x00001040


	//----- nvinfo : EIATTR_CRS_STACK_SIZE
	.align		4
.L_2263:
        /*00c8*/ 	.byte	0x04, 0x1e
        /*00ca*/ 	.short	(.L_2265 - .L_2264)
.L_2264:
        /*00cc*/ 	.word	0x00000000


	//----- nvinfo : EIATTR_CBANK_PARAM_SIZE
	.align		4
.L_2265:
        /*00d0*/ 	.byte	0x03, 0x19
        /*00d2*/ 	.short	0x00bc


	//----- nvinfo : EIATTR_PARAM_CBANK
	.align		4
        /*00d4*/ 	.byte	0x04, 0x0a
        /*00d6*/ 	.short	(.L_2267 - .L_2266)
	.align		4
.L_2266:
        /*00d8*/ 	.word	index@(.nv.constant0._ZN2at6native32batch_norm_backward_elemt_kernelIN3c104HalfEffiEEvNS_27GenericPackedTensorAccessorIT_Lm3ENS_16DefaultPtrTraitsET2_EES8_NS4_IT1_Lm1ES6_S7_EESA_NS4_IT0_Lm1ES6_S7_EESA_SA_S8_PKii)
        /*00dc*/ 	.short	0x0380
        /*00de*/ 	.short	0x00bc


	//----- nvinfo : EIATTR_SW_WAR
	.align		4
.L_2267:
        /*00e0*/ 	.byte	0x04, 0x36
        /*00e2*/ 	.short	(.L_2269 - .L_2268)
.L_2268:
        /*00e4*/ 	.word	0x00000008
.L_2269:


//--------------------- .nv.info._ZN2at6native32batch_norm_backward_elemt_kernelIffflEEvNS_27GenericPackedTensorAccessorIT_Lm3ENS_16DefaultPtrTraitsET2_EES6_NS2_IT1_Lm1ES4_S5_EES8_NS2_IT0_Lm1ES4_S5_EES8_S8_S6_PKii --------------------------
	.section	.nv.info._ZN2at6native32batch_norm_backward_elemt_kernelIffflEEvNS_27GenericPackedTensorAccessorIT_Lm3ENS_16DefaultPtrTraitsET2_EES6_NS2_IT1_Lm1ES4_S5_EES8_NS2_IT0_Lm1ES4_S5_EES8_S8_S6_PKii,"",@"SHT_CUDA_INFO"
	.sectionflags	@""
	.align	4


	//----- nvinfo : EIATTR_CUDA_API_VERSION
	.align		4
        /*0000*/ 	.byte	0x04, 0x37
        /*0002*/ 	.short	(.L_2271 - .L_2270)
.L_2270:
        /*0004*/ 	.word	0x00000082


	//----- nvinfo : EIATTR_KPARAM_INFO
	.align		4
.L_2271:
        /*0008*/ 	.byte	0x04, 0x17
        /*000a*/ 	.short	(.L_2273 - .L_2272)
.L_2272:
        /*000c*/ 	.word	0x00000000
        /*0010*/ 	.short	0x0009
        /*0012*/ 	.short	0x0128
        /*0014*/ 	.byte	0x00, 0xf0, 0x11, 0x00


	//----- nvinfo : EIATTR_KPARAM_INFO
	.align		4
.L_2273:
        /*0018*/ 	.byte	0x04, 0x17
        /*001a*/ 	.short	(.L_2275 - .L_2274)
.L_2274:
        /*001c*/ 	.word	0x00000000
        /*0020*/ 	.short	0x0008
        /*0022*/ 	.short	0x0120
        /*0024*/ 	.byte	0x00, 0xf5, 0x21, 0x00


	//----- nvinfo : EIATTR_KPARAM_INFO
	.align		4
.L_2275:
        /*0028*/ 	.byte	0x04, 0x17
        /*002a*/ 	.short	(.L_2277 - .L_2276)
.L_2276:
        /*002c*/ 	.word	0x00000000
        /*0030*/ 	.short	0x0007
        /*0032*/ 	.short	0x00e8
        /*0034*/ 	.byte	0x00, 0xf0, 0xe1, 0x00


	//----- nvinfo : EIATTR_KPARAM_INFO
	.align		4
.L_2277:
        /*0038*/ 	.byte	0x04, 0x17
        /*003a*/ 	.short	(.L_2279 - .L_2278)
.L_2278:
        /*003c*/ 	.word	0x00000000
        /*0040*/ 	.short	0x0006
        /*0042*/ 	.short	0x00d0
        /*0044*/ 	.byte	0x00, 0xf0, 0x61, 0x00


	//----- nvinfo : EIATTR_KPARAM_INFO
	.align		4
.L_2279:
        /*0048*/ 	.byte	0x04, 0x17
        /*004a*/ 	.short	(.L_2281 - .L_2280)
.L_2280:
        /*004c*/ 	.word	0x00000000
        /*0050*/ 	.short	0x0005
        /*0052*/ 	.short	0x00b8
        /*0054*/ 	.byte	0x00, 0xf0, 0x61, 0x00


	//----- nvinfo : EIATTR_KPARAM_INFO
	.align		4
.L_2281:
        /*0058*/ 	.byte	0x04, 0x17
        /*005a*/ 	.short	(.L_2283 - .L_2282)
.L_2282:
        /*005c*/ 	.word	0x00000000
        /*0060*/ 	.short	0x0004
        /*0062*/ 	.short	0x00a0
        /*0064*/ 	.byte	0x00, 0xf0, 0x61, 0x00


	//----- nvinfo : EIATTR_KPARAM_INFO
	.align		4
.L_2283:
        /*0068*/ 	.byte	0x04, 0x17
        /*006a*/ 	.short	(.L_2285 - .L_2284)
.L_2284:
        /*006c*/ 	.word	0x00000000
        /*0070*/ 	.short	0x0003
        /*0072*/ 	.short	0x0088
        /*0074*/ 	.byte	0x00, 0xf0, 0x61, 0x00


	//----- nvinfo : EIATTR_KPARAM_INFO
	.align		4
.L_2285:
        /*0078*/ 	.byte	0x04, 0x17
        /*007a*/ 	.short	(.L_2287 - .L_2286)
.L_2286:
        /*007c*/ 	.word	0x00000000
        /*0080*/ 	.short	0x0002
        /*0082*/ 	.short	0x0070
        /*0084*/ 	.byte	0x00, 0xf0, 0x61, 0x00


	//----- nvinfo : EIATTR_KPARAM_INFO
	.align		4
.L_2287:
        /*0088*/ 	.byte	0x04, 0x17
        /*008a*/ 	.short	(.L_2289 - .L_2288)
.L_2288:
        /*008c*/ 	.word	0x00000000
        /*0090*/ 	.short	0x0001
        /*0092*/ 	.short	0x0038
        /*0094*/ 	.byte	0x00, 0xf0, 0xe1, 0x00


	//----- nvinfo : EIATTR_KPARAM_INFO
	.align		4
.L_2289:
        /*0098*/ 	.byte	0x04, 0x17
        /*009a*/ 	.short	(.L_2291 - .L_2290)
.L_2290:
        /*009c*/ 	.word	0x00000000
        /*00a0*/ 	.short	0x0000
        /*00a2*/ 	.short	0x0000
        /*00a4*/ 	.byte	0x00, 0xf0, 0xe1, 0x00


	//----- nvinfo : EIATTR_SPARSE_MMA_MASK
	.align		4
.L_2291:
        /*00a8*/ 	.byte	0x03, 0x50
        /*00aa*/ 	.short	0x0000


	//----- nvinfo : EIATTR_MAXREG_COUNT
	.align		4
        /*00ac*/ 	.byte	0x03, 0x1b
        /*00ae*/ 	.short	0x00ff


	//----- nvinfo : EIATTR_MERCURY_ISA_VERSION
	.align		4
        /*00b0*/ 	.byte	0x03, 0x5f
        /*00b2*/ 	.short	0x0101


	//----- nvinfo : EIATTR_VRC_CTA_INIT_COUNT
	.align		4
        /*00b4*/ 	.byte	0x02, 0x4a
	.zero		1
	.zero		1


	//----- nvinfo : EIATTR_EXIT_INSTR_OFFSETS
	.align		4
        /*00b8*/ 	.byte	0x04, 0x1c
        /*00ba*/ 	.short	(.L_2293 - .L_2292)


	//   ....[0]....
.L_2292:
        /*00bc*/ 	.word	0x00000900


	//   ....[1]....
        /*00c0*/ 	.word	0x00000c70


	//   ....[2]....
        /*00c4*/ 	.word	0x000020a0


	//----- nvinfo : EIATTR_CRS_STACK_SIZE
	.align		4
.L_2293:
        /*00c8*/ 	.byte	0x04, 0x1e
        /*00ca*/ 	.short	(.L_2295 - .L_2294)
.L_2294:
        /*00cc*/ 	.word	0x00000000


	//----- nvinfo : EIATTR_CBANK_PARAM_SIZE
	.align		4
.L_2295:
        /*00d0*/ 	.byte	0x03, 0x19
        /*00d2*/ 	.short	0x012c


	//----- nvinfo : EIATTR_PARAM_CBANK
	.align		4
        /*00d4*/ 	.byte	0x04, 0x0a
        /*00d6*/ 	.short	(.L_2297 - .L_2296)
	.align		4
.L_2296:
        /*00d8*/ 	.word	index@(.nv.constant0._ZN2at6native32batch_norm_backward_elemt_kernelIffflEEvNS_27GenericPackedTensorAccessorIT_Lm3ENS_16DefaultPtrTraitsET2_EES6_NS2_IT1_Lm1ES4_S5_EES8_NS2_IT0_Lm1ES4_S5_EES8_S8_S6_PKii)
        /*00dc*/ 	.short	0x0380
        /*00de*/ 	.short	0x012c


	//----- nvinfo : EIATTR_SW_WAR
	.align		4
.L_2297:
        /*00e0*/ 	.byte	0x04, 0x36
        /*00e2*/ 	.short	(.L_2299 - .L_2298)
.L_2298:
        /*00e4*/ 	.word	0x00000008
.L_2299:


//--------------------- .nv.info._ZN2at6native32batch_norm_backward_elemt_kernelIfffiEEvNS_27GenericPackedTensorAccessorIT_Lm3ENS_16DefaultPtrTraitsET2_EES6_NS2_IT1_Lm1ES4_S5_EES8_NS2_IT0_Lm1ES4_S5_EES8_S8_S6_PKii --------------------------
	.section	.nv.info._ZN2at6native32batch_norm_backward_elemt_kernelIfffiEEvNS_27GenericPackedTensorAccessorIT_Lm3ENS_16DefaultPtrTraitsET2_EES6_NS2_IT1_Lm1ES4_S5_EES8_NS2_IT0_Lm1ES4_S5_EES8_S8_S6_PKii,"",@"SHT_CUDA_INFO"
	.sectionflags	@""
	.align	4


	//----- nvinfo : EIATTR_CUDA_API_VERSION
	.align		4
        /*0000*/ 	.byte	0x04, 0x37
        /*0002*/ 	.short	(.L_2301 - .L_2300)
.L_2300:
        /*0004*/ 	.word	0x00000082


	//----- nvinfo : EIATTR_KPARAM_INFO
	.align		4
.L_2301:
        /*0008*/ 	.byte	0x04, 0x17
        /*000a*/ 	.short	(.L_2303 - .L_2302)
.L_2302:
        /*000c*/ 	.word	0x00000000
        /*0010*/ 	.short	0x0009
        /*0012*/ 	.short	0x00b8
        /*0014*/ 	.byte	0x00, 0xf0, 0x11, 0x00


	//----- nvinfo : EIATTR_KPARAM_INFO
	.align		4
.L_2303:
        /*0018*/ 	.byte	0x04, 0x17
        /*001a*/ 	.short	(.L_2305 - .L_2304)
.L_2304:
        /*001c*/ 	.word	0x00000000
        /*0020*/ 	.short	0x0008
        /*0022*/ 	.short	0x00b0
        /*0024*/ 	.byte	0x00, 0xf5, 0x21, 0x00


	//----- nvinfo : EIATTR_KPARAM_INFO
	.align		4
.L_2305:
        /*0028*/ 	.byte	0x04, 0x17
        /*002a*/ 	.short	(.L_2307 - .L_2306)
.L_2306:
        /*002c*/ 	.word	0x00000000
        /*0030*/ 	.short	0x0007
        /*0032*/ 	.short	0x0090
        /*0034*/ 	.byte	0x00, 0xf0, 0x81, 0x00


	//----- nvinfo : EIATTR_KPARAM_INFO
	.align		4
.L_2307:
        /*0038*/ 	.byte	0x04, 0x17
        /*003a*/ 	.short	(.L_2309 - .L_2308)
.L_2308:
        /*003c*/ 	.word	0x00000000
        /*0040*/ 	.short	0x0006
        /*0042*/ 	.short	0x0080
        /*0044*/ 	.byte	0x00, 0xf0, 0x41, 0x00


	//----- nvinfo : EIATTR_KPARAM_INFO
	.align		4
.L_2309:
        /*0048*/ 	.byte	0x04, 0x17
        /*004a*/ 	.short	(.L_2311 - .L_2310)
.L_2310:
        /*004c*/ 	.word	0x00000000
        /*0050*/ 	.short	0x0005
        /*0052*/ 	.short	0x0070
        /*0054*/ 	.byte	0x00, 0xf0, 0x41, 0x00


	//----- nvinfo : EIATTR_KPARAM_INFO
	.align		4
.L_2311:
        /*0058*/ 	.byte	0x04, 0x17
        /*005a*/ 	.short	(.L_2313 - .L_2312)
.L_2312:
        /*005c*/ 	.word	0x00000000
        /*0060*/ 	.short	0x0004
        /*0062*/ 	.short	0x0060
        /*0064*/ 	.byte	0x00, 0xf0, 0x41, 0x00


	//----- nvinfo : EIATTR_KPARAM_INFO
	.align		4
.L_2313:
        /*0068*/ 	.byte	0x04, 0x17
        /*006a*/ 	.short	(.L_2315 - .L_2314)
.L_2314:
        /*006c*/ 	.word	0x00000000
        /*0070*/ 	.short	0x0003
        /*0072*/ 	.short	0x0050
        /*0074*/ 	.byte	0x00, 0xf0, 0x41, 0x00


	//----- nvinfo : EIATTR_KPARAM_INFO
	.align		4
.L_2315:
        /*0078*/ 	.byte	0x04, 0x17
        /*007a*/ 	.short	(.L_2317 - .L_2316)
.L_2316:
        /*007c*/ 	.word	0x00000000
        /*0080*/ 	.short	0x0002
        /*0082*/ 	.short	0x0040
        /*0084*/ 	.byte	0x00, 0xf0, 0x41, 0x00


	//----- nvinfo : EIATTR_KPARAM_INFO
	.align		4
.L_2317:
        /*0088*/ 	.byte	0x04, 0x17
        /*008a*/ 	.short	(.L_2319 - .L_2318)
.L_2318:
        /*008c*/ 	.word	0x00000000
        /*0090*/ 	.short	0x0001
        /*0092*/ 	.short	0x0020
        /*0094*/ 	.byte	0x00, 0xf0, 0x81, 0x00


	//----- nvinfo : EIATTR_KPARAM_INFO
	.align		4
.L_2319:
        /*0098*/ 	.byte	0x04, 0x17
        /*009a*/ 	.short	(.L_2321 - .L_2320)
.L_2320:
        /*009c*/ 	.word	0x00000000
        /*00a0*/ 	.short	0x0000
        /*00a2*/ 	.short	0x0000
        /*00a4*/ 	.byte	0x00, 0xf0, 0x81, 0x00


	//----- nvinfo : EIATTR_SPARSE_MMA_MASK
	.align		4
.L_2321:
        /*00a8*/ 	.byte	0x03, 0x50
        /*00aa*/ 	.short	0x0000


	//----- nvinfo : EIATTR_MAXREG_COUNT
	.align		4
        /*00ac*/ 	.byte	0x03, 0x1b
        /*00ae*/ 	.short	0x00ff


	//----- nvinfo : EIATTR_MERCURY_ISA_VERSION
	.align		4
        /*00b0*/ 	.byte	0x03, 0x5f
        /*00b2*/ 	.short	0x0101


	//----- nvinfo : EIATTR_VRC_CTA_INIT_COUNT
	.align		4
        /*00b4*/ 	.byte	0x02, 0x4a
	.zero		1
	.zero		1


	//----- nvinfo : EIATTR_EXIT_INSTR_OFFSETS
	.align		4
        /*00b8*/ 	.byte	0x04, 0x1c
        /*00ba*/ 	.short	(.L_2323 - .L_2322)


	//   ....[0]....
.L_2322:
        /*00bc*/ 	.word	0x00000930


	//   ....[1]....
        /*00c0*/ 	.word	0x00000b30


	//   ....[2]....
        /*00c4*/ 	.word	0x00001010


	//----- nvinfo : EIATTR_CRS_STACK_SIZE
	.align		4
.L_2323:
        /*00c8*/ 	.byte	0x04, 0x1e
        /*00ca*/ 	.short	(.L_2325 - .L_2324)
.L_2324:
        /*00cc*/ 	.word	0x00000000


	//----- nvinfo : EIATTR_CBANK_PARAM_SIZE
	.align		4
.L_2325:
        /*00d0*/ 	.byte	0x03, 0x19
        /*00d2*/ 	.short	0x00bc


	//----- nvinfo : EIATTR_PARAM_CBANK
	.align		4
        /*00d4*/ 	.byte	0x04, 0x0a
        /*00d6*/ 	.short	(.L_2327 - .L_2326)
	.align		4
.L_2326:
        /*00d8*/ 	.word	index@(.nv.constant0._ZN2at6native32batch_norm_backward_elemt_kernelIfffiEEvNS_27GenericPackedTensorAccessorIT_Lm3ENS_16DefaultPtrTraitsET2_EES6_NS2_IT1_Lm1ES4_S5_EES8_NS2_IT0_Lm1ES4_S5_EES8_S8_S6_PKii)
        /*00dc*/ 	.short	0x0380
        /*00de*/ 	.short	0x00bc


	//----- nvinfo : EIATTR_SW_WAR
	.align		4
.L_2327:
        /*00e0*/ 	.byte	0x04, 0x36
        /*00e2*/ 	.short	(.L_2329 - .L_2328)
.L_2328:
        /*00e4*/ 	.word	0x00000008
.L_2329:


//--------------------- .nv.info._ZN2at6native32batch_norm_backward_elemt_kernelIdddlEEvNS_27GenericPackedTensorAccessorIT_Lm3ENS_16DefaultPtrTraitsET2_EES6_NS2_IT1_Lm1ES4_S5_EES8_NS2_IT0_Lm1ES4_S5_EES8_S8_S6_PKii --------------------------
	.section	.nv.info._ZN2at6native32batch_norm_backward_elemt_kernelIdddlEEvNS_27GenericPackedTensorAccessorIT_Lm3ENS_16DefaultPtrTraitsET2_EES6_NS2_IT1_Lm1ES4_S5_EES8_NS2_IT0_Lm1ES4_S5_EES8_S8_S6_PKii,"",@"SHT_CUDA_INFO"
	.sectionflags	@""
	.align	4


	//----- nvinfo : EIATTR_CUDA_API_VERSION
	.align		4
        /*0000*/ 	.byte	0x04, 0x37
        /*0002*/ 	.short	(.L_2331 - .L_2330)
.L_2330:
        /*0004*/ 	.word	0x00000082


	//----- nvinfo : EIATTR_KPARAM_INFO
	.align		4
.L_2331:
        /*0008*/ 	.byte	0x04, 0x17
        /*000a*/ 	.short	(.L_2333 - .L_2332)
.L_2332:
        /*000c*/ 	.word	0x00000000
        /*0010*/ 	.short	0x0009
        /*0012*/ 	.short	0x0128
        /*0014*/ 	.byte	0x00, 0xf0, 0x11, 0x00


	//----- nvinfo : EIATTR_KPARAM_INFO
	.align		4
.L_2333:
        /*0018*/ 	.byte	0x04, 0x17
        /*001a*/ 	.short	(.L_2335 - .L_2334)
.L_2334:
        /*001c*/ 	.word	0x00000000
        /*0020*/ 	.short	0x0008
        /*0022*/ 	.short	0x0120
        /*0024*/ 	.byte	0x00, 0xf5, 0x21, 0x00


	//----- nvinfo : EIATTR_KPARAM_INFO
	.align		4
.L_2335:
        /*0028*/ 	.byte	0x04, 0x17
        /*002a*/ 	.short	(.L_2337 - .L_2336)
.L_2336:
        /*002c*/ 	.word	0x00000000
        /*0030*/ 	.short	0x0007
        /*0032*/ 	.short	0x00e8
        /*0034*/ 	.byte	0x00, 0xf0, 0xe1, 0x00


	//----- nvinfo : EIATTR_KPARAM_INFO
	.align		4
.L_2337:
        /*0038*/ 	.byte	0x04, 0x17
        /*003a*/ 	.short	(.L_2339 - .L_2338)
.L_2338:
        /*003c*/ 	.word	0x00000000
        /*0040*/ 	.short	0x0006
        /*0042*/ 	.short	0x00d0
        /*0044*/ 	.byte	0x00, 0xf0, 0x61, 0x00


	//----- nvinfo : EIATTR_KPARAM_INFO
	.align		4
.L_2339:
        /*0048*/ 	.byte	0x04, 0x17
        /*004a*/ 	.short	(.L_2341 - .L_2340)
.L_2340:
        /*004c*/ 	.word	0x00000000
        /*0050*/ 	.short	0x0005
        /*0052*/ 	.short	0x00b8
        /*0054*/ 	.byte	0x00, 0xf0, 0x61, 0x00


	//----- nvinfo : EIATTR_KPARAM_INFO
	.align		4
.L_2341:
        /*0058*/ 	.byte	0x04, 0x17
        /*005a*/ 	.short	(.L_2343 - .L_2342)
.L_2342:
        /*005c*/ 	.word	0x00000000
        /*0060*/ 	.short	0x0004
        /*0062*/ 	.short	0x00a0
        /*0064*/ 	.byte	0x00, 0xf0, 0x61, 0x00


	//----- nvinfo : EIATTR_KPARAM_INFO
	.align		4
.L_2343:
        /*0068*/ 	.byte	0x04, 0x17
        /*006a*/ 	.short	(.L_2345 - .L_2344)
.L_2344:
        /*006c*/ 	.word	0x00000000
        /*0070*/ 	.short	0x0003
        /*0072*/ 	.short	0x0088
        /*0074*/ 	.byte	0x00, 0xf0, 0x61, 0x00


	//----- nvinfo : EIATTR_KPARAM_INFO
	.align		4
.L_2345:
        /*0078*/ 	.byte	0x04, 0x17
        /*007a*/ 	.short	(.L_2347 - .L_2346)
.L_2346:
        /*007c*/ 	.word	0x00000000
        /*0080*/ 	.short	0x0002
        /*0082*/ 	.short	0x0070
        /*0084*/ 	.byte	0x00, 0xf0, 0x61, 0x00


	//----- nvinfo : EIATTR_KPARAM_INFO
	.align		4
.L_2347:
        /*0088*/ 	.byte	0x04, 0x17
        /*008a*/ 	.short	(.L_2349 - .L_2348)
.L_2348:
        /*008c*/ 	.word	0x00000000
        /*0090*/ 	.short	0x0001
        /*0092*/ 	.short	0x0038
        /*0094*/ 	.byte	0x00, 0xf0, 0xe1, 0x00


	//----- nvinfo : EIATTR_KPARAM_INFO
	.align		4
.L_2349:
        /*0098*/ 	.byte	0x04, 0x17
        /*009a*/ 	.short	(.L_2351 - .L_2350)
.L_2350:
        /*009c*/ 	.word	0x00000000
        /*00a0*/ 	.short	0x0000
        /*00a2*/ 	.short	0x0000
        /*00a4*/ 	.byte	0x00, 0xf0, 0xe1, 0x00


	//----- nvinfo : EIATTR_SPARSE_MMA_MASK
	.align		4
.L_2351:
        /*00a8*/ 	.byte	0x03, 0x50
        /*00aa*/ 	.short	0x0000


	//----- nvinfo : EIATTR_MAXREG_COUNT
	.align		4
        /*00ac*/ 	.byte	0x03, 0x1b
        /*00ae*/ 	.short	0x00ff


	//----- nvinfo : EIATTR_MERCURY_ISA_VERSION
	.align		4
        /*00b0*/ 	.byte	0x03, 0x5f
        /*00b2*/ 	.short	0x0101


	//----- nvinfo : EIATTR_VRC_CTA_INIT_COUNT
	.align		4
        /*00b4*/ 	.byte	0x02, 0x4a
	.zero		1
	.zero		1


	//----- nvinfo : EIATTR_EXIT_INSTR_OFFSETS
	.align		4
        /*00b8*/ 	.byte	0x04, 0x1c
        /*00ba*/ 	.short	(.L_2353 - .L_2352)


	//   ....[0]....
.L_2352:
        /*00bc*/ 	.word	0x00000af0


	//   ....[1]....
        /*00c0*/ 	.word	0x00000e70


	//   ....[2]....
        /*00c4*/ 	.word	0x000027f0


	//----- nvinfo : EIATTR_CRS_STACK_SIZE
	.align		4
.L_2353:
        /*00c8*/ 	.byte	0x04, 0x1e
        /*00ca*/ 	.short	(.L_2355 - .L_2354)
.L_2354:
        /*00cc*/ 	.word	0x00000000


	//----- nvinfo : EIATTR_CBANK_PARAM_SIZE
	.align		4
.L_2355:
        /*00d0*/ 	.byte	0x03, 0x19
        /*00d2*/ 	.short	0x012c


	//----- nvinfo : EIATTR_PARAM_CBANK
	.align		4
        /*00d4*/ 	.byte	0x04, 0x0a
        /*00d6*/ 	.short	(.L_2357 - .L_2356)
	.align		4
.L_2356:
        /*00d8*/ 	.word	index@(.nv.constant0._ZN2at6native32batch_norm_backward_elemt_kernelIdddlEEvNS_27GenericPackedTensorAccessorIT_Lm3ENS_16DefaultPtrTraitsET2_EES6_NS2_IT1_Lm1ES4_S5_EES8_NS2_IT0_Lm1ES4_S5_EES8_S8_S6_PKii)
        /*00dc*/ 	.short	0x0380
        /*00de*/ 	.short	0x012c


	//----- nvinfo : EIATTR_SW_WAR
	.align		4
.L_2357:
        /*00e0*/ 	.byte	0x04, 0x36
        /*00e2*/ 	.short	(.L_2359 - .L_2358)
.L_2358:
        /*00e4*/ 	.word	0x00000008
.L_2359:


//--------------------- .nv.info._ZN2at6native32batch_norm_backward_elemt_kernelIdddiEEvNS_27GenericPackedTensorAccessorIT_Lm3ENS_16DefaultPtrTraitsET2_EES6_NS2_IT1_Lm1ES4_S5_EES8_NS2_IT0_Lm1ES4_S5_EES8_S8_S6_PKii --------------------------
	.section	.nv.info._ZN2at6native32batch_norm_backward_elemt_kernelIdddiEEvNS_27GenericPackedTensorAccessorIT_Lm3ENS_16DefaultPtrTraitsET2_EES6_NS2_IT1_Lm1ES4_S5_EES8_NS2_IT0_Lm1ES4_S5_EES8_S8_S6_PKii,"",@"SHT_CUDA_INFO"
	.sectionflags	@""
	.align	4


	//----- nvinfo : EIATTR_CUDA_API_VERSION
	.align		4
        /*0000*/ 	.byte	0x04, 0x37
        /*0002*/ 	.short	(.L_2361 - .L_2360)
.L_2360:
        /*0004*/ 	.word	0x00000082


	//----- nvinfo : EIATTR_KPARAM_INFO
	.align		4
.L_2361:
        /*0008*/ 	.byte	0x04, 0x17
        /*000a*/ 	.short	(.L_2363 - .L_2362)
.L_2362:
        /*000c*/ 	.word	0x00000000
        /*0010*/ 	.short	0x0009
        /*0012*/ 	.short	0x00b8
        /*0014*/ 	.byte	0x00, 0xf0, 0x11, 0x00


	//----- nvinfo : EIATTR_KPARAM_INFO
	.align		4
.L_2363:
        /*0018*/ 	.byte	0x04, 0x17
        /*001a*/ 	.short	(.L_2365 - .L_2364)
.L_2364:
        /*001c*/ 	.word	0x00000000
        /*0020*/ 	.short	0x0008
        /*0022*/ 	.short	0x00b0
        /*0024*/ 	.byte	0x00, 0xf5, 0x21, 0x00


	//----- nvinfo : EIATTR_KPARAM_INFO
	.align		4
.L_2365:
        /*0028*/ 	.byte	0x04, 0x17
        /*002a*/ 	.short	(.L_2367 - .L_2366)
.L_2366:
        /*002c*/ 	.word	0x00000000
        /*0030*/ 	.short	0x0007
        /*0032*/ 	.short	0x0090
        /*0034*/ 	.byte	0x00, 0xf0, 0x81, 0x00


	//----- nvinfo : EIATTR_KPARAM_INFO
	.align		4
.L_2367:
        /*0038*/ 	.byte	0x04, 0x17
        /*003a*/ 	.short	(.L_2369 - .L_2368)
.L_2368:
        /*003c*/ 	.word	0x00000000
        /*0040*/ 	.short	0x0006
        /*0042*/ 	.short	0x0080
        /*0044*/ 	.byte	0x00, 0xf0, 0x41, 0x00


	//----- nvinfo : EIATTR_KPARAM_INFO
	.align		4
.L_2369:
        /*0048*/ 	.byte	0x04, 0x17
        /*004a*/ 	.short	(.L_2371 - .L_2370)
.L_2370:
        /*004c*/ 	.word	0x00000000
        /*0050*/ 	.short	0x0005
        /*0052*/ 	.short	0x0070
        /*0054*/ 	.byte	0x00, 0xf0, 0x41, 0x00


	//----- nvinfo : EIATTR_KPARAM_INFO
	.align		4
.L_2371:
        /*0058*/ 	.byte	0x04, 0x17
        /*005a*/ 	.short	(.L_2373 - .L_2372)
.L_2372:
        /*005c*/ 	.word	0x00000000
        /*0060*/ 	.short	0x0004
        /*0062*/ 	.short	0x0060
        /*0064*/ 	.byte	0x00, 0xf0, 0x41, 0x00


	//----- nvinfo : EIATTR_KPARAM_INFO
	.align		4
.L_2373:
        /*0068*/ 	.byte	0x04, 0x17
        /*006a*/ 	.short	(.L_2375 - .L_2374)
.L_2374:
        /*006c*/ 	.word	0x00000000
        /*0070*/ 	.short	0x0003
        /*0072*/ 	.short	0x0050
        /*0074*/ 	.byte	0x00, 0xf0, 0x41, 0x00


	//----- nvinfo : EIATTR_KPARAM_INFO
	.align		4
.L_2375:
        /*0078*/ 	.byte	0x04, 0x17
        /*007a*/ 	.short	(.L_2377 - .L_2376)
.L_2376:
        /*007c*/ 	.word	0x00000000
        /*0080*/ 	.short	0x0002
        /*0082*/ 	.short	0x0040
        /*0084*/ 	.byte	0x00, 0xf0, 0x41, 0x00


	//----- nvinfo : EIATTR_KPARAM_INFO
	.align		4
.L_2377:
        /*0088*/ 	.byte	0x04, 0x17
        /*008a*/ 	.short	(.L_2379 - .L_2378)
.L_2378:
        /*008c*/ 	.word	0x00000000
        /*0090*/ 	.short	0x0001
        /*0092*/ 	.short	0x0020
        /*0094*/ 	.byte	0x00, 0xf0, 0x81, 0x00


	//----- nvinfo : EIATTR_KPARAM_INFO
	.align		4
.L_2379:
        /*0098*/ 	.byte	0x04, 0x17
        /*009a*/ 	.short	(.L_2381 - .L_2380)
.L_2380:
        /*009c*/ 	.word	0x00000000
        /*00a0*/ 	.short	0x0000
        /*00a2*/ 	.short	0x0000
        /*00a4*/ 	.byte	0x00, 0xf0, 0x81, 0x00


	//----- nvinfo : EIATTR_SPARSE_MMA_MASK
	.align		4
.L_2381:
        /*00a8*/ 	.byte	0x03, 0x50
        /*00aa*/ 	.short	0x0000


	//----- nvinfo : EIATTR_MAXREG_COUNT
	.align		4
        /*00ac*/ 	.byte	0x03, 0x1b
        /*00ae*/ 	.short	0x00ff


	//----- nvinfo : EIATTR_MERCURY_ISA_VERSION
	.align		4
        /*00b0*/ 	.byte	0x03, 0x5f
        /*00b2*/ 	.short	0x0101


	//----- nvinfo : EIATTR_VRC_CTA_INIT_COUNT
	.align		4
        /*00b4*/ 	.byte	0x02, 0x4a
	.zero		1
	.zero		1


	//----- nvinfo : EIATTR_EXIT_INSTR_OFFSETS
	.align		4
        /*00b8*/ 	.byte	0x04, 0x1c
        /*00ba*/ 	.short	(.L_2383 - .L_2382)


	//   ....[0]....
.L_2382:
        /*00bc*/ 	.word	0x00000b00


	//   ....[1]....
        /*00c0*/ 	.word	0x00000d20


	//   ....[2]....
        /*00c4*/ 	.word	0x00001360


	//----- nvinfo : EIATTR_CRS_STACK_SIZE
	.align		4
.L_2383:
        /*00c8*/ 	.byte	0x04, 0x1e
        /*00ca*/ 	.short	(.L_2385 - .L_2384)
.L_2384:
        /*00cc*/ 	.word	0x00000000


	//----- nvinfo : EIATTR_CBANK_PARAM_SIZE
	.align		4
.L_2385:
        /*00d0*/ 	.byte	0x03, 0x19
        /*00d2*/ 	.short	0x00bc


	//----- nvinfo : EIATTR_PARAM_CBANK
	.align		4
        /*00d4*/ 	.byte	0x04, 0x0a
        /*00d6*/ 	.short	(.L_2387 - .L_2386)
	.align		4
.L_2386:
        /*00d8*/ 	.word	index@(.nv.constant0._ZN2at6native32batch_norm_backward_elemt_kernelIdddiEEvNS_27GenericPackedTensorAccessorIT_Lm3ENS_16DefaultPtrTraitsET2_EES6_NS2_IT1_Lm1ES4_S5_EES8_NS2_IT0_Lm1ES4_S5_EES8_S8_S6_PKii)
        /*00dc*/ 	.short	0x0380
        /*00de*/ 	.short	0x00bc


	//----- nvinfo : EIATTR_SW_WAR
	.align		4
.L_2387:
        /*00e0*/ 	.byte	0x04, 0x36
        /*00e2*/ 	.short	(.L_2389 - .L_2388)
.L_2388:
        /*00e4*/ 	.word	0x00000008
.L_2389:


//--------------------- .nv.info._ZN2at6native33batch_norm_backward_reduce_kernelIN3c108BFloat16ES3_flEEvNS_27GenericPackedTensorAccessorIT_Lm3ENS_16DefaultPtrTraitsET2_EES8_NS4_IT1_Lm1ES6_S7_EESA_SA_SA_NS4_IT0_Lm1ES6_S7_EESC_ --------------------------
	.section	.nv.info._ZN2at6native33batch_norm_backward_reduce_kernelIN3c108BFloat16ES3_flEEvNS_27GenericPackedTensorAccessorIT_Lm3ENS_16DefaultPtrTraitsET2_EES8_NS4_IT1_Lm1ES6_S7_EESA_SA_SA_NS4_IT0_Lm1ES6_S7_EESC_,"",@"SHT_CUDA_INFO"
	.sectionflags	@""
	.align	4


	//----- nvinfo : EIATTR_CUDA_API_VERSION
	.align		4
        /*0000*/ 	.byte	0x04, 0x37
        /*0002*/ 	.short	(.L_2391 - .L_2390)
.L_2390:
        /*0004*/ 	.word	0x00000082


	//----- nvinfo : EIATTR_KPARAM_INFO
	.align		4
.L_2391:
        /*0008*/ 	.byte	0x04, 0x17
        /*000a*/ 	.short	(.L_2393 - .L_2392)
.L_2392:
        /*000c*/ 	.word	0x00000000
        /*0010*/ 	.short	0x0007
        /*0012*/ 	.short	0x00e8
        /*0014*/ 	.byte	0x00, 0xf0, 0x61, 0x00


	//----- nvinfo : EIATTR_KPARAM_INFO
	.align		4
.L_2393:
        /*0018*/ 	.byte	0x04, 0x17
        /*001a*/ 	.short	(.L_2395 - .L_2394)
.L_2394:
        /*001c*/ 	.word	0x00000000
        /*0020*/ 	.short	0x0006
        /*0022*/ 	.short	0x00d0
        /*0024*/ 	.byte	0x00, 0xf0, 0x61, 0x00


	//----- nvinfo : EIATTR_KPARAM_INFO
	.align		4
.L_2395:
        /*0028*/ 	.byte	0x04, 0x17
        /*002a*/ 	.short	(.L_2397 - .L_2396)
.L_2396:
        /*002c*/ 	.word	0x00000000
        /*0030*/ 	.short	0x0005
        /*0032*/ 	.short	0x00b8
        /*0034*/ 	.byte	0x00, 0xf0, 0x61, 0x00


	//----- nvinfo : EIATTR_KPARAM_INFO
	.align		4
.L_2397:
        /*0038*/ 	.byte	0x04, 0x17
        /*003a*/ 	.short	(.L_2399 - .L_2398)
.L_2398:
        /*003c*/ 	.word	0x00000000
        /*0040*/ 	.short	0x0004
        /*0042*/ 	.short	0x00a0
        /*0044*/ 	.byte	0x00, 0xf0, 0x61, 0x00


	//----- nvinfo : EIATTR_KPARAM_INFO
	.align		4
.L_2399:
        /*0048*/ 	.byte	0x04, 0x17
        /*004a*/ 	.short	(.L_2401 - .L_2400)
.L_2400:
        /*004c*/ 	.word	0x00000000
        /*0050*/ 	.short	0x0003
        /*0052*/ 	.short	0x0088
        /*0054*/ 	.byte	0x00, 0xf0, 0x61, 0x00


	//----- nvinfo : EIATTR_KPARAM_INFO
	.align		4
.L_2401:
        /*0058*/ 	.byte	0x04, 0x17
        /*005a*/ 	.short	(.L_2403 - .L_2402)
.L_2402:
        /*005c*/ 	.word	0x00000000
        /*0060*/ 	.short	0x0002
        /*0062*/ 	.short	0x0070
        /*0064*/ 	.byte	0x00, 0xf0, 0x61, 0x00


	//----- nvinfo : EIATTR_KPARAM_INFO
	.align		4
.L_2403:
        /*0068*/ 	.byte	0x04, 0x17
        /*006a*/ 	.short	(.L_2405 - .L_2404)
.L_2404:
        /*006c*/ 	.word	0x00000000
        /*0070*/ 	.short	0x0001
        /*0072*/ 	.short	0x0038
        /*0074*/ 	.byte	0x00, 0xf0, 0xe1, 0x00


	//----- nvinfo : EIATTR_KPARAM_INFO
	.align		4
.L_2405:
        /*0078*/ 	.byte	0x04, 0x17
        /*007a*/ 	.short	(.L_2407 - .L_2406)
.L_2406:
        /*007c*/ 	.word	0x00000000
        /*0080*/ 	.short	0x0000
        /*0082*/ 	.short	0x0000
        /*0084*/ 	.byte	0x00, 0xf0, 0xe1, 0x00


	//----- nvinfo : EIATTR_SPARSE_MMA_MASK
	.align		4
.L_2407:
        /*0088*/ 	.byte	0x03, 0x50
        /*008a*/ 	.short	0x0000


	//----- nvinfo : EIATTR_MAXREG_COUNT
	.align		4
        /*008c*/ 	.byte	0x03, 0x1b
        /*008e*/ 	.short	0x00ff


	//----- nvinfo : EIATTR_NUM_BARRIERS
	.align		4
        /*0090*/ 	.byte	0x02, 0x4c
        /*0092*/ 	.byte	0x01
	.zero		1


	//----- nvinfo : EIATTR_MERCURY_ISA_VERSION
	.align		4
        /*0094*/ 	.byte	0x03, 0x5f
        /*0096*/ 	.short	0x0101


	//----- nvinfo : EIATTR_COOP_GROUP_MASK_REGIDS
	.align		4
        /*0098*/ 	.byte	0x04, 0x29
        /*009a*/ 	.short	(.L_2409 - .L_2408)


	//   ....[0]....
.L_2408:
        /*009c*/ 	.word	0xffffffff


	//   ....[1]....
        /*00a0*/ 	.word	0xffffffff


	//   ....[2]....
        /*00a4*/ 	.word	0xffffffff


	//   ....[3]....
        /*00a8*/ 	.word	0xffffffff


	//   ....[4]....
        /*00ac*/ 	.word	0xffffffff


	//   ....[5]....
        /*00b0*/ 	.word	0xffffffff


	//   ....[6]....
        /*00b4*/ 	.word	0xffffffff


	//   ....[7]....
        /*00b8*/ 	.word	0xffffffff


	//   ....[8]....
        /*00bc*/ 	.word	0xffffffff


	//   ....[9]....
        /*00c0*/ 	.word	0xffffffff


	//   ....[10]....
        /*00c4*/ 	.word	0xffffffff


	//   ....[11]....
        /*00c8*/ 	.word	0xffffffff


	//   ....[12]....
        /*00cc*/ 	.word	0xffffffff


	//   ....[13]....
        /*00d0*/ 	.word	0xffffffff


	//   ....[14]....
        /*00d4*/ 	.word	0xffffffff


	//   ....[15]....
        /*00d8*/ 	.word	0xffffffff


	//   ....[16]....
        /*00dc*/ 	.word	0xffffffff


	//   ....[17]....
        /*00e0*/ 	.word	0xffffffff


	//   ....[18]....
        /*00e4*/ 	.word	0xffffffff


	//   ....[19]....
        /*00e8*/ 	.word	0xffffffff


	//   ....[20]....
        /*00ec*/ 	.word	0x0500000d


	//   ....[21]....
        /*00f0*/ 	.word	0x0500000d


	//   ....[22]....
        /*00f4*/ 	.word	0x0500000d


	//   ....[23]....
        /*00f8*/ 	.word	0x0500000d


	//   ....[24]....
        /*00fc*/ 	.word	0x0500000d


	//   ....[25]....
        /*0100*/ 	.word	0x0500000d


	//   ....[26]....
        /*0104*/ 	.word	0x0500000d


	//   ....[27]....
        /*0108*/ 	.word	0x0500000d


	//   ....[28]....
        /*010c*/ 	.word	0x0500000d


	//   ....[29]....
        /*0110*/ 	.word	0x0500000d


	//----- nvinfo : EIATTR_COOP_GROUP_INSTR_OFFSETS
	.align		4
.L_2409:
        /*0114*/ 	.byte	0x04, 0x28
        /*0116*/ 	.short	(.L_2411 - .L_2410)


	//   ....[0]....
.L_2410:
        /*0118*/ 	.word	0x000006a0


	//   ....[1]....
        /*011c*/ 	.word	0x000006c0


	//   ....[2]....
        /*0120*/ 	.word	0x00000760


	//   ....[3]....
        /*0124*/ 	.word	0x00000780


	//   ....[4]....
        /*0128*/ 	.word	0x000007e0


	//   ....[5]....
        /*012c*/ 	.word	0x00000800


	//   ....[6]....
        /*0130*/ 	.word	0x00000870


	//   ....[7]....
        /*0134*/ 	.word	0x000008a0


	//   ....[8]....
        /*0138*/ 	.word	0x00000940


	//   ....[9]....
        /*013c*/ 	.word	0x00000960


	//   ....[10]....
        /*0140*/ 	.word	0x00000ad0


	//   ....[11]....
        /*0144*/ 	.word	0x00000ae0


	//   ....[12]....
        /*0148*/ 	.word	0x00000b40


	//   ....[13]....
        /*014c*/ 	.word	0x00000b60


	//   ....[14]....
        /*0150*/ 	.word	0x00000bb0


	//   ....[15]....
        /*0154*/ 	.word	0x00000be0


	//   ....[16]....
        /*0158*/ 	.word	0x00000c30


	//   ....[17]....
        /*015c*/ 	.word	0x00000c60


	//   ....[18]....
        /*0160*/ 	.word	0x00000cb0


	//   ....[19]....
        /*0164*/ 	.word	0x00000ce0


	//   ....[20]....
        /*0168*/ 	.word	0x000011c0


	//   ....[21]....
        /*016c*/ 	.word	0x00001210


	//   ....[22]....
        /*0170*/ 	.word	0x000012b0


	//   ....[23]....
        /*0174*/ 	.word	0x00001320


	//   ....[24]....
        /*0178*/ 	.word	0x000013c0


	//   ....[25]....
        /*017c*/ 	.word	0x00001430


	//   ....[26]....
        /*0180*/ 	.word	0x000014d0


	//   ....[27]....
        /*0184*/ 	.word	0x00001540


	//   ....[28]....
        /*0188*/ 	.word	0x000015e0


	//   ....[29]....
        /*018c*/ 	.word	0x00001650


	//----- nvinfo : EIATTR_VRC_CTA_INIT_COUNT
	.align		4
.L_2411:
        /*0190*/ 	.byte	0x02, 0x4a
	.zero		1
	.zero		1


	//----- nvinfo : EIATTR_EXIT_INSTR_OFFSETS
	.align		4
        /*0194*/ 	.byte	0x04, 0x1c
        /*0196*/ 	.short	(.L_2413 - .L_2412)


	//   ....[0]....
.L_2412:
        /*0198*/ 	.word	0x00000dd0


	//   ....[1]....
        /*019c*/ 	.word	0x000010c0


	//   ....[2]....
        /*01a0*/ 	.word	0x00001160


	//----- nvinfo : EIATTR_CRS_STACK_SIZE
	.align		4
.L_2413:
        /*01a4*/ 	.byte	0x04, 0x1e
        /*01a6*/ 	.short	(.L_2415 - .L_2414)
.L_2414:
        /*01a8*/ 	.word	0x00000000


	//----- nvinfo : EIATTR_CBANK_PARAM_SIZE
	.align		4
.L_2415:
        /*01ac*/ 	.byte	0x03, 0x19
        /*01ae*/ 	.short	0x0100


	//----- nvinfo : EIATTR_PARAM_CBANK
	.align		4
        /*01b0*/ 	.byte	0x04, 0x0a
        /*01b2*/ 	.short	(.L_2417 - .L_2416)
	.align		4
.L_2416:
        /*01b4*/ 	.word	index@(.nv.constant0._ZN2at6native33batch_norm_backward_reduce_kernelIN3c108BFloat16ES3_flEEvNS_27GenericPackedTensorAccessorIT_Lm3ENS_16DefaultPtrTraitsET2_EES8_NS4_IT1_Lm1ES6_S7_EESA_SA_SA_NS4_IT0_Lm1ES6_S7_EESC_)
        /*01b8*/ 	.short	0x0380
        /*01ba*/ 	.short	0x0100


	//----- nvinfo : EIATTR_SW_WAR
	.align		4
.L_2417:
        /*01bc*/ 	.byte	0x04, 0x36
        /*01be*/ 	.short	(.L_2419 - .L_2418)
.L_2418:
        /*01c0*/ 	.word	0x00000008
.L_2419:


//--------------------- .nv.info._ZN2at6native33batch_norm_backward_reduce_kernelIN3c108BFloat16EfflEEvNS_27GenericPackedTensorAccessorIT_Lm3ENS_16DefaultPtrTraitsET2_EES8_NS4_IT1_Lm1ES6_S7_EESA_SA_SA_NS4_IT0_Lm1ES6_S7_EESC_ --------------------------
	.section	.nv.info._ZN2at6native33batch_norm_backward_reduce_kernelIN3c108BFloat16EfflEEvNS_27GenericPackedTensorAccessorIT_Lm3ENS_16DefaultPtrTraitsET2_EES8_NS4_IT1_Lm1ES6_S7_EESA_SA_SA_NS4_IT0_Lm1ES6_S7_EESC_,"",@"SHT_CUDA_INFO"
	.sectionflags	@""
	.align	4


	//----- nvinfo : EIATTR_CUDA_API_VERSION
	.align		4
        /*0000*/ 	.byte	0x04, 0x37
        /*0002*/ 	.short	(.L_2421 - .L_2420)
.L_2420:
        /*0004*/ 	.word	0x00000082


	//----- nvinfo : EIATTR_KPARAM_INFO
	.align		4
.L_2421:
        /*0008*/ 	.byte	0x04, 0x17
        /*000a*/ 	.short	(.L_2423 - .L_2422)
.L_2422:
        /*000c*/ 	.word	0x00000000
        /*0010*/ 	.short	0x0007
        /*0012*/ 	.short	0x00e8
        /*0014*/ 	.byte	0x00, 0xf0, 0x61, 0x00


	//----- nvinfo : EIATTR_KPARAM_INFO
	.align		4
.L_2423:
        /*0018*/ 	.byte	0x04, 0x17
        /*001a*/ 	.short	(.L_2425 - .L_2424)
.L_2424:
        /*001c*/ 	.word	0x00000000
        /*0020*/ 	.short	0x0006
        /*0022*/ 	.short	0x00d0
        /*0024*/ 	.byte	0x00, 0xf0, 0x61, 0x00


	//----- nvinfo : EIATTR_KPARAM_INFO
	.align		4
.L_2425:
        /*0028*/ 	.byte	0x04, 0x17
        /*002a*/ 	.short	(.L_2427 - .L_2426)
.L_2426:
        /*002c*/ 	.word	0x00000000
        /*0030*/ 	.short	0x0005
        /*0032*/ 	.short	0x00b8
        /*0034*/ 	.byte	0x00, 0xf0, 0x61, 0x00


	//----- nvinfo : EIATTR_KPARAM_INFO
	.align		4
.L_2427:
        /*0038*/ 	.byte	0x04, 0x17
        /*003a*/ 	.short	(.L_2429 - .L_2428)
.L_2428:
        /*003c*/ 	.word	0x00000000
        /*0040*/ 	.short	0x0004
        /*0042*/ 	.short	0x00a0
        /*0044*/ 	.byte	0x00, 0xf0, 0x61, 0x00


	//----- nvinfo : EIATTR_KPARAM_INFO
	.align		4
.L_2429:
        /*0048*/ 	.byte	0x04, 0x17
        /*004a*/ 	.short	(.L_2431 - .L_2430)
.L_2430:
        /*004c*/ 	.word	0x00000000
        /*0050*/ 	.short	0x0003
        /*0052*/ 	.short	0x0088
        /*0054*/ 	.byte	0x00, 0xf0, 0x61, 0x00


	//----- nvinfo : EIATTR_KPARAM_INFO
	.align		4
.L_2431:
        /*0058*/ 	.byte	0x04, 0x17
        /*005a*/ 	.short	(.L_2433 - .L_2432)
.L_2432:
        /*005c*/ 	.word	0x00000000
        /*0060*/ 	.short	0x0002
        /*0062*/ 	.short	0x0070
        /*0064*/ 	.byte	0x00, 0xf0, 0x61, 0x00


	//----- nvinfo : EIATTR_KPARAM_INFO
	.align		4
.L_2433:
        /*0068*/ 	.byte	0x04, 0x17
        /*006a*/ 	.short	(.L_2435 - .L_2434)
.L_2434:
        /*006c*/ 	.word	0x00000000
        /*0070*/ 	.short	0x0001
        /*0072*/ 	.short	0x0038
        /*0074*/ 	.byte	0x00, 0xf0, 0xe1, 0x00


	//----- nvinfo : EIATTR_KPARAM_INFO
	.align		4
.L_2435:
        /*0078*/ 	.byte	0x04, 0x17
        /*007a*/ 	.short	(.L_2437 - .L_2436)
.L_2436:
        /*007c*/ 	.word	0x00000000
        /*0080*/ 	.short	0x0000
        /*0082*/ 	.short	0x0000
        /*0084*/ 	.byte	0x00, 0xf0, 0xe1, 0x00


	//----- nvinfo : EIATTR_SPARSE_MMA_MASK
	.align		4
.L_2437:
        /*0088*/ 	.byte	0x03, 0x50
        /*008a*/ 	.short	0x0000


	//----- nvinfo : EIATTR_MAXREG_COUNT
	.align		4
        /*008c*/ 	.byte	0x03, 0x1b
        /*008e*/ 	.short	0x00ff


	//----- nvinfo : EIATTR_NUM_BARRIERS
	.align		4
        /*0090*/ 	.byte	0x02, 0x4c
        /*0092*/ 	.byte	0x01
	.zero		1


	//----- nvinfo : EIATTR_MERCURY_ISA_VERSION
	.align		4
        /*0094*/ 	.byte	0x03, 0x5f
        /*0096*/ 	.short	0x0101


	//----- nvinfo : EIATTR_COOP_GROUP_MASK_REGIDS
	.align		4
        /*0098*/ 	.byte	0x04, 0x29
        /*009a*/ 	.short	(.L_2439 - .L_2438)


	//   ....[0]....
.L_2438:
        /*009c*/ 	.word	0xffffffff


	//   ....[1]....
        /*00a0*/ 	.word	0xffffffff


	//   ....[2]....
        /*00a4*/ 	.word	0xffffffff


	//   ....[3]....
        /*00a8*/ 	.word	0xffffffff


	//   ....[4]....
        /*00ac*/ 	.word	0xffffffff


	//   ....[5]....
        /*00b0*/ 	.word	0xffffffff


	//   ....[6]....
        /*00b4*/ 	.word	0xffffffff


	//   ....[7]....
        /*00b8*/ 	.word	0xffffffff


	//   ....[8]....
        /*00bc*/ 	.word	0xffffffff


	//   ....[9]....
        /*00c0*/ 	.word	0xffffffff


	//   ....[10]....
        /*00c4*/ 	.word	0xffffffff


	//   ....[11]....
        /*00c8*/ 	.word	0xffffffff


	//   ....[12]....
        /*00cc*/ 	.word	0xffffffff


	//   ....[13]....
        /*00d0*/ 	.word	0xffffffff


	//   ....[14]....
        /*00d4*/ 	.word	0xffffffff


	//   ....[15]....
        /*00d8*/ 	.word	0xffffffff


	//   ....[16]....
        /*00dc*/ 	.word	0xffffffff


	//   ....[17]....
        /*00e0*/ 	.word	0xffffffff


	//   ....[18]....
        /*00e4*/ 	.word	0xffffffff


	//   ....[19]....
        /*00e8*/ 	.word	0xffffffff


	//   ....[20]....
        /*00ec*/ 	.word	0x0500000d


	//   ....[21]....
        /*00f0*/ 	.word	0x0500000d


	//   ....[22]....
        /*00f4*/ 	.word	0x0500000d


	//   ....[23]....
        /*00f8*/ 	.word	0x0500000d


	//   ....[24]....
        /*00fc*/ 	.word	0x0500000d


	//   ....[25]....
        /*0100*/ 	.word	0x0500000d


	//   ....[26]....
        /*0104*/ 	.word	0x0500000d


	//   ....[27]....
        /*0108*/ 	.word	0x0500000d


	//   ....[28]....
        /*010c*/ 	.word	0x0500000d


	//   ....[29]....
        /*0110*/ 	.word	0x0500000d


	//----- nvinfo : EIATTR_COOP_GROUP_INSTR_OFFSETS
	.align		4
.L_2439:
        /*0114*/ 	.byte	0x04, 0x28
        /*0116*/ 	.short	(.L_2441 - .L_2440)


	//   ....[0]....
.L_2440:
        /*0118*/ 	.word	0x000006a0


	//   ....[1]....
        /*011c*/ 	.word	0x000006c0


	//   ....[2]....
        /*0120*/ 	.word	0x00000760


	//   ....[3]....
        /*0124*/ 	.word	0x00000780


	//   ....[4]....
        /*0128*/ 	.word	0x000007e0


	//   ....[5]....
        /*012c*/ 	.word	0x00000800


	//   ....[6]....
        /*0130*/ 	.word	0x00000870


	//   ....[7]....
        /*0134*/ 	.word	0x000008a0


	//   ....[8]....
        /*0138*/ 	.word	0x00000940


	//   ....[9]....
        /*013c*/ 	.word	0x00000960


	//   ....[10]....
        /*0140*/ 	.word	0x00000ad0


	//   ....[11]....
        /*0144*/ 	.word	0x00000ae0


	//   ....[12]....
        /*0148*/ 	.word	0x00000b40


	//   ....[13]....
        /*014c*/ 	.word	0x00000b60


	//   ....[14]....
        /*0150*/ 	.word	0x00000bc0


	//   ....[15]....
        /*0154*/ 	.word	0x00000be0


	//   ....[16]....
        /*0158*/ 	.word	0x00000c40


	//   ....[17]....
        /*015c*/ 	.word	0x00000c60


	//   ....[18]....
        /*0160*/ 	.word	0x00000cc0


	//   ....[19]....
        /*0164*/ 	.word	0x00000ce0


	//   ....[20]....
        /*0168*/ 	.word	0x000011a0


	//   ....[21]....
        /*016c*/ 	.word	0x000011f0


	//   ....[22]....
        /*0170*/ 	.word	0x00001290


	//   ....[23]....
        /*0174*/ 	.word	0x00001300


	//   ....[24]....
        /*0178*/ 	.word	0x000013a0


	//   ....[25]....
        /*017c*/ 	.word	0x00001410


	//   ....[26]....
        /*0180*/ 	.word	0x000014b0


	//   ....[27]....
        /*0184*/ 	.word	0x00001520


	//   ....[28]....
        /*0188*/ 	.word	0x000015c0


	//   ....[29]....
        /*018c*/ 	.word	0x00001630


	//----- nvinfo : EIATTR_VRC_CTA_INIT_COUNT
	.align		4
.L_2441:
        /*0190*/ 	.byte	0x02, 0x4a
	.zero		1
	.zero		1


	//----- nvinfo : EIATTR_EXIT_INSTR_OFFSETS
	.align		4
        /*0194*/ 	.byte	0x04, 0x1c
        /*0196*/ 	.short	(.L_2443 - .L_2442)


	//   ....[0]....
.L_2442:
        /*0198*/ 	.word	0x00000dd0


	//   ....[1]....
        /*019c*/ 	.word	0x000010a0


	//   ....[2]....
        /*01a0*/ 	.word	0x00001140


	//----- nvinfo : EIATTR_CRS_STACK_SIZE
	.align		4
.L_2443:
        /*01a4*/ 	.byte	0x04, 0x1e
        /*01a6*/ 	.short	(.L_2445 - .L_2444)
.L_2444:
        /*01a8*/ 	.word	0x00000000


	//----- nvinfo : EIATTR_CBANK_PARAM_SIZE
	.align		4
.L_2445:
        /*01ac*/ 	.byte	0x03, 0x19
        /*01ae*/ 	.short	0x0100


	//----- nvinfo : EIATTR_PARAM_CBANK
	.align		4
        /*01b0*/ 	.byte	0x04, 0x0a
        /*01b2*/ 	.short	(.L_2447 - .L_2446)
	.align		4
.L_2446:
        /*01b4*/ 	.word	index@(.nv.constant0._ZN2at6native33batch_norm_backward_reduce_kernelIN3c108BFloat16EfflEEvNS_27GenericPackedTensorAccessorIT_Lm3ENS_16DefaultPtrTraitsET2_EES8_NS4_IT1_Lm1ES6_S7_EESA_SA_SA_NS4_IT0_Lm1ES6_S7_EESC_)
        /*01b8*/ 	.short	0x0380
        /*01ba*/ 	.short	0x0100


	//----- nvinfo : EIATTR_SW_WAR
	.align		4
.L_2447:
        /*01bc*/ 	.byte	0x04, 0x36
        /*01be*/ 	.short	(.L_2449 - .L_2448)
.L_2448:
        /*01c0*/ 	.word	0x00000008
.L_2449:


//--------------------- .nv.info._ZN2at6native33batch_norm_backward_reduce_kernelIN3c108BFloat16ES3_fiEEvNS_27GenericPackedTensorAccessorIT_Lm3ENS_16DefaultPtrTraitsET2_EES8_NS4_IT1_Lm1ES6_S7_EESA_SA_SA_NS4_IT0_Lm1ES6_S7_EESC_ --------------------------
	.section	.nv.info._ZN2at6native33batch_norm_backward_reduce_kernelIN3c108BFloat16ES3_fiEEvNS_27GenericPackedTensorAccessorIT_Lm3ENS_16DefaultPtrTraitsET2_EES8_NS4_IT1_Lm1ES6_S7_EESA_SA_SA_NS4_IT0_Lm1ES6_S7_EESC_,"",@"SHT_CUDA_INFO"
	.sectionflags	@""
	.align	4


	//----- nvinfo : EIATTR_CUDA_API_VERSION
	.align		4
        /*0000*/ 	.byte	0x04, 0x37
        /*0002*/ 	.short	(.L_2451 - .L_2450)
.L_2450:
        /*0004*/ 	.word	0x00000082


	//----- nvinfo : EIATTR_KPARAM_INFO
	.align		4
.L_2451:
        /*0008*/ 	.byte	0x04, 0x17
        /*000a*/ 	.short	(.L_2453 - .L_2452)
.L_2452:
        /*000c*/ 	.word	0x00000000
        /*0010*/ 	.short	0x0007
        /*0012*/ 	.short	0x0090
        /*0014*/ 	.byte	0x00, 0xf0, 0x41, 0x00


	//----- nvinfo : EIATTR_KPARAM_INFO
	.align		4
.L_2453:
        /*0018*/ 	.byte	0x04, 0x17
        /*001a*/ 	.short	(.L_2455 - .L_2454)
.L_2454:
        /*001c*/ 	.word	0x00000000
        /*0020*/ 	.short	0x0006
        /*0022*/ 	.short	0x0080
        /*0024*/ 	.byte	0x00, 0xf0, 0x41, 0x00


	//----- nvinfo : EIATTR_KPARAM_INFO
	.align		4
.L_2455:
        /*0028*/ 	.byte	0x04, 0x17
        /*002a*/ 	.short	(.L_2457 - .L_2456)
.L_2456:
        /*002c*/ 	.word	0x00000000
        /*0030*/ 	.short	0x0005
        /*0032*/ 	.short	0x0070
        /*0034*/ 	.byte	0x00, 0xf0, 0x41, 0x00


	//----- nvinfo : EIATTR_KPARAM_INFO
	.align		4
.L_2457:
        /*0038*/ 	.byte	0x04, 0x17
        /*003a*/ 	.short	(.L_2459 - .L_2458)
.L_2458:
        /*003c*/ 	.word	0x00000000
        /*0040*/ 	.short	0x0004
        /*0042*/ 	.short	0x0060
        /*0044*/ 	.byte	0x00, 0xf0, 0x41, 0x00


	//----- nvinfo : EIATTR_KPARAM_INFO
	.align		4
.L_2459:
        /*0048*/ 	.byte	0x04, 0x17
        /*004a*/ 	.short	(.L_2461 - .L_2460)
.L_2460:
        /*004c*/ 	.word	0x00000000
        /*0050*/ 	.short	0x0003
        /*0052*/ 	.short	0x0050
        /*0054*/ 	.byte	0x00, 0xf0, 0x41, 0x00


	//----- nvinfo : EIATTR_KPARAM_INFO
	.align		4
.L_2461:
        /*0058*/ 	.byte	0x04, 0x17
        /*005a*/ 	.short	(.L_2463 - .L_2462)
.L_2462:
        /*005c*/ 	.word	0x00000000
        /*0060*/ 	.short	0x0002
        /*0062*/ 	.short	0x0040
        /*0064*/ 	.byte	0x00, 0xf0, 0x41, 0x00


	//----- nvinfo : EIATTR_KPARAM_INFO
	.align		4
.L_2463:
        /*0068*/ 	.byte	0x04, 0x17
        /*006a*/ 	.short	(.L_2465 - .L_2464)
.L_2464:
        /*006c*/ 	.word	0x00000000
        /*0070*/ 	.short	0x0001
        /*0072*/ 	.short	0x0020
        /*0074*/ 	.byte	0x00, 0xf0, 0x81, 0x00


	//----- nvinfo : EIATTR_KPARAM_INFO
	.align		4
.L_2465:
        /*0078*/ 	.byte	0x04, 0x17
        /*007a*/ 	.short	(.L_2467 - .L_2466)
.L_2466:
        /*007c*/ 	.word	0x00000000
        /*0080*/ 	.short	0x0000
        /*0082*/ 	.short	0x0000
        /*0084*/ 	.byte	0x00, 0xf0, 0x81, 0x00


	//----- nvinfo : EIATTR_SPARSE_MMA_MASK
	.align		4
.L_2467:
        /*0088*/ 	.byte	0x03, 0x50
        /*008a*/ 	.short	0x0000


	//----- nvinfo : EIATTR_MAXREG_COUNT
	.align		4
        /*008c*/ 	.byte	0x03, 0x1b
        /*008e*/ 	.short	0x00ff


	//----- nvinfo : EIATTR_NUM_BARRIERS
	.align		4
        /*0090*/ 	.byte	0x02, 0x4c
        /*0092*/ 	.byte	0x01
	.zero		1


	//----- nvinfo : EIATTR_MERCURY_ISA_VERSION
	.align		4
        /*0094*/ 	.byte	0x03, 0x5f
        /*0096*/ 	.short	0x0101


	//----- nvinfo : EIATTR_COOP_GROUP_MASK_REGIDS
	.align		4
        /*0098*/ 	.byte	0x04, 0x29
        /*009a*/ 	.short	(.L_2469 - .L_2468)


	//   ....[0]....
.L_2468:
        /*009c*/ 	.word	0xffffffff


	//   ....[1]....
        /*00a0*/ 	.word	0xffffffff


	//   ....[2]....
        /*00a4*/ 	.word	0xffffffff


	//   ....[3]....
        /*00a8*/ 	.word	0xffffffff


	//   ....[4]....
        /*00ac*/ 	.word	0xffffffff


	//   ....[5]....
        /*00b0*/ 	.word	0xffffffff


	//   ....[6]....
        /*00b4*/ 	.word	0xffffffff


	//   ....[7]....
        /*00b8*/ 	.word	0xffffffff


	//   ....[8]....
        /*00bc*/ 	.word	0xffffffff


	//   ....[9]....
        /*00c0*/ 	.word	0xffffffff


	//   ....[10]....
        /*00c4*/ 	.word	0xffffffff


	//   ....[11]....
        /*00c8*/ 	.word	0xffffffff


	//   ....[12]....
        /*00cc*/ 	.word	0xffffffff


	//   ....[13]....
        /*00d0*/ 	.word	0xffffffff


	//   ....[14]....
        /*00d4*/ 	.word	0xffffffff


	//   ....[15]....
        /*00d8*/ 	.word	0xffffffff


	//   ....[16]....
        /*00dc*/ 	.word	0xffffffff


	//   ....[17]....
        /*00e0*/ 	.word	0xffffffff


	//   ....[18]....
        /*00e4*/ 	.word	0xffffffff


	//   ....[19]....
        /*00e8*/ 	.word	0xffffffff


	//   ....[20]....
        /*00ec*/ 	.word	0x0500000d


	//   ....[21]....
        /*00f0*/ 	.word	0x0500000d


	//   ....[22]....
        /*00f4*/ 	.word	0x0500000d


	//   ....[23]....
        /*00f8*/ 	.word	0x0500000d


	//   ....[24]....
        /*00fc*/ 	.word	0x0500000d


	//   ....[25]....
        /*0100*/ 	.word	0x0500000d


	//   ....[26]....
        /*0104*/ 	.word	0x0500000d


	//   ....[27]....
        /*0108*/ 	.word	0x0500000d


	//   ....[28]....
        /*010c*/ 	.word	0x0500000d


	//   ....[29]....
        /*0110*/ 	.word	0x0500000d


	//----- nvinfo : EIATTR_COOP_GROUP_INSTR_OFFSETS
	.align		4
.L_2469:
        /*0114*/ 	.byte	0x04, 0x28
        /*0116*/ 	.short	(.L_2471 - .L_2470)


	//   ....[0]....
.L_2470:
        /*0118*/ 	.word	0x00000500


	//   ....[1]....
        /*011c*/ 	.word	0x00000520


	//   ....[2]....
        /*0120*/ 	.word	0x000005c0


	//   ....[3]....
        /*0124*/ 	.word	0x000005e0


	//   ....[4]....
        /*0128*/ 	.word	0x00000640


	//   ....[5]....
        /*012c*/ 	.word	0x00000660


	//   ....[6]....
        /*0130*/ 	.word	0x000006d0


	//   ....[7]....
        /*0134*/ 	.word	0x000006f0


	//   ....[8]....
        /*0138*/ 	.word	0x000007a0


	//   ....[9]....
        /*013c*/ 	.word	0x000007c0


	//   ....[10]....
        /*0140*/ 	.word	0x00000920


	//   ....[11]....
        /*0144*/ 	.word	0x00000930


	//   ....[12]....
        /*0148*/ 	.word	0x00000990


	//   ....[13]....
        /*014c*/ 	.word	0x000009b0


	//   ....[14]....
        /*0150*/ 	.word	0x00000a10


	//   ....[15]....
        /*0154*/ 	.word	0x00000a30


	//   ....[16]....
        /*0158*/ 	.word	0x00000a90


	//   ....[17]....
        /*015c*/ 	.word	0x00000ab0


	//   ....[18]....
        /*0160*/ 	.word	0x00000b10


	//   ....[19]....
        /*0164*/ 	.word	0x00000b30


	//   ....[20]....
        /*0168*/ 	.word	0x00000ec0


	//   ....[21]....
        /*016c*/ 	.word	0x00000f10


	//   ....[22]....
        /*0170*/ 	.word	0x00000fb0


	//   ....[23]....
        /*0174*/ 	.word	0x00001020


	//   ....[24]....
        /*0178*/ 	.word	0x000010c0


	//   ....[25]....
        /*017c*/ 	.word	0x00001130


	//   ....[26]....
        /*0180*/ 	.word	0x000011d0


	//   ....[27]....
        /*0184*/ 	.word	0x00001240


	//   ....[28]....
        /*0188*/ 	.word	0x000012e0


	//   ....[29]....
        /*018c*/ 	.word	0x00001350


	//----- nvinfo : EIATTR_VRC_CTA_INIT_COUNT
	.align		4
.L_2471:
        /*0190*/ 	.byte	0x02, 0x4a
	.zero		1
	.zero		1


	//----- nvinfo : EIATTR_EXIT_INSTR_OFFSETS
	.align		4
        /*0194*/ 	.byte	0x04, 0x1c
        /*0196*/ 	.short	(.L_2473 - .L_2472)


	//   ....[0]....
.L_2472:
        /*0198*/ 	.word	0x00000c20


	//   ....[1]....
        /*019c*/ 	.word	0x00000e00


	//   ....[2]....
        /*01a0*/ 	.word	0x00000e60


	//----- nvinfo : EIATTR_CRS_STACK_SIZE
	.align		4
.L_2473:
        /*01a4*/ 	.byte	0x04, 0x1e
        /*01a6*/ 	.short	(.L_2475 - .L_2474)
.L_2474:
        /*01a8*/ 	.word	0x00000000


	//----- nvinfo : EIATTR_CBANK_PARAM_SIZE
	.align		4
.L_2475:
        /*01ac*/ 	.byte	0x03, 0x19
        /*01ae*/ 	.short	0x00a0


	//----- nvinfo : EIATTR_PARAM_CBANK
	.align		4
        /*01b0*/ 	.byte	0x04, 0x0a
        /*01b2*/ 	.short	(.L_2477 - .L_2476)
	.align		4
.L_2476:
        /*01b4*/ 	.word	index@(.nv.constant0._ZN2at6native33batch_norm_backward_reduce_kernelIN3c108BFloat16ES3_fiEEvNS_27GenericPackedTensorAccessorIT_Lm3ENS_16DefaultPtrTraitsET2_EES8_NS4_IT1_Lm1ES6_S7_EESA_SA_SA_NS4_IT0_Lm1ES6_S7_EESC_)
        /*01b8*/ 	.short	0x0380
        /*01ba*/ 	.short	0x00a0


	//----- nvinfo : EIATTR_SW_WAR
	.align		4
.L_2477:
        /*01bc*/ 	.byte	0x04, 0x36
        /*01be*/ 	.short	(.L_2479 - .L_2478)
.L_2478:
        /*01c0*/ 	.word	0x00000008
.L_2479:


//--------------------- .nv.info._ZN2at6native33batch_norm_backward_reduce_kernelIN3c108BFloat16EffiEEvNS_27GenericPackedTensorAccessorIT_Lm3ENS_16DefaultPtrTraitsET2_EES8_NS4_IT1_Lm1ES6_S7_EESA_SA_SA_NS4_IT0_Lm1ES6_S7_EESC_ --------------------------
	.section	.nv.info._ZN2at6native33batch_norm_backward_reduce_kernelIN3c108BFloat16EffiEEvNS_27GenericPackedTensorAccessorIT_Lm3ENS_16DefaultPtrTraitsET2_EES8_NS4_IT1_Lm1ES6_S7_EESA_SA_SA_NS4_IT0_Lm1ES6_S7_EESC_,"",@"SHT_CUDA_INFO"
	.sectionflags	@""
	.align	4


	//----- nvinfo : EIATTR_CUDA_API_VERSION
	.align		4
        /*0000*/ 	.byte	0x04, 0x37
        /*0002*/ 	.short	(.L_2481 - .L_2480)
.L_2480:
        /*0004*/ 	.word	0x00000082


	//----- nvinfo : EIATTR_KPARAM_INFO
	.align		4
.L_2481:
        /*0008*/ 	.byte	0x04, 0x17
        /*000a*/ 	.short	(.L_2483 - .L_2482)
.L_2482:
        /*000c*/ 	.word	0x00000000
        /*0010*/ 	.short	0x0007
        /*0012*/ 	.short	0x0090
        /*0014*/ 	.byte	0x00, 0xf0, 0x41, 0x00


	//----- nvinfo : EIATTR_KPARAM_INFO
	.align		4
.L_2483:
        /*0018*/ 	.byte	0x04, 0x17
        /*001a*/ 	.short	(.L_2485 - .L_2484)
.L_2484:
        /*001c*/ 	.word	0x00000000
        /*0020*/ 	.short	0x0006
        /*0022*/ 	.short	0x0080
        /*0024*/ 	.byte	0x00, 0xf0, 0x41, 0x00


	//----- nvinfo : EIATTR_KPARAM_INFO
	.align		4
.L_2485:
        /*0028*/ 	.byte	0x04, 0x17
        /*002a*/ 	.short	(.L_2487 - .L_2486)
.L_2486:
        /*002c*/ 	.word	0x00000000
        /*0030*/ 	.short	0x0005
        /*0032*/ 	.short	0x0070
        /*0034*/ 	.byte	0x00, 0xf0, 0x41, 0x00


	//----- nvinfo : EIATTR_KPARAM_INFO
	.align		4
.L_2487:
        /*0038*/ 	.byte	0x04, 0x17
        /*003a*/ 	.short	(.L_2489 - .L_2488)
.L_2488:
        /*003c*/ 	.word	0x00000000
        /*0040*/ 	.short	0x0004
        /*0042*/ 	.short	0x0060
        /*0044*/ 	.byte	0x00, 0xf0, 0x41, 0x00


	//----- nvinfo : EIATTR_KPARAM_INFO
	.align		4
.L_2489:
        /*0048*/ 	.byte	0x04, 0x17
        /*004a*/ 	.short	(.L_2491 - .L_2490)
.L_2490:
        /*004c*/ 	.word	0x00000000
        /*0050*/ 	.short	0x0003
        /*0052*/ 	.short	0x0050
        /*0054*/ 	.byte	0x00, 0xf0, 0x41, 0x00


	//----- nvinfo : EIATTR_KPARAM_INFO
	.align		4
.L_2491:
        /*0058*/ 	.byte	0x04, 0x17
        /*005a*/ 	.short	(.L_2493 - .L_2492)
.L_2492:
        /*005c*/ 	.word	0x00000000
        /*0060*/ 	.short	0x0002
        /*0062*/ 	.short	0x0040
        /*0064*/ 	.byte	0x00, 0xf0, 0x41, 0x00


	//----- nvinfo : EIATTR_KPARAM_INFO
	.align		4
.L_2493:
        /*0068*/ 	.byte	0x04, 0x17
        /*006a*/ 	.short	(.L_2495 - .L_2494)
.L_2494:
        /*006c*/ 	.word	0x00000000
        /*0070*/ 	.short	0x0001
        /*0072*/ 	.short	0x0020
        /*0074*/ 	.byte	0x00, 0xf0, 0x81, 0x00


	//----- nvinfo : EIATTR_KPARAM_INFO
	.align		4
.L_2495:
        /*0078*/ 	.byte	0x04, 0x17
        /*007a*/ 	.short	(.L_2497 - .L_2496)
.L_2496:
        /*007c*/ 	.word	0x00000000
        /*0080*/ 	.short	0x0000
        /*0082*/ 	.short	0x0000
        /*0084*/ 	.byte	0x00, 0xf0, 0x81, 0x00


	//----- nvinfo : EIATTR_SPARSE_MMA_MASK
	.align		4
.L_2497:
        /*0088*/ 	.byte	0x03, 0x50
        /*008a*/ 	.short	0x0000


	//----- nvinfo : EIATTR_MAXREG_COUNT
	.align		4
        /*008c*/ 	.byte	0x03, 0x1b
        /*008e*/ 	.short	0x00ff


	//----- nvinfo : EIATTR_NUM_BARRIERS
	.align		4
        /*0090*/ 	.byte	0x02, 0x4c
        /*0092*/ 	.byte	0x01
	.zero		1


	//----- nvinfo : EIATTR_MERCURY_ISA_VERSION
	.align		4
        /*0094*/ 	.byte	0x03, 0x5f
        /*0096*/ 	.short	0x0101


	//----- nvinfo : EIATTR_COOP_GROUP_MASK_REGIDS
	.align		4
        /*0098*/ 	.byte	0x04, 0x29
        /*009a*/ 	.short	(.L_2499 - .L_2498)


	//   ....[0]....
.L_2498:
        /*009c*/ 	.word	0xffffffff


	//   ....[1]....
        /*00a0*/ 	.word	0xffffffff


	//   ....[2]....
        /*00a4*/ 	.word	0xffffffff


	//   ....[3]....
        /*00a8*/ 	.word	0xffffffff


	//   ....[4]....
        /*00ac*/ 	.word	0xffffffff


	//   ....[5]....
        /*00b0*/ 	.word	0xffffffff


	//   ....[6]....
        /*00b4*/ 	.word	0xffffffff


	//   ....[7]....
        /*00b8*/ 	.word	0xffffffff


	//   ....[8]....
        /*00bc*/ 	.word	0xffffffff


	//   ....[9]....
        /*00c0*/ 	.word	0xffffffff


	//   ....[10]....
        /*00c4*/ 	.word	0xffffffff


	//   ....[11]....
        /*00c8*/ 	.word	0xffffffff


	//   ....[12]....
        /*00cc*/ 	.word	0xffffffff


	//   ....[13]....
        /*00d0*/ 	.word	0xffffffff


	//   ....[14]....
        /*00d4*/ 	.word	0xffffffff


	//   ....[15]....
        /*00d8*/ 	.word	0xffffffff


	//   ....[16]....
        /*00dc*/ 	.word	0xffffffff


	//   ....[17]....
        /*00e0*/ 	.word	0xffffffff


	//   ....[18]....
        /*00e4*/ 	.word	0xffffffff


	//   ....[19]....
        /*00e8*/ 	.word	0xffffffff


	//   ....[20]....
        /*00ec*/ 	.word	0x0500000d


	//   ....[21]....
        /*00f0*/ 	.word	0x0500000d


	//   ....[22]....
        /*00f4*/ 	.word	0x0500000d


	//   ....[23]....
        /*00f8*/ 	.word	0x0500000d


	//   ....[24]....
        /*00fc*/ 	.word	0x0500000d


	//   ....[25]....
        /*0100*/ 	.word	0x0500000d


	//   ....[26]....
        /*0104*/ 	.word	0x0500000d


	//   ....[27]....
        /*0108*/ 	.word	0x0500000d


	//   ....[28]....
        /*010c*/ 	.word	0x0500000d


	//   ....[29]....
        /*0110*/ 	.word	0x0500000d


	//----- nvinfo : EIATTR_COOP_GROUP_INSTR_OFFSETS
	.align		4
.L_2499:
        /*0114*/ 	.byte	0x04, 0x28
        /*0116*/ 	.short	(.L_2501 - .L_2500)


	//   ....[0]....
.L_2500:
        /*0118*/ 	.word	0x00000500


	//   ....[1]....
        /*011c*/ 	.word	0x00000520


	//   ....[2]....
        /*0120*/ 	.word	0x000005c0


	//   ....[3]....
        /*0124*/ 	.word	0x000005e0


	//   ....[4]....
        /*0128*/ 	.word	0x00000640


	//   ....[5]....
        /*012c*/ 	.word	0x00000660


	//   ....[6]....
        /*0130*/ 	.word	0x000006d0


	//   ....[7]....
        /*0134*/ 	.word	0x000006f0


	//   ....[8]....
        /*0138*/ 	.word	0x000007a0


	//   ....[9]....
        /*013c*/ 	.word	0x000007c0


	//   ....[10]....
        /*0140*/ 	.word	0x00000920


	//   ....[11]....
        /*0144*/ 	.word	0x00000930


	//   ....[12]....
        /*0148*/ 	.word	0x00000990


	//   ....[13]....
        /*014c*/ 	.word	0x000009b0


	//   ....[14]....
        /*0150*/ 	.word	0x00000a10


	//   ....[15]....
        /*0154*/ 	.word	0x00000a30


	//   ....[16]....
        /*0158*/ 	.word	0x00000a90


	//   ....[17]....
        /*015c*/ 	.word	0x00000ab0


	//   ....[18]....
        /*0160*/ 	.word	0x00000b10


	//   ....[19]....
        /*0164*/ 	.word	0x00000b30


	//   ....[20]....
        /*0168*/ 	.word	0x00000e80


	//   ....[21]....
        /*016c*/ 	.word	0x00000ed0


	//   ....[22]....
        /*0170*/ 	.word	0x00000f70


	//   ....[23]....
        /*0174*/ 	.word	0x00000fe0


	//   ....[24]....
        /*0178*/ 	.word	0x00001080


	//   ....[25]....
        /*017c*/ 	.word	0x000010f0


	//   ....[26]....
        /*0180*/ 	.word	0x00001190


	//   ....[27]....
        /*0184*/ 	.word	0x00001200


	//   ....[28]....
        /*0188*/ 	.word	0x000012a0


	//   ....[29]....
        /*018c*/ 	.word	0x00001310


	//----- nvinfo : EIATTR_VRC_CTA_INIT_COUNT
	.align		4
.L_2501:
        /*0190*/ 	.byte	0x02, 0x4a
	.zero		1
	.zero		1


	//----- nvinfo : EIATTR_EXIT_INSTR_OFFSETS
	.align		4
        /*0194*/ 	.byte	0x04, 0x1c
        /*0196*/ 	.short	(.L_2503 - .L_2502)


	//   ....[0]....
.L_2502:
        /*0198*/ 	.word	0x00000c20


	//   ....[1]....
        /*019c*/ 	.word	0x00000dc0


	//   ....[2]....
        /*01a0*/ 	.word	0x00000e20


	//----- nvinfo : EIATTR_CRS_STACK_SIZE
	.align		4
.L_2503:
        /*01a4*/ 	.byte	0x04, 0x1e
        /*01a6*/ 	.short	(.L_2505 - .L_2504)
.L_2504:
        /*01a8*/ 	.word	0x00000000


	//----- nvinfo : EIATTR_CBANK_PARAM_SIZE
	.align		4
.L_2505:
        /*01ac*/ 	.byte	0x03, 0x19
        /*01ae*/ 	.short	0x00a0


	//----- nvinfo : EIATTR_PARAM_CBANK
	.align		4
        /*01b0*/ 	.byte	0x04, 0x0a
        /*01b2*/ 	.short	(.L_2507 - .L_2506)
	.align		4
.L_2506:
        /*01b4*/ 	.word	index@(.nv.constant0._ZN2at6native33batch_norm_backward_reduce_kernelIN3c108BFloat16EffiEEvNS_27GenericPackedTensorAccessorIT_Lm3ENS_16DefaultPtrTraitsET2_EES8_NS4_IT1_Lm1ES6_S7_EESA_SA_SA_NS4_IT0_Lm1ES6_S7_EESC_)
        /*01b8*/ 	.short	0x0380
        /*01ba*/ 	.short	0x00a0


	//----- nvinfo : EIATTR_SW_WAR
	.align		4
.L_2507:
        /*01bc*/ 	.byte	0x04, 0x36
        /*01be*/ 	.short	(.L_2509 - .L_2508)
.L_2508:
        /*01c0*/ 	.word	0x00000008
.L_2509:


//--------------------- .nv.info._ZN2at6native33batch_norm_backward_reduce_kernelIN3c104HalfES3_flEEvNS_27GenericPackedTensorAccessorIT_Lm3ENS_16DefaultPtrTraitsET2_EES8_NS4_IT1_Lm1ES6_S7_EESA_SA_SA_NS4_IT0_Lm1ES6_S7_EESC_ --------------------------
	.section	.nv.info._ZN2at6native33batch_norm_backward_reduce_kernelIN3c104HalfES3_flEEvNS_27GenericPackedTensorAccessorIT_Lm3ENS_16DefaultPtrTraitsET2_EES8_NS4_IT1_Lm1ES6_S7_EESA_SA_SA_NS4_IT0_Lm1ES6_S7_EESC_,"",@"SHT_CUDA_INFO"
	.sectionflags	@""
	.align	4


	//----- nvinfo : EIATTR_CUDA_API_VERSION
	.align		4
        /*0000*/ 	.byte	0x04, 0x37
        /*0002*/ 	.short	(.L_2511 - .L_2510)
.L_2510:
        /*0004*/ 	.word	0x00000082


	//----- nvinfo : EIATTR_KPARAM_INFO
	.align		4
.L_2511:
        /*0008*/ 	.byte	0x04, 0x17
        /*000a*/ 	.short	(.L_2513 - .L_2512)
.L_2512:
        /*000c*/ 	.word	0x00000000
        /*0010*/ 	.short	0x0007
        /*0012*/ 	.short	0x00e8
        /*0014*/ 	.byte	0x00, 0xf0, 0x61, 0x00


	//----- nvinfo : EIATTR_KPARAM_INFO
	.align		4
.L_2513:
        /*0018*/ 	.byte	0x04, 0x17
        /*001a*/ 	.short	(.L_2515 - .L_2514)
.L_2514:
        /*001c*/ 	.word	0x00000000
        /*0020*/ 	.short	0x0006
        /*0022*/ 	.short	0x00d0
        /*0024*/ 	.byte	0x00, 0xf0, 0x61, 0x00


	//----- nvinfo : EIATTR_KPARAM_INFO
	.align		4
.L_2515:
        /*0028*/ 	.byte	0x04, 0x17
        /*002a*/ 	.short	(.L_2517 - .L_2516)
.L_2516:
        /*002c*/ 	.word	0x00000000
        /*0030*/ 	.short	0x0005
        /*0032*/ 	.short	0x00b8
        /*0034*/ 	.byte	0x00, 0xf0, 0x61, 0x00


	//----- nvinfo : EIATTR_KPARAM_INFO
	.align		4
.L_2517:
        /*0038*/ 	.byte	0x04, 0x17
        /*003a*/ 	.short	(.L_2519 - .L_2518)
.L_2518:
        /*003c*/ 	.word	0x00000000
        /*0040*/ 	.short	0x0004
        /*0042*/ 	.short	0x00a0
        /*0044*/ 	.byte	0x00, 0xf0, 0x61, 0x00


	//----- nvinfo : EIATTR_KPARAM_INFO
	.align		4
.L_2519:
        /*0048*/ 	.byte	0x04, 0x17
        /*004a*/ 	.short	(.L_2521 - .L_2520)
.L_2520:
        /*004c*/ 	.word	0x00000000
        /*0050*/ 	.short	0x0003
        /*0052*/ 	.short	0x0088
        /*0054*/ 	.byte	0x00, 0xf0, 0x61, 0x00


	//----- nvinfo : EIATTR_KPARAM_INFO
	.align		4
.L_2521:
        /*0058*/ 	.byte	0x04, 0x17
        /*005a*/ 	.short	(.L_2523 - .L_2522)
.L_2522:
        /*005c*/ 	.word	0x00000000
        /*0060*/ 	.short	0x0002
        /*0062*/ 	.short	0x0070
        /*0064*/ 	.byte	0x00, 0xf0, 0x61, 0x00


	//----- nvinfo : EIATTR_KPARAM_INFO
	.align		4
.L_2523:
        /*0068*/ 	.byte	0x04, 0x17
        /*006a*/ 	.short	(.L_2525 - .L_2524)
.L_2524:
        /*006c*/ 	.word	0x00000000
        /*0070*/ 	.short	0x0001
        /*0072*/ 	.short	0x0038
        /*0074*/ 	.byte	0x00, 0xf0, 0xe1, 0x00


	//----- nvinfo : EIATTR_KPARAM_INFO
	.align		4
.L_2525:
        /*0078*/ 	.byte	0x04, 0x17
        /*007a*/ 	.short	(.L_2527 - .L_2526)
.L_2526:
        /*007c*/ 	.word	0x00000000
        /*0080*/ 	.short	0x0000
        /*0082*/ 	.short	0x0000
        /*0084*/ 	.byte	0x00, 0xf0, 0xe1, 0x00


	//----- nvinfo : EIATTR_SPARSE_MMA_MASK
	.align		4
.L_2527:
        /*0088*/ 	.byte	0x03, 0x50
        /*008a*/ 	.short	0x0000


	//----- nvinfo : EIATTR_MAXREG_COUNT
	.align		4
        /*008c*/ 	.byte	0x03, 0x1b
        /*008e*/ 	.short	0x00ff


	//----- nvinfo : EIATTR_NUM_BARRIERS
	.align		4
        /*0090*/ 	.byte	0x02, 0x4c
        /*0092*/ 	.byte	0x01
	.zero		1


	//----- nvinfo : EIATTR_MERCURY_ISA_VERSION
	.align		4
        /*0094*/ 	.byte	0x03, 0x5f
        /*0096*/ 	.short	0x0101


	//----- nvinfo : EIATTR_COOP_GROUP_MASK_REGIDS
	.align		4
        /*0098*/ 	.byte	0x04, 0x29
        /*009a*/ 	.short	(.L_2529 - .L_2528)


	//   ....[0]....
.L_2528:
        /*009c*/ 	.word	0xffffffff


	//   ....[1]....
        /*00a0*/ 	.word	0xffffffff


	//   ....[2]....
        /*00a4*/ 	.word	0xffffffff


	//   ....[3]....
        /*00a8*/ 	.word	0xffffffff


	//   ....[4]....
        /*00ac*/ 	.word	0xffffffff


	//   ....[5]....
        /*00b0*/ 	.word	0xffffffff


	//   ....[6]....
        /*00b4*/ 	.word	0xffffffff


	//   ....[7]....
        /*00b8*/ 	.word	0xffffffff


	//   ....[8]....
        /*00bc*/ 	.word	0xffffffff


	//   ....[9]....
        /*00c0*/ 	.word	0xffffffff


	//   ....[10]....
        /*00c4*/ 	.word	0xffffffff


	//   ....[11]....
        /*00c8*/ 	.word	0xffffffff


	//   ....[12]....
        /*00cc*/ 	.word	0xffffffff


	//   ....[13]....
        /*00d0*/ 	.word	0xffffffff


	//   ....[14]....
        /*00d4*/ 	.word	0xffffffff


	//   ....[15]....
        /*00d8*/ 	.word	0xffffffff


	//   ....[16]....
        /*00dc*/ 	.word	0xffffffff


	//   ....[17]....
        /*00e0*/ 	.word	0xffffffff


	//   ....[18]....
        /*00e4*/ 	.word	0xffffffff


	//   ....[19]....
        /*00e8*/ 	.word	0xffffffff


	//   ....[20]....
        /*00ec*/ 	.word	0x0500000b


	//   ....[21]....
        /*00f0*/ 	.word	0x0500000b


	//   ....[22]....
        /*00f4*/ 	.word	0x0500000b


	//   ....[23]....
        /*00f8*/ 	.word	0x0500000b


	//   ....[24]....
        /*00fc*/ 	.word	0x0500000b


	//   ....[25]....
        /*0100*/ 	.word	0x0500000b


	//   ....[26]....
        /*0104*/ 	.word	0x0500000b


	//   ....[27]....
        /*0108*/ 	.word	0x0500000b


	//   ....[28]....
        /*010c*/ 	.word	0x0500000b


	//   ....[29]....
        /*0110*/ 	.word	0x0500000b


	//----- nvinfo : EIATTR_COOP_GROUP_INSTR_OFFSETS
	.align		4
.L_2529:
        /*0114*/ 	.byte	0x04, 0x28
        /*0116*/ 	.short	(.L_2531 - .L_2530)


	//   ....[0]....
.L_2530:
        /*0118*/ 	.word	0x00000690


	//   ....[1]....
        /*011c*/ 	.word	0x000006b0


	//   ....[2]....
        /*0120*/ 	.word	0x00000750


	//   ....[3]....
        /*0124*/ 	.word	0x00000760


	//   ....[4]....
        /*0128*/ 	.word	0x000007c0


	//   ....[5]....
        /*012c*/ 	.word	0x000007d0


	//   ....[6]....
        /*0130*/ 	.word	0x00000850


	//   ....[7]....
        /*0134*/ 	.word	0x00000860


	//   ....[8]....
        /*0138*/ 	.word	0x00000920


	//   ....[9]....
        /*013c*/ 	.word	0x00000930


	//   ....[10]....
        /*0140*/ 	.word	0x00000a70


	//   ....[11]....
        /*0144*/ 	.word	0x00000a80


	//   ....[12]....
        /*0148*/ 	.word	0x00000ae0


	//   ....[13]....
        /*014c*/ 	.word	0x00000af0


	//   ....[14]....
        /*0150*/ 	.word	0x00000b50


	//   ....[15]....
        /*0154*/ 	.word	0x00000b60


	//   ....[16]....
        /*0158*/ 	.word	0x00000bc0


	//   ....[17]....
        /*015c*/ 	.word	0x00000bd0


	//   ....[18]....
        /*0160*/ 	.word	0x00000c30


	//   ....[19]....
        /*0164*/ 	.word	0x00000c40


	//   ....[20]....
        /*0168*/ 	.word	0x00001110


	//   ....[21]....
        /*016c*/ 	.word	0x00001160


	//   ....[22]....
        /*0170*/ 	.word	0x00001210


	//   ....[23]....
        /*0174*/ 	.word	0x00001260


	//   ....[24]....
        /*0178*/ 	.word	0x00001310


	//   ....[25]....
        /*017c*/ 	.word	0x00001360


	//   ....[26]....
        /*0180*/ 	.word	0x00001410


	//   ....[27]....
        /*0184*/ 	.word	0x00001460


	//   ....[28]....
        /*0188*/ 	.word	0x00001510


	//   ....[29]....
        /*018c*/ 	.word	0x00001560


	//----- nvinfo : EIATTR_VRC_CTA_INIT_COUNT
	.align		4
.L_2531:
        /*0190*/ 	.byte	0x02, 0x4a
	.zero		1
	.zero		1


	//----- nvinfo : EIATTR_EXIT_INSTR_OFFSETS
	.align		4
        /*0194*/ 	.byte	0x04, 0x1c
        /*0196*/ 	.short	(.L_2533 - .L_2532)


	//   ....[0]....
.L_2532:
        /*0198*/ 	.word	0x00000d20


	//   ....[1]....
        /*019c*/ 	.word	0x00001010


	//   ....[2]....
        /*01a0*/ 	.word	0x000010b0


	//----- nvinfo : EIATTR_CRS_STACK_SIZE
	.align		4
.L_2533:
        /*01a4*/ 	.byte	0x04, 0x1e
        /*01a6*/ 	.short	(.L_2535 - .L_2534)
.L_2534:
        /*01a8*/ 	.word	0x00000000


	//----- nvinfo : EIATTR_CBANK_PARAM_SIZE
	.align		4
.L_2535:
        /*01ac*/ 	.byte	0x03, 0x19
        /*01ae*/ 	.short	0x0100


	//----- nvinfo : EIATTR_PARAM_CBANK
	.align		4
        /*01b0*/ 	.byte	0x04, 0x0a
        /*01b2*/ 	.short	(.L_2537 - .L_2536)
	.align		4
.L_2536:
        /*01b4*/ 	.word	index@(.nv.constant0._ZN2at6native33batch_norm_backward_reduce_kernelIN3c104HalfES3_flEEvNS_27GenericPackedTensorAccessorIT_Lm3ENS_16DefaultPtrTraitsET2_EES8_NS4_IT1_Lm1ES6_S7_EESA_SA_SA_NS4_IT0_Lm1ES6_S7_EESC_)
        /*01b8*/ 	.short	0x0380
        /*01ba*/ 	.short	0x0100


	//----- nvinfo : EIATTR_SW_WAR
	.align		4
.L_2537:
        /*01bc*/ 	.byte	0x04, 0x36
        /*01be*/ 	.short	(.L_2539 - .L_2538)
.L_2538:
        /*01c0*/ 	.word	0x00000008
.L_2539:


//--------------------- .nv.info._ZN2at6native33batch_norm_backward_reduce_kernelIN3c104HalfEfflEEvNS_27GenericPackedTensorAccessorIT_Lm3ENS_16DefaultPtrTraitsET2_EES8_NS4_IT1_Lm1ES6_S7_EESA_SA_SA_NS4_IT0_Lm1ES6_S7_EESC_ --------------------------
	.section	.nv.info._ZN2at6native33batch_norm_backward_reduce_kernelIN3c104HalfEfflEEvNS_27GenericPackedTensorAccessorIT_Lm3ENS_16DefaultPtrTraitsET2_EES8_NS4_IT1_Lm1ES6_S7_EESA_SA_SA_NS4_IT0_Lm1ES6_S7_EESC_,"",@"SHT_CUDA_INFO"
	.sectionflags	@""
	.align	4


	//----- nvinfo : EIATTR_CUDA_API_VERSION
	.align		4
        /*0000*/ 	.byte	0x04, 0x37
        /*0002*/ 	.short	(.L_2541 - .L_2540)
.L_2540:
        /*0004*/ 	.word	0x00000082


	//----- nvinfo : EIATTR_KPARAM_INFO
	.align		4
.L_2541:
        /*0008*/ 	.byte	0x04, 0x17
        /*000a*/ 	.short	(.L_2543 - .L_2542)
.L_2542:
        /*000c*/ 	.word	0x00000000
        /*0010*/ 	.short	0x0007
        /*0012*/ 	.short	0x00e8
        /*0014*/ 	.byte	0x00, 0xf0, 0x61, 0x00


	//----- nvinfo : EIATTR_KPARAM_INFO
	.align		4
.L_2543:
        /*0018*/ 	.byte	0x04, 0x17
        /*001a*/ 	.short	(.L_2545 - .L_2544)
.L_2544:
        /*001c*/ 	.word	0x00000000
        /*0020*/ 	.short	0x0006
        /*0022*/ 	.short	0x00d0
        /*0024*/ 	.byte	0x00, 0xf0, 0x61, 0x00


	//----- nvinfo : EIATTR_KPARAM_INFO
	.align		4
.L_2545:
        /*0028*/ 	.byte	0x04, 0x17
        /*002a*/ 	.short	(.L_2547 - .L_2546)
.L_2546:
        /*002c*/ 	.word	0x00000000
        /*0030*/ 	.short	0x0005
        /*0032*/ 	.short	0x00b8
        /*0034*/ 	.byte	0x00, 0xf0, 0x61, 0x00


	//----- nvinfo : EIATTR_KPARAM_INFO
	.align		4
.L_2547:
        /*0038*/ 	.byte	0x04, 0x17
        /*003a*/ 	.short	(.L_2549 - .L_2548)
.L_2548:
        /*003c*/ 	.word	0x00000000
        /*0040*/ 	.short	0x0004
        /*0042*/ 	.short	0x00a0
        /*0044*/ 	.byte	0x00, 0xf0, 0x61, 0x00


	//----- nvinfo : EIATTR_KPARAM_INFO
	.align		4
.L_2549:
        /*0048*/ 	.byte	0x04, 0x17
        /*004a*/ 	.short	(.L_2551 - .L_2550)
.L_2550:
        /*004c*/ 	.word	0x00000000
        /*0050*/ 	.short	0x0003
        /*0052*/ 	.short	0x0088
        /*0054*/ 	.byte	0x00, 0xf0, 0x61, 0x00


	//----- nvinfo : EIATTR_KPARAM_INFO
	.align		4
.L_2551:
        /*0058*/ 	.byte	0x04, 0x17
        /*005a*/ 	.short	(.L_2553 - .L_2552)
.L_2552:
        /*005c*/ 	.word	0x00000000
        /*0060*/ 	.short	0x0002
        /*0062*/ 	.short	0x0070
        /*0064*/ 	.byte	0x00, 0xf0, 0x61, 0x00


	//----- nvinfo : EIATTR_KPARAM_INFO
	.align		4
.L_2553:
        /*0068*/ 	.byte	0x04, 0x17
        /*006a*/ 	.short	(.L_2555 - .L_2554)
.L_2554:
        /*006c*/ 	.word	0x00000000
        /*0070*/ 	.short	0x0001
        /*0072*/ 	.short	0x0038
        /*0074*/ 	.byte	0x00, 0xf0, 0xe1, 0x00


	//----- nvinfo : EIATTR_KPARAM_INFO
	.align		4
.L_2555:
        /*0078*/ 	.byte	0x04, 0x17
        /*007a*/ 	.short	(.L_2557 - .L_2556)
.L_2556:
        /*007c*/ 	.word	0x00000000
        /*0080*/ 	.short	0x0000
        /*0082*/ 	.short	0x0000
        /*0084*/ 	.byte	0x00, 0xf0, 0xe1, 0x00


	//----- nvinfo : EIATTR_SPARSE_MMA_MASK
	.align		4
.L_2557:
        /*0088*/ 	.byte	0x03, 0x50
        /*008a*/ 	.short	0x0000


	//----- nvinfo : EIATTR_MAXREG_COUNT
	.align		4
        /*008c*/ 	.byte	0x03, 0x1b
        /*008e*/ 	.short	0x00ff


	//----- nvinfo : EIATTR_NUM_BARRIERS
	.align		4
        /*0090*/ 	.byte	0x02, 0x4c
        /*0092*/ 	.byte	0x01
	.zero		1


	//----- nvinfo : EIATTR_MERCURY_ISA_VERSION
	.align		4
        /*0094*/ 	.byte	0x03, 0x5f
        /*0096*/ 	.short	0x0101


	//----- nvinfo : EIATTR_COOP_GROUP_MASK_REGIDS
	.align		4
        /*0098*/ 	.byte	0x04, 0x29
        /*009a*/ 	.short	(.L_2559 - .L_2558)


	//   ....[0]....
.L_2558:
        /*009c*/ 	.word	0xffffffff


	//   ....[1]....
        /*00a0*/ 	.word	0xffffffff


	//   ....[2]....
        /*00a4*/ 	.word	0xffffffff


	//   ....[3]....
        /*00a8*/ 	.word	0xffffffff


	//   ....[4]....
        /*00ac*/ 	.word	0xffffffff


	//   ....[5]....
        /*00b0*/ 	.word	0xffffffff


	//   ....[6]....
        /*00b4*/ 	.word	0xffffffff


	//   ....[7]....
        /*00b8*/ 	.word	0xffffffff


	//   ....[8]....
        /*00bc*/ 	.word	0xffffffff


	//   ....[9]....
        /*00c0*/ 	.word	0xffffffff


	//   ....[10]....
        /*00c4*/ 	.word	0xffffffff


	//   ....[11]....
        /*00c8*/ 	.word	0xffffffff


	//   ....[12]....
        /*00cc*/ 	.word	0xffffffff


	//   ....[13]....
        /*00d0*/ 	.word	0xffffffff


	//   ....[14]....
        /*00d4*/ 	.word	0xffffffff


	//   ....[15]....
        /*00d8*/ 	.word	0xffffffff


	//   ....[16]....
        /*00dc*/ 	.word	0xffffffff


	//   ....[17]....
        /*00e0*/ 	.word	0xffffffff


	//   ....[18]....
        /*00e4*/ 	.word	0xffffffff


	//   ....[19]....
        /*00e8*/ 	.word	0xffffffff


	//   ....[20]....
        /*00ec*/ 	.word	0x0500000b


	//   ....[21]....
        /*00f0*/ 	.word	0x0500000b


	//   ....[22]....
        /*00f4*/ 	.word	0x0500000b


	//   ....[23]....
        /*00f8*/ 	.word	0x0500000b


	//   ....[24]....
        /*00fc*/ 	.word	0x0500000b


	//   ....[25]....
        /*0100*/ 	.word	0x0500000b


	//   ....[26]....
        /*0104*/ 	.word	0x0500000b


	//   ....[27]....
        /*0108*/ 	.word	0x0500000b


	//   ....[28]....
        /*010c*/ 	.word	0x0500000b


	//   ....[29]....
        /*0110*/ 	.word	0x0500000b


	//----- nvinfo : EIATTR_COOP_GROUP_INSTR_OFFSETS
	.align		4
.L_2559:
        /*0114*/ 	.byte	0x04, 0x28
        /*0116*/ 	.short	(.L_2561 - .L_2560)


	//   ....[0]....
.L_2560:
        /*0118*/ 	.word	0x00000690


	//   ....[1]....
        /*011c*/ 	.word	0x000006b0


	//   ....[2]....
        /*0120*/ 	.word	0x00000750


	//   ....[3]....
        /*0124*/ 	.word	0x00000760


	//   ....[4]....
        /*0128*/ 	.word	0x000007c0


	//   ....[5]....
        /*012c*/ 	.word	0x000007d0


	//   ....[6]....
        /*0130*/ 	.word	0x00000850


	//   ....[7]....
        /*0134*/ 	.word	0x00000860


	//   ....[8]....
        /*0138*/ 	.word	0x00000920


	//   ....[9]....
        /*013c*/ 	.word	0x00000930


	//   ....[10]....
        /*0140*/ 	.word	0x00000a70


	//   ....[11]....
        /*0144*/ 	.word	0x00000a80


	//   ....[12]....
        /*0148*/ 	.word	0x00000ae0


	//   ....[13]....
        /*014c*/ 	.word	0x00000af0


	//   ....[14]....
        /*0150*/ 	.word	0x00000b50


	//   ....[15]....
        /*0154*/ 	.word	0x00000b60


	//   ....[16]....
        /*0158*/ 	.word	0x00000bc0


	//   ....[17]....
        /*015c*/ 	.word	0x00000bd0


	//   ....[18]....
        /*0160*/ 	.word	0x00000c30


	//   ....[19]....
        /*0164*/ 	.word	0x00000c40


	//   ....[20]....
        /*0168*/ 	.word	0x000010f0


	//   ....[21]....
        /*016c*/ 	.word	0x00001140


	//   ....[22]....
        /*0170*/ 	.word	0x000011f0


	//   ....[23]....
        /*0174*/ 	.word	0x00001240


	//   ....[24]....
        /*0178*/ 	.word	0x000012f0


	//   ....[25]....
        /*017c*/ 	.word	0x00001340


	//   ....[26]....
        /*0180*/ 	.word	0x000013f0


	//   ....[27]....
        /*0184*/ 	.word	0x00001440


	//   ....[28]....
        /*0188*/ 	.word	0x000014f0


	//   ....[29]....
        /*018c*/ 	.word	0x00001540


	//----- nvinfo : EIATTR_VRC_CTA_INIT_COUNT
	.align		4
.L_2561:
        /*0190*/ 	.byte	0x02, 0x4a
	.zero		1
	.zero		1


	//----- nvinfo : EIATTR_EXIT_INSTR_OFFSETS
	.align		4
        /*0194*/ 	.byte	0x04, 0x1c
        /*0196*/ 	.short	(.L_2563 - .L_2562)


	//   ....[0]....
.L_2562:
        /*0198*/ 	.word	0x00000d20


	//   ....[1]....
        /*019c*/ 	.word	0x00000ff0


	//   ....[2]....
        /*01a0*/ 	.word	0x00001090


	//----- nvinfo : EIATTR_CRS_STACK_SIZE
	.align		4
.L_2563:
        /*01a4*/ 	.byte	0x04, 0x1e
        /*01a6*/ 	.short	(.L_2565 - .L_2564)
.L_2564:
        /*01a8*/ 	.word	0x00000000


	//----- nvinfo : EIATTR_CBANK_PARAM_SIZE
	.align		4
.L_2565:
        /*01ac*/ 	.byte	0x03, 0x19
        /*01ae*/ 	.short	0x0100


	//----- nvinfo : EIATTR_PARAM_CBANK
	.align		4
        /*01b0*/ 	.byte	0x04, 0x0a
        /*01b2*/ 	.short	(.L_2567 - .L_2566)
	.align		4
.L_2566:
        /*01b4*/ 	.word	index@(.nv.constant0._ZN2at6native33batch_norm_backward_reduce_kernelIN3c104HalfEfflEEvNS_27GenericPackedTensorAccessorIT_Lm3ENS_16DefaultPtrTraitsET2_EES8_NS4_IT1_Lm1ES6_S7_EESA_SA_SA_NS4_IT0_Lm1ES6_S7_EESC_)
        /*01b8*/ 	.short	0x0380
        /*01ba*/ 	.short	0x0100


	//----- nvinfo : EIATTR_SW_WAR
	.align		4
.L_2567:
        /*01bc*/ 	.byte	0x04, 0x36
        /*01be*/ 	.short	(.L_2569 - .L_2568)
.L_2568:
        /*01c0*/ 	.word	0x00000008
.L_2569:


//--------------------- .nv.info._ZN2at6native33batch_norm_backward_reduce_kernelIN3c104HalfES3_fiEEvNS_27GenericPackedTensorAccessorIT_Lm3ENS_16DefaultPtrTraitsET2_EES8_NS4_IT1_Lm1ES6_S7_EESA_SA_SA_NS4_IT0_Lm1ES6_S7_EESC_ --------------------------
	.section	.nv.info._ZN2at6native33batch_norm_backward_reduce_kernelIN3c104HalfES3_fiEEvNS_27GenericPackedTensorAccessorIT_Lm3ENS_16DefaultPtrTraitsET2_EES8_NS4_IT1_Lm1ES6_S7_EESA_SA_SA_NS4_IT0_Lm1ES6_S7_EESC_,"",@"SHT_CUDA_INFO"
	.sectionflags	@""
	.align	4


	//----- nvinfo : EIATTR_CUDA_API_VERSION
	.align		4
        /*0000*/ 	.byte	0x04, 0x37
        /*0002*/ 	.short	(.L_2571 - .L_2570)
.L_2570:
        /*0004*/ 	.word	0x00000082


	//----- nvinfo : EIATTR_KPARAM_INFO
	.align		4
.L_2571:
        /*0008*/ 	.byte	0x04, 0x17
        /*000a*/ 	.short	(.L_2573 - .L_2572)
.L_2572:
        /*000c*/ 	.word	0x00000000
        /*0010*/ 	.short	0x0007
        /*0012*/ 	.short	0x0090
        /*0014*/ 	.byte	0x00, 0xf0, 0x41, 0x00


	//----- nvinfo : EIATTR_KPARAM_INFO
	.align		4
.L_2573:
        /*0018*/ 	.byte	0x04, 0x17
        /*001a*/ 	.short	(.L_2575 - .L_2574)
.L_2574:
        /*001c*/ 	.word	0x00000000
        /*0020*/ 	.short	0x0006
        /*0022*/ 	.short	0x0080
        /*0024*/ 	.byte	0x00, 0xf0, 0x41, 0x00


	//----- nvinfo : EIATTR_KPARAM_INFO
	.align		4
.L_2575:
        /*0028*/ 	.byte	0x04, 0x17
        /*002a*/ 	.short	(.L_2577 - .L_2576)
.L_2576:
        /*002c*/ 	.word	0x00000000
        /*0030*/ 	.short	0x0005
        /*0032*/ 	.short	0x0070
        /*0034*/ 	.byte	0x00, 0xf0, 0x41, 0x00


	//----- nvinfo : EIATTR_KPARAM_INFO
	.align		4
.L_2577:
        /*0038*/ 	.byte	0x04, 0x17
        /*003a*/ 	.short	(.L_2579 - .L_2578)
.L_2578:
        /*003c*/ 	.word	0x00000000
        /*0040*/ 	.short	0x0004
        /*0042*/ 	.short	0x0060
        /*0044*/ 	.byte	0x00, 0xf0, 0x41, 0x00


	//----- nvinfo : EIATTR_KPARAM_INFO
	.align		4
.L_2579:
        /*0048*/ 	.byte	0x04, 0x17
        /*004a*/ 	.short	(.L_2581 - .L_2580)
.L_2580:
        /*004c*/ 	.word	0x00000000
        /*0050*/ 	.short	0x0003
        /*0052*/ 	.short	0x0050
        /*0054*/ 	.byte	0x00, 0xf0, 0x41, 0x00


	//----- nvinfo : EIATTR_KPARAM_INFO
	.align		4
.L_2581:
        /*0058*/ 	.byte	0x04, 0x17
        /*005a*/ 	.short	(.L_2583 - .L_2582)
.L_2582:
        /*005c*/ 	.word	0x00000000
        /*0060*/ 	.short	0x0002
        /*0062*/ 	.short	0x0040
        /*0064*/ 	.byte	0x00, 0xf0, 0x41, 0x00


	//----- nvinfo : EIATTR_KPARAM_INFO
	.align		4
.L_2583:
        /*0068*/ 	.byte	0x04, 0x17
        /*006a*/ 	.short	(.L_2585 - .L_2584)
.L_2584:
        /*006c*/ 	.word	0x00000000
        /*0070*/ 	.short	0x0001
        /*0072*/ 	.short	0x0020
        /*0074*/ 	.byte	0x00, 0xf0, 0x81, 0x00


	//----- nvinfo : EIATTR_KPARAM_INFO
	.align		4
.L_2585:
        /*0078*/ 	.byte	0x04, 0x17
        /*007a*/ 	.short	(.L_2587 - .L_2586)
.L_2586:
        /*007c*/ 	.word	0x00000000
        /*0080*/ 	.short	0x0000
        /*0082*/ 	.short	0x0000
        /*0084*/ 	.byte	0x00, 0xf0, 0x81, 0x00


	//----- nvinfo : EIATTR_SPARSE_MMA_MASK
	.align		4
.L_2587:
        /*0088*/ 	.byte	0x03, 0x50
        /*008a*/ 	.short	0x0000


	//----- nvinfo : EIATTR_MAXREG_COUNT
	.align		4
        /*008c*/ 	.byte	0x03, 0x1b
        /*008e*/ 	.short	0x00ff


	//----- nvinfo : EIATTR_NUM_BARRIERS
	.align		4
        /*0090*/ 	.byte	0x02, 0x4c
        /*0092*/ 	.byte	0x01
	.zero		1


	//----- nvinfo : EIATTR_MERCURY_ISA_VERSION
	.align		4
        /*0094*/ 	.byte	0x03, 0x5f
        /*0096*/ 	.short	0x0101


	//----- nvinfo : EIATTR_COOP_GROUP_MASK_REGIDS
	.align		4
        /*0098*/ 	.byte	0x04, 0x29
        /*009a*/ 	.short	(.L_2589 - .L_2588)


	//   ....[0]....
.L_2588:
        /*009c*/ 	.word	0xffffffff


	//   ....[1]....
        /*00a0*/ 	.word	0xffffffff


	//   ....[2]....
        /*00a4*/ 	.word	0xffffffff


	//   ....[3]....
        /*00a8*/ 	.word	0xffffffff


	//   ....[4]....
        /*00ac*/ 	.word	0xffffffff


	//   ....[5]....
        /*00b0*/ 	.word	0xffffffff


	//   ....[6]....
        /*00b4*/ 	.word	0xffffffff


	//   ....[7]....
        /*00b8*/ 	.word	0xffffffff


	//   ....[8]....
        /*00bc*/ 	.word	0xffffffff


	//   ....[9]....
        /*00c0*/ 	.word	0xffffffff


	//   ....[10]....
        /*00c4*/ 	.word	0xffffffff


	//   ....[11]....
        /*00c8*/ 	.word	0xffffffff


	//   ....[12]....
        /*00cc*/ 	.word	0xffffffff


	//   ....[13]....
        /*00d0*/ 	.word	0xffffffff


	//   ....[14]....
        /*00d4*/ 	.word	0xffffffff


	//   ....[15]....
        /*00d8*/ 	.word	0xffffffff


	//   ....[16]....
        /*00dc*/ 	.word	0xffffffff


	//   ....[17]....
        /*00e0*/ 	.word	0xffffffff


	//   ....[18]....
        /*00e4*/ 	.word	0xffffffff


	//   ....[19]....
        /*00e8*/ 	.word	0xffffffff


	//   ....[20]....
        /*00ec*/ 	.word	0x0500000b


	//   ....[21]....
        /*00f0*/ 	.word	0x0500000b


	//   ....[22]....
        /*00f4*/ 	.word	0x0500000b


	//   ....[23]....
        /*00f8*/ 	.word	0x0500000b


	//   ....[24]....
        /*00fc*/ 	.word	0x0500000b


	//   ....[25]....
        /*0100*/ 	.word	0x0500000b


	//   ....[26]....
        /*0104*/ 	.word	0x0500000b


	//   ....[27]....
        /*0108*/ 	.word	0x0500000b


	//   ....[28]....
        /*010c*/ 	.word	0x0500000b


	//   ....[29]....
        /*0110*/ 	.word	0x0500000b


	//----- nvinfo : EIATTR_COOP_GROUP_INSTR_OFFSETS
	.align		4
.L_2589:
        /*0114*/ 	.byte	0x04, 0x28
        /*0116*/ 	.short	(.L_2591 - .L_2590)


	//   ....[0]....
.L_2590:
        /*0118*/ 	.word	0x000004f0


	//   ....[1]....
        /*011c*/ 	.word	0x00000510


	//   ....[2]....
        /*0120*/ 	.word	0x000005b0


	//   ....[3]....
        /*0124*/ 	.word	0x000005c0


	//   ....[4]....
        /*0128*/ 	.word	0x00000620


	//   ....[5]....
        /*012c*/ 	.word	0x00000630


	//   ....[6]....
        /*0130*/ 	.word	0x000006a0


	//   ....[7]....
        /*0134*/ 	.word	0x000006b0


	//   ....[8]....
        /*0138*/ 	.word	0x00000770


	//   ....[9]....
        /*013c*/ 	.word	0x00000780


	//   ....[10]....
        /*0140*/ 	.word	0x000008c0


	//   ....[11]....
        /*0144*/ 	.word	0x000008d0


	//   ....[12]....
        /*0148*/ 	.word	0x00000930


	//   ....[13]....
        /*014c*/ 	.word	0x00000940


	//   ....[14]....
        /*0150*/ 	.word	0x000009a0


	//   ....[15]....
        /*0154*/ 	.word	0x000009b0


	//   ....[16]....
        /*0158*/ 	.word	0x00000a10


	//   ....[17]....
        /*015c*/ 	.word	0x00000a20


	//   ....[18]....
        /*0160*/ 	.word	0x00000a80


	//   ....[19]....
        /*0164*/ 	.word	0x00000a90


	//   ....[20]....
        /*0168*/ 	.word	0x00000e10


	//   ....[21]....
        /*016c*/ 	.word	0x00000e60


	//   ....[22]....
        /*0170*/ 	.word	0x00000f10


	//   ....[23]....
        /*0174*/ 	.word	0x00000f60


	//   ....[24]....
        /*0178*/ 	.word	0x00001010


	//   ....[25]....
        /*017c*/ 	.word	0x00001060


	//   ....[26]....
        /*0180*/ 	.word	0x00001110


	//   ....[27]....
        /*0184*/ 	.word	0x00001160


	//   ....[28]....
        /*0188*/ 	.word	0x00001210


	//   ....[29]....
        /*018c*/ 	.word	0x00001260


	//----- nvinfo : EIATTR_VRC_CTA_INIT_COUNT
	.align		4
.L_2591:
        /*0190*/ 	.byte	0x02, 0x4a
	.zero		1
	.zero		1


	//----- nvinfo : EIATTR_EXIT_INSTR_OFFSETS
	.align		4
        /*0194*/ 	.byte	0x04, 0x1c
        /*0196*/ 	.short	(.L_2593 - .L_2592)


	//   ....[0]....
.L_2592:
        /*0198*/ 	.word	0x00000b70


	//   ....[1]....
        /*019c*/ 	.word	0x00000d50


	//   ....[2]....
        /*01a0*/ 	.word	0x00000db0


	//----- nvinfo : EIATTR_CRS_STACK_SIZE
	.align		4
.L_2593:
        /*01a4*/ 	.byte	0x04, 0x1e
        /*01a6*/ 	.short	(.L_2595 - .L_2594)
.L_2594:
        /*01a8*/ 	.word	0x00000000


	//----- nvinfo : EIATTR_CBANK_PARAM_SIZE
	.align		4
.L_2595:
        /*01ac*/ 	.byte	0x03, 0x19
        /*01ae*/ 	.short	0x00a0


	//----- nvinfo : EIATTR_PARAM_CBANK
	.align		4
        /*01b0*/ 	.byte	0x04, 0x0a
        /*01b2*/ 	.short	(.L_2597 - .L_2596)
	.align		4
.L_2596:
        /*01b4*/ 	.word	index@(.nv.constant0._ZN2at6native33batch_norm_backward_reduce_kernelIN3c104HalfES3_fiEEvNS_27GenericPackedTensorAccessorIT_Lm3ENS_16DefaultPtrTraitsET2_EES8_NS4_IT1_Lm1ES6_S7_EESA_SA_SA_NS4_IT0_Lm1ES6_S7_EESC_)
        /*01b8*/ 	.short	0x0380
        /*01ba*/ 	.short	0x00a0


	//----- nvinfo : EIATTR_SW_WAR
	.align		4
.L_2597:
        /*01bc*/ 	.byte	0x04, 0x36
        /*01be*/ 	.short	(.L_2599 - .L_2598)
.L_2598:
        /*01c0*/ 	.word	0x00000008
.L_2599:


//--------------------- .nv.info._ZN2at6native33batch_norm_backward_reduce_kernelIN3c104HalfEffiEEvNS_27GenericPackedTensorAccessorIT_Lm3ENS_16DefaultPtrTraitsET2_EES8_NS4_IT1_Lm1ES6_S7_EESA_SA_SA_NS4_IT0_Lm1ES6_S7_EESC_ --------------------------
	.section	.nv.info._ZN2at6native33batch_norm_backward_reduce_kernelIN3c104HalfEffiEEvNS_27GenericPackedTensorAccessorIT_Lm3ENS_16DefaultPtrTraitsET2_EES8_NS4_IT1_Lm1ES6_S7_EESA_SA_SA_NS4_IT0_Lm1ES6_S7_EESC_,"",@"SHT_CUDA_INFO"
	.sectionflags	@""
	.align	4


	//----- nvinfo : EIATTR_CUDA_API_VERSION
	.align		4
        /*0000*/ 	.byte	0x04, 0x37
        /*0002*/ 	.short	(.L_2601 - .L_2600)
.L_2600:
        /*0004*/ 	.word	0x00000082


	//----- nvinfo : EIATTR_KPARAM_INFO
	.align		4
.L_2601:
        /*0008*/ 	.byte	0x04, 0x17
        /*000a*/ 	.short	(.L_2603 - .L_2602)
.L_2602:
        /*000c*/ 	.word	0x00000000
        /*0010*/ 	.short	0x0007
        /*0012*/ 	.short	0x0090
        /*0014*/ 	.byte	0x00, 0xf0, 0x41, 0x00


	//----- nvinfo : EIATTR_KPARAM_INFO
	.align		4
.L_2603:
        /*0018*/ 	.byte	0x04, 0x17
        /*001a*/ 	.short	(.L_2605 - .L_2604)
.L_2604:
        /*001c*/ 	.word	0x00000000
        /*0020*/ 	.short	0x0006
        /*0022*/ 	.short	0x0080
        /*0024*/ 	.byte	0x00, 0xf0, 0x41, 0x00


	//----- nvinfo : EIATTR_KPARAM_INFO
	.align		4
.L_2605:
        /*0028*/ 	.byte	0x04, 0x17
        /*002a*/ 	.short	(.L_2607 - .L_2606)
.L_2606:
        /*002c*/ 	.word	0x00000000
        /*0030*/ 	.short	0x0005
        /*0032*/ 	.short	0x0070
        /*0034*/ 	.byte	0x00, 0xf0, 0x41, 0x00


	//----- nvinfo : EIATTR_KPARAM_INFO
	.align		4
.L_2607:
        /*0038*/ 	.byte	0x04, 0x17
        /*003a*/ 	.short	(.L_2609 - .L_2608)
.L_2608:
        /*003c*/ 	.word	0x00000000
        /*0040*/ 	.short	0x0004
        /*0042*/ 	.short	0x0060
        /*0044*/ 	.byte	0x00, 0xf0, 0x41, 0x00


	//----- nvinfo : EIATTR_KPARAM_INFO
	.align		4
.L_2609:
        /*0048*/ 	.byte	0x04, 0x17
        /*004a*/ 	.short	(.L_2611 - .L_2610)
.L_2610:
        /*004c*/ 	.word	0x00000000
        /*0050*/ 	.short	0x0003
        /*0052*/ 	.short	0x0050
        /*0054*/ 	.byte	0x00, 0xf0, 0x41, 0x00


	//----- nvinfo : EIATTR_KPARAM_INFO
	.align		4
.L_2611:
        /*0058*/ 	.byte	0x04, 0x17
        /*005a*/ 	.short	(.L_2613 - .L_2612)
.L_2612:
        /*005c*/ 	.word	0x00000000
        /*0060*/ 	.short	0x0002
        /*0062*/ 	.short	0x0040
        /*0064*/ 	.byte	0x00, 0xf0, 0x41, 0x00


	//----- nvinfo : EIATTR_KPARAM_INFO
	.align		4
.L_2613:
        /*0068*/ 	.byte	0x04, 0x17
        /*006a*/ 	.short	(.L_2615 - .L_2614)
.L_2614:
        /*006c*/ 	.word	0x00000000
        /*0070*/ 	.short	0x0001
        /*0072*/ 	.short	0x0020
        /*0074*/ 	.byte	0x00, 0xf0, 0x81, 0x00


	//----- nvinfo : EIATTR_KPARAM_INFO
	.align		4
.L_2615:
        /*0078*/ 	.byte	0x04, 0x17
        /*007a*/ 	.short	(.L_2617 - .L_2616)
.L_2616:
        /*007c*/ 	.word	0x00000000
        /*0080*/ 	.short	0x0000
        /*0082*/ 	.short	0x0000
        /*0084*/ 	.byte	0x00, 0xf0, 0x81, 0x00


	//----- nvinfo : EIATTR_SPARSE_MMA_MASK
	.align		4
.L_2617:
        /*0088*/ 	.byte	0x03, 0x50
        /*008a*/ 	.short	0x0000


	//----- nvinfo : EIATTR_MAXREG_COUNT
	.align		4
        /*008c*/ 	.byte	0x03, 0x1b
        /*008e*/ 	.short	0x00ff


	//----- nvinfo : EIATTR_NUM_BARRIERS
	.align		4
        /*0090*/ 	.byte	0x02, 0x4c
        /*0092*/ 	.byte	0x01
	.zero		1


	//----- nvinfo : EIATTR_MERCURY_ISA_VERSION
	.align		4
        /*0094*/ 	.byte	0x03, 0x5f
        /*0096*/ 	.short	0x0101


	//----- nvinfo : EIATTR_COOP_GROUP_MASK_REGIDS
	.align		4
        /*0098*/ 	.byte	0x04, 0x29
        /*009a*/ 	.short	(.L_2619 - .L_2618)


	//   ....[0]....
.L_2618:
        /*009c*/ 	.word	0xffffffff


	//   ....[1]....
        /*00a0*/ 	.word	0xffffffff


	//   ....[2]....
        /*00a4*/ 	.word	0xffffffff


	//   ....[3]....
        /*00a8*/ 	.word	0xffffffff


	//   ....[4]....
        /*00ac*/ 	.word	0xffffffff


	//   ....[5]....
        /*00b0*/ 	.word	0xffffffff


	//   ....[6]....
        /*00b4*/ 	.word	0xffffffff


	//   ....[7]....
        /*00b8*/ 	.word	0xffffffff


	//   ....[8]....
        /*00bc*/ 	.word	0xffffffff


	//   ....[9]....
        /*00c0*/ 	.word	0xffffffff


	//   ....[10]....
        /*00c4*/ 	.word	0xffffffff


	//   ....[11]....
        /*00c8*/ 	.word	0xffffffff


	//   ....[12]....
        /*00cc*/ 	.word	0xffffffff


	//   ....[13]....
        /*00d0*/ 	.word	0xffffffff


	//   ....[14]....
        /*00d4*/ 	.word	0xffffffff


	//   ....[15]....
        /*00d8*/ 	.word	0xffffffff


	//   ....[16]....
        /*00dc*/ 	.word	0xffffffff


	//   ....[17]....
        /*00e0*/ 	.word	0xffffffff


	//   ....[18]....
        /*00e4*/ 	.word	0xffffffff


	//   ....[19]....
        /*00e8*/ 	.word	0xffffffff


	//   ....[20]....
        /*00ec*/ 	.word	0x0500000b


	//   ....[21]....
        /*00f0*/ 	.word	0x0500000b


	//   ....[22]....
        /*00f4*/ 	.word	0x0500000b


	//   ....[23]....
        /*00f8*/ 	.word	0x0500000b


	//   ....[24]....
        /*00fc*/ 	.word	0x0500000b


	//   ....[25]....
        /*0100*/ 	.word	0x0500000b


	//   ....[26]....
        /*0104*/ 	.word	0x0500000b


	//   ....[27]....
        /*0108*/ 	.word	0x0500000b


	//   ....[28]....
        /*010c*/ 	.word	0x0500000b


	//   ....[29]....
        /*0110*/ 	.word	0x0500000b


	//----- nvinfo : EIATTR_COOP_GROUP_INSTR_OFFSETS
	.align		4
.L_2619:
        /*0114*/ 	.byte	0x04, 0x28
        /*0116*/ 	.short	(.L_2621 - .L_2620)


	//   ....[0]....
.L_2620:
        /*0118*/ 	.word	0x000004f0


	//   ....[1]....
        /*011c*/ 	.word	0x00000510


	//   ....[2]....
        /*0120*/ 	.word	0x000005b0


	//   ....[3]....
        /*0124*/ 	.word	0x000005c0


	//   ....[4]....
        /*0128*/ 	.word	0x00000620


	//   ....[5]....
        /*012c*/ 	.word	0x00000630


	//   ....[6]....
        /*0130*/ 	.word	0x000006a0


	//   ....[7]....
        /*0134*/ 	.word	0x000006b0


	//   ....[8]....
        /*0138*/ 	.word	0x00000770


	//   ....[9]....
        /*013c*/ 	.word	0x00000780


	//   ....[10]....
        /*0140*/ 	.word	0x000008c0


	//   ....[11]....
        /*0144*/ 	.word	0x000008d0


	//   ....[12]....
        /*0148*/ 	.word	0x00000930


	//   ....[13]....
        /*014c*/ 	.word	0x00000940


	//   ....[14]....
        /*0150*/ 	.word	0x000009a0


	//   ....[15]....
        /*0154*/ 	.word	0x000009b0


	//   ....[16]....
        /*0158*/ 	.word	0x00000a10


	//   ....[17]....
        /*015c*/ 	.word	0x00000a20


	//   ....[18]....
        /*0160*/ 	.word	0x00000a80


	//   ....[19]....
        /*0164*/ 	.word	0x00000a90


	//   ....[20]....
        /*0168*/ 	.word	0x00000dd0


	//   ....[21]....
        /*016c*/ 	.word	0x00000e20


	//   ....[22]....
        /*0170*/ 	.word	0x00000ed0


	//   ....[23]....
        /*0174*/ 	.word	0x00000f20


	//   ....[24]....
        /*0178*/ 	.word	0x00000fd0


	//   ....[25]....
        /*017c*/ 	.word	0x00001020


	//   ....[26]....
        /*0180*/ 	.word	0x000010d0


	//   ....[27]....
        /*0184*/ 	.word	0x00001120


	//   ....[28]....
        /*0188*/ 	.word	0x000011d0


	//   ....[29]....
        /*018c*/ 	.word	0x00001220


	//----- nvinfo : EIATTR_VRC_CTA_INIT_COUNT
	.align		4
.L_2621:
        /*0190*/ 	.byte	0x02, 0x4a
	.zero		1
	.zero		1


	//----- nvinfo : EIATTR_EXIT_INSTR_OFFSETS
	.align		4
        /*0194*/ 	.byte	0x04, 0x1c
        /*0196*/ 	.short	(.L_2623 - .L_2622)


	//   ....[0]....
.L_2622:
        /*0198*/ 	.word	0x00000b70


	//   ....[1]....
        /*019c*/ 	.word	0x00000d10


	//   ....[2]....
        /*01a0*/ 	.word	0x00000d70


	//----- nvinfo : EIATTR_CRS_STACK_SIZE
	.align		4
.L_2623:
        /*01a4*/ 	.byte	0x04, 0x1e
        /*01a6*/ 	.short	(.L_2625 - .L_2624)
.L_2624:
        /*01a8*/ 	.word	0x00000000


	//----- nvinfo : EIATTR_CBANK_PARAM_SIZE
	.align		4
.L_2625:
        /*01ac*/ 	.byte	0x03, 0x19
        /*01ae*/ 	.short	0x00a0


	//----- nvinfo : EIATTR_PARAM_CBANK
	.align		4
        /*01b0*/ 	.byte	0x04, 0x0a
        /*01b2*/ 	.short	(.L_2627 - .L_2626)
	.align		4
.L_2626:
        /*01b4*/ 	.word	index@(.nv.constant0._ZN2at6native33batch_norm_backward_reduce_kernelIN3c104HalfEffiEEvNS_27GenericPackedTensorAccessorIT_Lm3ENS_16DefaultPtrTraitsET2_EES8_NS4_IT1_Lm1ES6_S7_EESA_SA_SA_NS4_IT0_Lm1ES6_S7_EESC_)
        /*01b8*/ 	.short	0x0380
        /*01ba*/ 	.short	0x00a0


	//----- nvinfo : EIATTR_SW_WAR
	.align		4
.L_2627:
        /*01bc*/ 	.byte	0x04, 0x36
        /*01be*/ 	.short	(.L_2629 - .L_2628)
.L_2628:
        /*01c0*/ 	.word	0x00000008
.L_2629:


//--------------------- .nv.info._ZN2at6native33batch_norm_backward_reduce_kernelIffflEEvNS_27GenericPackedTensorAccessorIT_Lm3ENS_16DefaultPtrTraitsET2_EES6_NS2_IT1_Lm1ES4_S5_EES8_S8_S8_NS2_IT0_Lm1ES4_S5_EESA_ --------------------------
	.section	.nv.info._ZN2at6native33batch_norm_backward_reduce_kernelIffflEEvNS_27GenericPackedTensorAccessorIT_Lm3ENS_16DefaultPtrTraitsET2_EES6_NS2_IT1_Lm1ES4_S5_EES8_S8_S8_NS2_IT0_Lm1ES4_S5_EESA_,"",@"SHT_CUDA_INFO"
	.sectionflags	@""
	.align	4


	//----- nvinfo : EIATTR_CUDA_API_VERSION
	.align		4
        /*0000*/ 	.byte	0x04, 0x37
        /*0002*/ 	.short	(.L_2631 - .L_2630)
.L_2630:
        /*0004*/ 	.word	0x00000082


	//----- nvinfo : EIATTR_KPARAM_INFO
	.align		4
.L_2631:
        /*0008*/ 	.byte	0x04, 0x17
        /*000a*/ 	.short	(.L_2633 - .L_2632)
.L_2632:
        /*000c*/ 	.word	0x00000000
        /*0010*/ 	.short	0x0007
        /*0012*/ 	.short	0x00e8
        /*0014*/ 	.byte	0x00, 0xf0, 0x61, 0x00


	//----- nvinfo : EIATTR_KPARAM_INFO
	.align		4
.L_2633:
        /*0018*/ 	.byte	0x04, 0x17
        /*001a*/ 	.short	(.L_2635 - .L_2634)
.L_2634:
        /*001c*/ 	.word	0x00000000
        /*0020*/ 	.short	0x0006
        /*0022*/ 	.short	0x00d0
        /*0024*/ 	.byte	0x00, 0xf0, 0x61, 0x00


	//----- nvinfo : EIATTR_KPARAM_INFO
	.align		4
.L_2635:
        /*0028*/ 	.byte	0x04, 0x17
        /*002a*/ 	.short	(.L_2637 - .L_2636)
.L_2636:
        /*002c*/ 	.word	0x00000000
        /*0030*/ 	.short	0x0005
        /*0032*/ 	.short	0x00b8
        /*0034*/ 	.byte	0x00, 0xf0, 0x61, 0x00


	//----- nvinfo : EIATTR_KPARAM_INFO
	.align		4
.L_2637:
        /*0038*/ 	.byte	0x04, 0x17
        /*003a*/ 	.short	(.L_2639 - .L_2638)
.L_2638:
        /*003c*/ 	.word	0x00000000
        /*0040*/ 	.short	0x0004
        /*0042*/ 	.short	0x00a0
        /*0044*/ 	.byte	0x00, 0xf0, 0x61, 0x00


	//----- nvinfo : EIATTR_KPARAM_INFO
	.align		4
.L_2639:
        /*0048*/ 	.byte	0x04, 0x17
        /*004a*/ 	.short	(.L_2641 - .L_2640)
.L_2640:
        /*004c*/ 	.word	0x00000000
        /*0050*/ 	.short	0x0003
        /*0052*/ 	.short	0x0088
        /*0054*/ 	.byte	0x00, 0xf0, 0x61, 0x00


	//----- nvinfo : EIATTR_KPARAM_INFO
	.align		4
.L_2641:
        /*0058*/ 	.byte	0x04, 0x17
        /*005a*/ 	.short	(.L_2643 - .L_2642)
.L_2642:
        /*005c*/ 	.word	0x00000000
        /*0060*/ 	.short	0x0002
        /*0062*/ 	.short	0x0070
        /*0064*/ 	.byte	0x00, 0xf0, 0x61, 0x00


	//----- nvinfo : EIATTR_KPARAM_INFO
	.align		4
.L_2643:
        /*0068*/ 	.byte	0x04, 0x17
        /*006a*/ 	.short	(.L_2645 - .L_2644)
.L_2644:
        /*006c*/ 	.word	0x00000000
        /*0070*/ 	.short	0x0001
        /*0072*/ 	.short	0x0038
        /*0074*/ 	.byte	0x00, 0xf0, 0xe1, 0x00


	//----- nvinfo : EIATTR_KPARAM_INFO
	.align		4
.L_2645:
        /*0078*/ 	.byte	0x04, 0x17
        /*007a*/ 	.short	(.L_2647 - .L_2646)
.L_2646:
        /*007c*/ 	.word	0x00000000
        /*0080*/ 	.short	0x0000
        /*0082*/ 	.short	0x0000
        /*0084*/ 	.byte	0x00, 0xf0, 0xe1, 0x00


	//----- nvinfo : EIATTR_SPARSE_MMA_MASK
	.align		4
.L_2647:
        /*0088*/ 	.byte	0x03, 0x50
        /*008a*/ 	.short	0x0000


	//----- nvinfo : EIATTR_MAXREG_COUNT
	.align		4
        /*008c*/ 	.byte	0x03, 0x1b
        /*008e*/ 	.short	0x00ff


	//----- nvinfo : EIATTR_NUM_BARRIERS
	.align		4
        /*0090*/ 	.byte	0x02, 0x4c
        /*0092*/ 	.byte	0x01
	.zero		1


	//----- nvinfo : EIATTR_MERCURY_ISA_VERSION
	.align		4
        /*0094*/ 	.byte	0x03, 0x5f
        /*0096*/ 	.short	0x0101


	//----- nvinfo : EIATTR_COOP_GROUP_MASK_REGIDS
	.align		4
        /*0098*/ 	.byte	0x04, 0x29
        /*009a*/ 	.short	(.L_2649 - .L_2648)


	//   ....[0]....
.L_2648:
        /*009c*/ 	.word	0xffffffff


	//   ....[1]....
        /*00a0*/ 	.word	0xffffffff


	//   ....[2]....
        /*00a4*/ 	.word	0xffffffff


	//   ....[3]....
        /*00a8*/ 	.word	0xffffffff


	//   ....[4]....
        /*00ac*/ 	.word	0xffffffff


	//   ....[5]....
        /*00b0*/ 	.word	0xffffffff


	//   ....[6]....
        /*00b4*/ 	.word	0xffffffff


	//   ....[7]....
        /*00b8*/ 	.word	0xffffffff


	//   ....[8]....
        /*00bc*/ 	.word	0xffffffff


	//   ....[9]....
        /*00c0*/ 	.word	0xffffffff


	//   ....[10]....
        /*00c4*/ 	.word	0xffffffff


	//   ....[11]....
        /*00c8*/ 	.word	0xffffffff


	//   ....[12]....
        /*00cc*/ 	.word	0xffffffff


	//   ....[13]....
        /*00d0*/ 	.word	0xffffffff


	//   ....[14]....
        /*00d4*/ 	.word	0xffffffff


	//   ....[15]....
        /*00d8*/ 	.word	0xffffffff


	//   ....[16]....
        /*00dc*/ 	.word	0xffffffff


	//   ....[17]....
        /*00e0*/ 	.word	0xffffffff


	//   ....[18]....
        /*00e4*/ 	.word	0xffffffff


	//   ....[19]....
        /*00e8*/ 	.word	0xffffffff


	//   ....[20]....
        /*00ec*/ 	.word	0x0500000c


	//   ....[21]....
        /*00f0*/ 	.word	0x0500000c


	//   ....[22]....
        /*00f4*/ 	.word	0x0500000c


	//   ....[23]....
        /*00f8*/ 	.word	0x0500000c


	//   ....[24]....
        /*00fc*/ 	.word	0x0500000c


	//   ....[25]....
        /*0100*/ 	.word	0x0500000c


	//   ....[26]....
        /*0104*/ 	.word	0x0500000c


	//   ....[27]....
        /*0108*/ 	.word	0x0500000c


	//   ....[28]....
        /*010c*/ 	.word	0x0500000c


	//   ....[29]....
        /*0110*/ 	.word	0x0500000c


	//----- nvinfo : EIATTR_COOP_GROUP_INSTR_OFFSETS
	.align		4
.L_2649:
        /*0114*/ 	.byte	0x04, 0x28
        /*0116*/ 	.short	(.L_2651 - .L_2650)


	//   ....[0]....
.L_2650:
        /*0118*/ 	.word	0x00000630


	//   ....[1]....
        /*011c*/ 	.word	0x00000650


	//   ....[2]....
        /*0120*/ 	.word	0x000006c0


	//   ....[3]....
        /*0124*/ 	.word	0x000006d0


	//   ....[4]....
        /*0128*/ 	.word	0x00000720


	//   ....[5]....
        /*012c*/ 	.word	0x00000730


	//   ....[6]....
        /*0130*/ 	.word	0x00000770


	//   ....[7]....
        /*0134*/ 	.word	0x00000780


	//   ....[8]....
        /*0138*/ 	.word	0x00000810


	//   ....[9]....
        /*013c*/ 	.word	0x00000820


	//   ....[10]....
        /*0140*/ 	.word	0x00000920


	//   ....[11]....
        /*0144*/ 	.word	0x00000930


	//   ....[12]....
        /*0148*/ 	.word	0x00000960


	//   ....[13]....
        /*014c*/ 	.word	0x00000970


	//   ....[14]....
        /*0150*/ 	.word	0x000009a0


	//   ....[15]....
        /*0154*/ 	.word	0x000009b0


	//   ....[16]....
        /*0158*/ 	.word	0x000009e0


	//   ....[17]....
        /*015c*/ 	.word	0x000009f0


	//   ....[18]....
        /*0160*/ 	.word	0x00000a20


	//   ....[19]....
        /*0164*/ 	.word	0x00000a30


	//   ....[20]....
        /*0168*/ 	.word	0x00000eb0


	//   ....[21]....
        /*016c*/ 	.word	0x00000f00


	//   ....[22]....
        /*0170*/ 	.word	0x00000f70


	//   ....[23]....
        /*0174*/ 	.word	0x00000fd0


	//   ....[24]....
        /*0178*/ 	.word	0x00001040


	//   ....[25]....
        /*017c*/ 	.word	0x000010a0


	//   ....[26]....
        /*0180*/ 	.word	0x00001110


	//   ....[27]....
        /*0184*/ 	.word	0x00001170


	//   ....[28]....
        /*0188*/ 	.word	0x000011e0


	//   ....[29]....
        /*018c*/ 	.word	0x00001240


	//----- nvinfo : EIATTR_VRC_CTA_INIT_COUNT
	.align		4
.L_2651:
        /*0190*/ 	.byte	0x02, 0x4a
	.zero		1
	.zero		1


	//----- nvinfo : EIATTR_EXIT_INSTR_OFFSETS
	.align		4
        /*0194*/ 	.byte	0x04, 0x1c
        /*0196*/ 	.short	(.L_2653 - .L_2652)


	//   ....[0]....
.L_2652:
        /*0198*/ 	.word	0x00000ae0


	//   ....[1]....
        /*019c*/ 	.word	0x00000db0


	//   ....[2]....
        /*01a0*/ 	.word	0x00000e50


	//----- nvinfo : EIATTR_CRS_STACK_SIZE
	.align		4
.L_2653:
        /*01a4*/ 	.byte	0x04, 0x1e
        /*01a6*/ 	.short	(.L_2655 - .L_2654)
.L_2654:
        /*01a8*/ 	.word	0x00000000


	//----- nvinfo : EIATTR_CBANK_PARAM_SIZE
	.align		4
.L_2655:
        /*01ac*/ 	.byte	0x03, 0x19
        /*01ae*/ 	.short	0x0100


	//----- nvinfo : EIATTR_PARAM_CBANK
	.align		4
        /*01b0*/ 	.byte	0x04, 0x0a
        /*01b2*/ 	.short	(.L_2657 - .L_2656)
	.align		4
.L_2656:
        /*01b4*/ 	.word	index@(.nv.constant0._ZN2at6native33batch_norm_backward_reduce_kernelIffflEEvNS_27GenericPackedTensorAccessorIT_Lm3ENS_16DefaultPtrTraitsET2_EES6_NS2_IT1_Lm1ES4_S5_EES8_S8_S8_NS2_IT0_Lm1ES4_S5_EESA_)
        /*01b8*/ 	.short	0x0380
        /*01ba*/ 	.short	0x0100


	//----- nvinfo : EIATTR_SW_WAR
	.align		4
.L_2657:
        /*01bc*/ 	.byte	0x04, 0x36
        /*01be*/ 	.short	(.L_2659 - .L_2658)
.L_2658:
        /*01c0*/ 	.word	0x00000008
.L_2659:


//--------------------- .nv.info._ZN2at6native33batch_norm_backward_reduce_kernelIfffiEEvNS_27GenericPackedTensorAccessorIT_Lm3ENS_16DefaultPtrTraitsET2_EES6_NS2_IT1_Lm1ES4_S5_EES8_S8_S8_NS2_IT0_Lm1ES4_S5_EESA_ --------------------------
	.section	.nv.info._ZN2at6native33batch_norm_backward_reduce_kernelIfffiEEvNS_27GenericPackedTensorAccessorIT_Lm3ENS_16DefaultPtrTraitsET2_EES6_NS2_IT1_Lm1ES4_S5_EES8_S8_S8_NS2_IT0_Lm1ES4_S5_EESA_,"",@"SHT_CUDA_INFO"
	.sectionflags	@""
	.align	4


	//----- nvinfo : EIATTR_CUDA_API_VERSION
	.align		4
        /*0000*/ 	.byte	0x04, 0x37
        /*0002*/ 	.short	(.L_2661 - .L_2660)
.L_2660:
        /*0004*/ 	.word	0x00000082


	//----- nvinfo : EIATTR_KPARAM_INFO
	.align		4
.L_2661:
        /*0008*/ 	.byte	0x04, 0x17
        /*000a*/ 	.short	(.L_2663 - .L_2662)
.L_2662:
        /*000c*/ 	.word	0x00000000
        /*0010*/ 	.short	0x0007
        /*0012*/ 	.short	0x0090
        /*0014*/ 	.byte	0x00, 0xf0, 0x41, 0x00


	//----- nvinfo : EIATTR_KPARAM_INFO
	.align		4
.L_2663:
        /*0018*/ 	.byte	0x04, 0x17
        /*001a*/ 	.short	(.L_2665 - .L_2664)
.L_2664:
        /*001c*/ 	.word	0x00000000
        /*0020*/ 	.short	0x0006
        /*0022*/ 	.short	0x0080
        /*0024*/ 	.byte	0x00, 0xf0, 0x41, 0x00


	//----- nvinfo : EIATTR_KPARAM_INFO
	.align		4
.L_2665:
        /*0028*/ 	.byte	0x04, 0x17
        /*002a*/ 	.short	(.L_2667 - .L_2666)
.L_2666:
        /*002c*/ 	.word	0x00000000
        /*0030*/ 	.short	0x0005
        /*0032*/ 	.short	0x0070
        /*0034*/ 	.byte	0x00, 0xf0, 0x41, 0x00


	//----- nvinfo : EIATTR_KPARAM_INFO
	.align		4
.L_2667:
        /*0038*/ 	.byte	0x04, 0x17
        /*003a*/ 	.short	(.L_2669 - .L_2668)
.L_2668:
        /*003c*/ 	.word	0x00000000
        /*0040*/ 	.short	0x0004
        /*0042*/ 	.short	0x0060
        /*0044*/ 	.byte	0x00, 0xf0, 0x41, 0x00


	//----- nvinfo : EIATTR_KPARAM_INFO
	.align		4
.L_2669:
        /*0048*/ 	.byte	0x04, 0x17
        /*004a*/ 	.short	(.L_2671 - .L_2670)
.L_2670:
        /*004c*/ 	.word	0x00000000
        /*0050*/ 	.short	0x0003
        /*0052*/ 	.short	0x0050
        /*0054*/ 	.byte	0x00, 0xf0, 0x41, 0x00


	//----- nvinfo : EIATTR_KPARAM_INFO
	.align		4
.L_2671:
        /*0058*/ 	.byte	0x04, 0x17
        /*005a*/ 	.short	(.L_2673 - .L_2672)
.L_2672:
        /*005c*/ 	.word	0x00000000
        /*0060*/ 	.short	0x0002
        /*0062*/ 	.short	0x0040
        /*0064*/ 	.byte	0x00, 0xf0, 0x41, 0x00


	//----- nvinfo : EIATTR_KPARAM_INFO
	.align		4
.L_2673:
        /*0068*/ 	.byte	0x04, 0x17
        /*006a*/ 	.short	(.L_2675 - .L_2674)
.L_2674:
        /*006c*/ 	.word	0x00000000
        /*0070*/ 	.short	0x0001
        /*0072*/ 	.short	0x0020
        /*0074*/ 	.byte	0x00, 0xf0, 0x81, 0x00


	//----- nvinfo : EIATTR_KPARAM_INFO
	.align		4
.L_2675:
        /*0078*/ 	.byte	0x04, 0x17
        /*007a*/ 	.short	(.L_2677 - .L_2676)
.L_2676:
        /*007c*/ 	.word	0x00000000
        /*0080*/ 	.short	0x0000
        /*0082*/ 	.short	0x0000
        /*0084*/ 	.byte	0x00, 0xf0, 0x81, 0x00


	//----- nvinfo : EIATTR_SPARSE_MMA_MASK
	.align		4
.L_2677:
        /*0088*/ 	.byte	0x03, 0x50
        /*008a*/ 	.short	0x0000


	//----- nvinfo : EIATTR_MAXREG_COUNT
	.align		4
        /*008c*/ 	.byte	0x03, 0x1b
        /*008e*/ 	.short	0x00ff


	//----- nvinfo : EIATTR_NUM_BARRIERS
	.align		4
        /*0090*/ 	.byte	0x02, 0x4c
        /*0092*/ 	.byte	0x01
	.zero		1


	//----- nvinfo : EIATTR_MERCURY_ISA_VERSION
	.align		4
        /*0094*/ 	.byte	0x03, 0x5f
        /*0096*/ 	.short	0x0101


	//----- nvinfo : EIATTR_COOP_GROUP_MASK_REGIDS
	.align		4
        /*0098*/ 	.byte	0x04, 0x29
        /*009a*/ 	.short	(.L_2679 - .L_2678)


	//   ....[0]....
.L_2678:
        /*009c*/ 	.word	0xffffffff


	//   ....[1]....
        /*00a0*/ 	.word	0xffffffff


	//   ....[2]....
        /*00a4*/ 	.word	0xffffffff


	//   ....[3]....
        /*00a8*/ 	.word	0xffffffff


	//   ....[4]....
        /*00ac*/ 	.word	0xffffffff


	//   ....[5]....
        /*00b0*/ 	.word	0xffffffff


	//   ....[6]....
        /*00b4*/ 	.word	0xffffffff


	//   ....[7]....
        /*00b8*/ 	.word	0xffffffff


	//   ....[8]....
        /*00bc*/ 	.word	0xffffffff


	//   ....[9]....
        /*00c0*/ 	.word	0xffffffff


	//   ....[10]....
        /*00c4*/ 	.word	0xffffffff


	//   ....[11]....
        /*00c8*/ 	.word	0xffffffff


	//   ....[12]....
        /*00cc*/ 	.word	0xffffffff


	//   ....[13]....
        /*00d0*/ 	.word	0xffffffff


	//   ....[14]....
        /*00d4*/ 	.word	0xffffffff


	//   ....[15]....
        /*00d8*/ 	.word	0xffffffff


	//   ....[16]....
        /*00dc*/ 	.word	0xffffffff


	//   ....[17]....
        /*00e0*/ 	.word	0xffffffff


	//   ....[18]....
        /*00e4*/ 	.word	0xffffffff


	//   ....[19]....
        /*00e8*/ 	.word	0xffffffff


	//   ....[20]....
        /*00ec*/ 	.word	0x0500000c


	//   ....[21]....
        /*00f0*/ 	.word	0x0500000c


	//   ....[22]....
        /*00f4*/ 	.word	0x0500000c


	//   ....[23]....
        /*00f8*/ 	.word	0x0500000c


	//   ....[24]....
        /*00fc*/ 	.word	0x0500000c


	//   ....[25]....
        /*0100*/ 	.word	0x0500000c


	//   ....[26]....
        /*0104*/ 	.word	0x0500000c


	//   ....[27]....
        /*0108*/ 	.word	0x0500000c


	//   ....[28]....
        /*010c*/ 	.word	0x0500000c


	//   ....[29]....
        /*0110*/ 	.word	0x0500000c


	//----- nvinfo : EIATTR_COOP_GROUP_INSTR_OFFSETS
	.align		4
.L_2679:
        /*0114*/ 	.byte	0x04, 0x28
        /*0116*/ 	.short	(.L_2681 - .L_2680)


	//   ....[0]....
.L_2680:
        /*0118*/ 	.word	0x00000490


	//   ....[1]....
        /*011c*/ 	.word	0x000004b0


	//   ....[2]....
        /*0120*/ 	.word	0x00000520


	//   ....[3]....
        /*0124*/ 	.word	0x00000530


	//   ....[4]....
        /*0128*/ 	.word	0x00000570


	//   ....[5]....
        /*012c*/ 	.word	0x00000580


	//   ....[6]....
        /*0130*/ 	.word	0x000005e0


	//   ....[7]....
        /*0134*/ 	.word	0x00000610


	//   ....[8]....
        /*0138*/ 	.word	0x00000660


	//   ....[9]....
        /*013c*/ 	.word	0x00000670


	//   ....[10]....
        /*0140*/ 	.word	0x00000770


	//   ....[11]....
        /*0144*/ 	.word	0x00000780


	//   ....[12]....
        /*0148*/ 	.word	0x000007b0


	//   ....[13]....
        /*014c*/ 	.word	0x000007c0


	//   ....[14]....
        /*0150*/ 	.word	0x000007f0


	//   ....[15]....
        /*0154*/ 	.word	0x00000800


	//   ....[16]....
        /*0158*/ 	.word	0x00000830


	//   ....[17]....
        /*015c*/ 	.word	0x00000840


	//   ....[18]....
        /*0160*/ 	.word	0x00000870


	//   ....[19]....
        /*0164*/ 	.word	0x00000880


	//   ....[20]....
        /*0168*/ 	.word	0x00000b90


	//   ....[21]....
        /*016c*/ 	.word	0x00000be0


	//   ....[22]....
        /*0170*/ 	.word	0x00000c50


	//   ....[23]....
        /*0174*/ 	.word	0x00000cb0


	//   ....[24]....
        /*0178*/ 	.word	0x00000d20


	//   ....[25]....
        /*017c*/ 	.word	0x00000d80


	//   ....[26]....
        /*0180*/ 	.word	0x00000df0


	//   ....[27]....
        /*0184*/ 	.word	0x00000e50


	//   ....[28]....
        /*0188*/ 	.word	0x00000ec0


	//   ....[29]....
        /*018c*/ 	.word	0x00000f20


	//----- nvinfo : EIATTR_VRC_CTA_INIT_COUNT
	.align		4
.L_2681:
        /*0190*/ 	.byte	0x02, 0x4a
	.zero		1
	.zero		1


	//----- nvinfo : EIATTR_EXIT_INSTR_OFFSETS
	.align		4
        /*0194*/ 	.byte	0x04, 0x1c
        /*0196*/ 	.short	(.L_2683 - .L_2682)


	//   ....[0]....
.L_2682:
        /*0198*/ 	.word	0x00000930


	//   ....[1]....
        /*019c*/ 	.word	0x00000ad0


	//   ....[2]....
        /*01a0*/ 	.word	0x00000b30


	//----- nvinfo : EIATTR_CRS_STACK_SIZE
	.align		4
.L_2683:
        /*01a4*/ 	.byte	0x04, 0x1e
        /*01a6*/ 	.short	(.L_2685 - .L_2684)
.L_2684:
        /*01a8*/ 	.word	0x00000000


	//----- nvinfo : EIATTR_CBANK_PARAM_SIZE
	.align		4
.L_2685:
        /*01ac*/ 	.byte	0x03, 0x19
        /*01ae*/ 	.short	0x00a0


	//----- nvinfo : EIATTR_PARAM_CBANK
	.align		4
        /*01b0*/ 	.byte	0x04, 0x0a
        /*01b2*/ 	.short	(.L_2687 - .L_2686)
	.align		4
.L_2686:
        /*01b4*/ 	.word	index@(.nv.constant0._ZN2at6native33batch_norm_backward_reduce_kernelIfffiEEvNS_27GenericPackedTensorAccessorIT_Lm3ENS_16DefaultPtrTraitsET2_EES6_NS2_IT1_Lm1ES4_S5_EES8_S8_S8_NS2_IT0_Lm1ES4_S5_EESA_)
        /*01b8*/ 	.short	0x0380
        /*01ba*/ 	.short	0x00a0


	//----- nvinfo : EIATTR_SW_WAR
	.align		4
.L_2687:
        /*01bc*/ 	.byte	0x04, 0x36
        /*01be*/ 	.short	(.L_2689 - .L_2688)
.L_2688:
        /*01c0*/ 	.word	0x00000008
.L_2689:


//--------------------- .nv.info._ZN2at6native33batch_norm_backward_reduce_kernelIdddlEEvNS_27GenericPackedTensorAccessorIT_Lm3ENS_16DefaultPtrTraitsET2_EES6_NS2_IT1_Lm1ES4_S5_EES8_S8_S8_NS2_IT0_Lm1ES4_S5_EESA_ --------------------------
	.section	.nv.info._ZN2at6native33batch_norm_backward_reduce_kernelIdddlEEvNS_27GenericPackedTensorAccessorIT_Lm3ENS_16DefaultPtrTraitsET2_EES6_NS2_IT1_Lm1ES4_S5_EES8_S8_S8_NS2_IT0_Lm1ES4_S5_EESA_,"",@"SHT_CUDA_INFO"
	.sectionflags	@""
	.align	4


	//----- nvinfo : EIATTR_CUDA_API_VERSION
	.align		4
        /*0000*/ 	.byte	0x04, 0x37
        /*0002*/ 	.short	(.L_2691 - .L_2690)
.L_2690:
        /*0004*/ 	.word	0x00000082


	//----- nvinfo : EIATTR_KPARAM_INFO
	.align		4
.L_2691:
        /*0008*/ 	.byte	0x04, 0x17
        /*000a*/ 	.short	(.L_2693 - .L_2692)
.L_2692:
        /*000c*/ 	.word	0x00000000
        /*0010*/ 	.short	0x0007
        /*0012*/ 	.short	0x00e8
        /*0014*/ 	.byte	0x00, 0xf0, 0x61, 0x00


	//----- nvinfo : EIATTR_KPARAM_INFO
	.align		4
.L_2693:
        /*0018*/ 	.byte	0x04, 0x17
        /*001a*/ 	.short	(.L_2695 - .L_2694)
.L_2694:
        /*001c*/ 	.word	0x00000000
        /*0020*/ 	.short	0x0006
        /*0022*/ 	.short	0x00d0
        /*0024*/ 	.byte	0x00, 0xf0, 0x61, 0x00


	//----- nvinfo : EIATTR_KPARAM_INFO
	.align		4
.L_2695:
        /*0028*/ 	.byte	0x04, 0x17
        /*002a*/ 	.short	(.L_2697 - .L_2696)
.L_2696:
        /*002c*/ 	.word	0x00000000
        /*0030*/ 	.short	0x0005
        /*0032*/ 	.short	0x00b8
        /*0034*/ 	.byte	0x00, 0xf0, 0x61, 0x00


	//----- nvinfo : EIATTR_KPARAM_INFO
	.align		4
.L_2697:
        /*0038*/ 	.byte	0x04, 0x17
        /*003a*/ 	.short	(.L_2699 - .L_2698)
.L_2698:
        /*003c*/ 	.word	0x00000000
        /*0040*/ 	.short	0x0004
        /*0042*/ 	.short	0x00a0
        /*0044*/ 	.byte	0x00, 0xf0, 0x61, 0x00


	//----- nvinfo : EIATTR_KPARAM_INFO
	.align		4
.L_2699:
        /*0048*/ 	.byte	0x04, 0x17
        /*004a*/ 	.short	(.L_2701 - .L_2700)
.L_2700:
        /*004c*/ 	.word	0x00000000
        /*0050*/ 	.short	0x0003
        /*0052*/ 	.short	0x0088
        /*0054*/ 	.byte	0x00, 0xf0, 0x61, 0x00


	//----- nvinfo : EIATTR_KPARAM_INFO
	.align		4
.L_2701:
        /*0058*/ 	.byte	0x04, 0x17
        /*005a*/ 	.short	(.L_2703 - .L_2702)
.L_2702:
        /*005c*/ 	.word	0x00000000
        /*0060*/ 	.short	0x0002
        /*0062*/ 	.short	0x0070
        /*0064*/ 	.byte	0x00, 0xf0, 0x61, 0x00


	//----- nvinfo : EIATTR_KPARAM_INFO
	.align		4
.L_2703:
        /*0068*/ 	.byte	0x04, 0x17
        /*006a*/ 	.short	(.L_2705 - .L_2704)
.L_2704:
        /*006c*/ 	.word	0x00000000
        /*0070*/ 	.short	0x0001
        /*0072*/ 	.short	0x0038
        /*0074*/ 	.byte	0x00, 0xf0, 0xe1, 0x00


	//----- nvinfo : EIATTR_KPARAM_INFO
	.align		4
.L_2705:
        /*0078*/ 	.byte	0x04, 0x17
        /*007a*/ 	.short	(.L_2707 - .L_2706)
.L_2706:
        /*007c*/ 	.word	0x00000000
        /*0080*/ 	.short	0x0000
        /*0082*/ 	.short	0x0000
        /*0084*/ 	.byte	0x00, 0xf0, 0xe1, 0x00


	//----- nvinfo : EIATTR_SPARSE_MMA_MASK
	.align		4
.L_2707:
        /*0088*/ 	.byte	0x03, 0x50
        /*008a*/ 	.short	0x0000


	//----- nvinfo : EIATTR_MAXREG_COUNT
	.align		4
        /*008c*/ 	.byte	0x03, 0x1b
        /*008e*/ 	.short	0x00ff


	//----- nvinfo : EIATTR_NUM_BARRIERS
	.align		4
        /*0090*/ 	.byte	0x02, 0x4c
        /*0092*/ 	.byte	0x01
	.zero		1


	//----- nvinfo : EIATTR_MERCURY_ISA_VERSION
	.align		4
        /*0094*/ 	.byte	0x03, 0x5f
        /*0096*/ 	.short	0x0101


	//----- nvinfo : EIATTR_COOP_GROUP_MASK_REGIDS
	.align		4
        /*0098*/ 	.byte	0x04, 0x29
        /*009a*/ 	.short	(.L_2709 - .L_2708)


	//   ....[0]....
.L_2708:
        /*009c*/ 	.word	0xffffffff


	//   ....[1]....
        /*00a0*/ 	.word	0xffffffff


	//   ....[2]....
        /*00a4*/ 	.word	0xffffffff


	//   ....[3]....
        /*00a8*/ 	.word	0xffffffff


	//   ....[4]....
        /*00ac*/ 	.word	0xffffffff


	//   ....[5]....
        /*00b0*/ 	.word	0xffffffff


	//   ....[6]....
        /*00b4*/ 	.word	0xffffffff


	//   ....[7]....
        /*00b8*/ 	.word	0xffffffff


	//   ....[8]....
        /*00bc*/ 	.word	0xffffffff


	//   ....[9]....
        /*00c0*/ 	.word	0xffffffff


	//   ....[10]....
        /*00c4*/ 	.word	0xffffffff


	//   ....[11]....
        /*00c8*/ 	.word	0xffffffff


	//   ....[12]....
        /*00cc*/ 	.word	0xffffffff


	//   ....[13]....
        /*00d0*/ 	.word	0xffffffff


	//   ....[14]....
        /*00d4*/ 	.word	0xffffffff


	//   ....[15]....
        /*00d8*/ 	.word	0xffffffff


	//   ....[16]....
        /*00dc*/ 	.word	0xffffffff


	//   ....[17]....
        /*00e0*/ 	.word	0xffffffff


	//   ....[18]....
        /*00e4*/ 	.word	0xffffffff


	//   ....[19]....
        /*00e8*/ 	.word	0xffffffff


	//   ....[20]....
        /*00ec*/ 	.word	0xffffffff


	//   ....[21]....
        /*00f0*/ 	.word	0xffffffff


	//   ....[22]....
        /*00f4*/ 	.word	0xffffffff


	//   ....[23]....
        /*00f8*/ 	.word	0xffffffff


	//   ....[24]....
        /*00fc*/ 	.word	0xffffffff


	//   ....[25]....
        /*0100*/ 	.word	0xffffffff


	//   ....[26]....
        /*0104*/ 	.word	0xffffffff


	//   ....[27]....
        /*0108*/ 	.word	0xffffffff


	//   ....[28]....
        /*010c*/ 	.word	0xffffffff


	//   ....[29]....
        /*0110*/ 	.word	0xffffffff


	//   ....[30]....
        /*0114*/ 	.word	0xffffffff


	//   ....[31]....
        /*0118*/ 	.word	0xffffffff


	//   ....[32]....
        /*011c*/ 	.word	0xffffffff


	//   ....[33]....
        /*0120*/ 	.word	0xffffffff


	//   ....[34]....
        /*0124*/ 	.word	0xffffffff


	//   ....[35]....
        /*0128*/ 	.word	0xffffffff


	//   ....[36]....
        /*012c*/ 	.word	0xffffffff


	//   ....[37]....
        /*0130*/ 	.word	0xffffffff


	//   ....[38]....
        /*0134*/ 	.word	0xffffffff


	//   ....[39]....
        /*0138*/ 	.word	0xffffffff


	//   ....[40]....
        /*013c*/ 	.word	0x05000002


	//   ....[41]....
        /*0140*/ 	.word	0x05000002


	//   ....[42]....
        /*0144*/ 	.word	0x05000002


	//   ....[43]....
        /*0148*/ 	.word	0x05000002


	//   ....[44]....
        /*014c*/ 	.word	0x05000002


	//   ....[45]....
        /*0150*/ 	.word	0x05000002


	//   ....[46]....
        /*0154*/ 	.word	0x05000002


	//   ....[47]....
        /*0158*/ 	.word	0x05000002


	//   ....[48]....
        /*015c*/ 	.word	0x05000002


	//   ....[49]....
        /*0160*/ 	.word	0x05000002


	//   ....[50]....
        /*0164*/ 	.word	0x05000002


	//   ....[51]....
        /*0168*/ 	.word	0x05000002


	//   ....[52]....
        /*016c*/ 	.word	0x05000002


	//   ....[53]....
        /*0170*/ 	.word	0x05000002


	//   ....[54]....
        /*0174*/ 	.word	0x05000002


	//   ....[55]....
        /*0178*/ 	.word	0x05000002


	//   ....[56]....
        /*017c*/ 	.word	0x05000002


	//   ....[57]....
        /*0180*/ 	.word	0x05000002


	//   ....[58]....
        /*0184*/ 	.word	0x05000002


	//   ....[59]....
        /*0188*/ 	.word	0x05000002


	//----- nvinfo : EIATTR_COOP_GROUP_INSTR_OFFSETS
	.align		4
.L_2709:
        /*018c*/ 	.byte	0x04, 0x28
        /*018e*/ 	.short	(.L_2711 - .L_2710)


	//   ....[0]....
.L_2710:
        /*0190*/ 	.word	0x000006c0


	//   ....[1]....
        /*0194*/ 	.word	0x000006e0


	//   ....[2]....
        /*0198*/ 	.word	0x00000750


	//   ....[3]....
        /*019c*/ 	.word	0x00000760


	//   ....[4]....
        /*01a0*/ 	.word	0x00000770


	//   ....[5]....
        /*01a4*/ 	.word	0x00000780


	//   ....[6]....
        /*01a8*/ 	.word	0x00000820


	//   ....[7]....
        /*01ac*/ 	.word	0x00000830


	//   ....[8]....
        /*01b0*/ 	.word	0x00000840


	//   ....[9]....
        /*01b4*/ 	.word	0x00000850


	//   ....[10]....
        /*01b8*/ 	.word	0x000008f0


	//   ....[11]....
        /*01bc*/ 	.word	0x00000900


	//   ....[12]....
        /*01c0*/ 	.word	0x00000910


	//   ....[13]....
        /*01c4*/ 	.word	0x00000920


	//   ....[14]....
        /*01c8*/ 	.word	0x00000970


	//   ....[15]....
        /*01cc*/ 	.word	0x00000980


	//   ....[16]....
        /*01d0*/ 	.word	0x00000a70


	//   ....[17]....
        /*01d4*/ 	.word	0x00000a80


	//   ....[18]....
        /*01d8*/ 	.word	0x00000b20


	//   ....[19]....
        /*01dc*/ 	.word	0x00000b30


	//   ....[20]....
        /*01e0*/ 	.word	0x00000c10


	//   ....[21]....
        /*01e4*/ 	.word	0x00000c20


	//   ....[22]....
        /*01e8*/ 	.word	0x00000c30


	//   ....[23]....
        /*01ec*/ 	.word	0x00000c40


	//   ....[24]....
        /*01f0*/ 	.word	0x00000cf0


	//   ....[25]....
        /*01f4*/ 	.word	0x00000d00


	//   ....[26]....
        /*01f8*/ 	.word	0x00000d50


	//   ....[27]....
        /*01fc*/ 	.word	0x00000d60


	//   ....[28]....
        /*0200*/ 	.word	0x00000db0


	//   ....[29]....
        /*0204*/ 	.word	0x00000dc0


	//   ....[30]....
        /*0208*/ 	.word	0x00000e10


	//   ....[31]....
        /*020c*/ 	.word	0x00000e20


	//   ....[32]....
        /*0210*/ 	.word	0x00000e30


	//   ....[33]....
        /*0214*/ 	.word	0x00000e40


	//   ....[34]....
        /*0218*/ 	.word	0x00000e90


	//   ....[35]....
        /*021c*/ 	.word	0x00000ea0


	//   ....[36]....
        /*0220*/ 	.word	0x00000f10


	//   ....[37]....
        /*0224*/ 	.word	0x00000f20


	//   ....[38]....
        /*0228*/ 	.word	0x00000f70


	//   ....[39]....
        /*022c*/ 	.word	0x00000fa0


	//   ....[40]....
        /*0230*/ 	.word	0x00001480


	//   ....[41]....
        /*0234*/ 	.word	0x000014d0


	//   ....[42]....
        /*0238*/ 	.word	0x00001570


	//   ....[43]....
        /*023c*/ 	.word	0x000015c0


	//   ....[44]....
        /*0240*/ 	.word	0x00001620


	//   ....[45]....
        /*0244*/ 	.word	0x00001680


	//   ....[46]....
        /*0248*/ 	.word	0x000016d0


	//   ....[47]....
        /*024c*/ 	.word	0x00001730


	//   ....[48]....
        /*0250*/ 	.word	0x000017a0


	//   ....[49]....
        /*0254*/ 	.word	0x00001800


	//   ....[50]....
        /*0258*/ 	.word	0x00001860


	//   ....[51]....
        /*025c*/ 	.word	0x000018c0


	//   ....[52]....
        /*0260*/ 	.word	0x00001920


	//   ....[53]....
        /*0264*/ 	.word	0x00001970


	//   ....[54]....
        /*0268*/ 	.word	0x000019d0


	//   ....[55]....
        /*026c*/ 	.word	0x00001a20


	//   ....[56]....
        /*0270*/ 	.word	0x00001a90


	//   ....[57]....
        /*0274*/ 	.word	0x00001ae0


	//   ....[58]....
        /*0278*/ 	.word	0x00001b60


	//   ....[59]....
        /*027c*/ 	.word	0x00001bb0


	//----- nvinfo : EIATTR_VRC_CTA_INIT_COUNT
	.align		4
.L_2711:
        /*0280*/ 	.byte	0x02, 0x4a
	.zero		1
	.zero		1


	//----- nvinfo : EIATTR_EXIT_INSTR_OFFSETS
	.align		4
        /*0284*/ 	.byte	0x04, 0x1c
        /*0286*/ 	.short	(.L_2713 - .L_2712)


	//   ....[0]....
.L_2712:
        /*0288*/ 	.word	0x000010b0


	//   ....[1]....
        /*028c*/ 	.word	0x00001380


	//   ....[2]....
        /*0290*/ 	.word	0x00001420


	//----- nvinfo : EIATTR_CRS_STACK_SIZE
	.align		4
.L_2713:
        /*0294*/ 	.byte	0x04, 0x1e
        /*0296*/ 	.short	(.L_2715 - .L_2714)
.L_2714:
        /*0298*/ 	.word	0x00000000


	//----- nvinfo : EIATTR_CBANK_PARAM_SIZE
	.align		4
.L_2715:
        /*029c*/ 	.byte	0x03, 0x19
        /*029e*/ 	.short	0x0100


	//----- nvinfo : EIATTR_PARAM_CBANK
	.align		4
        /*02a0*/ 	.byte	0x04, 0x0a
        /*02a2*/ 	.short	(.L_2717 - .L_2716)
	.align		4
.L_2716:
        /*02a4*/ 	.word	index@(.nv.constant0._ZN2at6native33batch_norm_backward_reduce_kernelIdddlEEvNS_27GenericPackedTensorAccessorIT_Lm3ENS_16DefaultPtrTraitsET2_EES6_NS2_IT1_Lm1ES4_S5_EES8_S8_S8_NS2_IT0_Lm1ES4_S5_EESA_)
        /*02a8*/ 	.short	0x0380
        /*02aa*/ 	.short	0x0100


	//----- nvinfo : EIATTR_SW_WAR
	.align		4
.L_2717:
        /*02ac*/ 	.byte	0x04, 0x36
        /*02ae*/ 	.short	(.L_2719 - .L_2718)
.L_2718:
        /*02b0*/ 	.word	0x00000008
.L_2719:


//--------------------- .nv.info._ZN2at6native33batch_norm_backward_reduce_kernelIdddiEEvNS_27GenericPackedTensorAccessorIT_Lm3ENS_16DefaultPtrTraitsET2_EES6_NS2_IT1_Lm1ES4_S5_EES8_S8_S8_NS2_IT0_Lm1ES4_S5_EESA_ --------------------------
	.section	.nv.info._ZN2at6native33batch_norm_backward_reduce_kernelIdddiEEvNS_27GenericPackedTensorAccessorIT_Lm3ENS_16DefaultPtrTraitsET2_EES6_NS2_IT1_Lm1ES4_S5_EES8_S8_S8_NS2_IT0_Lm1ES4_S5_EESA_,"",@"SHT_CUDA_INFO"
	.sectionflags	@""
	.align	4


	//----- nvinfo : EIATTR_CUDA_API_VERSION
	.align		4
        /*0000*/ 	.byte	0x04, 0x37
        /*0002*/ 	.short	(.L_2721 - .L_2720)
.L_2720:
        /*0004*/ 	.word	0x00000082


	//----- nvinfo : EIATTR_KPARAM_INFO
	.align		4
.L_2721:
        /*0008*/ 	.byte	0x04, 0x17
        /*000a*/ 	.short	(.L_2723 - .L_2722)
.L_2722:
        /*000c*/ 	.word	0x00000000
        /*0010*/ 	.short	0x0007
        /*0012*/ 	.short	0x0090
        /*0014*/ 	.byte	0x00, 0xf0, 0x41, 0x00


	//----- nvinfo : EIATTR_KPARAM_INFO
	.align		4
.L_2723:
        /*0018*/ 	.byte	0x04, 0x17
        /*001a*/ 	.short	(.L_2725 - .L_2724)
.L_2724:
        /*001c*/ 	.word	0x00000000
        /*0020*/ 	.short	0x0006
        /*0022*/ 	.short	0x0080
        /*0024*/ 	.byte	0x00, 0xf0, 0x41, 0x00


	//----- nvinfo : EIATTR_KPARAM_INFO
	.align		4
.L_2725:
        /*0028*/ 	.byte	0x04, 0x17
        /*002a*/ 	.short	(.L_2727 - .L_2726)
.L_2726:
        /*002c*/ 	.word	0x00000000
        /*0030*/ 	.short	0x0005
        /*0032*/ 	.short	0x0070
        /*0034*/ 	.byte	0x00, 0xf0, 0x41, 0x00


	//----- nvinfo : EIATTR_KPARAM_INFO
	.align		4
.L_2727:
        /*0038*/ 	.byte	0x04, 0x17
        /*003a*/ 	.short	(.L_2729 - .L_2728)
.L_2728:
        /*003c*/ 	.word	0x00000000
        /*0040*/ 	.short	0x0004
        /*0042*/ 	.short	0x0060
        /*0044*/ 	.byte	0x00, 0xf0, 0x41, 0x00


	//----- nvinfo : EIATTR_KPARAM_INFO
	.align		4
.L_2729:
        /*0048*/ 	.byte	0x04, 0x17
        /*004a*/ 	.short	(.L_2731 - .L_2730)
.L_2730:
        /*004c*/ 	.word	0x00000000
        /*0050*/ 	.short	0x0003
        /*0052*/ 	.short	0x0050
        /*0054*/ 	.byte	0x00, 0xf0, 0x41, 0x00


	//----- nvinfo : EIATTR_KPARAM_INFO
	.align		4
.L_2731:
        /*0058*/ 	.byte	0x04, 0x17
        /*005a*/ 	.short	(.L_2733 - .L_2732)
.L_2732:
        /*005c*/ 	.word	0x00000000
        /*0060*/ 	.short	0x0002
        /*0062*/ 	.short	0x0040
        /*0064*/ 	.byte	0x00, 0xf0, 0x41, 0x00


	//----- nvinfo : EIATTR_KPARAM_INFO
	.align		4
.L_2733:
        /*0068*/ 	.byte	0x04, 0x17
        /*006a*/ 	.short	(.L_2735 - .L_2734)
.L_2734:
        /*006c*/ 	.word	0x00000000
        /*0070*/ 	.short	0x0001
        /*0072*/ 	.short	0x0020
        /*0074*/ 	.byte	0x00, 0xf0, 0x81, 0x00


	//----- nvinfo : EIATTR_KPARAM_INFO
	.align		4
.L_2735:
        /*0078*/ 	.byte	0x04, 0x17
        /*007a*/ 	.short	(.L_2737 - .L_2736)
.L_2736:
        /*007c*/ 	.word	0x00000000
        /*0080*/ 	.short	0x0000
        /*0082*/ 	.short	0x0000
        /*0084*/ 	.byte	0x00, 0xf0, 0x81, 0x00


	//----- nvinfo : EIATTR_SPARSE_MMA_MASK
	.align		4
.L_2737:
        /*0088*/ 	.byte	0x03, 0x50
        /*008a*/ 	.short	0x0000


	//----- nvinfo : EIATTR_MAXREG_COUNT
	.align		4
        /*008c*/ 	.byte	0x03, 0x1b
        /*008e*/ 	.short	0x00ff


	//----- nvinfo : EIATTR_NUM_BARRIERS
	.align		4
        /*0090*/ 	.byte	0x02, 0x4c
        /*0092*/ 	.byte	0x01
	.zero		1


	//----- nvinfo : EIATTR_MERCURY_ISA_VERSION
	.align		4
        /*0094*/ 	.byte	0x03, 0x5f
        /*0096*/ 	.short	0x0101


	//----- nvinfo : EIATTR_COOP_GROUP_MASK_REGIDS
	.align		4
        /*0098*/ 	.byte	0x04, 0x29
        /*009a*/ 	.short	(.L_2739 - .L_2738)


	//   ....[0]....
.L_2738:
        /*009c*/ 	.word	0xffffffff


	//   ....[1]....
        /*00a0*/ 	.word	0xffffffff


	//   ....[2]....
        /*00a4*/ 	.word	0xffffffff


	//   ....[3]....
        /*00a8*/ 	.word	0xffffffff


	//   ....[4]....
        /*00ac*/ 	.word	0xffffffff


	//   ....[5]....
        /*00b0*/ 	.word	0xffffffff


	//   ....[6]....
        /*00b4*/ 	.word	0xffffffff


	//   ....[7]....
        /*00b8*/ 	.word	0xffffffff


	//   ....[8]....
        /*00bc*/ 	.word	0xffffffff


	//   ....[9]....
        /*00c0*/ 	.word	0xffffffff


	//   ....[10]....
        /*00c4*/ 	.word	0xffffffff


	//   ....[11]....
        /*00c8*/ 	.word	0xffffffff


	//   ....[12]....
        /*00cc*/ 	.word	0xffffffff


	//   ....[13]....
        /*00d0*/ 	.word	0xffffffff


	//   ....[14]....
        /*00d4*/ 	.word	0xffffffff


	//   ....[15]....
        /*00d8*/ 	.word	0xffffffff


	//   ....[16]....
        /*00dc*/ 	.word	0xffffffff


	//   ....[17]....
        /*00e0*/ 	.word	0xffffffff


	//   ....[18]....
        /*00e4*/ 	.word	0xffffffff


	//   ....[19]....
        /*00e8*/ 	.word	0xffffffff


	//   ....[20]....
        /*00ec*/ 	.word	0xffffffff


	//   ....[21]....
        /*00f0*/ 	.word	0xffffffff


	//   ....[22]....
        /*00f4*/ 	.word	0xffffffff


	//   ....[23]....
        /*00f8*/ 	.word	0xffffffff


	//   ....[24]....
        /*00fc*/ 	.word	0xffffffff


	//   ....[25]....
        /*0100*/ 	.word	0xffffffff


	//   ....[26]....
        /*0104*/ 	.word	0xffffffff


	//   ....[27]....
        /*0108*/ 	.word	0xffffffff


	//   ....[28]....
        /*010c*/ 	.word	0xffffffff


	//   ....[29]....
        /*0110*/ 	.word	0xffffffff


	//   ....[30]....
        /*0114*/ 	.word	0xffffffff


	//   ....[31]....
        /*0118*/ 	.word	0xffffffff


	//   ....[32]....
        /*011c*/ 	.word	0xffffffff


	//   ....[33]....
        /*0120*/ 	.word	0xffffffff


	//   ....[34]....
        /*0124*/ 	.word	0xffffffff


	//   ....[35]....
        /*0128*/ 	.word	0xffffffff


	//   ....[36]....
        /*012c*/ 	.word	0xffffffff


	//   ....[37]....
        /*0130*/ 	.word	0xffffffff


	//   ....[38]....
        /*0134*/ 	.word	0xffffffff


	//   ....[39]....
        /*0138*/ 	.word	0xffffffff


	//   ....[40]....
        /*013c*/ 	.word	0x05000002


	//   ....[41]....
        /*0140*/ 	.word	0x05000002


	//   ....[42]....
        /*0144*/ 	.word	0x05000002


	//   ....[43]....
        /*0148*/ 	.word	0x05000002


	//   ....[44]....
        /*014c*/ 	.word	0x05000002


	//   ....[45]....
        /*0150*/ 	.word	0x05000002


	//   ....[46]....
        /*0154*/ 	.word	0x05000002


	//   ....[47]....
        /*0158*/ 	.word	0x05000002


	//   ....[48]....
        /*015c*/ 	.word	0x05000002


	//   ....[49]....
        /*0160*/ 	.word	0x05000002


	//   ....[50]....
        /*0164*/ 	.word	0x05000002


	//   ....[51]....
        /*0168*/ 	.word	0x05000002


	//   ....[52]....
        /*016c*/ 	.word	0x05000002


	//   ....[53]....
        /*0170*/ 	.word	0x05000002


	//   ....[54]....
        /*0174*/ 	.word	0x05000002


	//   ....[55]....
        /*0178*/ 	.word	0x05000002


	//   ....[56]....
        /*017c*/ 	.word	0x05000002


	//   ....[57]....
        /*0180*/ 	.word	0x05000002


	//   ....[58]....
        /*0184*/ 	.word	0x05000002


	//   ....[59]....
        /*0188*/ 	.word	0x05000002


	//----- nvinfo : EIATTR_COOP_GROUP_INSTR_OFFSETS
	.align		4
.L_2739:
        /*018c*/ 	.byte	0x04, 0x28
        /*018e*/ 	.short	(.L_2741 - .L_2740)


	//   ....[0]....
.L_2740:
        /*0190*/ 	.word	0x00000510


	//   ....[1]....
        /*0194*/ 	.word	0x00000530


	//   ....[2]....
        /*0198*/ 	.word	0x00000590


	//   ....[3]....
        /*019c*/ 	.word	0x000005a0


	//   ....[4]....
        /*01a0*/ 	.word	0x000005b0


	//   ....[5]....
        /*01a4*/ 	.word	0x000005c0


	//   ....[6]....
        /*01a8*/ 	.word	0x00000660


	//   ....[7]....
        /*01ac*/ 	.word	0x00000670


	//   ....[8]....
        /*01b0*/ 	.word	0x00000680


	//   ....[9]....
        /*01b4*/ 	.word	0x00000690


	//   ....[10]....
        /*01b8*/ 	.word	0x00000750


	//   ....[11]....
        /*01bc*/ 	.word	0x00000760


	//   ....[12]....
        /*01c0*/ 	.word	0x00000770


	//   ....[13]....
        /*01c4*/ 	.word	0x00000780


	//   ....[14]....
        /*01c8*/ 	.word	0x000007d0


	//   ....[15]....
        /*01cc*/ 	.word	0x000007f0


	//   ....[16]....
        /*01d0*/ 	.word	0x00000850


	//   ....[17]....
        /*01d4*/ 	.word	0x00000870


	//   ....[18]....
        /*01d8*/ 	.word	0x00000970


	//   ....[19]....
        /*01dc*/ 	.word	0x00000980


	//   ....[20]....
        /*01e0*/ 	.word	0x00000a60


	//   ....[21]....
        /*01e4*/ 	.word	0x00000a70


	//   ....[22]....
        /*01e8*/ 	.word	0x00000a80


	//   ....[23]....
        /*01ec*/ 	.word	0x00000a90


	//   ....[24]....
        /*01f0*/ 	.word	0x00000ab0


	//   ....[25]....
        /*01f4*/ 	.word	0x00000ac0


	//   ....[26]....
        /*01f8*/ 	.word	0x00000b10


	//   ....[27]....
        /*01fc*/ 	.word	0x00000b20


	//   ....[28]....
        /*0200*/ 	.word	0x00000b70


	//   ....[29]....
        /*0204*/ 	.word	0x00000b80


	//   ....[30]....
        /*0208*/ 	.word	0x00000bd0


	//   ....[31]....
        /*020c*/ 	.word	0x00000be0


	//   ....[32]....
        /*0210*/ 	.word	0x00000c30


	//   ....[33]....
        /*0214*/ 	.word	0x00000c40


	//   ....[34]....
        /*0218*/ 	.word	0x00000c90


	//   ....[35]....
        /*021c*/ 	.word	0x00000ca0


	//   ....[36]....
        /*0220*/ 	.word	0x00000cf0


	//   ....[37]....
        /*0224*/ 	.word	0x00000d00


	//   ....[38]....
        /*0228*/ 	.word	0x00000d50


	//   ....[39]....
        /*022c*/ 	.word	0x00000d60


	//   ....[40]....
        /*0230*/ 	.word	0x000010c0


	//   ....[41]....
        /*0234*/ 	.word	0x00001110


	//   ....[42]....
        /*0238*/ 	.word	0x00001160


	//   ....[43]....
        /*023c*/ 	.word	0x000011c0


	//   ....[44]....
        /*0240*/ 	.word	0x00001220


	//   ....[45]....
        /*0244*/ 	.word	0x00001280


	//   ....[46]....
        /*0248*/ 	.word	0x000012d0


	//   ....[47]....
        /*024c*/ 	.word	0x00001320


	//   ....[48]....
        /*0250*/ 	.word	0x00001390


	//   ....[49]....
        /*0254*/ 	.word	0x000013e0


	//   ....[50]....
        /*0258*/ 	.word	0x00001440


	//   ....[51]....
        /*025c*/ 	.word	0x00001490


	//   ....[52]....
        /*0260*/ 	.word	0x00001500


	//   ....[53]....
        /*0264*/ 	.word	0x00001550


	//   ....[54]....
        /*0268*/ 	.word	0x000015b0


	//   ....[55]....
        /*026c*/ 	.word	0x00001600


	//   ....[56]....
        /*0270*/ 	.word	0x00001670


	//   ....[57]....
        /*0274*/ 	.word	0x000016c0


	//   ....[58]....
        /*0278*/ 	.word	0x00001720


	//   ....[59]....
        /*027c*/ 	.word	0x00001770


	//----- nvinfo : EIATTR_VRC_CTA_INIT_COUNT
	.align		4
.L_2741:
        /*0280*/ 	.byte	0x02, 0x4a
	.zero		1
	.zero		1


	//----- nvinfo : EIATTR_EXIT_INSTR_OFFSETS
	.align		4
        /*0284*/ 	.byte	0x04, 0x1c
        /*0286*/ 	.short	(.L_2743 - .L_2742)


	//   ....[0]....
.L_2742:
        /*0288*/ 	.word	0x00000e60


	//   ....[1]....
        /*028c*/ 	.word	0x00001000


	//   ....[2]....
        /*0290*/ 	.word	0x00001060


	//----- nvinfo : EIATTR_CRS_STACK_SIZE
	.align		4
.L_2743:
        /*0294*/ 	.byte	0x04, 0x1e
        /*0296*/ 	.short	(.L_2745 - .L_2744)
.L_2744:
        /*0298*/ 	.word	0x00000000


	//----- nvinfo : EIATTR_CBANK_PARAM_SIZE
	.align		4
.L_2745:
        /*029c*/ 	.byte	0x03, 0x19
        /*029e*/ 	.short	0x00a0


	//----- nvinfo : EIATTR_PARAM_CBANK
	.align		4
        /*02a0*/ 	.byte	0x04, 0x0a
        /*02a2*/ 	.short	(.L_2747 - .L_2746)
	.align		4
.L_2746:
        /*02a4*/ 	.word	index@(.nv.constant0._ZN2at6native33batch_norm_backward_reduce_kernelIdddiEEvNS_27GenericPackedTensorAccessorIT_Lm3ENS_16DefaultPtrTraitsET2_EES6_NS2_IT1_Lm1ES4_S5_EES8_S8_S8_NS2_IT0_Lm1ES4_S5_EESA_)
        /*02a8*/ 	.short	0x0380
        /*02aa*/ 	.short	0x00a0


	//----- nvinfo : EIATTR_SW_WAR
	.align		4
.L_2747:
        /*02ac*/ 	.byte	0x04, 0x36
        /*02ae*/ 	.short	(.L_2749 - .L_2748)
.L_2748:
        /*02b0*/ 	.word	0x00000008
.L_2749:


//--------------------- .nv.info._ZN2at6native35batch_norm_reduce_statistics_kernelIN3c108BFloat16EflEEvNS_27GenericPackedTensorAccessorIT0_Lm2ENS_17RestrictPtrTraitsET1_EES8_NS4_IS5_Lm1ES6_S7_EES9_NS4_IT_Lm1ES6_S7_EESB_S5_S5_SB_ --------------------------
	.section	.nv.info._ZN2at6native35batch_norm_reduce_statistics_kernelIN3c108BFloat16EflEEvNS_27GenericPackedTensorAccessorIT0_Lm2ENS_17RestrictPtrTraitsET1_EES8_NS4_IS5_Lm1ES6_S7_EES9_NS4_IT_Lm1ES6_S7_EESB_S5_S5_SB_,"",@"SHT_CUDA_INFO"
	.sectionflags	@""
	.align	4


	//----- nvinfo : EIATTR_CUDA_API_VERSION
	.align		4
        /*0000*/ 	.byte	0x04, 0x37
        /*0002*/ 	.short	(.L_2751 - .L_2750)
.L_2750:
        /*0004*/ 	.word	0x00000082


	//----- nvinfo : EIATTR_KPARAM_INFO
	.align		4
.L_2751:
        /*0008*/ 	.byte	0x04, 0x17
        /*000a*/ 	.short	(.L_2753 - .L_2752)
.L_2752:
        /*000c*/ 	.word	0x00000000
        /*0010*/ 	.short	0x0008
        /*0012*/ 	.short	0x00b8
        /*0014*/ 	.byte	0x00, 0xf0, 0x61, 0x00


	//----- nvinfo : EIATTR_KPARAM_INFO
	.align		4
.L_2753:
        /*0018*/ 	.byte	0x04, 0x17
        /*001a*/ 	.short	(.L_2755 - .L_2754)
.L_2754:
        /*001c*/ 	.word	0x00000000
        /*0020*/ 	.short	0x0007
        /*0022*/ 	.short	0x00b4
        /*0024*/ 	.byte	0x00, 0xf0, 0x11, 0x00


	//----- nvinfo : EIATTR_KPARAM_INFO
	.align		4
.L_2755:
        /*0028*/ 	.byte	0x04, 0x17
        /*002a*/ 	.short	(.L_2757 - .L_2756)
.L_2756:
        /*002c*/ 	.word	0x00000000
        /*0030*/ 	.short	0x0006
        /*0032*/ 	.short	0x00b0
        /*0034*/ 	.byte	0x00, 0xf0, 0x11, 0x00


	//----- nvinfo : EIATTR_KPARAM_INFO
	.align		4
.L_2757:
        /*0038*/ 	.byte	0x04, 0x17
        /*003a*/ 	.short	(.L_2759 - .L_2758)
.L_2758:
        /*003c*/ 	.word	0x00000000
        /*0040*/ 	.short	0x0005
        /*0042*/ 	.short	0x0098
        /*0044*/ 	.byte	0x00, 0xf0, 0x61, 0x00


	//----- nvinfo : EIATTR_KPARAM_INFO
	.align		4
.L_2759:
        /*0048*/ 	.byte	0x04, 0x17
        /*004a*/ 	.short	(.L_2761 - .L_2760)
.L_2760:
        /*004c*/ 	.word	0x00000000
        /*0050*/ 	.short	0x0004
        /*0052*/ 	.short	0x0080
        /*0054*/ 	.byte	0x00, 0xf0, 0x61, 0x00


	//----- nvinfo : EIATTR_KPARAM_INFO
	.align		4
.L_2761:
        /*0058*/ 	.byte	0x04, 0x17
        /*005a*/ 	.short	(.L_2763 - .L_2762)
.L_2762:
        /*005c*/ 	.word	0x00000000
        /*0060*/ 	.short	0x0003
        /*0062*/ 	.short	0x0068
        /*0064*/ 	.byte	0x00, 0xf0, 0x61, 0x00


	//----- nvinfo : EIATTR_KPARAM_INFO
	.align		4
.L_2763:
        /*0068*/ 	.byte	0x04, 0x17
        /*006a*/ 	.short	(.L_2765 - .L_2764)
.L_2764:
        /*006c*/ 	.word	0x00000000
        /*0070*/ 	.short	0x0002
        /*0072*/ 	.short	0x0050
        /*0074*/ 	.byte	0x00, 0xf0, 0x61, 0x00


	//----- nvinfo : EIATTR_KPARAM_INFO
	.align		4
.L_2765:
        /*0078*/ 	.byte	0x04, 0x17
        /*007a*/ 	.short	(.L_2767 - .L_2766)
.L_2766:
        /*007c*/ 	.word	0x00000000
        /*0080*/ 	.short	0x0001
        /*0082*/ 	.short	0x0028
        /*0084*/ 	.byte	0x00, 0xf0, 0xa1, 0x00


	//----- nvinfo : EIATTR_KPARAM_INFO
	.align		4
.L_2767:
        /*0088*/ 	.byte	0x04, 0x17
        /*008a*/ 	.short	(.L_2769 - .L_2768)
.L_2768:
        /*008c*/ 	.word	0x00000000
        /*0090*/ 	.short	0x0000
        /*0092*/ 	.short	0x0000
        /*0094*/ 	.byte	0x00, 0xf0, 0xa1, 0x00


	//----- nvinfo : EIATTR_SPARSE_MMA_MASK
	.align		4
.L_2769:
        /*0098*/ 	.byte	0x03, 0x50
        /*009a*/ 	.short	0x0000


	//----- nvinfo : EIATTR_MAXREG_COUNT
	.align		4
        /*009c*/ 	.byte	0x03, 0x1b
        /*009e*/ 	.short	0x00ff


	//----- nvinfo : EIATTR_MERCURY_ISA_VERSION
	.align		4
        /*00a0*/ 	.byte	0x03, 0x5f
        /*00a2*/ 	.short	0x0101


	//----- nvinfo : EIATTR_VRC_CTA_INIT_COUNT
	.align		4
        /*00a4*/ 	.byte	0x02, 0x4a
	.zero		1
	.zero		1


	//----- nvinfo : EIATTR_EXIT_INSTR_OFFSETS
	.align		4
        /*00a8*/ 	.byte	0x04, 0x1c
        /*00aa*/ 	.short	(.L_2771 - .L_2770)


	//   ....[0]....
.L_2770:
        /*00ac*/ 	.word	0x00000080


	//   ....[1]....
        /*00b0*/ 	.word	0x00003490


	//   ....[2]....
        /*00b4*/ 	.word	0x000066b0


	//   ....[3]....
        /*00b8*/ 	.word	0x00006cb0


	//   ....[4]....
        /*00bc*/ 	.word	0x00007150


	//   ....[5]....
        /*00c0*/ 	.word	0x000077e0


	//   ....[6]....
        /*00c4*/ 	.word	0x00007d60


	//----- nvinfo : EIATTR_CRS_STACK_SIZE
	.align		4
.L_2771:
        /*00c8*/ 	.byte	0x04, 0x1e
        /*00ca*/ 	.short	(.L_2773 - .L_2772)
.L_2772:
        /*00cc*/ 	.word	0x00000000


	//----- nvinfo : EIATTR_CBANK_PARAM_SIZE
	.align		4
.L_2773:
        /*00d0*/ 	.byte	0x03, 0x19
        /*00d2*/ 	.short	0x00d0


	//----- nvinfo : EIATTR_PARAM_CBANK
	.align		4
        /*00d4*/ 	.byte	0x04, 0x0a
        /*00d6*/ 	.short	(.L_2775 - .L_2774)
	.align		4
.L_2774:
        /*00d8*/ 	.word	index@(.nv.constant0._ZN2at6native35batch_norm_reduce_statistics_kernelIN3c108BFloat16EflEEvNS_27GenericPackedTensorAccessorIT0_Lm2ENS_17RestrictPtrTraitsET1_EES8_NS4_IS5_Lm1ES6_S7_EES9_NS4_IT_Lm1ES6_S7_EESB_S5_S5_SB_)
        /*00dc*/ 	.short	0x0380
        /*00de*/ 	.short	0x00d0


	//----- nvinfo : EIATTR_SW_WAR
	.align		4
.L_2775:
        /*00e0*/ 	.byte	0x04, 0x36
        /*00e2*/ 	.short	(.L_2777 - .L_2776)
.L_2776:
        /*00e4*/ 	.word	0x00000008
.L_2777:


//--------------------- .nv.info._ZN2at6native35batch_norm_reduce_statistics_kernelIN3c108BFloat16EfiEEvNS_27GenericPackedTensorAccessorIT0_Lm2ENS_17RestrictPtrTraitsET1_EES8_NS4_IS5_Lm1ES6_S7_EES9_NS4_IT_Lm1ES6_S7_EESB_S5_S5_SB_ --------------------------
	.section	.nv.info._ZN2at6native35batch_norm_reduce_statistics_kernelIN3c108BFloat16EfiEEvNS_27GenericPackedTensorAccessorIT0_Lm2ENS_17RestrictPtrTraitsET1_EES8_NS4_IS5_Lm1ES6_S7_EES9_NS4_IT_Lm1ES6_S7_EESB_S5_S5_SB_,"",@"SHT_CUDA_INFO"
	.sectionflags	@""
	.align	4


	//----- nvinfo : EIATTR_CUDA_API_VERSION
	.align		4
        /*0000*/ 	.byte	0x04, 0x37
        /*0002*/ 	.short	(.L_2779 - .L_2778)
.L_2778:
        /*0004*/ 	.word	0x00000082


	//----- nvinfo : EIATTR_KPARAM_INFO
	.align		4
.L_2779:
        /*0008*/ 	.byte	0x04, 0x17
        /*000a*/ 	.short	(.L_2781 - .L_2780)
.L_2780:
        /*000c*/ 	.word	0x00000000
        /*0010*/ 	.short	0x0008
        /*0012*/ 	.short	0x0078
        /*0014*/ 	.byte	0x00, 0xf0, 0x41, 0x00


	//----- nvinfo : EIATTR_KPARAM_INFO
	.align		4
.L_2781:
        /*0018*/ 	.byte	0x04, 0x17
        /*001a*/ 	.short	(.L_2783 - .L_2782)
.L_2782:
        /*001c*/ 	.word	0x00000000
        /*0020*/ 	.short	0x0007
        /*0022*/ 	.short	0x0074
        /*0024*/ 	.byte	0x00, 0xf0, 0x11, 0x00


	//----- nvinfo : EIATTR_KPARAM_INFO
	.align		4
.L_2783:
        /*0028*/ 	.byte	0x04, 0x17
        /*002a*/ 	.short	(.L_2785 - .L_2784)
.L_2784:
        /*002c*/ 	.word	0x00000000
        /*0030*/ 	.short	0x0006
        /*0032*/ 	.short	0x0070
        /*0034*/ 	.byte	0x00, 0xf0, 0x11, 0x00


	//----- nvinfo : EIATTR_KPARAM_INFO
	.align		4
.L_2785:
        /*0038*/ 	.byte	0x04, 0x17
        /*003a*/ 	.short	(.L_2787 - .L_2786)
.L_2786:
        /*003c*/ 	.word	0x00000000
        /*0040*/ 	.short	0x0005
        /*0042*/ 	.short	0x0060
        /*0044*/ 	.byte	0x00, 0xf0, 0x41, 0x00


	//----- nvinfo : EIATTR_KPARAM_INFO
	.align		4
.L_2787:
        /*0048*/ 	.byte	0x04, 0x17
        /*004a*/ 	.short	(.L_2789 - .L_2788)
.L_2788:
        /*004c*/ 	.word	0x00000000
        /*0050*/ 	.short	0x0004
        /*0052*/ 	.short	0x0050
        /*0054*/ 	.byte	0x00, 0xf0, 0x41, 0x00


	//----- nvinfo : EIATTR_KPARAM_INFO
	.align		4
.L_2789:
        /*0058*/ 	.byte	0x04, 0x17
        /*005a*/ 	.short	(.L_2791 - .L_2790)
.L_2790:
        /*005c*/ 	.word	0x00000000
        /*0060*/ 	.short	0x0003
        /*0062*/ 	.short	0x0040
        /*0064*/ 	.byte	0x00, 0xf0, 0x41, 0x00


	//----- nvinfo : EIATTR_KPARAM_INFO
	.align		4
.L_2791:
        /*0068*/ 	.byte	0x04, 0x17
        /*006a*/ 	.short	(.L_2793 - .L_2792)
.L_2792:
        /*006c*/ 	.word	0x00000000
        /*0070*/ 	.short	0x0002
        /*0072*/ 	.short	0x0030
        /*0074*/ 	.byte	0x00, 0xf0, 0x41, 0x00


	//----- nvinfo : EIATTR_KPARAM_INFO
	.align		4
.L_2793:
        /*0078*/ 	.byte	0x04, 0x17
        /*007a*/ 	.short	(.L_2795 - .L_2794)
.L_2794:
        /*007c*/ 	.word	0x00000000
        /*0080*/ 	.short	0x0001
        /*0082*/ 	.short	0x0018
        /*0084*/ 	.byte	0x00, 0xf0, 0x61, 0x00


	//----- nvinfo : EIATTR_KPARAM_INFO
	.align		4
.L_2795:
        /*0088*/ 	.byte	0x04, 0x17
        /*008a*/ 	.short	(.L_2797 - .L_2796)
.L_2796:
        /*008c*/ 	.word	0x00000000
        /*0090*/ 	.short	0x0000
        /*0092*/ 	.short	0x0000
        /*0094*/ 	.byte	0x00, 0xf0, 0x61, 0x00


	//----- nvinfo : EIATTR_SPARSE_MMA_MASK
	.align		4
.L_2797:
        /*0098*/ 	.byte	0x03, 0x50
        /*009a*/ 	.short	0x0000


	//----- nvinfo : EIATTR_MAXREG_COUNT
	.align		4
        /*009c*/ 	.byte	0x03, 0x1b
        /*009e*/ 	.short	0x00ff


	//----- nvinfo : EIATTR_MERCURY_ISA_VERSION
	.align		4
        /*00a0*/ 	.byte	0x03, 0x5f
        /*00a2*/ 	.short	0x0101


	//----- nvinfo : EIATTR_VRC_CTA_INIT_COUNT
	.align		4
        /*00a4*/ 	.byte	0x02, 0x4a
	.zero		1
	.zero		1


	//----- nvinfo : EIATTR_EXIT_INSTR_OFFSETS
	.align		4
        /*00a8*/ 	.byte	0x04, 0x1c
        /*00aa*/ 	.short	(.L_2799 - .L_2798)


	//   ....[0]....
.L_2798:
        /*00ac*/ 	.word	0x00000070


	//   ....[1]....
        /*00b0*/ 	.word	0x00002e10


	//   ....[2]....
        /*00b4*/ 	.word	0x00005a90


	//   ....[3]....
        /*00b8*/ 	.word	0x00005f90


	//   ....[4]....
        /*00bc*/ 	.word	0x00006370


	//   ....[5]....
        /*00c0*/ 	.word	0x000068e0


	//   ....[6]....
        /*00c4*/ 	.word	0x00006d60


	//----- nvinfo : EIATTR_CRS_STACK_SIZE
	.align		4
.L_2799:
        /*00c8*/ 	.byte	0x04, 0x1e
        /*00ca*/ 	.short	(.L_2801 - .L_2800)
.L_2800:
        /*00cc*/ 	.word	0x00000000


	//----- nvinfo : EIATTR_CBANK_PARAM_SIZE
	.align		4
.L_2801:
        /*00d0*/ 	.byte	0x03, 0x19
        /*00d2*/ 	.short	0x0088


	//----- nvinfo : EIATTR_PARAM_CBANK
	.align		4
        /*00d4*/ 	.byte	0x04, 0x0a
        /*00d6*/ 	.short	(.L_2803 - .L_2802)
	.align		4
.L_2802:
        /*00d8*/ 	.word	index@(.nv.constant0._ZN2at6native35batch_norm_reduce_statistics_kernelIN3c108BFloat16EfiEEvNS_27GenericPackedTensorAccessorIT0_Lm2ENS_17RestrictPtrTraitsET1_EES8_NS4_IS5_Lm1ES6_S7_EES9_NS4_IT_Lm1ES6_S7_EESB_S5_S5_SB_)
        /*00dc*/ 	.short	0x0380
        /*00de*/ 	.short	0x0088


	//----- nvinfo : EIATTR_SW_WAR
	.align		4
.L_2803:
        /*00e0*/ 	.byte	0x04, 0x36
        /*00e2*/ 	.short	(.L_2805 - .L_2804)
.L_2804:
        /*00e4*/ 	.word	0x00000008
.L_2805:


//--------------------- .nv.info._ZN2at6native35batch_norm_reduce_statistics_kernelIN3c104HalfEflEEvNS_27GenericPackedTensorAccessorIT0_Lm2ENS_17RestrictPtrTraitsET1_EES8_NS4_IS5_Lm1ES6_S7_EES9_NS4_IT_Lm1ES6_S7_EESB_S5_S5_SB_ --------------------------
	.section	.nv.info._ZN2at6native35batch_norm_reduce_statistics_kernelIN3c104HalfEflEEvNS_27GenericPackedTensorAccessorIT0_Lm2ENS_17RestrictPtrTraitsET1_EES8_NS4_IS5_Lm1ES6_S7_EES9_NS4_IT_Lm1ES6_S7_EESB_S5_S5_SB_,"",@"SHT_CUDA_INFO"
	.sectionflags	@""
	.align	4


	//----- nvinfo : EIATTR_CUDA_API_VERSION
	.align		4
        /*0000*/ 	.byte	0x04, 0x37
        /*0002*/ 	.short	(.L_2807 - .L_2806)
.L_2806:
        /*0004*/ 	.word	0x00000082


	//----- nvinfo : EIATTR_KPARAM_INFO
	.align		4
.L_2807:
        /*0008*/ 	.byte	0x04, 0x17
        /*000a*/ 	.short	(.L_2809 - .L_2808)
.L_2808:
        /*000c*/ 	.word	0x00000000
        /*0010*/ 	.short	0x0008
        /*0012*/ 	.short	0x00b8
        /*0014*/ 	.byte	0x00, 0xf0, 0x61, 0x00


	//----- nvinfo : EIATTR_KPARAM_INFO
	.align		4
.L_2809:
        /*0018*/ 	.byte	0x04, 0x17
        /*001a*/ 	.short	(.L_2811 - .L_2810)
.L_2810:
        /*001c*/ 	.word	0x00000000
        /*0020*/ 	.short	0x0007
        /*0022*/ 	.short	0x00b4
        /*0024*/ 	.byte	0x00, 0xf0, 0x11, 0x00


	//----- nvinfo : EIATTR_KPARAM_INFO
	.align		4
.L_2811:
        /*0028*/ 	.byte	0x04, 0x17
        /*002a*/ 	.short	(.L_2813 - .L_2812)
.L_2812:
        /*002c*/ 	.word	0x00000000
        /*0030*/ 	.short	0x0006
        /*0032*/ 	.short	0x00b0
        /*0034*/ 	.byte	0x00, 0xf0, 0x11, 0x00


	//----- nvinfo : EIATTR_KPARAM_INFO
	.align		4
.L_2813:
        /*0038*/ 	.byte	0x04, 0x17
        /*003a*/ 	.short	(.L_2815 - .L_2814)
.L_2814:
        /*003c*/ 	.word	0x00000000
        /*0040*/ 	.short	0x0005
        /*0042*/ 	.short	0x0098
        /*0044*/ 	.byte	0x00, 0xf0, 0x61, 0x00


	//----- nvinfo : EIATTR_KPARAM_INFO
	.align		4
.L_2815:
        /*0048*/ 	.byte	0x04, 0x17
        /*004a*/ 	.short	(.L_2817 - .L_2816)
.L_2816:
        /*004c*/ 	.word	0x00000000
        /*0050*/ 	.short	0x0004
        /*0052*/ 	.short	0x0080
        /*0054*/ 	.byte	0x00, 0xf0, 0x61, 0x00


	//----- nvinfo : EIATTR_KPARAM_INFO
	.align		4
.L_2817:
        /*0058*/ 	.byte	0x04, 0x17
        /*005a*/ 	.short	(.L_2819 - .L_2818)
.L_2818:
        /*005c*/ 	.word	0x00000000
        /*0060*/ 	.short	0x0003
        /*0062*/ 	.short	0x0068
        /*0064*/ 	.byte	0x00, 0xf0, 0x61, 0x00


	//----- nvinfo : EIATTR_KPARAM_INFO
	.align		4
.L_2819:
        /*0068*/ 	.byte	0x04, 0x17
        /*006a*/ 	.short	(.L_2821 - .L_2820)
.L_2820:
        /*006c*/ 	.word	0x00000000
        /*0070*/ 	.short	0x0002
        /*0072*/ 	.short	0x0050
        /*0074*/ 	.byte	0x00, 0xf0, 0x61, 0x00


	//----- nvinfo : EIATTR_KPARAM_INFO
	.align		4
.L_2821:
        /*0078*/ 	.byte	0x04, 0x17
        /*007a*/ 	.short	(.L_2823 - .L_2822)
.L_2822:
        /*007c*/ 	.word	0x00000000
        /*0080*/ 	.short	0x0001
        /*0082*/ 	.short	0x0028
        /*0084*/ 	.byte	0x00, 0xf0, 0xa1, 0x00


	//----- nvinfo : EIATTR_KPARAM_INFO
	.align		4
.L_2823:
        /*0088*/ 	.byte	0x04, 0x17
        /*008a*/ 	.short	(.L_2825 - .L_2824)
.L_2824:
        /*008c*/ 	.word	0x00000000
        /*0090*/ 	.short	0x0000
        /*0092*/ 	.short	0x0000
        /*0094*/ 	.byte	0x00, 0xf0, 0xa1, 0x00


	//----- nvinfo : EIATTR_SPARSE_MMA_MASK
	.align		4
.L_2825:
        /*0098*/ 	.byte	0x03, 0x50
        /*009a*/ 	.short	0x0000


	//----- nvinfo : EIATTR_MAXREG_COUNT
	.align		4
        /*009c*/ 	.byte	0x03, 0x1b
        /*009e*/ 	.short	0x00ff


	//----- nvinfo : EIATTR_MERCURY_ISA_VERSION
	.align		4
        /*00a0*/ 	.byte	0x03, 0x5f
        /*00a2*/ 	.short	0x0101


	//----- nvinfo : EIATTR_VRC_CTA_INIT_COUNT
	.align		4
        /*00a4*/ 	.byte	0x02, 0x4a
	.zero		1
	.zero		1


	//----- nvinfo : EIATTR_EXIT_INSTR_OFFSETS
	.align		4
        /*00a8*/ 	.byte	0x04, 0x1c
        /*00aa*/ 	.short	(.L_2827 - .L_2826)


	//   ....[0]....
.L_2826:
        /*00ac*/ 	.word	0x00000080


	//   ....[1]....
        /*00b0*/ 	.word	0x00003470


	//   ....[2]....
        /*00b4*/ 	.word	0x00006670


	//   ....[3]....
        /*00b8*/ 	.word	0x00006c70


	//   ....[4]....
        /*00bc*/ 	.word	0x00007110


	//   ....[5]....
        /*00c0*/ 	.word	0x000077a0


	//   ....[6]....
        /*00c4*/ 	.word	0x00007d20


	//----- nvinfo : EIATTR_CRS_STACK_SIZE
	.align		4
.L_2827:
        /*00c8*/ 	.byte	0x04, 0x1e
        /*00ca*/ 	.short	(.L_2829 - .L_2828)
.L_2828:
        /*00cc*/ 	.word	0x00000000


	//----- nvinfo : EIATTR_CBANK_PARAM_SIZE
	.align		4
.L_2829:
        /*00d0*/ 	.byte	0x03, 0x19
        /*00d2*/ 	.short	0x00d0


	//----- nvinfo : EIATTR_PARAM_CBANK
	.align		4
        /*00d4*/ 	.byte	0x04, 0x0a
        /*00d6*/ 	.short	(.L_2831 - .L_2830)
	.align		4
.L_2830:
        /*00d8*/ 	.word	index@(.nv.constant0._ZN2at6native35batch_norm_reduce_statistics_kernelIN3c104HalfEflEEvNS_27GenericPackedTensorAccessorIT0_Lm2ENS_17RestrictPtrTraitsET1_EES8_NS4_IS5_Lm1ES6_S7_EES9_NS4_IT_Lm1ES6_S7_EESB_S5_S5_SB_)
        /*00dc*/ 	.short	0x0380
        /*00de*/ 	.short	0x00d0


	//----- nvinfo : EIATTR_SW_WAR
	.align		4
.L_2831:
        /*00e0*/ 	.byte	0x04, 0x36
        /*00e2*/ 	.short	(.L_2833 - .L_2832)
.L_2832:
        /*00e4*/ 	.word	0x00000008
.L_2833:


//--------------------- .nv.info._ZN2at6native35batch_norm_reduce_statistics_kernelIN3c104HalfEfiEEvNS_27GenericPackedTensorAccessorIT0_Lm2ENS_17RestrictPtrTraitsET1_EES8_NS4_IS5_Lm1ES6_S7_EES9_NS4_IT_Lm1ES6_S7_EESB_S5_S5_SB_ --------------------------
	.section	.nv.info._ZN2at6native35batch_norm_reduce_statistics_kernelIN3c104HalfEfiEEvNS_27GenericPackedTensorAccessorIT0_Lm2ENS_17RestrictPtrTraitsET1_EES8_NS4_IS5_Lm1ES6_S7_EES9_NS4_IT_Lm1ES6_S7_EESB_S5_S5_SB_,"",@"SHT_CUDA_INFO"
	.sectionflags	@""
	.align	4


	//----- nvinfo : EIATTR_CUDA_API_VERSION
	.align		4
        /*0000*/ 	.byte	0x04, 0x37
        /*0002*/ 	.short	(.L_2835 - .L_2834)
.L_2834:
        /*0004*/ 	.word	0x00000082


	//----- nvinfo : EIATTR_KPARAM_INFO
	.align		4
.L_2835:
        /*0008*/ 	.byte	0x04, 0x17
        /*000a*/ 	.short	(.L_2837 - .L_2836)
.L_2836:
        /*000c*/ 	.word	0x00000000
        /*0010*/ 	.short	0x0008
        /*0012*/ 	.short	0x0078
        /*0014*/ 	.byte	0x00, 0xf0, 0x41, 0x00


	//----- nvinfo : EIATTR_KPARAM_INFO
	.align		4
.L_2837:
        /*0018*/ 	.byte	0x04, 0x17
        /*001a*/ 	.short	(.L_2839 - .L_2838)
.L_2838:
        /*001c*/ 	.word	0x00000000
        /*0020*/ 	.short	0x0007
        /*0022*/ 	.short	0x0074
        /*0024*/ 	.byte	0x00, 0xf0, 0x11, 0x00


	//----- nvinfo : EIATTR_KPARAM_INFO
	.align		4
.L_2839:
        /*0028*/ 	.byte	0x04, 0x17
        /*002a*/ 	.short	(.L_2841 - .L_2840)
.L_2840:
        /*002c*/ 	.word	0x00000000
        /*0030*/ 	.short	0x0006
        /*0032*/ 	.short	0x0070
        /*0034*/ 	.byte	0x00, 0xf0, 0x11, 0x00


	//----- nvinfo : EIATTR_KPARAM_INFO
	.align		4
.L_2841:
        /*0038*/ 	.byte	0x04, 0x17
        /*003a*/ 	.short	(.L_2843 - .L_2842)
.L_2842:
        /*003c*/ 	.word	0x00000000
        /*0040*/ 	.short	0x0005
        /*0042*/ 	.short	0x0060
        /*0044*/ 	.byte	0x00, 0xf0, 0x41, 0x00


	//----- nvinfo : EIATTR_KPARAM_INFO
	.align		4
.L_2843:
        /*0048*/ 	.byte	0x04, 0x17
        /*004a*/ 	.short	(.L_2845 - .L_2844)
.L_2844:
        /*004c*/ 	.word	0x00000000
        /*0050*/ 	.short	0x0004
        /*0052*/ 	.short	0x0050
        /*0054*/ 	.byte	0x00, 0xf0, 0x41, 0x00


	//----- nvinfo : EIATTR_KPARAM_INFO
	.align		4
.L_2845:
        /*0058*/ 	.byte	0x04, 0x17
        /*005a*/ 	.short	(.L_2847 - .L_2846)
.L_2846:
        /*005c*/ 	.word	0x00000000
        /*0060*/ 	.short	0x0003
        /*0062*/ 	.short	0x0040
        /*0064*/ 	.byte	0x00, 0xf0, 0x41, 0x00


	//----- nvinfo : EIATTR_KPARAM_INFO
	.align		4
.L_2847:
        /*0068*/ 	.byte	0x04, 0x17
        /*006a*/ 	.short	(.L_2849 - .L_2848)
.L_2848:
        /*006c*/ 	.word	0x00000000
        /*0070*/ 	.short	0x0002
        /*0072*/ 	.short	0x0030
        /*0074*/ 	.byte	0x00, 0xf0, 0x41, 0x00


	//----- nvinfo : EIATTR_KPARAM_INFO
	.align		4
.L_2849:
        /*0078*/ 	.byte	0x04, 0x17
        /*007a*/ 	.short	(.L_2851 - .L_2850)
.L_2850:
        /*007c*/ 	.word	0x00000000
        /*0080*/ 	.short	0x0001
        /*0082*/ 	.short	0x0018
        /*0084*/ 	.byte	0x00, 0xf0, 0x61, 0x00


	//----- nvinfo : EIATTR_KPARAM_INFO
	.align		4
.L_2851:
        /*0088*/ 	.byte	0x04, 0x17
        /*008a*/ 	.short	(.L_2853 - .L_2852)
.L_2852:
        /*008c*/ 	.word	0x00000000
        /*0090*/ 	.short	0x0000
        /*0092*/ 	.short	0x0000
        /*0094*/ 	.byte	0x00, 0xf0, 0x61, 0x00


	//----- nvinfo : EIATTR_SPARSE_MMA_MASK
	.align		4
.L_2853:
        /*0098*/ 	.byte	0x03, 0x50
        /*009a*/ 	.short	0x0000


	//----- nvinfo : EIATTR_MAXREG_COUNT
	.align		4
        /*009c*/ 	.byte	0x03, 0x1b
        /*009e*/ 	.short	0x00ff


	//----- nvinfo : EIATTR_MERCURY_ISA_VERSION
	.align		4
        /*00a0*/ 	.byte	0x03, 0x5f
        /*00a2*/ 	.short	0x0101


	//----- nvinfo : EIATTR_VRC_CTA_INIT_COUNT
	.align		4
        /*00a4*/ 	.byte	0x02, 0x4a
	.zero		1
	.zero		1


	//----- nvinfo : EIATTR_EXIT_INSTR_OFFSETS
	.align		4
        /*00a8*/ 	.byte	0x04, 0x1c
        /*00aa*/ 	.short	(.L_2855 - .L_2854)


	//   ....[0]....
.L_2854:
        /*00ac*/ 	.word	0x00000070


	//   ....[1]....
        /*00b0*/ 	.word	0x00002e20


	//   ....[2]....
        /*00b4*/ 	.word	0x00005aa0


	//   ....[3]....
        /*00b8*/ 	.word	0x00005fa0


	//   ....[4]....
        /*00bc*/ 	.word	0x00006380


	//   ....[5]....
        /*00c0*/ 	.word	0x000068f0


	//   ....[6]....
        /*00c4*/ 	.word	0x00006d70


	//----- nvinfo : EIATTR_CRS_STACK_SIZE
	.align		4
.L_2855:
        /*00c8*/ 	.byte	0x04, 0x1e
        /*00ca*/ 	.short	(.L_2857 - .L_2856)
.L_2856:
        /*00cc*/ 	.word	0x00000000


	//----- nvinfo : EIATTR_CBANK_PARAM_SIZE
	.align		4
.L_2857:
        /*00d0*/ 	.byte	0x03, 0x19
        /*00d2*/ 	.short	0x0088


	//----- nvinfo : EIATTR_PARAM_CBANK
	.align		4
        /*00d4*/ 	.byte	0x04, 0x0a
        /*00d6*/ 	.short	(.L_2859 - .L_2858)
	.align		4
.L_2858:
        /*00d8*/ 	.word	index@(.nv.constant0._ZN2at6native35batch_norm_reduce_statistics_kernelIN3c104HalfEfiEEvNS_27GenericPackedTensorAccessorIT0_Lm2ENS_17RestrictPtrTraitsET1_EES8_NS4_IS5_Lm1ES6_S7_EES9_NS4_IT_Lm1ES6_S7_EESB_S5_S5_SB_)
        /*00dc*/ 	.short	0x0380
        /*00de*/ 	.short	0x0088


	//----- nvinfo : EIATTR_SW_WAR
	.align		4
.L_2859:
        /*00e0*/ 	.byte	0x04, 0x36
        /*00e2*/ 	.short	(.L_2861 - .L_2860)
.L_2860:
        /*00e4*/ 	.word	0x00000008
.L_2861:


//--------------------- .nv.info._ZN2at6native35batch_norm_reduce_statistics_kernelIfflEEvNS_27GenericPackedTensorAccessorIT0_Lm2ENS_17RestrictPtrTraitsET1_EES6_NS2_IS3_Lm1ES4_S5_EES7_NS2_IT_Lm1ES4_S5_EES9_S3_S3_S9_ --------------------------
	.section	.nv.info._ZN2at6native35batch_norm_reduce_statistics_kernelIfflEEvNS_27GenericPackedTensorAccessorIT0_Lm2ENS_17RestrictPtrTraitsET1_EES6_NS2_IS3_Lm1ES4_S5_EES7_NS2_IT_Lm1ES4_S5_EES9_S3_S3_S9_,"",@"SHT_CUDA_INFO"
	.sectionflags	@""
	.align	4


	//----- nvinfo : EIATTR_CUDA_API_VERSION
	.align		4
        /*0000*/ 	.byte	0x04, 0x37
        /*0002*/ 	.short	(.L_2863 - .L_2862)
.L_2862:
        /*0004*/ 	.word	0x00000082


	//----- nvinfo : EIATTR_KPARAM_INFO
	.align		4
.L_2863:
        /*0008*/ 	.byte	0x04, 0x17
        /*000a*/ 	.short	(.L_2865 - .L_2864)
.L_2864:
        /*000c*/ 	.word	0x00000000
        /*0010*/ 	.short	0x0008
        /*0012*/ 	.short	0x00b8
        /*0014*/ 	.byte	0x00, 0xf0, 0x61, 0x00


	//----- nvinfo : EIATTR_KPARAM_INFO
	.align		4
.L_2865:
        /*0018*/ 	.byte	0x04, 0x17
        /*001a*/ 	.short	(.L_2867 - .L_2866)
.L_2866:
        /*001c*/ 	.word	0x00000000
        /*0020*/ 	.short	0x0007
        /*0022*/ 	.short	0x00b4
        /*0024*/ 	.byte	0x00, 0xf0, 0x11, 0x00


	//----- nvinfo : EIATTR_KPARAM_INFO
	.align		4
.L_2867:
        /*0028*/ 	.byte	0x04, 0x17
        /*002a*/ 	.short	(.L_2869 - .L_2868)
.L_2868:
        /*002c*/ 	.word	0x00000000
        /*0030*/ 	.short	0x0006
        /*0032*/ 	.short	0x00b0
        /*0034*/ 	.byte	0x00, 0xf0, 0x11, 0x00


	//----- nvinfo : EIATTR_KPARAM_INFO
	.align		4
.L_2869:
        /*0038*/ 	.byte	0x04, 0x17
        /*003a*/ 	.short	(.L_2871 - .L_2870)
.L_2870:
        /*003c*/ 	.word	0x00000000
        /*0040*/ 	.short	0x0005
        /*0042*/ 	.short	0x0098
        /*0044*/ 	.byte	0x00, 0xf0, 0x61, 0x00


	//----- nvinfo : EIATTR_KPARAM_INFO
	.align		4
.L_2871:
        /*0048*/ 	.byte	0x04, 0x17
        /*004a*/ 	.short	(.L_2873 - .L_2872)
.L_2872:
        /*004c*/ 	.word	0x00000000
        /*0050*/ 	.short	0x0004
        /*0052*/ 	.short	0x0080
        /*0054*/ 	.byte	0x00, 0xf0, 0x61, 0x00


	//----- nvinfo : EIATTR_KPARAM_INFO
	.align		4
.L_2873:
        /*0058*/ 	.byte	0x04, 0x17
        /*005a*/ 	.short	(.L_2875 - .L_2874)
.L_2874:
        /*005c*/ 	.word	0x00000000
        /*0060*/ 	.short	0x0003
        /*0062*/ 	.short	0x0068
        /*0064*/ 	.byte	0x00, 0xf0, 0x61, 0x00


	//----- nvinfo : EIATTR_KPARAM_INFO
	.align		4
.L_2875:
        /*0068*/ 	.byte	0x04, 0x17
        /*006a*/ 	.short	(.L_2877 - .L_2876)
.L_2876:
        /*006c*/ 	.word	0x00000000
        /*0070*/ 	.short	0x0002
        /*0072*/ 	.short	0x0050
        /*0074*/ 	.byte	0x00, 0xf0, 0x61, 0x00


	//----- nvinfo : EIATTR_KPARAM_INFO
	.align		4
.L_2877:
        /*0078*/ 	.byte	0x04, 0x17
        /*007a*/ 	.short	(.L_2879 - .L_2878)
.L_2878:
        /*007c*/ 	.word	0x00000000
        /*0080*/ 	.short	0x0001
        /*0082*/ 	.short	0x0028
        /*0084*/ 	.byte	0x00, 0xf0, 0xa1, 0x00


	//----- nvinfo : EIATTR_KPARAM_INFO
	.align		4
.L_2879:
        /*0088*/ 	.byte	0x04, 0x17
        /*008a*/ 	.short	(.L_2881 - .L_2880)
.L_2880:
        /*008c*/ 	.word	0x00000000
        /*0090*/ 	.short	0x0000
        /*0092*/ 	.short	0x0000
        /*0094*/ 	.byte	0x00, 0xf0, 0xa1, 0x00


	//----- nvinfo : EIATTR_SPARSE_MMA_MASK
	.align		4
.L_2881:
        /*0098*/ 	.byte	0x03, 0x50
        /*009a*/ 	.short	0x0000


	//----- nvinfo : EIATTR_MAXREG_COUNT
	.align		4
        /*009c*/ 	.byte	0x03, 0x1b
        /*009e*/ 	.short	0x00ff


	//----- nvinfo : EIATTR_MERCURY_ISA_VERSION
	.align		4
        /*00a0*/ 	.byte	0x03, 0x5f
        /*00a2*/ 	.short	0x0101


	//----- nvinfo : EIATTR_VRC_CTA_INIT_COUNT
	.align		4
        /*00a4*/ 	.byte	0x02, 0x4a
	.zero		1
	.zero		1


	//----- nvinfo : EIATTR_EXIT_INSTR_OFFSETS
	.align		4
        /*00a8*/ 	.byte	0x04, 0x1c
        /*00aa*/ 	.short	(.L_2883 - .L_2882)


	//   ....[0]....
.L_2882:
        /*00ac*/ 	.word	0x00000080


	//   ....[1]....
        /*00b0*/ 	.word	0x00003130


	//   ....[2]....
        /*00b4*/ 	.word	0x00005fe0


	//   ....[3]....
        /*00b8*/ 	.word	0x000065a0


	//   ....[4]....
        /*00bc*/ 	.word	0x00006a20


	//   ....[5]....
        /*00c0*/ 	.word	0x00007050


	//   ....[6]....
        /*00c4*/ 	.word	0x00007590


	//----- nvinfo : EIATTR_CRS_STACK_SIZE
	.align		4
.L_2883:
        /*00c8*/ 	.byte	0x04, 0x1e
        /*00ca*/ 	.short	(.L_2885 - .L_2884)
.L_2884:
        /*00cc*/ 	.word	0x00000000


	//----- nvinfo : EIATTR_CBANK_PARAM_SIZE
	.align		4
.L_2885:
        /*00d0*/ 	.byte	0x03, 0x19
        /*00d2*/ 	.short	0x00d0


	//----- nvinfo : EIATTR_PARAM_CBANK
	.align		4
        /*00d4*/ 	.byte	0x04, 0x0a
        /*00d6*/ 	.short	(.L_2887 - .L_2886)
	.align		4
.L_2886:
        /*00d8*/ 	.word	index@(.nv.constant0._ZN2at6native35batch_norm_reduce_statistics_kernelIfflEEvNS_27GenericPackedTensorAccessorIT0_Lm2ENS_17RestrictPtrTraitsET1_EES6_NS2_IS3_Lm1ES4_S5_EES7_NS2_IT_Lm1ES4_S5_EES9_S3_S3_S9_)
        /*00dc*/ 	.short	0x0380
        /*00de*/ 	.short	0x00d0


	//----- nvinfo : EIATTR_SW_WAR
	.align		4
.L_2887:
        /*00e0*/ 	.byte	0x04, 0x36
        /*00e2*/ 	.short	(.L_2889 - .L_2888)
.L_2888:
        /*00e4*/ 	.word	0x00000008
.L_2889:


//--------------------- .nv.info._ZN2at6native35batch_norm_reduce_statistics_kernelIffiEEvNS_27GenericPackedTensorAccessorIT0_Lm2ENS_17RestrictPtrTraitsET1_EES6_NS2_IS3_Lm1ES4_S5_EES7_NS2_IT_Lm1ES4_S5_EES9_S3_S3_S9_ --------------------------
	.section	.nv.info._ZN2at6native35batch_norm_reduce_statistics_kernelIffiEEvNS_27GenericPackedTensorAccessorIT0_Lm2ENS_17RestrictPtrTraitsET1_EES6_NS2_IS3_Lm1ES4_S5_EES7_NS2_IT_Lm1ES4_S5_EES9_S3_S3_S9_,"",@"SHT_CUDA_INFO"
	.sectionflags	@""
	.align	4


	//----- nvinfo : EIATTR_CUDA_API_VERSION
	.align		4
        /*0000*/ 	.byte	0x04, 0x37
        /*0002*/ 	.short	(.L_2891 - .L_2890)
.L_2890:
        /*0004*/ 	.word	0x00000082


	//----- nvinfo : EIATTR_KPARAM_INFO
	.align		4
.L_2891:
        /*0008*/ 	.byte	0x04, 0x17
        /*000a*/ 	.short	(.L_2893 - .L_2892)
.L_2892:
        /*000c*/ 	.word	0x00000000
        /*0010*/ 	.short	0x0008
        /*0012*/ 	.short	0x0078
        /*0014*/ 	.byte	0x00, 0xf0, 0x41, 0x00


	//----- nvinfo : EIATTR_KPARAM_INFO
	.align		4
.L_2893:
        /*0018*/ 	.byte	0x04, 0x17
        /*001a*/ 	.short	(.L_2895 - .L_2894)
.L_2894:
        /*001c*/ 	.word	0x00000000
        /*0020*/ 	.short	0x0007
        /*0022*/ 	.short	0x0074
        /*0024*/ 	.byte	0x00, 0xf0, 0x11, 0x00


	//----- nvinfo : EIATTR_KPARAM_INFO
	.align		4
.L_2895:
        /*0028*/ 	.byte	0x04, 0x17
        /*002a*/ 	.short	(.L_2897 - .L_2896)
.L_2896:
        /*002c*/ 	.word	0x00000000
        /*0030*/ 	.short	0x0006
        /*0032*/ 	.short	0x0070
        /*0034*/ 	.byte	0x00, 0xf0, 0x11, 0x00


	//----- nvinfo : EIATTR_KPARAM_INFO
	.align		4
.L_2897:
        /*0038*/ 	.byte	0x04, 0x17
        /*003a*/ 	.short	(.L_2899 - .L_2898)
.L_2898:
        /*003c*/ 	.word	0x00000000
        /*0040*/ 	.short	0x0005
        /*0042*/ 	.short	0x0060
        /*0044*/ 	.byte	0x00, 0xf0, 0x41, 0x00


	//----- nvinfo : EIATTR_KPARAM_INFO
	.align		4
.L_2899:
        /*0048*/ 	.byte	0x04, 0x17
        /*004a*/ 	.short	(.L_2901 - .L_2900)
.L_2900:
        /*004c*/ 	.word	0x00000000
        /*0050*/ 	.short	0x0004
        /*0052*/ 	.short	0x0050
        /*0054*/ 	.byte	0x00, 0xf0, 0x41, 0x00


	//----- nvinfo : EIATTR_KPARAM_INFO
	.align		4
.L_2901:
        /*0058*/ 	.byte	0x04, 0x17
        /*005a*/ 	.short	(.L_2903 - .L_2902)
.L_2902:
        /*005c*/ 	.word	0x00000000
        /*0060*/ 	.short	0x0003
        /*0062*/ 	.short	0x0040
        /*0064*/ 	.byte	0x00, 0xf0, 0x41, 0x00


	//----- nvinfo : EIATTR_KPARAM_INFO
	.align		4
.L_2903:
        /*0068*/ 	.byte	0x04, 0x17
        /*006a*/ 	.short	(.L_2905 - .L_2904)
.L_2904:
        /*006c*/ 	.word	0x00000000
        /*0070*/ 	.short	0x0002
        /*0072*/ 	.short	0x0030
        /*0074*/ 	.byte	0x00, 0xf0, 0x41, 0x00


	//----- nvinfo : EIATTR_KPARAM_INFO
	.align		4
.L_2905:
        /*0078*/ 	.byte	0x04, 0x17
        /*007a*/ 	.short	(.L_2907 - .L_2906)
.L_2906:
        /*007c*/ 	.word	0x00000000
        /*0080*/ 	.short	0x0001
        /*0082*/ 	.short	0x0018
        /*0084*/ 	.byte	0x00, 0xf0, 0x61, 0x00


	//----- nvinfo : EIATTR_KPARAM_INFO
	.align		4
.L_2907:
        /*0088*/ 	.byte	0x04, 0x17
        /*008a*/ 	.short	(.L_2909 - .L_2908)
.L_2908:
        /*008c*/ 	.word	0x00000000
        /*0090*/ 	.short	0x0000
        /*0092*/ 	.short	0x0000
        /*0094*/ 	.byte	0x00, 0xf0, 0x61, 0x00


	//----- nvinfo : EIATTR_SPARSE_MMA_MASK
	.align		4
.L_2909:
        /*0098*/ 	.byte	0x03, 0x50
        /*009a*/ 	.short	0x0000


	//----- nvinfo : EIATTR_MAXREG_COUNT
	.align		4
        /*009c*/ 	.byte	0x03, 0x1b
        /*009e*/ 	.short	0x00ff


	//----- nvinfo : EIATTR_MERCURY_ISA_VERSION
	.align		4
        /*00a0*/ 	.byte	0x03, 0x5f
        /*00a2*/ 	.short	0x0101


	//----- nvinfo : EIATTR_VRC_CTA_INIT_COUNT
	.align		4
        /*00a4*/ 	.byte	0x02, 0x4a
	.zero		1
	.zero		1


	//----- nvinfo : EIATTR_EXIT_INSTR_OFFSETS
	.align		4
        /*00a8*/ 	.byte	0x04, 0x1c
        /*00aa*/ 	.short	(.L_2911 - .L_2910)


	//   ....[0]....
.L_2910:
        /*00ac*/ 	.word	0x00000070


	//   ....[1]....
        /*00b0*/ 	.word	0x00002bd0


	//   ....[2]....
        /*00b4*/ 	.word	0x000055b0


	//   ....[3]....
        /*00b8*/ 	.word	0x00005a90


	//   ....[4]....
        /*00bc*/ 	.word	0x00005e70


	//   ....[5]....
        /*00c0*/ 	.word	0x00006390


	//   ....[6]....
        /*00c4*/ 	.word	0x000067f0


	//----- nvinfo : EIATTR_CRS_STACK_SIZE
	.align		4
.L_2911:
        /*00c8*/ 	.byte	0x04, 0x1e
        /*00ca*/ 	.short	(.L_2913 - .L_2912)
.L_2912:
        /*00cc*/ 	.word	0x00000000


	//----- nvinfo : EIATTR_CBANK_PARAM_SIZE
	.align		4
.L_2913:
        /*00d0*/ 	.byte	0x03, 0x19
        /*00d2*/ 	.short	0x0088


	//----- nvinfo : EIATTR_PARAM_CBANK
	.align		4
        /*00d4*/ 	.byte	0x04, 0x0a
        /*00d6*/ 	.short	(.L_2915 - .L_2914)
	.align		4
.L_2914:
        /*00d8*/ 	.word	index@(.nv.constant0._ZN2at6native35batch_norm_reduce_statistics_kernelIffiEEvNS_27GenericPackedTensorAccessorIT0_Lm2ENS_17RestrictPtrTraitsET1_EES6_NS2_IS3_Lm1ES4_S5_EES7_NS2_IT_Lm1ES4_S5_EES9_S3_S3_S9_)
        /*00dc*/ 	.short	0x0380
        /*00de*/ 	.short	0x0088


	//----- nvinfo : EIATTR_SW_WAR
	.align		4
.L_2915:
        /*00e0*/ 	.byte	0x04, 0x36
        /*00e2*/ 	.short	(.L_2917 - .L_2916)
.L_2916:
        /*00e4*/ 	.word	0x00000008
.L_2917:


//--------------------- .nv.info._ZN2at6native35batch_norm_reduce_statistics_kernelIddlEEvNS_27GenericPackedTensorAccessorIT0_Lm2ENS_17RestrictPtrTraitsET1_EES6_NS2_IS3_Lm1ES4_S5_EES7_NS2_IT_Lm1ES4_S5_EES9_S3_S3_S9_ --------------------------
	.section	.nv.info._ZN2at6native35batch_norm_reduce_statistics_kernelIddlEEvNS_27GenericPackedTensorAccessorIT0_Lm2ENS_17RestrictPtrTraitsET1_EES6_NS2_IS3_Lm1ES4_S5_EES7_NS2_IT_Lm1ES4_S5_EES9_S3_S3_S9_,"",@"SHT_CUDA_INFO"
	.sectionflags	@""
	.align	4


	//----- nvinfo : EIATTR_CUDA_API_VERSION
	.align		4
        /*0000*/ 	.byte	0x04, 0x37
        /*0002*/ 	.short	(.L_2919 - .L_2918)
.L_2918:
        /*0004*/ 	.word	0x00000082


	//----- nvinfo : EIATTR_KPARAM_INFO
	.align		4
.L_2919:
        /*0008*/ 	.byte	0x04, 0x17
        /*000a*/ 	.short	(.L_2921 - .L_2920)
.L_2920:
        /*000c*/ 	.word	0x00000000
        /*0010*/ 	.short	0x0008
        /*0012*/ 	.short	0x00c0
        /*0014*/ 	.byte	0x00, 0xf0, 0x61, 0x00


	//----- nvinfo : EIATTR_KPARAM_INFO
	.align		4
.L_2921:
        /*0018*/ 	.byte	0x04, 0x17
        /*001a*/ 	.short	(.L_2923 - .L_2922)
.L_2922:
        /*001c*/ 	.word	0x00000000
        /*0020*/ 	.short	0x0007
        /*0022*/ 	.short	0x00b8
        /*0024*/ 	.byte	0x00, 0xf0, 0x21, 0x00


	//----- nvinfo : EIATTR_KPARAM_INFO
	.align		4
.L_2923:
        /*0028*/ 	.byte	0x04, 0x17
        /*002a*/ 	.short	(.L_2925 - .L_2924)
.L_2924:
        /*002c*/ 	.word	0x00000000
        /*0030*/ 	.short	0x0006
        /*0032*/ 	.short	0x00b0
        /*0034*/ 	.byte	0x00, 0xf0, 0x21, 0x00


	//----- nvinfo : EIATTR_KPARAM_INFO
	.align		4
.L_2925:
        /*0038*/ 	.byte	0x04, 0x17
        /*003a*/ 	.short	(.L_2927 - .L_2926)
.L_2926:
        /*003c*/ 	.word	0x00000000
        /*0040*/ 	.short	0x0005
        /*0042*/ 	.short	0x0098
        /*0044*/ 	.byte	0x00, 0xf0, 0x61, 0x00


	//----- nvinfo : EIATTR_KPARAM_INFO
	.align		4
.L_2927:
        /*0048*/ 	.byte	0x04, 0x17
        /*004a*/ 	.short	(.L_2929 - .L_2928)
.L_2928:
        /*004c*/ 	.word	0x00000000
        /*0050*/ 	.short	0x0004
        /*0052*/ 	.short	0x0080
        /*0054*/ 	.byte	0x00, 0xf0, 0x61, 0x00


	//----- nvinfo : EIATTR_KPARAM_INFO
	.align		4
.L_2929:
        /*0058*/ 	.byte	0x04, 0x17
        /*005a*/ 	.short	(.L_2931 - .L_2930)
.L_2930:
        /*005c*/ 	.word	0x00000000
        /*0060*/ 	.short	0x0003
        /*0062*/ 	.short	0x0068
        /*0064*/ 	.byte	0x00, 0xf0, 0x61, 0x00


	//----- nvinfo : EIATTR_KPARAM_INFO
	.align		4
.L_2931:
        /*0068*/ 	.byte	0x04, 0x17
        /*006a*/ 	.short	(.L_2933 - .L_2932)
.L_2932:
        /*006c*/ 	.word	0x00000000
        /*0070*/ 	.short	0x0002
        /*0072*/ 	.short	0x0050
        /*0074*/ 	.byte	0x00, 0xf0, 0x61, 0x00


	//----- nvinfo : EIATTR_KPARAM_INFO
	.align		4
.L_2933:
        /*0078*/ 	.byte	0x04, 0x17
        /*007a*/ 	.short	(.L_2935 - .L_2934)
.L_2934:
        /*007c*/ 	.word	0x00000000
        /*0080*/ 	.short	0x0001
        /*0082*/ 	.short	0x0028
        /*0084*/ 	.byte	0x00, 0xf0, 0xa1, 0x00


	//----- nvinfo : EIATTR_KPARAM_INFO
	.align		4
.L_2935:
        /*0088*/ 	.byte	0x04, 0x17
        /*008a*/ 	.short	(.L_2937 - .L_2936)
.L_2936:
        /*008c*/ 	.word	0x00000000
        /*0090*/ 	.short	0x0000
        /*0092*/ 	.short	0x0000
        /*0094*/ 	.byte	0x00, 0xf0, 0xa1, 0x00


	//----- nvinfo : EIATTR_SPARSE_MMA_MASK
	.align		4
.L_2937:
        /*0098*/ 	.byte	0x03, 0x50
        /*009a*/ 	.short	0x0000


	//----- nvinfo : EIATTR_MAXREG_COUNT
	.align		4
        /*009c*/ 	.byte	0x03, 0x1b
        /*009e*/ 	.short	0x00ff


	//----- nvinfo : EIATTR_MERCURY_ISA_VERSION
	.align		4
        /*00a0*/ 	.byte	0x03, 0x5f
        /*00a2*/ 	.short	0x0101


	//----- nvinfo : EIATTR_VRC_CTA_INIT_COUNT
	.align		4
        /*00a4*/ 	.byte	0x02, 0x4a
	.zero		1
	.zero		1


	//----- nvinfo : EIATTR_EXIT_INSTR_OFFSETS
	.align		4
        /*00a8*/ 	.byte	0x04, 0x1c
        /*00aa*/ 	.short	(.L_2939 - .L_2938)


	//   ....[0]....
.L_2938:
        /*00ac*/ 	.word	0x00000080


	//   ....[1]....
        /*00b0*/ 	.word	0x00005890


	//   ....[2]....
        /*00b4*/ 	.word	0x0000afd0


	//   ....[3]....
        /*00b8*/ 	.word	0x0000b7b0


	//   ....[4]....
        /*00bc*/ 	.word	0x0000be00


	//   ....[5]....
        /*00c0*/ 	.word	0x0000c6c0


	//   ....[6]....
        /*00c4*/ 	.word	0x0000cde0


	//----- nvinfo : EIATTR_CRS_STACK_SIZE
	.align		4
.L_2939:
        /*00c8*/ 	.byte	0x04, 0x1e
        /*00ca*/ 	.short	(.L_2941 - .L_2940)
.L_2940:
        /*00cc*/ 	.word	0x00000000


	//----- nvinfo : EIATTR_CBANK_PARAM_SIZE
	.align		4
.L_2941:
        /*00d0*/ 	.byte	0x03, 0x19
        /*00d2*/ 	.short	0x00d8


	//----- nvinfo : EIATTR_PARAM_CBANK
	.align		4
        /*00d4*/ 	.byte	0x04, 0x0a
        /*00d6*/ 	.short	(.L_2943 - .L_2942)
	.align		4
.L_2942:
        /*00d8*/ 	.word	index@(.nv.constant0._ZN2at6native35batch_norm_reduce_statistics_kernelIddlEEvNS_27GenericPackedTensorAccessorIT0_Lm2ENS_17RestrictPtrTraitsET1_EES6_NS2_IS3_Lm1ES4_S5_EES7_NS2_IT_Lm1ES4_S5_EES9_S3_S3_S9_)
        /*00dc*/ 	.short	0x0380
        /*00de*/ 	.short	0x00d8


	//----- nvinfo : EIATTR_SW_WAR
	.align		4
.L_2943:
        /*00e0*/ 	.byte	0x04, 0x36
        /*00e2*/ 	.short	(.L_2945 - .L_2944)
.L_2944:
        /*00e4*/ 	.word	0x00000008
.L_2945:


//--------------------- .nv.info._ZN2at6native35batch_norm_reduce_statistics_kernelIddiEEvNS_27GenericPackedTensorAccessorIT0_Lm2ENS_17RestrictPtrTraitsET1_EES6_NS2_IS3_Lm1ES4_S5_EES7_NS2_IT_Lm1ES4_S5_EES9_S3_S3_S9_ --------------------------
	.section	.nv.info._ZN2at6native35batch_norm_reduce_statistics_kernelIddiEEvNS_27GenericPackedTensorAccessorIT0_Lm2ENS_17RestrictPtrTraitsET1_EES6_NS2_IS3_Lm1ES4_S5_EES7_NS2_IT_Lm1ES4_S5_EES9_S3_S3_S9_,"",@"SHT_CUDA_INFO"
	.sectionflags	@""
	.align	4


	//----- nvinfo : EIATTR_CUDA_API_VERSION
	.align		4
        /*0000*/ 	.byte	0x04, 0x37
        /*0002*/ 	.short	(.L_2947 - .L_2946)
.L_2946:
        /*0004*/ 	.word	0x00000082


	//----- nvinfo : EIATTR_KPARAM_INFO
	.align		4
.L_2947:
        /*0008*/ 	.byte	0x04, 0x17
        /*000a*/ 	.short	(.L_2949 - .L_2948)
.L_2948:
        /*000c*/ 	.word	0x00000000
        /*0010*/ 	.short	0x0008
        /*0012*/ 	.short	0x0080
        /*0014*/ 	.byte	0x00, 0xf0, 0x41, 0x00


	//----- nvinfo : EIATTR_KPARAM_INFO
	.align		4
.L_2949:
        /*0018*/ 	.byte	0x04, 0x17
        /*001a*/ 	.short	(.L_2951 - .L_2950)
.L_2950:
        /*001c*/ 	.word	0x00000000
        /*0020*/ 	.short	0x0007
        /*0022*/ 	.short	0x0078
        /*0024*/ 	.byte	0x00, 0xf0, 0x21, 0x00


	//----- nvinfo : EIATTR_KPARAM_INFO
	.align		4
.L_2951:
        /*0028*/ 	.byte	0x04, 0x17
        /*002a*/ 	.short	(.L_2953 - .L_2952)
.L_2952:
        /*002c*/ 	.word	0x00000000
        /*0030*/ 	.short	0x0006
        /*0032*/ 	.short	0x0070
        /*0034*/ 	.byte	0x00, 0xf0, 0x21, 0x00


	//----- nvinfo : EIATTR_KPARAM_INFO
	.align		4
.L_2953:
        /*0038*/ 	.byte	0x04, 0x17
        /*003a*/ 	.short	(.L_2955 - .L_2954)
.L_2954:
        /*003c*/ 	.word	0x00000000
        /*0040*/ 	.short	0x0005
        /*0042*/ 	.short	0x0060
        /*0044*/ 	.byte	0x00, 0xf0, 0x41, 0x00


	//----- nvinfo : EIATTR_KPARAM_INFO
	.align		4
.L_2955:
        /*0048*/ 	.byte	0x04, 0x17
        /*004a*/ 	.short	(.L_2957 - .L_2956)
.L_2956:
        /*004c*/ 	.word	0x00000000
        /*0050*/ 	.short	0x0004
        /*0052*/ 	.short	0x0050
        /*0054*/ 	.byte	0x00, 0xf0, 0x41, 0x00


	//----- nvinfo : EIATTR_KPARAM_INFO
	.align		4
.L_2957:
        /*0058*/ 	.byte	0x04, 0x17
        /*005a*/ 	.short	(.L_2959 - .L_2958)
.L_2958:
        /*005c*/ 	.word	0x00000000
        /*0060*/ 	.short	0x0003
        /*0062*/ 	.short	0x0040
        /*0064*/ 	.byte	0x00, 0xf0, 0x41, 0x00


	//----- nvinfo : EIATTR_KPARAM_INFO
	.align		4
.L_2959:
        /*0068*/ 	.byte	0x04, 0x17
        /*006a*/ 	.short	(.L_2961 - .L_2960)
.L_2960:
        /*006c*/ 	.word	0x00000000
        /*0070*/ 	.short	0x0002
        /*0072*/ 	.short	0x0030
        /*0074*/ 	.byte	0x00, 0xf0, 0x41, 0x00


	//----- nvinfo : EIATTR_KPARAM_INFO
	.align		4
.L_2961:
        /*0078*/ 	.byte	0x04, 0x17
        /*007a*/ 	.short	(.L_2963 - .L_2962)
.L_2962:
        /*007c*/ 	.word	0x00000000
        /*0080*/ 	.short	0x0001
        /*0082*/ 	.short	0x0018
        /*0084*/ 	.byte	0x00, 0xf0, 0x61, 0x00


	//----- nvinfo : EIATTR_KPARAM_INFO
	.align		4
.L_2963:
        /*0088*/ 	.byte	0x04, 0x17
        /*008a*/ 	.short	(.L_2965 - .L_2964)
.L_2964:
        /*008c*/ 	.word	0x00000000
        /*0090*/ 	.short	0x0000
        /*0092*/ 	.short	0x0000
        /*0094*/ 	.byte	0x00, 0xf0, 0x61, 0x00


	//----- nvinfo : EIATTR_SPARSE_MMA_MASK
	.align		4
.L_2965:
        /*0098*/ 	.byte	0x03, 0x50
        /*009a*/ 	.short	0x0000


	//----- nvinfo : EIATTR_MAXREG_COUNT
	.align		4
        /*009c*/ 	.byte	0x03, 0x1b
        /*009e*/ 	.short	0x00ff


	//----- nvinfo : EIATTR_MERCURY_ISA_VERSION
	.align		4
        /*00a0*/ 	.byte	0x03, 0x5f
        /*00a2*/ 	.short	0x0101


	//----- nvinfo : EIATTR_VRC_CTA_INIT_COUNT
	.align		4
        /*00a4*/ 	.byte	0x02, 0x4a
	.zero		1
	.zero		1


	//----- nvinfo : EIATTR_EXIT_INSTR_OFFSETS
	.align		4
        /*00a8*/ 	.byte	0x04, 0x1c
        /*00aa*/ 	.short	(.L_2967 - .L_2966)


	//   ....[0]....
.L_2966:
        /*00ac*/ 	.word	0x00000070


	//   ....[1]....
        /*00b0*/ 	.word	0x000054e0


	//   ....[2]....
        /*00b4*/ 	.word	0x0000a930


	//   ....[3]....
        /*00b8*/ 	.word	0x0000afc0


	//   ....[4]....
        /*00bc*/ 	.word	0x0000b540


	//   ....[5]....
        /*00c0*/ 	.word	0x0000bc70


	//   ....[6]....
        /*00c4*/ 	.word	0x0000c280


	//----- nvinfo : EIATTR_CRS_STACK_SIZE
	.align		4
.L_2967:
        /*00c8*/ 	.byte	0x04, 0x1e
        /*00ca*/ 	.short	(.L_2969 - .L_2968)
.L_2968:
        /*00cc*/ 	.word	0x00000000


	//----- nvinfo : EIATTR_CBANK_PARAM_SIZE
	.align		4
.L_2969:
        /*00d0*/ 	.byte	0x03, 0x19
        /*00d2*/ 	.short	0x0090


	//----- nvinfo : EIATTR_PARAM_CBANK
	.align		4
        /*00d4*/ 	.byte	0x04, 0x0a
        /*00d6*/ 	.short	(.L_2971 - .L_2970)
	.align		4
.L_2970:
        /*00d8*/ 	.word	index@(.nv.constant0._ZN2at6native35batch_norm_reduce_statistics_kernelIddiEEvNS_27GenericPackedTensorAccessorIT0_Lm2ENS_17RestrictPtrTraitsET1_EES6_NS2_IS3_Lm1ES4_S5_EES7_NS2_IT_Lm1ES4_S5_EES9_S3_S3_S9_)
        /*00dc*/ 	.short	0x0380
        /*00de*/ 	.short	0x0090


	//----- nvinfo : EIATTR_SW_WAR
	.align		4
.L_2971:
        /*00e0*/ 	.byte	0x04, 0x36
        /*00e2*/ 	.short	(.L_2973 - .L_2972)
.L_2972:
        /*00e4*/ 	.word	0x00000008
.L_2973:


//--------------------- .nv.info._ZN2at6native36batch_norm_collect_statistics_kernelINS0_6InvStdEN3c108BFloat16ES4_flEEvNS_27GenericPackedTensorAccessorIKT0_Lm3ENS_17RestrictPtrTraitsET3_EET2_SB_NS5_ISB_Lm1ES8_S9_EESC_ --------------------------
	.section	.nv.info._ZN2at6native36batch_norm_collect_statistics_kernelINS0_6InvStdEN3c108BFloat16ES4_flEEvNS_27GenericPackedTensorAccessorIKT0_Lm3ENS_17RestrictPtrTraitsET3_EET2_SB_NS5_ISB_Lm1ES8_S9_EESC_,"",@"SHT_CUDA_INFO"
	.sectionflags	@""
	.align	4


	//----- nvinfo : EIATTR_CUDA_API_VERSION
	.align		4
        /*0000*/ 	.byte	0x04, 0x37
        /*0002*/ 	.short	(.L_2975 - .L_2974)
.L_2974:
        /*0004*/ 	.word	0x00000082


	//----- nvinfo : EIATTR_KPARAM_INFO
	.align		4
.L_2975:
        /*0008*/ 	.byte	0x04, 0x17
        /*000a*/ 	.short	(.L_2977 - .L_2976)
.L_2976:
        /*000c*/ 	.word	0x00000000
        /*0010*/ 	.short	0x0004
        /*0012*/ 	.short	0x0058
        /*0014*/ 	.byte	0x00, 0xf0, 0x61, 0x00


	//----- nvinfo : EIATTR_KPARAM_INFO
	.align		4
.L_2977:
        /*0018*/ 	.byte	0x04, 0x17
        /*001a*/ 	.short	(.L_2979 - .L_2978)
.L_2978:
        /*001c*/ 	.word	0x00000000
        /*0020*/ 	.short	0x0003
        /*0022*/ 	.short	0x0040
        /*0024*/ 	.byte	0x00, 0xf0, 0x61, 0x00


	//----- nvinfo : EIATTR_KPARAM_INFO
	.align		4
.L_2979:
        /*0028*/ 	.byte	0x04, 0x17
        /*002a*/ 	.short	(.L_2981 - .L_2980)
.L_2980:
        /*002c*/ 	.word	0x00000000
        /*0030*/ 	.short	0x0002
        /*0032*/ 	.short	0x003c
        /*0034*/ 	.byte	0x00, 0xf0, 0x11, 0x00


	//----- nvinfo : EIATTR_KPARAM_INFO
	.align		4
.L_2981:
        /*0038*/ 	.byte	0x04, 0x17
        /*003a*/ 	.short	(.L_2983 - .L_2982)
.L_2982:
        /*003c*/ 	.word	0x00000000
        /*0040*/ 	.short	0x0001
        /*0042*/ 	.short	0x0038
        /*0044*/ 	.byte	0x00, 0xf0, 0x11, 0x00


	//----- nvinfo : EIATTR_KPARAM_INFO
	.align		4
.L_2983:
        /*0048*/ 	.byte	0x04, 0x17
        /*004a*/ 	.short	(.L_2985 - .L_2984)
.L_2984:
        /*004c*/ 	.word	0x00000000
        /*0050*/ 	.short	0x0000
        /*0052*/ 	.short	0x0000
        /*0054*/ 	.byte	0x00, 0xf0, 0xe1, 0x00


	//----- nvinfo : EIATTR_SPARSE_MMA_MASK
	.align		4
.L_2985:
        /*0058*/ 	.byte	0x03, 0x50
        /*005a*/ 	.short	0x0000


	//----- nvinfo : EIATTR_MAXREG_COUNT
	.align		4
        /*005c*/ 	.byte	0x03, 0x1b
        /*005e*/ 	.short	0x00ff


	//----- nvinfo : EIATTR_NUM_BARRIERS
	.align		4
        /*0060*/ 	.byte	0x02, 0x4c
        /*0062*/ 	.byte	0x01
	.zero		1


	//----- nvinfo : EIATTR_MERCURY_ISA_VERSION
	.align		4
        /*0064*/ 	.byte	0x03, 0x5f
        /*0066*/ 	.short	0x0101


	//----- nvinfo : EIATTR_COOP_GROUP_MASK_REGIDS
	.align		4
        /*0068*/ 	.byte	0x04, 0x29
        /*006a*/ 	.short	(.L_2987 - .L_2986)


	//   ....[0]....
.L_2986:
        /*006c*/ 	.word	0xffffffff


	//   ....[1]....
        /*0070*/ 	.word	0xffffffff


	//   ....[2]....
        /*0074*/ 	.word	0xffffffff


	//   ....[3]....
        /*0078*/ 	.word	0xffffffff


	//   ....[4]....
        /*007c*/ 	.word	0xffffffff


	//   ....[5]....
        /*0080*/ 	.word	0xffffffff


	//   ....[6]....
        /*0084*/ 	.word	0xffffffff


	//   ....[7]....
        /*0088*/ 	.word	0xffffffff


	//   ....[8]....
        /*008c*/ 	.word	0xffffffff


	//   ....[9]....
        /*0090*/ 	.word	0xffffffff


	//   ....[10]....
        /*0094*/ 	.word	0xffffffff


	//   ....[11]....
        /*0098*/ 	.word	0xffffffff


	//   ....[12]....
        /*009c*/ 	.word	0xffffffff


	//   ....[13]....
        /*00a0*/ 	.word	0xffffffff


	//   ....[14]....
        /*00a4*/ 	.word	0xffffffff


	//   ....[15]....
        /*00a8*/ 	.word	0xffffffff


	//   ....[16]....
        /*00ac*/ 	.word	0xffffffff


	//   ....[17]....
        /*00b0*/ 	.word	0xffffffff


	//   ....[18]....
        /*00b4*/ 	.word	0xffffffff


	//   ....[19]....
        /*00b8*/ 	.word	0xffffffff


	//   ....[20]....
        /*00bc*/ 	.word	0xffffffff


	//   ....[21]....
        /*00c0*/ 	.word	0xffffffff


	//   ....[22]....
        /*00c4*/ 	.word	0xffffffff


	//   ....[23]....
        /*00c8*/ 	.word	0xffffffff


	//   ....[24]....
        /*00cc*/ 	.word	0xffffffff


	//   ....[25]....
        /*00d0*/ 	.word	0xffffffff


	//   ....[26]....
        /*00d4*/ 	.word	0xffffffff


	//   ....[27]....
        /*00d8*/ 	.word	0xffffffff


	//   ....[28]....
        /*00dc*/ 	.word	0xffffffff


	//   ....[29]....
        /*00e0*/ 	.word	0xffffffff


	//----- nvinfo : EIATTR_COOP_GROUP_INSTR_OFFSETS
	.align		4
.L_2987:
        /*00e4*/ 	.byte	0x04, 0x28
        /*00e6*/ 	.short	(.L_2989 - .L_2988)


	//   ....[0]....
.L_2988:
        /*00e8*/ 	.word	0x00000470


	//   ....[1]....
        /*00ec*/ 	.word	0x000005f0


	//   ....[2]....
        /*00f0*/ 	.word	0x00000720


	//   ....[3]....
        /*00f4*/ 	.word	0x00000990


	//   ....[4]....
        /*00f8*/ 	.word	0x000009f0


	//   ....[5]....
        /*00fc*/ 	.word	0x00000b30


	//   ....[6]....
        /*0100*/ 	.word	0x00000d80


	//   ....[7]....
        /*0104*/ 	.word	0x00000df0


	//   ....[8]....
        /*0108*/ 	.word	0x00000f30


	//   ....[9]....
        /*010c*/ 	.word	0x00001080


	//   ....[10]....
        /*0110*/ 	.word	0x000011f0


	//   ....[11]....
        /*0114*/ 	.word	0x00001330


	//   ....[12]....
        /*0118*/ 	.word	0x00001580


	//   ....[13]....
        /*011c*/ 	.word	0x000015f0


	//   ....[14]....
        /*0120*/ 	.word	0x00001770


	//   ....[15]....
        /*0124*/ 	.word	0x00001a10


	//   ....[16]....
        /*0128*/ 	.word	0x00001b90


	//   ....[17]....
        /*012c*/ 	.word	0x00001cc0


	//   ....[18]....
        /*0130*/ 	.word	0x00001d00


	//   ....[19]....
        /*0134*/ 	.word	0x00001e40


	//   ....[20]....
        /*0138*/ 	.word	0x000020d0


	//   ....[21]....
        /*013c*/ 	.word	0x00002230


	//   ....[22]....
        /*0140*/ 	.word	0x00002390


	//   ....[23]....
        /*0144*/ 	.word	0x000024d0


	//   ....[24]....
        /*0148*/ 	.word	0x00002570


	//   ....[25]....
        /*014c*/ 	.word	0x00002600


	//   ....[26]....
        /*0150*/ 	.word	0x000028c0


	//   ....[27]....
        /*0154*/ 	.word	0x00002900


	//   ....[28]....
        /*0158*/ 	.word	0x00002b90


	//   ....[29]....
        /*015c*/ 	.word	0x00002cd0


	//----- nvinfo : EIATTR_VRC_CTA_INIT_COUNT
	.align		4
.L_2989:
        /*0160*/ 	.byte	0x02, 0x4a
	.zero		1
	.zero		1


	//----- nvinfo : EIATTR_EXIT_INSTR_OFFSETS
	.align		4
        /*0164*/ 	.byte	0x04, 0x1c
        /*0166*/ 	.short	(.L_2991 - .L_2990)


	//   ....[0]....
.L_2990:
        /*0168*/ 	.word	0x00002cf0


	//   ....[1]....
        /*016c*/ 	.word	0x00002e50


	//   ....[2]....
        /*0170*/ 	.word	0x000036a0


	//----- nvinfo : EIATTR_CRS_STACK_SIZE
	.align		4
.L_2991:
        /*0174*/ 	.byte	0x04, 0x1e
        /*0176*/ 	.short	(.L_2993 - .L_2992)
.L_2992:
        /*0178*/ 	.word	0x00000000


	//----- nvinfo : EIATTR_CBANK_PARAM_SIZE
	.align		4
.L_2993:
        /*017c*/ 	.byte	0x03, 0x19
        /*017e*/ 	.short	0x0070


	//----- nvinfo : EIATTR_PARAM_CBANK
	.align		4
        /*0180*/ 	.byte	0x04, 0x0a
        /*0182*/ 	.short	(.L_2995 - .L_2994)
	.align		4
.L_2994:
        /*0184*/ 	.word	index@(.nv.constant0._ZN2at6native36batch_norm_collect_statistics_kernelINS0_6InvStdEN3c108BFloat16ES4_flEEvNS_27GenericPackedTensorAccessorIKT0_Lm3ENS_17RestrictPtrTraitsET3_EET2_SB_NS5_ISB_Lm1ES8_S9_EESC_)
        /*0188*/ 	.short	0x0380
        /*018a*/ 	.short	0x0070


	//----- nvinfo : EIATTR_SW_WAR
	.align		4
.L_2995:
        /*018c*/ 	.byte	0x04, 0x36
        /*018e*/ 	.short	(.L_2997 - .L_2996)
.L_2996:
        /*0190*/ 	.word	0x00000008
.L_2997:


//--------------------- .nv.info._ZN2at6native36batch_norm_collect_statistics_kernelINS0_6InvStdEN3c108BFloat16ES4_fiEEvNS_27GenericPackedTensorAccessorIKT0_Lm3ENS_17RestrictPtrTraitsET3_EET2_SB_NS5_ISB_Lm1ES8_S9_EESC_ --------------------------
	.section	.nv.info._ZN2at6native36batch_norm_collect_statistics_kernelINS0_6InvStdEN3c108BFloat16ES4_fiEEvNS_27GenericPackedTensorAccessorIKT0_Lm3ENS_17RestrictPtrTraitsET3_EET2_SB_NS5_ISB_Lm1ES8_S9_EESC_,"",@"SHT_CUDA_INFO"
	.sectionflags	@""
	.align	4


	//----- nvinfo : EIATTR_CUDA_API_VERSION
	.align		4
        /*0000*/ 	.byte	0x04, 0x37
        /*0002*/ 	.short	(.L_2999 - .L_2998)
.L_2998:
        /*0004*/ 	.word	0x00000082


	//----- nvinfo : EIATTR_KPARAM_INFO
	.align		4
.L_2999:
        /*0008*/ 	.byte	0x04, 0x17
        /*000a*/ 	.short	(.L_3001 - .L_3000)
.L_3000:
        /*000c*/ 	.word	0x00000000
        /*0010*/ 	.short	0x0004
        /*0012*/ 	.short	0x0038
        /*0014*/ 	.byte	0x00, 0xf0, 0x41, 0x00


	//----- nvinfo : EIATTR_KPARAM_INFO
	.align		4
.L_3001:
        /*0018*/ 	.byte	0x04, 0x17
        /*001a*/ 	.short	(.L_3003 - .L_3002)
.L_3002:
        /*001c*/ 	.word	0x00000000
        /*0020*/ 	.short	0x0003
        /*0022*/ 	.short	0x0028
        /*0024*/ 	.byte	0x00, 0xf0, 0x41, 0x00


	//----- nvinfo : EIATTR_KPARAM_INFO
	.align		4
.L_3003:
        /*0028*/ 	.byte	0x04, 0x17
        /*002a*/ 	.short	(.L_3005 - .L_3004)
.L_3004:
        /*002c*/ 	.word	0x00000000
        /*0030*/ 	.short	0x0002
        /*0032*/ 	.short	0x0024
        /*0034*/ 	.byte	0x00, 0xf0, 0x11, 0x00


	//----- nvinfo : EIATTR_KPARAM_INFO
	.align		4
.L_3005:
        /*0038*/ 	.byte	0x04, 0x17
        /*003a*/ 	.short	(.L_3007 - .L_3006)
.L_3006:
        /*003c*/ 	.word	0x00000000
        /*0040*/ 	.short	0x0001
        /*0042*/ 	.short	0x0020
        /*0044*/ 	.byte	0x00, 0xf0, 0x11, 0x00


	//----- nvinfo : EIATTR_KPARAM_INFO
	.align		4
.L_3007:
        /*0048*/ 	.byte	0x04, 0x17
        /*004a*/ 	.short	(.L_3009 - .L_3008)
.L_3008:
        /*004c*/ 	.word	0x00000000
        /*0050*/ 	.short	0x0000
        /*0052*/ 	.short	0x0000
        /*0054*/ 	.byte	0x00, 0xf0, 0x81, 0x00


	//----- nvinfo : EIATTR_SPARSE_MMA_MASK
	.align		4
.L_3009:
        /*0058*/ 	.byte	0x03, 0x50
        /*005a*/ 	.short	0x0000


	//----- nvinfo : EIATTR_MAXREG_COUNT
	.align		4
        /*005c*/ 	.byte	0x03, 0x1b
        /*005e*/ 	.short	0x00ff


	//----- nvinfo : EIATTR_NUM_BARRIERS
	.align		4
        /*0060*/ 	.byte	0x02, 0x4c
        /*0062*/ 	.byte	0x01
	.zero		1


	//----- nvinfo : EIATTR_MERCURY_ISA_VERSION
	.align		4
        /*0064*/ 	.byte	0x03, 0x5f
        /*0066*/ 	.short	0x0101


	//----- nvinfo : EIATTR_COOP_GROUP_MASK_REGIDS
	.align		4
        /*0068*/ 	.byte	0x04, 0x29
        /*006a*/ 	.short	(.L_3011 - .L_3010)


	//   ....[0]....
.L_3010:
        /*006c*/ 	.word	0xffffffff


	//   ....[1]....
        /*0070*/ 	.word	0xffffffff


	//   ....[2]....
        /*0074*/ 	.word	0xffffffff


	//   ....[3]....
        /*0078*/ 	.word	0xffffffff


	//   ....[4]....
        /*007c*/ 	.word	0xffffffff


	//   ....[5]....
        /*0080*/ 	.word	0xffffffff


	//   ....[6]....
        /*0084*/ 	.word	0xffffffff


	//   ....[7]....
        /*0088*/ 	.word	0xffffffff


	//   ....[8]....
        /*008c*/ 	.word	0xffffffff


	//   ....[9]....
        /*0090*/ 	.word	0xffffffff


	//   ....[10]....
        /*0094*/ 	.word	0xffffffff


	//   ....[11]....
        /*0098*/ 	.word	0xffffffff


	//   ....[12]....
        /*009c*/ 	.word	0xffffffff


	//   ....[13]....
        /*00a0*/ 	.word	0xffffffff


	//   ....[14]....
        /*00a4*/ 	.word	0xffffffff


	//   ....[15]....
        /*00a8*/ 	.word	0xffffffff


	//   ....[16]....
        /*00ac*/ 	.word	0xffffffff


	//   ....[17]....
        /*00b0*/ 	.word	0xffffffff


	//   ....[18]....
        /*00b4*/ 	.word	0xffffffff


	//   ....[19]....
        /*00b8*/ 	.word	0xffffffff


	//   ....[20]....
        /*00bc*/ 	.word	0xffffffff


	//   ....[21]....
        /*00c0*/ 	.word	0xffffffff


	//   ....[22]....
        /*00c4*/ 	.word	0xffffffff


	//   ....[23]....
        /*00c8*/ 	.word	0xffffffff


	//   ....[24]....
        /*00cc*/ 	.word	0xffffffff


	//   ....[25]....
        /*00d0*/ 	.word	0xffffffff


	//   ....[26]....
        /*00d4*/ 	.word	0xffffffff


	//   ....[27]....
        /*00d8*/ 	.word	0xffffffff


	//   ....[28]....
        /*00dc*/ 	.word	0xffffffff


	//   ....[29]....
        /*00e0*/ 	.word	0xffffffff


	//----- nvinfo : EIATTR_COOP_GROUP_INSTR_OFFSETS
	.align		4
.L_3011:
        /*00e4*/ 	.byte	0x04, 0x28
        /*00e6*/ 	.short	(.L_3013 - .L_3012)


	//   ....[0]....
.L_3012:
        /*00e8*/ 	.word	0x00000370


	//   ....[1]....
        /*00ec*/ 	.word	0x000004f0


	//   ....[2]....
        /*00f0*/ 	.word	0x00000620


	//   ....[3]....
        /*00f4*/ 	.word	0x00000890


	//   ....[4]....
        /*00f8*/ 	.word	0x000008f0


	//   ....[5]....
        /*00fc*/ 	.word	0x00000a30


	//   ....[6]....
        /*0100*/ 	.word	0x00000c80


	//   ....[7]....
        /*0104*/ 	.word	0x00000cf0


	//   ....[8]....
        /*0108*/ 	.word	0x00000e30


	//   ....[9]....
        /*010c*/ 	.word	0x00000f80


	//   ....[10]....
        /*0110*/ 	.word	0x000010f0


	//   ....[11]....
        /*0114*/ 	.word	0x00001230


	//   ....[12]....
        /*0118*/ 	.word	0x00001480


	//   ....[13]....
        /*011c*/ 	.word	0x000014f0


	//   ....[14]....
        /*0120*/ 	.word	0x00001670


	//   ....[15]....
        /*0124*/ 	.word	0x00001910


	//   ....[16]....
        /*0128*/ 	.word	0x00001a90


	//   ....[17]....
        /*012c*/ 	.word	0x00001bc0


	//   ....[18]....
        /*0130*/ 	.word	0x00001c00


	//   ....[19]....
        /*0134*/ 	.word	0x00001d40


	//   ....[20]....
        /*0138*/ 	.word	0x00001fd0


	//   ....[21]....
        /*013c*/ 	.word	0x00002130


	//   ....[22]....
        /*0140*/ 	.word	0x00002290


	//   ....[23]....
        /*0144*/ 	.word	0x000023d0


	//   ....[24]....
        /*0148*/ 	.word	0x00002470


	//   ....[25]....
        /*014c*/ 	.word	0x00002500


	//   ....[26]....
        /*0150*/ 	.word	0x000027c0


	//   ....[27]....
        /*0154*/ 	.word	0x00002800


	//   ....[28]....
        /*0158*/ 	.word	0x00002a90


	//   ....[29]....
        /*015c*/ 	.word	0x00002bd0


	//----- nvinfo : EIATTR_VRC_CTA_INIT_COUNT
	.align		4
.L_3013:
        /*0160*/ 	.byte	0x02, 0x4a
	.zero		1
	.zero		1


	//----- nvinfo : EIATTR_EXIT_INSTR_OFFSETS
	.align		4
        /*0164*/ 	.byte	0x04, 0x1c
        /*0166*/ 	.short	(.L_3015 - .L_3014)


	//   ....[0]....
.L_3014:
        /*0168*/ 	.word	0x00002bf0


	//   ....[1]....
        /*016c*/ 	.word	0x00002d10


	//   ....[2]....
        /*0170*/ 	.word	0x00003510


	//----- nvinfo : EIATTR_CRS_STACK_SIZE
	.align		4
.L_3015:
        /*0174*/ 	.byte	0x04, 0x1e
        /*0176*/ 	.short	(.L_3017 - .L_3016)
.L_3016:
        /*0178*/ 	.word	0x00000000


	//----- nvinfo : EIATTR_CBANK_PARAM_SIZE
	.align		4
.L_3017:
        /*017c*/ 	.byte	0x03, 0x19
        /*017e*/ 	.short	0x0048


	//----- nvinfo : EIATTR_PARAM_CBANK
	.align		4
        /*0180*/ 	.byte	0x04, 0x0a
        /*0182*/ 	.short	(.L_3019 - .L_3018)
	.align		4
.L_3018:
        /*0184*/ 	.word	index@(.nv.constant0._ZN2at6native36batch_norm_collect_statistics_kernelINS0_6InvStdEN3c108BFloat16ES4_fiEEvNS_27GenericPackedTensorAccessorIKT0_Lm3ENS_17RestrictPtrTraitsET3_EET2_SB_NS5_ISB_Lm1ES8_S9_EESC_)
        /*0188*/ 	.short	0x0380
        /*018a*/ 	.short	0x0048


	//----- nvinfo : EIATTR_SW_WAR
	.align		4
.L_3019:
        /*018c*/ 	.byte	0x04, 0x36
        /*018e*/ 	.short	(.L_3021 - .L_3020)
.L_3020:
        /*0190*/ 	.word	0x00000008
.L_3021:


//--------------------- .nv.info._ZN2at6native50batch_norm_collect_statistics_channels_last_kernelINS0_6InvStdEN3c108BFloat16EfLi4EEEvPKT0_PT1_S9_PVS8_PiiiS8_ --------------------------
	.section	.nv.info._ZN2at6native50batch_norm_collect_statistics_channels_last_kernelINS0_6InvStdEN3c108BFloat16EfLi4EEEvPKT0_PT1_S9_PVS8_PiiiS8_,"",@"SHT_CUDA_INFO"
	.sectionflags	@""
	.align	4


	//----- nvinfo : EIATTR_CUDA_API_VERSION
	.align		4
        /*0000*/ 	.byte	0x04, 0x37
        /*0002*/ 	.short	(.L_3023 - .L_3022)
.L_3022:
        /*0004*/ 	.word	0x00000082


	//----- nvinfo : EIATTR_KPARAM_INFO
	.align		4
.L_3023:
        /*0008*/ 	.byte	0x04, 0x17
        /*000a*/ 	.short	(.L_3025 - .L_3024)
.L_3024:
        /*000c*/ 	.word	0x00000000
        /*0010*/ 	.short	0x0007
        /*0012*/ 	.short	0x0030
        /*0014*/ 	.byte	0x00, 0xf0, 0x11, 0x00


	//----- nvinfo : EIATTR_KPARAM_INFO
	.align		4
.L_3025:
        /*0018*/ 	.byte	0x04, 0x17
        /*001a*/ 	.short	(.L_3027 - .L_3026)
.L_3026:
        /*001c*/ 	.word	0x00000000
        /*0020*/ 	.short	0x0006
        /*0022*/ 	.short	0x002c
        /*0024*/ 	.byte	0x00, 0xf0, 0x11, 0x00


	//----- nvinfo : EIATTR_KPARAM_INFO
	.align		4
.L_3027:
        /*0028*/ 	.byte	0x04, 0x17
        /*002a*/ 	.short	(.L_3029 - .L_3028)
.L_3028:
        /*002c*/ 	.word	0x00000000
        /*0030*/ 	.short	0x0005
        /*0032*/ 	.short	0x0028
        /*0034*/ 	.byte	0x00, 0xf0, 0x11, 0x00


	//----- nvinfo : EIATTR_KPARAM_INFO
	.align		4
.L_3029:
        /*0038*/ 	.byte	0x04, 0x17
        /*003a*/ 	.short	(.L_3031 - .L_3030)
.L_3030:
        /*003c*/ 	.word	0x00000000
        /*0040*/ 	.short	0x0004
        /*0042*/ 	.short	0x0020
        /*0044*/ 	.byte	0x00, 0xf5, 0x21, 0x00


	//----- nvinfo : EIATTR_KPARAM_INFO
	.align		4
.L_3031:
        /*0048*/ 	.byte	0x04, 0x17
        /*004a*/ 	.short	(.L_3033 - .L_3032)
.L_3032:
        /*004c*/ 	.word	0x00000000
        /*0050*/ 	.short	0x0003
        /*0052*/ 	.short	0x0018
        /*0054*/ 	.byte	0x00, 0xf5, 0x21, 0x00


	//----- nvinfo : EIATTR_KPARAM_INFO
	.align		4
.L_3033:
        /*0058*/ 	.byte	0x04, 0x17
        /*005a*/ 	.short	(.L_3035 - .L_3034)
.L_3034:
        /*005c*/ 	.word	0x00000000
        /*0060*/ 	.short	0x0002
        /*0062*/ 	.short	0x0010
        /*0064*/ 	.byte	0x00, 0xf5, 0x21, 0x00


	//----- nvinfo : EIATTR_KPARAM_INFO
	.align		4
.L_3035:
        /*0068*/ 	.byte	0x04, 0x17
        /*006a*/ 	.short	(.L_3037 - .L_3036)
.L_3036:
        /*006c*/ 	.word	0x00000000
        /*0070*/ 	.short	0x0001
        /*0072*/ 	.short	0x0008
        /*0074*/ 	.byte	0x00, 0xf5, 0x21, 0x00


	//----- nvinfo : EIATTR_KPARAM_INFO
	.align		4
.L_3037:
        /*0078*/ 	.byte	0x04, 0x17
        /*007a*/ 	.short	(.L_3039 - .L_3038)
.L_3038:
        /*007c*/ 	.word	0x00000000
        /*0080*/ 	.short	0x0000
        /*0082*/ 	.short	0x0000
        /*0084*/ 	.byte	0x00, 0xf5, 0x21, 0x00


	//----- nvinfo : EIATTR_SPARSE_MMA_MASK
	.align		4
.L_3039:
        /*0088*/ 	.byte	0x03, 0x50
        /*008a*/ 	.short	0x0000


	//----- nvinfo : EIATTR_MAXREG_COUNT
	.align		4
        /*008c*/ 	.byte	0x03, 0x1b
        /*008e*/ 	.short	0x00ff


	//----- nvinfo : EIATTR_NUM_BARRIERS
	.align		4
        /*0090*/ 	.byte	0x02, 0x4c
        /*0092*/ 	.byte	0x01
	.zero		1


	//----- nvinfo : EIATTR_MERCURY_ISA_VERSION
	.align		4
        /*0094*/ 	.byte	0x03, 0x5f
        /*0096*/ 	.short	0x0101


	//----- nvinfo : EIATTR_INT_WARP_WIDE_INSTR_OFFSETS
	.align		4
        /*0098*/ 	.byte	0x04, 0x31
        /*009a*/ 	.short	(.L_3041 - .L_3040)


	//   ....[0]....
.L_3040:
        /*009c*/ 	.word	0x00002610


	//   ....[1]....
        /*00a0*/ 	.word	0x000026c0


	//----- nvinfo : EIATTR_VRC_CTA_INIT_COUNT
	.align		4
.L_3041:
        /*00a4*/ 	.byte	0x02, 0x4a
	.zero		1
	.zero		1


	//----- nvinfo : EIATTR_EXIT_INSTR_OFFSETS
	.align		4
        /*00a8*/ 	.byte	0x04, 0x1c
        /*00aa*/ 	.short	(.L_3043 - .L_3042)


	//   ....[0]....
.L_3042:
        /*00ac*/ 	.word	0x00002750


	//   ....[1]....
        /*00b0*/ 	.word	0x00004bb0


	//   ....[2]....
        /*00b4*/ 	.word	0x00005380


	//   ....[3]....
        /*00b8*/ 	.word	0x000053c0


	//   ....[4]....
        /*00bc*/ 	.word	0x00005b90


	//----- nvinfo : EIATTR_CRS_STACK_SIZE
	.align		4
.L_3043:
        /*00c0*/ 	.byte	0x04, 0x1e
        /*00c2*/ 	.short	(.L_3045 - .L_3044)
.L_3044:
        /*00c4*/ 	.word	0x00000000


	//----- nvinfo : EIATTR_CBANK_PARAM_SIZE
	.align		4
.L_3045:
        /*00c8*/ 	.byte	0x03, 0x19
        /*00ca*/ 	.short	0x0034


	//----- nvinfo : EIATTR_PARAM_CBANK
	.align		4
        /*00cc*/ 	.byte	0x04, 0x0a
        /*00ce*/ 	.short	(.L_3047 - .L_3046)
	.align		4
.L_3046:
        /*00d0*/ 	.word	index@(.nv.constant0._ZN2at6native50batch_norm_collect_statistics_channels_last_kernelINS0_6InvStdEN3c108BFloat16EfLi4EEEvPKT0_PT1_S9_PVS8_PiiiS8_)
        /*00d4*/ 	.short	0x0380
        /*00d6*/ 	.short	0x0034


	//----- nvinfo : EIATTR_SW_WAR
	.align		4
.L_3047:
        /*00d8*/ 	.byte	0x04, 0x36
        /*00da*/ 	.short	(.L_3049 - .L_3048)
.L_3048:
        /*00dc*/ 	.word	0x00000008
.L_3049:


//--------------------- .nv.info._ZN2at6native36batch_norm_collect_statistics_kernelINS0_6InvStdEN3c104HalfES4_flEEvNS_27GenericPackedTensorAccessorIKT0_Lm3ENS_17RestrictPtrTraitsET3_EET2_SB_NS5_ISB_Lm1ES8_S9_EESC_ --------------------------
	.section	.nv.info._ZN2at6native36batch_norm_collect_statistics_kernelINS0_6InvStdEN3c104HalfES4_flEEvNS_27GenericPackedTensorAccessorIKT0_Lm3ENS_17RestrictPtrTraitsET3_EET2_SB_NS5_ISB_Lm1ES8_S9_EESC_,"",@"SHT_CUDA_INFO"
	.sectionflags	@""
	.align	4


	//----- nvinfo : EIATTR_CUDA_API_VERSION
	.align		4
        /*0000*/ 	.byte	0x04, 0x37
        /*0002*/ 	.short	(.L_3051 - .L_3050)
.L_3050:
        /*0004*/ 	.word	0x00000082


	//----- nvinfo : EIATTR_KPARAM_INFO
	.align		4
.L_3051:
        /*0008*/ 	.byte	0x04, 0x17
        /*000a*/ 	.short	(.L_3053 - .L_3052)
.L_3052:
        /*000c*/ 	.word	0x00000000
        /*0010*/ 	.short	0x0004
        /*0012*/ 	.short	0x0058
        /*0014*/ 	.byte	0x00, 0xf0, 0x61, 0x00


	//----- nvinfo : EIATTR_KPARAM_INFO
	.align		4
.L_3053:
        /*0018*/ 	.byte	0x04, 0x17
        /*001a*/ 	.short	(.L_3055 - .L_3054)
.L_3054:
        /*001c*/ 	.word	0x00000000
        /*0020*/ 	.short	0x0003
        /*0022*/ 	.short	0x0040
        /*0024*/ 	.byte	0x00, 0xf0, 0x61, 0x00


	//----- nvinfo : EIATTR_KPARAM_INFO
	.align		4
.L_3055:
        /*0028*/ 	.byte	0x04, 0x17
        /*002a*/ 	.short	(.L_3057 - .L_3056)
.L_3056:
        /*002c*/ 	.word	0x00000000
        /*0030*/ 	.short	0x0002
        /*0032*/ 	.short	0x003c
        /*0034*/ 	.byte	0x00, 0xf0, 0x11, 0x00


	//----- nvinfo : EIATTR_KPARAM_INFO
	.align		4
.L_3057:
        /*0038*/ 	.byte	0x04, 0x17
        /*003a*/ 	.short	(.L_3059 - .L_3058)
.L_3058:
        /*003c*/ 	.word	0x00000000
        /*0040*/ 	.short	0x0001
        /*0042*/ 	.short	0x0038
        /*0044*/ 	.byte	0x00, 0xf0, 0x11, 0x00


	//----- nvinfo : EIATTR_KPARAM_INFO
	.align		4
.L_3059:
        /*0048*/ 	.byte	0x04, 0x17
        /*004a*/ 	.short	(.L_3061 - .L_3060)
.L_3060:
        /*004c*/ 	.word	0x00000000
        /*0050*/ 	.short	0x0000
        /*0052*/ 	.short	0x0000
        /*0054*/ 	.byte	0x00, 0xf0, 0xe1, 0x00


	//----- nvinfo : EIATTR_SPARSE_MMA_MASK
	.align		4
.L_3061:
        /*0058*/ 	.byte	0x03, 0x50
        /*005a*/ 	.short	0x0000


	//----- nvinfo : EIATTR_MAXREG_COUNT
	.align		4
        /*005c*/ 	.byte	0x03, 0x1b
        /*005e*/ 	.short	0x00ff


	//----- nvinfo : EIATTR_NUM_BARRIERS
	.align		4
        /*0060*/ 	.byte	0x02, 0x4c
        /*0062*/ 	.byte	0x01
	.zero		1


	//----- nvinfo : EIATTR_MERCURY_ISA_VERSION
	.align		4
        /*0064*/ 	.byte	0x03, 0x5f
        /*0066*/ 	.short	0x0101


	//----- nvinfo : EIATTR_COOP_GROUP_MASK_REGIDS
	.align		4
        /*0068*/ 	.byte	0x04, 0x29
        /*006a*/ 	.short	(.L_3063 - .L_3062)


	//   ....[0]....
.L_3062:
        /*006c*/ 	.word	0xffffffff


	//   ....[1]....
        /*0070*/ 	.word	0xffffffff


	//   ....[2]....
        /*0074*/ 	.word	0xffffffff


	//   ....[3]....
        /*0078*/ 	.word	0xffffffff


	//   ....[4]....
        /*007c*/ 	.word	0xffffffff


	//   ....[5]....
        /*0080*/ 	.word	0xffffffff


	//   ....[6]....
        /*0084*/ 	.word	0xffffffff


	//   ....[7]....
        /*0088*/ 	.word	0xffffffff


	//   ....[8]....
        /*008c*/ 	.word	0xffffffff


	//   ....[9]....
        /*0090*/ 	.word	0xffffffff


	//   ....[10]....
        /*0094*/ 	.word	0xffffffff


	//   ....[11]....
        /*0098*/ 	.word	0xffffffff


	//   ....[12]....
        /*009c*/ 	.word	0xffffffff


	//   ....[13]....
        /*00a0*/ 	.word	0xffffffff


	//   ....[14]....
        /*00a4*/ 	.word	0xffffffff


	//   ....[15]....
        /*00a8*/ 	.word	0xffffffff


	//   ....[16]....
        /*00ac*/ 	.word	0xffffffff


	//   ....[17]....
        /*00b0*/ 	.word	0xffffffff


	//   ....[18]....
        /*00b4*/ 	.word	0xffffffff


	//   ....[19]....
        /*00b8*/ 	.word	0xffffffff


	//   ....[20]....
        /*00bc*/ 	.word	0xffffffff


	//   ....[21]....
        /*00c0*/ 	.word	0xffffffff


	//   ....[22]....
        /*00c4*/ 	.word	0xffffffff


	//   ....[23]....
        /*00c8*/ 	.word	0xffffffff


	//   ....[24]....
        /*00cc*/ 	.word	0xffffffff


	//   ....[25]....
        /*00d0*/ 	.word	0xffffffff


	//   ....[26]....
        /*00d4*/ 	.word	0xffffffff


	//   ....[27]....
        /*00d8*/ 	.word	0xffffffff


	//   ....[28]....
        /*00dc*/ 	.word	0xffffffff


	//   ....[29]....
        /*00e0*/ 	.word	0xffffffff


	//----- nvinfo : EIATTR_COOP_GROUP_INSTR_OFFSETS
	.align		4
.L_3063:
        /*00e4*/ 	.byte	0x04, 0x28
        /*00e6*/ 	.short	(.L_3065 - .L_3064)


	//   ....[0]....
.L_3064:
        /*00e8*/ 	.word	0x00000470


	//   ....[1]....
        /*00ec*/ 	.word	0x000005f0


	//   ....[2]....
        /*00f0*/ 	.word	0x00000720


	//   ....[3]....
        /*00f4*/ 	.word	0x00000990


	//   ....[4]....
        /*00f8*/ 	.word	0x000009f0


	//   ....[5]....
        /*00fc*/ 	.word	0x00000b30


	//   ....[6]....
        /*0100*/ 	.word	0x00000d80


	//   ....[7]....
        /*0104*/ 	.word	0x00000df0


	//   ....[8]....
        /*0108*/ 	.word	0x00000f30


	//   ....[9]....
        /*010c*/ 	.word	0x00001080


	//   ....[10]....
        /*0110*/ 	.word	0x000011f0


	//   ....[11]....
        /*0114*/ 	.word	0x00001330


	//   ....[12]....
        /*0118*/ 	.word	0x00001580


	//   ....[13]....
        /*011c*/ 	.word	0x000015f0


	//   ....[14]....
        /*0120*/ 	.word	0x00001770


	//   ....[15]....
        /*0124*/ 	.word	0x00001a10


	//   ....[16]....
        /*0128*/ 	.word	0x00001b90


	//   ....[17]....
        /*012c*/ 	.word	0x00001cc0


	//   ....[18]....
        /*0130*/ 	.word	0x00001d00


	//   ....[19]....
        /*0134*/ 	.word	0x00001e40


	//   ....[20]....
        /*0138*/ 	.word	0x000020d0


	//   ....[21]....
        /*013c*/ 	.word	0x00002230


	//   ....[22]....
        /*0140*/ 	.word	0x00002390


	//   ....[23]....
        /*0144*/ 	.word	0x000024d0


	//   ....[24]....
        /*0148*/ 	.word	0x00002570


	//   ....[25]....
        /*014c*/ 	.word	0x00002600


	//   ....[26]....
        /*0150*/ 	.word	0x000028c0


	//   ....[27]....
        /*0154*/ 	.word	0x00002900


	//   ....[28]....
        /*0158*/ 	.word	0x00002b90


	//   ....[29]....
        /*015c*/ 	.word	0x00002cd0


	//----- nvinfo : EIATTR_VRC_CTA_INIT_COUNT
	.align		4
.L_3065:
        /*0160*/ 	.byte	0x02, 0x4a
	.zero		1
	.zero		1


	//----- nvinfo : EIATTR_EXIT_INSTR_OFFSETS
	.align		4
        /*0164*/ 	.byte	0x04, 0x1c
        /*0166*/ 	.short	(.L_3067 - .L_3066)


	//   ....[0]....
.L_3066:
        /*0168*/ 	.word	0x00002cf0


	//   ....[1]....
        /*016c*/ 	.word	0x00002e50


	//   ....[2]....
        /*0170*/ 	.word	0x000036a0


	//----- nvinfo : EIATTR_CRS_STACK_SIZE
	.align		4
.L_3067:
        /*0174*/ 	.byte	0x04, 0x1e
        /*0176*/ 	.short	(.L_3069 - .L_3068)
.L_3068:
        /*0178*/ 	.word	0x00000000


	//----- nvinfo : EIATTR_CBANK_PARAM_SIZE
	.align		4
.L_3069:
        /*017c*/ 	.byte	0x03, 0x19
        /*017e*/ 	.short	0x0070


	//----- nvinfo : EIATTR_PARAM_CBANK
	.align		4
        /*0180*/ 	.byte	0x04, 0x0a
        /*0182*/ 	.short	(.L_3071 - .L_3070)
	.align		4
.L_3070:
        /*0184*/ 	.word	index@(.nv.constant0._ZN2at6native36batch_norm_collect_statistics_kernelINS0_6InvStdEN3c104HalfES4_flEEvNS_27GenericPackedTensorAccessorIKT0_Lm3ENS_17RestrictPtrTraitsET3_EET2_SB_NS5_ISB_Lm1ES8_S9_EESC_)
        /*0188*/ 	.short	0x0380
        /*018a*/ 	.short	0x0070


	//----- nvinfo : EIATTR_SW_WAR
	.align		4
.L_3071:
        /*018c*/ 	.byte	0x04, 0x36
        /*018e*/ 	.short	(.L_3073 - .L_3072)
.L_3072:
        /*0190*/ 	.word	0x00000008
.L_3073:


//--------------------- .nv.info._ZN2at6native36batch_norm_collect_statistics_kernelINS0_6InvStdEN3c104HalfES4_fiEEvNS_27GenericPackedTensorAccessorIKT0_Lm3ENS_17RestrictPtrTraitsET3_EET2_SB_NS5_ISB_Lm1ES8_S9_EESC_ --------------------------
	.section	.nv.info._ZN2at6native36batch_norm_collect_statistics_kernelINS0_6InvStdEN3c104HalfES4_fiEEvNS_27GenericPackedTensorAccessorIKT0_Lm3ENS_17RestrictPtrTraitsET3_EET2_SB_NS5_ISB_Lm1ES8_S9_EESC_,"",@"SHT_CUDA_INFO"
	.sectionflags	@""
	.align	4


	//----- nvinfo : EIATTR_CUDA_API_VERSION
	.align		4
        /*0000*/ 	.byte	0x04, 0x37
        /*0002*/ 	.short	(.L_3075 - .L_3074)
.L_3074:
        /*0004*/ 	.word	0x00000082


	//----- nvinfo : EIATTR_KPARAM_INFO
	.align		4
.L_3075:
        /*0008*/ 	.byte	0x04, 0x17
        /*000a*/ 	.short	(.L_3077 - .L_3076)
.L_3076:
        /*000c*/ 	.word	0x00000000
        /*0010*/ 	.short	0x0004
        /*0012*/ 	.short	0x0038
        /*0014*/ 	.byte	0x00, 0xf0, 0x41, 0x00


	//----- nvinfo : EIATTR_KPARAM_INFO
	.align		4
.L_3077:
        /*0018*/ 	.byte	0x04, 0x17
        /*001a*/ 	.short	(.L_3079 - .L_3078)
.L_3078:
        /*001c*/ 	.word	0x00000000
        /*0020*/ 	.short	0x0003
        /*0022*/ 	.short	0x0028
        /*0024*/ 	.byte	0x00, 0xf0, 0x41, 0x00


	//----- nvinfo : EIATTR_KPARAM_INFO
	.align		4
.L_3079:
        /*0028*/ 	.byte	0x04, 0x17
        /*002a*/ 	.short	(.L_3081 - .L_3080)
.L_3080:
        /*002c*/ 	.word	0x00000000
        /*0030*/ 	.short	0x0002
        /*0032*/ 	.short	0x0024
        /*0034*/ 	.byte	0x00, 0xf0, 0x11, 0x00


	//----- nvinfo : EIATTR_KPARAM_INFO
	.align		4
.L_3081:
        /*0038*/ 	.byte	0x04, 0x17
        /*003a*/ 	.short	(.L_3083 - .L_3082)
.L_3082:
        /*003c*/ 	.word	0x00000000
        /*0040*/ 	.short	0x0001
        /*0042*/ 	.short	0x0020
        /*0044*/ 	.byte	0x00, 0xf0, 0x11, 0x00


	//----- nvinfo : EIATTR_KPARAM_INFO
	.align		4
.L_3083:
        /*0048*/ 	.byte	0x04, 0x17
        /*004a*/ 	.short	(.L_3085 - .L_3084)
.L_3084:
        /*004c*/ 	.word	0x00000000
        /*0050*/ 	.short	0x0000
        /*0052*/ 	.short	0x0000
        /*0054*/ 	.byte	0x00, 0xf0, 0x81, 0x00


	//----- nvinfo : EIATTR_SPARSE_MMA_MASK
	.align		4
.L_3085:
        /*0058*/ 	.byte	0x03, 0x50
        /*005a*/ 	.short	0x0000


	//----- nvinfo : EIATTR_MAXREG_COUNT
	.align		4
        /*005c*/ 	.byte	0x03, 0x1b
        /*005e*/ 	.short	0x00ff


	//----- nvinfo : EIATTR_NUM_BARRIERS
	.align		4
        /*0060*/ 	.byte	0x02, 0x4c
        /*0062*/ 	.byte	0x01
	.zero		1


	//----- nvinfo : EIATTR_MERCURY_ISA_VERSION
	.align		4
        /*0064*/ 	.byte	0x03, 0x5f
        /*0066*/ 	.short	0x0101


	//----- nvinfo : EIATTR_COOP_GROUP_MASK_REGIDS
	.align		4
        /*0068*/ 	.byte	0x04, 0x29
        /*006a*/ 	.short	(.L_3087 - .L_3086)


	//   ....[0]....
.L_3086:
        /*006c*/ 	.word	0xffffffff


	//   ....[1]....
        /*0070*/ 	.word	0xffffffff


	//   ....[2]....
        /*0074*/ 	.word	0xffffffff


	//   ....[3]....
        /*0078*/ 	.word	0xffffffff


	//   ....[4]....
        /*007c*/ 	.word	0xffffffff


	//   ....[5]....
        /*0080*/ 	.word	0xffffffff


	//   ....[6]....
        /*0084*/ 	.word	0xffffffff


	//   ....[7]....
        /*0088*/ 	.word	0xffffffff


	//   ....[8]....
        /*008c*/ 	.word	0xffffffff


	//   ....[9]....
        /*0090*/ 	.word	0xffffffff


	//   ....[10]....
        /*0094*/ 	.word	0xffffffff


	//   ....[11]....
        /*0098*/ 	.word	0xffffffff


	//   ....[12]....
        /*009c*/ 	.word	0xffffffff


	//   ....[13]....
        /*00a0*/ 	.word	0xffffffff


	//   ....[14]....
        /*00a4*/ 	.word	0xffffffff


	//   ....[15]....
        /*00a8*/ 	.word	0xffffffff


	//   ....[16]....
        /*00ac*/ 	.word	0xffffffff


	//   ....[17]....
        /*00b0*/ 	.word	0xffffffff


	//   ....[18]....
        /*00b4*/ 	.word	0xffffffff


	//   ....[19]....
        /*00b8*/ 	.word	0xffffffff


	//   ....[20]....
        /*00bc*/ 	.word	0xffffffff


	//   ....[21]....
        /*00c0*/ 	.word	0xffffffff


	//   ....[22]....
        /*00c4*/ 	.word	0xffffffff


	//   ....[23]....
        /*00c8*/ 	.word	0xffffffff


	//   ....[24]....
        /*00cc*/ 	.word	0xffffffff


	//   ....[25]....
        /*00d0*/ 	.word	0xffffffff


	//   ....[26]....
        /*00d4*/ 	.word	0xffffffff


	//   ....[27]....
        /*00d8*/ 	.word	0xffffffff


	//   ....[28]....
        /*00dc*/ 	.word	0xffffffff


	//   ....[29]....
        /*00e0*/ 	.word	0xffffffff


	//----- nvinfo : EIATTR_COOP_GROUP_INSTR_OFFSETS
	.align		4
.L_3087:
        /*00e4*/ 	.byte	0x04, 0x28
        /*00e6*/ 	.short	(.L_3089 - .L_3088)


	//   ....[0]....
.L_3088:
        /*00e8*/ 	.word	0x00000370


	//   ....[1]....
        /*00ec*/ 	.word	0x000004f0


	//   ....[2]....
        /*00f0*/ 	.word	0x00000620


	//   ....[3]....
        /*00f4*/ 	.word	0x00000890


	//   ....[4]....
        /*00f8*/ 	.word	0x000008f0


	//   ....[5]....
        /*00fc*/ 	.word	0x00000a30


	//   ....[6]....
        /*0100*/ 	.word	0x00000c80


	//   ....[7]....
        /*0104*/ 	.word	0x00000cf0


	//   ....[8]....
        /*0108*/ 	.word	0x00000e30


	//   ....[9]....
        /*010c*/ 	.word	0x00000f80


	//   ....[10]....
        /*0110*/ 	.word	0x000010f0


	//   ....[11]....
        /*0114*/ 	.word	0x00001230


	//   ....[12]....
        /*0118*/ 	.word	0x00001480


	//   ....[13]....
        /*011c*/ 	.word	0x000014f0


	//   ....[14]....
        /*0120*/ 	.word	0x00001670


	//   ....[15]....
        /*0124*/ 	.word	0x00001910


	//   ....[16]....
        /*0128*/ 	.word	0x00001a90


	//   ....[17]....
        /*012c*/ 	.word	0x00001bc0


	//   ....[18]....
        /*0130*/ 	.word	0x00001c00


	//   ....[19]....
        /*0134*/ 	.word	0x00001d40


	//   ....[20]....
        /*0138*/ 	.word	0x00001fd0


	//   ....[21]....
        /*013c*/ 	.word	0x00002130


	//   ....[22]....
        /*0140*/ 	.word	0x00002290


	//   ....[23]....
        /*0144*/ 	.word	0x000023d0


	//   ....[24]....
        /*0148*/ 	.word	0x00002470


	//   ....[25]....
        /*014c*/ 	.word	0x00002500


	//   ....[26]....
        /*0150*/ 	.word	0x000027c0


	//   ....[27]....
        /*0154*/ 	.word	0x00002800


	//   ....[28]....
        /*0158*/ 	.word	0x00002a90


	//   ....[29]....
        /*015c*/ 	.word	0x00002bd0


	//----- nvinfo : EIATTR_VRC_CTA_INIT_COUNT
	.align		4
.L_3089:
        /*0160*/ 	.byte	0x02, 0x4a
	.zero		1
	.zero		1


	//----- nvinfo : EIATTR_EXIT_INSTR_OFFSETS
	.align		4
        /*0164*/ 	.byte	0x04, 0x1c
        /*0166*/ 	.short	(.L_3091 - .L_3090)


	//   ....[0]....
.L_3090:
        /*0168*/ 	.word	0x00002bf0


	//   ....[1]....
        /*016c*/ 	.word	0x00002d10


	//   ....[2]....
        /*0170*/ 	.word	0x00003510


	//----- nvinfo : EIATTR_CRS_STACK_SIZE
	.align		4
.L_3091:
        /*0174*/ 	.byte	0x04, 0x1e
        /*0176*/ 	.short	(.L_3093 - .L_3092)
.L_3092:
        /*0178*/ 	.word	0x00000000


	//----- nvinfo : EIATTR_CBANK_PARAM_SIZE
	.align		4
.L_3093:
        /*017c*/ 	.byte	0x03, 0x19
        /*017e*/ 	.short	0x0048


	//----- nvinfo : EIATTR_PARAM_CBANK
	.align		4
        /*0180*/ 	.byte	0x04, 0x0a
        /*0182*/ 	.short	(.L_3095 - .L_3094)
	.align		4
.L_3094:
        /*0184*/ 	.word	index@(.nv.constant0._ZN2at6native36batch_norm_collect_statistics_kernelINS0_6InvStdEN3c104HalfES4_fiEEvNS_27GenericPackedTensorAccessorIKT0_Lm3ENS_17RestrictPtrTraitsET3_EET2_SB_NS5_ISB_Lm1ES8_S9_EESC_)
        /*0188*/ 	.short	0x0380
        /*018a*/ 	.short	0x0048


	//----- nvinfo : EIATTR_SW_WAR
	.align		4
.L_3095:
        /*018c*/ 	.byte	0x04, 0x36
        /*018e*/ 	.short	(.L_3097 - .L_3096)
.L_3096:
        /*0190*/ 	.word	0x00000008
.L_3097:


//--------------------- .nv.info._ZN2at6native50batch_norm_collect_statistics_channels_last_kernelINS0_6InvStdEN3c104HalfEfLi4EEEvPKT0_PT1_S9_PVS8_PiiiS8_ --------------------------
	.section	.nv.info._ZN2at6native50batch_norm_collect_statistics_channels_last_kernelINS0_6InvStdEN3c104HalfEfLi4EEEvPKT0_PT1_S9_PVS8_PiiiS8_,"",@"SHT_CUDA_INFO"
	.sectionflags	@""
	.align	4


	//----- nvinfo : EIATTR_CUDA_API_VERSION
	.align		4
        /*0000*/ 	.byte	0x04, 0x37
        /*0002*/ 	.short	(.L_3099 - .L_3098)
.L_3098:
        /*0004*/ 	.word	0x00000082


	//----- nvinfo : EIATTR_KPARAM_INFO
	.align		4
.L_3099:
        /*0008*/ 	.byte	0x04, 0x17
        /*000a*/ 	.short	(.L_3101 - .L_3100)
.L_3100:
        /*000c*/ 	.word	0x00000000
        /*0010*/ 	.short	0x0007
        /*0012*/ 	.short	0x0030
        /*0014*/ 	.byte	0x00, 0xf0, 0x11, 0x00


	//----- nvinfo : EIATTR_KPARAM_INFO
	.align		4
.L_3101:
        /*0018*/ 	.byte	0x04, 0x17
        /*001a*/ 	.short	(.L_3103 - .L_3102)
.L_3102:
        /*001c*/ 	.word	0x00000000
        /*0020*/ 	.short	0x0006
        /*0022*/ 	.short	0x002c
        /*0024*/ 	.byte	0x00, 0xf0, 0x11, 0x00


	//----- nvinfo : EIATTR_KPARAM_INFO
	.align		4
.L_3103:
        /*0028*/ 	.byte	0x04, 0x17
        /*002a*/ 	.short	(.L_3105 - .L_3104)
.L_3104:
        /*002c*/ 	.word	0x00000000
        /*0030*/ 	.short	0x0005
        /*0032*/ 	.short	0x0028
        /*0034*/ 	.byte	0x00, 0xf0, 0x11, 0x00


	//----- nvinfo : EIATTR_KPARAM_INFO
	.align		4
.L_3105:
        /*0038*/ 	.byte	0x04, 0x17
        /*003a*/ 	.short	(.L_3107 - .L_3106)
.L_3106:
        /*003c*/ 	.word	0x00000000
        /*0040*/ 	.short	0x0004
        /*0042*/ 	.short	0x0020
        /*0044*/ 	.byte	0x00, 0xf5, 0x21, 0x00


	//----- nvinfo : EIATTR_KPARAM_INFO
	.align		4
.L_3107:
        /*0048*/ 	.byte	0x04, 0x17
        /*004a*/ 	.short	(.L_3109 - .L_3108)
.L_3108:
        /*004c*/ 	.word	0x00000000
        /*0050*/ 	.short	0x0003
        /*0052*/ 	.short	0x0018
        /*0054*/ 	.byte	0x00, 0xf5, 0x21, 0x00


	//----- nvinfo : EIATTR_KPARAM_INFO
	.align		4
.L_3109:
        /*0058*/ 	.byte	0x04, 0x17
        /*005a*/ 	.short	(.L_3111 - .L_3110)
.L_3110:
        /*005c*/ 	.word	0x00000000
        /*0060*/ 	.short	0x0002
        /*0062*/ 	.short	0x0010
        /*0064*/ 	.byte	0x00, 0xf5, 0x21, 0x00


	//----- nvinfo : EIATTR_KPARAM_INFO
	.align		4
.L_3111:
        /*0068*/ 	.byte	0x04, 0x17
        /*006a*/ 	.short	(.L_3113 - .L_3112)
.L_3112:
        /*006c*/ 	.word	0x00000000
        /*0070*/ 	.short	0x0001
        /*0072*/ 	.short	0x0008
        /*0074*/ 	.byte	0x00, 0xf5, 0x21, 0x00


	//----- nvinfo : EIATTR_KPARAM_INFO
	.align		4
.L_3113:
        /*0078*/ 	.byte	0x04, 0x17
        /*007a*/ 	.short	(.L_3115 - .L_3114)
.L_3114:
        /*007c*/ 	.word	0x00000000
        /*0080*/ 	.short	0x0000
        /*0082*/ 	.short	0x0000
        /*0084*/ 	.byte	0x00, 0xf5, 0x21, 0x00


	//----- nvinfo : EIATTR_SPARSE_MMA_MASK
	.align		4
.L_3115:
        /*0088*/ 	.byte	0x03, 0x50
        /*008a*/ 	.short	0x0000


	//----- nvinfo : EIATTR_MAXREG_COUNT
	.align		4
        /*008c*/ 	.byte	0x03, 0x1b
        /*008e*/ 	.short	0x00ff


	//----- nvinfo : EIATTR_NUM_BARRIERS
	.align		4
        /*0090*/ 	.byte	0x02, 0x4c
        /*0092*/ 	.byte	0x01
	.zero		1


	//----- nvinfo : EIATTR_MERCURY_ISA_VERSION
	.align		4
        /*0094*/ 	.byte	0x03, 0x5f
        /*0096*/ 	.short	0x0101


	//----- nvinfo : EIATTR_INT_WARP_WIDE_INSTR_OFFSETS
	.align		4
        /*0098*/ 	.byte	0x04, 0x31
        /*009a*/ 	.short	(.L_3117 - .L_3116)


	//   ....[0]....
.L_3116:
        /*009c*/ 	.word	0x00002610


	//   ....[1]....
        /*00a0*/ 	.word	0x000026c0


	//----- nvinfo : EIATTR_VRC_CTA_INIT_COUNT
	.align		4
.L_3117:
        /*00a4*/ 	.byte	0x02, 0x4a
	.zero		1
	.zero		1


	//----- nvinfo : EIATTR_EXIT_INSTR_OFFSETS
	.align		4
        /*00a8*/ 	.byte	0x04, 0x1c
        /*00aa*/ 	.short	(.L_3119 - .L_3118)


	//   ....[0]....
.L_3118:
        /*00ac*/ 	.word	0x00002750


	//   ....[1]....
        /*00b0*/ 	.word	0x00004bb0


	//   ....[2]....
        /*00b4*/ 	.word	0x00005380


	//   ....[3]....
        /*00b8*/ 	.word	0x000053c0


	//   ....[4]....
        /*00bc*/ 	.word	0x00005b90


	//----- nvinfo : EIATTR_CRS_STACK_SIZE
	.align		4
.L_3119:
        /*00c0*/ 	.byte	0x04, 0x1e
        /*00c2*/ 	.short	(.L_3121 - .L_3120)
.L_3120:
        /*00c4*/ 	.word	0x00000000


	//----- nvinfo : EIATTR_CBANK_PARAM_SIZE
	.align		4
.L_3121:
        /*00c8*/ 	.byte	0x03, 0x19
        /*00ca*/ 	.short	0x0034


	//----- nvinfo : EIATTR_PARAM_CBANK
	.align		4
        /*00cc*/ 	.byte	0x04, 0x0a
        /*00ce*/ 	.short	(.L_3123 - .L_3122)
	.align		4
.L_3122:
        /*00d0*/ 	.word	index@(.nv.constant0._ZN2at6native50batch_norm_collect_statistics_channels_last_kernelINS0_6InvStdEN3c104HalfEfLi4EEEvPKT0_PT1_S9_PVS8_PiiiS8_)
        /*00d4*/ 	.short	0x0380
        /*00d6*/ 	.short	0x0034


	//----- nvinfo : EIATTR_SW_WAR
	.align		4
.L_3123:
        /*00d8*/ 	.byte	0x04, 0x36
        /*00da*/ 	.short	(.L_3125 - .L_3124)
.L_3124:
        /*00dc*/ 	.word	0x00000008
.L_3125:


//--------------------- .nv.info._ZN2at6native36batch_norm_collect_statistics_kernelINS0_6InvStdEffflEEvNS_27GenericPackedTensorAccessorIKT0_Lm3ENS_17RestrictPtrTraitsET3_EET2_S9_NS3_IS9_Lm1ES6_S7_EESA_ --------------------------
	.section	.nv.info._ZN2at6native36batch_norm_collect_statistics_kernelINS0_6InvStdEffflEEvNS_27GenericPackedTensorAccessorIKT0_Lm3ENS_17RestrictPtrTraitsET3_EET2_S9_NS3_IS9_Lm1ES6_S7_EESA_,"",@"SHT_CUDA_INFO"
	.sectionflags	@""
	.align	4


	//----- nvinfo : EIATTR_CUDA_API_VERSION
	.align		4
        /*0000*/ 	.byte	0x04, 0x37
        /*0002*/ 	.short	(.L_3127 - .L_3126)
.L_3126:
        /*0004*/ 	.word	0x00000082


	//----- nvinfo : EIATTR_KPARAM_INFO
	.align		4
.L_3127:
        /*0008*/ 	.byte	0x04, 0x17
        /*000a*/ 	.short	(.L_3129 - .L_3128)
.L_3128:
        /*000c*/ 	.word	0x00000000
        /*0010*/ 	.short	0x0004
        /*0012*/ 	.short	0x0058
        /*0014*/ 	.byte	0x00, 0xf0, 0x61, 0x00


	//----- nvinfo : EIATTR_KPARAM_INFO
	.align		4
.L_3129:
        /*0018*/ 	.byte	0x04, 0x17
        /*001a*/ 	.short	(.L_3131 - .L_3130)
.L_3130:
        /*001c*/ 	.word	0x00000000
        /*0020*/ 	.short	0x0003
        /*0022*/ 	.short	0x0040
        /*0024*/ 	.byte	0x00, 0xf0, 0x61, 0x00


	//----- nvinfo : EIATTR_KPARAM_INFO
	.align		4
.L_3131:
        /*0028*/ 	.byte	0x04, 0x17
        /*002a*/ 	.short	(.L_3133 - .L_3132)
.L_3132:
        /*002c*/ 	.word	0x00000000
        /*0030*/ 	.short	0x0002
        /*0032*/ 	.short	0x003c
        /*0034*/ 	.byte	0x00, 0xf0, 0x11, 0x00


	//----- nvinfo : EIATTR_KPARAM_INFO
	.align		4
.L_3133:
        /*0038*/ 	.byte	0x04, 0x17
        /*003a*/ 	.short	(.L_3135 - .L_3134)
.L_3134:
        /*003c*/ 	.word	0x00000000
        /*0040*/ 	.short	0x0001
        /*0042*/ 	.short	0x0038
        /*0044*/ 	.byte	0x00, 0xf0, 0x11, 0x00


	//----- nvinfo : EIATTR_KPARAM_INFO
	.align		4
.L_3135:
        /*0048*/ 	.byte	0x04, 0x17
        /*004a*/ 	.short	(.L_3137 - .L_3136)
.L_3136:
        /*004c*/ 	.word	0x00000000
        /*0050*/ 	.short	0x0000
        /*0052*/ 	.short	0x0000
        /*0054*/ 	.byte	0x00, 0xf0, 0xe1, 0x00


	//----- nvinfo : EIATTR_SPARSE_MMA_MASK
	.align		4
.L_3137:
        /*0058*/ 	.byte	0x03, 0x50
        /*005a*/ 	.short	0x0000


	//----- nvinfo : EIATTR_MAXREG_COUNT
	.align		4
        /*005c*/ 	.byte	0x03, 0x1b
        /*005e*/ 	.short	0x00ff


	//----- nvinfo : EIATTR_NUM_BARRIERS
	.align		4
        /*0060*/ 	.byte	0x02, 0x4c
        /*0062*/ 	.byte	0x01
	.zero		1


	//----- nvinfo : EIATTR_MERCURY_ISA_VERSION
	.align		4
        /*0064*/ 	.byte	0x03, 0x5f
        /*0066*/ 	.short	0x0101


	//----- nvinfo : EIATTR_COOP_GROUP_MASK_REGIDS
	.align		4
        /*0068*/ 	.byte	0x04, 0x29
        /*006a*/ 	.short	(.L_3139 - .L_3138)


	//   ....[0]....
.L_3138:
        /*006c*/ 	.word	0xffffffff


	//   ....[1]....
        /*0070*/ 	.word	0xffffffff


	//   ....[2]....
        /*0074*/ 	.word	0xffffffff


	//   ....[3]....
        /*0078*/ 	.word	0xffffffff


	//   ....[4]....
        /*007c*/ 	.word	0xffffffff


	//   ....[5]....
        /*0080*/ 	.word	0xffffffff


	//   ....[6]....
        /*0084*/ 	.word	0xffffffff


	//   ....[7]....
        /*0088*/ 	.word	0xffffffff


	//   ....[8]....
        /*008c*/ 	.word	0xffffffff


	//   ....[9]....
        /*0090*/ 	.word	0xffffffff


	//   ....[10]....
        /*0094*/ 	.word	0xffffffff


	//   ....[11]....
        /*0098*/ 	.word	0xffffffff


	//   ....[12]....
        /*009c*/ 	.word	0xffffffff


	//   ....[13]....
        /*00a0*/ 	.word	0xffffffff


	//   ....[14]....
        /*00a4*/ 	.word	0xffffffff


	//   ....[15]....
        /*00a8*/ 	.word	0xffffffff


	//   ....[16]....
        /*00ac*/ 	.word	0xffffffff


	//   ....[17]....
        /*00b0*/ 	.word	0xffffffff


	//   ....[18]....
        /*00b4*/ 	.word	0xffffffff


	//   ....[19]....
        /*00b8*/ 	.word	0xffffffff


	//   ....[20]....
        /*00bc*/ 	.word	0xffffffff


	//   ....[21]....
        /*00c0*/ 	.word	0xffffffff


	//   ....[22]....
        /*00c4*/ 	.word	0xffffffff


	//   ....[23]....
        /*00c8*/ 	.word	0xffffffff


	//   ....[24]....
        /*00cc*/ 	.word	0xffffffff


	//   ....[25]....
        /*00d0*/ 	.word	0xffffffff


	//   ....[26]....
        /*00d4*/ 	.word	0xffffffff


	//   ....[27]....
        /*00d8*/ 	.word	0xffffffff


	//   ....[28]....
        /*00dc*/ 	.word	0xffffffff


	//   ....[29]....
        /*00e0*/ 	.word	0xffffffff


	//----- nvinfo : EIATTR_COOP_GROUP_INSTR_OFFSETS
	.align		4
.L_3139:
        /*00e4*/ 	.byte	0x04, 0x28
        /*00e6*/ 	.short	(.L_3141 - .L_3140)


	//   ....[0]....
.L_3140:
        /*00e8*/ 	.word	0x00000470


	//   ....[1]....
        /*00ec*/ 	.word	0x000005f0


	//   ....[2]....
        /*00f0*/ 	.word	0x00000720


	//   ....[3]....
        /*00f4*/ 	.word	0x00000990


	//   ....[4]....
        /*00f8*/ 	.word	0x000009f0


	//   ....[5]....
        /*00fc*/ 	.word	0x00000b30


	//   ....[6]....
        /*0100*/ 	.word	0x00000d80


	//   ....[7]....
        /*0104*/ 	.word	0x00000df0


	//   ....[8]....
        /*0108*/ 	.word	0x00000f30


	//   ....[9]....
        /*010c*/ 	.word	0x00001080


	//   ....[10]....
        /*0110*/ 	.word	0x000011f0


	//   ....[11]....
        /*0114*/ 	.word	0x00001330


	//   ....[12]....
        /*0118*/ 	.word	0x00001580


	//   ....[13]....
        /*011c*/ 	.word	0x000015f0


	//   ....[14]....
        /*0120*/ 	.word	0x00001770


	//   ....[15]....
        /*0124*/ 	.word	0x00001a10


	//   ....[16]....
        /*0128*/ 	.word	0x00001b90


	//   ....[17]....
        /*012c*/ 	.word	0x00001cc0


	//   ....[18]....
        /*0130*/ 	.word	0x00001d00


	//   ....[19]....
        /*0134*/ 	.word	0x00001e40


	//   ....[20]....
        /*0138*/ 	.word	0x000020d0


	//   ....[21]....
        /*013c*/ 	.word	0x00002230


	//   ....[22]....
        /*0140*/ 	.word	0x00002390


	//   ....[23]....
        /*0144*/ 	.word	0x000024d0


	//   ....[24]....
        /*0148*/ 	.word	0x00002570


	//   ....[25]....
        /*014c*/ 	.word	0x00002600


	//   ....[26]....
        /*0150*/ 	.word	0x000028c0


	//   ....[27]....
        /*0154*/ 	.word	0x00002900


	//   ....[28]....
        /*0158*/ 	.word	0x00002b90


	//   ....[29]....
        /*015c*/ 	.word	0x00002cd0


	//----- nvinfo : EIATTR_VRC_CTA_INIT_COUNT
	.align		4
.L_3141:
        /*0160*/ 	.byte	0x02, 0x4a
	.zero		1
	.zero		1


	//----- nvinfo : EIATTR_EXIT_INSTR_OFFSETS
	.align		4
        /*0164*/ 	.byte	0x04, 0x1c
        /*0166*/ 	.short	(.L_3143 - .L_3142)


	//   ....[0]....
.L_3142:
        /*0168*/ 	.word	0x00002cf0


	//   ....[1]....
        /*016c*/ 	.word	0x00002e50


	//   ....[2]....
        /*0170*/ 	.word	0x000036a0


	//----- nvinfo : EIATTR_CRS_STACK_SIZE
	.align		4
.L_3143:
        /*0174*/ 	.byte	0x04, 0x1e
        /*0176*/ 	.short	(.L_3145 - .L_3144)
.L_3144:
        /*0178*/ 	.word	0x00000000


	//----- nvinfo : EIATTR_CBANK_PARAM_SIZE
	.align		4
.L_3145:
        /*017c*/ 	.byte	0x03, 0x19
        /*017e*/ 	.short	0x0070


	//----- nvinfo : EIATTR_PARAM_CBANK
	.align		4
        /*0180*/ 	.byte	0x04, 0x0a
        /*0182*/ 	.short	(.L_3147 - .L_3146)
	.align		4
.L_3146:
        /*0184*/ 	.word	index@(.nv.constant0._ZN2at6native36batch_norm_collect_statistics_kernelINS0_6InvStdEffflEEvNS_27GenericPackedTensorAccessorIKT0_Lm3ENS_17RestrictPtrTraitsET3_EET2_S9_NS3_IS9_Lm1ES6_S7_EESA_)
        /*0188*/ 	.short	0x0380
        /*018a*/ 	.short	0x0070


	//----- nvinfo : EIATTR_SW_WAR
	.align		4
.L_3147:
        /*018c*/ 	.byte	0x04, 0x36
        /*018e*/ 	.short	(.L_3149 - .L_3148)
.L_3148:
        /*0190*/ 	.word	0x00000008
.L_3149:


//--------------------- .nv.info._ZN2at6native36batch_norm_collect_statistics_kernelINS0_6InvStdEfffiEEvNS_27GenericPackedTensorAccessorIKT0_Lm3ENS_17RestrictPtrTraitsET3_EET2_S9_NS3_IS9_Lm1ES6_S7_EESA_ --------------------------
	.section	.nv.info._ZN2at6native36batch_norm_collect_statistics_kernelINS0_6InvStdEfffiEEvNS_27GenericPackedTensorAccessorIKT0_Lm3ENS_17RestrictPtrTraitsET3_EET2_S9_NS3_IS9_Lm1ES6_S7_EESA_,"",@"SHT_CUDA_INFO"
	.sectionflags	@""
	.align	4


	//----- nvinfo : EIATTR_CUDA_API_VERSION
	.align		4
        /*0000*/ 	.byte	0x04, 0x37
        /*0002*/ 	.short	(.L_3151 - .L_3150)
.L_3150:
        /*0004*/ 	.word	0x00000082


	//----- nvinfo : EIATTR_KPARAM_INFO
	.align		4
.L_3151:
        /*0008*/ 	.byte	0x04, 0x17
        /*000a*/ 	.short	(.L_3153 - .L_3152)
.L_3152:
        /*000c*/ 	.word	0x00000000
        /*0010*/ 	.short	0x0004
        /*0012*/ 	.short	0x0038
        /*0014*/ 	.byte	0x00, 0xf0, 0x41, 0x00


	//----- nvinfo : EIATTR_KPARAM_INFO
	.align		4
.L_3153:
        /*0018*/ 	.byte	0x04, 0x17
        /*001a*/ 	.short	(.L_3155 - .L_3154)
.L_3154:
        /*001c*/ 	.word	0x00000000
        /*0020*/ 	.short	0x0003
        /*0022*/ 	.short	0x0028
        /*0024*/ 	.byte	0x00, 0xf0, 0x41, 0x00


	//----- nvinfo : EIATTR_KPARAM_INFO
	.align		4
.L_3155:
        /*0028*/ 	.byte	0x04, 0x17
        /*002a*/ 	.short	(.L_3157 - .L_3156)
.L_3156:
        /*002c*/ 	.word	0x00000000
        /*0030*/ 	.short	0x0002
        /*0032*/ 	.short	0x0024
        /*0034*/ 	.byte	0x00, 0xf0, 0x11, 0x00


	//----- nvinfo : EIATTR_KPARAM_INFO
	.align		4
.L_3157:
        /*0038*/ 	.byte	0x04, 0x17
        /*003a*/ 	.short	(.L_3159 - .L_3158)
.L_3158:
        /*003c*/ 	.word	0x00000000
        /*0040*/ 	.short	0x0001
        /*0042*/ 	.short	0x0020
        /*0044*/ 	.byte	0x00, 0xf0, 0x11, 0x00


	//----- nvinfo : EIATTR_KPARAM_INFO
	.align		4
.L_3159:
        /*0048*/ 	.byte	0x04, 0x17
        /*004a*/ 	.short	(.L_3161 - .L_3160)
.L_3160:
        /*004c*/ 	.word	0x00000000
        /*0050*/ 	.short	0x0000
        /*0052*/ 	.short	0x0000
        /*0054*/ 	.byte	0x00, 0xf0, 0x81, 0x00


	//----- nvinfo : EIATTR_SPARSE_MMA_MASK
	.align		4
.L_3161:
        /*0058*/ 	.byte	0x03, 0x50
        /*005a*/ 	.short	0x0000


	//----- nvinfo : EIATTR_MAXREG_COUNT
	.align		4
        /*005c*/ 	.byte	0x03, 0x1b
        /*005e*/ 	.short	0x00ff


	//----- nvinfo : EIATTR_NUM_BARRIERS
	.align		4
        /*0060*/ 	.byte	0x02, 0x4c
        /*0062*/ 	.byte	0x01
	.zero		1


	//----- nvinfo : EIATTR_MERCURY_ISA_VERSION
	.align		4
        /*0064*/ 	.byte	0x03, 0x5f
        /*0066*/ 	.short	0x0101


	//----- nvinfo : EIATTR_COOP_GROUP_MASK_REGIDS
	.align		4
        /*0068*/ 	.byte	0x04, 0x29
        /*006a*/ 	.short	(.L_3163 - .L_3162)


	//   ....[0]....
.L_3162:
        /*006c*/ 	.word	0xffffffff


	//   ....[1]....
        /*0070*/ 	.word	0xffffffff


	//   ....[2]....
        /*0074*/ 	.word	0xffffffff


	//   ....[3]....
        /*0078*/ 	.word	0xffffffff


	//   ....[4]....
        /*007c*/ 	.word	0xffffffff


	//   ....[5]....
        /*0080*/ 	.word	0xffffffff


	//   ....[6]....
        /*0084*/ 	.word	0xffffffff


	//   ....[7]....
        /*0088*/ 	.word	0xffffffff


	//   ....[8]....
        /*008c*/ 	.word	0xffffffff


	//   ....[9]....
        /*0090*/ 	.word	0xffffffff


	//   ....[10]....
        /*0094*/ 	.word	0xffffffff


	//   ....[11]....
        /*0098*/ 	.word	0xffffffff


	//   ....[12]....
        /*009c*/ 	.word	0xffffffff


	//   ....[13]....
        /*00a0*/ 	.word	0xffffffff


	//   ....[14]....
        /*00a4*/ 	.word	0xffffffff


	//   ....[15]....
        /*00a8*/ 	.word	0xffffffff


	//   ....[16]....
        /*00ac*/ 	.word	0xffffffff


	//   ....[17]....
        /*00b0*/ 	.word	0xffffffff


	//   ....[18]....
        /*00b4*/ 	.word	0xffffffff


	//   ....[19]....
        /*00b8*/ 	.word	0xffffffff


	//   ....[20]....
        /*00bc*/ 	.word	0xffffffff


	//   ....[21]....
        /*00c0*/ 	.word	0xffffffff


	//   ....[22]....
        /*00c4*/ 	.word	0xffffffff


	//   ....[23]....
        /*00c8*/ 	.word	0xffffffff


	//   ....[24]....
        /*00cc*/ 	.word	0xffffffff


	//   ....[25]....
        /*00d0*/ 	.word	0xffffffff


	//   ....[26]....
        /*00d4*/ 	.word	0xffffffff


	//   ....[27]....
        /*00d8*/ 	.word	0xffffffff


	//   ....[28]....
        /*00dc*/ 	.word	0xffffffff


	//   ....[29]....
        /*00e0*/ 	.word	0xffffffff


	//----- nvinfo : EIATTR_COOP_GROUP_INSTR_OFFSETS
	.align		4
.L_3163:
        /*00e4*/ 	.byte	0x04, 0x28
        /*00e6*/ 	.short	(.L_3165 - .L_3164)


	//   ....[0]....
.L_3164:
        /*00e8*/ 	.word	0x00000360


	//   ....[1]....
        /*00ec*/ 	.word	0x000004e0


	//   ....[2]....
        /*00f0*/ 	.word	0x00000610


	//   ....[3]....
        /*00f4*/ 	.word	0x00000880


	//   ....[4]....
        /*00f8*/ 	.word	0x000008e0


	//   ....[5]....
        /*00fc*/ 	.word	0x00000a20


	//   ....[6]....
        /*0100*/ 	.word	0x00000c70


	//   ....[7]....
        /*0104*/ 	.word	0x00000ce0


	//   ....[8]....
        /*0108*/ 	.word	0x00000e20


	//   ....[9]....
        /*010c*/ 	.word	0x00000f70


	//   ....[10]....
        /*0110*/ 	.word	0x000010e0


	//   ....[11]....
        /*0114*/ 	.word	0x00001220


	//   ....[12]....
        /*0118*/ 	.word	0x00001470


	//   ....[13]....
        /*011c*/ 	.word	0x000014e0


	//   ....[14]....
        /*0120*/ 	.word	0x00001660


	//   ....[15]....
        /*0124*/ 	.word	0x00001900


	//   ....[16]....
        /*0128*/ 	.word	0x00001a80


	//   ....[17]....
        /*012c*/ 	.word	0x00001bb0


	//   ....[18]....
        /*0130*/ 	.word	0x00001bf0


	//   ....[19]....
        /*0134*/ 	.word	0x00001d30


	//   ....[20]....
        /*0138*/ 	.word	0x00001fc0


	//   ....[21]....
        /*013c*/ 	.word	0x00002120


	//   ....[22]....
        /*0140*/ 	.word	0x00002280


	//   ....[23]....
        /*0144*/ 	.word	0x000023c0


	//   ....[24]....
        /*0148*/ 	.word	0x00002460


	//   ....[25]....
        /*014c*/ 	.word	0x000024f0


	//   ....[26]....
        /*0150*/ 	.word	0x000027b0


	//   ....[27]....
        /*0154*/ 	.word	0x000027f0


	//   ....[28]....
        /*0158*/ 	.word	0x00002a80


	//   ....[29]....
        /*015c*/ 	.word	0x00002bc0


	//----- nvinfo : EIATTR_VRC_CTA_INIT_COUNT
	.align		4
.L_3165:
        /*0160*/ 	.byte	0x02, 0x4a
	.zero		1
	.zero		1


	//----- nvinfo : EIATTR_EXIT_INSTR_OFFSETS
	.align		4
        /*0164*/ 	.byte	0x04, 0x1c
        /*0166*/ 	.short	(.L_3167 - .L_3166)


	//   ....[0]....
.L_3166:
        /*0168*/ 	.word	0x00002be0


	//   ....[1]....
        /*016c*/ 	.word	0x00002d00


	//   ....[2]....
        /*0170*/ 	.word	0x00003500


	//----- nvinfo : EIATTR_CRS_STACK_SIZE
	.align		4
.L_3167:
        /*0174*/ 	.byte	0x04, 0x1e
        /*0176*/ 	.short	(.L_3169 - .L_3168)
.L_3168:
        /*0178*/ 	.word	0x00000000


	//----- nvinfo : EIATTR_CBANK_PARAM_SIZE
	.align		4
.L_3169:
        /*017c*/ 	.byte	0x03, 0x19
        /*017e*/ 	.short	0x0048


	//----- nvinfo : EIATTR_PARAM_CBANK
	.align		4
        /*0180*/ 	.byte	0x04, 0x0a
        /*0182*/ 	.short	(.L_3171 - .L_3170)
	.align		4
.L_3170:
        /*0184*/ 	.word	index@(.nv.constant0._ZN2at6native36batch_norm_collect_statistics_kernelINS0_6InvStdEfffiEEvNS_27GenericPackedTensorAccessorIKT0_Lm3ENS_17RestrictPtrTraitsET3_EET2_S9_NS3_IS9_Lm1ES6_S7_EESA_)
        /*0188*/ 	.short	0x0380
        /*018a*/ 	.short	0x0048


	//----- nvinfo : EIATTR_SW_WAR
	.align		4
.L_3171:
        /*018c*/ 	.byte	0x04, 0x36
        /*018e*/ 	.short	(.L_3173 - .L_3172)
.L_3172:
        /*0190*/ 	.word	0x00000008
.L_3173:


//--------------------- .nv.info._ZN2at6native50batch_norm_collect_statistics_channels_last_kernelINS0_6InvStdEffLi4EEEvPKT0_PT1_S7_PVS6_PiiiS6_ --------------------------
	.section	.nv.info._ZN2at6native50batch_norm_collect_statistics_channels_last_kernelINS0_6InvStdEffLi4EEEvPKT0_PT1_S7_PVS6_PiiiS6_,"",@"SHT_CUDA_INFO"
	.sectionflags	@""
	.align	4


	//----- nvinfo : EIATTR_CUDA_API_VERSION
	.align		4
        /*0000*/ 	.byte	0x04, 0x37
        /*0002*/ 	.short	(.L_3175 - .L_3174)
.L_3174:
        /*0004*/ 	.word	0x00000082


	//----- nvinfo : EIATTR_KPARAM_INFO
	.align		4
.L_3175:
        /*0008*/ 	.byte	0x04, 0x17
        /*000a*/ 	.short	(.L_3177 - .L_3176)
.L_3176:
        /*000c*/ 	.word	0x00000000
        /*0010*/ 	.short	0x0007
        /*0012*/ 	.short	0x0030
        /*0014*/ 	.byte	0x00, 0xf0, 0x11, 0x00


	//----- nvinfo : EIATTR_KPARAM_INFO
	.align		4
.L_3177:
        /*0018*/ 	.byte	0x04, 0x17
        /*001a*/ 	.short	(.L_3179 - .L_3178)
.L_3178:
        /*001c*/ 	.word	0x00000000
        /*0020*/ 	.short	0x0006
        /*0022*/ 	.short	0x002c
        /*0024*/ 	.byte	0x00, 0xf0, 0x11, 0x00


	//----- nvinfo : EIATTR_KPARAM_INFO
	.align		4
.L_3179:
        /*0028*/ 	.byte	0x04, 0x17
        /*002a*/ 	.short	(.L_3181 - .L_3180)
.L_3180:
        /*002c*/ 	.word	0x00000000
        /*0030*/ 	.short	0x0005
        /*0032*/ 	.short	0x0028
        /*0034*/ 	.byte	0x00, 0xf0, 0x11, 0x00


	//----- nvinfo : EIATTR_KPARAM_INFO
	.align		4
.L_3181:
        /*0038*/ 	.byte	0x04, 0x17
        /*003a*/ 	.short	(.L_3183 - .L_3182)
.L_3182:
        /*003c*/ 	.word	0x00000000
        /*0040*/ 	.short	0x0004
        /*0042*/ 	.short	0x0020
        /*0044*/ 	.byte	0x00, 0xf5, 0x21, 0x00


	//----- nvinfo : EIATTR_KPARAM_INFO
	.align		4
.L_3183:
        /*0048*/ 	.byte	0x04, 0x17
        /*004a*/ 	.short	(.L_3185 - .L_3184)
.L_3184:
        /*004c*/ 	.word	0x00000000
        /*0050*/ 	.short	0x0003
        /*0052*/ 	.short	0x0018
        /*0054*/ 	.byte	0x00, 0xf5, 0x21, 0x00


	//----- nvinfo : EIATTR_KPARAM_INFO
	.align		4
.L_3185:
        /*0058*/ 	.byte	0x04, 0x17
        /*005a*/ 	.short	(.L_3187 - .L_3186)
.L_3186:
        /*005c*/ 	.word	0x00000000
        /*0060*/ 	.short	0x0002
        /*0062*/ 	.short	0x0010
        /*0064*/ 	.byte	0x00, 0xf5, 0x21, 0x00


	//----- nvinfo : EIATTR_KPARAM_INFO
	.align		4
.L_3187:
        /*0068*/ 	.byte	0x04, 0x17
        /*006a*/ 	.short	(.L_3189 - .L_3188)
.L_3188:
        /*006c*/ 	.word	0x00000000
        /*0070*/ 	.short	0x0001
        /*0072*/ 	.short	0x0008
        /*0074*/ 	.byte	0x00, 0xf5, 0x21, 0x00


	//----- nvinfo : EIATTR_KPARAM_INFO
	.align		4
.L_3189:
        /*0078*/ 	.byte	0x04, 0x17
        /*007a*/ 	.short	(.L_3191 - .L_3190)
.L_3190:
        /*007c*/ 	.word	0x00000000
        /*0080*/ 	.short	0x0000
        /*0082*/ 	.short	0x0000
        /*0084*/ 	.byte	0x00, 0xf5, 0x21, 0x00


	//----- nvinfo : EIATTR_SPARSE_MMA_MASK
	.align		4
.L_3191:
        /*0088*/ 	.byte	0x03, 0x50
        /*008a*/ 	.short	0x0000


	//----- nvinfo : EIATTR_MAXREG_COUNT
	.align		4
        /*008c*/ 	.byte	0x03, 0x1b
        /*008e*/ 	.short	0x00ff


	//----- nvinfo : EIATTR_NUM_BARRIERS
	.align		4
        /*0090*/ 	.byte	0x02, 0x4c
        /*0092*/ 	.byte	0x01
	.zero		1


	//----- nvinfo : EIATTR_MERCURY_ISA_VERSION
	.align		4
        /*0094*/ 	.byte	0x03, 0x5f
        /*0096*/ 	.short	0x0101


	//----- nvinfo : EIATTR_INT_WARP_WIDE_INSTR_OFFSETS
	.align		4
        /*0098*/ 	.byte	0x04, 0x31
        /*009a*/ 	.short	(.L_3193 - .L_3192)


	//   ....[0]....
.L_3192:
        /*009c*/ 	.word	0x000025f0


	//   ....[1]....
        /*00a0*/ 	.word	0x000026a0


	//----- nvinfo : EIATTR_VRC_CTA_INIT_COUNT
	.align		4
.L_3193:
        /*00a4*/ 	.byte	0x02, 0x4a
	.zero		1
	.zero		1


	//----- nvinfo : EIATTR_EXIT_INSTR_OFFSETS
	.align		4
        /*00a8*/ 	.byte	0x04, 0x1c
        /*00aa*/ 	.short	(.L_3195 - .L_3194)


	//   ....[0]....
.L_3194:
        /*00ac*/ 	.word	0x00002730


	//   ....[1]....
        /*00b0*/ 	.word	0x00004b90


	//   ....[2]....
        /*00b4*/ 	.word	0x00005360


	//   ....[3]....
        /*00b8*/ 	.word	0x000053a0


	//   ....[4]....
        /*00bc*/ 	.word	0x00005b70


	//----- nvinfo : EIATTR_CRS_STACK_SIZE
	.align		4
.L_3195:
        /*00c0*/ 	.byte	0x04, 0x1e
        /*00c2*/ 	.short	(.L_3197 - .L_3196)
.L_3196:
        /*00c4*/ 	.word	0x00000000


	//----- nvinfo : EIATTR_CBANK_PARAM_SIZE
	.align		4
.L_3197:
        /*00c8*/ 	.byte	0x03, 0x19
        /*00ca*/ 	.short	0x0034


	//----- nvinfo : EIATTR_PARAM_CBANK
	.align		4
        /*00cc*/ 	.byte	0x04, 0x0a
        /*00ce*/ 	.short	(.L_3199 - .L_3198)
	.align		4
.L_3198:
        /*00d0*/ 	.word	index@(.nv.constant0._ZN2at6native50batch_norm_collect_statistics_channels_last_kernelINS0_6InvStdEffLi4EEEvPKT0_PT1_S7_PVS6_PiiiS6_)
        /*00d4*/ 	.short	0x0380
        /*00d6*/ 	.short	0x0034


	//----- nvinfo : EIATTR_SW_WAR
	.align		4
.L_3199:
        /*00d8*/ 	.byte	0x04, 0x36
        /*00da*/ 	.short	(.L_3201 - .L_3200)
.L_3200:
        /*00dc*/ 	.word	0x00000008
.L_3201:


//--------------------- .nv.info._ZN2at6native36batch_norm_collect_statistics_kernelINS0_6InvStdEdddlEEvNS_27GenericPackedTensorAccessorIKT0_Lm3ENS_17RestrictPtrTraitsET3_EET2_S9_NS3_IS9_Lm1ES6_S7_EESA_ --------------------------
	.section	.nv.info._ZN2at6native36batch_norm_collect_statistics_kernelINS0_6InvStdEdddlEEvNS_27GenericPackedTensorAccessorIKT0_Lm3ENS_17RestrictPtrTraitsET3_EET2_S9_NS3_IS9_Lm1ES6_S7_EESA_,"",@"SHT_CUDA_INFO"
	.sectionflags	@""
	.align	4


	//----- nvinfo : EIATTR_CUDA_API_VERSION
	.align		4
        /*0000*/ 	.byte	0x04, 0x37
        /*0002*/ 	.short	(.L_3203 - .L_3202)
.L_3202:
        /*0004*/ 	.word	0x00000082


	//----- nvinfo : EIATTR_KPARAM_INFO
	.align		4
.L_3203:
        /*0008*/ 	.byte	0x04, 0x17
        /*000a*/ 	.short	(.L_3205 - .L_3204)
.L_3204:
        /*000c*/ 	.word	0x00000000
        /*0010*/ 	.short	0x0004
        /*0012*/ 	.short	0x0060
        /*0014*/ 	.byte	0x00, 0xf0, 0x61, 0x00


	//----- nvinfo : EIATTR_KPARAM_INFO
	.align		4
.L_3205:
        /*0018*/ 	.byte	0x04, 0x17
        /*001a*/ 	.short	(.L_3207 - .L_3206)
.L_3206:
        /*001c*/ 	.word	0x00000000
        /*0020*/ 	.short	0x0003
        /*0022*/ 	.short	0x0048
        /*0024*/ 	.byte	0x00, 0xf0, 0x61, 0x00


	//----- nvinfo : EIATTR_KPARAM_INFO
	.align		4
.L_3207:
        /*0028*/ 	.byte	0x04, 0x17
        /*002a*/ 	.short	(.L_3209 - .L_3208)
.L_3208:
        /*002c*/ 	.word	0x00000000
        /*0030*/ 	.short	0x0002
        /*0032*/ 	.short	0x0040
        /*0034*/ 	.byte	0x00, 0xf0, 0x21, 0x00


	//----- nvinfo : EIATTR_KPARAM_INFO
	.align		4
.L_3209:
        /*0038*/ 	.byte	0x04, 0x17
        /*003a*/ 	.short	(.L_3211 - .L_3210)
.L_3210:
        /*003c*/ 	.word	0x00000000
        /*0040*/ 	.short	0x0001
        /*0042*/ 	.short	0x0038
        /*0044*/ 	.byte	0x00, 0xf0, 0x21, 0x00


	//----- nvinfo : EIATTR_KPARAM_INFO
	.align		4
.L_3211:
        /*0048*/ 	.byte	0x04, 0x17
        /*004a*/ 	.short	(.L_3213 - .L_3212)
.L_3212:
        /*004c*/ 	.word	0x00000000
        /*0050*/ 	.short	0x0000
        /*0052*/ 	.short	0x0000
        /*0054*/ 	.byte	0x00, 0xf0, 0xe1, 0x00


	//----- nvinfo : EIATTR_SPARSE_MMA_MASK
	.align		4
.L_3213:
        /*0058*/ 	.byte	0x03, 0x50
        /*005a*/ 	.short	0x0000


	//----- nvinfo : EIATTR_MAXREG_COUNT
	.align		4
        /*005c*/ 	.byte	0x03, 0x1b
        /*005e*/ 	.short	0x00ff


	//----- nvinfo : EIATTR_NUM_BARRIERS
	.align		4
        /*0060*/ 	.byte	0x02, 0x4c
        /*0062*/ 	.byte	0x01
	.zero		1


	//----- nvinfo : EIATTR_MERCURY_ISA_VERSION
	.align		4
        /*0064*/ 	.byte	0x03, 0x5f
        /*0066*/ 	.short	0x0101


	//----- nvinfo : EIATTR_COOP_GROUP_MASK_REGIDS
	.align		4
        /*0068*/ 	.byte	0x04, 0x29
        /*006a*/ 	.short	(.L_3215 - .L_3214)


	//   ....[0]....
.L_3214:
        /*006c*/ 	.word	0xffffffff


	//   ....[1]....
        /*0070*/ 	.word	0xffffffff


	//   ....[2]....
        /*0074*/ 	.word	0xffffffff


	//   ....[3]....
        /*0078*/ 	.word	0xffffffff


	//   ....[4]....
        /*007c*/ 	.word	0xffffffff


	//   ....[5]....
        /*0080*/ 	.word	0xffffffff


	//   ....[6]....
        /*0084*/ 	.word	0xffffffff


	//   ....[7]....
        /*0088*/ 	.word	0xffffffff


	//   ....[8]....
        /*008c*/ 	.word	0xffffffff


	//   ....[9]....
        /*0090*/ 	.word	0xffffffff


	//   ....[10]....
        /*0094*/ 	.word	0xffffffff


	//   ....[11]....
        /*0098*/ 	.word	0xffffffff


	//   ....[12]....
        /*009c*/ 	.word	0xffffffff


	//   ....[13]....
        /*00a0*/ 	.word	0xffffffff


	//   ....[14]....
        /*00a4*/ 	.word	0xffffffff


	//   ....[15]....
        /*00a8*/ 	.word	0xffffffff


	//   ....[16]....
        /*00ac*/ 	.word	0xffffffff


	//   ....[17]....
        /*00b0*/ 	.word	0xffffffff


	//   ....[18]....
        /*00b4*/ 	.word	0xffffffff


	//   ....[19]....
        /*00b8*/ 	.word	0xffffffff


	//   ....[20]....
        /*00bc*/ 	.word	0xffffffff


	//   ....[21]....
        /*00c0*/ 	.word	0xffffffff


	//   ....[22]....
        /*00c4*/ 	.word	0xffffffff


	//   ....[23]....
        /*00c8*/ 	.word	0xffffffff


	//   ....[24]....
        /*00cc*/ 	.word	0xffffffff


	//   ....[25]....
        /*00d0*/ 	.word	0xffffffff


	//   ....[26]....
        /*00d4*/ 	.word	0xffffffff


	//   ....[27]....
        /*00d8*/ 	.word	0xffffffff


	//   ....[28]....
        /*00dc*/ 	.word	0xffffffff


	//   ....[29]....
        /*00e0*/ 	.word	0xffffffff


	//   ....[30]....
        /*00e4*/ 	.word	0xffffffff


	//   ....[31]....
        /*00e8*/ 	.word	0xffffffff


	//   ....[32]....
        /*00ec*/ 	.word	0xffffffff


	//   ....[33]....
        /*00f0*/ 	.word	0xffffffff


	//   ....[34]....
        /*00f4*/ 	.word	0xffffffff


	//   ....[35]....
        /*00f8*/ 	.word	0xffffffff


	//   ....[36]....
        /*00fc*/ 	.word	0xffffffff


	//   ....[37]....
        /*0100*/ 	.word	0xffffffff


	//   ....[38]....
        /*0104*/ 	.word	0xffffffff


	//   ....[39]....
        /*0108*/ 	.word	0xffffffff


	//   ....[40]....
        /*010c*/ 	.word	0xffffffff


	//   ....[41]....
        /*0110*/ 	.word	0xffffffff


	//   ....[42]....
        /*0114*/ 	.word	0xffffffff


	//   ....[43]....
        /*0118*/ 	.word	0xffffffff


	//   ....[44]....
        /*011c*/ 	.word	0xffffffff


	//   ....[45]....
        /*0120*/ 	.word	0xffffffff


	//   ....[46]....
        /*0124*/ 	.word	0xffffffff


	//   ....[47]....
        /*0128*/ 	.word	0xffffffff


	//   ....[48]....
        /*012c*/ 	.word	0xffffffff


	//   ....[49]....
        /*0130*/ 	.word	0xffffffff


	//----- nvinfo : EIATTR_COOP_GROUP_INSTR_OFFSETS
	.align		4
.L_3215:
        /*0134*/ 	.byte	0x04, 0x28
        /*0136*/ 	.short	(.L_3217 - .L_3216)


	//   ....[0]....
.L_3216:
        /*0138*/ 	.word	0x00000890


	//   ....[1]....
        /*013c*/ 	.word	0x000008b0


	//   ....[2]....
        /*0140*/ 	.word	0x000008c0


	//   ....[3]....
        /*0144*/ 	.word	0x00000d00


	//   ....[4]....
        /*0148*/ 	.word	0x00000e30


	//   ....[5]....
        /*014c*/ 	.word	0x00000e40


	//   ....[6]....
        /*0150*/ 	.word	0x00000f50


	//   ....[7]....
        /*0154*/ 	.word	0x00000f70


	//   ....[8]....
        /*0158*/ 	.word	0x00001380


	//   ....[9]....
        /*015c*/ 	.word	0x00001390


	//   ....[10]....
        /*0160*/ 	.word	0x000013a0


	//   ....[11]....
        /*0164*/ 	.word	0x000015d0


	//   ....[12]....
        /*0168*/ 	.word	0x000015e0


	//   ....[13]....
        /*016c*/ 	.word	0x00001800


	//   ....[14]....
        /*0170*/ 	.word	0x000019b0


	//   ....[15]....
        /*0174*/ 	.word	0x000019c0


	//   ....[16]....
        /*0178*/ 	.word	0x00001bf0


	//   ....[17]....
        /*017c*/ 	.word	0x00001c00


	//   ....[18]....
        /*0180*/ 	.word	0x00001f70


	//   ....[19]....
        /*0184*/ 	.word	0x000020f0


	//   ....[20]....
        /*0188*/ 	.word	0x00002100


	//   ....[21]....
        /*018c*/ 	.word	0x00002110


	//   ....[22]....
        /*0190*/ 	.word	0x00002120


	//   ....[23]....
        /*0194*/ 	.word	0x000025e0


	//   ....[24]....
        /*0198*/ 	.word	0x000025f0


	//   ....[25]....
        /*019c*/ 	.word	0x000028f0


	//   ....[26]....
        /*01a0*/ 	.word	0x00002910


	//   ....[27]....
        /*01a4*/ 	.word	0x00002920


	//   ....[28]....
        /*01a8*/ 	.word	0x00002d10


	//   ....[29]....
        /*01ac*/ 	.word	0x00002e40


	//   ....[30]....
        /*01b0*/ 	.word	0x00002e50


	//   ....[31]....
        /*01b4*/ 	.word	0x00003000


	//   ....[32]....
        /*01b8*/ 	.word	0x00003010


	//   ....[33]....
        /*01bc*/ 	.word	0x000033d0


	//   ....[34]....
        /*01c0*/ 	.word	0x000033e0


	//   ....[35]....
        /*01c4*/ 	.word	0x000033f0


	//   ....[36]....
        /*01c8*/ 	.word	0x00003620


	//   ....[37]....
        /*01cc*/ 	.word	0x00003630


	//   ....[38]....
        /*01d0*/ 	.word	0x00003a40


	//   ....[39]....
        /*01d4*/ 	.word	0x00003a50


	//   ....[40]....
        /*01d8*/ 	.word	0x00003af0


	//   ....[41]....
        /*01dc*/ 	.word	0x00003be0


	//   ....[42]....
        /*01e0*/ 	.word	0x00003bf0


	//   ....[43]....
        /*01e4*/ 	.word	0x00004010


	//   ....[44]....
        /*01e8*/ 	.word	0x00004020


	//   ....[45]....
        /*01ec*/ 	.word	0x00004030


	//   ....[46]....
        /*01f0*/ 	.word	0x00004300


	//   ....[47]....
        /*01f4*/ 	.word	0x00004310


	//   ....[48]....
        /*01f8*/ 	.word	0x000045e0


	//   ....[49]....
        /*01fc*/ 	.word	0x000045f0


	//----- nvinfo : EIATTR_VRC_CTA_INIT_COUNT
	.align		4
.L_3217:
        /*0200*/ 	.byte	0x02, 0x4a
	.zero		1
	.zero		1


	//----- nvinfo : EIATTR_EXIT_INSTR_OFFSETS
	.align		4
        /*0204*/ 	.byte	0x04, 0x1c
        /*0206*/ 	.short	(.L_3219 - .L_3218)


	//   ....[0]....
.L_3218:
        /*0208*/ 	.word	0x00004730


	//   ....[1]....
        /*020c*/ 	.word	0x00004840


	//   ....[2]....
        /*0210*/ 	.word	0x00005270


	//----- nvinfo : EIATTR_CRS_STACK_SIZE
	.align		4
.L_3219:
        /*0214*/ 	.byte	0x04, 0x1e
        /*0216*/ 	.short	(.L_3221 - .L_3220)
.L_3220:
        /*0218*/ 	.word	0x00000000


	//----- nvinfo : EIATTR_CBANK_PARAM_SIZE
	.align		4
.L_3221:
        /*021c*/ 	.byte	0x03, 0x19
        /*021e*/ 	.short	0x0078


	//----- nvinfo : EIATTR_PARAM_CBANK
	.align		4
        /*0220*/ 	.byte	0x04, 0x0a
        /*0222*/ 	.short	(.L_3223 - .L_3222)
	.align		4
.L_3222:
        /*0224*/ 	.word	index@(.nv.constant0._ZN2at6native36batch_norm_collect_statistics_kernelINS0_6InvStdEdddlEEvNS_27GenericPackedTensorAccessorIKT0_Lm3ENS_17RestrictPtrTraitsET3_EET2_S9_NS3_IS9_Lm1ES6_S7_EESA_)
        /*0228*/ 	.short	0x0380
        /*022a*/ 	.short	0x0078


	//----- nvinfo : EIATTR_SW_WAR
	.align		4
.L_3223:
        /*022c*/ 	.byte	0x04, 0x36
        /*022e*/ 	.short	(.L_3225 - .L_3224)
.L_3224:
        /*0230*/ 	.word	0x00000008
.L_3225:


//--------------------- .nv.info._ZN2at6native36batch_norm_collect_statistics_kernelINS0_6InvStdEdddiEEvNS_27GenericPackedTensorAccessorIKT0_Lm3ENS_17RestrictPtrTraitsET3_EET2_S9_NS3_IS9_Lm1ES6_S7_EESA_ --------------------------
	.section	.nv.info._ZN2at6native36batch_norm_collect_statistics_kernelINS0_6InvStdEdddiEEvNS_27GenericPackedTensorAccessorIKT0_Lm3ENS_17RestrictPtrTraitsET3_EET2_S9_NS3_IS9_Lm1ES6_S7_EESA_,"",@"SHT_CUDA_INFO"
	.sectionflags	@""
	.align	4


	//----- nvinfo : EIATTR_CUDA_API_VERSION
	.align		4
        /*0000*/ 	.byte	0x04, 0x37
        /*0002*/ 	.short	(.L_3227 - .L_3226)
.L_3226:
        /*0004*/ 	.word	0x00000082


	//----- nvinfo : EIATTR_KPARAM_INFO
	.align		4
.L_3227:
        /*0008*/ 	.byte	0x04, 0x17
        /*000a*/ 	.short	(.L_3229 - .L_3228)
.L_3228:
        /*000c*/ 	.word	0x00000000
        /*0010*/ 	.short	0x0004
        /*0012*/ 	.short	0x0040
        /*0014*/ 	.byte	0x00, 0xf0, 0x41, 0x00


	//----- nvinfo : EIATTR_KPARAM_INFO
	.align		4
.L_3229:
        /*0018*/ 	.byte	0x04, 0x17
        /*001a*/ 	.short	(.L_3231 - .L_3230)
.L_3230:
        /*001c*/ 	.word	0x00000000
        /*0020*/ 	.short	0x0003
        /*0022*/ 	.short	0x0030
        /*0024*/ 	.byte	0x00, 0xf0, 0x41, 0x00


	//----- nvinfo : EIATTR_KPARAM_INFO
	.align		4
.L_3231:
        /*0028*/ 	.byte	0x04, 0x17
        /*002a*/ 	.short	(.L_3233 - .L_3232)
.L_3232:
        /*002c*/ 	.word	0x00000000
        /*0030*/ 	.short	0x0002
        /*0032*/ 	.short	0x0028
        /*0034*/ 	.byte	0x00, 0xf0, 0x21, 0x00


	//----- nvinfo : EIATTR_KPARAM_INFO
	.align		4
.L_3233:
        /*0038*/ 	.byte	0x04, 0x17
        /*003a*/ 	.short	(.L_3235 - .L_3234)
.L_3234:
        /*003c*/ 	.word	0x00000000
        /*0040*/ 	.short	0x0001
        /*0042*/ 	.short	0x0020
        /*0044*/ 	.byte	0x00, 0xf0, 0x21, 0x00


	//----- nvinfo : EIATTR_KPARAM_INFO
	.align		4
.L_3235:
        /*0048*/ 	.byte	0x04, 0x17
        /*004a*/ 	.short	(.L_3237 - .L_3236)
.L_3236:
        /*004c*/ 	.word	0x00000000
        /*0050*/ 	.short	0x0000
        /*0052*/ 	.short	0x0000
        /*0054*/ 	.byte	0x00, 0xf0, 0x81, 0x00


	//----- nvinfo : EIATTR_SPARSE_MMA_MASK
	.align		4
.L_3237:
        /*0058*/ 	.byte	0x03, 0x50
        /*005a*/ 	.short	0x0000


	//----- nvinfo : EIATTR_MAXREG_COUNT
	.align		4
        /*005c*/ 	.byte	0x03, 0x1b
        /*005e*/ 	.short	0x00ff


	//----- nvinfo : EIATTR_NUM_BARRIERS
	.align		4
        /*0060*/ 	.byte	0x02, 0x4c
        /*0062*/ 	.byte	0x01
	.zero		1


	//----- nvinfo : EIATTR_MERCURY_ISA_VERSION
	.align		4
        /*0064*/ 	.byte	0x03, 0x5f
        /*0066*/ 	.short	0x0101


	//----- nvinfo : EIATTR_COOP_GROUP_MASK_REGIDS
	.align		4
        /*0068*/ 	.byte	0x04, 0x29
        /*006a*/ 	.short	(.L_3239 - .L_3238)


	//   ....[0]....
.L_3238:
        /*006c*/ 	.word	0xffffffff


	//   ....[1]....
        /*0070*/ 	.word	0xffffffff


	//   ....[2]....
        /*0074*/ 	.word	0xffffffff


	//   ....[3]....
        /*0078*/ 	.word	0xffffffff


	//   ....[4]....
        /*007c*/ 	.word	0xffffffff


	//   ....[5]....
        /*0080*/ 	.word	0xffffffff


	//   ....[6]....
        /*0084*/ 	.word	0xffffffff


	//   ....[7]....
        /*0088*/ 	.word	0xffffffff


	//   ....[8]....
        /*008c*/ 	.word	0xffffffff


	//   ....[9]....
        /*0090*/ 	.word	0xffffffff


	//   ....[10]....
        /*0094*/ 	.word	0xffffffff


	//   ....[11]....
        /*0098*/ 	.word	0xffffffff


	//   ....[12]....
        /*009c*/ 	.word	0xffffffff


	//   ....[13]....
        /*00a0*/ 	.word	0xffffffff


	//   ....[14]....
        /*00a4*/ 	.word	0xffffffff


	//   ....[15]....
        /*00a8*/ 	.word	0xffffffff


	//   ....[16]....
        /*00ac*/ 	.word	0xffffffff


	//   ....[17]....
        /*00b0*/ 	.word	0xffffffff


	//   ....[18]....
        /*00b4*/ 	.word	0xffffffff


	//   ....[19]....
        /*00b8*/ 	.word	0xffffffff


	//   ....[20]....
        /*00bc*/ 	.word	0xffffffff


	//   ....[21]....
        /*00c0*/ 	.word	0xffffffff


	//   ....[22]....
        /*00c4*/ 	.word	0xffffffff


	//   ....[23]....
        /*00c8*/ 	.word	0xffffffff


	//   ....[24]....
        /*00cc*/ 	.word	0xffffffff


	//   ....[25]....
        /*00d0*/ 	.word	0xffffffff


	//   ....[26]....
        /*00d4*/ 	.word	0xffffffff


	//   ....[27]....
        /*00d8*/ 	.word	0xffffffff


	//   ....[28]....
        /*00dc*/ 	.word	0xffffffff


	//   ....[29]....
        /*00e0*/ 	.word	0xffffffff


	//   ....[30]....
        /*00e4*/ 	.word	0xffffffff


	//   ....[31]....
        /*00e8*/ 	.word	0xffffffff


	//   ....[32]....
        /*00ec*/ 	.word	0xffffffff


	//   ....[33]....
        /*00f0*/ 	.word	0xffffffff


	//   ....[34]....
        /*00f4*/ 	.word	0xffffffff


	//   ....[35]....
        /*00f8*/ 	.word	0xffffffff


	//   ....[36]....
        /*00fc*/ 	.word	0xffffffff


	//   ....[37]....
        /*0100*/ 	.word	0xffffffff


	//   ....[38]....
        /*0104*/ 	.word	0xffffffff


	//   ....[39]....
        /*0108*/ 	.word	0xffffffff


	//   ....[40]....
        /*010c*/ 	.word	0xffffffff


	//   ....[41]....
        /*0110*/ 	.word	0xffffffff


	//   ....[42]....
        /*0114*/ 	.word	0xffffffff


	//   ....[43]....
        /*0118*/ 	.word	0xffffffff


	//   ....[44]....
        /*011c*/ 	.word	0xffffffff


	//   ....[45]....
        /*0120*/ 	.word	0xffffffff


	//   ....[46]....
        /*0124*/ 	.word	0xffffffff


	//   ....[47]....
        /*0128*/ 	.word	0xffffffff


	//   ....[48]....
        /*012c*/ 	.word	0xffffffff


	//   ....[49]....
        /*0130*/ 	.word	0xffffffff


	//----- nvinfo : EIATTR_COOP_GROUP_INSTR_OFFSETS
	.align		4
.L_3239:
        /*0134*/ 	.byte	0x04, 0x28
        /*0136*/ 	.short	(.L_3241 - .L_3240)


	//   ....[0]....
.L_3240:
        /*0138*/ 	.word	0x00000770


	//   ....[1]....
        /*013c*/ 	.word	0x00000790


	//   ....[2]....
        /*0140*/ 	.word	0x000007a0


	//   ....[3]....
        /*0144*/ 	.word	0x00000c80


	//   ....[4]....
        /*0148*/ 	.word	0x00000c90


	//   ....[5]....
        /*014c*/ 	.word	0x00000ca0


	//   ....[6]....
        /*0150*/ 	.word	0x00000e30


	//   ....[7]....
        /*0154*/ 	.word	0x00000e40


	//   ....[8]....
        /*0158*/ 	.word	0x00001050


	//   ....[9]....
        /*015c*/ 	.word	0x00001260


	//   ....[10]....
        /*0160*/ 	.word	0x00001270


	//   ....[11]....
        /*0164*/ 	.word	0x00001450


	//   ....[12]....
        /*0168*/ 	.word	0x00001460


	//   ....[13]....
        /*016c*/ 	.word	0x000018c0


	//   ....[14]....
        /*0170*/ 	.word	0x000018d0


	//   ....[15]....
        /*0174*/ 	.word	0x000018e0


	//   ....[16]....
        /*0178*/ 	.word	0x00001a70


	//   ....[17]....
        /*017c*/ 	.word	0x00001a80


	//   ....[18]....
        /*0180*/ 	.word	0x00001e40


	//   ....[19]....
        /*0184*/ 	.word	0x00001fc0


	//   ....[20]....
        /*0188*/ 	.word	0x00001fd0


	//   ....[21]....
        /*018c*/ 	.word	0x00001fe0


	//   ....[22]....
        /*0190*/ 	.word	0x00001ff0


	//   ....[23]....
        /*0194*/ 	.word	0x00002590


	//   ....[24]....
        /*0198*/ 	.word	0x000025a0


	//   ....[25]....
        /*019c*/ 	.word	0x000027c0


	//   ....[26]....
        /*01a0*/ 	.word	0x000027e0


	//   ....[27]....
        /*01a4*/ 	.word	0x000027f0


	//   ....[28]....
        /*01a8*/ 	.word	0x00002be0


	//   ....[29]....
        /*01ac*/ 	.word	0x00002d10


	//   ....[30]....
        /*01b0*/ 	.word	0x00002d20


	//   ....[31]....
        /*01b4*/ 	.word	0x00002e80


	//   ....[32]....
        /*01b8*/ 	.word	0x00002e90


	//   ....[33]....
        /*01bc*/ 	.word	0x000032f0


	//   ....[34]....
        /*01c0*/ 	.word	0x00003300


	//   ....[35]....
        /*01c4*/ 	.word	0x00003310


	//   ....[36]....
        /*01c8*/ 	.word	0x000033e0


	//   ....[37]....
        /*01cc*/ 	.word	0x000033f0


	//   ....[38]....
        /*01d0*/ 	.word	0x000036c0


	//   ....[39]....
        /*01d4*/ 	.word	0x000038d0


	//   ....[40]....
        /*01d8*/ 	.word	0x000038e0


	//   ....[41]....
        /*01dc*/ 	.word	0x00003ac0


	//   ....[42]....
        /*01e0*/ 	.word	0x00003ad0


	//   ....[43]....
        /*01e4*/ 	.word	0x00003ce0


	//   ....[44]....
        /*01e8*/ 	.word	0x00003fc0


	//   ....[45]....
        /*01ec*/ 	.word	0x00003fd0


	//   ....[46]....
        /*01f0*/ 	.word	0x000040e0


	//   ....[47]....
        /*01f4*/ 	.word	0x000040f0


	//   ....[48]....
        /*01f8*/ 	.word	0x00004500


	//   ....[49]....
        /*01fc*/ 	.word	0x00004510


	//----- nvinfo : EIATTR_VRC_CTA_INIT_COUNT
	.align		4
.L_3241:
        /*0200*/ 	.byte	0x02, 0x4a
	.zero		1
	.zero		1


	//----- nvinfo : EIATTR_EXIT_INSTR_OFFSETS
	.align		4
        /*0204*/ 	.byte	0x04, 0x1c
        /*0206*/ 	.short	(.L_3243 - .L_3242)


	//   ....[0]....
.L_3242:
        /*0208*/ 	.word	0x00004600


	//   ....[1]....
        /*020c*/ 	.word	0x000046d0


	//   ....[2]....
        /*0210*/ 	.word	0x000050c0


	//----- nvinfo : EIATTR_CRS_STACK_SIZE
	.align		4
.L_3243:
        /*0214*/ 	.byte	0x04, 0x1e
        /*0216*/ 	.short	(.L_3245 - .L_3244)
.L_3244:
        /*0218*/ 	.word	0x00000000


	//----- nvinfo : EIATTR_CBANK_PARAM_SIZE
	.align		4
.L_3245:
        /*021c*/ 	.byte	0x03, 0x19
        /*021e*/ 	.short	0x0050


	//----- nvinfo : EIATTR_PARAM_CBANK
	.align		4
        /*0220*/ 	.byte	0x04, 0x0a
        /*0222*/ 	.short	(.L_3247 - .L_3246)
	.align		4
.L_3246:
        /*0224*/ 	.word	index@(.nv.constant0._ZN2at6native36batch_norm_collect_statistics_kernelINS0_6InvStdEdddiEEvNS_27GenericPackedTensorAccessorIKT0_Lm3ENS_17RestrictPtrTraitsET3_EET2_S9_NS3_IS9_Lm1ES6_S7_EESA_)
        /*0228*/ 	.short	0x0380
        /*022a*/ 	.short	0x0050


	//----- nvinfo : EIATTR_SW_WAR
	.align		4
.L_3247:
        /*022c*/ 	.byte	0x04, 0x36
        /*022e*/ 	.short	(.L_3249 - .L_3248)
.L_3248:
        /*0230*/ 	.word	0x00000008
.L_3249:


//--------------------- .nv.info._ZN2at6native50batch_norm_collect_statistics_channels_last_kernelINS0_6InvStdEddLi4EEEvPKT0_PT1_S7_PVS6_PiiiS6_ --------------------------
	.section	.nv.info._ZN2at6native50batch_norm_collect_statistics_channels_last_kernelINS0_6InvStdEddLi4EEEvPKT0_PT1_S7_PVS6_PiiiS6_,"",@"SHT_CUDA_INFO"
	.sectionflags	@""
	.align	4


	//----- nvinfo : EIATTR_CUDA_API_VERSION
	.align		4
        /*0000*/ 	.byte	0x04, 0x37
        /*0002*/ 	.short	(.L_3251 - .L_3250)
.L_3250:
        /*0004*/ 	.word	0x00000082


	//----- nvinfo : EIATTR_KPARAM_INFO
	.align		4
.L_3251:
        /*0008*/ 	.byte	0x04, 0x17
        /*000a*/ 	.short	(.L_3253 - .L_3252)
.L_3252:
        /*000c*/ 	.word	0x00000000
        /*0010*/ 	.short	0x0007
        /*0012*/ 	.short	0x0030
        /*0014*/ 	.byte	0x00, 0xf0, 0x21, 0x00


	//----- nvinfo : EIATTR_KPARAM_INFO
	.align		4
.L_3253:
        /*0018*/ 	.byte	0x04, 0x17
        /*001a*/ 	.short	(.L_3255 - .L_3254)
.L_3254:
        /*001c*/ 	.word	0x00000000
        /*0020*/ 	.short	0x0006
        /*0022*/ 	.short	0x002c
        /*0024*/ 	.byte	0x00, 0xf0, 0x11, 0x00


	//----- nvinfo : EIATTR_KPARAM_INFO
	.align		4
.L_3255:
        /*0028*/ 	.byte	0x04, 0x17
        /*002a*/ 	.short	(.L_3257 - .L_3256)
.L_3256:
        /*002c*/ 	.word	0x00000000
        /*0030*/ 	.short	0x0005
        /*0032*/ 	.short	0x0028
        /*0034*/ 	.byte	0x00, 0xf0, 0x11, 0x00


	//----- nvinfo : EIATTR_KPARAM_INFO
	.align		4
.L_3257:
        /*0038*/ 	.byte	0x04, 0x17
        /*003a*/ 	.short	(.L_3259 - .L_3258)
.L_3258:
        /*003c*/ 	.word	0x00000000
        /*0040*/ 	.short	0x0004
        /*0042*/ 	.short	0x0020
        /*0044*/ 	.byte	0x00, 0xf5, 0x21, 0x00


	//----- nvinfo : EIATTR_KPARAM_INFO
	.align		4
.L_3259:
        /*0048*/ 	.byte	0x04, 0x17
        /*004a*/ 	.short	(.L_3261 - .L_3260)
.L_3260:
        /*004c*/ 	.word	0x00000000
        /*0050*/ 	.short	0x0003
        /*0052*/ 	.short	0x0018
        /*0054*/ 	.byte	0x00, 0xf5, 0x21, 0x00


	//----- nvinfo : EIATTR_KPARAM_INFO
	.align		4
.L_3261:
        /*0058*/ 	.byte	0x04, 0x17
        /*005a*/ 	.short	(.L_3263 - .L_3262)
.L_3262:
        /*005c*/ 	.word	0x00000000
        /*0060*/ 	.short	0x0002
        /*0062*/ 	.short	0x0010
        /*0064*/ 	.byte	0x00, 0xf5, 0x21, 0x00


	//----- nvinfo : EIATTR_KPARAM_INFO
	.align		4
.L_3263:
        /*0068*/ 	.byte	0x04, 0x17
        /*006a*/ 	.short	(.L_3265 - .L_3264)
.L_3264:
        /*006c*/ 	.word	0x00000000
        /*0070*/ 	.short	0x0001
        /*0072*/ 	.short	0x0008
        /*0074*/ 	.byte	0x00, 0xf5, 0x21, 0x00


	//----- nvinfo : EIATTR_KPARAM_INFO
	.align		4
.L_3265:
        /*0078*/ 	.byte	0x04, 0x17
        /*007a*/ 	.short	(.L_3267 - .L_3266)
.L_3266:
        /*007c*/ 	.word	0x00000000
        /*0080*/ 	.short	0x0000
        /*0082*/ 	.short	0x0000
        /*0084*/ 	.byte	0x00, 0xf5, 0x21, 0x00


	//----- nvinfo : EIATTR_SPARSE_MMA_MASK
	.align		4
.L_3267:
        /*0088*/ 	.byte	0x03, 0x50
        /*008a*/ 	.short	0x0000


	//----- nvinfo : EIATTR_MAXREG_COUNT
	.align		4
        /*008c*/ 	.byte	0x03, 0x1b
        /*008e*/ 	.short	0x00ff


	//----- nvinfo : EIATTR_NUM_BARRIERS
	.align		4
        /*0090*/ 	.byte	0x02, 0x4c
        /*0092*/ 	.byte	0x01
	.zero		1


	//----- nvinfo : EIATTR_MERCURY_ISA_VERSION
	.align		4
        /*0094*/ 	.byte	0x03, 0x5f
        /*0096*/ 	.short	0x0101


	//----- nvinfo : EIATTR_INT_WARP_WIDE_INSTR_OFFSETS
	.align		4
        /*0098*/ 	.byte	0x04, 0x31
        /*009a*/ 	.short	(.L_3269 - .L_3268)


	//   ....[0]....
.L_3268:
        /*009c*/ 	.word	0x00007340


	//   ....[1]....
        /*00a0*/ 	.word	0x00007430


	//----- nvinfo : EIATTR_VRC_CTA_INIT_COUNT
	.align		4
.L_3269:
        /*00a4*/ 	.byte	0x02, 0x4a
	.zero		1
	.zero		1


	//----- nvinfo : EIATTR_EXIT_INSTR_OFFSETS
	.align		4
        /*00a8*/ 	.byte	0x04, 0x1c
        /*00aa*/ 	.short	(.L_3271 - .L_3270)


	//   ....[0]....
.L_3270:
        /*00ac*/ 	.word	0x000074f0


	//   ....[1]....
        /*00b0*/ 	.word	0x0000e150


	//   ....[2]....
        /*00b4*/ 	.word	0x0000eb40


	//   ....[3]....
        /*00b8*/ 	.word	0x0000eb80


	//   ....[4]....
        /*00bc*/ 	.word	0x0000f580


	//----- nvinfo : EIATTR_CRS_STACK_SIZE
	.align		4
.L_3271:
        /*00c0*/ 	.byte	0x04, 0x1e
        /*00c2*/ 	.short	(.L_3273 - .L_3272)
.L_3272:
        /*00c4*/ 	.word	0x00000000


	//----- nvinfo : EIATTR_CBANK_PARAM_SIZE
	.align		4
.L_3273:
        /*00c8*/ 	.byte	0x03, 0x19
        /*00ca*/ 	.short	0x0038


	//----- nvinfo : EIATTR_PARAM_CBANK
	.align		4
        /*00cc*/ 	.byte	0x04, 0x0a
        /*00ce*/ 	.short	(.L_3275 - .L_3274)
	.align		4
.L_3274:
        /*00d0*/ 	.word	index@(.nv.constant0._ZN2at6native50batch_norm_collect_statistics_channels_last_kernelINS0_6InvStdEddLi4EEEvPKT0_PT1_S7_PVS6_PiiiS6_)
        /*00d4*/ 	.short	0x0380
        /*00d6*/ 	.short	0x0038


	//----- nvinfo : EIATTR_SW_WAR
	.align		4
.L_3275:
        /*00d8*/ 	.byte	0x04, 0x36
        /*00da*/ 	.short	(.L_3277 - .L_3276)
.L_3276:
        /*00dc*/ 	.word	0x00000008
.L_3277:


//--------------------- .nv.info._ZN2at6native26batch_norm_backward_kernelIN3c108BFloat16ES3_fiEEvNS_27GenericPackedTensorAccessorIKT_Lm3ENS_16DefaultPtrTraitsET2_EES9_NS4_IS5_Lm3ES7_S8_EENS4_IT0_Lm1ES7_S8_EESC_NS4_IKSB_Lm1ES7_S8_EESE_SE_NS4_IKT1_Lm1ES7_S8_EESH_bSF_ --------------------------
	.section	.nv.info._ZN2at6native26batch_norm_backward_kernelIN3c108BFloat16ES3_fiEEvNS_27GenericPackedTensorAccessorIKT_Lm3ENS_16DefaultPtrTraitsET2_EES9_NS4_IS5_Lm3ES7_S8_EENS4_IT0_Lm1ES7_S8_EESC_NS4_IKSB_Lm1ES7_S8_EESE_SE_NS4_IKT1_Lm1ES7_S8_EESH_bSF_,"",@"SHT_CUDA_INFO"
	.sectionflags	@""
	.align	4


	//----- nvinfo : EIATTR_CUDA_API_VERSION
	.align		4
        /*0000*/ 	.byte	0x04, 0x37
        /*0002*/ 	.short	(.L_3279 - .L_3278)
.L_3278:
        /*0004*/ 	.word	0x00000082


	//----- nvinfo : EIATTR_KPARAM_INFO
	.align		4
.L_3279:
        /*0008*/ 	.byte	0x04, 0x17
        /*000a*/ 	.short	(.L_3281 - .L_3280)
.L_3280:
        /*000c*/ 	.word	0x00000000
        /*0010*/ 	.short	0x000b
        /*0012*/ 	.short	0x00d4
        /*0014*/ 	.byte	0x00, 0xf0, 0x11, 0x00


	//----- nvinfo : EIATTR_KPARAM_INFO
	.align		4
.L_3281:
        /*0018*/ 	.byte	0x04, 0x17
        /*001a*/ 	.short	(.L_3283 - .L_3282)
.L_3282:
        /*001c*/ 	.word	0x00000000
        /*0020*/ 	.short	0x000a
        /*0022*/ 	.short	0x00d0
        /*0024*/ 	.byte	0x00, 0xf0, 0x05, 0x00


	//----- nvinfo : EIATTR_KPARAM_INFO
	.align		4
.L_3283:
        /*0028*/ 	.byte	0x04, 0x17
        /*002a*/ 	.short	(.L_3285 - .L_3284)
.L_3284:
        /*002c*/ 	.word	0x00000000
        /*0030*/ 	.short	0x0009
        /*0032*/ 	.short	0x00c0
        /*0034*/ 	.byte	0x00, 0xf0, 0x41, 0x00


	//----- nvinfo : EIATTR_KPARAM_INFO
	.align		4
.L_3285:
        /*0038*/ 	.byte	0x04, 0x17
        /*003a*/ 	.short	(.L_3287 - .L_3286)
.L_3286:
        /*003c*/ 	.word	0x00000000
        /*0040*/ 	.short	0x0008
        /*0042*/ 	.short	0x00b0
        /*0044*/ 	.byte	0x00, 0xf0, 0x41, 0x00


	//----- nvinfo : EIATTR_KPARAM_INFO
	.align		4
.L_3287:
        /*0048*/ 	.byte	0x04, 0x17
        /*004a*/ 	.short	(.L_3289 - .L_3288)
.L_3288:
        /*004c*/ 	.word	0x00000000
        /*0050*/ 	.short	0x0007
        /*0052*/ 	.short	0x00a0
        /*0054*/ 	.byte	0x00, 0xf0, 0x41, 0x00


	//----- nvinfo : EIATTR_KPARAM_INFO
	.align		4
.L_3289:
        /*0058*/ 	.byte	0x04, 0x17
        /*005a*/ 	.short	(.L_3291 - .L_3290)
.L_3290:
        /*005c*/ 	.word	0x00000000
        /*0060*/ 	.short	0x0006
        /*0062*/ 	.short	0x0090
        /*0064*/ 	.byte	0x00, 0xf0, 0x41, 0x00


	//----- nvinfo : EIATTR_KPARAM_INFO
	.align		4
.L_3291:
        /*0068*/ 	.byte	0x04, 0x17
        /*006a*/ 	.short	(.L_3293 - .L_3292)
.L_3292:
        /*006c*/ 	.word	0x00000000
        /*0070*/ 	.short	0x0005
        /*0072*/ 	.short	0x0080
        /*0074*/ 	.byte	0x00, 0xf0, 0x41, 0x00


	//----- nvinfo : EIATTR_KPARAM_INFO
	.align		4
.L_3293:
        /*0078*/ 	.byte	0x04, 0x17
        /*007a*/ 	.short	(.L_3295 - .L_3294)
.L_3294:
        /*007c*/ 	.word	0x00000000
        /*0080*/ 	.short	0x0004
        /*0082*/ 	.short	0x0070
        /*0084*/ 	.byte	0x00, 0xf0, 0x41, 0x00


	//----- nvinfo : EIATTR_KPARAM_INFO
	.align		4
.L_3295:
        /*0088*/ 	.byte	0x04, 0x17
        /*008a*/ 	.short	(.L_3297 - .L_3296)
.L_3296:
        /*008c*/ 	.word	0x00000000
        /*0090*/ 	.short	0x0003
        /*0092*/ 	.short	0x0060
        /*0094*/ 	.byte	0x00, 0xf0, 0x41, 0x00


	//----- nvinfo : EIATTR_KPARAM_INFO
	.align		4
.L_3297:
        /*0098*/ 	.byte	0x04, 0x17
        /*009a*/ 	.short	(.L_3299 - .L_3298)
.L_3298:
        /*009c*/ 	.word	0x00000000
        /*00a0*/ 	.short	0x0002
        /*00a2*/ 	.short	0x0040
        /*00a4*/ 	.byte	0x00, 0xf0, 0x81, 0x00


	//----- nvinfo : EIATTR_KPARAM_INFO
	.align		4
.L_3299:
        /*00a8*/ 	.byte	0x04, 0x17
        /*00aa*/ 	.short	(.L_3301 - .L_3300)
.L_3300:
        /*00ac*/ 	.word	0x00000000
        /*00b0*/ 	.short	0x0001
        /*00b2*/ 	.short	0x0020
        /*00b4*/ 	.byte	0x00, 0xf0, 0x81, 0x00


	//----- nvinfo : EIATTR_KPARAM_INFO
	.align		4
.L_3301:
        /*00b8*/ 	.byte	0x04, 0x17
        /*00ba*/ 	.short	(.L_3303 - .L_3302)
.L_3302:
        /*00bc*/ 	.word	0x00000000
        /*00c0*/ 	.short	0x0000
        /*00c2*/ 	.short	0x0000
        /*00c4*/ 	.byte	0x00, 0xf0, 0x81, 0x00


	//----- nvinfo : EIATTR_SPARSE_MMA_MASK
	.align		4
.L_3303:
        /*00c8*/ 	.byte	0x03, 0x50
        /*00ca*/ 	.short	0x0000


	//----- nvinfo : EIATTR_MAXREG_COUNT
	.align		4
        /*00cc*/ 	.byte	0x03, 0x1b
        /*00ce*/ 	.short	0x00ff


	//----- nvinfo : EIATTR_NUM_BARRIERS
	.align		4
        /*00d0*/ 	.byte	0x02, 0x4c
        /*00d2*/ 	.byte	0x01
	.zero		1


	//----- nvinfo : EIATTR_MERCURY_ISA_VERSION
	.align		4
        /*00d4*/ 	.byte	0x03, 0x5f
        /*00d6*/ 	.short	0x0101


	//----- nvinfo : EIATTR_COOP_GROUP_MASK_REGIDS
	.align		4
        /*00d8*/ 	.byte	0x04, 0x29
        /*00da*/ 	.short	(.L_3305 - .L_3304)


	//   ....[0]....
.L_3304:
        /*00dc*/ 	.word	0xffffffff


	//   ....[1]....
        /*00e0*/ 	.word	0xffffffff


	//   ....[2]....
        /*00e4*/ 	.word	0xffffffff


	//   ....[3]....
        /*00e8*/ 	.word	0xffffffff


	//   ....[4]....
        /*00ec*/ 	.word	0xffffffff


	//   ....[5]....
        /*00f0*/ 	.word	0xffffffff


	//   ....[6]....
        /*00f4*/ 	.word	0xffffffff


	//   ....[7]....
        /*00f8*/ 	.word	0xffffffff


	//   ....[8]....
        /*00fc*/ 	.word	0xffffffff


	//   ....[9]....
        /*0100*/ 	.word	0xffffffff


	//   ....[10]....
        /*0104*/ 	.word	0xffffffff


	//   ....[11]....
        /*0108*/ 	.word	0xffffffff


	//   ....[12]....
        /*010c*/ 	.word	0xffffffff


	//   ....[13]....
        /*0110*/ 	.word	0xffffffff


	//   ....[14]....
        /*0114*/ 	.word	0xffffffff


	//   ....[15]....
        /*0118*/ 	.word	0xffffffff


	//   ....[16]....
        /*011c*/ 	.word	0xffffffff


	//   ....[17]....
        /*0120*/ 	.word	0xffffffff


	//   ....[18]....
        /*0124*/ 	.word	0xffffffff


	//   ....[19]....
        /*0128*/ 	.word	0xffffffff


	//   ....[20]....
        /*012c*/ 	.word	0x0500000f


	//   ....[21]....
        /*0130*/ 	.word	0x0500000f


	//   ....[22]....
        /*0134*/ 	.word	0x0500000f


	//   ....[23]....
        /*0138*/ 	.word	0x0500000f


	//   ....[24]....
        /*013c*/ 	.word	0x0500000f


	//   ....[25]....
        /*0140*/ 	.word	0x0500000f


	//   ....[26]....
        /*0144*/ 	.word	0x0500000f


	//   ....[27]....
        /*0148*/ 	.word	0x0500000f


	//   ....[28]....
        /*014c*/ 	.word	0x0500000f


	//   ....[29]....
        /*0150*/ 	.word	0x0500000f


	//----- nvinfo : EIATTR_COOP_GROUP_INSTR_OFFSETS
	.align		4
.L_3305:
        /*0154*/ 	.byte	0x04, 0x28
        /*0156*/ 	.short	(.L_3307 - .L_3306)


	//   ....[0]....
.L_3306:
        /*0158*/ 	.word	0x000009c0


	//   ....[1]....
        /*015c*/ 	.word	0x000009f0


	//   ....[2]....
        /*0160*/ 	.word	0x00000a90


	//   ....[3]....
        /*0164*/ 	.word	0x00000ab0


	//   ....[4]....
        /*0168*/ 	.word	0x00000b10


	//   ....[5]....
        /*016c*/ 	.word	0x00000b30


	//   ....[6]....
        /*0170*/ 	.word	0x00000b90


	//   ....[7]....
        /*0174*/ 	.word	0x00000bc0


	//   ....[8]....
        /*0178*/ 	.word	0x00000c50


	//   ....[9]....
        /*017c*/ 	.word	0x00000ca0


	//   ....[10]....
        /*0180*/ 	.word	0x00000df0


	//   ....[11]....
        /*0184*/ 	.word	0x00000e00


	//   ....[12]....
        /*0188*/ 	.word	0x00000e60


	//   ....[13]....
        /*018c*/ 	.word	0x00000e80


	//   ....[14]....
        /*0190*/ 	.word	0x00000ee0


	//   ....[15]....
        /*0194*/ 	.word	0x00000f00


	//   ....[16]....
        /*0198*/ 	.word	0x00000f60


	//   ....[17]....
        /*019c*/ 	.word	0x00000f80


	//   ....[18]....
        /*01a0*/ 	.word	0x00000fe0


	//   ....[19]....
        /*01a4*/ 	.word	0x00001000


	//   ....[20]....
        /*01a8*/ 	.word	0x00001ab0


	//   ....[21]....
        /*01ac*/ 	.word	0x00001b00


	//   ....[22]....
        /*01b0*/ 	.word	0x00001ba0


	//   ....[23]....
        /*01b4*/ 	.word	0x00001c10


	//   ....[24]....
        /*01b8*/ 	.word	0x00001cb0


	//   ....[25]....
        /*01bc*/ 	.word	0x00001d20


	//   ....[26]....
        /*01c0*/ 	.word	0x00001dc0


	//   ....[27]....
        /*01c4*/ 	.word	0x00001e30


	//   ....[28]....
        /*01c8*/ 	.word	0x00001ed0


	//   ....[29]....
        /*01cc*/ 	.word	0x00001f40


	//----- nvinfo : EIATTR_VRC_CTA_INIT_COUNT
	.align		4
.L_3307:
        /*01d0*/ 	.byte	0x02, 0x4a
	.zero		1
	.zero		1


	//----- nvinfo : EIATTR_EXIT_INSTR_OFFSETS
	.align		4
        /*01d4*/ 	.byte	0x04, 0x1c
        /*01d6*/ 	.short	(.L_3309 - .L_3308)


	//   ....[0]....
.L_3308:
        /*01d8*/ 	.word	0x000019d0


	//   ....[1]....
        /*01dc*/ 	.word	0x00001a50


	//----- nvinfo : EIATTR_CRS_STACK_SIZE
	.align		4
.L_3309:
        /*01e0*/ 	.byte	0x04, 0x1e
        /*01e2*/ 	.short	(.L_3311 - .L_3310)
.L_3310:
        /*01e4*/ 	.word	0x00000000


	//----- nvinfo : EIATTR_CBANK_PARAM_SIZE
	.align		4
.L_3311:
        /*01e8*/ 	.byte	0x03, 0x19
        /*01ea*/ 	.short	0x00d8


	//----- nvinfo : EIATTR_PARAM_CBANK
	.align		4
        /*01ec*/ 	.byte	0x04, 0x0a
        /*01ee*/ 	.short	(.L_3313 - .L_3312)
	.align		4
.L_3312:
        /*01f0*/ 	.word	index@(.nv.constant0._ZN2at6native26batch_norm_backward_kernelIN3c108BFloat16ES3_fiEEvNS_27GenericPackedTensorAccessorIKT_Lm3ENS_16DefaultPtrTraitsET2_EES9_NS4_IS5_Lm3ES7_S8_EENS4_IT0_Lm1ES7_S8_EESC_NS4_IKSB_Lm1ES7_S8_EESE_SE_NS4_IKT1_Lm1ES7_S8_EESH_bSF_)
        /*01f4*/ 	.short	0x0380
        /*01f6*/ 	.short	0x00d8


	//----- nvinfo : EIATTR_SW_WAR
	.align		4
.L_3313:
        /*01f8*/ 	.byte	0x04, 0x36
        /*01fa*/ 	.short	(.L_3315 - .L_3314)
.L_3314:
        /*01fc*/ 	.word	0x00000008
.L_3315:


//--------------------- .nv.info._ZN2at6native26batch_norm_backward_kernelIN3c108BFloat16EffiEEvNS_27GenericPackedTensorAccessorIKT_Lm3ENS_16DefaultPtrTraitsET2_EES9_NS4_IS5_Lm3ES7_S8_EENS4_IT0_Lm1ES7_S8_EESC_NS4_IKSB_Lm1ES7_S8_EESE_SE_NS4_IKT1_Lm1ES7_S8_EESH_bSF_ --------------------------
	.section	.nv.info._ZN2at6native26batch_norm_backward_kernelIN3c108BFloat16EffiEEvNS_27GenericPackedTensorAccessorIKT_Lm3ENS_16DefaultPtrTraitsET2_EES9_NS4_IS5_Lm3ES7_S8_EENS4_IT0_Lm1ES7_S8_EESC_NS4_IKSB_Lm1ES7_S8_EESE_SE_NS4_IKT1_Lm1ES7_S8_EESH_bSF_,"",@"SHT_CUDA_INFO"
	.sectionflags	@""
	.align	4


	//----- nvinfo : EIATTR_CUDA_API_VERSION
	.align		4
        /*0000*/ 	.byte	0x04, 0x37
        /*0002*/ 	.short	(.L_3317 - .L_3316)
.L_3316:
        /*0004*/ 	.word	0x00000082


	//----- nvinfo : EIATTR_KPARAM_INFO
	.align		4
.L_3317:
        /*0008*/ 	.byte	0x04, 0x17
        /*000a*/ 	.short	(.L_3319 - .L_3318)
.L_3318:
        /*000c*/ 	.word	0x00000000
        /*0010*/ 	.short	0x000b
        /*0012*/ 	.short	0x00d4
        /*0014*/ 	.byte	0x00, 0xf0, 0x11, 0x00


	//----- nvinfo : EIATTR_KPARAM_INFO
	.align		4
.L_3319:
        /*0018*/ 	.byte	0x04, 0x17
        /*001a*/ 	.short	(.L_3321 - .L_3320)
.L_3320:
        /*001c*/ 	.word	0x00000000
        /*0020*/ 	.short	0x000a
        /*0022*/ 	.short	0x00d0
        /*0024*/ 	.byte	0x00, 0xf0, 0x05, 0x00


	//----- nvinfo : EIATTR_KPARAM_INFO
	.align		4
.L_3321:
        /*0028*/ 	.byte	0x04, 0x17
        /*002a*/ 	.short	(.L_3323 - .L_3322)
.L_3322:
        /*002c*/ 	.word	0x00000000
        /*0030*/ 	.short	0x0009
        /*0032*/ 	.short	0x00c0
        /*0034*/ 	.byte	0x00, 0xf0, 0x41, 0x00


	//----- nvinfo : EIATTR_KPARAM_INFO
	.align		4
.L_3323:
        /*0038*/ 	.byte	0x04, 0x17
        /*003a*/ 	.short	(.L_3325 - .L_3324)
.L_3324:
        /*003c*/ 	.word	0x00000000
        /*0040*/ 	.short	0x0008
        /*0042*/ 	.short	0x00b0
        /*0044*/ 	.byte	0x00, 0xf0, 0x41, 0x00


	//----- nvinfo : EIATTR_KPARAM_INFO
	.align		4
.L_3325:
        /*0048*/ 	.byte	0x04, 0x17
        /*004a*/ 	.short	(.L_3327 - .L_3326)
.L_3326:
        /*004c*/ 	.word	0x00000000
        /*0050*/ 	.short	0x0007
        /*0052*/ 	.short	0x00a0
        /*0054*/ 	.byte	0x00, 0xf0, 0x41, 0x00


	//----- nvinfo : EIATTR_KPARAM_INFO
	.align		4
.L_3327:
        /*0058*/ 	.byte	0x04, 0x17
        /*005a*/ 	.short	(.L_3329 - .L_3328)
.L_3328:
        /*005c*/ 	.word	0x00000000
        /*0060*/ 	.short	0x0006
        /*0062*/ 	.short	0x0090
        /*0064*/ 	.byte	0x00, 0xf0, 0x41, 0x00


	//----- nvinfo : EIATTR_KPARAM_INFO
	.align		4
.L_3329:
        /*0068*/ 	.byte	0x04, 0x17
        /*006a*/ 	.short	(.L_3331 - .L_3330)
.L_3330:
        /*006c*/ 	.word	0x00000000
        /*0070*/ 	.short	0x0005
        /*0072*/ 	.short	0x0080
        /*0074*/ 	.byte	0x00, 0xf0, 0x41, 0x00


	//----- nvinfo : EIATTR_KPARAM_INFO
	.align		4
.L_3331:
        /*0078*/ 	.byte	0x04, 0x17
        /*007a*/ 	.short	(.L_3333 - .L_3332)
.L_3332:
        /*007c*/ 	.word	0x00000000
        /*0080*/ 	.short	0x0004
        /*0082*/ 	.short	0x0070
        /*0084*/ 	.byte	0x00, 0xf0, 0x41, 0x00


	//----- nvinfo : EIATTR_KPARAM_INFO
	.align		4
.L_3333:
        /*0088*/ 	.byte	0x04, 0x17
        /*008a*/ 	.short	(.L_3335 - .L_3334)
.L_3334:
        /*008c*/ 	.word	0x00000000
        /*0090*/ 	.short	0x0003
        /*0092*/ 	.short	0x0060
        /*0094*/ 	.byte	0x00, 0xf0, 0x41, 0x00


	//----- nvinfo : EIATTR_KPARAM_INFO
	.align		4
.L_3335:
        /*0098*/ 	.byte	0x04, 0x17
        /*009a*/ 	.short	(.L_3337 - .L_3336)
.L_3336:
        /*009c*/ 	.word	0x00000000
        /*00a0*/ 	.short	0x0002
        /*00a2*/ 	.short	0x0040
        /*00a4*/ 	.byte	0x00, 0xf0, 0x81, 0x00


	//----- nvinfo : EIATTR_KPARAM_INFO
	.align		4
.L_3337:
        /*00a8*/ 	.byte	0x04, 0x17
        /*00aa*/ 	.short	(.L_3339 - .L_3338)
.L_3338:
        /*00ac*/ 	.word	0x00000000
        /*00b0*/ 	.short	0x0001
        /*00b2*/ 	.short	0x0020
        /*00b4*/ 	.byte	0x00, 0xf0, 0x81, 0x00


	//----- nvinfo : EIATTR_KPARAM_INFO
	.align		4
.L_3339:
        /*00b8*/ 	.byte	0x04, 0x17
        /*00ba*/ 	.short	(.L_3341 - .L_3340)
.L_3340:
        /*00bc*/ 	.word	0x00000000
        /*00c0*/ 	.short	0x0000
        /*00c2*/ 	.short	0x0000
        /*00c4*/ 	.byte	0x00, 0xf0, 0x81, 0x00


	//----- nvinfo : EIATTR_SPARSE_MMA_MASK
	.align		4
.L_3341:
        /*00c8*/ 	.byte	0x03, 0x50
        /*00ca*/ 	.short	0x0000


	//----- nvinfo : EIATTR_MAXREG_COUNT
	.align		4
        /*00cc*/ 	.byte	0x03, 0x1b
        /*00ce*/ 	.short	0x00ff


	//----- nvinfo : EIATTR_NUM_BARRIERS
	.align		4
        /*00d0*/ 	.byte	0x02, 0x4c
        /*00d2*/ 	.byte	0x01
	.zero		1


	//----- nvinfo : EIATTR_MERCURY_ISA_VERSION
	.align		4
        /*00d4*/ 	.byte	0x03, 0x5f
        /*00d6*/ 	.short	0x0101


	//----- nvinfo : EIATTR_COOP_GROUP_MASK_REGIDS
	.align		4
        /*00d8*/ 	.byte	0x04, 0x29
        /*00da*/ 	.short	(.L_3343 - .L_3342)


	//   ....[0]....
.L_3342:
        /*00dc*/ 	.word	0xffffffff


	//   ....[1]....
        /*00e0*/ 	.word	0xffffffff


	//   ....[2]....
        /*00e4*/ 	.word	0xffffffff


	//   ....[3]....
        /*00e8*/ 	.word	0xffffffff


	//   ....[4]....
        /*00ec*/ 	.word	0xffffffff


	//   ....[5]....
        /*00f0*/ 	.word	0xffffffff


	//   ....[6]....
        /*00f4*/ 	.word	0xffffffff


	//   ....[7]....
        /*00f8*/ 	.word	0xffffffff


	//   ....[8]....
        /*00fc*/ 	.word	0xffffffff


	//   ....[9]....
        /*0100*/ 	.word	0xffffffff


	//   ....[10]....
        /*0104*/ 	.word	0xffffffff


	//   ....[11]....
        /*0108*/ 	.word	0xffffffff


	//   ....[12]....
        /*010c*/ 	.word	0xffffffff


	//   ....[13]....
        /*0110*/ 	.word	0xffffffff


	//   ....[14]....
        /*0114*/ 	.word	0xffffffff


	//   ....[15]....
        /*0118*/ 	.word	0xffffffff


	//   ....[16]....
        /*011c*/ 	.word	0xffffffff


	//   ....[17]....
        /*0120*/ 	.word	0xffffffff


	//   ....[18]....
        /*0124*/ 	.word	0xffffffff


	//   ....[19]....
        /*0128*/ 	.word	0xffffffff


	//   ....[20]....
        /*012c*/ 	.word	0x0500000f


	//   ....[21]....
        /*0130*/ 	.word	0x0500000f


	//   ....[22]....
        /*0134*/ 	.word	0x0500000f


	//   ....[23]....
        /*0138*/ 	.word	0x0500000f


	//   ....[24]....
        /*013c*/ 	.word	0x0500000f


	//   ....[25]....
        /*0140*/ 	.word	0x0500000f


	//   ....[26]....
        /*0144*/ 	.word	0x0500000f


	//   ....[27]....
        /*0148*/ 	.word	0x0500000f


	//   ....[28]....
        /*014c*/ 	.word	0x0500000f


	//   ....[29]....
        /*0150*/ 	.word	0x0500000f


	//----- nvinfo : EIATTR_COOP_GROUP_INSTR_OFFSETS
	.align		4
.L_3343:
        /*0154*/ 	.byte	0x04, 0x28
        /*0156*/ 	.short	(.L_3345 - .L_3344)


	//   ....[0]....
.L_3344:
        /*0158*/ 	.word	0x00000990


	//   ....[1]....
        /*015c*/ 	.word	0x000009c0


	//   ....[2]....
        /*0160*/ 	.word	0x00000a60


	//   ....[3]....
        /*0164*/ 	.word	0x00000a80


	//   ....[4]....
        /*0168*/ 	.word	0x00000ae0


	//   ....[5]....
        /*016c*/ 	.word	0x00000b00


	//   ....[6]....
        /*0170*/ 	.word	0x00000b60


	//   ....[7]....
        /*0174*/ 	.word	0x00000b90


	//   ....[8]....
        /*0178*/ 	.word	0x00000c20


	//   ....[9]....
        /*017c*/ 	.word	0x00000c70


	//   ....[10]....
        /*0180*/ 	.word	0x00000dc0


	//   ....[11]....
        /*0184*/ 	.word	0x00000dd0


	//   ....[12]....
        /*0188*/ 	.word	0x00000e30


	//   ....[13]....
        /*018c*/ 	.word	0x00000e50


	//   ....[14]....
        /*0190*/ 	.word	0x00000eb0


	//   ....[15]....
        /*0194*/ 	.word	0x00000ed0


	//   ....[16]....
        /*0198*/ 	.word	0x00000f30


	//   ....[17]....
        /*019c*/ 	.word	0x00000f50


	//   ....[18]....
        /*01a0*/ 	.word	0x00000fb0


	//   ....[19]....
        /*01a4*/ 	.word	0x00000fd0


	//   ....[20]....
        /*01a8*/ 	.word	0x00001a50


	//   ....[21]....
        /*01ac*/ 	.word	0x00001aa0


	//   ....[22]....
        /*01b0*/ 	.word	0x00001b40


	//   ....[23]....
        /*01b4*/ 	.word	0x00001bb0


	//   ....[24]....
        /*01b8*/ 	.word	0x00001c50


	//   ....[25]....
        /*01bc*/ 	.word	0x00001cc0


	//   ....[26]....
        /*01c0*/ 	.word	0x00001d60


	//   ....[27]....
        /*01c4*/ 	.word	0x00001dd0


	//   ....[28]....
        /*01c8*/ 	.word	0x00001e70


	//   ....[29]....
        /*01cc*/ 	.word	0x00001ee0


	//----- nvinfo : EIATTR_VRC_CTA_INIT_COUNT
	.align		4
.L_3345:
        /*01d0*/ 	.byte	0x02, 0x4a
	.zero		1
	.zero		1


	//----- nvinfo : EIATTR_EXIT_INSTR_OFFSETS
	.align		4
        /*01d4*/ 	.byte	0x04, 0x1c
        /*01d6*/ 	.short	(.L_3347 - .L_3346)


	//   ....[0]....
.L_3346:
        /*01d8*/ 	.word	0x00001990


	//   ....[1]....
        /*01dc*/ 	.word	0x000019f0


	//----- nvinfo : EIATTR_CRS_STACK_SIZE
	.align		4
.L_3347:
        /*01e0*/ 	.byte	0x04, 0x1e
        /*01e2*/ 	.short	(.L_3349 - .L_3348)
.L_3348:
        /*01e4*/ 	.word	0x00000000


	//----- nvinfo : EIATTR_CBANK_PARAM_SIZE
	.align		4
.L_3349:
        /*01e8*/ 	.byte	0x03, 0x19
        /*01ea*/ 	.short	0x00d8


	//----- nvinfo : EIATTR_PARAM_CBANK
	.align		4
        /*01ec*/ 	.byte	0x04, 0x0a
        /*01ee*/ 	.short	(.L_3351 - .L_3350)
	.align		4
.L_3350:
        /*01f0*/ 	.word	index@(.nv.constant0._ZN2at6native26batch_norm_backward_kernelIN3c108BFloat16EffiEEvNS_27GenericPackedTensorAccessorIKT_Lm3ENS_16DefaultPtrTraitsET2_EES9_NS4_IS5_Lm3ES7_S8_EENS4_IT0_Lm1ES7_S8_EESC_NS4_IKSB_Lm1ES7_S8_EESE_SE_NS4_IKT1_Lm1ES7_S8_EESH_bSF_)
        /*01f4*/ 	.short	0x0380
        /*01f6*/ 	.short	0x00d8


	//----- nvinfo : EIATTR_SW_WAR
	.align		4
.L_3351:
        /*01f8*/ 	.byte	0x04, 0x36
        /*01fa*/ 	.short	(.L_3353 - .L_3352)
.L_3352:
        /*01fc*/ 	.word	0x00000008
.L_3353:


//--------------------- .nv.info._ZN2at6native26batch_norm_backward_kernelIN3c104HalfES3_fiEEvNS_27GenericPackedTensorAccessorIKT_Lm3ENS_16DefaultPtrTraitsET2_EES9_NS4_IS5_Lm3ES7_S8_EENS4_IT0_Lm1ES7_S8_EESC_NS4_IKSB_Lm1ES7_S8_EESE_SE_NS4_IKT1_Lm1ES7_S8_EESH_bSF_ --------------------------
	.section	.nv.info._ZN2at6native26batch_norm_backward_kernelIN3c104HalfES3_fiEEvNS_27GenericPackedTensorAccessorIKT_Lm3ENS_16DefaultPtrTraitsET2_EES9_NS4_IS5_Lm3ES7_S8_EENS4_IT0_Lm1ES7_S8_EESC_NS4_IKSB_Lm1ES7_S8_EESE_SE_NS4_IKT1_Lm1ES7_S8_EESH_bSF_,"",@"SHT_CUDA_INFO"
	.sectionflags	@""
	.align	4


	//----- nvinfo : EIATTR_CUDA_API_VERSION
	.align		4
        /*0000*/ 	.byte	0x04, 0x37
        /*0002*/ 	.short	(.L_3355 - .L_3354)
.L_3354:
        /*0004*/ 	.word	0x00000082


	//----- nvinfo : EIATTR_KPARAM_INFO
	.align		4
.L_3355:
        /*0008*/ 	.byte	0x04, 0x17
        /*000a*/ 	.short	(.L_3357 - .L_3356)
.L_3356:
        /*000c*/ 	.word	0x00000000
        /*0010*/ 	.short	0x000b
        /*0012*/ 	.short	0x00d4
        /*0014*/ 	.byte	0x00, 0xf0, 0x11, 0x00


	//----- nvinfo : EIATTR_KPARAM_INFO
	.align		4
.L_3357:
        /*0018*/ 	.byte	0x04, 0x17
        /*001a*/ 	.short	(.L_3359 - .L_3358)
.L_3358:
        /*001c*/ 	.word	0x00000000
        /*0020*/ 	.short	0x000a
        /*0022*/ 	.short	0x00d0
        /*0024*/ 	.byte	0x00, 0xf0, 0x05, 0x00


	//----- nvinfo : EIATTR_KPARAM_INFO
	.align		4
.L_3359:
        /*0028*/ 	.byte	0x04, 0x17
        /*002a*/ 	.short	(.L_3361 - .L_3360)
.L_3360:
        /*002c*/ 	.word	0x00000000
        /*0030*/ 	.short	0x0009
        /*0032*/ 	.short	0x00c0
        /*0034*/ 	.byte	0x00, 0xf0, 0x41, 0x00


	//----- nvinfo : EIATTR_KPARAM_INFO
	.align		4
.L_3361:
        /*0038*/ 	.byte	0x04, 0x17
        /*003a*/ 	.short	(.L_3363 - .L_3362)
.L_3362:
        /*003c*/ 	.word	0x00000000
        /*0040*/ 	.short	0x0008
        /*0042*/ 	.short	0x00b0
        /*0044*/ 	.byte	0x00, 0xf0, 0x41, 0x00


	//----- nvinfo : EIATTR_KPARAM_INFO
	.align		4
.L_3363:
        /*0048*/ 	.byte	0x04, 0x17
        /*004a*/ 	.short	(.L_3365 - .L_3364)
.L_3364:
        /*004c*/ 	.word	0x00000000
        /*0050*/ 	.short	0x0007
        /*0052*/ 	.short	0x00a0
        /*0054*/ 	.byte	0x00, 0xf0, 0x41, 0x00


	//----- nvinfo : EIATTR_KPARAM_INFO
	.align		4
.L_3365:
        /*0058*/ 	.byte	0x04, 0x17
        /*005a*/ 	.short	(.L_3367 - .L_3366)
.L_3366:
        /*005c*/ 	.word	0x00000000
        /*0060*/ 	.short	0x0006
        /*0062*/ 	.short	0x0090
        /*0064*/ 	.byte	0x00, 0xf0, 0x41, 0x00


	//----- nvinfo : EIATTR_KPARAM_INFO
	.align		4
.L_3367:
        /*0068*/ 	.byte	0x04, 0x17
        /*006a*/ 	.short	(.L_3369 - .L_3368)
.L_3368:
        /*006c*/ 	.word	0x00000000
        /*0070*/ 	.short	0x0005
        /*0072*/ 	.short	0x0080
        /*0074*/ 	.byte	0x00, 0xf0, 0x41, 0x00


	//----- nvinfo : EIATTR_KPARAM_INFO
	.align		4
.L_3369:
        /*0078*/ 	.byte	0x04, 0x17
        /*007a*/ 	.short	(.L_3371 - .L_3370)
.L_3370:
        /*007c*/ 	.word	0x00000000
        /*0080*/ 	.short	0x0004
        /*0082*/ 	.short	0x0070
        /*0084*/ 	.byte	0x00, 0xf0, 0x41, 0x00


	//----- nvinfo : EIATTR_KPARAM_INFO
	.align		4
.L_3371:
        /*0088*/ 	.byte	0x04, 0x17
        /*008a*/ 	.short	(.L_3373 - .L_3372)
.L_3372:
        /*008c*/ 	.word	0x00000000
        /*0090*/ 	.short	0x0003
        /*0092*/ 	.short	0x0060
        /*0094*/ 	.byte	0x00, 0xf0, 0x41, 0x00


	//----- nvinfo : EIATTR_KPARAM_INFO
	.align		4
.L_3373:
        /*0098*/ 	.byte	0x04, 0x17
        /*009a*/ 	.short	(.L_3375 - .L_3374)
.L_3374:
        /*009c*/ 	.word	0x00000000
        /*00a0*/ 	.short	0x0002
        /*00a2*/ 	.short	0x0040
        /*00a4*/ 	.byte	0x00, 0xf0, 0x81, 0x00


	//----- nvinfo : EIATTR_KPARAM_INFO
	.align		4
.L_3375:
        /*00a8*/ 	.byte	0x04, 0x17
        /*00aa*/ 	.short	(.L_3377 - .L_3376)
.L_3376:
        /*00ac*/ 	.word	0x00000000
        /*00b0*/ 	.short	0x0001
        /*00b2*/ 	.short	0x0020
        /*00b4*/ 	.byte	0x00, 0xf0, 0x81, 0x00


	//----- nvinfo : EIATTR_KPARAM_INFO
	.align		4
.L_3377:
        /*00b8*/ 	.byte	0x04, 0x17
        /*00ba*/ 	.short	(.L_3379 - .L_3378)
.L_3378:
        /*00bc*/ 	.word	0x00000000
        /*00c0*/ 	.short	0x0000
        /*00c2*/ 	.short	0x0000
        /*00c4*/ 	.byte	0x00, 0xf0, 0x81, 0x00


	//----- nvinfo : EIATTR_SPARSE_MMA_MASK
	.align		4
.L_3379:
        /*00c8*/ 	.byte	0x03, 0x50
        /*00ca*/ 	.short	0x0000


	//----- nvinfo : EIATTR_MAXREG_COUNT
	.align		4
        /*00cc*/ 	.byte	0x03, 0x1b
        /*00ce*/ 	.short	0x00ff


	//----- nvinfo : EIATTR_NUM_BARRIERS
	.align		4
        /*00d0*/ 	.byte	0x02, 0x4c
        /*00d2*/ 	.byte	0x01
	.zero		1


	//----- nvinfo : EIATTR_MERCURY_ISA_VERSION
	.align		4
        /*00d4*/ 	.byte	0x03, 0x5f
        /*00d6*/ 	.short	0x0101


	//----- nvinfo : EIATTR_COOP_GROUP_MASK_REGIDS
	.align		4
        /*00d8*/ 	.byte	0x04, 0x29
        /*00da*/ 	.short	(.L_3381 - .L_3380)


	//   ....[0]....
.L_3380:
        /*00dc*/ 	.word	0xffffffff


	//   ....[1]....
        /*00e0*/ 	.word	0xffffffff


	//   ....[2]....
        /*00e4*/ 	.word	0xffffffff


	//   ....[3]....
        /*00e8*/ 	.word	0xffffffff


	//   ....[4]....
        /*00ec*/ 	.word	0xffffffff


	//   ....[5]....
        /*00f0*/ 	.word	0xffffffff


	//   ....[6]....
        /*00f4*/ 	.word	0xffffffff


	//   ....[7]....
        /*00f8*/ 	.word	0xffffffff


	//   ....[8]....
        /*00fc*/ 	.word	0xffffffff


	//   ....[9]....
        /*0100*/ 	.word	0xffffffff


	//   ....[10]....
        /*0104*/ 	.word	0xffffffff


	//   ....[11]....
        /*0108*/ 	.word	0xffffffff


	//   ....[12]....
        /*010c*/ 	.word	0xffffffff


	//   ....[13]....
        /*0110*/ 	.word	0xffffffff


	//   ....[14]....
        /*0114*/ 	.word	0xffffffff


	//   ....[15]....
        /*0118*/ 	.word	0xffffffff


	//   ....[16]....
        /*011c*/ 	.word	0xffffffff


	//   ....[17]....
        /*0120*/ 	.word	0xffffffff


	//   ....[18]....
        /*0124*/ 	.word	0xffffffff


	//   ....[19]....
        /*0128*/ 	.word	0xffffffff


	//   ....[20]....
        /*012c*/ 	.word	0x0500000e


	//   ....[21]....
        /*0130*/ 	.word	0x0500000e


	//   ....[22]....
        /*0134*/ 	.word	0x0500000e


	//   ....[23]....
        /*0138*/ 	.word	0x0500000e


	//   ....[24]....
        /*013c*/ 	.word	0x0500000e


	//   ....[25]....
        /*0140*/ 	.word	0x0500000e


	//   ....[26]....
        /*0144*/ 	.word	0x0500000e


	//   ....[27]....
        /*0148*/ 	.word	0x0500000e


	//   ....[28]....
        /*014c*/ 	.word	0x0500000e


	//   ....[29]....
        /*0150*/ 	.word	0x0500000e


	//----- nvinfo : EIATTR_COOP_GROUP_INSTR_OFFSETS
	.align		4
.L_3381:
        /*0154*/ 	.byte	0x04, 0x28
        /*0156*/ 	.short	(.L_3383 - .L_3382)


	//   ....[0]....
.L_3382:
        /*0158*/ 	.word	0x000009b0


	//   ....[1]....
        /*015c*/ 	.word	0x000009e0


	//   ....[2]....
        /*0160*/ 	.word	0x00000a80


	//   ....[3]....
        /*0164*/ 	.word	0x00000a90


	//   ....[4]....
        /*0168*/ 	.word	0x00000af0


	//   ....[5]....
        /*016c*/ 	.word	0x00000b00


	//   ....[6]....
        /*0170*/ 	.word	0x00000b70


	//   ....[7]....
        /*0174*/ 	.word	0x00000b80


	//   ....[8]....
        /*0178*/ 	.word	0x00000c40


	//   ....[9]....
        /*017c*/ 	.word	0x00000c50


	//   ....[10]....
        /*0180*/ 	.word	0x00000d90


	//   ....[11]....
        /*0184*/ 	.word	0x00000da0


	//   ....[12]....
        /*0188*/ 	.word	0x00000e00


	//   ....[13]....
        /*018c*/ 	.word	0x00000e10


	//   ....[14]....
        /*0190*/ 	.word	0x00000e70


	//   ....[15]....
        /*0194*/ 	.word	0x00000e80


	//   ....[16]....
        /*0198*/ 	.word	0x00000ee0


	//   ....[17]....
        /*019c*/ 	.word	0x00000ef0


	//   ....[18]....
        /*01a0*/ 	.word	0x00000f50


	//   ....[19]....
        /*01a4*/ 	.word	0x00000f60


	//   ....[20]....
        /*01a8*/ 	.word	0x00001a00


	//   ....[21]....
        /*01ac*/ 	.word	0x00001a50


	//   ....[22]....
        /*01b0*/ 	.word	0x00001b00


	//   ....[23]....
        /*01b4*/ 	.word	0x00001b50


	//   ....[24]....
        /*01b8*/ 	.word	0x00001c00


	//   ....[25]....
        /*01bc*/ 	.word	0x00001c50


	//   ....[26]....
        /*01c0*/ 	.word	0x00001d00


	//   ....[27]....
        /*01c4*/ 	.word	0x00001d50


	//   ....[28]....
        /*01c8*/ 	.word	0x00001e00


	//   ....[29]....
        /*01cc*/ 	.word	0x00001e50


	//----- nvinfo : EIATTR_VRC_CTA_INIT_COUNT
	.align		4
.L_3383:
        /*01d0*/ 	.byte	0x02, 0x4a
	.zero		1
	.zero		1


	//----- nvinfo : EIATTR_EXIT_INSTR_OFFSETS
	.align		4
        /*01d4*/ 	.byte	0x04, 0x1c
        /*01d6*/ 	.short	(.L_3385 - .L_3384)


	//   ....[0]....
.L_3384:
        /*01d8*/ 	.word	0x00001920


	//   ....[1]....
        /*01dc*/ 	.word	0x000019a0


	//----- nvinfo : EIATTR_CRS_STACK_SIZE
	.align		4
.L_3385:
        /*01e0*/ 	.byte	0x04, 0x1e
        /*01e2*/ 	.short	(.L_3387 - .L_3386)
.L_3386:
        /*01e4*/ 	.word	0x00000000


	//----- nvinfo : EIATTR_CBANK_PARAM_SIZE
	.align		4
.L_3387:
        /*01e8*/ 	.byte	0x03, 0x19
        /*01ea*/ 	.short	0x00d8


	//----- nvinfo : EIATTR_PARAM_CBANK
	.align		4
        /*01ec*/ 	.byte	0x04, 0x0a
        /*01ee*/ 	.short	(.L_3389 - .L_3388)
	.align		4
.L_3388:
        /*01f0*/ 	.word	index@(.nv.constant0._ZN2at6native26batch_norm_backward_kernelIN3c104HalfES3_fiEEvNS_27GenericPackedTensorAccessorIKT_Lm3ENS_16DefaultPtrTraitsET2_EES9_NS4_IS5_Lm3ES7_S8_EENS4_IT0_Lm1ES7_S8_EESC_NS4_IKSB_Lm1ES7_S8_EESE_SE_NS4_IKT1_Lm1ES7_S8_EESH_bSF_)
        /*01f4*/ 	.short	0x0380
        /*01f6*/ 	.short	0x00d8


	//----- nvinfo : EIATTR_SW_WAR
	.align		4
.L_3389:
        /*01f8*/ 	.byte	0x04, 0x36
        /*01fa*/ 	.short	(.L_3391 - .L_3390)
.L_3390:
        /*01fc*/ 	.word	0x00000008
.L_3391:


//--------------------- .nv.info._ZN2at6native26batch_norm_backward_kernelIN3c104HalfEffiEEvNS_27GenericPackedTensorAccessorIKT_Lm3ENS_16DefaultPtrTraitsET2_EES9_NS4_IS5_Lm3ES7_S8_EENS4_IT0_Lm1ES7_S8_EESC_NS4_IKSB_Lm1ES7_S8_EESE_SE_NS4_IKT1_Lm1ES7_S8_EESH_bSF_ --------------------------
	.section	.nv.info._ZN2at6native26batch_norm_backward_kernelIN3c104HalfEffiEEvNS_27GenericPackedTensorAccessorIKT_Lm3ENS_16DefaultPtrTraitsET2_EES9_NS4_IS5_Lm3ES7_S8_EENS4_IT0_Lm1ES7_S8_EESC_NS4_IKSB_Lm1ES7_S8_EESE_SE_NS4_IKT1_Lm1ES7_S8_EESH_bSF_,"",@"SHT_CUDA_INFO"
	.sectionflags	@""
	.align	4


	//----- nvinfo : EIATTR_CUDA_API_VERSION
	.align		4
        /*0000*/ 	.byte	0x04, 0x37
        /*0002*/ 	.short	(.L_3393 - .L_3392)
.L_3392:
        /*0004*/ 	.word	0x00000082


	//----- nvinfo : EIATTR_KPARAM_INFO
	.align		4
.L_3393:
        /*0008*/ 	.byte	0x04, 0x17
        /*000a*/ 	.short	(.L_3395 - .L_3394)
.L_3394:
        /*000c*/ 	.word	0x00000000
        /*0010*/ 	.short	0x000b
        /*0012*/ 	.short	0x00d4
        /*0014*/ 	.byte	0x00, 0xf0, 0x11, 0x00


	//----- nvinfo : EIATTR_KPARAM_INFO
	.align		4
.L_3395:
        /*0018*/ 	.byte	0x04, 0x17
        /*001a*/ 	.short	(.L_3397 - .L_3396)
.L_3396:
        /*001c*/ 	.word	0x00000000
        /*0020*/ 	.short	0x000a
        /*0022*/ 	.short	0x00d0
        /*0024*/ 	.byte	0x00, 0xf0, 0x05, 0x00


	//----- nvinfo : EIATTR_KPARAM_INFO
	.align		4
.L_3397:
        /*0028*/ 	.byte	0x04, 0x17
        /*002a*/ 	.short	(.L_3399 - .L_3398)
.L_3398:
        /*002c*/ 	.word	0x00000000
        /*0030*/ 	.short	0x0009
        /*0032*/ 	.short	0x00c0
        /*0034*/ 	.byte	0x00, 0xf0, 0x41, 0x00


	//----- nvinfo : EIATTR_KPARAM_INFO
	.align		4
.L_3399:
        /*0038*/ 	.byte	0x04, 0x17
        /*003a*/ 	.short	(.L_3401 - .L_3400)
.L_3400:
        /*003c*/ 	.word	0x00000000
        /*0040*/ 	.short	0x0008
        /*0042*/ 	.short	0x00b0
        /*0044*/ 	.byte	0x00, 0xf0, 0x41, 0x00


	//----- nvinfo : EIATTR_KPARAM_INFO
	.align		4
.L_3401:
        /*0048*/ 	.byte	0x04, 0x17
        /*004a*/ 	.short	(.L_3403 - .L_3402)
.L_3402:
        /*004c*/ 	.word	0x00000000
        /*0050*/ 	.short	0x0007
        /*0052*/ 	.short	0x00a0
        /*0054*/ 	.byte	0x00, 0xf0, 0x41, 0x00


	//----- nvinfo : EIATTR_KPARAM_INFO
	.align		4
.L_3403:
        /*0058*/ 	.byte	0x04, 0x17
        /*005a*/ 	.short	(.L_3405 - .L_3404)
.L_3404:
        /*005c*/ 	.word	0x00000000
        /*0060*/ 	.short	0x0006
        /*0062*/ 	.short	0x0090
        /*0064*/ 	.byte	0x00, 0xf0, 0x41, 0x00


	//----- nvinfo : EIATTR_KPARAM_INFO
	.align		4
.L_3405:
        /*0068*/ 	.byte	0x04, 0x17
        /*006a*/ 	.short	(.L_3407 - .L_3406)
.L_3406:
        /*006c*/ 	.word	0x00000000
        /*0070*/ 	.short	0x0005
        /*0072*/ 	.short	0x0080
        /*0074*/ 	.byte	0x00, 0xf0, 0x41, 0x00


	//----- nvinfo : EIATTR_KPARAM_INFO
	.align		4
.L_3407:
        /*0078*/ 	.byte	0x04, 0x17
        /*007a*/ 	.short	(.L_3409 - .L_3408)
.L_3408:
        /*007c*/ 	.word	0x00000000
        /*0080*/ 	.short	0x0004
        /*0082*/ 	.short	0x0070
        /*0084*/ 	.byte	0x00, 0xf0, 0x41, 0x00


	//----- nvinfo : EIATTR_KPARAM_INFO
	.align		4
.L_3409:
        /*0088*/ 	.byte	0x04, 0x17
        /*008a*/ 	.short	(.L_3411 - .L_3410)
.L_3410:
        /*008c*/ 	.word	0x00000000
        /*0090*/ 	.short	0x0003
        /*0092*/ 	.short	0x0060
        /*0094*/ 	.byte	0x00, 0xf0, 0x41, 0x00


	//----- nvinfo : EIATTR_KPARAM_INFO
	.align		4
.L_3411:
        /*0098*/ 	.byte	0x04, 0x17
        /*009a*/ 	.short	(.L_3413 - .L_3412)
.L_3412:
        /*009c*/ 	.word	0x00000000
        /*00a0*/ 	.short	0x0002
        /*00a2*/ 	.short	0x0040
        /*00a4*/ 	.byte	0x00, 0xf0, 0x81, 0x00


	//----- nvinfo : EIATTR_KPARAM_INFO
	.align		4
.L_3413:
        /*00a8*/ 	.byte	0x04, 0x17
        /*00aa*/ 	.short	(.L_3415 - .L_3414)
.L_3414:
        /*00ac*/ 	.word	0x00000000
        /*00b0*/ 	.short	0x0001
        /*00b2*/ 	.short	0x0020
        /*00b4*/ 	.byte	0x00, 0xf0, 0x81, 0x00


	//----- nvinfo : EIATTR_KPARAM_INFO
	.align		4
.L_3415:
        /*00b8*/ 	.byte	0x04, 0x17
        /*00ba*/ 	.short	(.L_3417 - .L_3416)
.L_3416:
        /*00bc*/ 	.word	0x00000000
        /*00c0*/ 	.short	0x0000
        /*00c2*/ 	.short	0x0000
        /*00c4*/ 	.byte	0x00, 0xf0, 0x81, 0x00


	//----- nvinfo : EIATTR_SPARSE_MMA_MASK
	.align		4
.L_3417:
        /*00c8*/ 	.byte	0x03, 0x50
        /*00ca*/ 	.short	0x0000


	//----- nvinfo : EIATTR_MAXREG_COUNT
	.align		4
        /*00cc*/ 	.byte	0x03, 0x1b
        /*00ce*/ 	.short	0x00ff


	//----- nvinfo : EIATTR_NUM_BARRIERS
	.align		4
        /*00d0*/ 	.byte	0x02, 0x4c
        /*00d2*/ 	.byte	0x01
	.zero		1


	//----- nvinfo : EIATTR_MERCURY_ISA_VERSION
	.align		4
        /*00d4*/ 	.byte	0x03, 0x5f
        /*00d6*/ 	.short	0x0101


	//----- nvinfo : EIATTR_COOP_GROUP_MASK_REGIDS
	.align		4
        /*00d8*/ 	.byte	0x04, 0x29
        /*00da*/ 	.short	(.L_3419 - .L_3418)


	//   ....[0]....
.L_3418:
        /*00dc*/ 	.word	0xffffffff


	//   ....[1]....
        /*00e0*/ 	.word	0xffffffff


	//   ....[2]....
        /*00e4*/ 	.word	0xffffffff


	//   ....[3]....
        /*00e8*/ 	.word	0xffffffff


	//   ....[4]....
        /*00ec*/ 	.word	0xffffffff


	//   ....[5]....
        /*00f0*/ 	.word	0xffffffff


	//   ....[6]....
        /*00f4*/ 	.word	0xffffffff


	//   ....[7]....
        /*00f8*/ 	.word	0xffffffff


	//   ....[8]....
        /*00fc*/ 	.word	0xffffffff


	//   ....[9]....
        /*0100*/ 	.word	0xffffffff


	//   ....[10]....
        /*0104*/ 	.word	0xffffffff


	//   ....[11]....
        /*0108*/ 	.word	0xffffffff


	//   ....[12]....
        /*010c*/ 	.word	0xffffffff


	//   ....[13]....
        /*0110*/ 	.word	0xffffffff


	//   ....[14]....
        /*0114*/ 	.word	0xffffffff


	//   ....[15]....
        /*0118*/ 	.word	0xffffffff


	//   ....[16]....
        /*011c*/ 	.word	0xffffffff


	//   ....[17]....
        /*0120*/ 	.word	0xffffffff


	//   ....[18]....
        /*0124*/ 	.word	0xffffffff


	//   ....[19]....
        /*0128*/ 	.word	0xffffffff


	//   ....[20]....
        /*012c*/ 	.word	0x0500000e


	//   ....[21]....
        /*0130*/ 	.word	0x0500000e


	//   ....[22]....
        /*0134*/ 	.word	0x0500000e


	//   ....[23]....
        /*0138*/ 	.word	0x0500000e


	//   ....[24]....
        /*013c*/ 	.word	0x0500000e


	//   ....[25]....
        /*0140*/ 	.word	0x0500000e


	//   ....[26]....
        /*0144*/ 	.word	0x0500000e


	//   ....[27]....
        /*0148*/ 	.word	0x0500000e


	//   ....[28]....
        /*014c*/ 	.word	0x0500000e


	//   ....[29]....
        /*0150*/ 	.word	0x0500000e


	//----- nvinfo : EIATTR_COOP_GROUP_INSTR_OFFSETS
	.align		4
.L_3419:
        /*0154*/ 	.byte	0x04, 0x28
        /*0156*/ 	.short	(.L_3421 - .L_3420)


	//   ....[0]....
.L_3420:
        /*0158*/ 	.word	0x00000980


	//   ....[1]....
        /*015c*/ 	.word	0x000009b0


	//   ....[2]....
        /*0160*/ 	.word	0x00000a50


	//   ....[3]....
        /*0164*/ 	.word	0x00000a60


	//   ....[4]....
        /*0168*/ 	.word	0x00000ac0


	//   ....[5]....
        /*016c*/ 	.word	0x00000ad0


	//   ....[6]....
        /*0170*/ 	.word	0x00000b40


	//   ....[7]....
        /*0174*/ 	.word	0x00000b50


	//   ....[8]....
        /*0178*/ 	.word	0x00000c10


	//   ....[9]....
        /*017c*/ 	.word	0x00000c20


	//   ....[10]....
        /*0180*/ 	.word	0x00000d60


	//   ....[11]....
        /*0184*/ 	.word	0x00000d70


	//   ....[12]....
        /*0188*/ 	.word	0x00000dd0


	//   ....[13]....
        /*018c*/ 	.word	0x00000de0


	//   ....[14]....
        /*0190*/ 	.word	0x00000e40


	//   ....[15]....
        /*0194*/ 	.word	0x00000e50


	//   ....[16]....
        /*0198*/ 	.word	0x00000eb0


	//   ....[17]....
        /*019c*/ 	.word	0x00000ec0


	//   ....[18]....
        /*01a0*/ 	.word	0x00000f20


	//   ....[19]....
        /*01a4*/ 	.word	0x00000f30


	//   ....[20]....
        /*01a8*/ 	.word	0x000019a0


	//   ....[21]....
        /*01ac*/ 	.word	0x000019f0


	//   ....[22]....
        /*01b0*/ 	.word	0x00001aa0


	//   ....[23]....
        /*01b4*/ 	.word	0x00001af0


	//   ....[24]....
        /*01b8*/ 	.word	0x00001ba0


	//   ....[25]....
        /*01bc*/ 	.word	0x00001bf0


	//   ....[26]....
        /*01c0*/ 	.word	0x00001ca0


	//   ....[27]....
        /*01c4*/ 	.word	0x00001cf0


	//   ....[28]....
        /*01c8*/ 	.word	0x00001da0


	//   ....[29]....
        /*01cc*/ 	.word	0x00001df0


	//----- nvinfo : EIATTR_VRC_CTA_INIT_COUNT
	.align		4
.L_3421:
        /*01d0*/ 	.byte	0x02, 0x4a
	.zero		1
	.zero		1


	//----- nvinfo : EIATTR_EXIT_INSTR_OFFSETS
	.align		4
        /*01d4*/ 	.byte	0x04, 0x1c
        /*01d6*/ 	.short	(.L_3423 - .L_3422)


	//   ....[0]....
.L_3422:
        /*01d8*/ 	.word	0x000018e0


	//   ....[1]....
        /*01dc*/ 	.word	0x00001940


	//----- nvinfo : EIATTR_CRS_STACK_SIZE
	.align		4
.L_3423:
        /*01e0*/ 	.byte	0x04, 0x1e
        /*01e2*/ 	.short	(.L_3425 - .L_3424)
.L_3424:
        /*01e4*/ 	.word	0x00000000


	//----- nvinfo : EIATTR_CBANK_PARAM_SIZE
	.align		4
.L_3425:
        /*01e8*/ 	.byte	0x03, 0x19
        /*01ea*/ 	.short	0x00d8


	//----- nvinfo : EIATTR_PARAM_CBANK
	.align		4
        /*01ec*/ 	.byte	0x04, 0x0a
        /*01ee*/ 	.short	(.L_3427 - .L_3426)
	.align		4
.L_3426:
        /*01f0*/ 	.word	index@(.nv.constant0._ZN2at6native26batch_norm_backward_kernelIN3c104HalfEffiEEvNS_27GenericPackedTensorAccessorIKT_Lm3ENS_16DefaultPtrTraitsET2_EES9_NS4_IS5_Lm3ES7_S8_EENS4_IT0_Lm1ES7_S8_EESC_NS4_IKSB_Lm1ES7_S8_EESE_SE_NS4_IKT1_Lm1ES7_S8_EESH_bSF_)
        /*01f4*/ 	.short	0x0380
        /*01f6*/ 	.short	0x00d8


	//----- nvinfo : EIATTR_SW_WAR
	.align		4
.L_3427:
        /*01f8*/ 	.byte	0x04, 0x36
        /*01fa*/ 	.short	(.L_3429 - .L_3428)
.L_3428:
        /*01fc*/ 	.word	0x00000008
.L_3429:


//--------------------- .nv.info._ZN2at6native26batch_norm_backward_kernelIfffiEEvNS_27GenericPackedTensorAccessorIKT_Lm3ENS_16DefaultPtrTraitsET2_EES7_NS2_IS3_Lm3ES5_S6_EENS2_IT0_Lm1ES5_S6_EESA_NS2_IKS9_Lm1ES5_S6_EESC_SC_NS2_IKT1_Lm1ES5_S6_EESF_bSD_ --------------------------
	.section	.nv.info._ZN2at6native26batch_norm_backward_kernelIfffiEEvNS_27GenericPackedTensorAccessorIKT_Lm3ENS_16DefaultPtrTraitsET2_EES7_NS2_IS3_Lm3ES5_S6_EENS2_IT0_Lm1ES5_S6_EESA_NS2_IKS9_Lm1ES5_S6_EESC_SC_NS2_IKT1_Lm1ES5_S6_EESF_bSD_,"",@"SHT_CUDA_INFO"
	.sectionflags	@""
	.align	4


	//----- nvinfo : EIATTR_CUDA_API_VERSION
	.align		4
        /*0000*/ 	.byte	0x04, 0x37
        /*0002*/ 	.short	(.L_3431 - .L_3430)
.L_3430:
        /*0004*/ 	.word	0x00000082


	//----- nvinfo : EIATTR_KPARAM_INFO
	.align		4
.L_3431:
        /*0008*/ 	.byte	0x04, 0x17
        /*000a*/ 	.short	(.L_3433 - .L_3432)
.L_3432:
        /*000c*/ 	.word	0x00000000
        /*0010*/ 	.short	0x000b
        /*0012*/ 	.short	0x00d4
        /*0014*/ 	.byte	0x00, 0xf0, 0x11, 0x00


	//----- nvinfo : EIATTR_KPARAM_INFO
	.align		4
.L_3433:
        /*0018*/ 	.byte	0x04, 0x17
        /*001a*/ 	.short	(.L_3435 - .L_3434)
.L_3434:
        /*001c*/ 	.word	0x00000000
        /*0020*/ 	.short	0x000a
        /*0022*/ 	.short	0x00d0
        /*0024*/ 	.byte	0x00, 0xf0, 0x05, 0x00


	//----- nvinfo : EIATTR_KPARAM_INFO
	.align		4
.L_3435:
        /*0028*/ 	.byte	0x04, 0x17
        /*002a*/ 	.short	(.L_3437 - .L_3436)
.L_3436:
        /*002c*/ 	.word	0x00000000
        /*0030*/ 	.short	0x0009
        /*0032*/ 	.short	0x00c0
        /*0034*/ 	.byte	0x00, 0xf0, 0x41, 0x00


	//----- nvinfo : EIATTR_KPARAM_INFO
	.align		4
.L_3437:
        /*0038*/ 	.byte	0x04, 0x17
        /*003a*/ 	.short	(.L_3439 - .L_3438)
.L_3438:
        /*003c*/ 	.word	0x00000000
        /*0040*/ 	.short	0x0008
        /*0042*/ 	.short	0x00b0
        /*0044*/ 	.byte	0x00, 0xf0, 0x41, 0x00


	//----- nvinfo : EIATTR_KPARAM_INFO
	.align		4
.L_3439:
        /*0048*/ 	.byte	0x04, 0x17
        /*004a*/ 	.short	(.L_3441 - .L_3440)
.L_3440:
        /*004c*/ 	.word	0x00000000
        /*0050*/ 	.short	0x0007
        /*0052*/ 	.short	0x00a0
        /*0054*/ 	.byte	0x00, 0xf0, 0x41, 0x00


	//----- nvinfo : EIATTR_KPARAM_INFO
	.align		4
.L_3441:
        /*0058*/ 	.byte	0x04, 0x17
        /*005a*/ 	.short	(.L_3443 - .L_3442)
.L_3442:
        /*005c*/ 	.word	0x00000000
        /*0060*/ 	.short	0x0006
        /*0062*/ 	.short	0x0090
        /*0064*/ 	.byte	0x00, 0xf0, 0x41, 0x00


	//----- nvinfo : EIATTR_KPARAM_INFO
	.align		4
.L_3443:
        /*0068*/ 	.byte	0x04, 0x17
        /*006a*/ 	.short	(.L_3445 - .L_3444)
.L_3444:
        /*006c*/ 	.word	0x00000000
        /*0070*/ 	.short	0x0005
        /*0072*/ 	.short	0x0080
        /*0074*/ 	.byte	0x00, 0xf0, 0x41, 0x00


	//----- nvinfo : EIATTR_KPARAM_INFO
	.align		4
.L_3445:
        /*0078*/ 	.byte	0x04, 0x17
        /*007a*/ 	.short	(.L_3447 - .L_3446)
.L_3446:
        /*007c*/ 	.word	0x00000000
        /*0080*/ 	.short	0x0004
        /*0082*/ 	.short	0x0070
        /*0084*/ 	.byte	0x00, 0xf0, 0x41, 0x00


	//----- nvinfo : EIATTR_KPARAM_INFO
	.align		4
.L_3447:
        /*0088*/ 	.byte	0x04, 0x17
        /*008a*/ 	.short	(.L_3449 - .L_3448)
.L_3448:
        /*008c*/ 	.word	0x00000000
        /*0090*/ 	.short	0x0003
        /*0092*/ 	.short	0x0060
        /*0094*/ 	.byte	0x00, 0xf0, 0x41, 0x00


	//----- nvinfo : EIATTR_KPARAM_INFO
	.align		4
.L_3449:
        /*0098*/ 	.byte	0x04, 0x17
        /*009a*/ 	.short	(.L_3451 - .L_3450)
.L_3450:
        /*009c*/ 	.word	0x00000000
        /*00a0*/ 	.short	0x0002
        /*00a2*/ 	.short	0x0040
        /*00a4*/ 	.byte	0x00, 0xf0, 0x81, 0x00


	//----- nvinfo : EIATTR_KPARAM_INFO
	.align		4
.L_3451:
        /*00a8*/ 	.byte	0x04, 0x17
        /*00aa*/ 	.short	(.L_3453 - .L_3452)
.L_3452:
        /*00ac*/ 	.word	0x00000000
        /*00b0*/ 	.short	0x0001
        /*00b2*/ 	.short	0x0020
        /*00b4*/ 	.byte	0x00, 0xf0, 0x81, 0x00


	//----- nvinfo : EIATTR_KPARAM_INFO
	.align		4
.L_3453:
        /*00b8*/ 	.byte	0x04, 0x17
        /*00ba*/ 	.short	(.L_3455 - .L_3454)
.L_3454:
        /*00bc*/ 	.word	0x00000000
        /*00c0*/ 	.short	0x0000
        /*00c2*/ 	.short	0x0000
        /*00c4*/ 	.byte	0x00, 0xf0, 0x81, 0x00


	//----- nvinfo : EIATTR_SPARSE_MMA_MASK
	.align		4
.L_3455:
        /*00c8*/ 	.byte	0x03, 0x50
        /*00ca*/ 	.short	0x0000


	//----- nvinfo : EIATTR_MAXREG_COUNT
	.align		4
        /*00cc*/ 	.byte	0x03, 0x1b
        /*00ce*/ 	.short	0x00ff


	//----- nvinfo : EIATTR_NUM_BARRIERS
	.align		4
        /*00d0*/ 	.byte	0x02, 0x4c
        /*00d2*/ 	.byte	0x01
	.zero		1


	//----- nvinfo : EIATTR_MERCURY_ISA_VERSION
	.align		4
        /*00d4*/ 	.byte	0x03, 0x5f
        /*00d6*/ 	.short	0x0101


	//----- nvinfo : EIATTR_COOP_GROUP_MASK_REGIDS
	.align		4
        /*00d8*/ 	.byte	0x04, 0x29
        /*00da*/ 	.short	(.L_3457 - .L_3456)


	//   ....[0]....
.L_3456:
        /*00dc*/ 	.word	0xffffffff


	//   ....[1]....
        /*00e0*/ 	.word	0xffffffff


	//   ....[2]....
        /*00e4*/ 	.word	0xffffffff


	//   ....[3]....
        /*00e8*/ 	.word	0xffffffff


	//   ....[4]....
        /*00ec*/ 	.word	0xffffffff


	//   ....[5]....
        /*00f0*/ 	.word	0xffffffff


	//   ....[6]....
        /*00f4*/ 	.word	0xffffffff


	//   ....[7]....
        /*00f8*/ 	.word	0xffffffff


	//   ....[8]....
        /*00fc*/ 	.word	0xffffffff


	//   ....[9]....
        /*0100*/ 	.word	0xffffffff


	//   ....[10]....
        /*0104*/ 	.word	0xffffffff


	//   ....[11]....
        /*0108*/ 	.word	0xffffffff


	//   ....[12]....
        /*010c*/ 	.word	0xffffffff


	//   ....[13]....
        /*0110*/ 	.word	0xffffffff


	//   ....[14]....
        /*0114*/ 	.word	0xffffffff


	//   ....[15]....
        /*0118*/ 	.word	0xffffffff


	//   ....[16]....
        /*011c*/ 	.word	0xffffffff


	//   ....[17]....
        /*0120*/ 	.word	0xffffffff


	//   ....[18]....
        /*0124*/ 	.word	0xffffffff


	//   ....[19]....
        /*0128*/ 	.word	0xffffffff


	//   ....[20]....
        /*012c*/ 	.word	0x0500000e


	//   ....[21]....
        /*0130*/ 	.word	0x0500000e


	//   ....[22]....
        /*0134*/ 	.word	0x0500000e


	//   ....[23]....
        /*0138*/ 	.word	0x0500000e


	//   ....[24]....
        /*013c*/ 	.word	0x0500000e


	//   ....[25]....
        /*0140*/ 	.word	0x0500000e


	//   ....[26]....
        /*0144*/ 	.word	0x0500000e


	//   ....[27]....
        /*0148*/ 	.word	0x0500000e


	//   ....[28]....
        /*014c*/ 	.word	0x0500000e


	//   ....[29]....
        /*0150*/ 	.word	0x0500000e


	//----- nvinfo : EIATTR_COOP_GROUP_INSTR_OFFSETS
	.align		4
.L_3457:
        /*0154*/ 	.byte	0x04, 0x28
        /*0156*/ 	.short	(.L_3459 - .L_3458)


	//   ....[0]....
.L_3458:
        /*0158*/ 	.word	0x00000900


	//   ....[1]....
        /*015c*/ 	.word	0x00000930


	//   ....[2]....
        /*0160*/ 	.word	0x000009b0


	//   ....[3]....
        /*0164*/ 	.word	0x000009c0


	//   ....[4]....
        /*0168*/ 	.word	0x000009f0


	//   ....[5]....
        /*016c*/ 	.word	0x00000a10


	//   ....[6]....
        /*0170*/ 	.word	0x00000a90


	//   ....[7]....
        /*0174*/ 	.word	0x00000aa0


	//   ....[8]....
        /*0178*/ 	.word	0x00000b00


	//   ....[9]....
        /*017c*/ 	.word	0x00000b10


	//   ....[10]....
        /*0180*/ 	.word	0x00000bf0


	//   ....[11]....
        /*0184*/ 	.word	0x00000c00


	//   ....[12]....
        /*0188*/ 	.word	0x00000c30


	//   ....[13]....
        /*018c*/ 	.word	0x00000c40


	//   ....[14]....
        /*0190*/ 	.word	0x00000c70


	//   ....[15]....
        /*0194*/ 	.word	0x00000c80


	//   ....[16]....
        /*0198*/ 	.word	0x00000cb0


	//   ....[17]....
        /*019c*/ 	.word	0x00000cc0


	//   ....[18]....
        /*01a0*/ 	.word	0x00000cf0


	//   ....[19]....
        /*01a4*/ 	.word	0x00000d00


	//   ....[20]....
        /*01a8*/ 	.word	0x000016f0


	//   ....[21]....
        /*01ac*/ 	.word	0x00001740


	//   ....[22]....
        /*01b0*/ 	.word	0x000017b0


	//   ....[23]....
        /*01b4*/ 	.word	0x00001810


	//   ....[24]....
        /*01b8*/ 	.word	0x00001880


	//   ....[25]....
        /*01bc*/ 	.word	0x000018e0


	//   ....[26]....
        /*01c0*/ 	.word	0x00001950


	//   ....[27]....
        /*01c4*/ 	.word	0x000019b0


	//   ....[28]....
        /*01c8*/ 	.word	0x00001a20


	//   ....[29]....
        /*01cc*/ 	.word	0x00001a80


	//----- nvinfo : EIATTR_VRC_CTA_INIT_COUNT
	.align		4
.L_3459:
        /*01d0*/ 	.byte	0x02, 0x4a
	.zero		1
	.zero		1


	//----- nvinfo : EIATTR_EXIT_INSTR_OFFSETS
	.align		4
        /*01d4*/ 	.byte	0x04, 0x1c
        /*01d6*/ 	.short	(.L_3461 - .L_3460)


	//   ....[0]....
.L_3460:
        /*01d8*/ 	.word	0x00001630


	//   ....[1]....
        /*01dc*/ 	.word	0x00001690


	//----- nvinfo : EIATTR_CRS_STACK_SIZE
	.align		4
.L_3461:
        /*01e0*/ 	.byte	0x04, 0x1e
        /*01e2*/ 	.short	(.L_3463 - .L_3462)
.L_3462:
        /*01e4*/ 	.word	0x00000000


	//----- nvinfo : EIATTR_CBANK_PARAM_SIZE
	.align		4
.L_3463:
        /*01e8*/ 	.byte	0x03, 0x19
        /*01ea*/ 	.short	0x00d8


	//----- nvinfo : EIATTR_PARAM_CBANK
	.align		4
        /*01ec*/ 	.byte	0x04, 0x0a
        /*01ee*/ 	.short	(.L_3465 - .L_3464)
	.align		4
.L_3464:
        /*01f0*/ 	.word	index@(.nv.constant0._ZN2at6native26batch_norm_backward_kernelIfffiEEvNS_27GenericPackedTensorAccessorIKT_Lm3ENS_16DefaultPtrTraitsET2_EES7_NS2_IS3_Lm3ES5_S6_EENS2_IT0_Lm1ES5_S6_EESA_NS2_IKS9_Lm1ES5_S6_EESC_SC_NS2_IKT1_Lm1ES5_S6_EESF_bSD_)
        /*01f4*/ 	.short	0x0380
        /*01f6*/ 	.short	0x00d8


	//----- nvinfo : EIATTR_SW_WAR
	.align		4
.L_3465:
        /*01f8*/ 	.byte	0x04, 0x36
        /*01fa*/ 	.short	(.L_3467 - .L_3466)
.L_3466:
        /*01fc*/ 	.word	0x00000008
.L_3467:


//--------------------- .nv.info._ZN2at6native26batch_norm_backward_kernelIdddiEEvNS_27GenericPackedTensorAccessorIKT_Lm3ENS_16DefaultPtrTraitsET2_EES7_NS2_IS3_Lm3ES5_S6_EENS2_IT0_Lm1ES5_S6_EESA_NS2_IKS9_Lm1ES5_S6_EESC_SC_NS2_IKT1_Lm1ES5_S6_EESF_bSD_ --------------------------
	.section	.nv.info._ZN2at6native26batch_norm_backward_kernelIdddiEEvNS_27GenericPackedTensorAccessorIKT_Lm3ENS_16DefaultPtrTraitsET2_EES7_NS2_IS3_Lm3ES5_S6_EENS2_IT0_Lm1ES5_S6_EESA_NS2_IKS9_Lm1ES5_S6_EESC_SC_NS2_IKT1_Lm1ES5_S6_EESF_bSD_,"",@"SHT_CUDA_INFO"
	.sectionflags	@""
	.align	4


	//----- nvinfo : EIATTR_CUDA_API_VERSION
	.align		4
        /*0000*/ 	.byte	0x04, 0x37
        /*0002*/ 	.short	(.L_3469 - .L_3468)
.L_3468:
        /*0004*/ 	.word	0x00000082


	//----- nvinfo : EIATTR_KPARAM_INFO
	.align		4
.L_3469:
        /*0008*/ 	.byte	0x04, 0x17
        /*000a*/ 	.short	(.L_3471 - .L_3470)
.L_3470:
        /*000c*/ 	.word	0x00000000
        /*0010*/ 	.short	0x000b
        /*0012*/ 	.short	0x00d8
        /*0014*/ 	.byte	0x00, 0xf0, 0x21, 0x00


	//----- nvinfo : EIATTR_KPARAM_INFO
	.align		4
.L_3471:
        /*0018*/ 	.byte	0x04, 0x17
        /*001a*/ 	.short	(.L_3473 - .L_3472)
.L_3472:
        /*001c*/ 	.word	0x00000000
        /*0020*/ 	.short	0x000a
        /*0022*/ 	.short	0x00d0
        /*0024*/ 	.byte	0x00, 0xf0, 0x05, 0x00


	//----- nvinfo : EIATTR_KPARAM_INFO
	.align		4
.L_3473:
        /*0028*/ 	.byte	0x04, 0x17
        /*002a*/ 	.short	(.L_3475 - .L_3474)
.L_3474:
        /*002c*/ 	.word	0x00000000
        /*0030*/ 	.short	0x0009
        /*0032*/ 	.short	0x00c0
        /*0034*/ 	.byte	0x00, 0xf0, 0x41, 0x00


	//----- nvinfo : EIATTR_KPARAM_INFO
	.align		4
.L_3475:
        /*0038*/ 	.byte	0x04, 0x17
        /*003a*/ 	.short	(.L_3477 - .L_3476)
.L_3476:
        /*003c*/ 	.word	0x00000000
        /*0040*/ 	.short	0x0008
        /*0042*/ 	.short	0x00b0
        /*0044*/ 	.byte	0x00, 0xf0, 0x41, 0x00


	//----- nvinfo : EIATTR_KPARAM_INFO
	.align		4
.L_3477:
        /*0048*/ 	.byte	0x04, 0x17
        /*004a*/ 	.short	(.L_3479 - .L_3478)
.L_3478:
        /*004c*/ 	.word	0x00000000
        /*0050*/ 	.short	0x0007
        /*0052*/ 	.short	0x00a0
        /*0054*/ 	.byte	0x00, 0xf0, 0x41, 0x00


	//----- nvinfo : EIATTR_KPARAM_INFO
	.align		4
.L_3479:
        /*0058*/ 	.byte	0x04, 0x17
        /*005a*/ 	.short	(.L_3481 - .L_3480)
.L_3480:
        /*005c*/ 	.word	0x00000000
        /*0060*/ 	.short	0x0006
        /*0062*/ 	.short	0x0090
        /*0064*/ 	.byte	0x00, 0xf0, 0x41, 0x00


	//----- nvinfo : EIATTR_KPARAM_INFO
	.align		4
.L_3481:
        /*0068*/ 	.byte	0x04, 0x17
        /*006a*/ 	.short	(.L_3483 - .L_3482)
.L_3482:
        /*006c*/ 	.word	0x00000000
        /*0070*/ 	.short	0x0005
        /*0072*/ 	.short	0x0080
        /*0074*/ 	.byte	0x00, 0xf0, 0x41, 0x00


	//----- nvinfo : EIATTR_KPARAM_INFO
	.align		4
.L_3483:
        /*0078*/ 	.byte	0x04, 0x17
        /*007a*/ 	.short	(.L_3485 - .L_3484)
.L_3484:
        /*007c*/ 	.word	0x00000000
        /*0080*/ 	.short	0x0004
        /*0082*/ 	.short	0x0070
        /*0084*/ 	.byte	0x00, 0xf0, 0x41, 0x00


	//----- nvinfo : EIATTR_KPARAM_INFO
	.align		4
.L_3485:
        /*0088*/ 	.byte	0x04, 0x17
        /*008a*/ 	.short	(.L_3487 - .L_3486)
.L_3486:
        /*008c*/ 	.word	0x00000000
        /*0090*/ 	.short	0x0003
        /*0092*/ 	.short	0x0060
        /*0094*/ 	.byte	0x00, 0xf0, 0x41, 0x00


	//----- nvinfo : EIATTR_KPARAM_INFO
	.align		4
.L_3487:
        /*0098*/ 	.byte	0x04, 0x17
        /*009a*/ 	.short	(.L_3489 - .L_3488)
.L_3488:
        /*009c*/ 	.word	0x00000000
        /*00a0*/ 	.short	0x0002
        /*00a2*/ 	.short	0x0040
        /*00a4*/ 	.byte	0x00, 0xf0, 0x81, 0x00


	//----- nvinfo : EIATTR_KPARAM_INFO
	.align		4
.L_3489:
        /*00a8*/ 	.byte	0x04, 0x17
        /*00aa*/ 	.short	(.L_3491 - .L_3490)
.L_3490:
        /*00ac*/ 	.word	0x00000000
        /*00b0*/ 	.short	0x0001
        /*00b2*/ 	.short	0x0020
        /*00b4*/ 	.byte	0x00, 0xf0, 0x81, 0x00


	//----- nvinfo : EIATTR_KPARAM_INFO
	.align		4
.L_3491:
        /*00b8*/ 	.byte	0x04, 0x17
        /*00ba*/ 	.short	(.L_3493 - .L_3492)
.L_3492:
        /*00bc*/ 	.word	0x00000000
        /*00c0*/ 	.short	0x0000
        /*00c2*/ 	.short	0x0000
        /*00c4*/ 	.byte	0x00, 0xf0, 0x81, 0x00


	//----- nvinfo : EIATTR_SPARSE_MMA_MASK
	.align		4
.L_3493:
        /*00c8*/ 	.byte	0x03, 0x50
        /*00ca*/ 	.short	0x0000


	//----- nvinfo : EIATTR_MAXREG_COUNT
	.align		4
        /*00cc*/ 	.byte	0x03, 0x1b
        /*00ce*/ 	.short	0x00ff


	//----- nvinfo : EIATTR_NUM_BARRIERS
	.align		4
        /*00d0*/ 	.byte	0x02, 0x4c
        /*00d2*/ 	.byte	0x01
	.zero		1


	//----- nvinfo : EIATTR_MERCURY_ISA_VERSION
	.align		4
        /*00d4*/ 	.byte	0x03, 0x5f
        /*00d6*/ 	.short	0x0101


	//----- nvinfo : EIATTR_COOP_GROUP_MASK_REGIDS
	.align		4
        /*00d8*/ 	.byte	0x04, 0x29
        /*00da*/ 	.short	(.L_3495 - .L_3494)


	//   ....[0]....
.L_3494:
        /*00dc*/ 	.word	0xffffffff


	//   ....[1]....
        /*00e0*/ 	.word	0xffffffff


	//   ....[2]....
        /*00e4*/ 	.word	0xffffffff


	//   ....[3]....
        /*00e8*/ 	.word	0xffffffff


	//   ....[4]....
        /*00ec*/ 	.word	0xffffffff


	//   ....[5]....
        /*00f0*/ 	.word	0xffffffff


	//   ....[6]....
        /*00f4*/ 	.word	0xffffffff


	//   ....[7]....
        /*00f8*/ 	.word	0xffffffff


	//   ....[8]....
        /*00fc*/ 	.word	0xffffffff


	//   ....[9]....
        /*0100*/ 	.word	0xffffffff


	//   ....[10]....
        /*0104*/ 	.word	0xffffffff


	//   ....[11]....
        /*0108*/ 	.word	0xffffffff


	//   ....[12]....
        /*010c*/ 	.word	0xffffffff


	//   ....[13]....
        /*0110*/ 	.word	0xffffffff


	//   ....[14]....
        /*0114*/ 	.word	0xffffffff


	//   ....[15]....
        /*0118*/ 	.word	0xffffffff


	//   ....[16]....
        /*011c*/ 	.word	0xffffffff


	//   ....[17]....
        /*0120*/ 	.word	0xffffffff


	//   ....[18]....
        /*0124*/ 	.word	0xffffffff


	//   ....[19]....
        /*0128*/ 	.word	0xffffffff


	//   ....[20]....
        /*012c*/ 	.word	0xffffffff


	//   ....[21]....
        /*0130*/ 	.word	0xffffffff


	//   ....[22]....
        /*0134*/ 	.word	0xffffffff


	//   ....[23]....
        /*0138*/ 	.word	0xffffffff


	//   ....[24]....
        /*013c*/ 	.word	0xffffffff


	//   ....[25]....
        /*0140*/ 	.word	0xffffffff


	//   ....[26]....
        /*0144*/ 	.word	0xffffffff


	//   ....[27]....
        /*0148*/ 	.word	0xffffffff


	//   ....[28]....
        /*014c*/ 	.word	0xffffffff


	//   ....[29]....
        /*0150*/ 	.word	0xffffffff


	//   ....[30]....
        /*0154*/ 	.word	0xffffffff


	//   ....[31]....
        /*0158*/ 	.word	0xffffffff


	//   ....[32]....
        /*015c*/ 	.word	0xffffffff


	//   ....[33]....
        /*0160*/ 	.word	0xffffffff


	//   ....[34]....
        /*0164*/ 	.word	0xffffffff


	//   ....[35]....
        /*0168*/ 	.word	0xffffffff


	//   ....[36]....
        /*016c*/ 	.word	0xffffffff


	//   ....[37]....
        /*0170*/ 	.word	0xffffffff


	//   ....[38]....
        /*0174*/ 	.word	0xffffffff


	//   ....[39]....
        /*0178*/ 	.word	0xffffffff


	//   ....[40]....
        /*017c*/ 	.word	0x05000002


	//   ....[41]....
        /*0180*/ 	.word	0x05000002


	//   ....[42]....
        /*0184*/ 	.word	0x05000002


	//   ....[43]....
        /*0188*/ 	.word	0x05000002


	//   ....[44]....
        /*018c*/ 	.word	0x05000002


	//   ....[45]....
        /*0190*/ 	.word	0x05000002


	//   ....[46]....
        /*0194*/ 	.word	0x05000002


	//   ....[47]....
        /*0198*/ 	.word	0x05000002


	//   ....[48]....
        /*019c*/ 	.word	0x05000002


	//   ....[49]....
        /*01a0*/ 	.word	0x05000002


	//   ....[50]....
        /*01a4*/ 	.word	0x05000002


	//   ....[51]....
        /*01a8*/ 	.word	0x05000002


	//   ....[52]....
        /*01ac*/ 	.word	0x05000002


	//   ....[53]....
        /*01b0*/ 	.word	0x05000002


	//   ....[54]....
        /*01b4*/ 	.word	0x05000002


	//   ....[55]....
        /*01b8*/ 	.word	0x05000002


	//   ....[56]....
        /*01bc*/ 	.word	0x05000002


	//   ....[57]....
        /*01c0*/ 	.word	0x05000002


	//   ....[58]....
        /*01c4*/ 	.word	0x05000002


	//   ....[59]....
        /*01c8*/ 	.word	0x05000002


	//----- nvinfo : EIATTR_COOP_GROUP_INSTR_OFFSETS
	.align		4
.L_3495:
        /*01cc*/ 	.byte	0x04, 0x28
        /*01ce*/ 	.short	(.L_3497 - .L_3496)


	//   ....[0]....
.L_3496:
        /*01d0*/ 	.word	0x00000be0


	//   ....[1]....
        /*01d4*/ 	.word	0x00000c10


	//   ....[2]....
        /*01d8*/ 	.word	0x00000c70


	//   ....[3]....
        /*01dc*/ 	.word	0x00000c80


	//   ....[4]....
        /*01e0*/ 	.word	0x00000c90


	//   ....[5]....
        /*01e4*/ 	.word	0x00000ca0


	//   ....[6]....
        /*01e8*/ 	.word	0x00000d40


	//   ....[7]....
        /*01ec*/ 	.word	0x00000d50


	//   ....[8]....
        /*01f0*/ 	.word	0x00000d60


	//   ....[9]....
        /*01f4*/ 	.word	0x00000d70


	//   ....[10]....
        /*01f8*/ 	.word	0x00000dc0


	//   ....[11]....
        /*01fc*/ 	.word	0x00000dd0


	//   ....[12]....
        /*0200*/ 	.word	0x00000e70


	//   ....[13]....
        /*0204*/ 	.word	0x00000e80


	//   ....[14]....
        /*0208*/ 	.word	0x00000e90


	//   ....[15]....
        /*020c*/ 	.word	0x00000ea0


	//   ....[16]....
        /*0210*/ 	.word	0x00000f00


	//   ....[17]....
        /*0214*/ 	.word	0x00000f10


	//   ....[18]....
        /*0218*/ 	.word	0x00000f70


	//   ....[19]....
        /*021c*/ 	.word	0x00000f90


	//   ....[20]....
        /*0220*/ 	.word	0x00001150


	//   ....[21]....
        /*0224*/ 	.word	0x00001160


	//   ....[22]....
        /*0228*/ 	.word	0x00001170


	//   ....[23]....
        /*022c*/ 	.word	0x00001180


	//   ....[24]....
        /*0230*/ 	.word	0x000011a0


	//   ....[25]....
        /*0234*/ 	.word	0x000011b0


	//   ....[26]....
        /*0238*/ 	.word	0x00001200


	//   ....[27]....
        /*023c*/ 	.word	0x00001210


	//   ....[28]....
        /*0240*/ 	.word	0x00001260


	//   ....[29]....
        /*0244*/ 	.word	0x00001270


	//   ....[30]....
        /*0248*/ 	.word	0x000012c0


	//   ....[31]....
        /*024c*/ 	.word	0x000012d0


	//   ....[32]....
        /*0250*/ 	.word	0x00001320


	//   ....[33]....
        /*0254*/ 	.word	0x00001330


	//   ....[34]....
        /*0258*/ 	.word	0x00001380


	//   ....[35]....
        /*025c*/ 	.word	0x00001390


	//   ....[36]....
        /*0260*/ 	.word	0x000013e0


	//   ....[37]....
        /*0264*/ 	.word	0x000013f0


	//   ....[38]....
        /*0268*/ 	.word	0x00001440


	//   ....[39]....
        /*026c*/ 	.word	0x00001450


	//   ....[40]....
        /*0270*/ 	.word	0x00002210


	//   ....[41]....
        /*0274*/ 	.word	0x00002260


	//   ....[42]....
        /*0278*/ 	.word	0x000022b0


	//   ....[43]....
        /*027c*/ 	.word	0x00002310


	//   ....[44]....
        /*0280*/ 	.word	0x00002370


	//   ....[45]....
        /*0284*/ 	.word	0x000023d0


	//   ....[46]....
        /*0288*/ 	.word	0x00002420


	//   ....[47]....
        /*028c*/ 	.word	0x00002470


	//   ....[48]....
        /*0290*/ 	.word	0x000024e0


	//   ....[49]....
        /*0294*/ 	.word	0x00002530


	//   ....[50]....
        /*0298*/ 	.word	0x00002590


	//   ....[51]....
        /*029c*/ 	.word	0x000025e0


	//   ....[52]....
        /*02a0*/ 	.word	0x00002650


	//   ....[53]....
        /*02a4*/ 	.word	0x000026a0


	//   ....[54]....
        /*02a8*/ 	.word	0x00002700


	//   ....[55]....
        /*02ac*/ 	.word	0x00002750


	//   ....[56]....
        /*02b0*/ 	.word	0x000027c0


	//   ....[57]....
        /*02b4*/ 	.word	0x00002810


	//   ....[58]....
        /*02b8*/ 	.word	0x00002870


	//   ....[59]....
        /*02bc*/ 	.word	0x000028c0


	//----- nvinfo : EIATTR_VRC_CTA_INIT_COUNT
	.align		4
.L_3497:
        /*02c0*/ 	.byte	0x02, 0x4a
	.zero		1
	.zero		1


	//----- nvinfo : EIATTR_EXIT_INSTR_OFFSETS
	.align		4
        /*02c4*/ 	.byte	0x04, 0x1c
        /*02c6*/ 	.short	(.L_3499 - .L_3498)


	//   ....[0]....
.L_3498:
        /*02c8*/ 	.word	0x00002150


	//   ....[1]....
        /*02cc*/ 	.word	0x000021b0


	//----- nvinfo : EIATTR_CRS_STACK_SIZE
	.align		4
.L_3499:
        /*02d0*/ 	.byte	0x04, 0x1e
        /*02d2*/ 	.short	(.L_3501 - .L_3500)
.L_3500:
        /*02d4*/ 	.word	0x00000000


	//----- nvinfo : EIATTR_CBANK_PARAM_SIZE
	.align		4
.L_3501:
        /*02d8*/ 	.byte	0x03, 0x19
        /*02da*/ 	.short	0x00e0


	//----- nvinfo : EIATTR_PARAM_CBANK
	.align		4
        /*02dc*/ 	.byte	0x04, 0x0a
        /*02de*/ 	.short	(.L_3503 - .L_3502)
	.align		4
.L_3502:
        /*02e0*/ 	.word	index@(.nv.constant0._ZN2at6native26batch_norm_backward_kernelIdddiEEvNS_27GenericPackedTensorAccessorIKT_Lm3ENS_16DefaultPtrTraitsET2_EES7_NS2_IS3_Lm3ES5_S6_EENS2_IT0_Lm1ES5_S6_EESA_NS2_IKS9_Lm1ES5_S6_EESC_SC_NS2_IKT1_Lm1ES5_S6_EESF_bSD_)
        /*02e4*/ 	.short	0x0380
        /*02e6*/ 	.short	0x00e0


	//----- nvinfo : EIATTR_SW_WAR
	.align		4
.L_3503:
        /*02e8*/ 	.byte	0x04, 0x36
        /*02ea*/ 	.short	(.L_3505 - .L_3504)
.L_3504:
        /*02ec*/ 	.word	0x00000008
.L_3505:


//--------------------- .nv.info._ZN2at6native18elementwise_kernelILi128ELi4EZNS0_15gpu_kernel_implIZZZNS0_49_GLOBAL__N__b919a28f_16_Normalization_cu_5c38458722batch_norm_calc_invstdERKNS_6TensorES6_dENKUlvE_clEvENKUlvE2_clEvEUlN3c108BFloat16EE_EEvRNS_18TensorIteratorBaseERKT_EUliE_EEviT1_ --------------------------
	.section	.nv.info._ZN2at6native18elementwise_kernelILi128ELi4EZNS0_15gpu_kernel_implIZZZNS0_49_GLOBAL__N__b919a28f_16_Normalization_cu_5c38458722batch_norm_calc_invstdERKNS_6TensorES6_dENKUlvE_clEvENKUlvE2_clEvEUlN3c108BFloat16EE_EEvRNS_18TensorIteratorBaseERKT_EUliE_EEviT1_,"",@"SHT_CUDA_INFO"
	.sectionflags	@""
	.align	4


	//----- nvinfo : EIATTR_CUDA_API_VERSION
	.align		4
        /*0000*/ 	.byte	0x04, 0x37
        /*0002*/ 	.short	(.L_3507 - .L_3506)
.L_3506:
        /*0004*/ 	.word	0x00000082


	//----- nvinfo : EIATTR_KPARAM_INFO
	.align		4
.L_3507:
        /*0008*/ 	.byte	0x04, 0x17
        /*000a*/ 	.short	(.L_3509 - .L_3508)
.L_3508:
        /*000c*/ 	.word	0x00000000
        /*0010*/ 	.short	0x0001
        /*0012*/ 	.short	0x0008
        /*0014*/ 	.byte	0x00, 0xf0, 0xa1, 0x08


	//----- nvinfo : EIATTR_KPARAM_INFO
	.align		4
.L_3509:
        /*0018*/ 	.byte	0x04, 0x17
        /*001a*/ 	.short	(.L_3511 - .L_3510)
.L_3510:
        /*001c*/ 	.word	0x00000000
        /*0020*/ 	.short	0x0000
        /*0022*/ 	.short	0x0000
        /*0024*/ 	.byte	0x00, 0xf0, 0x11, 0x00


	//----- nvinfo : EIATTR_SPARSE_MMA_MASK
	.align		4
.L_3511:
        /*0028*/ 	.byte	0x03, 0x50
        /*002a*/ 	.short	0x0000


	//----- nvinfo : EIATTR_MAXREG_COUNT
	.align		4
        /*002c*/ 	.byte	0x03, 0x1b
        /*002e*/ 	.short	0x0080


	//----- nvinfo : EIATTR_EXTERNS
	.align		4
        /*0030*/ 	.byte	0x04, 0x0f
        /*0032*/ 	.short	(.L_3513 - .L_3512)


	//   ....[0]....
	.align		4
.L_3512:
        /*0034*/ 	.word	index@(__assertfail)


	//----- nvinfo : EIATTR_MERCURY_ISA_VERSION
	.align		4
.L_3513:
        /*0038*/ 	.byte	0x03, 0x5f
        /*003a*/ 	.short	0x0101


	//----- nvinfo : EIATTR_VRC_CTA_INIT_COUNT
	.align		4
        /*003c*/ 	.byte	0x02, 0x4a
	.zero		1
	.zero		1


	//----- nvinfo : EIATTR_SYSCALL_OFFSETS
	.align		4
        /*0040*/ 	.byte	0x04, 0x46
        /*0042*/ 	.short	(.L_3515 - .L_3514)


	//   ....[0]....
.L_3514:
        /*0044*/ 	.word	0x00002290


	//   ....[1]....
        /*0048*/ 	.word	0x000030c0


	//   ....[2]....
        /*004c*/ 	.word	0x000054c0


	//   ....[3]....
        /*0050*/ 	.word	0x00006120


	//   ....[4]....
        /*0054*/ 	.word	0x00008630


	//   ....[5]....
        /*0058*/ 	.word	0x00009290


	//   ....[6]....
        /*005c*/ 	.word	0x0000b7b0


	//   ....[7]....
        /*0060*/ 	.word	0x0000c3e0


	//----- nvinfo : EIATTR_EXIT_INSTR_OFFSETS
	.align		4
.L_3515:
        /*0064*/ 	.byte	0x04, 0x1c
        /*0066*/ 	.short	(.L_3517 - .L_3516)


	//   ....[0]....
.L_3516:
        /*0068*/ 	.word	0x00009540


	//   ....[1]....
        /*006c*/ 	.word	0x0000b960


	//   ....[2]....
        /*0070*/ 	.word	0x0000b9a0


	//   ....[3]....
        /*0074*/ 	.word	0x0000ba30


	//   ....[4]....
        /*0078*/ 	.word	0x0000ba60


	//   ....[5]....
        /*007c*/ 	.word	0x0000ba90


	//   ....[6]....
        /*0080*/ 	.word	0x0000bb10


	//   ....[7]....
        /*0084*/ 	.word	0x0000bb40


	//   ....[8]....
        /*0088*/ 	.word	0x0000bbd0


	//   ....[9]....
        /*008c*/ 	.word	0x0000bc10


	//   ....[10]....
        /*0090*/ 	.word	0x0000bc50


	//   ....[11]....
        /*0094*/ 	.word	0x0000bd20


	//   ....[12]....
        /*0098*/ 	.word	0x0000be80


	//   ....[13]....
        /*009c*/ 	.word	0x0000bfe0


	//   ....[14]....
        /*00a0*/ 	.word	0x0000c130


	//   ....[15]....
        /*00a4*/ 	.word	0x0000c160


	//   ....[16]....
        /*00a8*/ 	.word	0x0000c190


	//   ....[17]....
        /*00ac*/ 	.word	0x0000c230


	//   ....[18]....
        /*00b0*/ 	.word	0x0000c280


	//   ....[19]....
        /*00b4*/ 	.word	0x0000c3f0


	//   ....[20]....
        /*00b8*/ 	.word	0x0000c4f0


	//   ....[21]....
        /*00bc*/ 	.word	0x0000c620


	//   ....[22]....
        /*00c0*/ 	.word	0x0000c650


	//----- nvinfo : EIATTR_MAX_THREADS
	.align		4
.L_3517:
        /*00c4*/ 	.byte	0x04, 0x05
        /*00c6*/ 	.short	(.L_3519 - .L_3518)
.L_3518:
        /*00c8*/ 	.word	0x00000080
        /*00cc*/ 	.word	0x00000001
        /*00d0*/ 	.word	0x00000001


	//----- nvinfo : EIATTR_CRS_STACK_SIZE
	.align		4
.L_3519:
        /*00d4*/ 	.byte	0x04, 0x1e
        /*00d6*/ 	.short	(.L_3521 - .L_3520)
.L_3520:
        /*00d8*/ 	.word	0x00000000


	//----- nvinfo : EIATTR_CBANK_PARAM_SIZE
	.align		4
.L_3521:
        /*00dc*/ 	.byte	0x03, 0x19
        /*00de*/ 	.short	0x0230


	//----- nvinfo : EIATTR_PARAM_CBANK
	.align		4
        /*00e0*/ 	.byte	0x04, 0x0a
        /*00e2*/ 	.short	(.L_3523 - .L_3522)
	.align		4
.L_3522:
        /*00e4*/ 	.word	index@(.nv.constant0._ZN2at6native18elementwise_kernelILi128ELi4EZNS0_15gpu_kernel_implIZZZNS0_49_GLOBAL__N__b919a28f_16_Normalization_cu_5c38458722batch_norm_calc_invstdERKNS_6TensorES6_dENKUlvE_clEvENKUlvE2_clEvEUlN3c108BFloat16EE_EEvRNS_18TensorIteratorBaseERKT_EUliE_EEviT1_)
        /*00e8*/ 	.short	0x0380
        /*00ea*/ 	.short	0x0230


	//----- nvinfo : EIATTR_SW_WAR
	.align		4
.L_3523:
        /*00ec*/ 	.byte	0x04, 0x36
        /*00ee*/ 	.short	(.L_3525 - .L_3524)
.L_3524:
        /*00f0*/ 	.word	0x00000008
.L_3525:


//--------------------- .nv.info._ZN2at6native27unrolled_elementwise_kernelIZZZNS0_49_GLOBAL__N__b919a28f_16_Normalization_cu_5c38458722batch_norm_calc_invstdERKNS_6TensorES5_dENKUlvE_clEvENKUlvE2_clEvEUlN3c108BFloat16EE_St5arrayIPcLm2EELi4E23TrivialOffsetCalculatorILi1EjESF_NS0_6memory12LoadWithCastILi1EEENSG_13StoreWithCastILi1EEEEEviT_T0_T2_T3_T4_T5_ --------------------------
	.section	.nv.info._ZN2at6native27unrolled_elementwise_kernelIZZZNS0_49_GLOBAL__N__b919a28f_16_Normalization_cu_5c38458722batch_norm_calc_invstdERKNS_6TensorES5_dENKUlvE_clEvENKUlvE2_clEvEUlN3c108BFloat16EE_St5arrayIPcLm2EELi4E23TrivialOffsetCalculatorILi1EjESF_NS0_6memory12LoadWithCastILi1EEENSG_13StoreWithCastILi1EEEEEviT_T0_T2_T3_T4_T5_,"",@"SHT_CUDA_INFO"
	.sectionflags	@""
	.align	4


	//----- nvinfo : EIATTR_CUDA_API_VERSION
	.align		4
        /*0000*/ 	.byte	0x04, 0x37
        /*0002*/ 	.short	(.L_3527 - .L_3526)
.L_3526:
        /*0004*/ 	.word	0x00000082


	//----- nvinfo : EIATTR_KPARAM_INFO
	.align		4
.L_3527:
        /*0008*/ 	.byte	0x04, 0x17
        /*000a*/ 	.short	(.L_3529 - .L_3528)
.L_3528:
        /*000c*/ 	.word	0x00000000
        /*0010*/ 	.short	0x0006
        /*0012*/ 	.short	0x0034
        /*0014*/ 	.byte	0x00, 0xf0, 0x21, 0x00


	//----- nvinfo : EIATTR_KPARAM_INFO
	.align		4
.L_3529:
        /*0018*/ 	.byte	0x04, 0x17
        /*001a*/ 	.short	(.L_3531 - .L_3530)
.L_3530:
        /*001c*/ 	.word	0x00000000
        /*0020*/ 	.short	0x0005
        /*0022*/ 	.short	0x002c
        /*0024*/ 	.byte	0x00, 0xf0, 0x21, 0x00


	//----- nvinfo : EIATTR_KPARAM_INFO
	.align		4
.L_3531:
        /*0028*/ 	.byte	0x04, 0x17
        /*002a*/ 	.short	(.L_3533 - .L_3532)
.L_3532:
        /*002c*/ 	.word	0x00000000
        /*0030*/ 	.short	0x0004
        /*0032*/ 	.short	0x0029
        /*0034*/ 	.byte	0x00, 0xf0, 0x05, 0x00


	//----- nvinfo : EIATTR_KPARAM_INFO
	.align		4
.L_3533:
        /*0038*/ 	.byte	0x04, 0x17
        /*003a*/ 	.short	(.L_3535 - .L_3534)
.L_3534:
        /*003c*/ 	.word	0x00000000
        /*0040*/ 	.short	0x0003
        /*0042*/ 	.short	0x0028
        /*0044*/ 	.byte	0x00, 0xf0, 0x05, 0x00


	//----- nvinfo : EIATTR_KPARAM_INFO
	.align		4
.L_3535:
        /*0048*/ 	.byte	0x04, 0x17
        /*004a*/ 	.short	(.L_3537 - .L_3536)
.L_3536:
        /*004c*/ 	.word	0x00000000
        /*0050*/ 	.short	0x0002
        /*0052*/ 	.short	0x0018
        /*0054*/ 	.byte	0x00, 0xf0, 0x41, 0x00


	//----- nvinfo : EIATTR_KPARAM_INFO
	.align		4
.L_3537:
        /*0058*/ 	.byte	0x04, 0x17
        /*005a*/ 	.short	(.L_3539 - .L_3538)
.L_3538:
        /*005c*/ 	.word	0x00000000
        /*0060*/ 	.short	0x0001
        /*0062*/ 	.short	0x0008
        /*0064*/ 	.byte	0x00, 0xf0, 0x41, 0x00


	//----- nvinfo : EIATTR_KPARAM_INFO
	.align		4
.L_3539:
        /*0068*/ 	.byte	0x04, 0x17
        /*006a*/ 	.short	(.L_3541 - .L_3540)
.L_3540:
        /*006c*/ 	.word	0x00000000
        /*0070*/ 	.short	0x0000
        /*0072*/ 	.short	0x0000
        /*0074*/ 	.byte	0x00, 0xf0, 0x11, 0x00


	//----- nvinfo : EIATTR_SPARSE_MMA_MASK
	.align		4
.L_3541:
        /*0078*/ 	.byte	0x03, 0x50
        /*007a*/ 	.short	0x0000


	//----- nvinfo : EIATTR_MAXREG_COUNT
	.align		4
        /*007c*/ 	.byte	0x03, 0x1b
        /*007e*/ 	.short	0x00ff


	//----- nvinfo : EIATTR_EXTERNS
	.align		4
        /*0080*/ 	.byte	0x04, 0x0f
        /*0082*/ 	.short	(.L_3543 - .L_3542)


	//   ....[0]....
	.align		4
.L_3542:
        /*0084*/ 	.word	index@(__assertfail)


	//----- nvinfo : EIATTR_MERCURY_ISA_VERSION
	.align		4
.L_3543:
        /*0088*/ 	.byte	0x03, 0x5f
        /*008a*/ 	.short	0x0101


	//----- nvinfo : EIATTR_VRC_CTA_INIT_COUNT
	.align		4
        /*008c*/ 	.byte	0x02, 0x4a
	.zero		1
	.zero		1


	//----- nvinfo : EIATTR_SYSCALL_OFFSETS
	.align		4
        /*0090*/ 	.byte	0x04, 0x46
        /*0092*/ 	.short	(.L_3545 - .L_3544)


	//   ....[0]....
.L_3544:
        /*0094*/ 	.word	0x00001080


	//   ....[1]....
        /*0098*/ 	.word	0x000022e0


	//   ....[2]....
        /*009c*/ 	.word	0x00003480


	//   ....[3]....
        /*00a0*/ 	.word	0x00004530


	//   ....[4]....
        /*00a4*/ 	.word	0x00005580


	//   ....[5]....
        /*00a8*/ 	.word	0x00006320


	//   ....[6]....
        /*00ac*/ 	.word	0x00007180


	//   ....[7]....
        /*00b0*/ 	.word	0x00007fe0


	//----- nvinfo : EIATTR_EXIT_INSTR_OFFSETS
	.align		4
.L_3545:
        /*00b4*/ 	.byte	0x04, 0x1c
        /*00b6*/ 	.short	(.L_3547 - .L_3546)


	//   ....[0]....
.L_3546:
        /*00b8*/ 	.word	0x00007420


	//   ....[1]....
        /*00bc*/ 	.word	0x00007560


	//   ....[2]....
        /*00c0*/ 	.word	0x000075a0


	//   ....[3]....
        /*00c4*/ 	.word	0x00007630


	//   ....[4]....
        /*00c8*/ 	.word	0x00007660


	//   ....[5]....
        /*00cc*/ 	.word	0x00007690


	//   ....[6]....
        /*00d0*/ 	.word	0x00007710


	//   ....[7]....
        /*00d4*/ 	.word	0x00007740


	//   ....[8]....
        /*00d8*/ 	.word	0x000077d0


	//   ....[9]....
        /*00dc*/ 	.word	0x00007810


	//   ....[10]....
        /*00e0*/ 	.word	0x00007850


	//   ....[11]....
        /*00e4*/ 	.word	0x00007920


	//   ....[12]....
        /*00e8*/ 	.word	0x00007a80


	//   ....[13]....
        /*00ec*/ 	.word	0x00007be0


	//   ....[14]....
        /*00f0*/ 	.word	0x00007d30


	//   ....[15]....
        /*00f4*/ 	.word	0x00007d60


	//   ....[16]....
        /*00f8*/ 	.word	0x00007d90


	//   ....[17]....
        /*00fc*/ 	.word	0x00007e30


	//   ....[18]....
        /*0100*/ 	.word	0x00007e80


	//   ....[19]....
        /*0104*/ 	.word	0x00007ff0


	//   ....[20]....
        /*0108*/ 	.word	0x000080f0


	//   ....[21]....
        /*010c*/ 	.word	0x00008220


	//   ....[22]....
        /*0110*/ 	.word	0x00008250


	//----- nvinfo : EIATTR_MAX_THREADS
	.align		4
.L_3547:
        /*0114*/ 	.byte	0x04, 0x05
        /*0116*/ 	.short	(.L_3549 - .L_3548)
.L_3548:
        /*0118*/ 	.word	0x00000080
        /*011c*/ 	.word	0x00000001
        /*0120*/ 	.word	0x00000001


	//----- nvinfo : EIATTR_CRS_STACK_SIZE
	.align		4
.L_3549:
        /*0124*/ 	.byte	0x04, 0x1e
        /*0126*/ 	.short	(.L_3551 - .L_3550)
.L_3550:
        /*0128*/ 	.word	0x00000000


	//----- nvinfo : EIATTR_CBANK_PARAM_SIZE
	.align		4
.L_3551:
        /*012c*/ 	.byte	0x03, 0x19
        /*012e*/ 	.short	0x003c


	//----- nvinfo : EIATTR_PARAM_CBANK
	.align		4
        /*0130*/ 	.byte	0x04, 0x0a
        /*0132*/ 	.short	(.L_3553 - .L_3552)
	.align		4
.L_3552:
        /*0134*/ 	.word	index@(.nv.constant0._ZN2at6native27unrolled_elementwise_kernelIZZZNS0_49_GLOBAL__N__b919a28f_16_Normalization_cu_5c38458722batch_norm_calc_invstdERKNS_6TensorES5_dENKUlvE_clEvENKUlvE2_clEvEUlN3c108BFloat16EE_St5arrayIPcLm2EELi4E23TrivialOffsetCalculatorILi1EjESF_NS0_6memory12LoadWithCastILi1EEENSG_13StoreWithCastILi1EEEEEviT_T0_T2_T3_T4_T5_)
        /*0138*/ 	.short	0x0380
        /*013a*/ 	.short	0x003c


	//----- nvinfo : EIATTR_SW_WAR
	.align		4
.L_3553:
        /*013c*/ 	.byte	0x04, 0x36
        /*013e*/ 	.short	(.L_3555 - .L_3554)
.L_3554:
        /*0140*/ 	.word	0x00000008
.L_3555:


//--------------------- .nv.info._ZN2at6native18elementwise_kernelILi128ELi2EZNS0_22gpu_kernel_impl_nocastIZZZNS0_49_GLOBAL__N__b919a28f_16_Normalization_cu_5c38458722batch_norm_calc_invstdERKNS_6TensorES6_dENKUlvE_clEvENKUlvE2_clEvEUlN3c108BFloat16EE_EEvRNS_18TensorIteratorBaseERKT_EUliE_EEviT1_ --------------------------
	.section	.nv.info._ZN2at6native18elementwise_kernelILi128ELi2EZNS0_22gpu_kernel_impl_nocastIZZZNS0_49_GLOBAL__N__b919a28f_16_Normalization_cu_5c38458722batch_norm_calc_invstdERKNS_6TensorES6_dENKUlvE_clEvENKUlvE2_clEvEUlN3c108BFloat16EE_EEvRNS_18TensorIteratorBaseERKT_EUliE_EEviT1_,"",@"SHT_CUDA_INFO"
	.sectionflags	@""
	.align	4


	//----- nvinfo : EIATTR_CUDA_API_VERSION
	.align		4
        /*0000*/ 	.byte	0x04, 0x37
        /*0002*/ 	.short	(.L_3557 - .L_3556)
.L_3556:
        /*0004*/ 	.word	0x00000082


	//----- nvinfo : EIATTR_KPARAM_INFO
	.align		4
.L_3557:
        /*0008*/ 	.byte	0x04, 0x17
        /*000a*/ 	.short	(.L_3559 - .L_3558)
.L_3558:
        /*000c*/ 	.word	0x00000000
        /*0010*/ 	.short	0x0001
        /*0012*/ 	.short	0x0008
        /*0014*/ 	.byte	0x00, 0xf0, 0x81, 0x08


	//----- nvinfo : EIATTR_KPARAM_INFO
	.align		4
.L_3559:
        /*0018*/ 	.byte	0x04, 0x17
        /*001a*/ 	.short	(.L_3561 - .L_3560)
.L_3560:
        /*001c*/ 	.word	0x00000000
        /*0020*/ 	.short	0x0000
        /*0022*/ 	.short	0x0000
        /*0024*/ 	.byte	0x00, 0xf0, 0x11, 0x00


	//----- nvinfo : EIATTR_SPARSE_MMA_MASK
	.align		4
.L_3561:
        /*0028*/ 	.byte	0x03, 0x50
        /*002a*/ 	.short	0x0000


	//----- nvinfo : EIATTR_MAXREG_COUNT
	.align		4
        /*002c*/ 	.byte	0x03, 0x1b
        /*002e*/ 	.short	0x0080


	//----- nvinfo : EIATTR_MERCURY_ISA_VERSION
	.align		4
        /*0030*/ 	.byte	0x03, 0x5f
        /*0032*/ 	.short	0x0101


	//----- nvinfo : EIATTR_VRC_CTA_INIT_COUNT
	.align		4
        /*0034*/ 	.byte	0x02, 0x4a
	.zero		1
	.zero		1


	//----- nvinfo : EIATTR_EXIT_INSTR_OFFSETS
	.align		4
        /*0038*/ 	.byte	0x04, 0x1c
        /*003a*/ 	.short	(.L_3563 - .L_3562)


	//   ....[0]....
.L_3562:
        /*003c*/ 	.word	0x00000180


	//   ....[1]....
        /*0040*/ 	.word	0x00000210


	//   ....[2]....
        /*0044*/ 	.word	0x00001610


	//   ....[3]....
        /*0048*/ 	.word	0x00002970


	//----- nvinfo : EIATTR_MAX_THREADS
	.align		4
.L_3563:
        /*004c*/ 	.byte	0x04, 0x05
        /*004e*/ 	.short	(.L_3565 - .L_3564)
.L_3564:
        /*0050*/ 	.word	0x00000080
        /*0054*/ 	.word	0x00000001
        /*0058*/ 	.word	0x00000001


	//----- nvinfo : EIATTR_CRS_STACK_SIZE
	.align		4
.L_3565:
        /*005c*/ 	.byte	0x04, 0x1e
        /*005e*/ 	.short	(.L_3567 - .L_3566)
.L_3566:
        /*0060*/ 	.word	0x00000000


	//----- nvinfo : EIATTR_CBANK_PARAM_SIZE
	.align		4
.L_3567:
        /*0064*/ 	.byte	0x03, 0x19
        /*0066*/ 	.short	0x0228


	//----- nvinfo : EIATTR_PARAM_CBANK
	.align		4
        /*0068*/ 	.byte	0x04, 0x0a
        /*006a*/ 	.short	(.L_3569 - .L_3568)
	.align		4
.L_3568:
        /*006c*/ 	.word	index@(.nv.constant0._ZN2at6native18elementwise_kernelILi128ELi2EZNS0_22gpu_kernel_impl_nocastIZZZNS0_49_GLOBAL__N__b919a28f_16_Normalization_cu_5c38458722batch_norm_calc_invstdERKNS_6TensorES6_dENKUlvE_clEvENKUlvE2_clEvEUlN3c108BFloat16EE_EEvRNS_18TensorIteratorBaseERKT_EUliE_EEviT1_)
        /*0070*/ 	.short	0x0380
        /*0072*/ 	.short	0x0228


	//----- nvinfo : EIATTR_SW_WAR
	.align		4
.L_3569:
        /*0074*/ 	.byte	0x04, 0x36
        /*0076*/ 	.short	(.L_3571 - .L_3570)
.L_3570:
        /*0078*/ 	.word	0x00000008
.L_3571:


//--------------------- .nv.info._ZN2at6native27unrolled_elementwise_kernelIZZZNS0_49_GLOBAL__N__b919a28f_16_Normalization_cu_5c38458722batch_norm_calc_invstdERKNS_6TensorES5_dENKUlvE_clEvENKUlvE2_clEvEUlN3c108BFloat16EE_St5arrayIPcLm2EELi4E23TrivialOffsetCalculatorILi1EjESF_NS0_6memory15LoadWithoutCastENSG_16StoreWithoutCastEEEviT_T0_T2_T3_T4_T5_ --------------------------
	.section	.nv.info._ZN2at6native27unrolled_elementwise_kernelIZZZNS0_49_GLOBAL__N__b919a28f_16_Normalization_cu_5c38458722batch_norm_calc_invstdERKNS_6TensorES5_dENKUlvE_clEvENKUlvE2_clEvEUlN3c108BFloat16EE_St5arrayIPcLm2EELi4E23TrivialOffsetCalculatorILi1EjESF_NS0_6memory15LoadWithoutCastENSG_16StoreWithoutCastEEEviT_T0_T2_T3_T4_T5_,"",@"SHT_CUDA_INFO"
	.sectionflags	@""
	.align	4


	//----- nvinfo : EIATTR_CUDA_API_VERSION
	.align		4
        /*0000*/ 	.byte	0x04, 0x37
        /*0002*/ 	.short	(.L_3573 - .L_3572)
.L_3572:
        /*0004*/ 	.word	0x00000082


	//----- nvinfo : EIATTR_KPARAM_INFO
	.align		4
.L_3573:
        /*0008*/ 	.byte	0x04, 0x17
        /*000a*/ 	.short	(.L_3575 - .L_3574)
.L_3574:
        /*000c*/ 	.word	0x00000000
        /*0010*/ 	.short	0x0006
        /*0012*/ 	.short	0x002b
        /*0014*/ 	.byte	0x00, 0xf0, 0x05, 0x00


	//----- nvinfo : EIATTR_KPARAM_INFO
	.align		4
.L_3575:
        /*0018*/ 	.byte	0x04, 0x17
        /*001a*/ 	.short	(.L_3577 - .L_3576)
.L_3576:
        /*001c*/ 	.word	0x00000000
        /*0020*/ 	.short	0x0005
        /*0022*/ 	.short	0x002a
        /*0024*/ 	.byte	0x00, 0xf0, 0x05, 0x00


	//----- nvinfo : EIATTR_KPARAM_INFO
	.align		4
.L_3577:
        /*0028*/ 	.byte	0x04, 0x17
        /*002a*/ 	.short	(.L_3579 - .L_3578)
.L_3578:
        /*002c*/ 	.word	0x00000000
        /*0030*/ 	.short	0x0004
        /*0032*/ 	.short	0x0029
        /*0034*/ 	.byte	0x00, 0xf0, 0x05, 0x00


	//----- nvinfo : EIATTR_KPARAM_INFO
	.align		4
.L_3579:
        /*0038*/ 	.byte	0x04, 0x17
        /*003a*/ 	.short	(.L_3581 - .L_3580)
.L_3580:
        /*003c*/ 	.word	0x00000000
        /*0040*/ 	.short	0x0003
        /*0042*/ 	.short	0x0028
        /*0044*/ 	.byte	0x00, 0xf0, 0x05, 0x00


	//----- nvinfo : EIATTR_KPARAM_INFO
	.align		4
.L_3581:
        /*0048*/ 	.byte	0x04, 0x17
        /*004a*/ 	.short	(.L_3583 - .L_3582)
.L_3582:
        /*004c*/ 	.word	0x00000000
        /*0050*/ 	.short	0x0002
        /*0052*/ 	.short	0x0018
        /*0054*/ 	.byte	0x00, 0xf0, 0x41, 0x00


	//----- nvinfo : EIATTR_KPARAM_INFO
	.align		4
.L_3583:
        /*0058*/ 	.byte	0x04, 0x17
        /*005a*/ 	.short	(.L_3585 - .L_3584)
.L_3584:
        /*005c*/ 	.word	0x00000000
        /*0060*/ 	.short	0x0001
        /*0062*/ 	.short	0x0008
        /*0064*/ 	.byte	0x00, 0xf0, 0x41, 0x00


	//----- nvinfo : EIATTR_KPARAM_INFO
	.align		4
.L_3585:
        /*0068*/ 	.byte	0x04, 0x17
        /*006a*/ 	.short	(.L_3587 - .L_3586)
.L_3586:
        /*006c*/ 	.word	0x00000000
        /*0070*/ 	.short	0x0000
        /*0072*/ 	.short	0x0000
        /*0074*/ 	.byte	0x00, 0xf0, 0x11, 0x00


	//----- nvinfo : EIATTR_SPARSE_MMA_MASK
	.align		4
.L_3587:
        /*0078*/ 	.byte	0x03, 0x50
        /*007a*/ 	.short	0x0000


	//----- nvinfo : EIATTR_MAXREG_COUNT
	.align		4
        /*007c*/ 	.byte	0x03, 0x1b
        /*007e*/ 	.short	0x00ff


	//----- nvinfo : EIATTR_MERCURY_ISA_VERSION
	.align		4
        /*0080*/ 	.byte	0x03, 0x5f
        /*0082*/ 	.short	0x0101


	//----- nvinfo : EIATTR_VRC_CTA_INIT_COUNT
	.align		4
        /*0084*/ 	.byte	0x02, 0x4a
	.zero		1
	.zero		1


	//----- nvinfo : EIATTR_EXIT_INSTR_OFFSETS
	.align		4
        /*0088*/ 	.byte	0x04, 0x1c
        /*008a*/ 	.short	(.L_3589 - .L_3588)


	//   ....[0]....
.L_3588:
        /*008c*/ 	.word	0x000004a0


	//   ....[1]....
        /*0090*/ 	.word	0x00000520


	//----- nvinfo : EIATTR_MAX_THREADS
	.align		4
.L_3589:
        /*0094*/ 	.byte	0x04, 0x05
        /*0096*/ 	.short	(.L_3591 - .L_3590)
.L_3590:
        /*0098*/ 	.word	0x00000080
        /*009c*/ 	.word	0x00000001
        /*00a0*/ 	.word	0x00000001


	//----- nvinfo : EIATTR_CRS_STACK_SIZE
	.align		4
.L_3591:
        /*00a4*/ 	.byte	0x04, 0x1e
        /*00a6*/ 	.short	(.L_3593 - .L_3592)
.L_3592:
        /*00a8*/ 	.word	0x00000000


	//----- nvinfo : EIATTR_CBANK_PARAM_SIZE
	.align		4
.L_3593:
        /*00ac*/ 	.byte	0x03, 0x19
        /*00ae*/ 	.short	0x002c


	//----- nvinfo : EIATTR_PARAM_CBANK
	.align		4
        /*00b0*/ 	.byte	0x04, 0x0a
        /*00b2*/ 	.short	(.L_3595 - .L_3594)
	.align		4
.L_3594:
        /*00b4*/ 	.word	index@(.nv.constant0._ZN2at6native27unrolled_elementwise_kernelIZZZNS0_49_GLOBAL__N__b919a28f_16_Normalization_cu_5c38458722batch_norm_calc_invstdERKNS_6TensorES5_dENKUlvE_clEvENKUlvE2_clEvEUlN3c108BFloat16EE_St5arrayIPcLm2EELi4E23TrivialOffsetCalculatorILi1EjESF_NS0_6memory15LoadWithoutCastENSG_16StoreWithoutCastEEEviT_T0_T2_T3_T4_T5_)
        /*00b8*/ 	.short	0x0380
        /*00ba*/ 	.short	0x002c


	//----- nvinfo : EIATTR_SW_WAR
	.align		4
.L_3595:
        /*00bc*/ 	.byte	0x04, 0x36
        /*00be*/ 	.short	(.L_3597 - .L_3596)
.L_3596:
        /*00c0*/ 	.word	0x00000008
.L_3597:


//--------------------- .nv.info._ZN2at6native29vectorized_elementwise_kernelILi2EZZZNS0_49_GLOBAL__N__b919a28f_16_Normalization_cu_5c38458722batch_norm_calc_invstdERKNS_6TensorES5_dENKUlvE_clEvENKUlvE2_clEvEUlN3c108BFloat16EE_St5arrayIPcLm2EEEEviT0_T1_ --------------------------
	.section	.nv.info._ZN2at6native29vectorized_elementwise_kernelILi2EZZZNS0_49_GLOBAL__N__b919a28f_16_Normalization_cu_5c38458722batch_norm_calc_invstdERKNS_6TensorES5_dENKUlvE_clEvENKUlvE2_clEvEUlN3c108BFloat16EE_St5arrayIPcLm2EEEEviT0_T1_,"",@"SHT_CUDA_INFO"
	.sectionflags	@""
	.align	4


	//----- nvinfo : EIATTR_CUDA_API_VERSION
	.align		4
        /*0000*/ 	.byte	0x04, 0x37
        /*0002*/ 	.short	(.L_3599 - .L_3598)
.L_3598:
        /*0004*/ 	.word	0x00000082


	//----- nvinfo : EIATTR_KPARAM_INFO
	.align		4
.L_3599:
        /*0008*/ 	.byte	0x04, 0x17
        /*000a*/ 	.short	(.L_3601 - .L_3600)
.L_3600:
        /*000c*/ 	.word	0x00000000
        /*0010*/ 	.short	0x0002
        /*0012*/ 	.short	0x0018
        /*0014*/ 	.byte	0x00, 0xf0, 0x41, 0x00


	//----- nvinfo : EIATTR_KPARAM_INFO
	.align		4
.L_3601:
        /*0018*/ 	.byte	0x04, 0x17
        /*001a*/ 	.short	(.L_3603 - .L_3602)
.L_3602:
        /*001c*/ 	.word	0x00000000
        /*0020*/ 	.short	0x0001
        /*0022*/ 	.short	0x0008
        /*0024*/ 	.byte	0x00, 0xf0, 0x41, 0x00


	//----- nvinfo : EIATTR_KPARAM_INFO
	.align		4
.L_3603:
        /*0028*/ 	.byte	0x04, 0x17
        /*002a*/ 	.short	(.L_3605 - .L_3604)
.L_3604:
        /*002c*/ 	.word	0x00000000
        /*0030*/ 	.short	0x0000
        /*0032*/ 	.short	0x0000
        /*0034*/ 	.byte	0x00, 0xf0, 0x11, 0x00


	//----- nvinfo : EIATTR_SPARSE_MMA_MASK
	.align		4
.L_3605:
        /*0038*/ 	.byte	0x03, 0x50
        /*003a*/ 	.short	0x0000


	//----- nvinfo : EIATTR_MAXREG_COUNT
	.align		4
        /*003c*/ 	.byte	0x03, 0x1b
        /*003e*/ 	.short	0x00ff


	//----- nvinfo : EIATTR_MERCURY_ISA_VERSION
	.align		4
        /*0040*/ 	.byte	0x03, 0x5f
        /*0042*/ 	.short	0x0101


	//----- nvinfo : EIATTR_VRC_CTA_INIT_COUNT
	.align		4
        /*0044*/ 	.byte	0x02, 0x4a
	.zero		1
	.zero		1


	//----- nvinfo : EIATTR_EXIT_INSTR_OFFSETS
	.align		4
        /*0048*/ 	.byte	0x04, 0x1c
        /*004a*/ 	.short	(.L_3607 - .L_3606)


	//   ....[0]....
.L_3606:
        /*004c*/ 	.word	0x00000a50


	//   ....[1]....
        /*0050*/ 	.word	0x00000aa0


	//   ....[2]....
        /*0054*/ 	.word	0x00000d70


	//----- nvinfo : EIATTR_MAX_THREADS
	.align		4
.L_3607:
        /*0058*/ 	.byte	0x04, 0x05
        /*005a*/ 	.short	(.L_3609 - .L_3608)
.L_3608:
        /*005c*/ 	.word	0x00000080
        /*0060*/ 	.word	0x00000001
        /*0064*/ 	.word	0x00000001


	//----- nvinfo : EIATTR_CRS_STACK_SIZE
	.align		4
.L_3609:
        /*0068*/ 	.byte	0x04, 0x1e
        /*006a*/ 	.short	(.L_3611 - .L_3610)
.L_3610:
        /*006c*/ 	.word	0x00000000


	//----- nvinfo : EIATTR_CBANK_PARAM_SIZE
	.align		4
.L_3611:
        /*0070*/ 	.byte	0x03, 0x19
        /*0072*/ 	.short	0x0028


	//----- nvinfo : EIATTR_PARAM_CBANK
	.align		4
        /*0074*/ 	.byte	0x04, 0x0a
        /*0076*/ 	.short	(.L_3613 - .L_3612)
	.align		4
.L_3612:
        /*0078*/ 	.word	index@(.nv.constant0._ZN2at6native29vectorized_elementwise_kernelILi2EZZZNS0_49_GLOBAL__N__b919a28f_16_Normalization_cu_5c38458722batch_norm_calc_invstdERKNS_6TensorES5_dENKUlvE_clEvENKUlvE2_clEvEUlN3c108BFloat16EE_St5arrayIPcLm2EEEEviT0_T1_)
        /*007c*/ 	.short	0x0380
        /*007e*/ 	.short	0x0028


	//----- nvinfo : EIATTR_SW_WAR
	.align		4
.L_3613:
        /*0080*/ 	.byte	0x04, 0x36
        /*0082*/ 	.short	(.L_3615 - .L_3614)
.L_3614:
        /*0084*/ 	.word	0x00000008
.L_3615:


//--------------------- .nv.info._ZN2at6native29vectorized_elementwise_kernelILi4EZZZNS0_49_GLOBAL__N__b919a28f_16_Normalization_cu_5c38458722batch_norm_calc_invstdERKNS_6TensorES5_dENKUlvE_clEvENKUlvE2_clEvEUlN3c108BFloat16EE_St5arrayIPcLm2EEEEviT0_T1_ --------------------------
	.section	.nv.info._ZN2at6native29vectorized_elementwise_kernelILi4EZZZNS0_49_GLOBAL__N__b919a28f_16_Normalization_cu_5c38458722batch_norm_calc_invstdERKNS_6TensorES5_dENKUlvE_clEvENKUlvE2_clEvEUlN3c108BFloat16EE_St5arrayIPcLm2EEEEviT0_T1_,"",@"SHT_CUDA_INFO"
	.sectionflags	@""
	.align	4


	//----- nvinfo : EIATTR_CUDA_API_VERSION
	.align		4
        /*0000*/ 	.byte	0x04, 0x37
        /*0002*/ 	.short	(.L_3617 - .L_3616)
.L_3616:
        /*0004*/ 	.word	0x00000082


	//----- nvinfo : EIATTR_KPARAM_INFO
	.align		4
.L_3617:
        /*0008*/ 	.byte	0x04, 0x17
        /*000a*/ 	.short	(.L_3619 - .L_3618)
.L_3618:
        /*000c*/ 	.word	0x00000000
        /*0010*/ 	.short	0x0002
        /*0012*/ 	.short	0x0018
        /*0014*/ 	.byte	0x00, 0xf0, 0x41, 0x00


	//----- nvinfo : EIATTR_KPARAM_INFO
	.align		4
.L_3619:
        /*0018*/ 	.byte	0x04, 0x17
        /*001a*/ 	.short	(.L_3621 - .L_3620)
.L_3620:
        /*001c*/ 	.word	0x00000000
        /*0020*/ 	.short	0x0001
        /*0022*/ 	.short	0x0008
        /*0024*/ 	.byte	0x00, 0xf0, 0x41, 0x00


	//----- nvinfo : EIATTR_KPARAM_INFO
	.align		4
.L_3621:
        /*0028*/ 	.byte	0x04, 0x17
        /*002a*/ 	.short	(.L_3623 - .L_3622)
.L_3622:
        /*002c*/ 	.word	0x00000000
        /*0030*/ 	.short	0x0000
        /*0032*/ 	.short	0x0000
        /*0034*/ 	.byte	0x00, 0xf0, 0x11, 0x00


	//----- nvinfo : EIATTR_SPARSE_MMA_MASK
	.align		4
.L_3623:
        /*0038*/ 	.byte	0x03, 0x50
        /*003a*/ 	.short	0x0000


	//----- nvinfo : EIATTR_MAXREG_COUNT
	.align		4
        /*003c*/ 	.byte	0x03, 0x1b
        /*003e*/ 	.short	0x00ff


	//----- nvinfo : EIATTR_MERCURY_ISA_VERSION
	.align		4
        /*0040*/ 	.byte	0x03, 0x5f
        /*0042*/ 	.short	0x0101


	//----- nvinfo : EIATTR_VRC_CTA_INIT_COUNT
	.align		4
        /*0044*/ 	.byte	0x02, 0x4a
	.zero		1
	.zero		1


	//----- nvinfo : EIATTR_EXIT_INSTR_OFFSETS
	.align		4
        /*0048*/ 	.byte	0x04, 0x1c
        /*004a*/ 	.short	(.L_3625 - .L_3624)


	//   ....[0]....
.L_3624:
        /*004c*/ 	.word	0x00000a50


	//   ....[1]....
        /*0050*/ 	.word	0x00000aa0


	//   ....[2]....
        /*0054*/ 	.word	0x00000d30


	//----- nvinfo : EIATTR_MAX_THREADS
	.align		4
.L_3625:
        /*0058*/ 	.byte	0x04, 0x05
        /*005a*/ 	.short	(.L_3627 - .L_3626)
.L_3626:
        /*005c*/ 	.word	0x00000080
        /*0060*/ 	.word	0x00000001
        /*0064*/ 	.word	0x00000001


	//----- nvinfo : EIATTR_CRS_STACK_SIZE
	.align		4
.L_3627:
        /*0068*/ 	.byte	0x04, 0x1e
        /*006a*/ 	.short	(.L_3629 - .L_3628)
.L_3628:
        /*006c*/ 	.word	0x00000000


	//----- nvinfo : EIATTR_CBANK_PARAM_SIZE
	.align		4
.L_3629:
        /*0070*/ 	.byte	0x03, 0x19
        /*0072*/ 	.short	0x0028


	//----- nvinfo : EIATTR_PARAM_CBANK
	.align		4
        /*0074*/ 	.byte	0x04, 0x0a
        /*0076*/ 	.short	(.L_3631 - .L_3630)
	.align		4
.L_3630:
        /*0078*/ 	.word	index@(.nv.constant0._ZN2at6native29vectorized_elementwise_kernelILi4EZZZNS0_49_GLOBAL__N__b919a28f_16_Normalization_cu_5c38458722batch_norm_calc_invstdERKNS_6TensorES5_dENKUlvE_clEvENKUlvE2_clEvEUlN3c108BFloat16EE_St5arrayIPcLm2EEEEviT0_T1_)
        /*007c*/ 	.short	0x0380
        /*007e*/ 	.short	0x0028


	//----- nvinfo : EIATTR_SW_WAR
	.align		4
.L_3631:
        /*0080*/ 	.byte	0x04, 0x36
        /*0082*/ 	.short	(.L_3633 - .L_3632)
.L_3632:
        /*0084*/ 	.word	0x00000008
.L_3633:


//--------------------- .nv.info._ZN2at6native29vectorized_elementwise_kernelILi8EZZZNS0_49_GLOBAL__N__b919a28f_16_Normalization_cu_5c38458722batch_norm_calc_invstdERKNS_6TensorES5_dENKUlvE_clEvENKUlvE2_clEvEUlN3c108BFloat16EE_St5arrayIPcLm2EEEEviT0_T1_ --------------------------
	.section	.nv.info._ZN2at6native29vectorized_elementwise_kernelILi8EZZZNS0_49_GLOBAL__N__b919a28f_16_Normalization_cu_5c38458722batch_norm_calc_invstdERKNS_6TensorES5_dENKUlvE_clEvENKUlvE2_clEvEUlN3c108BFloat16EE_St5arrayIPcLm2EEEEviT0_T1_,"",@"SHT_CUDA_INFO"
	.sectionflags	@""
	.align	4


	//----- nvinfo : EIATTR_CUDA_API_VERSION
	.align		4
        /*0000*/ 	.byte	0x04, 0x37
        /*0002*/ 	.short	(.L_3635 - .L_3634)
.L_3634:
        /*0004*/ 	.word	0x00000082


	//----- nvinfo : EIATTR_KPARAM_INFO
	.align		4
.L_3635:
        /*0008*/ 	.byte	0x04, 0x17
        /*000a*/ 	.short	(.L_3637 - .L_3636)
.L_3636:
        /*000c*/ 	.word	0x00000000
        /*0010*/ 	.short	0x0002
        /*0012*/ 	.short	0x0018
        /*0014*/ 	.byte	0x00, 0xf0, 0x41, 0x00


	//----- nvinfo : EIATTR_KPARAM_INFO
	.align		4
.L_3637:
        /*0018*/ 	.byte	0x04, 0x17
        /*001a*/ 	.short	(.L_3639 - .L_3638)
.L_3638:
        /*001c*/ 	.word	0x00000000
        /*0020*/ 	.short	0x0001
        /*0022*/ 	.short	0x0008
        /*0024*/ 	.byte	0x00, 0xf0, 0x41, 0x00


	//----- nvinfo : EIATTR_KPARAM_INFO
	.align		4
.L_3639:
        /*0028*/ 	.byte	0x04, 0x17
        /*002a*/ 	.short	(.L_3641 - .L_3640)
.L_3640:
        /*002c*/ 	.word	0x00000000
        /*0030*/ 	.short	0x0000
        /*0032*/ 	.short	0x0000
        /*0034*/ 	.byte	0x00, 0xf0, 0x11, 0x00


	//----- nvinfo : EIATTR_SPARSE_MMA_MASK
	.align		4
.L_3641:
        /*0038*/ 	.byte	0x03, 0x50
        /*003a*/ 	.short	0x0000


	//----- nvinfo : EIATTR_MAXREG_COUNT
	.align		4
        /*003c*/ 	.byte	0x03, 0x1b
        /*003e*/ 	.short	0x00ff


	//----- nvinfo : EIATTR_MERCURY_ISA_VERSION
	.align		4
        /*0040*/ 	.byte	0x03, 0x5f
        /*0042*/ 	.short	0x0101


	//----- nvinfo : EIATTR_VRC_CTA_INIT_COUNT
	.align		4
        /*0044*/ 	.byte	0x02, 0x4a
	.zero		1
	.zero		1


	//----- nvinfo : EIATTR_EXIT_INSTR_OFFSETS
	.align		4
        /*0048*/ 	.byte	0x04, 0x1c
        /*004a*/ 	.short	(.L_3643 - .L_3642)


	//   ....[0]....
.L_3642:
        /*004c*/ 	.word	0x00000010


	//----- nvinfo : EIATTR_MAX_THREADS
	.align		4
.L_3643:
        /*0050*/ 	.byte	0x04, 0x05
        /*0052*/ 	.short	(.L_3645 - .L_3644)
.L_3644:
        /*0054*/ 	.word	0x00000080
        /*0058*/ 	.word	0x00000001
        /*005c*/ 	.word	0x00000001


	//----- nvinfo : EIATTR_CBANK_PARAM_SIZE
	.align		4
.L_3645:
        /*0060*/ 	.byte	0x03, 0x19
        /*0062*/ 	.short	0x0028


	//----- nvinfo : EIATTR_PARAM_CBANK
	.align		4
        /*0064*/ 	.byte	0x04, 0x0a
        /*0066*/ 	.short	(.L_3647 - .L_3646)
	.align		4
.L_3646:
        /*0068*/ 	.word	index@(.nv.constant0._ZN2at6native29vectorized_elementwise_kernelILi8EZZZNS0_49_GLOBAL__N__b919a28f_16_Normalization_cu_5c38458722batch_norm_calc_invstdERKNS_6TensorES5_dENKUlvE_clEvENKUlvE2_clEvEUlN3c108BFloat16EE_St5arrayIPcLm2EEEEviT0_T1_)
        /*006c*/ 	.short	0x0380
        /*006e*/ 	.short	0x0028


	//----- nvinfo : EIATTR_SW_WAR
	.align		4
.L_3647:
        /*0070*/ 	.byte	0x04, 0x36
        /*0072*/ 	.short	(.L_3649 - .L_3648)
.L_3648:
        /*0074*/ 	.word	0x00000008
.L_3649:


//--------------------- .nv.info._ZN2at6native18elementwise_kernelILi128ELi4EZNS0_15gpu_kernel_implIZZZNS0_49_GLOBAL__N__b919a28f_16_Normalization_cu_5c38458722batch_norm_calc_invstdERKNS_6TensorES6_dENKUlvE_clEvENKUlvE1_clEvEUlN3c104HalfEE_EEvRNS_18TensorIteratorBaseERKT_EUliE_EEviT1_ --------------------------
	.section	.nv.info._ZN2at6native18elementwise_kernelILi128ELi4EZNS0_15gpu_kernel_implIZZZNS0_49_GLOBAL__N__b919a28f_16_Normalization_cu_5c38458722batch_norm_calc_invstdERKNS_6TensorES6_dENKUlvE_clEvENKUlvE1_clEvEUlN3c104HalfEE_EEvRNS_18TensorIteratorBaseERKT_EUliE_EEviT1_,"",@"SHT_CUDA_INFO"
	.sectionflags	@""
	.align	4


	//----- nvinfo : EIATTR_CUDA_API_VERSION
	.align		4
        /*0000*/ 	.byte	0x04, 0x37
        /*0002*/ 	.short	(.L_3651 - .L_3650)
.L_3650:
        /*0004*/ 	.word	0x00000082


	//----- nvinfo : EIATTR_KPARAM_INFO
	.align		4
.L_3651:
        /*0008*/ 	.byte	0x04, 0x17
        /*000a*/ 	.short	(.L_3653 - .L_3652)
.L_3652:
        /*000c*/ 	.word	0x00000000
        /*0010*/ 	.short	0x0001
        /*0012*/ 	.short	0x0008
        /*0014*/ 	.byte	0x00, 0xf0, 0xa1, 0x08


	//----- nvinfo : EIATTR_KPARAM_INFO
	.align		4
.L_3653:
        /*0018*/ 	.byte	0x04, 0x17
        /*001a*/ 	.short	(.L_3655 - .L_3654)
.L_3654:
        /*001c*/ 	.word	0x00000000
        /*0020*/ 	.short	0x0000
        /*0022*/ 	.short	0x0000
        /*0024*/ 	.byte	0x00, 0xf0, 0x11, 0x00


	//----- nvinfo : EIATTR_SPARSE_MMA_MASK
	.align		4
.L_3655:
        /*0028*/ 	.byte	0x03, 0x50
        /*002a*/ 	.short	0x0000


	//----- nvinfo : EIATTR_MAXREG_COUNT
	.align		4
        /*002c*/ 	.byte	0x03, 0x1b
        /*002e*/ 	.short	0x0080


	//----- nvinfo : EIATTR_EXTERNS
	.align		4
        /*0030*/ 	.byte	0x04, 0x0f
        /*0032*/ 	.short	(.L_3657 - .L_3656)


	//   ....[0]....
	.align		4
.L_3656:
        /*0034*/ 	.word	index@(__assertfail)


	//----- nvinfo : EIATTR_MERCURY_ISA_VERSION
	.align		4
.L_3657:
        /*0038*/ 	.byte	0x03, 0x5f
        /*003a*/ 	.short	0x0101


	//----- nvinfo : EIATTR_VRC_CTA_INIT_COUNT
	.align		4
        /*003c*/ 	.byte	0x02, 0x4a
	.zero		1
	.zero		1


	//----- nvinfo : EIATTR_SYSCALL_OFFSETS
	.align		4
        /*0040*/ 	.byte	0x04, 0x46
        /*0042*/ 	.short	(.L_3659 - .L_3658)


	//   ....[0]....
.L_3658:
        /*0044*/ 	.word	0x00002270


	//   ....[1]....
        /*0048*/ 	.word	0x000030a0


	//   ....[2]....
        /*004c*/ 	.word	0x00005480


	//   ....[3]....
        /*0050*/ 	.word	0x000060e0


	//   ....[4]....
        /*0054*/ 	.word	0x000085d0


	//   ....[5]....
        /*0058*/ 	.word	0x00009230


	//   ....[6]....
        /*005c*/ 	.word	0x0000b730


	//   ....[7]....
        /*0060*/ 	.word	0x0000c360


	//----- nvinfo : EIATTR_EXIT_INSTR_OFFSETS
	.align		4
.L_3659:
        /*0064*/ 	.byte	0x04, 0x1c
        /*0066*/ 	.short	(.L_3661 - .L_3660)


	//   ....[0]....
.L_3660:
        /*0068*/ 	.word	0x000094e0


	//   ....[1]....
        /*006c*/ 	.word	0x0000b8e0


	//   ....[2]....
        /*0070*/ 	.word	0x0000b920


	//   ....[3]....
        /*0074*/ 	.word	0x0000b9b0


	//   ....[4]....
        /*0078*/ 	.word	0x0000b9e0


	//   ....[5]....
        /*007c*/ 	.word	0x0000ba10


	//   ....[6]....
        /*0080*/ 	.word	0x0000ba90


	//   ....[7]....
        /*0084*/ 	.word	0x0000bac0


	//   ....[8]....
        /*0088*/ 	.word	0x0000bb50


	//   ....[9]....
        /*008c*/ 	.word	0x0000bb90


	//   ....[10]....
        /*0090*/ 	.word	0x0000bbd0


	//   ....[11]....
        /*0094*/ 	.word	0x0000bca0


	//   ....[12]....
        /*0098*/ 	.word	0x0000be00


	//   ....[13]....
        /*009c*/ 	.word	0x0000bf60


	//   ....[14]....
        /*00a0*/ 	.word	0x0000c0b0


	//   ....[15]....
        /*00a4*/ 	.word	0x0000c0e0


	//   ....[16]....
        /*00a8*/ 	.word	0x0000c110


	//   ....[17]....
        /*00ac*/ 	.word	0x0000c1b0


	//   ....[18]....
        /*00b0*/ 	.word	0x0000c200


	//   ....[19]....
        /*00b4*/ 	.word	0x0000c370


	//   ....[20]....
        /*00b8*/ 	.word	0x0000c470


	//   ....[21]....
        /*00bc*/ 	.word	0x0000c5a0


	//   ....[22]....
        /*00c0*/ 	.word	0x0000c5d0


	//----- nvinfo : EIATTR_MAX_THREADS
	.align		4
.L_3661:
        /*00c4*/ 	.byte	0x04, 0x05
        /*00c6*/ 	.short	(.L_3663 - .L_3662)
.L_3662:
        /*00c8*/ 	.word	0x00000080
        /*00cc*/ 	.word	0x00000001
        /*00d0*/ 	.word	0x00000001


	//----- nvinfo : EIATTR_CRS_STACK_SIZE
	.align		4
.L_3663:
        /*00d4*/ 	.byte	0x04, 0x1e
        /*00d6*/ 	.short	(.L_3665 - .L_3664)
.L_3664:
        /*00d8*/ 	.word	0x00000000


	//----- nvinfo : EIATTR_CBANK_PARAM_SIZE
	.align		4
.L_3665:
        /*00dc*/ 	.byte	0x03, 0x19
        /*00de*/ 	.short	0x0230


	//----- nvinfo : EIATTR_PARAM_CBANK
	.align		4
        /*00e0*/ 	.byte	0x04, 0x0a
        /*00e2*/ 	.short	(.L_3667 - .L_3666)
	.align		4
.L_3666:
        /*00e4*/ 	.word	index@(.nv.constant0._ZN2at6native18elementwise_kernelILi128ELi4EZNS0_15gpu_kernel_implIZZZNS0_49_GLOBAL__N__b919a28f_16_Normalization_cu_5c38458722batch_norm_calc_invstdERKNS_6TensorES6_dENKUlvE_clEvENKUlvE1_clEvEUlN3c104HalfEE_EEvRNS_18TensorIteratorBaseERKT_EUliE_EEviT1_)
        /*00e8*/ 	.short	0x0380
        /*00ea*/ 	.short	0x0230


	//----- nvinfo : EIATTR_SW_WAR
	.align		4
.L_3667:
        /*00ec*/ 	.byte	0x04, 0x36
        /*00ee*/ 	.short	(.L_3669 - .L_3668)
.L_3668:
        /*00f0*/ 	.word	0x00000008
.L_3669:


//--------------------- .nv.info._ZN2at6native27unrolled_elementwise_kernelIZZZNS0_49_GLOBAL__N__b919a28f_16_Normalization_cu_5c38458722batch_norm_calc_invstdERKNS_6TensorES5_dENKUlvE_clEvENKUlvE1_clEvEUlN3c104HalfEE_St5arrayIPcLm2EELi4E23TrivialOffsetCalculatorILi1EjESF_NS0_6memory12LoadWithCastILi1EEENSG_13StoreWithCastILi1EEEEEviT_T0_T2_T3_T4_T5_ --------------------------
	.section	.nv.info._ZN2at6native27unrolled_elementwise_kernelIZZZNS0_49_GLOBAL__N__b919a28f_16_Normalization_cu_5c38458722batch_norm_calc_invstdERKNS_6TensorES5_dENKUlvE_clEvENKUlvE1_clEvEUlN3c104HalfEE_St5arrayIPcLm2EELi4E23TrivialOffsetCalculatorILi1EjESF_NS0_6memory12LoadWithCastILi1EEENSG_13StoreWithCastILi1EEEEEviT_T0_T2_T3_T4_T5_,"",@"SHT_CUDA_INFO"
	.sectionflags	@""
	.align	4


	//----- nvinfo : EIATTR_CUDA_API_VERSION
	.align		4
        /*0000*/ 	.byte	0x04, 0x37
        /*0002*/ 	.short	(.L_3671 - .L_3670)
.L_3670:
        /*0004*/ 	.word	0x00000082


	//----- nvinfo : EIATTR_KPARAM_INFO
	.align		4
.L_3671:
        /*0008*/ 	.byte	0x04, 0x17
        /*000a*/ 	.short	(.L_3673 - .L_3672)
.L_3672:
        /*000c*/ 	.word	0x00000000
        /*0010*/ 	.short	0x0006
        /*0012*/ 	.short	0x0034
        /*0014*/ 	.byte	0x00, 0xf0, 0x21, 0x00


	//----- nvinfo : EIATTR_KPARAM_INFO
	.align		4
.L_3673:
        /*0018*/ 	.byte	0x04, 0x17
        /*001a*/ 	.short	(.L_3675 - .L_3674)
.L_3674:
        /*001c*/ 	.word	0x00000000
        /*0020*/ 	.short	0x0005
        /*0022*/ 	.short	0x002c
        /*0024*/ 	.byte	0x00, 0xf0, 0x21, 0x00


	//----- nvinfo : EIATTR_KPARAM_INFO
	.align		4
.L_3675:
        /*0028*/ 	.byte	0x04, 0x17
        /*002a*/ 	.short	(.L_3677 - .L_3676)
.L_3676:
        /*002c*/ 	.word	0x00000000
        /*0030*/ 	.short	0x0004
        /*0032*/ 	.short	0x0029
        /*0034*/ 	.byte	0x00, 0xf0, 0x05, 0x00


	//----- nvinfo : EIATTR_KPARAM_INFO
	.align		4
.L_3677:
        /*0038*/ 	.byte	0x04, 0x17
        /*003a*/ 	.short	(.L_3679 - .L_3678)
.L_3678:
        /*003c*/ 	.word	0x00000000
        /*0040*/ 	.short	0x0003
        /*0042*/ 	.short	0x0028
        /*0044*/ 	.byte	0x00, 0xf0, 0x05, 0x00


	//----- nvinfo : EIATTR_KPARAM_INFO
	.align		4
.L_3679:
        /*0048*/ 	.byte	0x04, 0x17
        /*004a*/ 	.short	(.L_3681 - .L_3680)
.L_3680:
        /*004c*/ 	.word	0x00000000
        /*0050*/ 	.short	0x0002
        /*0052*/ 	.short	0x0018
        /*0054*/ 	.byte	0x00, 0xf0, 0x41, 0x00


	//----- nvinfo : EIATTR_KPARAM_INFO
	.align		4
.L_3681:
        /*0058*/ 	.byte	0x04, 0x17
        /*005a*/ 	.short	(.L_3683 - .L_3682)
.L_3682:
        /*005c*/ 	.word	0x00000000
        /*0060*/ 	.short	0x0001
        /*0062*/ 	.short	0x0008
        /*0064*/ 	.byte	0x00, 0xf0, 0x41, 0x00


	//----- nvinfo : EIATTR_KPARAM_INFO
	.align		4
.L_3683:
        /*0068*/ 	.byte	0x04, 0x17
        /*006a*/ 	.short	(.L_3685 - .L_3684)
.L_3684:
        /*006c*/ 	.word	0x00000000
        /*0070*/ 	.short	0x0000
        /*0072*/ 	.short	0x0000
        /*0074*/ 	.byte	0x00, 0xf0, 0x11, 0x00


	//----- nvinfo : EIATTR_SPARSE_MMA_MASK
	.align		4
.L_3685:
        /*0078*/ 	.byte	0x03, 0x50
        /*007a*/ 	.short	0x0000


	//----- nvinfo : EIATTR_MAXREG_COUNT
	.align		4
        /*007c*/ 	.byte	0x03, 0x1b
        /*007e*/ 	.short	0x00ff


	//----- nvinfo : EIATTR_EXTERNS
	.align		4
        /*0080*/ 	.byte	0x04, 0x0f
        /*0082*/ 	.short	(.L_3687 - .L_3686)


	//   ....[0]....
	.align		4
.L_3686:
        /*0084*/ 	.word	index@(__assertfail)


	//----- nvinfo : EIATTR_MERCURY_ISA_VERSION
	.align		4
.L_3687:
        /*0088*/ 	.byte	0x03, 0x5f
        /*008a*/ 	.short	0x0101


	//----- nvinfo : EIATTR_VRC_CTA_INIT_COUNT
	.align		4
        /*008c*/ 	.byte	0x02, 0x4a
	.zero		1
	.zero		1


	//----- nvinfo : EIATTR_SYSCALL_OFFSETS
	.align		4
        /*0090*/ 	.byte	0x04, 0x46
        /*0092*/ 	.short	(.L_3689 - .L_3688)


	//   ....[0]....
.L_3688:
        /*0094*/ 	.word	0x00001050


	//   ....[1]....
        /*0098*/ 	.word	0x00002280


	//   ....[2]....
        /*009c*/ 	.word	0x000033f0


	//   ....[3]....
        /*00a0*/ 	.word	0x00004480


	//   ....[4]....
        /*00a4*/ 	.word	0x000054d0


	//   ....[5]....
        /*00a8*/ 	.word	0x00006270


	//   ....[6]....
        /*00ac*/ 	.word	0x000070d0


	//   ....[7]....
        /*00b0*/ 	.word	0x00007f30


	//----- nvinfo : EIATTR_EXIT_INSTR_OFFSETS
	.align		4
.L_3689:
        /*00b4*/ 	.byte	0x04, 0x1c
        /*00b6*/ 	.short	(.L_3691 - .L_3690)


	//   ....[0]....
.L_3690:
        /*00b8*/ 	.word	0x00007370


	//   ....[1]....
        /*00bc*/ 	.word	0x000074b0


	//   ....[2]....
        /*00c0*/ 	.word	0x000074f0


	//   ....[3]....
        /*00c4*/ 	.word	0x00007580


	//   ....[4]....
        /*00c8*/ 	.word	0x000075b0


	//   ....[5]....
        /*00cc*/ 	.word	0x000075e0


	//   ....[6]....
        /*00d0*/ 	.word	0x00007660


	//   ....[7]....
        /*00d4*/ 	.word	0x00007690


	//   ....[8]....
        /*00d8*/ 	.word	0x00007720


	//   ....[9]....
        /*00dc*/ 	.word	0x00007760


	//   ....[10]....
        /*00e0*/ 	.word	0x000077a0


	//   ....[11]....
        /*00e4*/ 	.word	0x00007870


	//   ....[12]....
        /*00e8*/ 	.word	0x000079d0


	//   ....[13]....
        /*00ec*/ 	.word	0x00007b30


	//   ....[14]....
        /*00f0*/ 	.word	0x00007c80


	//   ....[15]....
        /*00f4*/ 	.word	0x00007cb0


	//   ....[16]....
        /*00f8*/ 	.word	0x00007ce0


	//   ....[17]....
        /*00fc*/ 	.word	0x00007d80


	//   ....[18]....
        /*0100*/ 	.word	0x00007dd0


	//   ....[19]....
        /*0104*/ 	.word	0x00007f40


	//   ....[20]....
        /*0108*/ 	.word	0x00008040


	//   ....[21]....
        /*010c*/ 	.word	0x00008170


	//   ....[22]....
        /*0110*/ 	.word	0x000081a0


	//----- nvinfo : EIATTR_MAX_THREADS
	.align		4
.L_3691:
        /*0114*/ 	.byte	0x04, 0x05
        /*0116*/ 	.short	(.L_3693 - .L_3692)
.L_3692:
        /*0118*/ 	.word	0x00000080
        /*011c*/ 	.word	0x00000001
        /*0120*/ 	.word	0x00000001


	//----- nvinfo : EIATTR_CRS_STACK_SIZE
	.align		4
.L_3693:
        /*0124*/ 	.byte	0x04, 0x1e
        /*0126*/ 	.short	(.L_3695 - .L_3694)
.L_3694:
        /*0128*/ 	.word	0x00000000


	//----- nvinfo : EIATTR_CBANK_PARAM_SIZE
	.align		4
.L_3695:
        /*012c*/ 	.byte	0x03, 0x19
        /*012e*/ 	.short	0x003c


	//----- nvinfo : EIATTR_PARAM_CBANK
	.align		4
        /*0130*/ 	.byte	0x04, 0x0a
        /*0132*/ 	.short	(.L_3697 - .L_3696)
	.align		4
.L_3696:
        /*0134*/ 	.word	index@(.nv.constant0._ZN2at6native27unrolled_elementwise_kernelIZZZNS0_49_GLOBAL__N__b919a28f_16_Normalization_cu_5c38458722batch_norm_calc_invstdERKNS_6TensorES5_dENKUlvE_clEvENKUlvE1_clEvEUlN3c104HalfEE_St5arrayIPcLm2EELi4E23TrivialOffsetCalculatorILi1EjESF_NS0_6memory12LoadWithCastILi1EEENSG_13StoreWithCastILi1EEEEEviT_T0_T2_T3_T4_T5_)
        /*0138*/ 	.short	0x0380
        /*013a*/ 	.short	0x003c


	//----- nvinfo : EIATTR_SW_WAR
	.align		4
.L_3697:
        /*013c*/ 	.byte	0x04, 0x36
        /*013e*/ 	.short	(.L_3699 - .L_3698)
.L_3698:
        /*0140*/ 	.word	0x00000008
.L_3699:


//--------------------- .nv.info._ZN2at6native18elementwise_kernelILi128ELi2EZNS0_22gpu_kernel_impl_nocastIZZZNS0_49_GLOBAL__N__b919a28f_16_Normalization_cu_5c38458722batch_norm_calc_invstdERKNS_6TensorES6_dENKUlvE_clEvENKUlvE1_clEvEUlN3c104HalfEE_EEvRNS_18TensorIteratorBaseERKT_EUliE_EEviT1_ --------------------------
	.section	.nv.info._ZN2at6native18elementwise_kernelILi128ELi2EZNS0_22gpu_kernel_impl_nocastIZZZNS0_49_GLOBAL__N__b919a28f_16_Normalization_cu_5c38458722batch_norm_calc_invstdERKNS_6TensorES6_dENKUlvE_clEvENKUlvE1_clEvEUlN3c104HalfEE_EEvRNS_18TensorIteratorBaseERKT_EUliE_EEviT1_,"",@"SHT_CUDA_INFO"
	.sectionflags	@""
	.align	4


	//----- nvinfo : EIATTR_CUDA_API_VERSION
	.align		4
        /*0000*/ 	.byte	0x04, 0x37
        /*0002*/ 	.short	(.L_3701 - .L_3700)
.L_3700:
        /*0004*/ 	.word	0x00000082


	//----- nvinfo : EIATTR_KPARAM_INFO
	.align		4
.L_3701:
        /*0008*/ 	.byte	0x04, 0x17
        /*000a*/ 	.short	(.L_3703 - .L_3702)
.L_3702:
        /*000c*/ 	.word	0x00000000
        /*0010*/ 	.short	0x0001
        /*0012*/ 	.short	0x0008
        /*0014*/ 	.byte	0x00, 0xf0, 0x81, 0x08


	//----- nvinfo : EIATTR_KPARAM_INFO
	.align		4
.L_3703:
        /*0018*/ 	.byte	0x04, 0x17
        /*001a*/ 	.short	(.L_3705 - .L_3704)
.L_3704:
        /*001c*/ 	.word	0x00000000
        /*0020*/ 	.short	0x0000
        /*0022*/ 	.short	0x0000
        /*0024*/ 	.byte	0x00, 0xf0, 0x11, 0x00


	//----- nvinfo : EIATTR_SPARSE_MMA_MASK
	.align		4
.L_3705:
        /*0028*/ 	.byte	0x03, 0x50
        /*002a*/ 	.short	0x0000


	//----- nvinfo : EIATTR_MAXREG_COUNT
	.align		4
        /*002c*/ 	.byte	0x03, 0x1b
        /*002e*/ 	.short	0x0080


	//----- nvinfo : EIATTR_MERCURY_ISA_VERSION
	.align		4
        /*0030*/ 	.byte	0x03, 0x5f
        /*0032*/ 	.short	0x0101


	//----- nvinfo : EIATTR_VRC_CTA_INIT_COUNT
	.align		4
        /*0034*/ 	.byte	0x02, 0x4a
	.zero		1
	.zero		1


	//----- nvinfo : EIATTR_EXIT_INSTR_OFFSETS
	.align		4
        /*0038*/ 	.byte	0x04, 0x1c
        /*003a*/ 	.short	(.L_3707 - .L_3706)


	//   ....[0]....
.L_3706:
        /*003c*/ 	.word	0x00000180


	//   ....[1]....
        /*0040*/ 	.word	0x00000210


	//   ....[2]....
        /*0044*/ 	.word	0x00001610


	//   ....[3]....
        /*0048*/ 	.word	0x00002970


	//----- nvinfo : EIATTR_MAX_THREADS
	.align		4
.L_3707:
        /*004c*/ 	.byte	0x04, 0x05
        /*004e*/ 	.short	(.L_3709 - .L_3708)
.L_3708:
        /*0050*/ 	.word	0x00000080
        /*0054*/ 	.word	0x00000001
        /*0058*/ 	.word	0x00000001


	//----- nvinfo : EIATTR_CRS_STACK_SIZE
	.align		4
.L_3709:
        /*005c*/ 	.byte	0x04, 0x1e
        /*005e*/ 	.short	(.L_3711 - .L_3710)
.L_3710:
        /*0060*/ 	.word	0x00000000


	//----- nvinfo : EIATTR_CBANK_PARAM_SIZE
	.align		4
.L_3711:
        /*0064*/ 	.byte	0x03, 0x19
        /*0066*/ 	.short	0x0228


	//----- nvinfo : EIATTR_PARAM_CBANK
	.align		4
        /*0068*/ 	.byte	0x04, 0x0a
        /*006a*/ 	.short	(.L_3713 - .L_3712)
	.align		4
.L_3712:
        /*006c*/ 	.word	index@(.nv.constant0._ZN2at6native18elementwise_kernelILi128ELi2EZNS0_22gpu_kernel_impl_nocastIZZZNS0_49_GLOBAL__N__b919a28f_16_Normalization_cu_5c38458722batch_norm_calc_invstdERKNS_6TensorES6_dENKUlvE_clEvENKUlvE1_clEvEUlN3c104HalfEE_EEvRNS_18TensorIteratorBaseERKT_EUliE_EEviT1_)
        /*0070*/ 	.short	0x0380
        /*0072*/ 	.short	0x0228


	//----- nvinfo : EIATTR_SW_WAR
	.align		4
.L_3713:
        /*0074*/ 	.byte	0x04, 0x36
        /*0076*/ 	.short	(.L_3715 - .L_3714)
.L_3714:
        /*0078*/ 	.word	0x00000008
.L_3715:


//--------------------- .nv.info._ZN2at6native27unrolled_elementwise_kernelIZZZNS0_49_GLOBAL__N__b919a28f_16_Normalization_cu_5c38458722batch_norm_calc_invstdERKNS_6TensorES5_dENKUlvE_clEvENKUlvE1_clEvEUlN3c104HalfEE_St5arrayIPcLm2EELi4E23TrivialOffsetCalculatorILi1EjESF_NS0_6memory15LoadWithoutCastENSG_16StoreWithoutCastEEEviT_T0_T2_T3_T4_T5_ --------------------------
	.section	.nv.info._ZN2at6native27unrolled_elementwise_kernelIZZZNS0_49_GLOBAL__N__b919a28f_16_Normalization_cu_5c38458722batch_norm_calc_invstdERKNS_6TensorES5_dENKUlvE_clEvENKUlvE1_clEvEUlN3c104HalfEE_St5arrayIPcLm2EELi4E23TrivialOffsetCalculatorILi1EjESF_NS0_6memory15LoadWithoutCastENSG_16StoreWithoutCastEEEviT_T0_T2_T3_T4_T5_,"",@"SHT_CUDA_INFO"
	.sectionflags	@""
	.align	4


	//----- nvinfo : EIATTR_CUDA_API_VERSION
	.align		4
        /*0000*/ 	.byte	0x04, 0x37
        /*0002*/ 	.short	(.L_3717 - .L_3716)
.L_3716:
        /*0004*/ 	.word	0x00000082


	//----- nvinfo : EIATTR_KPARAM_INFO
	.align		4
.L_3717:
        /*0008*/ 	.byte	0x04, 0x17
        /*000a*/ 	.short	(.L_3719 - .L_3718)
.L_3718:
        /*000c*/ 	.word	0x00000000
        /*0010*/ 	.short	0x0006
        /*0012*/ 	.short	0x002b
        /*0014*/ 	.byte	0x00, 0xf0, 0x05, 0x00


	//----- nvinfo : EIATTR_KPARAM_INFO
	.align		4
.L_3719:
        /*0018*/ 	.byte	0x04, 0x17
        /*001a*/ 	.short	(.L_3721 - .L_3720)
.L_3720:
        /*001c*/ 	.word	0x00000000
        /*0020*/ 	.short	0x0005
        /*0022*/ 	.short	0x002a
        /*0024*/ 	.byte	0x00, 0xf0, 0x05, 0x00


	//----- nvinfo : EIATTR_KPARAM_INFO
	.align		4
.L_3721:
        /*0028*/ 	.byte	0x04, 0x17
        /*002a*/ 	.short	(.L_3723 - .L_3722)
.L_3722:
        /*002c*/ 	.word	0x00000000
        /*0030*/ 	.short	0x0004
        /*0032*/ 	.short	0x0029
        /*0034*/ 	.byte	0x00, 0xf0, 0x05, 0x00


	//----- nvinfo : EIATTR_KPARAM_INFO
	.align		4
.L_3723:
        /*0038*/ 	.byte	0x04, 0x17
        /*003a*/ 	.short	(.L_3725 - .L_3724)
.L_3724:
        /*003c*/ 	.word	0x00000000
        /*0040*/ 	.short	0x0003
        /*0042*/ 	.short	0x0028
        /*0044*/ 	.byte	0x00, 0xf0, 0x05, 0x00


	//----- nvinfo : EIATTR_KPARAM_INFO
	.align		4
.L_3725:
        /*0048*/ 	.byte	0x04, 0x17
        /*004a*/ 	.short	(.L_3727 - .L_3726)
.L_3726:
        /*004c*/ 	.word	0x00000000
        /*0050*/ 	.short	0x0002
        /*0052*/ 	.short	0x0018
        /*0054*/ 	.byte	0x00, 0xf0, 0x41, 0x00


	//----- nvinfo : EIATTR_KPARAM_INFO
	.align		4
.L_3727:
        /*0058*/ 	.byte	0x04, 0x17
        /*005a*/ 	.short	(.L_3729 - .L_3728)
.L_3728:
        /*005c*/ 	.word	0x00000000
        /*0060*/ 	.short	0x0001
        /*0062*/ 	.short	0x0008
        /*0064*/ 	.byte	0x00, 0xf0, 0x41, 0x00


	//----- nvinfo : EIATTR_KPARAM_INFO
	.align		4
.L_3729:
        /*0068*/ 	.byte	0x04, 0x17
        /*006a*/ 	.short	(.L_3731 - .L_3730)
.L_3730:
        /*006c*/ 	.word	0x00000000
        /*0070*/ 	.short	0x0000
        /*0072*/ 	.short	0x0000
        /*0074*/ 	.byte	0x00, 0xf0, 0x11, 0x00


	//----- nvinfo : EIATTR_SPARSE_MMA_MASK
	.align		4
.L_3731:
        /*0078*/ 	.byte	0x03, 0x50
        /*007a*/ 	.short	0x0000


	//----- nvinfo : EIATTR_MAXREG_COUNT
	.align		4
        /*007c*/ 	.byte	0x03, 0x1b
        /*007e*/ 	.short	0x00ff


	//----- nvinfo : EIATTR_MERCURY_ISA_VERSION
	.align		4
        /*0080*/ 	.byte	0x03, 0x5f
        /*0082*/ 	.short	0x0101


	//----- nvinfo : EIATTR_VRC_CTA_INIT_COUNT
	.align		4
        /*0084*/ 	.byte	0x02, 0x4a
	.zero		1
	.zero		1


	//----- nvinfo : EIATTR_EXIT_INSTR_OFFSETS
	.align		4
        /*0088*/ 	.byte	0x04, 0x1c
        /*008a*/ 	.short	(.L_3733 - .L_3732)


	//   ....[0]....
.L_3732:
        /*008c*/ 	.word	0x000004a0


	//   ....[1]....
        /*0090*/ 	.word	0x00000520


	//----- nvinfo : EIATTR_MAX_THREADS
	.align		4
.L_3733:
        /*0094*/ 	.byte	0x04, 0x05
        /*0096*/ 	.short	(.L_3735 - .L_3734)
.L_3734:
        /*0098*/ 	.word	0x00000080
        /*009c*/ 	.word	0x00000001
        /*00a0*/ 	.word	0x00000001


	//----- nvinfo : EIATTR_CRS_STACK_SIZE
	.align		4
.L_3735:
        /*00a4*/ 	.byte	0x04, 0x1e
        /*00a6*/ 	.short	(.L_3737 - .L_3736)
.L_3736:
        /*00a8*/ 	.word	0x00000000


	//----- nvinfo : EIATTR_CBANK_PARAM_SIZE
	.align		4
.L_3737:
        /*00ac*/ 	.byte	0x03, 0x19
        /*00ae*/ 	.short	0x002c


	//----- nvinfo : EIATTR_PARAM_CBANK
	.align		4
        /*00b0*/ 	.byte	0x04, 0x0a
        /*00b2*/ 	.short	(.L_3739 - .L_3738)
	.align		4
.L_3738:
        /*00b4*/ 	.word	index@(.nv.constant0._ZN2at6native27unrolled_elementwise_kernelIZZZNS0_49_GLOBAL__N__b919a28f_16_Normalization_cu_5c38458722batch_norm_calc_invstdERKNS_6TensorES5_dENKUlvE_clEvENKUlvE1_clEvEUlN3c104HalfEE_St5arrayIPcLm2EELi4E23TrivialOffsetCalculatorILi1EjESF_NS0_6memory15LoadWithoutCastENSG_16StoreWithoutCastEEEviT_T0_T2_T3_T4_T5_)
        /*00b8*/ 	.short	0x0380
        /*00ba*/ 	.short	0x002c


	//----- nvinfo : EIATTR_SW_WAR
	.align		4
.L_3739:
        /*00bc*/ 	.byte	0x04, 0x36
        /*00be*/ 	.short	(.L_3741 - .L_3740)
.L_3740:
        /*00c0*/ 	.word	0x00000008
.L_3741:


//--------------------- .nv.info._ZN2at6native29vectorized_elementwise_kernelILi2EZZZNS0_49_GLOBAL__N__b919a28f_16_Normalization_cu_5c38458722batch_norm_calc_invstdERKNS_6TensorES5_dENKUlvE_clEvENKUlvE1_clEvEUlN3c104HalfEE_St5arrayIPcLm2EEEEviT0_T1_ --------------------------
	.section	.nv.info._ZN2at6native29vectorized_elementwise_kernelILi2EZZZNS0_49_GLOBAL__N__b919a28f_16_Normalization_cu_5c38458722batch_norm_calc_invstdERKNS_6TensorES5_dENKUlvE_clEvENKUlvE1_clEvEUlN3c104HalfEE_St5arrayIPcLm2EEEEviT0_T1_,"",@"SHT_CUDA_INFO"
	.sectionflags	@""
	.align	4


	//----- nvinfo : EIATTR_CUDA_API_VERSION
	.align		4
        /*0000*/ 	.byte	0x04, 0x37
        /*0002*/ 	.short	(.L_3743 - .L_3742)
.L_3742:
        /*0004*/ 	.word	0x00000082


	//----- nvinfo : EIATTR_KPARAM_INFO
	.align		4
.L_3743:
        /*0008*/ 	.byte	0x04, 0x17
        /*000a*/ 	.short	(.L_3745 - .L_3744)
.L_3744:
        /*000c*/ 	.word	0x00000000
        /*0010*/ 	.short	0x0002
        /*0012*/ 	.short	0x0018
        /*0014*/ 	.byte	0x00, 0xf0, 0x41, 0x00


	//----- nvinfo : EIATTR_KPARAM_INFO
	.align		4
.L_3745:
        /*0018*/ 	.byte	0x04, 0x17
        /*001a*/ 	.short	(.L_3747 - .L_3746)
.L_3746:
        /*001c*/ 	.word	0x00000000
        /*0020*/ 	.short	0x0001
        /*0022*/ 	.short	0x0008
        /*0024*/ 	.byte	0x00, 0xf0, 0x41, 0x00


	//----- nvinfo : EIATTR_KPARAM_INFO
	.align		4
.L_3747:
        /*0028*/ 	.byte	0x04, 0x17
        /*002a*/ 	.short	(.L_3749 - .L_3748)
.L_3748:
        /*002c*/ 	.word	0x00000000
        /*0030*/ 	.short	0x0000
        /*0032*/ 	.short	0x0000
        /*0034*/ 	.byte	0x00, 0xf0, 0x11, 0x00


	//----- nvinfo : EIATTR_SPARSE_MMA_MASK
	.align		4
.L_3749:
        /*0038*/ 	.byte	0x03, 0x50
        /*003a*/ 	.short	0x0000


	//----- nvinfo : EIATTR_MAXREG_COUNT
	.align		4
        /*003c*/ 	.byte	0x03, 0x1b
        /*003e*/ 	.short	0x00ff


	//----- nvinfo : EIATTR_MERCURY_ISA_VERSION
	.align		4
        /*0040*/ 	.byte	0x03, 0x5f
        /*0042*/ 	.short	0x0101


	//----- nvinfo : EIATTR_VRC_CTA_INIT_COUNT
	.align		4
        /*0044*/ 	.byte	0x02, 0x4a
	.zero		1
	.zero		1


	//----- nvinfo : EIATTR_EXIT_INSTR_OFFSETS
	.align		4
        /*0048*/ 	.byte	0x04, 0x1c
        /*004a*/ 	.short	(.L_3751 - .L_3750)


	//   ....[0]....
.L_3750:
        /*004c*/ 	.word	0x00000a50


	//   ....[1]....
        /*0050*/ 	.word	0x00000aa0


	//   ....[2]....
        /*0054*/ 	.word	0x00000d30


	//----- nvinfo : EIATTR_MAX_THREADS
	.align		4
.L_3751:
        /*0058*/ 	.byte	0x04, 0x05
        /*005a*/ 	.short	(.L_3753 - .L_3752)
.L_3752:
        /*005c*/ 	.word	0x00000080
        /*0060*/ 	.word	0x00000001
        /*0064*/ 	.word	0x00000001


	//----- nvinfo : EIATTR_CRS_STACK_SIZE
	.align		4
.L_3753:
        /*0068*/ 	.byte	0x04, 0x1e
        /*006a*/ 	.short	(.L_3755 - .L_3754)
.L_3754:
        /*006c*/ 	.word	0x00000000


	//----- nvinfo : EIATTR_CBANK_PARAM_SIZE
	.align		4
.L_3755:
        /*0070*/ 	.byte	0x03, 0x19
        /*0072*/ 	.short	0x0028


	//----- nvinfo : EIATTR_PARAM_CBANK
	.align		4
        /*0074*/ 	.byte	0x04, 0x0a
        /*0076*/ 	.short	(.L_3757 - .L_3756)
	.align		4
.L_3756:
        /*0078*/ 	.word	index@(.nv.constant0._ZN2at6native29vectorized_elementwise_kernelILi2EZZZNS0_49_GLOBAL__N__b919a28f_16_Normalization_cu_5c38458722batch_norm_calc_invstdERKNS_6TensorES5_dENKUlvE_clEvENKUlvE1_clEvEUlN3c104HalfEE_St5arrayIPcLm2EEEEviT0_T1_)
        /*007c*/ 	.short	0x0380
        /*007e*/ 	.short	0x0028


	//----- nvinfo : EIATTR_SW_WAR
	.align		4
.L_3757:
        /*0080*/ 	.byte	0x04, 0x36
        /*0082*/ 	.short	(.L_3759 - .L_3758)
.L_3758:
        /*0084*/ 	.word	0x00000008
.L_3759:


//--------------------- .nv.info._ZN2at6native29vectorized_elementwise_kernelILi4EZZZNS0_49_GLOBAL__N__b919a28f_16_Normalization_cu_5c38458722batch_norm_calc_invstdERKNS_6TensorES5_dENKUlvE_clEvENKUlvE1_clEvEUlN3c104HalfEE_St5arrayIPcLm2EEEEviT0_T1_ --------------------------
	.section	.nv.info._ZN2at6native29vectorized_elementwise_kernelILi4EZZZNS0_49_GLOBAL__N__b919a28f_16_Normalization_cu_5c38458722batch_norm_calc_invstdERKNS_6TensorES5_dENKUlvE_clEvENKUlvE1_clEvEUlN3c104HalfEE_St5arrayIPcLm2EEEEviT0_T1_,"",@"SHT_CUDA_INFO"
	.sectionflags	@""
	.align	4


	//----- nvinfo : EIATTR_CUDA_API_VERSION
	.align		4
        /*0000*/ 	.byte	0x04, 0x37
        /*0002*/ 	.short	(.L_3761 - .L_3760)
.L_3760:
        /*0004*/ 	.word	0x00000082


	//----- nvinfo : EIATTR_KPARAM_INFO
	.align		4
.L_3761:
        /*0008*/ 	.byte	0x04, 0x17
        /*000a*/ 	.short	(.L_3763 - .L_3762)
.L_3762:
        /*000c*/ 	.word	0x00000000
        /*0010*/ 	.short	0x0002
        /*0012*/ 	.short	0x0018
        /*0014*/ 	.byte	0x00, 0xf0, 0x41, 0x00


	//----- nvinfo : EIATTR_KPARAM_INFO
	.align		4
.L_3763:
        /*0018*/ 	.byte	0x04, 0x17
        /*001a*/ 	.short	(.L_3765 - .L_3764)
.L_3764:
        /*001c*/ 	.word	0x00000000
        /*0020*/ 	.short	0x0001
        /*0022*/ 	.short	0x0008
        /*0024*/ 	.byte	0x00, 0xf0, 0x41, 0x00


	//----- nvinfo : EIATTR_KPARAM_INFO
	.align		4
.L_3765:
        /*0028*/ 	.byte	0x04, 0x17
        /*002a*/ 	.short	(.L_3767 - .L_3766)
.L_3766:
        /*002c*/ 	.word	0x00000000
        /*0030*/ 	.short	0x0000
        /*0032*/ 	.short	0x0000
        /*0034*/ 	.byte	0x00, 0xf0, 0x11, 0x00


	//----- nvinfo : EIATTR_SPARSE_MMA_MASK
	.align		4
.L_3767:
        /*0038*/ 	.byte	0x03, 0x50
        /*003a*/ 	.short	0x0000


	//----- nvinfo : EIATTR_MAXREG_COUNT
	.align		4
        /*003c*/ 	.byte	0x03, 0x1b
        /*003e*/ 	.short	0x00ff


	//----- nvinfo : EIATTR_MERCURY_ISA_VERSION
	.align		4
        /*0040*/ 	.byte	0x03, 0x5f
        /*0042*/ 	.short	0x0101


	//----- nvinfo : EIATTR_VRC_CTA_INIT_COUNT
	.align		4
        /*0044*/ 	.byte	0x02, 0x4a
	.zero		1
	.zero		1


	//----- nvinfo : EIATTR_EXIT_INSTR_OFFSETS
	.align		4
        /*0048*/ 	.byte	0x04, 0x1c
        /*004a*/ 	.short	(.L_3769 - .L_3768)


	//   ....[0]....
.L_3768:
        /*004c*/ 	.word	0x00000a50


	//   ....[1]....
        /*0050*/ 	.word	0x00000aa0


	//   ....[2]....
        /*0054*/ 	.word	0x00000cf0


	//----- nvinfo : EIATTR_MAX_THREADS
	.align		4
.L_3769:
        /*0058*/ 	.byte	0x04, 0x05
        /*005a*/ 	.short	(.L_3771 - .L_3770)
.L_3770:
        /*005c*/ 	.word	0x00000080
        /*0060*/ 	.word	0x00000001
        /*0064*/ 	.word	0x00000001


	//----- nvinfo : EIATTR_CRS_STACK_SIZE
	.align		4
.L_3771:
        /*0068*/ 	.byte	0x04, 0x1e
        /*006a*/ 	.short	(.L_3773 - .L_3772)
.L_3772:
        /*006c*/ 	.word	0x00000000


	//----- nvinfo : EIATTR_CBANK_PARAM_SIZE
	.align		4
.L_3773:
        /*0070*/ 	.byte	0x03, 0x19
        /*0072*/ 	.short	0x0028


	//----- nvinfo : EIATTR_PARAM_CBANK
	.align		4
        /*0074*/ 	.byte	0x04, 0x0a
        /*0076*/ 	.short	(.L_3775 - .L_3774)
	.align		4
.L_3774:
        /*0078*/ 	.word	index@(.nv.constant0._ZN2at6native29vectorized_elementwise_kernelILi4EZZZNS0_49_GLOBAL__N__b919a28f_16_Normalization_cu_5c38458722batch_norm_calc_invstdERKNS_6TensorES5_dENKUlvE_clEvENKUlvE1_clEvEUlN3c104HalfEE_St5arrayIPcLm2EEEEviT0_T1_)
        /*007c*/ 	.short	0x0380
        /*007e*/ 	.short	0x0028


	//----- nvinfo : EIATTR_SW_WAR
	.align		4
.L_3775:
        /*0080*/ 	.byte	0x04, 0x36
        /*0082*/ 	.short	(.L_3777 - .L_3776)
.L_3776:
        /*0084*/ 	.word	0x00000008
.L_3777:


//--------------------- .nv.info._ZN2at6native29vectorized_elementwise_kernelILi8EZZZNS0_49_GLOBAL__N__b919a28f_16_Normalization_cu_5c38458722batch_norm_calc_invstdERKNS_6TensorES5_dENKUlvE_clEvENKUlvE1_clEvEUlN3c104HalfEE_St5arrayIPcLm2EEEEviT0_T1_ --------------------------
	.section	.nv.info._ZN2at6native29vectorized_elementwise_kernelILi8EZZZNS0_49_GLOBAL__N__b919a28f_16_Normalization_cu_5c38458722batch_norm_calc_invstdERKNS_6TensorES5_dENKUlvE_clEvENKUlvE1_clEvEUlN3c104HalfEE_St5arrayIPcLm2EEEEviT0_T1_,"",@"SHT_CUDA_INFO"
	.sectionflags	@""
	.align	4


	//----- nvinfo : EIATTR_CUDA_API_VERSION
	.align		4
        /*0000*/ 	.byte	0x04, 0x37
        /*0002*/ 	.short	(.L_3779 - .L_3778)
.L_3778:
        /*0004*/ 	.word	0x00000082


	//----- nvinfo : EIATTR_KPARAM_INFO
	.align		4
.L_3779:
        /*0008*/ 	.byte	0x04, 0x17
        /*000a*/ 	.short	(.L_3781 - .L_3780)
.L_3780:
        /*000c*/ 	.word	0x00000000
        /*0010*/ 	.short	0x0002
        /*0012*/ 	.short	0x0018
        /*0014*/ 	.byte	0x00, 0xf0, 0x41, 0x00


	//----- nvinfo : EIATTR_KPARAM_INFO
	.align		4
.L_3781:
        /*0018*/ 	.byte	0x04, 0x17
        /*001a*/ 	.short	(.L_3783 - .L_3782)
.L_3782:
        /*001c*/ 	.word	0x00000000
        /*0020*/ 	.short	0x0001
        /*0022*/ 	.short	0x0008
        /*0024*/ 	.byte	0x00, 0xf0, 0x41, 0x00


	//----- nvinfo : EIATTR_KPARAM_INFO
	.align		4
.L_3783:
        /*0028*/ 	.byte	0x04, 0x17
        /*002a*/ 	.short	(.L_3785 - .L_3784)
.L_3784:
        /*002c*/ 	.word	0x00000000
        /*0030*/ 	.short	0x0000
        /*0032*/ 	.short	0x0000
        /*0034*/ 	.byte	0x00, 0xf0, 0x11, 0x00


	//----- nvinfo : EIATTR_SPARSE_MMA_MASK
	.align		4
.L_3785:
        /*0038*/ 	.byte	0x03, 0x50
        /*003a*/ 	.short	0x0000


	//----- nvinfo : EIATTR_MAXREG_COUNT
	.align		4
        /*003c*/ 	.byte	0x03, 0x1b
        /*003e*/ 	.short	0x00ff


	//----- nvinfo : EIATTR_MERCURY_ISA_VERSION
	.align		4
        /*0040*/ 	.byte	0x03, 0x5f
        /*0042*/ 	.short	0x0101


	//----- nvinfo : EIATTR_VRC_CTA_INIT_COUNT
	.align		4
        /*0044*/ 	.byte	0x02, 0x4a
	.zero		1
	.zero		1


	//----- nvinfo : EIATTR_EXIT_INSTR_OFFSETS
	.align		4
        /*0048*/ 	.byte	0x04, 0x1c
        /*004a*/ 	.short	(.L_3787 - .L_3786)


	//   ....[0]....
.L_3786:
        /*004c*/ 	.word	0x00000010


	//----- nvinfo : EIATTR_MAX_THREADS
	.align		4
.L_3787:
        /*0050*/ 	.byte	0x04, 0x05
        /*0052*/ 	.short	(.L_3789 - .L_3788)
.L_3788:
        /*0054*/ 	.word	0x00000080
        /*0058*/ 	.word	0x00000001
        /*005c*/ 	.word	0x00000001


	//----- nvinfo : EIATTR_CBANK_PARAM_SIZE
	.align		4
.L_3789:
        /*0060*/ 	.byte	0x03, 0x19
        /*0062*/ 	.short	0x0028


	//----- nvinfo : EIATTR_PARAM_CBANK
	.align		4
        /*0064*/ 	.byte	0x04, 0x0a
        /*0066*/ 	.short	(.L_3791 - .L_3790)
	.align		4
.L_3790:
        /*0068*/ 	.word	index@(.nv.constant0._ZN2at6native29vectorized_elementwise_kernelILi8EZZZNS0_49_GLOBAL__N__b919a28f_16_Normalization_cu_5c38458722batch_norm_calc_invstdERKNS_6TensorES5_dENKUlvE_clEvENKUlvE1_clEvEUlN3c104HalfEE_St5arrayIPcLm2EEEEviT0_T1_)
        /*006c*/ 	.short	0x0380
        /*006e*/ 	.short	0x0028


	//----- nvinfo : EIATTR_SW_WAR
	.align		4
.L_3791:
        /*0070*/ 	.byte	0x04, 0x36
        /*0072*/ 	.short	(.L_3793 - .L_3792)
.L_3792:
        /*0074*/ 	.word	0x00000008
.L_3793:


//--------------------- .nv.info._ZN2at6native18elementwise_kernelILi128ELi4EZNS0_15gpu_kernel_implIZZZNS0_49_GLOBAL__N__b919a28f_16_Normalization_cu_5c38458722batch_norm_calc_invstdERKNS_6TensorES6_dENKUlvE_clEvENKUlvE0_clEvEUlfE_EEvRNS_18TensorIteratorBaseERKT_EUliE_EEviT1_ --------------------------
	.section	.nv.info._ZN2at6native18elementwise_kernelILi128ELi4EZNS0_15gpu_kernel_implIZZZNS0_49_GLOBAL__N__b919a28f_16_Normalization_cu_5c38458722batch_norm_calc_invstdERKNS_6TensorES6_dENKUlvE_clEvENKUlvE0_clEvEUlfE_EEvRNS_18TensorIteratorBaseERKT_EUliE_EEviT1_,"",@"SHT_CUDA_INFO"
	.sectionflags	@""
	.align	4


	//----- nvinfo : EIATTR_CUDA_API_VERSION
	.align		4
        /*0000*/ 	.byte	0x04, 0x37
        /*0002*/ 	.short	(.L_3795 - .L_3794)
.L_3794:
        /*0004*/ 	.word	0x00000082


	//----- nvinfo : EIATTR_KPARAM_INFO
	.align		4
.L_3795:
        /*0008*/ 	.byte	0x04, 0x17
        /*000a*/ 	.short	(.L_3797 - .L_3796)
.L_3796:
        /*000c*/ 	.word	0x00000000
        /*0010*/ 	.short	0x0001
        /*0012*/ 	.short	0x0008
        /*0014*/ 	.byte	0x00, 0xf0, 0xa1, 0x08


	//----- nvinfo : EIATTR_KPARAM_INFO
	.align		4
.L_3797:
        /*0018*/ 	.byte	0x04, 0x17
        /*001a*/ 	.short	(.L_3799 - .L_3798)
.L_3798:
        /*001c*/ 	.word	0x00000000
        /*0020*/ 	.short	0x0000
        /*0022*/ 	.short	0x0000
        /*0024*/ 	.byte	0x00, 0xf0, 0x11, 0x00


	//----- nvinfo : EIATTR_SPARSE_MMA_MASK
	.align		4
.L_3799:
        /*0028*/ 	.byte	0x03, 0x50
        /*002a*/ 	.short	0x0000


	//----- nvinfo : EIATTR_MAXREG_COUNT
	.align		4
        /*002c*/ 	.byte	0x03, 0x1b
        /*002e*/ 	.short	0x0080


	//----- nvinfo : EIATTR_EXTERNS
	.align		4
        /*0030*/ 	.byte	0x04, 0x0f
        /*0032*/ 	.short	(.L_3801 - .L_3800)


	//   ....[0]....
	.align		4
.L_3800:
        /*0034*/ 	.word	index@(__assertfail)


	//----- nvinfo : EIATTR_MERCURY_ISA_VERSION
	.align		4
.L_3801:
        /*0038*/ 	.byte	0x03, 0x5f
        /*003a*/ 	.short	0x0101


	//----- nvinfo : EIATTR_VRC_CTA_INIT_COUNT
	.align		4
        /*003c*/ 	.byte	0x02, 0x4a
	.zero		1
	.zero		1


	//----- nvinfo : EIATTR_SYSCALL_OFFSETS
	.align		4
        /*0040*/ 	.byte	0x04, 0x46
        /*0042*/ 	.short	(.L_3803 - .L_3802)


	//   ....[0]....
.L_3802:
        /*0044*/ 	.word	0x00002150


	//   ....[1]....
        /*0048*/ 	.word	0x00002f30


	//   ....[2]....
        /*004c*/ 	.word	0x000051c0


	//   ....[3]....
        /*0050*/ 	.word	0x00005e00


	//   ....[4]....
        /*0054*/ 	.word	0x000081a0


	//   ....[5]....
        /*0058*/ 	.word	0x00008de0


	//   ....[6]....
        /*005c*/ 	.word	0x0000b190


	//   ....[7]....
        /*0060*/ 	.word	0x0000bda0


	//----- nvinfo : EIATTR_EXIT_INSTR_OFFSETS
	.align		4
.L_3803:
        /*0064*/ 	.byte	0x04, 0x1c
        /*0066*/ 	.short	(.L_3805 - .L_3804)


	//   ....[0]....
.L_3804:
        /*0068*/ 	.word	0x00009090


	//   ....[1]....
        /*006c*/ 	.word	0x0000b320


	//   ....[2]....
        /*0070*/ 	.word	0x0000b360


	//   ....[3]....
        /*0074*/ 	.word	0x0000b3f0


	//   ....[4]....
        /*0078*/ 	.word	0x0000b420


	//   ....[5]....
        /*007c*/ 	.word	0x0000b450


	//   ....[6]....
        /*0080*/ 	.word	0x0000b4d0


	//   ....[7]....
        /*0084*/ 	.word	0x0000b500


	//   ....[8]....
        /*0088*/ 	.word	0x0000b590


	//   ....[9]....
        /*008c*/ 	.word	0x0000b5d0


	//   ....[10]....
        /*0090*/ 	.word	0x0000b610


	//   ....[11]....
        /*0094*/ 	.word	0x0000b6e0


	//   ....[12]....
        /*0098*/ 	.word	0x0000b840


	//   ....[13]....
        /*009c*/ 	.word	0x0000b9a0


	//   ....[14]....
        /*00a0*/ 	.word	0x0000baf0


	//   ....[15]....
        /*00a4*/ 	.word	0x0000bb20


	//   ....[16]....
        /*00a8*/ 	.word	0x0000bb50


	//   ....[17]....
        /*00ac*/ 	.word	0x0000bbf0


	//   ....[18]....
        /*00b0*/ 	.word	0x0000bc40


	//   ....[19]....
        /*00b4*/ 	.word	0x0000bdb0


	//   ....[20]....
        /*00b8*/ 	.word	0x0000beb0


	//   ....[21]....
        /*00bc*/ 	.word	0x0000bfe0


	//   ....[22]....
        /*00c0*/ 	.word	0x0000c010


	//----- nvinfo : EIATTR_MAX_THREADS
	.align		4
.L_3805:
        /*00c4*/ 	.byte	0x04, 0x05
        /*00c6*/ 	.short	(.L_3807 - .L_3806)
.L_3806:
        /*00c8*/ 	.word	0x00000080
        /*00cc*/ 	.word	0x00000001
        /*00d0*/ 	.word	0x00000001


	//----- nvinfo : EIATTR_CRS_STACK_SIZE
	.align		4
.L_3807:
        /*00d4*/ 	.byte	0x04, 0x1e
        /*00d6*/ 	.short	(.L_3809 - .L_3808)
.L_3808:
        /*00d8*/ 	.word	0x00000000


	//----- nvinfo : EIATTR_CBANK_PARAM_SIZE
	.align		4
.L_3809:
        /*00dc*/ 	.byte	0x03, 0x19
        /*00de*/ 	.short	0x0230


	//----- nvinfo : EIATTR_PARAM_CBANK
	.align		4
        /*00e0*/ 	.byte	0x04, 0x0a
        /*00e2*/ 	.short	(.L_3811 - .L_3810)
	.align		4
.L_3810:
        /*00e4*/ 	.word	index@(.nv.constant0._ZN2at6native18elementwise_kernelILi128ELi4EZNS0_15gpu_kernel_implIZZZNS0_49_GLOBAL__N__b919a28f_16_Normalization_cu_5c38458722batch_norm_calc_invstdERKNS_6TensorES6_dENKUlvE_clEvENKUlvE0_clEvEUlfE_EEvRNS_18TensorIteratorBaseERKT_EUliE_EEviT1_)
        /*00e8*/ 	.short	0x0380
        /*00ea*/ 	.short	0x0230


	//----- nvinfo : EIATTR_SW_WAR
	.align		4
.L_3811:
        /*00ec*/ 	.byte	0x04, 0x36
        /*00ee*/ 	.short	(.L_3813 - .L_3812)
.L_3812:
        /*00f0*/ 	.word	0x00000008
.L_3813:


//--------------------- .nv.info._ZN2at6native27unrolled_elementwise_kernelIZZZNS0_49_GLOBAL__N__b919a28f_16_Normalization_cu_5c38458722batch_norm_calc_invstdERKNS_6TensorES5_dENKUlvE_clEvENKUlvE0_clEvEUlfE_St5arrayIPcLm2EELi4E23TrivialOffsetCalculatorILi1EjESD_NS0_6memory12LoadWithCastILi1EEENSE_13StoreWithCastILi1EEEEEviT_T0_T2_T3_T4_T5_ --------------------------
	.section	.nv.info._ZN2at6native27unrolled_elementwise_kernelIZZZNS0_49_GLOBAL__N__b919a28f_16_Normalization_cu_5c38458722batch_norm_calc_invstdERKNS_6TensorES5_dENKUlvE_clEvENKUlvE0_clEvEUlfE_St5arrayIPcLm2EELi4E23TrivialOffsetCalculatorILi1EjESD_NS0_6memory12LoadWithCastILi1EEENSE_13StoreWithCastILi1EEEEEviT_T0_T2_T3_T4_T5_,"",@"SHT_CUDA_INFO"
	.sectionflags	@""
	.align	4


	//----- nvinfo : EIATTR_CUDA_API_VERSION
	.align		4
        /*0000*/ 	.byte	0x04, 0x37
        /*0002*/ 	.short	(.L_3815 - .L_3814)
.L_3814:
        /*0004*/ 	.word	0x00000082


	//----- nvinfo : EIATTR_KPARAM_INFO
	.align		4
.L_3815:
        /*0008*/ 	.byte	0x04, 0x17
        /*000a*/ 	.short	(.L_3817 - .L_3816)
.L_3816:
        /*000c*/ 	.word	0x00000000
        /*0010*/ 	.short	0x0006
        /*0012*/ 	.short	0x0034
        /*0014*/ 	.byte	0x00, 0xf0, 0x21, 0x00


	//----- nvinfo : EIATTR_KPARAM_INFO
	.align		4
.L_3817:
        /*0018*/ 	.byte	0x04, 0x17
        /*001a*/ 	.short	(.L_3819 - .L_3818)
.L_3818:
        /*001c*/ 	.word	0x00000000
        /*0020*/ 	.short	0x0005
        /*0022*/ 	.short	0x002c
        /*0024*/ 	.byte	0x00, 0xf0, 0x21, 0x00


	//----- nvinfo : EIATTR_KPARAM_INFO
	.align		4
.L_3819:
        /*0028*/ 	.byte	0x04, 0x17
        /*002a*/ 	.short	(.L_3821 - .L_3820)
.L_3820:
        /*002c*/ 	.word	0x00000000
        /*0030*/ 	.short	0x0004
        /*0032*/ 	.short	0x0029
        /*0034*/ 	.byte	0x00, 0xf0, 0x05, 0x00


	//----- nvinfo : EIATTR_KPARAM_INFO
	.align		4
.L_3821:
        /*0038*/ 	.byte	0x04, 0x17
        /*003a*/ 	.short	(.L_3823 - .L_3822)
.L_3822:
        /*003c*/ 	.word	0x00000000
        /*0040*/ 	.short	0x0003
        /*0042*/ 	.short	0x0028
        /*0044*/ 	.byte	0x00, 0xf0, 0x05, 0x00


	//----- nvinfo : EIATTR_KPARAM_INFO
	.align		4
.L_3823:
        /*0048*/ 	.byte	0x04, 0x17
        /*004a*/ 	.short	(.L_3825 - .L_3824)
.L_3824:
        /*004c*/ 	.word	0x00000000
        /*0050*/ 	.short	0x0002
        /*0052*/ 	.short	0x0018
        /*0054*/ 	.byte	0x00, 0xf0, 0x41, 0x00


	//----- nvinfo : EIATTR_KPARAM_INFO
	.align		4
.L_3825:
        /*0058*/ 	.byte	0x04, 0x17
        /*005a*/ 	.short	(.L_3827 - .L_3826)
.L_3826:
        /*005c*/ 	.word	0x00000000
        /*0060*/ 	.short	0x0001
        /*0062*/ 	.short	0x0008
        /*0064*/ 	.byte	0x00, 0xf0, 0x41, 0x00


	//----- nvinfo : EIATTR_KPARAM_INFO
	.align		4
.L_3827:
        /*0068*/ 	.byte	0x04, 0x17
        /*006a*/ 	.short	(.L_3829 - .L_3828)
.L_3828:
        /*006c*/ 	.word	0x00000000
        /*0070*/ 	.short	0x0000
        /*0072*/ 	.short	0x0000
        /*0074*/ 	.byte	0x00, 0xf0, 0x11, 0x00


	//----- nvinfo : EIATTR_SPARSE_MMA_MASK
	.align		4
.L_3829:
        /*0078*/ 	.byte	0x03, 0x50
        /*007a*/ 	.short	0x0000


	//----- nvinfo : EIATTR_MAXREG_COUNT
	.align		4
        /*007c*/ 	.byte	0x03, 0x1b
        /*007e*/ 	.short	0x00ff


	//----- nvinfo : EIATTR_EXTERNS
	.align		4
        /*0080*/ 	.byte	0x04, 0x0f
        /*0082*/ 	.short	(.L_3831 - .L_3830)


	//   ....[0]....
	.align		4
.L_3830:
        /*0084*/ 	.word	index@(__assertfail)


	//----- nvinfo : EIATTR_MERCURY_ISA_VERSION
	.align		4
.L_3831:
        /*0088*/ 	.byte	0x03, 0x5f
        /*008a*/ 	.short	0x0101


	//----- nvinfo : EIATTR_VRC_CTA_INIT_COUNT
	.align		4
        /*008c*/ 	.byte	0x02, 0x4a
	.zero		1
	.zero		1


	//----- nvinfo : EIATTR_SYSCALL_OFFSETS
	.align		4
        /*0090*/ 	.byte	0x04, 0x46
        /*0092*/ 	.short	(.L_3833 - .L_3832)


	//   ....[0]....
.L_3832:
        /*0094*/ 	.word	0x00000e50


	//   ....[1]....
        /*0098*/ 	.word	0x00001de0


	//   ....[2]....
        /*009c*/ 	.word	0x00002cf0


	//   ....[3]....
        /*00a0*/ 	.word	0x00003bd0


	//   ....[4]....
        /*00a4*/ 	.word	0x00004bb0


	//   ....[5]....
        /*00a8*/ 	.word	0x00005950


	//   ....[6]....
        /*00ac*/ 	.word	0x000067b0


	//   ....[7]....
        /*00b0*/ 	.word	0x00007610


	//----- nvinfo : EIATTR_EXIT_INSTR_OFFSETS
	.align		4
.L_3833:
        /*00b4*/ 	.byte	0x04, 0x1c
        /*00b6*/ 	.short	(.L_3835 - .L_3834)


	//   ....[0]....
.L_3834:
        /*00b8*/ 	.word	0x00006a50


	//   ....[1]....
        /*00bc*/ 	.word	0x00006b90


	//   ....[2]....
        /*00c0*/ 	.word	0x00006bd0


	//   ....[3]....
        /*00c4*/ 	.word	0x00006c60


	//   ....[4]....
        /*00c8*/ 	.word	0x00006c90


	//   ....[5]....
        /*00cc*/ 	.word	0x00006cc0


	//   ....[6]....
        /*00d0*/ 	.word	0x00006d40


	//   ....[7]....
        /*00d4*/ 	.word	0x00006d70


	//   ....[8]....
        /*00d8*/ 	.word	0x00006e00


	//   ....[9]....
        /*00dc*/ 	.word	0x00006e40


	//   ....[10]....
        /*00e0*/ 	.word	0x00006e80


	//   ....[11]....
        /*00e4*/ 	.word	0x00006f50


	//   ....[12]....
        /*00e8*/ 	.word	0x000070b0


	//   ....[13]....
        /*00ec*/ 	.word	0x00007210


	//   ....[14]....
        /*00f0*/ 	.word	0x00007360


	//   ....[15]....
        /*00f4*/ 	.word	0x00007390


	//   ....[16]....
        /*00f8*/ 	.word	0x000073c0


	//   ....[17]....
        /*00fc*/ 	.word	0x00007460


	//   ....[18]....
        /*0100*/ 	.word	0x000074b0


	//   ....[19]....
        /*0104*/ 	.word	0x00007620


	//   ....[20]....
        /*0108*/ 	.word	0x00007720


	//   ....[21]....
        /*010c*/ 	.word	0x00007850


	//   ....[22]....
        /*0110*/ 	.word	0x00007880


	//----- nvinfo : EIATTR_MAX_THREADS
	.align		4
.L_3835:
        /*0114*/ 	.byte	0x04, 0x05
        /*0116*/ 	.short	(.L_3837 - .L_3836)
.L_3836:
        /*0118*/ 	.word	0x00000080
        /*011c*/ 	.word	0x00000001
        /*0120*/ 	.word	0x00000001


	//----- nvinfo : EIATTR_CRS_STACK_SIZE
	.align		4
.L_3837:
        /*0124*/ 	.byte	0x04, 0x1e
        /*0126*/ 	.short	(.L_3839 - .L_3838)
.L_3838:
        /*0128*/ 	.word	0x00000000


	//----- nvinfo : EIATTR_CBANK_PARAM_SIZE
	.align		4
.L_3839:
        /*012c*/ 	.byte	0x03, 0x19
        /*012e*/ 	.short	0x003c


	//----- nvinfo : EIATTR_PARAM_CBANK
	.align		4
        /*0130*/ 	.byte	0x04, 0x0a
        /*0132*/ 	.short	(.L_3841 - .L_3840)
	.align		4
.L_3840:
        /*0134*/ 	.word	index@(.nv.constant0._ZN2at6native27unrolled_elementwise_kernelIZZZNS0_49_GLOBAL__N__b919a28f_16_Normalization_cu_5c38458722batch_norm_calc_invstdERKNS_6TensorES5_dENKUlvE_clEvENKUlvE0_clEvEUlfE_St5arrayIPcLm2EELi4E23TrivialOffsetCalculatorILi1EjESD_NS0_6memory12LoadWithCastILi1EEENSE_13StoreWithCastILi1EEEEEviT_T0_T2_T3_T4_T5_)
        /*0138*/ 	.short	0x0380
        /*013a*/ 	.short	0x003c


	//----- nvinfo : EIATTR_SW_WAR
	.align		4
.L_3841:
        /*013c*/ 	.byte	0x04, 0x36
        /*013e*/ 	.short	(.L_3843 - .L_3842)
.L_3842:
        /*0140*/ 	.word	0x00000008
.L_3843:


//--------------------- .nv.info._ZN2at6native18elementwise_kernelILi128ELi2EZNS0_22gpu_kernel_impl_nocastIZZZNS0_49_GLOBAL__N__b919a28f_16_Normalization_cu_5c38458722batch_norm_calc_invstdERKNS_6TensorES6_dENKUlvE_clEvENKUlvE0_clEvEUlfE_EEvRNS_18TensorIteratorBaseERKT_EUliE_EEviT1_ --------------------------
	.section	.nv.info._ZN2at6native18elementwise_kernelILi128ELi2EZNS0_22gpu_kernel_impl_nocastIZZZNS0_49_GLOBAL__N__b919a28f_16_Normalization_cu_5c38458722batch_norm_calc_invstdERKNS_6TensorES6_dENKUlvE_clEvENKUlvE0_clEvEUlfE_EEvRNS_18TensorIteratorBaseERKT_EUliE_EEviT1_,"",@"SHT_CUDA_INFO"
	.sectionflags	@""
	.align	4


	//----- nvinfo : EIATTR_CUDA_API_VERSION
	.align		4
        /*0000*/ 	.byte	0x04, 0x37
        /*0002*/ 	.short	(.L_3845 - .L_3844)
.L_3844:
        /*0004*/ 	.word	0x00000082


	//----- nvinfo : EIATTR_KPARAM_INFO
	.align		4
.L_3845:
        /*0008*/ 	.byte	0x04, 0x17
        /*000a*/ 	.short	(.L_3847 - .L_3846)
.L_3846:
        /*000c*/ 	.word	0x00000000
        /*0010*/ 	.short	0x0001
        /*0012*/ 	.short	0x0008
        /*0014*/ 	.byte	0x00, 0xf0, 0x81, 0x08


	//----- nvinfo : EIATTR_KPARAM_INFO
	.align		4
.L_3847:
        /*0018*/ 	.byte	0x04, 0x17
        /*001a*/ 	.short	(.L_3849 - .L_3848)
.L_3848:
        /*001c*/ 	.word	0x00000000
        /*0020*/ 	.short	0x0000
        /*0022*/ 	.short	0x0000
        /*0024*/ 	.byte	0x00, 0xf0, 0x11, 0x00


	//----- nvinfo : EIATTR_SPARSE_MMA_MASK
	.align		4
.L_3849:
        /*0028*/ 	.byte	0x03, 0x50
        /*002a*/ 	.short	0x0000


	//----- nvinfo : EIATTR_MAXREG_COUNT
	.align		4
        /*002c*/ 	.byte	0x03, 0x1b
        /*002e*/ 	.short	0x0080


	//----- nvinfo : EIATTR_MERCURY_ISA_VERSION
	.align		4
        /*0030*/ 	.byte	0x03, 0x5f
        /*0032*/ 	.short	0x0101


	//----- nvinfo : EIATTR_VRC_CTA_INIT_COUNT
	.align		4
        /*0034*/ 	.byte	0x02, 0x4a
	.zero		1
	.zero		1


	//----- nvinfo : EIATTR_EXIT_INSTR_OFFSETS
	.align		4
        /*0038*/ 	.byte	0x04, 0x1c
        /*003a*/ 	.short	(.L_3851 - .L_3850)


	//   ....[0]....
.L_3850:
        /*003c*/ 	.word	0x00000170


	//   ....[1]....
        /*0040*/ 	.word	0x000001f0


	//   ....[2]....
        /*0044*/ 	.word	0x000015e0


	//   ....[3]....
        /*0048*/ 	.word	0x00002930


	//----- nvinfo : EIATTR_MAX_THREADS
	.align		4
.L_3851:
        /*004c*/ 	.byte	0x04, 0x05
        /*004e*/ 	.short	(.L_3853 - .L_3852)
.L_3852:
        /*0050*/ 	.word	0x00000080
        /*0054*/ 	.word	0x00000001
        /*0058*/ 	.word	0x00000001


	//----- nvinfo : EIATTR_CRS_STACK_SIZE
	.align		4
.L_3853:
        /*005c*/ 	.byte	0x04, 0x1e
        /*005e*/ 	.short	(.L_3855 - .L_3854)
.L_3854:
        /*0060*/ 	.word	0x00000000


	//----- nvinfo : EIATTR_CBANK_PARAM_SIZE
	.align		4
.L_3855:
        /*0064*/ 	.byte	0x03, 0x19
        /*0066*/ 	.short	0x0228


	//----- nvinfo : EIATTR_PARAM_CBANK
	.align		4
        /*0068*/ 	.byte	0x04, 0x0a
        /*006a*/ 	.short	(.L_3857 - .L_3856)
	.align		4
.L_3856:
        /*006c*/ 	.word	index@(.nv.constant0._ZN2at6native18elementwise_kernelILi128ELi2EZNS0_22gpu_kernel_impl_nocastIZZZNS0_49_GLOBAL__N__b919a28f_16_Normalization_cu_5c38458722batch_norm_calc_invstdERKNS_6TensorES6_dENKUlvE_clEvENKUlvE0_clEvEUlfE_EEvRNS_18TensorIteratorBaseERKT_EUliE_EEviT1_)
        /*0070*/ 	.short	0x0380
        /*0072*/ 	.short	0x0228


	//----- nvinfo : EIATTR_SW_WAR
	.align		4
.L_3857:
        /*0074*/ 	.byte	0x04, 0x36
        /*0076*/ 	.short	(.L_3859 - .L_3858)
.L_3858:
        /*0078*/ 	.word	0x00000008
.L_3859:


//--------------------- .nv.info._ZN2at6native27unrolled_elementwise_kernelIZZZNS0_49_GLOBAL__N__b919a28f_16_Normalization_cu_5c38458722batch_norm_calc_invstdERKNS_6TensorES5_dENKUlvE_clEvENKUlvE0_clEvEUlfE_St5arrayIPcLm2EELi4E23TrivialOffsetCalculatorILi1EjESD_NS0_6memory15LoadWithoutCastENSE_16StoreWithoutCastEEEviT_T0_T2_T3_T4_T5_ --------------------------
	.section	.nv.info._ZN2at6native27unrolled_elementwise_kernelIZZZNS0_49_GLOBAL__N__b919a28f_16_Normalization_cu_5c38458722batch_norm_calc_invstdERKNS_6TensorES5_dENKUlvE_clEvENKUlvE0_clEvEUlfE_St5arrayIPcLm2EELi4E23TrivialOffsetCalculatorILi1EjESD_NS0_6memory15LoadWithoutCastENSE_16StoreWithoutCastEEEviT_T0_T2_T3_T4_T5_,"",@"SHT_CUDA_INFO"
	.sectionflags	@""
	.align	4


	//----- nvinfo : EIATTR_CUDA_API_VERSION
	.align		4
        /*0000*/ 	.byte	0x04, 0x37
        /*0002*/ 	.short	(.L_3861 - .L_3860)
.L_3860:
        /*0004*/ 	.word	0x00000082


	//----- nvinfo : EIATTR_KPARAM_INFO
	.align		4
.L_3861:
        /*0008*/ 	.byte	0x04, 0x17
        /*000a*/ 	.short	(.L_3863 - .L_3862)
.L_3862:
        /*000c*/ 	.word	0x00000000
        /*0010*/ 	.short	0x0006
        /*0012*/ 	.short	0x002b
        /*0014*/ 	.byte	0x00, 0xf0, 0x05, 0x00


	//----- nvinfo : EIATTR_KPARAM_INFO
	.align		4
.L_3863:
        /*0018*/ 	.byte	0x04, 0x17
        /*001a*/ 	.short	(.L_3865 - .L_3864)
.L_3864:
        /*001c*/ 	.word	0x00000000
        /*0020*/ 	.short	0x0005
        /*0022*/ 	.short	0x002a
        /*0024*/ 	.byte	0x00, 0xf0, 0x05, 0x00


	//----- nvinfo : EIATTR_KPARAM_INFO
	.align		4
.L_3865:
        /*0028*/ 	.byte	0x04, 0x17
        /*002a*/ 	.short	(.L_3867 - .L_3866)
.L_3866:
        /*002c*/ 	.word	0x00000000
        /*0030*/ 	.short	0x0004
        /*0032*/ 	.short	0x0029
        /*0034*/ 	.byte	0x00, 0xf0, 0x05, 0x00


	//----- nvinfo : EIATTR_KPARAM_INFO
	.align		4
.L_3867:
        /*0038*/ 	.byte	0x04, 0x17
        /*003a*/ 	.short	(.L_3869 - .L_3868)
.L_3868:
        /*003c*/ 	.word	0x00000000
        /*0040*/ 	.short	0x0003
        /*0042*/ 	.short	0x0028
        /*0044*/ 	.byte	0x00, 0xf0, 0x05, 0x00


	//----- nvinfo : EIATTR_KPARAM_INFO
	.align		4
.L_3869:
        /*0048*/ 	.byte	0x04, 0x17
        /*004a*/ 	.short	(.L_3871 - .L_3870)
.L_3870:
        /*004c*/ 	.word	0x00000000
        /*0050*/ 	.short	0x0002
        /*0052*/ 	.short	0x0018
        /*0054*/ 	.byte	0x00, 0xf0, 0x41, 0x00


	//----- nvinfo : EIATTR_KPARAM_INFO
	.align		4
.L_3871:
        /*0058*/ 	.byte	0x04, 0x17
        /*005a*/ 	.short	(.L_3873 - .L_3872)
.L_3872:
        /*005c*/ 	.word	0x00000000
        /*0060*/ 	.short	0x0001
        /*0062*/ 	.short	0x0008
        /*0064*/ 	.byte	0x00, 0xf0, 0x41, 0x00


	//----- nvinfo : EIATTR_KPARAM_INFO
	.align		4
.L_3873:
        /*0068*/ 	.byte	0x04, 0x17
        /*006a*/ 	.short	(.L_3875 - .L_3874)
.L_3874:
        /*006c*/ 	.word	0x00000000
        /*0070*/ 	.short	0x0000
        /*0072*/ 	.short	0x0000
        /*0074*/ 	.byte	0x00, 0xf0, 0x11, 0x00


	//----- nvinfo : EIATTR_SPARSE_MMA_MASK
	.align		4
.L_3875:
        /*0078*/ 	.byte	0x03, 0x50
        /*007a*/ 	.short	0x0000


	//----- nvinfo : EIATTR_MAXREG_COUNT
	.align		4
        /*007c*/ 	.byte	0x03, 0x1b
        /*007e*/ 	.short	0x00ff


	//----- nvinfo : EIATTR_MERCURY_ISA_VERSION
	.align		4
        /*0080*/ 	.byte	0x03, 0x5f
        /*0082*/ 	.short	0x0101


	//----- nvinfo : EIATTR_VRC_CTA_INIT_COUNT
	.align		4
        /*0084*/ 	.byte	0x02, 0x4a
	.zero		1
	.zero		1


	//----- nvinfo : EIATTR_EXIT_INSTR_OFFSETS
	.align		4
        /*0088*/ 	.byte	0x04, 0x1c
        /*008a*/ 	.short	(.L_3877 - .L_3876)


	//   ....[0]....
.L_3876:
        /*008c*/ 	.word	0x00000460


	//   ....[1]....
        /*0090*/ 	.word	0x000004d0


	//----- nvinfo : EIATTR_MAX_THREADS
	.align		4
.L_3877:
        /*0094*/ 	.byte	0x04, 0x05
        /*0096*/ 	.short	(.L_3879 - .L_3878)
.L_3878:
        /*0098*/ 	.word	0x00000080
        /*009c*/ 	.word	0x00000001
        /*00a0*/ 	.word	0x00000001


	//----- nvinfo : EIATTR_CRS_STACK_SIZE
	.align		4
.L_3879:
        /*00a4*/ 	.byte	0x04, 0x1e
        /*00a6*/ 	.short	(.L_3881 - .L_3880)
.L_3880:
        /*00a8*/ 	.word	0x00000000


	//----- nvinfo : EIATTR_CBANK_PARAM_SIZE
	.align		4
.L_3881:
        /*00ac*/ 	.byte	0x03, 0x19
        /*00ae*/ 	.short	0x002c


	//----- nvinfo : EIATTR_PARAM_CBANK
	.align		4
        /*00b0*/ 	.byte	0x04, 0x0a
        /*00b2*/ 	.short	(.L_3883 - .L_3882)
	.align		4
.L_3882:
        /*00b4*/ 	.word	index@(.nv.constant0._ZN2at6native27unrolled_elementwise_kernelIZZZNS0_49_GLOBAL__N__b919a28f_16_Normalization_cu_5c38458722batch_norm_calc_invstdERKNS_6TensorES5_dENKUlvE_clEvENKUlvE0_clEvEUlfE_St5arrayIPcLm2EELi4E23TrivialOffsetCalculatorILi1EjESD_NS0_6memory15LoadWithoutCastENSE_16StoreWithoutCastEEEviT_T0_T2_T3_T4_T5_)
        /*00b8*/ 	.short	0x0380
        /*00ba*/ 	.short	0x002c


	//----- nvinfo : EIATTR_SW_WAR
	.align		4
.L_3883:
        /*00bc*/ 	.byte	0x04, 0x36
        /*00be*/ 	.short	(.L_3885 - .L_3884)
.L_3884:
        /*00c0*/ 	.word	0x00000008
.L_3885:


//--------------------- .nv.info._ZN2at6native29vectorized_elementwise_kernelILi2EZZZNS0_49_GLOBAL__N__b919a28f_16_Normalization_cu_5c38458722batch_norm_calc_invstdERKNS_6TensorES5_dENKUlvE_clEvENKUlvE0_clEvEUlfE_St5arrayIPcLm2EEEEviT0_T1_ --------------------------
	.section	.nv.info._ZN2at6native29vectorized_elementwise_kernelILi2EZZZNS0_49_GLOBAL__N__b919a28f_16_Normalization_cu_5c38458722batch_norm_calc_invstdERKNS_6TensorES5_dENKUlvE_clEvENKUlvE0_clEvEUlfE_St5arrayIPcLm2EEEEviT0_T1_,"",@"SHT_CUDA_INFO"
	.sectionflags	@""
	.align	4


	//----- nvinfo : EIATTR_CUDA_API_VERSION
	.align		4
        /*0000*/ 	.byte	0x04, 0x37
        /*0002*/ 	.short	(.L_3887 - .L_3886)
.L_3886:
        /*0004*/ 	.word	0x00000082


	//----- nvinfo : EIATTR_KPARAM_INFO
	.align		4
.L_3887:
        /*0008*/ 	.byte	0x04, 0x17
        /*000a*/ 	.short	(.L_3889 - .L_3888)
.L_3888:
        /*000c*/ 	.word	0x00000000
        /*0010*/ 	.short	0x0002
        /*0012*/ 	.short	0x0018
        /*0014*/ 	.byte	0x00, 0xf0, 0x41, 0x00


	//----- nvinfo : EIATTR_KPARAM_INFO
	.align		4
.L_3889:
        /*0018*/ 	.byte	0x04, 0x17
        /*001a*/ 	.short	(.L_3891 - .L_3890)
.L_3890:
        /*001c*/ 	.word	0x00000000
        /*0020*/ 	.short	0x0001
        /*0022*/ 	.short	0x0008
        /*0024*/ 	.byte	0x00, 0xf0, 0x41, 0x00


	//----- nvinfo : EIATTR_KPARAM_INFO
	.align		4
.L_3891:
        /*0028*/ 	.byte	0x04, 0x17
        /*002a*/ 	.short	(.L_3893 - .L_3892)
.L_3892:
        /*002c*/ 	.word	0x00000000
        /*0030*/ 	.short	0x0000
        /*0032*/ 	.short	0x0000
        /*0034*/ 	.byte	0x00, 0xf0, 0x11, 0x00


	//----- nvinfo : EIATTR_SPARSE_MMA_MASK
	.align		4
.L_3893:
        /*0038*/ 	.byte	0x03, 0x50
        /*003a*/ 	.short	0x0000


	//----- nvinfo : EIATTR_MAXREG_COUNT
	.align		4
        /*003c*/ 	.byte	0x03, 0x1b
        /*003e*/ 	.short	0x00ff


	//----- nvinfo : EIATTR_MERCURY_ISA_VERSION
	.align		4
        /*0040*/ 	.byte	0x03, 0x5f
        /*0042*/ 	.short	0x0101


	//----- nvinfo : EIATTR_VRC_CTA_INIT_COUNT
	.align		4
        /*0044*/ 	.byte	0x02, 0x4a
	.zero		1
	.zero		1


	//----- nvinfo : EIATTR_EXIT_INSTR_OFFSETS
	.align		4
        /*0048*/ 	.byte	0x04, 0x1c
        /*004a*/ 	.short	(.L_3895 - .L_3894)


	//   ....[0]....
.L_3894:
        /*004c*/ 	.word	0x000009b0


	//   ....[1]....
        /*0050*/ 	.word	0x00000a00


	//   ....[2]....
        /*0054*/ 	.word	0x00000c10


	//----- nvinfo : EIATTR_MAX_THREADS
	.align		4
.L_3895:
        /*0058*/ 	.byte	0x04, 0x05
        /*005a*/ 	.short	(.L_3897 - .L_3896)
.L_3896:
        /*005c*/ 	.word	0x00000080
        /*0060*/ 	.word	0x00000001
        /*0064*/ 	.word	0x00000001


	//----- nvinfo : EIATTR_CRS_STACK_SIZE
	.align		4
.L_3897:
        /*0068*/ 	.byte	0x04, 0x1e
        /*006a*/ 	.short	(.L_3899 - .L_3898)
.L_3898:
        /*006c*/ 	.word	0x00000000


	//----- nvinfo : EIATTR_CBANK_PARAM_SIZE
	.align		4
.L_3899:
        /*0070*/ 	.byte	0x03, 0x19
        /*0072*/ 	.short	0x0028


	//----- nvinfo : EIATTR_PARAM_CBANK
	.align		4
        /*0074*/ 	.byte	0x04, 0x0a
        /*0076*/ 	.short	(.L_3901 - .L_3900)
	.align		4
.L_3900:
        /*0078*/ 	.word	index@(.nv.constant0._ZN2at6native29vectorized_elementwise_kernelILi2EZZZNS0_49_GLOBAL__N__b919a28f_16_Normalization_cu_5c38458722batch_norm_calc_invstdERKNS_6TensorES5_dENKUlvE_clEvENKUlvE0_clEvEUlfE_St5arrayIPcLm2EEEEviT0_T1_)
        /*007c*/ 	.short	0x0380
        /*007e*/ 	.short	0x0028


	//----- nvinfo : EIATTR_SW_WAR
	.align		4
.L_3901:
        /*0080*/ 	.byte	0x04, 0x36
        /*0082*/ 	.short	(.L_3903 - .L_3902)
.L_3902:
        /*0084*/ 	.word	0x00000008
.L_3903:


//--------------------- .nv.info._ZN2at6native29vectorized_elementwise_kernelILi4EZZZNS0_49_GLOBAL__N__b919a28f_16_Normalization_cu_5c38458722batch_norm_calc_invstdERKNS_6TensorES5_dENKUlvE_clEvENKUlvE0_clEvEUlfE_St5arrayIPcLm2EEEEviT0_T1_ --------------------------
	.section	.nv.info._ZN2at6native29vectorized_elementwise_kernelILi4EZZZNS0_49_GLOBAL__N__b919a28f_16_Normalization_cu_5c38458722batch_norm_calc_invstdERKNS_6TensorES5_dENKUlvE_clEvENKUlvE0_clEvEUlfE_St5arrayIPcLm2EEEEviT0_T1_,"",@"SHT_CUDA_INFO"
	.sectionflags	@""
	.align	4


	//----- nvinfo : EIATTR_CUDA_API_VERSION
	.align		4
        /*0000*/ 	.byte	0x04, 0x37
        /*0002*/ 	.short	(.L_3905 - .L_3904)
.L_3904:
        /*0004*/ 	.word	0x00000082


	//----- nvinfo : EIATTR_KPARAM_INFO
	.align		4
.L_3905:
        /*0008*/ 	.byte	0x04, 0x17
        /*000a*/ 	.short	(.L_3907 - .L_3906)
.L_3906:
        /*000c*/ 	.word	0x00000000
        /*0010*/ 	.short	0x0002
        /*0012*/ 	.short	0x0018
        /*0014*/ 	.byte	0x00, 0xf0, 0x41, 0x00


	//----- nvinfo : EIATTR_KPARAM_INFO
	.align		4
.L_3907:
        /*0018*/ 	.byte	0x04, 0x17
        /*001a*/ 	.short	(.L_3909 - .L_3908)
.L_3908:
        /*001c*/ 	.word	0x00000000
        /*0020*/ 	.short	0x0001
        /*0022*/ 	.short	0x0008
        /*0024*/ 	.byte	0x00, 0xf0, 0x41, 0x00


	//----- nvinfo : EIATTR_KPARAM_INFO
	.align		4
.L_3909:
        /*0028*/ 	.byte	0x04, 0x17
        /*002a*/ 	.short	(.L_3911 - .L_3910)
.L_3910:
        /*002c*/ 	.word	0x00000000
        /*0030*/ 	.short	0x0000
        /*0032*/ 	.short	0x0000
        /*0034*/ 	.byte	0x00, 0xf0, 0x11, 0x00


	//----- nvinfo : EIATTR_SPARSE_MMA_MASK
	.align		4
.L_3911:
        /*0038*/ 	.byte	0x03, 0x50
        /*003a*/ 	.short	0x0000


	//----- nvinfo : EIATTR_MAXREG_COUNT
	.align		4
        /*003c*/ 	.byte	0x03, 0x1b
        /*003e*/ 	.short	0x00ff


	//----- nvinfo : EIATTR_MERCURY_ISA_VERSION
	.align		4
        /*0040*/ 	.byte	0x03, 0x5f
        /*0042*/ 	.short	0x0101


	//----- nvinfo : EIATTR_VRC_CTA_INIT_COUNT
	.align		4
        /*0044*/ 	.byte	0x02, 0x4a
	.zero		1
	.zero		1


	//----- nvinfo : EIATTR_EXIT_INSTR_OFFSETS
	.align		4
        /*0048*/ 	.byte	0x04, 0x1c
        /*004a*/ 	.short	(.L_3913 - .L_3912)


	//   ....[0]....
.L_3912:
        /*004c*/ 	.word	0x000009b0


	//   ....[1]....
        /*0050*/ 	.word	0x00000a00


	//   ....[2]....
        /*0054*/ 	.word	0x00000bd0


	//----- nvinfo : EIATTR_MAX_THREADS
	.align		4
.L_3913:
        /*0058*/ 	.byte	0x04, 0x05
        /*005a*/ 	.short	(.L_3915 - .L_3914)
.L_3914:
        /*005c*/ 	.word	0x00000080
        /*0060*/ 	.word	0x00000001
        /*0064*/ 	.word	0x00000001


	//----- nvinfo : EIATTR_CRS_STACK_SIZE
	.align		4
.L_3915:
        /*0068*/ 	.byte	0x04, 0x1e
        /*006a*/ 	.short	(.L_3917 - .L_3916)
.L_3916:
        /*006c*/ 	.word	0x00000000


	//----- nvinfo : EIATTR_CBANK_PARAM_SIZE
	.align		4
.L_3917:
        /*0070*/ 	.byte	0x03, 0x19
        /*0072*/ 	.short	0x0028


	//----- nvinfo : EIATTR_PARAM_CBANK
	.align		4
        /*0074*/ 	.byte	0x04, 0x0a
        /*0076*/ 	.short	(.L_3919 - .L_3918)
	.align		4
.L_3918:
        /*0078*/ 	.word	index@(.nv.constant0._ZN2at6native29vectorized_elementwise_kernelILi4EZZZNS0_49_GLOBAL__N__b919a28f_16_Normalization_cu_5c38458722batch_norm_calc_invstdERKNS_6TensorES5_dENKUlvE_clEvENKUlvE0_clEvEUlfE_St5arrayIPcLm2EEEEviT0_T1_)
        /*007c*/ 	.short	0x0380
        /*007e*/ 	.short	0x0028


	//----- nvinfo : EIATTR_SW_WAR
	.align		4
.L_3919:
        /*0080*/ 	.byte	0x04, 0x36
        /*0082*/ 	.short	(.L_3921 - .L_3920)
.L_3920:
        /*0084*/ 	.word	0x00000008
.L_3921:


//--------------------- .nv.info._ZN2at6native29vectorized_elementwise_kernelILi8EZZZNS0_49_GLOBAL__N__b919a28f_16_Normalization_cu_5c38458722batch_norm_calc_invstdERKNS_6TensorES5_dENKUlvE_clEvENKUlvE0_clEvEUlfE_St5arrayIPcLm2EEEEviT0_T1_ --------------------------
	.section	.nv.info._ZN2at6native29vectorized_elementwise_kernelILi8EZZZNS0_49_GLOBAL__N__b919a28f_16_Normalization_cu_5c38458722batch_norm_calc_invstdERKNS_6TensorES5_dENKUlvE_clEvENKUlvE0_clEvEUlfE_St5arrayIPcLm2EEEEviT0_T1_,"",@"SHT_CUDA_INFO"
	.sectionflags	@""
	.align	4


	//----- nvinfo : EIATTR_CUDA_API_VERSION
	.align		4
        /*0000*/ 	.byte	0x04, 0x37
        /*0002*/ 	.short	(.L_3923 - .L_3922)
.L_3922:
        /*0004*/ 	.word	0x00000082


	//----- nvinfo : EIATTR_KPARAM_INFO
	.align		4
.L_3923:
        /*0008*/ 	.byte	0x04, 0x17
        /*000a*/ 	.short	(.L_3925 - .L_3924)
.L_3924:
        /*000c*/ 	.word	0x00000000
        /*0010*/ 	.short	0x0002
        /*0012*/ 	.short	0x0018
        /*0014*/ 	.byte	0x00, 0xf0, 0x41, 0x00


	//----- nvinfo : EIATTR_KPARAM_INFO
	.align		4
.L_3925:
        /*0018*/ 	.byte	0x04, 0x17
        /*001a*/ 	.short	(.L_3927 - .L_3926)
.L_3926:
        /*001c*/ 	.word	0x00000000
        /*0020*/ 	.short	0x0001
        /*0022*/ 	.short	0x0008
        /*0024*/ 	.byte	0x00, 0xf0, 0x41, 0x00


	//----- nvinfo : EIATTR_KPARAM_INFO
	.align		4
.L_3927:
        /*0028*/ 	.byte	0x04, 0x17
        /*002a*/ 	.short	(.L_3929 - .L_3928)
.L_3928:
        /*002c*/ 	.word	0x00000000
        /*0030*/ 	.short	0x0000
        /*0032*/ 	.short	0x0000
        /*0034*/ 	.byte	0x00, 0xf0, 0x11, 0x00


	//----- nvinfo : EIATTR_SPARSE_MMA_MASK
	.align		4
.L_3929:
        /*0038*/ 	.byte	0x03, 0x50
        /*003a*/ 	.short	0x0000


	//----- nvinfo : EIATTR_MAXREG_COUNT
	.align		4
        /*003c*/ 	.byte	0x03, 0x1b
        /*003e*/ 	.short	0x00ff


	//----- nvinfo : EIATTR_MERCURY_ISA_VERSION
	.align		4
        /*0040*/ 	.byte	0x03, 0x5f
        /*0042*/ 	.short	0x0101


	//----- nvinfo : EIATTR_VRC_CTA_INIT_COUNT
	.align		4
        /*0044*/ 	.byte	0x02, 0x4a
	.zero		1
	.zero		1


	//----- nvinfo : EIATTR_EXIT_INSTR_OFFSETS
	.align		4
        /*0048*/ 	.byte	0x04, 0x1c
        /*004a*/ 	.short	(.L_3931 - .L_3930)


	//   ....[0]....
.L_3930:
        /*004c*/ 	.word	0x00000010


	//----- nvinfo : EIATTR_MAX_THREADS
	.align		4
.L_3931:
        /*0050*/ 	.byte	0x04, 0x05
        /*0052*/ 	.short	(.L_3933 - .L_3932)
.L_3932:
        /*0054*/ 	.word	0x00000080
        /*0058*/ 	.word	0x00000001
        /*005c*/ 	.word	0x00000001


	//----- nvinfo : EIATTR_CBANK_PARAM_SIZE
	.align		4
.L_3933:
        /*0060*/ 	.byte	0x03, 0x19
        /*0062*/ 	.short	0x0028


	//----- nvinfo : EIATTR_PARAM_CBANK
	.align		4
        /*0064*/ 	.byte	0x04, 0x0a
        /*0066*/ 	.short	(.L_3935 - .L_3934)
	.align		4
.L_3934:
        /*0068*/ 	.word	index@(.nv.constant0._ZN2at6native29vectorized_elementwise_kernelILi8EZZZNS0_49_GLOBAL__N__b919a28f_16_Normalization_cu_5c38458722batch_norm_calc_invstdERKNS_6TensorES5_dENKUlvE_clEvENKUlvE0_clEvEUlfE_St5arrayIPcLm2EEEEviT0_T1_)
        /*006c*/ 	.short	0x0380
        /*006e*/ 	.short	0x0028


	//----- nvinfo : EIATTR_SW_WAR
	.align		4
.L_3935:
        /*0070*/ 	.byte	0x04, 0x36
        /*0072*/ 	.short	(.L_3937 - .L_3936)
.L_3936:
        /*0074*/ 	.word	0x00000008
.L_3937:


//--------------------- .nv.info._ZN2at6native18elementwise_kernelILi128ELi4EZNS0_15gpu_kernel_implIZZZNS0_49_GLOBAL__N__b919a28f_16_Normalization_cu_5c38458722batch_norm_calc_invstdERKNS_6TensorES6_dENKUlvE_clEvENKUlvE_clEvEUldE_EEvRNS_18TensorIteratorBaseERKT_EUliE_EEviT1_ --------------------------
	.section	.nv.info._ZN2at6native18elementwise_kernelILi128ELi4EZNS0_15gpu_kernel_implIZZZNS0_49_GLOBAL__N__b919a28f_16_Normalization_cu_5c38458722batch_norm_calc_invstdERKNS_6TensorES6_dENKUlvE_clEvENKUlvE_clEvEUldE_EEvRNS_18TensorIteratorBaseERKT_EUliE_EEviT1_,"",@"SHT_CUDA_INFO"
	.sectionflags	@""
	.align	4


	//----- nvinfo : EIATTR_CUDA_API_VERSION
	.align		4
        /*0000*/ 	.byte	0x04, 0x37
        /*0002*/ 	.short	(.L_3939 - .L_3938)
.L_3938:
        /*0004*/ 	.word	0x00000082


	//----- nvinfo : EIATTR_KPARAM_INFO
	.align		4
.L_3939:
        /*0008*/ 	.byte	0x04, 0x17
        /*000a*/ 	.short	(.L_3941 - .L_3940)
.L_3940:
        /*000c*/ 	.word	0x00000000
        /*0010*/ 	.short	0x0001
        /*0012*/ 	.short	0x0008
        /*0014*/ 	.byte	0x00, 0xf0, 0xa1, 0x08


	//----- nvinfo : EIATTR_KPARAM_INFO
	.align		4
.L_3941:
        /*0018*/ 	.byte	0x04, 0x17
        /*001a*/ 	.short	(.L_3943 - .L_3942)
.L_3942:
        /*001c*/ 	.word	0x00000000
        /*0020*/ 	.short	0x0000
        /*0022*/ 	.short	0x0000
        /*0024*/ 	.byte	0x00, 0xf0, 0x11, 0x00


	//----- nvinfo : EIATTR_SPARSE_MMA_MASK
	.align		4
.L_3943:
        /*0028*/ 	.byte	0x03, 0x50
        /*002a*/ 	.short	0x0000


	//----- nvinfo : EIATTR_MAXREG_COUNT
	.align		4
        /*002c*/ 	.byte	0x03, 0x1b
        /*002e*/ 	.short	0x0080


	//----- nvinfo : EIATTR_EXTERNS
	.align		4
        /*0030*/ 	.byte	0x04, 0x0f
        /*0032*/ 	.short	(.L_3945 - .L_3944)


	//   ....[0]....
	.align		4
.L_3944:
        /*0034*/ 	.word	index@(__assertfail)


	//----- nvinfo : EIATTR_MERCURY_ISA_VERSION
	.align		4
.L_3945:
        /*0038*/ 	.byte	0x03, 0x5f
        /*003a*/ 	.short	0x0101


	//----- nvinfo : EIATTR_VRC_CTA_INIT_COUNT
	.align		4
        /*003c*/ 	.byte	0x02, 0x4a
	.zero		1
	.zero		1


	//----- nvinfo : EIATTR_SYSCALL_OFFSETS
	.align		4
        /*0040*/ 	.byte	0x04, 0x46
        /*0042*/ 	.short	(.L_3947 - .L_3946)


	//   ....[0]....
.L_3946:
        /*0044*/ 	.word	0x00002180


	//   ....[1]....
        /*0048*/ 	.word	0x000036a0


	//   ....[2]....
        /*004c*/ 	.word	0x00005a30


	//   ....[3]....
        /*0050*/ 	.word	0x00006c50


	//   ....[4]....
        /*0054*/ 	.word	0x00009210


	//   ....[5]....
        /*0058*/ 	.word	0x0000a430


	//   ....[6]....
        /*005c*/ 	.word	0x0000ca00


	//   ....[7]....
        /*0060*/ 	.word	0x0000dc20


	//----- nvinfo : EIATTR_EXIT_INSTR_OFFSETS
	.align		4
.L_3947:
        /*0064*/ 	.byte	0x04, 0x1c
        /*0066*/ 	.short	(.L_3949 - .L_3948)


	//   ....[0]....
.L_3948:
        /*0068*/ 	.word	0x0000a890


	//   ....[1]....
        /*006c*/ 	.word	0x0000cdf0


	//   ....[2]....
        /*0070*/ 	.word	0x0000ce30


	//   ....[3]....
        /*0074*/ 	.word	0x0000cec0


	//   ....[4]....
        /*0078*/ 	.word	0x0000cef0


	//   ....[5]....
        /*007c*/ 	.word	0x0000cf20


	//   ....[6]....
        /*0080*/ 	.word	0x0000d030


	//   ....[7]....
        /*0084*/ 	.word	0x0000d0f0


	//   ....[8]....
        /*0088*/ 	.word	0x0000d210


	//   ....[9]....
        /*008c*/ 	.word	0x0000d2e0


	//   ....[10]....
        /*0090*/ 	.word	0x0000d300


	//   ....[11]....
        /*0094*/ 	.word	0x0000d3d0


	//   ....[12]....
        /*0098*/ 	.word	0x0000d5c0


	//   ....[13]....
        /*009c*/ 	.word	0x0000d7b0


	//   ....[14]....
        /*00a0*/ 	.word	0x0000d990


	//   ....[15]....
        /*00a4*/ 	.word	0x0000d9c0


	//   ....[16]....
        /*00a8*/ 	.word	0x0000d9f0


	//   ....[17]....
        /*00ac*/ 	.word	0x0000da90


	//   ....[18]....
        /*00b0*/ 	.word	0x0000dac0


	//   ....[19]....
        /*00b4*/ 	.word	0x0000dc30


	//   ....[20]....
        /*00b8*/ 	.word	0x0000ddc0


	//   ....[21]....
        /*00bc*/ 	.word	0x0000df80


	//   ....[22]....
        /*00c0*/ 	.word	0x0000e040


	//----- nvinfo : EIATTR_MAX_THREADS
	.align		4
.L_3949:
        /*00c4*/ 	.byte	0x04, 0x05
        /*00c6*/ 	.short	(.L_3951 - .L_3950)
.L_3950:
        /*00c8*/ 	.word	0x00000080
        /*00cc*/ 	.word	0x00000001
        /*00d0*/ 	.word	0x00000001


	//----- nvinfo : EIATTR_CRS_STACK_SIZE
	.align		4
.L_3951:
        /*00d4*/ 	.byte	0x04, 0x1e
        /*00d6*/ 	.short	(.L_3953 - .L_3952)
.L_3952:
        /*00d8*/ 	.word	0x00000000


	//----- nvinfo : EIATTR_CBANK_PARAM_SIZE
	.align		4
.L_3953:
        /*00dc*/ 	.byte	0x03, 0x19
        /*00de*/ 	.short	0x0230


	//----- nvinfo : EIATTR_PARAM_CBANK
	.align		4
        /*00e0*/ 	.byte	0x04, 0x0a
        /*00e2*/ 	.short	(.L_3955 - .L_3954)
	.align		4
.L_3954:
        /*00e4*/ 	.word	index@(.nv.constant0._ZN2at6native18elementwise_kernelILi128ELi4EZNS0_15gpu_kernel_implIZZZNS0_49_GLOBAL__N__b919a28f_16_Normalization_cu_5c38458722batch_norm_calc_invstdERKNS_6TensorES6_dENKUlvE_clEvENKUlvE_clEvEUldE_EEvRNS_18TensorIteratorBaseERKT_EUliE_EEviT1_)
        /*00e8*/ 	.short	0x0380
        /*00ea*/ 	.short	0x0230


	//----- nvinfo : EIATTR_SW_WAR
	.align		4
.L_3955:
        /*00ec*/ 	.byte	0x04, 0x36
        /*00ee*/ 	.short	(.L_3957 - .L_3956)
.L_3956:
        /*00f0*/ 	.word	0x00000008
.L_3957:


//--------------------- .nv.info._ZN2at6native27unrolled_elementwise_kernelIZZZNS0_49_GLOBAL__N__b919a28f_16_Normalization_cu_5c38458722batch_norm_calc_invstdERKNS_6TensorES5_dENKUlvE_clEvENKUlvE_clEvEUldE_St5arrayIPcLm2EELi4E23TrivialOffsetCalculatorILi1EjESD_NS0_6memory12LoadWithCastILi1EEENSE_13StoreWithCastILi1EEEEEviT_T0_T2_T3_T4_T5_ --------------------------
	.section	.nv.info._ZN2at6native27unrolled_elementwise_kernelIZZZNS0_49_GLOBAL__N__b919a28f_16_Normalization_cu_5c38458722batch_norm_calc_invstdERKNS_6TensorES5_dENKUlvE_clEvENKUlvE_clEvEUldE_St5arrayIPcLm2EELi4E23TrivialOffsetCalculatorILi1EjESD_NS0_6memory12LoadWithCastILi1EEENSE_13StoreWithCastILi1EEEEEviT_T0_T2_T3_T4_T5_,"",@"SHT_CUDA_INFO"
	.sectionflags	@""
	.align	4


	//----- nvinfo : EIATTR_CUDA_API_VERSION
	.align		4
        /*0000*/ 	.byte	0x04, 0x37
        /*0002*/ 	.short	(.L_3959 - .L_3958)
.L_3958:
        /*0004*/ 	.word	0x00000082


	//----- nvinfo : EIATTR_KPARAM_INFO
	.align		4
.L_3959:
        /*0008*/ 	.byte	0x04, 0x17
        /*000a*/ 	.short	(.L_3961 - .L_3960)
.L_3960:
        /*000c*/ 	.word	0x00000000
        /*0010*/ 	.short	0x0006
        /*0012*/ 	.short	0x0034
        /*0014*/ 	.byte	0x00, 0xf0, 0x21, 0x00


	//----- nvinfo : EIATTR_KPARAM_INFO
	.align		4
.L_3961:
        /*0018*/ 	.byte	0x04, 0x17
        /*001a*/ 	.short	(.L_3963 - .L_3962)
.L_3962:
        /*001c*/ 	.word	0x00000000
        /*0020*/ 	.short	0x0005
        /*0022*/ 	.short	0x002c
        /*0024*/ 	.byte	0x00, 0xf0, 0x21, 0x00


	//----- nvinfo : EIATTR_KPARAM_INFO
	.align		4
.L_3963:
        /*0028*/ 	.byte	0x04, 0x17
        /*002a*/ 	.short	(.L_3965 - .L_3964)
.L_3964:
        /*002c*/ 	.word	0x00000000
        /*0030*/ 	.short	0x0004
        /*0032*/ 	.short	0x0029
        /*0034*/ 	.byte	0x00, 0xf0, 0x05, 0x00


	//----- nvinfo : EIATTR_KPARAM_INFO
	.align		4
.L_3965:
        /*0038*/ 	.byte	0x04, 0x17
        /*003a*/ 	.short	(.L_3967 - .L_3966)
.L_3966:
        /*003c*/ 	.word	0x00000000
        /*0040*/ 	.short	0x0003
        /*0042*/ 	.short	0x0028
        /*0044*/ 	.byte	0x00, 0xf0, 0x05, 0x00


	//----- nvinfo : EIATTR_KPARAM_INFO
	.align		4
.L_3967:
        /*0048*/ 	.byte	0x04, 0x17
        /*004a*/ 	.short	(.L_3969 - .L_3968)
.L_3968:
        /*004c*/ 	.word	0x00000000
        /*0050*/ 	.short	0x0002
        /*0052*/ 	.short	0x0018
        /*0054*/ 	.byte	0x00, 0xf0, 0x41, 0x00


	//----- nvinfo : EIATTR_KPARAM_INFO
	.align		4
.L_3969:
        /*0058*/ 	.byte	0x04, 0x17
        /*005a*/ 	.short	(.L_3971 - .L_3970)
.L_3970:
        /*005c*/ 	.word	0x00000000
        /*0060*/ 	.short	0x0001
        /*0062*/ 	.short	0x0008
        /*0064*/ 	.byte	0x00, 0xf0, 0x41, 0x00


	//----- nvinfo : EIATTR_KPARAM_INFO
	.align		4
.L_3971:
        /*0068*/ 	.byte	0x04, 0x17
        /*006a*/ 	.short	(.L_3973 - .L_3972)
.L_3972:
        /*006c*/ 	.word	0x00000000
        /*0070*/ 	.short	0x0000
        /*0072*/ 	.short	0x0000
        /*0074*/ 	.byte	0x00, 0xf0, 0x11, 0x00


	//----- nvinfo : EIATTR_SPARSE_MMA_MASK
	.align		4
.L_3973:
        /*0078*/ 	.byte	0x03, 0x50
        /*007a*/ 	.short	0x0000


	//----- nvinfo : EIATTR_MAXREG_COUNT
	.align		4
        /*007c*/ 	.byte	0x03, 0x1b
        /*007e*/ 	.short	0x00ff


	//----- nvinfo : EIATTR_EXTERNS
	.align		4
        /*0080*/ 	.byte	0x04, 0x0f
        /*0082*/ 	.short	(.L_3975 - .L_3974)


	//   ....[0]....
	.align		4
.L_3974:
        /*0084*/ 	.word	index@(__assertfail)


	//----- nvinfo : EIATTR_MERCURY_ISA_VERSION
	.align		4
.L_3975:
        /*0088*/ 	.byte	0x03, 0x5f
        /*008a*/ 	.short	0x0101


	//----- nvinfo : EIATTR_VRC_CTA_INIT_COUNT
	.align		4
        /*008c*/ 	.byte	0x02, 0x4a
	.zero		1
	.zero		1


	//----- nvinfo : EIATTR_SYSCALL_OFFSETS
	.align		4
        /*0090*/ 	.byte	0x04, 0x46
        /*0092*/ 	.short	(.L_3977 - .L_3976)


	//   ....[0]....
.L_3976:
        /*0094*/ 	.word	0x00000e80


	//   ....[1]....
        /*0098*/ 	.word	0x00001ec0


	//   ....[2]....
        /*009c*/ 	.word	0x00002e40


	//   ....[3]....
        /*00a0*/ 	.word	0x00003d80


	//   ....[4]....
        /*00a4*/ 	.word	0x00005b90


	//   ....[5]....
        /*00a8*/ 	.word	0x00006d60


	//   ....[6]....
        /*00ac*/ 	.word	0x00008140


	//   ....[7]....
        /*00b0*/ 	.word	0x00009500


	//----- nvinfo : EIATTR_EXIT_INSTR_OFFSETS
	.align		4
.L_3977:
        /*00b4*/ 	.byte	0x04, 0x1c
        /*00b6*/ 	.short	(.L_3979 - .L_3978)


	//   ....[0]....
.L_3978:
        /*00b8*/ 	.word	0x00008590


	//   ....[1]....
        /*00bc*/ 	.word	0x000086d0


	//   ....[2]....
        /*00c0*/ 	.word	0x00008710


	//   ....[3]....
        /*00c4*/ 	.word	0x000087a0


	//   ....[4]....
        /*00c8*/ 	.word	0x000087d0


	//   ....[5]....
        /*00cc*/ 	.word	0x00008800


	//   ....[6]....
        /*00d0*/ 	.word	0x00008910


	//   ....[7]....
        /*00d4*/ 	.word	0x000089d0


	//   ....[8]....
        /*00d8*/ 	.word	0x00008af0


	//   ....[9]....
        /*00dc*/ 	.word	0x00008bc0


	//   ....[10]....
        /*00e0*/ 	.word	0x00008be0


	//   ....[11]....
        /*00e4*/ 	.word	0x00008cb0


	//   ....[12]....
        /*00e8*/ 	.word	0x00008ea0


	//   ....[13]....
        /*00ec*/ 	.word	0x00009090


	//   ....[14]....
        /*00f0*/ 	.word	0x00009270


	//   ....[15]....
        /*00f4*/ 	.word	0x000092a0


	//   ....[16]....
        /*00f8*/ 	.word	0x000092d0


	//   ....[17]....
        /*00fc*/ 	.word	0x00009370


	//   ....[18]....
        /*0100*/ 	.word	0x000093a0


	//   ....[19]....
        /*0104*/ 	.word	0x00009510


	//   ....[20]....
        /*0108*/ 	.word	0x000096a0


	//   ....[21]....
        /*010c*/ 	.word	0x00009860


	//   ....[22]....
        /*0110*/ 	.word	0x00009920


	//----- nvinfo : EIATTR_MAX_THREADS
	.align		4
.L_3979:
        /*0114*/ 	.byte	0x04, 0x05
        /*0116*/ 	.short	(.L_3981 - .L_3980)
.L_3980:
        /*0118*/ 	.word	0x00000080
        /*011c*/ 	.word	0x00000001
        /*0120*/ 	.word	0x00000001


	//----- nvinfo : EIATTR_CRS_STACK_SIZE
	.align		4
.L_3981:
        /*0124*/ 	.byte	0x04, 0x1e
        /*0126*/ 	.short	(.L_3983 - .L_3982)
.L_3982:
        /*0128*/ 	.word	0x00000000


	//----- nvinfo : EIATTR_CBANK_PARAM_SIZE
	.align		4
.L_3983:
        /*012c*/ 	.byte	0x03, 0x19
        /*012e*/ 	.short	0x003c


	//----- nvinfo : EIATTR_PARAM_CBANK
	.align		4
        /*0130*/ 	.byte	0x04, 0x0a
        /*0132*/ 	.short	(.L_3985 - .L_3984)
	.align		4
.L_3984:
        /*0134*/ 	.word	index@(.nv.constant0._ZN2at6native27unrolled_elementwise_kernelIZZZNS0_49_GLOBAL__N__b919a28f_16_Normalization_cu_5c38458722batch_norm_calc_invstdERKNS_6TensorES5_dENKUlvE_clEvENKUlvE_clEvEUldE_St5arrayIPcLm2EELi4E23TrivialOffsetCalculatorILi1EjESD_NS0_6memory12LoadWithCastILi1EEENSE_13StoreWithCastILi1EEEEEviT_T0_T2_T3_T4_T5_)
        /*0138*/ 	.short	0x0380
        /*013a*/ 	.short	0x003c


	//----- nvinfo : EIATTR_SW_WAR
	.align		4
.L_3985:
        /*013c*/ 	.byte	0x04, 0x36
        /*013e*/ 	.short	(.L_3987 - .L_3986)
.L_3986:
        /*0140*/ 	.word	0x00000008
.L_3987:


//--------------------- .nv.info._ZN2at6native18elementwise_kernelILi128ELi2EZNS0_22gpu_kernel_impl_nocastIZZZNS0_49_GLOBAL__N__b919a28f_16_Normalization_cu_5c38458722batch_norm_calc_invstdERKNS_6TensorES6_dENKUlvE_clEvENKUlvE_clEvEUldE_EEvRNS_18TensorIteratorBaseERKT_EUliE_EEviT1_ --------------------------
	.section	.nv.info._ZN2at6native18elementwise_kernelILi128ELi2EZNS0_22gpu_kernel_impl_nocastIZZZNS0_49_GLOBAL__N__b919a28f_16_Normalization_cu_5c38458722batch_norm_calc_invstdERKNS_6TensorES6_dENKUlvE_clEvENKUlvE_clEvEUldE_EEvRNS_18TensorIteratorBaseERKT_EUliE_EEviT1_,"",@"SHT_CUDA_INFO"
	.sectionflags	@""
	.align	4


	//----- nvinfo : EIATTR_CUDA_API_VERSION
	.align		4
        /*0000*/ 	.byte	0x04, 0x37
        /*0002*/ 	.short	(.L_3989 - .L_3988)
.L_3988:
        /*0004*/ 	.word	0x00000082


	//----- nvinfo : EIATTR_KPARAM_INFO
	.align		4
.L_3989:
        /*0008*/ 	.byte	0x04, 0x17
        /*000a*/ 	.short	(.L_3991 - .L_3990)
.L_3990:
        /*000c*/ 	.word	0x00000000
        /*0010*/ 	.short	0x0001
        /*0012*/ 	.short	0x0008
        /*0014*/ 	.byte	0x00, 0xf0, 0x81, 0x08


	//----- nvinfo : EIATTR_KPARAM_INFO
	.align		4
.L_3991:
        /*0018*/ 	.byte	0x04, 0x17
        /*001a*/ 	.short	(.L_3993 - .L_3992)
.L_3992:
        /*001c*/ 	.word	0x00000000
        /*0020*/ 	.short	0x0000
        /*0022*/ 	.short	0x0000
        /*0024*/ 	.byte	0x00, 0xf0, 0x11, 0x00


	//----- nvinfo : EIATTR_SPARSE_MMA_MASK
	.align		4
.L_3993:
        /*0028*/ 	.byte	0x03, 0x50
        /*002a*/ 	.short	0x0000


	//----- nvinfo : EIATTR_MAXREG_COUNT
	.align		4
        /*002c*/ 	.byte	0x03, 0x1b
        /*002e*/ 	.short	0x0080


	//----- nvinfo : EIATTR_MERCURY_ISA_VERSION
	.align		4
        /*0030*/ 	.byte	0x03, 0x5f
        /*0032*/ 	.short	0x0101


	//----- nvinfo : EIATTR_VRC_CTA_INIT_COUNT
	.align		4
        /*0034*/ 	.byte	0x02, 0x4a
	.zero		1
	.zero		1


	//----- nvinfo : EIATTR_EXIT_INSTR_OFFSETS
	.align		4
        /*0038*/ 	.byte	0x04, 0x1c
        /*003a*/ 	.short	(.L_3995 - .L_3994)


	//   ....[0]....
.L_3994:
        /*003c*/ 	.word	0x00000390


	//   ....[1]....
        /*0040*/ 	.word	0x00000650


	//   ....[2]....
        /*0044*/ 	.word	0x00001c80


	//   ....[3]....
        /*0048*/ 	.word	0x00003230


	//----- nvinfo : EIATTR_MAX_THREADS
	.align		4
.L_3995:
        /*004c*/ 	.byte	0x04, 0x05
        /*004e*/ 	.short	(.L_3997 - .L_3996)
.L_3996:
        /*0050*/ 	.word	0x00000080
        /*0054*/ 	.word	0x00000001
        /*0058*/ 	.word	0x00000001


	//----- nvinfo : EIATTR_CRS_STACK_SIZE
	.align		4
.L_3997:
        /*005c*/ 	.byte	0x04, 0x1e
        /*005e*/ 	.short	(.L_3999 - .L_3998)
.L_3998:
        /*0060*/ 	.word	0x00000000


	//----- nvinfo : EIATTR_CBANK_PARAM_SIZE
	.align		4
.L_3999:
        /*0064*/ 	.byte	0x03, 0x19
        /*0066*/ 	.short	0x0228


	//----- nvinfo : EIATTR_PARAM_CBANK
	.align		4
        /*0068*/ 	.byte	0x04, 0x0a
        /*006a*/ 	.short	(.L_4001 - .L_4000)
	.align		4
.L_4000:
        /*006c*/ 	.word	index@(.nv.constant0._ZN2at6native18elementwise_kernelILi128ELi2EZNS0_22gpu_kernel_impl_nocastIZZZNS0_49_GLOBAL__N__b919a28f_16_Normalization_cu_5c38458722batch_norm_calc_invstdERKNS_6TensorES6_dENKUlvE_clEvENKUlvE_clEvEUldE_EEvRNS_18TensorIteratorBaseERKT_EUliE_EEviT1_)
        /*0070*/ 	.short	0x0380
        /*0072*/ 	.short	0x0228


	//----- nvinfo : EIATTR_SW_WAR
	.align		4
.L_4001:
        /*0074*/ 	.byte	0x04, 0x36
        /*0076*/ 	.short	(.L_4003 - .L_4002)
.L_4002:
        /*0078*/ 	.word	0x00000008
.L_4003:


//--------------------- .nv.info._ZN2at6native27unrolled_elementwise_kernelIZZZNS0_49_GLOBAL__N__b919a28f_16_Normalization_cu_5c38458722batch_norm_calc_invstdERKNS_6TensorES5_dENKUlvE_clEvENKUlvE_clEvEUldE_St5arrayIPcLm2EELi4E23TrivialOffsetCalculatorILi1EjESD_NS0_6memory15LoadWithoutCastENSE_16StoreWithoutCastEEEviT_T0_T2_T3_T4_T5_ --------------------------
	.section	.nv.info._ZN2at6native27unrolled_elementwise_kernelIZZZNS0_49_GLOBAL__N__b919a28f_16_Normalization_cu_5c38458722batch_norm_calc_invstdERKNS_6TensorES5_dENKUlvE_clEvENKUlvE_clEvEUldE_St5arrayIPcLm2EELi4E23TrivialOffsetCalculatorILi1EjESD_NS0_6memory15LoadWithoutCastENSE_16StoreWithoutCastEEEviT_T0_T2_T3_T4_T5_,"",@"SHT_CUDA_INFO"
	.sectionflags	@""
	.align	4


	//----- nvinfo : EIATTR_CUDA_API_VERSION
	.align		4
        /*0000*/ 	.byte	0x04, 0x37
        /*0002*/ 	.short	(.L_4005 - .L_4004)
.L_4004:
        /*0004*/ 	.word	0x00000082


	//----- nvinfo : EIATTR_KPARAM_INFO
	.align		4
.L_4005:
        /*0008*/ 	.byte	0x04, 0x17
        /*000a*/ 	.short	(.L_4007 - .L_4006)
.L_4006:
        /*000c*/ 	.word	0x00000000
        /*0010*/ 	.short	0x0006
        /*0012*/ 	.short	0x002b
        /*0014*/ 	.byte	0x00, 0xf0, 0x05, 0x00


	//----- nvinfo : EIATTR_KPARAM_INFO
	.align		4
.L_4007:
        /*0018*/ 	.byte	0x04, 0x17
        /*001a*/ 	.short	(.L_4009 - .L_4008)
.L_4008:
        /*001c*/ 	.word	0x00000000
        /*0020*/ 	.short	0x0005
        /*0022*/ 	.short	0x002a
        /*0024*/ 	.byte	0x00, 0xf0, 0x05, 0x00


	//----- nvinfo : EIATTR_KPARAM_INFO
	.align		4
.L_4009:
        /*0028*/ 	.byte	0x04, 0x17
        /*002a*/ 	.short	(.L_4011 - .L_4010)
.L_4010:
        /*002c*/ 	.word	0x00000000
        /*0030*/ 	.short	0x0004
        /*0032*/ 	.short	0x0029
        /*0034*/ 	.byte	0x00, 0xf0, 0x05, 0x00


	//----- nvinfo : EIATTR_KPARAM_INFO
	.align		4
.L_4011:
        /*0038*/ 	.byte	0x04, 0x17
        /*003a*/ 	.short	(.L_4013 - .L_4012)
.L_4012:
        /*003c*/ 	.word	0x00000000
        /*0040*/ 	.short	0x0003
        /*0042*/ 	.short	0x0028
        /*0044*/ 	.byte	0x00, 0xf0, 0x05, 0x00


	//----- nvinfo : EIATTR_KPARAM_INFO
	.align		4
.L_4013:
        /*0048*/ 	.byte	0x04, 0x17
        /*004a*/ 	.short	(.L_4015 - .L_4014)
.L_4014:
        /*004c*/ 	.word	0x00000000
        /*0050*/ 	.short	0x0002
        /*0052*/ 	.short	0x0018
        /*0054*/ 	.byte	0x00, 0xf0, 0x41, 0x00


	//----- nvinfo : EIATTR_KPARAM_INFO
	.align		4
.L_4015:
        /*0058*/ 	.byte	0x04, 0x17
        /*005a*/ 	.short	(.L_4017 - .L_4016)
.L_4016:
        /*005c*/ 	.word	0x00000000
        /*0060*/ 	.short	0x0001
        /*0062*/ 	.short	0x0008
        /*0064*/ 	.byte	0x00, 0xf0, 0x41, 0x00


	//----- nvinfo : EIATTR_KPARAM_INFO
	.align		4
.L_4017:
        /*0068*/ 	.byte	0x04, 0x17
        /*006a*/ 	.short	(.L_4019 - .L_4018)
.L_4018:
        /*006c*/ 	.word	0x00000000
        /*0070*/ 	.short	0x0000
        /*0072*/ 	.short	0x0000
        /*0074*/ 	.byte	0x00, 0xf0, 0x11, 0x00


	//----- nvinfo : EIATTR_SPARSE_MMA_MASK
	.align		4
.L_4019:
        /*0078*/ 	.byte	0x03, 0x50
        /*007a*/ 	.short	0x0000


	//----- nvinfo : EIATTR_MAXREG_COUNT
	.align		4
        /*007c*/ 	.byte	0x03, 0x1b
        /*007e*/ 	.short	0x00ff


	//----- nvinfo : EIATTR_MERCURY_ISA_VERSION
	.align		4
        /*0080*/ 	.byte	0x03, 0x5f
        /*0082*/ 	.short	0x0101


	//----- nvinfo : EIATTR_VRC_CTA_INIT_COUNT
	.align		4
        /*0084*/ 	.byte	0x02, 0x4a
	.zero		1
	.zero		1


	//----- nvinfo : EIATTR_EXIT_INSTR_OFFSETS
	.align		4
        /*0088*/ 	.byte	0x04, 0x1c
        /*008a*/ 	.short	(.L_4021 - .L_4020)


	//   ....[0]....
.L_4020:
        /*008c*/ 	.word	0x00000e40


	//   ....[1]....
        /*0090*/ 	.word	0x00000e90


	//----- nvinfo : EIATTR_MAX_THREADS
	.align		4
.L_4021:
        /*0094*/ 	.byte	0x04, 0x05
        /*0096*/ 	.short	(.L_4023 - .L_4022)
.L_4022:
        /*0098*/ 	.word	0x00000080
        /*009c*/ 	.word	0x00000001
        /*00a0*/ 	.word	0x00000001


	//----- nvinfo : EIATTR_CRS_STACK_SIZE
	.align		4
.L_4023:
        /*00a4*/ 	.byte	0x04, 0x1e
        /*00a6*/ 	.short	(.L_4025 - .L_4024)
.L_4024:
        /*00a8*/ 	.word	0x00000000


	//----- nvinfo : EIATTR_CBANK_PARAM_SIZE
	.align		4
.L_4025:
        /*00ac*/ 	.byte	0x03, 0x19
        /*00ae*/ 	.short	0x002c


	//----- nvinfo : EIATTR_PARAM_CBANK
	.align		4
        /*00b0*/ 	.byte	0x04, 0x0a
        /*00b2*/ 	.short	(.L_4027 - .L_4026)
	.align		4
.L_4026:
        /*00b4*/ 	.word	index@(.nv.constant0._ZN2at6native27unrolled_elementwise_kernelIZZZNS0_49_GLOBAL__N__b919a28f_16_Normalization_cu_5c38458722batch_norm_calc_invstdERKNS_6TensorES5_dENKUlvE_clEvENKUlvE_clEvEUldE_St5arrayIPcLm2EELi4E23TrivialOffsetCalculatorILi1EjESD_NS0_6memory15LoadWithoutCastENSE_16StoreWithoutCastEEEviT_T0_T2_T3_T4_T5_)
        /*00b8*/ 	.short	0x0380
        /*00ba*/ 	.short	0x002c


	//----- nvinfo : EIATTR_SW_WAR
	.align		4
.L_4027:
        /*00bc*/ 	.byte	0x04, 0x36
        /*00be*/ 	.short	(.L_4029 - .L_4028)
.L_4028:
        /*00c0*/ 	.word	0x00000008
.L_4029:


//--------------------- .nv.info._ZN2at6native29vectorized_elementwise_kernelILi2EZZZNS0_49_GLOBAL__N__b919a28f_16_Normalization_cu_5c38458722batch_norm_calc_invstdERKNS_6TensorES5_dENKUlvE_clEvENKUlvE_clEvEUldE_St5arrayIPcLm2EEEEviT0_T1_ --------------------------
	.section	.nv.info._ZN2at6native29vectorized_elementwise_kernelILi2EZZZNS0_49_GLOBAL__N__b919a28f_16_Normalization_cu_5c38458722batch_norm_calc_invstdERKNS_6TensorES5_dENKUlvE_clEvENKUlvE_clEvEUldE_St5arrayIPcLm2EEEEviT0_T1_,"",@"SHT_CUDA_INFO"
	.sectionflags	@""
	.align	4


	//----- nvinfo : EIATTR_CUDA_API_VERSION
	.align		4
        /*0000*/ 	.byte	0x04, 0x37
        /*0002*/ 	.short	(.L_4031 - .L_4030)
.L_4030:
        /*0004*/ 	.word	0x00000082


	//----- nvinfo : EIATTR_KPARAM_INFO
	.align		4
.L_4031:
        /*0008*/ 	.byte	0x04, 0x17
        /*000a*/ 	.short	(.L_4033 - .L_4032)
.L_4032:
        /*000c*/ 	.word	0x00000000
        /*0010*/ 	.short	0x0002
        /*0012*/ 	.short	0x0018
        /*0014*/ 	.byte	0x00, 0xf0, 0x41, 0x00


	//----- nvinfo : EIATTR_KPARAM_INFO
	.align		4
.L_4033:
        /*0018*/ 	.byte	0x04, 0x17
        /*001a*/ 	.short	(.L_4035 - .L_4034)
.L_4034:
        /*001c*/ 	.word	0x00000000
        /*0020*/ 	.short	0x0001
        /*0022*/ 	.short	0x0008
        /*0024*/ 	.byte	0x00, 0xf0, 0x41, 0x00


	//----- nvinfo : EIATTR_KPARAM_INFO
	.align		4
.L_4035:
        /*0028*/ 	.byte	0x04, 0x17
        /*002a*/ 	.short	(.L_4037 - .L_4036)
.L_4036:
        /*002c*/ 	.word	0x00000000
        /*0030*/ 	.short	0x0000
        /*0032*/ 	.short	0x0000
        /*0034*/ 	.byte	0x00, 0xf0, 0x11, 0x00


	//----- nvinfo : EIATTR_SPARSE_MMA_MASK
	.align		4
.L_4037:
        /*0038*/ 	.byte	0x03, 0x50
        /*003a*/ 	.short	0x0000


	//----- nvinfo : EIATTR_MAXREG_COUNT
	.align		4
        /*003c*/ 	.byte	0x03, 0x1b
        /*003e*/ 	.short	0x00ff


	//----- nvinfo : EIATTR_MERCURY_ISA_VERSION
	.align		4
        /*0040*/ 	.byte	0x03, 0x5f
        /*0042*/ 	.short	0x0101


	//----- nvinfo : EIATTR_VRC_CTA_INIT_COUNT
	.align		4
        /*0044*/ 	.byte	0x02, 0x4a
	.zero		1
	.zero		1


	//----- nvinfo : EIATTR_EXIT_INSTR_OFFSETS
	.align		4
        /*0048*/ 	.byte	0x04, 0x1c
        /*004a*/ 	.short	(.L_4039 - .L_4038)


	//   ....[0]....
.L_4038:
        /*004c*/ 	.word	0x00001c70


	//   ....[1]....
        /*0050*/ 	.word	0x00001cc0


	//   ....[2]....
        /*0054*/ 	.word	0x00003140


	//----- nvinfo : EIATTR_MAX_THREADS
	.align		4
.L_4039:
        /*0058*/ 	.byte	0x04, 0x05
        /*005a*/ 	.short	(.L_4041 - .L_4040)
.L_4040:
        /*005c*/ 	.word	0x00000080
        /*0060*/ 	.word	0x00000001
        /*0064*/ 	.word	0x00000001


	//----- nvinfo : EIATTR_CRS_STACK_SIZE
	.align		4
.L_4041:
        /*0068*/ 	.byte	0x04, 0x1e
        /*006a*/ 	.short	(.L_4043 - .L_4042)
.L_4042:
        /*006c*/ 	.word	0x00000000


	//----- nvinfo : EIATTR_CBANK_PARAM_SIZE
	.align		4
.L_4043:
        /*0070*/ 	.byte	0x03, 0x19
        /*0072*/ 	.short	0x0028


	//----- nvinfo : EIATTR_PARAM_CBANK
	.align		4
        /*0074*/ 	.byte	0x04, 0x0a
        /*0076*/ 	.short	(.L_4045 - .L_4044)
	.align		4
.L_4044:
        /*0078*/ 	.word	index@(.nv.constant0._ZN2at6native29vectorized_elementwise_kernelILi2EZZZNS0_49_GLOBAL__N__b919a28f_16_Normalization_cu_5c38458722batch_norm_calc_invstdERKNS_6TensorES5_dENKUlvE_clEvENKUlvE_clEvEUldE_St5arrayIPcLm2EEEEviT0_T1_)
        /*007c*/ 	.short	0x0380
        /*007e*/ 	.short	0x0028


	//----- nvinfo : EIATTR_SW_WAR
	.align		4
.L_4045:
        /*0080*/ 	.byte	0x04, 0x36
        /*0082*/ 	.short	(.L_4047 - .L_4046)
.L_4046:
        /*0084*/ 	.word	0x00000008
.L_4047:


//--------------------- .nv.info._ZN2at6native29vectorized_elementwise_kernelILi4EZZZNS0_49_GLOBAL__N__b919a28f_16_Normalization_cu_5c38458722batch_norm_calc_invstdERKNS_6TensorES5_dENKUlvE_clEvENKUlvE_clEvEUldE_St5arrayIPcLm2EEEEviT0_T1_ --------------------------
	.section	.nv.info._ZN2at6native29vectorized_elementwise_kernelILi4EZZZNS0_49_GLOBAL__N__b919a28f_16_Normalization_cu_5c38458722batch_norm_calc_invstdERKNS_6TensorES5_dENKUlvE_clEvENKUlvE_clEvEUldE_St5arrayIPcLm2EEEEviT0_T1_,"",@"SHT_CUDA_INFO"
	.sectionflags	@""
	.align	4


	//----- nvinfo : EIATTR_CUDA_API_VERSION
	.align		4
        /*0000*/ 	.byte	0x04, 0x37
        /*0002*/ 	.short	(.L_4049 - .L_4048)
.L_4048:
        /*0004*/ 	.word	0x00000082


	//----- nvinfo : EIATTR_KPARAM_INFO
	.align		4
.L_4049:
        /*0008*/ 	.byte	0x04, 0x17
        /*000a*/ 	.short	(.L_4051 - .L_4050)
.L_4050:
        /*000c*/ 	.word	0x00000000
        /*0010*/ 	.short	0x0002
        /*0012*/ 	.short	0x0018
        /*0014*/ 	.byte	0x00, 0xf0, 0x41, 0x00


	//----- nvinfo : EIATTR_KPARAM_INFO
	.align		4
.L_4051:
        /*0018*/ 	.byte	0x04, 0x17
        /*001a*/ 	.short	(.L_4053 - .L_4052)
.L_4052:
        /*001c*/ 	.word	0x00000000
        /*0020*/ 	.short	0x0001
        /*0022*/ 	.short	0x0008
        /*0024*/ 	.byte	0x00, 0xf0, 0x41, 0x00


	//----- nvinfo : EIATTR_KPARAM_INFO
	.align		4
.L_4053:
        /*0028*/ 	.byte	0x04, 0x17
        /*002a*/ 	.short	(.L_4055 - .L_4054)
.L_4054:
        /*002c*/ 	.word	0x00000000
        /*0030*/ 	.short	0x0000
        /*0032*/ 	.short	0x0000
        /*0034*/ 	.byte	0x00, 0xf0, 0x11, 0x00


	//----- nvinfo : EIATTR_SPARSE_MMA_MASK
	.align		4
.L_4055:
        /*0038*/ 	.byte	0x03, 0x50
        /*003a*/ 	.short	0x0000


	//----- nvinfo : EIATTR_MAXREG_COUNT
	.align		4
        /*003c*/ 	.byte	0x03, 0x1b
        /*003e*/ 	.short	0x00ff


	//----- nvinfo : EIATTR_MERCURY_ISA_VERSION
	.align		4
        /*0040*/ 	.byte	0x03, 0x5f
        /*0042*/ 	.short	0x0101


	//----- nvinfo : EIATTR_VRC_CTA_INIT_COUNT
	.align		4
        /*0044*/ 	.byte	0x02, 0x4a
	.zero		1
	.zero		1


	//----- nvinfo : EIATTR_EXIT_INSTR_OFFSETS
	.align		4
        /*0048*/ 	.byte	0x04, 0x1c
        /*004a*/ 	.short	(.L_4057 - .L_4056)


	//   ....[0]....
.L_4056:
        /*004c*/ 	.word	0x00001c70


	//   ....[1]....
        /*0050*/ 	.word	0x00001cc0


	//   ....[2]....
        /*0054*/ 	.word	0x00003100


	//----- nvinfo : EIATTR_MAX_THREADS
	.align		4
.L_4057:
        /*0058*/ 	.byte	0x04, 0x05
        /*005a*/ 	.short	(.L_4059 - .L_4058)
.L_4058:
        /*005c*/ 	.word	0x00000080
        /*0060*/ 	.word	0x00000001
        /*0064*/ 	.word	0x00000001


	//----- nvinfo : EIATTR_CRS_STACK_SIZE
	.align		4
.L_4059:
        /*0068*/ 	.byte	0x04, 0x1e
        /*006a*/ 	.short	(.L_4061 - .L_4060)
.L_4060:
        /*006c*/ 	.word	0x00000000


	//----- nvinfo : EIATTR_CBANK_PARAM_SIZE
	.align		4
.L_4061:
        /*0070*/ 	.byte	0x03, 0x19
        /*0072*/ 	.short	0x0028


	//----- nvinfo : EIATTR_PARAM_CBANK
	.align		4
        /*0074*/ 	.byte	0x04, 0x0a
        /*0076*/ 	.short	(.L_4063 - .L_4062)
	.align		4
.L_4062:
        /*0078*/ 	.word	index@(.nv.constant0._ZN2at6native29vectorized_elementwise_kernelILi4EZZZNS0_49_GLOBAL__N__b919a28f_16_Normalization_cu_5c38458722batch_norm_calc_invstdERKNS_6TensorES5_dENKUlvE_clEvENKUlvE_clEvEUldE_St5arrayIPcLm2EEEEviT0_T1_)
        /*007c*/ 	.short	0x0380
        /*007e*/ 	.short	0x0028


	//----- nvinfo : EIATTR_SW_WAR
	.align		4
.L_4063:
        /*0080*/ 	.byte	0x04, 0x36
        /*0082*/ 	.short	(.L_4065 - .L_4064)
.L_4064:
        /*0084*/ 	.word	0x00000008
.L_4065:


//--------------------- .nv.info._ZN2at6native29vectorized_elementwise_kernelILi8EZZZNS0_49_GLOBAL__N__b919a28f_16_Normalization_cu_5c38458722batch_norm_calc_invstdERKNS_6TensorES5_dENKUlvE_clEvENKUlvE_clEvEUldE_St5arrayIPcLm2EEEEviT0_T1_ --------------------------
	.section	.nv.info._ZN2at6native29vectorized_elementwise_kernelILi8EZZZNS0_49_GLOBAL__N__b919a28f_16_Normalization_cu_5c38458722batch_norm_calc_invstdERKNS_6TensorES5_dENKUlvE_clEvENKUlvE_clEvEUldE_St5arrayIPcLm2EEEEviT0_T1_,"",@"SHT_CUDA_INFO"
	.sectionflags	@""
	.align	4


	//----- nvinfo : EIATTR_CUDA_API_VERSION
	.align		4
        /*0000*/ 	.byte	0x04, 0x37
        /*0002*/ 	.short	(.L_4067 - .L_4066)
.L_4066:
        /*0004*/ 	.word	0x00000082


	//----- nvinfo : EIATTR_KPARAM_INFO
	.align		4
.L_4067:
        /*0008*/ 	.byte	0x04, 0x17
        /*000a*/ 	.short	(.L_4069 - .L_4068)
.L_4068:
        /*000c*/ 	.word	0x00000000
        /*0010*/ 	.short	0x0002
        /*0012*/ 	.short	0x0018
        /*0014*/ 	.byte	0x00, 0xf0, 0x41, 0x00


	//----- nvinfo : EIATTR_KPARAM_INFO
	.align		4
.L_4069:
        /*0018*/ 	.byte	0x04, 0x17
        /*001a*/ 	.short	(.L_4071 - .L_4070)
.L_4070:
        /*001c*/ 	.word	0x00000000
        /*0020*/ 	.short	0x0001
        /*0022*/ 	.short	0x0008
        /*0024*/ 	.byte	0x00, 0xf0, 0x41, 0x00


	//----- nvinfo : EIATTR_KPARAM_INFO
	.align		4
.L_4071:
        /*0028*/ 	.byte	0x04, 0x17
        /*002a*/ 	.short	(.L_4073 - .L_4072)
.L_4072:
        /*002c*/ 	.word	0x00000000
        /*0030*/ 	.short	0x0000
        /*0032*/ 	.short	0x0000
        /*0034*/ 	.byte	0x00, 0xf0, 0x11, 0x00


	//----- nvinfo : EIATTR_SPARSE_MMA_MASK
	.align		4
.L_4073:
        /*0038*/ 	.byte	0x03, 0x50
        /*003a*/ 	.short	0x0000


	//----- nvinfo : EIATTR_MAXREG_COUNT
	.align		4
        /*003c*/ 	.byte	0x03, 0x1b
        /*003e*/ 	.short	0x00ff


	//----- nvinfo : EIATTR_MERCURY_ISA_VERSION
	.align		4
        /*0040*/ 	.byte	0x03, 0x5f
        /*0042*/ 	.short	0x0101


	//----- nvinfo : EIATTR_VRC_CTA_INIT_COUNT
	.align		4
        /*0044*/ 	.byte	0x02, 0x4a
	.zero		1
	.zero		1


	//----- nvinfo : EIATTR_EXIT_INSTR_OFFSETS
	.align		4
        /*0048*/ 	.byte	0x04, 0x1c
        /*004a*/ 	.short	(.L_4075 - .L_4074)


	//   ....[0]....
.L_4074:
        /*004c*/ 	.word	0x00000010


	//----- nvinfo : EIATTR_MAX_THREADS
	.align		4
.L_4075:
        /*0050*/ 	.byte	0x04, 0x05
        /*0052*/ 	.short	(.L_4077 - .L_4076)
.L_4076:
        /*0054*/ 	.word	0x00000080
        /*0058*/ 	.word	0x00000001
        /*005c*/ 	.word	0x00000001


	//----- nvinfo : EIATTR_CBANK_PARAM_SIZE
	.align		4
.L_4077:
        /*0060*/ 	.byte	0x03, 0x19
        /*0062*/ 	.short	0x0028


	//----- nvinfo : EIATTR_PARAM_CBANK
	.align		4
        /*0064*/ 	.byte	0x04, 0x0a
        /*0066*/ 	.short	(.L_4079 - .L_4078)
	.align		4
.L_4078:
        /*0068*/ 	.word	index@(.nv.constant0._ZN2at6native29vectorized_elementwise_kernelILi8EZZZNS0_49_GLOBAL__N__b919a28f_16_Normalization_cu_5c38458722batch_norm_calc_invstdERKNS_6TensorES5_dENKUlvE_clEvENKUlvE_clEvEUldE_St5arrayIPcLm2EEEEviT0_T1_)
        /*006c*/ 	.short	0x0380
        /*006e*/ 	.short	0x0028


	//----- nvinfo : EIATTR_SW_WAR
	.align		4
.L_4079:
        /*0070*/ 	.byte	0x04, 0x36
        /*0072*/ 	.short	(.L_4081 - .L_4080)
.L_4080:
        /*0074*/ 	.word	0x00000008
.L_4081:


//--------------------- .nv.info._ZN2at6native50batch_norm_collect_statistics_channels_last_kernelINS0_3VarEN3c108BFloat16EfLi4EEEvPKT0_PT1_S9_PVS8_PiiiS8_ --------------------------
	.section	.nv.info._ZN2at6native50batch_norm_collect_statistics_channels_last_kernelINS0_3VarEN3c108BFloat16EfLi4EEEvPKT0_PT1_S9_PVS8_PiiiS8_,"",@"SHT_CUDA_INFO"
	.sectionflags	@""
	.align	4


	//----- nvinfo : EIATTR_CUDA_API_VERSION
	.align		4
        /*0000*/ 	.byte	0x04, 0x37
        /*0002*/ 	.short	(.L_4083 - .L_4082)
.L_4082:
        /*0004*/ 	.word	0x00000082


	//----- nvinfo : EIATTR_KPARAM_INFO
	.align		4
.L_4083:
        /*0008*/ 	.byte	0x04, 0x17
        /*000a*/ 	.short	(.L_4085 - .L_4084)
.L_4084:
        /*000c*/ 	.word	0x00000000
        /*0010*/ 	.short	0x0007
        /*0012*/ 	.short	0x0030
        /*0014*/ 	.byte	0x00, 0xf0, 0x11, 0x00


	//----- nvinfo : EIATTR_KPARAM_INFO
	.align		4
.L_4085:
        /*0018*/ 	.byte	0x04, 0x17
        /*001a*/ 	.short	(.L_4087 - .L_4086)
.L_4086:
        /*001c*/ 	.word	0x00000000
        /*0020*/ 	.short	0x0006
        /*0022*/ 	.short	0x002c
        /*0024*/ 	.byte	0x00, 0xf0, 0x11, 0x00


	//----- nvinfo : EIATTR_KPARAM_INFO
	.align		4
.L_4087:
        /*0028*/ 	.byte	0x04, 0x17
        /*002a*/ 	.short	(.L_4089 - .L_4088)
.L_4088:
        /*002c*/ 	.word	0x00000000
        /*0030*/ 	.short	0x0005
        /*0032*/ 	.short	0x0028
        /*0034*/ 	.byte	0x00, 0xf0, 0x11, 0x00


	//----- nvinfo : EIATTR_KPARAM_INFO
	.align		4
.L_4089:
        /*0038*/ 	.byte	0x04, 0x17
        /*003a*/ 	.short	(.L_4091 - .L_4090)
.L_4090:
        /*003c*/ 	.word	0x00000000
        /*0040*/ 	.short	0x0004
        /*0042*/ 	.short	0x0020
        /*0044*/ 	.byte	0x00, 0xf5, 0x21, 0x00


	//----- nvinfo : EIATTR_KPARAM_INFO
	.align		4
.L_4091:
        /*0048*/ 	.byte	0x04, 0x17
        /*004a*/ 	.short	(.L_4093 - .L_4092)
.L_4092:
        /*004c*/ 	.word	0x00000000
        /*0050*/ 	.short	0x0003
        /*0052*/ 	.short	0x0018
        /*0054*/ 	.byte	0x00, 0xf5, 0x21, 0x00


	//----- nvinfo : EIATTR_KPARAM_INFO
	.align		4
.L_4093:
        /*0058*/ 	.byte	0x04, 0x17
        /*005a*/ 	.short	(.L_4095 - .L_4094)
.L_4094:
        /*005c*/ 	.word	0x00000000
        /*0060*/ 	.short	0x0002
        /*0062*/ 	.short	0x0010
        /*0064*/ 	.byte	0x00, 0xf5, 0x21, 0x00


	//----- nvinfo : EIATTR_KPARAM_INFO
	.align		4
.L_4095:
        /*0068*/ 	.byte	0x04, 0x17
        /*006a*/ 	.short	(.L_4097 - .L_4096)
.L_4096:
        /*006c*/ 	.word	0x00000000
        /*0070*/ 	.short	0x0001
        /*0072*/ 	.short	0x0008
        /*0074*/ 	.byte	0x00, 0xf5, 0x21, 0x00


	//----- nvinfo : EIATTR_KPARAM_INFO
	.align		4
.L_4097:
        /*0078*/ 	.byte	0x04, 0x17
        /*007a*/ 	.short	(.L_4099 - .L_4098)
.L_4098:
        /*007c*/ 	.word	0x00000000
        /*0080*/ 	.short	0x0000
        /*0082*/ 	.short	0x0000
        /*0084*/ 	.byte	0x00, 0xf5, 0x21, 0x00


	//----- nvinfo : EIATTR_SPARSE_MMA_MASK
	.align		4
.L_4099:
        /*0088*/ 	.byte	0x03, 0x50
        /*008a*/ 	.short	0x0000


	//----- nvinfo : EIATTR_MAXREG_COUNT
	.align		4
        /*008c*/ 	.byte	0x03, 0x1b
        /*008e*/ 	.short	0x00ff


	//----- nvinfo : EIATTR_NUM_BARRIERS
	.align		4
        /*0090*/ 	.byte	0x02, 0x4c
        /*0092*/ 	.byte	0x01
	.zero		1


	//----- nvinfo : EIATTR_MERCURY_ISA_VERSION
	.align		4
        /*0094*/ 	.byte	0x03, 0x5f
        /*0096*/ 	.short	0x0101


	//----- nvinfo : EIATTR_INT_WARP_WIDE_INSTR_OFFSETS
	.align		4
        /*0098*/ 	.byte	0x04, 0x31
        /*009a*/ 	.short	(.L_4101 - .L_4100)


	//   ....[0]....
.L_4100:
        /*009c*/ 	.word	0x00002610


	//   ....[1]....
        /*00a0*/ 	.word	0x000026c0


	//----- nvinfo : EIATTR_VRC_CTA_INIT_COUNT
	.align		4
.L_4101:
        /*00a4*/ 	.byte	0x02, 0x4a
	.zero		1
	.zero		1


	//----- nvinfo : EIATTR_EXIT_INSTR_OFFSETS
	.align		4
        /*00a8*/ 	.byte	0x04, 0x1c
        /*00aa*/ 	.short	(.L_4103 - .L_4102)


	//   ....[0]....
.L_4102:
        /*00ac*/ 	.word	0x00002750


	//   ....[1]....
        /*00b0*/ 	.word	0x00005200


	//   ....[2]....
        /*00b4*/ 	.word	0x000052a0


	//   ....[3]....
        /*00b8*/ 	.word	0x000052e0


	//   ....[4]....
        /*00bc*/ 	.word	0x00005380


	//----- nvinfo : EIATTR_CRS_STACK_SIZE
	.align		4
.L_4103:
        /*00c0*/ 	.byte	0x04, 0x1e
        /*00c2*/ 	.short	(.L_4105 - .L_4104)
.L_4104:
        /*00c4*/ 	.word	0x00000000


	//----- nvinfo : EIATTR_CBANK_PARAM_SIZE
	.align		4
.L_4105:
        /*00c8*/ 	.byte	0x03, 0x19
        /*00ca*/ 	.short	0x0034


	//----- nvinfo : EIATTR_PARAM_CBANK
	.align		4
        /*00cc*/ 	.byte	0x04, 0x0a
        /*00ce*/ 	.short	(.L_4107 - .L_4106)
	.align		4
.L_4106:
        /*00d0*/ 	.word	index@(.nv.constant0._ZN2at6native50batch_norm_collect_statistics_channels_last_kernelINS0_3VarEN3c108BFloat16EfLi4EEEvPKT0_PT1_S9_PVS8_PiiiS8_)
        /*00d4*/ 	.short	0x0380
        /*00d6*/ 	.short	0x0034


	//----- nvinfo : EIATTR_SW_WAR
	.align		4
.L_4107:
        /*00d8*/ 	.byte	0x04, 0x36
        /*00da*/ 	.short	(.L_4109 - .L_4108)
.L_4108:
        /*00dc*/ 	.word	0x00000008
.L_4109:


//--------------------- .nv.info._ZN2at6native50batch_norm_collect_statistics_channels_last_kernelINS0_3VarEN3c104HalfEfLi4EEEvPKT0_PT1_S9_PVS8_PiiiS8_ --------------------------
	.section	.nv.info._ZN2at6native50batch_norm_collect_statistics_channels_last_kernelINS0_3VarEN3c104HalfEfLi4EEEvPKT0_PT1_S9_PVS8_PiiiS8_,"",@"SHT_CUDA_INFO"
	.sectionflags	@""
	.align	4


	//----- nvinfo : EIATTR_CUDA_API_VERSION
	.align		4
        /*0000*/ 	.byte	0x04, 0x37
        /*0002*/ 	.short	(.L_4111 - .L_4110)
.L_4110:
        /*0004*/ 	.word	0x00000082


	//----- nvinfo : EIATTR_KPARAM_INFO
	.align		4
.L_4111:
        /*0008*/ 	.byte	0x04, 0x17
        /*000a*/ 	.short	(.L_4113 - .L_4112)
.L_4112:
        /*000c*/ 	.word	0x00000000
        /*0010*/ 	.short	0x0007
        /*0012*/ 	.short	0x0030
        /*0014*/ 	.byte	0x00, 0xf0, 0x11, 0x00


	//----- nvinfo : EIATTR_KPARAM_INFO
	.align		4
.L_4113:
        /*0018*/ 	.byte	0x04, 0x17
        /*001a*/ 	.short	(.L_4115 - .L_4114)
.L_4114:
        /*001c*/ 	.word	0x00000000
        /*0020*/ 	.short	0x0006
        /*0022*/ 	.short	0x002c
        /*0024*/ 	.byte	0x00, 0xf0, 0x11, 0x00


	//----- nvinfo : EIATTR_KPARAM_INFO
	.align		4
.L_4115:
        /*0028*/ 	.byte	0x04, 0x17
        /*002a*/ 	.short	(.L_4117 - .L_4116)
.L_4116:
        /*002c*/ 	.word	0x00000000
        /*0030*/ 	.short	0x0005
        /*0032*/ 	.short	0x0028
        /*0034*/ 	.byte	0x00, 0xf0, 0x11, 0x00


	//----- nvinfo : EIATTR_KPARAM_INFO
	.align		4
.L_4117:
        /*0038*/ 	.byte	0x04, 0x17
        /*003a*/ 	.short	(.L_4119 - .L_4118)
.L_4118:
        /*003c*/ 	.word	0x00000000
        /*0040*/ 	.short	0x0004
        /*0042*/ 	.short	0x0020
        /*0044*/ 	.byte	0x00, 0xf5, 0x21, 0x00


	//----- nvinfo : EIATTR_KPARAM_INFO
	.align		4
.L_4119:
        /*0048*/ 	.byte	0x04, 0x17
        /*004a*/ 	.short	(.L_4121 - .L_4120)
.L_4120:
        /*004c*/ 	.word	0x00000000
        /*0050*/ 	.short	0x0003
        /*0052*/ 	.short	0x0018
        /*0054*/ 	.byte	0x00, 0xf5, 0x21, 0x00


	//----- nvinfo : EIATTR_KPARAM_INFO
	.align		4
.L_4121:
        /*0058*/ 	.byte	0x04, 0x17
        /*005a*/ 	.short	(.L_4123 - .L_4122)
.L_4122:
        /*005c*/ 	.word	0x00000000
        /*0060*/ 	.short	0x0002
        /*0062*/ 	.short	0x0010
        /*0064*/ 	.byte	0x00, 0xf5, 0x21, 0x00


	//----- nvinfo : EIATTR_KPARAM_INFO
	.align		4
.L_4123:
        /*0068*/ 	.byte	0x04, 0x17
        /*006a*/ 	.short	(.L_4125 - .L_4124)
.L_4124:
        /*006c*/ 	.word	0x00000000
        /*0070*/ 	.short	0x0001
        /*0072*/ 	.short	0x0008
        /*0074*/ 	.byte	0x00, 0xf5, 0x21, 0x00


	//----- nvinfo : EIATTR_KPARAM_INFO
	.align		4
.L_4125:
        /*0078*/ 	.byte	0x04, 0x17
        /*007a*/ 	.short	(.L_4127 - .L_4126)
.L_4126:
        /*007c*/ 	.word	0x00000000
        /*0080*/ 	.short	0x0000
        /*0082*/ 	.short	0x0000
        /*0084*/ 	.byte	0x00, 0xf5, 0x21, 0x00


	//----- nvinfo : EIATTR_SPARSE_MMA_MASK
	.align		4
.L_4127:
        /*0088*/ 	.byte	0x03, 0x50
        /*008a*/ 	.short	0x0000


	//----- nvinfo : EIATTR_MAXREG_COUNT
	.align		4
        /*008c*/ 	.byte	0x03, 0x1b
        /*008e*/ 	.short	0x00ff


	//----- nvinfo : EIATTR_NUM_BARRIERS
	.align		4
        /*0090*/ 	.byte	0x02, 0x4c
        /*0092*/ 	.byte	0x01
	.zero		1


	//----- nvinfo : EIATTR_MERCURY_ISA_VERSION
	.align		4
        /*0094*/ 	.byte	0x03, 0x5f
        /*0096*/ 	.short	0x0101


	//----- nvinfo : EIATTR_INT_WARP_WIDE_INSTR_OFFSETS
	.align		4
        /*0098*/ 	.byte	0x04, 0x31
        /*009a*/ 	.short	(.L_4129 - .L_4128)


	//   ....[0]....
.L_4128:
        /*009c*/ 	.word	0x00002610


	//   ....[1]....
        /*00a0*/ 	.word	0x000026c0


	//----- nvinfo : EIATTR_VRC_CTA_INIT_COUNT
	.align		4
.L_4129:
        /*00a4*/ 	.byte	0x02, 0x4a
	.zero		1
	.zero		1


	//----- nvinfo : EIATTR_EXIT_INSTR_OFFSETS
	.align		4
        /*00a8*/ 	.byte	0x04, 0x1c
        /*00aa*/ 	.short	(.L_4131 - .L_4130)


	//   ....[0]....
.L_4130:
        /*00ac*/ 	.word	0x00002750


	//   ....[1]....
        /*00b0*/ 	.word	0x00005200


	//   ....[2]....
        /*00b4*/ 	.word	0x000052a0


	//   ....[3]....
        /*00b8*/ 	.word	0x000052e0


	//   ....[4]....
        /*00bc*/ 	.word	0x00005380


	//----- nvinfo : EIATTR_CRS_STACK_SIZE
	.align		4
.L_4131:
        /*00c0*/ 	.byte	0x04, 0x1e
        /*00c2*/ 	.short	(.L_4133 - .L_4132)
.L_4132:
        /*00c4*/ 	.word	0x00000000


	//----- nvinfo : EIATTR_CBANK_PARAM_SIZE
	.align		4
.L_4133:
        /*00c8*/ 	.byte	0x03, 0x19
        /*00ca*/ 	.short	0x0034


	//----- nvinfo : EIATTR_PARAM_CBANK
	.align		4
        /*00cc*/ 	.byte	0x04, 0x0a
        /*00ce*/ 	.short	(.L_4135 - .L_4134)
	.align		4
.L_4134:
        /*00d0*/ 	.word	index@(.nv.constant0._ZN2at6native50batch_norm_collect_statistics_channels_last_kernelINS0_3VarEN3c104HalfEfLi4EEEvPKT0_PT1_S9_PVS8_PiiiS8_)
        /*00d4*/ 	.short	0x0380
        /*00d6*/ 	.short	0x0034


	//----- nvinfo : EIATTR_SW_WAR
	.align		4
.L_4135:
        /*00d8*/ 	.byte	0x04, 0x36
        /*00da*/ 	.short	(.L_4137 - .L_4136)
.L_4136:
        /*00dc*/ 	.word	0x00000008
.L_4137:


//--------------------- .nv.info._ZN2at6native50batch_norm_collect_statistics_channels_last_kernelINS0_3VarEffLi4EEEvPKT0_PT1_S7_PVS6_PiiiS6_ --------------------------
	.section	.nv.info._ZN2at6native50batch_norm_collect_statistics_channels_last_kernelINS0_3VarEffLi4EEEvPKT0_PT1_S7_PVS6_PiiiS6_,"",@"SHT_CUDA_INFO"
	.sectionflags	@""
	.align	4


	//----- nvinfo : EIATTR_CUDA_API_VERSION
	.align		4
        /*0000*/ 	.byte	0x04, 0x37
        /*0002*/ 	.short	(.L_4139 - .L_4138)
.L_4138:
        /*0004*/ 	.word	0x00000082


	//----- nvinfo : EIATTR_KPARAM_INFO
	.align		4
.L_4139:
        /*0008*/ 	.byte	0x04, 0x17
        /*000a*/ 	.short	(.L_4141 - .L_4140)
.L_4140:
        /*000c*/ 	.word	0x00000000
        /*0010*/ 	.short	0x0007
        /*0012*/ 	.short	0x0030
        /*0014*/ 	.byte	0x00, 0xf0, 0x11, 0x00


	//----- nvinfo : EIATTR_KPARAM_INFO
	.align		4
.L_4141:
        /*0018*/ 	.byte	0x04, 0x17
        /*001a*/ 	.short	(.L_4143 - .L_4142)
.L_4142:
        /*001c*/ 	.word	0x00000000
        /*0020*/ 	.short	0x0006
        /*0022*/ 	.short	0x002c
        /*0024*/ 	.byte	0x00, 0xf0, 0x11, 0x00


	//----- nvinfo : EIATTR_KPARAM_INFO
	.align		4
.L_4143:
        /*0028*/ 	.byte	0x04, 0x17
        /*002a*/ 	.short	(.L_4145 - .L_4144)
.L_4144:
        /*002c*/ 	.word	0x00000000
        /*0030*/ 	.short	0x0005
        /*0032*/ 	.short	0x0028
        /*0034*/ 	.byte	0x00, 0xf0, 0x11, 0x00


	//----- nvinfo : EIATTR_KPARAM_INFO
	.align		4
.L_4145:
        /*0038*/ 	.byte	0x04, 0x17
        /*003a*/ 	.short	(.L_4147 - .L_4146)
.L_4146:
        /*003c*/ 	.word	0x00000000
        /*0040*/ 	.short	0x0004
        /*0042*/ 	.short	0x0020
        /*0044*/ 	.byte	0x00, 0xf5, 0x21, 0x00


	//----- nvinfo : EIATTR_KPARAM_INFO
	.align		4
.L_4147:
        /*0048*/ 	.byte	0x04, 0x17
        /*004a*/ 	.short	(.L_4149 - .L_4148)
.L_4148:
        /*004c*/ 	.word	0x00000000
        /*0050*/ 	.short	0x0003
        /*0052*/ 	.short	0x0018
        /*0054*/ 	.byte	0x00, 0xf5, 0x21, 0x00


	//----- nvinfo : EIATTR_KPARAM_INFO
	.align		4
.L_4149:
        /*0058*/ 	.byte	0x04, 0x17
        /*005a*/ 	.short	(.L_4151 - .L_4150)
.L_4150:
        /*005c*/ 	.word	0x00000000
        /*0060*/ 	.short	0x0002
        /*0062*/ 	.short	0x0010
        /*0064*/ 	.byte	0x00, 0xf5, 0x21, 0x00


	//----- nvinfo : EIATTR_KPARAM_INFO
	.align		4
.L_4151:
        /*0068*/ 	.byte	0x04, 0x17
        /*006a*/ 	.short	(.L_4153 - .L_4152)
.L_4152:
        /*006c*/ 	.word	0x00000000
        /*0070*/ 	.short	0x0001
        /*0072*/ 	.short	0x0008
        /*0074*/ 	.byte	0x00, 0xf5, 0x21, 0x00


	//----- nvinfo : EIATTR_KPARAM_INFO
	.align		4
.L_4153:
        /*0078*/ 	.byte	0x04, 0x17
        /*007a*/ 	.short	(.L_4155 - .L_4154)
.L_4154:
        /*007c*/ 	.word	0x00000000
        /*0080*/ 	.short	0x0000
        /*0082*/ 	.short	0x0000
        /*0084*/ 	.byte	0x00, 0xf5, 0x21, 0x00


	//----- nvinfo : EIATTR_SPARSE_MMA_MASK
	.align		4
.L_4155:
        /*0088*/ 	.byte	0x03, 0x50
        /*008a*/ 	.short	0x0000


	//----- nvinfo : EIATTR_MAXREG_COUNT
	.align		4
        /*008c*/ 	.byte	0x03, 0x1b
        /*008e*/ 	.short	0x00ff


	//----- nvinfo : EIATTR_NUM_BARRIERS
	.align		4
        /*0090*/ 	.byte	0x02, 0x4c
        /*0092*/ 	.byte	0x01
	.zero		1


	//----- nvinfo : EIATTR_MERCURY_ISA_VERSION
	.align		4
        /*0094*/ 	.byte	0x03, 0x5f
        /*0096*/ 	.short	0x0101


	//----- nvinfo : EIATTR_INT_WARP_WIDE_INSTR_OFFSETS
	.align		4
        /*0098*/ 	.byte	0x04, 0x31
        /*009a*/ 	.short	(.L_4157 - .L_4156)


	//   ....[0]....
.L_4156:
        /*009c*/ 	.word	0x000025f0


	//   ....[1]....
        /*00a0*/ 	.word	0x000026a0


	//----- nvinfo : EIATTR_VRC_CTA_INIT_COUNT
	.align		4
.L_4157:
        /*00a4*/ 	.byte	0x02, 0x4a
	.zero		1
	.zero		1


	//----- nvinfo : EIATTR_EXIT_INSTR_OFFSETS
	.align		4
        /*00a8*/ 	.byte	0x04, 0x1c
        /*00aa*/ 	.short	(.L_4159 - .L_4158)


	//   ....[0]....
.L_4158:
        /*00ac*/ 	.word	0x00002730


	//   ....[1]....
        /*00b0*/ 	.word	0x000051e0


	//   ....[2]....
        /*00b4*/ 	.word	0x00005280


	//   ....[3]....
        /*00b8*/ 	.word	0x000052c0


	//   ....[4]....
        /*00bc*/ 	.word	0x00005360


	//----- nvinfo : EIATTR_CRS_STACK_SIZE
	.align		4
.L_4159:
        /*00c0*/ 	.byte	0x04, 0x1e
        /*00c2*/ 	.short	(.L_4161 - .L_4160)
.L_4160:
        /*00c4*/ 	.word	0x00000000


	//----- nvinfo : EIATTR_CBANK_PARAM_SIZE
	.align		4
.L_4161:
        /*00c8*/ 	.byte	0x03, 0x19
        /*00ca*/ 	.short	0x0034


	//----- nvinfo : EIATTR_PARAM_CBANK
	.align		4
        /*00cc*/ 	.byte	0x04, 0x0a
        /*00ce*/ 	.short	(.L_4163 - .L_4162)
	.align		4
.L_4162:
        /*00d0*/ 	.word	index@(.nv.constant0._ZN2at6native50batch_norm_collect_statistics_channels_last_kernelINS0_3VarEffLi4EEEvPKT0_PT1_S7_PVS6_PiiiS6_)
        /*00d4*/ 	.short	0x0380
        /*00d6*/ 	.short	0x0034


	//----- nvinfo : EIATTR_SW_WAR
	.align		4
.L_4163:
        /*00d8*/ 	.byte	0x04, 0x36
        /*00da*/ 	.short	(.L_4165 - .L_4164)
.L_4164:
        /*00dc*/ 	.word	0x00000008
.L_4165:


//--------------------- .nv.info._ZN2at6native50batch_norm_collect_statistics_channels_last_kernelINS0_3VarEddLi4EEEvPKT0_PT1_S7_PVS6_PiiiS6_ --------------------------
	.section	.nv.info._ZN2at6native50batch_norm_collect_statistics_channels_last_kernelINS0_3VarEddLi4EEEvPKT0_PT1_S7_PVS6_PiiiS6_,"",@"SHT_CUDA_INFO"
	.sectionflags	@""
	.align	4


	//----- nvinfo : EIATTR_CUDA_API_VERSION
	.align		4
        /*0000*/ 	.byte	0x04, 0x37
        /*0002*/ 	.short	(.L_4167 - .L_4166)
.L_4166:
        /*0004*/ 	.word	0x00000082


	//----- nvinfo : EIATTR_KPARAM_INFO
	.align		4
.L_4167:
        /*0008*/ 	.byte	0x04, 0x17
        /*000a*/ 	.short	(.L_4169 - .L_4168)
.L_4168:
        /*000c*/ 	.word	0x00000000
        /*0010*/ 	.short	0x0007
        /*0012*/ 	.short	0x0030
        /*0014*/ 	.byte	0x00, 0xf0, 0x21, 0x00


	//----- nvinfo : EIATTR_KPARAM_INFO
	.align		4
.L_4169:
        /*0018*/ 	.byte	0x04, 0x17
        /*001a*/ 	.short	(.L_4171 - .L_4170)
.L_4170:
        /*001c*/ 	.word	0x00000000
        /*0020*/ 	.short	0x0006
        /*0022*/ 	.short	0x002c
        /*0024*/ 	.byte	0x00, 0xf0, 0x11, 0x00


	//----- nvinfo : EIATTR_KPARAM_INFO
	.align		4
.L_4171:
        /*0028*/ 	.byte	0x04, 0x17
        /*002a*/ 	.short	(.L_4173 - .L_4172)
.L_4172:
        /*002c*/ 	.word	0x00000000
        /*0030*/ 	.short	0x0005
        /*0032*/ 	.short	0x0028
        /*0034*/ 	.byte	0x00, 0xf0, 0x11, 0x00


	//----- nvinfo : EIATTR_KPARAM_INFO
	.align		4
.L_4173:
        /*0038*/ 	.byte	0x04, 0x17
        /*003a*/ 	.short	(.L_4175 - .L_4174)
.L_4174:
        /*003c*/ 	.word	0x00000000
        /*0040*/ 	.short	0x0004
        /*0042*/ 	.short	0x0020
        /*0044*/ 	.byte	0x00, 0xf5, 0x21, 0x00


	//----- nvinfo : EIATTR_KPARAM_INFO
	.align		4
.L_4175:
        /*0048*/ 	.byte	0x04, 0x17
        /*004a*/ 	.short	(.L_4177 - .L_4176)
.L_4176:
        /*004c*/ 	.word	0x00000000
        /*0050*/ 	.short	0x0003
        /*0052*/ 	.short	0x0018
        /*0054*/ 	.byte	0x00, 0xf5, 0x21, 0x00


	//----- nvinfo : EIATTR_KPARAM_INFO
	.align		4
.L_4177:
        /*0058*/ 	.byte	0x04, 0x17
        /*005a*/ 	.short	(.L_4179 - .L_4178)
.L_4178:
        /*005c*/ 	.word	0x00000000
        /*0060*/ 	.short	0x0002
        /*0062*/ 	.short	0x0010
        /*0064*/ 	.byte	0x00, 0xf5, 0x21, 0x00


	//----- nvinfo : EIATTR_KPARAM_INFO
	.align		4
.L_4179:
        /*0068*/ 	.byte	0x04, 0x17
        /*006a*/ 	.short	(.L_4181 - .L_4180)
.L_4180:
        /*006c*/ 	.word	0x00000000
        /*0070*/ 	.short	0x0001
        /*0072*/ 	.short	0x0008
        /*0074*/ 	.byte	0x00, 0xf5, 0x21, 0x00


	//----- nvinfo : EIATTR_KPARAM_INFO
	.align		4
.L_4181:
        /*0078*/ 	.byte	0x04, 0x17
        /*007a*/ 	.short	(.L_4183 - .L_4182)
.L_4182:
        /*007c*/ 	.word	0x00000000
        /*0080*/ 	.short	0x0000
        /*0082*/ 	.short	0x0000
        /*0084*/ 	.byte	0x00, 0xf5, 0x21, 0x00


	//----- nvinfo : EIATTR_SPARSE_MMA_MASK
	.align		4
.L_4183:
        /*0088*/ 	.byte	0x03, 0x50
        /*008a*/ 	.short	0x0000


	//----- nvinfo : EIATTR_MAXREG_COUNT
	.align		4
        /*008c*/ 	.byte	0x03, 0x1b
        /*008e*/ 	.short	0x00ff


	//----- nvinfo : EIATTR_NUM_BARRIERS
	.align		4
        /*0090*/ 	.byte	0x02, 0x4c
        /*0092*/ 	.byte	0x01
	.zero		1


	//----- nvinfo : EIATTR_MERCURY_ISA_VERSION
	.align		4
        /*0094*/ 	.byte	0x03, 0x5f
        /*0096*/ 	.short	0x0101


	//----- nvinfo : EIATTR_INT_WARP_WIDE_INSTR_OFFSETS
	.align		4
        /*0098*/ 	.byte	0x04, 0x31
        /*009a*/ 	.short	(.L_4185 - .L_4184)


	//   ....[0]....
.L_4184:
        /*009c*/ 	.word	0x00007340


	//   ....[1]....
        /*00a0*/ 	.word	0x00007430


	//----- nvinfo : EIATTR_VRC_CTA_INIT_COUNT
	.align		4
.L_4185:
        /*00a4*/ 	.byte	0x02, 0x4a
	.zero		1
	.zero		1


	//----- nvinfo : EIATTR_EXIT_INSTR_OFFSETS
	.align		4
        /*00a8*/ 	.byte	0x04, 0x1c
        /*00aa*/ 	.short	(.L_4187 - .L_4186)


	//   ....[0]....
.L_4186:
        /*00ac*/ 	.word	0x000074f0


	//   ....[1]....
        /*00b0*/ 	.word	0x0000e150


	//   ....[2]....
        /*00b4*/ 	.word	0x0000e530


	//   ....[3]....
        /*00b8*/ 	.word	0x0000e570


	//   ....[4]....
        /*00bc*/ 	.word	0x0000e960


	//----- nvinfo : EIATTR_CRS_STACK_SIZE
	.align		4
.L_4187:
        /*00c0*/ 	.byte	0x04, 0x1e
        /*00c2*/ 	.short	(.L_4189 - .L_4188)
.L_4188:
        /*00c4*/ 	.word	0x00000000


	//----- nvinfo : EIATTR_CBANK_PARAM_SIZE
	.align		4
.L_4189:
        /*00c8*/ 	.byte	0x03, 0x19
        /*00ca*/ 	.short	0x0038


	//----- nvinfo : EIATTR_PARAM_CBANK
	.align		4
        /*00cc*/ 	.byte	0x04, 0x0a
        /*00ce*/ 	.short	(.L_4191 - .L_4190)
	.align		4
.L_4190:
        /*00d0*/ 	.word	index@(.nv.constant0._ZN2at6native50batch_norm_collect_statistics_channels_last_kernelINS0_3VarEddLi4EEEvPKT0_PT1_S7_PVS6_PiiiS6_)
        /*00d4*/ 	.short	0x0380
        /*00d6*/ 	.short	0x0038


	//----- nvinfo : EIATTR_SW_WAR
	.align		4
.L_4191:
        /*00d8*/ 	.byte	0x04, 0x36
        /*00da*/ 	.short	(.L_4193 - .L_4192)
.L_4192:
        /*00dc*/ 	.word	0x00000008
.L_4193:


//--------------------- .nv.info._ZN2at6native36batch_norm_collect_statistics_kernelINS0_3VarEN3c108BFloat16ES4_fiEEvNS_27GenericPackedTensorAccessorIKT0_Lm3ENS_17RestrictPtrTraitsET3_EET2_SB_NS5_ISB_Lm1ES8_S9_EESC_ --------------------------
	.section	.nv.info._ZN2at6native36batch_norm_collect_statistics_kernelINS0_3VarEN3c108BFloat16ES4_fiEEvNS_27GenericPackedTensorAccessorIKT0_Lm3ENS_17RestrictPtrTraitsET3_EET2_SB_NS5_ISB_Lm1ES8_S9_EESC_,"",@"SHT_CUDA_INFO"
	.sectionflags	@""
	.align	4


	//----- nvinfo : EIATTR_CUDA_API_VERSION
	.align		4
        /*0000*/ 	.byte	0x04, 0x37
        /*0002*/ 	.short	(.L_4195 - .L_4194)
.L_4194:
        /*0004*/ 	.word	0x00000082


	//----- nvinfo : EIATTR_KPARAM_INFO
	.align		4
.L_4195:
        /*0008*/ 	.byte	0x04, 0x17
        /*000a*/ 	.short	(.L_4197 - .L_4196)
.L_4196:
        /*000c*/ 	.word	0x00000000
        /*0010*/ 	.short	0x0004
        /*0012*/ 	.short	0x0038
        /*0014*/ 	.byte	0x00, 0xf0, 0x41, 0x00


	//----- nvinfo : EIATTR_KPARAM_INFO
	.align		4
.L_4197:
        /*0018*/ 	.byte	0x04, 0x17
        /*001a*/ 	.short	(.L_4199 - .L_4198)
.L_4198:
        /*001c*/ 	.word	0x00000000
        /*0020*/ 	.short	0x0003
        /*0022*/ 	.short	0x0028
        /*0024*/ 	.byte	0x00, 0xf0, 0x41, 0x00


	//----- nvinfo : EIATTR_KPARAM_INFO
	.align		4
.L_4199:
        /*0028*/ 	.byte	0x04, 0x17
        /*002a*/ 	.short	(.L_4201 - .L_4200)
.L_4200:
        /*002c*/ 	.word	0x00000000
        /*0030*/ 	.short	0x0002
        /*0032*/ 	.short	0x0024
        /*0034*/ 	.byte	0x00, 0xf0, 0x11, 0x00


	//----- nvinfo : EIATTR_KPARAM_INFO
	.align		4
.L_4201:
        /*0038*/ 	.byte	0x04, 0x17
        /*003a*/ 	.short	(.L_4203 - .L_4202)
.L_4202:
        /*003c*/ 	.word	0x00000000
        /*0040*/ 	.short	0x0001
        /*0042*/ 	.short	0x0020
        /*0044*/ 	.byte	0x00, 0xf0, 0x11, 0x00


	//----- nvinfo : EIATTR_KPARAM_INFO
	.align		4
.L_4203:
        /*0048*/ 	.byte	0x04, 0x17
        /*004a*/ 	.short	(.L_4205 - .L_4204)
.L_4204:
        /*004c*/ 	.word	0x00000000
        /*0050*/ 	.short	0x0000
        /*0052*/ 	.short	0x0000
        /*0054*/ 	.byte	0x00, 0xf0, 0x81, 0x00


	//----- nvinfo : EIATTR_SPARSE_MMA_MASK
	.align		4
.L_4205:
        /*0058*/ 	.byte	0x03, 0x50
        /*005a*/ 	.short	0x0000


	//----- nvinfo : EIATTR_MAXREG_COUNT
	.align		4
        /*005c*/ 	.byte	0x03, 0x1b
        /*005e*/ 	.short	0x00ff


	//----- nvinfo : EIATTR_NUM_BARRIERS
	.align		4
        /*0060*/ 	.byte	0x02, 0x4c
        /*0062*/ 	.byte	0x01
	.zero		1


	//----- nvinfo : EIATTR_MERCURY_ISA_VERSION
	.align		4
        /*0064*/ 	.byte	0x03, 0x5f
        /*0066*/ 	.short	0x0101


	//----- nvinfo : EIATTR_COOP_GROUP_MASK_REGIDS
	.align		4
        /*0068*/ 	.byte	0x04, 0x29
        /*006a*/ 	.short	(.L_4207 - .L_4206)


	//   ....[0]....
.L_4206:
        /*006c*/ 	.word	0xffffffff


	//   ....[1]....
        /*0070*/ 	.word	0xffffffff


	//   ....[2]....
        /*0074*/ 	.word	0xffffffff


	//   ....[3]....
        /*0078*/ 	.word	0xffffffff


	//   ....[4]....
        /*007c*/ 	.word	0xffffffff


	//   ....[5]....
        /*0080*/ 	.word	0xffffffff


	//   ....[6]....
        /*0084*/ 	.word	0xffffffff


	//   ....[7]....
        /*0088*/ 	.word	0xffffffff


	//   ....[8]....
        /*008c*/ 	.word	0xffffffff


	//   ....[9]....
        /*0090*/ 	.word	0xffffffff


	//   ....[10]....
        /*0094*/ 	.word	0xffffffff


	//   ....[11]....
        /*0098*/ 	.word	0xffffffff


	//   ....[12]....
        /*009c*/ 	.word	0xffffffff


	//   ....[13]....
        /*00a0*/ 	.word	0xffffffff


	//   ....[14]....
        /*00a4*/ 	.word	0xffffffff


	//   ....[15]....
        /*00a8*/ 	.word	0xffffffff


	//   ....[16]....
        /*00ac*/ 	.word	0xffffffff


	//   ....[17]....
        /*00b0*/ 	.word	0xffffffff


	//   ....[18]....
        /*00b4*/ 	.word	0xffffffff


	//   ....[19]....
        /*00b8*/ 	.word	0xffffffff


	//   ....[20]....
        /*00bc*/ 	.word	0xffffffff


	//   ....[21]....
        /*00c0*/ 	.word	0xffffffff


	//   ....[22]....
        /*00c4*/ 	.word	0xffffffff


	//   ....[23]....
        /*00c8*/ 	.word	0xffffffff


	//   ....[24]....
        /*00cc*/ 	.word	0xffffffff


	//   ....[25]....
        /*00d0*/ 	.word	0xffffffff


	//   ....[26]....
        /*00d4*/ 	.word	0xffffffff


	//   ....[27]....
        /*00d8*/ 	.word	0xffffffff


	//   ....[28]....
        /*00dc*/ 	.word	0xffffffff


	//   ....[29]....
        /*00e0*/ 	.word	0xffffffff


	//----- nvinfo : EIATTR_COOP_GROUP_INSTR_OFFSETS
	.align		4
.L_4207:
        /*00e4*/ 	.byte	0x04, 0x28
        /*00e6*/ 	.short	(.L_4209 - .L_4208)


	//   ....[0]....
.L_4208:
        /*00e8*/ 	.word	0x00000370


	//   ....[1]....
        /*00ec*/ 	.word	0x000004f0


	//   ....[2]....
        /*00f0*/ 	.word	0x00000620


	//   ....[3]....
        /*00f4*/ 	.word	0x00000890


	//   ....[4]....
        /*00f8*/ 	.word	0x000008f0


	//   ....[5]....
        /*00fc*/ 	.word	0x00000a30


	//   ....[6]....
        /*0100*/ 	.word	0x00000c80


	//   ....[7]....
        /*0104*/ 	.word	0x00000cf0


	//   ....[8]....
        /*0108*/ 	.word	0x00000e30


	//   ....[9]....
        /*010c*/ 	.word	0x00000f80


	//   ....[10]....
        /*0110*/ 	.word	0x000010f0


	//   ....[11]....
        /*0114*/ 	.word	0x00001230


	//   ....[12]....
        /*0118*/ 	.word	0x00001480


	//   ....[13]....
        /*011c*/ 	.word	0x000014f0


	//   ....[14]....
        /*0120*/ 	.word	0x00001670


	//   ....[15]....
        /*0124*/ 	.word	0x00001910


	//   ....[16]....
        /*0128*/ 	.word	0x00001a90


	//   ....[17]....
        /*012c*/ 	.word	0x00001bc0


	//   ....[18]....
        /*0130*/ 	.word	0x00001c00


	//   ....[19]....
        /*0134*/ 	.word	0x00001d40


	//   ....[20]....
        /*0138*/ 	.word	0x00001fd0


	//   ....[21]....
        /*013c*/ 	.word	0x00002130


	//   ....[22]....
        /*0140*/ 	.word	0x00002290


	//   ....[23]....
        /*0144*/ 	.word	0x000023d0


	//   ....[24]....
        /*0148*/ 	.word	0x00002470


	//   ....[25]....
        /*014c*/ 	.word	0x00002500


	//   ....[26]....
        /*0150*/ 	.word	0x000027c0


	//   ....[27]....
        /*0154*/ 	.word	0x00002800


	//   ....[28]....
        /*0158*/ 	.word	0x00002a90


	//   ....[29]....
        /*015c*/ 	.word	0x00002bd0


	//----- nvinfo : EIATTR_VRC_CTA_INIT_COUNT
	.align		4
.L_4209:
        /*0160*/ 	.byte	0x02, 0x4a
	.zero		1
	.zero		1


	//----- nvinfo : EIATTR_EXIT_INSTR_OFFSETS
	.align		4
        /*0164*/ 	.byte	0x04, 0x1c
        /*0166*/ 	.short	(.L_4211 - .L_4210)


	//   ....[0]....
.L_4210:
        /*0168*/ 	.word	0x00002bf0


	//   ....[1]....
        /*016c*/ 	.word	0x00002d10


	//   ....[2]....
        /*0170*/ 	.word	0x00002e30


	//----- nvinfo : EIATTR_CRS_STACK_SIZE
	.align		4
.L_4211:
        /*0174*/ 	.byte	0x04, 0x1e
        /*0176*/ 	.short	(.L_4213 - .L_4212)
.L_4212:
        /*0178*/ 	.word	0x00000000


	//----- nvinfo : EIATTR_CBANK_PARAM_SIZE
	.align		4
.L_4213:
        /*017c*/ 	.byte	0x03, 0x19
        /*017e*/ 	.short	0x0048


	//----- nvinfo : EIATTR_PARAM_CBANK
	.align		4
        /*0180*/ 	.byte	0x04, 0x0a
        /*0182*/ 	.short	(.L_4215 - .L_4214)
	.align		4
.L_4214:
        /*0184*/ 	.word	index@(.nv.constant0._ZN2at6native36batch_norm_collect_statistics_kernelINS0_3VarEN3c108BFloat16ES4_fiEEvNS_27GenericPackedTensorAccessorIKT0_Lm3ENS_17RestrictPtrTraitsET3_EET2_SB_NS5_ISB_Lm1ES8_S9_EESC_)
        /*0188*/ 	.short	0x0380
        /*018a*/ 	.short	0x0048


	//----- nvinfo : EIATTR_SW_WAR
	.align		4
.L_4215:
        /*018c*/ 	.byte	0x04, 0x36
        /*018e*/ 	.short	(.L_4217 - .L_4216)
.L_4216:
        /*0190*/ 	.word	0x00000008
.L_4217:


//--------------------- .nv.info._ZN2at6native36batch_norm_collect_statistics_kernelINS0_3VarEN3c104HalfES4_fiEEvNS_27GenericPackedTensorAccessorIKT0_Lm3ENS_17RestrictPtrTraitsET3_EET2_SB_NS5_ISB_Lm1ES8_S9_EESC_ --------------------------
	.section	.nv.info._ZN2at6native36batch_norm_collect_statistics_kernelINS0_3VarEN3c104HalfES4_fiEEvNS_27GenericPackedTensorAccessorIKT0_Lm3ENS_17RestrictPtrTraitsET3_EET2_SB_NS5_ISB_Lm1ES8_S9_EESC_,"",@"SHT_CUDA_INFO"
	.sectionflags	@""
	.align	4


	//----- nvinfo : EIATTR_CUDA_API_VERSION
	.align		4
        /*0000*/ 	.byte	0x04, 0x37
        /*0002*/ 	.short	(.L_4219 - .L_4218)
.L_4218:
        /*0004*/ 	.word	0x00000082


	//----- nvinfo : EIATTR_KPARAM_INFO
	.align		4
.L_4219:
        /*0008*/ 	.byte	0x04, 0x17
        /*000a*/ 	.short	(.L_4221 - .L_4220)
.L_4220:
        /*000c*/ 	.word	0x00000000
        /*0010*/ 	.short	0x0004
        /*0012*/ 	.short	0x0038
        /*0014*/ 	.byte	0x00, 0xf0, 0x41, 0x00


	//----- nvinfo : EIATTR_KPARAM_INFO
	.align		4
.L_4221:
        /*0018*/ 	.byte	0x04, 0x17
        /*001a*/ 	.short	(.L_4223 - .L_4222)
.L_4222:
        /*001c*/ 	.word	0x00000000
        /*0020*/ 	.short	0x0003
        /*0022*/ 	.short	0x0028
        /*0024*/ 	.byte	0x00, 0xf0, 0x41, 0x00


	//----- nvinfo : EIATTR_KPARAM_INFO
	.align		4
.L_4223:
        /*0028*/ 	.byte	0x04, 0x17
        /*002a*/ 	.short	(.L_4225 - .L_4224)
.L_4224:
        /*002c*/ 	.word	0x00000000
        /*0030*/ 	.short	0x0002
        /*0032*/ 	.short	0x0024
        /*0034*/ 	.byte	0x00, 0xf0, 0x11, 0x00


	//----- nvinfo : EIATTR_KPARAM_INFO
	.align		4
.L_4225:
        /*0038*/ 	.byte	0x04, 0x17
        /*003a*/ 	.short	(.L_4227 - .L_4226)
.L_4226:
        /*003c*/ 	.word	0x00000000
        /*0040*/ 	.short	0x0001
        /*0042*/ 	.short	0x0020
        /*0044*/ 	.byte	0x00, 0xf0, 0x11, 0x00


	//----- nvinfo : EIATTR_KPARAM_INFO
	.align		4
.L_4227:
        /*0048*/ 	.byte	0x04, 0x17
        /*004a*/ 	.short	(.L_4229 - .L_4228)
.L_4228:
        /*004c*/ 	.word	0x00000000
        /*0050*/ 	.short	0x0000
        /*0052*/ 	.short	0x0000
        /*0054*/ 	.byte	0x00, 0xf0, 0x81, 0x00


	//----- nvinfo : EIATTR_SPARSE_MMA_MASK
	.align		4
.L_4229:
        /*0058*/ 	.byte	0x03, 0x50
        /*005a*/ 	.short	0x0000


	//----- nvinfo : EIATTR_MAXREG_COUNT
	.align		4
        /*005c*/ 	.byte	0x03, 0x1b
        /*005e*/ 	.short	0x00ff


	//----- nvinfo : EIATTR_NUM_BARRIERS
	.align		4
        /*0060*/ 	.byte	0x02, 0x4c
        /*0062*/ 	.byte	0x01
	.zero		1


	//----- nvinfo : EIATTR_MERCURY_ISA_VERSION
	.align		4
        /*0064*/ 	.byte	0x03, 0x5f
        /*0066*/ 	.short	0x0101


	//----- nvinfo : EIATTR_COOP_GROUP_MASK_REGIDS
	.align		4
        /*0068*/ 	.byte	0x04, 0x29
        /*006a*/ 	.short	(.L_4231 - .L_4230)


	//   ....[0]....
.L_4230:
        /*006c*/ 	.word	0xffffffff


	//   ....[1]....
        /*0070*/ 	.word	0xffffffff


	//   ....[2]....
        /*0074*/ 	.word	0xffffffff


	//   ....[3]....
        /*0078*/ 	.word	0xffffffff


	//   ....[4]....
        /*007c*/ 	.word	0xffffffff


	//   ....[5]....
        /*0080*/ 	.word	0xffffffff


	//   ....[6]....
        /*0084*/ 	.word	0xffffffff


	//   ....[7]....
        /*0088*/ 	.word	0xffffffff


	//   ....[8]....
        /*008c*/ 	.word	0xffffffff


	//   ....[9]....
        /*0090*/ 	.word	0xffffffff


	//   ....[10]....
        /*0094*/ 	.word	0xffffffff


	//   ....[11]....
        /*0098*/ 	.word	0xffffffff


	//   ....[12]....
        /*009c*/ 	.word	0xffffffff


	//   ....[13]....
        /*00a0*/ 	.word	0xffffffff


	//   ....[14]....
        /*00a4*/ 	.word	0xffffffff


	//   ....[15]....
        /*00a8*/ 	.word	0xffffffff


	//   ....[16]....
        /*00ac*/ 	.word	0xffffffff


	//   ....[17]....
        /*00b0*/ 	.word	0xffffffff


	//   ....[18]....
        /*00b4*/ 	.word	0xffffffff


	//   ....[19]....
        /*00b8*/ 	.word	0xffffffff


	//   ....[20]....
        /*00bc*/ 	.word	0xffffffff


	//   ....[21]....
        /*00c0*/ 	.word	0xffffffff


	//   ....[22]....
        /*00c4*/ 	.word	0xffffffff


	//   ....[23]....
        /*00c8*/ 	.word	0xffffffff


	//   ....[24]....
        /*00cc*/ 	.word	0xffffffff


	//   ....[25]....
        /*00d0*/ 	.word	0xffffffff


	//   ....[26]....
        /*00d4*/ 	.word	0xffffffff


	//   ....[27]....
        /*00d8*/ 	.word	0xffffffff


	//   ....[28]....
        /*00dc*/ 	.word	0xffffffff


	//   ....[29]....
        /*00e0*/ 	.word	0xffffffff


	//----- nvinfo : EIATTR_COOP_GROUP_INSTR_OFFSETS
	.align		4
.L_4231:
        /*00e4*/ 	.byte	0x04, 0x28
        /*00e6*/ 	.short	(.L_4233 - .L_4232)


	//   ....[0]....
.L_4232:
        /*00e8*/ 	.word	0x00000370


	//   ....[1]....
        /*00ec*/ 	.word	0x000004f0


	//   ....[2]....
        /*00f0*/ 	.word	0x00000620


	//   ....[3]....
        /*00f4*/ 	.word	0x00000890


	//   ....[4]....
        /*00f8*/ 	.word	0x000008f0


	//   ....[5]....
        /*00fc*/ 	.word	0x00000a30


	//   ....[6]....
        /*0100*/ 	.word	0x00000c80


	//   ....[7]....
        /*0104*/ 	.word	0x00000cf0


	//   ....[8]....
        /*0108*/ 	.word	0x00000e30


	//   ....[9]....
        /*010c*/ 	.word	0x00000f80


	//   ....[10]....
        /*0110*/ 	.word	0x000010f0


	//   ....[11]....
        /*0114*/ 	.word	0x00001230


	//   ....[12]....
        /*0118*/ 	.word	0x00001480


	//   ....[13]....
        /*011c*/ 	.word	0x000014f0


	//   ....[14]....
        /*0120*/ 	.word	0x00001670


	//   ....[15]....
        /*0124*/ 	.word	0x00001910


	//   ....[16]....
        /*0128*/ 	.word	0x00001a90


	//   ....[17]....
        /*012c*/ 	.word	0x00001bc0


	//   ....[18]....
        /*0130*/ 	.word	0x00001c00


	//   ....[19]....
        /*0134*/ 	.word	0x00001d40


	//   ....[20]....
        /*0138*/ 	.word	0x00001fd0


	//   ....[21]....
        /*013c*/ 	.word	0x00002130


	//   ....[22]....
        /*0140*/ 	.word	0x00002290


	//   ....[23]....
        /*0144*/ 	.word	0x000023d0


	//   ....[24]....
        /*0148*/ 	.word	0x00002470


	//   ....[25]....
        /*014c*/ 	.word	0x00002500


	//   ....[26]....
        /*0150*/ 	.word	0x000027c0


	//   ....[27]....
        /*0154*/ 	.word	0x00002800


	//   ....[28]....
        /*0158*/ 	.word	0x00002a90


	//   ....[29]....
        /*015c*/ 	.word	0x00002bd0


	//----- nvinfo : EIATTR_VRC_CTA_INIT_COUNT
	.align		4
.L_4233:
        /*0160*/ 	.byte	0x02, 0x4a
	.zero		1
	.zero		1


	//----- nvinfo : EIATTR_EXIT_INSTR_OFFSETS
	.align		4
        /*0164*/ 	.byte	0x04, 0x1c
        /*0166*/ 	.short	(.L_4235 - .L_4234)


	//   ....[0]....
.L_4234:
        /*0168*/ 	.word	0x00002bf0


	//   ....[1]....
        /*016c*/ 	.word	0x00002d10


	//   ....[2]....
        /*0170*/ 	.word	0x00002e30


	//----- nvinfo : EIATTR_CRS_STACK_SIZE
	.align		4
.L_4235:
        /*0174*/ 	.byte	0x04, 0x1e
        /*0176*/ 	.short	(.L_4237 - .L_4236)
.L_4236:
        /*0178*/ 	.word	0x00000000


	//----- nvinfo : EIATTR_CBANK_PARAM_SIZE
	.align		4
.L_4237:
        /*017c*/ 	.byte	0x03, 0x19
        /*017e*/ 	.short	0x0048


	//----- nvinfo : EIATTR_PARAM_CBANK
	.align		4
        /*0180*/ 	.byte	0x04, 0x0a
        /*0182*/ 	.short	(.L_4239 - .L_4238)
	.align		4
.L_4238:
        /*0184*/ 	.word	index@(.nv.constant0._ZN2at6native36batch_norm_collect_statistics_kernelINS0_3VarEN3c104HalfES4_fiEEvNS_27GenericPackedTensorAccessorIKT0_Lm3ENS_17RestrictPtrTraitsET3_EET2_SB_NS5_ISB_Lm1ES8_S9_EESC_)
        /*0188*/ 	.short	0x0380
        /*018a*/ 	.short	0x0048


	//----- nvinfo : EIATTR_SW_WAR
	.align		4
.L_4239:
        /*018c*/ 	.byte	0x04, 0x36
        /*018e*/ 	.short	(.L_4241 - .L_4240)
.L_4240:
        /*0190*/ 	.word	0x00000008
.L_4241:


//--------------------- .nv.info._ZN2at6native36batch_norm_collect_statistics_kernelINS0_3VarEfffiEEvNS_27GenericPackedTensorAccessorIKT0_Lm3ENS_17RestrictPtrTraitsET3_EET2_S9_NS3_IS9_Lm1ES6_S7_EESA_ --------------------------
	.section	.nv.info._ZN2at6native36batch_norm_collect_statistics_kernelINS0_3VarEfffiEEvNS_27GenericPackedTensorAccessorIKT0_Lm3ENS_17RestrictPtrTraitsET3_EET2_S9_NS3_IS9_Lm1ES6_S7_EESA_,"",@"SHT_CUDA_INFO"
	.sectionflags	@""
	.align	4


	//----- nvinfo : EIATTR_CUDA_API_VERSION
	.align		4
        /*0000*/ 	.byte	0x04, 0x37
        /*0002*/ 	.short	(.L_4243 - .L_4242)
.L_4242:
        /*0004*/ 	.word	0x00000082


	//----- nvinfo : EIATTR_KPARAM_INFO
	.align		4
.L_4243:
        /*0008*/ 	.byte	0x04, 0x17
        /*000a*/ 	.short	(.L_4245 - .L_4244)
.L_4244:
        /*000c*/ 	.word	0x00000000
        /*0010*/ 	.short	0x0004
        /*0012*/ 	.short	0x0038
        /*0014*/ 	.byte	0x00, 0xf0, 0x41, 0x00


	//----- nvinfo : EIATTR_KPARAM_INFO
	.align		4
.L_4245:
        /*0018*/ 	.byte	0x04, 0x17
        /*001a*/ 	.short	(.L_4247 - .L_4246)
.L_4246:
        /*001c*/ 	.word	0x00000000
        /*0020*/ 	.short	0x0003
        /*0022*/ 	.short	0x0028
        /*0024*/ 	.byte	0x00, 0xf0, 0x41, 0x00


	//----- nvinfo : EIATTR_KPARAM_INFO
	.align		4
.L_4247:
        /*0028*/ 	.byte	0x04, 0x17
        /*002a*/ 	.short	(.L_4249 - .L_4248)
.L_4248:
        /*002c*/ 	.word	0x00000000
        /*0030*/ 	.short	0x0002
        /*0032*/ 	.short	0x0024
        /*0034*/ 	.byte	0x00, 0xf0, 0x11, 0x00


	//----- nvinfo : EIATTR_KPARAM_INFO
	.align		4
.L_4249:
        /*0038*/ 	.byte	0x04, 0x17
        /*003a*/ 	.short	(.L_4251 - .L_4250)
.L_4250:
        /*003c*/ 	.word	0x00000000
        /*0040*/ 	.short	0x0001
        /*0042*/ 	.short	0x0020
        /*0044*/ 	.byte	0x00, 0xf0, 0x11, 0x00


	//----- nvinfo : EIATTR_KPARAM_INFO
	.align		4
.L_4251:
        /*0048*/ 	.byte	0x04, 0x17
        /*004a*/ 	.short	(.L_4253 - .L_4252)
.L_4252:
        /*004c*/ 	.word	0x00000000
        /*0050*/ 	.short	0x0000
        /*0052*/ 	.short	0x0000
        /*0054*/ 	.byte	0x00, 0xf0, 0x81, 0x00


	//----- nvinfo : EIATTR_SPARSE_MMA_MASK
	.align		4
.L_4253:
        /*0058*/ 	.byte	0x03, 0x50
        /*005a*/ 	.short	0x0000


	//----- nvinfo : EIATTR_MAXREG_COUNT
	.align		4
        /*005c*/ 	.byte	0x03, 0x1b
        /*005e*/ 	.short	0x00ff


	//----- nvinfo : EIATTR_NUM_BARRIERS
	.align		4
        /*0060*/ 	.byte	0x02, 0x4c
        /*0062*/ 	.byte	0x01
	.zero		1


	//----- nvinfo : EIATTR_MERCURY_ISA_VERSION
	.align		4
        /*0064*/ 	.byte	0x03, 0x5f
        /*0066*/ 	.short	0x0101


	//----- nvinfo : EIATTR_COOP_GROUP_MASK_REGIDS
	.align		4
        /*0068*/ 	.byte	0x04, 0x29
        /*006a*/ 	.short	(.L_4255 - .L_4254)


	//   ....[0]....
.L_4254:
        /*006c*/ 	.word	0xffffffff


	//   ....[1]....
        /*0070*/ 	.word	0xffffffff


	//   ....[2]....
        /*0074*/ 	.word	0xffffffff


	//   ....[3]....
        /*0078*/ 	.word	0xffffffff


	//   ....[4]....
        /*007c*/ 	.word	0xffffffff


	//   ....[5]....
        /*0080*/ 	.word	0xffffffff


	//   ....[6]....
        /*0084*/ 	.word	0xffffffff


	//   ....[7]....
        /*0088*/ 	.word	0xffffffff


	//   ....[8]....
        /*008c*/ 	.word	0xffffffff


	//   ....[9]....
        /*0090*/ 	.word	0xffffffff


	//   ....[10]....
        /*0094*/ 	.word	0xffffffff


	//   ....[11]....
        /*0098*/ 	.word	0xffffffff


	//   ....[12]....
        /*009c*/ 	.word	0xffffffff


	//   ....[13]....
        /*00a0*/ 	.word	0xffffffff


	//   ....[14]....
        /*00a4*/ 	.word	0xffffffff


	//   ....[15]....
        /*00a8*/ 	.word	0xffffffff


	//   ....[16]....
        /*00ac*/ 	.word	0xffffffff


	//   ....[17]....
        /*00b0*/ 	.word	0xffffffff


	//   ....[18]....
        /*00b4*/ 	.word	0xffffffff


	//   ....[19]....
        /*00b8*/ 	.word	0xffffffff


	//   ....[20]....
        /*00bc*/ 	.word	0xffffffff


	//   ....[21]....
        /*00c0*/ 	.word	0xffffffff


	//   ....[22]....
        /*00c4*/ 	.word	0xffffffff


	//   ....[23]....
        /*00c8*/ 	.word	0xffffffff


	//   ....[24]....
        /*00cc*/ 	.word	0xffffffff


	//   ....[25]....
        /*00d0*/ 	.word	0xffffffff


	//   ....[26]....
        /*00d4*/ 	.word	0xffffffff


	//   ....[27]....
        /*00d8*/ 	.word	0xffffffff


	//   ....[28]....
        /*00dc*/ 	.word	0xffffffff


	//   ....[29]....
        /*00e0*/ 	.word	0xffffffff


	//----- nvinfo : EIATTR_COOP_GROUP_INSTR_OFFSETS
	.align		4
.L_4255:
        /*00e4*/ 	.byte	0x04, 0x28
        /*00e6*/ 	.short	(.L_4257 - .L_4256)


	//   ....[0]....
.L_4256:
        /*00e8*/ 	.word	0x00000360


	//   ....[1]....
        /*00ec*/ 	.word	0x000004e0


	//   ....[2]....
        /*00f0*/ 	.word	0x00000610


	//   ....[3]....
        /*00f4*/ 	.word	0x00000880


	//   ....[4]....
        /*00f8*/ 	.word	0x000008e0


	//   ....[5]....
        /*00fc*/ 	.word	0x00000a20


	//   ....[6]....
        /*0100*/ 	.word	0x00000c70


	//   ....[7]....
        /*0104*/ 	.word	0x00000ce0


	//   ....[8]....
        /*0108*/ 	.word	0x00000e20


	//   ....[9]....
        /*010c*/ 	.word	0x00000f70


	//   ....[10]....
        /*0110*/ 	.word	0x000010e0


	//   ....[11]....
        /*0114*/ 	.word	0x00001220


	//   ....[12]....
        /*0118*/ 	.word	0x00001470


	//   ....[13]....
        /*011c*/ 	.word	0x000014e0


	//   ....[14]....
        /*0120*/ 	.word	0x00001660


	//   ....[15]....
        /*0124*/ 	.word	0x00001900


	//   ....[16]....
        /*0128*/ 	.word	0x00001a80


	//   ....[17]....
        /*012c*/ 	.word	0x00001bb0


	//   ....[18]....
        /*0130*/ 	.word	0x00001bf0


	//   ....[19]....
        /*0134*/ 	.word	0x00001d30


	//   ....[20]....
        /*0138*/ 	.word	0x00001fc0


	//   ....[21]....
        /*013c*/ 	.word	0x00002120


	//   ....[22]....
        /*0140*/ 	.word	0x00002280


	//   ....[23]....
        /*0144*/ 	.word	0x000023c0


	//   ....[24]....
        /*0148*/ 	.word	0x00002460


	//   ....[25]....
        /*014c*/ 	.word	0x000024f0


	//   ....[26]....
        /*0150*/ 	.word	0x000027b0


	//   ....[27]....
        /*0154*/ 	.word	0x000027f0


	//   ....[28]....
        /*0158*/ 	.word	0x00002a80


	//   ....[29]....
        /*015c*/ 	.word	0x00002bc0


	//----- nvinfo : EIATTR_VRC_CTA_INIT_COUNT
	.align		4
.L_4257:
        /*0160*/ 	.byte	0x02, 0x4a
	.zero		1
	.zero		1


	//----- nvinfo : EIATTR_EXIT_INSTR_OFFSETS
	.align		4
        /*0164*/ 	.byte	0x04, 0x1c
        /*0166*/ 	.short	(.L_4259 - .L_4258)


	//   ....[0]....
.L_4258:
        /*0168*/ 	.word	0x00002be0


	//   ....[1]....
        /*016c*/ 	.word	0x00002d00


	//   ....[2]....
        /*0170*/ 	.word	0x00002e20


	//----- nvinfo : EIATTR_CRS_STACK_SIZE
	.align		4
.L_4259:
        /*0174*/ 	.byte	0x04, 0x1e
        /*0176*/ 	.short	(.L_4261 - .L_4260)
.L_4260:
        /*0178*/ 	.word	0x00000000


	//----- nvinfo : EIATTR_CBANK_PARAM_SIZE
	.align		4
.L_4261:
        /*017c*/ 	.byte	0x03, 0x19
        /*017e*/ 	.short	0x0048


	//----- nvinfo : EIATTR_PARAM_CBANK
	.align		4
        /*0180*/ 	.byte	0x04, 0x0a
        /*0182*/ 	.short	(.L_4263 - .L_4262)
	.align		4
.L_4262:
        /*0184*/ 	.word	index@(.nv.constant0._ZN2at6native36batch_norm_collect_statistics_kernelINS0_3VarEfffiEEvNS_27GenericPackedTensorAccessorIKT0_Lm3ENS_17RestrictPtrTraitsET3_EET2_S9_NS3_IS9_Lm1ES6_S7_EESA_)
        /*0188*/ 	.short	0x0380
        /*018a*/ 	.short	0x0048


	//----- nvinfo : EIATTR_SW_WAR
	.align		4
.L_4263:
        /*018c*/ 	.byte	0x04, 0x36
        /*018e*/ 	.short	(.L_4265 - .L_4264)
.L_4264:
        /*0190*/ 	.word	0x00000008
.L_4265:


//--------------------- .nv.info._ZN2at6native36batch_norm_collect_statistics_kernelINS0_3VarEdddiEEvNS_27GenericPackedTensorAccessorIKT0_Lm3ENS_17RestrictPtrTraitsET3_EET2_S9_NS3_IS9_Lm1ES6_S7_EESA_ --------------------------
	.section	.nv.info._ZN2at6native36batch_norm_collect_statistics_kernelINS0_3VarEdddiEEvNS_27GenericPackedTensorAccessorIKT0_Lm3ENS_17RestrictPtrTraitsET3_EET2_S9_NS3_IS9_Lm1ES6_S7_EESA_,"",@"SHT_CUDA_INFO"
	.sectionflags	@""
	.align	4


	//----- nvinfo : EIATTR_CUDA_API_VERSION
	.align		4
        /*0000*/ 	.byte	0x04, 0x37
        /*0002*/ 	.short	(.L_4267 - .L_4266)
.L_4266:
        /*0004*/ 	.word	0x00000082


	//----- nvinfo : EIATTR_KPARAM_INFO
	.align		4
.L_4267:
        /*0008*/ 	.byte	0x04, 0x17
        /*000a*/ 	.short	(.L_4269 - .L_4268)
.L_4268:
        /*000c*/ 	.word	0x00000000
        /*0010*/ 	.short	0x0004
        /*0012*/ 	.short	0x0040
        /*0014*/ 	.byte	0x00, 0xf0, 0x41, 0x00


	//----- nvinfo : EIATTR_KPARAM_INFO
	.align		4
.L_4269:
        /*0018*/ 	.byte	0x04, 0x17
        /*001a*/ 	.short	(.L_4271 - .L_4270)
.L_4270:
        /*001c*/ 	.word	0x00000000
        /*0020*/ 	.short	0x0003
        /*0022*/ 	.short	0x0030
        /*0024*/ 	.byte	0x00, 0xf0, 0x41, 0x00


	//----- nvinfo : EIATTR_KPARAM_INFO
	.align		4
.L_4271:
        /*0028*/ 	.byte	0x04, 0x17
        /*002a*/ 	.short	(.L_4273 - .L_4272)
.L_4272:
        /*002c*/ 	.word	0x00000000
        /*0030*/ 	.short	0x0002
        /*0032*/ 	.short	0x0028
        /*0034*/ 	.byte	0x00, 0xf0, 0x21, 0x00


	//----- nvinfo : EIATTR_KPARAM_INFO
	.align		4
.L_4273:
        /*0038*/ 	.byte	0x04, 0x17
        /*003a*/ 	.short	(.L_4275 - .L_4274)
.L_4274:
        /*003c*/ 	.word	0x00000000
        /*0040*/ 	.short	0x0001
        /*0042*/ 	.short	0x0020
        /*0044*/ 	.byte	0x00, 0xf0, 0x21, 0x00


	//----- nvinfo : EIATTR_KPARAM_INFO
	.align		4
.L_4275:
        /*0048*/ 	.byte	0x04, 0x17
        /*004a*/ 	.short	(.L_4277 - .L_4276)
.L_4276:
        /*004c*/ 	.word	0x00000000
        /*0050*/ 	.short	0x0000
        /*0052*/ 	.short	0x0000
        /*0054*/ 	.byte	0x00, 0xf0, 0x81, 0x00


	//----- nvinfo : EIATTR_SPARSE_MMA_MASK
	.align		4
.L_4277:
        /*0058*/ 	.byte	0x03, 0x50
        /*005a*/ 	.short	0x0000


	//----- nvinfo : EIATTR_MAXREG_COUNT
	.align		4
        /*005c*/ 	.byte	0x03, 0x1b
        /*005e*/ 	.short	0x00ff


	//----- nvinfo : EIATTR_NUM_BARRIERS
	.align		4
        /*0060*/ 	.byte	0x02, 0x4c
        /*0062*/ 	.byte	0x01
	.zero		1


	//----- nvinfo : EIATTR_MERCURY_ISA_VERSION
	.align		4
        /*0064*/ 	.byte	0x03, 0x5f
        /*0066*/ 	.short	0x0101


	//----- nvinfo : EIATTR_COOP_GROUP_MASK_REGIDS
	.align		4
        /*0068*/ 	.byte	0x04, 0x29
        /*006a*/ 	.short	(.L_4279 - .L_4278)


	//   ....[0]....
.L_4278:
        /*006c*/ 	.word	0xffffffff


	//   ....[1]....
        /*0070*/ 	.word	0xffffffff


	//   ....[2]....
        /*0074*/ 	.word	0xffffffff


	//   ....[3]....
        /*0078*/ 	.word	0xffffffff


	//   ....[4]....
        /*007c*/ 	.word	0xffffffff


	//   ....[5]....
        /*0080*/ 	.word	0xffffffff


	//   ....[6]....
        /*0084*/ 	.word	0xffffffff


	//   ....[7]....
        /*0088*/ 	.word	0xffffffff


	//   ....[8]....
        /*008c*/ 	.word	0xffffffff


	//   ....[9]....
        /*0090*/ 	.word	0xffffffff


	//   ....[10]....
        /*0094*/ 	.word	0xffffffff


	//   ....[11]....
        /*0098*/ 	.word	0xffffffff


	//   ....[12]....
        /*009c*/ 	.word	0xffffffff


	//   ....[13]....
        /*00a0*/ 	.word	0xffffffff


	//   ....[14]....
        /*00a4*/ 	.word	0xffffffff


	//   ....[15]....
        /*00a8*/ 	.word	0xffffffff


	//   ....[16]....
        /*00ac*/ 	.word	0xffffffff


	//   ....[17]....
        /*00b0*/ 	.word	0xffffffff


	//   ....[18]....
        /*00b4*/ 	.word	0xffffffff


	//   ....[19]....
        /*00b8*/ 	.word	0xffffffff


	//   ....[20]....
        /*00bc*/ 	.word	0xffffffff


	//   ....[21]....
        /*00c0*/ 	.word	0xffffffff


	//   ....[22]....
        /*00c4*/ 	.word	0xffffffff


	//   ....[23]....
        /*00c8*/ 	.word	0xffffffff


	//   ....[24]....
        /*00cc*/ 	.word	0xffffffff


	//   ....[25]....
        /*00d0*/ 	.word	0xffffffff


	//   ....[26]....
        /*00d4*/ 	.word	0xffffffff


	//   ....[27]....
        /*00d8*/ 	.word	0xffffffff


	//   ....[28]....
        /*00dc*/ 	.word	0xffffffff


	//   ....[29]....
        /*00e0*/ 	.word	0xffffffff


	//   ....[30]....
        /*00e4*/ 	.word	0xffffffff


	//   ....[31]....
        /*00e8*/ 	.word	0xffffffff


	//   ....[32]....
        /*00ec*/ 	.word	0xffffffff


	//   ....[33]....
        /*00f0*/ 	.word	0xffffffff


	//   ....[34]....
        /*00f4*/ 	.word	0xffffffff


	//   ....[35]....
        /*00f8*/ 	.word	0xffffffff


	//   ....[36]....
        /*00fc*/ 	.word	0xffffffff


	//   ....[37]....
        /*0100*/ 	.word	0xffffffff


	//   ....[38]....
        /*0104*/ 	.word	0xffffffff


	//   ....[39]....
        /*0108*/ 	.word	0xffffffff


	//   ....[40]....
        /*010c*/ 	.word	0xffffffff


	//   ....[41]....
        /*0110*/ 	.word	0xffffffff


	//   ....[42]....
        /*0114*/ 	.word	0xffffffff


	//   ....[43]....
        /*0118*/ 	.word	0xffffffff


	//   ....[44]....
        /*011c*/ 	.word	0xffffffff


	//   ....[45]....
        /*0120*/ 	.word	0xffffffff


	//   ....[46]....
        /*0124*/ 	.word	0xffffffff


	//   ....[47]....
        /*0128*/ 	.word	0xffffffff


	//   ....[48]....
        /*012c*/ 	.word	0xffffffff


	//   ....[49]....
        /*0130*/ 	.word	0xffffffff


	//----- nvinfo : EIATTR_COOP_GROUP_INSTR_OFFSETS
	.align		4
.L_4279:
        /*0134*/ 	.byte	0x04, 0x28
        /*0136*/ 	.short	(.L_4281 - .L_4280)


	//   ....[0]....
.L_4280:
        /*0138*/ 	.word	0x00000770


	//   ....[1]....
        /*013c*/ 	.word	0x00000790


	//   ....[2]....
        /*0140*/ 	.word	0x000007a0


	//   ....[3]....
        /*0144*/ 	.word	0x00000c80


	//   ....[4]....
        /*0148*/ 	.word	0x00000c90


	//   ....[5]....
        /*014c*/ 	.word	0x00000ca0


	//   ....[6]....
        /*0150*/ 	.word	0x00000e30


	//   ....[7]....
        /*0154*/ 	.word	0x00000e40


	//   ....[8]....
        /*0158*/ 	.word	0x00001050


	//   ....[9]....
        /*015c*/ 	.word	0x00001260


	//   ....[10]....
        /*0160*/ 	.word	0x00001270


	//   ....[11]....
        /*0164*/ 	.word	0x00001450


	//   ....[12]....
        /*0168*/ 	.word	0x00001460


	//   ....[13]....
        /*016c*/ 	.word	0x000018c0


	//   ....[14]....
        /*0170*/ 	.word	0x000018d0


	//   ....[15]....
        /*0174*/ 	.word	0x000018e0


	//   ....[16]....
        /*0178*/ 	.word	0x00001a70


	//   ....[17]....
        /*017c*/ 	.word	0x00001a80


	//   ....[18]....
        /*0180*/ 	.word	0x00001e40


	//   ....[19]....
        /*0184*/ 	.word	0x00001fc0


	//   ....[20]....
        /*0188*/ 	.word	0x00001fd0


	//   ....[21]....
        /*018c*/ 	.word	0x00001fe0


	//   ....[22]....
        /*0190*/ 	.word	0x00001ff0


	//   ....[23]....
        /*0194*/ 	.word	0x00002590


	//   ....[24]....
        /*0198*/ 	.word	0x000025a0


	//   ....[25]....
        /*019c*/ 	.word	0x000027c0


	//   ....[26]....
        /*01a0*/ 	.word	0x000027e0


	//   ....[27]....
        /*01a4*/ 	.word	0x000027f0


	//   ....[28]....
        /*01a8*/ 	.word	0x00002be0


	//   ....[29]....
        /*01ac*/ 	.word	0x00002d10


	//   ....[30]....
        /*01b0*/ 	.word	0x00002d20


	//   ....[31]....
        /*01b4*/ 	.word	0x00002e80


	//   ....[32]....
        /*01b8*/ 	.word	0x00002e90


	//   ....[33]....
        /*01bc*/ 	.word	0x000032f0


	//   ....[34]....
        /*01c0*/ 	.word	0x00003300


	//   ....[35]....
        /*01c4*/ 	.word	0x00003310


	//   ....[36]....
        /*01c8*/ 	.word	0x000033e0


	//   ....[37]....
        /*01cc*/ 	.word	0x000033f0


	//   ....[38]....
        /*01d0*/ 	.word	0x000036c0


	//   ....[39]....
        /*01d4*/ 	.word	0x000038d0


	//   ....[40]....
        /*01d8*/ 	.word	0x000038e0


	//   ....[41]....
        /*01dc*/ 	.word	0x00003ac0


	//   ....[42]....
        /*01e0*/ 	.word	0x00003ad0


	//   ....[43]....
        /*01e4*/ 	.word	0x00003ce0


	//   ....[44]....
        /*01e8*/ 	.word	0x00003fc0


	//   ....[45]....
        /*01ec*/ 	.word	0x00003fd0


	//   ....[46]....
        /*01f0*/ 	.word	0x000040e0


	//   ....[47]....
        /*01f4*/ 	.word	0x000040f0


	//   ....[48]....
        /*01f8*/ 	.word	0x00004500


	//   ....[49]....
        /*01fc*/ 	.word	0x00004510


	//----- nvinfo : EIATTR_VRC_CTA_INIT_COUNT
	.align		4
.L_4281:
        /*0200*/ 	.byte	0x02, 0x4a
	.zero		1
	.zero		1


	//----- nvinfo : EIATTR_EXIT_INSTR_OFFSETS
	.align		4
        /*0204*/ 	.byte	0x04, 0x1c
        /*0206*/ 	.short	(.L_4283 - .L_4282)


	//   ....[0]....
.L_4282:
        /*0208*/ 	.word	0x00004600


	//   ....[1]....
        /*020c*/ 	.word	0x000046d0


	//   ....[2]....
        /*0210*/ 	.word	0x00004ad0


	//----- nvinfo : EIATTR_CRS_STACK_SIZE
	.align		4
.L_4283:
        /*0214*/ 	.byte	0x04, 0x1e
        /*0216*/ 	.short	(.L_4285 - .L_4284)
.L_4284:
        /*0218*/ 	.word	0x00000000


	//----- nvinfo : EIATTR_CBANK_PARAM_SIZE
	.align		4
.L_4285:
        /*021c*/ 	.byte	0x03, 0x19
        /*021e*/ 	.short	0x0050


	//----- nvinfo : EIATTR_PARAM_CBANK
	.align		4
        /*0220*/ 	.byte	0x04, 0x0a
        /*0222*/ 	.short	(.L_4287 - .L_4286)
	.align		4
.L_4286:
        /*0224*/ 	.word	index@(.nv.constant0._ZN2at6native36batch_norm_collect_statistics_kernelINS0_3VarEdddiEEvNS_27GenericPackedTensorAccessorIKT0_Lm3ENS_17RestrictPtrTraitsET3_EET2_S9_NS3_IS9_Lm1ES6_S7_EESA_)
        /*0228*/ 	.short	0x0380
        /*022a*/ 	.short	0x0050


	//----- nvinfo : EIATTR_SW_WAR
	.align		4
.L_4287:
        /*022c*/ 	.byte	0x04, 0x36
        /*022e*/ 	.short	(.L_4289 - .L_4288)
.L_4288:
        /*0230*/ 	.word	0x00000008
.L_4289:


//--------------------- .nv.info._ZN2at6native18elementwise_kernelILi128ELi4EZNS0_15gpu_kernel_implIZZZNS0_49_GLOBAL__N__b919a28f_16_Normalization_cu_5c38458736batch_norm_elementwise_backward_evalERKNS_6TensorES6_S6_S6_ENKUlvE0_clEvENKUlvE2_clEvEUlN3c108BFloat16EfE_EEvRNS_18TensorIteratorBaseERKT_EUliE_EEviT1_ --------------------------
	.section	.nv.info._ZN2at6native18elementwise_kernelILi128ELi4EZNS0_15gpu_kernel_implIZZZNS0_49_GLOBAL__N__b919a28f_16_Normalization_cu_5c38458736batch_norm_elementwise_backward_evalERKNS_6TensorES6_S6_S6_ENKUlvE0_clEvENKUlvE2_clEvEUlN3c108BFloat16EfE_EEvRNS_18TensorIteratorBaseERKT_EUliE_EEviT1_,"",@"SHT_CUDA_INFO"
	.sectionflags	@""
	.align	4


	//----- nvinfo : EIATTR_CUDA_API_VERSION
	.align		4
        /*0000*/ 	.byte	0x04, 0x37
        /*0002*/ 	.short	(.L_4291 - .L_4290)
.L_4290:
        /*0004*/ 	.word	0x00000082


	//----- nvinfo : EIATTR_KPARAM_INFO
	.align		4
.L_4291:
        /*0008*/ 	.byte	0x04, 0x17
        /*000a*/ 	.short	(.L_4293 - .L_4292)
.L_4292:
        /*000c*/ 	.word	0x00000000
        /*0010*/ 	.short	0x0001
        /*0012*/ 	.short	0x0008
        /*0014*/ 	.byte	0x00, 0xf0, 0x21, 0x0a


	//----- nvinfo : EIATTR_KPARAM_INFO
	.align		4
.L_4293:
        /*0018*/ 	.byte	0x04, 0x17
        /*001a*/ 	.short	(.L_4295 - .L_4294)
.L_4294:
        /*001c*/ 	.word	0x00000000
        /*0020*/ 	.short	0x0000
        /*0022*/ 	.short	0x0000
        /*0024*/ 	.byte	0x00, 0xf0, 0x11, 0x00


	//----- nvinfo : EIATTR_SPARSE_MMA_MASK
	.align		4
.L_4295:
        /*0028*/ 	.byte	0x03, 0x50
        /*002a*/ 	.short	0x0000


	//----- nvinfo : EIATTR_MAXREG_COUNT
	.align		4
        /*002c*/ 	.byte	0x03, 0x1b
        /*002e*/ 	.short	0x0080


	//----- nvinfo : EIATTR_EXTERNS
	.align		4
        /*0030*/ 	.byte	0x04, 0x0f
        /*0032*/ 	.short	(.L_4297 - .L_4296)


	//   ....[0]....
	.align		4
.L_4296:
        /*0034*/ 	.word	index@(__assertfail)


	//----- nvinfo : EIATTR_MERCURY_ISA_VERSION
	.align		4
.L_4297:
        /*0038*/ 	.byte	0x03, 0x5f
        /*003a*/ 	.short	0x0101


	//----- nvinfo : EIATTR_VRC_CTA_INIT_COUNT
	.align		4
        /*003c*/ 	.byte	0x02, 0x4a
	.zero		1
	.zero		1


	//----- nvinfo : EIATTR_SYSCALL_OFFSETS
	.align		4
        /*0040*/ 	.byte	0x04, 0x46
        /*0042*/ 	.short	(.L_4299 - .L_4298)


	//   ....[0]....
.L_4298:
        /*0044*/ 	.word	0x000026b0


	//   ....[1]....
        /*0048*/ 	.word	0x00003590


	//   ....[2]....
        /*004c*/ 	.word	0x00004460


	//   ....[3]....
        /*0050*/ 	.word	0x00006cb0


	//   ....[4]....
        /*0054*/ 	.word	0x00007b50


	//   ....[5]....
        /*0058*/ 	.word	0x000088a0


	//   ....[6]....
        /*005c*/ 	.word	0x0000b1e0


	//   ....[7]....
        /*0060*/ 	.word	0x0000c080


	//   ....[8]....
        /*0064*/ 	.word	0x0000cdd0


	//   ....[9]....
        /*0068*/ 	.word	0x0000f730


	//   ....[10]....
        /*006c*/ 	.word	0x000105d0


	//   ....[11]....
        /*0070*/ 	.word	0x000112f0


	//----- nvinfo : EIATTR_EXIT_INSTR_OFFSETS
	.align		4
.L_4299:
        /*0074*/ 	.byte	0x04, 0x1c
        /*0076*/ 	.short	(.L_4301 - .L_4300)


	//   ....[0]....
.L_4300:
        /*0078*/ 	.word	0x0000d090


	//   ....[1]....
        /*007c*/ 	.word	0x00010770


	//   ....[2]....
        /*0080*/ 	.word	0x000107b0


	//   ....[3]....
        /*0084*/ 	.word	0x00010850


	//   ....[4]....
        /*0088*/ 	.word	0x00010890


	//   ....[5]....
        /*008c*/ 	.word	0x000108d0


	//   ....[6]....
        /*0090*/ 	.word	0x00010960


	//   ....[7]....
        /*0094*/ 	.word	0x000109a0


	//   ....[8]....
        /*0098*/ 	.word	0x00010a40


	//   ....[9]....
        /*009c*/ 	.word	0x00010a90


	//   ....[10]....
        /*00a0*/ 	.word	0x00010ae0


	//   ....[11]....
        /*00a4*/ 	.word	0x00010bc0


	//   ....[12]....
        /*00a8*/ 	.word	0x00010d30


	//   ....[13]....
        /*00ac*/ 	.word	0x00010ea0


	//   ....[14]....
        /*00b0*/ 	.word	0x00011000


	//   ....[15]....
        /*00b4*/ 	.word	0x00011040


	//   ....[16]....
        /*00b8*/ 	.word	0x00011080


	//   ....[17]....
        /*00bc*/ 	.word	0x00011130


	//   ....[18]....
        /*00c0*/ 	.word	0x00011190


	//   ....[19]....
        /*00c4*/ 	.word	0x00011300


	//   ....[20]....
        /*00c8*/ 	.word	0x00011410


	//   ....[21]....
        /*00cc*/ 	.word	0x00011550


	//   ....[22]....
        /*00d0*/ 	.word	0x00011570


	//----- nvinfo : EIATTR_MAX_THREADS
	.align		4
.L_4301:
        /*00d4*/ 	.byte	0x04, 0x05
        /*00d6*/ 	.short	(.L_4303 - .L_4302)
.L_4302:
        /*00d8*/ 	.word	0x00000080
        /*00dc*/ 	.word	0x00000001
        /*00e0*/ 	.word	0x00000001


	//----- nvinfo : EIATTR_CRS_STACK_SIZE
	.align		4
.L_4303:
        /*00e4*/ 	.byte	0x04, 0x1e
        /*00e6*/ 	.short	(.L_4305 - .L_4304)
.L_4304:
        /*00e8*/ 	.word	0x00000000


	//----- nvinfo : EIATTR_CBANK_PARAM_SIZE
	.align		4
.L_4305:
        /*00ec*/ 	.byte	0x03, 0x19
        /*00ee*/ 	.short	0x0290


	//----- nvinfo : EIATTR_PARAM_CBANK
	.align		4
        /*00f0*/ 	.byte	0x04, 0x0a
        /*00f2*/ 	.short	(.L_4307 - .L_4306)
	.align		4
.L_4306:
        /*00f4*/ 	.word	index@(.nv.constant0._ZN2at6native18elementwise_kernelILi128ELi4EZNS0_15gpu_kernel_implIZZZNS0_49_GLOBAL__N__b919a28f_16_Normalization_cu_5c38458736batch_norm_elementwise_backward_evalERKNS_6TensorES6_S6_S6_ENKUlvE0_clEvENKUlvE2_clEvEUlN3c108BFloat16EfE_EEvRNS_18TensorIteratorBaseERKT_EUliE_EEviT1_)
        /*00f8*/ 	.short	0x0380
        /*00fa*/ 	.short	0x0290


	//----- nvinfo : EIATTR_SW_WAR
	.align		4
.L_4307:
        /*00fc*/ 	.byte	0x04, 0x36
        /*00fe*/ 	.short	(.L_4309 - .L_4308)
.L_4308:
        /*0100*/ 	.word	0x00000008
.L_4309:


//--------------------- .nv.info._ZN2at6native27unrolled_elementwise_kernelIZZZNS0_49_GLOBAL__N__b919a28f_16_Normalization_cu_5c38458736batch_norm_elementwise_backward_evalERKNS_6TensorES5_S5_S5_ENKUlvE0_clEvENKUlvE2_clEvEUlN3c108BFloat16EfE_St5arrayIPcLm3EELi4E23TrivialOffsetCalculatorILi2EjESE_ILi1EjENS0_6memory12LoadWithCastILi2EEENSH_13StoreWithCastILi1EEEEEviT_T0_T2_T3_T4_T5_ --------------------------
	.section	.nv.info._ZN2at6native27unrolled_elementwise_kernelIZZZNS0_49_GLOBAL__N__b919a28f_16_Normalization_cu_5c38458736batch_norm_elementwise_backward_evalERKNS_6TensorES5_S5_S5_ENKUlvE0_clEvENKUlvE2_clEvEUlN3c108BFloat16EfE_St5arrayIPcLm3EELi4E23TrivialOffsetCalculatorILi2EjESE_ILi1EjENS0_6memory12LoadWithCastILi2EEENSH_13StoreWithCastILi1EEEEEviT_T0_T2_T3_T4_T5_,"",@"SHT_CUDA_INFO"
	.sectionflags	@""
	.align	4


	//----- nvinfo : EIATTR_CUDA_API_VERSION
	.align		4
        /*0000*/ 	.byte	0x04, 0x37
        /*0002*/ 	.short	(.L_4311 - .L_4310)
.L_4310:
        /*0004*/ 	.word	0x00000082


	//----- nvinfo : EIATTR_KPARAM_INFO
	.align		4
.L_4311:
        /*0008*/ 	.byte	0x04, 0x17
        /*000a*/ 	.short	(.L_4313 - .L_4312)
.L_4312:
        /*000c*/ 	.word	0x00000000
        /*0010*/ 	.short	0x0006
        /*0012*/ 	.short	0x0030
        /*0014*/ 	.byte	0x00, 0xf0, 0x21, 0x00


	//----- nvinfo : EIATTR_KPARAM_INFO
	.align		4
.L_4313:
        /*0018*/ 	.byte	0x04, 0x17
        /*001a*/ 	.short	(.L_4315 - .L_4314)
.L_4314:
        /*001c*/ 	.word	0x00000000
        /*0020*/ 	.short	0x0005
        /*0022*/ 	.short	0x0024
        /*0024*/ 	.byte	0x00, 0xf0, 0x31, 0x00


	//----- nvinfo : EIATTR_KPARAM_INFO
	.align		4
.L_4315:
        /*0028*/ 	.byte	0x04, 0x17
        /*002a*/ 	.short	(.L_4317 - .L_4316)
.L_4316:
        /*002c*/ 	.word	0x00000000
        /*0030*/ 	.short	0x0004
        /*0032*/ 	.short	0x0021
        /*0034*/ 	.byte	0x00, 0xf0, 0x05, 0x00


	//----- nvinfo : EIATTR_KPARAM_INFO
	.align		4
.L_4317:
        /*0038*/ 	.byte	0x04, 0x17
        /*003a*/ 	.short	(.L_4319 - .L_4318)
.L_4318:
        /*003c*/ 	.word	0x00000000
        /*0040*/ 	.short	0x0003
        /*0042*/ 	.short	0x0020
        /*0044*/ 	.byte	0x00, 0xf0, 0x05, 0x00


	//----- nvinfo : EIATTR_KPARAM_INFO
	.align		4
.L_4319:
        /*0048*/ 	.byte	0x04, 0x17
        /*004a*/ 	.short	(.L_4321 - .L_4320)
.L_4320:
        /*004c*/ 	.word	0x00000000
        /*0050*/ 	.short	0x0002
        /*0052*/ 	.short	0x0008
        /*0054*/ 	.byte	0x00, 0xf0, 0x61, 0x00


	//----- nvinfo : EIATTR_KPARAM_INFO
	.align		4
.L_4321:
        /*0058*/ 	.byte	0x04, 0x17
        /*005a*/ 	.short	(.L_4323 - .L_4322)
.L_4322:
        /*005c*/ 	.word	0x00000000
        /*0060*/ 	.short	0x0001
        /*0062*/ 	.short	0x0004
        /*0064*/ 	.byte	0x00, 0xf0, 0x05, 0x00


	//----- nvinfo : EIATTR_KPARAM_INFO
	.align		4
.L_4323:
        /*0068*/ 	.byte	0x04, 0x17
        /*006a*/ 	.short	(.L_4325 - .L_4324)
.L_4324:
        /*006c*/ 	.word	0x00000000
        /*0070*/ 	.short	0x0000
        /*0072*/ 	.short	0x0000
        /*0074*/ 	.byte	0x00, 0xf0, 0x11, 0x00


	//----- nvinfo : EIATTR_SPARSE_MMA_MASK
	.align		4
.L_4325:
        /*0078*/ 	.byte	0x03, 0x50
        /*007a*/ 	.short	0x0000


	//----- nvinfo : EIATTR_MAXREG_COUNT
	.align		4
        /*007c*/ 	.byte	0x03, 0x1b
        /*007e*/ 	.short	0x00ff


	//----- nvinfo : EIATTR_EXTERNS
	.align		4
        /*0080*/ 	.byte	0x04, 0x0f
        /*0082*/ 	.short	(.L_4327 - .L_4326)


	//   ....[0]....
	.align		4
.L_4326:
        /*0084*/ 	.word	index@(__assertfail)


	//----- nvinfo : EIATTR_MERCURY_ISA_VERSION
	.align		4
.L_4327:
        /*0088*/ 	.byte	0x03, 0x5f
        /*008a*/ 	.short	0x0101


	//----- nvinfo : EIATTR_VRC_CTA_INIT_COUNT
	.align		4
        /*008c*/ 	.byte	0x02, 0x4a
	.zero		1
	.zero		1


	//----- nvinfo : EIATTR_SYSCALL_OFFSETS
	.align		4
        /*0090*/ 	.byte	0x04, 0x46
        /*0092*/ 	.short	(.L_4329 - .L_4328)


	//   ....[0]....
.L_4328:
        /*0094*/ 	.word	0x000010a0


	//   ....[1]....
        /*0098*/ 	.word	0x00001fb0


	//   ....[2]....
        /*009c*/ 	.word	0x000031b0


	//   ....[3]....
        /*00a0*/ 	.word	0x00004080


	//   ....[4]....
        /*00a4*/ 	.word	0x00005200


	//   ....[5]....
        /*00a8*/ 	.word	0x000060c0


	//   ....[6]....
        /*00ac*/ 	.word	0x00007240


	//   ....[7]....
        /*00b0*/ 	.word	0x000080e0


	//   ....[8]....
        /*00b4*/ 	.word	0x000091b0


	//   ....[9]....
        /*00b8*/ 	.word	0x0000a090


	//   ....[10]....
        /*00bc*/ 	.word	0x0000b010


	//   ....[11]....
        /*00c0*/ 	.word	0x0000bf90


	//----- nvinfo : EIATTR_EXIT_INSTR_OFFSETS
	.align		4
.L_4329:
        /*00c4*/ 	.byte	0x04, 0x1c
        /*00c6*/ 	.short	(.L_4331 - .L_4330)


	//   ....[0]....
.L_4330:
        /*00c8*/ 	.word	0x0000b2c0


	//   ....[1]....
        /*00cc*/ 	.word	0x0000b410


	//   ....[2]....
        /*00d0*/ 	.word	0x0000b450


	//   ....[3]....
        /*00d4*/ 	.word	0x0000b4f0


	//   ....[4]....
        /*00d8*/ 	.word	0x0000b530


	//   ....[5]....
        /*00dc*/ 	.word	0x0000b570


	//   ....[6]....
        /*00e0*/ 	.word	0x0000b600


	//   ....[7]....
        /*00e4*/ 	.word	0x0000b640


	//   ....[8]....
        /*00e8*/ 	.word	0x0000b6e0


	//   ....[9]....
        /*00ec*/ 	.word	0x0000b730


	//   ....[10]....
        /*00f0*/ 	.word	0x0000b780


	//   ....[11]....
        /*00f4*/ 	.word	0x0000b860


	//   ....[12]....
        /*00f8*/ 	.word	0x0000b9d0


	//   ....[13]....
        /*00fc*/ 	.word	0x0000bb40


	//   ....[14]....
        /*0100*/ 	.word	0x0000bca0


	//   ....[15]....
        /*0104*/ 	.word	0x0000bce0


	//   ....[16]....
        /*0108*/ 	.word	0x0000bd20


	//   ....[17]....
        /*010c*/ 	.word	0x0000bdd0


	//   ....[18]....
        /*0110*/ 	.word	0x0000be30


	//   ....[19]....
        /*0114*/ 	.word	0x0000bfa0


	//   ....[20]....
        /*0118*/ 	.word	0x0000c0b0


	//   ....[21]....
        /*011c*/ 	.word	0x0000c1f0


	//   ....[22]....
        /*0120*/ 	.word	0x0000c210


	//----- nvinfo : EIATTR_MAX_THREADS
	.align		4
.L_4331:
        /*0124*/ 	.byte	0x04, 0x05
        /*0126*/ 	.short	(.L_4333 - .L_4332)
.L_4332:
        /*0128*/ 	.word	0x00000080
        /*012c*/ 	.word	0x00000001
        /*0130*/ 	.word	0x00000001


	//----- nvinfo : EIATTR_CRS_STACK_SIZE
	.align		4
.L_4333:
        /*0134*/ 	.byte	0x04, 0x1e
        /*0136*/ 	.short	(.L_4335 - .L_4334)
.L_4334:
        /*0138*/ 	.word	0x00000000


	//----- nvinfo : EIATTR_CBANK_PARAM_SIZE
	.align		4
.L_4335:
        /*013c*/ 	.byte	0x03, 0x19
        /*013e*/ 	.short	0x0038


	//----- nvinfo : EIATTR_PARAM_CBANK
	.align		4
        /*0140*/ 	.byte	0x04, 0x0a
        /*0142*/ 	.short	(.L_4337 - .L_4336)
	.align		4
.L_4336:
        /*0144*/ 	.word	index@(.nv.constant0._ZN2at6native27unrolled_elementwise_kernelIZZZNS0_49_GLOBAL__N__b919a28f_16_Normalization_cu_5c38458736batch_norm_elementwise_backward_evalERKNS_6TensorES5_S5_S5_ENKUlvE0_clEvENKUlvE2_clEvEUlN3c108BFloat16EfE_St5arrayIPcLm3EELi4E23TrivialOffsetCalculatorILi2EjESE_ILi1EjENS0_6memory12LoadWithCastILi2EEENSH_13StoreWithCastILi1EEEEEviT_T0_T2_T3_T4_T5_)
        /*0148*/ 	.short	0x0380
        /*014a*/ 	.short	0x0038


	//----- nvinfo : EIATTR_SW_WAR
	.align		4
.L_4337:
        /*014c*/ 	.byte	0x04, 0x36
        /*014e*/ 	.short	(.L_4339 - .L_4338)
.L_4338:
        /*0150*/ 	.word	0x00000008
.L_4339:


//--------------------- .nv.info._ZN2at6native18elementwise_kernelILi128ELi4EZNS0_22gpu_kernel_impl_nocastIZZZNS0_49_GLOBAL__N__b919a28f_16_Normalization_cu_5c38458736batch_norm_elementwise_backward_evalERKNS_6TensorES6_S6_S6_ENKUlvE0_clEvENKUlvE2_clEvEUlN3c108BFloat16EfE_EEvRNS_18TensorIteratorBaseERKT_EUliE_EEviT1_ --------------------------
	.section	.nv.info._ZN2at6native18elementwise_kernelILi128ELi4EZNS0_22gpu_kernel_impl_nocastIZZZNS0_49_GLOBAL__N__b919a28f_16_Normalization_cu_5c38458736batch_norm_elementwise_backward_evalERKNS_6TensorES6_S6_S6_ENKUlvE0_clEvENKUlvE2_clEvEUlN3c108BFloat16EfE_EEvRNS_18TensorIteratorBaseERKT_EUliE_EEviT1_,"",@"SHT_CUDA_INFO"
	.sectionflags	@""
	.align	4


	//----- nvinfo : EIATTR_CUDA_API_VERSION
	.align		4
        /*0000*/ 	.byte	0x04, 0x37
        /*0002*/ 	.short	(.L_4341 - .L_4340)
.L_4340:
        /*0004*/ 	.word	0x00000082


	//----- nvinfo : EIATTR_KPARAM_INFO
	.align		4
.L_4341:
        /*0008*/ 	.byte	0x04, 0x17
        /*000a*/ 	.short	(.L_4343 - .L_4342)
.L_4342:
        /*000c*/ 	.word	0x00000000
        /*0010*/ 	.short	0x0001
        /*0012*/ 	.short	0x0008
        /*0014*/ 	.byte	0x00, 0xf0, 0x21, 0x0a


	//----- nvinfo : EIATTR_KPARAM_INFO
	.align		4
.L_4343:
        /*0018*/ 	.byte	0x04, 0x17
        /*001a*/ 	.short	(.L_4345 - .L_4344)
.L_4344:
        /*001c*/ 	.word	0x00000000
        /*0020*/ 	.short	0x0000
        /*0022*/ 	.short	0x0000
        /*0024*/ 	.byte	0x00, 0xf0, 0x11, 0x00


	//----- nvinfo : EIATTR_SPARSE_MMA_MASK
	.align		4
.L_4345:
        /*0028*/ 	.byte	0x03, 0x50
        /*002a*/ 	.short	0x0000


	//----- nvinfo : EIATTR_MAXREG_COUNT
	.align		4
        /*002c*/ 	.byte	0x03, 0x1b
        /*002e*/ 	.short	0x0080


	//----- nvinfo : EIATTR_MERCURY_ISA_VERSION
	.align		4
        /*0030*/ 	.byte	0x03, 0x5f
        /*0032*/ 	.short	0x0101


	//----- nvinfo : EIATTR_VRC_CTA_INIT_COUNT
	.align		4
        /*0034*/ 	.byte	0x02, 0x4a
	.zero		1
	.zero		1


	//----- nvinfo : EIATTR_EXIT_INSTR_OFFSETS
	.align		4
        /*0038*/ 	.byte	0x04, 0x1c
        /*003a*/ 	.short	(.L_4347 - .L_4346)


	//   ....[0]....
.L_4346:
        /*003c*/ 	.word	0x00000360


	//   ....[1]....
        /*0040*/ 	.word	0x00000400


	//   ....[2]....
        /*0044*/ 	.word	0x00004940


	//   ....[3]....
        /*0048*/ 	.word	0x00005ff0


	//----- nvinfo : EIATTR_MAX_THREADS
	.align		4
.L_4347:
        /*004c*/ 	.byte	0x04, 0x05
        /*004e*/ 	.short	(.L_4349 - .L_4348)
.L_4348:
        /*0050*/ 	.word	0x00000080
        /*0054*/ 	.word	0x00000001
        /*0058*/ 	.word	0x00000001


	//----- nvinfo : EIATTR_CRS_STACK_SIZE
	.align		4
.L_4349:
        /*005c*/ 	.byte	0x04, 0x1e
        /*005e*/ 	.short	(.L_4351 - .L_4350)
.L_4350:
        /*0060*/ 	.word	0x00000000


	//----- nvinfo : EIATTR_CBANK_PARAM_SIZE
	.align		4
.L_4351:
        /*0064*/ 	.byte	0x03, 0x19
        /*0066*/ 	.short	0x0290


	//----- nvinfo : EIATTR_PARAM_CBANK
	.align		4
        /*0068*/ 	.byte	0x04, 0x0a
        /*006a*/ 	.short	(.L_4353 - .L_4352)
	.align		4
.L_4352:
        /*006c*/ 	.word	index@(.nv.constant0._ZN2at6native18elementwise_kernelILi128ELi4EZNS0_22gpu_kernel_impl_nocastIZZZNS0_49_GLOBAL__N__b919a28f_16_Normalization_cu_5c38458736batch_norm_elementwise_backward_evalERKNS_6TensorES6_S6_S6_ENKUlvE0_clEvENKUlvE2_clEvEUlN3c108BFloat16EfE_EEvRNS_18TensorIteratorBaseERKT_EUliE_EEviT1_)
        /*0070*/ 	.short	0x0380
        /*0072*/ 	.short	0x0290


	//----- nvinfo : EIATTR_SW_WAR
	.align		4
.L_4353:
        /*0074*/ 	.byte	0x04, 0x36
        /*0076*/ 	.short	(.L_4355 - .L_4354)
.L_4354:
        /*0078*/ 	.word	0x00000008
.L_4355:


//--------------------- .nv.info._ZN2at6native27unrolled_elementwise_kernelIZZZNS0_49_GLOBAL__N__b919a28f_16_Normalization_cu_5c38458736batch_norm_elementwise_backward_evalERKNS_6TensorES5_S5_S5_ENKUlvE0_clEvENKUlvE2_clEvEUlN3c108BFloat16EfE_St5arrayIPcLm3EELi4E23TrivialOffsetCalculatorILi2EjESE_ILi1EjENS0_6memory15LoadWithoutCastENSH_16StoreWithoutCastEEEviT_T0_T2_T3_T4_T5_ --------------------------
	.section	.nv.info._ZN2at6native27unrolled_elementwise_kernelIZZZNS0_49_GLOBAL__N__b919a28f_16_Normalization_cu_5c38458736batch_norm_elementwise_backward_evalERKNS_6TensorES5_S5_S5_ENKUlvE0_clEvENKUlvE2_clEvEUlN3c108BFloat16EfE_St5arrayIPcLm3EELi4E23TrivialOffsetCalculatorILi2EjESE_ILi1EjENS0_6memory15LoadWithoutCastENSH_16StoreWithoutCastEEEviT_T0_T2_T3_T4_T5_,"",@"SHT_CUDA_INFO"
	.sectionflags	@""
	.align	4


	//----- nvinfo : EIATTR_CUDA_API_VERSION
	.align		4
        /*0000*/ 	.byte	0x04, 0x37
        /*0002*/ 	.short	(.L_4357 - .L_4356)
.L_4356:
        /*0004*/ 	.word	0x00000082


	//----- nvinfo : EIATTR_KPARAM_INFO
	.align		4
.L_4357:
        /*0008*/ 	.byte	0x04, 0x17
        /*000a*/ 	.short	(.L_4359 - .L_4358)
.L_4358:
        /*000c*/ 	.word	0x00000000
        /*0010*/ 	.short	0x0006
        /*0012*/ 	.short	0x0023
        /*0014*/ 	.byte	0x00, 0xf0, 0x05, 0x00


	//----- nvinfo : EIATTR_KPARAM_INFO
	.align		4
.L_4359:
        /*0018*/ 	.byte	0x04, 0x17
        /*001a*/ 	.short	(.L_4361 - .L_4360)
.L_4360:
        /*001c*/ 	.word	0x00000000
        /*0020*/ 	.short	0x0005
        /*0022*/ 	.short	0x0022
        /*0024*/ 	.byte	0x00, 0xf0, 0x05, 0x00


	//----- nvinfo : EIATTR_KPARAM_INFO
	.align		4
.L_4361:
        /*0028*/ 	.byte	0x04, 0x17
        /*002a*/ 	.short	(.L_4363 - .L_4362)
.L_4362:
        /*002c*/ 	.word	0x00000000
        /*0030*/ 	.short	0x0004
        /*0032*/ 	.short	0x0021
        /*0034*/ 	.byte	0x00, 0xf0, 0x05, 0x00


	//----- nvinfo : EIATTR_KPARAM_INFO
	.align		4
.L_4363:
        /*0038*/ 	.byte	0x04, 0x17
        /*003a*/ 	.short	(.L_4365 - .L_4364)
.L_4364:
        /*003c*/ 	.word	0x00000000
        /*0040*/ 	.short	0x0003
        /*0042*/ 	.short	0x0020
        /*0044*/ 	.byte	0x00, 0xf0, 0x05, 0x00


	//----- nvinfo : EIATTR_KPARAM_INFO
	.align		4
.L_4365:
        /*0048*/ 	.byte	0x04, 0x17
        /*004a*/ 	.short	(.L_4367 - .L_4366)
.L_4366:
        /*004c*/ 	.word	0x00000000
        /*0050*/ 	.short	0x0002
        /*0052*/ 	.short	0x0008
        /*0054*/ 	.byte	0x00, 0xf0, 0x61, 0x00


	//----- nvinfo : EIATTR_KPARAM_INFO
	.align		4
.L_4367:
        /*0058*/ 	.byte	0x04, 0x17
        /*005a*/ 	.short	(.L_4369 - .L_4368)
.L_4368:
        /*005c*/ 	.word	0x00000000
        /*0060*/ 	.short	0x0001
        /*0062*/ 	.short	0x0004
        /*0064*/ 	.byte	0x00, 0xf0, 0x05, 0x00


	//----- nvinfo : EIATTR_KPARAM_INFO
	.align		4
.L_4369:
        /*0068*/ 	.byte	0x04, 0x17
        /*006a*/ 	.short	(.L_4371 - .L_4370)
.L_4370:
        /*006c*/ 	.word	0x00000000
        /*0070*/ 	.short	0x0000
        /*0072*/ 	.short	0x0000
        /*0074*/ 	.byte	0x00, 0xf0, 0x11, 0x00


	//----- nvinfo : EIATTR_SPARSE_MMA_MASK
	.align		4
.L_4371:
        /*0078*/ 	.byte	0x03, 0x50
        /*007a*/ 	.short	0x0000


	//----- nvinfo : EIATTR_MAXREG_COUNT
	.align		4
        /*007c*/ 	.byte	0x03, 0x1b
        /*007e*/ 	.short	0x00ff


	//----- nvinfo : EIATTR_MERCURY_ISA_VERSION
	.align		4
        /*0080*/ 	.byte	0x03, 0x5f
        /*0082*/ 	.short	0x0101


	//----- nvinfo : EIATTR_VRC_CTA_INIT_COUNT
	.align		4
        /*0084*/ 	.byte	0x02, 0x4a
	.zero		1
	.zero		1


	//----- nvinfo : EIATTR_EXIT_INSTR_OFFSETS
	.align		4
        /*0088*/ 	.byte	0x04, 0x1c
        /*008a*/ 	.short	(.L_4373 - .L_4372)


	//   ....[0]....
.L_4372:
        /*008c*/ 	.word	0x00000560


	//   ....[1]....
        /*0090*/ 	.word	0x000005e0


	//----- nvinfo : EIATTR_MAX_THREADS
	.align		4
.L_4373:
        /*0094*/ 	.byte	0x04, 0x05
        /*0096*/ 	.short	(.L_4375 - .L_4374)
.L_4374:
        /*0098*/ 	.word	0x00000080
        /*009c*/ 	.word	0x00000001
        /*00a0*/ 	.word	0x00000001


	//----- nvinfo : EIATTR_CRS_STACK_SIZE
	.align		4
.L_4375:
        /*00a4*/ 	.byte	0x04, 0x1e
        /*00a6*/ 	.short	(.L_4377 - .L_4376)
.L_4376:
        /*00a8*/ 	.word	0x00000000


	//----- nvinfo : EIATTR_CBANK_PARAM_SIZE
	.align		4
.L_4377:
        /*00ac*/ 	.byte	0x03, 0x19
        /*00ae*/ 	.short	0x0024


	//----- nvinfo : EIATTR_PARAM_CBANK
	.align		4
        /*00b0*/ 	.byte	0x04, 0x0a
        /*00b2*/ 	.short	(.L_4379 - .L_4378)
	.align		4
.L_4378:
        /*00b4*/ 	.word	index@(.nv.constant0._ZN2at6native27unrolled_elementwise_kernelIZZZNS0_49_GLOBAL__N__b919a28f_16_Normalization_cu_5c38458736batch_norm_elementwise_backward_evalERKNS_6TensorES5_S5_S5_ENKUlvE0_clEvENKUlvE2_clEvEUlN3c108BFloat16EfE_St5arrayIPcLm3EELi4E23TrivialOffsetCalculatorILi2EjESE_ILi1EjENS0_6memory15LoadWithoutCastENSH_16StoreWithoutCastEEEviT_T0_T2_T3_T4_T5_)
        /*00b8*/ 	.short	0x0380
        /*00ba*/ 	.short	0x0024


	//----- nvinfo : EIATTR_SW_WAR
	.align		4
.L_4379:
        /*00bc*/ 	.byte	0x04, 0x36
        /*00be*/ 	.short	(.L_4381 - .L_4380)
.L_4380:
        /*00c0*/ 	.word	0x00000008
.L_4381:


//--------------------- .nv.info._ZN2at6native29vectorized_elementwise_kernelILi2EZZZNS0_49_GLOBAL__N__b919a28f_16_Normalization_cu_5c38458736batch_norm_elementwise_backward_evalERKNS_6TensorES5_S5_S5_ENKUlvE0_clEvENKUlvE2_clEvEUlN3c108BFloat16EfE_St5arrayIPcLm3EEEEviT0_T1_ --------------------------
	.section	.nv.info._ZN2at6native29vectorized_elementwise_kernelILi2EZZZNS0_49_GLOBAL__N__b919a28f_16_Normalization_cu_5c38458736batch_norm_elementwise_backward_evalERKNS_6TensorES5_S5_S5_ENKUlvE0_clEvENKUlvE2_clEvEUlN3c108BFloat16EfE_St5arrayIPcLm3EEEEviT0_T1_,"",@"SHT_CUDA_INFO"
	.sectionflags	@""
	.align	4


	//----- nvinfo : EIATTR_CUDA_API_VERSION
	.align		4
        /*0000*/ 	.byte	0x04, 0x37
        /*0002*/ 	.short	(.L_4383 - .L_4382)
.L_4382:
        /*0004*/ 	.word	0x00000082


	//----- nvinfo : EIATTR_KPARAM_INFO
	.align		4
.L_4383:
        /*0008*/ 	.byte	0x04, 0x17
        /*000a*/ 	.short	(.L_4385 - .L_4384)
.L_4384:
        /*000c*/ 	.word	0x00000000
        /*0010*/ 	.short	0x0002
        /*0012*/ 	.short	0x0008
        /*0014*/ 	.byte	0x00, 0xf0, 0x61, 0x00


	//----- nvinfo : EIATTR_KPARAM_INFO
	.align		4
.L_4385:
        /*0018*/ 	.byte	0x04, 0x17
        /*001a*/ 	.short	(.L_4387 - .L_4386)
.L_4386:
        /*001c*/ 	.word	0x00000000
        /*0020*/ 	.short	0x0001
        /*0022*/ 	.short	0x0004
        /*0024*/ 	.byte	0x00, 0xf0, 0x05, 0x00


	//----- nvinfo : EIATTR_KPARAM_INFO
	.align		4
.L_4387:
        /*0028*/ 	.byte	0x04, 0x17
        /*002a*/ 	.short	(.L_4389 - .L_4388)
.L_4388:
        /*002c*/ 	.word	0x00000000
        /*0030*/ 	.short	0x0000
        /*0032*/ 	.short	0x0000
        /*0034*/ 	.byte	0x00, 0xf0, 0x11, 0x00


	//----- nvinfo : EIATTR_SPARSE_MMA_MASK
	.align		4
.L_4389:
        /*0038*/ 	.byte	0x03, 0x50
        /*003a*/ 	.short	0x0000


	//----- nvinfo : EIATTR_MAXREG_COUNT
	.align		4
        /*003c*/ 	.byte	0x03, 0x1b
        /*003e*/ 	.short	0x00ff


	//----- nvinfo : EIATTR_MERCURY_ISA_VERSION
	.align		4
        /*0040*/ 	.byte	0x03, 0x5f
        /*0042*/ 	.short	0x0101


	//----- nvinfo : EIATTR_VRC_CTA_INIT_COUNT
	.align		4
        /*0044*/ 	.byte	0x02, 0x4a
	.zero		1
	.zero		1


	//----- nvinfo : EIATTR_EXIT_INSTR_OFFSETS
	.align		4
        /*0048*/ 	.byte	0x04, 0x1c
        /*004a*/ 	.short	(.L_4391 - .L_4390)


	//   ....[0]....
.L_4390:
        /*004c*/ 	.word	0x00000bd0


	//   ....[1]....
        /*0050*/ 	.word	0x00000c20


	//   ....[2]....
        /*0054*/ 	.word	0x00000f10


	//----- nvinfo : EIATTR_MAX_THREADS
	.align		4
.L_4391:
        /*0058*/ 	.byte	0x04, 0x05
        /*005a*/ 	.short	(.L_4393 - .L_4392)
.L_4392:
        /*005c*/ 	.word	0x00000080
        /*0060*/ 	.word	0x00000001
        /*0064*/ 	.word	0x00000001


	//----- nvinfo : EIATTR_CRS_STACK_SIZE
	.align		4
.L_4393:
        /*0068*/ 	.byte	0x04, 0x1e
        /*006a*/ 	.short	(.L_4395 - .L_4394)
.L_4394:
        /*006c*/ 	.word	0x00000000


	//----- nvinfo : EIATTR_CBANK_PARAM_SIZE
	.align		4
.L_4395:
        /*0070*/ 	.byte	0x03, 0x19
        /*0072*/ 	.short	0x0020


	//----- nvinfo : EIATTR_PARAM_CBANK
	.align		4
        /*0074*/ 	.byte	0x04, 0x0a
        /*0076*/ 	.short	(.L_4397 - .L_4396)
	.align		4
.L_4396:
        /*0078*/ 	.word	index@(.nv.constant0._ZN2at6native29vectorized_elementwise_kernelILi2EZZZNS0_49_GLOBAL__N__b919a28f_16_Normalization_cu_5c38458736batch_norm_elementwise_backward_evalERKNS_6TensorES5_S5_S5_ENKUlvE0_clEvENKUlvE2_clEvEUlN3c108BFloat16EfE_St5arrayIPcLm3EEEEviT0_T1_)
        /*007c*/ 	.short	0x0380
        /*007e*/ 	.short	0x0020


	//----- nvinfo : EIATTR_SW_WAR
	.align		4
.L_4397:
        /*0080*/ 	.byte	0x04, 0x36
        /*0082*/ 	.short	(.L_4399 - .L_4398)
.L_4398:
        /*0084*/ 	.word	0x00000008
.L_4399:


//--------------------- .nv.info._ZN2at6native29vectorized_elementwise_kernelILi4EZZZNS0_49_GLOBAL__N__b919a28f_16_Normalization_cu_5c38458736batch_norm_elementwise_backward_evalERKNS_6TensorES5_S5_S5_ENKUlvE0_clEvENKUlvE2_clEvEUlN3c108BFloat16EfE_St5arrayIPcLm3EEEEviT0_T1_ --------------------------
	.section	.nv.info._ZN2at6native29vectorized_elementwise_kernelILi4EZZZNS0_49_GLOBAL__N__b919a28f_16_Normalization_cu_5c38458736batch_norm_elementwise_backward_evalERKNS_6TensorES5_S5_S5_ENKUlvE0_clEvENKUlvE2_clEvEUlN3c108BFloat16EfE_St5arrayIPcLm3EEEEviT0_T1_,"",@"SHT_CUDA_INFO"
	.sectionflags	@""
	.align	4


	//----- nvinfo : EIATTR_CUDA_API_VERSION
	.align		4
        /*0000*/ 	.byte	0x04, 0x37
        /*0002*/ 	.short	(.L_4401 - .L_4400)
.L_4400:
        /*0004*/ 	.word	0x00000082


	//----- nvinfo : EIATTR_KPARAM_INFO
	.align		4
.L_4401:
        /*0008*/ 	.byte	0x04, 0x17
        /*000a*/ 	.short	(.L_4403 - .L_4402)
.L_4402:
        /*000c*/ 	.word	0x00000000
        /*0010*/ 	.short	0x0002
        /*0012*/ 	.short	0x0008
        /*0014*/ 	.byte	0x00, 0xf0, 0x61, 0x00


	//----- nvinfo : EIATTR_KPARAM_INFO
	.align		4
.L_4403:
        /*0018*/ 	.byte	0x04, 0x17
        /*001a*/ 	.short	(.L_4405 - .L_4404)
.L_4404:
        /*001c*/ 	.word	0x00000000
        /*0020*/ 	.short	0x0001
        /*0022*/ 	.short	0x0004
        /*0024*/ 	.byte	0x00, 0xf0, 0x05, 0x00


	//----- nvinfo : EIATTR_KPARAM_INFO
	.align		4
.L_4405:
        /*0028*/ 	.byte	0x04, 0x17
        /*002a*/ 	.short	(.L_4407 - .L_4406)
.L_4406:
        /*002c*/ 	.word	0x00000000
        /*0030*/ 	.short	0x0000
        /*0032*/ 	.short	0x0000
        /*0034*/ 	.byte	0x00, 0xf0, 0x11, 0x00


	//----- nvinfo : EIATTR_SPARSE_MMA_MASK
	.align		4
.L_4407:
        /*0038*/ 	.byte	0x03, 0x50
        /*003a*/ 	.short	0x0000


	//----- nvinfo : EIATTR_MAXREG_COUNT
	.align		4
        /*003c*/ 	.byte	0x03, 0x1b
        /*003e*/ 	.short	0x00ff


	//----- nvinfo : EIATTR_MERCURY_ISA_VERSION
	.align		4
        /*0040*/ 	.byte	0x03, 0x5f
        /*0042*/ 	.short	0x0101


	//----- nvinfo : EIATTR_VRC_CTA_INIT_COUNT
	.align		4
        /*0044*/ 	.byte	0x02, 0x4a
	.zero		1
	.zero		1


	//----- nvinfo : EIATTR_EXIT_INSTR_OFFSETS
	.align		4
        /*0048*/ 	.byte	0x04, 0x1c
        /*004a*/ 	.short	(.L_4409 - .L_4408)


	//   ....[0]....
.L_4408:
        /*004c*/ 	.word	0x00000bd0


	//   ....[1]....
        /*0050*/ 	.word	0x00000c20


	//   ....[2]....
        /*0054*/ 	.word	0x00000eb0


	//----- nvinfo : EIATTR_MAX_THREADS
	.align		4
.L_4409:
        /*0058*/ 	.byte	0x04, 0x05
        /*005a*/ 	.short	(.L_4411 - .L_4410)
.L_4410:
        /*005c*/ 	.word	0x00000080
        /*0060*/ 	.word	0x00000001
        /*0064*/ 	.word	0x00000001


	//----- nvinfo : EIATTR_CRS_STACK_SIZE
	.align		4
.L_4411:
        /*0068*/ 	.byte	0x04, 0x1e
        /*006a*/ 	.short	(.L_4413 - .L_4412)
.L_4412:
        /*006c*/ 	.word	0x00000000


	//----- nvinfo : EIATTR_CBANK_PARAM_SIZE
	.align		4
.L_4413:
        /*0070*/ 	.byte	0x03, 0x19
        /*0072*/ 	.short	0x0020


	//----- nvinfo : EIATTR_PARAM_CBANK
	.align		4
        /*0074*/ 	.byte	0x04, 0x0a
        /*0076*/ 	.short	(.L_4415 - .L_4414)
	.align		4
.L_4414:
        /*0078*/ 	.word	index@(.nv.constant0._ZN2at6native29vectorized_elementwise_kernelILi4EZZZNS0_49_GLOBAL__N__b919a28f_16_Normalization_cu_5c38458736batch_norm_elementwise_backward_evalERKNS_6TensorES5_S5_S5_ENKUlvE0_clEvENKUlvE2_clEvEUlN3c108BFloat16EfE_St5arrayIPcLm3EEEEviT0_T1_)
        /*007c*/ 	.short	0x0380
        /*007e*/ 	.short	0x0020


	//----- nvinfo : EIATTR_SW_WAR
	.align		4
.L_4415:
        /*0080*/ 	.byte	0x04, 0x36
        /*0082*/ 	.short	(.L_4417 - .L_4416)
.L_4416:
        /*0084*/ 	.word	0x00000008
.L_4417:


//--------------------- .nv.info._ZN2at6native29vectorized_elementwise_kernelILi8EZZZNS0_49_GLOBAL__N__b919a28f_16_Normalization_cu_5c38458736batch_norm_elementwise_backward_evalERKNS_6TensorES5_S5_S5_ENKUlvE0_clEvENKUlvE2_clEvEUlN3c108BFloat16EfE_St5arrayIPcLm3EEEEviT0_T1_ --------------------------
	.section	.nv.info._ZN2at6native29vectorized_elementwise_kernelILi8EZZZNS0_49_GLOBAL__N__b919a28f_16_Normalization_cu_5c38458736batch_norm_elementwise_backward_evalERKNS_6TensorES5_S5_S5_ENKUlvE0_clEvENKUlvE2_clEvEUlN3c108BFloat16EfE_St5arrayIPcLm3EEEEviT0_T1_,"",@"SHT_CUDA_INFO"
	.sectionflags	@""
	.align	4


	//----- nvinfo : EIATTR_CUDA_API_VERSION
	.align		4
        /*0000*/ 	.byte	0x04, 0x37
        /*0002*/ 	.short	(.L_4419 - .L_4418)
.L_4418:
        /*0004*/ 	.word	0x00000082


	//----- nvinfo : EIATTR_KPARAM_INFO
	.align		4
.L_4419:
        /*0008*/ 	.byte	0x04, 0x17
        /*000a*/ 	.short	(.L_4421 - .L_4420)
.L_4420:
        /*000c*/ 	.word	0x00000000
        /*0010*/ 	.short	0x0002
        /*0012*/ 	.short	0x0008
        /*0014*/ 	.byte	0x00, 0xf0, 0x61, 0x00


	//----- nvinfo : EIATTR_KPARAM_INFO
	.align		4
.L_4421:
        /*0018*/ 	.byte	0x04, 0x17
        /*001a*/ 	.short	(.L_4423 - .L_4422)
.L_4422:
        /*001c*/ 	.word	0x00000000
        /*0020*/ 	.short	0x0001
        /*0022*/ 	.short	0x0004
        /*0024*/ 	.byte	0x00, 0xf0, 0x05, 0x00


	//----- nvinfo : EIATTR_KPARAM_INFO
	.align		4
.L_4423:
        /*0028*/ 	.byte	0x04, 0x17
        /*002a*/ 	.short	(.L_4425 - .L_4424)
.L_4424:
        /*002c*/ 	.word	0x00000000
        /*0030*/ 	.short	0x0000
        /*0032*/ 	.short	0x0000
        /*0034*/ 	.byte	0x00, 0xf0, 0x11, 0x00


	//----- nvinfo : EIATTR_SPARSE_MMA_MASK
	.align		4
.L_4425:
        /*0038*/ 	.byte	0x03, 0x50
        /*003a*/ 	.short	0x0000


	//----- nvinfo : EIATTR_MAXREG_COUNT
	.align		4
        /*003c*/ 	.byte	0x03, 0x1b
        /*003e*/ 	.short	0x00ff


	//----- nvinfo : EIATTR_MERCURY_ISA_VERSION
	.align		4
        /*0040*/ 	.byte	0x03, 0x5f
        /*0042*/ 	.short	0x0101


	//----- nvinfo : EIATTR_VRC_CTA_INIT_COUNT
	.align		4
        /*0044*/ 	.byte	0x02, 0x4a
	.zero		1
	.zero		1


	//----- nvinfo : EIATTR_EXIT_INSTR_OFFSETS
	.align		4
        /*0048*/ 	.byte	0x04, 0x1c
        /*004a*/ 	.short	(.L_4427 - .L_4426)


	//   ....[0]....
.L_4426:
        /*004c*/ 	.word	0x00000010


	//----- nvinfo : EIATTR_MAX_THREADS
	.align		4
.L_4427:
        /*0050*/ 	.byte	0x04, 0x05
        /*0052*/ 	.short	(.L_4429 - .L_4428)
.L_4428:
        /*0054*/ 	.word	0x00000080
        /*0058*/ 	.word	0x00000001
        /*005c*/ 	.word	0x00000001


	//----- nvinfo : EIATTR_CBANK_PARAM_SIZE
	.align		4
.L_4429:
        /*0060*/ 	.byte	0x03, 0x19
        /*0062*/ 	.short	0x0020


	//----- nvinfo : EIATTR_PARAM_CBANK
	.align		4
        /*0064*/ 	.byte	0x04, 0x0a
        /*0066*/ 	.short	(.L_4431 - .L_4430)
	.align		4
.L_4430:
        /*0068*/ 	.word	index@(.nv.constant0._ZN2at6native29vectorized_elementwise_kernelILi8EZZZNS0_49_GLOBAL__N__b919a28f_16_Normalization_cu_5c38458736batch_norm_elementwise_backward_evalERKNS_6TensorES5_S5_S5_ENKUlvE0_clEvENKUlvE2_clEvEUlN3c108BFloat16EfE_St5arrayIPcLm3EEEEviT0_T1_)
        /*006c*/ 	.short	0x0380
        /*006e*/ 	.short	0x0020


	//----- nvinfo : EIATTR_SW_WAR
	.align		4
.L_4431:
        /*0070*/ 	.byte	0x04, 0x36
        /*0072*/ 	.short	(.L_4433 - .L_4432)
.L_4432:
        /*0074*/ 	.word	0x00000008
.L_4433:


//--------------------- .nv.info._ZN2at6native18elementwise_kernelILi128ELi4EZNS0_15gpu_kernel_implIZZZNS0_49_GLOBAL__N__b919a28f_16_Normalization_cu_5c38458736batch_norm_elementwise_backward_evalERKNS_6TensorES6_S6_S6_ENKUlvE0_clEvENKUlvE1_clEvEUlN3c104HalfEfE_EEvRNS_18TensorIteratorBaseERKT_EUliE_EEviT1_ --------------------------
	.section	.nv.info._ZN2at6native18elementwise_kernelILi128ELi4EZNS0_15gpu_kernel_implIZZZNS0_49_GLOBAL__N__b919a28f_16_Normalization_cu_5c38458736batch_norm_elementwise_backward_evalERKNS_6TensorES6_S6_S6_ENKUlvE0_clEvENKUlvE1_clEvEUlN3c104HalfEfE_EEvRNS_18TensorIteratorBaseERKT_EUliE_EEviT1_,"",@"SHT_CUDA_INFO"
	.sectionflags	@""
	.align	4


	//----- nvinfo : EIATTR_CUDA_API_VERSION
	.align		4
        /*0000*/ 	.byte	0x04, 0x37
        /*0002*/ 	.short	(.L_4435 - .L_4434)
.L_4434:
        /*0004*/ 	.word	0x00000082


	//----- nvinfo : EIATTR_KPARAM_INFO
	.align		4
.L_4435:
        /*0008*/ 	.byte	0x04, 0x17
        /*000a*/ 	.short	(.L_4437 - .L_4436)
.L_4436:
        /*000c*/ 	.word	0x00000000
        /*0010*/ 	.short	0x0001
        /*0012*/ 	.short	0x0008
        /*0014*/ 	.byte	0x00, 0xf0, 0x21, 0x0a


	//----- nvinfo : EIATTR_KPARAM_INFO
	.align		4
.L_4437:
        /*0018*/ 	.byte	0x04, 0x17
        /*001a*/ 	.short	(.L_4439 - .L_4438)
.L_4438:
        /*001c*/ 	.word	0x00000000
        /*0020*/ 	.short	0x0000
        /*0022*/ 	.short	0x0000
        /*0024*/ 	.byte	0x00, 0xf0, 0x11, 0x00


	//----- nvinfo : EIATTR_SPARSE_MMA_MASK
	.align		4
.L_4439:
        /*0028*/ 	.byte	0x03, 0x50
        /*002a*/ 	.short	0x0000


	//----- nvinfo : EIATTR_MAXREG_COUNT
	.align		4
        /*002c*/ 	.byte	0x03, 0x1b
        /*002e*/ 	.short	0x0080


	//----- nvinfo : EIATTR_EXTERNS
	.align		4
        /*0030*/ 	.byte	0x04, 0x0f
        /*0032*/ 	.short	(.L_4441 - .L_4440)


	//   ....[0]....
	.align		4
.L_4440:
        /*0034*/ 	.word	index@(__assertfail)


	//----- nvinfo : EIATTR_MERCURY_ISA_VERSION
	.align		4
.L_4441:
        /*0038*/ 	.byte	0x03, 0x5f
        /*003a*/ 	.short	0x0101


	//----- nvinfo : EIATTR_VRC_CTA_INIT_COUNT
	.align		4
        /*003c*/ 	.byte	0x02, 0x4a
	.zero		1
	.zero		1


	//----- nvinfo : EIATTR_SYSCALL_OFFSETS
	.align		4
        /*0040*/ 	.byte	0x04, 0x46
        /*0042*/ 	.short	(.L_4443 - .L_4442)


	//   ....[0]....
.L_4442:
        /*0044*/ 	.word	0x00002680


	//   ....[1]....
        /*0048*/ 	.word	0x00003560


	//   ....[2]....
        /*004c*/ 	.word	0x00004430


	//   ....[3]....
        /*0050*/ 	.word	0x00006c50


	//   ....[4]....
        /*0054*/ 	.word	0x00007af0


	//   ....[5]....
        /*0058*/ 	.word	0x00008820


	//   ....[6]....
        /*005c*/ 	.word	0x0000b150


	//   ....[7]....
        /*0060*/ 	.word	0x0000bff0


	//   ....[8]....
        /*0064*/ 	.word	0x0000cd20


	//   ....[9]....
        /*0068*/ 	.word	0x0000f670


	//   ....[10]....
        /*006c*/ 	.word	0x00010510


	//   ....[11]....
        /*0070*/ 	.word	0x00011210


	//----- nvinfo : EIATTR_EXIT_INSTR_OFFSETS
	.align		4
.L_4443:
        /*0074*/ 	.byte	0x04, 0x1c
        /*0076*/ 	.short	(.L_4445 - .L_4444)


	//   ....[0]....
.L_4444:
        /*0078*/ 	.word	0x0000d000


	//   ....[1]....
        /*007c*/ 	.word	0x000106b0


	//   ....[2]....
        /*0080*/ 	.word	0x000106f0


	//   ....[3]....
        /*0084*/ 	.word	0x00010790


	//   ....[4]....
        /*0088*/ 	.word	0x000107d0


	//   ....[5]....
        /*008c*/ 	.word	0x00010810


	//   ....[6]....
        /*0090*/ 	.word	0x000108a0


	//   ....[7]....
        /*0094*/ 	.word	0x000108c0


	//   ....[8]....
        /*0098*/ 	.word	0x00010960


	//   ....[9]....
        /*009c*/ 	.word	0x000109b0


	//   ....[10]....
        /*00a0*/ 	.word	0x00010a00


	//   ....[11]....
        /*00a4*/ 	.word	0x00010ae0


	//   ....[12]....
        /*00a8*/ 	.word	0x00010c50


	//   ....[13]....
        /*00ac*/ 	.word	0x00010dc0


	//   ....[14]....
        /*00b0*/ 	.word	0x00010f20


	//   ....[15]....
        /*00b4*/ 	.word	0x00010f60


	//   ....[16]....
        /*00b8*/ 	.word	0x00010fa0


	//   ....[17]....
        /*00bc*/ 	.word	0x00011050


	//   ....[18]....
        /*00c0*/ 	.word	0x000110b0


	//   ....[19]....
        /*00c4*/ 	.word	0x00011220


	//   ....[20]....
        /*00c8*/ 	.word	0x00011330


	//   ....[21]....
        /*00cc*/ 	.word	0x00011470


	//   ....[22]....
        /*00d0*/ 	.word	0x000114b0


	//----- nvinfo : EIATTR_MAX_THREADS
	.align		4
.L_4445:
        /*00d4*/ 	.byte	0x04, 0x05
        /*00d6*/ 	.short	(.L_4447 - .L_4446)
.L_4446:
        /*00d8*/ 	.word	0x00000080
        /*00dc*/ 	.word	0x00000001
        /*00e0*/ 	.word	0x00000001


	//----- nvinfo : EIATTR_CRS_STACK_SIZE
	.align		4
.L_4447:
        /*00e4*/ 	.byte	0x04, 0x1e
        /*00e6*/ 	.short	(.L_4449 - .L_4448)
.L_4448:
        /*00e8*/ 	.word	0x00000000


	//----- nvinfo : EIATTR_CBANK_PARAM_SIZE
	.align		4
.L_4449:
        /*00ec*/ 	.byte	0x03, 0x19
        /*00ee*/ 	.short	0x0290


	//----- nvinfo : EIATTR_PARAM_CBANK
	.align		4
        /*00f0*/ 	.byte	0x04, 0x0a
        /*00f2*/ 	.short	(.L_4451 - .L_4450)
	.align		4
.L_4450:
        /*00f4*/ 	.word	index@(.nv.constant0._ZN2at6native18elementwise_kernelILi128ELi4EZNS0_15gpu_kernel_implIZZZNS0_49_GLOBAL__N__b919a28f_16_Normalization_cu_5c38458736batch_norm_elementwise_backward_evalERKNS_6TensorES6_S6_S6_ENKUlvE0_clEvENKUlvE1_clEvEUlN3c104HalfEfE_EEvRNS_18TensorIteratorBaseERKT_EUliE_EEviT1_)
        /*00f8*/ 	.short	0x0380
        /*00fa*/ 	.short	0x0290


	//----- nvinfo : EIATTR_SW_WAR
	.align		4
.L_4451:
        /*00fc*/ 	.byte	0x04, 0x36
        /*00fe*/ 	.short	(.L_4453 - .L_4452)
.L_4452:
        /*0100*/ 	.word	0x00000008
.L_4453:


//--------------------- .nv.info._ZN2at6native27unrolled_elementwise_kernelIZZZNS0_49_GLOBAL__N__b919a28f_16_Normalization_cu_5c38458736batch_norm_elementwise_backward_evalERKNS_6TensorES5_S5_S5_ENKUlvE0_clEvENKUlvE1_clEvEUlN3c104HalfEfE_St5arrayIPcLm3EELi4E23TrivialOffsetCalculatorILi2EjESE_ILi1EjENS0_6memory12LoadWithCastILi2EEENSH_13StoreWithCastILi1EEEEEviT_T0_T2_T3_T4_T5_ --------------------------
	.section	.nv.info._ZN2at6native27unrolled_elementwise_kernelIZZZNS0_49_GLOBAL__N__b919a28f_16_Normalization_cu_5c38458736batch_norm_elementwise_backward_evalERKNS_6TensorES5_S5_S5_ENKUlvE0_clEvENKUlvE1_clEvEUlN3c104HalfEfE_St5arrayIPcLm3EELi4E23TrivialOffsetCalculatorILi2EjESE_ILi1EjENS0_6memory12LoadWithCastILi2EEENSH_13StoreWithCastILi1EEEEEviT_T0_T2_T3_T4_T5_,"",@"SHT_CUDA_INFO"
	.sectionflags	@""
	.align	4


	//----- nvinfo : EIATTR_CUDA_API_VERSION
	.align		4
        /*0000*/ 	.byte	0x04, 0x37
        /*0002*/ 	.short	(.L_4455 - .L_4454)
.L_4454:
        /*0004*/ 	.word	0x00000082


	//----- nvinfo : EIATTR_KPARAM_INFO
	.align		4
.L_4455:
        /*0008*/ 	.byte	0x04, 0x17
        /*000a*/ 	.short	(.L_4457 - .L_4456)
.L_4456:
        /*000c*/ 	.word	0x00000000
        /*0010*/ 	.short	0x0006
        /*0012*/ 	.short	0x0030
        /*0014*/ 	.byte	0x00, 0xf0, 0x21, 0x00


	//----- nvinfo : EIATTR_KPARAM_INFO
	.align		4
.L_4457:
        /*0018*/ 	.byte	0x04, 0x17
        /*001a*/ 	.short	(.L_4459 - .L_4458)
.L_4458:
        /*001c*/ 	.word	0x00000000
        /*0020*/ 	.short	0x0005
        /*0022*/ 	.short	0x0024
        /*0024*/ 	.byte	0x00, 0xf0, 0x31, 0x00


	//----- nvinfo : EIATTR_KPARAM_INFO
	.align		4
.L_4459:
        /*0028*/ 	.byte	0x04, 0x17
        /*002a*/ 	.short	(.L_4461 - .L_4460)
.L_4460:
        /*002c*/ 	.word	0x00000000
        /*0030*/ 	.short	0x0004
        /*0032*/ 	.short	0x0021
        /*0034*/ 	.byte	0x00, 0xf0, 0x05, 0x00


	//----- nvinfo : EIATTR_KPARAM_INFO
	.align		4
.L_4461:
        /*0038*/ 	.byte	0x04, 0x17
        /*003a*/ 	.short	(.L_4463 - .L_4462)
.L_4462:
        /*003c*/ 	.word	0x00000000
        /*0040*/ 	.short	0x0003
        /*0042*/ 	.short	0x0020
        /*0044*/ 	.byte	0x00, 0xf0, 0x05, 0x00


	//----- nvinfo : EIATTR_KPARAM_INFO
	.align		4
.L_4463:
        /*0048*/ 	.byte	0x04, 0x17
        /*004a*/ 	.short	(.L_4465 - .L_4464)
.L_4464:
        /*004c*/ 	.word	0x00000000
        /*0050*/ 	.short	0x0002
        /*0052*/ 	.short	0x0008
        /*0054*/ 	.byte	0x00, 0xf0, 0x61, 0x00


	//----- nvinfo : EIATTR_KPARAM_INFO
	.align		4
.L_4465:
        /*0058*/ 	.byte	0x04, 0x17
        /*005a*/ 	.short	(.L_4467 - .L_4466)
.L_4466:
        /*005c*/ 	.word	0x00000000
        /*0060*/ 	.short	0x0001
        /*0062*/ 	.short	0x0004
        /*0064*/ 	.byte	0x00, 0xf0, 0x05, 0x00


	//----- nvinfo : EIATTR_KPARAM_INFO
	.align		4
.L_4467:
        /*0068*/ 	.byte	0x04, 0x17
        /*006a*/ 	.short	(.L_4469 - .L_4468)
.L_4468:
        /*006c*/ 	.word	0x00000000
        /*0070*/ 	.short	0x0000
        /*0072*/ 	.short	0x0000
        /*0074*/ 	.byte	0x00, 0xf0, 0x11, 0x00


	//----- nvinfo : EIATTR_SPARSE_MMA_MASK
	.align		4
.L_4469:
        /*0078*/ 	.byte	0x03, 0x50
        /*007a*/ 	.short	0x0000


	//----- nvinfo : EIATTR_MAXREG_COUNT
	.align		4
        /*007c*/ 	.byte	0x03, 0x1b
        /*007e*/ 	.short	0x00ff


	//----- nvinfo : EIATTR_EXTERNS
	.align		4
        /*0080*/ 	.byte	0x04, 0x0f
        /*0082*/ 	.short	(.L_4471 - .L_4470)


	//   ....[0]....
	.align		4
.L_4470:
        /*0084*/ 	.word	index@(__assertfail)


	//----- nvinfo : EIATTR_MERCURY_ISA_VERSION
	.align		4
.L_4471:
        /*0088*/ 	.byte	0x03, 0x5f
        /*008a*/ 	.short	0x0101


	//----- nvinfo : EIATTR_VRC_CTA_INIT_COUNT
	.align		4
        /*008c*/ 	.byte	0x02, 0x4a
	.zero		1
	.zero		1


	//----- nvinfo : EIATTR_SYSCALL_OFFSETS
	.align		4
        /*0090*/ 	.byte	0x04, 0x46
        /*0092*/ 	.short	(.L_4473 - .L_4472)


	//   ....[0]....
.L_4472:
        /*0094*/ 	.word	0x00001060


	//   ....[1]....
        /*0098*/ 	.word	0x00001f70


	//   ....[2]....
        /*009c*/ 	.word	0x00003140


	//   ....[3]....
        /*00a0*/ 	.word	0x00004010


	//   ....[4]....
        /*00a4*/ 	.word	0x00005160


	//   ....[5]....
        /*00a8*/ 	.word	0x00006030


	//   ....[6]....
        /*00ac*/ 	.word	0x00007180


	//   ....[7]....
        /*00b0*/ 	.word	0x00008030


	//   ....[8]....
        /*00b4*/ 	.word	0x00009100


	//   ....[9]....
        /*00b8*/ 	.word	0x00009fc0


	//   ....[10]....
        /*00bc*/ 	.word	0x0000af40


	//   ....[11]....
        /*00c0*/ 	.word	0x0000bec0


	//----- nvinfo : EIATTR_EXIT_INSTR_OFFSETS
	.align		4
.L_4473:
        /*00c4*/ 	.byte	0x04, 0x1c
        /*00c6*/ 	.short	(.L_4475 - .L_4474)


	//   ....[0]....
.L_4474:
        /*00c8*/ 	.word	0x0000b210


	//   ....[1]....
        /*00cc*/ 	.word	0x0000b360


	//   ....[2]....
        /*00d0*/ 	.word	0x0000b3a0


	//   ....[3]....
        /*00d4*/ 	.word	0x0000b440


	//   ....[4]....
        /*00d8*/ 	.word	0x0000b480


	//   ....[5]....
        /*00dc*/ 	.word	0x0000b4c0


	//   ....[6]....
        /*00e0*/ 	.word	0x0000b550


	//   ....[7]....
        /*00e4*/ 	.word	0x0000b570


	//   ....[8]....
        /*00e8*/ 	.word	0x0000b610


	//   ....[9]....
        /*00ec*/ 	.word	0x0000b660


	//   ....[10]....
        /*00f0*/ 	.word	0x0000b6b0


	//   ....[11]....
        /*00f4*/ 	.word	0x0000b790


	//   ....[12]....
        /*00f8*/ 	.word	0x0000b900


	//   ....[13]....
        /*00fc*/ 	.word	0x0000ba70


	//   ....[14]....
        /*0100*/ 	.word	0x0000bbd0


	//   ....[15]....
        /*0104*/ 	.word	0x0000bc10


	//   ....[16]....
        /*0108*/ 	.word	0x0000bc50


	//   ....[17]....
        /*010c*/ 	.word	0x0000bd00


	//   ....[18]....
        /*0110*/ 	.word	0x0000bd60


	//   ....[19]....
        /*0114*/ 	.word	0x0000bed0


	//   ....[20]....
        /*0118*/ 	.word	0x0000bfe0


	//   ....[21]....
        /*011c*/ 	.word	0x0000c120


	//   ....[22]....
        /*0120*/ 	.word	0x0000c160


	//----- nvinfo : EIATTR_MAX_THREADS
	.align		4
.L_4475:
        /*0124*/ 	.byte	0x04, 0x05
        /*0126*/ 	.short	(.L_4477 - .L_4476)
.L_4476:
        /*0128*/ 	.word	0x00000080
        /*012c*/ 	.word	0x00000001
        /*0130*/ 	.word	0x00000001


	//----- nvinfo : EIATTR_CRS_STACK_SIZE
	.align		4
.L_4477:
        /*0134*/ 	.byte	0x04, 0x1e
        /*0136*/ 	.short	(.L_4479 - .L_4478)
.L_4478:
        /*0138*/ 	.word	0x00000000


	//----- nvinfo : EIATTR_CBANK_PARAM_SIZE
	.align		4
.L_4479:
        /*013c*/ 	.byte	0x03, 0x19
        /*013e*/ 	.short	0x0038


	//----- nvinfo : EIATTR_PARAM_CBANK
	.align		4
        /*0140*/ 	.byte	0x04, 0x0a
        /*0142*/ 	.short	(.L_4481 - .L_4480)
	.align		4
.L_4480:
        /*0144*/ 	.word	index@(.nv.constant0._ZN2at6native27unrolled_elementwise_kernelIZZZNS0_49_GLOBAL__N__b919a28f_16_Normalization_cu_5c38458736batch_norm_elementwise_backward_evalERKNS_6TensorES5_S5_S5_ENKUlvE0_clEvENKUlvE1_clEvEUlN3c104HalfEfE_St5arrayIPcLm3EELi4E23TrivialOffsetCalculatorILi2EjESE_ILi1EjENS0_6memory12LoadWithCastILi2EEENSH_13StoreWithCastILi1EEEEEviT_T0_T2_T3_T4_T5_)
        /*0148*/ 	.short	0x0380
        /*014a*/ 	.short	0x0038


	//----- nvinfo : EIATTR_SW_WAR
	.align		4
.L_4481:
        /*014c*/ 	.byte	0x04, 0x36
        /*014e*/ 	.short	(.L_4483 - .L_4482)
.L_4482:
        /*0150*/ 	.word	0x00000008
.L_4483:


//--------------------- .nv.info._ZN2at6native18elementwise_kernelILi128ELi4EZNS0_22gpu_kernel_impl_nocastIZZZNS0_49_GLOBAL__N__b919a28f_16_Normalization_cu_5c38458736batch_norm_elementwise_backward_evalERKNS_6TensorES6_S6_S6_ENKUlvE0_clEvENKUlvE1_clEvEUlN3c104HalfEfE_EEvRNS_18TensorIteratorBaseERKT_EUliE_EEviT1_ --------------------------
	.section	.nv.info._ZN2at6native18elementwise_kernelILi128ELi4EZNS0_22gpu_kernel_impl_nocastIZZZNS0_49_GLOBAL__N__b919a28f_16_Normalization_cu_5c38458736batch_norm_elementwise_backward_evalERKNS_6TensorES6_S6_S6_ENKUlvE0_clEvENKUlvE1_clEvEUlN3c104HalfEfE_EEvRNS_18TensorIteratorBaseERKT_EUliE_EEviT1_,"",@"SHT_CUDA_INFO"
	.sectionflags	@""
	.align	4


	//----- nvinfo : EIATTR_CUDA_API_VERSION
	.align		4
        /*0000*/ 	.byte	0x04, 0x37
        /*0002*/ 	.short	(.L_4485 - .L_4484)
.L_4484:
        /*0004*/ 	.word	0x00000082


	//----- nvinfo : EIATTR_KPARAM_INFO
	.align		4
.L_4485:
        /*0008*/ 	.byte	0x04, 0x17
        /*000a*/ 	.short	(.L_4487 - .L_4486)
.L_4486:
        /*000c*/ 	.word	0x00000000
        /*0010*/ 	.short	0x0001
        /*0012*/ 	.short	0x0008
        /*0014*/ 	.byte	0x00, 0xf0, 0x21, 0x0a


	//----- nvinfo : EIATTR_KPARAM_INFO
	.align		4
.L_4487:
        /*0018*/ 	.byte	0x04, 0x17
        /*001a*/ 	.short	(.L_4489 - .L_4488)
.L_4488:
        /*001c*/ 	.word	0x00000000
        /*0020*/ 	.short	0x0000
        /*0022*/ 	.short	0x0000
        /*0024*/ 	.byte	0x00, 0xf0, 0x11, 0x00


	//----- nvinfo : EIATTR_SPARSE_MMA_MASK
	.align		4
.L_4489:
        /*0028*/ 	.byte	0x03, 0x50
        /*002a*/ 	.short	0x0000


	//----- nvinfo : EIATTR_MAXREG_COUNT
	.align		4
        /*002c*/ 	.byte	0x03, 0x1b
        /*002e*/ 	.short	0x0080


	//----- nvinfo : EIATTR_MERCURY_ISA_VERSION
	.align		4
        /*0030*/ 	.byte	0x03, 0x5f
        /*0032*/ 	.short	0x0101


	//----- nvinfo : EIATTR_VRC_CTA_INIT_COUNT
	.align		4
        /*0034*/ 	.byte	0x02, 0x4a
	.zero		1
	.zero		1


	//----- nvinfo : EIATTR_EXIT_INSTR_OFFSETS
	.align		4
        /*0038*/ 	.byte	0x04, 0x1c
        /*003a*/ 	.short	(.L_4491 - .L_4490)


	//   ....[0]....
.L_4490:
        /*003c*/ 	.word	0x00000360


	//   ....[1]....
        /*0040*/ 	.word	0x00000400


	//   ....[2]....
        /*0044*/ 	.word	0x00004940


	//   ....[3]....
        /*0048*/ 	.word	0x00005ff0


	//----- nvinfo : EIATTR_MAX_THREADS
	.align		4
.L_4491:
        /*004c*/ 	.byte	0x04, 0x05
        /*004e*/ 	.short	(.L_4493 - .L_4492)
.L_4492:
        /*0050*/ 	.word	0x00000080
        /*0054*/ 	.word	0x00000001
        /*0058*/ 	.word	0x00000001


	//----- nvinfo : EIATTR_CRS_STACK_SIZE
	.align		4
.L_4493:
        /*005c*/ 	.byte	0x04, 0x1e
        /*005e*/ 	.short	(.L_4495 - .L_4494)
.L_4494:
        /*0060*/ 	.word	0x00000000


	//----- nvinfo : EIATTR_CBANK_PARAM_SIZE
	.align		4
.L_4495:
        /*0064*/ 	.byte	0x03, 0x19
        /*0066*/ 	.short	0x0290


	//----- nvinfo : EIATTR_PARAM_CBANK
	.align		4
        /*0068*/ 	.byte	0x04, 0x0a
        /*006a*/ 	.short	(.L_4497 - .L_4496)
	.align		4
.L_4496:
        /*006c*/ 	.word	index@(.nv.constant0._ZN2at6native18elementwise_kernelILi128ELi4EZNS0_22gpu_kernel_impl_nocastIZZZNS0_49_GLOBAL__N__b919a28f_16_Normalization_cu_5c38458736batch_norm_elementwise_backward_evalERKNS_6TensorES6_S6_S6_ENKUlvE0_clEvENKUlvE1_clEvEUlN3c104HalfEfE_EEvRNS_18TensorIteratorBaseERKT_EUliE_EEviT1_)
        /*0070*/ 	.short	0x0380
        /*0072*/ 	.short	0x0290


	//----- nvinfo : EIATTR_SW_WAR
	.align		4
.L_4497:
        /*0074*/ 	.byte	0x04, 0x36
        /*0076*/ 	.short	(.L_4499 - .L_4498)
.L_4498:
        /*0078*/ 	.word	0x00000008
.L_4499:


//--------------------- .nv.info._ZN2at6native27unrolled_elementwise_kernelIZZZNS0_49_GLOBAL__N__b919a28f_16_Normalization_cu_5c38458736batch_norm_elementwise_backward_evalERKNS_6TensorES5_S5_S5_ENKUlvE0_clEvENKUlvE1_clEvEUlN3c104HalfEfE_St5arrayIPcLm3EELi4E23TrivialOffsetCalculatorILi2EjESE_ILi1EjENS0_6memory15LoadWithoutCastENSH_16StoreWithoutCastEEEviT_T0_T2_T3_T4_T5_ --------------------------
	.section	.nv.info._ZN2at6native27unrolled_elementwise_kernelIZZZNS0_49_GLOBAL__N__b919a28f_16_Normalization_cu_5c38458736batch_norm_elementwise_backward_evalERKNS_6TensorES5_S5_S5_ENKUlvE0_clEvENKUlvE1_clEvEUlN3c104HalfEfE_St5arrayIPcLm3EELi4E23TrivialOffsetCalculatorILi2EjESE_ILi1EjENS0_6memory15LoadWithoutCastENSH_16StoreWithoutCastEEEviT_T0_T2_T3_T4_T5_,"",@"SHT_CUDA_INFO"
	.sectionflags	@""
	.align	4


	//----- nvinfo : EIATTR_CUDA_API_VERSION
	.align		4
        /*0000*/ 	.byte	0x04, 0x37
        /*0002*/ 	.short	(.L_4501 - .L_4500)
.L_4500:
        /*0004*/ 	.word	0x00000082


	//----- nvinfo : EIATTR_KPARAM_INFO
	.align		4
.L_4501:
        /*0008*/ 	.byte	0x04, 0x17
        /*000a*/ 	.short	(.L_4503 - .L_4502)
.L_4502:
        /*000c*/ 	.word	0x00000000
        /*0010*/ 	.short	0x0006
        /*0012*/ 	.short	0x0023
        /*0014*/ 	.byte	0x00, 0xf0, 0x05, 0x00


	//----- nvinfo : EIATTR_KPARAM_INFO
	.align		4
.L_4503:
        /*0018*/ 	.byte	0x04, 0x17
        /*001a*/ 	.short	(.L_4505 - .L_4504)
.L_4504:
        /*001c*/ 	.word	0x00000000
        /*0020*/ 	.short	0x0005
        /*0022*/ 	.short	0x0022
        /*0024*/ 	.byte	0x00, 0xf0, 0x05, 0x00


	//----- nvinfo : EIATTR_KPARAM_INFO
	.align		4
.L_4505:
        /*0028*/ 	.byte	0x04, 0x17
        /*002a*/ 	.short	(.L_4507 - .L_4506)
.L_4506:
        /*002c*/ 	.word	0x00000000
        /*0030*/ 	.short	0x0004
        /*0032*/ 	.short	0x0021
        /*0034*/ 	.byte	0x00, 0xf0, 0x05, 0x00


	//----- nvinfo : EIATTR_KPARAM_INFO
	.align		4
.L_4507:
        /*0038*/ 	.byte	0x04, 0x17
        /*003a*/ 	.short	(.L_4509 - .L_4508)
.L_4508:
        /*003c*/ 	.word	0x00000000
        /*0040*/ 	.short	0x0003
        /*0042*/ 	.short	0x0020
        /*0044*/ 	.byte	0x00, 0xf0, 0x05, 0x00


	//----- nvinfo : EIATTR_KPARAM_INFO
	.align		4
.L_4509:
        /*0048*/ 	.byte	0x04, 0x17
        /*004a*/ 	.short	(.L_4511 - .L_4510)
.L_4510:
        /*004c*/ 	.word	0x00000000
        /*0050*/ 	.short	0x0002
        /*0052*/ 	.short	0x0008
        /*0054*/ 	.byte	0x00, 0xf0, 0x61, 0x00


	//----- nvinfo : EIATTR_KPARAM_INFO
	.align		4
.L_4511:
        /*0058*/ 	.byte	0x04, 0x17
        /*005a*/ 	.short	(.L_4513 - .L_4512)
.L_4512:
        /*005c*/ 	.word	0x00000000
        /*0060*/ 	.short	0x0001
        /*0062*/ 	.short	0x0004
        /*0064*/ 	.byte	0x00, 0xf0, 0x05, 0x00


	//----- nvinfo : EIATTR_KPARAM_INFO
	.align		4
.L_4513:
        /*0068*/ 	.byte	0x04, 0x17
        /*006a*/ 	.short	(.L_4515 - .L_4514)
.L_4514:
        /*006c*/ 	.word	0x00000000
        /*0070*/ 	.short	0x0000
        /*0072*/ 	.short	0x0000
        /*0074*/ 	.byte	0x00, 0xf0, 0x11, 0x00


	//----- nvinfo : EIATTR_SPARSE_MMA_MASK
	.align		4
.L_4515:
        /*0078*/ 	.byte	0x03, 0x50
        /*007a*/ 	.short	0x0000


	//----- nvinfo : EIATTR_MAXREG_COUNT
	.align		4
        /*007c*/ 	.byte	0x03, 0x1b
        /*007e*/ 	.short	0x00ff


	//----- nvinfo : EIATTR_MERCURY_ISA_VERSION
	.align		4
        /*0080*/ 	.byte	0x03, 0x5f
        /*0082*/ 	.short	0x0101


	//----- nvinfo : EIATTR_VRC_CTA_INIT_COUNT
	.align		4
        /*0084*/ 	.byte	0x02, 0x4a
	.zero		1
	.zero		1


	//----- nvinfo : EIATTR_EXIT_INSTR_OFFSETS
	.align		4
        /*0088*/ 	.byte	0x04, 0x1c
        /*008a*/ 	.short	(.L_4517 - .L_4516)


	//   ....[0]....
.L_4516:
        /*008c*/ 	.word	0x00000560


	//   ....[1]....
        /*0090*/ 	.word	0x000005e0


	//----- nvinfo : EIATTR_MAX_THREADS
	.align		4
.L_4517:
        /*0094*/ 	.byte	0x04, 0x05
        /*0096*/ 	.short	(.L_4519 - .L_4518)
.L_4518:
        /*0098*/ 	.word	0x00000080
        /*009c*/ 	.word	0x00000001
        /*00a0*/ 	.word	0x00000001


	//----- nvinfo : EIATTR_CRS_STACK_SIZE
	.align		4
.L_4519:
        /*00a4*/ 	.byte	0x04, 0x1e
        /*00a6*/ 	.short	(.L_4521 - .L_4520)
.L_4520:
        /*00a8*/ 	.word	0x00000000


	//----- nvinfo : EIATTR_CBANK_PARAM_SIZE
	.align		4
.L_4521:
        /*00ac*/ 	.byte	0x03, 0x19
        /*00ae*/ 	.short	0x0024


	//----- nvinfo : EIATTR_PARAM_CBANK
	.align		4
        /*00b0*/ 	.byte	0x04, 0x0a
        /*00b2*/ 	.short	(.L_4523 - .L_4522)
	.align		4
.L_4522:
        /*00b4*/ 	.word	index@(.nv.constant0._ZN2at6native27unrolled_elementwise_kernelIZZZNS0_49_GLOBAL__N__b919a28f_16_Normalization_cu_5c38458736batch_norm_elementwise_backward_evalERKNS_6TensorES5_S5_S5_ENKUlvE0_clEvENKUlvE1_clEvEUlN3c104HalfEfE_St5arrayIPcLm3EELi4E23TrivialOffsetCalculatorILi2EjESE_ILi1EjENS0_6memory15LoadWithoutCastENSH_16StoreWithoutCastEEEviT_T0_T2_T3_T4_T5_)
        /*00b8*/ 	.short	0x0380
        /*00ba*/ 	.short	0x0024


	//----- nvinfo : EIATTR_SW_WAR
	.align		4
.L_4523:
        /*00bc*/ 	.byte	0x04, 0x36
        /*00be*/ 	.short	(.L_4525 - .L_4524)
.L_4524:
        /*00c0*/ 	.word	0x00000008
.L_4525:


//--------------------- .nv.info._ZN2at6native29vectorized_elementwise_kernelILi2EZZZNS0_49_GLOBAL__N__b919a28f_16_Normalization_cu_5c38458736batch_norm_elementwise_backward_evalERKNS_6TensorES5_S5_S5_ENKUlvE0_clEvENKUlvE1_clEvEUlN3c104HalfEfE_St5arrayIPcLm3EEEEviT0_T1_ --------------------------
	.section	.nv.info._ZN2at6native29vectorized_elementwise_kernelILi2EZZZNS0_49_GLOBAL__N__b919a28f_16_Normalization_cu_5c38458736batch_norm_elementwise_backward_evalERKNS_6TensorES5_S5_S5_ENKUlvE0_clEvENKUlvE1_clEvEUlN3c104HalfEfE_St5arrayIPcLm3EEEEviT0_T1_,"",@"SHT_CUDA_INFO"
	.sectionflags	@""
	.align	4


	//----- nvinfo : EIATTR_CUDA_API_VERSION
	.align		4
        /*0000*/ 	.byte	0x04, 0x37
        /*0002*/ 	.short	(.L_4527 - .L_4526)
.L_4526:
        /*0004*/ 	.word	0x00000082


	//----- nvinfo : EIATTR_KPARAM_INFO
	.align		4
.L_4527:
        /*0008*/ 	.byte	0x04, 0x17
        /*000a*/ 	.short	(.L_4529 - .L_4528)
.L_4528:
        /*000c*/ 	.word	0x00000000
        /*0010*/ 	.short	0x0002
        /*0012*/ 	.short	0x0008
        /*0014*/ 	.byte	0x00, 0xf0, 0x61, 0x00


	//----- nvinfo : EIATTR_KPARAM_INFO
	.align		4
.L_4529:
        /*0018*/ 	.byte	0x04, 0x17
        /*001a*/ 	.short	(.L_4531 - .L_4530)
.L_4530:
        /*001c*/ 	.word	0x00000000
        /*0020*/ 	.short	0x0001
        /*0022*/ 	.short	0x0004
        /*0024*/ 	.byte	0x00, 0xf0, 0x05, 0x00


	//----- nvinfo : EIATTR_KPARAM_INFO
	.align		4
.L_4531:
        /*0028*/ 	.byte	0x04, 0x17
        /*002a*/ 	.short	(.L_4533 - .L_4532)
.L_4532:
        /*002c*/ 	.word	0x00000000
        /*0030*/ 	.short	0x0000
        /*0032*/ 	.short	0x0000
        /*0034*/ 	.byte	0x00, 0xf0, 0x11, 0x00


	//----- nvinfo : EIATTR_SPARSE_MMA_MASK
	.align		4
.L_4533:
        /*0038*/ 	.byte	0x03, 0x50
        /*003a*/ 	.short	0x0000


	//----- nvinfo : EIATTR_MAXREG_COUNT
	.align		4
        /*003c*/ 	.byte	0x03, 0x1b
        /*003e*/ 	.short	0x00ff


	//----- nvinfo : EIATTR_MERCURY_ISA_VERSION
	.align		4
        /*0040*/ 	.byte	0x03, 0x5f
        /*0042*/ 	.short	0x0101


	//----- nvinfo : EIATTR_VRC_CTA_INIT_COUNT
	.align		4
        /*0044*/ 	.byte	0x02, 0x4a
	.zero		1
	.zero		1


	//----- nvinfo : EIATTR_EXIT_INSTR_OFFSETS
	.align		4
        /*0048*/ 	.byte	0x04, 0x1c
        /*004a*/ 	.short	(.L_4535 - .L_4534)


	//   ....[0]....
.L_4534:
        /*004c*/ 	.word	0x00000bd0


	//   ....[1]....
        /*0050*/ 	.word	0x00000c20


	//   ....[2]....
        /*0054*/ 	.word	0x00000ed0


	//----- nvinfo : EIATTR_MAX_THREADS
	.align		4
.L_4535:
        /*0058*/ 	.byte	0x04, 0x05
        /*005a*/ 	.short	(.L_4537 - .L_4536)
.L_4536:
        /*005c*/ 	.word	0x00000080
        /*0060*/ 	.word	0x00000001
        /*0064*/ 	.word	0x00000001


	//----- nvinfo : EIATTR_CRS_STACK_SIZE
	.align		4
.L_4537:
        /*0068*/ 	.byte	0x04, 0x1e
        /*006a*/ 	.short	(.L_4539 - .L_4538)
.L_4538:
        /*006c*/ 	.word	0x00000000


	//----- nvinfo : EIATTR_CBANK_PARAM_SIZE
	.align		4
.L_4539:
        /*0070*/ 	.byte	0x03, 0x19
        /*0072*/ 	.short	0x0020


	//----- nvinfo : EIATTR_PARAM_CBANK
	.align		4
        /*0074*/ 	.byte	0x04, 0x0a
        /*0076*/ 	.short	(.L_4541 - .L_4540)
	.align		4
.L_4540:
        /*0078*/ 	.word	index@(.nv.constant0._ZN2at6native29vectorized_elementwise_kernelILi2EZZZNS0_49_GLOBAL__N__b919a28f_16_Normalization_cu_5c38458736batch_norm_elementwise_backward_evalERKNS_6TensorES5_S5_S5_ENKUlvE0_clEvENKUlvE1_clEvEUlN3c104HalfEfE_St5arrayIPcLm3EEEEviT0_T1_)
        /*007c*/ 	.short	0x0380
        /*007e*/ 	.short	0x0020


	//----- nvinfo : EIATTR_SW_WAR
	.align		4
.L_4541:
        /*0080*/ 	.byte	0x04, 0x36
        /*0082*/ 	.short	(.L_4543 - .L_4542)
.L_4542:
        /*0084*/ 	.word	0x00000008
.L_4543:


//--------------------- .nv.info._ZN2at6native29vectorized_elementwise_kernelILi4EZZZNS0_49_GLOBAL__N__b919a28f_16_Normalization_cu_5c38458736batch_norm_elementwise_backward_evalERKNS_6TensorES5_S5_S5_ENKUlvE0_clEvENKUlvE1_clEvEUlN3c104HalfEfE_St5arrayIPcLm3EEEEviT0_T1_ --------------------------
	.section	.nv.info._ZN2at6native29vectorized_elementwise_kernelILi4EZZZNS0_49_GLOBAL__N__b919a28f_16_Normalization_cu_5c38458736batch_norm_elementwise_backward_evalERKNS_6TensorES5_S5_S5_ENKUlvE0_clEvENKUlvE1_clEvEUlN3c104HalfEfE_St5arrayIPcLm3EEEEviT0_T1_,"",@"SHT_CUDA_INFO"
	.sectionflags	@""
	.align	4


	//----- nvinfo : EIATTR_CUDA_API_VERSION
	.align		4
        /*0000*/ 	.byte	0x04, 0x37
        /*0002*/ 	.short	(.L_4545 - .L_4544)
.L_4544:
        /*0004*/ 	.word	0x00000082


	//----- nvinfo : EIATTR_KPARAM_INFO
	.align		4
.L_4545:
        /*0008*/ 	.byte	0x04, 0x17
        /*000a*/ 	.short	(.L_4547 - .L_4546)
.L_4546:
        /*000c*/ 	.word	0x00000000
        /*0010*/ 	.short	0x0002
        /*0012*/ 	.short	0x0008
        /*0014*/ 	.byte	0x00, 0xf0, 0x61, 0x00


	//----- nvinfo : EIATTR_KPARAM_INFO
	.align		4
.L_4547:
        /*0018*/ 	.byte	0x04, 0x17
        /*001a*/ 	.short	(.L_4549 - .L_4548)
.L_4548:
        /*001c*/ 	.word	0x00000000
        /*0020*/ 	.short	0x0001
        /*0022*/ 	.short	0x0004
        /*0024*/ 	.byte	0x00, 0xf0, 0x05, 0x00


	//----- nvinfo : EIATTR_KPARAM_INFO
	.align		4
.L_4549:
        /*0028*/ 	.byte	0x04, 0x17
        /*002a*/ 	.short	(.L_4551 - .L_4550)
.L_4550:
        /*002c*/ 	.word	0x00000000
        /*0030*/ 	.short	0x0000
        /*0032*/ 	.short	0x0000
        /*0034*/ 	.byte	0x00, 0xf0, 0x11, 0x00


	//----- nvinfo : EIATTR_SPARSE_MMA_MASK
	.align		4
.L_4551:
        /*0038*/ 	.byte	0x03, 0x50
        /*003a*/ 	.short	0x0000


	//----- nvinfo : EIATTR_MAXREG_COUNT
	.align		4
        /*003c*/ 	.byte	0x03, 0x1b
        /*003e*/ 	.short	0x00ff


	//----- nvinfo : EIATTR_MERCURY_ISA_VERSION
	.align		4
        /*0040*/ 	.byte	0x03, 0x5f
        /*0042*/ 	.short	0x0101


	//----- nvinfo : EIATTR_VRC_CTA_INIT_COUNT
	.align		4
        /*0044*/ 	.byte	0x02, 0x4a
	.zero		1
	.zero		1


	//----- nvinfo : EIATTR_EXIT_INSTR_OFFSETS
	.align		4
        /*0048*/ 	.byte	0x04, 0x1c
        /*004a*/ 	.short	(.L_4553 - .L_4552)


	//   ....[0]....
.L_4552:
        /*004c*/ 	.word	0x00000bd0


	//   ....[1]....
        /*0050*/ 	.word	0x00000c20


	//   ....[2]....
        /*0054*/ 	.word	0x00000e70


	//----- nvinfo : EIATTR_MAX_THREADS
	.align		4
.L_4553:
        /*0058*/ 	.byte	0x04, 0x05
        /*005a*/ 	.short	(.L_4555 - .L_4554)
.L_4554:
        /*005c*/ 	.word	0x00000080
        /*0060*/ 	.word	0x00000001
        /*0064*/ 	.word	0x00000001


	//----- nvinfo : EIATTR_CRS_STACK_SIZE
	.align		4
.L_4555:
        /*0068*/ 	.byte	0x04, 0x1e
        /*006a*/ 	.short	(.L_4557 - .L_4556)
.L_4556:
        /*006c*/ 	.word	0x00000000


	//----- nvinfo : EIATTR_CBANK_PARAM_SIZE
	.align		4
.L_4557:
        /*0070*/ 	.byte	0x03, 0x19
        /*0072*/ 	.short	0x0020


	//----- nvinfo : EIATTR_PARAM_CBANK
	.align		4
        /*0074*/ 	.byte	0x04, 0x0a
        /*0076*/ 	.short	(.L_4559 - .L_4558)
	.align		4
.L_4558:
        /*0078*/ 	.word	index@(.nv.constant0._ZN2at6native29vectorized_elementwise_kernelILi4EZZZNS0_49_GLOBAL__N__b919a28f_16_Normalization_cu_5c38458736batch_norm_elementwise_backward_evalERKNS_6TensorES5_S5_S5_ENKUlvE0_clEvENKUlvE1_clEvEUlN3c104HalfEfE_St5arrayIPcLm3EEEEviT0_T1_)
        /*007c*/ 	.short	0x0380
        /*007e*/ 	.short	0x0020


	//----- nvinfo : EIATTR_SW_WAR
	.align		4
.L_4559:
        /*0080*/ 	.byte	0x04, 0x36
        /*0082*/ 	.short	(.L_4561 - .L_4560)
.L_4560:
        /*0084*/ 	.word	0x00000008
.L_4561:


//--------------------- .nv.info._ZN2at6native29vectorized_elementwise_kernelILi8EZZZNS0_49_GLOBAL__N__b919a28f_16_Normalization_cu_5c38458736batch_norm_elementwise_backward_evalERKNS_6TensorES5_S5_S5_ENKUlvE0_clEvENKUlvE1_clEvEUlN3c104HalfEfE_St5arrayIPcLm3EEEEviT0_T1_ --------------------------
	.section	.nv.info._ZN2at6native29vectorized_elementwise_kernelILi8EZZZNS0_49_GLOBAL__N__b919a28f_16_Normalization_cu_5c38458736batch_norm_elementwise_backward_evalERKNS_6TensorES5_S5_S5_ENKUlvE0_clEvENKUlvE1_clEvEUlN3c104HalfEfE_St5arrayIPcLm3EEEEviT0_T1_,"",@"SHT_CUDA_INFO"
	.sectionflags	@""
	.align	4


	//----- nvinfo : EIATTR_CUDA_API_VERSION
	.align		4
        /*0000*/ 	.byte	0x04, 0x37
        /*0002*/ 	.short	(.L_4563 - .L_4562)
.L_4562:
        /*0004*/ 	.word	0x00000082


	//----- nvinfo : EIATTR_KPARAM_INFO
	.align		4
.L_4563:
        /*0008*/ 	.byte	0x04, 0x17
        /*000a*/ 	.short	(.L_4565 - .L_4564)
.L_4564:
        /*000c*/ 	.word	0x00000000
        /*0010*/ 	.short	0x0002
        /*0012*/ 	.short	0x0008
        /*0014*/ 	.byte	0x00, 0xf0, 0x61, 0x00


	//----- nvinfo : EIATTR_KPARAM_INFO
	.align		4
.L_4565:
        /*0018*/ 	.byte	0x04, 0x17
        /*001a*/ 	.short	(.L_4567 - .L_4566)
.L_4566:
        /*001c*/ 	.word	0x00000000
        /*0020*/ 	.short	0x0001
        /*0022*/ 	.short	0x0004
        /*0024*/ 	.byte	0x00, 0xf0, 0x05, 0x00


	//----- nvinfo : EIATTR_KPARAM_INFO
	.align		4
.L_4567:
        /*0028*/ 	.byte	0x04, 0x17
        /*002a*/ 	.short	(.L_4569 - .L_4568)
.L_4568:
        /*002c*/ 	.word	0x00000000
        /*0030*/ 	.short	0x0000
        /*0032*/ 	.short	0x0000
        /*0034*/ 	.byte	0x00, 0xf0, 0x11, 0x00


	//----- nvinfo : EIATTR_SPARSE_MMA_MASK
	.align		4
.L_4569:
        /*0038*/ 	.byte	0x03, 0x50
        /*003a*/ 	.short	0x0000


	//----- nvinfo : EIATTR_MAXREG_COUNT
	.align		4
        /*003c*/ 	.byte	0x03, 0x1b
        /*003e*/ 	.short	0x00ff


	//----- nvinfo : EIATTR_MERCURY_ISA_VERSION
	.align		4
        /*0040*/ 	.byte	0x03, 0x5f
        /*0042*/ 	.short	0x0101


	//----- nvinfo : EIATTR_VRC_CTA_INIT_COUNT
	.align		4
        /*0044*/ 	.byte	0x02, 0x4a
	.zero		1
	.zero		1


	//----- nvinfo : EIATTR_EXIT_INSTR_OFFSETS
	.align		4
        /*0048*/ 	.byte	0x04, 0x1c
        /*004a*/ 	.short	(.L_4571 - .L_4570)


	//   ....[0]....
.L_4570:
        /*004c*/ 	.word	0x00000010


	//----- nvinfo : EIATTR_MAX_THREADS
	.align		4
.L_4571:
        /*0050*/ 	.byte	0x04, 0x05
        /*0052*/ 	.short	(.L_4573 - .L_4572)
.L_4572:
        /*0054*/ 	.word	0x00000080
        /*0058*/ 	.word	0x00000001
        /*005c*/ 	.word	0x00000001


	//----- nvinfo : EIATTR_CBANK_PARAM_SIZE
	.align		4
.L_4573:
        /*0060*/ 	.byte	0x03, 0x19
        /*0062*/ 	.short	0x0020


	//----- nvinfo : EIATTR_PARAM_CBANK
	.align		4
        /*0064*/ 	.byte	0x04, 0x0a
        /*0066*/ 	.short	(.L_4575 - .L_4574)
	.align		4
.L_4574:
        /*0068*/ 	.word	index@(.nv.constant0._ZN2at6native29vectorized_elementwise_kernelILi8EZZZNS0_49_GLOBAL__N__b919a28f_16_Normalization_cu_5c38458736batch_norm_elementwise_backward_evalERKNS_6TensorES5_S5_S5_ENKUlvE0_clEvENKUlvE1_clEvEUlN3c104HalfEfE_St5arrayIPcLm3EEEEviT0_T1_)
        /*006c*/ 	.short	0x0380
        /*006e*/ 	.short	0x0020


	//----- nvinfo : EIATTR_SW_WAR
	.align		4
.L_4575:
        /*0070*/ 	.byte	0x04, 0x36
        /*0072*/ 	.short	(.L_4577 - .L_4576)
.L_4576:
        /*0074*/ 	.word	0x00000008
.L_4577:


//--------------------- .nv.info._ZN2at6native18elementwise_kernelILi128ELi4EZNS0_15gpu_kernel_implIZZZNS0_49_GLOBAL__N__b919a28f_16_Normalization_cu_5c38458736batch_norm_elementwise_backward_evalERKNS_6TensorES6_S6_S6_ENKUlvE0_clEvENKUlvE0_clEvEUlffE_EEvRNS_18TensorIteratorBaseERKT_EUliE_EEviT1_ --------------------------
	.section	.nv.info._ZN2at6native18elementwise_kernelILi128ELi4EZNS0_15gpu_kernel_implIZZZNS0_49_GLOBAL__N__b919a28f_16_Normalization_cu_5c38458736batch_norm_elementwise_backward_evalERKNS_6TensorES6_S6_S6_ENKUlvE0_clEvENKUlvE0_clEvEUlffE_EEvRNS_18TensorIteratorBaseERKT_EUliE_EEviT1_,"",@"SHT_CUDA_INFO"
	.sectionflags	@""
	.align	4


	//----- nvinfo : EIATTR_CUDA_API_VERSION
	.align		4
        /*0000*/ 	.byte	0x04, 0x37
        /*0002*/ 	.short	(.L_4579 - .L_4578)
.L_4578:
        /*0004*/ 	.word	0x00000082


	//----- nvinfo : EIATTR_KPARAM_INFO
	.align		4
.L_4579:
        /*0008*/ 	.byte	0x04, 0x17
        /*000a*/ 	.short	(.L_4581 - .L_4580)
.L_4580:
        /*000c*/ 	.word	0x00000000
        /*0010*/ 	.short	0x0001
        /*0012*/ 	.short	0x0008
        /*0014*/ 	.byte	0x00, 0xf0, 0x21, 0x0a


	//----- nvinfo : EIATTR_KPARAM_INFO
	.align		4
.L_4581:
        /*0018*/ 	.byte	0x04, 0x17
        /*001a*/ 	.short	(.L_4583 - .L_4582)
.L_4582:
        /*001c*/ 	.word	0x00000000
        /*0020*/ 	.short	0x0000
        /*0022*/ 	.short	0x0000
        /*0024*/ 	.byte	0x00, 0xf0, 0x11, 0x00


	//----- nvinfo : EIATTR_SPARSE_MMA_MASK
	.align		4
.L_4583:
        /*0028*/ 	.byte	0x03, 0x50
        /*002a*/ 	.short	0x0000


	//----- nvinfo : EIATTR_MAXREG_COUNT
	.align		4
        /*002c*/ 	.byte	0x03, 0x1b
        /*002e*/ 	.short	0x0080


	//----- nvinfo : EIATTR_EXTERNS
	.align		4
        /*0030*/ 	.byte	0x04, 0x0f
        /*0032*/ 	.short	(.L_4585 - .L_4584)


	//   ....[0]....
	.align		4
.L_4584:
        /*0034*/ 	.word	index@(__assertfail)


	//----- nvinfo : EIATTR_MERCURY_ISA_VERSION
	.align		4
.L_4585:
        /*0038*/ 	.byte	0x03, 0x5f
        /*003a*/ 	.short	0x0101


	//----- nvinfo : EIATTR_VRC_CTA_INIT_COUNT
	.align		4
        /*003c*/ 	.byte	0x02, 0x4a
	.zero		1
	.zero		1


	//----- nvinfo : EIATTR_SYSCALL_OFFSETS
	.align		4
        /*0040*/ 	.byte	0x04, 0x46
        /*0042*/ 	.short	(.L_4587 - .L_4586)


	//   ....[0]....
.L_4586:
        /*0044*/ 	.word	0x00002490


	//   ....[1]....
        /*0048*/ 	.word	0x00003300


	//   ....[2]....
        /*004c*/ 	.word	0x000040c0


	//   ....[3]....
        /*0050*/ 	.word	0x00006680


	//   ....[4]....
        /*0054*/ 	.word	0x000074f0


	//   ....[5]....
        /*0058*/ 	.word	0x00008110


	//   ....[6]....
        /*005c*/ 	.word	0x0000a7e0


	//   ....[7]....
        /*0060*/ 	.word	0x0000b650


	//   ....[8]....
        /*0064*/ 	.word	0x0000c270


	//   ....[9]....
        /*0068*/ 	.word	0x0000e960


	//   ....[10]....
        /*006c*/ 	.word	0x0000f7d0


	//   ....[11]....
        /*0070*/ 	.word	0x000103c0


	//----- nvinfo : EIATTR_EXIT_INSTR_OFFSETS
	.align		4
.L_4587:
        /*0074*/ 	.byte	0x04, 0x1c
        /*0076*/ 	.short	(.L_4589 - .L_4588)


	//   ....[0]....
.L_4588:
        /*0078*/ 	.word	0x0000c520


	//   ....[1]....
        /*007c*/ 	.word	0x0000f940


	//   ....[2]....
        /*0080*/ 	.word	0x0000f980


	//   ....[3]....
        /*0084*/ 	.word	0x0000fa10


	//   ....[4]....
        /*0088*/ 	.word	0x0000fa40


	//   ....[5]....
        /*008c*/ 	.word	0x0000fa70


	//   ....[6]....
        /*0090*/ 	.word	0x0000faf0


	//   ....[7]....
        /*0094*/ 	.word	0x0000fb20


	//   ....[8]....
        /*0098*/ 	.word	0x0000fbb0


	//   ....[9]....
        /*009c*/ 	.word	0x0000fbf0


	//   ....[10]....
        /*00a0*/ 	.word	0x0000fc30


	//   ....[11]....
        /*00a4*/ 	.word	0x0000fd00


	//   ....[12]....
        /*00a8*/ 	.word	0x0000fe60


	//   ....[13]....
        /*00ac*/ 	.word	0x0000ffc0


	//   ....[14]....
        /*00b0*/ 	.word	0x00010110


	//   ....[15]....
        /*00b4*/ 	.word	0x00010140


	//   ....[16]....
        /*00b8*/ 	.word	0x00010170


	//   ....[17]....
        /*00bc*/ 	.word	0x00010210


	//   ....[18]....
        /*00c0*/ 	.word	0x00010260


	//   ....[19]....
        /*00c4*/ 	.word	0x000103d0


	//   ....[20]....
        /*00c8*/ 	.word	0x000104d0


	//   ....[21]....
        /*00cc*/ 	.word	0x00010600


	//   ....[22]....
        /*00d0*/ 	.word	0x00010630


	//----- nvinfo : EIATTR_MAX_THREADS
	.align		4
.L_4589:
        /*00d4*/ 	.byte	0x04, 0x05
        /*00d6*/ 	.short	(.L_4591 - .L_4590)
.L_4590:
        /*00d8*/ 	.word	0x00000080
        /*00dc*/ 	.word	0x00000001
        /*00e0*/ 	.word	0x00000001


	//----- nvinfo : EIATTR_CRS_STACK_SIZE
	.align		4
.L_4591:
        /*00e4*/ 	.byte	0x04, 0x1e
        /*00e6*/ 	.short	(.L_4593 - .L_4592)
.L_4592:
        /*00e8*/ 	.word	0x00000000


	//----- nvinfo : EIATTR_CBANK_PARAM_SIZE
	.align		4
.L_4593:
        /*00ec*/ 	.byte	0x03, 0x19
        /*00ee*/ 	.short	0x0290


	//----- nvinfo : EIATTR_PARAM_CBANK
	.align		4
        /*00f0*/ 	.byte	0x04, 0x0a
        /*00f2*/ 	.short	(.L_4595 - .L_4594)
	.align		4
.L_4594:
        /*00f4*/ 	.word	index@(.nv.constant0._ZN2at6native18elementwise_kernelILi128ELi4EZNS0_15gpu_kernel_implIZZZNS0_49_GLOBAL__N__b919a28f_16_Normalization_cu_5c38458736batch_norm_elementwise_backward_evalERKNS_6TensorES6_S6_S6_ENKUlvE0_clEvENKUlvE0_clEvEUlffE_EEvRNS_18TensorIteratorBaseERKT_EUliE_EEviT1_)
        /*00f8*/ 	.short	0x0380
        /*00fa*/ 	.short	0x0290


	//----- nvinfo : EIATTR_SW_WAR
	.align		4
.L_4595:
        /*00fc*/ 	.byte	0x04, 0x36
        /*00fe*/ 	.short	(.L_4597 - .L_4596)
.L_4596:
        /*0100*/ 	.word	0x00000008
.L_4597:


//--------------------- .nv.info._ZN2at6native27unrolled_elementwise_kernelIZZZNS0_49_GLOBAL__N__b919a28f_16_Normalization_cu_5c38458736batch_norm_elementwise_backward_evalERKNS_6TensorES5_S5_S5_ENKUlvE0_clEvENKUlvE0_clEvEUlffE_St5arrayIPcLm3EELi4E23TrivialOffsetCalculatorILi2EjESC_ILi1EjENS0_6memory12LoadWithCastILi2EEENSF_13StoreWithCastILi1EEEEEviT_T0_T2_T3_T4_T5_ --------------------------
	.section	.nv.info._ZN2at6native27unrolled_elementwise_kernelIZZZNS0_49_GLOBAL__N__b919a28f_16_Normalization_cu_5c38458736batch_norm_elementwise_backward_evalERKNS_6TensorES5_S5_S5_ENKUlvE0_clEvENKUlvE0_clEvEUlffE_St5arrayIPcLm3EELi4E23TrivialOffsetCalculatorILi2EjESC_ILi1EjENS0_6memory12LoadWithCastILi2EEENSF_13StoreWithCastILi1EEEEEviT_T0_T2_T3_T4_T5_,"",@"SHT_CUDA_INFO"
	.sectionflags	@""
	.align	4


	//----- nvinfo : EIATTR_CUDA_API_VERSION
	.align		4
        /*0000*/ 	.byte	0x04, 0x37
        /*0002*/ 	.short	(.L_4599 - .L_4598)
.L_4598:
        /*0004*/ 	.word	0x00000082


	//----- nvinfo : EIATTR_KPARAM_INFO
	.align		4
.L_4599:
        /*0008*/ 	.byte	0x04, 0x17
        /*000a*/ 	.short	(.L_4601 - .L_4600)
.L_4600:
        /*000c*/ 	.word	0x00000000
        /*0010*/ 	.short	0x0006
        /*0012*/ 	.short	0x0030
        /*0014*/ 	.byte	0x00, 0xf0, 0x21, 0x00


	//----- nvinfo : EIATTR_KPARAM_INFO
	.align		4
.L_4601:
        /*0018*/ 	.byte	0x04, 0x17
        /*001a*/ 	.short	(.L_4603 - .L_4602)
.L_4602:
        /*001c*/ 	.word	0x00000000
        /*0020*/ 	.short	0x0005
        /*0022*/ 	.short	0x0024
        /*0024*/ 	.byte	0x00, 0xf0, 0x31, 0x00


	//----- nvinfo : EIATTR_KPARAM_INFO
	.align		4
.L_4603:
        /*0028*/ 	.byte	0x04, 0x17
        /*002a*/ 	.short	(.L_4605 - .L_4604)
.L_4604:
        /*002c*/ 	.word	0x00000000
        /*0030*/ 	.short	0x0004
        /*0032*/ 	.short	0x0021
        /*0034*/ 	.byte	0x00, 0xf0, 0x05, 0x00


	//----- nvinfo : EIATTR_KPARAM_INFO
	.align		4
.L_4605:
        /*0038*/ 	.byte	0x04, 0x17
        /*003a*/ 	.short	(.L_4607 - .L_4606)
.L_4606:
        /*003c*/ 	.word	0x00000000
        /*0040*/ 	.short	0x0003
        /*0042*/ 	.short	0x0020
        /*0044*/ 	.byte	0x00, 0xf0, 0x05, 0x00


	//----- nvinfo : EIATTR_KPARAM_INFO
	.align		4
.L_4607:
        /*0048*/ 	.byte	0x04, 0x17
        /*004a*/ 	.short	(.L_4609 - .L_4608)
.L_4608:
        /*004c*/ 	.word	0x00000000
        /*0050*/ 	.short	0x0002
        /*0052*/ 	.short	0x0008
        /*0054*/ 	.byte	0x00, 0xf0, 0x61, 0x00


	//----- nvinfo : EIATTR_KPARAM_INFO
	.align		4
.L_4609:
        /*0058*/ 	.byte	0x04, 0x17
        /*005a*/ 	.short	(.L_4611 - .L_4610)
.L_4610:
        /*005c*/ 	.word	0x00000000
        /*0060*/ 	.short	0x0001
        /*0062*/ 	.short	0x0004
        /*0064*/ 	.byte	0x00, 0xf0, 0x05, 0x00


	//----- nvinfo : EIATTR_KPARAM_INFO
	.align		4
.L_4611:
        /*0068*/ 	.byte	0x04, 0x17
        /*006a*/ 	.short	(.L_4613 - .L_4612)
.L_4612:
        /*006c*/ 	.word	0x00000000
        /*0070*/ 	.short	0x0000
        /*0072*/ 	.short	0x0000
        /*0074*/ 	.byte	0x00, 0xf0, 0x11, 0x00


	//----- nvinfo : EIATTR_SPARSE_MMA_MASK
	.align		4
.L_4613:
        /*0078*/ 	.byte	0x03, 0x50
        /*007a*/ 	.short	0x0000


	//----- nvinfo : EIATTR_MAXREG_COUNT
	.align		4
        /*007c*/ 	.byte	0x03, 0x1b
        /*007e*/ 	.short	0x00ff


	//----- nvinfo : EIATTR_EXTERNS
	.align		4
        /*0080*/ 	.byte	0x04, 0x0f
        /*0082*/ 	.short	(.L_4615 - .L_4614)


	//   ....[0]....
	.align		4
.L_4614:
        /*0084*/ 	.word	index@(__assertfail)


	//----- nvinfo : EIATTR_MERCURY_ISA_VERSION
	.align		4
.L_4615:
        /*0088*/ 	.byte	0x03, 0x5f
        /*008a*/ 	.short	0x0101


	//----- nvinfo : EIATTR_VRC_CTA_INIT_COUNT
	.align		4
        /*008c*/ 	.byte	0x02, 0x4a
	.zero		1
	.zero		1


	//----- nvinfo : EIATTR_SYSCALL_OFFSETS
	.align		4
        /*0090*/ 	.byte	0x04, 0x46
        /*0092*/ 	.short	(.L_4617 - .L_4616)


	//   ....[0]....
.L_4616:
        /*0094*/ 	.word	0x00000e70


	//   ....[1]....
        /*0098*/ 	.word	0x00001d10


	//   ....[2]....
        /*009c*/ 	.word	0x00002cb0


	//   ....[3]....
        /*00a0*/ 	.word	0x00003b40


	//   ....[4]....
        /*00a4*/ 	.word	0x00004a50


	//   ....[5]....
        /*00a8*/ 	.word	0x000058e0


	//   ....[6]....
        /*00ac*/ 	.word	0x00006800


	//   ....[7]....
        /*00b0*/ 	.word	0x00007670


	//   ....[8]....
        /*00b4*/ 	.word	0x00008470


	//   ....[9]....
        /*00b8*/ 	.word	0x000091c0


	//   ....[10]....
        /*00bc*/ 	.word	0x0000a040


	//   ....[11]....
        /*00c0*/ 	.word	0x0000aea0


	//----- nvinfo : EIATTR_EXIT_INSTR_OFFSETS
	.align		4
.L_4617:
        /*00c4*/ 	.byte	0x04, 0x1c
        /*00c6*/ 	.short	(.L_4619 - .L_4618)


	//   ....[0]....
.L_4618:
        /*00c8*/ 	.word	0x0000a2e0


	//   ....[1]....
        /*00cc*/ 	.word	0x0000a420


	//   ....[2]....
        /*00d0*/ 	.word	0x0000a460


	//   ....[3]....
        /*00d4*/ 	.word	0x0000a4f0


	//   ....[4]....
        /*00d8*/ 	.word	0x0000a520


	//   ....[5]....
        /*00dc*/ 	.word	0x0000a550


	//   ....[6]....
        /*00e0*/ 	.word	0x0000a5d0


	//   ....[7]....
        /*00e4*/ 	.word	0x0000a600


	//   ....[8]....
        /*00e8*/ 	.word	0x0000a690


	//   ....[9]....
        /*00ec*/ 	.word	0x0000a6d0


	//   ....[10]....
        /*00f0*/ 	.word	0x0000a710


	//   ....[11]....
        /*00f4*/ 	.word	0x0000a7e0


	//   ....[12]....
        /*00f8*/ 	.word	0x0000a940


	//   ....[13]....
        /*00fc*/ 	.word	0x0000aaa0


	//   ....[14]....
        /*0100*/ 	.word	0x0000abf0


	//   ....[15]....
        /*0104*/ 	.word	0x0000ac20


	//   ....[16]....
        /*0108*/ 	.word	0x0000ac50


	//   ....[17]....
        /*010c*/ 	.word	0x0000acf0


	//   ....[18]....
        /*0110*/ 	.word	0x0000ad40


	//   ....[19]....
        /*0114*/ 	.word	0x0000aeb0


	//   ....[20]....
        /*0118*/ 	.word	0x0000afb0


	//   ....[21]....
        /*011c*/ 	.word	0x0000b0e0


	//   ....[22]....
        /*0120*/ 	.word	0x0000b110


	//----- nvinfo : EIATTR_MAX_THREADS
	.align		4
.L_4619:
        /*0124*/ 	.byte	0x04, 0x05
        /*0126*/ 	.short	(.L_4621 - .L_4620)
.L_4620:
        /*0128*/ 	.word	0x00000080
        /*012c*/ 	.word	0x00000001
        /*0130*/ 	.word	0x00000001


	//----- nvinfo : EIATTR_CRS_STACK_SIZE
	.align		4
.L_4621:
        /*0134*/ 	.byte	0x04, 0x1e
        /*0136*/ 	.short	(.L_4623 - .L_4622)
.L_4622:
        /*0138*/ 	.word	0x00000000


	//----- nvinfo : EIATTR_CBANK_PARAM_SIZE
	.align		4
.L_4623:
        /*013c*/ 	.byte	0x03, 0x19
        /*013e*/ 	.short	0x0038


	//----- nvinfo : EIATTR_PARAM_CBANK
	.align		4
        /*0140*/ 	.byte	0x04, 0x0a
        /*0142*/ 	.short	(.L_4625 - .L_4624)
	.align		4
.L_4624:
        /*0144*/ 	.word	index@(.nv.constant0._ZN2at6native27unrolled_elementwise_kernelIZZZNS0_49_GLOBAL__N__b919a28f_16_Normalization_cu_5c38458736batch_norm_elementwise_backward_evalERKNS_6TensorES5_S5_S5_ENKUlvE0_clEvENKUlvE0_clEvEUlffE_St5arrayIPcLm3EELi4E23TrivialOffsetCalculatorILi2EjESC_ILi1EjENS0_6memory12LoadWithCastILi2EEENSF_13StoreWithCastILi1EEEEEviT_T0_T2_T3_T4_T5_)
        /*0148*/ 	.short	0x0380
        /*014a*/ 	.short	0x0038


	//----- nvinfo : EIATTR_SW_WAR
	.align		4
.L_4625:
        /*014c*/ 	.byte	0x04, 0x36
        /*014e*/ 	.short	(.L_4627 - .L_4626)
.L_4626:
        /*0150*/ 	.word	0x00000008
.L_4627:


//--------------------- .nv.info._ZN2at6native18elementwise_kernelILi128ELi2EZNS0_22gpu_kernel_impl_nocastIZZZNS0_49_GLOBAL__N__b919a28f_16_Normalization_cu_5c38458736batch_norm_elementwise_backward_evalERKNS_6TensorES6_S6_S6_ENKUlvE0_clEvENKUlvE0_clEvEUlffE_EEvRNS_18TensorIteratorBaseERKT_EUliE_EEviT1_ --------------------------
	.section	.nv.info._ZN2at6native18elementwise_kernelILi128ELi2EZNS0_22gpu_kernel_impl_nocastIZZZNS0_49_GLOBAL__N__b919a28f_16_Normalization_cu_5c38458736batch_norm_elementwise_backward_evalERKNS_6TensorES6_S6_S6_ENKUlvE0_clEvENKUlvE0_clEvEUlffE_EEvRNS_18TensorIteratorBaseERKT_EUliE_EEviT1_,"",@"SHT_CUDA_INFO"
	.sectionflags	@""
	.align	4


	//----- nvinfo : EIATTR_CUDA_API_VERSION
	.align		4
        /*0000*/ 	.byte	0x04, 0x37
        /*0002*/ 	.short	(.L_4629 - .L_4628)
.L_4628:
        /*0004*/ 	.word	0x00000082


	//----- nvinfo : EIATTR_KPARAM_INFO
	.align		4
.L_4629:
        /*0008*/ 	.byte	0x04, 0x17
        /*000a*/ 	.short	(.L_4631 - .L_4630)
.L_4630:
        /*000c*/ 	.word	0x00000000
        /*0010*/ 	.short	0x0001
        /*0012*/ 	.short	0x0008
        /*0014*/ 	.byte	0x00, 0xf0, 0x21, 0x0a


	//----- nvinfo : EIATTR_KPARAM_INFO
	.align		4
.L_4631:
        /*0018*/ 	.byte	0x04, 0x17
        /*001a*/ 	.short	(.L_4633 - .L_4632)
.L_4632:
        /*001c*/ 	.word	0x00000000
        /*0020*/ 	.short	0x0000
        /*0022*/ 	.short	0x0000
        /*0024*/ 	.byte	0x00, 0xf0, 0x11, 0x00


	//----- nvinfo : EIATTR_SPARSE_MMA_MASK
	.align		4
.L_4633:
        /*0028*/ 	.byte	0x03, 0x50
        /*002a*/ 	.short	0x0000


	//----- nvinfo : EIATTR_MAXREG_COUNT
	.align		4
        /*002c*/ 	.byte	0x03, 0x1b
        /*002e*/ 	.short	0x0080


	//----- nvinfo : EIATTR_MERCURY_ISA_VERSION
	.align		4
        /*0030*/ 	.byte	0x03, 0x5f
        /*0032*/ 	.short	0x0101


	//----- nvinfo : EIATTR_VRC_CTA_INIT_COUNT
	.align		4
        /*0034*/ 	.byte	0x02, 0x4a
	.zero		1
	.zero		1


	//----- nvinfo : EIATTR_EXIT_INSTR_OFFSETS
	.align		4
        /*0038*/ 	.byte	0x04, 0x1c
        /*003a*/ 	.short	(.L_4635 - .L_4634)


	//   ....[0]....
.L_4634:
        /*003c*/ 	.word	0x00000170


	//   ....[1]....
        /*0040*/ 	.word	0x000001f0


	//   ....[2]....
        /*0044*/ 	.word	0x00001920


	//   ....[3]....
        /*0048*/ 	.word	0x00002fb0


	//----- nvinfo : EIATTR_MAX_THREADS
	.align		4
.L_4635:
        /*004c*/ 	.byte	0x04, 0x05
        /*004e*/ 	.short	(.L_4637 - .L_4636)
.L_4636:
        /*0050*/ 	.word	0x00000080
        /*0054*/ 	.word	0x00000001
        /*0058*/ 	.word	0x00000001


	//----- nvinfo : EIATTR_CRS_STACK_SIZE
	.align		4
.L_4637:
        /*005c*/ 	.byte	0x04, 0x1e
        /*005e*/ 	.short	(.L_4639 - .L_4638)
.L_4638:
        /*0060*/ 	.word	0x00000000


	//----- nvinfo : EIATTR_CBANK_PARAM_SIZE
	.align		4
.L_4639:
        /*0064*/ 	.byte	0x03, 0x19
        /*0066*/ 	.short	0x0290


	//----- nvinfo : EIATTR_PARAM_CBANK
	.align		4
        /*0068*/ 	.byte	0x04, 0x0a
        /*006a*/ 	.short	(.L_4641 - .L_4640)
	.align		4
.L_4640:
        /*006c*/ 	.word	index@(.nv.constant0._ZN2at6native18elementwise_kernelILi128ELi2EZNS0_22gpu_kernel_impl_nocastIZZZNS0_49_GLOBAL__N__b919a28f_16_Normalization_cu_5c38458736batch_norm_elementwise_backward_evalERKNS_6TensorES6_S6_S6_ENKUlvE0_clEvENKUlvE0_clEvEUlffE_EEvRNS_18TensorIteratorBaseERKT_EUliE_EEviT1_)
        /*0070*/ 	.short	0x0380
        /*0072*/ 	.short	0x0290


	//----- nvinfo : EIATTR_SW_WAR
	.align		4
.L_4641:
        /*0074*/ 	.byte	0x04, 0x36
        /*0076*/ 	.short	(.L_4643 - .L_4642)
.L_4642:
        /*0078*/ 	.word	0x00000008
.L_4643:


//--------------------- .nv.info._ZN2at6native27unrolled_elementwise_kernelIZZZNS0_49_GLOBAL__N__b919a28f_16_Normalization_cu_5c38458736batch_norm_elementwise_backward_evalERKNS_6TensorES5_S5_S5_ENKUlvE0_clEvENKUlvE0_clEvEUlffE_St5arrayIPcLm3EELi4E23TrivialOffsetCalculatorILi2EjESC_ILi1EjENS0_6memory15LoadWithoutCastENSF_16StoreWithoutCastEEEviT_T0_T2_T3_T4_T5_ --------------------------
	.section	.nv.info._ZN2at6native27unrolled_elementwise_kernelIZZZNS0_49_GLOBAL__N__b919a28f_16_Normalization_cu_5c38458736batch_norm_elementwise_backward_evalERKNS_6TensorES5_S5_S5_ENKUlvE0_clEvENKUlvE0_clEvEUlffE_St5arrayIPcLm3EELi4E23TrivialOffsetCalculatorILi2EjESC_ILi1EjENS0_6memory15LoadWithoutCastENSF_16StoreWithoutCastEEEviT_T0_T2_T3_T4_T5_,"",@"SHT_CUDA_INFO"
	.sectionflags	@""
	.align	4


	//----- nvinfo : EIATTR_CUDA_API_VERSION
	.align		4
        /*0000*/ 	.byte	0x04, 0x37
        /*0002*/ 	.short	(.L_4645 - .L_4644)
.L_4644:
        /*0004*/ 	.word	0x00000082


	//----- nvinfo : EIATTR_KPARAM_INFO
	.align		4
.L_4645:
        /*0008*/ 	.byte	0x04, 0x17
        /*000a*/ 	.short	(.L_4647 - .L_4646)
.L_4646:
        /*000c*/ 	.word	0x00000000
        /*0010*/ 	.short	0x0006
        /*0012*/ 	.short	0x0023
        /*0014*/ 	.byte	0x00, 0xf0, 0x05, 0x00


	//----- nvinfo : EIATTR_KPARAM_INFO
	.align		4
.L_4647:
        /*0018*/ 	.byte	0x04, 0x17
        /*001a*/ 	.short	(.L_4649 - .L_4648)
.L_4648:
        /*001c*/ 	.word	0x00000000
        /*0020*/ 	.short	0x0005
        /*0022*/ 	.short	0x0022
        /*0024*/ 	.byte	0x00, 0xf0, 0x05, 0x00


	//----- nvinfo : EIATTR_KPARAM_INFO
	.align		4
.L_4649:
        /*0028*/ 	.byte	0x04, 0x17
        /*002a*/ 	.short	(.L_4651 - .L_4650)
.L_4650:
        /*002c*/ 	.word	0x00000000
        /*0030*/ 	.short	0x0004
        /*0032*/ 	.short	0x0021
        /*0034*/ 	.byte	0x00, 0xf0, 0x05, 0x00


	//----- nvinfo : EIATTR_KPARAM_INFO
	.align		4
.L_4651:
        /*0038*/ 	.byte	0x04, 0x17
        /*003a*/ 	.short	(.L_4653 - .L_4652)
.L_4652:
        /*003c*/ 	.word	0x00000000
        /*0040*/ 	.short	0x0003
        /*0042*/ 	.short	0x0020
        /*0044*/ 	.byte	0x00, 0xf0, 0x05, 0x00


	//----- nvinfo : EIATTR_KPARAM_INFO
	.align		4
.L_4653:
        /*0048*/ 	.byte	0x04, 0x17
        /*004a*/ 	.short	(.L_4655 - .L_4654)
.L_4654:
        /*004c*/ 	.word	0x00000000
        /*0050*/ 	.short	0x0002
        /*0052*/ 	.short	0x0008
        /*0054*/ 	.byte	0x00, 0xf0, 0x61, 0x00


	//----- nvinfo : EIATTR_KPARAM_INFO
	.align		4
.L_4655:
        /*0058*/ 	.byte	0x04, 0x17
        /*005a*/ 	.short	(.L_4657 - .L_4656)
.L_4656:
        /*005c*/ 	.word	0x00000000
        /*0060*/ 	.short	0x0001
        /*0062*/ 	.short	0x0004
        /*0064*/ 	.byte	0x00, 0xf0, 0x05, 0x00


	//----- nvinfo : EIATTR_KPARAM_INFO
	.align		4
.L_4657:
        /*0068*/ 	.byte	0x04, 0x17
        /*006a*/ 	.short	(.L_4659 - .L_4658)
.L_4658:
        /*006c*/ 	.word	0x00000000
        /*0070*/ 	.short	0x0000
        /*0072*/ 	.short	0x0000
        /*0074*/ 	.byte	0x00, 0xf0, 0x11, 0x00


	//----- nvinfo : EIATTR_SPARSE_MMA_MASK
	.align		4
.L_4659:
        /*0078*/ 	.byte	0x03, 0x50
        /*007a*/ 	.short	0x0000


	//----- nvinfo : EIATTR_MAXREG_COUNT
	.align		4
        /*007c*/ 	.byte	0x03, 0x1b
        /*007e*/ 	.short	0x00ff


	//----- nvinfo : EIATTR_MERCURY_ISA_VERSION
	.align		4
        /*0080*/ 	.byte	0x03, 0x5f
        /*0082*/ 	.short	0x0101


	//----- nvinfo : EIATTR_VRC_CTA_INIT_COUNT
	.align		4
        /*0084*/ 	.byte	0x02, 0x4a
	.zero		1
	.zero		1


	//----- nvinfo : EIATTR_EXIT_INSTR_OFFSETS
	.align		4
        /*0088*/ 	.byte	0x04, 0x1c
        /*008a*/ 	.short	(.L_4661 - .L_4660)


	//   ....[0]....
.L_4660:
        /*008c*/ 	.word	0x000004f0


	//   ....[1]....
        /*0090*/ 	.word	0x00000540


	//----- nvinfo : EIATTR_MAX_THREADS
	.align		4
.L_4661:
        /*0094*/ 	.byte	0x04, 0x05
        /*0096*/ 	.short	(.L_4663 - .L_4662)
.L_4662:
        /*0098*/ 	.word	0x00000080
        /*009c*/ 	.word	0x00000001
        /*00a0*/ 	.word	0x00000001


	//----- nvinfo : EIATTR_CRS_STACK_SIZE
	.align		4
.L_4663:
        /*00a4*/ 	.byte	0x04, 0x1e
        /*00a6*/ 	.short	(.L_4665 - .L_4664)
.L_4664:
        /*00a8*/ 	.word	0x00000000


	//----- nvinfo : EIATTR_CBANK_PARAM_SIZE
	.align		4
.L_4665:
        /*00ac*/ 	.byte	0x03, 0x19
        /*00ae*/ 	.short	0x0024


	//----- nvinfo : EIATTR_PARAM_CBANK
	.align		4
        /*00b0*/ 	.byte	0x04, 0x0a
        /*00b2*/ 	.short	(.L_4667 - .L_4666)
	.align		4
.L_4666:
        /*00b4*/ 	.word	index@(.nv.constant0._ZN2at6native27unrolled_elementwise_kernelIZZZNS0_49_GLOBAL__N__b919a28f_16_Normalization_cu_5c38458736batch_norm_elementwise_backward_evalERKNS_6TensorES5_S5_S5_ENKUlvE0_clEvENKUlvE0_clEvEUlffE_St5arrayIPcLm3EELi4E23TrivialOffsetCalculatorILi2EjESC_ILi1EjENS0_6memory15LoadWithoutCastENSF_16StoreWithoutCastEEEviT_T0_T2_T3_T4_T5_)
        /*00b8*/ 	.short	0x0380
        /*00ba*/ 	.short	0x0024


	//----- nvinfo : EIATTR_SW_WAR
	.align		4
.L_4667:
        /*00bc*/ 	.byte	0x04, 0x36
        /*00be*/ 	.short	(.L_4669 - .L_4668)
.L_4668:
        /*00c0*/ 	.word	0x00000008
.L_4669:


//--------------------- .nv.info._ZN2at6native29vectorized_elementwise_kernelILi2EZZZNS0_49_GLOBAL__N__b919a28f_16_Normalization_cu_5c38458736batch_norm_elementwise_backward_evalERKNS_6TensorES5_S5_S5_ENKUlvE0_clEvENKUlvE0_clEvEUlffE_St5arrayIPcLm3EEEEviT0_T1_ --------------------------
	.section	.nv.info._ZN2at6native29vectorized_elementwise_kernelILi2EZZZNS0_49_GLOBAL__N__b919a28f_16_Normalization_cu_5c38458736batch_norm_elementwise_backward_evalERKNS_6TensorES5_S5_S5_ENKUlvE0_clEvENKUlvE0_clEvEUlffE_St5arrayIPcLm3EEEEviT0_T1_,"",@"SHT_CUDA_INFO"
	.sectionflags	@""
	.align	4


	//----- nvinfo : EIATTR_CUDA_API_VERSION
	.align		4
        /*0000*/ 	.byte	0x04, 0x37
        /*0002*/ 	.short	(.L_4671 - .L_4670)
.L_4670:
        /*0004*/ 	.word	0x00000082


	//----- nvinfo : EIATTR_KPARAM_INFO
	.align		4
.L_4671:
        /*0008*/ 	.byte	0x04, 0x17
        /*000a*/ 	.short	(.L_4673 - .L_4672)
.L_4672:
        /*000c*/ 	.word	0x00000000
        /*0010*/ 	.short	0x0002
        /*0012*/ 	.short	0x0008
        /*0014*/ 	.byte	0x00, 0xf0, 0x61, 0x00


	//----- nvinfo : EIATTR_KPARAM_INFO
	.align		4
.L_4673:
        /*0018*/ 	.byte	0x04, 0x17
        /*001a*/ 	.short	(.L_4675 - .L_4674)
.L_4674:
        /*001c*/ 	.word	0x00000000
        /*0020*/ 	.short	0x0001
        /*0022*/ 	.short	0x0004
        /*0024*/ 	.byte	0x00, 0xf0, 0x05, 0x00


	//----- nvinfo : EIATTR_KPARAM_INFO
	.align		4
.L_4675:
        /*0028*/ 	.byte	0x04, 0x17
        /*002a*/ 	.short	(.L_4677 - .L_4676)
.L_4676:
        /*002c*/ 	.word	0x00000000
        /*0030*/ 	.short	0x0000
        /*0032*/ 	.short	0x0000
        /*0034*/ 	.byte	0x00, 0xf0, 0x11, 0x00


	//----- nvinfo : EIATTR_SPARSE_MMA_MASK
	.align		4
.L_4677:
        /*0038*/ 	.byte	0x03, 0x50
        /*003a*/ 	.short	0x0000


	//----- nvinfo : EIATTR_MAXREG_COUNT
	.align		4
        /*003c*/ 	.byte	0x03, 0x1b
        /*003e*/ 	.short	0x00ff


	//----- nvinfo : EIATTR_MERCURY_ISA_VERSION
	.align		4
        /*0040*/ 	.byte	0x03, 0x5f
        /*0042*/ 	.short	0x0101


	//----- nvinfo : EIATTR_VRC_CTA_INIT_COUNT
	.align		4
        /*0044*/ 	.byte	0x02, 0x4a
	.zero		1
	.zero		1


	//----- nvinfo : EIATTR_EXIT_INSTR_OFFSETS
	.align		4
        /*0048*/ 	.byte	0x04, 0x1c
        /*004a*/ 	.short	(.L_4679 - .L_4678)


	//   ....[0]....
.L_4678:
        /*004c*/ 	.word	0x000009c0


	//   ....[1]....
        /*0050*/ 	.word	0x00000a10


	//   ....[2]....
        /*0054*/ 	.word	0x00000c00


	//----- nvinfo : EIATTR_MAX_THREADS
	.align		4
.L_4679:
        /*0058*/ 	.byte	0x04, 0x05
        /*005a*/ 	.short	(.L_4681 - .L_4680)
.L_4680:
        /*005c*/ 	.word	0x00000080
        /*0060*/ 	.word	0x00000001
        /*0064*/ 	.word	0x00000001


	//----- nvinfo : EIATTR_CRS_STACK_SIZE
	.align		4
.L_4681:
        /*0068*/ 	.byte	0x04, 0x1e
        /*006a*/ 	.short	(.L_4683 - .L_4682)
.L_4682:
        /*006c*/ 	.word	0x00000000


	//----- nvinfo : EIATTR_CBANK_PARAM_SIZE
	.align		4
.L_4683:
        /*0070*/ 	.byte	0x03, 0x19
        /*0072*/ 	.short	0x0020


	//----- nvinfo : EIATTR_PARAM_CBANK
	.align		4
        /*0074*/ 	.byte	0x04, 0x0a
        /*0076*/ 	.short	(.L_4685 - .L_4684)
	.align		4
.L_4684:
        /*0078*/ 	.word	index@(.nv.constant0._ZN2at6native29vectorized_elementwise_kernelILi2EZZZNS0_49_GLOBAL__N__b919a28f_16_Normalization_cu_5c38458736batch_norm_elementwise_backward_evalERKNS_6TensorES5_S5_S5_ENKUlvE0_clEvENKUlvE0_clEvEUlffE_St5arrayIPcLm3EEEEviT0_T1_)
        /*007c*/ 	.short	0x0380
        /*007e*/ 	.short	0x0020


	//----- nvinfo : EIATTR_SW_WAR
	.align		4
.L_4685:
        /*0080*/ 	.byte	0x04, 0x36
        /*0082*/ 	.short	(.L_4687 - .L_4686)
.L_4686:
        /*0084*/ 	.word	0x00000008
.L_4687:


//--------------------- .nv.info._ZN2at6native29vectorized_elementwise_kernelILi4EZZZNS0_49_GLOBAL__N__b919a28f_16_Normalization_cu_5c38458736batch_norm_elementwise_backward_evalERKNS_6TensorES5_S5_S5_ENKUlvE0_clEvENKUlvE0_clEvEUlffE_St5arrayIPcLm3EEEEviT0_T1_ --------------------------
	.section	.nv.info._ZN2at6native29vectorized_elementwise_kernelILi4EZZZNS0_49_GLOBAL__N__b919a28f_16_Normalization_cu_5c38458736batch_norm_elementwise_backward_evalERKNS_6TensorES5_S5_S5_ENKUlvE0_clEvENKUlvE0_clEvEUlffE_St5arrayIPcLm3EEEEviT0_T1_,"",@"SHT_CUDA_INFO"
	.sectionflags	@""
	.align	4


	//----- nvinfo : EIATTR_CUDA_API_VERSION
	.align		4
        /*0000*/ 	.byte	0x04, 0x37
        /*0002*/ 	.short	(.L_4689 - .L_4688)
.L_4688:
        /*0004*/ 	.word	0x00000082


	//----- nvinfo : EIATTR_KPARAM_INFO
	.align		4
.L_4689:
        /*0008*/ 	.byte	0x04, 0x17
        /*000a*/ 	.short	(.L_4691 - .L_4690)
.L_4690:
        /*000c*/ 	.word	0x00000000
        /*0010*/ 	.short	0x0002
        /*0012*/ 	.short	0x0008
        /*0014*/ 	.byte	0x00, 0xf0, 0x61, 0x00


	//----- nvinfo : EIATTR_KPARAM_INFO
	.align		4
.L_4691:
        /*0018*/ 	.byte	0x04, 0x17
        /*001a*/ 	.short	(.L_4693 - .L_4692)
.L_4692:
        /*001c*/ 	.word	0x00000000
        /*0020*/ 	.short	0x0001
        /*0022*/ 	.short	0x0004
        /*0024*/ 	.byte	0x00, 0xf0, 0x05, 0x00


	//----- nvinfo : EIATTR_KPARAM_INFO
	.align		4
.L_4693:
        /*0028*/ 	.byte	0x04, 0x17
        /*002a*/ 	.short	(.L_4695 - .L_4694)
.L_4694:
        /*002c*/ 	.word	0x00000000
        /*0030*/ 	.short	0x0000
        /*0032*/ 	.short	0x0000
        /*0034*/ 	.byte	0x00, 0xf0, 0x11, 0x00


	//----- nvinfo : EIATTR_SPARSE_MMA_MASK
	.align		4
.L_4695:
        /*0038*/ 	.byte	0x03, 0x50
        /*003a*/ 	.short	0x0000


	//----- nvinfo : EIATTR_MAXREG_COUNT
	.align		4
        /*003c*/ 	.byte	0x03, 0x1b
        /*003e*/ 	.short	0x00ff


	//----- nvinfo : EIATTR_MERCURY_ISA_VERSION
	.align		4
        /*0040*/ 	.byte	0x03, 0x5f
        /*0042*/ 	.short	0x0101


	//----- nvinfo : EIATTR_VRC_CTA_INIT_COUNT
	.align		4
        /*0044*/ 	.byte	0x02, 0x4a
	.zero		1
	.zero		1


	//----- nvinfo : EIATTR_EXIT_INSTR_OFFSETS
	.align		4
        /*0048*/ 	.byte	0x04, 0x1c
        /*004a*/ 	.short	(.L_4697 - .L_4696)


	//   ....[0]....
.L_4696:
        /*004c*/ 	.word	0x000009c0


	//   ....[1]....
        /*0050*/ 	.word	0x00000a10


	//   ....[2]....
        /*0054*/ 	.word	0x00000ba0


	//----- nvinfo : EIATTR_MAX_THREADS
	.align		4
.L_4697:
        /*0058*/ 	.byte	0x04, 0x05
        /*005a*/ 	.short	(.L_4699 - .L_4698)
.L_4698:
        /*005c*/ 	.word	0x00000080
        /*0060*/ 	.word	0x00000001
        /*0064*/ 	.word	0x00000001


	//----- nvinfo : EIATTR_CRS_STACK_SIZE
	.align		4
.L_4699:
        /*0068*/ 	.byte	0x04, 0x1e
        /*006a*/ 	.short	(.L_4701 - .L_4700)
.L_4700:
        /*006c*/ 	.word	0x00000000


	//----- nvinfo : EIATTR_CBANK_PARAM_SIZE
	.align		4
.L_4701:
        /*0070*/ 	.byte	0x03, 0x19
        /*0072*/ 	.short	0x0020


	//----- nvinfo : EIATTR_PARAM_CBANK
	.align		4
        /*0074*/ 	.byte	0x04, 0x0a
        /*0076*/ 	.short	(.L_4703 - .L_4702)
	.align		4
.L_4702:
        /*0078*/ 	.word	index@(.nv.constant0._ZN2at6native29vectorized_elementwise_kernelILi4EZZZNS0_49_GLOBAL__N__b919a28f_16_Normalization_cu_5c38458736batch_norm_elementwise_backward_evalERKNS_6TensorES5_S5_S5_ENKUlvE0_clEvENKUlvE0_clEvEUlffE_St5arrayIPcLm3EEEEviT0_T1_)
        /*007c*/ 	.short	0x0380
        /*007e*/ 	.short	0x0020


	//----- nvinfo : EIATTR_SW_WAR
	.align		4
.L_4703:
        /*0080*/ 	.byte	0x04, 0x36
        /*0082*/ 	.short	(.L_4705 - .L_4704)
.L_4704:
        /*0084*/ 	.word	0x00000008
.L_4705:


//--------------------- .nv.info._ZN2at6native29vectorized_elementwise_kernelILi8EZZZNS0_49_GLOBAL__N__b919a28f_16_Normalization_cu_5c38458736batch_norm_elementwise_backward_evalERKNS_6TensorES5_S5_S5_ENKUlvE0_clEvENKUlvE0_clEvEUlffE_St5arrayIPcLm3EEEEviT0_T1_ --------------------------
	.section	.nv.info._ZN2at6native29vectorized_elementwise_kernelILi8EZZZNS0_49_GLOBAL__N__b919a28f_16_Normalization_cu_5c38458736batch_norm_elementwise_backward_evalERKNS_6TensorES5_S5_S5_ENKUlvE0_clEvENKUlvE0_clEvEUlffE_St5arrayIPcLm3EEEEviT0_T1_,"",@"SHT_CUDA_INFO"
	.sectionflags	@""
	.align	4


	//----- nvinfo : EIATTR_CUDA_API_VERSION
	.align		4
        /*0000*/ 	.byte	0x04, 0x37
        /*0002*/ 	.short	(.L_4707 - .L_4706)
.L_4706:
        /*0004*/ 	.word	0x00000082


	//----- nvinfo : EIATTR_KPARAM_INFO
	.align		4
.L_4707:
        /*0008*/ 	.byte	0x04, 0x17
        /*000a*/ 	.short	(.L_4709 - .L_4708)
.L_4708:
        /*000c*/ 	.word	0x00000000
        /*0010*/ 	.short	0x0002
        /*0012*/ 	.short	0x0008
        /*0014*/ 	.byte	0x00, 0xf0, 0x61, 0x00


	//----- nvinfo : EIATTR_KPARAM_INFO
	.align		4
.L_4709:
        /*0018*/ 	.byte	0x04, 0x17
        /*001a*/ 	.short	(.L_4711 - .L_4710)
.L_4710:
        /*001c*/ 	.word	0x00000000
        /*0020*/ 	.short	0x0001
        /*0022*/ 	.short	0x0004
        /*0024*/ 	.byte	0x00, 0xf0, 0x05, 0x00


	//----- nvinfo : EIATTR_KPARAM_INFO
	.align		4
.L_4711:
        /*0028*/ 	.byte	0x04, 0x17
        /*002a*/ 	.short	(.L_4713 - .L_4712)
.L_4712:
        /*002c*/ 	.word	0x00000000
        /*0030*/ 	.short	0x0000
        /*0032*/ 	.short	0x0000
        /*0034*/ 	.byte	0x00, 0xf0, 0x11, 0x00


	//----- nvinfo : EIATTR_SPARSE_MMA_MASK
	.align		4
.L_4713:
        /*0038*/ 	.byte	0x03, 0x50
        /*003a*/ 	.short	0x0000


	//----- nvinfo : EIATTR_MAXREG_COUNT
	.align		4
        /*003c*/ 	.byte	0x03, 0x1b
        /*003e*/ 	.short	0x00ff


	//----- nvinfo : EIATTR_MERCURY_ISA_VERSION
	.align		4
        /*0040*/ 	.byte	0x03, 0x5f
        /*0042*/ 	.short	0x0101


	//----- nvinfo : EIATTR_VRC_CTA_INIT_COUNT
	.align		4
        /*0044*/ 	.byte	0x02, 0x4a
	.zero		1
	.zero		1


	//----- nvinfo : EIATTR_EXIT_INSTR_OFFSETS
	.align		4
        /*0048*/ 	.byte	0x04, 0x1c
        /*004a*/ 	.short	(.L_4715 - .L_4714)


	//   ....[0]....
.L_4714:
        /*004c*/ 	.word	0x00000010


	//----- nvinfo : EIATTR_MAX_THREADS
	.align		4
.L_4715:
        /*0050*/ 	.byte	0x04, 0x05
        /*0052*/ 	.short	(.L_4717 - .L_4716)
.L_4716:
        /*0054*/ 	.word	0x00000080
        /*0058*/ 	.word	0x00000001
        /*005c*/ 	.word	0x00000001


	//----- nvinfo : EIATTR_CBANK_PARAM_SIZE
	.align		4
.L_4717:
        /*0060*/ 	.byte	0x03, 0x19
        /*0062*/ 	.short	0x0020


	//----- nvinfo : EIATTR_PARAM_CBANK
	.align		4
        /*0064*/ 	.byte	0x04, 0x0a
        /*0066*/ 	.short	(.L_4719 - .L_4718)
	.align		4
.L_4718:
        /*0068*/ 	.word	index@(.nv.constant0._ZN2at6native29vectorized_elementwise_kernelILi8EZZZNS0_49_GLOBAL__N__b919a28f_16_Normalization_cu_5c38458736batch_norm_elementwise_backward_evalERKNS_6TensorES5_S5_S5_ENKUlvE0_clEvENKUlvE0_clEvEUlffE_St5arrayIPcLm3EEEEviT0_T1_)
        /*006c*/ 	.short	0x0380
        /*006e*/ 	.short	0x0020


	//----- nvinfo : EIATTR_SW_WAR
	.align		4
.L_4719:
        /*0070*/ 	.byte	0x04, 0x36
        /*0072*/ 	.short	(.L_4721 - .L_4720)
.L_4720:
        /*0074*/ 	.word	0x00000008
.L_4721:


//--------------------- .nv.info._ZN2at6native18elementwise_kernelILi128ELi4EZNS0_15gpu_kernel_implIZZZNS0_49_GLOBAL__N__b919a28f_16_Normalization_cu_5c38458736batch_norm_elementwise_backward_evalERKNS_6TensorES6_S6_S6_ENKUlvE0_clEvENKUlvE_clEvEUlddE_EEvRNS_18TensorIteratorBaseERKT_EUliE_EEviT1_ --------------------------
	.section	.nv.info._ZN2at6native18elementwise_kernelILi128ELi4EZNS0_15gpu_kernel_implIZZZNS0_49_GLOBAL__N__b919a28f_16_Normalization_cu_5c38458736batch_norm_elementwise_backward_evalERKNS_6TensorES6_S6_S6_ENKUlvE0_clEvENKUlvE_clEvEUlddE_EEvRNS_18TensorIteratorBaseERKT_EUliE_EEviT1_,"",@"SHT_CUDA_INFO"
	.sectionflags	@""
	.align	4


	//----- nvinfo : EIATTR_CUDA_API_VERSION
	.align		4
        /*0000*/ 	.byte	0x04, 0x37
        /*0002*/ 	.short	(.L_4723 - .L_4722)
.L_4722:
        /*0004*/ 	.word	0x00000082


	//----- nvinfo : EIATTR_KPARAM_INFO
	.align		4
.L_4723:
        /*0008*/ 	.byte	0x04, 0x17
        /*000a*/ 	.short	(.L_4725 - .L_4724)
.L_4724:
        /*000c*/ 	.word	0x00000000
        /*0010*/ 	.short	0x0001
        /*0012*/ 	.short	0x0008
        /*0014*/ 	.byte	0x00, 0xf0, 0x21, 0x0a


	//----- nvinfo : EIATTR_KPARAM_INFO
	.align		4
.L_4725:
        /*0018*/ 	.byte	0x04, 0x17
        /*001a*/ 	.short	(.L_4727 - .L_4726)
.L_4726:
        /*001c*/ 	.word	0x00000000
        /*0020*/ 	.short	0x0000
        /*0022*/ 	.short	0x0000
        /*0024*/ 	.byte	0x00, 0xf0, 0x11, 0x00


	//----- nvinfo : EIATTR_SPARSE_MMA_MASK
	.align		4
.L_4727:
        /*0028*/ 	.byte	0x03, 0x50
        /*002a*/ 	.short	0x0000


	//----- nvinfo : EIATTR_MAXREG_COUNT
	.align		4
        /*002c*/ 	.byte	0x03, 0x1b
        /*002e*/ 	.short	0x0080


	//----- nvinfo : EIATTR_EXTERNS
	.align		4
        /*0030*/ 	.byte	0x04, 0x0f
        /*0032*/ 	.short	(.L_4729 - .L_4728)


	//   ....[0]....
	.align		4
.L_4728:
        /*0034*/ 	.word	index@(__assertfail)


	//----- nvinfo : EIATTR_MERCURY_ISA_VERSION
	.align		4
.L_4729:
        /*0038*/ 	.byte	0x03, 0x5f
        /*003a*/ 	.short	0x0101


	//----- nvinfo : EIATTR_VRC_CTA_INIT_COUNT
	.align		4
        /*003c*/ 	.byte	0x02, 0x4a
	.zero		1
	.zero		1


	//----- nvinfo : EIATTR_SYSCALL_OFFSETS
	.align		4
        /*0040*/ 	.byte	0x04, 0x46
        /*0042*/ 	.short	(.L_4731 - .L_4730)


	//   ....[0]....
.L_4730:
        /*0044*/ 	.word	0x000024c0


	//   ....[1]....
        /*0048*/ 	.word	0x000033a0


	//   ....[2]....
        /*004c*/ 	.word	0x00004670


	//   ....[3]....
        /*0050*/ 	.word	0x00006d30


	//   ....[4]....
        /*0054*/ 	.word	0x00007c10


	//   ....[5]....
        /*0058*/ 	.word	0x00008be0


	//   ....[6]....
        /*005c*/ 	.word	0x0000b4d0


	//   ....[7]....
        /*0060*/ 	.word	0x0000c3b0


	//   ....[8]....
        /*0064*/ 	.word	0x0000d380


	//   ....[9]....
        /*0068*/ 	.word	0x0000fc90


	//   ....[10]....
        /*006c*/ 	.word	0x00010b70


	//   ....[11]....
        /*0070*/ 	.word	0x00011b10


	//----- nvinfo : EIATTR_EXIT_INSTR_OFFSETS
	.align		4
.L_4731:
        /*0074*/ 	.byte	0x04, 0x1c
        /*0076*/ 	.short	(.L_4733 - .L_4732)


	//   ....[0]....
.L_4732:
        /*0078*/ 	.word	0x0000d7e0


	//   ....[1]....
        /*007c*/ 	.word	0x00010ce0


	//   ....[2]....
        /*0080*/ 	.word	0x00010d20


	//   ....[3]....
        /*0084*/ 	.word	0x00010db0


	//   ....[4]....
        /*0088*/ 	.word	0x00010de0


	//   ....[5]....
        /*008c*/ 	.word	0x00010e10


	//   ....[6]....
        /*0090*/ 	.word	0x00010f20


	//   ....[7]....
        /*0094*/ 	.word	0x00010fe0


	//   ....[8]....
        /*0098*/ 	.word	0x00011100


	//   ....[9]....
        /*009c*/ 	.word	0x000111d0


	//   ....[10]....
        /*00a0*/ 	.word	0x000111f0


	//   ....[11]....
        /*00a4*/ 	.word	0x000112c0


	//   ....[12]....
        /*00a8*/ 	.word	0x000114b0


	//   ....[13]....
        /*00ac*/ 	.word	0x000116a0


	//   ....[14]....
        /*00b0*/ 	.word	0x00011880


	//   ....[15]....
        /*00b4*/ 	.word	0x000118b0


	//   ....[16]....
        /*00b8*/ 	.word	0x000118e0


	//   ....[17]....
        /*00bc*/ 	.word	0x00011980


	//   ....[18]....
        /*00c0*/ 	.word	0x000119b0


	//   ....[19]....
        /*00c4*/ 	.word	0x00011b20


	//   ....[20]....
        /*00c8*/ 	.word	0x00011cb0


	//   ....[21]....
        /*00cc*/ 	.word	0x00011e70


	//   ....[22]....
        /*00d0*/ 	.word	0x00011f30


	//----- nvinfo : EIATTR_MAX_THREADS
	.align		4
.L_4733:
        /*00d4*/ 	.byte	0x04, 0x05
        /*00d6*/ 	.short	(.L_4735 - .L_4734)
.L_4734:
        /*00d8*/ 	.word	0x00000080
        /*00dc*/ 	.word	0x00000001
        /*00e0*/ 	.word	0x00000001


	//----- nvinfo : EIATTR_CRS_STACK_SIZE
	.align		4
.L_4735:
        /*00e4*/ 	.byte	0x04, 0x1e
        /*00e6*/ 	.short	(.L_4737 - .L_4736)
.L_4736:
        /*00e8*/ 	.word	0x00000000


	//----- nvinfo : EIATTR_CBANK_PARAM_SIZE
	.align		4
.L_4737:
        /*00ec*/ 	.byte	0x03, 0x19
        /*00ee*/ 	.short	0x0290


	//----- nvinfo : EIATTR_PARAM_CBANK
	.align		4
        /*00f0*/ 	.byte	0x04, 0x0a
        /*00f2*/ 	.short	(.L_4739 - .L_4738)
	.align		4
.L_4738:
        /*00f4*/ 	.word	index@(.nv.constant0._ZN2at6native18elementwise_kernelILi128ELi4EZNS0_15gpu_kernel_implIZZZNS0_49_GLOBAL__N__b919a28f_16_Normalization_cu_5c38458736batch_norm_elementwise_backward_evalERKNS_6TensorES6_S6_S6_ENKUlvE0_clEvENKUlvE_clEvEUlddE_EEvRNS_18TensorIteratorBaseERKT_EUliE_EEviT1_)
        /*00f8*/ 	.short	0x0380
        /*00fa*/ 	.short	0x0290


	//----- nvinfo : EIATTR_SW_WAR
	.align		4
.L_4739:
        /*00fc*/ 	.byte	0x04, 0x36
        /*00fe*/ 	.short	(.L_4741 - .L_4740)
.L_4740:
        /*0100*/ 	.word	0x00000008
.L_4741:


//--------------------- .nv.info._ZN2at6native27unrolled_elementwise_kernelIZZZNS0_49_GLOBAL__N__b919a28f_16_Normalization_cu_5c38458736batch_norm_elementwise_backward_evalERKNS_6TensorES5_S5_S5_ENKUlvE0_clEvENKUlvE_clEvEUlddE_St5arrayIPcLm3EELi4E23TrivialOffsetCalculatorILi2EjESC_ILi1EjENS0_6memory12LoadWithCastILi2EEENSF_13StoreWithCastILi1EEEEEviT_T0_T2_T3_T4_T5_ --------------------------
	.section	.nv.info._ZN2at6native27unrolled_elementwise_kernelIZZZNS0_49_GLOBAL__N__b919a28f_16_Normalization_cu_5c38458736batch_norm_elementwise_backward_evalERKNS_6TensorES5_S5_S5_ENKUlvE0_clEvENKUlvE_clEvEUlddE_St5arrayIPcLm3EELi4E23TrivialOffsetCalculatorILi2EjESC_ILi1EjENS0_6memory12LoadWithCastILi2EEENSF_13StoreWithCastILi1EEEEEviT_T0_T2_T3_T4_T5_,"",@"SHT_CUDA_INFO"
	.sectionflags	@""
	.align	4


	//----- nvinfo : EIATTR_CUDA_API_VERSION
	.align		4
        /*0000*/ 	.byte	0x04, 0x37
        /*0002*/ 	.short	(.L_4743 - .L_4742)
.L_4742:
        /*0004*/ 	.word	0x00000082


	//----- nvinfo : EIATTR_KPARAM_INFO
	.align		4
.L_4743:
        /*0008*/ 	.byte	0x04, 0x17
        /*000a*/ 	.short	(.L_4745 - .L_4744)
.L_4744:
        /*000c*/ 	.word	0x00000000
        /*0010*/ 	.short	0x0006
        /*0012*/ 	.short	0x0030
        /*0014*/ 	.byte	0x00, 0xf0, 0x21, 0x00


	//----- nvinfo : EIATTR_KPARAM_INFO
	.align		4
.L_4745:
        /*0018*/ 	.byte	0x04, 0x17
        /*001a*/ 	.short	(.L_4747 - .L_4746)
.L_4746:
        /*001c*/ 	.word	0x00000000
        /*0020*/ 	.short	0x0005
        /*0022*/ 	.short	0x0024
        /*0024*/ 	.byte	0x00, 0xf0, 0x31, 0x00


	//----- nvinfo : EIATTR_KPARAM_INFO
	.align		4
.L_4747:
        /*0028*/ 	.byte	0x04, 0x17
        /*002a*/ 	.short	(.L_4749 - .L_4748)
.L_4748:
        /*002c*/ 	.word	0x00000000
        /*0030*/ 	.short	0x0004
        /*0032*/ 	.short	0x0021
        /*0034*/ 	.byte	0x00, 0xf0, 0x05, 0x00


	//----- nvinfo : EIATTR_KPARAM_INFO
	.align		4
.L_4749:
        /*0038*/ 	.byte	0x04, 0x17
        /*003a*/ 	.short	(.L_4751 - .L_4750)
.L_4750:
        /*003c*/ 	.word	0x00000000
        /*0040*/ 	.short	0x0003
        /*0042*/ 	.short	0x0020
        /*0044*/ 	.byte	0x00, 0xf0, 0x05, 0x00


	//----- nvinfo : EIATTR_KPARAM_INFO
	.align		4
.L_4751:
        /*0048*/ 	.byte	0x04, 0x17
        /*004a*/ 	.short	(.L_4753 - .L_4752)
.L_4752:
        /*004c*/ 	.word	0x00000000
        /*0050*/ 	.short	0x0002
        /*0052*/ 	.short	0x0008
        /*0054*/ 	.byte	0x00, 0xf0, 0x61, 0x00


	//----- nvinfo : EIATTR_KPARAM_INFO
	.align		4
.L_4753:
        /*0058*/ 	.byte	0x04, 0x17
        /*005a*/ 	.short	(.L_4755 - .L_4754)
.L_4754:
        /*005c*/ 	.word	0x00000000
        /*0060*/ 	.short	0x0001
        /*0062*/ 	.short	0x0004
        /*0064*/ 	.byte	0x00, 0xf0, 0x05, 0x00


	//----- nvinfo : EIATTR_KPARAM_INFO
	.align		4
.L_4755:
        /*0068*/ 	.byte	0x04, 0x17
        /*006a*/ 	.short	(.L_4757 - .L_4756)
.L_4756:
        /*006c*/ 	.word	0x00000000
        /*0070*/ 	.short	0x0000
        /*0072*/ 	.short	0x0000
        /*0074*/ 	.byte	0x00, 0xf0, 0x11, 0x00


	//----- nvinfo : EIATTR_SPARSE_MMA_MASK
	.align		4
.L_4757:
        /*0078*/ 	.byte	0x03, 0x50
        /*007a*/ 	.short	0x0000


	//----- nvinfo : EIATTR_MAXREG_COUNT
	.align		4
        /*007c*/ 	.byte	0x03, 0x1b
        /*007e*/ 	.short	0x00ff


	//----- nvinfo : EIATTR_EXTERNS
	.align		4
        /*0080*/ 	.byte	0x04, 0x0f
        /*0082*/ 	.short	(.L_4759 - .L_4758)


	//   ....[0]....
	.align		4
.L_4758:
        /*0084*/ 	.word	index@(__assertfail)


	//----- nvinfo : EIATTR_MERCURY_ISA_VERSION
	.align		4
.L_4759:
        /*0088*/ 	.byte	0x03, 0x5f
        /*008a*/ 	.short	0x0101


	//----- nvinfo : EIATTR_VRC_CTA_INIT_COUNT
	.align		4
        /*008c*/ 	.byte	0x02, 0x4a
	.zero		1
	.zero		1


	//----- nvinfo : EIATTR_SYSCALL_OFFSETS
	.align		4
        /*0090*/ 	.byte	0x04, 0x46
        /*0092*/ 	.short	(.L_4761 - .L_4760)


	//   ....[0]....
.L_4760:
        /*0094*/ 	.word	0x00000eb0


	//   ....[1]....
        /*0098*/ 	.word	0x00001dc0


	//   ....[2]....
        /*009c*/ 	.word	0x00002e10


	//   ....[3]....
        /*00a0*/ 	.word	0x00003d20


	//   ....[4]....
        /*00a4*/ 	.word	0x00004cb0


	//   ....[5]....
        /*00a8*/ 	.word	0x00005bc0


	//   ....[6]....
        /*00ac*/ 	.word	0x00006b50


	//   ....[7]....
        /*00b0*/ 	.word	0x00007a30


	//   ....[8]....
        /*00b4*/ 	.word	0x00008da0


	//   ....[9]....
        /*00b8*/ 	.word	0x00009f30


	//   ....[10]....
        /*00bc*/ 	.word	0x0000b310


	//   ....[11]....
        /*00c0*/ 	.word	0x0000c6d0


	//----- nvinfo : EIATTR_EXIT_INSTR_OFFSETS
	.align		4
.L_4761:
        /*00c4*/ 	.byte	0x04, 0x1c
        /*00c6*/ 	.short	(.L_4763 - .L_4762)


	//   ....[0]....
.L_4762:
        /*00c8*/ 	.word	0x0000b760


	//   ....[1]....
        /*00cc*/ 	.word	0x0000b8a0


	//   ....[2]....
        /*00d0*/ 	.word	0x0000b8e0


	//   ....[3]....
        /*00d4*/ 	.word	0x0000b970


	//   ....[4]....
        /*00d8*/ 	.word	0x0000b9a0


	//   ....[5]....
        /*00dc*/ 	.word	0x0000b9d0


	//   ....[6]....
        /*00e0*/ 	.word	0x0000bae0


	//   ....[7]....
        /*00e4*/ 	.word	0x0000bba0


	//   ....[8]....
        /*00e8*/ 	.word	0x0000bcc0


	//   ....[9]....
        /*00ec*/ 	.word	0x0000bd90


	//   ....[10]....
        /*00f0*/ 	.word	0x0000bdb0


	//   ....[11]....
        /*00f4*/ 	.word	0x0000be80


	//   ....[12]....
        /*00f8*/ 	.word	0x0000c070


	//   ....[13]....
        /*00fc*/ 	.word	0x0000c260


	//   ....[14]....
        /*0100*/ 	.word	0x0000c440


	//   ....[15]....
        /*0104*/ 	.word	0x0000c470


	//   ....[16]....
        /*0108*/ 	.word	0x0000c4a0


	//   ....[17]....
        /*010c*/ 	.word	0x0000c540


	//   ....[18]....
        /*0110*/ 	.word	0x0000c570


	//   ....[19]....
        /*0114*/ 	.word	0x0000c6e0


	//   ....[20]....
        /*0118*/ 	.word	0x0000c870


	//   ....[21]....
        /*011c*/ 	.word	0x0000ca30


	//   ....[22]....
        /*0120*/ 	.word	0x0000caf0


	//----- nvinfo : EIATTR_MAX_THREADS
	.align		4
.L_4763:
        /*0124*/ 	.byte	0x04, 0x05
        /*0126*/ 	.short	(.L_4765 - .L_4764)
.L_4764:
        /*0128*/ 	.word	0x00000080
        /*012c*/ 	.word	0x00000001
        /*0130*/ 	.word	0x00000001


	//----- nvinfo : EIATTR_CRS_STACK_SIZE
	.align		4
.L_4765:
        /*0134*/ 	.byte	0x04, 0x1e
        /*0136*/ 	.short	(.L_4767 - .L_4766)
.L_4766:
        /*0138*/ 	.word	0x00000000


	//----- nvinfo : EIATTR_CBANK_PARAM_SIZE
	.align		4
.L_4767:
        /*013c*/ 	.byte	0x03, 0x19
        /*013e*/ 	.short	0x0038


	//----- nvinfo : EIATTR_PARAM_CBANK
	.align		4
        /*0140*/ 	.byte	0x04, 0x0a
        /*0142*/ 	.short	(.L_4769 - .L_4768)
	.align		4
.L_4768:
        /*0144*/ 	.word	index@(.nv.constant0._ZN2at6native27unrolled_elementwise_kernelIZZZNS0_49_GLOBAL__N__b919a28f_16_Normalization_cu_5c38458736batch_norm_elementwise_backward_evalERKNS_6TensorES5_S5_S5_ENKUlvE0_clEvENKUlvE_clEvEUlddE_St5arrayIPcLm3EELi4E23TrivialOffsetCalculatorILi2EjESC_ILi1EjENS0_6memory12LoadWithCastILi2EEENSF_13StoreWithCastILi1EEEEEviT_T0_T2_T3_T4_T5_)
        /*0148*/ 	.short	0x0380
        /*014a*/ 	.short	0x0038


	//----- nvinfo : EIATTR_SW_WAR
	.align		4
.L_4769:
        /*014c*/ 	.byte	0x04, 0x36
        /*014e*/ 	.short	(.L_4771 - .L_4770)
.L_4770:
        /*0150*/ 	.word	0x00000008
.L_4771:


//--------------------- .nv.info._ZN2at6native18elementwise_kernelILi128ELi2EZNS0_22gpu_kernel_impl_nocastIZZZNS0_49_GLOBAL__N__b919a28f_16_Normalization_cu_5c38458736batch_norm_elementwise_backward_evalERKNS_6TensorES6_S6_S6_ENKUlvE0_clEvENKUlvE_clEvEUlddE_EEvRNS_18TensorIteratorBaseERKT_EUliE_EEviT1_ --------------------------
	.section	.nv.info._ZN2at6native18elementwise_kernelILi128ELi2EZNS0_22gpu_kernel_impl_nocastIZZZNS0_49_GLOBAL__N__b919a28f_16_Normalization_cu_5c38458736batch_norm_elementwise_backward_evalERKNS_6TensorES6_S6_S6_ENKUlvE0_clEvENKUlvE_clEvEUlddE_EEvRNS_18TensorIteratorBaseERKT_EUliE_EEviT1_,"",@"SHT_CUDA_INFO"
	.sectionflags	@""
	.align	4


	//----- nvinfo : EIATTR_CUDA_API_VERSION
	.align		4
        /*0000*/ 	.byte	0x04, 0x37
        /*0002*/ 	.short	(.L_4773 - .L_4772)
.L_4772:
        /*0004*/ 	.word	0x00000082


	//----- nvinfo : EIATTR_KPARAM_INFO
	.align		4
.L_4773:
        /*0008*/ 	.byte	0x04, 0x17
        /*000a*/ 	.short	(.L_4775 - .L_4774)
.L_4774:
        /*000c*/ 	.word	0x00000000
        /*0010*/ 	.short	0x0001
        /*0012*/ 	.short	0x0008
        /*0014*/ 	.byte	0x00, 0xf0, 0x21, 0x0a


	//----- nvinfo : EIATTR_KPARAM_INFO
	.align		4
.L_4775:
        /*0018*/ 	.byte	0x04, 0x17
        /*001a*/ 	.short	(.L_4777 - .L_4776)
.L_4776:
        /*001c*/ 	.word	0x00000000
        /*0020*/ 	.short	0x0000
        /*0022*/ 	.short	0x0000
        /*0024*/ 	.byte	0x00, 0xf0, 0x11, 0x00


	//----- nvinfo : EIATTR_SPARSE_MMA_MASK
	.align		4
.L_4777:
        /*0028*/ 	.byte	0x03, 0x50
        /*002a*/ 	.short	0x0000


	//----- nvinfo : EIATTR_MAXREG_COUNT
	.align		4
        /*002c*/ 	.byte	0x03, 0x1b
        /*002e*/ 	.short	0x0080


	//----- nvinfo : EIATTR_MERCURY_ISA_VERSION
	.align		4
        /*0030*/ 	.byte	0x03, 0x5f
        /*0032*/ 	.short	0x0101


	//----- nvinfo : EIATTR_VRC_CTA_INIT_COUNT
	.align		4
        /*0034*/ 	.byte	0x02, 0x4a
	.zero		1
	.zero		1


	//----- nvinfo : EIATTR_EXIT_INSTR_OFFSETS
	.align		4
        /*0038*/ 	.byte	0x04, 0x1c
        /*003a*/ 	.short	(.L_4779 - .L_4778)


	//   ....[0]....
.L_4778:
        /*003c*/ 	.word	0x00000170


	//   ....[1]....
        /*0040*/ 	.word	0x000001f0


	//   ....[2]....
        /*0044*/ 	.word	0x00001920


	//   ....[3]....
        /*0048*/ 	.word	0x00002fb0


	//----- nvinfo : EIATTR_MAX_THREADS
	.align		4
.L_4779:
        /*004c*/ 	.byte	0x04, 0x05
        /*004e*/ 	.short	(.L_4781 - .L_4780)
.L_4780:
        /*0050*/ 	.word	0x00000080
        /*0054*/ 	.word	0x00000001
        /*0058*/ 	.word	0x00000001


	//----- nvinfo : EIATTR_CRS_STACK_SIZE
	.align		4
.L_4781:
        /*005c*/ 	.byte	0x04, 0x1e
        /*005e*/ 	.short	(.L_4783 - .L_4782)
.L_4782:
        /*0060*/ 	.word	0x00000000


	//----- nvinfo : EIATTR_CBANK_PARAM_SIZE
	.align		4
.L_4783:
        /*0064*/ 	.byte	0x03, 0x19
        /*0066*/ 	.short	0x0290


	//----- nvinfo : EIATTR_PARAM_CBANK
	.align		4
        /*0068*/ 	.byte	0x04, 0x0a
        /*006a*/ 	.short	(.L_4785 - .L_4784)
	.align		4
.L_4784:
        /*006c*/ 	.word	index@(.nv.constant0._ZN2at6native18elementwise_kernelILi128ELi2EZNS0_22gpu_kernel_impl_nocastIZZZNS0_49_GLOBAL__N__b919a28f_16_Normalization_cu_5c38458736batch_norm_elementwise_backward_evalERKNS_6TensorES6_S6_S6_ENKUlvE0_clEvENKUlvE_clEvEUlddE_EEvRNS_18TensorIteratorBaseERKT_EUliE_EEviT1_)
        /*0070*/ 	.short	0x0380
        /*0072*/ 	.short	0x0290


	//----- nvinfo : EIATTR_SW_WAR
	.align		4
.L_4785:
        /*0074*/ 	.byte	0x04, 0x36
        /*0076*/ 	.short	(.L_4787 - .L_4786)
.L_4786:
        /*0078*/ 	.word	0x00000008
.L_4787:


//--------------------- .nv.info._ZN2at6native27unrolled_elementwise_kernelIZZZNS0_49_GLOBAL__N__b919a28f_16_Normalization_cu_5c38458736batch_norm_elementwise_backward_evalERKNS_6TensorES5_S5_S5_ENKUlvE0_clEvENKUlvE_clEvEUlddE_St5arrayIPcLm3EELi4E23TrivialOffsetCalculatorILi2EjESC_ILi1EjENS0_6memory15LoadWithoutCastENSF_16StoreWithoutCastEEEviT_T0_T2_T3_T4_T5_ --------------------------
	.section	.nv.info._ZN2at6native27unrolled_elementwise_kernelIZZZNS0_49_GLOBAL__N__b919a28f_16_Normalization_cu_5c38458736batch_norm_elementwise_backward_evalERKNS_6TensorES5_S5_S5_ENKUlvE0_clEvENKUlvE_clEvEUlddE_St5arrayIPcLm3EELi4E23TrivialOffsetCalculatorILi2EjESC_ILi1EjENS0_6memory15LoadWithoutCastENSF_16StoreWithoutCastEEEviT_T0_T2_T3_T4_T5_,"",@"SHT_CUDA_INFO"
	.sectionflags	@""
	.align	4


	//----- nvinfo : EIATTR_CUDA_API_VERSION
	.align		4
        /*0000*/ 	.byte	0x04, 0x37
        /*0002*/ 	.short	(.L_4789 - .L_4788)
.L_4788:
        /*0004*/ 	.word	0x00000082


	//----- nvinfo : EIATTR_KPARAM_INFO
	.align		4
.L_4789:
        /*0008*/ 	.byte	0x04, 0x17
        /*000a*/ 	.short	(.L_4791 - .L_4790)
.L_4790:
        /*000c*/ 	.word	0x00000000
        /*0010*/ 	.short	0x0006
        /*0012*/ 	.short	0x0023
        /*0014*/ 	.byte	0x00, 0xf0, 0x05, 0x00


	//----- nvinfo : EIATTR_KPARAM_INFO
	.align		4
.L_4791:
        /*0018*/ 	.byte	0x04, 0x17
        /*001a*/ 	.short	(.L_4793 - .L_4792)
.L_4792:
        /*001c*/ 	.word	0x00000000
        /*0020*/ 	.short	0x0005
        /*0022*/ 	.short	0x0022
        /*0024*/ 	.byte	0x00, 0xf0, 0x05, 0x00


	//----- nvinfo : EIATTR_KPARAM_INFO
	.align		4
.L_4793:
        /*0028*/ 	.byte	0x04, 0x17
        /*002a*/ 	.short	(.L_4795 - .L_4794)
.L_4794:
        /*002c*/ 	.word	0x00000000
        /*0030*/ 	.short	0x0004
        /*0032*/ 	.short	0x0021
        /*0034*/ 	.byte	0x00, 0xf0, 0x05, 0x00


	//----- nvinfo : EIATTR_KPARAM_INFO
	.align		4
.L_4795:
        /*0038*/ 	.byte	0x04, 0x17
        /*003a*/ 	.short	(.L_4797 - .L_4796)
.L_4796:
        /*003c*/ 	.word	0x00000000
        /*0040*/ 	.short	0x0003
        /*0042*/ 	.short	0x0020
        /*0044*/ 	.byte	0x00, 0xf0, 0x05, 0x00


	//----- nvinfo : EIATTR_KPARAM_INFO
	.align		4
.L_4797:
        /*0048*/ 	.byte	0x04, 0x17
        /*004a*/ 	.short	(.L_4799 - .L_4798)
.L_4798:
        /*004c*/ 	.word	0x00000000
        /*0050*/ 	.short	0x0002
        /*0052*/ 	.short	0x0008
        /*0054*/ 	.byte	0x00, 0xf0, 0x61, 0x00


	//----- nvinfo : EIATTR_KPARAM_INFO
	.align		4
.L_4799:
        /*0058*/ 	.byte	0x04, 0x17
        /*005a*/ 	.short	(.L_4801 - .L_4800)
.L_4800:
        /*005c*/ 	.word	0x00000000
        /*0060*/ 	.short	0x0001
        /*0062*/ 	.short	0x0004
        /*0064*/ 	.byte	0x00, 0xf0, 0x05, 0x00


	//----- nvinfo : EIATTR_KPARAM_INFO
	.align		4
.L_4801:
        /*0068*/ 	.byte	0x04, 0x17
        /*006a*/ 	.short	(.L_4803 - .L_4802)
.L_4802:
        /*006c*/ 	.word	0x00000000
        /*0070*/ 	.short	0x0000
        /*0072*/ 	.short	0x0000
        /*0074*/ 	.byte	0x00, 0xf0, 0x11, 0x00


	//----- nvinfo : EIATTR_SPARSE_MMA_MASK
	.align		4
.L_4803:
        /*0078*/ 	.byte	0x03, 0x50
        /*007a*/ 	.short	0x0000


	//----- nvinfo : EIATTR_MAXREG_COUNT
	.align		4
        /*007c*/ 	.byte	0x03, 0x1b
        /*007e*/ 	.short	0x00ff


	//----- nvinfo : EIATTR_MERCURY_ISA_VERSION
	.align		4
        /*0080*/ 	.byte	0x03, 0x5f
        /*0082*/ 	.short	0x0101


	//----- nvinfo : EIATTR_VRC_CTA_INIT_COUNT
	.align		4
        /*0084*/ 	.byte	0x02, 0x4a
	.zero		1
	.zero		1


	//----- nvinfo : EIATTR_EXIT_INSTR_OFFSETS
	.align		4
        /*0088*/ 	.byte	0x04, 0x1c
        /*008a*/ 	.short	(.L_4805 - .L_4804)


	//   ....[0]....
.L_4804:
        /*008c*/ 	.word	0x000005c0


	//   ....[1]....
        /*0090*/ 	.word	0x00000610


	//----- nvinfo : EIATTR_MAX_THREADS
	.align		4
.L_4805:
        /*0094*/ 	.byte	0x04, 0x05
        /*0096*/ 	.short	(.L_4807 - .L_4806)
.L_4806:
        /*0098*/ 	.word	0x00000080
        /*009c*/ 	.word	0x00000001
        /*00a0*/ 	.word	0x00000001


	//----- nvinfo : EIATTR_CRS_STACK_SIZE
	.align		4
.L_4807:
        /*00a4*/ 	.byte	0x04, 0x1e
        /*00a6*/ 	.short	(.L_4809 - .L_4808)
.L_4808:
        /*00a8*/ 	.word	0x00000000


	//----- nvinfo : EIATTR_CBANK_PARAM_SIZE
	.align		4
.L_4809:
        /*00ac*/ 	.byte	0x03, 0x19
        /*00ae*/ 	.short	0x0024


	//----- nvinfo : EIATTR_PARAM_CBANK
	.align		4
        /*00b0*/ 	.byte	0x04, 0x0a
        /*00b2*/ 	.short	(.L_4811 - .L_4810)
	.align		4
.L_4810:
        /*00b4*/ 	.word	index@(.nv.constant0._ZN2at6native27unrolled_elementwise_kernelIZZZNS0_49_GLOBAL__N__b919a28f_16_Normalization_cu_5c38458736batch_norm_elementwise_backward_evalERKNS_6TensorES5_S5_S5_ENKUlvE0_clEvENKUlvE_clEvEUlddE_St5arrayIPcLm3EELi4E23TrivialOffsetCalculatorILi2EjESC_ILi1EjENS0_6memory15LoadWithoutCastENSF_16StoreWithoutCastEEEviT_T0_T2_T3_T4_T5_)
        /*00b8*/ 	.short	0x0380
        /*00ba*/ 	.short	0x0024


	//----- nvinfo : EIATTR_SW_WAR
	.align		4
.L_4811:
        /*00bc*/ 	.byte	0x04, 0x36
        /*00be*/ 	.short	(.L_4813 - .L_4812)
.L_4812:
        /*00c0*/ 	.word	0x00000008
.L_4813:


//--------------------- .nv.info._ZN2at6native29vectorized_elementwise_kernelILi2EZZZNS0_49_GLOBAL__N__b919a28f_16_Normalization_cu_5c38458736batch_norm_elementwise_backward_evalERKNS_6TensorES5_S5_S5_ENKUlvE0_clEvENKUlvE_clEvEUlddE_St5arrayIPcLm3EEEEviT0_T1_ --------------------------
	.section	.nv.info._ZN2at6native29vectorized_elementwise_kernelILi2EZZZNS0_49_GLOBAL__N__b919a28f_16_Normalization_cu_5c38458736batch_norm_elementwise_backward_evalERKNS_6TensorES5_S5_S5_ENKUlvE0_clEvENKUlvE_clEvEUlddE_St5arrayIPcLm3EEEEviT0_T1_,"",@"SHT_CUDA_INFO"
	.sectionflags	@""
	.align	4


	//----- nvinfo : EIATTR_CUDA_API_VERSION
	.align		4
        /*0000*/ 	.byte	0x04, 0x37
        /*0002*/ 	.short	(.L_4815 - .L_4814)
.L_4814:
        /*0004*/ 	.word	0x00000082


	//----- nvinfo : EIATTR_KPARAM_INFO
	.align		4
.L_4815:
        /*0008*/ 	.byte	0x04, 0x17
        /*000a*/ 	.short	(.L_4817 - .L_4816)
.L_4816:
        /*000c*/ 	.word	0x00000000
        /*0010*/ 	.short	0x0002
        /*0012*/ 	.short	0x0008
        /*0014*/ 	.byte	0x00, 0xf0, 0x61, 0x00


	//----- nvinfo : EIATTR_KPARAM_INFO
	.align		4
.L_4817:
        /*0018*/ 	.byte	0x04, 0x17
        /*001a*/ 	.short	(.L_4819 - .L_4818)
.L_4818:
        /*001c*/ 	.word	0x00000000
        /*0020*/ 	.short	0x0001
        /*0022*/ 	.short	0x0004
        /*0024*/ 	.byte	0x00, 0xf0, 0x05, 0x00


	//----- nvinfo : EIATTR_KPARAM_INFO
	.align		4
.L_4819:
        /*0028*/ 	.byte	0x04, 0x17
        /*002a*/ 	.short	(.L_4821 - .L_4820)
.L_4820:
        /*002c*/ 	.word	0x00000000
        /*0030*/ 	.short	0x0000
        /*0032*/ 	.short	0x0000
        /*0034*/ 	.byte	0x00, 0xf0, 0x11, 0x00


	//----- nvinfo : EIATTR_SPARSE_MMA_MASK
	.align		4
.L_4821:
        /*0038*/ 	.byte	0x03, 0x50
        /*003a*/ 	.short	0x0000


	//----- nvinfo : EIATTR_MAXREG_COUNT
	.align		4
        /*003c*/ 	.byte	0x03, 0x1b
        /*003e*/ 	.short	0x00ff


	//----- nvinfo : EIATTR_MERCURY_ISA_VERSION
	.align		4
        /*0040*/ 	.byte	0x03, 0x5f
        /*0042*/ 	.short	0x0101


	//----- nvinfo : EIATTR_VRC_CTA_INIT_COUNT
	.align		4
        /*0044*/ 	.byte	0x02, 0x4a
	.zero		1
	.zero		1


	//----- nvinfo : EIATTR_EXIT_INSTR_OFFSETS
	.align		4
        /*0048*/ 	.byte	0x04, 0x1c
        /*004a*/ 	.short	(.L_4823 - .L_4822)


	//   ....[0]....
.L_4822:
        /*004c*/ 	.word	0x00000ba0


	//   ....[1]....
        /*0050*/ 	.word	0x00000bf0


	//   ....[2]....
        /*0054*/ 	.word	0x00000fa0


	//----- nvinfo : EIATTR_MAX_THREADS
	.align		4
.L_4823:
        /*0058*/ 	.byte	0x04, 0x05
        /*005a*/ 	.short	(.L_4825 - .L_4824)
.L_4824:
        /*005c*/ 	.word	0x00000080
        /*0060*/ 	.word	0x00000001
        /*0064*/ 	.word	0x00000001


	//----- nvinfo : EIATTR_CRS_STACK_SIZE
	.align		4
.L_4825:
        /*0068*/ 	.byte	0x04, 0x1e
        /*006a*/ 	.short	(.L_4827 - .L_4826)
.L_4826:
        /*006c*/ 	.word	0x00000000


	//----- nvinfo : EIATTR_CBANK_PARAM_SIZE
	.align		4
.L_4827:
        /*0070*/ 	.byte	0x03, 0x19
        /*0072*/ 	.short	0x0020


	//----- nvinfo : EIATTR_PARAM_CBANK
	.align		4
        /*0074*/ 	.byte	0x04, 0x0a
        /*0076*/ 	.short	(.L_4829 - .L_4828)
	.align		4
.L_4828:
        /*0078*/ 	.word	index@(.nv.constant0._ZN2at6native29vectorized_elementwise_kernelILi2EZZZNS0_49_GLOBAL__N__b919a28f_16_Normalization_cu_5c38458736batch_norm_elementwise_backward_evalERKNS_6TensorES5_S5_S5_ENKUlvE0_clEvENKUlvE_clEvEUlddE_St5arrayIPcLm3EEEEviT0_T1_)
        /*007c*/ 	.short	0x0380
        /*007e*/ 	.short	0x0020


	//----- nvinfo : EIATTR_SW_WAR
	.align		4
.L_4829:
        /*0080*/ 	.byte	0x04, 0x36
        /*0082*/ 	.short	(.L_4831 - .L_4830)
.L_4830:
        /*0084*/ 	.word	0x00000008
.L_4831:


//--------------------- .nv.info._ZN2at6native29vectorized_elementwise_kernelILi4EZZZNS0_49_GLOBAL__N__b919a28f_16_Normalization_cu_5c38458736batch_norm_elementwise_backward_evalERKNS_6TensorES5_S5_S5_ENKUlvE0_clEvENKUlvE_clEvEUlddE_St5arrayIPcLm3EEEEviT0_T1_ --------------------------
	.section	.nv.info._ZN2at6native29vectorized_elementwise_kernelILi4EZZZNS0_49_GLOBAL__N__b919a28f_16_Normalization_cu_5c38458736batch_norm_elementwise_backward_evalERKNS_6TensorES5_S5_S5_ENKUlvE0_clEvENKUlvE_clEvEUlddE_St5arrayIPcLm3EEEEviT0_T1_,"",@"SHT_CUDA_INFO"
	.sectionflags	@""
	.align	4


	//----- nvinfo : EIATTR_CUDA_API_VERSION
	.align		4
        /*0000*/ 	.byte	0x04, 0x37
        /*0002*/ 	.short	(.L_4833 - .L_4832)
.L_4832:
        /*0004*/ 	.word	0x00000082


	//----- nvinfo : EIATTR_KPARAM_INFO
	.align		4
.L_4833:
        /*0008*/ 	.byte	0x04, 0x17
        /*000a*/ 	.short	(.L_4835 - .L_4834)
.L_4834:
        /*000c*/ 	.word	0x00000000
        /*0010*/ 	.short	0x0002
        /*0012*/ 	.short	0x0008
        /*0014*/ 	.byte	0x00, 0xf0, 0x61, 0x00


	//----- nvinfo : EIATTR_KPARAM_INFO
	.align		4
.L_4835:
        /*0018*/ 	.byte	0x04, 0x17
        /*001a*/ 	.short	(.L_4837 - .L_4836)
.L_4836:
        /*001c*/ 	.word	0x00000000
        /*0020*/ 	.short	0x0001
        /*0022*/ 	.short	0x0004
        /*0024*/ 	.byte	0x00, 0xf0, 0x05, 0x00


	//----- nvinfo : EIATTR_KPARAM_INFO
	.align		4
.L_4837:
        /*0028*/ 	.byte	0x04, 0x17
        /*002a*/ 	.short	(.L_4839 - .L_4838)
.L_4838:
        /*002c*/ 	.word	0x00000000
        /*0030*/ 	.short	0x0000
        /*0032*/ 	.short	0x0000
        /*0034*/ 	.byte	0x00, 0xf0, 0x11, 0x00


	//----- nvinfo : EIATTR_SPARSE_MMA_MASK
	.align		4
.L_4839:
        /*0038*/ 	.byte	0x03, 0x50
        /*003a*/ 	.short	0x0000


	//----- nvinfo : EIATTR_MAXREG_COUNT
	.align		4
        /*003c*/ 	.byte	0x03, 0x1b
        /*003e*/ 	.short	0x00ff


	//----- nvinfo : EIATTR_MERCURY_ISA_VERSION
	.align		4
        /*0040*/ 	.byte	0x03, 0x5f
        /*0042*/ 	.short	0x0101


	//----- nvinfo : EIATTR_VRC_CTA_INIT_COUNT
	.align		4
        /*0044*/ 	.byte	0x02, 0x4a
	.zero		1
	.zero		1


	//----- nvinfo : EIATTR_EXIT_INSTR_OFFSETS
	.align		4
        /*0048*/ 	.byte	0x04, 0x1c
        /*004a*/ 	.short	(.L_4841 - .L_4840)


	//   ....[0]....
.L_4840:
        /*004c*/ 	.word	0x00000ba0


	//   ....[1]....
        /*0050*/ 	.word	0x00000bf0


	//   ....[2]....
        /*0054*/ 	.word	0x00000f40


	//----- nvinfo : EIATTR_MAX_THREADS
	.align		4
.L_4841:
        /*0058*/ 	.byte	0x04, 0x05
        /*005a*/ 	.short	(.L_4843 - .L_4842)
.L_4842:
        /*005c*/ 	.word	0x00000080
        /*0060*/ 	.word	0x00000001
        /*0064*/ 	.word	0x00000001


	//----- nvinfo : EIATTR_CRS_STACK_SIZE
	.align		4
.L_4843:
        /*0068*/ 	.byte	0x04, 0x1e
        /*006a*/ 	.short	(.L_4845 - .L_4844)
.L_4844:
        /*006c*/ 	.word	0x00000000


	//----- nvinfo : EIATTR_CBANK_PARAM_SIZE
	.align		4
.L_4845:
        /*0070*/ 	.byte	0x03, 0x19
        /*0072*/ 	.short	0x0020


	//----- nvinfo : EIATTR_PARAM_CBANK
	.align		4
        /*0074*/ 	.byte	0x04, 0x0a
        /*0076*/ 	.short	(.L_4847 - .L_4846)
	.align		4
.L_4846:
        /*0078*/ 	.word	index@(.nv.constant0._ZN2at6native29vectorized_elementwise_kernelILi4EZZZNS0_49_GLOBAL__N__b919a28f_16_Normalization_cu_5c38458736batch_norm_elementwise_backward_evalERKNS_6TensorES5_S5_S5_ENKUlvE0_clEvENKUlvE_clEvEUlddE_St5arrayIPcLm3EEEEviT0_T1_)
        /*007c*/ 	.short	0x0380
        /*007e*/ 	.short	0x0020


	//----- nvinfo : EIATTR_SW_WAR
	.align		4
.L_4847:
        /*0080*/ 	.byte	0x04, 0x36
        /*0082*/ 	.short	(.L_4849 - .L_4848)
.L_4848:
        /*0084*/ 	.word	0x00000008
.L_4849:


//--------------------- .nv.info._ZN2at6native29vectorized_elementwise_kernelILi8EZZZNS0_49_GLOBAL__N__b919a28f_16_Normalization_cu_5c38458736batch_norm_elementwise_backward_evalERKNS_6TensorES5_S5_S5_ENKUlvE0_clEvENKUlvE_clEvEUlddE_St5arrayIPcLm3EEEEviT0_T1_ --------------------------
	.section	.nv.info._ZN2at6native29vectorized_elementwise_kernelILi8EZZZNS0_49_GLOBAL__N__b919a28f_16_Normalization_cu_5c38458736batch_norm_elementwise_backward_evalERKNS_6TensorES5_S5_S5_ENKUlvE0_clEvENKUlvE_clEvEUlddE_St5arrayIPcLm3EEEEviT0_T1_,"",@"SHT_CUDA_INFO"
	.sectionflags	@""
	.align	4


	//----- nvinfo : EIATTR_CUDA_API_VERSION
	.align		4
        /*0000*/ 	.byte	0x04, 0x37
        /*0002*/ 	.short	(.L_4851 - .L_4850)
.L_4850:
        /*0004*/ 	.word	0x00000082


	//----- nvinfo : EIATTR_KPARAM_INFO
	.align		4
.L_4851:
        /*0008*/ 	.byte	0x04, 0x17
        /*000a*/ 	.short	(.L_4853 - .L_4852)
.L_4852:
        /*000c*/ 	.word	0x00000000
        /*0010*/ 	.short	0x0002
        /*0012*/ 	.short	0x0008
        /*0014*/ 	.byte	0x00, 0xf0, 0x61, 0x00


	//----- nvinfo : EIATTR_KPARAM_INFO
	.align		4
.L_4853:
        /*0018*/ 	.byte	0x04, 0x17
        /*001a*/ 	.short	(.L_4855 - .L_4854)
.L_4854:
        /*001c*/ 	.word	0x00000000
        /*0020*/ 	.short	0x0001
        /*0022*/ 	.short	0x0004
        /*0024*/ 	.byte	0x00, 0xf0, 0x05, 0x00


	//----- nvinfo : EIATTR_KPARAM_INFO
	.align		4
.L_4855:
        /*0028*/ 	.byte	0x04, 0x17
        /*002a*/ 	.short	(.L_4857 - .L_4856)
.L_4856:
        /*002c*/ 	.word	0x00000000
        /*0030*/ 	.short	0x0000
        /*0032*/ 	.short	0x0000
        /*0034*/ 	.byte	0x00, 0xf0, 0x11, 0x00


	//----- nvinfo : EIATTR_SPARSE_MMA_MASK
	.align		4
.L_4857:
        /*0038*/ 	.byte	0x03, 0x50
        /*003a*/ 	.short	0x0000


	//----- nvinfo : EIATTR_MAXREG_COUNT
	.align		4
        /*003c*/ 	.byte	0x03, 0x1b
        /*003e*/ 	.short	0x00ff


	//----- nvinfo : EIATTR_MERCURY_ISA_VERSION
	.align		4
        /*0040*/ 	.byte	0x03, 0x5f
        /*0042*/ 	.short	0x0101


	//----- nvinfo : EIATTR_VRC_CTA_INIT_COUNT
	.align		4
        /*0044*/ 	.byte	0x02, 0x4a
	.zero		1
	.zero		1


	//----- nvinfo : EIATTR_EXIT_INSTR_OFFSETS
	.align		4
        /*0048*/ 	.byte	0x04, 0x1c
        /*004a*/ 	.short	(.L_4859 - .L_4858)


	//   ....[0]....
.L_4858:
        /*004c*/ 	.word	0x00000010


	//----- nvinfo : EIATTR_MAX_THREADS
	.align		4
.L_4859:
        /*0050*/ 	.byte	0x04, 0x05
        /*0052*/ 	.short	(.L_4861 - .L_4860)
.L_4860:
        /*0054*/ 	.word	0x00000080
        /*0058*/ 	.word	0x00000001
        /*005c*/ 	.word	0x00000001


	//----- nvinfo : EIATTR_CBANK_PARAM_SIZE
	.align		4
.L_4861:
        /*0060*/ 	.byte	0x03, 0x19
        /*0062*/ 	.short	0x0020


	//----- nvinfo : EIATTR_PARAM_CBANK
	.align		4
        /*0064*/ 	.byte	0x04, 0x0a
        /*0066*/ 	.short	(.L_4863 - .L_4862)
	.align		4
.L_4862:
        /*0068*/ 	.word	index@(.nv.constant0._ZN2at6native29vectorized_elementwise_kernelILi8EZZZNS0_49_GLOBAL__N__b919a28f_16_Normalization_cu_5c38458736batch_norm_elementwise_backward_evalERKNS_6TensorES5_S5_S5_ENKUlvE0_clEvENKUlvE_clEvEUlddE_St5arrayIPcLm3EEEEviT0_T1_)
        /*006c*/ 	.short	0x0380
        /*006e*/ 	.short	0x0020


	//----- nvinfo : EIATTR_SW_WAR
	.align		4
.L_4863:
        /*0070*/ 	.byte	0x04, 0x36
        /*0072*/ 	.short	(.L_4865 - .L_4864)
.L_4864:
        /*0074*/ 	.word	0x00000008
.L_4865:


//--------------------- .nv.info._ZN2at6native18elementwise_kernelILi128ELi4EZNS0_15gpu_kernel_implIZZZNS0_49_GLOBAL__N__b919a28f_16_Normalization_cu_5c38458736batch_norm_elementwise_backward_evalERKNS_6TensorES6_S6_S6_ENKUlvE_clEvENKUlvE2_clEvEUlN3c108BFloat16EffE_EEvRNS_18TensorIteratorBaseERKT_EUliE_EEviT1_ --------------------------
	.section	.nv.info._ZN2at6native18elementwise_kernelILi128ELi4EZNS0_15gpu_kernel_implIZZZNS0_49_GLOBAL__N__b919a28f_16_Normalization_cu_5c38458736batch_norm_elementwise_backward_evalERKNS_6TensorES6_S6_S6_ENKUlvE_clEvENKUlvE2_clEvEUlN3c108BFloat16EffE_EEvRNS_18TensorIteratorBaseERKT_EUliE_EEviT1_,"",@"SHT_CUDA_INFO"
	.sectionflags	@""
	.align	4


	//----- nvinfo : EIATTR_CUDA_API_VERSION
	.align		4
        /*0000*/ 	.byte	0x04, 0x37
        /*0002*/ 	.short	(.L_4867 - .L_4866)
.L_4866:
        /*0004*/ 	.word	0x00000082


	//----- nvinfo : EIATTR_KPARAM_INFO
	.align		4
.L_4867:
        /*0008*/ 	.byte	0x04, 0x17
        /*000a*/ 	.short	(.L_4869 - .L_4868)
.L_4868:
        /*000c*/ 	.word	0x00000000
        /*0010*/ 	.short	0x0001
        /*0012*/ 	.short	0x0008
        /*0014*/ 	.byte	0x00, 0xf0, 0xc1, 0x0b


	//----- nvinfo : EIATTR_KPARAM_INFO
	.align		4
.L_4869:
        /*0018*/ 	.byte	0x04, 0x17
        /*001a*/ 	.short	(.L_4871 - .L_4870)
.L_4870:
        /*001c*/ 	.word	0x00000000
        /*0020*/ 	.short	0x0000
        /*0022*/ 	.short	0x0000
        /*0024*/ 	.byte	0x00, 0xf0, 0x11, 0x00


	//----- nvinfo : EIATTR_SPARSE_MMA_MASK
	.align		4
.L_4871:
        /*0028*/ 	.byte	0x03, 0x50
        /*002a*/ 	.short	0x0000


	//----- nvinfo : EIATTR_MAXREG_COUNT
	.align		4
        /*002c*/ 	.byte	0x03, 0x1b
        /*002e*/ 	.short	0x0080


	//----- nvinfo : EIATTR_EXTERNS
	.align		4
        /*0030*/ 	.byte	0x04, 0x0f
        /*0032*/ 	.short	(.L_4873 - .L_4872)


	//   ....[0]....
	.align		4
.L_4872:
        /*0034*/ 	.word	index@(__assertfail)


	//----- nvinfo : EIATTR_MERCURY_ISA_VERSION
	.align		4
.L_4873:
        /*0038*/ 	.byte	0x03, 0x5f
        /*003a*/ 	.short	0x0101


	//----- nvinfo : EIATTR_VRC_CTA_INIT_COUNT
	.align		4
        /*003c*/ 	.byte	0x02, 0x4a
	.zero		1
	.zero		1


	//----- nvinfo : EIATTR_SYSCALL_OFFSETS
	.align		4
        /*0040*/ 	.byte	0x04, 0x46
        /*0042*/ 	.short	(.L_4875 - .L_4874)


	//   ....[0]....
.L_4874:
        /*0044*/ 	.word	0x00002860


	//   ....[1]....
        /*0048*/ 	.word	0x00003740


	//   ....[2]....
        /*004c*/ 	.word	0x000045b0


	//   ....[3]....
        /*0050*/ 	.word	0x00005490


	//   ....[4]....
        /*0054*/ 	.word	0x00007e80


	//   ....[5]....
        /*0058*/ 	.word	0x00008d20


	//   ....[6]....
        /*005c*/ 	.word	0x00009b90


	//   ....[7]....
        /*0060*/ 	.word	0x0000a8f0


	//   ....[8]....
        /*0064*/ 	.word	0x0000d3d0


	//   ....[9]....
        /*0068*/ 	.word	0x0000e270


	//   ....[10]....
        /*006c*/ 	.word	0x0000f0e0


	//   ....[11]....
        /*0070*/ 	.word	0x0000fe40


	//   ....[12]....
        /*0074*/ 	.word	0x00012940


	//   ....[13]....
        /*0078*/ 	.word	0x000137e0


	//   ....[14]....
        /*007c*/ 	.word	0x00014650


	//   ....[15]....
        /*0080*/ 	.word	0x00015380


	//----- nvinfo : EIATTR_EXIT_INSTR_OFFSETS
	.align		4
.L_4875:
        /*0084*/ 	.byte	0x04, 0x1c
        /*0086*/ 	.short	(.L_4877 - .L_4876)


	//   ....[0]....
.L_4876:
        /*0088*/ 	.word	0x00010100


	//   ....[1]....
        /*008c*/ 	.word	0x00014800


	//   ....[2]....
        /*0090*/ 	.word	0x00014840


	//   ....[3]....
        /*0094*/ 	.word	0x000148e0


	//   ....[4]....
        /*0098*/ 	.word	0x00014920


	//   ....[5]....
        /*009c*/ 	.word	0x00014960


	//   ....[6]....
        /*00a0*/ 	.word	0x000149f0


	//   ....[7]....
        /*00a4*/ 	.word	0x00014a30


	//   ....[8]....
        /*00a8*/ 	.word	0x00014ad0


	//   ....[9]....
        /*00ac*/ 	.word	0x00014b20


	//   ....[10]....
        /*00b0*/ 	.word	0x00014b70


	//   ....[11]....
        /*00b4*/ 	.word	0x00014c50


	//   ....[12]....
        /*00b8*/ 	.word	0x00014dc0


	//   ....[13]....
        /*00bc*/ 	.word	0x00014f30


	//   ....[14]....
        /*00c0*/ 	.word	0x00015090


	//   ....[15]....
        /*00c4*/ 	.word	0x000150d0


	//   ....[16]....
        /*00c8*/ 	.word	0x00015110


	//   ....[17]....
        /*00cc*/ 	.word	0x000151c0


	//   ....[18]....
        /*00d0*/ 	.word	0x00015220


	//   ....[19]....
        /*00d4*/ 	.word	0x00015390


	//   ....[20]....
        /*00d8*/ 	.word	0x000154a0


	//   ....[21]....
        /*00dc*/ 	.word	0x000155e0


	//   ....[22]....
        /*00e0*/ 	.word	0x00015600


	//----- nvinfo : EIATTR_MAX_THREADS
	.align		4
.L_4877:
        /*00e4*/ 	.byte	0x04, 0x05
        /*00e6*/ 	.short	(.L_4879 - .L_4878)
.L_4878:
        /*00e8*/ 	.word	0x00000080
        /*00ec*/ 	.word	0x00000001
        /*00f0*/ 	.word	0x00000001


	//----- nvinfo : EIATTR_CRS_STACK_SIZE
	.align		4
.L_4879:
        /*00f4*/ 	.byte	0x04, 0x1e
        /*00f6*/ 	.short	(.L_4881 - .L_4880)
.L_4880:
        /*00f8*/ 	.word	0x00000000


	//----- nvinfo : EIATTR_CBANK_PARAM_SIZE
	.align		4
.L_4881:
        /*00fc*/ 	.byte	0x03, 0x19
        /*00fe*/ 	.short	0x02f8


	//----- nvinfo : EIATTR_PARAM_CBANK
	.align		4
        /*0100*/ 	.byte	0x04, 0x0a
        /*0102*/ 	.short	(.L_4883 - .L_4882)
	.align		4
.L_4882:
        /*0104*/ 	.word	index@(.nv.constant0._ZN2at6native18elementwise_kernelILi128ELi4EZNS0_15gpu_kernel_implIZZZNS0_49_GLOBAL__N__b919a28f_16_Normalization_cu_5c38458736batch_norm_elementwise_backward_evalERKNS_6TensorES6_S6_S6_ENKUlvE_clEvENKUlvE2_clEvEUlN3c108BFloat16EffE_EEvRNS_18TensorIteratorBaseERKT_EUliE_EEviT1_)
        /*0108*/ 	.short	0x0380
        /*010a*/ 	.short	0x02f8


	//----- nvinfo : EIATTR_SW_WAR
	.align		4
.L_4883:
        /*010c*/ 	.byte	0x04, 0x36
        /*010e*/ 	.short	(.L_4885 - .L_4884)
.L_4884:
        /*0110*/ 	.word	0x00000008
.L_4885:


//--------------------- .nv.info._ZN2at6native27unrolled_elementwise_kernelIZZZNS0_49_GLOBAL__N__b919a28f_16_Normalization_cu_5c38458736batch_norm_elementwise_backward_evalERKNS_6TensorES5_S5_S5_ENKUlvE_clEvENKUlvE2_clEvEUlN3c108BFloat16EffE_St5arrayIPcLm4EELi4E23TrivialOffsetCalculatorILi3EjESE_ILi1EjENS0_6memory12LoadWithCastILi3EEENSH_13StoreWithCastILi1EEEEEviT_T0_T2_T3_T4_T5_ --------------------------
	.section	.nv.info._ZN2at6native27unrolled_elementwise_kernelIZZZNS0_49_GLOBAL__N__b919a28f_16_Normalization_cu_5c38458736batch_norm_elementwise_backward_evalERKNS_6TensorES5_S5_S5_ENKUlvE_clEvENKUlvE2_clEvEUlN3c108BFloat16EffE_St5arrayIPcLm4EELi4E23TrivialOffsetCalculatorILi3EjESE_ILi1EjENS0_6memory12LoadWithCastILi3EEENSH_13StoreWithCastILi1EEEEEviT_T0_T2_T3_T4_T5_,"",@"SHT_CUDA_INFO"
	.sectionflags	@""
	.align	4


	//----- nvinfo : EIATTR_CUDA_API_VERSION
	.align		4
        /*0000*/ 	.byte	0x04, 0x37
        /*0002*/ 	.short	(.L_4887 - .L_4886)
.L_4886:
        /*0004*/ 	.word	0x00000082


	//----- nvinfo : EIATTR_KPARAM_INFO
	.align		4
.L_4887:
        /*0008*/ 	.byte	0x04, 0x17
        /*000a*/ 	.short	(.L_4889 - .L_4888)
.L_4888:
        /*000c*/ 	.word	0x00000000
        /*0010*/ 	.short	0x0006
        /*0012*/ 	.short	0x003c
        /*0014*/ 	.byte	0x00, 0xf0, 0x21, 0x00


	//----- nvinfo : EIATTR_KPARAM_INFO
	.align		4
.L_4889:
        /*0018*/ 	.byte	0x04, 0x17
        /*001a*/ 	.short	(.L_4891 - .L_4890)
.L_4890:
        /*001c*/ 	.word	0x00000000
        /*0020*/ 	.short	0x0005
        /*0022*/ 	.short	0x002c
        /*0024*/ 	.byte	0x00, 0xf0, 0x41, 0x00


	//----- nvinfo : EIATTR_KPARAM_INFO
	.align		4
.L_4891:
        /*0028*/ 	.byte	0x04, 0x17
        /*002a*/ 	.short	(.L_4893 - .L_4892)
.L_4892:
        /*002c*/ 	.word	0x00000000
        /*0030*/ 	.short	0x0004
        /*0032*/ 	.short	0x0029
        /*0034*/ 	.byte	0x00, 0xf0, 0x05, 0x00


	//----- nvinfo : EIATTR_KPARAM_INFO
	.align		4
.L_4893:
        /*0038*/ 	.byte	0x04, 0x17
        /*003a*/ 	.short	(.L_4895 - .L_4894)
.L_4894:
        /*003c*/ 	.word	0x00000000
        /*0040*/ 	.short	0x0003
        /*0042*/ 	.short	0x0028
        /*0044*/ 	.byte	0x00, 0xf0, 0x05, 0x00


	//----- nvinfo : EIATTR_KPARAM_INFO
	.align		4
.L_4895:
        /*0048*/ 	.byte	0x04, 0x17
        /*004a*/ 	.short	(.L_4897 - .L_4896)
.L_4896:
        /*004c*/ 	.word	0x00000000
        /*0050*/ 	.short	0x0002
        /*0052*/ 	.short	0x0008
        /*0054*/ 	.byte	0x00, 0xf0, 0x81, 0x00


	//----- nvinfo : EIATTR_KPARAM_INFO
	.align		4
.L_4897:
        /*0058*/ 	.byte	0x04, 0x17
        /*005a*/ 	.short	(.L_4899 - .L_4898)
.L_4898:
        /*005c*/ 	.word	0x00000000
        /*0060*/ 	.short	0x0001
        /*0062*/ 	.short	0x0004
        /*0064*/ 	.byte	0x00, 0xf0, 0x05, 0x00


	//----- nvinfo : EIATTR_KPARAM_INFO
	.align		4
.L_4899:
        /*0068*/ 	.byte	0x04, 0x17
        /*006a*/ 	.short	(.L_4901 - .L_4900)
.L_4900:
        /*006c*/ 	.word	0x00000000
        /*0070*/ 	.short	0x0000
        /*0072*/ 	.short	0x0000
        /*0074*/ 	.byte	0x00, 0xf0, 0x11, 0x00


	//----- nvinfo : EIATTR_SPARSE_MMA_MASK
	.align		4
.L_4901:
        /*0078*/ 	.byte	0x03, 0x50
        /*007a*/ 	.short	0x0000


	//----- nvinfo : EIATTR_MAXREG_COUNT
	.align		4
        /*007c*/ 	.byte	0x03, 0x1b
        /*007e*/ 	.short	0x00ff


	//----- nvinfo : EIATTR_EXTERNS
	.align		4
        /*0080*/ 	.byte	0x04, 0x0f
        /*0082*/ 	.short	(.L_4903 - .L_4902)


	//   ....[0]....
	.align		4
.L_4902:
        /*0084*/ 	.word	index@(__assertfail)


	//----- nvinfo : EIATTR_MERCURY_ISA_VERSION
	.align		4
.L_4903:
        /*0088*/ 	.byte	0x03, 0x5f
        /*008a*/ 	.short	0x0101


	//----- nvinfo : EIATTR_VRC_CTA_INIT_COUNT
	.align		4
        /*008c*/ 	.byte	0x02, 0x4a
	.zero		1
	.zero		1


	//----- nvinfo : EIATTR_SYSCALL_OFFSETS
	.align		4
        /*0090*/ 	.byte	0x04, 0x46
        /*0092*/ 	.short	(.L_4905 - .L_4904)


	//   ....[0]....
.L_4904:
        /*0094*/ 	.word	0x000010c0


	//   ....[1]....
        /*0098*/ 	.word	0x00001fc0


	//   ....[2]....
        /*009c*/ 	.word	0x00002e60


	//   ....[3]....
        /*00a0*/ 	.word	0x00004070


	//   ....[4]....
        /*00a4*/ 	.word	0x00004f30


	//   ....[5]....
        /*00a8*/ 	.word	0x00005dc0


	//   ....[6]....
        /*00ac*/ 	.word	0x00006f50


	//   ....[7]....
        /*00b0*/ 	.word	0x00007e20


	//   ....[8]....
        /*00b4*/ 	.word	0x00008cc0


	//   ....[9]....
        /*00b8*/ 	.word	0x00009e50


	//   ....[10]....
        /*00bc*/ 	.word	0x0000ad20


	//   ....[11]....
        /*00c0*/ 	.word	0x0000bb90


	//   ....[12]....
        /*00c4*/ 	.word	0x0000ccc0


	//   ....[13]....
        /*00c8*/ 	.word	0x0000dba0


	//   ....[14]....
        /*00cc*/ 	.word	0x0000eb20


	//   ....[15]....
        /*00d0*/ 	.word	0x0000faa0


	//----- nvinfo : EIATTR_EXIT_INSTR_OFFSETS
	.align		4
.L_4905:
        /*00d4*/ 	.byte	0x04, 0x1c
        /*00d6*/ 	.short	(.L_4907 - .L_4906)


	//   ....[0]....
.L_4906:
        /*00d8*/ 	.word	0x0000edd0


	//   ....[1]....
        /*00dc*/ 	.word	0x0000ef20


	//   ....[2]....
        /*00e0*/ 	.word	0x0000ef60


	//   ....[3]....
        /*00e4*/ 	.word	0x0000f000


	//   ....[4]....
        /*00e8*/ 	.word	0x0000f040


	//   ....[5]....
        /*00ec*/ 	.word	0x0000f080


	//   ....[6]....
        /*00f0*/ 	.word	0x0000f110


	//   ....[7]....
        /*00f4*/ 	.word	0x0000f150


	//   ....[8]....
        /*00f8*/ 	.word	0x0000f1f0


	//   ....[9]....
        /*00fc*/ 	.word	0x0000f240


	//   ....[10]....
        /*0100*/ 	.word	0x0000f290


	//   ....[11]....
        /*0104*/ 	.word	0x0000f370


	//   ....[12]....
        /*0108*/ 	.word	0x0000f4e0


	//   ....[13]....
        /*010c*/ 	.word	0x0000f650


	//   ....[14]....
        /*0110*/ 	.word	0x0000f7b0


	//   ....[15]....
        /*0114*/ 	.word	0x0000f7f0


	//   ....[16]....
        /*0118*/ 	.word	0x0000f830


	//   ....[17]....
        /*011c*/ 	.word	0x0000f8e0


	//   ....[18]....
        /*0120*/ 	.word	0x0000f940


	//   ....[19]....
        /*0124*/ 	.word	0x0000fab0


	//   ....[20]....
        /*0128*/ 	.word	0x0000fbc0


	//   ....[21]....
        /*012c*/ 	.word	0x0000fd00


	//   ....[22]....
        /*0130*/ 	.word	0x0000fd20


	//----- nvinfo : EIATTR_MAX_THREADS
	.align		4
.L_4907:
        /*0134*/ 	.byte	0x04, 0x05
        /*0136*/ 	.short	(.L_4909 - .L_4908)
.L_4908:
        /*0138*/ 	.word	0x00000080
        /*013c*/ 	.word	0x00000001
        /*0140*/ 	.word	0x00000001


	//----- nvinfo : EIATTR_CRS_STACK_SIZE
	.align		4
.L_4909:
        /*0144*/ 	.byte	0x04, 0x1e
        /*0146*/ 	.short	(.L_4911 - .L_4910)
.L_4910:
        /*0148*/ 	.word	0x00000000


	//----- nvinfo : EIATTR_CBANK_PARAM_SIZE
	.align		4
.L_4911:
        /*014c*/ 	.byte	0x03, 0x19
        /*014e*/ 	.short	0x0044


	//----- nvinfo : EIATTR_PARAM_CBANK
	.align		4
        /*0150*/ 	.byte	0x04, 0x0a
        /*0152*/ 	.short	(.L_4913 - .L_4912)
	.align		4
.L_4912:
        /*0154*/ 	.word	index@(.nv.constant0._ZN2at6native27unrolled_elementwise_kernelIZZZNS0_49_GLOBAL__N__b919a28f_16_Normalization_cu_5c38458736batch_norm_elementwise_backward_evalERKNS_6TensorES5_S5_S5_ENKUlvE_clEvENKUlvE2_clEvEUlN3c108BFloat16EffE_St5arrayIPcLm4EELi4E23TrivialOffsetCalculatorILi3EjESE_ILi1EjENS0_6memory12LoadWithCastILi3EEENSH_13StoreWithCastILi1EEEEEviT_T0_T2_T3_T4_T5_)
        /*0158*/ 	.short	0x0380
        /*015a*/ 	.short	0x0044


	//----- nvinfo : EIATTR_SW_WAR
	.align		4
.L_4913:
        /*015c*/ 	.byte	0x04, 0x36
        /*015e*/ 	.short	(.L_4915 - .L_4914)
.L_4914:
        /*0160*/ 	.word	0x00000008
.L_4915:


//--------------------- .nv.info._ZN2at6native18elementwise_kernelILi128ELi4EZNS0_22gpu_kernel_impl_nocastIZZZNS0_49_GLOBAL__N__b919a28f_16_Normalization_cu_5c38458736batch_norm_elementwise_backward_evalERKNS_6TensorES6_S6_S6_ENKUlvE_clEvENKUlvE2_clEvEUlN3c108BFloat16EffE_EEvRNS_18TensorIteratorBaseERKT_EUliE_EEviT1_ --------------------------
	.section	.nv.info._ZN2at6native18elementwise_kernelILi128ELi4EZNS0_22gpu_kernel_impl_nocastIZZZNS0_49_GLOBAL__N__b919a28f_16_Normalization_cu_5c38458736batch_norm_elementwise_backward_evalERKNS_6TensorES6_S6_S6_ENKUlvE_clEvENKUlvE2_clEvEUlN3c108BFloat16EffE_EEvRNS_18TensorIteratorBaseERKT_EUliE_EEviT1_,"",@"SHT_CUDA_INFO"
	.sectionflags	@""
	.align	4


	//----- nvinfo : EIATTR_CUDA_API_VERSION
	.align		4
        /*0000*/ 	.byte	0x04, 0x37
        /*0002*/ 	.short	(.L_4917 - .L_4916)
.L_4916:
        /*0004*/ 	.word	0x00000082


	//----- nvinfo : EIATTR_KPARAM_INFO
	.align		4
.L_4917:
        /*0008*/ 	.byte	0x04, 0x17
        /*000a*/ 	.short	(.L_4919 - .L_4918)
.L_4918:
        /*000c*/ 	.word	0x00000000
        /*0010*/ 	.short	0x0001
        /*0012*/ 	.short	0x0008
        /*0014*/ 	.byte	0x00, 0xf0, 0xc1, 0x0b


	//----- nvinfo : EIATTR_KPARAM_INFO
	.align		4
.L_4919:
        /*0018*/ 	.byte	0x04, 0x17
        /*001a*/ 	.short	(.L_4921 - .L_4920)
.L_4920:
        /*001c*/ 	.word	0x00000000
        /*0020*/ 	.short	0x0000
        /*0022*/ 	.short	0x0000
        /*0024*/ 	.byte	0x00, 0xf0, 0x11, 0x00


	//----- nvinfo : EIATTR_SPARSE_MMA_MASK
	.align		4
.L_4921:
        /*0028*/ 	.byte	0x03, 0x50
        /*002a*/ 	.short	0x0000


	//----- nvinfo : EIATTR_MAXREG_COUNT
	.align		4
        /*002c*/ 	.byte	0x03, 0x1b
        /*002e*/ 	.short	0x0080


	//----- nvinfo : EIATTR_MERCURY_ISA_VERSION
	.align		4
        /*0030*/ 	.byte	0x03, 0x5f
        /*0032*/ 	.short	0x0101


	//----- nvinfo : EIATTR_VRC_CTA_INIT_COUNT
	.align		4
        /*0034*/ 	.byte	0x02, 0x4a
	.zero		1
	.zero		1


	//----- nvinfo : EIATTR_EXIT_INSTR_OFFSETS
	.align		4
        /*0038*/ 	.byte	0x04, 0x1c
        /*003a*/ 	.short	(.L_4923 - .L_4922)


	//   ....[0]....
.L_4922:
        /*003c*/ 	.word	0x000003f0


	//   ....[1]....
        /*0040*/ 	.word	0x000004c0


	//   ....[2]....
        /*0044*/ 	.word	0x00004fa0


	//   ....[3]....
        /*0048*/ 	.word	0x00006830


	//----- nvinfo : EIATTR_MAX_THREADS
	.align		4
.L_4923:
        /*004c*/ 	.byte	0x04, 0x05
        /*004e*/ 	.short	(.L_4925 - .L_4924)
.L_4924:
        /*0050*/ 	.word	0x00000080
        /*0054*/ 	.word	0x00000001
        /*0058*/ 	.word	0x00000001


	//----- nvinfo : EIATTR_CRS_STACK_SIZE
	.align		4
.L_4925:
        /*005c*/ 	.byte	0x04, 0x1e
        /*005e*/ 	.short	(.L_4927 - .L_4926)
.L_4926:
        /*0060*/ 	.word	0x00000000


	//----- nvinfo : EIATTR_CBANK_PARAM_SIZE
	.align		4
.L_4927:
        /*0064*/ 	.byte	0x03, 0x19
        /*0066*/ 	.short	0x02f8


	//----- nvinfo : EIATTR_PARAM_CBANK
	.align		4
        /*0068*/ 	.byte	0x04, 0x0a
        /*006a*/ 	.short	(.L_4929 - .L_4928)
	.align		4
.L_4928:
        /*006c*/ 	.word	index@(.nv.constant0._ZN2at6native18elementwise_kernelILi128ELi4EZNS0_22gpu_kernel_impl_nocastIZZZNS0_49_GLOBAL__N__b919a28f_16_Normalization_cu_5c38458736batch_norm_elementwise_backward_evalERKNS_6TensorES6_S6_S6_ENKUlvE_clEvENKUlvE2_clEvEUlN3c108BFloat16EffE_EEvRNS_18TensorIteratorBaseERKT_EUliE_EEviT1_)
        /*0070*/ 	.short	0x0380
        /*0072*/ 	.short	0x02f8


	//----- nvinfo : EIATTR_SW_WAR
	.align		4
.L_4929:
        /*0074*/ 	.byte	0x04, 0x36
        /*0076*/ 	.short	(.L_4931 - .L_4930)
.L_4930:
        /*0078*/ 	.word	0x00000008
.L_4931:


//--------------------- .nv.info._ZN2at6native27unrolled_elementwise_kernelIZZZNS0_49_GLOBAL__N__b919a28f_16_Normalization_cu_5c38458736batch_norm_elementwise_backward_evalERKNS_6TensorES5_S5_S5_ENKUlvE_clEvENKUlvE2_clEvEUlN3c108BFloat16EffE_St5arrayIPcLm4EELi4E23TrivialOffsetCalculatorILi3EjESE_ILi1EjENS0_6memory15LoadWithoutCastENSH_16StoreWithoutCastEEEviT_T0_T2_T3_T4_T5_ --------------------------
	.section	.nv.info._ZN2at6native27unrolled_elementwise_kernelIZZZNS0_49_GLOBAL__N__b919a28f_16_Normalization_cu_5c38458736batch_norm_elementwise_backward_evalERKNS_6TensorES5_S5_S5_ENKUlvE_clEvENKUlvE2_clEvEUlN3c108BFloat16EffE_St5arrayIPcLm4EELi4E23TrivialOffsetCalculatorILi3EjESE_ILi1EjENS0_6memory15LoadWithoutCastENSH_16StoreWithoutCastEEEviT_T0_T2_T3_T4_T5_,"",@"SHT_CUDA_INFO"
	.sectionflags	@""
	.align	4


	//----- nvinfo : EIATTR_CUDA_API_VERSION
	.align		4
        /*0000*/ 	.byte	0x04, 0x37
        /*0002*/ 	.short	(.L_4933 - .L_4932)
.L_4932:
        /*0004*/ 	.word	0x00000082


	//----- nvinfo : EIATTR_KPARAM_INFO
	.align		4
.L_4933:
        /*0008*/ 	.byte	0x04, 0x17
        /*000a*/ 	.short	(.L_4935 - .L_4934)
.L_4934:
        /*000c*/ 	.word	0x00000000
        /*0010*/ 	.short	0x0006
        /*0012*/ 	.short	0x002b
        /*0014*/ 	.byte	0x00, 0xf0, 0x05, 0x00


	//----- nvinfo : EIATTR_KPARAM_INFO
	.align		4
.L_4935:
        /*0018*/ 	.byte	0x04, 0x17
        /*001a*/ 	.short	(.L_4937 - .L_4936)
.L_4936:
        /*001c*/ 	.word	0x00000000
        /*0020*/ 	.short	0x0005
        /*0022*/ 	.short	0x002a
        /*0024*/ 	.byte	0x00, 0xf0, 0x05, 0x00


	//----- nvinfo : EIATTR_KPARAM_INFO
	.align		4
.L_4937:
        /*0028*/ 	.byte	0x04, 0x17
        /*002a*/ 	.short	(.L_4939 - .L_4938)
.L_4938:
        /*002c*/ 	.word	0x00000000
        /*0030*/ 	.short	0x0004
        /*0032*/ 	.short	0x0029
        /*0034*/ 	.byte	0x00, 0xf0, 0x05, 0x00


	//----- nvinfo : EIATTR_KPARAM_INFO
	.align		4
.L_4939:
        /*0038*/ 	.byte	0x04, 0x17
        /*003a*/ 	.short	(.L_4941 - .L_4940)
.L_4940:
        /*003c*/ 	.word	0x00000000
        /*0040*/ 	.short	0x0003
        /*0042*/ 	.short	0x0028
        /*0044*/ 	.byte	0x00, 0xf0, 0x05, 0x00


	//----- nvinfo : EIATTR_KPARAM_INFO
	.align		4
.L_4941:
        /*0048*/ 	.byte	0x04, 0x17
        /*004a*/ 	.short	(.L_4943 - .L_4942)
.L_4942:
        /*004c*/ 	.word	0x00000000
        /*0050*/ 	.short	0x0002
        /*0052*/ 	.short	0x0008
        /*0054*/ 	.byte	0x00, 0xf0, 0x81, 0x00


	//----- nvinfo : EIATTR_KPARAM_INFO
	.align		4
.L_4943:
        /*0058*/ 	.byte	0x04, 0x17
        /*005a*/ 	.short	(.L_4945 - .L_4944)
.L_4944:
        /*005c*/ 	.word	0x00000000
        /*0060*/ 	.short	0x0001
        /*0062*/ 	.short	0x0004
        /*0064*/ 	.byte	0x00, 0xf0, 0x05, 0x00


	//----- nvinfo : EIATTR_KPARAM_INFO
	.align		4
.L_4945:
        /*0068*/ 	.byte	0x04, 0x17
        /*006a*/ 	.short	(.L_4947 - .L_4946)
.L_4946:
        /*006c*/ 	.word	0x00000000
        /*0070*/ 	.short	0x0000
        /*0072*/ 	.short	0x0000
        /*0074*/ 	.byte	0x00, 0xf0, 0x11, 0x00


	//----- nvinfo : EIATTR_SPARSE_MMA_MASK
	.align		4
.L_4947:
        /*0078*/ 	.byte	0x03, 0x50
        /*007a*/ 	.short	0x0000


	//----- nvinfo : EIATTR_MAXREG_COUNT
	.align		4
        /*007c*/ 	.byte	0x03, 0x1b
        /*007e*/ 	.short	0x00ff


	//----- nvinfo : EIATTR_MERCURY_ISA_VERSION
	.align		4
        /*0080*/ 	.byte	0x03, 0x5f
        /*0082*/ 	.short	0x0101


	//----- nvinfo : EIATTR_VRC_CTA_INIT_COUNT
	.align		4
        /*0084*/ 	.byte	0x02, 0x4a
	.zero		1
	.zero		1


	//----- nvinfo : EIATTR_EXIT_INSTR_OFFSETS
	.align		4
        /*0088*/ 	.byte	0x04, 0x1c
        /*008a*/ 	.short	(.L_4949 - .L_4948)


	//   ....[0]....
.L_4948:
        /*008c*/ 	.word	0x00000670


	//   ....[1]....
        /*0090*/ 	.word	0x00000700


	//----- nvinfo : EIATTR_MAX_THREADS
	.align		4
.L_4949:
        /*0094*/ 	.byte	0x04, 0x05
        /*0096*/ 	.short	(.L_4951 - .L_4950)
.L_4950:
        /*0098*/ 	.word	0x00000080
        /*009c*/ 	.word	0x00000001
        /*00a0*/ 	.word	0x00000001


	//----- nvinfo : EIATTR_CRS_STACK_SIZE
	.align		4
.L_4951:
        /*00a4*/ 	.byte	0x04, 0x1e
        /*00a6*/ 	.short	(.L_4953 - .L_4952)
.L_4952:
        /*00a8*/ 	.word	0x00000000


	//----- nvinfo : EIATTR_CBANK_PARAM_SIZE
	.align		4
.L_4953:
        /*00ac*/ 	.byte	0x03, 0x19
        /*00ae*/ 	.short	0x002c


	//----- nvinfo : EIATTR_PARAM_CBANK
	.align		4
        /*00b0*/ 	.byte	0x04, 0x0a
        /*00b2*/ 	.short	(.L_4955 - .L_4954)
	.align		4
.L_4954:
        /*00b4*/ 	.word	index@(.nv.constant0._ZN2at6native27unrolled_elementwise_kernelIZZZNS0_49_GLOBAL__N__b919a28f_16_Normalization_cu_5c38458736batch_norm_elementwise_backward_evalERKNS_6TensorES5_S5_S5_ENKUlvE_clEvENKUlvE2_clEvEUlN3c108BFloat16EffE_St5arrayIPcLm4EELi4E23TrivialOffsetCalculatorILi3EjESE_ILi1EjENS0_6memory15LoadWithoutCastENSH_16StoreWithoutCastEEEviT_T0_T2_T3_T4_T5_)
        /*00b8*/ 	.short	0x0380
        /*00ba*/ 	.short	0x002c


	//----- nvinfo : EIATTR_SW_WAR
	.align		4
.L_4955:
        /*00bc*/ 	.byte	0x04, 0x36
        /*00be*/ 	.short	(.L_4957 - .L_4956)
.L_4956:
        /*00c0*/ 	.word	0x00000008
.L_4957:


//--------------------- .nv.info._ZN2at6native29vectorized_elementwise_kernelILi2EZZZNS0_49_GLOBAL__N__b919a28f_16_Normalization_cu_5c38458736batch_norm_elementwise_backward_evalERKNS_6TensorES5_S5_S5_ENKUlvE_clEvENKUlvE2_clEvEUlN3c108BFloat16EffE_St5arrayIPcLm4EEEEviT0_T1_ --------------------------
	.section	.nv.info._ZN2at6native29vectorized_elementwise_kernelILi2EZZZNS0_49_GLOBAL__N__b919a28f_16_Normalization_cu_5c38458736batch_norm_elementwise_backward_evalERKNS_6TensorES5_S5_S5_ENKUlvE_clEvENKUlvE2_clEvEUlN3c108BFloat16EffE_St5arrayIPcLm4EEEEviT0_T1_,"",@"SHT_CUDA_INFO"
	.sectionflags	@""
	.align	4


	//----- nvinfo : EIATTR_CUDA_API_VERSION
	.align		4
        /*0000*/ 	.byte	0x04, 0x37
        /*0002*/ 	.short	(.L_4959 - .L_4958)
.L_4958:
        /*0004*/ 	.word	0x00000082


	//----- nvinfo : EIATTR_KPARAM_INFO
	.align		4
.L_4959:
        /*0008*/ 	.byte	0x04, 0x17
        /*000a*/ 	.short	(.L_4961 - .L_4960)
.L_4960:
        /*000c*/ 	.word	0x00000000
        /*0010*/ 	.short	0x0002
        /*0012*/ 	.short	0x0008
        /*0014*/ 	.byte	0x00, 0xf0, 0x81, 0x00


	//----- nvinfo : EIATTR_KPARAM_INFO
	.align		4
.L_4961:
        /*0018*/ 	.byte	0x04, 0x17
        /*001a*/ 	.short	(.L_4963 - .L_4962)
.L_4962:
        /*001c*/ 	.word	0x00000000
        /*0020*/ 	.short	0x0001
        /*0022*/ 	.short	0x0004
        /*0024*/ 	.byte	0x00, 0xf0, 0x05, 0x00


	//----- nvinfo : EIATTR_KPARAM_INFO
	.align		4
.L_4963:
        /*0028*/ 	.byte	0x04, 0x17
        /*002a*/ 	.short	(.L_4965 - .L_4964)
.L_4964:
        /*002c*/ 	.word	0x00000000
        /*0030*/ 	.short	0x0000
        /*0032*/ 	.short	0x0000
        /*0034*/ 	.byte	0x00, 0xf0, 0x11, 0x00


	//----- nvinfo : EIATTR_SPARSE_MMA_MASK
	.align		4
.L_4965:
        /*0038*/ 	.byte	0x03, 0x50
        /*003a*/ 	.short	0x0000


	//----- nvinfo : EIATTR_MAXREG_COUNT
	.align		4
        /*003c*/ 	.byte	0x03, 0x1b
        /*003e*/ 	.short	0x00ff


	//----- nvinfo : EIATTR_MERCURY_ISA_VERSION
	.align		4
        /*0040*/ 	.byte	0x03, 0x5f
        /*0042*/ 	.short	0x0101


	//----- nvinfo : EIATTR_VRC_CTA_INIT_COUNT
	.align		4
        /*0044*/ 	.byte	0x02, 0x4a
	.zero		1
	.zero		1


	//----- nvinfo : EIATTR_EXIT_INSTR_OFFSETS
	.align		4
        /*0048*/ 	.byte	0x04, 0x1c
        /*004a*/ 	.short	(.L_4967 - .L_4966)


	//   ....[0]....
.L_4966:
        /*004c*/ 	.word	0x00000e10


	//   ....[1]....
        /*0050*/ 	.word	0x00000e60


	//   ....[2]....
        /*0054*/ 	.word	0x00001240


	//----- nvinfo : EIATTR_MAX_THREADS
	.align		4
.L_4967:
        /*0058*/ 	.byte	0x04, 0x05
        /*005a*/ 	.short	(.L_4969 - .L_4968)
.L_4968:
        /*005c*/ 	.word	0x00000080
        /*0060*/ 	.word	0x00000001
        /*0064*/ 	.word	0x00000001


	//----- nvinfo : EIATTR_CRS_STACK_SIZE
	.align		4
.L_4969:
        /*0068*/ 	.byte	0x04, 0x1e
        /*006a*/ 	.short	(.L_4971 - .L_4970)
.L_4970:
        /*006c*/ 	.word	0x00000000


	//----- nvinfo : EIATTR_CBANK_PARAM_SIZE
	.align		4
.L_4971:
        /*0070*/ 	.byte	0x03, 0x19
        /*0072*/ 	.short	0x0028


	//----- nvinfo : EIATTR_PARAM_CBANK
	.align		4
        /*0074*/ 	.byte	0x04, 0x0a
        /*0076*/ 	.short	(.L_4973 - .L_4972)
	.align		4
.L_4972:
        /*0078*/ 	.word	index@(.nv.constant0._ZN2at6native29vectorized_elementwise_kernelILi2EZZZNS0_49_GLOBAL__N__b919a28f_16_Normalization_cu_5c38458736batch_norm_elementwise_backward_evalERKNS_6TensorES5_S5_S5_ENKUlvE_clEvENKUlvE2_clEvEUlN3c108BFloat16EffE_St5arrayIPcLm4EEEEviT0_T1_)
        /*007c*/ 	.short	0x0380
        /*007e*/ 	.short	0x0028


	//----- nvinfo : EIATTR_SW_WAR
	.align		4
.L_4973:
        /*0080*/ 	.byte	0x04, 0x36
        /*0082*/ 	.short	(.L_4975 - .L_4974)
.L_4974:
        /*0084*/ 	.word	0x00000008
.L_4975:


//--------------------- .nv.info._ZN2at6native29vectorized_elementwise_kernelILi4EZZZNS0_49_GLOBAL__N__b919a28f_16_Normalization_cu_5c38458736batch_norm_elementwise_backward_evalERKNS_6TensorES5_S5_S5_ENKUlvE_clEvENKUlvE2_clEvEUlN3c108BFloat16EffE_St5arrayIPcLm4EEEEviT0_T1_ --------------------------
	.section	.nv.info._ZN2at6native29vectorized_elementwise_kernelILi4EZZZNS0_49_GLOBAL__N__b919a28f_16_Normalization_cu_5c38458736batch_norm_elementwise_backward_evalERKNS_6TensorES5_S5_S5_ENKUlvE_clEvENKUlvE2_clEvEUlN3c108BFloat16EffE_St5arrayIPcLm4EEEEviT0_T1_,"",@"SHT_CUDA_INFO"
	.sectionflags	@""
	.align	4


	//----- nvinfo : EIATTR_CUDA_API_VERSION
	.align		4
        /*0000*/ 	.byte	0x04, 0x37
        /*0002*/ 	.short	(.L_4977 - .L_4976)
.L_4976:
        /*0004*/ 	.word	0x00000082


	//----- nvinfo : EIATTR_KPARAM_INFO
	.align		4
.L_4977:
        /*0008*/ 	.byte	0x04, 0x17
        /*000a*/ 	.short	(.L_4979 - .L_4978)
.L_4978:
        /*000c*/ 	.word	0x00000000
        /*0010*/ 	.short	0x0002
        /*0012*/ 	.short	0x0008
        /*0014*/ 	.byte	0x00, 0xf0, 0x81, 0x00


	//----- nvinfo : EIATTR_KPARAM_INFO
	.align		4
.L_4979:
        /*0018*/ 	.byte	0x04, 0x17
        /*001a*/ 	.short	(.L_4981 - .L_4980)
.L_4980:
        /*001c*/ 	.word	0x00000000
        /*0020*/ 	.short	0x0001
        /*0022*/ 	.short	0x0004
        /*0024*/ 	.byte	0x00, 0xf0, 0x05, 0x00


	//----- nvinfo : EIATTR_KPARAM_INFO
	.align		4
.L_4981:
        /*0028*/ 	.byte	0x04, 0x17
        /*002a*/ 	.short	(.L_4983 - .L_4982)
.L_4982:
        /*002c*/ 	.word	0x00000000
        /*0030*/ 	.short	0x0000
        /*0032*/ 	.short	0x0000
        /*0034*/ 	.byte	0x00, 0xf0, 0x11, 0x00


	//----- nvinfo : EIATTR_SPARSE_MMA_MASK
	.align		4
.L_4983:
        /*0038*/ 	.byte	0x03, 0x50
        /*003a*/ 	.short	0x0000


	//----- nvinfo : EIATTR_MAXREG_COUNT
	.align		4
        /*003c*/ 	.byte	0x03, 0x1b
        /*003e*/ 	.short	0x00ff


	//----- nvinfo : EIATTR_MERCURY_ISA_VERSION
	.align		4
        /*0040*/ 	.byte	0x03, 0x5f
        /*0042*/ 	.short	0x0101


	//----- nvinfo : EIATTR_VRC_CTA_INIT_COUNT
	.align		4
        /*0044*/ 	.byte	0x02, 0x4a
	.zero		1
	.zero		1


	//----- nvinfo : EIATTR_EXIT_INSTR_OFFSETS
	.align		4
        /*0048*/ 	.byte	0x04, 0x1c
        /*004a*/ 	.short	(.L_4985 - .L_4984)


	//   ....[0]....
.L_4984:
        /*004c*/ 	.word	0x00000e10


	//   ....[1]....
        /*0050*/ 	.word	0x00000e60


	//   ....[2]....
        /*0054*/ 	.word	0x000011c0


	//----- nvinfo : EIATTR_MAX_THREADS
	.align		4
.L_4985:
        /*0058*/ 	.byte	0x04, 0x05
        /*005a*/ 	.short	(.L_4987 - .L_4986)
.L_4986:
        /*005c*/ 	.word	0x00000080
        /*0060*/ 	.word	0x00000001
        /*0064*/ 	.word	0x00000001


	//----- nvinfo : EIATTR_CRS_STACK_SIZE
	.align		4
.L_4987:
        /*0068*/ 	.byte	0x04, 0x1e
        /*006a*/ 	.short	(.L_4989 - .L_4988)
.L_4988:
        /*006c*/ 	.word	0x00000000


	//----- nvinfo : EIATTR_CBANK_PARAM_SIZE
	.align		4
.L_4989:
        /*0070*/ 	.byte	0x03, 0x19
        /*0072*/ 	.short	0x0028


	//----- nvinfo : EIATTR_PARAM_CBANK
	.align		4
        /*0074*/ 	.byte	0x04, 0x0a
        /*0076*/ 	.short	(.L_4991 - .L_4990)
	.align		4
.L_4990:
        /*0078*/ 	.word	index@(.nv.constant0._ZN2at6native29vectorized_elementwise_kernelILi4EZZZNS0_49_GLOBAL__N__b919a28f_16_Normalization_cu_5c38458736batch_norm_elementwise_backward_evalERKNS_6TensorES5_S5_S5_ENKUlvE_clEvENKUlvE2_clEvEUlN3c108BFloat16EffE_St5arrayIPcLm4EEEEviT0_T1_)
        /*007c*/ 	.short	0x0380
        /*007e*/ 	.short	0x0028


	//----- nvinfo : EIATTR_SW_WAR
	.align		4
.L_4991:
        /*0080*/ 	.byte	0x04, 0x36
        /*0082*/ 	.short	(.L_4993 - .L_4992)
.L_4992:
        /*0084*/ 	.word	0x00000008
.L_4993:


//--------------------- .nv.info._ZN2at6native29vectorized_elementwise_kernelILi8EZZZNS0_49_GLOBAL__N__b919a28f_16_Normalization_cu_5c38458736batch_norm_elementwise_backward_evalERKNS_6TensorES5_S5_S5_ENKUlvE_clEvENKUlvE2_clEvEUlN3c108BFloat16EffE_St5arrayIPcLm4EEEEviT0_T1_ --------------------------
	.section	.nv.info._ZN2at6native29vectorized_elementwise_kernelILi8EZZZNS0_49_GLOBAL__N__b919a28f_16_Normalization_cu_5c38458736batch_norm_elementwise_backward_evalERKNS_6TensorES5_S5_S5_ENKUlvE_clEvENKUlvE2_clEvEUlN3c108BFloat16EffE_St5arrayIPcLm4EEEEviT0_T1_,"",@"SHT_CUDA_INFO"
	.sectionflags	@""
	.align	4


	//----- nvinfo : EIATTR_CUDA_API_VERSION
	.align		4
        /*0000*/ 	.byte	0x04, 0x37
        /*0002*/ 	.short	(.L_4995 - .L_4994)
.L_4994:
        /*0004*/ 	.word	0x00000082


	//----- nvinfo : EIATTR_KPARAM_INFO
	.align		4
.L_4995:
        /*0008*/ 	.byte	0x04, 0x17
        /*000a*/ 	.short	(.L_4997 - .L_4996)
.L_4996:
        /*000c*/ 	.word	0x00000000
        /*0010*/ 	.short	0x0002
        /*0012*/ 	.short	0x0008
        /*0014*/ 	.byte	0x00, 0xf0, 0x81, 0x00


	//----- nvinfo : EIATTR_KPARAM_INFO
	.align		4
.L_4997:
        /*0018*/ 	.byte	0x04, 0x17
        /*001a*/ 	.short	(.L_4999 - .L_4998)
.L_4998:
        /*001c*/ 	.word	0x00000000
        /*0020*/ 	.short	0x0001
        /*0022*/ 	.short	0x0004
        /*0024*/ 	.byte	0x00, 0xf0, 0x05, 0x00


	//----- nvinfo : EIATTR_KPARAM_INFO
	.align		4
.L_4999:
        /*0028*/ 	.byte	0x04, 0x17
        /*002a*/ 	.short	(.L_5001 - .L_5000)
.L_5000:
        /*002c*/ 	.word	0x00000000
        /*0030*/ 	.short	0x0000
        /*0032*/ 	.short	0x0000
        /*0034*/ 	.byte	0x00, 0xf0, 0x11, 0x00


	//----- nvinfo : EIATTR_SPARSE_MMA_MASK
	.align		4
.L_5001:
        /*0038*/ 	.byte	0x03, 0x50
        /*003a*/ 	.short	0x0000


	//----- nvinfo : EIATTR_MAXREG_COUNT
	.align		4
        /*003c*/ 	.byte	0x03, 0x1b
        /*003e*/ 	.short	0x00ff


	//----- nvinfo : EIATTR_MERCURY_ISA_VERSION
	.align		4
        /*0040*/ 	.byte	0x03, 0x5f
        /*0042*/ 	.short	0x0101


	//----- nvinfo : EIATTR_VRC_CTA_INIT_COUNT
	.align		4
        /*0044*/ 	.byte	0x02, 0x4a
	.zero		1
	.zero		1


	//----- nvinfo : EIATTR_EXIT_INSTR_OFFSETS
	.align		4
        /*0048*/ 	.byte	0x04, 0x1c
        /*004a*/ 	.short	(.L_5003 - .L_5002)


	//   ....[0]....
.L_5002:
        /*004c*/ 	.word	0x00000010


	//----- nvinfo : EIATTR_MAX_THREADS
	.align		4
.L_5003:
        /*0050*/ 	.byte	0x04, 0x05
        /*0052*/ 	.short	(.L_5005 - .L_5004)
.L_5004:
        /*0054*/ 	.word	0x00000080
        /*0058*/ 	.word	0x00000001
        /*005c*/ 	.word	0x00000001


	//----- nvinfo : EIATTR_CBANK_PARAM_SIZE
	.align		4
.L_5005:
        /*0060*/ 	.byte	0x03, 0x19
        /*0062*/ 	.short	0x0028


	//----- nvinfo : EIATTR_PARAM_CBANK
	.align		4
        /*0064*/ 	.byte	0x04, 0x0a
        /*0066*/ 	.short	(.L_5007 - .L_5006)
	.align		4
.L_5006:
        /*0068*/ 	.word	index@(.nv.constant0._ZN2at6native29vectorized_elementwise_kernelILi8EZZZNS0_49_GLOBAL__N__b919a28f_16_Normalization_cu_5c38458736batch_norm_elementwise_backward_evalERKNS_6TensorES5_S5_S5_ENKUlvE_clEvENKUlvE2_clEvEUlN3c108BFloat16EffE_St5arrayIPcLm4EEEEviT0_T1_)
        /*006c*/ 	.short	0x0380
        /*006e*/ 	.short	0x0028


	//----- nvinfo : EIATTR_SW_WAR
	.align		4
.L_5007:
        /*0070*/ 	.byte	0x04, 0x36
        /*0072*/ 	.short	(.L_5009 - .L_5008)
.L_5008:
        /*0074*/ 	.word	0x00000008
.L_5009:


//--------------------- .nv.info._ZN2at6native18elementwise_kernelILi128ELi4EZNS0_15gpu_kernel_implIZZZNS0_49_GLOBAL__N__b919a28f_16_Normalization_cu_5c38458736batch_norm_elementwise_backward_evalERKNS_6TensorES6_S6_S6_ENKUlvE_clEvENKUlvE1_clEvEUlN3c104HalfEffE_EEvRNS_18TensorIteratorBaseERKT_EUliE_EEviT1_ --------------------------
	.section	.nv.info._ZN2at6native18elementwise_kernelILi128ELi4EZNS0_15gpu_kernel_implIZZZNS0_49_GLOBAL__N__b919a28f_16_Normalization_cu_5c38458736batch_norm_elementwise_backward_evalERKNS_6TensorES6_S6_S6_ENKUlvE_clEvENKUlvE1_clEvEUlN3c104HalfEffE_EEvRNS_18TensorIteratorBaseERKT_EUliE_EEviT1_,"",@"SHT_CUDA_INFO"
	.sectionflags	@""
	.align	4


	//----- nvinfo : EIATTR_CUDA_API_VERSION
	.align		4
        /*0000*/ 	.byte	0x04, 0x37
        /*0002*/ 	.short	(.L_5011 - .L_5010)
.L_5010:
        /*0004*/ 	.word	0x00000082


	//----- nvinfo : EIATTR_KPARAM_INFO
	.align		4
.L_5011:
        /*0008*/ 	.byte	0x04, 0x17
        /*000a*/ 	.short	(.L_5013 - .L_5012)
.L_5012:
        /*000c*/ 	.word	0x00000000
        /*0010*/ 	.short	0x0001
        /*0012*/ 	.short	0x0008
        /*0014*/ 	.byte	0x00, 0xf0, 0xc1, 0x0b


	//----- nvinfo : EIATTR_KPARAM_INFO
	.align		4
.L_5013:
        /*0018*/ 	.byte	0x04, 0x17
        /*001a*/ 	.short	(.L_5015 - .L_5014)
.L_5014:
        /*001c*/ 	.word	0x00000000
        /*0020*/ 	.short	0x0000
        /*0022*/ 	.short	0x0000
        /*0024*/ 	.byte	0x00, 0xf0, 0x11, 0x00


	//----- nvinfo : EIATTR_SPARSE_MMA_MASK
	.align		4
.L_5015:
        /*0028*/ 	.byte	0x03, 0x50
        /*002a*/ 	.short	0x0000


	//----- nvinfo : EIATTR_MAXREG_COUNT
	.align		4
        /*002c*/ 	.byte	0x03, 0x1b
        /*002e*/ 	.short	0x0080


	//----- nvinfo : EIATTR_EXTERNS
	.align		4
        /*0030*/ 	.byte	0x04, 0x0f
        /*0032*/ 	.short	(.L_5017 - .L_5016)


	//   ....[0]....
	.align		4
.L_5016:
        /*0034*/ 	.word	index@(__assertfail)


	//----- nvinfo : EIATTR_MERCURY_ISA_VERSION
	.align		4
.L_5017:
        /*0038*/ 	.byte	0x03, 0x5f
        /*003a*/ 	.short	0x0101


	//----- nvinfo : EIATTR_VRC_CTA_INIT_COUNT
	.align		4
        /*003c*/ 	.byte	0x02, 0x4a
	.zero		1
	.zero		1


	//----- nvinfo : EIATTR_SYSCALL_OFFSETS
	.align		4
        /*0040*/ 	.byte	0x04, 0x46
        /*0042*/ 	.short	(.L_5019 - .L_5018)


	//   ....[0]....
.L_5018:
        /*0044*/ 	.word	0x00002830


	//   ....[1]....
        /*0048*/ 	.word	0x00003710


	//   ....[2]....
        /*004c*/ 	.word	0x00004580


	//   ....[3]....
        /*0050*/ 	.word	0x00005460


	//   ....[4]....
        /*0054*/ 	.word	0x00007e20


	//   ....[5]....
        /*0058*/ 	.word	0x00008cc0


	//   ....[6]....
        /*005c*/ 	.word	0x00009b30


	//   ....[7]....
        /*0060*/ 	.word	0x0000a870


	//   ....[8]....
        /*0064*/ 	.word	0x0000d340


	//   ....[9]....
        /*0068*/ 	.word	0x0000e1e0


	//   ....[10]....
        /*006c*/ 	.word	0x0000f050


	//   ....[11]....
        /*0070*/ 	.word	0x0000fd90


	//   ....[12]....
        /*0074*/ 	.word	0x00012880


	//   ....[13]....
        /*0078*/ 	.word	0x00013720


	//   ....[14]....
        /*007c*/ 	.word	0x00014590


	//   ....[15]....
        /*0080*/ 	.word	0x000152a0


	//----- nvinfo : EIATTR_EXIT_INSTR_OFFSETS
	.align		4
.L_5019:
        /*0084*/ 	.byte	0x04, 0x1c
        /*0086*/ 	.short	(.L_5021 - .L_5020)


	//   ....[0]....
.L_5020:
        /*0088*/ 	.word	0x00010070


	//   ....[1]....
        /*008c*/ 	.word	0x00014740


	//   ....[2]....
        /*0090*/ 	.word	0x00014780


	//   ....[3]....
        /*0094*/ 	.word	0x00014820


	//   ....[4]....
        /*0098*/ 	.word	0x00014860


	//   ....[5]....
        /*009c*/ 	.word	0x000148a0


	//   ....[6]....
        /*00a0*/ 	.word	0x00014930


	//   ....[7]....
        /*00a4*/ 	.word	0x00014950


	//   ....[8]....
        /*00a8*/ 	.word	0x000149f0


	//   ....[9]....
        /*00ac*/ 	.word	0x00014a40


	//   ....[10]....
        /*00b0*/ 	.word	0x00014a90


	//   ....[11]....
        /*00b4*/ 	.word	0x00014b70


	//   ....[12]....
        /*00b8*/ 	.word	0x00014ce0


	//   ....[13]....
        /*00bc*/ 	.word	0x00014e50


	//   ....[14]....
        /*00c0*/ 	.word	0x00014fb0


	//   ....[15]....
        /*00c4*/ 	.word	0x00014ff0


	//   ....[16]....
        /*00c8*/ 	.word	0x00015030


	//   ....[17]....
        /*00cc*/ 	.word	0x000150e0


	//   ....[18]....
        /*00d0*/ 	.word	0x00015140


	//   ....[19]....
        /*00d4*/ 	.word	0x000152b0


	//   ....[20]....
        /*00d8*/ 	.word	0x000153c0


	//   ....[21]....
        /*00dc*/ 	.word	0x00015500


	//   ....[22]....
        /*00e0*/ 	.word	0x00015540


	//----- nvinfo : EIATTR_MAX_THREADS
	.align		4
.L_5021:
        /*00e4*/ 	.byte	0x04, 0x05
        /*00e6*/ 	.short	(.L_5023 - .L_5022)
.L_5022:
        /*00e8*/ 	.word	0x00000080
        /*00ec*/ 	.word	0x00000001
        /*00f0*/ 	.word	0x00000001


	//----- nvinfo : EIATTR_CRS_STACK_SIZE
	.align		4
.L_5023:
        /*00f4*/ 	.byte	0x04, 0x1e
        /*00f6*/ 	.short	(.L_5025 - .L_5024)
.L_5024:
        /*00f8*/ 	.word	0x00000000


	//----- nvinfo : EIATTR_CBANK_PARAM_SIZE
	.align		4
.L_5025:
        /*00fc*/ 	.byte	0x03, 0x19
        /*00fe*/ 	.short	0x02f8


	//----- nvinfo : EIATTR_PARAM_CBANK
	.align		4
        /*0100*/ 	.byte	0x04, 0x0a
        /*0102*/ 	.short	(.L_5027 - .L_5026)
	.align		4
.L_5026:
        /*0104*/ 	.word	index@(.nv.constant0._ZN2at6native18elementwise_kernelILi128ELi4EZNS0_15gpu_kernel_implIZZZNS0_49_GLOBAL__N__b919a28f_16_Normalization_cu_5c38458736batch_norm_elementwise_backward_evalERKNS_6TensorES6_S6_S6_ENKUlvE_clEvENKUlvE1_clEvEUlN3c104HalfEffE_EEvRNS_18TensorIteratorBaseERKT_EUliE_EEviT1_)
        /*0108*/ 	.short	0x0380
        /*010a*/ 	.short	0x02f8


	//----- nvinfo : EIATTR_SW_WAR
	.align		4
.L_5027:
        /*010c*/ 	.byte	0x04, 0x36
        /*010e*/ 	.short	(.L_5029 - .L_5028)
.L_5028:
        /*0110*/ 	.word	0x00000008
.L_5029:


//--------------------- .nv.info._ZN2at6native27unrolled_elementwise_kernelIZZZNS0_49_GLOBAL__N__b919a28f_16_Normalization_cu_5c38458736batch_norm_elementwise_backward_evalERKNS_6TensorES5_S5_S5_ENKUlvE_clEvENKUlvE1_clEvEUlN3c104HalfEffE_St5arrayIPcLm4EELi4E23TrivialOffsetCalculatorILi3EjESE_ILi1EjENS0_6memory12LoadWithCastILi3EEENSH_13StoreWithCastILi1EEEEEviT_T0_T2_T3_T4_T5_ --------------------------
	.section	.nv.info._ZN2at6native27unrolled_elementwise_kernelIZZZNS0_49_GLOBAL__N__b919a28f_16_Normalization_cu_5c38458736batch_norm_elementwise_backward_evalERKNS_6TensorES5_S5_S5_ENKUlvE_clEvENKUlvE1_clEvEUlN3c104HalfEffE_St5arrayIPcLm4EELi4E23TrivialOffsetCalculatorILi3EjESE_ILi1EjENS0_6memory12LoadWithCastILi3EEENSH_13StoreWithCastILi1EEEEEviT_T0_T2_T3_T4_T5_,"",@"SHT_CUDA_INFO"
	.sectionflags	@""
	.align	4


	//----- nvinfo : EIATTR_CUDA_API_VERSION
	.align		4
        /*0000*/ 	.byte	0x04, 0x37
        /*0002*/ 	.short	(.L_5031 - .L_5030)
.L_5030:
        /*0004*/ 	.word	0x00000082


	//----- nvinfo : EIATTR_KPARAM_INFO
	.align		4
.L_5031:
        /*0008*/ 	.byte	0x04, 0x17
        /*000a*/ 	.short	(.L_5033 - .L_5032)
.L_5032:
        /*000c*/ 	.word	0x00000000
        /*0010*/ 	.short	0x0006
        /*0012*/ 	.short	0x003c
        /*0014*/ 	.byte	0x00, 0xf0, 0x21, 0x00


	//----- nvinfo : EIATTR_KPARAM_INFO
	.align		4
.L_5033:
        /*0018*/ 	.byte	0x04, 0x17
        /*001a*/ 	.short	(.L_5035 - .L_5034)
.L_5034:
        /*001c*/ 	.word	0x00000000
        /*0020*/ 	.short	0x0005
        /*0022*/ 	.short	0x002c
        /*0024*/ 	.byte	0x00, 0xf0, 0x41, 0x00


	//----- nvinfo : EIATTR_KPARAM_INFO
	.align		4
.L_5035:
        /*0028*/ 	.byte	0x04, 0x17
        /*002a*/ 	.short	(.L_5037 - .L_5036)
.L_5036:
        /*002c*/ 	.word	0x00000000
        /*0030*/ 	.short	0x0004
        /*0032*/ 	.short	0x0029
        /*0034*/ 	.byte	0x00, 0xf0, 0x05, 0x00


	//----- nvinfo : EIATTR_KPARAM_INFO
	.align		4
.L_5037:
        /*0038*/ 	.byte	0x04, 0x17
        /*003a*/ 	.short	(.L_5039 - .L_5038)
.L_5038:
        /*003c*/ 	.word	0x00000000
        /*0040*/ 	.short	0x0003
        /*0042*/ 	.short	0x0028
        /*0044*/ 	.byte	0x00, 0xf0, 0x05, 0x00


	//----- nvinfo : EIATTR_KPARAM_INFO
	.align		4
.L_5039:
        /*0048*/ 	.byte	0x04, 0x17
        /*004a*/ 	.short	(.L_5041 - .L_5040)
.L_5040:
        /*004c*/ 	.word	0x00000000
        /*0050*/ 	.short	0x0002
        /*0052*/ 	.short	0x0008
        /*0054*/ 	.byte	0x00, 0xf0, 0x81, 0x00


	//----- nvinfo : EIATTR_KPARAM_INFO
	.align		4
.L_5041:
        /*0058*/ 	.byte	0x04, 0x17
        /*005a*/ 	.short	(.L_5043 - .L_5042)
.L_5042:
        /*005c*/ 	.word	0x00000000
        /*0060*/ 	.short	0x0001
        /*0062*/ 	.short	0x0004
        /*0064*/ 	.byte	0x00, 0xf0, 0x05, 0x00


	//----- nvinfo : EIATTR_KPARAM_INFO
	.align		4
.L_5043:
        /*0068*/ 	.byte	0x04, 0x17
        /*006a*/ 	.short	(.L_5045 - .L_5044)
.L_5044:
        /*006c*/ 	.word	0x00000000
        /*0070*/ 	.short	0x0000
        /*0072*/ 	.short	0x0000
        /*0074*/ 	.byte	0x00, 0xf0, 0x11, 0x00


	//----- nvinfo : EIATTR_SPARSE_MMA_MASK
	.align		4
.L_5045:
        /*0078*/ 	.byte	0x03, 0x50
        /*007a*/ 	.short	0x0000


	//----- nvinfo : EIATTR_MAXREG_COUNT
	.align		4
        /*007c*/ 	.byte	0x03, 0x1b
        /*007e*/ 	.short	0x00ff


	//----- nvinfo : EIATTR_EXTERNS
	.align		4
        /*0080*/ 	.byte	0x04, 0x0f
        /*0082*/ 	.short	(.L_5047 - .L_5046)


	//   ....[0]....
	.align		4
.L_5046:
        /*0084*/ 	.word	index@(__assertfail)


	//----- nvinfo : EIATTR_MERCURY_ISA_VERSION
	.align		4
.L_5047:
        /*0088*/ 	.byte	0x03, 0x5f
        /*008a*/ 	.short	0x0101


	//----- nvinfo : EIATTR_VRC_CTA_INIT_COUNT
	.align		4
        /*008c*/ 	.byte	0x02, 0x4a
	.zero		1
	.zero		1


	//----- nvinfo : EIATTR_SYSCALL_OFFSETS
	.align		4
        /*0090*/ 	.byte	0x04, 0x46
        /*0092*/ 	.short	(.L_5049 - .L_5048)


	//   ....[0]....
.L_5048:
        /*0094*/ 	.word	0x00001090


	//   ....[1]....
        /*0098*/ 	.word	0x00001f90


	//   ....[2]....
        /*009c*/ 	.word	0x00002e30


	//   ....[3]....
        /*00a0*/ 	.word	0x00004010


	//   ....[4]....
        /*00a4*/ 	.word	0x00004ed0


	//   ....[5]....
        /*00a8*/ 	.word	0x00005d60


	//   ....[6]....
        /*00ac*/ 	.word	0x00006ec0


	//   ....[7]....
        /*00b0*/ 	.word	0x00007d90


	//   ....[8]....
        /*00b4*/ 	.word	0x00008c30


	//   ....[9]....
        /*00b8*/ 	.word	0x00009d90


	//   ....[10]....
        /*00bc*/ 	.word	0x0000ac60


	//   ....[11]....
        /*00c0*/ 	.word	0x0000bad0


	//   ....[12]....
        /*00c4*/ 	.word	0x0000cc00


	//   ....[13]....
        /*00c8*/ 	.word	0x0000dac0


	//   ....[14]....
        /*00cc*/ 	.word	0x0000ea40


	//   ....[15]....
        /*00d0*/ 	.word	0x0000f9c0


	//----- nvinfo : EIATTR_EXIT_INSTR_OFFSETS
	.align		4
.L_5049:
        /*00d4*/ 	.byte	0x04, 0x1c
        /*00d6*/ 	.short	(.L_5051 - .L_5050)


	//   ....[0]....
.L_5050:
        /*00d8*/ 	.word	0x0000ed10


	//   ....[1]....
        /*00dc*/ 	.word	0x0000ee60


	//   ....[2]....
        /*00e0*/ 	.word	0x0000eea0


	//   ....[3]....
        /*00e4*/ 	.word	0x0000ef40


	//   ....[4]....
        /*00e8*/ 	.word	0x0000ef80


	//   ....[5]....
        /*00ec*/ 	.word	0x0000efc0


	//   ....[6]....
        /*00f0*/ 	.word	0x0000f050


	//   ....[7]....
        /*00f4*/ 	.word	0x0000f070


	//   ....[8]....
        /*00f8*/ 	.word	0x0000f110


	//   ....[9]....
        /*00fc*/ 	.word	0x0000f160


	//   ....[10]....
        /*0100*/ 	.word	0x0000f1b0


	//   ....[11]....
        /*0104*/ 	.word	0x0000f290


	//   ....[12]....
        /*0108*/ 	.word	0x0000f400


	//   ....[13]....
        /*010c*/ 	.word	0x0000f570


	//   ....[14]....
        /*0110*/ 	.word	0x0000f6d0


	//   ....[15]....
        /*0114*/ 	.word	0x0000f710


	//   ....[16]....
        /*0118*/ 	.word	0x0000f750


	//   ....[17]....
        /*011c*/ 	.word	0x0000f800


	//   ....[18]....
        /*0120*/ 	.word	0x0000f860


	//   ....[19]....
        /*0124*/ 	.word	0x0000f9d0


	//   ....[20]....
        /*0128*/ 	.word	0x0000fae0


	//   ....[21]....
        /*012c*/ 	.word	0x0000fc20


	//   ....[22]....
        /*0130*/ 	.word	0x0000fc60


	//----- nvinfo : EIATTR_MAX_THREADS
	.align		4
.L_5051:
        /*0134*/ 	.byte	0x04, 0x05
        /*0136*/ 	.short	(.L_5053 - .L_5052)
.L_5052:
        /*0138*/ 	.word	0x00000080
        /*013c*/ 	.word	0x00000001
        /*0140*/ 	.word	0x00000001


	//----- nvinfo : EIATTR_CRS_STACK_SIZE
	.align		4
.L_5053:
        /*0144*/ 	.byte	0x04, 0x1e
        /*0146*/ 	.short	(.L_5055 - .L_5054)
.L_5054:
        /*0148*/ 	.word	0x00000000


	//----- nvinfo : EIATTR_CBANK_PARAM_SIZE
	.align		4
.L_5055:
        /*014c*/ 	.byte	0x03, 0x19
        /*014e*/ 	.short	0x0044


	//----- nvinfo : EIATTR_PARAM_CBANK
	.align		4
        /*0150*/ 	.byte	0x04, 0x0a
        /*0152*/ 	.short	(.L_5057 - .L_5056)
	.align		4
.L_5056:
        /*0154*/ 	.word	index@(.nv.constant0._ZN2at6native27unrolled_elementwise_kernelIZZZNS0_49_GLOBAL__N__b919a28f_16_Normalization_cu_5c38458736batch_norm_elementwise_backward_evalERKNS_6TensorES5_S5_S5_ENKUlvE_clEvENKUlvE1_clEvEUlN3c104HalfEffE_St5arrayIPcLm4EELi4E23TrivialOffsetCalculatorILi3EjESE_ILi1EjENS0_6memory12LoadWithCastILi3EEENSH_13StoreWithCastILi1EEEEEviT_T0_T2_T3_T4_T5_)
        /*0158*/ 	.short	0x0380
        /*015a*/ 	.short	0x0044


	//----- nvinfo : EIATTR_SW_WAR
	.align		4
.L_5057:
        /*015c*/ 	.byte	0x04, 0x36
        /*015e*/ 	.short	(.L_5059 - .L_5058)
.L_5058:
        /*0160*/ 	.word	0x00000008
.L_5059:


//--------------------- .nv.info._ZN2at6native18elementwise_kernelILi128ELi4EZNS0_22gpu_kernel_impl_nocastIZZZNS0_49_GLOBAL__N__b919a28f_16_Normalization_cu_5c38458736batch_norm_elementwise_backward_evalERKNS_6TensorES6_S6_S6_ENKUlvE_clEvENKUlvE1_clEvEUlN3c104HalfEffE_EEvRNS_18TensorIteratorBaseERKT_EUliE_EEviT1_ --------------------------
	.section	.nv.info._ZN2at6native18elementwise_kernelILi128ELi4EZNS0_22gpu_kernel_impl_nocastIZZZNS0_49_GLOBAL__N__b919a28f_16_Normalization_cu_5c38458736batch_norm_elementwise_backward_evalERKNS_6TensorES6_S6_S6_ENKUlvE_clEvENKUlvE1_clEvEUlN3c104HalfEffE_EEvRNS_18TensorIteratorBaseERKT_EUliE_EEviT1_,"",@"SHT_CUDA_INFO"
	.sectionflags	@""
	.align	4


	//----- nvinfo : EIATTR_CUDA_API_VERSION
	.align		4
        /*0000*/ 	.byte	0x04, 0x37
        /*0002*/ 	.short	(.L_5061 - .L_5060)
.L_5060:
        /*0004*/ 	.word	0x00000082


	//----- nvinfo : EIATTR_KPARAM_INFO
	.align		4
.L_5061:
        /*0008*/ 	.byte	0x04, 0x17
        /*000a*/ 	.short	(.L_5063 - .L_5062)
.L_5062:
        /*000c*/ 	.word	0x00000000
        /*0010*/ 	.short	0x0001
        /*0012*/ 	.short	0x0008
        /*0014*/ 	.byte	0x00, 0xf0, 0xc1, 0x0b


	//----- nvinfo : EIATTR_KPARAM_INFO
	.align		4
.L_5063:
        /*0018*/ 	.byte	0x04, 0x17
        /*001a*/ 	.short	(.L_5065 - .L_5064)
.L_5064:
        /*001c*/ 	.word	0x00000000
        /*0020*/ 	.short	0x0000
        /*0022*/ 	.short	0x0000
        /*0024*/ 	.byte	0x00, 0xf0, 0x11, 0x00


	//----- nvinfo : EIATTR_SPARSE_MMA_MASK
	.align		4
.L_5065:
        /*0028*/ 	.byte	0x03, 0x50
        /*002a*/ 	.short	0x0000


	//----- nvinfo : EIATTR_MAXREG_COUNT
	.align		4
        /*002c*/ 	.byte	0x03, 0x1b
        /*002e*/ 	.short	0x0080


	//----- nvinfo : EIATTR_MERCURY_ISA_VERSION
	.align		4
        /*0030*/ 	.byte	0x03, 0x5f
        /*0032*/ 	.short	0x0101


	//----- nvinfo : EIATTR_VRC_CTA_INIT_COUNT
	.align		4
        /*0034*/ 	.byte	0x02, 0x4a
	.zero		1
	.zero		1


	//----- nvinfo : EIATTR_EXIT_INSTR_OFFSETS
	.align		4
        /*0038*/ 	.byte	0x04, 0x1c
        /*003a*/ 	.short	(.L_5067 - .L_5066)


	//   ....[0]....
.L_5066:
        /*003c*/ 	.word	0x000003f0


	//   ....[1]....
        /*0040*/ 	.word	0x000004c0


	//   ....[2]....
        /*0044*/ 	.word	0x00004fa0


	//   ....[3]....
        /*0048*/ 	.word	0x00006830


	//----- nvinfo : EIATTR_MAX_THREADS
	.align		4
.L_5067:
        /*004c*/ 	.byte	0x04, 0x05
        /*004e*/ 	.short	(.L_5069 - .L_5068)
.L_5068:
        /*0050*/ 	.word	0x00000080
        /*0054*/ 	.word	0x00000001
        /*0058*/ 	.word	0x00000001


	//----- nvinfo : EIATTR_CRS_STACK_SIZE
	.align		4
.L_5069:
        /*005c*/ 	.byte	0x04, 0x1e
        /*005e*/ 	.short	(.L_5071 - .L_5070)
.L_5070:
        /*0060*/ 	.word	0x00000000


	//----- nvinfo : EIATTR_CBANK_PARAM_SIZE
	.align		4
.L_5071:
        /*0064*/ 	.byte	0x03, 0x19
        /*0066*/ 	.short	0x02f8


	//----- nvinfo : EIATTR_PARAM_CBANK
	.align		4
        /*0068*/ 	.byte	0x04, 0x0a
        /*006a*/ 	.short	(.L_5073 - .L_5072)
	.align		4
.L_5072:
        /*006c*/ 	.word	index@(.nv.constant0._ZN2at6native18elementwise_kernelILi128ELi4EZNS0_22gpu_kernel_impl_nocastIZZZNS0_49_GLOBAL__N__b919a28f_16_Normalization_cu_5c38458736batch_norm_elementwise_backward_evalERKNS_6TensorES6_S6_S6_ENKUlvE_clEvENKUlvE1_clEvEUlN3c104HalfEffE_EEvRNS_18TensorIteratorBaseERKT_EUliE_EEviT1_)
        /*0070*/ 	.short	0x0380
        /*0072*/ 	.short	0x02f8


	//----- nvinfo : EIATTR_SW_WAR
	.align		4
.L_5073:
        /*0074*/ 	.byte	0x04, 0x36
        /*0076*/ 	.short	(.L_5075 - .L_5074)
.L_5074:
        /*0078*/ 	.word	0x00000008
.L_5075:


//--------------------- .nv.info._ZN2at6native27unrolled_elementwise_kernelIZZZNS0_49_GLOBAL__N__b919a28f_16_Normalization_cu_5c38458736batch_norm_elementwise_backward_evalERKNS_6TensorES5_S5_S5_ENKUlvE_clEvENKUlvE1_clEvEUlN3c104HalfEffE_St5arrayIPcLm4EELi4E23TrivialOffsetCalculatorILi3EjESE_ILi1EjENS0_6memory15LoadWithoutCastENSH_16StoreWithoutCastEEEviT_T0_T2_T3_T4_T5_ --------------------------
	.section	.nv.info._ZN2at6native27unrolled_elementwise_kernelIZZZNS0_49_GLOBAL__N__b919a28f_16_Normalization_cu_5c38458736batch_norm_elementwise_backward_evalERKNS_6TensorES5_S5_S5_ENKUlvE_clEvENKUlvE1_clEvEUlN3c104HalfEffE_St5arrayIPcLm4EELi4E23TrivialOffsetCalculatorILi3EjESE_ILi1EjENS0_6memory15LoadWithoutCastENSH_16StoreWithoutCastEEEviT_T0_T2_T3_T4_T5_,"",@"SHT_CUDA_INFO"
	.sectionflags	@""
	.align	4


	//----- nvinfo : EIATTR_CUDA_API_VERSION
	.align		4
        /*0000*/ 	.byte	0x04, 0x37
        /*0002*/ 	.short	(.L_5077 - .L_5076)
.L_5076:
        /*0004*/ 	.word	0x00000082


	//----- nvinfo : EIATTR_KPARAM_INFO
	.align		4
.L_5077:
        /*0008*/ 	.byte	0x04, 0x17
        /*000a*/ 	.short	(.L_5079 - .L_5078)
.L_5078:
        /*000c*/ 	.word	0x00000000
        /*0010*/ 	.short	0x0006
        /*0012*/ 	.short	0x002b
        /*0014*/ 	.byte	0x00, 0xf0, 0x05, 0x00


	//----- nvinfo : EIATTR_KPARAM_INFO
	.align		4
.L_5079:
        /*0018*/ 	.byte	0x04, 0x17
        /*001a*/ 	.short	(.L_5081 - .L_5080)
.L_5080:
        /*001c*/ 	.word	0x00000000
        /*0020*/ 	.short	0x0005
        /*0022*/ 	.short	0x002a
        /*0024*/ 	.byte	0x00, 0xf0, 0x05, 0x00


	//----- nvinfo : EIATTR_KPARAM_INFO
	.align		4
.L_5081:
        /*0028*/ 	.byte	0x04, 0x17
        /*002a*/ 	.short	(.L_5083 - .L_5082)
.L_5082:
        /*002c*/ 	.word	0x00000000
        /*0030*/ 	.short	0x0004
        /*0032*/ 	.short	0x0029
        /*0034*/ 	.byte	0x00, 0xf0, 0x05, 0x00


	//----- nvinfo : EIATTR_KPARAM_INFO
	.align		4
.L_5083:
        /*0038*/ 	.byte	0x04, 0x17
        /*003a*/ 	.short	(.L_5085 - .L_5084)
.L_5084:
        /*003c*/ 	.word	0x00000000
        /*0040*/ 	.short	0x0003
        /*0042*/ 	.short	0x0028
        /*0044*/ 	.byte	0x00, 0xf0, 0x05, 0x00


	//----- nvinfo : EIATTR_KPARAM_INFO
	.align		4
.L_5085:
        /*0048*/ 	.byte	0x04, 0x17
        /*004a*/ 	.short	(.L_5087 - .L_5086)
.L_5086:
        /*004c*/ 	.word	0x00000000
        /*0050*/ 	.short	0x0002
        /*0052*/ 	.short	0x0008
        /*0054*/ 	.byte	0x00, 0xf0, 0x81, 0x00


	//----- nvinfo : EIATTR_KPARAM_INFO
	.align		4
.L_5087:
        /*0058*/ 	.byte	0x04, 0x17
        /*005a*/ 	.short	(.L_5089 - .L_5088)
.L_5088:
        /*005c*/ 	.word	0x00000000
        /*0060*/ 	.short	0x0001
        /*0062*/ 	.short	0x0004
        /*0064*/ 	.byte	0x00, 0xf0, 0x05, 0x00


	//----- nvinfo : EIATTR_KPARAM_INFO
	.align		4
.L_5089:
        /*0068*/ 	.byte	0x04, 0x17
        /*006a*/ 	.short	(.L_5091 - .L_5090)
.L_5090:
        /*006c*/ 	.word	0x00000000
        /*0070*/ 	.short	0x0000
        /*0072*/ 	.short	0x0000
        /*0074*/ 	.byte	0x00, 0xf0, 0x11, 0x00


	//----- nvinfo : EIATTR_SPARSE_MMA_MASK
	.align		4
.L_5091:
        /*0078*/ 	.byte	0x03, 0x50
        /*007a*/ 	.short	0x0000


	//----- nvinfo : EIATTR_MAXREG_COUNT
	.align		4
        /*007c*/ 	.byte	0x03, 0x1b
        /*007e*/ 	.short	0x00ff


	//----- nvinfo : EIATTR_MERCURY_ISA_VERSION
	.align		4
        /*0080*/ 	.byte	0x03, 0x5f
        /*0082*/ 	.short	0x0101


	//----- nvinfo : EIATTR_VRC_CTA_INIT_COUNT
	.align		4
        /*0084*/ 	.byte	0x02, 0x4a
	.zero		1
	.zero		1


	//----- nvinfo : EIATTR_EXIT_INSTR_OFFSETS
	.align		4
        /*0088*/ 	.byte	0x04, 0x1c
        /*008a*/ 	.short	(.L_5093 - .L_5092)


	//   ....[0]....
.L_5092:
        /*008c*/ 	.word	0x00000670


	//   ....[1]....
        /*0090*/ 	.word	0x00000700


	//----- nvinfo : EIATTR_MAX_THREADS
	.align		4
.L_5093:
        /*0094*/ 	.byte	0x04, 0x05
        /*0096*/ 	.short	(.L_5095 - .L_5094)
.L_5094:
        /*0098*/ 	.word	0x00000080
        /*009c*/ 	.word	0x00000001
        /*00a0*/ 	.word	0x00000001


	//----- nvinfo : EIATTR_CRS_STACK_SIZE
	.align		4
.L_5095:
        /*00a4*/ 	.byte	0x04, 0x1e
        /*00a6*/ 	.short	(.L_5097 - .L_5096)
.L_5096:
        /*00a8*/ 	.word	0x00000000


	//----- nvinfo : EIATTR_CBANK_PARAM_SIZE
	.align		4
.L_5097:
        /*00ac*/ 	.byte	0x03, 0x19
        /*00ae*/ 	.short	0x002c


	//----- nvinfo : EIATTR_PARAM_CBANK
	.align		4
        /*00b0*/ 	.byte	0x04, 0x0a
        /*00b2*/ 	.short	(.L_5099 - .L_5098)
	.align		4
.L_5098:
        /*00b4*/ 	.word	index@(.nv.constant0._ZN2at6native27unrolled_elementwise_kernelIZZZNS0_49_GLOBAL__N__b919a28f_16_Normalization_cu_5c38458736batch_norm_elementwise_backward_evalERKNS_6TensorES5_S5_S5_ENKUlvE_clEvENKUlvE1_clEvEUlN3c104HalfEffE_St5arrayIPcLm4EELi4E23TrivialOffsetCalculatorILi3EjESE_ILi1EjENS0_6memory15LoadWithoutCastENSH_16StoreWithoutCastEEEviT_T0_T2_T3_T4_T5_)
        /*00b8*/ 	.short	0x0380
        /*00ba*/ 	.short	0x002c


	//----- nvinfo : EIATTR_SW_WAR
	.align		4
.L_5099:
        /*00bc*/ 	.byte	0x04, 0x36
        /*00be*/ 	.short	(.L_5101 - .L_5100)
.L_5100:
        /*00c0*/ 	.word	0x00000008
.L_5101:


//--------------------- .nv.info._ZN2at6native29vectorized_elementwise_kernelILi2EZZZNS0_49_GLOBAL__N__b919a28f_16_Normalization_cu_5c38458736batch_norm_elementwise_backward_evalERKNS_6TensorES5_S5_S5_ENKUlvE_clEvENKUlvE1_clEvEUlN3c104HalfEffE_St5arrayIPcLm4EEEEviT0_T1_ --------------------------
	.section	.nv.info._ZN2at6native29vectorized_elementwise_kernelILi2EZZZNS0_49_GLOBAL__N__b919a28f_16_Normalization_cu_5c38458736batch_norm_elementwise_backward_evalERKNS_6TensorES5_S5_S5_ENKUlvE_clEvENKUlvE1_clEvEUlN3c104HalfEffE_St5arrayIPcLm4EEEEviT0_T1_,"",@"SHT_CUDA_INFO"
	.sectionflags	@""
	.align	4


	//----- nvinfo : EIATTR_CUDA_API_VERSION
	.align		4
        /*0000*/ 	.byte	0x04, 0x37
        /*0002*/ 	.short	(.L_5103 - .L_5102)
.L_5102:
        /*0004*/ 	.word	0x00000082


	//----- nvinfo : EIATTR_KPARAM_INFO
	.align		4
.L_5103:
        /*0008*/ 	.byte	0x04, 0x17
        /*000a*/ 	.short	(.L_5105 - .L_5104)
.L_5104:
        /*000c*/ 	.word	0x00000000
        /*0010*/ 	.short	0x0002
        /*0012*/ 	.short	0x0008
        /*0014*/ 	.byte	0x00, 0xf0, 0x81, 0x00


	//----- nvinfo : EIATTR_KPARAM_INFO
	.align		4
.L_5105:
        /*0018*/ 	.byte	0x04, 0x17
        /*001a*/ 	.short	(.L_5107 - .L_5106)
.L_5106:
        /*001c*/ 	.word	0x00000000
        /*0020*/ 	.short	0x0001
        /*0022*/ 	.short	0x0004
        /*0024*/ 	.byte	0x00, 0xf0, 0x05, 0x00


	//----- nvinfo : EIATTR_KPARAM_INFO
	.align		4
.L_5107:
        /*0028*/ 	.byte	0x04, 0x17
        /*002a*/ 	.short	(.L_5109 - .L_5108)
.L_5108:
        /*002c*/ 	.word	0x00000000
        /*0030*/ 	.short	0x0000
        /*0032*/ 	.short	0x0000
        /*0034*/ 	.byte	0x00, 0xf0, 0x11, 0x00


	//----- nvinfo : EIATTR_SPARSE_MMA_MASK
	.align		4
.L_5109:
        /*0038*/ 	.byte	0x03, 0x50
        /*003a*/ 	.short	0x0000


	//----- nvinfo : EIATTR_MAXREG_COUNT
	.align		4
        /*003c*/ 	.byte	0x03, 0x1b
        /*003e*/ 	.short	0x00ff


	//----- nvinfo : EIATTR_MERCURY_ISA_VERSION
	.align		4
        /*0040*/ 	.byte	0x03, 0x5f
        /*0042*/ 	.short	0x0101


	//----- nvinfo : EIATTR_VRC_CTA_INIT_COUNT
	.align		4
        /*0044*/ 	.byte	0x02, 0x4a
	.zero		1
	.zero		1


	//----- nvinfo : EIATTR_EXIT_INSTR_OFFSETS
	.align		4
        /*0048*/ 	.byte	0x04, 0x1c
        /*004a*/ 	.short	(.L_5111 - .L_5110)


	//   ....[0]....
.L_5110:
        /*004c*/ 	.word	0x00000e10


	//   ....[1]....
        /*0050*/ 	.word	0x00000e60


	//   ....[2]....
        /*0054*/ 	.word	0x00001200


	//----- nvinfo : EIATTR_MAX_THREADS
	.align		4
.L_5111:
        /*0058*/ 	.byte	0x04, 0x05
        /*005a*/ 	.short	(.L_5113 - .L_5112)
.L_5112:
        /*005c*/ 	.word	0x00000080
        /*0060*/ 	.word	0x00000001
        /*0064*/ 	.word	0x00000001


	//----- nvinfo : EIATTR_CRS_STACK_SIZE
	.align		4
.L_5113:
        /*0068*/ 	.byte	0x04, 0x1e
        /*006a*/ 	.short	(.L_5115 - .L_5114)
.L_5114:
        /*006c*/ 	.word	0x00000000


	//----- nvinfo : EIATTR_CBANK_PARAM_SIZE
	.align		4
.L_5115:
        /*0070*/ 	.byte	0x03, 0x19
        /*0072*/ 	.short	0x0028


	//----- nvinfo : EIATTR_PARAM_CBANK
	.align		4
        /*0074*/ 	.byte	0x04, 0x0a
        /*0076*/ 	.short	(.L_5117 - .L_5116)
	.align		4
.L_5116:
        /*0078*/ 	.word	index@(.nv.constant0._ZN2at6native29vectorized_elementwise_kernelILi2EZZZNS0_49_GLOBAL__N__b919a28f_16_Normalization_cu_5c38458736batch_norm_elementwise_backward_evalERKNS_6TensorES5_S5_S5_ENKUlvE_clEvENKUlvE1_clEvEUlN3c104HalfEffE_St5arrayIPcLm4EEEEviT0_T1_)
        /*007c*/ 	.short	0x0380
        /*007e*/ 	.short	0x0028


	//----- nvinfo : EIATTR_SW_WAR
	.align		4
.L_5117:
        /*0080*/ 	.byte	0x04, 0x36
        /*0082*/ 	.short	(.L_5119 - .L_5118)
.L_5118:
        /*0084*/ 	.word	0x00000008
.L_5119:


//--------------------- .nv.info._ZN2at6native29vectorized_elementwise_kernelILi4EZZZNS0_49_GLOBAL__N__b919a28f_16_Normalization_cu_5c38458736batch_norm_elementwise_backward_evalERKNS_6TensorES5_S5_S5_ENKUlvE_clEvENKUlvE1_clEvEUlN3c104HalfEffE_St5arrayIPcLm4EEEEviT0_T1_ --------------------------
	.section	.nv.info._ZN2at6native29vectorized_elementwise_kernelILi4EZZZNS0_49_GLOBAL__N__b919a28f_16_Normalization_cu_5c38458736batch_norm_elementwise_backward_evalERKNS_6TensorES5_S5_S5_ENKUlvE_clEvENKUlvE1_clEvEUlN3c104HalfEffE_St5arrayIPcLm4EEEEviT0_T1_,"",@"SHT_CUDA_INFO"
	.sectionflags	@""
	.align	4


	//----- nvinfo : EIATTR_CUDA_API_VERSION
	.align		4
        /*0000*/ 	.byte	0x04, 0x37
        /*0002*/ 	.short	(.L_5121 - .L_5120)
.L_5120:
        /*0004*/ 	.word	0x00000082


	//----- nvinfo : EIATTR_KPARAM_INFO
	.align		4
.L_5121:
        /*0008*/ 	.byte	0x04, 0x17
        /*000a*/ 	.short	(.L_5123 - .L_5122)
.L_5122:
        /*000c*/ 	.word	0x00000000
        /*0010*/ 	.short	0x0002
        /*0012*/ 	.short	0x0008
        /*0014*/ 	.byte	0x00, 0xf0, 0x81, 0x00


	//----- nvinfo : EIATTR_KPARAM_INFO
	.align		4
.L_5123:
        /*0018*/ 	.byte	0x04, 0x17
        /*001a*/ 	.short	(.L_5125 - .L_5124)
.L_5124:
        /*001c*/ 	.word	0x00000000
        /*0020*/ 	.short	0x0001
        /*0022*/ 	.short	0x0004
        /*0024*/ 	.byte	0x00, 0xf0, 0x05, 0x00


	//----- nvinfo : EIATTR_KPARAM_INFO
	.align		4
.L_5125:
        /*0028*/ 	.byte	0x04, 0x17
        /*002a*/ 	.short	(.L_5127 - .L_5126)
.L_5126:
        /*002c*/ 	.word	0x00000000
        /*0030*/ 	.short	0x0000
        /*0032*/ 	.short	0x0000
        /*0034*/ 	.byte	0x00, 0xf0, 0x11, 0x00


	//----- nvinfo : EIATTR_SPARSE_MMA_MASK
	.align		4
.L_5127:
        /*0038*/ 	.byte	0x03, 0x50
        /*003a*/ 	.short	0x0000


	//----- nvinfo : EIATTR_MAXREG_COUNT
	.align		4
        /*003c*/ 	.byte	0x03, 0x1b
        /*003e*/ 	.short	0x00ff


	//----- nvinfo : EIATTR_MERCURY_ISA_VERSION
	.align		4
        /*0040*/ 	.byte	0x03, 0x5f
        /*0042*/ 	.short	0x0101


	//----- nvinfo : EIATTR_VRC_CTA_INIT_COUNT
	.align		4
        /*0044*/ 	.byte	0x02, 0x4a
	.zero		1
	.zero		1


	//----- nvinfo : EIATTR_EXIT_INSTR_OFFSETS
	.align		4
        /*0048*/ 	.byte	0x04, 0x1c
        /*004a*/ 	.short	(.L_5129 - .L_5128)


	//   ....[0]....
.L_5128:
        /*004c*/ 	.word	0x00000e10


	//   ....[1]....
        /*0050*/ 	.word	0x00000e60


	//   ....[2]....
        /*0054*/ 	.word	0x00001180


	//----- nvinfo : EIATTR_MAX_THREADS
	.align		4
.L_5129:
        /*0058*/ 	.byte	0x04, 0x05
        /*005a*/ 	.short	(.L_5131 - .L_5130)
.L_5130:
        /*005c*/ 	.word	0x00000080
        /*0060*/ 	.word	0x00000001
        /*0064*/ 	.word	0x00000001


	//----- nvinfo : EIATTR_CRS_STACK_SIZE
	.align		4
.L_5131:
        /*0068*/ 	.byte	0x04, 0x1e
        /*006a*/ 	.short	(.L_5133 - .L_5132)
.L_5132:
        /*006c*/ 	.word	0x00000000


	//----- nvinfo : EIATTR_CBANK_PARAM_SIZE
	.align		4
.L_5133:
        /*0070*/ 	.byte	0x03, 0x19
        /*0072*/ 	.short	0x0028


	//----- nvinfo : EIATTR_PARAM_CBANK
	.align		4
        /*0074*/ 	.byte	0x04, 0x0a
        /*0076*/ 	.short	(.L_5135 - .L_5134)
	.align		4
.L_5134:
        /*0078*/ 	.word	index@(.nv.constant0._ZN2at6native29vectorized_elementwise_kernelILi4EZZZNS0_49_GLOBAL__N__b919a28f_16_Normalization_cu_5c38458736batch_norm_elementwise_backward_evalERKNS_6TensorES5_S5_S5_ENKUlvE_clEvENKUlvE1_clEvEUlN3c104HalfEffE_St5arrayIPcLm4EEEEviT0_T1_)
        /*007c*/ 	.short	0x0380
        /*007e*/ 	.short	0x0028


	//----- nvinfo : EIATTR_SW_WAR
	.align		4
.L_5135:
        /*0080*/ 	.byte	0x04, 0x36
        /*0082*/ 	.short	(.L_5137 - .L_5136)
.L_5136:
        /*0084*/ 	.word	0x00000008
.L_5137:


//--------------------- .nv.info._ZN2at6native29vectorized_elementwise_kernelILi8EZZZNS0_49_GLOBAL__N__b919a28f_16_Normalization_cu_5c38458736batch_norm_elementwise_backward_evalERKNS_6TensorES5_S5_S5_ENKUlvE_clEvENKUlvE1_clEvEUlN3c104HalfEffE_St5arrayIPcLm4EEEEviT0_T1_ --------------------------
	.section	.nv.info._ZN2at6native29vectorized_elementwise_kernelILi8EZZZNS0_49_GLOBAL__N__b919a28f_16_Normalization_cu_5c38458736batch_norm_elementwise_backward_evalERKNS_6TensorES5_S5_S5_ENKUlvE_clEvENKUlvE1_clEvEUlN3c104HalfEffE_St5arrayIPcLm4EEEEviT0_T1_,"",@"SHT_CUDA_INFO"
	.sectionflags	@""
	.align	4


	//----- nvinfo : EIATTR_CUDA_API_VERSION
	.align		4
        /*0000*/ 	.byte	0x04, 0x37
        /*0002*/ 	.short	(.L_5139 - .L_5138)
.L_5138:
        /*0004*/ 	.word	0x00000082


	//----- nvinfo : EIATTR_KPARAM_INFO
	.align		4
.L_5139:
        /*0008*/ 	.byte	0x04, 0x17
        /*000a*/ 	.short	(.L_5141 - .L_5140)
.L_5140:
        /*000c*/ 	.word	0x00000000
        /*0010*/ 	.short	0x0002
        /*0012*/ 	.short	0x0008
        /*0014*/ 	.byte	0x00, 0xf0, 0x81, 0x00


	//----- nvinfo : EIATTR_KPARAM_INFO
	.align		4
.L_5141:
        /*0018*/ 	.byte	0x04, 0x17
        /*001a*/ 	.short	(.L_5143 - .L_5142)
.L_5142:
        /*001c*/ 	.word	0x00000000
        /*0020*/ 	.short	0x0001
        /*0022*/ 	.short	0x0004
        /*0024*/ 	.byte	0x00, 0xf0, 0x05, 0x00


	//----- nvinfo : EIATTR_KPARAM_INFO
	.align		4
.L_5143:
        /*0028*/ 	.byte	0x04, 0x17
        /*002a*/ 	.short	(.L_5145 - .L_5144)
.L_5144:
        /*002c*/ 	.word	0x00000000
        /*0030*/ 	.short	0x0000
        /*0032*/ 	.short	0x0000
        /*0034*/ 	.byte	0x00, 0xf0, 0x11, 0x00


	//----- nvinfo : EIATTR_SPARSE_MMA_MASK
	.align		4
.L_5145:
        /*0038*/ 	.byte	0x03, 0x50
        /*003a*/ 	.short	0x0000


	//----- nvinfo : EIATTR_MAXREG_COUNT
	.align		4
        /*003c*/ 	.byte	0x03, 0x1b
        /*003e*/ 	.short	0x00ff


	//----- nvinfo : EIATTR_MERCURY_ISA_VERSION
	.align		4
        /*0040*/ 	.byte	0x03, 0x5f
        /*0042*/ 	.short	0x0101


	//----- nvinfo : EIATTR_VRC_CTA_INIT_COUNT
	.align		4
        /*0044*/ 	.byte	0x02, 0x4a
	.zero		1
	.zero		1


	//----- nvinfo : EIATTR_EXIT_INSTR_OFFSETS
	.align		4
        /*0048*/ 	.byte	0x04, 0x1c
        /*004a*/ 	.short	(.L_5147 - .L_5146)


	//   ....[0]....
.L_5146:
        /*004c*/ 	.word	0x00000010


	//----- nvinfo : EIATTR_MAX_THREADS
	.align		4
.L_5147:
        /*0050*/ 	.byte	0x04, 0x05
        /*0052*/ 	.short	(.L_5149 - .L_5148)
.L_5148:
        /*0054*/ 	.word	0x00000080
        /*0058*/ 	.word	0x00000001
        /*005c*/ 	.word	0x00000001


	//----- nvinfo : EIATTR_CBANK_PARAM_SIZE
	.align		4
.L_5149:
        /*0060*/ 	.byte	0x03, 0x19
        /*0062*/ 	.short	0x0028


	//----- nvinfo : EIATTR_PARAM_CBANK
	.align		4
        /*0064*/ 	.byte	0x04, 0x0a
        /*0066*/ 	.short	(.L_5151 - .L_5150)
	.align		4
.L_5150:
        /*0068*/ 	.word	index@(.nv.constant0._ZN2at6native29vectorized_elementwise_kernelILi8EZZZNS0_49_GLOBAL__N__b919a28f_16_Normalization_cu_5c38458736batch_norm_elementwise_backward_evalERKNS_6TensorES5_S5_S5_ENKUlvE_clEvENKUlvE1_clEvEUlN3c104HalfEffE_St5arrayIPcLm4EEEEviT0_T1_)
        /*006c*/ 	.short	0x0380
        /*006e*/ 	.short	0x0028


	//----- nvinfo : EIATTR_SW_WAR
	.align		4
.L_5151:
        /*0070*/ 	.byte	0x04, 0x36
        /*0072*/ 	.short	(.L_5153 - .L_5152)
.L_5152:
        /*0074*/ 	.word	0x00000008
.L_5153:


//--------------------- .nv.info._ZN2at6native18elementwise_kernelILi128ELi4EZNS0_15gpu_kernel_implIZZZNS0_49_GLOBAL__N__b919a28f_16_Normalization_cu_5c38458736batch_norm_elementwise_backward_evalERKNS_6TensorES6_S6_S6_ENKUlvE_clEvENKUlvE0_clEvEUlfffE_EEvRNS_18TensorIteratorBaseERKT_EUliE_EEviT1_ --------------------------
	.section	.nv.info._ZN2at6native18elementwise_kernelILi128ELi4EZNS0_15gpu_kernel_implIZZZNS0_49_GLOBAL__N__b919a28f_16_Normalization_cu_5c38458736batch_norm_elementwise_backward_evalERKNS_6TensorES6_S6_S6_ENKUlvE_clEvENKUlvE0_clEvEUlfffE_EEvRNS_18TensorIteratorBaseERKT_EUliE_EEviT1_,"",@"SHT_CUDA_INFO"
	.sectionflags	@""
	.align	4


	//----- nvinfo : EIATTR_CUDA_API_VERSION
	.align		4
        /*0000*/ 	.byte	0x04, 0x37
        /*0002*/ 	.short	(.L_5155 - .L_5154)
.L_5154:
        /*0004*/ 	.word	0x00000082


	//----- nvinfo : EIATTR_KPARAM_INFO
	.align		4
.L_5155:
        /*0008*/ 	.byte	0x04, 0x17
        /*000a*/ 	.short	(.L_5157 - .L_5156)
.L_5156:
        /*000c*/ 	.word	0x00000000
        /*0010*/ 	.short	0x0001
        /*0012*/ 	.short	0x0008
        /*0014*/ 	.byte	0x00, 0xf0, 0xc1, 0x0b


	//----- nvinfo : EIATTR_KPARAM_INFO
	.align		4
.L_5157:
        /*0018*/ 	.byte	0x04, 0x17
        /*001a*/ 	.short	(.L_5159 - .L_5158)
.L_5158:
        /*001c*/ 	.word	0x00000000
        /*0020*/ 	.short	0x0000
        /*0022*/ 	.short	0x0000
        /*0024*/ 	.byte	0x00, 0xf0, 0x11, 0x00


	//----- nvinfo : EIATTR_SPARSE_MMA_MASK
	.align		4
.L_5159:
        /*0028*/ 	.byte	0x03, 0x50
        /*002a*/ 	.short	0x0000


	//----- nvinfo : EIATTR_MAXREG_COUNT
	.align		4
        /*002c*/ 	.byte	0x03, 0x1b
        /*002e*/ 	.short	0x0080


	//----- nvinfo : EIATTR_EXTERNS
	.align		4
        /*0030*/ 	.byte	0x04, 0x0f
        /*0032*/ 	.short	(.L_5161 - .L_5160)


	//   ....[0]....
	.align		4
.L_5160:
        /*0034*/ 	.word	index@(__assertfail)


	//----- nvinfo : EIATTR_MERCURY_ISA_VERSION
	.align		4
.L_5161:
        /*0038*/ 	.byte	0x03, 0x5f
        /*003a*/ 	.short	0x0101


	//----- nvinfo : EIATTR_VRC_CTA_INIT_COUNT
	.align		4
        /*003c*/ 	.byte	0x02, 0x4a
	.zero		1
	.zero		1


	//----- nvinfo : EIATTR_SYSCALL_OFFSETS
	.align		4
        /*0040*/ 	.byte	0x04, 0x46
        /*0042*/ 	.short	(.L_5163 - .L_5162)


	//   ....[0]....
.L_5162:
        /*0044*/ 	.word	0x00002640


	//   ....[1]....
        /*0048*/ 	.word	0x000034b0


	//   ....[2]....
        /*004c*/ 	.word	0x00004320


	//   ....[3]....
        /*0050*/ 	.word	0x000050f0


	//   ....[4]....
        /*0054*/ 	.word	0x00007850


	//   ....[5]....
        /*0058*/ 	.word	0x000086c0


	//   ....[6]....
        /*005c*/ 	.word	0x00009530


	//   ....[7]....
        /*0060*/ 	.word	0x0000a160


	//   ....[8]....
        /*0064*/ 	.word	0x0000c9d0


	//   ....[9]....
        /*0068*/ 	.word	0x0000d840


	//   ....[10]....
        /*006c*/ 	.word	0x0000e6b0


	//   ....[11]....
        /*0070*/ 	.word	0x0000f2e0


	//   ....[12]....
        /*0074*/ 	.word	0x00011b70


	//   ....[13]....
        /*0078*/ 	.word	0x000129e0


	//   ....[14]....
        /*007c*/ 	.word	0x00013850


	//   ....[15]....
        /*0080*/ 	.word	0x00014450


	//----- nvinfo : EIATTR_EXIT_INSTR_OFFSETS
	.align		4
.L_5163:
        /*0084*/ 	.byte	0x04, 0x1c
        /*0086*/ 	.short	(.L_5165 - .L_5164)


	//   ....[0]....
.L_5164:
        /*0088*/ 	.word	0x0000f590


	//   ....[1]....
        /*008c*/ 	.word	0x000139d0


	//   ....[2]....
        /*0090*/ 	.word	0x00013a10


	//   ....[3]....
        /*0094*/ 	.word	0x00013aa0


	//   ....[4]....
        /*0098*/ 	.word	0x00013ad0


	//   ....[5]....
        /*009c*/ 	.word	0x00013b00


	//   ....[6]....
        /*00a0*/ 	.word	0x00013b80


	//   ....[7]....
        /*00a4*/ 	.word	0x00013bb0


	//   ....[8]....
        /*00a8*/ 	.word	0x00013c40


	//   ....[9]....
        /*00ac*/ 	.word	0x00013c80


	//   ....[10]....
        /*00b0*/ 	.word	0x00013cc0


	//   ....[11]....
        /*00b4*/ 	.word	0x00013d90


	//   ....[12]....
        /*00b8*/ 	.word	0x00013ef0


	//   ....[13]....
        /*00bc*/ 	.word	0x00014050


	//   ....[14]....
        /*00c0*/ 	.word	0x000141a0


	//   ....[15]....
        /*00c4*/ 	.word	0x000141d0


	//   ....[16]....
        /*00c8*/ 	.word	0x00014200


	//   ....[17]....
        /*00cc*/ 	.word	0x000142a0


	//   ....[18]....
        /*00d0*/ 	.word	0x000142f0


	//   ....[19]....
        /*00d4*/ 	.word	0x00014460


	//   ....[20]....
        /*00d8*/ 	.word	0x00014560


	//   ....[21]....
        /*00dc*/ 	.word	0x00014690


	//   ....[22]....
        /*00e0*/ 	.word	0x000146c0


	//----- nvinfo : EIATTR_MAX_THREADS
	.align		4
.L_5165:
        /*00e4*/ 	.byte	0x04, 0x05
        /*00e6*/ 	.short	(.L_5167 - .L_5166)
.L_5166:
        /*00e8*/ 	.word	0x00000080
        /*00ec*/ 	.word	0x00000001
        /*00f0*/ 	.word	0x00000001


	//----- nvinfo : EIATTR_CRS_STACK_SIZE
	.align		4
.L_5167:
        /*00f4*/ 	.byte	0x04, 0x1e
        /*00f6*/ 	.short	(.L_5169 - .L_5168)
.L_5168:
        /*00f8*/ 	.word	0x00000000


	//----- nvinfo : EIATTR_CBANK_PARAM_SIZE
	.align		4
.L_5169:
        /*00fc*/ 	.byte	0x03, 0x19
        /*00fe*/ 	.short	0x02f8


	//----- nvinfo : EIATTR_PARAM_CBANK
	.align		4
        /*0100*/ 	.byte	0x04, 0x0a
        /*0102*/ 	.short	(.L_5171 - .L_5170)
	.align		4
.L_5170:
        /*0104*/ 	.word	index@(.nv.constant0._ZN2at6native18elementwise_kernelILi128ELi4EZNS0_15gpu_kernel_implIZZZNS0_49_GLOBAL__N__b919a28f_16_Normalization_cu_5c38458736batch_norm_elementwise_backward_evalERKNS_6TensorES6_S6_S6_ENKUlvE_clEvENKUlvE0_clEvEUlfffE_EEvRNS_18TensorIteratorBaseERKT_EUliE_EEviT1_)
        /*0108*/ 	.short	0x0380
        /*010a*/ 	.short	0x02f8


	//----- nvinfo : EIATTR_SW_WAR
	.align		4
.L_5171:
        /*010c*/ 	.byte	0x04, 0x36
        /*010e*/ 	.short	(.L_5173 - .L_5172)
.L_5172:
        /*0110*/ 	.word	0x00000008
.L_5173:


//--------------------- .nv.info._ZN2at6native27unrolled_elementwise_kernelIZZZNS0_49_GLOBAL__N__b919a28f_16_Normalization_cu_5c38458736batch_norm_elementwise_backward_evalERKNS_6TensorES5_S5_S5_ENKUlvE_clEvENKUlvE0_clEvEUlfffE_St5arrayIPcLm4EELi4E23TrivialOffsetCalculatorILi3EjESC_ILi1EjENS0_6memory12LoadWithCastILi3EEENSF_13StoreWithCastILi1EEEEEviT_T0_T2_T3_T4_T5_ --------------------------
	.section	.nv.info._ZN2at6native27unrolled_elementwise_kernelIZZZNS0_49_GLOBAL__N__b919a28f_16_Normalization_cu_5c38458736batch_norm_elementwise_backward_evalERKNS_6TensorES5_S5_S5_ENKUlvE_clEvENKUlvE0_clEvEUlfffE_St5arrayIPcLm4EELi4E23TrivialOffsetCalculatorILi3EjESC_ILi1EjENS0_6memory12LoadWithCastILi3EEENSF_13StoreWithCastILi1EEEEEviT_T0_T2_T3_T4_T5_,"",@"SHT_CUDA_INFO"
	.sectionflags	@""
	.align	4


	//----- nvinfo : EIATTR_CUDA_API_VERSION
	.align		4
        /*0000*/ 	.byte	0x04, 0x37
        /*0002*/ 	.short	(.L_5175 - .L_5174)
.L_5174:
        /*0004*/ 	.word	0x00000082


	//----- nvinfo : EIATTR_KPARAM_INFO
	.align		4
.L_5175:
        /*0008*/ 	.byte	0x04, 0x17
        /*000a*/ 	.short	(.L_5177 - .L_5176)
.L_5176:
        /*000c*/ 	.word	0x00000000
        /*0010*/ 	.short	0x0006
        /*0012*/ 	.short	0x003c
        /*0014*/ 	.byte	0x00, 0xf0, 0x21, 0x00


	//----- nvinfo : EIATTR_KPARAM_INFO
	.align		4
.L_5177:
        /*0018*/ 	.byte	0x04, 0x17
        /*001a*/ 	.short	(.L_5179 - .L_5178)
.L_5178:
        /*001c*/ 	.word	0x00000000
        /*0020*/ 	.short	0x0005
        /*0022*/ 	.short	0x002c
        /*0024*/ 	.byte	0x00, 0xf0, 0x41, 0x00


	//----- nvinfo : EIATTR_KPARAM_INFO
	.align		4
.L_5179:
        /*0028*/ 	.byte	0x04, 0x17
        /*002a*/ 	.short	(.L_5181 - .L_5180)
.L_5180:
        /*002c*/ 	.word	0x00000000
        /*0030*/ 	.short	0x0004
        /*0032*/ 	.short	0x0029
        /*0034*/ 	.byte	0x00, 0xf0, 0x05, 0x00


	//----- nvinfo : EIATTR_KPARAM_INFO
	.align		4
.L_5181:
        /*0038*/ 	.byte	0x04, 0x17
        /*003a*/ 	.short	(.L_5183 - .L_5182)
.L_5182:
        /*003c*/ 	.word	0x00000000
        /*0040*/ 	.short	0x0003
        /*0042*/ 	.short	0x0028
        /*0044*/ 	.byte	0x00, 0xf0, 0x05, 0x00


	//----- nvinfo : EIATTR_KPARAM_INFO
	.align		4
.L_5183:
        /*0048*/ 	.byte	0x04, 0x17
        /*004a*/ 	.short	(.L_5185 - .L_5184)
.L_5184:
        /*004c*/ 	.word	0x00000000
        /*0050*/ 	.short	0x0002
        /*0052*/ 	.short	0x0008
        /*0054*/ 	.byte	0x00, 0xf0, 0x81, 0x00


	//----- nvinfo : EIATTR_KPARAM_INFO
	.align		4
.L_5185:
        /*0058*/ 	.byte	0x04, 0x17
        /*005a*/ 	.short	(.L_5187 - .L_5186)
.L_5186:
        /*005c*/ 	.word	0x00000000
        /*0060*/ 	.short	0x0001
        /*0062*/ 	.short	0x0004
        /*0064*/ 	.byte	0x00, 0xf0, 0x05, 0x00


	//----- nvinfo : EIATTR_KPARAM_INFO
	.align		4
.L_5187:
        /*0068*/ 	.byte	0x04, 0x17
        /*006a*/ 	.short	(.L_5189 - .L_5188)
.L_5188:
        /*006c*/ 	.word	0x00000000
        /*0070*/ 	.short	0x0000
        /*0072*/ 	.short	0x0000
        /*0074*/ 	.byte	0x00, 0xf0, 0x11, 0x00


	//----- nvinfo : EIATTR_SPARSE_MMA_MASK
	.align		4
.L_5189:
        /*0078*/ 	.byte	0x03, 0x50
        /*007a*/ 	.short	0x0000


	//----- nvinfo : EIATTR_MAXREG_COUNT
	.align		4
        /*007c*/ 	.byte	0x03, 0x1b
        /*007e*/ 	.short	0x00ff


	//----- nvinfo : EIATTR_EXTERNS
	.align		4
        /*0080*/ 	.byte	0x04, 0x0f
        /*0082*/ 	.short	(.L_5191 - .L_5190)


	//   ....[0]....
	.align		4
.L_5190:
        /*0084*/ 	.word	index@(__assertfail)


	//----- nvinfo : EIATTR_MERCURY_ISA_VERSION
	.align		4
.L_5191:
        /*0088*/ 	.byte	0x03, 0x5f
        /*008a*/ 	.short	0x0101


	//----- nvinfo : EIATTR_VRC_CTA_INIT_COUNT
	.align		4
        /*008c*/ 	.byte	0x02, 0x4a
	.zero		1
	.zero		1


	//----- nvinfo : EIATTR_SYSCALL_OFFSETS
	.align		4
        /*0090*/ 	.byte	0x04, 0x46
        /*0092*/ 	.short	(.L_5193 - .L_5192)


	//   ....[0]....
.L_5192:
        /*0094*/ 	.word	0x00000e80


	//   ....[1]....
        /*0098*/ 	.word	0x00001d10


	//   ....[2]....
        /*009c*/ 	.word	0x00002ba0


	//   ....[3]....
        /*00a0*/ 	.word	0x00003b40


	//   ....[4]....
        /*00a4*/ 	.word	0x000049d0


	//   ....[5]....
        /*00a8*/ 	.word	0x00005860


	//   ....[6]....
        /*00ac*/ 	.word	0x00006780


	//   ....[7]....
        /*00b0*/ 	.word	0x00007620


	//   ....[8]....
        /*00b4*/ 	.word	0x000084b0


	//   ....[9]....
        /*00b8*/ 	.word	0x000093d0


	//   ....[10]....
        /*00bc*/ 	.word	0x0000a270


	//   ....[11]....
        /*00c0*/ 	.word	0x0000b0e0


	//   ....[12]....
        /*00c4*/ 	.word	0x0000bf40


	//   ....[13]....
        /*00c8*/ 	.word	0x0000cc90


	//   ....[14]....
        /*00cc*/ 	.word	0x0000db10


	//   ....[15]....
        /*00d0*/ 	.word	0x0000e970


	//----- nvinfo : EIATTR_EXIT_INSTR_OFFSETS
	.align		4
.L_5193:
        /*00d4*/ 	.byte	0x04, 0x1c
        /*00d6*/ 	.short	(.L_5195 - .L_5194)


	//   ....[0]....
.L_5194:
        /*00d8*/ 	.word	0x0000ddb0


	//   ....[1]....
        /*00dc*/ 	.word	0x0000def0


	//   ....[2]....
        /*00e0*/ 	.word	0x0000df30


	//   ....[3]....
        /*00e4*/ 	.word	0x0000dfc0


	//   ....[4]....
        /*00e8*/ 	.word	0x0000dff0


	//   ....[5]....
        /*00ec*/ 	.word	0x0000e020


	//   ....[6]....
        /*00f0*/ 	.word	0x0000e0a0


	//   ....[7]....
        /*00f4*/ 	.word	0x0000e0d0


	//   ....[8]....
        /*00f8*/ 	.word	0x0000e160


	//   ....[9]....
        /*00fc*/ 	.word	0x0000e1a0


	//   ....[10]....
        /*0100*/ 	.word	0x0000e1e0


	//   ....[11]....
        /*0104*/ 	.word	0x0000e2b0


	//   ....[12]....
        /*0108*/ 	.word	0x0000e410


	//   ....[13]....
        /*010c*/ 	.word	0x0000e570


	//   ....[14]....
        /*0110*/ 	.word	0x0000e6c0


	//   ....[15]....
        /*0114*/ 	.word	0x0000e6f0


	//   ....[16]....
        /*0118*/ 	.word	0x0000e720


	//   ....[17]....
        /*011c*/ 	.word	0x0000e7c0


	//   ....[18]....
        /*0120*/ 	.word	0x0000e810


	//   ....[19]....
        /*0124*/ 	.word	0x0000e980


	//   ....[20]....
        /*0128*/ 	.word	0x0000ea80


	//   ....[21]....
        /*012c*/ 	.word	0x0000ebb0


	//   ....[22]....
        /*0130*/ 	.word	0x0000ebe0


	//----- nvinfo : EIATTR_MAX_THREADS
	.align		4
.L_5195:
        /*0134*/ 	.byte	0x04, 0x05
        /*0136*/ 	.short	(.L_5197 - .L_5196)
.L_5196:
        /*0138*/ 	.word	0x00000080
        /*013c*/ 	.word	0x00000001
        /*0140*/ 	.word	0x00000001


	//----- nvinfo : EIATTR_CRS_STACK_SIZE
	.align		4
.L_5197:
        /*0144*/ 	.byte	0x04, 0x1e
        /*0146*/ 	.short	(.L_5199 - .L_5198)
.L_5198:
        /*0148*/ 	.word	0x00000000


	//----- nvinfo : EIATTR_CBANK_PARAM_SIZE
	.align		4
.L_5199:
        /*014c*/ 	.byte	0x03, 0x19
        /*014e*/ 	.short	0x0044


	//----- nvinfo : EIATTR_PARAM_CBANK
	.align		4
        /*0150*/ 	.byte	0x04, 0x0a
        /*0152*/ 	.short	(.L_5201 - .L_5200)
	.align		4
.L_5200:
        /*0154*/ 	.word	index@(.nv.constant0._ZN2at6native27unrolled_elementwise_kernelIZZZNS0_49_GLOBAL__N__b919a28f_16_Normalization_cu_5c38458736batch_norm_elementwise_backward_evalERKNS_6TensorES5_S5_S5_ENKUlvE_clEvENKUlvE0_clEvEUlfffE_St5arrayIPcLm4EELi4E23TrivialOffsetCalculatorILi3EjESC_ILi1EjENS0_6memory12LoadWithCastILi3EEENSF_13StoreWithCastILi1EEEEEviT_T0_T2_T3_T4_T5_)
        /*0158*/ 	.short	0x0380
        /*015a*/ 	.short	0x0044


	//----- nvinfo : EIATTR_SW_WAR
	.align		4
.L_5201:
        /*015c*/ 	.byte	0x04, 0x36
        /*015e*/ 	.short	(.L_5203 - .L_5202)
.L_5202:
        /*0160*/ 	.word	0x00000008
.L_5203:


//--------------------- .nv.info._ZN2at6native18elementwise_kernelILi128ELi2EZNS0_22gpu_kernel_impl_nocastIZZZNS0_49_GLOBAL__N__b919a28f_16_Normalization_cu_5c38458736batch_norm_elementwise_backward_evalERKNS_6TensorES6_S6_S6_ENKUlvE_clEvENKUlvE0_clEvEUlfffE_EEvRNS_18TensorIteratorBaseERKT_EUliE_EEviT1_ --------------------------
	.section	.nv.info._ZN2at6native18elementwise_kernelILi128ELi2EZNS0_22gpu_kernel_impl_nocastIZZZNS0_49_GLOBAL__N__b919a28f_16_Normalization_cu_5c38458736batch_norm_elementwise_backward_evalERKNS_6TensorES6_S6_S6_ENKUlvE_clEvENKUlvE0_clEvEUlfffE_EEvRNS_18TensorIteratorBaseERKT_EUliE_EEviT1_,"",@"SHT_CUDA_INFO"
	.sectionflags	@""
	.align	4


	//----- nvinfo : EIATTR_CUDA_API_VERSION
	.align		4
        /*0000*/ 	.byte	0x04, 0x37
        /*0002*/ 	.short	(.L_5205 - .L_5204)
.L_5204:
        /*0004*/ 	.word	0x00000082


	//----- nvinfo : EIATTR_KPARAM_INFO
	.align		4
.L_5205:
        /*0008*/ 	.byte	0x04, 0x17
        /*000a*/ 	.short	(.L_5207 - .L_5206)
.L_5206:
        /*000c*/ 	.word	0x00000000
        /*0010*/ 	.short	0x0001
        /*0012*/ 	.short	0x0008
        /*0014*/ 	.byte	0x00, 0xf0, 0xc1, 0x0b


	//----- nvinfo : EIATTR_KPARAM_INFO
	.align		4
.L_5207:
        /*0018*/ 	.byte	0x04, 0x17
        /*001a*/ 	.short	(.L_5209 - .L_5208)
.L_5208:
        /*001c*/ 	.word	0x00000000
        /*0020*/ 	.short	0x0000
        /*0022*/ 	.short	0x0000
        /*0024*/ 	.byte	0x00, 0xf0, 0x11, 0x00


	//----- nvinfo : EIATTR_SPARSE_MMA_MASK
	.align		4
.L_5209:
        /*0028*/ 	.byte	0x03, 0x50
        /*002a*/ 	.short	0x0000


	//----- nvinfo : EIATTR_MAXREG_COUNT
	.align		4
        /*002c*/ 	.byte	0x03, 0x1b
        /*002e*/ 	.short	0x0080


	//----- nvinfo : EIATTR_MERCURY_ISA_VERSION
	.align		4
        /*0030*/ 	.byte	0x03, 0x5f
        /*0032*/ 	.short	0x0101


	//----- nvinfo : EIATTR_VRC_CTA_INIT_COUNT
	.align		4
        /*0034*/ 	.byte	0x02, 0x4a
	.zero		1
	.zero		1


	//----- nvinfo : EIATTR_EXIT_INSTR_OFFSETS
	.align		4
        /*0038*/ 	.byte	0x04, 0x1c
        /*003a*/ 	.short	(.L_5211 - .L_5210)


	//   ....[0]....
.L_5210:
        /*003c*/ 	.word	0x000001a0


	//   ....[1]....
        /*0040*/ 	.word	0x00000250


	//   ....[2]....
        /*0044*/ 	.word	0x00001b60


	//   ....[3]....
        /*0048*/ 	.word	0x000033d0


	//----- nvinfo : EIATTR_MAX_THREADS
	.align		4
.L_5211:
        /*004c*/ 	.byte	0x04, 0x05
        /*004e*/ 	.short	(.L_5213 - .L_5212)
.L_5212:
        /*0050*/ 	.word	0x00000080
        /*0054*/ 	.word	0x00000001
        /*0058*/ 	.word	0x00000001


	//----- nvinfo : EIATTR_CRS_STACK_SIZE
	.align		4
.L_5213:
        /*005c*/ 	.byte	0x04, 0x1e
        /*005e*/ 	.short	(.L_5215 - .L_5214)
.L_5214:
        /*0060*/ 	.word	0x00000000


	//----- nvinfo : EIATTR_CBANK_PARAM_SIZE
	.align		4
.L_5215:
        /*0064*/ 	.byte	0x03, 0x19
        /*0066*/ 	.short	0x02f8


	//----- nvinfo : EIATTR_PARAM_CBANK
	.align		4
        /*0068*/ 	.byte	0x04, 0x0a
        /*006a*/ 	.short	(.L_5217 - .L_5216)
	.align		4
.L_5216:
        /*006c*/ 	.word	index@(.nv.constant0._ZN2at6native18elementwise_kernelILi128ELi2EZNS0_22gpu_kernel_impl_nocastIZZZNS0_49_GLOBAL__N__b919a28f_16_Normalization_cu_5c38458736batch_norm_elementwise_backward_evalERKNS_6TensorES6_S6_S6_ENKUlvE_clEvENKUlvE0_clEvEUlfffE_EEvRNS_18TensorIteratorBaseERKT_EUliE_EEviT1_)
        /*0070*/ 	.short	0x0380
        /*0072*/ 	.short	0x02f8


	//----- nvinfo : EIATTR_SW_WAR
	.align		4
.L_5217:
        /*0074*/ 	.byte	0x04, 0x36
        /*0076*/ 	.short	(.L_5219 - .L_5218)
.L_5218:
        /*0078*/ 	.word	0x00000008
.L_5219:


//--------------------- .nv.info._ZN2at6native27unrolled_elementwise_kernelIZZZNS0_49_GLOBAL__N__b919a28f_16_Normalization_cu_5c38458736batch_norm_elementwise_backward_evalERKNS_6TensorES5_S5_S5_ENKUlvE_clEvENKUlvE0_clEvEUlfffE_St5arrayIPcLm4EELi4E23TrivialOffsetCalculatorILi3EjESC_ILi1EjENS0_6memory15LoadWithoutCastENSF_16StoreWithoutCastEEEviT_T0_T2_T3_T4_T5_ --------------------------
	.section	.nv.info._ZN2at6native27unrolled_elementwise_kernelIZZZNS0_49_GLOBAL__N__b919a28f_16_Normalization_cu_5c38458736batch_norm_elementwise_backward_evalERKNS_6TensorES5_S5_S5_ENKUlvE_clEvENKUlvE0_clEvEUlfffE_St5arrayIPcLm4EELi4E23TrivialOffsetCalculatorILi3EjESC_ILi1EjENS0_6memory15LoadWithoutCastENSF_16StoreWithoutCastEEEviT_T0_T2_T3_T4_T5_,"",@"SHT_CUDA_INFO"
	.sectionflags	@""
	.align	4


	//----- nvinfo : EIATTR_CUDA_API_VERSION
	.align		4
        /*0000*/ 	.byte	0x04, 0x37
        /*0002*/ 	.short	(.L_5221 - .L_5220)
.L_5220:
        /*0004*/ 	.word	0x00000082


	//----- nvinfo : EIATTR_KPARAM_INFO
	.align		4
.L_5221:
        /*0008*/ 	.byte	0x04, 0x17
        /*000a*/ 	.short	(.L_5223 - .L_5222)
.L_5222:
        /*000c*/ 	.word	0x00000000
        /*0010*/ 	.short	0x0006
        /*0012*/ 	.short	0x002b
        /*0014*/ 	.byte	0x00, 0xf0, 0x05, 0x00


	//----- nvinfo : EIATTR_KPARAM_INFO
	.align		4
.L_5223:
        /*0018*/ 	.byte	0x04, 0x17
        /*001a*/ 	.short	(.L_5225 - .L_5224)
.L_5224:
        /*001c*/ 	.word	0x00000000
        /*0020*/ 	.short	0x0005
        /*0022*/ 	.short	0x002a
        /*0024*/ 	.byte	0x00, 0xf0, 0x05, 0x00


	//----- nvinfo : EIATTR_KPARAM_INFO
	.align		4
.L_5225:
        /*0028*/ 	.byte	0x04, 0x17
        /*002a*/ 	.short	(.L_5227 - .L_5226)
.L_5226:
        /*002c*/ 	.word	0x00000000
        /*0030*/ 	.short	0x0004
        /*0032*/ 	.short	0x0029
        /*0034*/ 	.byte	0x00, 0xf0, 0x05, 0x00


	//----- nvinfo : EIATTR_KPARAM_INFO
	.align		4
.L_5227:
        /*0038*/ 	.byte	0x04, 0x17
        /*003a*/ 	.short	(.L_5229 - .L_5228)
.L_5228:
        /*003c*/ 	.word	0x00000000
        /*0040*/ 	.short	0x0003
        /*0042*/ 	.short	0x0028
        /*0044*/ 	.byte	0x00, 0xf0, 0x05, 0x00


	//----- nvinfo : EIATTR_KPARAM_INFO
	.align		4
.L_5229:
        /*0048*/ 	.byte	0x04, 0x17
        /*004a*/ 	.short	(.L_5231 - .L_5230)
.L_5230:
        /*004c*/ 	.word	0x00000000
        /*0050*/ 	.short	0x0002
        /*0052*/ 	.short	0x0008
        /*0054*/ 	.byte	0x00, 0xf0, 0x81, 0x00


	//----- nvinfo : EIATTR_KPARAM_INFO
	.align		4
.L_5231:
        /*0058*/ 	.byte	0x04, 0x17
        /*005a*/ 	.short	(.L_5233 - .L_5232)
.L_5232:
        /*005c*/ 	.word	0x00000000
        /*0060*/ 	.short	0x0001
        /*0062*/ 	.short	0x0004
        /*0064*/ 	.byte	0x00, 0xf0, 0x05, 0x00


	//----- nvinfo : EIATTR_KPARAM_INFO
	.align		4
.L_5233:
        /*0068*/ 	.byte	0x04, 0x17
        /*006a*/ 	.short	(.L_5235 - .L_5234)
.L_5234:
        /*006c*/ 	.word	0x00000000
        /*0070*/ 	.short	0x0000
        /*0072*/ 	.short	0x0000
        /*0074*/ 	.byte	0x00, 0xf0, 0x11, 0x00


	//----- nvinfo : EIATTR_SPARSE_MMA_MASK
	.align		4
.L_5235:
        /*0078*/ 	.byte	0x03, 0x50
        /*007a*/ 	.short	0x0000


	//----- nvinfo : EIATTR_MAXREG_COUNT
	.align		4
        /*007c*/ 	.byte	0x03, 0x1b
        /*007e*/ 	.short	0x00ff


	//----- nvinfo : EIATTR_MERCURY_ISA_VERSION
	.align		4
        /*0080*/ 	.byte	0x03, 0x5f
        /*0082*/ 	.short	0x0101


	//----- nvinfo : EIATTR_VRC_CTA_INIT_COUNT
	.align		4
        /*0084*/ 	.byte	0x02, 0x4a
	.zero		1
	.zero		1


	//----- nvinfo : EIATTR_EXIT_INSTR_OFFSETS
	.align		4
        /*0088*/ 	.byte	0x04, 0x1c
        /*008a*/ 	.short	(.L_5237 - .L_5236)


	//   ....[0]....
.L_5236:
        /*008c*/ 	.word	0x00000610


	//   ....[1]....
        /*0090*/ 	.word	0x00000660


	//----- nvinfo : EIATTR_MAX_THREADS
	.align		4
.L_5237:
        /*0094*/ 	.byte	0x04, 0x05
        /*0096*/ 	.short	(.L_5239 - .L_5238)
.L_5238:
        /*0098*/ 	.word	0x00000080
        /*009c*/ 	.word	0x00000001
        /*00a0*/ 	.word	0x00000001


	//----- nvinfo : EIATTR_CRS_STACK_SIZE
	.align		4
.L_5239:
        /*00a4*/ 	.byte	0x04, 0x1e
        /*00a6*/ 	.short	(.L_5241 - .L_5240)
.L_5240:
        /*00a8*/ 	.word	0x00000000


	//----- nvinfo : EIATTR_CBANK_PARAM_SIZE
	.align		4
.L_5241:
        /*00ac*/ 	.byte	0x03, 0x19
        /*00ae*/ 	.short	0x002c


	//----- nvinfo : EIATTR_PARAM_CBANK
	.align		4
        /*00b0*/ 	.byte	0x04, 0x0a
        /*00b2*/ 	.short	(.L_5243 - .L_5242)
	.align		4
.L_5242:
        /*00b4*/ 	.word	index@(.nv.constant0._ZN2at6native27unrolled_elementwise_kernelIZZZNS0_49_GLOBAL__N__b919a28f_16_Normalization_cu_5c38458736batch_norm_elementwise_backward_evalERKNS_6TensorES5_S5_S5_ENKUlvE_clEvENKUlvE0_clEvEUlfffE_St5arrayIPcLm4EELi4E23TrivialOffsetCalculatorILi3EjESC_ILi1EjENS0_6memory15LoadWithoutCastENSF_16StoreWithoutCastEEEviT_T0_T2_T3_T4_T5_)
        /*00b8*/ 	.short	0x0380
        /*00ba*/ 	.short	0x002c


	//----- nvinfo : EIATTR_SW_WAR
	.align		4
.L_5243:
        /*00bc*/ 	.byte	0x04, 0x36
        /*00be*/ 	.short	(.L_5245 - .L_5244)
.L_5244:
        /*00c0*/ 	.word	0x00000008
.L_5245:


//--------------------- .nv.info._ZN2at6native29vectorized_elementwise_kernelILi2EZZZNS0_49_GLOBAL__N__b919a28f_16_Normalization_cu_5c38458736batch_norm_elementwise_backward_evalERKNS_6TensorES5_S5_S5_ENKUlvE_clEvENKUlvE0_clEvEUlfffE_St5arrayIPcLm4EEEEviT0_T1_ --------------------------
	.section	.nv.info._ZN2at6native29vectorized_elementwise_kernelILi2EZZZNS0_49_GLOBAL__N__b919a28f_16_Normalization_cu_5c38458736batch_norm_elementwise_backward_evalERKNS_6TensorES5_S5_S5_ENKUlvE_clEvENKUlvE0_clEvEUlfffE_St5arrayIPcLm4EEEEviT0_T1_,"",@"SHT_CUDA_INFO"
	.sectionflags	@""
	.align	4


	//----- nvinfo : EIATTR_CUDA_API_VERSION
	.align		4
        /*0000*/ 	.byte	0x04, 0x37
        /*0002*/ 	.short	(.L_5247 - .L_5246)
.L_5246:
        /*0004*/ 	.word	0x00000082


	//----- nvinfo : EIATTR_KPARAM_INFO
	.align		4
.L_5247:
        /*0008*/ 	.byte	0x04, 0x17
        /*000a*/ 	.short	(.L_5249 - .L_5248)
.L_5248:
        /*000c*/ 	.word	0x00000000
        /*0010*/ 	.short	0x0002
        /*0012*/ 	.short	0x0008
        /*0014*/ 	.byte	0x00, 0xf0, 0x81, 0x00


	//----- nvinfo : EIATTR_KPARAM_INFO
	.align		4
.L_5249:
        /*0018*/ 	.byte	0x04, 0x17
        /*001a*/ 	.short	(.L_5251 - .L_5250)
.L_5250:
        /*001c*/ 	.word	0x00000000
        /*0020*/ 	.short	0x0001
        /*0022*/ 	.short	0x0004
        /*0024*/ 	.byte	0x00, 0xf0, 0x05, 0x00


	//----- nvinfo : EIATTR_KPARAM_INFO
	.align		4
.L_5251:
        /*0028*/ 	.byte	0x04, 0x17
        /*002a*/ 	.short	(.L_5253 - .L_5252)
.L_5252:
        /*002c*/ 	.word	0x00000000
        /*0030*/ 	.short	0x0000
        /*0032*/ 	.short	0x0000
        /*0034*/ 	.byte	0x00, 0xf0, 0x11, 0x00


	//----- nvinfo : EIATTR_SPARSE_MMA_MASK
	.align		4
.L_5253:
        /*0038*/ 	.byte	0x03, 0x50
        /*003a*/ 	.short	0x0000


	//----- nvinfo : EIATTR_MAXREG_COUNT
	.align		4
        /*003c*/ 	.byte	0x03, 0x1b
        /*003e*/ 	.short	0x00ff


	//----- nvinfo : EIATTR_MERCURY_ISA_VERSION
	.align		4
        /*0040*/ 	.byte	0x03, 0x5f
        /*0042*/ 	.short	0x0101


	//----- nvinfo : EIATTR_VRC_CTA_INIT_COUNT
	.align		4
        /*0044*/ 	.byte	0x02, 0x4a
	.zero		1
	.zero		1


	//----- nvinfo : EIATTR_EXIT_INSTR_OFFSETS
	.align		4
        /*0048*/ 	.byte	0x04, 0x1c
        /*004a*/ 	.short	(.L_5255 - .L_5254)


	//   ....[0]....
.L_5254:
        /*004c*/ 	.word	0x00000c20


	//   ....[1]....
        /*0050*/ 	.word	0x00000c70


	//   ....[2]....
        /*0054*/ 	.word	0x00000f50


	//----- nvinfo : EIATTR_MAX_THREADS
	.align		4
.L_5255:
        /*0058*/ 	.byte	0x04, 0x05
        /*005a*/ 	.short	(.L_5257 - .L_5256)
.L_5256:
        /*005c*/ 	.word	0x00000080
        /*0060*/ 	.word	0x00000001
        /*0064*/ 	.word	0x00000001


	//----- nvinfo : EIATTR_CRS_STACK_SIZE
	.align		4
.L_5257:
        /*0068*/ 	.byte	0x04, 0x1e
        /*006a*/ 	.short	(.L_5259 - .L_5258)
.L_5258:
        /*006c*/ 	.word	0x00000000


	//----- nvinfo : EIATTR_CBANK_PARAM_SIZE
	.align		4
.L_5259:
        /*0070*/ 	.byte	0x03, 0x19
        /*0072*/ 	.short	0x0028


	//----- nvinfo : EIATTR_PARAM_CBANK
	.align		4
        /*0074*/ 	.byte	0x04, 0x0a
        /*0076*/ 	.short	(.L_5261 - .L_5260)
	.align		4
.L_5260:
        /*0078*/ 	.word	index@(.nv.constant0._ZN2at6native29vectorized_elementwise_kernelILi2EZZZNS0_49_GLOBAL__N__b919a28f_16_Normalization_cu_5c38458736batch_norm_elementwise_backward_evalERKNS_6TensorES5_S5_S5_ENKUlvE_clEvENKUlvE0_clEvEUlfffE_St5arrayIPcLm4EEEEviT0_T1_)
        /*007c*/ 	.short	0x0380
        /*007e*/ 	.short	0x0028


	//----- nvinfo : EIATTR_SW_WAR
	.align		4
.L_5261:
        /*0080*/ 	.byte	0x04, 0x36
        /*0082*/ 	.short	(.L_5263 - .L_5262)
.L_5262:
        /*0084*/ 	.word	0x00000008
.L_5263:


//--------------------- .nv.info._ZN2at6native29vectorized_elementwise_kernelILi4EZZZNS0_49_GLOBAL__N__b919a28f_16_Normalization_cu_5c38458736batch_norm_elementwise_backward_evalERKNS_6TensorES5_S5_S5_ENKUlvE_clEvENKUlvE0_clEvEUlfffE_St5arrayIPcLm4EEEEviT0_T1_ --------------------------
	.section	.nv.info._ZN2at6native29vectorized_elementwise_kernelILi4EZZZNS0_49_GLOBAL__N__b919a28f_16_Normalization_cu_5c38458736batch_norm_elementwise_backward_evalERKNS_6TensorES5_S5_S5_ENKUlvE_clEvENKUlvE0_clEvEUlfffE_St5arrayIPcLm4EEEEviT0_T1_,"",@"SHT_CUDA_INFO"
	.sectionflags	@""
	.align	4


	//----- nvinfo : EIATTR_CUDA_API_VERSION
	.align		4
        /*0000*/ 	.byte	0x04, 0x37
        /*0002*/ 	.short	(.L_5265 - .L_5264)
.L_5264:
        /*0004*/ 	.word	0x00000082


	//----- nvinfo : EIATTR_KPARAM_INFO
	.align		4
.L_5265:
        /*0008*/ 	.byte	0x04, 0x17
        /*000a*/ 	.short	(.L_5267 - .L_5266)
.L_5266:
        /*000c*/ 	.word	0x00000000
        /*0010*/ 	.short	0x0002
        /*0012*/ 	.short	0x0008
        /*0014*/ 	.byte	0x00, 0xf0, 0x81, 0x00


	//----- nvinfo : EIATTR_KPARAM_INFO
	.align		4
.L_5267:
        /*0018*/ 	.byte	0x04, 0x17
        /*001a*/ 	.short	(.L_5269 - .L_5268)
.L_5268:
        /*001c*/ 	.word	0x00000000
        /*0020*/ 	.short	0x0001
        /*0022*/ 	.short	0x0004
        /*0024*/ 	.byte	0x00, 0xf0, 0x05, 0x00


	//----- nvinfo : EIATTR_KPARAM_INFO
	.align		4
.L_5269:
        /*0028*/ 	.byte	0x04, 0x17
        /*002a*/ 	.short	(.L_5271 - .L_5270)
.L_5270:
        /*002c*/ 	.word	0x00000000
        /*0030*/ 	.short	0x0000
        /*0032*/ 	.short	0x0000
        /*0034*/ 	.byte	0x00, 0xf0, 0x11, 0x00


	//----- nvinfo : EIATTR_SPARSE_MMA_MASK
	.align		4
.L_5271:
        /*0038*/ 	.byte	0x03, 0x50
        /*003a*/ 	.short	0x0000


	//----- nvinfo : EIATTR_MAXREG_COUNT
	.align		4
        /*003c*/ 	.byte	0x03, 0x1b
        /*003e*/ 	.short	0x00ff


	//----- nvinfo : EIATTR_MERCURY_ISA_VERSION
	.align		4
        /*0040*/ 	.byte	0x03, 0x5f
        /*0042*/ 	.short	0x0101


	//----- nvinfo : EIATTR_VRC_CTA_INIT_COUNT
	.align		4
        /*0044*/ 	.byte	0x02, 0x4a
	.zero		1
	.zero		1


	//----- nvinfo : EIATTR_EXIT_INSTR_OFFSETS
	.align		4
        /*0048*/ 	.byte	0x04, 0x1c
        /*004a*/ 	.short	(.L_5273 - .L_5272)


	//   ....[0]....
.L_5272:
        /*004c*/ 	.word	0x00000c20


	//   ....[1]....
        /*0050*/ 	.word	0x00000c70


	//   ....[2]....
        /*0054*/ 	.word	0x00000ed0


	//----- nvinfo : EIATTR_MAX_THREADS
	.align		4
.L_5273:
        /*0058*/ 	.byte	0x04, 0x05
        /*005a*/ 	.short	(.L_5275 - .L_5274)
.L_5274:
        /*005c*/ 	.word	0x00000080
        /*0060*/ 	.word	0x00000001
        /*0064*/ 	.word	0x00000001


	//----- nvinfo : EIATTR_CRS_STACK_SIZE
	.align		4
.L_5275:
        /*0068*/ 	.byte	0x04, 0x1e
        /*006a*/ 	.short	(.L_5277 - .L_5276)
.L_5276:
        /*006c*/ 	.word	0x00000000


	//----- nvinfo : EIATTR_CBANK_PARAM_SIZE
	.align		4
.L_5277:
        /*0070*/ 	.byte	0x03, 0x19
        /*0072*/ 	.short	0x0028


	//----- nvinfo : EIATTR_PARAM_CBANK
	.align		4
        /*0074*/ 	.byte	0x04, 0x0a
        /*0076*/ 	.short	(.L_5279 - .L_5278)
	.align		4
.L_5278:
        /*0078*/ 	.word	index@(.nv.constant0._ZN2at6native29vectorized_elementwise_kernelILi4EZZZNS0_49_GLOBAL__N__b919a28f_16_Normalization_cu_5c38458736batch_norm_elementwise_backward_evalERKNS_6TensorES5_S5_S5_ENKUlvE_clEvENKUlvE0_clEvEUlfffE_St5arrayIPcLm4EEEEviT0_T1_)
        /*007c*/ 	.short	0x0380
        /*007e*/ 	.short	0x0028


	//----- nvinfo : EIATTR_SW_WAR
	.align		4
.L_5279:
        /*0080*/ 	.byte	0x04, 0x36
        /*0082*/ 	.short	(.L_5281 - .L_5280)
.L_5280:
        /*0084*/ 	.word	0x00000008
.L_5281:


//--------------------- .nv.info._ZN2at6native29vectorized_elementwise_kernelILi8EZZZNS0_49_GLOBAL__N__b919a28f_16_Normalization_cu_5c38458736batch_norm_elementwise_backward_evalERKNS_6TensorES5_S5_S5_ENKUlvE_clEvENKUlvE0_clEvEUlfffE_St5arrayIPcLm4EEEEviT0_T1_ --------------------------
	.section	.nv.info._ZN2at6native29vectorized_elementwise_kernelILi8EZZZNS0_49_GLOBAL__N__b919a28f_16_Normalization_cu_5c38458736batch_norm_elementwise_backward_evalERKNS_6TensorES5_S5_S5_ENKUlvE_clEvENKUlvE0_clEvEUlfffE_St5arrayIPcLm4EEEEviT0_T1_,"",@"SHT_CUDA_INFO"
	.sectionflags	@""
	.align	4


	//----- nvinfo : EIATTR_CUDA_API_VERSION
	.align		4
        /*0000*/ 	.byte	0x04, 0x37
        /*0002*/ 	.short	(.L_5283 - .L_5282)
.L_5282:
        /*0004*/ 	.word	0x00000082


	//----- nvinfo : EIATTR_KPARAM_INFO
	.align		4
.L_5283:
        /*0008*/ 	.byte	0x04, 0x17
        /*000a*/ 	.short	(.L_5285 - .L_5284)
.L_5284:
        /*000c*/ 	.word	0x00000000
        /*0010*/ 	.short	0x0002
        /*0012*/ 	.short	0x0008
        /*0014*/ 	.byte	0x00, 0xf0, 0x81, 0x00


	//----- nvinfo : EIATTR_KPARAM_INFO
	.align		4
.L_5285:
        /*0018*/ 	.byte	0x04, 0x17
        /*001a*/ 	.short	(.L_5287 - .L_5286)
.L_5286:
        /*001c*/ 	.word	0x00000000
        /*0020*/ 	.short	0x0001
        /*0022*/ 	.short	0x0004
        /*0024*/ 	.byte	0x00, 0xf0, 0x05, 0x00


	//----- nvinfo : EIATTR_KPARAM_INFO
	.align		4
.L_5287:
        /*0028*/ 	.byte	0x04, 0x17
        /*002a*/ 	.short	(.L_5289 - .L_5288)
.L_5288:
        /*002c*/ 	.word	0x00000000
        /*0030*/ 	.short	0x0000
        /*0032*/ 	.short	0x0000
        /*0034*/ 	.byte	0x00, 0xf0, 0x11, 0x00


	//----- nvinfo : EIATTR_SPARSE_MMA_MASK
	.align		4
.L_5289:
        /*0038*/ 	.byte	0x03, 0x50
        /*003a*/ 	.short	0x0000


	//----- nvinfo : EIATTR_MAXREG_COUNT
	.align		4
        /*003c*/ 	.byte	0x03, 0x1b
        /*003e*/ 	.short	0x00ff


	//----- nvinfo : EIATTR_MERCURY_ISA_VERSION
	.align		4
        /*0040*/ 	.byte	0x03, 0x5f
        /*0042*/ 	.short	0x0101


	//----- nvinfo : EIATTR_VRC_CTA_INIT_COUNT
	.align		4
        /*0044*/ 	.byte	0x02, 0x4a
	.zero		1
	.zero		1


	//----- nvinfo : EIATTR_EXIT_INSTR_OFFSETS
	.align		4
        /*0048*/ 	.byte	0x04, 0x1c
        /*004a*/ 	.short	(.L_5291 - .L_5290)


	//   ....[0]....
.L_5290:
        /*004c*/ 	.word	0x00000010


	//----- nvinfo : EIATTR_MAX_THREADS
	.align		4
.L_5291:
        /*0050*/ 	.byte	0x04, 0x05
        /*0052*/ 	.short	(.L_5293 - .L_5292)
.L_5292:
        /*0054*/ 	.word	0x00000080
        /*0058*/ 	.word	0x00000001
        /*005c*/ 	.word	0x00000001


	//----- nvinfo : EIATTR_CBANK_PARAM_SIZE
	.align		4
.L_5293:
        /*0060*/ 	.byte	0x03, 0x19
        /*0062*/ 	.short	0x0028


	//----- nvinfo : EIATTR_PARAM_CBANK
	.align		4
        /*0064*/ 	.byte	0x04, 0x0a
        /*0066*/ 	.short	(.L_5295 - .L_5294)
	.align		4
.L_5294:
        /*0068*/ 	.word	index@(.nv.constant0._ZN2at6native29vectorized_elementwise_kernelILi8EZZZNS0_49_GLOBAL__N__b919a28f_16_Normalization_cu_5c38458736batch_norm_elementwise_backward_evalERKNS_6TensorES5_S5_S5_ENKUlvE_clEvENKUlvE0_clEvEUlfffE_St5arrayIPcLm4EEEEviT0_T1_)
        /*006c*/ 	.short	0x0380
        /*006e*/ 	.short	0x0028


	//----- nvinfo : EIATTR_SW_WAR
	.align		4
.L_5295:
        /*0070*/ 	.byte	0x04, 0x36
        /*0072*/ 	.short	(.L_5297 - .L_5296)
.L_5296:
        /*0074*/ 	.word	0x00000008
.L_5297:


//--------------------- .nv.info._ZN2at6native18elementwise_kernelILi128ELi4EZNS0_15gpu_kernel_implIZZZNS0_49_GLOBAL__N__b919a28f_16_Normalization_cu_5c38458736batch_norm_elementwise_backward_evalERKNS_6TensorES6_S6_S6_ENKUlvE_clEvENKUlvE_clEvEUldddE_EEvRNS_18TensorIteratorBaseERKT_EUliE_EEviT1_ --------------------------
	.section	.nv.info._ZN2at6native18elementwise_kernelILi128ELi4EZNS0_15gpu_kernel_implIZZZNS0_49_GLOBAL__N__b919a28f_16_Normalization_cu_5c38458736batch_norm_elementwise_backward_evalERKNS_6TensorES6_S6_S6_ENKUlvE_clEvENKUlvE_clEvEUldddE_EEvRNS_18TensorIteratorBaseERKT_EUliE_EEviT1_,"",@"SHT_CUDA_INFO"
	.sectionflags	@""
	.align	4


	//----- nvinfo : EIATTR_CUDA_API_VERSION
	.align		4
        /*0000*/ 	.byte	0x04, 0x37
        /*0002*/ 	.short	(.L_5299 - .L_5298)
.L_5298:
        /*0004*/ 	.word	0x00000082


	//----- nvinfo : EIATTR_KPARAM_INFO
	.align		4
.L_5299:
        /*0008*/ 	.byte	0x04, 0x17
        /*000a*/ 	.short	(.L_5301 - .L_5300)
.L_5300:
        /*000c*/ 	.word	0x00000000
        /*0010*/ 	.short	0x0001
        /*0012*/ 	.short	0x0008
        /*0014*/ 	.byte	0x00, 0xf0, 0xc1, 0x0b


	//----- nvinfo : EIATTR_KPARAM_INFO
	.align		4
.L_5301:
        /*0018*/ 	.byte	0x04, 0x17
        /*001a*/ 	.short	(.L_5303 - .L_5302)
.L_5302:
        /*001c*/ 	.word	0x00000000
        /*0020*/ 	.short	0x0000
        /*0022*/ 	.short	0x0000
        /*0024*/ 	.byte	0x00, 0xf0, 0x11, 0x00


	//----- nvinfo : EIATTR_SPARSE_MMA_MASK
	.align		4
.L_5303:
        /*0028*/ 	.byte	0x03, 0x50
        /*002a*/ 	.short	0x0000


	//----- nvinfo : EIATTR_MAXREG_COUNT
	.align		4
        /*002c*/ 	.byte	0x03, 0x1b
        /*002e*/ 	.short	0x0080


	//----- nvinfo : EIATTR_EXTERNS
	.align		4
        /*0030*/ 	.byte	0x04, 0x0f
        /*0032*/ 	.short	(.L_5305 - .L_5304)


	//   ....[0]....
	.align		4
.L_5304:
        /*0034*/ 	.word	index@(__assertfail)


	//----- nvinfo : EIATTR_MERCURY_ISA_VERSION
	.align		4
.L_5305:
        /*0038*/ 	.byte	0x03, 0x5f
        /*003a*/ 	.short	0x0101


	//----- nvinfo : EIATTR_VRC_CTA_INIT_COUNT
	.align		4
        /*003c*/ 	.byte	0x02, 0x4a
	.zero		1
	.zero		1


	//----- nvinfo : EIATTR_SYSCALL_OFFSETS
	.align		4
        /*0040*/ 	.byte	0x04, 0x46
        /*0042*/ 	.short	(.L_5307 - .L_5306)


	//   ....[0]....
.L_5306:
        /*0044*/ 	.word	0x00002670


	//   ....[1]....
        /*0048*/ 	.word	0x00003550


	//   ....[2]....
        /*004c*/ 	.word	0x00004430


	//   ....[3]....
        /*0050*/ 	.word	0x00005740


	//   ....[4]....
        /*0054*/ 	.word	0x00007fa0


	//   ....[5]....
        /*0058*/ 	.word	0x00008e80


	//   ....[6]....
        /*005c*/ 	.word	0x00009d60


	//   ....[7]....
        /*0060*/ 	.word	0x0000ad70


	//   ....[8]....
        /*0064*/ 	.word	0x0000d800


	//   ....[9]....
        /*0068*/ 	.word	0x0000e6e0


	//   ....[10]....
        /*006c*/ 	.word	0x0000f5c0


	//   ....[11]....
        /*0070*/ 	.word	0x000105d0


	//   ....[12]....
        /*0074*/ 	.word	0x00013080


	//   ....[13]....
        /*0078*/ 	.word	0x00013f60


	//   ....[14]....
        /*007c*/ 	.word	0x00014e40


	//   ....[15]....
        /*0080*/ 	.word	0x00015e30


	//----- nvinfo : EIATTR_EXIT_INSTR_OFFSETS
	.align		4
.L_5307:
        /*0084*/ 	.byte	0x04, 0x1c
        /*0086*/ 	.short	(.L_5309 - .L_5308)


	//   ....[0]....
.L_5308:
        /*0088*/ 	.word	0x00010a30


	//   ....[1]....
        /*008c*/ 	.word	0x00015000


	//   ....[2]....
        /*0090*/ 	.word	0x00015040


	//   ....[3]....
        /*0094*/ 	.word	0x000150d0


	//   ....[4]....
        /*0098*/ 	.word	0x00015100


	//   ....[5]....
        /*009c*/ 	.word	0x00015130


	//   ....[6]....
        /*00a0*/ 	.word	0x00015240


	//   ....[7]....
        /*00a4*/ 	.word	0x00015300


	//   ....[8]....
        /*00a8*/ 	.word	0x00015420


	//   ....[9]....
        /*00ac*/ 	.word	0x000154f0


	//   ....[10]....
        /*00b0*/ 	.word	0x00015510


	//   ....[11]....
        /*00b4*/ 	.word	0x000155e0


	//   ....[12]....
        /*00b8*/ 	.word	0x000157d0


	//   ....[13]....
        /*00bc*/ 	.word	0x000159c0


	//   ....[14]....
        /*00c0*/ 	.word	0x00015ba0


	//   ....[15]....
        /*00c4*/ 	.word	0x00015bd0


	//   ....[16]....
        /*00c8*/ 	.word	0x00015c00


	//   ....[17]....
        /*00cc*/ 	.word	0x00015ca0


	//   ....[18]....
        /*00d0*/ 	.word	0x00015cd0


	//   ....[19]....
        /*00d4*/ 	.word	0x00015e40


	//   ....[20]....
        /*00d8*/ 	.word	0x00015fd0


	//   ....[21]....
        /*00dc*/ 	.word	0x00016190


	//   ....[22]....
        /*00e0*/ 	.word	0x00016250


	//----- nvinfo : EIATTR_MAX_THREADS
	.align		4
.L_5309:
        /*00e4*/ 	.byte	0x04, 0x05
        /*00e6*/ 	.short	(.L_5311 - .L_5310)
.L_5310:
        /*00e8*/ 	.word	0x00000080
        /*00ec*/ 	.word	0x00000001
        /*00f0*/ 	.word	0x00000001


	//----- nvinfo : EIATTR_CRS_STACK_SIZE
	.align		4
.L_5311:
        /*00f4*/ 	.byte	0x04, 0x1e
        /*00f6*/ 	.short	(.L_5313 - .L_5312)
.L_5312:
        /*00f8*/ 	.word	0x00000000


	//----- nvinfo : EIATTR_CBANK_PARAM_SIZE
	.align		4
.L_5313:
        /*00fc*/ 	.byte	0x03, 0x19
        /*00fe*/ 	.short	0x02f8


	//----- nvinfo : EIATTR_PARAM_CBANK
	.align		4
        /*0100*/ 	.byte	0x04, 0x0a
        /*0102*/ 	.short	(.L_5315 - .L_5314)
	.align		4
.L_5314:
        /*0104*/ 	.word	index@(.nv.constant0._ZN2at6native18elementwise_kernelILi128ELi4EZNS0_15gpu_kernel_implIZZZNS0_49_GLOBAL__N__b919a28f_16_Normalization_cu_5c38458736batch_norm_elementwise_backward_evalERKNS_6TensorES6_S6_S6_ENKUlvE_clEvENKUlvE_clEvEUldddE_EEvRNS_18TensorIteratorBaseERKT_EUliE_EEviT1_)
        /*0108*/ 	.short	0x0380
        /*010a*/ 	.short	0x02f8


	//----- nvinfo : EIATTR_SW_WAR
	.align		4
.L_5315:
        /*010c*/ 	.byte	0x04, 0x36
        /*010e*/ 	.short	(.L_5317 - .L_5316)
.L_5316:
        /*0110*/ 	.word	0x00000008
.L_5317:


//--------------------- .nv.info._ZN2at6native27unrolled_elementwise_kernelIZZZNS0_49_GLOBAL__N__b919a28f_16_Normalization_cu_5c38458736batch_norm_elementwise_backward_evalERKNS_6TensorES5_S5_S5_ENKUlvE_clEvENKUlvE_clEvEUldddE_St5arrayIPcLm4EELi4E23TrivialOffsetCalculatorILi3EjESC_ILi1EjENS0_6memory12LoadWithCastILi3EEENSF_13StoreWithCastILi1EEEEEviT_T0_T2_T3_T4_T5_ --------------------------
	.section	.nv.info._ZN2at6native27unrolled_elementwise_kernelIZZZNS0_49_GLOBAL__N__b919a28f_16_Normalization_cu_5c38458736batch_norm_elementwise_backward_evalERKNS_6TensorES5_S5_S5_ENKUlvE_clEvENKUlvE_clEvEUldddE_St5arrayIPcLm4EELi4E23TrivialOffsetCalculatorILi3EjESC_ILi1EjENS0_6memory12LoadWithCastILi3EEENSF_13StoreWithCastILi1EEEEEviT_T0_T2_T3_T4_T5_,"",@"SHT_CUDA_INFO"
	.sectionflags	@""
	.align	4


	//----- nvinfo : EIATTR_CUDA_API_VERSION
	.align		4
        /*0000*/ 	.byte	0x04, 0x37
        /*0002*/ 	.short	(.L_5319 - .L_5318)
.L_5318:
        /*0004*/ 	.word	0x00000082


	//----- nvinfo : EIATTR_KPARAM_INFO
	.align		4
.L_5319:
        /*0008*/ 	.byte	0x04, 0x17
        /*000a*/ 	.short	(.L_5321 - .L_5320)
.L_5320:
        /*000c*/ 	.word	0x00000000
        /*0010*/ 	.short	0x0006
        /*0012*/ 	.short	0x003c
        /*0014*/ 	.byte	0x00, 0xf0, 0x21, 0x00


	//----- nvinfo : EIATTR_KPARAM_INFO
	.align		4
.L_5321:
        /*0018*/ 	.byte	0x04, 0x17
        /*001a*/ 	.short	(.L_5323 - .L_5322)
.L_5322:
        /*001c*/ 	.word	0x00000000
        /*0020*/ 	.short	0x0005
        /*0022*/ 	.short	0x002c
        /*0024*/ 	.byte	0x00, 0xf0, 0x41, 0x00


	//----- nvinfo : EIATTR_KPARAM_INFO
	.align		4
.L_5323:
        /*0028*/ 	.byte	0x04, 0x17
        /*002a*/ 	.short	(.L_5325 - .L_5324)
.L_5324:
        /*002c*/ 	.word	0x00000000
        /*0030*/ 	.short	0x0004
        /*0032*/ 	.short	0x0029
        /*0034*/ 	.byte	0x00, 0xf0, 0x05, 0x00


	//----- nvinfo : EIATTR_KPARAM_INFO
	.align		4
.L_5325:
        /*0038*/ 	.byte	0x04, 0x17
        /*003a*/ 	.short	(.L_5327 - .L_5326)
.L_5326:
        /*003c*/ 	.word	0x00000000
        /*0040*/ 	.short	0x0003
        /*0042*/ 	.short	0x0028
        /*0044*/ 	.byte	0x00, 0xf0, 0x05, 0x00


	//----- nvinfo : EIATTR_KPARAM_INFO
	.align		4
.L_5327:
        /*0048*/ 	.byte	0x04, 0x17
        /*004a*/ 	.short	(.L_5329 - .L_5328)
.L_5328:
        /*004c*/ 	.word	0x00000000
        /*0050*/ 	.short	0x0002
        /*0052*/ 	.short	0x0008
        /*0054*/ 	.byte	0x00, 0xf0, 0x81, 0x00


	//----- nvinfo : EIATTR_KPARAM_INFO
	.align		4
.L_5329:
        /*0058*/ 	.byte	0x04, 0x17
        /*005a*/ 	.short	(.L_5331 - .L_5330)
.L_5330:
        /*005c*/ 	.word	0x00000000
        /*0060*/ 	.short	0x0001
        /*0062*/ 	.short	0x0004
        /*0064*/ 	.byte	0x00, 0xf0, 0x05, 0x00


	//----- nvinfo : EIATTR_KPARAM_INFO
	.align		4
.L_5331:
        /*0068*/ 	.byte	0x04, 0x17
        /*006a*/ 	.short	(.L_5333 - .L_5332)
.L_5332:
        /*006c*/ 	.word	0x00000000
        /*0070*/ 	.short	0x0000
        /*0072*/ 	.short	0x0000
        /*0074*/ 	.byte	0x00, 0xf0, 0x11, 0x00


	//----- nvinfo : EIATTR_SPARSE_MMA_MASK
	.align		4
.L_5333:
        /*0078*/ 	.byte	0x03, 0x50
        /*007a*/ 	.short	0x0000


	//----- nvinfo : EIATTR_MAXREG_COUNT
	.align		4
        /*007c*/ 	.byte	0x03, 0x1b
        /*007e*/ 	.short	0x00ff


	//----- nvinfo : EIATTR_EXTERNS
	.align		4
        /*0080*/ 	.byte	0x04, 0x0f
        /*0082*/ 	.short	(.L_5335 - .L_5334)


	//   ....[0]....
	.align		4
.L_5334:
        /*0084*/ 	.word	index@(__assertfail)


	//----- nvinfo : EIATTR_MERCURY_ISA_VERSION
	.align		4
.L_5335:
        /*0088*/ 	.byte	0x03, 0x5f
        /*008a*/ 	.short	0x0101


	//----- nvinfo : EIATTR_VRC_CTA_INIT_COUNT
	.align		4
        /*008c*/ 	.byte	0x02, 0x4a
	.zero		1
	.zero		1


	//----- nvinfo : EIATTR_SYSCALL_OFFSETS
	.align		4
        /*0090*/ 	.byte	0x04, 0x46
        /*0092*/ 	.short	(.L_5337 - .L_5336)


	//   ....[0]....
.L_5336:
        /*0094*/ 	.word	0x00000ed0


	//   ....[1]....
        /*0098*/ 	.word	0x00001de0


	//   ....[2]....
        /*009c*/ 	.word	0x00002cf0


	//   ....[3]....
        /*00a0*/ 	.word	0x00003d50


	//   ....[4]....
        /*00a4*/ 	.word	0x00004c60


	//   ....[5]....
        /*00a8*/ 	.word	0x00005b70


	//   ....[6]....
        /*00ac*/ 	.word	0x00006b10


	//   ....[7]....
        /*00b0*/ 	.word	0x00007a20


	//   ....[8]....
        /*00b4*/ 	.word	0x00008930


	//   ....[9]....
        /*00b8*/ 	.word	0x000098d0


	//   ....[10]....
        /*00bc*/ 	.word	0x0000a7e0


	//   ....[11]....
        /*00c0*/ 	.word	0x0000b6c0


	//   ....[12]....
        /*00c4*/ 	.word	0x0000cca0


	//   ....[13]....
        /*00c8*/ 	.word	0x0000de70


	//   ....[14]....
        /*00cc*/ 	.word	0x0000f250


	//   ....[15]....
        /*00d0*/ 	.word	0x00010610


	//----- nvinfo : EIATTR_EXIT_INSTR_OFFSETS
	.align		4
.L_5337:
        /*00d4*/ 	.byte	0x04, 0x1c
        /*00d6*/ 	.short	(.L_5339 - .L_5338)


	//   ....[0]....
.L_5338:
        /*00d8*/ 	.word	0x0000f6a0


	//   ....[1]....
        /*00dc*/ 	.word	0x0000f7e0


	//   ....[2]....
        /*00e0*/ 	.word	0x0000f820


	//   ....[3]....
        /*00e4*/ 	.word	0x0000f8b0


	//   ....[4]....
        /*00e8*/ 	.word	0x0000f8e0


	//   ....[5]....
        /*00ec*/ 	.word	0x0000f910


	//   ....[6]....
        /*00f0*/ 	.word	0x0000fa20


	//   ....[7]....
        /*00f4*/ 	.word	0x0000fae0


	//   ....[8]....
        /*00f8*/ 	.word	0x0000fc00


	//   ....[9]....
        /*00fc*/ 	.word	0x0000fcd0


	//   ....[10]....
        /*0100*/ 	.word	0x0000fcf0


	//   ....[11]....
        /*0104*/ 	.word	0x0000fdc0


	//   ....[12]....
        /*0108*/ 	.word	0x0000ffb0


	//   ....[13]....
        /*010c*/ 	.word	0x000101a0


	//   ....[14]....
        /*0110*/ 	.word	0x00010380


	//   ....[15]....
        /*0114*/ 	.word	0x000103b0


	//   ....[16]....
        /*0118*/ 	.word	0x000103e0


	//   ....[17]....
        /*011c*/ 	.word	0x00010480


	//   ....[18]....
        /*0120*/ 	.word	0x000104b0


	//   ....[19]....
        /*0124*/ 	.word	0x00010620


	//   ....[20]....
        /*0128*/ 	.word	0x000107b0


	//   ....[21]....
        /*012c*/ 	.word	0x00010970


	//   ....[22]....
        /*0130*/ 	.word	0x00010a30


	//----- nvinfo : EIATTR_MAX_THREADS
	.align		4
.L_5339:
        /*0134*/ 	.byte	0x04, 0x05
        /*0136*/ 	.short	(.L_5341 - .L_5340)
.L_5340:
        /*0138*/ 	.word	0x00000080
        /*013c*/ 	.word	0x00000001
        /*0140*/ 	.word	0x00000001


	//----- nvinfo : EIATTR_CRS_STACK_SIZE
	.align		4
.L_5341:
        /*0144*/ 	.byte	0x04, 0x1e
        /*0146*/ 	.short	(.L_5343 - .L_5342)
.L_5342:
        /*0148*/ 	.word	0x00000000


	//----- nvinfo : EIATTR_CBANK_PARAM_SIZE
	.align		4
.L_5343:
        /*014c*/ 	.byte	0x03, 0x19
        /*014e*/ 	.short	0x0044


	//----- nvinfo : EIATTR_PARAM_CBANK
	.align		4
        /*0150*/ 	.byte	0x04, 0x0a
        /*0152*/ 	.short	(.L_5345 - .L_5344)
	.align		4
.L_5344:
        /*0154*/ 	.word	index@(.nv.constant0._ZN2at6native27unrolled_elementwise_kernelIZZZNS0_49_GLOBAL__N__b919a28f_16_Normalization_cu_5c38458736batch_norm_elementwise_backward_evalERKNS_6TensorES5_S5_S5_ENKUlvE_clEvENKUlvE_clEvEUldddE_St5arrayIPcLm4EELi4E23TrivialOffsetCalculatorILi3EjESC_ILi1EjENS0_6memory12LoadWithCastILi3EEENSF_13StoreWithCastILi1EEEEEviT_T0_T2_T3_T4_T5_)
        /*0158*/ 	.short	0x0380
        /*015a*/ 	.short	0x0044


	//----- nvinfo : EIATTR_SW_WAR
	.align		4
.L_5345:
        /*015c*/ 	.byte	0x04, 0x36
        /*015e*/ 	.short	(.L_5347 - .L_5346)
.L_5346:
        /*0160*/ 	.word	0x00000008
.L_5347:


//--------------------- .nv.info._ZN2at6native18elementwise_kernelILi128ELi2EZNS0_22gpu_kernel_impl_nocastIZZZNS0_49_GLOBAL__N__b919a28f_16_Normalization_cu_5c38458736batch_norm_elementwise_backward_evalERKNS_6TensorES6_S6_S6_ENKUlvE_clEvENKUlvE_clEvEUldddE_EEvRNS_18TensorIteratorBaseERKT_EUliE_EEviT1_ --------------------------
	.section	.nv.info._ZN2at6native18elementwise_kernelILi128ELi2EZNS0_22gpu_kernel_impl_nocastIZZZNS0_49_GLOBAL__N__b919a28f_16_Normalization_cu_5c38458736batch_norm_elementwise_backward_evalERKNS_6TensorES6_S6_S6_ENKUlvE_clEvENKUlvE_clEvEUldddE_EEvRNS_18TensorIteratorBaseERKT_EUliE_EEviT1_,"",@"SHT_CUDA_INFO"
	.sectionflags	@""
	.align	4


	//----- nvinfo : EIATTR_CUDA_API_VERSION
	.align		4
        /*0000*/ 	.byte	0x04, 0x37
        /*0002*/ 	.short	(.L_5349 - .L_5348)
.L_5348:
        /*0004*/ 	.word	0x00000082


	//----- nvinfo : EIATTR_KPARAM_INFO
	.align		4
.L_5349:
        /*0008*/ 	.byte	0x04, 0x17
        /*000a*/ 	.short	(.L_5351 - .L_5350)
.L_5350:
        /*000c*/ 	.word	0x00000000
        /*0010*/ 	.short	0x0001
        /*0012*/ 	.short	0x0008
        /*0014*/ 	.byte	0x00, 0xf0, 0xc1, 0x0b


	//----- nvinfo : EIATTR_KPARAM_INFO
	.align		4
.L_5351:
        /*0018*/ 	.byte	0x04, 0x17
        /*001a*/ 	.short	(.L_5353 - .L_5352)
.L_5352:
        /*001c*/ 	.word	0x00000000
        /*0020*/ 	.short	0x0000
        /*0022*/ 	.short	0x0000
        /*0024*/ 	.byte	0x00, 0xf0, 0x11, 0x00


	//----- nvinfo : EIATTR_SPARSE_MMA_MASK
	.align		4
.L_5353:
        /*0028*/ 	.byte	0x03, 0x50
        /*002a*/ 	.short	0x0000


	//----- nvinfo : EIATTR_MAXREG_COUNT
	.align		4
        /*002c*/ 	.byte	0x03, 0x1b
        /*002e*/ 	.short	0x0080


	//----- nvinfo : EIATTR_MERCURY_ISA_VERSION
	.align		4
        /*0030*/ 	.byte	0x03, 0x5f
        /*0032*/ 	.short	0x0101


	//----- nvinfo : EIATTR_VRC_CTA_INIT_COUNT
	.align		4
        /*0034*/ 	.byte	0x02, 0x4a
	.zero		1
	.zero		1


	//----- nvinfo : EIATTR_EXIT_INSTR_OFFSETS
	.align		4
        /*0038*/ 	.byte	0x04, 0x1c
        /*003a*/ 	.short	(.L_5355 - .L_5354)


	//   ....[0]....
.L_5354:
        /*003c*/ 	.word	0x000001e0


	//   ....[1]....
        /*0040*/ 	.word	0x000002d0


	//   ....[2]....
        /*0044*/ 	.word	0x00001c20


	//   ....[3]....
        /*0048*/ 	.word	0x000034d0


	//----- nvinfo : EIATTR_MAX_THREADS
	.align		4
.L_5355:
        /*004c*/ 	.byte	0x04, 0x05
        /*004e*/ 	.short	(.L_5357 - .L_5356)
.L_5356:
        /*0050*/ 	.word	0x00000080
        /*0054*/ 	.word	0x00000001
        /*0058*/ 	.word	0x00000001


	//----- nvinfo : EIATTR_CRS_STACK_SIZE
	.align		4
.L_5357:
        /*005c*/ 	.byte	0x04, 0x1e
        /*005e*/ 	.short	(.L_5359 - .L_5358)
.L_5358:
        /*0060*/ 	.word	0x00000000


	//----- nvinfo : EIATTR_CBANK_PARAM_SIZE
	.align		4
.L_5359:
        /*0064*/ 	.byte	0x03, 0x19
        /*0066*/ 	.short	0x02f8


	//----- nvinfo : EIATTR_PARAM_CBANK
	.align		4
        /*0068*/ 	.byte	0x04, 0x0a
        /*006a*/ 	.short	(.L_5361 - .L_5360)
	.align		4
.L_5360:
        /*006c*/ 	.word	index@(.nv.constant0._ZN2at6native18elementwise_kernelILi128ELi2EZNS0_22gpu_kernel_impl_nocastIZZZNS0_49_GLOBAL__N__b919a28f_16_Normalization_cu_5c38458736batch_norm_elementwise_backward_evalERKNS_6TensorES6_S6_S6_ENKUlvE_clEvENKUlvE_clEvEUldddE_EEvRNS_18TensorIteratorBaseERKT_EUliE_EEviT1_)
        /*0070*/ 	.short	0x0380
        /*0072*/ 	.short	0x02f8


	//----- nvinfo : EIATTR_SW_WAR
	.align		4
.L_5361:
        /*0074*/ 	.byte	0x04, 0x36
        /*0076*/ 	.short	(.L_5363 - .L_5362)
.L_5362:
        /*0078*/ 	.word	0x00000008
.L_5363:


//--------------------- .nv.info._ZN2at6native27unrolled_elementwise_kernelIZZZNS0_49_GLOBAL__N__b919a28f_16_Normalization_cu_5c38458736batch_norm_elementwise_backward_evalERKNS_6TensorES5_S5_S5_ENKUlvE_clEvENKUlvE_clEvEUldddE_St5arrayIPcLm4EELi4E23TrivialOffsetCalculatorILi3EjESC_ILi1EjENS0_6memory15LoadWithoutCastENSF_16StoreWithoutCastEEEviT_T0_T2_T3_T4_T5_ --------------------------
	.section	.nv.info._ZN2at6native27unrolled_elementwise_kernelIZZZNS0_49_GLOBAL__N__b919a28f_16_Normalization_cu_5c38458736batch_norm_elementwise_backward_evalERKNS_6TensorES5_S5_S5_ENKUlvE_clEvENKUlvE_clEvEUldddE_St5arrayIPcLm4EELi4E23TrivialOffsetCalculatorILi3EjESC_ILi1EjENS0_6memory15LoadWithoutCastENSF_16StoreWithoutCastEEEviT_T0_T2_T3_T4_T5_,"",@"SHT_CUDA_INFO"
	.sectionflags	@""
	.align	4


	//----- nvinfo : EIATTR_CUDA_API_VERSION
	.align		4
        /*0000*/ 	.byte	0x04, 0x37
        /*0002*/ 	.short	(.L_5365 - .L_5364)
.L_5364:
        /*0004*/ 	.word	0x00000082


	//----- nvinfo : EIATTR_KPARAM_INFO
	.align		4
.L_5365:
        /*0008*/ 	.byte	0x04, 0x17
        /*000a*/ 	.short	(.L_5367 - .L_5366)
.L_5366:
        /*000c*/ 	.word	0x00000000
        /*0010*/ 	.short	0x0006
        /*0012*/ 	.short	0x002b
        /*0014*/ 	.byte	0x00, 0xf0, 0x05, 0x00


	//----- nvinfo : EIATTR_KPARAM_INFO
	.align		4
.L_5367:
        /*0018*/ 	.byte	0x04, 0x17
        /*001a*/ 	.short	(.L_5369 - .L_5368)
.L_5368:
        /*001c*/ 	.word	0x00000000
        /*0020*/ 	.short	0x0005
        /*0022*/ 	.short	0x002a
        /*0024*/ 	.byte	0x00, 0xf0, 0x05, 0x00


	//----- nvinfo : EIATTR_KPARAM_INFO
	.align		4
.L_5369:
        /*0028*/ 	.byte	0x04, 0x17
        /*002a*/ 	.short	(.L_5371 - .L_5370)
.L_5370:
        /*002c*/ 	.word	0x00000000
        /*0030*/ 	.short	0x0004
        /*0032*/ 	.short	0x0029
        /*0034*/ 	.byte	0x00, 0xf0, 0x05, 0x00


	//----- nvinfo : EIATTR_KPARAM_INFO
	.align		4
.L_5371:
        /*0038*/ 	.byte	0x04, 0x17
        /*003a*/ 	.short	(.L_5373 - .L_5372)
.L_5372:
        /*003c*/ 	.word	0x00000000
        /*0040*/ 	.short	0x0003
        /*0042*/ 	.short	0x0028
        /*0044*/ 	.byte	0x00, 0xf0, 0x05, 0x00


	//----- nvinfo : EIATTR_KPARAM_INFO
	.align		4
.L_5373:
        /*0048*/ 	.byte	0x04, 0x17
        /*004a*/ 	.short	(.L_5375 - .L_5374)
.L_5374:
        /*004c*/ 	.word	0x00000000
        /*0050*/ 	.short	0x0002
        /*0052*/ 	.short	0x0008
        /*0054*/ 	.byte	0x00, 0xf0, 0x81, 0x00


	//----- nvinfo : EIATTR_KPARAM_INFO
	.align		4
.L_5375:
        /*0058*/ 	.byte	0x04, 0x17
        /*005a*/ 	.short	(.L_5377 - .L_5376)
.L_5376:
        /*005c*/ 	.word	0x00000000
        /*0060*/ 	.short	0x0001
        /*0062*/ 	.short	0x0004
        /*0064*/ 	.byte	0x00, 0xf0, 0x05, 0x00


	//----- nvinfo : EIATTR_KPARAM_INFO
	.align		4
.L_5377:
        /*0068*/ 	.byte	0x04, 0x17
        /*006a*/ 	.short	(.L_5379 - .L_5378)
.L_5378:
        /*006c*/ 	.word	0x00000000
        /*0070*/ 	.short	0x0000
        /*0072*/ 	.short	0x0000
        /*0074*/ 	.byte	0x00, 0xf0, 0x11, 0x00


	//----- nvinfo : EIATTR_SPARSE_MMA_MASK
	.align		4
.L_5379:
        /*0078*/ 	.byte	0x03, 0x50
        /*007a*/ 	.short	0x0000


	//----- nvinfo : EIATTR_MAXREG_COUNT
	.align		4
        /*007c*/ 	.byte	0x03, 0x1b
        /*007e*/ 	.short	0x00ff


	//----- nvinfo : EIATTR_MERCURY_ISA_VERSION
	.align		4
        /*0080*/ 	.byte	0x03, 0x5f
        /*0082*/ 	.short	0x0101


	//----- nvinfo : EIATTR_VRC_CTA_INIT_COUNT
	.align		4
        /*0084*/ 	.byte	0x02, 0x4a
	.zero		1
	.zero		1


	//----- nvinfo : EIATTR_EXIT_INSTR_OFFSETS
	.align		4
        /*0088*/ 	.byte	0x04, 0x1c
        /*008a*/ 	.short	(.L_5381 - .L_5380)


	//   ....[0]....
.L_5380:
        /*008c*/ 	.word	0x000007d0


	//   ....[1]....
        /*0090*/ 	.word	0x00000820


	//----- nvinfo : EIATTR_MAX_THREADS
	.align		4
.L_5381:
        /*0094*/ 	.byte	0x04, 0x05
        /*0096*/ 	.short	(.L_5383 - .L_5382)
.L_5382:
        /*0098*/ 	.word	0x00000080
        /*009c*/ 	.word	0x00000001
        /*00a0*/ 	.word	0x00000001


	//----- nvinfo : EIATTR_CRS_STACK_SIZE
	.align		4
.L_5383:
        /*00a4*/ 	.byte	0x04, 0x1e
        /*00a6*/ 	.short	(.L_5385 - .L_5384)
.L_5384:
        /*00a8*/ 	.word	0x00000000


	//----- nvinfo : EIATTR_CBANK_PARAM_SIZE
	.align		4
.L_5385:
        /*00ac*/ 	.byte	0x03, 0x19
        /*00ae*/ 	.short	0x002c


	//----- nvinfo : EIATTR_PARAM_CBANK
	.align		4
        /*00b0*/ 	.byte	0x04, 0x0a
        /*00b2*/ 	.short	(.L_5387 - .L_5386)
	.align		4
.L_5386:
        /*00b4*/ 	.word	index@(.nv.constant0._ZN2at6native27unrolled_elementwise_kernelIZZZNS0_49_GLOBAL__N__b919a28f_16_Normalization_cu_5c38458736batch_norm_elementwise_backward_evalERKNS_6TensorES5_S5_S5_ENKUlvE_clEvENKUlvE_clEvEUldddE_St5arrayIPcLm4EELi4E23TrivialOffsetCalculatorILi3EjESC_ILi1EjENS0_6memory15LoadWithoutCastENSF_16StoreWithoutCastEEEviT_T0_T2_T3_T4_T5_)
        /*00b8*/ 	.short	0x0380
        /*00ba*/ 	.short	0x002c


	//----- nvinfo : EIATTR_SW_WAR
	.align		4
.L_5387:
        /*00bc*/ 	.byte	0x04, 0x36
        /*00be*/ 	.short	(.L_5389 - .L_5388)
.L_5388:
        /*00c0*/ 	.word	0x00000008
.L_5389:


//--------------------- .nv.info._ZN2at6native29vectorized_elementwise_kernelILi2EZZZNS0_49_GLOBAL__N__b919a28f_16_Normalization_cu_5c38458736batch_norm_elementwise_backward_evalERKNS_6TensorES5_S5_S5_ENKUlvE_clEvENKUlvE_clEvEUldddE_St5arrayIPcLm4EEEEviT0_T1_ --------------------------
	.section	.nv.info._ZN2at6native29vectorized_elementwise_kernelILi2EZZZNS0_49_GLOBAL__N__b919a28f_16_Normalization_cu_5c38458736batch_norm_elementwise_backward_evalERKNS_6TensorES5_S5_S5_ENKUlvE_clEvENKUlvE_clEvEUldddE_St5arrayIPcLm4EEEEviT0_T1_,"",@"SHT_CUDA_INFO"
	.sectionflags	@""
	.align	4


	//----- nvinfo : EIATTR_CUDA_API_VERSION
	.align		4
        /*0000*/ 	.byte	0x04, 0x37
        /*0002*/ 	.short	(.L_5391 - .L_5390)
.L_5390:
        /*0004*/ 	.word	0x00000082


	//----- nvinfo : EIATTR_KPARAM_INFO
	.align		4
.L_5391:
        /*0008*/ 	.byte	0x04, 0x17
        /*000a*/ 	.short	(.L_5393 - .L_5392)
.L_5392:
        /*000c*/ 	.word	0x00000000
        /*0010*/ 	.short	0x0002
        /*0012*/ 	.short	0x0008
        /*0014*/ 	.byte	0x00, 0xf0, 0x81, 0x00


	//----- nvinfo : EIATTR_KPARAM_INFO
	.align		4
.L_5393:
        /*0018*/ 	.byte	0x04, 0x17
        /*001a*/ 	.short	(.L_5395 - .L_5394)
.L_5394:
        /*001c*/ 	.word	0x00000000
        /*0020*/ 	.short	0x0001
        /*0022*/ 	.short	0x0004
        /*0024*/ 	.byte	0x00, 0xf0, 0x05, 0x00


	//----- nvinfo : EIATTR_KPARAM_INFO
	.align		4
.L_5395:
        /*0028*/ 	.byte	0x04, 0x17
        /*002a*/ 	.short	(.L_5397 - .L_5396)
.L_5396:
        /*002c*/ 	.word	0x00000000
        /*0030*/ 	.short	0x0000
        /*0032*/ 	.short	0x0000
        /*0034*/ 	.byte	0x00, 0xf0, 0x11, 0x00


	//----- nvinfo : EIATTR_SPARSE_MMA_MASK
	.align		4
.L_5397:
        /*0038*/ 	.byte	0x03, 0x50
        /*003a*/ 	.short	0x0000


	//----- nvinfo : EIATTR_MAXREG_COUNT
	.align		4
        /*003c*/ 	.byte	0x03, 0x1b
        /*003e*/ 	.short	0x00ff


	//----- nvinfo : EIATTR_MERCURY_ISA_VERSION
	.align		4
        /*0040*/ 	.byte	0x03, 0x5f
        /*0042*/ 	.short	0x0101


	//----- nvinfo : EIATTR_VRC_CTA_INIT_COUNT
	.align		4
        /*0044*/ 	.byte	0x02, 0x4a
	.zero		1
	.zero		1


	//----- nvinfo : EIATTR_EXIT_INSTR_OFFSETS
	.align		4
        /*0048*/ 	.byte	0x04, 0x1c
        /*004a*/ 	.short	(.L_5399 - .L_5398)


	//   ....[0]....
.L_5398:
        /*004c*/ 	.word	0x00000fe0


	//   ....[1]....
        /*0050*/ 	.word	0x00001030


	//   ....[2]....
        /*0054*/ 	.word	0x000016e0


	//----- nvinfo : EIATTR_MAX_THREADS
	.align		4
.L_5399:
        /*0058*/ 	.byte	0x04, 0x05
        /*005a*/ 	.short	(.L_5401 - .L_5400)
.L_5400:
        /*005c*/ 	.word	0x00000080
        /*0060*/ 	.word	0x00000001
        /*0064*/ 	.word	0x00000001


	//----- nvinfo : EIATTR_CRS_STACK_SIZE
	.align		4
.L_5401:
        /*0068*/ 	.byte	0x04, 0x1e
        /*006a*/ 	.short	(.L_5403 - .L_5402)
.L_5402:
        /*006c*/ 	.word	0x00000000


	//----- nvinfo : EIATTR_CBANK_PARAM_SIZE
	.align		4
.L_5403:
        /*0070*/ 	.byte	0x03, 0x19
        /*0072*/ 	.short	0x0028


	//----- nvinfo : EIATTR_PARAM_CBANK
	.align		4
        /*0074*/ 	.byte	0x04, 0x0a
        /*0076*/ 	.short	(.L_5405 - .L_5404)
	.align		4
.L_5404:
        /*0078*/ 	.word	index@(.nv.constant0._ZN2at6native29vectorized_elementwise_kernelILi2EZZZNS0_49_GLOBAL__N__b919a28f_16_Normalization_cu_5c38458736batch_norm_elementwise_backward_evalERKNS_6TensorES5_S5_S5_ENKUlvE_clEvENKUlvE_clEvEUldddE_St5arrayIPcLm4EEEEviT0_T1_)
        /*007c*/ 	.short	0x0380
        /*007e*/ 	.short	0x0028


	//----- nvinfo : EIATTR_SW_WAR
	.align		4
.L_5405:
        /*0080*/ 	.byte	0x04, 0x36
        /*0082*/ 	.short	(.L_5407 - .L_5406)
.L_5406:
        /*0084*/ 	.word	0x00000008
.L_5407:


//--------------------- .nv.info._ZN2at6native29vectorized_elementwise_kernelILi4EZZZNS0_49_GLOBAL__N__b919a28f_16_Normalization_cu_5c38458736batch_norm_elementwise_backward_evalERKNS_6TensorES5_S5_S5_ENKUlvE_clEvENKUlvE_clEvEUldddE_St5arrayIPcLm4EEEEviT0_T1_ --------------------------
	.section	.nv.info._ZN2at6native29vectorized_elementwise_kernelILi4EZZZNS0_49_GLOBAL__N__b919a28f_16_Normalization_cu_5c38458736batch_norm_elementwise_backward_evalERKNS_6TensorES5_S5_S5_ENKUlvE_clEvENKUlvE_clEvEUldddE_St5arrayIPcLm4EEEEviT0_T1_,"",@"SHT_CUDA_INFO"
	.sectionflags	@""
	.align	4


	//----- nvinfo : EIATTR_CUDA_API_VERSION
	.align		4
        /*0000*/ 	.byte	0x04, 0x37
        /*0002*/ 	.short	(.L_5409 - .L_5408)
.L_5408:
        /*0004*/ 	.word	0x00000082


	//----- nvinfo : EIATTR_KPARAM_INFO
	.align		4
.L_5409:
        /*0008*/ 	.byte	0x04, 0x17
        /*000a*/ 	.short	(.L_5411 - .L_5410)
.L_5410:
        /*000c*/ 	.word	0x00000000
        /*0010*/ 	.short	0x0002
        /*0012*/ 	.short	0x0008
        /*0014*/ 	.byte	0x00, 0xf0, 0x81, 0x00


	//----- nvinfo : EIATTR_KPARAM_INFO
	.align		4
.L_5411:
        /*0018*/ 	.byte	0x04, 0x17
        /*001a*/ 	.short	(.L_5413 - .L_5412)
.L_5412:
        /*001c*/ 	.word	0x00000000
        /*0020*/ 	.short	0x0001
        /*0022*/ 	.short	0x0004
        /*0024*/ 	.byte	0x00, 0xf0, 0x05, 0x00


	//----- nvinfo : EIATTR_KPARAM_INFO
	.align		4
.L_5413:
        /*0028*/ 	.byte	0x04, 0x17
        /*002a*/ 	.short	(.L_5415 - .L_5414)
.L_5414:
        /*002c*/ 	.word	0x00000000
        /*0030*/ 	.short	0x0000
        /*0032*/ 	.short	0x0000
        /*0034*/ 	.byte	0x00, 0xf0, 0x11, 0x00


	//----- nvinfo : EIATTR_SPARSE_MMA_MASK
	.align		4
.L_5415:
        /*0038*/ 	.byte	0x03, 0x50
        /*003a*/ 	.short	0x0000


	//----- nvinfo : EIATTR_MAXREG_COUNT
	.align		4
        /*003c*/ 	.byte	0x03, 0x1b
        /*003e*/ 	.short	0x00ff


	//----- nvinfo : EIATTR_MERCURY_ISA_VERSION
	.align		4
        /*0040*/ 	.byte	0x03, 0x5f
        /*0042*/ 	.short	0x0101


	//----- nvinfo : EIATTR_VRC_CTA_INIT_COUNT
	.align		4
        /*0044*/ 	.byte	0x02, 0x4a
	.zero		1
	.zero		1


	//----- nvinfo : EIATTR_EXIT_INSTR_OFFSETS
	.align		4
        /*0048*/ 	.byte	0x04, 0x1c
        /*004a*/ 	.short	(.L_5417 - .L_5416)


	//   ....[0]....
.L_5416:
        /*004c*/ 	.word	0x00000fe0


	//   ....[1]....
        /*0050*/ 	.word	0x00001030


	//   ....[2]....
        /*0054*/ 	.word	0x00001660


	//----- nvinfo : EIATTR_MAX_THREADS
	.align		4
.L_5417:
        /*0058*/ 	.byte	0x04, 0x05
        /*005a*/ 	.short	(.L_5419 - .L_5418)
.L_5418:
        /*005c*/ 	.word	0x00000080
        /*0060*/ 	.word	0x00000001
        /*0064*/ 	.word	0x00000001


	//----- nvinfo : EIATTR_CRS_STACK_SIZE
	.align		4
.L_5419:
        /*0068*/ 	.byte	0x04, 0x1e
        /*006a*/ 	.short	(.L_5421 - .L_5420)
.L_5420:
        /*006c*/ 	.word	0x00000000


	//----- nvinfo : EIATTR_CBANK_PARAM_SIZE
	.align		4
.L_5421:
        /*0070*/ 	.byte	0x03, 0x19
        /*0072*/ 	.short	0x0028


	//----- nvinfo : EIATTR_PARAM_CBANK
	.align		4
        /*0074*/ 	.byte	0x04, 0x0a
        /*0076*/ 	.short	(.L_5423 - .L_5422)
	.align		4
.L_5422:
        /*0078*/ 	.word	index@(.nv.constant0._ZN2at6native29vectorized_elementwise_kernelILi4EZZZNS0_49_GLOBAL__N__b919a28f_16_Normalization_cu_5c38458736batch_norm_elementwise_backward_evalERKNS_6TensorES5_S5_S5_ENKUlvE_clEvENKUlvE_clEvEUldddE_St5arrayIPcLm4EEEEviT0_T1_)
        /*007c*/ 	.short	0x0380
        /*007e*/ 	.short	0x0028


	//----- nvinfo : EIATTR_SW_WAR
	.align		4
.L_5423:
        /*0080*/ 	.byte	0x04, 0x36
        /*0082*/ 	.short	(.L_5425 - .L_5424)
.L_5424:
        /*0084*/ 	.word	0x00000008
.L_5425:


//--------------------- .nv.info._ZN2at6native29vectorized_elementwise_kernelILi8EZZZNS0_49_GLOBAL__N__b919a28f_16_Normalization_cu_5c38458736batch_norm_elementwise_backward_evalERKNS_6TensorES5_S5_S5_ENKUlvE_clEvENKUlvE_clEvEUldddE_St5arrayIPcLm4EEEEviT0_T1_ --------------------------
	.section	.nv.info._ZN2at6native29vectorized_elementwise_kernelILi8EZZZNS0_49_GLOBAL__N__b919a28f_16_Normalization_cu_5c38458736batch_norm_elementwise_backward_evalERKNS_6TensorES5_S5_S5_ENKUlvE_clEvENKUlvE_clEvEUldddE_St5arrayIPcLm4EEEEviT0_T1_,"",@"SHT_CUDA_INFO"
	.sectionflags	@""
	.align	4


	//----- nvinfo : EIATTR_CUDA_API_VERSION
	.align		4
        /*0000*/ 	.byte	0x04, 0x37
        /*0002*/ 	.short	(.L_5427 - .L_5426)
.L_5426:
        /*0004*/ 	.word	0x00000082


	//----- nvinfo : EIATTR_KPARAM_INFO
	.align		4
.L_5427:
        /*0008*/ 	.byte	0x04, 0x17
        /*000a*/ 	.short	(.L_5429 - .L_5428)
.L_5428:
        /*000c*/ 	.word	0x00000000
        /*0010*/ 	.short	0x0002
        /*0012*/ 	.short	0x0008
        /*0014*/ 	.byte	0x00, 0xf0, 0x81, 0x00


	//----- nvinfo : EIATTR_KPARAM_INFO
	.align		4
.L_5429:
        /*0018*/ 	.byte	0x04, 0x17
        /*001a*/ 	.short	(.L_5431 - .L_5430)
.L_5430:
        /*001c*/ 	.word	0x00000000
        /*0020*/ 	.short	0x0001
        /*0022*/ 	.short	0x0004
        /*0024*/ 	.byte	0x00, 0xf0, 0x05, 0x00


	//----- nvinfo : EIATTR_KPARAM_INFO
	.align		4
.L_5431:
        /*0028*/ 	.byte	0x04, 0x17
        /*002a*/ 	.short	(.L_5433 - .L_5432)
.L_5432:
        /*002c*/ 	.word	0x00000000
        /*0030*/ 	.short	0x0000
        /*0032*/ 	.short	0x0000
        /*0034*/ 	.byte	0x00, 0xf0, 0x11, 0x00


	//----- nvinfo : EIATTR_SPARSE_MMA_MASK
	.align		4
.L_5433:
        /*0038*/ 	.byte	0x03, 0x50
        /*003a*/ 	.short	0x0000


	//----- nvinfo : EIATTR_MAXREG_COUNT
	.align		4
        /*003c*/ 	.byte	0x03, 0x1b
        /*003e*/ 	.short	0x00ff


	//----- nvinfo : EIATTR_MERCURY_ISA_VERSION
	.align		4
        /*0040*/ 	.byte	0x03, 0x5f
        /*0042*/ 	.short	0x0101


	//----- nvinfo : EIATTR_VRC_CTA_INIT_COUNT
	.align		4
        /*0044*/ 	.byte	0x02, 0x4a
	.zero		1
	.zero		1


	//----- nvinfo : EIATTR_EXIT_INSTR_OFFSETS
	.align		4
        /*0048*/ 	.byte	0x04, 0x1c
        /*004a*/ 	.short	(.L_5435 - .L_5434)


	//   ....[0]....
.L_5434:
        /*004c*/ 	.word	0x00000010


	//----- nvinfo : EIATTR_MAX_THREADS
	.align		4
.L_5435:
        /*0050*/ 	.byte	0x04, 0x05
        /*0052*/ 	.short	(.L_5437 - .L_5436)
.L_5436:
        /*0054*/ 	.word	0x00000080
        /*0058*/ 	.word	0x00000001
        /*005c*/ 	.word	0x00000001


	//----- nvinfo : EIATTR_CBANK_PARAM_SIZE
	.align		4
.L_5437:
        /*0060*/ 	.byte	0x03, 0x19
        /*0062*/ 	.short	0x0028


	//----- nvinfo : EIATTR_PARAM_CBANK
	.align		4
        /*0064*/ 	.byte	0x04, 0x0a
        /*0066*/ 	.short	(.L_5439 - .L_5438)
	.align		4
.L_5438:
        /*0068*/ 	.word	index@(.nv.constant0._ZN2at6native29vectorized_elementwise_kernelILi8EZZZNS0_49_GLOBAL__N__b919a28f_16_Normalization_cu_5c38458736batch_norm_elementwise_backward_evalERKNS_6TensorES5_S5_S5_ENKUlvE_clEvENKUlvE_clEvEUldddE_St5arrayIPcLm4EEEEviT0_T1_)
        /*006c*/ 	.short	0x0380
        /*006e*/ 	.short	0x0028


	//----- nvinfo : EIATTR_SW_WAR
	.align		4
.L_5439:
        /*0070*/ 	.byte	0x04, 0x36
        /*0072*/ 	.short	(.L_5441 - .L_5440)
.L_5440:
        /*0074*/ 	.word	0x00000008
.L_5441:


//--------------------- .nv.info._ZN2at6native18elementwise_kernelILi128ELi4EZNS0_15gpu_kernel_implIZZZNS0_49_GLOBAL__N__b919a28f_16_Normalization_cu_5c38458737batch_norm_elementwise_backward_trainERKNS_6TensorES6_S6_S6_S6_S6_S6_ENKUlvE0_clEvENKUlvE2_clEvEUlN3c108BFloat16ESA_fffffE_EEvRNS_18TensorIteratorBaseERKT_EUliE_EEviT1_ --------------------------
	.section	.nv.info._ZN2at6native18elementwise_kernelILi128ELi4EZNS0_15gpu_kernel_implIZZZNS0_49_GLOBAL__N__b919a28f_16_Normalization_cu_5c38458737batch_norm_elementwise_backward_trainERKNS_6TensorES6_S6_S6_S6_S6_S6_ENKUlvE0_clEvENKUlvE2_clEvEUlN3c108BFloat16ESA_fffffE_EEvRNS_18TensorIteratorBaseERKT_EUliE_EEviT1_,"",@"SHT_CUDA_INFO"
	.sectionflags	@""
	.align	4


	//----- nvinfo : EIATTR_CUDA_API_VERSION
	.align		4
        /*0000*/ 	.byte	0x04, 0x37
        /*0002*/ 	.short	(.L_5443 - .L_5442)
.L_5442:
        /*0004*/ 	.word	0x00000082


	//----- nvinfo : EIATTR_KPARAM_INFO
	.align		4
.L_5443:
        /*0008*/ 	.byte	0x04, 0x17
        /*000a*/ 	.short	(.L_5445 - .L_5444)
.L_5444:
        /*000c*/ 	.word	0x00000000
        /*0010*/ 	.short	0x0001
        /*0012*/ 	.short	0x0008
        /*0014*/ 	.byte	0x00, 0xf0, 0xc1, 0x12


	//----- nvinfo : EIATTR_KPARAM_INFO
	.align		4
.L_5445:
        /*0018*/ 	.byte	0x04, 0x17
        /*001a*/ 	.short	(.L_5447 - .L_5446)
.L_5446:
        /*001c*/ 	.word	0x00000000
        /*0020*/ 	.short	0x0000
        /*0022*/ 	.short	0x0000
        /*0024*/ 	.byte	0x00, 0xf0, 0x11, 0x00


	//----- nvinfo : EIATTR_SPARSE_MMA_MASK
	.align		4
.L_5447:
        /*0028*/ 	.byte	0x03, 0x50
        /*002a*/ 	.short	0x0000


	//----- nvinfo : EIATTR_MAXREG_COUNT
	.align		4
        /*002c*/ 	.byte	0x03, 0x1b
        /*002e*/ 	.short	0x0080


	//----- nvinfo : EIATTR_EXTERNS
	.align		4
        /*0030*/ 	.byte	0x04, 0x0f
        /*0032*/ 	.short	(.L_5449 - .L_5448)


	//   ....[0]....
	.align		4
.L_5448:
        /*0034*/ 	.word	index@(__assertfail)


	//----- nvinfo : EIATTR_MERCURY_ISA_VERSION
	.align		4
.L_5449:
        /*0038*/ 	.byte	0x03, 0x5f
        /*003a*/ 	.short	0x0101


	//----- nvinfo : EIATTR_VRC_CTA_INIT_COUNT
	.align		4
        /*003c*/ 	.byte	0x02, 0x4a
	.zero		1
	.zero		1


	//----- nvinfo : EIATTR_SYSCALL_OFFSETS
	.align		4
        /*0040*/ 	.byte	0x04, 0x46
        /*0042*/ 	.short	(.L_5451 - .L_5450)


	//   ....[0]....
.L_5450:
        /*0044*/ 	.word	0x000030a0


	//   ....[1]....
        /*0048*/ 	.word	0x000041a0


	//   ....[2]....
        /*004c*/ 	.word	0x00005080


	//   ....[3]....
        /*0050*/ 	.word	0x00005ef0


	//   ....[4]....
        /*0054*/ 	.word	0x00006d60


	//   ....[5]....
        /*0058*/ 	.word	0x00007bd0


	//   ....[6]....
        /*005c*/ 	.word	0x00008a40


	//   ....[7]....
        /*0060*/ 	.word	0x000099a0


	//   ....[8]....
        /*0064*/ 	.word	0x0000cb80


	//   ....[9]....
        /*0068*/ 	.word	0x0000dc80


	//   ....[10]....
        /*006c*/ 	.word	0x0000eb20


	//   ....[11]....
        /*0070*/ 	.word	0x0000f990


	//   ....[12]....
        /*0074*/ 	.word	0x00010800


	//   ....[13]....
        /*0078*/ 	.word	0x00011670


	//   ....[14]....
        /*007c*/ 	.word	0x000124e0


	//   ....[15]....
        /*0080*/ 	.word	0x000132c0


	//   ....[16]....
        /*0084*/ 	.word	0x00016590


	//   ....[17]....
        /*0088*/ 	.word	0x00017690


	//   ....[18]....
        /*008c*/ 	.word	0x00018530


	//   ....[19]....
        /*0090*/ 	.word	0x000193a0


	//   ....[20]....
        /*0094*/ 	.word	0x0001a210


	//   ....[21]....
        /*0098*/ 	.word	0x0001b080


	//   ....[22]....
        /*009c*/ 	.word	0x0001bef0


	//   ....[23]....
        /*00a0*/ 	.word	0x0001ccd0


	//   ....[24]....
        /*00a4*/ 	.word	0x0001ffb0


	//   ....[25]....
        /*00a8*/ 	.word	0x000210b0


	//   ....[26]....
        /*00ac*/ 	.word	0x00021f50


	//   ....[27]....
        /*00b0*/ 	.word	0x00022dc0


	//   ....[28]....
        /*00b4*/ 	.word	0x00023c30


	//   ....[29]....
        /*00b8*/ 	.word	0x00024aa0


	//   ....[30]....
        /*00bc*/ 	.word	0x00025910


	//   ....[31]....
        /*00c0*/ 	.word	0x000266c0


	//----- nvinfo : EIATTR_EXIT_INSTR_OFFSETS
	.align		4
.L_5451:
        /*00c4*/ 	.byte	0x04, 0x1c
        /*00c6*/ 	.short	(.L_5453 - .L_5452)


	//   ....[0]....
.L_5452:
        /*00c8*/ 	.word	0x0001cf90


	//   ....[1]....
        /*00cc*/ 	.word	0x00025b40


	//   ....[2]....
        /*00d0*/ 	.word	0x00025b80


	//   ....[3]....
        /*00d4*/ 	.word	0x00025c20


	//   ....[4]....
        /*00d8*/ 	.word	0x00025c60


	//   ....[5]....
        /*00dc*/ 	.word	0x00025ca0


	//   ....[6]....
        /*00e0*/ 	.word	0x00025d30


	//   ....[7]....
        /*00e4*/ 	.word	0x00025d70


	//   ....[8]....
        /*00e8*/ 	.word	0x00025e10


	//   ....[9]....
        /*00ec*/ 	.word	0x00025e60


	//   ....[10]....
        /*00f0*/ 	.word	0x00025eb0


	//   ....[11]....
        /*00f4*/ 	.word	0x00025f90


	//   ....[12]....
        /*00f8*/ 	.word	0x00026100


	//   ....[13]....
        /*00fc*/ 	.word	0x00026270


	//   ....[14]....
        /*0100*/ 	.word	0x000263d0


	//   ....[15]....
        /*0104*/ 	.word	0x00026410


	//   ....[16]....
        /*0108*/ 	.word	0x00026450


	//   ....[17]....
        /*010c*/ 	.word	0x00026500


	//   ....[18]....
        /*0110*/ 	.word	0x00026560


	//   ....[19]....
        /*0114*/ 	.word	0x000266d0


	//   ....[20]....
        /*0118*/ 	.word	0x000267e0


	//   ....[21]....
        /*011c*/ 	.word	0x00026920


	//   ....[22]....
        /*0120*/ 	.word	0x00026940


	//----- nvinfo : EIATTR_MAX_THREADS
	.align		4
.L_5453:
        /*0124*/ 	.byte	0x04, 0x05
        /*0126*/ 	.short	(.L_5455 - .L_5454)
.L_5454:
        /*0128*/ 	.word	0x00000080
        /*012c*/ 	.word	0x00000001
        /*0130*/ 	.word	0x00000001


	//----- nvinfo : EIATTR_CRS_STACK_SIZE
	.align		4
.L_5455:
        /*0134*/ 	.byte	0x04, 0x1e
        /*0136*/ 	.short	(.L_5457 - .L_5456)
.L_5456:
        /*0138*/ 	.word	0x00000000


	//----- nvinfo : EIATTR_CBANK_PARAM_SIZE
	.align		4
.L_5457:
        /*013c*/ 	.byte	0x03, 0x19
        /*013e*/ 	.short	0x04b8


	//----- nvinfo : EIATTR_PARAM_CBANK
	.align		4
        /*0140*/ 	.byte	0x04, 0x0a
        /*0142*/ 	.short	(.L_5459 - .L_5458)
	.align		4
.L_5458:
        /*0144*/ 	.word	index@(.nv.constant0._ZN2at6native18elementwise_kernelILi128ELi4EZNS0_15gpu_kernel_implIZZZNS0_49_GLOBAL__N__b919a28f_16_Normalization_cu_5c38458737batch_norm_elementwise_backward_trainERKNS_6TensorES6_S6_S6_S6_S6_S6_ENKUlvE0_clEvENKUlvE2_clEvEUlN3c108BFloat16ESA_fffffE_EEvRNS_18TensorIteratorBaseERKT_EUliE_EEviT1_)
        /*0148*/ 	.short	0x0380
        /*014a*/ 	.short	0x04b8


	//----- nvinfo : EIATTR_SW_WAR
	.align		4
.L_5459:
        /*014c*/ 	.byte	0x04, 0x36
        /*014e*/ 	.short	(.L_5461 - .L_5460)
.L_5460:
        /*0150*/ 	.word	0x00000008
.L_5461:


//--------------------- .nv.info._ZN2at6native27unrolled_elementwise_kernelIZZZNS0_49_GLOBAL__N__b919a28f_16_Normalization_cu_5c38458737batch_norm_elementwise_backward_trainERKNS_6TensorES5_S5_S5_S5_S5_S5_ENKUlvE0_clEvENKUlvE2_clEvEUlN3c108BFloat16ES9_fffffE_St5arrayIPcLm8EELi4E23TrivialOffsetCalculatorILi7EjESE_ILi1EjENS0_6memory12LoadWithCastILi7EEENSH_13StoreWithCastILi1EEEEEviT_T0_T2_T3_T4_T5_ --------------------------
	.section	.nv.info._ZN2at6native27unrolled_elementwise_kernelIZZZNS0_49_GLOBAL__N__b919a28f_16_Normalization_cu_5c38458737batch_norm_elementwise_backward_trainERKNS_6TensorES5_S5_S5_S5_S5_S5_ENKUlvE0_clEvENKUlvE2_clEvEUlN3c108BFloat16ES9_fffffE_St5arrayIPcLm8EELi4E23TrivialOffsetCalculatorILi7EjESE_ILi1EjENS0_6memory12LoadWithCastILi7EEENSH_13StoreWithCastILi1EEEEEviT_T0_T2_T3_T4_T5_,"",@"SHT_CUDA_INFO"
	.sectionflags	@""
	.align	4


	//----- nvinfo : EIATTR_CUDA_API_VERSION
	.align		4
        /*0000*/ 	.byte	0x04, 0x37
        /*0002*/ 	.short	(.L_5463 - .L_5462)
.L_5462:
        /*0004*/ 	.word	0x00000082


	//----- nvinfo : EIATTR_KPARAM_INFO
	.align		4
.L_5463:
        /*0008*/ 	.byte	0x04, 0x17
        /*000a*/ 	.short	(.L_5465 - .L_5464)
.L_5464:
        /*000c*/ 	.word	0x00000000
        /*0010*/ 	.short	0x0006
        /*0012*/ 	.short	0x0080
        /*0014*/ 	.byte	0x00, 0xf0, 0x21, 0x00


	//----- nvinfo : EIATTR_KPARAM_INFO
	.align		4
.L_5465:
        /*0018*/ 	.byte	0x04, 0x17
        /*001a*/ 	.short	(.L_5467 - .L_5466)
.L_5466:
        /*001c*/ 	.word	0x00000000
        /*0020*/ 	.short	0x0005
        /*0022*/ 	.short	0x005c
        /*0024*/ 	.byte	0x00, 0xf0, 0x91, 0x00


	//----- nvinfo : EIATTR_KPARAM_INFO
	.align		4
.L_5467:
        /*0028*/ 	.byte	0x04, 0x17
        /*002a*/ 	.short	(.L_5469 - .L_5468)
.L_5468:
        /*002c*/ 	.word	0x00000000
        /*0030*/ 	.short	0x0004
        /*0032*/ 	.short	0x0059
        /*0034*/ 	.byte	0x00, 0xf0, 0x05, 0x00


	//----- nvinfo : EIATTR_KPARAM_INFO
	.align		4
.L_5469:
        /*0038*/ 	.byte	0x04, 0x17
        /*003a*/ 	.short	(.L_5471 - .L_5470)
.L_5470:
        /*003c*/ 	.word	0x00000000
        /*0040*/ 	.short	0x0003
        /*0042*/ 	.short	0x0058
        /*0044*/ 	.byte	0x00, 0xf0, 0x05, 0x00


	//----- nvinfo : EIATTR_KPARAM_INFO
	.align		4
.L_5471:
        /*0048*/ 	.byte	0x04, 0x17
        /*004a*/ 	.short	(.L_5473 - .L_5472)
.L_5472:
        /*004c*/ 	.word	0x00000000
        /*0050*/ 	.short	0x0002
        /*0052*/ 	.short	0x0018
        /*0054*/ 	.byte	0x00, 0xf0, 0x01, 0x01


	//----- nvinfo : EIATTR_KPARAM_INFO
	.align		4
.L_5473:
        /*0058*/ 	.byte	0x04, 0x17
        /*005a*/ 	.short	(.L_5475 - .L_5474)
.L_5474:
        /*005c*/ 	.word	0x00000000
        /*0060*/ 	.short	0x0001
        /*0062*/ 	.short	0x0008
        /*0064*/ 	.byte	0x00, 0xf0, 0x41, 0x00


	//----- nvinfo : EIATTR_KPARAM_INFO
	.align		4
.L_5475:
        /*0068*/ 	.byte	0x04, 0x17
        /*006a*/ 	.short	(.L_5477 - .L_5476)
.L_5476:
        /*006c*/ 	.word	0x00000000
        /*0070*/ 	.short	0x0000
        /*0072*/ 	.short	0x0000
        /*0074*/ 	.byte	0x00, 0xf0, 0x11, 0x00


	//----- nvinfo : EIATTR_SPARSE_MMA_MASK
	.align		4
.L_5477:
        /*0078*/ 	.byte	0x03, 0x50
        /*007a*/ 	.short	0x0000


	//----- nvinfo : EIATTR_MAXREG_COUNT
	.align		4
        /*007c*/ 	.byte	0x03, 0x1b
        /*007e*/ 	.short	0x00ff


	//----- nvinfo : EIATTR_EXTERNS
	.align		4
        /*0080*/ 	.byte	0x04, 0x0f
        /*0082*/ 	.short	(.L_5479 - .L_5478)


	//   ....[0]....
	.align		4
.L_5478:
        /*0084*/ 	.word	index@(__assertfail)


	//----- nvinfo : EIATTR_MERCURY_ISA_VERSION
	.align		4
.L_5479:
        /*0088*/ 	.byte	0x03, 0x5f
        /*008a*/ 	.short	0x0101


	//----- nvinfo : EIATTR_VRC_CTA_INIT_COUNT
	.align		4
        /*008c*/ 	.byte	0x02, 0x4a
	.zero		1
	.zero		1


	//----- nvinfo : EIATTR_SYSCALL_OFFSETS
	.align		4
        /*0090*/ 	.byte	0x04, 0x46
        /*0092*/ 	.short	(.L_5481 - .L_5480)


	//   ....[0]....
.L_5480:
        /*0094*/ 	.word	0x00001140


	//   ....[1]....
        /*0098*/ 	.word	0x00002270


	//   ....[2]....
        /*009c*/ 	.word	0x00003180


	//   ....[3]....
        /*00a0*/ 	.word	0x00004010


	//   ....[4]....
        /*00a4*/ 	.word	0x00004ea0


	//   ....[5]....
        /*00a8*/ 	.word	0x00005d40


	//   ....[6]....
        /*00ac*/ 	.word	0x00006be0


	//   ....[7]....
        /*00b0*/ 	.word	0x00007e10


	//   ....[8]....
        /*00b4*/ 	.word	0x00008f40


	//   ....[9]....
        /*00b8*/ 	.word	0x00009e00


	//   ....[10]....
        /*00bc*/ 	.word	0x0000aca0


	//   ....[11]....
        /*00c0*/ 	.word	0x0000bb40


	//   ....[12]....
        /*00c4*/ 	.word	0x0000c9d0


	//   ....[13]....
        /*00c8*/ 	.word	0x0000d860


	//   ....[14]....
        /*00cc*/ 	.word	0x0000ea20


	//   ....[15]....
        /*00d0*/ 	.word	0x0000fb50


	//   ....[16]....
        /*00d4*/ 	.word	0x00010a20


	//   ....[17]....
        /*00d8*/ 	.word	0x000118b0


	//   ....[18]....
        /*00dc*/ 	.word	0x00012740


	//   ....[19]....
        /*00e0*/ 	.word	0x000135e0


	//   ....[20]....
        /*00e4*/ 	.word	0x00014470


	//   ....[21]....
        /*00e8*/ 	.word	0x00015620


	//   ....[22]....
        /*00ec*/ 	.word	0x00016760


	//   ....[23]....
        /*00f0*/ 	.word	0x00017640


	//   ....[24]....
        /*00f4*/ 	.word	0x000184d0


	//   ....[25]....
        /*00f8*/ 	.word	0x00019380


	//   ....[26]....
        /*00fc*/ 	.word	0x0001a220


	//   ....[27]....
        /*0100*/ 	.word	0x0001b0a0


	//   ....[28]....
        /*0104*/ 	.word	0x0001c470


	//   ....[29]....
        /*0108*/ 	.word	0x0001d350


	//   ....[30]....
        /*010c*/ 	.word	0x0001e2d0


	//   ....[31]....
        /*0110*/ 	.word	0x0001f250


	//----- nvinfo : EIATTR_EXIT_INSTR_OFFSETS
	.align		4
.L_5481:
        /*0114*/ 	.byte	0x04, 0x1c
        /*0116*/ 	.short	(.L_5483 - .L_5482)


	//   ....[0]....
.L_5482:
        /*0118*/ 	.word	0x0001e580


	//   ....[1]....
        /*011c*/ 	.word	0x0001e6d0


	//   ....[2]....
        /*0120*/ 	.word	0x0001e710


	//   ....[3]....
        /*0124*/ 	.word	0x0001e7b0


	//   ....[4]....
        /*0128*/ 	.word	0x0001e7f0


	//   ....[5]....
        /*012c*/ 	.word	0x0001e830


	//   ....[6]....
        /*0130*/ 	.word	0x0001e8c0


	//   ....[7]....
        /*0134*/ 	.word	0x0001e900


	//   ....[8]....
        /*0138*/ 	.word	0x0001e9a0


	//   ....[9]....
        /*013c*/ 	.word	0x0001e9f0


	//   ....[10]....
        /*0140*/ 	.word	0x0001ea40


	//   ....[11]....
        /*0144*/ 	.word	0x0001eb20


	//   ....[12]....
        /*0148*/ 	.word	0x0001ec90


	//   ....[13]....
        /*014c*/ 	.word	0x0001ee00


	//   ....[14]....
        /*0150*/ 	.word	0x0001ef60


	//   ....[15]....
        /*0154*/ 	.word	0x0001efa0


	//   ....[16]....
        /*0158*/ 	.word	0x0001efe0


	//   ....[17]....
        /*015c*/ 	.word	0x0001f090


	//   ....[18]....
        /*0160*/ 	.word	0x0001f0f0


	//   ....[19]....
        /*0164*/ 	.word	0x0001f260


	//   ....[20]....
        /*0168*/ 	.word	0x0001f370


	//   ....[21]....
        /*016c*/ 	.word	0x0001f4b0


	//   ....[22]....
        /*0170*/ 	.word	0x0001f4d0


	//----- nvinfo : EIATTR_MAX_THREADS
	.align		4
.L_5483:
        /*0174*/ 	.byte	0x04, 0x05
        /*0176*/ 	.short	(.L_5485 - .L_5484)
.L_5484:
        /*0178*/ 	.word	0x00000080
        /*017c*/ 	.word	0x00000001
        /*0180*/ 	.word	0x00000001


	//----- nvinfo : EIATTR_CRS_STACK_SIZE
	.align		4
.L_5485:
        /*0184*/ 	.byte	0x04, 0x1e
        /*0186*/ 	.short	(.L_5487 - .L_5486)
.L_5486:
        /*0188*/ 	.word	0x00000000


	//----- nvinfo : EIATTR_CBANK_PARAM_SIZE
	.align		4
.L_5487:
        /*018c*/ 	.byte	0x03, 0x19
        /*018e*/ 	.short	0x0088


	//----- nvinfo : EIATTR_PARAM_CBANK
	.align		4
        /*0190*/ 	.byte	0x04, 0x0a
        /*0192*/ 	.short	(.L_5489 - .L_5488)
	.align		4
.L_5488:
        /*0194*/ 	.word	index@(.nv.constant0._ZN2at6native27unrolled_elementwise_kernelIZZZNS0_49_GLOBAL__N__b919a28f_16_Normalization_cu_5c38458737batch_norm_elementwise_backward_trainERKNS_6TensorES5_S5_S5_S5_S5_S5_ENKUlvE0_clEvENKUlvE2_clEvEUlN3c108BFloat16ES9_fffffE_St5arrayIPcLm8EELi4E23TrivialOffsetCalculatorILi7EjESE_ILi1EjENS0_6memory12LoadWithCastILi7EEENSH_13StoreWithCastILi1EEEEEviT_T0_T2_T3_T4_T5_)
        /*0198*/ 	.short	0x0380
        /*019a*/ 	.short	0x0088


	//----- nvinfo : EIATTR_SW_WAR
	.align		4
.L_5489:
        /*019c*/ 	.byte	0x04, 0x36
        /*019e*/ 	.short	(.L_5491 - .L_5490)
.L_5490:
        /*01a0*/ 	.word	0x00000008
.L_5491:


//--------------------- .nv.info._ZN2at6native18elementwise_kernelILi128ELi4EZNS0_22gpu_kernel_impl_nocastIZZZNS0_49_GLOBAL__N__b919a28f_16_Normalization_cu_5c38458737batch_norm_elementwise_backward_trainERKNS_6TensorES6_S6_S6_S6_S6_S6_ENKUlvE0_clEvENKUlvE2_clEvEUlN3c108BFloat16ESA_fffffE_EEvRNS_18TensorIteratorBaseERKT_EUliE_EEviT1_ --------------------------
	.section	.nv.info._ZN2at6native18elementwise_kernelILi128ELi4EZNS0_22gpu_kernel_impl_nocastIZZZNS0_49_GLOBAL__N__b919a28f_16_Normalization_cu_5c38458737batch_norm_elementwise_backward_trainERKNS_6TensorES6_S6_S6_S6_S6_S6_ENKUlvE0_clEvENKUlvE2_clEvEUlN3c108BFloat16ESA_fffffE_EEvRNS_18TensorIteratorBaseERKT_EUliE_EEviT1_,"",@"SHT_CUDA_INFO"
	.sectionflags	@""
	.align	4


	//----- nvinfo : EIATTR_CUDA_API_VERSION
	.align		4
        /*0000*/ 	.byte	0x04, 0x37
        /*0002*/ 	.short	(.L_5493 - .L_5492)
.L_5492:
        /*0004*/ 	.word	0x00000082


	//----- nvinfo : EIATTR_KPARAM_INFO
	.align		4
.L_5493:
        /*0008*/ 	.byte	0x04, 0x17
        /*000a*/ 	.short	(.L_5495 - .L_5494)
.L_5494:
        /*000c*/ 	.word	0x00000000
        /*0010*/ 	.short	0x0001
        /*0012*/ 	.short	0x0008
        /*0014*/ 	.byte	0x00, 0xf0, 0xa1, 0x12


	//----- nvinfo : EIATTR_KPARAM_INFO
	.align		4
.L_5495:
        /*0018*/ 	.byte	0x04, 0x17
        /*001a*/ 	.short	(.L_5497 - .L_5496)
.L_5496:
        /*001c*/ 	.word	0x00000000
        /*0020*/ 	.short	0x0000
        /*0022*/ 	.short	0x0000
        /*0024*/ 	.byte	0x00, 0xf0, 0x11, 0x00


	//----- nvinfo : EIATTR_SPARSE_MMA_MASK
	.align		4
.L_5497:
        /*0028*/ 	.byte	0x03, 0x50
        /*002a*/ 	.short	0x0000


	//----- nvinfo : EIATTR_MAXREG_COUNT
	.align		4
        /*002c*/ 	.byte	0x03, 0x1b
        /*002e*/ 	.short	0x0080


	//----- nvinfo : EIATTR_MERCURY_ISA_VERSION
	.align		4
        /*0030*/ 	.byte	0x03, 0x5f
        /*0032*/ 	.short	0x0101


	//----- nvinfo : EIATTR_VRC_CTA_INIT_COUNT
	.align		4
        /*0034*/ 	.byte	0x02, 0x4a
	.zero		1
	.zero		1


	//----- nvinfo : EIATTR_EXIT_INSTR_OFFSETS
	.align		4
        /*0038*/ 	.byte	0x04, 0x1c
        /*003a*/ 	.short	(.L_5499 - .L_5498)


	//   ....[0]....
.L_5498:
        /*003c*/ 	.word	0x000006f0


	//   ....[1]....
        /*0040*/ 	.word	0x000008c0


	//   ....[2]....
        /*0044*/ 	.word	0x00006f60


	//   ....[3]....
        /*0048*/ 	.word	0x00009130


	//----- nvinfo : EIATTR_MAX_THREADS
	.align		4
.L_5499:
        /*004c*/ 	.byte	0x04, 0x05
        /*004e*/ 	.short	(.L_5501 - .L_5500)
.L_5500:
        /*0050*/ 	.word	0x00000080
        /*0054*/ 	.word	0x00000001
        /*0058*/ 	.word	0x00000001


	//----- nvinfo : EIATTR_CRS_STACK_SIZE
	.align		4
.L_5501:
        /*005c*/ 	.byte	0x04, 0x1e
        /*005e*/ 	.short	(.L_5503 - .L_5502)
.L_5502:
        /*0060*/ 	.word	0x00000000


	//----- nvinfo : EIATTR_CBANK_PARAM_SIZE
	.align		4
.L_5503:
        /*0064*/ 	.byte	0x03, 0x19
        /*0066*/ 	.short	0x04b0


	//----- nvinfo : EIATTR_PARAM_CBANK
	.align		4
        /*0068*/ 	.byte	0x04, 0x0a
        /*006a*/ 	.short	(.L_5505 - .L_5504)
	.align		4
.L_5504:
        /*006c*/ 	.word	index@(.nv.constant0._ZN2at6native18elementwise_kernelILi128ELi4EZNS0_22gpu_kernel_impl_nocastIZZZNS0_49_GLOBAL__N__b919a28f_16_Normalization_cu_5c38458737batch_norm_elementwise_backward_trainERKNS_6TensorES6_S6_S6_S6_S6_S6_ENKUlvE0_clEvENKUlvE2_clEvEUlN3c108BFloat16ESA_fffffE_EEvRNS_18TensorIteratorBaseERKT_EUliE_EEviT1_)
        /*0070*/ 	.short	0x0380
        /*0072*/ 	.short	0x04b0


	//----- nvinfo : EIATTR_SW_WAR
	.align		4
.L_5505:
        /*0074*/ 	.byte	0x04, 0x36
        /*0076*/ 	.short	(.L_5507 - .L_5506)
.L_5506:
        /*0078*/ 	.word	0x00000008
.L_5507:


//--------------------- .nv.info._ZN2at6native27unrolled_elementwise_kernelIZZZNS0_49_GLOBAL__N__b919a28f_16_Normalization_cu_5c38458737batch_norm_elementwise_backward_trainERKNS_6TensorES5_S5_S5_S5_S5_S5_ENKUlvE0_clEvENKUlvE2_clEvEUlN3c108BFloat16ES9_fffffE_St5arrayIPcLm8EELi4E23TrivialOffsetCalculatorILi7EjESE_ILi1EjENS0_6memory15LoadWithoutCastENSH_16StoreWithoutCastEEEviT_T0_T2_T3_T4_T5_ --------------------------
	.section	.nv.info._ZN2at6native27unrolled_elementwise_kernelIZZZNS0_49_GLOBAL__N__b919a28f_16_Normalization_cu_5c38458737batch_norm_elementwise_backward_trainERKNS_6TensorES5_S5_S5_S5_S5_S5_ENKUlvE0_clEvENKUlvE2_clEvEUlN3c108BFloat16ES9_fffffE_St5arrayIPcLm8EELi4E23TrivialOffsetCalculatorILi7EjESE_ILi1EjENS0_6memory15LoadWithoutCastENSH_16StoreWithoutCastEEEviT_T0_T2_T3_T4_T5_,"",@"SHT_CUDA_INFO"
	.sectionflags	@""
	.align	4


	//----- nvinfo : EIATTR_CUDA_API_VERSION
	.align		4
        /*0000*/ 	.byte	0x04, 0x37
        /*0002*/ 	.short	(.L_5509 - .L_5508)
.L_5508:
        /*0004*/ 	.word	0x00000082


	//----- nvinfo : EIATTR_KPARAM_INFO
	.align		4
.L_5509:
        /*0008*/ 	.byte	0x04, 0x17
        /*000a*/ 	.short	(.L_5511 - .L_5510)
.L_5510:
        /*000c*/ 	.word	0x00000000
        /*0010*/ 	.short	0x0006
        /*0012*/ 	.short	0x005b
        /*0014*/ 	.byte	0x00, 0xf0, 0x05, 0x00


	//----- nvinfo : EIATTR_KPARAM_INFO
	.align		4
.L_5511:
        /*0018*/ 	.byte	0x04, 0x17
        /*001a*/ 	.short	(.L_5513 - .L_5512)
.L_5512:
        /*001c*/ 	.word	0x00000000
        /*0020*/ 	.short	0x0005
        /*0022*/ 	.short	0x005a
        /*0024*/ 	.byte	0x00, 0xf0, 0x05, 0x00


	//----- nvinfo : EIATTR_KPARAM_INFO
	.align		4
.L_5513:
        /*0028*/ 	.byte	0x04, 0x17
        /*002a*/ 	.short	(.L_5515 - .L_5514)
.L_5514:
        /*002c*/ 	.word	0x00000000
        /*0030*/ 	.short	0x0004
        /*0032*/ 	.short	0x0059
        /*0034*/ 	.byte	0x00, 0xf0, 0x05, 0x00


	//----- nvinfo : EIATTR_KPARAM_INFO
	.align		4
.L_5515:
        /*0038*/ 	.byte	0x04, 0x17
        /*003a*/ 	.short	(.L_5517 - .L_5516)
.L_5516:
        /*003c*/ 	.word	0x00000000
        /*0040*/ 	.short	0x0003
        /*0042*/ 	.short	0x0058
        /*0044*/ 	.byte	0x00, 0xf0, 0x05, 0x00


	//----- nvinfo : EIATTR_KPARAM_INFO
	.align		4
.L_5517:
        /*0048*/ 	.byte	0x04, 0x17
        /*004a*/ 	.short	(.L_5519 - .L_5518)
.L_5518:
        /*004c*/ 	.word	0x00000000
        /*0050*/ 	.short	0x0002
        /*0052*/ 	.short	0x0018
        /*0054*/ 	.byte	0x00, 0xf0, 0x01, 0x01


	//----- nvinfo : EIATTR_KPARAM_INFO
	.align		4
.L_5519:
        /*0058*/ 	.byte	0x04, 0x17
        /*005a*/ 	.short	(.L_5521 - .L_5520)
.L_5520:
        /*005c*/ 	.word	0x00000000
        /*0060*/ 	.short	0x0001
        /*0062*/ 	.short	0x0008
        /*0064*/ 	.byte	0x00, 0xf0, 0x41, 0x00


	//----- nvinfo : EIATTR_KPARAM_INFO
	.align		4
.L_5521:
        /*0068*/ 	.byte	0x04, 0x17
        /*006a*/ 	.short	(.L_5523 - .L_5522)
.L_5522:
        /*006c*/ 	.word	0x00000000
        /*0070*/ 	.short	0x0000
        /*0072*/ 	.short	0x0000
        /*0074*/ 	.byte	0x00, 0xf0, 0x11, 0x00


	//----- nvinfo : EIATTR_SPARSE_MMA_MASK
	.align		4
.L_5523:
        /*0078*/ 	.byte	0x03, 0x50
        /*007a*/ 	.short	0x0000


	//----- nvinfo : EIATTR_MAXREG_COUNT
	.align		4
        /*007c*/ 	.byte	0x03, 0x1b
        /*007e*/ 	.short	0x00ff


	//----- nvinfo : EIATTR_MERCURY_ISA_VERSION
	.align		4
        /*0080*/ 	.byte	0x03, 0x5f
        /*0082*/ 	.short	0x0101


	//----- nvinfo : EIATTR_VRC_CTA_INIT_COUNT
	.align		4
        /*0084*/ 	.byte	0x02, 0x4a
	.zero		1
	.zero		1


	//----- nvinfo : EIATTR_EXIT_INSTR_OFFSETS
	.align		4
        /*0088*/ 	.byte	0x04, 0x1c
        /*008a*/ 	.short	(.L_5525 - .L_5524)


	//   ....[0]....
.L_5524:
        /*008c*/ 	.word	0x00000da0


	//   ....[1]....
        /*0090*/ 	.word	0x00000df0


	//----- nvinfo : EIATTR_MAX_THREADS
	.align		4
.L_5525:
        /*0094*/ 	.byte	0x04, 0x05
        /*0096*/ 	.short	(.L_5527 - .L_5526)
.L_5526:
        /*0098*/ 	.word	0x00000080
        /*009c*/ 	.word	0x00000001
        /*00a0*/ 	.word	0x00000001


	//----- nvinfo : EIATTR_CRS_STACK_SIZE
	.align		4
.L_5527:
        /*00a4*/ 	.byte	0x04, 0x1e
        /*00a6*/ 	.short	(.L_5529 - .L_5528)
.L_5528:
        /*00a8*/ 	.word	0x00000000


	//----- nvinfo : EIATTR_CBANK_PARAM_SIZE
	.align		4
.L_5529:
        /*00ac*/ 	.byte	0x03, 0x19
        /*00ae*/ 	.short	0x005c


	//----- nvinfo : EIATTR_PARAM_CBANK
	.align		4
        /*00b0*/ 	.byte	0x04, 0x0a
        /*00b2*/ 	.short	(.L_5531 - .L_5530)
	.align		4
.L_5530:
        /*00b4*/ 	.word	index@(.nv.constant0._ZN2at6native27unrolled_elementwise_kernelIZZZNS0_49_GLOBAL__N__b919a28f_16_Normalization_cu_5c38458737batch_norm_elementwise_backward_trainERKNS_6TensorES5_S5_S5_S5_S5_S5_ENKUlvE0_clEvENKUlvE2_clEvEUlN3c108BFloat16ES9_fffffE_St5arrayIPcLm8EELi4E23TrivialOffsetCalculatorILi7EjESE_ILi1EjENS0_6memory15LoadWithoutCastENSH_16StoreWithoutCastEEEviT_T0_T2_T3_T4_T5_)
        /*00b8*/ 	.short	0x0380
        /*00ba*/ 	.short	0x005c


	//----- nvinfo : EIATTR_SW_WAR
	.align		4
.L_5531:
        /*00bc*/ 	.byte	0x04, 0x36
        /*00be*/ 	.short	(.L_5533 - .L_5532)
.L_5532:
        /*00c0*/ 	.word	0x00000008
.L_5533:


//--------------------- .nv.info._ZN2at6native29vectorized_elementwise_kernelILi2EZZZNS0_49_GLOBAL__N__b919a28f_16_Normalization_cu_5c38458737batch_norm_elementwise_backward_trainERKNS_6TensorES5_S5_S5_S5_S5_S5_ENKUlvE0_clEvENKUlvE2_clEvEUlN3c108BFloat16ES9_fffffE_St5arrayIPcLm8EEEEviT0_T1_ --------------------------
	.section	.nv.info._ZN2at6native29vectorized_elementwise_kernelILi2EZZZNS0_49_GLOBAL__N__b919a28f_16_Normalization_cu_5c38458737batch_norm_elementwise_backward_trainERKNS_6TensorES5_S5_S5_S5_S5_S5_ENKUlvE0_clEvENKUlvE2_clEvEUlN3c108BFloat16ES9_fffffE_St5arrayIPcLm8EEEEviT0_T1_,"",@"SHT_CUDA_INFO"
	.sectionflags	@""
	.align	4


	//----- nvinfo : EIATTR_CUDA_API_VERSION
	.align		4
        /*0000*/ 	.byte	0x04, 0x37
        /*0002*/ 	.short	(.L_5535 - .L_5534)
.L_5534:
        /*0004*/ 	.word	0x00000082


	//----- nvinfo : EIATTR_KPARAM_INFO
	.align		4
.L_5535:
        /*0008*/ 	.byte	0x04, 0x17
        /*000a*/ 	.short	(.L_5537 - .L_5536)
.L_5536:
        /*000c*/ 	.word	0x00000000
        /*0010*/ 	.short	0x0002
        /*0012*/ 	.short	0x0018
        /*0014*/ 	.byte	0x00, 0xf0, 0x01, 0x01


	//----- nvinfo : EIATTR_KPARAM_INFO
	.align		4
.L_5537:
        /*0018*/ 	.byte	0x04, 0x17
        /*001a*/ 	.short	(.L_5539 - .L_5538)
.L_5538:
        /*001c*/ 	.word	0x00000000
        /*0020*/ 	.short	0x0001
        /*0022*/ 	.short	0x0008
        /*0024*/ 	.byte	0x00, 0xf0, 0x41, 0x00


	//----- nvinfo : EIATTR_KPARAM_INFO
	.align		4
.L_5539:
        /*0028*/ 	.byte	0x04, 0x17
        /*002a*/ 	.short	(.L_5541 - .L_5540)
.L_5540:
        /*002c*/ 	.word	0x00000000
        /*0030*/ 	.short	0x0000
        /*0032*/ 	.short	0x0000
        /*0034*/ 	.byte	0x00, 0xf0, 0x11, 0x00


	//----- nvinfo : EIATTR_SPARSE_MMA_MASK
	.align		4
.L_5541:
        /*0038*/ 	.byte	0x03, 0x50
        /*003a*/ 	.short	0x0000


	//----- nvinfo : EIATTR_MAXREG_COUNT
	.align		4
        /*003c*/ 	.byte	0x03, 0x1b
        /*003e*/ 	.short	0x00ff


	//----- nvinfo : EIATTR_MERCURY_ISA_VERSION
	.align		4
        /*0040*/ 	.byte	0x03, 0x5f
        /*0042*/ 	.short	0x0101


	//----- nvinfo : EIATTR_VRC_CTA_INIT_COUNT
	.align		4
        /*0044*/ 	.byte	0x02, 0x4a
	.zero		1
	.zero		1


	//----- nvinfo : EIATTR_EXIT_INSTR_OFFSETS
	.align		4
        /*0048*/ 	.byte	0x04, 0x1c
        /*004a*/ 	.short	(.L_5543 - .L_5542)


	//   ....[0]....
.L_5542:
        /*004c*/ 	.word	0x00001b50


	//   ....[1]....
        /*0050*/ 	.word	0x00001ba0


	//   ....[2]....
        /*0054*/ 	.word	0x00002510


	//----- nvinfo : EIATTR_MAX_THREADS
	.align		4
.L_5543:
        /*0058*/ 	.byte	0x04, 0x05
        /*005a*/ 	.short	(.L_5545 - .L_5544)
.L_5544:
        /*005c*/ 	.word	0x00000080
        /*0060*/ 	.word	0x00000001
        /*0064*/ 	.word	0x00000001


	//----- nvinfo : EIATTR_CRS_STACK_SIZE
	.align		4
.L_5545:
        /*0068*/ 	.byte	0x04, 0x1e
        /*006a*/ 	.short	(.L_5547 - .L_5546)
.L_5546:
        /*006c*/ 	.word	0x00000000


	//----- nvinfo : EIATTR_CBANK_PARAM_SIZE
	.align		4
.L_5547:
        /*0070*/ 	.byte	0x03, 0x19
        /*0072*/ 	.short	0x0058


	//----- nvinfo : EIATTR_PARAM_CBANK
	.align		4
        /*0074*/ 	.byte	0x04, 0x0a
        /*0076*/ 	.short	(.L_5549 - .L_5548)
	.align		4
.L_5548:
        /*0078*/ 	.word	index@(.nv.constant0._ZN2at6native29vectorized_elementwise_kernelILi2EZZZNS0_49_GLOBAL__N__b919a28f_16_Normalization_cu_5c38458737batch_norm_elementwise_backward_trainERKNS_6TensorES5_S5_S5_S5_S5_S5_ENKUlvE0_clEvENKUlvE2_clEvEUlN3c108BFloat16ES9_fffffE_St5arrayIPcLm8EEEEviT0_T1_)
        /*007c*/ 	.short	0x0380
        /*007e*/ 	.short	0x0058


	//----- nvinfo : EIATTR_SW_WAR
	.align		4
.L_5549:
        /*0080*/ 	.byte	0x04, 0x36
        /*0082*/ 	.short	(.L_5551 - .L_5550)
.L_5550:
        /*0084*/ 	.word	0x00000008
.L_5551:


//--------------------- .nv.info._ZN2at6native29vectorized_elementwise_kernelILi4EZZZNS0_49_GLOBAL__N__b919a28f_16_Normalization_cu_5c38458737batch_norm_elementwise_backward_trainERKNS_6TensorES5_S5_S5_S5_S5_S5_ENKUlvE0_clEvENKUlvE2_clEvEUlN3c108BFloat16ES9_fffffE_St5arrayIPcLm8EEEEviT0_T1_ --------------------------
	.section	.nv.info._ZN2at6native29vectorized_elementwise_kernelILi4EZZZNS0_49_GLOBAL__N__b919a28f_16_Normalization_cu_5c38458737batch_norm_elementwise_backward_trainERKNS_6TensorES5_S5_S5_S5_S5_S5_ENKUlvE0_clEvENKUlvE2_clEvEUlN3c108BFloat16ES9_fffffE_St5arrayIPcLm8EEEEviT0_T1_,"",@"SHT_CUDA_INFO"
	.sectionflags	@""
	.align	4


	//----- nvinfo : EIATTR_CUDA_API_VERSION
	.align		4
        /*0000*/ 	.byte	0x04, 0x37
        /*0002*/ 	.short	(.L_5553 - .L_5552)
.L_5552:
        /*0004*/ 	.word	0x00000082


	//----- nvinfo : EIATTR_KPARAM_INFO
	.align		4
.L_5553:
        /*0008*/ 	.byte	0x04, 0x17
        /*000a*/ 	.short	(.L_5555 - .L_5554)
.L_5554:
        /*000c*/ 	.word	0x00000000
        /*0010*/ 	.short	0x0002
        /*0012*/ 	.short	0x0018
        /*0014*/ 	.byte	0x00, 0xf0, 0x01, 0x01


	//----- nvinfo : EIATTR_KPARAM_INFO
	.align		4
.L_5555:
        /*0018*/ 	.byte	0x04, 0x17
        /*001a*/ 	.short	(.L_5557 - .L_5556)
.L_5556:
        /*001c*/ 	.word	0x00000000
        /*0020*/ 	.short	0x0001
        /*0022*/ 	.short	0x0008
        /*0024*/ 	.byte	0x00, 0xf0, 0x41, 0x00


	//----- nvinfo : EIATTR_KPARAM_INFO
	.align		4
.L_5557:
        /*0028*/ 	.byte	0x04, 0x17
        /*002a*/ 	.short	(.L_5559 - .L_5558)
.L_5558:
        /*002c*/ 	.word	0x00000000
        /*0030*/ 	.short	0x0000
        /*0032*/ 	.short	0x0000
        /*0034*/ 	.byte	0x00, 0xf0, 0x11, 0x00


	//----- nvinfo : EIATTR_SPARSE_MMA_MASK
	.align		4
.L_5559:
        /*0038*/ 	.byte	0x03, 0x50
        /*003a*/ 	.short	0x0000


	//----- nvinfo : EIATTR_MAXREG_COUNT
	.align		4
        /*003c*/ 	.byte	0x03, 0x1b
        /*003e*/ 	.short	0x00ff


	//----- nvinfo : EIATTR_MERCURY_ISA_VERSION
	.align		4
        /*0040*/ 	.byte	0x03, 0x5f
        /*0042*/ 	.short	0x0101


	//----- nvinfo : EIATTR_VRC_CTA_INIT_COUNT
	.align		4
        /*0044*/ 	.byte	0x02, 0x4a
	.zero		1
	.zero		1


	//----- nvinfo : EIATTR_EXIT_INSTR_OFFSETS
	.align		4
        /*0048*/ 	.byte	0x04, 0x1c
        /*004a*/ 	.short	(.L_5561 - .L_5560)


	//   ....[0]....
.L_5560:
        /*004c*/ 	.word	0x00001b50


	//   ....[1]....
        /*0050*/ 	.word	0x00001ba0


	//   ....[2]....
        /*0054*/ 	.word	0x00002410


	//----- nvinfo : EIATTR_MAX_THREADS
	.align		4
.L_5561:
        /*0058*/ 	.byte	0x04, 0x05
        /*005a*/ 	.short	(.L_5563 - .L_5562)
.L_5562:
        /*005c*/ 	.word	0x00000080
        /*0060*/ 	.word	0x00000001
        /*0064*/ 	.word	0x00000001


	//----- nvinfo : EIATTR_CRS_STACK_SIZE
	.align		4
.L_5563:
        /*0068*/ 	.byte	0x04, 0x1e
        /*006a*/ 	.short	(.L_5565 - .L_5564)
.L_5564:
        /*006c*/ 	.word	0x00000000


	//----- nvinfo : EIATTR_CBANK_PARAM_SIZE
	.align		4
.L_5565:
        /*0070*/ 	.byte	0x03, 0x19
        /*0072*/ 	.short	0x0058


	//----- nvinfo : EIATTR_PARAM_CBANK
	.align		4
        /*0074*/ 	.byte	0x04, 0x0a
        /*0076*/ 	.short	(.L_5567 - .L_5566)
	.align		4
.L_5566:
        /*0078*/ 	.word	index@(.nv.constant0._ZN2at6native29vectorized_elementwise_kernelILi4EZZZNS0_49_GLOBAL__N__b919a28f_16_Normalization_cu_5c38458737batch_norm_elementwise_backward_trainERKNS_6TensorES5_S5_S5_S5_S5_S5_ENKUlvE0_clEvENKUlvE2_clEvEUlN3c108BFloat16ES9_fffffE_St5arrayIPcLm8EEEEviT0_T1_)
        /*007c*/ 	.short	0x0380
        /*007e*/ 	.short	0x0058


	//----- nvinfo : EIATTR_SW_WAR
	.align		4
.L_5567:
        /*0080*/ 	.byte	0x04, 0x36
        /*0082*/ 	.short	(.L_5569 - .L_5568)
.L_5568:
        /*0084*/ 	.word	0x00000008
.L_5569:


//--------------------- .nv.info._ZN2at6native29vectorized_elementwise_kernelILi8EZZZNS0_49_GLOBAL__N__b919a28f_16_Normalization_cu_5c38458737batch_norm_elementwise_backward_trainERKNS_6TensorES5_S5_S5_S5_S5_S5_ENKUlvE0_clEvENKUlvE2_clEvEUlN3c108BFloat16ES9_fffffE_St5arrayIPcLm8EEEEviT0_T1_ --------------------------
	.section	.nv.info._ZN2at6native29vectorized_elementwise_kernelILi8EZZZNS0_49_GLOBAL__N__b919a28f_16_Normalization_cu_5c38458737batch_norm_elementwise_backward_trainERKNS_6TensorES5_S5_S5_S5_S5_S5_ENKUlvE0_clEvENKUlvE2_clEvEUlN3c108BFloat16ES9_fffffE_St5arrayIPcLm8EEEEviT0_T1_,"",@"SHT_CUDA_INFO"
	.sectionflags	@""
	.align	4


	//----- nvinfo : EIATTR_CUDA_API_VERSION
	.align		4
        /*0000*/ 	.byte	0x04, 0x37
        /*0002*/ 	.short	(.L_5571 - .L_5570)
.L_5570:
        /*0004*/ 	.word	0x00000082


	//----- nvinfo : EIATTR_KPARAM_INFO
	.align		4
.L_5571:
        /*0008*/ 	.byte	0x04, 0x17
        /*000a*/ 	.short	(.L_5573 - .L_5572)
.L_5572:
        /*000c*/ 	.word	0x00000000
        /*0010*/ 	.short	0x0002
        /*0012*/ 	.short	0x0018
        /*0014*/ 	.byte	0x00, 0xf0, 0x01, 0x01


	//----- nvinfo : EIATTR_KPARAM_INFO
	.align		4
.L_5573:
        /*0018*/ 	.byte	0x04, 0x17
        /*001a*/ 	.short	(.L_5575 - .L_5574)
.L_5574:
        /*001c*/ 	.word	0x00000000
        /*0020*/ 	.short	0x0001
        /*0022*/ 	.short	0x0008
        /*0024*/ 	.byte	0x00, 0xf0, 0x41, 0x00


	//----- nvinfo : EIATTR_KPARAM_INFO
	.align		4
.L_5575:
        /*0028*/ 	.byte	0x04, 0x17
        /*002a*/ 	.short	(.L_5577 - .L_5576)
.L_5576:
        /*002c*/ 	.word	0x00000000
        /*0030*/ 	.short	0x0000
        /*0032*/ 	.short	0x0000
        /*0034*/ 	.byte	0x00, 0xf0, 0x11, 0x00


	//----- nvinfo : EIATTR_SPARSE_MMA_MASK
	.align		4
.L_5577:
        /*0038*/ 	.byte	0x03, 0x50
        /*003a*/ 	.short	0x0000


	//----- nvinfo : EIATTR_MAXREG_COUNT
	.align		4
        /*003c*/ 	.byte	0x03, 0x1b
        /*003e*/ 	.short	0x00ff


	//----- nvinfo : EIATTR_MERCURY_ISA_VERSION
	.align		4
        /*0040*/ 	.byte	0x03, 0x5f
        /*0042*/ 	.short	0x0101


	//----- nvinfo : EIATTR_VRC_CTA_INIT_COUNT
	.align		4
        /*0044*/ 	.byte	0x02, 0x4a
	.zero		1
	.zero		1


	//----- nvinfo : EIATTR_EXIT_INSTR_OFFSETS
	.align		4
        /*0048*/ 	.byte	0x04, 0x1c
        /*004a*/ 	.short	(.L_5579 - .L_5578)


	//   ....[0]....
.L_5578:
        /*004c*/ 	.word	0x00000010


	//----- nvinfo : EIATTR_MAX_THREADS
	.align		4
.L_5579:
        /*0050*/ 	.byte	0x04, 0x05
        /*0052*/ 	.short	(.L_5581 - .L_5580)
.L_5580:
        /*0054*/ 	.word	0x00000080
        /*0058*/ 	.word	0x00000001
        /*005c*/ 	.word	0x00000001


	//----- nvinfo : EIATTR_CBANK_PARAM_SIZE
	.align		4
.L_5581:
        /*0060*/ 	.byte	0x03, 0x19
        /*0062*/ 	.short	0x0058


	//----- nvinfo : EIATTR_PARAM_CBANK
	.align		4
        /*0064*/ 	.byte	0x04, 0x0a
        /*0066*/ 	.short	(.L_5583 - .L_5582)
	.align		4
.L_5582:
        /*0068*/ 	.word	index@(.nv.constant0._ZN2at6native29vectorized_elementwise_kernelILi8EZZZNS0_49_GLOBAL__N__b919a28f_16_Normalization_cu_5c38458737batch_norm_elementwise_backward_trainERKNS_6TensorES5_S5_S5_S5_S5_S5_ENKUlvE0_clEvENKUlvE2_clEvEUlN3c108BFloat16ES9_fffffE_St5arrayIPcLm8EEEEviT0_T1_)
        /*006c*/ 	.short	0x0380
        /*006e*/ 	.short	0x0058


	//----- nvinfo : EIATTR_SW_WAR
	.align		4
.L_5583:
        /*0070*/ 	.byte	0x04, 0x36
        /*0072*/ 	.short	(.L_5585 - .L_5584)
.L_5584:
        /*0074*/ 	.word	0x00000008
.L_5585:


//--------------------- .nv.info._ZN2at6native18elementwise_kernelILi128ELi4EZNS0_15gpu_kernel_implIZZZNS0_49_GLOBAL__N__b919a28f_16_Normalization_cu_5c38458737batch_norm_elementwise_backward_trainERKNS_6TensorES6_S6_S6_S6_S6_S6_ENKUlvE0_clEvENKUlvE1_clEvEUlN3c104HalfESA_fffffE_EEvRNS_18TensorIteratorBaseERKT_EUliE_EEviT1_ --------------------------
	.section	.nv.info._ZN2at6native18elementwise_kernelILi128ELi4EZNS0_15gpu_kernel_implIZZZNS0_49_GLOBAL__N__b919a28f_16_Normalization_cu_5c38458737batch_norm_elementwise_backward_trainERKNS_6TensorES6_S6_S6_S6_S6_S6_ENKUlvE0_clEvENKUlvE1_clEvEUlN3c104HalfESA_fffffE_EEvRNS_18TensorIteratorBaseERKT_EUliE_EEviT1_,"",@"SHT_CUDA_INFO"
	.sectionflags	@""
	.align	4


	//----- nvinfo : EIATTR_CUDA_API_VERSION
	.align		4
        /*0000*/ 	.byte	0x04, 0x37
        /*0002*/ 	.short	(.L_5587 - .L_5586)
.L_5586:
        /*0004*/ 	.word	0x00000082


	//----- nvinfo : EIATTR_KPARAM_INFO
	.align		4
.L_5587:
        /*0008*/ 	.byte	0x04, 0x17
        /*000a*/ 	.short	(.L_5589 - .L_5588)
.L_5588:
        /*000c*/ 	.word	0x00000000
        /*0010*/ 	.short	0x0001
        /*0012*/ 	.short	0x0008
        /*0014*/ 	.byte	0x00, 0xf0, 0xc1, 0x12


	//----- nvinfo : EIATTR_KPARAM_INFO
	.align		4
.L_5589:
        /*0018*/ 	.byte	0x04, 0x17
        /*001a*/ 	.short	(.L_5591 - .L_5590)
.L_5590:
        /*001c*/ 	.word	0x00000000
        /*0020*/ 	.short	0x0000
        /*0022*/ 	.short	0x0000
        /*0024*/ 	.byte	0x00, 0xf0, 0x11, 0x00


	//----- nvinfo : EIATTR_SPARSE_MMA_MASK
	.align		4
.L_5591:
        /*0028*/ 	.byte	0x03, 0x50
        /*002a*/ 	.short	0x0000


	//----- nvinfo : EIATTR_MAXREG_COUNT
	.align		4
        /*002c*/ 	.byte	0x03, 0x1b
        /*002e*/ 	.short	0x0080


	//----- nvinfo : EIATTR_EXTERNS
	.align		4
        /*0030*/ 	.byte	0x04, 0x0f
        /*0032*/ 	.short	(.L_5593 - .L_5592)


	//   ....[0]....
	.align		4
.L_5592:
        /*0034*/ 	.word	index@(__assertfail)


	//----- nvinfo : EIATTR_MERCURY_ISA_VERSION
	.align		4
.L_5593:
        /*0038*/ 	.byte	0x03, 0x5f
        /*003a*/ 	.short	0x0101


	//----- nvinfo : EIATTR_VRC_CTA_INIT_COUNT
	.align		4
        /*003c*/ 	.byte	0x02, 0x4a
	.zero		1
	.zero		1


	//----- nvinfo : EIATTR_SYSCALL_OFFSETS
	.align		4
        /*0040*/ 	.byte	0x04, 0x46
        /*0042*/ 	.short	(.L_5595 - .L_5594)


	//   ....[0]....
.L_5594:
        /*0044*/ 	.word	0x00003070


	//   ....[1]....
        /*0048*/ 	.word	0x00004140


	//   ....[2]....
        /*004c*/ 	.word	0x00005020


	//   ....[3]....
        /*0050*/ 	.word	0x00005e90


	//   ....[4]....
        /*0054*/ 	.word	0x00006d00


	//   ....[5]....
        /*0058*/ 	.word	0x00007b70


	//   ....[6]....
        /*005c*/ 	.word	0x000089e0


	//   ....[7]....
        /*0060*/ 	.word	0x00009940


	//   ....[8]....
        /*0064*/ 	.word	0x0000caf0


	//   ....[9]....
        /*0068*/ 	.word	0x0000dbc0


	//   ....[10]....
        /*006c*/ 	.word	0x0000ea60


	//   ....[11]....
        /*0070*/ 	.word	0x0000f8d0


	//   ....[12]....
        /*0074*/ 	.word	0x00010740


	//   ....[13]....
        /*0078*/ 	.word	0x000115b0


	//   ....[14]....
        /*007c*/ 	.word	0x00012420


	//   ....[15]....
        /*0080*/ 	.word	0x000131e0


	//   ....[16]....
        /*0084*/ 	.word	0x000164a0


	//   ....[17]....
        /*0088*/ 	.word	0x00017570


	//   ....[18]....
        /*008c*/ 	.word	0x00018410


	//   ....[19]....
        /*0090*/ 	.word	0x00019280


	//   ....[20]....
        /*0094*/ 	.word	0x0001a0f0


	//   ....[21]....
        /*0098*/ 	.word	0x0001af60


	//   ....[22]....
        /*009c*/ 	.word	0x0001bdd0


	//   ....[23]....
        /*00a0*/ 	.word	0x0001cb90


	//   ....[24]....
        /*00a4*/ 	.word	0x0001fe60


	//   ....[25]....
        /*00a8*/ 	.word	0x00020f30


	//   ....[26]....
        /*00ac*/ 	.word	0x00021dd0


	//   ....[27]....
        /*00b0*/ 	.word	0x00022c40


	//   ....[28]....
        /*00b4*/ 	.word	0x00023ab0


	//   ....[29]....
        /*00b8*/ 	.word	0x00024920


	//   ....[30]....
        /*00bc*/ 	.word	0x00025790


	//   ....[31]....
        /*00c0*/ 	.word	0x00026520


	//----- nvinfo : EIATTR_EXIT_INSTR_OFFSETS
	.align		4
.L_5595:
        /*00c4*/ 	.byte	0x04, 0x1c
        /*00c6*/ 	.short	(.L_5597 - .L_5596)


	//   ....[0]....
.L_5596:
        /*00c8*/ 	.word	0x0001ce70


	//   ....[1]....
        /*00cc*/ 	.word	0x000259c0


	//   ....[2]....
        /*00d0*/ 	.word	0x00025a00


	//   ....[3]....
        /*00d4*/ 	.word	0x00025aa0


	//   ....[4]....
        /*00d8*/ 	.word	0x00025ae0


	//   ....[5]....
        /*00dc*/ 	.word	0x00025b20


	//   ....[6]....
        /*00e0*/ 	.word	0x00025bb0


	//   ....[7]....
        /*00e4*/ 	.word	0x00025bd0


	//   ....[8]....
        /*00e8*/ 	.word	0x00025c70


	//   ....[9]....
        /*00ec*/ 	.word	0x00025cc0


	//   ....[10]....
        /*00f0*/ 	.word	0x00025d10


	//   ....[11]....
        /*00f4*/ 	.word	0x00025df0


	//   ....[12]....
        /*00f8*/ 	.word	0x00025f60


	//   ....[13]....
        /*00fc*/ 	.word	0x000260d0


	//   ....[14]....
        /*0100*/ 	.word	0x00026230


	//   ....[15]....
        /*0104*/ 	.word	0x00026270


	//   ....[16]....
        /*0108*/ 	.word	0x000262b0


	//   ....[17]....
        /*010c*/ 	.word	0x00026360


	//   ....[18]....
        /*0110*/ 	.word	0x000263c0


	//   ....[19]....
        /*0114*/ 	.word	0x00026530


	//   ....[20]....
        /*0118*/ 	.word	0x00026640


	//   ....[21]....
        /*011c*/ 	.word	0x00026780


	//   ....[22]....
        /*0120*/ 	.word	0x000267c0


	//----- nvinfo : EIATTR_MAX_THREADS
	.align		4
.L_5597:
        /*0124*/ 	.byte	0x04, 0x05
        /*0126*/ 	.short	(.L_5599 - .L_5598)
.L_5598:
        /*0128*/ 	.word	0x00000080
        /*012c*/ 	.word	0x00000001
        /*0130*/ 	.word	0x00000001


	//----- nvinfo : EIATTR_CRS_STACK_SIZE
	.align		4
.L_5599:
        /*0134*/ 	.byte	0x04, 0x1e
        /*0136*/ 	.short	(.L_5601 - .L_5600)
.L_5600:
        /*0138*/ 	.word	0x00000000


	//----- nvinfo : EIATTR_CBANK_PARAM_SIZE
	.align		4
.L_5601:
        /*013c*/ 	.byte	0x03, 0x19
        /*013e*/ 	.short	0x04b8


	//----- nvinfo : EIATTR_PARAM_CBANK
	.align		4
        /*0140*/ 	.byte	0x04, 0x0a
        /*0142*/ 	.short	(.L_5603 - .L_5602)
	.align		4
.L_5602:
        /*0144*/ 	.word	index@(.nv.constant0._ZN2at6native18elementwise_kernelILi128ELi4EZNS0_15gpu_kernel_implIZZZNS0_49_GLOBAL__N__b919a28f_16_Normalization_cu_5c38458737batch_norm_elementwise_backward_trainERKNS_6TensorES6_S6_S6_S6_S6_S6_ENKUlvE0_clEvENKUlvE1_clEvEUlN3c104HalfESA_fffffE_EEvRNS_18TensorIteratorBaseERKT_EUliE_EEviT1_)
        /*0148*/ 	.short	0x0380
        /*014a*/ 	.short	0x04b8


	//----- nvinfo : EIATTR_SW_WAR
	.align		4
.L_5603:
        /*014c*/ 	.byte	0x04, 0x36
        /*014e*/ 	.short	(.L_5605 - .L_5604)
.L_5604:
        /*0150*/ 	.word	0x00000008
.L_5605:


//--------------------- .nv.info._ZN2at6native27unrolled_elementwise_kernelIZZZNS0_49_GLOBAL__N__b919a28f_16_Normalization_cu_5c38458737batch_norm_elementwise_backward_trainERKNS_6TensorES5_S5_S5_S5_S5_S5_ENKUlvE0_clEvENKUlvE1_clEvEUlN3c104HalfES9_fffffE_St5arrayIPcLm8EELi4E23TrivialOffsetCalculatorILi7EjESE_ILi1EjENS0_6memory12LoadWithCastILi7EEENSH_13StoreWithCastILi1EEEEEviT_T0_T2_T3_T4_T5_ --------------------------
	.section	.nv.info._ZN2at6native27unrolled_elementwise_kernelIZZZNS0_49_GLOBAL__N__b919a28f_16_Normalization_cu_5c38458737batch_norm_elementwise_backward_trainERKNS_6TensorES5_S5_S5_S5_S5_S5_ENKUlvE0_clEvENKUlvE1_clEvEUlN3c104HalfES9_fffffE_St5arrayIPcLm8EELi4E23TrivialOffsetCalculatorILi7EjESE_ILi1EjENS0_6memory12LoadWithCastILi7EEENSH_13StoreWithCastILi1EEEEEviT_T0_T2_T3_T4_T5_,"",@"SHT_CUDA_INFO"
	.sectionflags	@""
	.align	4


	//----- nvinfo : EIATTR_CUDA_API_VERSION
	.align		4
        /*0000*/ 	.byte	0x04, 0x37
        /*0002*/ 	.short	(.L_5607 - .L_5606)
.L_5606:
        /*0004*/ 	.word	0x00000082


	//----- nvinfo : EIATTR_KPARAM_INFO
	.align		4
.L_5607:
        /*0008*/ 	.byte	0x04, 0x17
        /*000a*/ 	.short	(.L_5609 - .L_5608)
.L_5608:
        /*000c*/ 	.word	0x00000000
        /*0010*/ 	.short	0x0006
        /*0012*/ 	.short	0x0080
        /*0014*/ 	.byte	0x00, 0xf0, 0x21, 0x00


	//----- nvinfo : EIATTR_KPARAM_INFO
	.align		4
.L_5609:
        /*0018*/ 	.byte	0x04, 0x17
        /*001a*/ 	.short	(.L_5611 - .L_5610)
.L_5610:
        /*001c*/ 	.word	0x00000000
        /*0020*/ 	.short	0x0005
        /*0022*/ 	.short	0x005c
        /*0024*/ 	.byte	0x00, 0xf0, 0x91, 0x00


	//----- nvinfo : EIATTR_KPARAM_INFO
	.align		4
.L_5611:
        /*0028*/ 	.byte	0x04, 0x17
        /*002a*/ 	.short	(.L_5613 - .L_5612)
.L_5612:
        /*002c*/ 	.word	0x00000000
        /*0030*/ 	.short	0x0004
        /*0032*/ 	.short	0x0059
        /*0034*/ 	.byte	0x00, 0xf0, 0x05, 0x00


	//----- nvinfo : EIATTR_KPARAM_INFO
	.align		4
.L_5613:
        /*0038*/ 	.byte	0x04, 0x17
        /*003a*/ 	.short	(.L_5615 - .L_5614)
.L_5614:
        /*003c*/ 	.word	0x00000000
        /*0040*/ 	.short	0x0003
        /*0042*/ 	.short	0x0058
        /*0044*/ 	.byte	0x00, 0xf0, 0x05, 0x00


	//----- nvinfo : EIATTR_KPARAM_INFO
	.align		4
.L_5615:
        /*0048*/ 	.byte	0x04, 0x17
        /*004a*/ 	.short	(.L_5617 - .L_5616)
.L_5616:
        /*004c*/ 	.word	0x00000000
        /*0050*/ 	.short	0x0002
        /*0052*/ 	.short	0x0018
        /*0054*/ 	.byte	0x00, 0xf0, 0x01, 0x01


	//----- nvinfo : EIATTR_KPARAM_INFO
	.align		4
.L_5617:
        /*0058*/ 	.byte	0x04, 0x17
        /*005a*/ 	.short	(.L_5619 - .L_5618)
.L_5618:
        /*005c*/ 	.word	0x00000000
        /*0060*/ 	.short	0x0001
        /*0062*/ 	.short	0x0008
        /*0064*/ 	.byte	0x00, 0xf0, 0x41, 0x00


	//----- nvinfo : EIATTR_KPARAM_INFO
	.align		4
.L_5619:
        /*0068*/ 	.byte	0x04, 0x17
        /*006a*/ 	.short	(.L_5621 - .L_5620)
.L_5620:
        /*006c*/ 	.word	0x00000000
        /*0070*/ 	.short	0x0000
        /*0072*/ 	.short	0x0000
        /*0074*/ 	.byte	0x00, 0xf0, 0x11, 0x00


	//----- nvinfo : EIATTR_SPARSE_MMA_MASK
	.align		4
.L_5621:
        /*0078*/ 	.byte	0x03, 0x50
        /*007a*/ 	.short	0x0000


	//----- nvinfo : EIATTR_MAXREG_COUNT
	.align		4
        /*007c*/ 	.byte	0x03, 0x1b
        /*007e*/ 	.short	0x00ff


	//----- nvinfo : EIATTR_EXTERNS
	.align		4
        /*0080*/ 	.byte	0x04, 0x0f
        /*0082*/ 	.short	(.L_5623 - .L_5622)


	//   ....[0]....
	.align		4
.L_5622:
        /*0084*/ 	.word	index@(__assertfail)


	//----- nvinfo : EIATTR_MERCURY_ISA_VERSION
	.align		4
.L_5623:
        /*0088*/ 	.byte	0x03, 0x5f
        /*008a*/ 	.short	0x0101


	//----- nvinfo : EIATTR_VRC_CTA_INIT_COUNT
	.align		4
        /*008c*/ 	.byte	0x02, 0x4a
	.zero		1
	.zero		1


	//----- nvinfo : EIATTR_SYSCALL_OFFSETS
	.align		4
        /*0090*/ 	.byte	0x04, 0x46
        /*0092*/ 	.short	(.L_5625 - .L_5624)


	//   ....[0]....
.L_5624:
        /*0094*/ 	.word	0x00001110


	//   ....[1]....
        /*0098*/ 	.word	0x00002210


	//   ....[2]....
        /*009c*/ 	.word	0x00003120


	//   ....[3]....
        /*00a0*/ 	.word	0x00003fb0


	//   ....[4]....
        /*00a4*/ 	.word	0x00004e40


	//   ....[5]....
        /*00a8*/ 	.word	0x00005ce0


	//   ....[6]....
        /*00ac*/ 	.word	0x00006b80


	//   ....[7]....
        /*00b0*/ 	.word	0x00007d80


	//   ....[8]....
        /*00b4*/ 	.word	0x00008e80


	//   ....[9]....
        /*00b8*/ 	.word	0x00009d40


	//   ....[10]....
        /*00bc*/ 	.word	0x0000abe0


	//   ....[11]....
        /*00c0*/ 	.word	0x0000ba80


	//   ....[12]....
        /*00c4*/ 	.word	0x0000c910


	//   ....[13]....
        /*00c8*/ 	.word	0x0000d7a0


	//   ....[14]....
        /*00cc*/ 	.word	0x0000e930


	//   ....[15]....
        /*00d0*/ 	.word	0x0000fa30


	//   ....[16]....
        /*00d4*/ 	.word	0x00010900


	//   ....[17]....
        /*00d8*/ 	.word	0x00011790


	//   ....[18]....
        /*00dc*/ 	.word	0x00012620


	//   ....[19]....
        /*00e0*/ 	.word	0x000134c0


	//   ....[20]....
        /*00e4*/ 	.word	0x00014350


	//   ....[21]....
        /*00e8*/ 	.word	0x000154d0


	//   ....[22]....
        /*00ec*/ 	.word	0x000165e0


	//   ....[23]....
        /*00f0*/ 	.word	0x000174c0


	//   ....[24]....
        /*00f4*/ 	.word	0x00018350


	//   ....[25]....
        /*00f8*/ 	.word	0x00019200


	//   ....[26]....
        /*00fc*/ 	.word	0x0001a0a0


	//   ....[27]....
        /*0100*/ 	.word	0x0001af20


	//   ....[28]....
        /*0104*/ 	.word	0x0001c2f0


	//   ....[29]....
        /*0108*/ 	.word	0x0001d1b0


	//   ....[30]....
        /*010c*/ 	.word	0x0001e130


	//   ....[31]....
        /*0110*/ 	.word	0x0001f0b0


	//----- nvinfo : EIATTR_EXIT_INSTR_OFFSETS
	.align		4
.L_5625:
        /*0114*/ 	.byte	0x04, 0x1c
        /*0116*/ 	.short	(.L_5627 - .L_5626)


	//   ....[0]....
.L_5626:
        /*0118*/ 	.word	0x0001e400


	//   ....[1]....
        /*011c*/ 	.word	0x0001e550


	//   ....[2]....
        /*0120*/ 	.word	0x0001e590


	//   ....[3]....
        /*0124*/ 	.word	0x0001e630


	//   ....[4]....
        /*0128*/ 	.word	0x0001e670


	//   ....[5]....
        /*012c*/ 	.word	0x0001e6b0


	//   ....[6]....
        /*0130*/ 	.word	0x0001e740


	//   ....[7]....
        /*0134*/ 	.word	0x0001e760


	//   ....[8]....
        /*0138*/ 	.word	0x0001e800


	//   ....[9]....
        /*013c*/ 	.word	0x0001e850


	//   ....[10]....
        /*0140*/ 	.word	0x0001e8a0


	//   ....[11]....
        /*0144*/ 	.word	0x0001e980


	//   ....[12]....
        /*0148*/ 	.word	0x0001eaf0


	//   ....[13]....
        /*014c*/ 	.word	0x0001ec60


	//   ....[14]....
        /*0150*/ 	.word	0x0001edc0


	//   ....[15]....
        /*0154*/ 	.word	0x0001ee00


	//   ....[16]....
        /*0158*/ 	.word	0x0001ee40


	//   ....[17]....
        /*015c*/ 	.word	0x0001eef0


	//   ....[18]....
        /*0160*/ 	.word	0x0001ef50


	//   ....[19]....
        /*0164*/ 	.word	0x0001f0c0


	//   ....[20]....
        /*0168*/ 	.word	0x0001f1d0


	//   ....[21]....
        /*016c*/ 	.word	0x0001f310


	//   ....[22]....
        /*0170*/ 	.word	0x0001f350


	//----- nvinfo : EIATTR_MAX_THREADS
	.align		4
.L_5627:
        /*0174*/ 	.byte	0x04, 0x05
        /*0176*/ 	.short	(.L_5629 - .L_5628)
.L_5628:
        /*0178*/ 	.word	0x00000080
        /*017c*/ 	.word	0x00000001
        /*0180*/ 	.word	0x00000001


	//----- nvinfo : EIATTR_CRS_STACK_SIZE
	.align		4
.L_5629:
        /*0184*/ 	.byte	0x04, 0x1e
        /*0186*/ 	.short	(.L_5631 - .L_5630)
.L_5630:
        /*0188*/ 	.word	0x00000000


	//----- nvinfo : EIATTR_CBANK_PARAM_SIZE
	.align		4
.L_5631:
        /*018c*/ 	.byte	0x03, 0x19
        /*018e*/ 	.short	0x0088


	//----- nvinfo : EIATTR_PARAM_CBANK
	.align		4
        /*0190*/ 	.byte	0x04, 0x0a
        /*0192*/ 	.short	(.L_5633 - .L_5632)
	.align		4
.L_5632:
        /*0194*/ 	.word	index@(.nv.constant0._ZN2at6native27unrolled_elementwise_kernelIZZZNS0_49_GLOBAL__N__b919a28f_16_Normalization_cu_5c38458737batch_norm_elementwise_backward_trainERKNS_6TensorES5_S5_S5_S5_S5_S5_ENKUlvE0_clEvENKUlvE1_clEvEUlN3c104HalfES9_fffffE_St5arrayIPcLm8EELi4E23TrivialOffsetCalculatorILi7EjESE_ILi1EjENS0_6memory12LoadWithCastILi7EEENSH_13StoreWithCastILi1EEEEEviT_T0_T2_T3_T4_T5_)
        /*0198*/ 	.short	0x0380
        /*019a*/ 	.short	0x0088


	//----- nvinfo : EIATTR_SW_WAR
	.align		4
.L_5633:
        /*019c*/ 	.byte	0x04, 0x36
        /*019e*/ 	.short	(.L_5635 - .L_5634)
.L_5634:
        /*01a0*/ 	.word	0x00000008
.L_5635:


//--------------------- .nv.info._ZN2at6native18elementwise_kernelILi128ELi4EZNS0_22gpu_kernel_impl_nocastIZZZNS0_49_GLOBAL__N__b919a28f_16_Normalization_cu_5c38458737batch_norm_elementwise_backward_trainERKNS_6TensorES6_S6_S6_S6_S6_S6_ENKUlvE0_clEvENKUlvE1_clEvEUlN3c104HalfESA_fffffE_EEvRNS_18TensorIteratorBaseERKT_EUliE_EEviT1_ --------------------------
	.section	.nv.info._ZN2at6native18elementwise_kernelILi128ELi4EZNS0_22gpu_kernel_impl_nocastIZZZNS0_49_GLOBAL__N__b919a28f_16_Normalization_cu_5c38458737batch_norm_elementwise_backward_trainERKNS_6TensorES6_S6_S6_S6_S6_S6_ENKUlvE0_clEvENKUlvE1_clEvEUlN3c104HalfESA_fffffE_EEvRNS_18TensorIteratorBaseERKT_EUliE_EEviT1_,"",@"SHT_CUDA_INFO"
	.sectionflags	@""
	.align	4


	//----- nvinfo : EIATTR_CUDA_API_VERSION
	.align		4
        /*0000*/ 	.byte	0x04, 0x37
        /*0002*/ 	.short	(.L_5637 - .L_5636)
.L_5636:
        /*0004*/ 	.word	0x00000082


	//----- nvinfo : EIATTR_KPARAM_INFO
	.align		4
.L_5637:
        /*0008*/ 	.byte	0x04, 0x17
        /*000a*/ 	.short	(.L_5639 - .L_5638)
.L_5638:
        /*000c*/ 	.word	0x00000000
        /*0010*/ 	.short	0x0001
        /*0012*/ 	.short	0x0008
        /*0014*/ 	.byte	0x00, 0xf0, 0xa1, 0x12


	//----- nvinfo : EIATTR_KPARAM_INFO
	.align		4
.L_5639:
        /*0018*/ 	.byte	0x04, 0x17
        /*001a*/ 	.short	(.L_5641 - .L_5640)
.L_5640:
        /*001c*/ 	.word	0x00000000
        /*0020*/ 	.short	0x0000
        /*0022*/ 	.short	0x0000
        /*0024*/ 	.byte	0x00, 0xf0, 0x11, 0x00


	//----- nvinfo : EIATTR_SPARSE_MMA_MASK
	.align		4
.L_5641:
        /*0028*/ 	.byte	0x03, 0x50
        /*002a*/ 	.short	0x0000


	//----- nvinfo : EIATTR_MAXREG_COUNT
	.align		4
        /*002c*/ 	.byte	0x03, 0x1b
        /*002e*/ 	.short	0x0080


	//----- nvinfo : EIATTR_MERCURY_ISA_VERSION
	.align		4
        /*0030*/ 	.byte	0x03, 0x5f
        /*0032*/ 	.short	0x0101


	//----- nvinfo : EIATTR_VRC_CTA_INIT_COUNT
	.align		4
        /*0034*/ 	.byte	0x02, 0x4a
	.zero		1
	.zero		1


	//----- nvinfo : EIATTR_EXIT_INSTR_OFFSETS
	.align		4
        /*0038*/ 	.byte	0x04, 0x1c
        /*003a*/ 	.short	(.L_5643 - .L_5642)


	//   ....[0]....
.L_5642:
        /*003c*/ 	.word	0x000006f0


	//   ....[1]....
        /*0040*/ 	.word	0x000008c0


	//   ....[2]....
        /*0044*/ 	.word	0x00006f60


	//   ....[3]....
        /*0048*/ 	.word	0x00009130


	//----- nvinfo : EIATTR_MAX_THREADS
	.align		4
.L_5643:
        /*004c*/ 	.byte	0x04, 0x05
        /*004e*/ 	.short	(.L_5645 - .L_5644)
.L_5644:
        /*0050*/ 	.word	0x00000080
        /*0054*/ 	.word	0x00000001
        /*0058*/ 	.word	0x00000001


	//----- nvinfo : EIATTR_CRS_STACK_SIZE
	.align		4
.L_5645:
        /*005c*/ 	.byte	0x04, 0x1e
        /*005e*/ 	.short	(.L_5647 - .L_5646)
.L_5646:
        /*0060*/ 	.word	0x00000000


	//----- nvinfo : EIATTR_CBANK_PARAM_SIZE
	.align		4
.L_5647:
        /*0064*/ 	.byte	0x03, 0x19
        /*0066*/ 	.short	0x04b0


	//----- nvinfo : EIATTR_PARAM_CBANK
	.align		4
        /*0068*/ 	.byte	0x04, 0x0a
        /*006a*/ 	.short	(.L_5649 - .L_5648)
	.align		4
.L_5648:
        /*006c*/ 	.word	index@(.nv.constant0._ZN2at6native18elementwise_kernelILi128ELi4EZNS0_22gpu_kernel_impl_nocastIZZZNS0_49_GLOBAL__N__b919a28f_16_Normalization_cu_5c38458737batch_norm_elementwise_backward_trainERKNS_6TensorES6_S6_S6_S6_S6_S6_ENKUlvE0_clEvENKUlvE1_clEvEUlN3c104HalfESA_fffffE_EEvRNS_18TensorIteratorBaseERKT_EUliE_EEviT1_)
        /*0070*/ 	.short	0x0380
        /*0072*/ 	.short	0x04b0


	//----- nvinfo : EIATTR_SW_WAR
	.align		4
.L_5649:
        /*0074*/ 	.byte	0x04, 0x36
        /*0076*/ 	.short	(.L_5651 - .L_5650)
.L_5650:
        /*0078*/ 	.word	0x00000008
.L_5651:


//--------------------- .nv.info._ZN2at6native27unrolled_elementwise_kernelIZZZNS0_49_GLOBAL__N__b919a28f_16_Normalization_cu_5c38458737batch_norm_elementwise_backward_trainERKNS_6TensorES5_S5_S5_S5_S5_S5_ENKUlvE0_clEvENKUlvE1_clEvEUlN3c104HalfES9_fffffE_St5arrayIPcLm8EELi4E23TrivialOffsetCalculatorILi7EjESE_ILi1EjENS0_6memory15LoadWithoutCastENSH_16StoreWithoutCastEEEviT_T0_T2_T3_T4_T5_ --------------------------
	.section	.nv.info._ZN2at6native27unrolled_elementwise_kernelIZZZNS0_49_GLOBAL__N__b919a28f_16_Normalization_cu_5c38458737batch_norm_elementwise_backward_trainERKNS_6TensorES5_S5_S5_S5_S5_S5_ENKUlvE0_clEvENKUlvE1_clEvEUlN3c104HalfES9_fffffE_St5arrayIPcLm8EELi4E23TrivialOffsetCalculatorILi7EjESE_ILi1EjENS0_6memory15LoadWithoutCastENSH_16StoreWithoutCastEEEviT_T0_T2_T3_T4_T5_,"",@"SHT_CUDA_INFO"
	.sectionflags	@""
	.align	4


	//----- nvinfo : EIATTR_CUDA_API_VERSION
	.align		4
        /*0000*/ 	.byte	0x04, 0x37
        /*0002*/ 	.short	(.L_5653 - .L_5652)
.L_5652:
        /*0004*/ 	.word	0x00000082


	//----- nvinfo : EIATTR_KPARAM_INFO
	.align		4
.L_5653:
        /*0008*/ 	.byte	0x04, 0x17
        /*000a*/ 	.short	(.L_5655 - .L_5654)
.L_5654:
        /*000c*/ 	.word	0x00000000
        /*0010*/ 	.short	0x0006
        /*0012*/ 	.short	0x005b
        /*0014*/ 	.byte	0x00, 0xf0, 0x05, 0x00


	//----- nvinfo : EIATTR_KPARAM_INFO
	.align		4
.L_5655:
        /*0018*/ 	.byte	0x04, 0x17
        /*001a*/ 	.short	(.L_5657 - .L_5656)
.L_5656:
        /*001c*/ 	.word	0x00000000
        /*0020*/ 	.short	0x0005
        /*0022*/ 	.short	0x005a
        /*0024*/ 	.byte	0x00, 0xf0, 0x05, 0x00


	//----- nvinfo : EIATTR_KPARAM_INFO
	.align		4
.L_5657:
        /*0028*/ 	.byte	0x04, 0x17
        /*002a*/ 	.short	(.L_5659 - .L_5658)
.L_5658:
        /*002c*/ 	.word	0x00000000
        /*0030*/ 	.short	0x0004
        /*0032*/ 	.short	0x0059
        /*0034*/ 	.byte	0x00, 0xf0, 0x05, 0x00


	//----- nvinfo : EIATTR_KPARAM_INFO
	.align		4
.L_5659:
        /*0038*/ 	.byte	0x04, 0x17
        /*003a*/ 	.short	(.L_5661 - .L_5660)
.L_5660:
        /*003c*/ 	.word	0x00000000
        /*0040*/ 	.short	0x0003
        /*0042*/ 	.short	0x0058
        /*0044*/ 	.byte	0x00, 0xf0, 0x05, 0x00


	//----- nvinfo : EIATTR_KPARAM_INFO
	.align		4
.L_5661:
        /*0048*/ 	.byte	0x04, 0x17
        /*004a*/ 	.short	(.L_5663 - .L_5662)
.L_5662:
        /*004c*/ 	.word	0x00000000
        /*0050*/ 	.short	0x0002
        /*0052*/ 	.short	0x0018
        /*0054*/ 	.byte	0x00, 0xf0, 0x01, 0x01


	//----- nvinfo : EIATTR_KPARAM_INFO
	.align		4
.L_5663:
        /*0058*/ 	.byte	0x04, 0x17
        /*005a*/ 	.short	(.L_5665 - .L_5664)
.L_5664:
        /*005c*/ 	.word	0x00000000
        /*0060*/ 	.short	0x0001
        /*0062*/ 	.short	0x0008
        /*0064*/ 	.byte	0x00, 0xf0, 0x41, 0x00


	//----- nvinfo : EIATTR_KPARAM_INFO
	.align		4
.L_5665:
        /*0068*/ 	.byte	0x04, 0x17
        /*006a*/ 	.short	(.L_5667 - .L_5666)
.L_5666:
        /*006c*/ 	.word	0x00000000
        /*0070*/ 	.short	0x0000
        /*0072*/ 	.short	0x0000
        /*0074*/ 	.byte	0x00, 0xf0, 0x11, 0x00


	//----- nvinfo : EIATTR_SPARSE_MMA_MASK
	.align		4
.L_5667:
        /*0078*/ 	.byte	0x03, 0x50
        /*007a*/ 	.short	0x0000


	//----- nvinfo : EIATTR_MAXREG_COUNT
	.align		4
        /*007c*/ 	.byte	0x03, 0x1b
        /*007e*/ 	.short	0x00ff


	//----- nvinfo : EIATTR_MERCURY_ISA_VERSION
	.align		4
        /*0080*/ 	.byte	0x03, 0x5f
        /*0082*/ 	.short	0x0101


	//----- nvinfo : EIATTR_VRC_CTA_INIT_COUNT
	.align		4
        /*0084*/ 	.byte	0x02, 0x4a
	.zero		1
	.zero		1


	//----- nvinfo : EIATTR_EXIT_INSTR_OFFSETS
	.align		4
        /*0088*/ 	.byte	0x04, 0x1c
        /*008a*/ 	.short	(.L_5669 - .L_5668)


	//   ....[0]....
.L_5668:
        /*008c*/ 	.word	0x00000da0


	//   ....[1]....
        /*0090*/ 	.word	0x00000df0


	//----- nvinfo : EIATTR_MAX_THREADS
	.align		4
.L_5669:
        /*0094*/ 	.byte	0x04, 0x05
        /*0096*/ 	.short	(.L_5671 - .L_5670)
.L_5670:
        /*0098*/ 	.word	0x00000080
        /*009c*/ 	.word	0x00000001
        /*00a0*/ 	.word	0x00000001


	//----- nvinfo : EIATTR_CRS_STACK_SIZE
	.align		4
.L_5671:
        /*00a4*/ 	.byte	0x04, 0x1e
        /*00a6*/ 	.short	(.L_5673 - .L_5672)
.L_5672:
        /*00a8*/ 	.word	0x00000000


	//----- nvinfo : EIATTR_CBANK_PARAM_SIZE
	.align		4
.L_5673:
        /*00ac*/ 	.byte	0x03, 0x19
        /*00ae*/ 	.short	0x005c


	//----- nvinfo : EIATTR_PARAM_CBANK
	.align		4
        /*00b0*/ 	.byte	0x04, 0x0a
        /*00b2*/ 	.short	(.L_5675 - .L_5674)
	.align		4
.L_5674:
        /*00b4*/ 	.word	index@(.nv.constant0._ZN2at6native27unrolled_elementwise_kernelIZZZNS0_49_GLOBAL__N__b919a28f_16_Normalization_cu_5c38458737batch_norm_elementwise_backward_trainERKNS_6TensorES5_S5_S5_S5_S5_S5_ENKUlvE0_clEvENKUlvE1_clEvEUlN3c104HalfES9_fffffE_St5arrayIPcLm8EELi4E23TrivialOffsetCalculatorILi7EjESE_ILi1EjENS0_6memory15LoadWithoutCastENSH_16StoreWithoutCastEEEviT_T0_T2_T3_T4_T5_)
        /*00b8*/ 	.short	0x0380
        /*00ba*/ 	.short	0x005c


	//----- nvinfo : EIATTR_SW_WAR
	.align		4
.L_5675:
        /*00bc*/ 	.byte	0x04, 0x36
        /*00be*/ 	.short	(.L_5677 - .L_5676)
.L_5676:
        /*00c0*/ 	.word	0x00000008
.L_5677:


//--------------------- .nv.info._ZN2at6native29vectorized_elementwise_kernelILi2EZZZNS0_49_GLOBAL__N__b919a28f_16_Normalization_cu_5c38458737batch_norm_elementwise_backward_trainERKNS_6TensorES5_S5_S5_S5_S5_S5_ENKUlvE0_clEvENKUlvE1_clEvEUlN3c104HalfES9_fffffE_St5arrayIPcLm8EEEEviT0_T1_ --------------------------
	.section	.nv.info._ZN2at6native29vectorized_elementwise_kernelILi2EZZZNS0_49_GLOBAL__N__b919a28f_16_Normalization_cu_5c38458737batch_norm_elementwise_backward_trainERKNS_6TensorES5_S5_S5_S5_S5_S5_ENKUlvE0_clEvENKUlvE1_clEvEUlN3c104HalfES9_fffffE_St5arrayIPcLm8EEEEviT0_T1_,"",@"SHT_CUDA_INFO"
	.sectionflags	@""
	.align	4


	//----- nvinfo : EIATTR_CUDA_API_VERSION
	.align		4
        /*0000*/ 	.byte	0x04, 0x37
        /*0002*/ 	.short	(.L_5679 - .L_5678)
.L_5678:
        /*0004*/ 	.word	0x00000082


	//----- nvinfo : EIATTR_KPARAM_INFO
	.align		4
.L_5679:
        /*0008*/ 	.byte	0x04, 0x17
        /*000a*/ 	.short	(.L_5681 - .L_5680)
.L_5680:
        /*000c*/ 	.word	0x00000000
        /*0010*/ 	.short	0x0002
        /*0012*/ 	.short	0x0018
        /*0014*/ 	.byte	0x00, 0xf0, 0x01, 0x01


	//----- nvinfo : EIATTR_KPARAM_INFO
	.align		4
.L_5681:
        /*0018*/ 	.byte	0x04, 0x17
        /*001a*/ 	.short	(.L_5683 - .L_5682)
.L_5682:
        /*001c*/ 	.word	0x00000000
        /*0020*/ 	.short	0x0001
        /*0022*/ 	.short	0x0008
        /*0024*/ 	.byte	0x00, 0xf0, 0x41, 0x00


	//----- nvinfo : EIATTR_KPARAM_INFO
	.align		4
.L_5683:
        /*0028*/ 	.byte	0x04, 0x17
        /*002a*/ 	.short	(.L_5685 - .L_5684)
.L_5684:
        /*002c*/ 	.word	0x00000000
        /*0030*/ 	.short	0x0000
        /*0032*/ 	.short	0x0000
        /*0034*/ 	.byte	0x00, 0xf0, 0x11, 0x00


	//----- nvinfo : EIATTR_SPARSE_MMA_MASK
	.align		4
.L_5685:
        /*0038*/ 	.byte	0x03, 0x50
        /*003a*/ 	.short	0x0000


	//----- nvinfo : EIATTR_MAXREG_COUNT
	.align		4
        /*003c*/ 	.byte	0x03, 0x1b
        /*003e*/ 	.short	0x00ff


	//----- nvinfo : EIATTR_MERCURY_ISA_VERSION
	.align		4
        /*0040*/ 	.byte	0x03, 0x5f
        /*0042*/ 	.short	0x0101


	//----- nvinfo : EIATTR_VRC_CTA_INIT_COUNT
	.align		4
        /*0044*/ 	.byte	0x02, 0x4a
	.zero		1
	.zero		1


	//----- nvinfo : EIATTR_EXIT_INSTR_OFFSETS
	.align		4
        /*0048*/ 	.byte	0x04, 0x1c
        /*004a*/ 	.short	(.L_5687 - .L_5686)


	//   ....[0]....
.L_5686:
        /*004c*/ 	.word	0x00001b50


	//   ....[1]....
        /*0050*/ 	.word	0x00001ba0


	//   ....[2]....
        /*0054*/ 	.word	0x00002490


	//----- nvinfo : EIATTR_MAX_THREADS
	.align		4
.L_5687:
        /*0058*/ 	.byte	0x04, 0x05
        /*005a*/ 	.short	(.L_5689 - .L_5688)
.L_5688:
        /*005c*/ 	.word	0x00000080
        /*0060*/ 	.word	0x00000001
        /*0064*/ 	.word	0x00000001


	//----- nvinfo : EIATTR_CRS_STACK_SIZE
	.align		4
.L_5689:
        /*0068*/ 	.byte	0x04, 0x1e
        /*006a*/ 	.short	(.L_5691 - .L_5690)
.L_5690:
        /*006c*/ 	.word	0x00000000


	//----- nvinfo : EIATTR_CBANK_PARAM_SIZE
	.align		4
.L_5691:
        /*0070*/ 	.byte	0x03, 0x19
        /*0072*/ 	.short	0x0058


	//----- nvinfo : EIATTR_PARAM_CBANK
	.align		4
        /*0074*/ 	.byte	0x04, 0x0a
        /*0076*/ 	.short	(.L_5693 - .L_5692)
	.align		4
.L_5692:
        /*0078*/ 	.word	index@(.nv.constant0._ZN2at6native29vectorized_elementwise_kernelILi2EZZZNS0_49_GLOBAL__N__b919a28f_16_Normalization_cu_5c38458737batch_norm_elementwise_backward_trainERKNS_6TensorES5_S5_S5_S5_S5_S5_ENKUlvE0_clEvENKUlvE1_clEvEUlN3c104HalfES9_fffffE_St5arrayIPcLm8EEEEviT0_T1_)
        /*007c*/ 	.short	0x0380
        /*007e*/ 	.short	0x0058


	//----- nvinfo : EIATTR_SW_WAR
	.align		4
.L_5693:
        /*0080*/ 	.byte	0x04, 0x36
        /*0082*/ 	.short	(.L_5695 - .L_5694)
.L_5694:
        /*0084*/ 	.word	0x00000008
.L_5695:


//--------------------- .nv.info._ZN2at6native29vectorized_elementwise_kernelILi4EZZZNS0_49_GLOBAL__N__b919a28f_16_Normalization_cu_5c38458737batch_norm_elementwise_backward_trainERKNS_6TensorES5_S5_S5_S5_S5_S5_ENKUlvE0_clEvENKUlvE1_clEvEUlN3c104HalfES9_fffffE_St5arrayIPcLm8EEEEviT0_T1_ --------------------------
	.section	.nv.info._ZN2at6native29vectorized_elementwise_kernelILi4EZZZNS0_49_GLOBAL__N__b919a28f_16_Normalization_cu_5c38458737batch_norm_elementwise_backward_trainERKNS_6TensorES5_S5_S5_S5_S5_S5_ENKUlvE0_clEvENKUlvE1_clEvEUlN3c104HalfES9_fffffE_St5arrayIPcLm8EEEEviT0_T1_,"",@"SHT_CUDA_INFO"
	.sectionflags	@""
	.align	4


	//----- nvinfo : EIATTR_CUDA_API_VERSION
	.align		4
        /*0000*/ 	.byte	0x04, 0x37
        /*0002*/ 	.short	(.L_5697 - .L_5696)
.L_5696:
        /*0004*/ 	.word	0x00000082


	//----- nvinfo : EIATTR_KPARAM_INFO
	.align		4
.L_5697:
        /*0008*/ 	.byte	0x04, 0x17
        /*000a*/ 	.short	(.L_5699 - .L_5698)
.L_5698:
        /*000c*/ 	.word	0x00000000
        /*0010*/ 	.short	0x0002
        /*0012*/ 	.short	0x0018
        /*0014*/ 	.byte	0x00, 0xf0, 0x01, 0x01


	//----- nvinfo : EIATTR_KPARAM_INFO
	.align		4
.L_5699:
        /*0018*/ 	.byte	0x04, 0x17
        /*001a*/ 	.short	(.L_5701 - .L_5700)
.L_5700:
        /*001c*/ 	.word	0x00000000
        /*0020*/ 	.short	0x0001
        /*0022*/ 	.short	0x0008
        /*0024*/ 	.byte	0x00, 0xf0, 0x41, 0x00


	//----- nvinfo : EIATTR_KPARAM_INFO
	.align		4
.L_5701:
        /*0028*/ 	.byte	0x04, 0x17
        /*002a*/ 	.short	(.L_5703 - .L_5702)
.L_5702:
        /*002c*/ 	.word	0x00000000
        /*0030*/ 	.short	0x0000
        /*0032*/ 	.short	0x0000
        /*0034*/ 	.byte	0x00, 0xf0, 0x11, 0x00


	//----- nvinfo : EIATTR_SPARSE_MMA_MASK
	.align		4
.L_5703:
        /*0038*/ 	.byte	0x03, 0x50
        /*003a*/ 	.short	0x0000


	//----- nvinfo : EIATTR_MAXREG_COUNT
	.align		4
        /*003c*/ 	.byte	0x03, 0x1b
        /*003e*/ 	.short	0x00ff


	//----- nvinfo : EIATTR_MERCURY_ISA_VERSION
	.align		4
        /*0040*/ 	.byte	0x03, 0x5f
        /*0042*/ 	.short	0x0101


	//----- nvinfo : EIATTR_VRC_CTA_INIT_COUNT
	.align		4
        /*0044*/ 	.byte	0x02, 0x4a
	.zero		1
	.zero		1


	//----- nvinfo : EIATTR_EXIT_INSTR_OFFSETS
	.align		4
        /*0048*/ 	.byte	0x04, 0x1c
        /*004a*/ 	.short	(.L_5705 - .L_5704)


	//   ....[0]....
.L_5704:
        /*004c*/ 	.word	0x00001b50


	//   ....[1]....
        /*0050*/ 	.word	0x00001ba0


	//   ....[2]....
        /*0054*/ 	.word	0x00002390


	//----- nvinfo : EIATTR_MAX_THREADS
	.align		4
.L_5705:
        /*0058*/ 	.byte	0x04, 0x05
        /*005a*/ 	.short	(.L_5707 - .L_5706)
.L_5706:
        /*005c*/ 	.word	0x00000080
        /*0060*/ 	.word	0x00000001
        /*0064*/ 	.word	0x00000001


	//----- nvinfo : EIATTR_CRS_STACK_SIZE
	.align		4
.L_5707:
        /*0068*/ 	.byte	0x04, 0x1e
        /*006a*/ 	.short	(.L_5709 - .L_5708)
.L_5708:
        /*006c*/ 	.word	0x00000000


	//----- nvinfo : EIATTR_CBANK_PARAM_SIZE
	.align		4
.L_5709:
        /*0070*/ 	.byte	0x03, 0x19
        /*0072*/ 	.short	0x0058


	//----- nvinfo : EIATTR_PARAM_CBANK
	.align		4
        /*0074*/ 	.byte	0x04, 0x0a
        /*0076*/ 	.short	(.L_5711 - .L_5710)
	.align		4
.L_5710:
        /*0078*/ 	.word	index@(.nv.constant0._ZN2at6native29vectorized_elementwise_kernelILi4EZZZNS0_49_GLOBAL__N__b919a28f_16_Normalization_cu_5c38458737batch_norm_elementwise_backward_trainERKNS_6TensorES5_S5_S5_S5_S5_S5_ENKUlvE0_clEvENKUlvE1_clEvEUlN3c104HalfES9_fffffE_St5arrayIPcLm8EEEEviT0_T1_)
        /*007c*/ 	.short	0x0380
        /*007e*/ 	.short	0x0058


	//----- nvinfo : EIATTR_SW_WAR
	.align		4
.L_5711:
        /*0080*/ 	.byte	0x04, 0x36
        /*0082*/ 	.short	(.L_5713 - .L_5712)
.L_5712:
        /*0084*/ 	.word	0x00000008
.L_5713:


//--------------------- .nv.info._ZN2at6native29vectorized_elementwise_kernelILi8EZZZNS0_49_GLOBAL__N__b919a28f_16_Normalization_cu_5c38458737batch_norm_elementwise_backward_trainERKNS_6TensorES5_S5_S5_S5_S5_S5_ENKUlvE0_clEvENKUlvE1_clEvEUlN3c104HalfES9_fffffE_St5arrayIPcLm8EEEEviT0_T1_ --------------------------
	.section	.nv.info._ZN2at6native29vectorized_elementwise_kernelILi8EZZZNS0_49_GLOBAL__N__b919a28f_16_Normalization_cu_5c38458737batch_norm_elementwise_backward_trainERKNS_6TensorES5_S5_S5_S5_S5_S5_ENKUlvE0_clEvENKUlvE1_clEvEUlN3c104HalfES9_fffffE_St5arrayIPcLm8EEEEviT0_T1_,"",@"SHT_CUDA_INFO"
	.sectionflags	@""
	.align	4


	//----- nvinfo : EIATTR_CUDA_API_VERSION
	.align		4
        /*0000*/ 	.byte	0x04, 0x37
        /*0002*/ 	.short	(.L_5715 - .L_5714)
.L_5714:
        /*0004*/ 	.word	0x00000082


	//----- nvinfo : EIATTR_KPARAM_INFO
	.align		4
.L_5715:
        /*0008*/ 	.byte	0x04, 0x17
        /*000a*/ 	.short	(.L_5717 - .L_5716)
.L_5716:
        /*000c*/ 	.word	0x00000000
        /*0010*/ 	.short	0x0002
        /*0012*/ 	.short	0x0018
        /*0014*/ 	.byte	0x00, 0xf0, 0x01, 0x01


	//----- nvinfo : EIATTR_KPARAM_INFO
	.align		4
.L_5717:
        /*0018*/ 	.byte	0x04, 0x17
        /*001a*/ 	.short	(.L_5719 - .L_5718)
.L_5718:
        /*001c*/ 	.word	0x00000000
        /*0020*/ 	.short	0x0001
        /*0022*/ 	.short	0x0008
        /*0024*/ 	.byte	0x00, 0xf0, 0x41, 0x00


	//----- nvinfo : EIATTR_KPARAM_INFO
	.align		4
.L_5719:
        /*0028*/ 	.byte	0x04, 0x17
        /*002a*/ 	.short	(.L_5721 - .L_5720)
.L_5720:
        /*002c*/ 	.word	0x00000000
        /*0030*/ 	.short	0x0000
        /*0032*/ 	.short	0x0000
        /*0034*/ 	.byte	0x00, 0xf0, 0x11, 0x00


	//----- nvinfo : EIATTR_SPARSE_MMA_MASK
	.align		4
.L_5721:
        /*0038*/ 	.byte	0x03, 0x50
        /*003a*/ 	.short	0x0000


	//----- nvinfo : EIATTR_MAXREG_COUNT
	.align		4
        /*003c*/ 	.byte	0x03, 0x1b
        /*003e*/ 	.short	0x00ff


	//----- nvinfo : EIATTR_MERCURY_ISA_VERSION
	.align		4
        /*0040*/ 	.byte	0x03, 0x5f
        /*0042*/ 	.short	0x0101


	//----- nvinfo : EIATTR_VRC_CTA_INIT_COUNT
	.align		4
        /*0044*/ 	.byte	0x02, 0x4a
	.zero		1
	.zero		1


	//----- nvinfo : EIATTR_EXIT_INSTR_OFFSETS
	.align		4
        /*0048*/ 	.byte	0x04, 0x1c
        /*004a*/ 	.short	(.L_5723 - .L_5722)


	//   ....[0]....
.L_5722:
        /*004c*/ 	.word	0x00000010


	//----- nvinfo : EIATTR_MAX_THREADS
	.align		4
.L_5723:
        /*0050*/ 	.byte	0x04, 0x05
        /*0052*/ 	.short	(.L_5725 - .L_5724)
.L_5724:
        /*0054*/ 	.word	0x00000080
        /*0058*/ 	.word	0x00000001
        /*005c*/ 	.word	0x00000001


	//----- nvinfo : EIATTR_CBANK_PARAM_SIZE
	.align		4
.L_5725:
        /*0060*/ 	.byte	0x03, 0x19
        /*0062*/ 	.short	0x0058


	//----- nvinfo : EIATTR_PARAM_CBANK
	.align		4
        /*0064*/ 	.byte	0x04, 0x0a
        /*0066*/ 	.short	(.L_5727 - .L_5726)
	.align		4
.L_5726:
        /*0068*/ 	.word	index@(.nv.constant0._ZN2at6native29vectorized_elementwise_kernelILi8EZZZNS0_49_GLOBAL__N__b919a28f_16_Normalization_cu_5c38458737batch_norm_elementwise_backward_trainERKNS_6TensorES5_S5_S5_S5_S5_S5_ENKUlvE0_clEvENKUlvE1_clEvEUlN3c104HalfES9_fffffE_St5arrayIPcLm8EEEEviT0_T1_)
        /*006c*/ 	.short	0x0380
        /*006e*/ 	.short	0x0058


	//----- nvinfo : EIATTR_SW_WAR
	.align		4
.L_5727:
        /*0070*/ 	.byte	0x04, 0x36
        /*0072*/ 	.short	(.L_5729 - .L_5728)
.L_5728:
        /*0074*/ 	.word	0x00000008
.L_5729:


//--------------------- .nv.info._ZN2at6native18elementwise_kernelILi128ELi4EZNS0_15gpu_kernel_implIZZZNS0_49_GLOBAL__N__b919a28f_16_Normalization_cu_5c38458737batch_norm_elementwise_backward_trainERKNS_6TensorES6_S6_S6_S6_S6_S6_ENKUlvE0_clEvENKUlvE0_clEvEUlfffffffE_EEvRNS_18TensorIteratorBaseERKT_EUliE_EEviT1_ --------------------------
	.section	.nv.info._ZN2at6native18elementwise_kernelILi128ELi4EZNS0_15gpu_kernel_implIZZZNS0_49_GLOBAL__N__b919a28f_16_Normalization_cu_5c38458737batch_norm_elementwise_backward_trainERKNS_6TensorES6_S6_S6_S6_S6_S6_ENKUlvE0_clEvENKUlvE0_clEvEUlfffffffE_EEvRNS_18TensorIteratorBaseERKT_EUliE_EEviT1_,"",@"SHT_CUDA_INFO"
	.sectionflags	@""
	.align	4


	//----- nvinfo : EIATTR_CUDA_API_VERSION
	.align		4
        /*0000*/ 	.byte	0x04, 0x37
        /*0002*/ 	.short	(.L_5731 - .L_5730)
.L_5730:
        /*0004*/ 	.word	0x00000082


	//----- nvinfo : EIATTR_KPARAM_INFO
	.align		4
.L_5731:
        /*0008*/ 	.byte	0x04, 0x17
        /*000a*/ 	.short	(.L_5733 - .L_5732)
.L_5732:
        /*000c*/ 	.word	0x00000000
        /*0010*/ 	.short	0x0001
        /*0012*/ 	.short	0x0008
        /*0014*/ 	.byte	0x00, 0xf0, 0xc1, 0x12


	//----- nvinfo : EIATTR_KPARAM_INFO
	.align		4
.L_5733:
        /*0018*/ 	.byte	0x04, 0x17
        /*001a*/ 	.short	(.L_5735 - .L_5734)
.L_5734:
        /*001c*/ 	.word	0x00000000
        /*0020*/ 	.short	0x0000
        /*0022*/ 	.short	0x0000
        /*0024*/ 	.byte	0x00, 0xf0, 0x11, 0x00


	//----- nvinfo : EIATTR_SPARSE_MMA_MASK
	.align		4
.L_5735:
        /*0028*/ 	.byte	0x03, 0x50
        /*002a*/ 	.short	0x0000


	//----- nvinfo : EIATTR_MAXREG_COUNT
	.align		4
        /*002c*/ 	.byte	0x03, 0x1b
        /*002e*/ 	.short	0x0080


	//----- nvinfo : EIATTR_EXTERNS
	.align		4
        /*0030*/ 	.byte	0x04, 0x0f
        /*0032*/ 	.short	(.L_5737 - .L_5736)


	//   ....[0]....
	.align		4
.L_5736:
        /*0034*/ 	.word	index@(__assertfail)


	//----- nvinfo : EIATTR_MERCURY_ISA_VERSION
	.align		4
.L_5737:
        /*0038*/ 	.byte	0x03, 0x5f
        /*003a*/ 	.short	0x0101


	//----- nvinfo : EIATTR_VRC_CTA_INIT_COUNT
	.align		4
        /*003c*/ 	.byte	0x02, 0x4a
	.zero		1
	.zero		1


	//----- nvinfo : EIATTR_SYSCALL_OFFSETS
	.align		4
        /*0040*/ 	.byte	0x04, 0x46
        /*0042*/ 	.short	(.L_5739 - .L_5738)


	//   ....[0]....
.L_5738:
        /*0044*/ 	.word	0x00002e80


	//   ....[1]....
        /*0048*/ 	.word	0x00003cf0


	//   ....[2]....
        /*004c*/ 	.word	0x00004b60


	//   ....[3]....
        /*0050*/ 	.word	0x000059d0


	//   ....[4]....
        /*0054*/ 	.word	0x00006840


	//   ....[5]....
        /*0058*/ 	.word	0x000076b0


	//   ....[6]....
        /*005c*/ 	.word	0x00008520


	//   ....[7]....
        /*0060*/ 	.word	0x00009360


	//   ....[8]....
        /*0064*/ 	.word	0x0000c2b0


	//   ....[9]....
        /*0068*/ 	.word	0x0000d120


	//   ....[10]....
        /*006c*/ 	.word	0x0000df90


	//   ....[11]....
        /*0070*/ 	.word	0x0000ee00


	//   ....[12]....
        /*0074*/ 	.word	0x0000fc70


	//   ....[13]....
        /*0078*/ 	.word	0x00010ae0


	//   ....[14]....
        /*007c*/ 	.word	0x00011950


	//   ....[15]....
        /*0080*/ 	.word	0x000125f0


	//   ....[16]....
        /*0084*/ 	.word	0x00015650


	//   ....[17]....
        /*0088*/ 	.word	0x000164c0


	//   ....[18]....
        /*008c*/ 	.word	0x00017330


	//   ....[19]....
        /*0090*/ 	.word	0x000181a0


	//   ....[20]....
        /*0094*/ 	.word	0x00019010


	//   ....[21]....
        /*0098*/ 	.word	0x00019e80


	//   ....[22]....
        /*009c*/ 	.word	0x0001acf0


	//   ....[23]....
        /*00a0*/ 	.word	0x0001b990


	//   ....[24]....
        /*00a4*/ 	.word	0x0001ea00


	//   ....[25]....
        /*00a8*/ 	.word	0x0001f870


	//   ....[26]....
        /*00ac*/ 	.word	0x000206e0


	//   ....[27]....
        /*00b0*/ 	.word	0x00021550


	//   ....[28]....
        /*00b4*/ 	.word	0x000223c0


	//   ....[29]....
        /*00b8*/ 	.word	0x00023230


	//   ....[30]....
        /*00bc*/ 	.word	0x000240a0


	//   ....[31]....
        /*00c0*/ 	.word	0x00024d10


	//----- nvinfo : EIATTR_EXIT_INSTR_OFFSETS
	.align		4
.L_5739:
        /*00c4*/ 	.byte	0x04, 0x1c
        /*00c6*/ 	.short	(.L_5741 - .L_5740)


	//   ....[0]....
.L_5740:
        /*00c8*/ 	.word	0x0001bc40


	//   ....[1]....
        /*00cc*/ 	.word	0x00024290


	//   ....[2]....
        /*00d0*/ 	.word	0x000242d0


	//   ....[3]....
        /*00d4*/ 	.word	0x00024360


	//   ....[4]....
        /*00d8*/ 	.word	0x00024390


	//   ....[5]....
        /*00dc*/ 	.word	0x000243c0


	//   ....[6]....
        /*00e0*/ 	.word	0x00024440


	//   ....[7]....
        /*00e4*/ 	.word	0x00024470


	//   ....[8]....
        /*00e8*/ 	.word	0x00024500


	//   ....[9]....
        /*00ec*/ 	.word	0x00024540


	//   ....[10]....
        /*00f0*/ 	.word	0x00024580


	//   ....[11]....
        /*00f4*/ 	.word	0x00024650


	//   ....[12]....
        /*00f8*/ 	.word	0x000247b0


	//   ....[13]....
        /*00fc*/ 	.word	0x00024910


	//   ....[14]....
        /*0100*/ 	.word	0x00024a60


	//   ....[15]....
        /*0104*/ 	.word	0x00024a90


	//   ....[16]....
        /*0108*/ 	.word	0x00024ac0


	//   ....[17]....
        /*010c*/ 	.word	0x00024b60


	//   ....[18]....
        /*0110*/ 	.word	0x00024bb0


	//   ....[19]....
        /*0114*/ 	.word	0x00024d20


	//   ....[20]....
        /*0118*/ 	.word	0x00024e20


	//   ....[21]....
        /*011c*/ 	.word	0x00024f50


	//   ....[22]....
        /*0120*/ 	.word	0x00024f80


	//----- nvinfo : EIATTR_MAX_THREADS
	.align		4
.L_5741:
        /*0124*/ 	.byte	0x04, 0x05
        /*0126*/ 	.short	(.L_5743 - .L_5742)
.L_5742:
        /*0128*/ 	.word	0x00000080
        /*012c*/ 	.word	0x00000001
        /*0130*/ 	.word	0x00000001


	//----- nvinfo : EIATTR_CRS_STACK_SIZE
	.align		4
.L_5743:
        /*0134*/ 	.byte	0x04, 0x1e
        /*0136*/ 	.short	(.L_5745 - .L_5744)
.L_5744:
        /*0138*/ 	.word	0x00000000


	//----- nvinfo : EIATTR_CBANK_PARAM_SIZE
	.align		4
.L_5745:
        /*013c*/ 	.byte	0x03, 0x19
        /*013e*/ 	.short	0x04b8


	//----- nvinfo : EIATTR_PARAM_CBANK
	.align		4
        /*0140*/ 	.byte	0x04, 0x0a
        /*0142*/ 	.short	(.L_5747 - .L_5746)
	.align		4
.L_5746:
        /*0144*/ 	.word	index@(.nv.constant0._ZN2at6native18elementwise_kernelILi128ELi4EZNS0_15gpu_kernel_implIZZZNS0_49_GLOBAL__N__b919a28f_16_Normalization_cu_5c38458737batch_norm_elementwise_backward_trainERKNS_6TensorES6_S6_S6_S6_S6_S6_ENKUlvE0_clEvENKUlvE0_clEvEUlfffffffE_EEvRNS_18TensorIteratorBaseERKT_EUliE_EEviT1_)
        /*0148*/ 	.short	0x0380
        /*014a*/ 	.short	0x04b8


	//----- nvinfo : EIATTR_SW_WAR
	.align		4
.L_5747:
        /*014c*/ 	.byte	0x04, 0x36
        /*014e*/ 	.short	(.L_5749 - .L_5748)
.L_5748:
        /*0150*/ 	.word	0x00000008
.L_5749:


//--------------------- .nv.info._ZN2at6native27unrolled_elementwise_kernelIZZZNS0_49_GLOBAL__N__b919a28f_16_Normalization_cu_5c38458737batch_norm_elementwise_backward_trainERKNS_6TensorES5_S5_S5_S5_S5_S5_ENKUlvE0_clEvENKUlvE0_clEvEUlfffffffE_St5arrayIPcLm8EELi4E23TrivialOffsetCalculatorILi7EjESC_ILi1EjENS0_6memory12LoadWithCastILi7EEENSF_13StoreWithCastILi1EEEEEviT_T0_T2_T3_T4_T5_ --------------------------
	.section	.nv.info._ZN2at6native27unrolled_elementwise_kernelIZZZNS0_49_GLOBAL__N__b919a28f_16_Normalization_cu_5c38458737batch_norm_elementwise_backward_trainERKNS_6TensorES5_S5_S5_S5_S5_S5_ENKUlvE0_clEvENKUlvE0_clEvEUlfffffffE_St5arrayIPcLm8EELi4E23TrivialOffsetCalculatorILi7EjESC_ILi1EjENS0_6memory12LoadWithCastILi7EEENSF_13StoreWithCastILi1EEEEEviT_T0_T2_T3_T4_T5_,"",@"SHT_CUDA_INFO"
	.sectionflags	@""
	.align	4


	//----- nvinfo : EIATTR_CUDA_API_VERSION
	.align		4
        /*0000*/ 	.byte	0x04, 0x37
        /*0002*/ 	.short	(.L_5751 - .L_5750)
.L_5750:
        /*0004*/ 	.word	0x00000082


	//----- nvinfo : EIATTR_KPARAM_INFO
	.align		4
.L_5751:
        /*0008*/ 	.byte	0x04, 0x17
        /*000a*/ 	.short	(.L_5753 - .L_5752)
.L_5752:
        /*000c*/ 	.word	0x00000000
        /*0010*/ 	.short	0x0006
        /*0012*/ 	.short	0x0080
        /*0014*/ 	.byte	0x00, 0xf0, 0x21, 0x00


	//----- nvinfo : EIATTR_KPARAM_INFO
	.align		4
.L_5753:
        /*0018*/ 	.byte	0x04, 0x17
        /*001a*/ 	.short	(.L_5755 - .L_5754)
.L_5754:
        /*001c*/ 	.word	0x00000000
        /*0020*/ 	.short	0x0005
        /*0022*/ 	.short	0x005c
        /*0024*/ 	.byte	0x00, 0xf0, 0x91, 0x00


	//----- nvinfo : EIATTR_KPARAM_INFO
	.align		4
.L_5755:
        /*0028*/ 	.byte	0x04, 0x17
        /*002a*/ 	.short	(.L_5757 - .L_5756)
.L_5756:
        /*002c*/ 	.word	0x00000000
        /*0030*/ 	.short	0x0004
        /*0032*/ 	.short	0x0059
        /*0034*/ 	.byte	0x00, 0xf0, 0x05, 0x00


	//----- nvinfo : EIATTR_KPARAM_INFO
	.align		4
.L_5757:
        /*0038*/ 	.byte	0x04, 0x17
        /*003a*/ 	.short	(.L_5759 - .L_5758)
.L_5758:
        /*003c*/ 	.word	0x00000000
        /*0040*/ 	.short	0x0003
        /*0042*/ 	.short	0x0058
        /*0044*/ 	.byte	0x00, 0xf0, 0x05, 0x00


	//----- nvinfo : EIATTR_KPARAM_INFO
	.align		4
.L_5759:
        /*0048*/ 	.byte	0x04, 0x17
        /*004a*/ 	.short	(.L_5761 - .L_5760)
.L_5760:
        /*004c*/ 	.word	0x00000000
        /*0050*/ 	.short	0x0002
        /*0052*/ 	.short	0x0018
        /*0054*/ 	.byte	0x00, 0xf0, 0x01, 0x01


	//----- nvinfo : EIATTR_KPARAM_INFO
	.align		4
.L_5761:
        /*0058*/ 	.byte	0x04, 0x17
        /*005a*/ 	.short	(.L_5763 - .L_5762)
.L_5762:
        /*005c*/ 	.word	0x00000000
        /*0060*/ 	.short	0x0001
        /*0062*/ 	.short	0x0008
        /*0064*/ 	.byte	0x00, 0xf0, 0x41, 0x00


	//----- nvinfo : EIATTR_KPARAM_INFO
	.align		4
.L_5763:
        /*0068*/ 	.byte	0x04, 0x17
        /*006a*/ 	.short	(.L_5765 - .L_5764)
.L_5764:
        /*006c*/ 	.word	0x00000000
        /*0070*/ 	.short	0x0000
        /*0072*/ 	.short	0x0000
        /*0074*/ 	.byte	0x00, 0xf0, 0x11, 0x00


	//----- nvinfo : EIATTR_SPARSE_MMA_MASK
	.align		4
.L_5765:
        /*0078*/ 	.byte	0x03, 0x50
        /*007a*/ 	.short	0x0000


	//----- nvinfo : EIATTR_MAXREG_COUNT
	.align		4
        /*007c*/ 	.byte	0x03, 0x1b
        /*007e*/ 	.short	0x00ff


	//----- nvinfo : EIATTR_EXTERNS
	.align		4
        /*0080*/ 	.byte	0x04, 0x0f
        /*0082*/ 	.short	(.L_5767 - .L_5766)


	//   ....[0]....
	.align		4
.L_5766:
        /*0084*/ 	.word	index@(__assertfail)


	//----- nvinfo : EIATTR_MERCURY_ISA_VERSION
	.align		4
.L_5767:
        /*0088*/ 	.byte	0x03, 0x5f
        /*008a*/ 	.short	0x0101


	//----- nvinfo : EIATTR_VRC_CTA_INIT_COUNT
	.align		4
        /*008c*/ 	.byte	0x02, 0x4a
	.zero		1
	.zero		1


	//----- nvinfo : EIATTR_SYSCALL_OFFSETS
	.align		4
        /*0090*/ 	.byte	0x04, 0x46
        /*0092*/ 	.short	(.L_5769 - .L_5768)


	//   ....[0]....
.L_5768:
        /*0094*/ 	.word	0x00000f00


	//   ....[1]....
        /*0098*/ 	.word	0x00001d90


	//   ....[2]....
        /*009c*/ 	.word	0x00002c30


	//   ....[3]....
        /*00a0*/ 	.word	0x00003ad0


	//   ....[4]....
        /*00a4*/ 	.word	0x00004960


	//   ....[5]....
        /*00a8*/ 	.word	0x000057f0


	//   ....[6]....
        /*00ac*/ 	.word	0x00006680


	//   ....[7]....
        /*00b0*/ 	.word	0x00007640


	//   ....[8]....
        /*00b4*/ 	.word	0x000084e0


	//   ....[9]....
        /*00b8*/ 	.word	0x00009370


	//   ....[10]....
        /*00bc*/ 	.word	0x0000a200


	//   ....[11]....
        /*00c0*/ 	.word	0x0000b0a0


	//   ....[12]....
        /*00c4*/ 	.word	0x0000bf40


	//   ....[13]....
        /*00c8*/ 	.word	0x0000cdd0


	//   ....[14]....
        /*00cc*/ 	.word	0x0000dd10


	//   ....[15]....
        /*00d0*/ 	.word	0x0000eba0


	//   ....[16]....
        /*00d4*/ 	.word	0x0000fa40


	//   ....[17]....
        /*00d8*/ 	.word	0x000108e0


	//   ....[18]....
        /*00dc*/ 	.word	0x00011770


	//   ....[19]....
        /*00e0*/ 	.word	0x00012600


	//   ....[20]....
        /*00e4*/ 	.word	0x00013490


	//   ....[21]....
        /*00e8*/ 	.word	0x000143d0


	//   ....[22]....
        /*00ec*/ 	.word	0x00015280


	//   ....[23]....
        /*00f0*/ 	.word	0x00016130


	//   ....[24]....
        /*00f4*/ 	.word	0x00016fc0


	//   ....[25]....
        /*00f8*/ 	.word	0x00017e70


	//   ....[26]....
        /*00fc*/ 	.word	0x00018d20


	//   ....[27]....
        /*0100*/ 	.word	0x00019ba0


	//   ....[28]....
        /*0104*/ 	.word	0x0001ade0


	//   ....[29]....
        /*0108*/ 	.word	0x0001bb80


	//   ....[30]....
        /*010c*/ 	.word	0x0001c9e0


	//   ....[31]....
        /*0110*/ 	.word	0x0001d840


	//----- nvinfo : EIATTR_EXIT_INSTR_OFFSETS
	.align		4
.L_5769:
        /*0114*/ 	.byte	0x04, 0x1c
        /*0116*/ 	.short	(.L_5771 - .L_5770)


	//   ....[0]....
.L_5770:
        /*0118*/ 	.word	0x0001cc80


	//   ....[1]....
        /*011c*/ 	.word	0x0001cdc0


	//   ....[2]....
        /*0120*/ 	.word	0x0001ce00


	//   ....[3]....
        /*0124*/ 	.word	0x0001ce90


	//   ....[4]....
        /*0128*/ 	.word	0x0001cec0


	//   ....[5]....
        /*012c*/ 	.word	0x0001cef0


	//   ....[6]....
        /*0130*/ 	.word	0x0001cf70


	//   ....[7]....
        /*0134*/ 	.word	0x0001cfa0


	//   ....[8]....
        /*0138*/ 	.word	0x0001d030


	//   ....[9]....
        /*013c*/ 	.word	0x0001d070


	//   ....[10]....
        /*0140*/ 	.word	0x0001d0b0


	//   ....[11]....
        /*0144*/ 	.word	0x0001d180


	//   ....[12]....
        /*0148*/ 	.word	0x0001d2e0


	//   ....[13]....
        /*014c*/ 	.word	0x0001d440


	//   ....[14]....
        /*0150*/ 	.word	0x0001d590


	//   ....[15]....
        /*0154*/ 	.word	0x0001d5c0


	//   ....[16]....
        /*0158*/ 	.word	0x0001d5f0


	//   ....[17]....
        /*015c*/ 	.word	0x0001d690


	//   ....[18]....
        /*0160*/ 	.word	0x0001d6e0


	//   ....[19]....
        /*0164*/ 	.word	0x0001d850


	//   ....[20]....
        /*0168*/ 	.word	0x0001d950


	//   ....[21]....
        /*016c*/ 	.word	0x0001da80


	//   ....[22]....
        /*0170*/ 	.word	0x0001dab0


	//----- nvinfo : EIATTR_MAX_THREADS
	.align		4
.L_5771:
        /*0174*/ 	.byte	0x04, 0x05
        /*0176*/ 	.short	(.L_5773 - .L_5772)
.L_5772:
        /*0178*/ 	.word	0x00000080
        /*017c*/ 	.word	0x00000001
        /*0180*/ 	.word	0x00000001


	//----- nvinfo : EIATTR_CRS_STACK_SIZE
	.align		4
.L_5773:
        /*0184*/ 	.byte	0x04, 0x1e
        /*0186*/ 	.short	(.L_5775 - .L_5774)
.L_5774:
        /*0188*/ 	.word	0x00000000


	//----- nvinfo : EIATTR_CBANK_PARAM_SIZE
	.align		4
.L_5775:
        /*018c*/ 	.byte	0x03, 0x19
        /*018e*/ 	.short	0x0088


	//----- nvinfo : EIATTR_PARAM_CBANK
	.align		4
        /*0190*/ 	.byte	0x04, 0x0a
        /*0192*/ 	.short	(.L_5777 - .L_5776)
	.align		4
.L_5776:
        /*0194*/ 	.word	index@(.nv.constant0._ZN2at6native27unrolled_elementwise_kernelIZZZNS0_49_GLOBAL__N__b919a28f_16_Normalization_cu_5c38458737batch_norm_elementwise_backward_trainERKNS_6TensorES5_S5_S5_S5_S5_S5_ENKUlvE0_clEvENKUlvE0_clEvEUlfffffffE_St5arrayIPcLm8EELi4E23TrivialOffsetCalculatorILi7EjESC_ILi1EjENS0_6memory12LoadWithCastILi7EEENSF_13StoreWithCastILi1EEEEEviT_T0_T2_T3_T4_T5_)
        /*0198*/ 	.short	0x0380
        /*019a*/ 	.short	0x0088


	//----- nvinfo : EIATTR_SW_WAR
	.align		4
.L_5777:
        /*019c*/ 	.byte	0x04, 0x36
        /*019e*/ 	.short	(.L_5779 - .L_5778)
.L_5778:
        /*01a0*/ 	.word	0x00000008
.L_5779:


//--------------------- .nv.info._ZN2at6native18elementwise_kernelILi128ELi2EZNS0_22gpu_kernel_impl_nocastIZZZNS0_49_GLOBAL__N__b919a28f_16_Normalization_cu_5c38458737batch_norm_elementwise_backward_trainERKNS_6TensorES6_S6_S6_S6_S6_S6_ENKUlvE0_clEvENKUlvE0_clEvEUlfffffffE_EEvRNS_18TensorIteratorBaseERKT_EUliE_EEviT1_ --------------------------
	.section	.nv.info._ZN2at6native18elementwise_kernelILi128ELi2EZNS0_22gpu_kernel_impl_nocastIZZZNS0_49_GLOBAL__N__b919a28f_16_Normalization_cu_5c38458737batch_norm_elementwise_backward_trainERKNS_6TensorES6_S6_S6_S6_S6_S6_ENKUlvE0_clEvENKUlvE0_clEvEUlfffffffE_EEvRNS_18TensorIteratorBaseERKT_EUliE_EEviT1_,"",@"SHT_CUDA_INFO"
	.sectionflags	@""
	.align	4


	//----- nvinfo : EIATTR_CUDA_API_VERSION
	.align		4
        /*0000*/ 	.byte	0x04, 0x37
        /*0002*/ 	.short	(.L_5781 - .L_5780)
.L_5780:
        /*0004*/ 	.word	0x00000082


	//----- nvinfo : EIATTR_KPARAM_INFO
	.align		4
.L_5781:
        /*0008*/ 	.byte	0x04, 0x17
        /*000a*/ 	.short	(.L_5783 - .L_5782)
.L_5782:
        /*000c*/ 	.word	0x00000000
        /*0010*/ 	.short	0x0001
        /*0012*/ 	.short	0x0008
        /*0014*/ 	.byte	0x00, 0xf0, 0xa1, 0x12


	//----- nvinfo : EIATTR_KPARAM_INFO
	.align		4
.L_5783:
        /*0018*/ 	.byte	0x04, 0x17
        /*001a*/ 	.short	(.L_5785 - .L_5784)
.L_5784:
        /*001c*/ 	.word	0x00000000
        /*0020*/ 	.short	0x0000
        /*0022*/ 	.short	0x0000
        /*0024*/ 	.byte	0x00, 0xf0, 0x11, 0x00


	//----- nvinfo : EIATTR_SPARSE_MMA_MASK
	.align		4
.L_5785:
        /*0028*/ 	.byte	0x03, 0x50
        /*002a*/ 	.short	0x0000


	//----- nvinfo : EIATTR_MAXREG_COUNT
	.align		4
        /*002c*/ 	.byte	0x03, 0x1b
        /*002e*/ 	.short	0x0080


	//----- nvinfo : EIATTR_MERCURY_ISA_VERSION
	.align		4
        /*0030*/ 	.byte	0x03, 0x5f
        /*0032*/ 	.short	0x0101


	//----- nvinfo : EIATTR_VRC_CTA_INIT_COUNT
	.align		4
        /*0034*/ 	.byte	0x02, 0x4a
	.zero		1
	.zero		1


	//----- nvinfo : EIATTR_EXIT_INSTR_OFFSETS
	.align		4
        /*0038*/ 	.byte	0x04, 0x1c
        /*003a*/ 	.short	(.L_5787 - .L_5786)


	//   ....[0]....
.L_5786:
        /*003c*/ 	.word	0x00000290


	//   ....[1]....
        /*0040*/ 	.word	0x00000430


	//   ....[2]....
        /*0044*/ 	.word	0x00002670


	//   ....[3]....
        /*0048*/ 	.word	0x00004810


	//----- nvinfo : EIATTR_MAX_THREADS
	.align		4
.L_5787:
        /*004c*/ 	.byte	0x04, 0x05
        /*004e*/ 	.short	(.L_5789 - .L_5788)
.L_5788:
        /*0050*/ 	.word	0x00000080
        /*0054*/ 	.word	0x00000001
        /*0058*/ 	.word	0x00000001


	//----- nvinfo : EIATTR_CRS_STACK_SIZE
	.align		4
.L_5789:
        /*005c*/ 	.byte	0x04, 0x1e
        /*005e*/ 	.short	(.L_5791 - .L_5790)
.L_5790:
        /*0060*/ 	.word	0x00000000


	//----- nvinfo : EIATTR_CBANK_PARAM_SIZE
	.align		4
.L_5791:
        /*0064*/ 	.byte	0x03, 0x19
        /*0066*/ 	.short	0x04b0


	//----- nvinfo : EIATTR_PARAM_CBANK
	.align		4
        /*0068*/ 	.byte	0x04, 0x0a
        /*006a*/ 	.short	(.L_5793 - .L_5792)
	.align		4
.L_5792:
        /*006c*/ 	.word	index@(.nv.constant0._ZN2at6native18elementwise_kernelILi128ELi2EZNS0_22gpu_kernel_impl_nocastIZZZNS0_49_GLOBAL__N__b919a28f_16_Normalization_cu_5c38458737batch_norm_elementwise_backward_trainERKNS_6TensorES6_S6_S6_S6_S6_S6_ENKUlvE0_clEvENKUlvE0_clEvEUlfffffffE_EEvRNS_18TensorIteratorBaseERKT_EUliE_EEviT1_)
        /*0070*/ 	.short	0x0380
        /*0072*/ 	.short	0x04b0


	//----- nvinfo : EIATTR_SW_WAR
	.align		4
.L_5793:
        /*0074*/ 	.byte	0x04, 0x36
        /*0076*/ 	.short	(.L_5795 - .L_5794)
.L_5794:
        /*0078*/ 	.word	0x00000008
.L_5795:


//--------------------- .nv.info._ZN2at6native27unrolled_elementwise_kernelIZZZNS0_49_GLOBAL__N__b919a28f_16_Normalization_cu_5c38458737batch_norm_elementwise_backward_trainERKNS_6TensorES5_S5_S5_S5_S5_S5_ENKUlvE0_clEvENKUlvE0_clEvEUlfffffffE_St5arrayIPcLm8EELi4E23TrivialOffsetCalculatorILi7EjESC_ILi1EjENS0_6memory15LoadWithoutCastENSF_16StoreWithoutCastEEEviT_T0_T2_T3_T4_T5_ --------------------------
	.section	.nv.info._ZN2at6native27unrolled_elementwise_kernelIZZZNS0_49_GLOBAL__N__b919a28f_16_Normalization_cu_5c38458737batch_norm_elementwise_backward_trainERKNS_6TensorES5_S5_S5_S5_S5_S5_ENKUlvE0_clEvENKUlvE0_clEvEUlfffffffE_St5arrayIPcLm8EELi4E23TrivialOffsetCalculatorILi7EjESC_ILi1EjENS0_6memory15LoadWithoutCastENSF_16StoreWithoutCastEEEviT_T0_T2_T3_T4_T5_,"",@"SHT_CUDA_INFO"
	.sectionflags	@""
	.align	4


	//----- nvinfo : EIATTR_CUDA_API_VERSION
	.align		4
        /*0000*/ 	.byte	0x04, 0x37
        /*0002*/ 	.short	(.L_5797 - .L_5796)
.L_5796:
        /*0004*/ 	.word	0x00000082


	//----- nvinfo : EIATTR_KPARAM_INFO
	.align		4
.L_5797:
        /*0008*/ 	.byte	0x04, 0x17
        /*000a*/ 	.short	(.L_5799 - .L_5798)
.L_5798:
        /*000c*/ 	.word	0x00000000
        /*0010*/ 	.short	0x0006
        /*0012*/ 	.short	0x005b
        /*0014*/ 	.byte	0x00, 0xf0, 0x05, 0x00


	//----- nvinfo : EIATTR_KPARAM_INFO
	.align		4
.L_5799:
        /*0018*/ 	.byte	0x04, 0x17
        /*001a*/ 	.short	(.L_5801 - .L_5800)
.L_5800:
        /*001c*/ 	.word	0x00000000
        /*0020*/ 	.short	0x0005
        /*0022*/ 	.short	0x005a
        /*0024*/ 	.byte	0x00, 0xf0, 0x05, 0x00


	//----- nvinfo : EIATTR_KPARAM_INFO
	.align		4
.L_5801:
        /*0028*/ 	.byte	0x04, 0x17
        /*002a*/ 	.short	(.L_5803 - .L_5802)
.L_5802:
        /*002c*/ 	.word	0x00000000
        /*0030*/ 	.short	0x0004
        /*0032*/ 	.short	0x0059
        /*0034*/ 	.byte	0x00, 0xf0, 0x05, 0x00


	//----- nvinfo : EIATTR_KPARAM_INFO
	.align		4
.L_5803:
        /*0038*/ 	.byte	0x04, 0x17
        /*003a*/ 	.short	(.L_5805 - .L_5804)
.L_5804:
        /*003c*/ 	.word	0x00000000
        /*0040*/ 	.short	0x0003
        /*0042*/ 	.short	0x0058
        /*0044*/ 	.byte	0x00, 0xf0, 0x05, 0x00


	//----- nvinfo : EIATTR_KPARAM_INFO
	.align		4
.L_5805:
        /*0048*/ 	.byte	0x04, 0x17
        /*004a*/ 	.short	(.L_5807 - .L_5806)
.L_5806:
        /*004c*/ 	.word	0x00000000
        /*0050*/ 	.short	0x0002
        /*0052*/ 	.short	0x0018
        /*0054*/ 	.byte	0x00, 0xf0, 0x01, 0x01


	//----- nvinfo : EIATTR_KPARAM_INFO
	.align		4
.L_5807:
        /*0058*/ 	.byte	0x04, 0x17
        /*005a*/ 	.short	(.L_5809 - .L_5808)
.L_5808:
        /*005c*/ 	.word	0x00000000
        /*0060*/ 	.short	0x0001
        /*0062*/ 	.short	0x0008
        /*0064*/ 	.byte	0x00, 0xf0, 0x41, 0x00


	//----- nvinfo : EIATTR_KPARAM_INFO
	.align		4
.L_5809:
        /*0068*/ 	.byte	0x04, 0x17
        /*006a*/ 	.short	(.L_5811 - .L_5810)
.L_5810:
        /*006c*/ 	.word	0x00000000
        /*0070*/ 	.short	0x0000
        /*0072*/ 	.short	0x0000
        /*0074*/ 	.byte	0x00, 0xf0, 0x11, 0x00


	//----- nvinfo : EIATTR_SPARSE_MMA_MASK
	.align		4
.L_5811:
        /*0078*/ 	.byte	0x03, 0x50
        /*007a*/ 	.short	0x0000


	//----- nvinfo : EIATTR_MAXREG_COUNT
	.align		4
        /*007c*/ 	.byte	0x03, 0x1b
        /*007e*/ 	.short	0x00ff


	//----- nvinfo : EIATTR_MERCURY_ISA_VERSION
	.align		4
        /*0080*/ 	.byte	0x03, 0x5f
        /*0082*/ 	.short	0x0101


	//----- nvinfo : EIATTR_VRC_CTA_INIT_COUNT
	.align		4
        /*0084*/ 	.byte	0x02, 0x4a
	.zero		1
	.zero		1


	//----- nvinfo : EIATTR_EXIT_INSTR_OFFSETS
	.align		4
        /*0088*/ 	.byte	0x04, 0x1c
        /*008a*/ 	.short	(.L_5813 - .L_5812)


	//   ....[0]....
.L_5812:
        /*008c*/ 	.word	0x00000c20


	//   ....[1]....
        /*0090*/ 	.word	0x00000c70


	//----- nvinfo : EIATTR_MAX_THREADS
	.align		4
.L_5813:
        /*0094*/ 	.byte	0x04, 0x05
        /*0096*/ 	.short	(.L_5815 - .L_5814)
.L_5814:
        /*0098*/ 	.word	0x00000080
        /*009c*/ 	.word	0x00000001
        /*00a0*/ 	.word	0x00000001


	//----- nvinfo : EIATTR_CRS_STACK_SIZE
	.align		4
.L_5815:
        /*00a4*/ 	.byte	0x04, 0x1e
        /*00a6*/ 	.short	(.L_5817 - .L_5816)
.L_5816:
        /*00a8*/ 	.word	0x00000000


	//----- nvinfo : EIATTR_CBANK_PARAM_SIZE
	.align		4
.L_5817:
        /*00ac*/ 	.byte	0x03, 0x19
        /*00ae*/ 	.short	0x005c


	//----- nvinfo : EIATTR_PARAM_CBANK
	.align		4
        /*00b0*/ 	.byte	0x04, 0x0a
        /*00b2*/ 	.short	(.L_5819 - .L_5818)
	.align		4
.L_5818:
        /*00b4*/ 	.word	index@(.nv.constant0._ZN2at6native27unrolled_elementwise_kernelIZZZNS0_49_GLOBAL__N__b919a28f_16_Normalization_cu_5c38458737batch_norm_elementwise_backward_trainERKNS_6TensorES5_S5_S5_S5_S5_S5_ENKUlvE0_clEvENKUlvE0_clEvEUlfffffffE_St5arrayIPcLm8EELi4E23TrivialOffsetCalculatorILi7EjESC_ILi1EjENS0_6memory15LoadWithoutCastENSF_16StoreWithoutCastEEEviT_T0_T2_T3_T4_T5_)
        /*00b8*/ 	.short	0x0380
        /*00ba*/ 	.short	0x005c


	//----- nvinfo : EIATTR_SW_WAR
	.align		4
.L_5819:
        /*00bc*/ 	.byte	0x04, 0x36
        /*00be*/ 	.short	(.L_5821 - .L_5820)
.L_5820:
        /*00c0*/ 	.word	0x00000008
.L_5821:


//--------------------- .nv.info._ZN2at6native29vectorized_elementwise_kernelILi2EZZZNS0_49_GLOBAL__N__b919a28f_16_Normalization_cu_5c38458737batch_norm_elementwise_backward_trainERKNS_6TensorES5_S5_S5_S5_S5_S5_ENKUlvE0_clEvENKUlvE0_clEvEUlfffffffE_St5arrayIPcLm8EEEEviT0_T1_ --------------------------
	.section	.nv.info._ZN2at6native29vectorized_elementwise_kernelILi2EZZZNS0_49_GLOBAL__N__b919a28f_16_Normalization_cu_5c38458737batch_norm_elementwise_backward_trainERKNS_6TensorES5_S5_S5_S5_S5_S5_ENKUlvE0_clEvENKUlvE0_clEvEUlfffffffE_St5arrayIPcLm8EEEEviT0_T1_,"",@"SHT_CUDA_INFO"
	.sectionflags	@""
	.align	4


	//----- nvinfo : EIATTR_CUDA_API_VERSION
	.align		4
        /*0000*/ 	.byte	0x04, 0x37
        /*0002*/ 	.short	(.L_5823 - .L_5822)
.L_5822:
        /*0004*/ 	.word	0x00000082


	//----- nvinfo : EIATTR_KPARAM_INFO
	.align		4
.L_5823:
        /*0008*/ 	.byte	0x04, 0x17
        /*000a*/ 	.short	(.L_5825 - .L_5824)
.L_5824:
        /*000c*/ 	.word	0x00000000
        /*0010*/ 	.short	0x0002
        /*0012*/ 	.short	0x0018
        /*0014*/ 	.byte	0x00, 0xf0, 0x01, 0x01


	//----- nvinfo : EIATTR_KPARAM_INFO
	.align		4
.L_5825:
        /*0018*/ 	.byte	0x04, 0x17
        /*001a*/ 	.short	(.L_5827 - .L_5826)
.L_5826:
        /*001c*/ 	.word	0x00000000
        /*0020*/ 	.short	0x0001
        /*0022*/ 	.short	0x0008
        /*0024*/ 	.byte	0x00, 0xf0, 0x41, 0x00


	//----- nvinfo : EIATTR_KPARAM_INFO
	.align		4
.L_5827:
        /*0028*/ 	.byte	0x04, 0x17
        /*002a*/ 	.short	(.L_5829 - .L_5828)
.L_5828:
        /*002c*/ 	.word	0x00000000
        /*0030*/ 	.short	0x0000
        /*0032*/ 	.short	0x0000
        /*0034*/ 	.byte	0x00, 0xf0, 0x11, 0x00


	//----- nvinfo : EIATTR_SPARSE_MMA_MASK
	.align		4
.L_5829:
        /*0038*/ 	.byte	0x03, 0x50
        /*003a*/ 	.short	0x0000


	//----- nvinfo : EIATTR_MAXREG_COUNT
	.align		4
        /*003c*/ 	.byte	0x03, 0x1b
        /*003e*/ 	.short	0x00ff


	//----- nvinfo : EIATTR_MERCURY_ISA_VERSION
	.align		4
        /*0040*/ 	.byte	0x03, 0x5f
        /*0042*/ 	.short	0x0101


	//----- nvinfo : EIATTR_VRC_CTA_INIT_COUNT
	.align		4
        /*0044*/ 	.byte	0x02, 0x4a
	.zero		1
	.zero		1


	//----- nvinfo : EIATTR_EXIT_INSTR_OFFSETS
	.align		4
        /*0048*/ 	.byte	0x04, 0x1c
        /*004a*/ 	.short	(.L_5831 - .L_5830)


	//   ....[0]....
.L_5830:
        /*004c*/ 	.word	0x000018c0


	//   ....[1]....
        /*0050*/ 	.word	0x00001910


	//   ....[2]....
        /*0054*/ 	.word	0x000020c0


	//----- nvinfo : EIATTR_MAX_THREADS
	.align		4
.L_5831:
        /*0058*/ 	.byte	0x04, 0x05
        /*005a*/ 	.short	(.L_5833 - .L_5832)
.L_5832:
        /*005c*/ 	.word	0x00000080
        /*0060*/ 	.word	0x00000001
        /*0064*/ 	.word	0x00000001


	//----- nvinfo : EIATTR_CRS_STACK_SIZE
	.align		4
.L_5833:
        /*0068*/ 	.byte	0x04, 0x1e
        /*006a*/ 	.short	(.L_5835 - .L_5834)
.L_5834:
        /*006c*/ 	.word	0x00000000


	//----- nvinfo : EIATTR_CBANK_PARAM_SIZE
	.align		4
.L_5835:
        /*0070*/ 	.byte	0x03, 0x19
        /*0072*/ 	.short	0x0058


	//----- nvinfo : EIATTR_PARAM_CBANK
	.align		4
        /*0074*/ 	.byte	0x04, 0x0a
        /*0076*/ 	.short	(.L_5837 - .L_5836)
	.align		4
.L_5836:
        /*0078*/ 	.word	index@(.nv.constant0._ZN2at6native29vectorized_elementwise_kernelILi2EZZZNS0_49_GLOBAL__N__b919a28f_16_Normalization_cu_5c38458737batch_norm_elementwise_backward_trainERKNS_6TensorES5_S5_S5_S5_S5_S5_ENKUlvE0_clEvENKUlvE0_clEvEUlfffffffE_St5arrayIPcLm8EEEEviT0_T1_)
        /*007c*/ 	.short	0x0380
        /*007e*/ 	.short	0x0058


	//----- nvinfo : EIATTR_SW_WAR
	.align		4
.L_5837:
        /*0080*/ 	.byte	0x04, 0x36
        /*0082*/ 	.short	(.L_5839 - .L_5838)
.L_5838:
        /*0084*/ 	.word	0x00000008
.L_5839:


//--------------------- .nv.info._ZN2at6native29vectorized_elementwise_kernelILi4EZZZNS0_49_GLOBAL__N__b919a28f_16_Normalization_cu_5c38458737batch_norm_elementwise_backward_trainERKNS_6TensorES5_S5_S5_S5_S5_S5_ENKUlvE0_clEvENKUlvE0_clEvEUlfffffffE_St5arrayIPcLm8EEEEviT0_T1_ --------------------------
	.section	.nv.info._ZN2at6native29vectorized_elementwise_kernelILi4EZZZNS0_49_GLOBAL__N__b919a28f_16_Normalization_cu_5c38458737batch_norm_elementwise_backward_trainERKNS_6TensorES5_S5_S5_S5_S5_S5_ENKUlvE0_clEvENKUlvE0_clEvEUlfffffffE_St5arrayIPcLm8EEEEviT0_T1_,"",@"SHT_CUDA_INFO"
	.sectionflags	@""
	.align	4


	//----- nvinfo : EIATTR_CUDA_API_VERSION
	.align		4
        /*0000*/ 	.byte	0x04, 0x37
        /*0002*/ 	.short	(.L_5841 - .L_5840)
.L_5840:
        /*0004*/ 	.word	0x00000082


	//----- nvinfo : EIATTR_KPARAM_INFO
	.align		4
.L_5841:
        /*0008*/ 	.byte	0x04, 0x17
        /*000a*/ 	.short	(.L_5843 - .L_5842)
.L_5842:
        /*000c*/ 	.word	0x00000000
        /*0010*/ 	.short	0x0002
        /*0012*/ 	.short	0x0018
        /*0014*/ 	.byte	0x00, 0xf0, 0x01, 0x01


	//----- nvinfo : EIATTR_KPARAM_INFO
	.align		4
.L_5843:
        /*0018*/ 	.byte	0x04, 0x17
        /*001a*/ 	.short	(.L_5845 - .L_5844)
.L_5844:
        /*001c*/ 	.word	0x00000000
        /*0020*/ 	.short	0x0001
        /*0022*/ 	.short	0x0008
        /*0024*/ 	.byte	0x00, 0xf0, 0x41, 0x00


	//----- nvinfo : EIATTR_KPARAM_INFO
	.align		4
.L_5845:
        /*0028*/ 	.byte	0x04, 0x17
        /*002a*/ 	.short	(.L_5847 - .L_5846)
.L_5846:
        /*002c*/ 	.word	0x00000000
        /*0030*/ 	.short	0x0000
        /*0032*/ 	.short	0x0000
        /*0034*/ 	.byte	0x00, 0xf0, 0x11, 0x00


	//----- nvinfo : EIATTR_SPARSE_MMA_MASK
	.align		4
.L_5847:
        /*0038*/ 	.byte	0x03, 0x50
        /*003a*/ 	.short	0x0000


	//----- nvinfo : EIATTR_MAXREG_COUNT
	.align		4
        /*003c*/ 	.byte	0x03, 0x1b
        /*003e*/ 	.short	0x00ff


	//----- nvinfo : EIATTR_MERCURY_ISA_VERSION
	.align		4
        /*0040*/ 	.byte	0x03, 0x5f
        /*0042*/ 	.short	0x0101


	//----- nvinfo : EIATTR_VRC_CTA_INIT_COUNT
	.align		4
        /*0044*/ 	.byte	0x02, 0x4a
	.zero		1
	.zero		1


	//----- nvinfo : EIATTR_EXIT_INSTR_OFFSETS
	.align		4
        /*0048*/ 	.byte	0x04, 0x1c
        /*004a*/ 	.short	(.L_5849 - .L_5848)


	//   ....[0]....
.L_5848:
        /*004c*/ 	.word	0x000018c0


	//   ....[1]....
        /*0050*/ 	.word	0x00001910


	//   ....[2]....
        /*0054*/ 	.word	0x00001fc0


	//----- nvinfo : EIATTR_MAX_THREADS
	.align		4
.L_5849:
        /*0058*/ 	.byte	0x04, 0x05
        /*005a*/ 	.short	(.L_5851 - .L_5850)
.L_5850:
        /*005c*/ 	.word	0x00000080
        /*0060*/ 	.word	0x00000001
        /*0064*/ 	.word	0x00000001


	//----- nvinfo : EIATTR_CRS_STACK_SIZE
	.align		4
.L_5851:
        /*0068*/ 	.byte	0x04, 0x1e
        /*006a*/ 	.short	(.L_5853 - .L_5852)
.L_5852:
        /*006c*/ 	.word	0x00000000


	//----- nvinfo : EIATTR_CBANK_PARAM_SIZE
	.align		4
.L_5853:
        /*0070*/ 	.byte	0x03, 0x19
        /*0072*/ 	.short	0x0058


	//----- nvinfo : EIATTR_PARAM_CBANK
	.align		4
        /*0074*/ 	.byte	0x04, 0x0a
        /*0076*/ 	.short	(.L_5855 - .L_5854)
	.align		4
.L_5854:
        /*0078*/ 	.word	index@(.nv.constant0._ZN2at6native29vectorized_elementwise_kernelILi4EZZZNS0_49_GLOBAL__N__b919a28f_16_Normalization_cu_5c38458737batch_norm_elementwise_backward_trainERKNS_6TensorES5_S5_S5_S5_S5_S5_ENKUlvE0_clEvENKUlvE0_clEvEUlfffffffE_St5arrayIPcLm8EEEEviT0_T1_)
        /*007c*/ 	.short	0x0380
        /*007e*/ 	.short	0x0058


	//----- nvinfo : EIATTR_SW_WAR
	.align		4
.L_5855:
        /*0080*/ 	.byte	0x04, 0x36
        /*0082*/ 	.short	(.L_5857 - .L_5856)
.L_5856:
        /*0084*/ 	.word	0x00000008
.L_5857:


//--------------------- .nv.info._ZN2at6native29vectorized_elementwise_kernelILi8EZZZNS0_49_GLOBAL__N__b919a28f_16_Normalization_cu_5c38458737batch_norm_elementwise_backward_trainERKNS_6TensorES5_S5_S5_S5_S5_S5_ENKUlvE0_clEvENKUlvE0_clEvEUlfffffffE_St5arrayIPcLm8EEEEviT0_T1_ --------------------------
	.section	.nv.info._ZN2at6native29vectorized_elementwise_kernelILi8EZZZNS0_49_GLOBAL__N__b919a28f_16_Normalization_cu_5c38458737batch_norm_elementwise_backward_trainERKNS_6TensorES5_S5_S5_S5_S5_S5_ENKUlvE0_clEvENKUlvE0_clEvEUlfffffffE_St5arrayIPcLm8EEEEviT0_T1_,"",@"SHT_CUDA_INFO"
	.sectionflags	@""
	.align	4


	//----- nvinfo : EIATTR_CUDA_API_VERSION
	.align		4
        /*0000*/ 	.byte	0x04, 0x37
        /*0002*/ 	.short	(.L_5859 - .L_5858)
.L_5858:
        /*0004*/ 	.word	0x00000082


	//----- nvinfo : EIATTR_KPARAM_INFO
	.align		4
.L_5859:
        /*0008*/ 	.byte	0x04, 0x17
        /*000a*/ 	.short	(.L_5861 - .L_5860)
.L_5860:
        /*000c*/ 	.word	0x00000000
        /*0010*/ 	.short	0x0002
        /*0012*/ 	.short	0x0018
        /*0014*/ 	.byte	0x00, 0xf0, 0x01, 0x01


	//----- nvinfo : EIATTR_KPARAM_INFO
	.align		4
.L_5861:
        /*0018*/ 	.byte	0x04, 0x17
        /*001a*/ 	.short	(.L_5863 - .L_5862)
.L_5862:
        /*001c*/ 	.word	0x00000000
        /*0020*/ 	.short	0x0001
        /*0022*/ 	.short	0x0008
        /*0024*/ 	.byte	0x00, 0xf0, 0x41, 0x00


	//----- nvinfo : EIATTR_KPARAM_INFO
	.align		4
.L_5863:
        /*0028*/ 	.byte	0x04, 0x17
        /*002a*/ 	.short	(.L_5865 - .L_5864)
.L_5864:
        /*002c*/ 	.word	0x00000000
        /*0030*/ 	.short	0x0000
        /*0032*/ 	.short	0x0000
        /*0034*/ 	.byte	0x00, 0xf0, 0x11, 0x00


	//----- nvinfo : EIATTR_SPARSE_MMA_MASK
	.align		4
.L_5865:
        /*0038*/ 	.byte	0x03, 0x50
        /*003a*/ 	.short	0x0000


	//----- nvinfo : EIATTR_MAXREG_COUNT
	.align		4
        /*003c*/ 	.byte	0x03, 0x1b
        /*003e*/ 	.short	0x00ff


	//----- nvinfo : EIATTR_MERCURY_ISA_VERSION
	.align		4
        /*0040*/ 	.byte	0x03, 0x5f
        /*0042*/ 	.short	0x0101


	//----- nvinfo : EIATTR_VRC_CTA_INIT_COUNT
	.align		4
        /*0044*/ 	.byte	0x02, 0x4a
	.zero		1
	.zero		1


	//----- nvinfo : EIATTR_EXIT_INSTR_OFFSETS
	.align		4
        /*0048*/ 	.byte	0x04, 0x1c
        /*004a*/ 	.short	(.L_5867 - .L_5866)


	//   ....[0]....
.L_5866:
        /*004c*/ 	.word	0x00000010


	//----- nvinfo : EIATTR_MAX_THREADS
	.align		4
.L_5867:
        /*0050*/ 	.byte	0x04, 0x05
        /*0052*/ 	.short	(.L_5869 - .L_5868)
.L_5868:
        /*0054*/ 	.word	0x00000080
        /*0058*/ 	.word	0x00000001
        /*005c*/ 	.word	0x00000001


	//----- nvinfo : EIATTR_CBANK_PARAM_SIZE
	.align		4
.L_5869:
        /*0060*/ 	.byte	0x03, 0x19
        /*0062*/ 	.short	0x0058


	//----- nvinfo : EIATTR_PARAM_CBANK
	.align		4
        /*0064*/ 	.byte	0x04, 0x0a
        /*0066*/ 	.short	(.L_5871 - .L_5870)
	.align		4
.L_5870:
        /*0068*/ 	.word	index@(.nv.constant0._ZN2at6native29vectorized_elementwise_kernelILi8EZZZNS0_49_GLOBAL__N__b919a28f_16_Normalization_cu_5c38458737batch_norm_elementwise_backward_trainERKNS_6TensorES5_S5_S5_S5_S5_S5_ENKUlvE0_clEvENKUlvE0_clEvEUlfffffffE_St5arrayIPcLm8EEEEviT0_T1_)
        /*006c*/ 	.short	0x0380
        /*006e*/ 	.short	0x0058


	//----- nvinfo : EIATTR_SW_WAR
	.align		4
.L_5871:
        /*0070*/ 	.byte	0x04, 0x36
        /*0072*/ 	.short	(.L_5873 - .L_5872)
.L_5872:
        /*0074*/ 	.word	0x00000008
.L_5873:


//--------------------- .nv.info._ZN2at6native18elementwise_kernelILi128ELi4EZNS0_15gpu_kernel_implIZZZNS0_49_GLOBAL__N__b919a28f_16_Normalization_cu_5c38458737batch_norm_elementwise_backward_trainERKNS_6TensorES6_S6_S6_S6_S6_S6_ENKUlvE0_clEvENKUlvE_clEvEUldddddddE_EEvRNS_18TensorIteratorBaseERKT_EUliE_EEviT1_ --------------------------
	.section	.nv.info._ZN2at6native18elementwise_kernelILi128ELi4EZNS0_15gpu_kernel_implIZZZNS0_49_GLOBAL__N__b919a28f_16_Normalization_cu_5c38458737batch_norm_elementwise_backward_trainERKNS_6TensorES6_S6_S6_S6_S6_S6_ENKUlvE0_clEvENKUlvE_clEvEUldddddddE_EEvRNS_18TensorIteratorBaseERKT_EUliE_EEviT1_,"",@"SHT_CUDA_INFO"
	.sectionflags	@""
	.align	4


	//----- nvinfo : EIATTR_CUDA_API_VERSION
	.align		4
        /*0000*/ 	.byte	0x04, 0x37
        /*0002*/ 	.short	(.L_5875 - .L_5874)
.L_5874:
        /*0004*/ 	.word	0x00000082


	//----- nvinfo : EIATTR_KPARAM_INFO
	.align		4
.L_5875:
        /*0008*/ 	.byte	0x04, 0x17
        /*000a*/ 	.short	(.L_5877 - .L_5876)
.L_5876:
        /*000c*/ 	.word	0x00000000
        /*0010*/ 	.short	0x0001
        /*0012*/ 	.short	0x0008
        /*0014*/ 	.byte	0x00, 0xf0, 0xc1, 0x12


	//----- nvinfo : EIATTR_KPARAM_INFO
	.align		4
.L_5877:
        /*0018*/ 	.byte	0x04, 0x17
        /*001a*/ 	.short	(.L_5879 - .L_5878)
.L_5878:
        /*001c*/ 	.word	0x00000000
        /*0020*/ 	.short	0x0000
        /*0022*/ 	.short	0x0000
        /*0024*/ 	.byte	0x00, 0xf0, 0x11, 0x00


	//----- nvinfo : EIATTR_SPARSE_MMA_MASK
	.align		4
.L_5879:
        /*0028*/ 	.byte	0x03, 0x50
        /*002a*/ 	.short	0x0000


	//----- nvinfo : EIATTR_MAXREG_COUNT
	.align		4
        /*002c*/ 	.byte	0x03, 0x1b
        /*002e*/ 	.short	0x0080


	//----- nvinfo : EIATTR_EXTERNS
	.align		4
        /*0030*/ 	.byte	0x04, 0x0f
        /*0032*/ 	.short	(.L_5881 - .L_5880)


	//   ....[0]....
	.align		4
.L_5880:
        /*0034*/ 	.word	index@(__assertfail)


	//----- nvinfo : EIATTR_MERCURY_ISA_VERSION
	.align		4
.L_5881:
        /*0038*/ 	.byte	0x03, 0x5f
        /*003a*/ 	.short	0x0101


	//----- nvinfo : EIATTR_VRC_CTA_INIT_COUNT
	.align		4
        /*003c*/ 	.byte	0x02, 0x4a
	.zero		1
	.zero		1


	//----- nvinfo : EIATTR_SYSCALL_OFFSETS
	.align		4
        /*0040*/ 	.byte	0x04, 0x46
        /*0042*/ 	.short	(.L_5883 - .L_5882)


	//   ....[0]....
.L_5882:
        /*0044*/ 	.word	0x00002eb0


	//   ....[1]....
        /*0048*/ 	.word	0x00003da0


	//   ....[2]....
        /*004c*/ 	.word	0x00004c90


	//   ....[3]....
        /*0050*/ 	.word	0x00005b80


	//   ....[4]....
        /*0054*/ 	.word	0x00006a70


	//   ....[5]....
        /*0058*/ 	.word	0x00007960


	//   ....[6]....
        /*005c*/ 	.word	0x00008850


	//   ....[7]....
        /*0060*/ 	.word	0x00009d50


	//   ....[8]....
        /*0064*/ 	.word	0x0000cda0


	//   ....[9]....
        /*0068*/ 	.word	0x0000dc90


	//   ....[10]....
        /*006c*/ 	.word	0x0000eb80


	//   ....[11]....
        /*0070*/ 	.word	0x0000fa70


	//   ....[12]....
        /*0074*/ 	.word	0x00010960


	//   ....[13]....
        /*0078*/ 	.word	0x00011850


	//   ....[14]....
        /*007c*/ 	.word	0x00012740


	//   ....[15]....
        /*0080*/ 	.word	0x00013940


	//   ....[16]....
        /*0084*/ 	.word	0x00016bc0


	//   ....[17]....
        /*0088*/ 	.word	0x00017ab0


	//   ....[18]....
        /*008c*/ 	.word	0x000189a0


	//   ....[19]....
        /*0090*/ 	.word	0x00019890


	//   ....[20]....
        /*0094*/ 	.word	0x0001a780


	//   ....[21]....
        /*0098*/ 	.word	0x0001b670


	//   ....[22]....
        /*009c*/ 	.word	0x0001c560


	//   ....[23]....
        /*00a0*/ 	.word	0x0001d760


	//   ....[24]....
        /*00a4*/ 	.word	0x00020a10


	//   ....[25]....
        /*00a8*/ 	.word	0x00021900


	//   ....[26]....
        /*00ac*/ 	.word	0x000227e0


	//   ....[27]....
        /*00b0*/ 	.word	0x000236c0


	//   ....[28]....
        /*00b4*/ 	.word	0x000245a0


	//   ....[29]....
        /*00b8*/ 	.word	0x00025480


	//   ....[30]....
        /*00bc*/ 	.word	0x00026360


	//   ....[31]....
        /*00c0*/ 	.word	0x00027530


	//----- nvinfo : EIATTR_EXIT_INSTR_OFFSETS
	.align		4
.L_5883:
        /*00c4*/ 	.byte	0x04, 0x1c
        /*00c6*/ 	.short	(.L_5885 - .L_5884)


	//   ....[0]....
.L_5884:
        /*00c8*/ 	.word	0x0001dbc0


	//   ....[1]....
        /*00cc*/ 	.word	0x00026700


	//   ....[2]....
        /*00d0*/ 	.word	0x00026740


	//   ....[3]....
        /*00d4*/ 	.word	0x000267d0


	//   ....[4]....
        /*00d8*/ 	.word	0x00026800


	//   ....[5]....
        /*00dc*/ 	.word	0x00026830


	//   ....[6]....
        /*00e0*/ 	.word	0x00026940


	//   ....[7]....
        /*00e4*/ 	.word	0x00026a00


	//   ....[8]....
        /*00e8*/ 	.word	0x00026b20


	//   ....[9]....
        /*00ec*/ 	.word	0x00026bf0


	//   ....[10]....
        /*00f0*/ 	.word	0x00026c10


	//   ....[11]....
        /*00f4*/ 	.word	0x00026ce0


	//   ....[12]....
        /*00f8*/ 	.word	0x00026ed0


	//   ....[13]....
        /*00fc*/ 	.word	0x000270c0


	//   ....[14]....
        /*0100*/ 	.word	0x000272a0


	//   ....[15]....
        /*0104*/ 	.word	0x000272d0


	//   ....[16]....
        /*0108*/ 	.word	0x00027300


	//   ....[17]....
        /*010c*/ 	.word	0x000273a0


	//   ....[18]....
        /*0110*/ 	.word	0x000273d0


	//   ....[19]....
        /*0114*/ 	.word	0x00027540


	//   ....[20]....
        /*0118*/ 	.word	0x000276d0


	//   ....[21]....
        /*011c*/ 	.word	0x00027890


	//   ....[22]....
        /*0120*/ 	.word	0x00027950


	//----- nvinfo : EIATTR_MAX_THREADS
	.align		4
.L_5885:
        /*0124*/ 	.byte	0x04, 0x05
        /*0126*/ 	.short	(.L_5887 - .L_5886)
.L_5886:
        /*0128*/ 	.word	0x00000080
        /*012c*/ 	.word	0x00000001
        /*0130*/ 	.word	0x00000001


	//----- nvinfo : EIATTR_CRS_STACK_SIZE
	.align		4
.L_5887:
        /*0134*/ 	.byte	0x04, 0x1e
        /*0136*/ 	.short	(.L_5889 - .L_5888)
.L_5888:
        /*0138*/ 	.word	0x00000000


	//----- nvinfo : EIATTR_CBANK_PARAM_SIZE
	.align		4
.L_5889:
        /*013c*/ 	.byte	0x03, 0x19
        /*013e*/ 	.short	0x04b8


	//----- nvinfo : EIATTR_PARAM_CBANK
	.align		4
        /*0140*/ 	.byte	0x04, 0x0a
        /*0142*/ 	.short	(.L_5891 - .L_5890)
	.align		4
.L_5890:
        /*0144*/ 	.word	index@(.nv.constant0._ZN2at6native18elementwise_kernelILi128ELi4EZNS0_15gpu_kernel_implIZZZNS0_49_GLOBAL__N__b919a28f_16_Normalization_cu_5c38458737batch_norm_elementwise_backward_trainERKNS_6TensorES6_S6_S6_S6_S6_S6_ENKUlvE0_clEvENKUlvE_clEvEUldddddddE_EEvRNS_18TensorIteratorBaseERKT_EUliE_EEviT1_)
        /*0148*/ 	.short	0x0380
        /*014a*/ 	.short	0x04b8


	//----- nvinfo : EIATTR_SW_WAR
	.align		4
.L_5891:
        /*014c*/ 	.byte	0x04, 0x36
        /*014e*/ 	.short	(.L_5893 - .L_5892)
.L_5892:
        /*0150*/ 	.word	0x00000008
.L_5893:


//--------------------- .nv.info._ZN2at6native27unrolled_elementwise_kernelIZZZNS0_49_GLOBAL__N__b919a28f_16_Normalization_cu_5c38458737batch_norm_elementwise_backward_trainERKNS_6TensorES5_S5_S5_S5_S5_S5_ENKUlvE0_clEvENKUlvE_clEvEUldddddddE_St5arrayIPcLm8EELi4E23TrivialOffsetCalculatorILi7EjESC_ILi1EjENS0_6memory12LoadWithCastILi7EEENSF_13StoreWithCastILi1EEEEEviT_T0_T2_T3_T4_T5_ --------------------------
	.section	.nv.info._ZN2at6native27unrolled_elementwise_kernelIZZZNS0_49_GLOBAL__N__b919a28f_16_Normalization_cu_5c38458737batch_norm_elementwise_backward_trainERKNS_6TensorES5_S5_S5_S5_S5_S5_ENKUlvE0_clEvENKUlvE_clEvEUldddddddE_St5arrayIPcLm8EELi4E23TrivialOffsetCalculatorILi7EjESC_ILi1EjENS0_6memory12LoadWithCastILi7EEENSF_13StoreWithCastILi1EEEEEviT_T0_T2_T3_T4_T5_,"",@"SHT_CUDA_INFO"
	.sectionflags	@""
	.align	4


	//----- nvinfo : EIATTR_CUDA_API_VERSION
	.align		4
        /*0000*/ 	.byte	0x04, 0x37
        /*0002*/ 	.short	(.L_5895 - .L_5894)
.L_5894:
        /*0004*/ 	.word	0x00000082


	//----- nvinfo : EIATTR_KPARAM_INFO
	.align		4
.L_5895:
        /*0008*/ 	.byte	0x04, 0x17
        /*000a*/ 	.short	(.L_5897 - .L_5896)
.L_5896:
        /*000c*/ 	.word	0x00000000
        /*0010*/ 	.short	0x0006
        /*0012*/ 	.short	0x0080
        /*0014*/ 	.byte	0x00, 0xf0, 0x21, 0x00


	//----- nvinfo : EIATTR_KPARAM_INFO
	.align		4
.L_5897:
        /*0018*/ 	.byte	0x04, 0x17
        /*001a*/ 	.short	(.L_5899 - .L_5898)
.L_5898:
        /*001c*/ 	.word	0x00000000
        /*0020*/ 	.short	0x0005
        /*0022*/ 	.short	0x005c
        /*0024*/ 	.byte	0x00, 0xf0, 0x91, 0x00


	//----- nvinfo : EIATTR_KPARAM_INFO
	.align		4
.L_5899:
        /*0028*/ 	.byte	0x04, 0x17
        /*002a*/ 	.short	(.L_5901 - .L_5900)
.L_5900:
        /*002c*/ 	.word	0x00000000
        /*0030*/ 	.short	0x0004
        /*0032*/ 	.short	0x0059
        /*0034*/ 	.byte	0x00, 0xf0, 0x05, 0x00


	//----- nvinfo : EIATTR_KPARAM_INFO
	.align		4
.L_5901:
        /*0038*/ 	.byte	0x04, 0x17
        /*003a*/ 	.short	(.L_5903 - .L_5902)
.L_5902:
        /*003c*/ 	.word	0x00000000
        /*0040*/ 	.short	0x0003
        /*0042*/ 	.short	0x0058
        /*0044*/ 	.byte	0x00, 0xf0, 0x05, 0x00


	//----- nvinfo : EIATTR_KPARAM_INFO
	.align		4
.L_5903:
        /*0048*/ 	.byte	0x04, 0x17
        /*004a*/ 	.short	(.L_5905 - .L_5904)
.L_5904:
        /*004c*/ 	.word	0x00000000
        /*0050*/ 	.short	0x0002
        /*0052*/ 	.short	0x0018
        /*0054*/ 	.byte	0x00, 0xf0, 0x01, 0x01


	//----- nvinfo : EIATTR_KPARAM_INFO
	.align		4
.L_5905:
        /*0058*/ 	.byte	0x04, 0x17
        /*005a*/ 	.short	(.L_5907 - .L_5906)
.L_5906:
        /*005c*/ 	.word	0x00000000
        /*0060*/ 	.short	0x0001
        /*0062*/ 	.short	0x0008
        /*0064*/ 	.byte	0x00, 0xf0, 0x41, 0x00


	//----- nvinfo : EIATTR_KPARAM_INFO
	.align		4
.L_5907:
        /*0068*/ 	.byte	0x04, 0x17
        /*006a*/ 	.short	(.L_5909 - .L_5908)
.L_5908:
        /*006c*/ 	.word	0x00000000
        /*0070*/ 	.short	0x0000
        /*0072*/ 	.short	0x0000
        /*0074*/ 	.byte	0x00, 0xf0, 0x11, 0x00


	//----- nvinfo : EIATTR_SPARSE_MMA_MASK
	.align		4
.L_5909:
        /*0078*/ 	.byte	0x03, 0x50
        /*007a*/ 	.short	0x0000


	//----- nvinfo : EIATTR_MAXREG_COUNT
	.align		4
        /*007c*/ 	.byte	0x03, 0x1b
        /*007e*/ 	.short	0x00ff


	//----- nvinfo : EIATTR_EXTERNS
	.align		4
        /*0080*/ 	.byte	0x04, 0x0f
        /*0082*/ 	.short	(.L_5911 - .L_5910)


	//   ....[0]....
	.align		4
.L_5910:
        /*0084*/ 	.word	index@(__assertfail)


	//----- nvinfo : EIATTR_MERCURY_ISA_VERSION
	.align		4
.L_5911:
        /*0088*/ 	.byte	0x03, 0x5f
        /*008a*/ 	.short	0x0101


	//----- nvinfo : EIATTR_VRC_CTA_INIT_COUNT
	.align		4
        /*008c*/ 	.byte	0x02, 0x4a
	.zero		1
	.zero		1


	//----- nvinfo : EIATTR_SYSCALL_OFFSETS
	.align		4
        /*0090*/ 	.byte	0x04, 0x46
        /*0092*/ 	.short	(.L_5913 - .L_5912)


	//   ....[0]....
.L_5912:
        /*0094*/ 	.word	0x00000f60


	//   ....[1]....
        /*0098*/ 	.word	0x00001e70


	//   ....[2]....
        /*009c*/ 	.word	0x00002d80


	//   ....[3]....
        /*00a0*/ 	.word	0x00003c90


	//   ....[4]....
        /*00a4*/ 	.word	0x00004ba0


	//   ....[5]....
        /*00a8*/ 	.word	0x00005ab0


	//   ....[6]....
        /*00ac*/ 	.word	0x000069c0


	//   ....[7]....
        /*00b0*/ 	.word	0x00007a60


	//   ....[8]....
        /*00b4*/ 	.word	0x00008970


	//   ....[9]....
        /*00b8*/ 	.word	0x00009880


	//   ....[10]....
        /*00bc*/ 	.word	0x0000a790


	//   ....[11]....
        /*00c0*/ 	.word	0x0000b6a0


	//   ....[12]....
        /*00c4*/ 	.word	0x0000c5b0


	//   ....[13]....
        /*00c8*/ 	.word	0x0000d4c0


	//   ....[14]....
        /*00cc*/ 	.word	0x0000e4a0


	//   ....[15]....
        /*00d0*/ 	.word	0x0000f3b0


	//   ....[16]....
        /*00d4*/ 	.word	0x000102c0


	//   ....[17]....
        /*00d8*/ 	.word	0x000111d0


	//   ....[18]....
        /*00dc*/ 	.word	0x000120e0


	//   ....[19]....
        /*00e0*/ 	.word	0x00012ff0


	//   ....[20]....
        /*00e4*/ 	.word	0x00013f00


	//   ....[21]....
        /*00e8*/ 	.word	0x00014ee0


	//   ....[22]....
        /*00ec*/ 	.word	0x00015df0


	//   ....[23]....
        /*00f0*/ 	.word	0x00016d10


	//   ....[24]....
        /*00f4*/ 	.word	0x00017c20


	//   ....[25]....
        /*00f8*/ 	.word	0x00018b30


	//   ....[26]....
        /*00fc*/ 	.word	0x00019a40


	//   ....[27]....
        /*0100*/ 	.word	0x0001a930


	//   ....[28]....
        /*0104*/ 	.word	0x0001c720


	//   ....[29]....
        /*0108*/ 	.word	0x0001d900


	//   ....[30]....
        /*010c*/ 	.word	0x0001ecc0


	//   ....[31]....
        /*0110*/ 	.word	0x00020080


	//----- nvinfo : EIATTR_EXIT_INSTR_OFFSETS
	.align		4
.L_5913:
        /*0114*/ 	.byte	0x04, 0x1c
        /*0116*/ 	.short	(.L_5915 - .L_5914)


	//   ....[0]....
.L_5914:
        /*0118*/ 	.word	0x0001f110


	//   ....[1]....
        /*011c*/ 	.word	0x0001f250


	//   ....[2]....
        /*0120*/ 	.word	0x0001f290


	//   ....[3]....
        /*0124*/ 	.word	0x0001f320


	//   ....[4]....
        /*0128*/ 	.word	0x0001f350


	//   ....[5]....
        /*012c*/ 	.word	0x0001f380


	//   ....[6]....
        /*0130*/ 	.word	0x0001f490


	//   ....[7]....
        /*0134*/ 	.word	0x0001f550


	//   ....[8]....
        /*0138*/ 	.word	0x0001f670


	//   ....[9]....
        /*013c*/ 	.word	0x0001f740


	//   ....[10]....
        /*0140*/ 	.word	0x0001f760


	//   ....[11]....
        /*0144*/ 	.word	0x0001f830


	//   ....[12]....
        /*0148*/ 	.word	0x0001fa20


	//   ....[13]....
        /*014c*/ 	.word	0x0001fc10


	//   ....[14]....
        /*0150*/ 	.word	0x0001fdf0


	//   ....[15]....
        /*0154*/ 	.word	0x0001fe20


	//   ....[16]....
        /*0158*/ 	.word	0x0001fe50


	//   ....[17]....
        /*015c*/ 	.word	0x0001fef0


	//   ....[18]....
        /*0160*/ 	.word	0x0001ff20


	//   ....[19]....
        /*0164*/ 	.word	0x00020090


	//   ....[20]....
        /*0168*/ 	.word	0x00020220


	//   ....[21]....
        /*016c*/ 	.word	0x000203e0


	//   ....[22]....
        /*0170*/ 	.word	0x000204a0


	//----- nvinfo : EIATTR_MAX_THREADS
	.align		4
.L_5915:
        /*0174*/ 	.byte	0x04, 0x05
        /*0176*/ 	.short	(.L_5917 - .L_5916)
.L_5916:
        /*0178*/ 	.word	0x00000080
        /*017c*/ 	.word	0x00000001
        /*0180*/ 	.word	0x00000001


	//----- nvinfo : EIATTR_CRS_STACK_SIZE
	.align		4
.L_5917:
        /*0184*/ 	.byte	0x04, 0x1e
        /*0186*/ 	.short	(.L_5919 - .L_5918)
.L_5918:
        /*0188*/ 	.word	0x00000000


	//----- nvinfo : EIATTR_CBANK_PARAM_SIZE
	.align		4
.L_5919:
        /*018c*/ 	.byte	0x03, 0x19
        /*018e*/ 	.short	0x0088


	//----- nvinfo : EIATTR_PARAM_CBANK
	.align		4
        /*0190*/ 	.byte	0x04, 0x0a
        /*0192*/ 	.short	(.L_5921 - .L_5920)
	.align		4
.L_5920:
        /*0194*/ 	.word	index@(.nv.constant0._ZN2at6native27unrolled_elementwise_kernelIZZZNS0_49_GLOBAL__N__b919a28f_16_Normalization_cu_5c38458737batch_norm_elementwise_backward_trainERKNS_6TensorES5_S5_S5_S5_S5_S5_ENKUlvE0_clEvENKUlvE_clEvEUldddddddE_St5arrayIPcLm8EELi4E23TrivialOffsetCalculatorILi7EjESC_ILi1EjENS0_6memory12LoadWithCastILi7EEENSF_13StoreWithCastILi1EEEEEviT_T0_T2_T3_T4_T5_)
        /*0198*/ 	.short	0x0380
        /*019a*/ 	.short	0x0088


	//----- nvinfo : EIATTR_SW_WAR
	.align		4
.L_5921:
        /*019c*/ 	.byte	0x04, 0x36
        /*019e*/ 	.short	(.L_5923 - .L_5922)
.L_5922:
        /*01a0*/ 	.word	0x00000008
.L_5923:


//--------------------- .nv.info._ZN2at6native18elementwise_kernelILi128ELi2EZNS0_22gpu_kernel_impl_nocastIZZZNS0_49_GLOBAL__N__b919a28f_16_Normalization_cu_5c38458737batch_norm_elementwise_backward_trainERKNS_6TensorES6_S6_S6_S6_S6_S6_ENKUlvE0_clEvENKUlvE_clEvEUldddddddE_EEvRNS_18TensorIteratorBaseERKT_EUliE_EEviT1_ --------------------------
	.section	.nv.info._ZN2at6native18elementwise_kernelILi128ELi2EZNS0_22gpu_kernel_impl_nocastIZZZNS0_49_GLOBAL__N__b919a28f_16_Normalization_cu_5c38458737batch_norm_elementwise_backward_trainERKNS_6TensorES6_S6_S6_S6_S6_S6_ENKUlvE0_clEvENKUlvE_clEvEUldddddddE_EEvRNS_18TensorIteratorBaseERKT_EUliE_EEviT1_,"",@"SHT_CUDA_INFO"
	.sectionflags	@""
	.align	4


	//----- nvinfo : EIATTR_CUDA_API_VERSION
	.align		4
        /*0000*/ 	.byte	0x04, 0x37
        /*0002*/ 	.short	(.L_5925 - .L_5924)
.L_5924:
        /*0004*/ 	.word	0x00000082


	//----- nvinfo : EIATTR_KPARAM_INFO
	.align		4
.L_5925:
        /*0008*/ 	.byte	0x04, 0x17
        /*000a*/ 	.short	(.L_5927 - .L_5926)
.L_5926:
        /*000c*/ 	.word	0x00000000
        /*0010*/ 	.short	0x0001
        /*0012*/ 	.short	0x0008
        /*0014*/ 	.byte	0x00, 0xf0, 0xa1, 0x12


	//----- nvinfo : EIATTR_KPARAM_INFO
	.align		4
.L_5927:
        /*0018*/ 	.byte	0x04, 0x17
        /*001a*/ 	.short	(.L_5929 - .L_5928)
.L_5928:
        /*001c*/ 	.word	0x00000000
        /*0020*/ 	.short	0x0000
        /*0022*/ 	.short	0x0000
        /*0024*/ 	.byte	0x00, 0xf0, 0x11, 0x00


	//----- nvinfo : EIATTR_SPARSE_MMA_MASK
	.align		4
.L_5929:
        /*0028*/ 	.byte	0x03, 0x50
        /*002a*/ 	.short	0x0000


	//----- nvinfo : EIATTR_MAXREG_COUNT
	.align		4
        /*002c*/ 	.byte	0x03, 0x1b
        /*002e*/ 	.short	0x0080


	//----- nvinfo : EIATTR_MERCURY_ISA_VERSION
	.align		4
        /*0030*/ 	.byte	0x03, 0x5f
        /*0032*/ 	.short	0x0101


	//----- nvinfo : EIATTR_VRC_CTA_INIT_COUNT
	.align		4
        /*0034*/ 	.byte	0x02, 0x4a
	.zero		1
	.zero		1


	//----- nvinfo : EIATTR_EXIT_INSTR_OFFSETS
	.align		4
        /*0038*/ 	.byte	0x04, 0x1c
        /*003a*/ 	.short	(.L_5931 - .L_5930)


	//   ....[0]....
.L_5930:
        /*003c*/ 	.word	0x00000450


	//   ....[1]....
        /*0040*/ 	.word	0x000007b0


	//   ....[2]....
        /*0044*/ 	.word	0x00002b90


	//   ....[3]....
        /*0048*/ 	.word	0x00004ed0


	//----- nvinfo : EIATTR_MAX_THREADS
	.align		4
.L_5931:
        /*004c*/ 	.byte	0x04, 0x05
        /*004e*/ 	.short	(.L_5933 - .L_5932)
.L_5932:
        /*0050*/ 	.word	0x00000080
        /*0054*/ 	.word	0x00000001
        /*0058*/ 	.word	0x00000001


	//----- nvinfo : EIATTR_CRS_STACK_SIZE
	.align		4
.L_5933:
        /*005c*/ 	.byte	0x04, 0x1e
        /*005e*/ 	.short	(.L_5935 - .L_5934)
.L_5934:
        /*0060*/ 	.word	0x00000000


	//----- nvinfo : EIATTR_CBANK_PARAM_SIZE
	.align		4
.L_5935:
        /*0064*/ 	.byte	0x03, 0x19
        /*0066*/ 	.short	0x04b0


	//----- nvinfo : EIATTR_PARAM_CBANK
	.align		4
        /*0068*/ 	.byte	0x04, 0x0a
        /*006a*/ 	.short	(.L_5937 - .L_5936)
	.align		4
.L_5936:
        /*006c*/ 	.word	index@(.nv.constant0._ZN2at6native18elementwise_kernelILi128ELi2EZNS0_22gpu_kernel_impl_nocastIZZZNS0_49_GLOBAL__N__b919a28f_16_Normalization_cu_5c38458737batch_norm_elementwise_backward_trainERKNS_6TensorES6_S6_S6_S6_S6_S6_ENKUlvE0_clEvENKUlvE_clEvEUldddddddE_EEvRNS_18TensorIteratorBaseERKT_EUliE_EEviT1_)
        /*0070*/ 	.short	0x0380
        /*0072*/ 	.short	0x04b0


	//----- nvinfo : EIATTR_SW_WAR
	.align		4
.L_5937:
        /*0074*/ 	.byte	0x04, 0x36
        /*0076*/ 	.short	(.L_5939 - .L_5938)
.L_5938:
        /*0078*/ 	.word	0x00000008
.L_5939:


//--------------------- .nv.info._ZN2at6native27unrolled_elementwise_kernelIZZZNS0_49_GLOBAL__N__b919a28f_16_Normalization_cu_5c38458737batch_norm_elementwise_backward_trainERKNS_6TensorES5_S5_S5_S5_S5_S5_ENKUlvE0_clEvENKUlvE_clEvEUldddddddE_St5arrayIPcLm8EELi4E23TrivialOffsetCalculatorILi7EjESC_ILi1EjENS0_6memory15LoadWithoutCastENSF_16StoreWithoutCastEEEviT_T0_T2_T3_T4_T5_ --------------------------
	.section	.nv.info._ZN2at6native27unrolled_elementwise_kernelIZZZNS0_49_GLOBAL__N__b919a28f_16_Normalization_cu_5c38458737batch_norm_elementwise_backward_trainERKNS_6TensorES5_S5_S5_S5_S5_S5_ENKUlvE0_clEvENKUlvE_clEvEUldddddddE_St5arrayIPcLm8EELi4E23TrivialOffsetCalculatorILi7EjESC_ILi1EjENS0_6memory15LoadWithoutCastENSF_16StoreWithoutCastEEEviT_T0_T2_T3_T4_T5_,"",@"SHT_CUDA_INFO"
	.sectionflags	@""
	.align	4


	//----- nvinfo : EIATTR_CUDA_API_VERSION
	.align		4
        /*0000*/ 	.byte	0x04, 0x37
        /*0002*/ 	.short	(.L_5941 - .L_5940)
.L_5940:
        /*0004*/ 	.word	0x00000082


	//----- nvinfo : EIATTR_KPARAM_INFO
	.align		4
.L_5941:
        /*0008*/ 	.byte	0x04, 0x17
        /*000a*/ 	.short	(.L_5943 - .L_5942)
.L_5942:
        /*000c*/ 	.word	0x00000000
        /*0010*/ 	.short	0x0006
        /*0012*/ 	.short	0x005b
        /*0014*/ 	.byte	0x00, 0xf0, 0x05, 0x00


	//----- nvinfo : EIATTR_KPARAM_INFO
	.align		4
.L_5943:
        /*0018*/ 	.byte	0x04, 0x17
        /*001a*/ 	.short	(.L_5945 - .L_5944)
.L_5944:
        /*001c*/ 	.word	0x00000000
        /*0020*/ 	.short	0x0005
        /*0022*/ 	.short	0x005a
        /*0024*/ 	.byte	0x00, 0xf0, 0x05, 0x00


	//----- nvinfo : EIATTR_KPARAM_INFO
	.align		4
.L_5945:
        /*0028*/ 	.byte	0x04, 0x17
        /*002a*/ 	.short	(.L_5947 - .L_5946)
.L_5946:
        /*002c*/ 	.word	0x00000000
        /*0030*/ 	.short	0x0004
        /*0032*/ 	.short	0x0059
        /*0034*/ 	.byte	0x00, 0xf0, 0x05, 0x00


	//----- nvinfo : EIATTR_KPARAM_INFO
	.align		4
.L_5947:
        /*0038*/ 	.byte	0x04, 0x17
        /*003a*/ 	.short	(.L_5949 - .L_5948)
.L_5948:
        /*003c*/ 	.word	0x00000000
        /*0040*/ 	.short	0x0003
        /*0042*/ 	.short	0x0058
        /*0044*/ 	.byte	0x00, 0xf0, 0x05, 0x00


	//----- nvinfo : EIATTR_KPARAM_INFO
	.align		4
.L_5949:
        /*0048*/ 	.byte	0x04, 0x17
        /*004a*/ 	.short	(.L_5951 - .L_5950)
.L_5950:
        /*004c*/ 	.word	0x00000000
        /*0050*/ 	.short	0x0002
        /*0052*/ 	.short	0x0018
        /*0054*/ 	.byte	0x00, 0xf0, 0x01, 0x01


	//----- nvinfo : EIATTR_KPARAM_INFO
	.align		4
.L_5951:
        /*0058*/ 	.byte	0x04, 0x17
        /*005a*/ 	.short	(.L_5953 - .L_5952)
.L_5952:
        /*005c*/ 	.word	0x00000000
        /*0060*/ 	.short	0x0001
        /*0062*/ 	.short	0x0008
        /*0064*/ 	.byte	0x00, 0xf0, 0x41, 0x00


	//----- nvinfo : EIATTR_KPARAM_INFO
	.align		4
.L_5953:
        /*0068*/ 	.byte	0x04, 0x17
        /*006a*/ 	.short	(.L_5955 - .L_5954)
.L_5954:
        /*006c*/ 	.word	0x00000000
        /*0070*/ 	.short	0x0000
        /*0072*/ 	.short	0x0000
        /*0074*/ 	.byte	0x00, 0xf0, 0x11, 0x00


	//----- nvinfo : EIATTR_SPARSE_MMA_MASK
	.align		4
.L_5955:
        /*0078*/ 	.byte	0x03, 0x50
        /*007a*/ 	.short	0x0000


	//----- nvinfo : EIATTR_MAXREG_COUNT
	.align		4
        /*007c*/ 	.byte	0x03, 0x1b
        /*007e*/ 	.short	0x00ff


	//----- nvinfo : EIATTR_MERCURY_ISA_VERSION
	.align		4
        /*0080*/ 	.byte	0x03, 0x5f
        /*0082*/ 	.short	0x0101


	//----- nvinfo : EIATTR_VRC_CTA_INIT_COUNT
	.align		4
        /*0084*/ 	.byte	0x02, 0x4a
	.zero		1
	.zero		1


	//----- nvinfo : EIATTR_EXIT_INSTR_OFFSETS
	.align		4
        /*0088*/ 	.byte	0x04, 0x1c
        /*008a*/ 	.short	(.L_5957 - .L_5956)


	//   ....[0]....
.L_5956:
        /*008c*/ 	.word	0x000013d0


	//   ....[1]....
        /*0090*/ 	.word	0x00001420


	//----- nvinfo : EIATTR_MAX_THREADS
	.align		4
.L_5957:
        /*0094*/ 	.byte	0x04, 0x05
        /*0096*/ 	.short	(.L_5959 - .L_5958)
.L_5958:
        /*0098*/ 	.word	0x00000080
        /*009c*/ 	.word	0x00000001
        /*00a0*/ 	.word	0x00000001


	//----- nvinfo : EIATTR_CRS_STACK_SIZE
	.align		4
.L_5959:
        /*00a4*/ 	.byte	0x04, 0x1e
        /*00a6*/ 	.short	(.L_5961 - .L_5960)
.L_5960:
        /*00a8*/ 	.word	0x00000000


	//----- nvinfo : EIATTR_CBANK_PARAM_SIZE
	.align		4
.L_5961:
        /*00ac*/ 	.byte	0x03, 0x19
        /*00ae*/ 	.short	0x005c


	//----- nvinfo : EIATTR_PARAM_CBANK
	.align		4
        /*00b0*/ 	.byte	0x04, 0x0a
        /*00b2*/ 	.short	(.L_5963 - .L_5962)
	.align		4
.L_5962:
        /*00b4*/ 	.word	index@(.nv.constant0._ZN2at6native27unrolled_elementwise_kernelIZZZNS0_49_GLOBAL__N__b919a28f_16_Normalization_cu_5c38458737batch_norm_elementwise_backward_trainERKNS_6TensorES5_S5_S5_S5_S5_S5_ENKUlvE0_clEvENKUlvE_clEvEUldddddddE_St5arrayIPcLm8EELi4E23TrivialOffsetCalculatorILi7EjESC_ILi1EjENS0_6memory15LoadWithoutCastENSF_16StoreWithoutCastEEEviT_T0_T2_T3_T4_T5_)
        /*00b8*/ 	.short	0x0380
        /*00ba*/ 	.short	0x005c


	//----- nvinfo : EIATTR_SW_WAR
	.align		4
.L_5963:
        /*00bc*/ 	.byte	0x04, 0x36
        /*00be*/ 	.short	(.L_5965 - .L_5964)
.L_5964:
        /*00c0*/ 	.word	0x00000008
.L_5965:


//--------------------- .nv.info._ZN2at6native29vectorized_elementwise_kernelILi2EZZZNS0_49_GLOBAL__N__b919a28f_16_Normalization_cu_5c38458737batch_norm_elementwise_backward_trainERKNS_6TensorES5_S5_S5_S5_S5_S5_ENKUlvE0_clEvENKUlvE_clEvEUldddddddE_St5arrayIPcLm8EEEEviT0_T1_ --------------------------
	.section	.nv.info._ZN2at6native29vectorized_elementwise_kernelILi2EZZZNS0_49_GLOBAL__N__b919a28f_16_Normalization_cu_5c38458737batch_norm_elementwise_backward_trainERKNS_6TensorES5_S5_S5_S5_S5_S5_ENKUlvE0_clEvENKUlvE_clEvEUldddddddE_St5arrayIPcLm8EEEEviT0_T1_,"",@"SHT_CUDA_INFO"
	.sectionflags	@""
	.align	4


	//----- nvinfo : EIATTR_CUDA_API_VERSION
	.align		4
        /*0000*/ 	.byte	0x04, 0x37
        /*0002*/ 	.short	(.L_5967 - .L_5966)
.L_5966:
        /*0004*/ 	.word	0x00000082


	//----- nvinfo : EIATTR_KPARAM_INFO
	.align		4
.L_5967:
        /*0008*/ 	.byte	0x04, 0x17
        /*000a*/ 	.short	(.L_5969 - .L_5968)
.L_5968:
        /*000c*/ 	.word	0x00000000
        /*0010*/ 	.short	0x0002
        /*0012*/ 	.short	0x0018
        /*0014*/ 	.byte	0x00, 0xf0, 0x01, 0x01


	//----- nvinfo : EIATTR_KPARAM_INFO
	.align		4
.L_5969:
        /*0018*/ 	.byte	0x04, 0x17
        /*001a*/ 	.short	(.L_5971 - .L_5970)
.L_5970:
        /*001c*/ 	.word	0x00000000
        /*0020*/ 	.short	0x0001
        /*0022*/ 	.short	0x0008
        /*0024*/ 	.byte	0x00, 0xf0, 0x41, 0x00


	//----- nvinfo : EIATTR_KPARAM_INFO
	.align		4
.L_5971:
        /*0028*/ 	.byte	0x04, 0x17
        /*002a*/ 	.short	(.L_5973 - .L_5972)
.L_5972:
        /*002c*/ 	.word	0x00000000
        /*0030*/ 	.short	0x0000
        /*0032*/ 	.short	0x0000
        /*0034*/ 	.byte	0x00, 0xf0, 0x11, 0x00


	//----- nvinfo : EIATTR_SPARSE_MMA_MASK
	.align		4
.L_5973:
        /*0038*/ 	.byte	0x03, 0x50
        /*003a*/ 	.short	0x0000


	//----- nvinfo : EIATTR_MAXREG_COUNT
	.align		4
        /*003c*/ 	.byte	0x03, 0x1b
        /*003e*/ 	.short	0x00ff


	//----- nvinfo : EIATTR_MERCURY_ISA_VERSION
	.align		4
        /*0040*/ 	.byte	0x03, 0x5f
        /*0042*/ 	.short	0x0101


	//----- nvinfo : EIATTR_VRC_CTA_INIT_COUNT
	.align		4
        /*0044*/ 	.byte	0x02, 0x4a
	.zero		1
	.zero		1


	//----- nvinfo : EIATTR_EXIT_INSTR_OFFSETS
	.align		4
        /*0048*/ 	.byte	0x04, 0x1c
        /*004a*/ 	.short	(.L_5975 - .L_5974)


	//   ....[0]....
.L_5974:
        /*004c*/ 	.word	0x00002850


	//   ....[1]....
        /*0050*/ 	.word	0x000028a0


	//   ....[2]....
        /*0054*/ 	.word	0x00004010


	//----- nvinfo : EIATTR_MAX_THREADS
	.align		4
.L_5975:
        /*0058*/ 	.byte	0x04, 0x05
        /*005a*/ 	.short	(.L_5977 - .L_5976)
.L_5976:
        /*005c*/ 	.word	0x00000080
        /*0060*/ 	.word	0x00000001
        /*0064*/ 	.word	0x00000001


	//----- nvinfo : EIATTR_CRS_STACK_SIZE
	.align		4
.L_5977:
        /*0068*/ 	.byte	0x04, 0x1e
        /*006a*/ 	.short	(.L_5979 - .L_5978)
.L_5978:
        /*006c*/ 	.word	0x00000000


	//----- nvinfo : EIATTR_CBANK_PARAM_SIZE
	.align		4
.L_5979:
        /*0070*/ 	.byte	0x03, 0x19
        /*0072*/ 	.short	0x0058


	//----- nvinfo : EIATTR_PARAM_CBANK
	.align		4
        /*0074*/ 	.byte	0x04, 0x0a
        /*0076*/ 	.short	(.L_5981 - .L_5980)
	.align		4
.L_5980:
        /*0078*/ 	.word	index@(.nv.constant0._ZN2at6native29vectorized_elementwise_kernelILi2EZZZNS0_49_GLOBAL__N__b919a28f_16_Normalization_cu_5c38458737batch_norm_elementwise_backward_trainERKNS_6TensorES5_S5_S5_S5_S5_S5_ENKUlvE0_clEvENKUlvE_clEvEUldddddddE_St5arrayIPcLm8EEEEviT0_T1_)
        /*007c*/ 	.short	0x0380
        /*007e*/ 	.short	0x0058


	//----- nvinfo : EIATTR_SW_WAR
	.align		4
.L_5981:
        /*0080*/ 	.byte	0x04, 0x36
        /*0082*/ 	.short	(.L_5983 - .L_5982)
.L_5982:
        /*0084*/ 	.word	0x00000008
.L_5983:


//--------------------- .nv.info._ZN2at6native29vectorized_elementwise_kernelILi4EZZZNS0_49_GLOBAL__N__b919a28f_16_Normalization_cu_5c38458737batch_norm_elementwise_backward_trainERKNS_6TensorES5_S5_S5_S5_S5_S5_ENKUlvE0_clEvENKUlvE_clEvEUldddddddE_St5arrayIPcLm8EEEEviT0_T1_ --------------------------
	.section	.nv.info._ZN2at6native29vectorized_elementwise_kernelILi4EZZZNS0_49_GLOBAL__N__b919a28f_16_Normalization_cu_5c38458737batch_norm_elementwise_backward_trainERKNS_6TensorES5_S5_S5_S5_S5_S5_ENKUlvE0_clEvENKUlvE_clEvEUldddddddE_St5arrayIPcLm8EEEEviT0_T1_,"",@"SHT_CUDA_INFO"
	.sectionflags	@""
	.align	4


	//----- nvinfo : EIATTR_CUDA_API_VERSION
	.align		4
        /*0000*/ 	.byte	0x04, 0x37
        /*0002*/ 	.short	(.L_5985 - .L_5984)
.L_5984:
        /*0004*/ 	.word	0x00000082


	//----- nvinfo : EIATTR_KPARAM_INFO
	.align		4
.L_5985:
        /*0008*/ 	.byte	0x04, 0x17
        /*000a*/ 	.short	(.L_5987 - .L_5986)
.L_5986:
        /*000c*/ 	.word	0x00000000
        /*0010*/ 	.short	0x0002
        /*0012*/ 	.short	0x0018
        /*0014*/ 	.byte	0x00, 0xf0, 0x01, 0x01


	//----- nvinfo : EIATTR_KPARAM_INFO
	.align		4
.L_5987:
        /*0018*/ 	.byte	0x04, 0x17
        /*001a*/ 	.short	(.L_5989 - .L_5988)
.L_5988:
        /*001c*/ 	.word	0x00000000
        /*0020*/ 	.short	0x0001
        /*0022*/ 	.short	0x0008
        /*0024*/ 	.byte	0x00, 0xf0, 0x41, 0x00


	//----- nvinfo : EIATTR_KPARAM_INFO
	.align		4
.L_5989:
        /*0028*/ 	.byte	0x04, 0x17
        /*002a*/ 	.short	(.L_5991 - .L_5990)
.L_5990:
        /*002c*/ 	.word	0x00000000
        /*0030*/ 	.short	0x0000
        /*0032*/ 	.short	0x0000
        /*0034*/ 	.byte	0x00, 0xf0, 0x11, 0x00


	//----- nvinfo : EIATTR_SPARSE_MMA_MASK
	.align		4
.L_5991:
        /*0038*/ 	.byte	0x03, 0x50
        /*003a*/ 	.short	0x0000


	//----- nvinfo : EIATTR_MAXREG_COUNT
	.align		4
        /*003c*/ 	.byte	0x03, 0x1b
        /*003e*/ 	.short	0x00ff


	//----- nvinfo : EIATTR_MERCURY_ISA_VERSION
	.align		4
        /*0040*/ 	.byte	0x03, 0x5f
        /*0042*/ 	.short	0x0101


	//----- nvinfo : EIATTR_VRC_CTA_INIT_COUNT
	.align		4
        /*0044*/ 	.byte	0x02, 0x4a
	.zero		1
	.zero		1


	//----- nvinfo : EIATTR_EXIT_INSTR_OFFSETS
	.align		4
        /*0048*/ 	.byte	0x04, 0x1c
        /*004a*/ 	.short	(.L_5993 - .L_5992)


	//   ....[0]....
.L_5992:
        /*004c*/ 	.word	0x00002850


	//   ....[1]....
        /*0050*/ 	.word	0x000028a0


	//   ....[2]....
        /*0054*/ 	.word	0x00003f10


	//----- nvinfo : EIATTR_MAX_THREADS
	.align		4
.L_5993:
        /*0058*/ 	.byte	0x04, 0x05
        /*005a*/ 	.short	(.L_5995 - .L_5994)
.L_5994:
        /*005c*/ 	.word	0x00000080
        /*0060*/ 	.word	0x00000001
        /*0064*/ 	.word	0x00000001


	//----- nvinfo : EIATTR_CRS_STACK_SIZE
	.align		4
.L_5995:
        /*0068*/ 	.byte	0x04, 0x1e
        /*006a*/ 	.short	(.L_5997 - .L_5996)
.L_5996:
        /*006c*/ 	.word	0x00000000


	//----- nvinfo : EIATTR_CBANK_PARAM_SIZE
	.align		4
.L_5997:
        /*0070*/ 	.byte	0x03, 0x19
        /*0072*/ 	.short	0x0058


	//----- nvinfo : EIATTR_PARAM_CBANK
	.align		4
        /*0074*/ 	.byte	0x04, 0x0a
        /*0076*/ 	.short	(.L_5999 - .L_5998)
	.align		4
.L_5998:
        /*0078*/ 	.word	index@(.nv.constant0._ZN2at6native29vectorized_elementwise_kernelILi4EZZZNS0_49_GLOBAL__N__b919a28f_16_Normalization_cu_5c38458737batch_norm_elementwise_backward_trainERKNS_6TensorES5_S5_S5_S5_S5_S5_ENKUlvE0_clEvENKUlvE_clEvEUldddddddE_St5arrayIPcLm8EEEEviT0_T1_)
        /*007c*/ 	.short	0x0380
        /*007e*/ 	.short	0x0058


	//----- nvinfo : EIATTR_SW_WAR
	.align		4
.L_5999:
        /*0080*/ 	.byte	0x04, 0x36
        /*0082*/ 	.short	(.L_6001 - .L_6000)
.L_6000:
        /*0084*/ 	.word	0x00000008
.L_6001:


//--------------------- .nv.info._ZN2at6native29vectorized_elementwise_kernelILi8EZZZNS0_49_GLOBAL__N__b919a28f_16_Normalization_cu_5c38458737batch_norm_elementwise_backward_trainERKNS_6TensorES5_S5_S5_S5_S5_S5_ENKUlvE0_clEvENKUlvE_clEvEUldddddddE_St5arrayIPcLm8EEEEviT0_T1_ --------------------------
	.section	.nv.info._ZN2at6native29vectorized_elementwise_kernelILi8EZZZNS0_49_GLOBAL__N__b919a28f_16_Normalization_cu_5c38458737batch_norm_elementwise_backward_trainERKNS_6TensorES5_S5_S5_S5_S5_S5_ENKUlvE0_clEvENKUlvE_clEvEUldddddddE_St5arrayIPcLm8EEEEviT0_T1_,"",@"SHT_CUDA_INFO"
	.sectionflags	@""
	.align	4


	//----- nvinfo : EIATTR_CUDA_API_VERSION
	.align		4
        /*0000*/ 	.byte	0x04, 0x37
        /*0002*/ 	.short	(.L_6003 - .L_6002)
.L_6002:
        /*0004*/ 	.word	0x00000082


	//----- nvinfo : EIATTR_KPARAM_INFO
	.align		4
.L_6003:
        /*0008*/ 	.byte	0x04, 0x17
        /*000a*/ 	.short	(.L_6005 - .L_6004)
.L_6004:
        /*000c*/ 	.word	0x00000000
        /*0010*/ 	.short	0x0002
        /*0012*/ 	.short	0x0018
        /*0014*/ 	.byte	0x00, 0xf0, 0x01, 0x01


	//----- nvinfo : EIATTR_KPARAM_INFO
	.align		4
.L_6005:
        /*0018*/ 	.byte	0x04, 0x17
        /*001a*/ 	.short	(.L_6007 - .L_6006)
.L_6006:
        /*001c*/ 	.word	0x00000000
        /*0020*/ 	.short	0x0001
        /*0022*/ 	.short	0x0008
        /*0024*/ 	.byte	0x00, 0xf0, 0x41, 0x00


	//----- nvinfo : EIATTR_KPARAM_INFO
	.align		4
.L_6007:
        /*0028*/ 	.byte	0x04, 0x17
        /*002a*/ 	.short	(.L_6009 - .L_6008)
.L_6008:
        /*002c*/ 	.word	0x00000000
        /*0030*/ 	.short	0x0000
        /*0032*/ 	.short	0x0000
        /*0034*/ 	.byte	0x00, 0xf0, 0x11, 0x00


	//----- nvinfo : EIATTR_SPARSE_MMA_MASK
	.align		4
.L_6009:
        /*0038*/ 	.byte	0x03, 0x50
        /*003a*/ 	.short	0x0000


	//----- nvinfo : EIATTR_MAXREG_COUNT
	.align		4
        /*003c*/ 	.byte	0x03, 0x1b
        /*003e*/ 	.short	0x00ff


	//----- nvinfo : EIATTR_MERCURY_ISA_VERSION
	.align		4
        /*0040*/ 	.byte	0x03, 0x5f
        /*0042*/ 	.short	0x0101


	//----- nvinfo : EIATTR_VRC_CTA_INIT_COUNT
	.align		4
        /*0044*/ 	.byte	0x02, 0x4a
	.zero		1
	.zero		1


	//----- nvinfo : EIATTR_EXIT_INSTR_OFFSETS
	.align		4
        /*0048*/ 	.byte	0x04, 0x1c
        /*004a*/ 	.short	(.L_6011 - .L_6010)


	//   ....[0]....
.L_6010:
        /*004c*/ 	.word	0x00000010


	//----- nvinfo : EIATTR_MAX_THREADS
	.align		4
.L_6011:
        /*0050*/ 	.byte	0x04, 0x05
        /*0052*/ 	.short	(.L_6013 - .L_6012)
.L_6012:
        /*0054*/ 	.word	0x00000080
        /*0058*/ 	.word	0x00000001
        /*005c*/ 	.word	0x00000001


	//----- nvinfo : EIATTR_CBANK_PARAM_SIZE
	.align		4
.L_6013:
        /*0060*/ 	.byte	0x03, 0x19
        /*0062*/ 	.short	0x0058


	//----- nvinfo : EIATTR_PARAM_CBANK
	.align		4
        /*0064*/ 	.byte	0x04, 0x0a
        /*0066*/ 	.short	(.L_6015 - .L_6014)
	.align		4
.L_6014:
        /*0068*/ 	.word	index@(.nv.constant0._ZN2at6native29vectorized_elementwise_kernelILi8EZZZNS0_49_GLOBAL__N__b919a28f_16_Normalization_cu_5c38458737batch_norm_elementwise_backward_trainERKNS_6TensorES5_S5_S5_S5_S5_S5_ENKUlvE0_clEvENKUlvE_clEvEUldddddddE_St5arrayIPcLm8EEEEviT0_T1_)
        /*006c*/ 	.short	0x0380
        /*006e*/ 	.short	0x0058


	//----- nvinfo : EIATTR_SW_WAR
	.align		4
.L_6015:
        /*0070*/ 	.byte	0x04, 0x36
        /*0072*/ 	.short	(.L_6017 - .L_6016)
.L_6016:
        /*0074*/ 	.word	0x00000008
.L_6017:


//--------------------- .nv.info._ZN2at6native32batch_norm_backward_elemt_kernelIN3c108BFloat16ES3_fiEEvNS_27GenericPackedTensorAccessorIT_Lm3ENS_16DefaultPtrTraitsET2_EES8_NS4_IT1_Lm1ES6_S7_EESA_NS4_IT0_Lm1ES6_S7_EESA_SA_S8_S9_ --------------------------
	.section	.nv.info._ZN2at6native32batch_norm_backward_elemt_kernelIN3c108BFloat16ES3_fiEEvNS_27GenericPackedTensorAccessorIT_Lm3ENS_16DefaultPtrTraitsET2_EES8_NS4_IT1_Lm1ES6_S7_EESA_NS4_IT0_Lm1ES6_S7_EESA_SA_S8_S9_,"",@"SHT_CUDA_INFO"
	.sectionflags	@""
	.align	4


	//----- nvinfo : EIATTR_CUDA_API_VERSION
	.align		4
        /*0000*/ 	.byte	0x04, 0x37
        /*0002*/ 	.short	(.L_6019 - .L_6018)
.L_6018:
        /*0004*/ 	.word	0x00000082


	//----- nvinfo : EIATTR_KPARAM_INFO
	.align		4
.L_6019:
        /*0008*/ 	.byte	0x04, 0x17
        /*000a*/ 	.short	(.L_6021 - .L_6020)
.L_6020:
        /*000c*/ 	.word	0x00000000
        /*0010*/ 	.short	0x0008
        /*0012*/ 	.short	0x00b0
        /*0014*/ 	.byte	0x00, 0xf0, 0x11, 0x00


	//----- nvinfo : EIATTR_KPARAM_INFO
	.align		4
.L_6021:
        /*0018*/ 	.byte	0x04, 0x17
        /*001a*/ 	.short	(.L_6023 - .L_6022)
.L_6022:
        /*001c*/ 	.word	0x00000000
        /*0020*/ 	.short	0x0007
        /*0022*/ 	.short	0x0090
        /*0024*/ 	.byte	0x00, 0xf0, 0x81, 0x00


	//----- nvinfo : EIATTR_KPARAM_INFO
	.align		4
.L_6023:
        /*0028*/ 	.byte	0x04, 0x17
        /*002a*/ 	.short	(.L_6025 - .L_6024)
.L_6024:
        /*002c*/ 	.word	0x00000000
        /*0030*/ 	.short	0x0006
        /*0032*/ 	.short	0x0080
        /*0034*/ 	.byte	0x00, 0xf0, 0x41, 0x00


	//----- nvinfo : EIATTR_KPARAM_INFO
	.align		4
.L_6025:
        /*0038*/ 	.byte	0x04, 0x17
        /*003a*/ 	.short	(.L_6027 - .L_6026)
.L_6026:
        /*003c*/ 	.word	0x00000000
        /*0040*/ 	.short	0x0005
        /*0042*/ 	.short	0x0070
        /*0044*/ 	.byte	0x00, 0xf0, 0x41, 0x00


	//----- nvinfo : EIATTR_KPARAM_INFO
	.align		4
.L_6027:
        /*0048*/ 	.byte	0x04, 0x17
        /*004a*/ 	.short	(.L_6029 - .L_6028)
.L_6028:
        /*004c*/ 	.word	0x00000000
        /*0050*/ 	.short	0x0004
        /*0052*/ 	.short	0x0060
        /*0054*/ 	.byte	0x00, 0xf0, 0x41, 0x00


	//----- nvinfo : EIATTR_KPARAM_INFO
	.align		4
.L_6029:
        /*0058*/ 	.byte	0x04, 0x17
        /*005a*/ 	.short	(.L_6031 - .L_6030)
.L_6030:
        /*005c*/ 	.word	0x00000000
        /*0060*/ 	.short	0x0003
        /*0062*/ 	.short	0x0050
        /*0064*/ 	.byte	0x00, 0xf0, 0x41, 0x00


	//----- nvinfo : EIATTR_KPARAM_INFO
	.align		4
.L_6031:
        /*0068*/ 	.byte	0x04, 0x17
        /*006a*/ 	.short	(.L_6033 - .L_6032)
.L_6032:
        /*006c*/ 	.word	0x00000000
        /*0070*/ 	.short	0x0002
        /*0072*/ 	.short	0x0040
        /*0074*/ 	.byte	0x00, 0xf0, 0x41, 0x00


	//----- nvinfo : EIATTR_KPARAM_INFO
	.align		4
.L_6033:
        /*0078*/ 	.byte	0x04, 0x17
        /*007a*/ 	.short	(.L_6035 - .L_6034)
.L_6034:
        /*007c*/ 	.word	0x00000000
        /*0080*/ 	.short	0x0001
        /*0082*/ 	.short	0x0020
        /*0084*/ 	.byte	0x00, 0xf0, 0x81, 0x00


	//----- nvinfo : EIATTR_KPARAM_INFO
	.align		4
.L_6035:
        /*0088*/ 	.byte	0x04, 0x17
        /*008a*/ 	.short	(.L_6037 - .L_6036)
.L_6036:
        /*008c*/ 	.word	0x00000000
        /*0090*/ 	.short	0x0000
        /*0092*/ 	.short	0x0000
        /*0094*/ 	.byte	0x00, 0xf0, 0x81, 0x00


	//----- nvinfo : EIATTR_SPARSE_MMA_MASK
	.align		4
.L_6037:
        /*0098*/ 	.byte	0x03, 0x50
        /*009a*/ 	.short	0x0000


	//----- nvinfo : EIATTR_MAXREG_COUNT
	.align		4
        /*009c*/ 	.byte	0x03, 0x1b
        /*009e*/ 	.short	0x00ff


	//----- nvinfo : EIATTR_MERCURY_ISA_VERSION
	.align		4
        /*00a0*/ 	.byte	0x03, 0x5f
        /*00a2*/ 	.short	0x0101


	//----- nvinfo : EIATTR_VRC_CTA_INIT_COUNT
	.align		4
        /*00a4*/ 	.byte	0x02, 0x4a
	.zero		1
	.zero		1


	//----- nvinfo : EIATTR_EXIT_INSTR_OFFSETS
	.align		4
        /*00a8*/ 	.byte	0x04, 0x1c
        /*00aa*/ 	.short	(.L_6039 - .L_6038)


	//   ....[0]....
.L_6038:
        /*00ac*/ 	.word	0x00000040


	//   ....[1]....
        /*00b0*/ 	.word	0x00000290


	//   ....[2]....
        /*00b4*/ 	.word	0x00000780


	//----- nvinfo : EIATTR_CRS_STACK_SIZE
	.align		4
.L_6039:
        /*00b8*/ 	.byte	0x04, 0x1e
        /*00ba*/ 	.short	(.L_6041 - .L_6040)
.L_6040:
        /*00bc*/ 	.word	0x00000000


	//----- nvinfo : EIATTR_CBANK_PARAM_SIZE
	.align		4
.L_6041:
        /*00c0*/ 	.byte	0x03, 0x19
        /*00c2*/ 	.short	0x00b4


	//----- nvinfo : EIATTR_PARAM_CBANK
	.align		4
        /*00c4*/ 	.byte	0x04, 0x0a
        /*00c6*/ 	.short	(.L_6043 - .L_6042)
	.align		4
.L_6042:
        /*00c8*/ 	.word	index@(.nv.constant0._ZN2at6native32batch_norm_backward_elemt_kernelIN3c108BFloat16ES3_fiEEvNS_27GenericPackedTensorAccessorIT_Lm3ENS_16DefaultPtrTraitsET2_EES8_NS4_IT1_Lm1ES6_S7_EESA_NS4_IT0_Lm1ES6_S7_EESA_SA_S8_S9_)
        /*00cc*/ 	.short	0x0380
        /*00ce*/ 	.short	0x00b4


	//----- nvinfo : EIATTR_SW_WAR
	.align		4
.L_6043:
        /*00d0*/ 	.byte	0x04, 0x36
        /*00d2*/ 	.short	(.L_6045 - .L_6044)
.L_6044:
        /*00d4*/ 	.word	0x00000008
.L_6045:


//--------------------- .nv.info._ZN2at6native32batch_norm_backward_elemt_kernelIN3c108BFloat16EffiEEvNS_27GenericPackedTensorAccessorIT_Lm3ENS_16DefaultPtrTraitsET2_EES8_NS4_IT1_Lm1ES6_S7_EESA_NS4_IT0_Lm1ES6_S7_EESA_SA_S8_S9_ --------------------------
	.section	.nv.info._ZN2at6native32batch_norm_backward_elemt_kernelIN3c108BFloat16EffiEEvNS_27GenericPackedTensorAccessorIT_Lm3ENS_16DefaultPtrTraitsET2_EES8_NS4_IT1_Lm1ES6_S7_EESA_NS4_IT0_Lm1ES6_S7_EESA_SA_S8_S9_,"",@"SHT_CUDA_INFO"
	.sectionflags	@""
	.align	4


	//----- nvinfo : EIATTR_CUDA_API_VERSION
	.align		4
        /*0000*/ 	.byte	0x04, 0x37
        /*0002*/ 	.short	(.L_6047 - .L_6046)
.L_6046:
        /*0004*/ 	.word	0x00000082


	//----- nvinfo : EIATTR_KPARAM_INFO
	.align		4
.L_6047:
        /*0008*/ 	.byte	0x04, 0x17
        /*000a*/ 	.short	(.L_6049 - .L_6048)
.L_6048:
        /*000c*/ 	.word	0x00000000
        /*0010*/ 	.short	0x0008
        /*0012*/ 	.short	0x00b0
        /*0014*/ 	.byte	0x00, 0xf0, 0x11, 0x00


	//----- nvinfo : EIATTR_KPARAM_INFO
	.align		4
.L_6049:
        /*0018*/ 	.byte	0x04, 0x17
        /*001a*/ 	.short	(.L_6051 - .L_6050)
.L_6050:
        /*001c*/ 	.word	0x00000000
        /*0020*/ 	.short	0x0007
        /*0022*/ 	.short	0x0090
        /*0024*/ 	.byte	0x00, 0xf0, 0x81, 0x00


	//----- nvinfo : EIATTR_KPARAM_INFO
	.align		4
.L_6051:
        /*0028*/ 	.byte	0x04, 0x17
        /*002a*/ 	.short	(.L_6053 - .L_6052)
.L_6052:
        /*002c*/ 	.word	0x00000000
        /*0030*/ 	.short	0x0006
        /*0032*/ 	.short	0x0080
        /*0034*/ 	.byte	0x00, 0xf0, 0x41, 0x00


	//----- nvinfo : EIATTR_KPARAM_INFO
	.align		4
.L_6053:
        /*0038*/ 	.byte	0x04, 0x17
        /*003a*/ 	.short	(.L_6055 - .L_6054)
.L_6054:
        /*003c*/ 	.word	0x00000000
        /*0040*/ 	.short	0x0005
        /*0042*/ 	.short	0x0070
        /*0044*/ 	.byte	0x00, 0xf0, 0x41, 0x00


	//----- nvinfo : EIATTR_KPARAM_INFO
	.align		4
.L_6055:
        /*0048*/ 	.byte	0x04, 0x17
        /*004a*/ 	.short	(.L_6057 - .L_6056)
.L_6056:
        /*004c*/ 	.word	0x00000000
        /*0050*/ 	.short	0x0004
        /*0052*/ 	.short	0x0060
        /*0054*/ 	.byte	0x00, 0xf0, 0x41, 0x00


	//----- nvinfo : EIATTR_KPARAM_INFO
	.align		4
.L_6057:
        /*0058*/ 	.byte	0x04, 0x17
        /*005a*/ 	.short	(.L_6059 - .L_6058)
.L_6058:
        /*005c*/ 	.word	0x00000000
        /*0060*/ 	.short	0x0003
        /*0062*/ 	.short	0x0050
        /*0064*/ 	.byte	0x00, 0xf0, 0x41, 0x00


	//----- nvinfo : EIATTR_KPARAM_INFO
	.align		4
.L_6059:
        /*0068*/ 	.byte	0x04, 0x17
        /*006a*/ 	.short	(.L_6061 - .L_6060)
.L_6060:
        /*006c*/ 	.word	0x00000000
        /*0070*/ 	.short	0x0002
        /*0072*/ 	.short	0x0040
        /*0074*/ 	.byte	0x00, 0xf0, 0x41, 0x00


	//----- nvinfo : EIATTR_KPARAM_INFO
	.align		4
.L_6061:
        /*0078*/ 	.byte	0x04, 0x17
        /*007a*/ 	.short	(.L_6063 - .L_6062)
.L_6062:
        /*007c*/ 	.word	0x00000000
        /*0080*/ 	.short	0x0001
        /*0082*/ 	.short	0x0020
        /*0084*/ 	.byte	0x00, 0xf0, 0x81, 0x00


	//----- nvinfo : EIATTR_KPARAM_INFO
	.align		4
.L_6063:
        /*0088*/ 	.byte	0x04, 0x17
        /*008a*/ 	.short	(.L_6065 - .L_6064)
.L_6064:
        /*008c*/ 	.word	0x00000000
        /*0090*/ 	.short	0x0000
        /*0092*/ 	.short	0x0000
        /*0094*/ 	.byte	0x00, 0xf0, 0x81, 0x00


	//----- nvinfo : EIATTR_SPARSE_MMA_MASK
	.align		4
.L_6065:
        /*0098*/ 	.byte	0x03, 0x50
        /*009a*/ 	.short	0x0000


	//----- nvinfo : EIATTR_MAXREG_COUNT
	.align		4
        /*009c*/ 	.byte	0x03, 0x1b
        /*009e*/ 	.short	0x00ff


	//----- nvinfo : EIATTR_MERCURY_ISA_VERSION
	.align		4
        /*00a0*/ 	.byte	0x03, 0x5f
        /*00a2*/ 	.short	0x0101


	//----- nvinfo : EIATTR_VRC_CTA_INIT_COUNT
	.align		4
        /*00a4*/ 	.byte	0x02, 0x4a
	.zero		1
	.zero		1


	//----- nvinfo : EIATTR_EXIT_INSTR_OFFSETS
	.align		4
        /*00a8*/ 	.byte	0x04, 0x1c
        /*00aa*/ 	.short	(.L_6067 - .L_6066)


	//   ....[0]....
.L_6066:
        /*00ac*/ 	.word	0x00000040


	//   ....[1]....
        /*00b0*/ 	.word	0x000002a0


	//   ....[2]....
        /*00b4*/ 	.word	0x00000760


	//----- nvinfo : EIATTR_CRS_STACK_SIZE
	.align		4
.L_6067:
        /*00b8*/ 	.byte	0x04, 0x1e
        /*00ba*/ 	.short	(.L_6069 - .L_6068)
.L_6068:
        /*00bc*/ 	.word	0x00000000


	//----- nvinfo : EIATTR_CBANK_PARAM_SIZE
	.align		4
.L_6069:
        /*00c0*/ 	.byte	0x03, 0x19
        /*00c2*/ 	.short	0x00b4


	//----- nvinfo : EIATTR_PARAM_CBANK
	.align		4
        /*00c4*/ 	.byte	0x04, 0x0a
        /*00c6*/ 	.short	(.L_6071 - .L_6070)
	.align		4
.L_6070:
        /*00c8*/ 	.word	index@(.nv.constant0._ZN2at6native32batch_norm_backward_elemt_kernelIN3c108BFloat16EffiEEvNS_27GenericPackedTensorAccessorIT_Lm3ENS_16DefaultPtrTraitsET2_EES8_NS4_IT1_Lm1ES6_S7_EESA_NS4_IT0_Lm1ES6_S7_EESA_SA_S8_S9_)
        /*00cc*/ 	.short	0x0380
        /*00ce*/ 	.short	0x00b4


	//----- nvinfo : EIATTR_SW_WAR
	.align		4
.L_6071:
        /*00d0*/ 	.byte	0x04, 0x36
        /*00d2*/ 	.short	(.L_6073 - .L_6072)
.L_6072:
        /*00d4*/ 	.word	0x00000008
.L_6073:


//--------------------- .nv.info._ZN2at6native32batch_norm_backward_elemt_kernelIN3c104HalfES3_fiEEvNS_27GenericPackedTensorAccessorIT_Lm3ENS_16DefaultPtrTraitsET2_EES8_NS4_IT1_Lm1ES6_S7_EESA_NS4_IT0_Lm1ES6_S7_EESA_SA_S8_S9_ --------------------------
	.section	.nv.info._ZN2at6native32batch_norm_backward_elemt_kernelIN3c104HalfES3_fiEEvNS_27GenericPackedTensorAccessorIT_Lm3ENS_16DefaultPtrTraitsET2_EES8_NS4_IT1_Lm1ES6_S7_EESA_NS4_IT0_Lm1ES6_S7_EESA_SA_S8_S9_,"",@"SHT_CUDA_INFO"
	.sectionflags	@""
	.align	4


	//----- nvinfo : EIATTR_CUDA_API_VERSION
	.align		4
        /*0000*/ 	.byte	0x04, 0x37
        /*0002*/ 	.short	(.L_6075 - .L_6074)
.L_6074:
        /*0004*/ 	.word	0x00000082


	//----- nvinfo : EIATTR_KPARAM_INFO
	.align		4
.L_6075:
        /*0008*/ 	.byte	0x04, 0x17
        /*000a*/ 	.short	(.L_6077 - .L_6076)
.L_6076:
        /*000c*/ 	.word	0x00000000
        /*0010*/ 	.short	0x0008
        /*0012*/ 	.short	0x00b0
        /*0014*/ 	.byte	0x00, 0xf0, 0x11, 0x00


	//----- nvinfo : EIATTR_KPARAM_INFO
	.align		4
.L_6077:
        /*0018*/ 	.byte	0x04, 0x17
        /*001a*/ 	.short	(.L_6079 - .L_6078)
.L_6078:
        /*001c*/ 	.word	0x00000000
        /*0020*/ 	.short	0x0007
        /*0022*/ 	.short	0x0090
        /*0024*/ 	.byte	0x00, 0xf0, 0x81, 0x00


	//----- nvinfo : EIATTR_KPARAM_INFO
	.align		4
.L_6079:
        /*0028*/ 	.byte	0x04, 0x17
        /*002a*/ 	.short	(.L_6081 - .L_6080)
.L_6080:
        /*002c*/ 	.word	0x00000000
        /*0030*/ 	.short	0x0006
        /*0032*/ 	.short	0x0080
        /*0034*/ 	.byte	0x00, 0xf0, 0x41, 0x00


	//----- nvinfo : EIATTR_KPARAM_INFO
	.align		4
.L_6081:
        /*0038*/ 	.byte	0x04, 0x17
        /*003a*/ 	.short	(.L_6083 - .L_6082)
.L_6082:
        /*003c*/ 	.word	0x00000000
        /*0040*/ 	.short	0x0005
        /*0042*/ 	.short	0x0070
        /*0044*/ 	.byte	0x00, 0xf0, 0x41, 0x00


	//----- nvinfo : EIATTR_KPARAM_INFO
	.align		4
.L_6083:
        /*0048*/ 	.byte	0x04, 0x17
        /*004a*/ 	.short	(.L_6085 - .L_6084)
.L_6084:
        /*004c*/ 	.word	0x00000000
        /*0050*/ 	.short	0x0004
        /*0052*/ 	.short	0x0060
        /*0054*/ 	.byte	0x00, 0xf0, 0x41, 0x00


	//----- nvinfo : EIATTR_KPARAM_INFO
	.align		4
.L_6085:
        /*0058*/ 	.byte	0x04, 0x17
        /*005a*/ 	.short	(.L_6087 - .L_6086)
.L_6086:
        /*005c*/ 	.word	0x00000000
        /*0060*/ 	.short	0x0003
        /*0062*/ 	.short	0x0050
        /*0064*/ 	.byte	0x00, 0xf0, 0x41, 0x00


	//----- nvinfo : EIATTR_KPARAM_INFO
	.align		4
.L_6087:
        /*0068*/ 	.byte	0x04, 0x17
        /*006a*/ 	.short	(.L_6089 - .L_6088)
.L_6088:
        /*006c*/ 	.word	0x00000000
        /*0070*/ 	.short	0x0002
        /*0072*/ 	.short	0x0040
        /*0074*/ 	.byte	0x00, 0xf0, 0x41, 0x00


	//----- nvinfo : EIATTR_KPARAM_INFO
	.align		4
.L_6089:
        /*0078*/ 	.byte	0x04, 0x17
        /*007a*/ 	.short	(.L_6091 - .L_6090)
.L_6090:
        /*007c*/ 	.word	0x00000000
        /*0080*/ 	.short	0x0001
        /*0082*/ 	.short	0x0020
        /*0084*/ 	.byte	0x00, 0xf0, 0x81, 0x00


	//----- nvinfo : EIATTR_KPARAM_INFO
	.align		4
.L_6091:
        /*0088*/ 	.byte	0x04, 0x17
        /*008a*/ 	.short	(.L_6093 - .L_6092)
.L_6092:
        /*008c*/ 	.word	0x00000000
        /*0090*/ 	.short	0x0000
        /*0092*/ 	.short	0x0000
        /*0094*/ 	.byte	0x00, 0xf0, 0x81, 0x00


	//----- nvinfo : EIATTR_SPARSE_MMA_MASK
	.align		4
.L_6093:
        /*0098*/ 	.byte	0x03, 0x50
        /*009a*/ 	.short	0x0000


	//----- nvinfo : EIATTR_MAXREG_COUNT
	.align		4
        /*009c*/ 	.byte	0x03, 0x1b
        /*009e*/ 	.short	0x00ff


	//----- nvinfo : EIATTR_MERCURY_ISA_VERSION
	.align		4
        /*00a0*/ 	.byte	0x03, 0x5f
        /*00a2*/ 	.short	0x0101


	//----- nvinfo : EIATTR_VRC_CTA_INIT_COUNT
	.align		4
        /*00a4*/ 	.byte	0x02, 0x4a
	.zero		1
	.zero		1


	//----- nvinfo : EIATTR_EXIT_INSTR_OFFSETS
	.align		4
        /*00a8*/ 	.byte	0x04, 0x1c
        /*00aa*/ 	.short	(.L_6095 - .L_6094)


	//   ....[0]....
.L_6094:
        /*00ac*/ 	.word	0x00000040


	//   ....[1]....
        /*00b0*/ 	.word	0x00000290


	//   ....[2]....
        /*00b4*/ 	.word	0x00000780


	//----- nvinfo : EIATTR_CRS_STACK_SIZE
	.align		4
.L_6095:
        /*00b8*/ 	.byte	0x04, 0x1e
        /*00ba*/ 	.short	(.L_6097 - .L_6096)
.L_6096:
        /*00bc*/ 	.word	0x00000000


	//----- nvinfo : EIATTR_CBANK_PARAM_SIZE
	.align		4
.L_6097:
        /*00c0*/ 	.byte	0x03, 0x19
        /*00c2*/ 	.short	0x00b4


	//----- nvinfo : EIATTR_PARAM_CBANK
	.align		4
        /*00c4*/ 	.byte	0x04, 0x0a
        /*00c6*/ 	.short	(.L_6099 - .L_6098)
	.align		4
.L_6098:
        /*00c8*/ 	.word	index@(.nv.constant0._ZN2at6native32batch_norm_backward_elemt_kernelIN3c104HalfES3_fiEEvNS_27GenericPackedTensorAccessorIT_Lm3ENS_16DefaultPtrTraitsET2_EES8_NS4_IT1_Lm1ES6_S7_EESA_NS4_IT0_Lm1ES6_S7_EESA_SA_S8_S9_)
        /*00cc*/ 	.short	0x0380
        /*00ce*/ 	.short	0x00b4


	//----- nvinfo : EIATTR_SW_WAR
	.align		4
.L_6099:
        /*00d0*/ 	.byte	0x04, 0x36
        /*00d2*/ 	.short	(.L_6101 - .L_6100)
.L_6100:
        /*00d4*/ 	.word	0x00000008
.L_6101:


//--------------------- .nv.info._ZN2at6native32batch_norm_backward_elemt_kernelIN3c104HalfEffiEEvNS_27GenericPackedTensorAccessorIT_Lm3ENS_16DefaultPtrTraitsET2_EES8_NS4_IT1_Lm1ES6_S7_EESA_NS4_IT0_Lm1ES6_S7_EESA_SA_S8_S9_ --------------------------
	.section	.nv.info._ZN2at6native32batch_norm_backward_elemt_kernelIN3c104HalfEffiEEvNS_27GenericPackedTensorAccessorIT_Lm3ENS_16DefaultPtrTraitsET2_EES8_NS4_IT1_Lm1ES6_S7_EESA_NS4_IT0_Lm1ES6_S7_EESA_SA_S8_S9_,"",@"SHT_CUDA_INFO"
	.sectionflags	@""
	.align	4


	//----- nvinfo : EIATTR_CUDA_API_VERSION
	.align		4
        /*0000*/ 	.byte	0x04, 0x37
        /*0002*/ 	.short	(.L_6103 - .L_6102)
.L_6102:
        /*0004*/ 	.word	0x00000082


	//----- nvinfo : EIATTR_KPARAM_INFO
	.align		4
.L_6103:
        /*0008*/ 	.byte	0x04, 0x17
        /*000a*/ 	.short	(.L_6105 - .L_6104)
.L_6104:
        /*000c*/ 	.word	0x00000000
        /*0010*/ 	.short	0x0008
        /*0012*/ 	.short	0x00b0
        /*0014*/ 	.byte	0x00, 0xf0, 0x11, 0x00


	//----- nvinfo : EIATTR_KPARAM_INFO
	.align		4
.L_6105:
        /*0018*/ 	.byte	0x04, 0x17
        /*001a*/ 	.short	(.L_6107 - .L_6106)
.L_6106:
        /*001c*/ 	.word	0x00000000
        /*0020*/ 	.short	0x0007
        /*0022*/ 	.short	0x0090
        /*0024*/ 	.byte	0x00, 0xf0, 0x81, 0x00


	//----- nvinfo : EIATTR_KPARAM_INFO
	.align		4
.L_6107:
        /*0028*/ 	.byte	0x04, 0x17
        /*002a*/ 	.short	(.L_6109 - .L_6108)
.L_6108:
        /*002c*/ 	.word	0x00000000
        /*0030*/ 	.short	0x0006
        /*0032*/ 	.short	0x0080
        /*0034*/ 	.byte	0x00, 0xf0, 0x41, 0x00


	//----- nvinfo : EIATTR_KPARAM_INFO
	.align		4
.L_6109:
        /*0038*/ 	.byte	0x04, 0x17
        /*003a*/ 	.short	(.L_6111 - .L_6110)
.L_6110:
        /*003c*/ 	.word	0x00000000
        /*0040*/ 	.short	0x0005
        /*0042*/ 	.short	0x0070
        /*0044*/ 	.byte	0x00, 0xf0, 0x41, 0x00


	//----- nvinfo : EIATTR_KPARAM_INFO
	.align		4
.L_6111:
        /*0048*/ 	.byte	0x04, 0x17
        /*004a*/ 	.short	(.L_6113 - .L_6112)
.L_6112:
        /*004c*/ 	.word	0x00000000
        /*0050*/ 	.short	0x0004
        /*0052*/ 	.short	0x0060
        /*0054*/ 	.byte	0x00, 0xf0, 0x41, 0x00


	//----- nvinfo : EIATTR_KPARAM_INFO
	.align		4
.L_6113:
        /*0058*/ 	.byte	0x04, 0x17
        /*005a*/ 	.short	(.L_6115 - .L_6114)
.L_6114:
        /*005c*/ 	.word	0x00000000
        /*0060*/ 	.short	0x0003
        /*0062*/ 	.short	0x0050
        /*0064*/ 	.byte	0x00, 0xf0, 0x41, 0x00


	//----- nvinfo : EIATTR_KPARAM_INFO
	.align		4
.L_6115:
        /*0068*/ 	.byte	0x04, 0x17
        /*006a*/ 	.short	(.L_6117 - .L_6116)
.L_6116:
        /*006c*/ 	.word	0x00000000
        /*0070*/ 	.short	0x0002
        /*0072*/ 	.short	0x0040
        /*0074*/ 	.byte	0x00, 0xf0, 0x41, 0x00


	//----- nvinfo : EIATTR_KPARAM_INFO
	.align		4
.L_6117:
        /*0078*/ 	.byte	0x04, 0x17
        /*007a*/ 	.short	(.L_6119 - .L_6118)
.L_6118:
        /*007c*/ 	.word	0x00000000
        /*0080*/ 	.short	0x0001
        /*0082*/ 	.short	0x0020
        /*0084*/ 	.byte	0x00, 0xf0, 0x81, 0x00


	//----- nvinfo : EIATTR_KPARAM_INFO
	.align		4
.L_6119:
        /*0088*/ 	.byte	0x04, 0x17
        /*008a*/ 	.short	(.L_6121 - .L_6120)
.L_6120:
        /*008c*/ 	.word	0x00000000
        /*0090*/ 	.short	0x0000
        /*0092*/ 	.short	0x0000
        /*0094*/ 	.byte	0x00, 0xf0, 0x81, 0x00


	//----- nvinfo : EIATTR_SPARSE_MMA_MASK
	.align		4
.L_6121:
        /*0098*/ 	.byte	0x03, 0x50
        /*009a*/ 	.short	0x0000


	//----- nvinfo : EIATTR_MAXREG_COUNT
	.align		4
        /*009c*/ 	.byte	0x03, 0x1b
        /*009e*/ 	.short	0x00ff


	//----- nvinfo : EIATTR_MERCURY_ISA_VERSION
	.align		4
        /*00a0*/ 	.byte	0x03, 0x5f
        /*00a2*/ 	.short	0x0101


	//----- nvinfo : EIATTR_VRC_CTA_INIT_COUNT
	.align		4
        /*00a4*/ 	.byte	0x02, 0x4a
	.zero		1
	.zero		1


	//----- nvinfo : EIATTR_EXIT_INSTR_OFFSETS
	.align		4
        /*00a8*/ 	.byte	0x04, 0x1c
        /*00aa*/ 	.short	(.L_6123 - .L_6122)


	//   ....[0]....
.L_6122:
        /*00ac*/ 	.word	0x00000040


	//   ....[1]....
        /*00b0*/ 	.word	0x000002a0


	//   ....[2]....
        /*00b4*/ 	.word	0x00000760


	//----- nvinfo : EIATTR_CRS_STACK_SIZE
	.align		4
.L_6123:
        /*00b8*/ 	.byte	0x04, 0x1e
        /*00ba*/ 	.short	(.L_6125 - .L_6124)
.L_6124:
        /*00bc*/ 	.word	0x00000000


	//----- nvinfo : EIATTR_CBANK_PARAM_SIZE
	.align		4
.L_6125:
        /*00c0*/ 	.byte	0x03, 0x19
        /*00c2*/ 	.short	0x00b4


	//----- nvinfo : EIATTR_PARAM_CBANK
	.align		4
        /*00c4*/ 	.byte	0x04, 0x0a
        /*00c6*/ 	.short	(.L_6127 - .L_6126)
	.align		4
.L_6126:
        /*00c8*/ 	.word	index@(.nv.constant0._ZN2at6native32batch_norm_backward_elemt_kernelIN3c104HalfEffiEEvNS_27GenericPackedTensorAccessorIT_Lm3ENS_16DefaultPtrTraitsET2_EES8_NS4_IT1_Lm1ES6_S7_EESA_NS4_IT0_Lm1ES6_S7_EESA_SA_S8_S9_)
        /*00cc*/ 	.short	0x0380
        /*00ce*/ 	.short	0x00b4


	//----- nvinfo : EIATTR_SW_WAR
	.align		4
.L_6127:
        /*00d0*/ 	.byte	0x04, 0x36
        /*00d2*/ 	.short	(.L_6129 - .L_6128)
.L_6128:
        /*00d4*/ 	.word	0x00000008
.L_6129:


//--------------------- .nv.info._ZN2at6native32batch_norm_backward_elemt_kernelIfffiEEvNS_27GenericPackedTensorAccessorIT_Lm3ENS_16DefaultPtrTraitsET2_EES6_NS2_IT1_Lm1ES4_S5_EES8_NS2_IT0_Lm1ES4_S5_EES8_S8_S6_S7_ --------------------------
	.section	.nv.info._ZN2at6native32batch_norm_backward_elemt_kernelIfffiEEvNS_27GenericPackedTensorAccessorIT_Lm3ENS_16DefaultPtrTraitsET2_EES6_NS2_IT1_Lm1ES4_S5_EES8_NS2_IT0_Lm1ES4_S5_EES8_S8_S6_S7_,"",@"SHT_CUDA_INFO"
	.sectionflags	@""
	.align	4


	//----- nvinfo : EIATTR_CUDA_API_VERSION
	.align		4
        /*0000*/ 	.byte	0x04, 0x37
        /*0002*/ 	.short	(.L_6131 - .L_6130)
.L_6130:
        /*0004*/ 	.word	0x00000082


	//----- nvinfo : EIATTR_KPARAM_INFO
	.align		4
.L_6131:
        /*0008*/ 	.byte	0x04, 0x17
        /*000a*/ 	.short	(.L_6133 - .L_6132)
.L_6132:
        /*000c*/ 	.word	0x00000000
        /*0010*/ 	.short	0x0008
        /*0012*/ 	.short	0x00b0
        /*0014*/ 	.byte	0x00, 0xf0, 0x11, 0x00


	//----- nvinfo : EIATTR_KPARAM_INFO
	.align		4
.L_6133:
        /*0018*/ 	.byte	0x04, 0x17
        /*001a*/ 	.short	(.L_6135 - .L_6134)
.L_6134:
        /*001c*/ 	.word	0x00000000
        /*0020*/ 	.short	0x0007
        /*0022*/ 	.short	0x0090
        /*0024*/ 	.byte	0x00, 0xf0, 0x81, 0x00


	//----- nvinfo : EIATTR_KPARAM_INFO
	.align		4
.L_6135:
        /*0028*/ 	.byte	0x04, 0x17
        /*002a*/ 	.short	(.L_6137 - .L_6136)
.L_6136:
        /*002c*/ 	.word	0x00000000
        /*0030*/ 	.short	0x0006
        /*0032*/ 	.short	0x0080
        /*0034*/ 	.byte	0x00, 0xf0, 0x41, 0x00


	//----- nvinfo : EIATTR_KPARAM_INFO
	.align		4
.L_6137:
        /*0038*/ 	.byte	0x04, 0x17
        /*003a*/ 	.short	(.L_6139 - .L_6138)
.L_6138:
        /*003c*/ 	.word	0x00000000
        /*0040*/ 	.short	0x0005
        /*0042*/ 	.short	0x0070
        /*0044*/ 	.byte	0x00, 0xf0, 0x41, 0x00


	//----- nvinfo : EIATTR_KPARAM_INFO
	.align		4
.L_6139:
        /*0048*/ 	.byte	0x04, 0x17
        /*004a*/ 	.short	(.L_6141 - .L_6140)
.L_6140:
        /*004c*/ 	.word	0x00000000
        /*0050*/ 	.short	0x0004
        /*0052*/ 	.short	0x0060
        /*0054*/ 	.byte	0x00, 0xf0, 0x41, 0x00


	//----- nvinfo : EIATTR_KPARAM_INFO
	.align		4
.L_6141:
        /*0058*/ 	.byte	0x04, 0x17
        /*005a*/ 	.short	(.L_6143 - .L_6142)
.L_6142:
        /*005c*/ 	.word	0x00000000
        /*0060*/ 	.short	0x0003
        /*0062*/ 	.short	0x0050
        /*0064*/ 	.byte	0x00, 0xf0, 0x41, 0x00


	//----- nvinfo : EIATTR_KPARAM_INFO
	.align		4
.L_6143:
        /*0068*/ 	.byte	0x04, 0x17
        /*006a*/ 	.short	(.L_6145 - .L_6144)
.L_6144:
        /*006c*/ 	.word	0x00000000
        /*0070*/ 	.short	0x0002
        /*0072*/ 	.short	0x0040
        /*0074*/ 	.byte	0x00, 0xf0, 0x41, 0x00


	//----- nvinfo : EIATTR_KPARAM_INFO
	.align		4
.L_6145:
        /*0078*/ 	.byte	0x04, 0x17
        /*007a*/ 	.short	(.L_6147 - .L_6146)
.L_6146:
        /*007c*/ 	.word	0x00000000
        /*0080*/ 	.short	0x0001
        /*0082*/ 	.short	0x0020
        /*0084*/ 	.byte	0x00, 0xf0, 0x81, 0x00


	//----- nvinfo : EIATTR_KPARAM_INFO
	.align		4
.L_6147:
        /*0088*/ 	.byte	0x04, 0x17
        /*008a*/ 	.short	(.L_6149 - .L_6148)
.L_6148:
        /*008c*/ 	.word	0x00000000
        /*0090*/ 	.short	0x0000
        /*0092*/ 	.short	0x0000
        /*0094*/ 	.byte	0x00, 0xf0, 0x81, 0x00


	//----- nvinfo : EIATTR_SPARSE_MMA_MASK
	.align		4
.L_6149:
        /*0098*/ 	.byte	0x03, 0x50
        /*009a*/ 	.short	0x0000


	//----- nvinfo : EIATTR_MAXREG_COUNT
	.align		4
        /*009c*/ 	.byte	0x03, 0x1b
        /*009e*/ 	.short	0x00ff


	//----- nvinfo : EIATTR_MERCURY_ISA_VERSION
	.align		4
        /*00a0*/ 	.byte	0x03, 0x5f
        /*00a2*/ 	.short	0x0101


	//----- nvinfo : EIATTR_VRC_CTA_INIT_COUNT
	.align		4
        /*00a4*/ 	.byte	0x02, 0x4a
	.zero		1
	.zero		1


	//----- nvinfo : EIATTR_EXIT_INSTR_OFFSETS
	.align		4
        /*00a8*/ 	.byte	0x04, 0x1c
        /*00aa*/ 	.short	(.L_6151 - .L_6150)


	//   ....[0]....
.L_6150:
        /*00ac*/ 	.word	0x00000040


	//   ....[1]....
        /*00b0*/ 	.word	0x000002a0


	//   ....[2]....
        /*00b4*/ 	.word	0x00000730


	//----- nvinfo : EIATTR_CRS_STACK_SIZE
	.align		4
.L_6151:
        /*00b8*/ 	.byte	0x04, 0x1e
        /*00ba*/ 	.short	(.L_6153 - .L_6152)
.L_6152:
        /*00bc*/ 	.word	0x00000000


	//----- nvinfo : EIATTR_CBANK_PARAM_SIZE
	.align		4
.L_6153:
        /*00c0*/ 	.byte	0x03, 0x19
        /*00c2*/ 	.short	0x00b4


	//----- nvinfo : EIATTR_PARAM_CBANK
	.align		4
        /*00c4*/ 	.byte	0x04, 0x0a
        /*00c6*/ 	.short	(.L_6155 - .L_6154)
	.align		4
.L_6154:
        /*00c8*/ 	.word	index@(.nv.constant0._ZN2at6native32batch_norm_backward_elemt_kernelIfffiEEvNS_27GenericPackedTensorAccessorIT_Lm3ENS_16DefaultPtrTraitsET2_EES6_NS2_IT1_Lm1ES4_S5_EES8_NS2_IT0_Lm1ES4_S5_EES8_S8_S6_S7_)
        /*00cc*/ 	.short	0x0380
        /*00ce*/ 	.short	0x00b4


	//----- nvinfo : EIATTR_SW_WAR
	.align		4
.L_6155:
        /*00d0*/ 	.byte	0x04, 0x36
        /*00d2*/ 	.short	(.L_6157 - .L_6156)
.L_6156:
        /*00d4*/ 	.word	0x00000008
.L_6157:


//--------------------- .nv.info._ZN2at6native32batch_norm_backward_elemt_kernelIdddiEEvNS_27GenericPackedTensorAccessorIT_Lm3ENS_16DefaultPtrTraitsET2_EES6_NS2_IT1_Lm1ES4_S5_EES8_NS2_IT0_Lm1ES4_S5_EES8_S8_S6_S7_ --------------------------
	.section	.nv.info._ZN2at6native32batch_norm_backward_elemt_kernelIdddiEEvNS_27GenericPackedTensorAccessorIT_Lm3ENS_16DefaultPtrTraitsET2_EES6_NS2_IT1_Lm1ES4_S5_EES8_NS2_IT0_Lm1ES4_S5_EES8_S8_S6_S7_,"",@"SHT_CUDA_INFO"
	.sectionflags	@""
	.align	4


	//----- nvinfo : EIATTR_CUDA_API_VERSION
	.align		4
        /*0000*/ 	.byte	0x04, 0x37
        /*0002*/ 	.short	(.L_6159 - .L_6158)
.L_6158:
        /*0004*/ 	.word	0x00000082


	//----- nvinfo : EIATTR_KPARAM_INFO
	.align		4
.L_6159:
        /*0008*/ 	.byte	0x04, 0x17
        /*000a*/ 	.short	(.L_6161 - .L_6160)
.L_6160:
        /*000c*/ 	.word	0x00000000
        /*0010*/ 	.short	0x0008
        /*0012*/ 	.short	0x00b0
        /*0014*/ 	.byte	0x00, 0xf0, 0x21, 0x00


	//----- nvinfo : EIATTR_KPARAM_INFO
	.align		4
.L_6161:
        /*0018*/ 	.byte	0x04, 0x17
        /*001a*/ 	.short	(.L_6163 - .L_6162)
.L_6162:
        /*001c*/ 	.word	0x00000000
        /*0020*/ 	.short	0x0007
        /*0022*/ 	.short	0x0090
        /*0024*/ 	.byte	0x00, 0xf0, 0x81, 0x00


	//----- nvinfo : EIATTR_KPARAM_INFO
	.align		4
.L_6163:
        /*0028*/ 	.byte	0x04, 0x17
        /*002a*/ 	.short	(.L_6165 - .L_6164)
.L_6164:
        /*002c*/ 	.word	0x00000000
        /*0030*/ 	.short	0x0006
        /*0032*/ 	.short	0x0080
        /*0034*/ 	.byte	0x00, 0xf0, 0x41, 0x00


	//----- nvinfo : EIATTR_KPARAM_INFO
	.align		4
.L_6165:
        /*0038*/ 	.byte	0x04, 0x17
        /*003a*/ 	.short	(.L_6167 - .L_6166)
.L_6166:
        /*003c*/ 	.word	0x00000000
        /*0040*/ 	.short	0x0005
        /*0042*/ 	.short	0x0070
        /*0044*/ 	.byte	0x00, 0xf0, 0x41, 0x00


	//----- nvinfo : EIATTR_KPARAM_INFO
	.align		4
.L_6167:
        /*0048*/ 	.byte	0x04, 0x17
        /*004a*/ 	.short	(.L_6169 - .L_6168)
.L_6168:
        /*004c*/ 	.word	0x00000000
        /*0050*/ 	.short	0x0004
        /*0052*/ 	.short	0x0060
        /*0054*/ 	.byte	0x00, 0xf0, 0x41, 0x00


	//----- nvinfo : EIATTR_KPARAM_INFO
	.align		4
.L_6169:
        /*0058*/ 	.byte	0x04, 0x17
        /*005a*/ 	.short	(.L_6171 - .L_6170)
.L_6170:
        /*005c*/ 	.word	0x00000000
        /*0060*/ 	.short	0x0003
        /*0062*/ 	.short	0x0050
        /*0064*/ 	.byte	0x00, 0xf0, 0x41, 0x00


	//----- nvinfo : EIATTR_KPARAM_INFO
	.align		4
.L_6171:
        /*0068*/ 	.byte	0x04, 0x17
        /*006a*/ 	.short	(.L_6173 - .L_6172)
.L_6172:
        /*006c*/ 	.word	0x00000000
        /*0070*/ 	.short	0x0002
        /*0072*/ 	.short	0x0040
        /*0074*/ 	.byte	0x00, 0xf0, 0x41, 0x00


	//----- nvinfo : EIATTR_KPARAM_INFO
	.align		4
.L_6173:
        /*0078*/ 	.byte	0x04, 0x17
        /*007a*/ 	.short	(.L_6175 - .L_6174)
.L_6174:
        /*007c*/ 	.word	0x00000000
        /*0080*/ 	.short	0x0001
        /*0082*/ 	.short	0x0020
        /*0084*/ 	.byte	0x00, 0xf0, 0x81, 0x00


	//----- nvinfo : EIATTR_KPARAM_INFO
	.align		4
.L_6175:
        /*0088*/ 	.byte	0x04, 0x17
        /*008a*/ 	.short	(.L_6177 - .L_6176)
.L_6176:
        /*008c*/ 	.word	0x00000000
        /*0090*/ 	.short	0x0000
        /*0092*/ 	.short	0x0000
        /*0094*/ 	.byte	0x00, 0xf0, 0x81, 0x00


	//----- nvinfo : EIATTR_SPARSE_MMA_MASK
	.align		4
.L_6177:
        /*0098*/ 	.byte	0x03, 0x50
        /*009a*/ 	.short	0x0000


	//----- nvinfo : EIATTR_MAXREG_COUNT
	.align		4
        /*009c*/ 	.byte	0x03, 0x1b
        /*009e*/ 	.short	0x00ff


	//----- nvinfo : EIATTR_MERCURY_ISA_VERSION
	.align		4
        /*00a0*/ 	.byte	0x03, 0x5f
        /*00a2*/ 	.short	0x0101


	//----- nvinfo : EIATTR_VRC_CTA_INIT_COUNT
	.align		4
        /*00a4*/ 	.byte	0x02, 0x4a
	.zero		1
	.zero		1


	//----- nvinfo : EIATTR_EXIT_INSTR_OFFSETS
	.align		4
        /*00a8*/ 	.byte	0x04, 0x1c
        /*00aa*/ 	.short	(.L_6179 - .L_6178)


	//   ....[0]....
.L_6178:
        /*00ac*/ 	.word	0x00000040


	//   ....[1]....
        /*00b0*/ 	.word	0x00000310


	//   ....[2]....
        /*00b4*/ 	.word	0x00000840


	//----- nvinfo : EIATTR_CRS_STACK_SIZE
	.align		4
.L_6179:
        /*00b8*/ 	.byte	0x04, 0x1e
        /*00ba*/ 	.short	(.L_6181 - .L_6180)
.L_6180:
        /*00bc*/ 	.word	0x00000000


	//----- nvinfo : EIATTR_CBANK_PARAM_SIZE
	.align		4
.L_6181:
        /*00c0*/ 	.byte	0x03, 0x19
        /*00c2*/ 	.short	0x00b8


	//----- nvinfo : EIATTR_PARAM_CBANK
	.align		4
        /*00c4*/ 	.byte	0x04, 0x0a
        /*00c6*/ 	.short	(.L_6183 - .L_6182)
	.align		4
.L_6182:
        /*00c8*/ 	.word	index@(.nv.constant0._ZN2at6native32batch_norm_backward_elemt_kernelIdddiEEvNS_27GenericPackedTensorAccessorIT_Lm3ENS_16DefaultPtrTraitsET2_EES6_NS2_IT1_Lm1ES4_S5_EES8_NS2_IT0_Lm1ES4_S5_EES8_S8_S6_S7_)
        /*00cc*/ 	.short	0x0380
        /*00ce*/ 	.short	0x00b8


	//----- nvinfo : EIATTR_SW_WAR
	.align		4
.L_6183:
        /*00d0*/ 	.byte	0x04, 0x36
        /*00d2*/ 	.short	(.L_6185 - .L_6184)
.L_6184:
        /*00d4*/ 	.word	0x00000008
.L_6185:


//--------------------- .nv.info._ZN2at6native18elementwise_kernelILi128ELi4EZNS0_15gpu_kernel_implIZZZNS0_49_GLOBAL__N__b919a28f_16_Normalization_cu_5c38458722batch_norm_elementwiseERKNS_6TensorES6_RKSt8optionalIS4_ESA_S6_S6_ENKUlvE0_clEvENKUlvE2_clEvEUlN3c104HalfEffffE_EEvRNS_18TensorIteratorBaseERKT_EUliE_EEviT1_ --------------------------
	.section	.nv.info._ZN2at6native18elementwise_kernelILi128ELi4EZNS0_15gpu_kernel_implIZZZNS0_49_GLOBAL__N__b919a28f_16_Normalization_cu_5c38458722batch_norm_elementwiseERKNS_6TensorES6_RKSt8optionalIS4_ESA_S6_S6_ENKUlvE0_clEvENKUlvE2_clEvEUlN3c104HalfEffffE_EEvRNS_18TensorIteratorBaseERKT_EUliE_EEviT1_,"",@"SHT_CUDA_INFO"
	.sectionflags	@""
	.align	4


	//----- nvinfo : EIATTR_CUDA_API_VERSION
	.align		4
        /*0000*/ 	.byte	0x04, 0x37
        /*0002*/ 	.short	(.L_6187 - .L_6186)
.L_6186:
        /*0004*/ 	.word	0x00000082


	//----- nvinfo : EIATTR_KPARAM_INFO
	.align		4
.L_6187:
        /*0008*/ 	.byte	0x04, 0x17
        /*000a*/ 	.short	(.L_6189 - .L_6188)
.L_6188:
        /*000c*/ 	.word	0x00000000
        /*0010*/ 	.short	0x0001
        /*0012*/ 	.short	0x0008
        /*0014*/ 	.byte	0x00, 0xf0, 0x21, 0x0f


	//----- nvinfo : EIATTR_KPARAM_INFO
	.align		4
.L_6189:
        /*0018*/ 	.byte	0x04, 0x17
        /*001a*/ 	.short	(.L_6191 - .L_6190)
.L_6190:
        /*001c*/ 	.word	0x00000000
        /*0020*/ 	.short	0x0000
        /*0022*/ 	.short	0x0000
        /*0024*/ 	.byte	0x00, 0xf0, 0x11, 0x00


	//----- nvinfo : EIATTR_SPARSE_MMA_MASK
	.align		4
.L_6191:
        /*0028*/ 	.byte	0x03, 0x50
        /*002a*/ 	.short	0x0000


	//----- nvinfo : EIATTR_MAXREG_COUNT
	.align		4
        /*002c*/ 	.byte	0x03, 0x1b
        /*002e*/ 	.short	0x0080


	//----- nvinfo : EIATTR_EXTERNS
	.align		4
        /*0030*/ 	.byte	0x04, 0x0f
        /*0032*/ 	.short	(.L_6193 - .L_6192)


	//   ....[0]....
	.align		4
.L_6192:
        /*0034*/ 	.word	index@(__assertfail)


	//----- nvinfo : EIATTR_MERCURY_ISA_VERSION
	.align		4
.L_6193:
        /*0038*/ 	.byte	0x03, 0x5f
        /*003a*/ 	.short	0x0101


	//----- nvinfo : EIATTR_VRC_CTA_INIT_COUNT
	.align		4
        /*003c*/ 	.byte	0x02, 0x4a
	.zero		1
	.zero		1


	//----- nvinfo : EIATTR_SYSCALL_OFFSETS
	.align		4
        /*0040*/ 	.byte	0x04, 0x46
        /*0042*/ 	.short	(.L_6195 - .L_6194)


	//   ....[0]....
.L_6194:
        /*0044*/ 	.word	0x00002b90


	//   ....[1]....
        /*0048*/ 	.word	0x00003a70


	//   ....[2]....
        /*004c*/ 	.word	0x000048e0


	//   ....[3]....
        /*0050*/ 	.word	0x00005750


	//   ....[4]....
        /*0054*/ 	.word	0x000065c0


	//   ....[5]....
        /*0058*/ 	.word	0x000074b0


	//   ....[6]....
        /*005c*/ 	.word	0x0000a1a0


	//   ....[7]....
        /*0060*/ 	.word	0x0000b040


	//   ....[8]....
        /*0064*/ 	.word	0x0000beb0


	//   ....[9]....
        /*0068*/ 	.word	0x0000cd20


	//   ....[10]....
        /*006c*/ 	.word	0x0000db90


	//   ....[11]....
        /*0070*/ 	.word	0x0000e8e0


	//   ....[12]....
        /*0074*/ 	.word	0x000116e0


	//   ....[13]....
        /*0078*/ 	.word	0x00012580


	//   ....[14]....
        /*007c*/ 	.word	0x000133f0


	//   ....[15]....
        /*0080*/ 	.word	0x00014260


	//   ....[16]....
        /*0084*/ 	.word	0x000150d0


	//   ....[17]....
        /*0088*/ 	.word	0x00015e20


	//   ....[18]....
        /*008c*/ 	.word	0x00018c30


	//   ....[19]....
        /*0090*/ 	.word	0x00019ad0


	//   ....[20]....
        /*0094*/ 	.word	0x0001a940


	//   ....[21]....
        /*0098*/ 	.word	0x0001b7b0


	//   ....[22]....
        /*009c*/ 	.word	0x0001c620


	//   ....[23]....
        /*00a0*/ 	.word	0x0001d340


	//----- nvinfo : EIATTR_EXIT_INSTR_OFFSETS
	.align		4
.L_6195:
        /*00a4*/ 	.byte	0x04, 0x1c
        /*00a6*/ 	.short	(.L_6197 - .L_6196)


	//   ....[0]....
.L_6196:
        /*00a8*/ 	.word	0x00016100


	//   ....[1]....
        /*00ac*/ 	.word	0x0001c7e0


	//   ....[2]....
        /*00b0*/ 	.word	0x0001c820


	//   ....[3]....
        /*00b4*/ 	.word	0x0001c8c0


	//   ....[4]....
        /*00b8*/ 	.word	0x0001c900


	//   ....[5]....
        /*00bc*/ 	.word	0x0001c940


	//   ....[6]....
        /*00c0*/ 	.word	0x0001c9d0


	//   ....[7]....
        /*00c4*/ 	.word	0x0001c9f0


	//   ....[8]....
        /*00c8*/ 	.word	0x0001ca90


	//   ....[9]....
        /*00cc*/ 	.word	0x0001cae0


	//   ....[10]....
        /*00d0*/ 	.word	0x0001cb30


	//   ....[11]....
        /*00d4*/ 	.word	0x0001cc10


	//   ....[12]....
        /*00d8*/ 	.word	0x0001cd80


	//   ....[13]....
        /*00dc*/ 	.word	0x0001cef0


	//   ....[14]....
        /*00e0*/ 	.word	0x0001d050


	//   ....[15]....
        /*00e4*/ 	.word	0x0001d090


	//   ....[16]....
        /*00e8*/ 	.word	0x0001d0d0


	//   ....[17]....
        /*00ec*/ 	.word	0x0001d180


	//   ....[18]....
        /*00f0*/ 	.word	0x0001d1e0


	//   ....[19]....
        /*00f4*/ 	.word	0x0001d350


	//   ....[20]....
        /*00f8*/ 	.word	0x0001d460


	//   ....[21]....
        /*00fc*/ 	.word	0x0001d5a0


	//   ....[22]....
        /*0100*/ 	.word	0x0001d5e0


	//----- nvinfo : EIATTR_MAX_THREADS
	.align		4
.L_6197:
        /*0104*/ 	.byte	0x04, 0x05
        /*0106*/ 	.short	(.L_6199 - .L_6198)
.L_6198:
        /*0108*/ 	.word	0x00000080
        /*010c*/ 	.word	0x00000001
        /*0110*/ 	.word	0x00000001


	//----- nvinfo : EIATTR_CRS_STACK_SIZE
	.align		4
.L_6199:
        /*0114*/ 	.byte	0x04, 0x1e
        /*0116*/ 	.short	(.L_6201 - .L_6200)
.L_6200:
        /*0118*/ 	.word	0x00000000


	//----- nvinfo : EIATTR_CBANK_PARAM_SIZE
	.align		4
.L_6201:
        /*011c*/ 	.byte	0x03, 0x19
        /*011e*/ 	.short	0x03d0


	//----- nvinfo : EIATTR_PARAM_CBANK
	.align		4
        /*0120*/ 	.byte	0x04, 0x0a
        /*0122*/ 	.short	(.L_6203 - .L_6202)
	.align		4
.L_6202:
        /*0124*/ 	.word	index@(.nv.constant0._ZN2at6native18elementwise_kernelILi128ELi4EZNS0_15gpu_kernel_implIZZZNS0_49_GLOBAL__N__b919a28f_16_Normalization_cu_5c38458722batch_norm_elementwiseERKNS_6TensorES6_RKSt8optionalIS4_ESA_S6_S6_ENKUlvE0_clEvENKUlvE2_clEvEUlN3c104HalfEffffE_EEvRNS_18TensorIteratorBaseERKT_EUliE_EEviT1_)
        /*0128*/ 	.short	0x0380
        /*012a*/ 	.short	0x03d0


	//----- nvinfo : EIATTR_SW_WAR
	.align		4
.L_6203:
        /*012c*/ 	.byte	0x04, 0x36
        /*012e*/ 	.short	(.L_6205 - .L_6204)
.L_6204:
        /*0130*/ 	.word	0x00000008
.L_6205:


//--------------------- .nv.info._ZN2at6native27unrolled_elementwise_kernelIZZZNS0_49_GLOBAL__N__b919a28f_16_Normalization_cu_5c38458722batch_norm_elementwiseERKNS_6TensorES5_RKSt8optionalIS3_ES9_S5_S5_ENKUlvE0_clEvENKUlvE2_clEvEUlN3c104HalfEffffE_St5arrayIPcLm6EELi4E23TrivialOffsetCalculatorILi5EjESI_ILi1EjENS0_6memory12LoadWithCastILi5EEENSL_13StoreWithCastILi1EEEEEviT_T0_T2_T3_T4_T5_ --------------------------
	.section	.nv.info._ZN2at6native27unrolled_elementwise_kernelIZZZNS0_49_GLOBAL__N__b919a28f_16_Normalization_cu_5c38458722batch_norm_elementwiseERKNS_6TensorES5_RKSt8optionalIS3_ES9_S5_S5_ENKUlvE0_clEvENKUlvE2_clEvEUlN3c104HalfEffffE_St5arrayIPcLm6EELi4E23TrivialOffsetCalculatorILi5EjESI_ILi1EjENS0_6memory12LoadWithCastILi5EEENSL_13StoreWithCastILi1EEEEEviT_T0_T2_T3_T4_T5_,"",@"SHT_CUDA_INFO"
	.sectionflags	@""
	.align	4


	//----- nvinfo : EIATTR_CUDA_API_VERSION
	.align		4
        /*0000*/ 	.byte	0x04, 0x37
        /*0002*/ 	.short	(.L_6207 - .L_6206)
.L_6206:
        /*0004*/ 	.word	0x00000082


	//----- nvinfo : EIATTR_KPARAM_INFO
	.align		4
.L_6207:
        /*0008*/ 	.byte	0x04, 0x17
        /*000a*/ 	.short	(.L_6209 - .L_6208)
.L_6208:
        /*000c*/ 	.word	0x00000000
        /*0010*/ 	.short	0x0006
        /*0012*/ 	.short	0x0058
        /*0014*/ 	.byte	0x00, 0xf0, 0x21, 0x00


	//----- nvinfo : EIATTR_KPARAM_INFO
	.align		4
.L_6209:
        /*0018*/ 	.byte	0x04, 0x17
        /*001a*/ 	.short	(.L_6211 - .L_6210)
.L_6210:
        /*001c*/ 	.word	0x00000000
        /*0020*/ 	.short	0x0005
        /*0022*/ 	.short	0x003c
        /*0024*/ 	.byte	0x00, 0xf0, 0x71, 0x00


	//----- nvinfo : EIATTR_KPARAM_INFO
	.align		4
.L_6211:
        /*0028*/ 	.byte	0x04, 0x17
        /*002a*/ 	.short	(.L_6213 - .L_6212)
.L_6212:
        /*002c*/ 	.word	0x00000000
        /*0030*/ 	.short	0x0004
        /*0032*/ 	.short	0x0039
        /*0034*/ 	.byte	0x00, 0xf0, 0x05, 0x00


	//----- nvinfo : EIATTR_KPARAM_INFO
	.align		4
.L_6213:
        /*0038*/ 	.byte	0x04, 0x17
        /*003a*/ 	.short	(.L_6215 - .L_6214)
.L_6214:
        /*003c*/ 	.word	0x00000000
        /*0040*/ 	.short	0x0003
        /*0042*/ 	.short	0x0038
        /*0044*/ 	.byte	0x00, 0xf0, 0x05, 0x00


	//----- nvinfo : EIATTR_KPARAM_INFO
	.align		4
.L_6215:
        /*0048*/ 	.byte	0x04, 0x17
        /*004a*/ 	.short	(.L_6217 - .L_6216)
.L_6216:
        /*004c*/ 	.word	0x00000000
        /*0050*/ 	.short	0x0002
        /*0052*/ 	.short	0x0008
        /*0054*/ 	.byte	0x00, 0xf0, 0xc1, 0x00


	//----- nvinfo : EIATTR_KPARAM_INFO
	.align		4
.L_6217:
        /*0058*/ 	.byte	0x04, 0x17
        /*005a*/ 	.short	(.L_6219 - .L_6218)
.L_6218:
        /*005c*/ 	.word	0x00000000
        /*0060*/ 	.short	0x0001
        /*0062*/ 	.short	0x0004
        /*0064*/ 	.byte	0x00, 0xf0, 0x05, 0x00


	//----- nvinfo : EIATTR_KPARAM_INFO
	.align		4
.L_6219:
        /*0068*/ 	.byte	0x04, 0x17
        /*006a*/ 	.short	(.L_6221 - .L_6220)
.L_6220:
        /*006c*/ 	.word	0x00000000
        /*0070*/ 	.short	0x0000
        /*0072*/ 	.short	0x0000
        /*0074*/ 	.byte	0x00, 0xf0, 0x11, 0x00


	//----- nvinfo : EIATTR_SPARSE_MMA_MASK
	.align		4
.L_6221:
        /*0078*/ 	.byte	0x03, 0x50
        /*007a*/ 	.short	0x0000


	//----- nvinfo : EIATTR_MAXREG_COUNT
	.align		4
        /*007c*/ 	.byte	0x03, 0x1b
        /*007e*/ 	.short	0x00ff


	//----- nvinfo : EIATTR_EXTERNS
	.align		4
        /*0080*/ 	.byte	0x04, 0x0f
        /*0082*/ 	.short	(.L_6223 - .L_6222)


	//   ....[0]....
	.align		4
.L_6222:
        /*0084*/ 	.word	index@(__assertfail)


	//----- nvinfo : EIATTR_MERCURY_ISA_VERSION
	.align		4
.L_6223:
        /*0088*/ 	.byte	0x03, 0x5f
        /*008a*/ 	.short	0x0101


	//----- nvinfo : EIATTR_VRC_CTA_INIT_COUNT
	.align		4
        /*008c*/ 	.byte	0x02, 0x4a
	.zero		1
	.zero		1


	//----- nvinfo : EIATTR_SYSCALL_OFFSETS
	.align		4
        /*0090*/ 	.byte	0x04, 0x46
        /*0092*/ 	.short	(.L_6225 - .L_6224)


	//   ....[0]....
.L_6224:
        /*0094*/ 	.word	0x000010e0


	//   ....[1]....
        /*0098*/ 	.word	0x00001ff0


	//   ....[2]....
        /*009c*/ 	.word	0x00002e80


	//   ....[3]....
        /*00a0*/ 	.word	0x00003d20


	//   ....[4]....
        /*00a4*/ 	.word	0x00004bc0


	//   ....[5]....
        /*00a8*/ 	.word	0x00005db0


	//   ....[6]....
        /*00ac*/ 	.word	0x00006c70


	//   ....[7]....
        /*00b0*/ 	.word	0x00007b10


	//   ....[8]....
        /*00b4*/ 	.word	0x000089a0


	//   ....[9]....
        /*00b8*/ 	.word	0x00009830


	//   ....[10]....
        /*00bc*/ 	.word	0x0000a9b0


	//   ....[11]....
        /*00c0*/ 	.word	0x0000b880


	//   ....[12]....
        /*00c4*/ 	.word	0x0000c710


	//   ....[13]....
        /*00c8*/ 	.word	0x0000d5b0


	//   ....[14]....
        /*00cc*/ 	.word	0x0000e450


	//   ....[15]....
        /*00d0*/ 	.word	0x0000f5d0


	//   ....[16]....
        /*00d4*/ 	.word	0x000104a0


	//   ....[17]....
        /*00d8*/ 	.word	0x00011350


	//   ....[18]....
        /*00dc*/ 	.word	0x00012200


	//   ....[19]....
        /*00e0*/ 	.word	0x00013070


	//   ....[20]....
        /*00e4*/ 	.word	0x000141e0


	//   ....[21]....
        /*00e8*/ 	.word	0x000150a0


	//   ....[22]....
        /*00ec*/ 	.word	0x00016020


	//   ....[23]....
        /*00f0*/ 	.word	0x00016fa0


	//----- nvinfo : EIATTR_EXIT_INSTR_OFFSETS
	.align		4
.L_6225:
        /*00f4*/ 	.byte	0x04, 0x1c
        /*00f6*/ 	.short	(.L_6227 - .L_6226)


	//   ....[0]....
.L_6226:
        /*00f8*/ 	.word	0x000162f0


	//   ....[1]....
        /*00fc*/ 	.word	0x00016440


	//   ....[2]....
        /*0100*/ 	.word	0x00016480


	//   ....[3]....
        /*0104*/ 	.word	0x00016520


	//   ....[4]....
        /*0108*/ 	.word	0x00016560


	//   ....[5]....
        /*010c*/ 	.word	0x000165a0


	//   ....[6]....
        /*0110*/ 	.word	0x00016630


	//   ....[7]....
        /*0114*/ 	.word	0x00016650


	//   ....[8]....
        /*0118*/ 	.word	0x000166f0


	//   ....[9]....
        /*011c*/ 	.word	0x00016740


	//   ....[10]....
        /*0120*/ 	.word	0x00016790


	//   ....[11]....
        /*0124*/ 	.word	0x00016870


	//   ....[12]....
        /*0128*/ 	.word	0x000169e0


	//   ....[13]....
        /*012c*/ 	.word	0x00016b50


	//   ....[14]....
        /*0130*/ 	.word	0x00016cb0


	//   ....[15]....
        /*0134*/ 	.word	0x00016cf0


	//   ....[16]....
        /*0138*/ 	.word	0x00016d30


	//   ....[17]....
        /*013c*/ 	.word	0x00016de0


	//   ....[18]....
        /*0140*/ 	.word	0x00016e40


	//   ....[19]....
        /*0144*/ 	.word	0x00016fb0


	//   ....[20]....
        /*0148*/ 	.word	0x000170c0


	//   ....[21]....
        /*014c*/ 	.word	0x00017200


	//   ....[22]....
        /*0150*/ 	.word	0x00017240


	//----- nvinfo : EIATTR_MAX_THREADS
	.align		4
.L_6227:
        /*0154*/ 	.byte	0x04, 0x05
        /*0156*/ 	.short	(.L_6229 - .L_6228)
.L_6228:
        /*0158*/ 	.word	0x00000080
        /*015c*/ 	.word	0x00000001
        /*0160*/ 	.word	0x00000001


	//----- nvinfo : EIATTR_CRS_STACK_SIZE
	.align		4
.L_6229:
        /*0164*/ 	.byte	0x04, 0x1e
        /*0166*/ 	.short	(.L_6231 - .L_6230)
.L_6230:
        /*0168*/ 	.word	0x00000000


	//----- nvinfo : EIATTR_CBANK_PARAM_SIZE
	.align		4
.L_6231:
        /*016c*/ 	.byte	0x03, 0x19
        /*016e*/ 	.short	0x0060


	//----- nvinfo : EIATTR_PARAM_CBANK
	.align		4
        /*0170*/ 	.byte	0x04, 0x0a
        /*0172*/ 	.short	(.L_6233 - .L_6232)
	.align		4
.L_6232:
        /*0174*/ 	.word	index@(.nv.constant0._ZN2at6native27unrolled_elementwise_kernelIZZZNS0_49_GLOBAL__N__b919a28f_16_Normalization_cu_5c38458722batch_norm_elementwiseERKNS_6TensorES5_RKSt8optionalIS3_ES9_S5_S5_ENKUlvE0_clEvENKUlvE2_clEvEUlN3c104HalfEffffE_St5arrayIPcLm6EELi4E23TrivialOffsetCalculatorILi5EjESI_ILi1EjENS0_6memory12LoadWithCastILi5EEENSL_13StoreWithCastILi1EEEEEviT_T0_T2_T3_T4_T5_)
        /*0178*/ 	.short	0x0380
        /*017a*/ 	.short	0x0060


	//----- nvinfo : EIATTR_SW_WAR
	.align		4
.L_6233:
        /*017c*/ 	.byte	0x04, 0x36
        /*017e*/ 	.short	(.L_6235 - .L_6234)
.L_6234:
        /*0180*/ 	.word	0x00000008
.L_6235:


//--------------------- .nv.info._ZN2at6native18elementwise_kernelILi128ELi4EZNS0_22gpu_kernel_impl_nocastIZZZNS0_49_GLOBAL__N__b919a28f_16_Normalization_cu_5c38458722batch_norm_elementwiseERKNS_6TensorES6_RKSt8optionalIS4_ESA_S6_S6_ENKUlvE0_clEvENKUlvE2_clEvEUlN3c104HalfEffffE_EEvRNS_18TensorIteratorBaseERKT_EUliE_EEviT1_ --------------------------
	.section	.nv.info._ZN2at6native18elementwise_kernelILi128ELi4EZNS0_22gpu_kernel_impl_nocastIZZZNS0_49_GLOBAL__N__b919a28f_16_Normalization_cu_5c38458722batch_norm_elementwiseERKNS_6TensorES6_RKSt8optionalIS4_ESA_S6_S6_ENKUlvE0_clEvENKUlvE2_clEvEUlN3c104HalfEffffE_EEvRNS_18TensorIteratorBaseERKT_EUliE_EEviT1_,"",@"SHT_CUDA_INFO"
	.sectionflags	@""
	.align	4


	//----- nvinfo : EIATTR_CUDA_API_VERSION
	.align		4
        /*0000*/ 	.byte	0x04, 0x37
        /*0002*/ 	.short	(.L_6237 - .L_6236)
.L_6236:
        /*0004*/ 	.word	0x00000082


	//----- nvinfo : EIATTR_KPARAM_INFO
	.align		4
.L_6237:
        /*0008*/ 	.byte	0x04, 0x17
        /*000a*/ 	.short	(.L_6239 - .L_6238)
.L_6238:
        /*000c*/ 	.word	0x00000000
        /*0010*/ 	.short	0x0001
        /*0012*/ 	.short	0x0008
        /*0014*/ 	.byte	0x00, 0xf0, 0x21, 0x0f


	//----- nvinfo : EIATTR_KPARAM_INFO
	.align		4
.L_6239:
        /*0018*/ 	.byte	0x04, 0x17
        /*001a*/ 	.short	(.L_6241 - .L_6240)
.L_6240:
        /*001c*/ 	.word	0x00000000
        /*0020*/ 	.short	0x0000
        /*0022*/ 	.short	0x0000
        /*0024*/ 	.byte	0x00, 0xf0, 0x11, 0x00


	//----- nvinfo : EIATTR_SPARSE_MMA_MASK
	.align		4
.L_6241:
        /*0028*/ 	.byte	0x03, 0x50
        /*002a*/ 	.short	0x0000


	//----- nvinfo : EIATTR_MAXREG_COUNT
	.align		4
        /*002c*/ 	.byte	0x03, 0x1b
        /*002e*/ 	.short	0x0080


	//----- nvinfo : EIATTR_MERCURY_ISA_VERSION
	.align		4
        /*0030*/ 	.byte	0x03, 0x5f
        /*0032*/ 	.short	0x0101


	//----- nvinfo : EIATTR_VRC_CTA_INIT_COUNT
	.align		4
        /*0034*/ 	.byte	0x02, 0x4a
	.zero		1
	.zero		1


	//----- nvinfo : EIATTR_EXIT_INSTR_OFFSETS
	.align		4
        /*0038*/ 	.byte	0x04, 0x1c
        /*003a*/ 	.short	(.L_6243 - .L_6242)


	//   ....[0]....
.L_6242:
        /*003c*/ 	.word	0x000004e0


	//   ....[1]....
        /*0040*/ 	.word	0x00000600


	//   ....[2]....
        /*0044*/ 	.word	0x00005bc0


	//   ....[3]....
        /*0048*/ 	.word	0x000077f0


	//----- nvinfo : EIATTR_MAX_THREADS
	.align		4
.L_6243:
        /*004c*/ 	.byte	0x04, 0x05
        /*004e*/ 	.short	(.L_6245 - .L_6244)
.L_6244:
        /*0050*/ 	.word	0x00000080
        /*0054*/ 	.word	0x00000001
        /*0058*/ 	.word	0x00000001


	//----- nvinfo : EIATTR_CRS_STACK_SIZE
	.align		4
.L_6245:
        /*005c*/ 	.byte	0x04, 0x1e
        /*005e*/ 	.short	(.L_6247 - .L_6246)
.L_6246:
        /*0060*/ 	.word	0x00000000


	//----- nvinfo : EIATTR_CBANK_PARAM_SIZE
	.align		4
.L_6247:
        /*0064*/ 	.byte	0x03, 0x19
        /*0066*/ 	.short	0x03d0


	//----- nvinfo : EIATTR_PARAM_CBANK
	.align		4
        /*0068*/ 	.byte	0x04, 0x0a
        /*006a*/ 	.short	(.L_6249 - .L_6248)
	.align		4
.L_6248:
        /*006c*/ 	.word	index@(.nv.constant0._ZN2at6native18elementwise_kernelILi128ELi4EZNS0_22gpu_kernel_impl_nocastIZZZNS0_49_GLOBAL__N__b919a28f_16_Normalization_cu_5c38458722batch_norm_elementwiseERKNS_6TensorES6_RKSt8optionalIS4_ESA_S6_S6_ENKUlvE0_clEvENKUlvE2_clEvEUlN3c104HalfEffffE_EEvRNS_18TensorIteratorBaseERKT_EUliE_EEviT1_)
        /*0070*/ 	.short	0x0380
        /*0072*/ 	.short	0x03d0


	//----- nvinfo : EIATTR_SW_WAR
	.align		4
.L_6249:
        /*0074*/ 	.byte	0x04, 0x36
        /*0076*/ 	.short	(.L_6251 - .L_6250)
.L_6250:
        /*0078*/ 	.word	0x00000008
.L_6251:


//--------------------- .nv.info._ZN2at6native27unrolled_elementwise_kernelIZZZNS0_49_GLOBAL__N__b919a28f_16_Normalization_cu_5c38458722batch_norm_elementwiseERKNS_6TensorES5_RKSt8optionalIS3_ES9_S5_S5_ENKUlvE0_clEvENKUlvE2_clEvEUlN3c104HalfEffffE_St5arrayIPcLm6EELi4E23TrivialOffsetCalculatorILi5EjESI_ILi1EjENS0_6memory15LoadWithoutCastENSL_16StoreWithoutCastEEEviT_T0_T2_T3_T4_T5_ --------------------------
	.section	.nv.info._ZN2at6native27unrolled_elementwise_kernelIZZZNS0_49_GLOBAL__N__b919a28f_16_Normalization_cu_5c38458722batch_norm_elementwiseERKNS_6TensorES5_RKSt8optionalIS3_ES9_S5_S5_ENKUlvE0_clEvENKUlvE2_clEvEUlN3c104HalfEffffE_St5arrayIPcLm6EELi4E23TrivialOffsetCalculatorILi5EjESI_ILi1EjENS0_6memory15LoadWithoutCastENSL_16StoreWithoutCastEEEviT_T0_T2_T3_T4_T5_,"",@"SHT_CUDA_INFO"
	.sectionflags	@""
	.align	4


	//----- nvinfo : EIATTR_CUDA_API_VERSION
	.align		4
        /*0000*/ 	.byte	0x04, 0x37
        /*0002*/ 	.short	(.L_6253 - .L_6252)
.L_6252:
        /*0004*/ 	.word	0x00000082


	//----- nvinfo : EIATTR_KPARAM_INFO
	.align		4
.L_6253:
        /*0008*/ 	.byte	0x04, 0x17
        /*000a*/ 	.short	(.L_6255 - .L_6254)
.L_6254:
        /*000c*/ 	.word	0x00000000
        /*0010*/ 	.short	0x0006
        /*0012*/ 	.short	0x003b
        /*0014*/ 	.byte	0x00, 0xf0, 0x05, 0x00


	//----- nvinfo : EIATTR_KPARAM_INFO
	.align		4
.L_6255:
        /*0018*/ 	.byte	0x04, 0x17
        /*001a*/ 	.short	(.L_6257 - .L_6256)
.L_6256:
        /*001c*/ 	.word	0x00000000
        /*0020*/ 	.short	0x0005
        /*0022*/ 	.short	0x003a
        /*0024*/ 	.byte	0x00, 0xf0, 0x05, 0x00


	//----- nvinfo : EIATTR_KPARAM_INFO
	.align		4
.L_6257:
        /*0028*/ 	.byte	0x04, 0x17
        /*002a*/ 	.short	(.L_6259 - .L_6258)
.L_6258:
        /*002c*/ 	.word	0x00000000
        /*0030*/ 	.short	0x0004
        /*0032*/ 	.short	0x0039
        /*0034*/ 	.byte	0x00, 0xf0, 0x05, 0x00


	//----- nvinfo : EIATTR_KPARAM_INFO
	.align		4
.L_6259:
        /*0038*/ 	.byte	0x04, 0x17
        /*003a*/ 	.short	(.L_6261 - .L_6260)
.L_6260:
        /*003c*/ 	.word	0x00000000
        /*0040*/ 	.short	0x0003
        /*0042*/ 	.short	0x0038
        /*0044*/ 	.byte	0x00, 0xf0, 0x05, 0x00


	//----- nvinfo : EIATTR_KPARAM_INFO
	.align		4
.L_6261:
        /*0048*/ 	.byte	0x04, 0x17
        /*004a*/ 	.short	(.L_6263 - .L_6262)
.L_6262:
        /*004c*/ 	.word	0x00000000
        /*0050*/ 	.short	0x0002
        /*0052*/ 	.short	0x0008
        /*0054*/ 	.byte	0x00, 0xf0, 0xc1, 0x00


	//----- nvinfo : EIATTR_KPARAM_INFO
	.align		4
.L_6263:
        /*0058*/ 	.byte	0x04, 0x17
        /*005a*/ 	.short	(.L_6265 - .L_6264)
.L_6264:
        /*005c*/ 	.word	0x00000000
        /*0060*/ 	.short	0x0001
        /*0062*/ 	.short	0x0004
        /*0064*/ 	.byte	0x00, 0xf0, 0x05, 0x00


	//----- nvinfo : EIATTR_KPARAM_INFO
	.align		4
.L_6265:
        /*0068*/ 	.byte	0x04, 0x17
        /*006a*/ 	.short	(.L_6267 - .L_6266)
.L_6266:
        /*006c*/ 	.word	0x00000000
        /*0070*/ 	.short	0x0000
        /*0072*/ 	.short	0x0000
        /*0074*/ 	.byte	0x00, 0xf0, 0x11, 0x00


	//----- nvinfo : EIATTR_SPARSE_MMA_MASK
	.align		4
.L_6267:
        /*0078*/ 	.byte	0x03, 0x50
        /*007a*/ 	.short	0x0000


	//----- nvinfo : EIATTR_MAXREG_COUNT
	.align		4
        /*007c*/ 	.byte	0x03, 0x1b
        /*007e*/ 	.short	0x00ff


	//----- nvinfo : EIATTR_MERCURY_ISA_VERSION
	.align		4
        /*0080*/ 	.byte	0x03, 0x5f
        /*0082*/ 	.short	0x0101


	//----- nvinfo : EIATTR_VRC_CTA_INIT_COUNT
	.align		4
        /*0084*/ 	.byte	0x02, 0x4a
	.zero		1
	.zero		1


	//----- nvinfo : EIATTR_EXIT_INSTR_OFFSETS
	.align		4
        /*0088*/ 	.byte	0x04, 0x1c
        /*008a*/ 	.short	(.L_6269 - .L_6268)


	//   ....[0]....
.L_6268:
        /*008c*/ 	.word	0x000008a0


	//   ....[1]....
        /*0090*/ 	.word	0x00000940


	//----- nvinfo : EIATTR_MAX_THREADS
	.align		4
.L_6269:
        /*0094*/ 	.byte	0x04, 0x05
        /*0096*/ 	.short	(.L_6271 - .L_6270)
.L_6270:
        /*0098*/ 	.word	0x00000080
        /*009c*/ 	.word	0x00000001
        /*00a0*/ 	.word	0x00000001


	//----- nvinfo : EIATTR_CRS_STACK_SIZE
	.align		4
.L_6271:
        /*00a4*/ 	.byte	0x04, 0x1e
        /*00a6*/ 	.short	(.L_6273 - .L_6272)
.L_6272:
        /*00a8*/ 	.word	0x00000000


	//----- nvinfo : EIATTR_CBANK_PARAM_SIZE
	.align		4
.L_6273:
        /*00ac*/ 	.byte	0x03, 0x19
        /*00ae*/ 	.short	0x003c


	//----- nvinfo : EIATTR_PARAM_CBANK
	.align		4
        /*00b0*/ 	.byte	0x04, 0x0a
        /*00b2*/ 	.short	(.L_6275 - .L_6274)
	.align		4
.L_6274:
        /*00b4*/ 	.word	index@(.nv.constant0._ZN2at6native27unrolled_elementwise_kernelIZZZNS0_49_GLOBAL__N__b919a28f_16_Normalization_cu_5c38458722batch_norm_elementwiseERKNS_6TensorES5_RKSt8optionalIS3_ES9_S5_S5_ENKUlvE0_clEvENKUlvE2_clEvEUlN3c104HalfEffffE_St5arrayIPcLm6EELi4E23TrivialOffsetCalculatorILi5EjESI_ILi1EjENS0_6memory15LoadWithoutCastENSL_16StoreWithoutCastEEEviT_T0_T2_T3_T4_T5_)
        /*00b8*/ 	.short	0x0380
        /*00ba*/ 	.short	0x003c


	//----- nvinfo : EIATTR_SW_WAR
	.align		4
.L_6275:
        /*00bc*/ 	.byte	0x04, 0x36
        /*00be*/ 	.short	(.L_6277 - .L_6276)
.L_6276:
        /*00c0*/ 	.word	0x00000008
.L_6277:


//--------------------- .nv.info._ZN2at6native29vectorized_elementwise_kernelILi2EZZZNS0_49_GLOBAL__N__b919a28f_16_Normalization_cu_5c38458722batch_norm_elementwiseERKNS_6TensorES5_RKSt8optionalIS3_ES9_S5_S5_ENKUlvE0_clEvENKUlvE2_clEvEUlN3c104HalfEffffE_St5arrayIPcLm6EEEEviT0_T1_ --------------------------
	.section	.nv.info._ZN2at6native29vectorized_elementwise_kernelILi2EZZZNS0_49_GLOBAL__N__b919a28f_16_Normalization_cu_5c38458722batch_norm_elementwiseERKNS_6TensorES5_RKSt8optionalIS3_ES9_S5_S5_ENKUlvE0_clEvENKUlvE2_clEvEUlN3c104HalfEffffE_St5arrayIPcLm6EEEEviT0_T1_,"",@"SHT_CUDA_INFO"
	.sectionflags	@""
	.align	4


	//----- nvinfo : EIATTR_CUDA_API_VERSION
	.align		4
        /*0000*/ 	.byte	0x04, 0x37
        /*0002*/ 	.short	(.L_6279 - .L_6278)
.L_6278:
        /*0004*/ 	.word	0x00000082


	//----- nvinfo : EIATTR_KPARAM_INFO
	.align		4
.L_6279:
        /*0008*/ 	.byte	0x04, 0x17
        /*000a*/ 	.short	(.L_6281 - .L_6280)
.L_6280:
        /*000c*/ 	.word	0x00000000
        /*0010*/ 	.short	0x0002
        /*0012*/ 	.short	0x0008
        /*0014*/ 	.byte	0x00, 0xf0, 0xc1, 0x00


	//----- nvinfo : EIATTR_KPARAM_INFO
	.align		4
.L_6281:
        /*0018*/ 	.byte	0x04, 0x17
        /*001a*/ 	.short	(.L_6283 - .L_6282)
.L_6282:
        /*001c*/ 	.word	0x00000000
        /*0020*/ 	.short	0x0001
        /*0022*/ 	.short	0x0004
        /*0024*/ 	.byte	0x00, 0xf0, 0x05, 0x00


	//----- nvinfo : EIATTR_KPARAM_INFO
	.align		4
.L_6283:
        /*0028*/ 	.byte	0x04, 0x17
        /*002a*/ 	.short	(.L_6285 - .L_6284)
.L_6284:
        /*002c*/ 	.word	0x00000000
        /*0030*/ 	.short	0x0000
        /*0032*/ 	.short	0x0000
        /*0034*/ 	.byte	0x00, 0xf0, 0x11, 0x00


	//----- nvinfo : EIATTR_SPARSE_MMA_MASK
	.align		4
.L_6285:
        /*0038*/ 	.byte	0x03, 0x50
        /*003a*/ 	.short	0x0000


	//----- nvinfo : EIATTR_MAXREG_COUNT
	.align		4
        /*003c*/ 	.byte	0x03, 0x1b
        /*003e*/ 	.short	0x00ff


	//----- nvinfo : EIATTR_MERCURY_ISA_VERSION
	.align		4
        /*0040*/ 	.byte	0x03, 0x5f
        /*0042*/ 	.short	0x0101


	//----- nvinfo : EIATTR_VRC_CTA_INIT_COUNT
	.align		4
        /*0044*/ 	.byte	0x02, 0x4a
	.zero		1
	.zero		1


	//----- nvinfo : EIATTR_EXIT_INSTR_OFFSETS
	.align		4
        /*0048*/ 	.byte	0x04, 0x1c
        /*004a*/ 	.short	(.L_6287 - .L_6286)


	//   ....[0]....
.L_6286:
        /*004c*/ 	.word	0x00001230


	//   ....[1]....
        /*0050*/ 	.word	0x00001280


	//   ....[2]....
        /*0054*/ 	.word	0x00001780


	//----- nvinfo : EIATTR_MAX_THREADS
	.align		4
.L_6287:
        /*0058*/ 	.byte	0x04, 0x05
        /*005a*/ 	.short	(.L_6289 - .L_6288)
.L_6288:
        /*005c*/ 	.word	0x00000080
        /*0060*/ 	.word	0x00000001
        /*0064*/ 	.word	0x00000001


	//----- nvinfo : EIATTR_CRS_STACK_SIZE
	.align		4
.L_6289:
        /*0068*/ 	.byte	0x04, 0x1e
        /*006a*/ 	.short	(.L_6291 - .L_6290)
.L_6290:
        /*006c*/ 	.word	0x00000000


	//----- nvinfo : EIATTR_CBANK_PARAM_SIZE
	.align		4
.L_6291:
        /*0070*/ 	.byte	0x03, 0x19
        /*0072*/ 	.short	0x0038


	//----- nvinfo : EIATTR_PARAM_CBANK
	.align		4
        /*0074*/ 	.byte	0x04, 0x0a
        /*0076*/ 	.short	(.L_6293 - .L_6292)
	.align		4
.L_6292:
        /*0078*/ 	.word	index@(.nv.constant0._ZN2at6native29vectorized_elementwise_kernelILi2EZZZNS0_49_GLOBAL__N__b919a28f_16_Normalization_cu_5c38458722batch_norm_elementwiseERKNS_6TensorES5_RKSt8optionalIS3_ES9_S5_S5_ENKUlvE0_clEvENKUlvE2_clEvEUlN3c104HalfEffffE_St5arrayIPcLm6EEEEviT0_T1_)
        /*007c*/ 	.short	0x0380
        /*007e*/ 	.short	0x0038


	//----- nvinfo : EIATTR_SW_WAR
	.align		4
.L_6293:
        /*0080*/ 	.byte	0x04, 0x36
        /*0082*/ 	.short	(.L_6295 - .L_6294)
.L_6294:
        /*0084*/ 	.word	0x00000008
.L_6295:


//--------------------- .nv.info._ZN2at6native29vectorized_elementwise_kernelILi4EZZZNS0_49_GLOBAL__N__b919a28f_16_Normalization_cu_5c38458722batch_norm_elementwiseERKNS_6TensorES5_RKSt8optionalIS3_ES9_S5_S5_ENKUlvE0_clEvENKUlvE2_clEvEUlN3c104HalfEffffE_St5arrayIPcLm6EEEEviT0_T1_ --------------------------
	.section	.nv.info._ZN2at6native29vectorized_elementwise_kernelILi4EZZZNS0_49_GLOBAL__N__b919a28f_16_Normalization_cu_5c38458722batch_norm_elementwiseERKNS_6TensorES5_RKSt8optionalIS3_ES9_S5_S5_ENKUlvE0_clEvENKUlvE2_clEvEUlN3c104HalfEffffE_St5arrayIPcLm6EEEEviT0_T1_,"",@"SHT_CUDA_INFO"
	.sectionflags	@""
	.align	4


	//----- nvinfo : EIATTR_CUDA_API_VERSION
	.align		4
        /*0000*/ 	.byte	0x04, 0x37
        /*0002*/ 	.short	(.L_6297 - .L_6296)
.L_6296:
        /*0004*/ 	.word	0x00000082


	//----- nvinfo : EIATTR_KPARAM_INFO
	.align		4
.L_6297:
        /*0008*/ 	.byte	0x04, 0x17
        /*000a*/ 	.short	(.L_6299 - .L_6298)
.L_6298:
        /*000c*/ 	.word	0x00000000
        /*0010*/ 	.short	0x0002
        /*0012*/ 	.short	0x0008
        /*0014*/ 	.byte	0x00, 0xf0, 0xc1, 0x00


	//----- nvinfo : EIATTR_KPARAM_INFO
	.align		4
.L_6299:
        /*0018*/ 	.byte	0x04, 0x17
        /*001a*/ 	.short	(.L_6301 - .L_6300)
.L_6300:
        /*001c*/ 	.word	0x00000000
        /*0020*/ 	.short	0x0001
        /*0022*/ 	.short	0x0004
        /*0024*/ 	.byte	0x00, 0xf0, 0x05, 0x00


	//----- nvinfo : EIATTR_KPARAM_INFO
	.align		4
.L_6301:
        /*0028*/ 	.byte	0x04, 0x17
        /*002a*/ 	.short	(.L_6303 - .L_6302)
.L_6302:
        /*002c*/ 	.word	0x00000000
        /*0030*/ 	.short	0x0000
        /*0032*/ 	.short	0x0000
        /*0034*/ 	.byte	0x00, 0xf0, 0x11, 0x00


	//----- nvinfo : EIATTR_SPARSE_MMA_MASK
	.align		4
.L_6303:
        /*0038*/ 	.byte	0x03, 0x50
        /*003a*/ 	.short	0x0000


	//----- nvinfo : EIATTR_MAXREG_COUNT
	.align		4
        /*003c*/ 	.byte	0x03, 0x1b
        /*003e*/ 	.short	0x00ff


	//----- nvinfo : EIATTR_MERCURY_ISA_VERSION
	.align		4
        /*0040*/ 	.byte	0x03, 0x5f
        /*0042*/ 	.short	0x0101


	//----- nvinfo : EIATTR_VRC_CTA_INIT_COUNT
	.align		4
        /*0044*/ 	.byte	0x02, 0x4a
	.zero		1
	.zero		1


	//----- nvinfo : EIATTR_EXIT_INSTR_OFFSETS
	.align		4
        /*0048*/ 	.byte	0x04, 0x1c
        /*004a*/ 	.short	(.L_6305 - .L_6304)


	//   ....[0]....
.L_6304:
        /*004c*/ 	.word	0x00001230


	//   ....[1]....
        /*0050*/ 	.word	0x00001280


	//   ....[2]....
        /*0054*/ 	.word	0x000016c0


	//----- nvinfo : EIATTR_MAX_THREADS
	.align		4
.L_6305:
        /*0058*/ 	.byte	0x04, 0x05
        /*005a*/ 	.short	(.L_6307 - .L_6306)
.L_6306:
        /*005c*/ 	.word	0x00000080
        /*0060*/ 	.word	0x00000001
        /*0064*/ 	.word	0x00000001


	//----- nvinfo : EIATTR_CRS_STACK_SIZE
	.align		4
.L_6307:
        /*0068*/ 	.byte	0x04, 0x1e
        /*006a*/ 	.short	(.L_6309 - .L_6308)
.L_6308:
        /*006c*/ 	.word	0x00000000


	//----- nvinfo : EIATTR_CBANK_PARAM_SIZE
	.align		4
.L_6309:
        /*0070*/ 	.byte	0x03, 0x19
        /*0072*/ 	.short	0x0038


	//----- nvinfo : EIATTR_PARAM_CBANK
	.align		4
        /*0074*/ 	.byte	0x04, 0x0a
        /*0076*/ 	.short	(.L_6311 - .L_6310)
	.align		4
.L_6310:
        /*0078*/ 	.word	index@(.nv.constant0._ZN2at6native29vectorized_elementwise_kernelILi4EZZZNS0_49_GLOBAL__N__b919a28f_16_Normalization_cu_5c38458722batch_norm_elementwiseERKNS_6TensorES5_RKSt8optionalIS3_ES9_S5_S5_ENKUlvE0_clEvENKUlvE2_clEvEUlN3c104HalfEffffE_St5arrayIPcLm6EEEEviT0_T1_)
        /*007c*/ 	.short	0x0380
        /*007e*/ 	.short	0x0038


	//----- nvinfo : EIATTR_SW_WAR
	.align		4
.L_6311:
        /*0080*/ 	.byte	0x04, 0x36
        /*0082*/ 	.short	(.L_6313 - .L_6312)
.L_6312:
        /*0084*/ 	.word	0x00000008
.L_6313:


//--------------------- .nv.info._ZN2at6native29vectorized_elementwise_kernelILi8EZZZNS0_49_GLOBAL__N__b919a28f_16_Normalization_cu_5c38458722batch_norm_elementwiseERKNS_6TensorES5_RKSt8optionalIS3_ES9_S5_S5_ENKUlvE0_clEvENKUlvE2_clEvEUlN3c104HalfEffffE_St5arrayIPcLm6EEEEviT0_T1_ --------------------------
	.section	.nv.info._ZN2at6native29vectorized_elementwise_kernelILi8EZZZNS0_49_GLOBAL__N__b919a28f_16_Normalization_cu_5c38458722batch_norm_elementwiseERKNS_6TensorES5_RKSt8optionalIS3_ES9_S5_S5_ENKUlvE0_clEvENKUlvE2_clEvEUlN3c104HalfEffffE_St5arrayIPcLm6EEEEviT0_T1_,"",@"SHT_CUDA_INFO"
	.sectionflags	@""
	.align	4


	//----- nvinfo : EIATTR_CUDA_API_VERSION
	.align		4
        /*0000*/ 	.byte	0x04, 0x37
        /*0002*/ 	.short	(.L_6315 - .L_6314)
.L_6314:
        /*0004*/ 	.word	0x00000082


	//----- nvinfo : EIATTR_KPARAM_INFO
	.align		4
.L_6315:
        /*0008*/ 	.byte	0x04, 0x17
        /*000a*/ 	.short	(.L_6317 - .L_6316)
.L_6316:
        /*000c*/ 	.word	0x00000000
        /*0010*/ 	.short	0x0002
        /*0012*/ 	.short	0x0008
        /*0014*/ 	.byte	0x00, 0xf0, 0xc1, 0x00


	//----- nvinfo : EIATTR_KPARAM_INFO
	.align		4
.L_6317:
        /*0018*/ 	.byte	0x04, 0x17
        /*001a*/ 	.short	(.L_6319 - .L_6318)
.L_6318:
        /*001c*/ 	.word	0x00000000
        /*0020*/ 	.short	0x0001
        /*0022*/ 	.short	0x0004
        /*0024*/ 	.byte	0x00, 0xf0, 0x05, 0x00


	//----- nvinfo : EIATTR_KPARAM_INFO
	.align		4
.L_6319:
        /*0028*/ 	.byte	0x04, 0x17
        /*002a*/ 	.short	(.L_6321 - .L_6320)
.L_6320:
        /*002c*/ 	.word	0x00000000
        /*0030*/ 	.short	0x0000
        /*0032*/ 	.short	0x0000
        /*0034*/ 	.byte	0x00, 0xf0, 0x11, 0x00


	//----- nvinfo : EIATTR_SPARSE_MMA_MASK
	.align		4
.L_6321:
        /*0038*/ 	.byte	0x03, 0x50
        /*003a*/ 	.short	0x0000


	//----- nvinfo : EIATTR_MAXREG_COUNT
	.align		4
        /*003c*/ 	.byte	0x03, 0x1b
        /*003e*/ 	.short	0x00ff


	//----- nvinfo : EIATTR_MERCURY_ISA_VERSION
	.align		4
        /*0040*/ 	.byte	0x03, 0x5f
        /*0042*/ 	.short	0x0101


	//----- nvinfo : EIATTR_VRC_CTA_INIT_COUNT
	.align		4
        /*0044*/ 	.byte	0x02, 0x4a
	.zero		1
	.zero		1


	//----- nvinfo : EIATTR_EXIT_INSTR_OFFSETS
	.align		4
        /*0048*/ 	.byte	0x04, 0x1c
        /*004a*/ 	.short	(.L_6323 - .L_6322)


	//   ....[0]....
.L_6322:
        /*004c*/ 	.word	0x00000010


	//----- nvinfo : EIATTR_MAX_THREADS
	.align		4
.L_6323:
        /*0050*/ 	.byte	0x04, 0x05
        /*0052*/ 	.short	(.L_6325 - .L_6324)
.L_6324:
        /*0054*/ 	.word	0x00000080
        /*0058*/ 	.word	0x00000001
        /*005c*/ 	.word	0x00000001


	//----- nvinfo : EIATTR_CBANK_PARAM_SIZE
	.align		4
.L_6325:
        /*0060*/ 	.byte	0x03, 0x19
        /*0062*/ 	.short	0x0038


	//----- nvinfo : EIATTR_PARAM_CBANK
	.align		4
        /*0064*/ 	.byte	0x04, 0x0a
        /*0066*/ 	.short	(.L_6327 - .L_6326)
	.align		4
.L_6326:
        /*0068*/ 	.word	index@(.nv.constant0._ZN2at6native29vectorized_elementwise_kernelILi8EZZZNS0_49_GLOBAL__N__b919a28f_16_Normalization_cu_5c38458722batch_norm_elementwiseERKNS_6TensorES5_RKSt8optionalIS3_ES9_S5_S5_ENKUlvE0_clEvENKUlvE2_clEvEUlN3c104HalfEffffE_St5arrayIPcLm6EEEEviT0_T1_)
        /*006c*/ 	.short	0x0380
        /*006e*/ 	.short	0x0038


	//----- nvinfo : EIATTR_SW_WAR
	.align		4
.L_6327:
        /*0070*/ 	.byte	0x04, 0x36
        /*0072*/ 	.short	(.L_6329 - .L_6328)
.L_6328:
        /*0074*/ 	.word	0x00000008
.L_6329:


//--------------------- .nv.info._ZN2at6native18elementwise_kernelILi128ELi4EZNS0_15gpu_kernel_implIZZZNS0_49_GLOBAL__N__b919a28f_16_Normalization_cu_5c38458722batch_norm_elementwiseERKNS_6TensorES6_RKSt8optionalIS4_ESA_S6_S6_ENKUlvE0_clEvENKUlvE1_clEvEUlN3c108BFloat16EffffE_EEvRNS_18TensorIteratorBaseERKT_EUliE_EEviT1_ --------------------------
	.section	.nv.info._ZN2at6native18elementwise_kernelILi128ELi4EZNS0_15gpu_kernel_implIZZZNS0_49_GLOBAL__N__b919a28f_16_Normalization_cu_5c38458722batch_norm_elementwiseERKNS_6TensorES6_RKSt8optionalIS4_ESA_S6_S6_ENKUlvE0_clEvENKUlvE1_clEvEUlN3c108BFloat16EffffE_EEvRNS_18TensorIteratorBaseERKT_EUliE_EEviT1_,"",@"SHT_CUDA_INFO"
	.sectionflags	@""
	.align	4


	//----- nvinfo : EIATTR_CUDA_API_VERSION
	.align		4
        /*0000*/ 	.byte	0x04, 0x37
        /*0002*/ 	.short	(.L_6331 - .L_6330)
.L_6330:
        /*0004*/ 	.word	0x00000082


	//----- nvinfo : EIATTR_KPARAM_INFO
	.align		4
.L_6331:
        /*0008*/ 	.byte	0x04, 0x17
        /*000a*/ 	.short	(.L_6333 - .L_6332)
.L_6332:
        /*000c*/ 	.word	0x00000000
        /*0010*/ 	.short	0x0001
        /*0012*/ 	.short	0x0008
        /*0014*/ 	.byte	0x00, 0xf0, 0x21, 0x0f


	//----- nvinfo : EIATTR_KPARAM_INFO
	.align		4
.L_6333:
        /*0018*/ 	.byte	0x04, 0x17
        /*001a*/ 	.short	(.L_6335 - .L_6334)
.L_6334:
        /*001c*/ 	.word	0x00000000
        /*0020*/ 	.short	0x0000
        /*0022*/ 	.short	0x0000
        /*0024*/ 	.byte	0x00, 0xf0, 0x11, 0x00


	//----- nvinfo : EIATTR_SPARSE_MMA_MASK
	.align		4
.L_6335:
        /*0028*/ 	.byte	0x03, 0x50
        /*002a*/ 	.short	0x0000


	//----- nvinfo : EIATTR_MAXREG_COUNT
	.align		4
        /*002c*/ 	.byte	0x03, 0x1b
        /*002e*/ 	.short	0x0080


	//----- nvinfo : EIATTR_EXTERNS
	.align		4
        /*0030*/ 	.byte	0x04, 0x0f
        /*0032*/ 	.short	(.L_6337 - .L_6336)


	//   ....[0]....
	.align		4
.L_6336:
        /*0034*/ 	.word	index@(__assertfail)


	//----- nvinfo : EIATTR_MERCURY_ISA_VERSION
	.align		4
.L_6337:
        /*0038*/ 	.byte	0x03, 0x5f
        /*003a*/ 	.short	0x0101


	//----- nvinfo : EIATTR_VRC_CTA_INIT_COUNT
	.align		4
        /*003c*/ 	.byte	0x02, 0x4a
	.zero		1
	.zero		1


	//----- nvinfo : EIATTR_SYSCALL_OFFSETS
	.align		4
        /*0040*/ 	.byte	0x04, 0x46
        /*0042*/ 	.short	(.L_6339 - .L_6338)


	//   ....[0]....
.L_6338:
        /*0044*/ 	.word	0x00002bc0


	//   ....[1]....
        /*0048*/ 	.word	0x00003aa0


	//   ....[2]....
        /*004c*/ 	.word	0x00004910


	//   ....[3]....
        /*0050*/ 	.word	0x00005780


	//   ....[4]....
        /*0054*/ 	.word	0x000065f0


	//   ....[5]....
        /*0058*/ 	.word	0x000074e0


	//   ....[6]....
        /*005c*/ 	.word	0x0000a200


	//   ....[7]....
        /*0060*/ 	.word	0x0000b0a0


	//   ....[8]....
        /*0064*/ 	.word	0x0000bf10


	//   ....[9]....
        /*0068*/ 	.word	0x0000cd80


	//   ....[10]....
        /*006c*/ 	.word	0x0000dbf0


	//   ....[11]....
        /*0070*/ 	.word	0x0000e960


	//   ....[12]....
        /*0074*/ 	.word	0x00011770


	//   ....[13]....
        /*0078*/ 	.word	0x00012610


	//   ....[14]....
        /*007c*/ 	.word	0x00013480


	//   ....[15]....
        /*0080*/ 	.word	0x000142f0


	//   ....[16]....
        /*0084*/ 	.word	0x00015160


	//   ....[17]....
        /*0088*/ 	.word	0x00015ed0


	//   ....[18]....
        /*008c*/ 	.word	0x00018cf0


	//   ....[19]....
        /*0090*/ 	.word	0x00019b90


	//   ....[20]....
        /*0094*/ 	.word	0x0001aa00


	//   ....[21]....
        /*0098*/ 	.word	0x0001b870


	//   ....[22]....
        /*009c*/ 	.word	0x0001c6e0


	//   ....[23]....
        /*00a0*/ 	.word	0x0001d420


	//----- nvinfo : EIATTR_EXIT_INSTR_OFFSETS
	.align		4
.L_6339:
        /*00a4*/ 	.byte	0x04, 0x1c
        /*00a6*/ 	.short	(.L_6341 - .L_6340)


	//   ....[0]....
.L_6340:
        /*00a8*/ 	.word	0x00016190


	//   ....[1]....
        /*00ac*/ 	.word	0x0001c8a0


	//   ....[2]....
        /*00b0*/ 	.word	0x0001c8e0


	//   ....[3]....
        /*00b4*/ 	.word	0x0001c980


	//   ....[4]....
        /*00b8*/ 	.word	0x0001c9c0


	//   ....[5]....
        /*00bc*/ 	.word	0x0001ca00


	//   ....[6]....
        /*00c0*/ 	.word	0x0001ca90


	//   ....[7]....
        /*00c4*/ 	.word	0x0001cad0


	//   ....[8]....
        /*00c8*/ 	.word	0x0001cb70


	//   ....[9]....
        /*00cc*/ 	.word	0x0001cbc0


	//   ....[10]....
        /*00d0*/ 	.word	0x0001cc10


	//   ....[11]....
        /*00d4*/ 	.word	0x0001ccf0


	//   ....[12]....
        /*00d8*/ 	.word	0x0001ce60


	//   ....[13]....
        /*00dc*/ 	.word	0x0001cfd0


	//   ....[14]....
        /*00e0*/ 	.word	0x0001d130


	//   ....[15]....
        /*00e4*/ 	.word	0x0001d170


	//   ....[16]....
        /*00e8*/ 	.word	0x0001d1b0


	//   ....[17]....
        /*00ec*/ 	.word	0x0001d260


	//   ....[18]....
        /*00f0*/ 	.word	0x0001d2c0


	//   ....[19]....
        /*00f4*/ 	.word	0x0001d430


	//   ....[20]....
        /*00f8*/ 	.word	0x0001d540


	//   ....[21]....
        /*00fc*/ 	.word	0x0001d680


	//   ....[22]....
        /*0100*/ 	.word	0x0001d6a0


	//----- nvinfo : EIATTR_MAX_THREADS
	.align		4
.L_6341:
        /*0104*/ 	.byte	0x04, 0x05
        /*0106*/ 	.short	(.L_6343 - .L_6342)
.L_6342:
        /*0108*/ 	.word	0x00000080
        /*010c*/ 	.word	0x00000001
        /*0110*/ 	.word	0x00000001


	//----- nvinfo : EIATTR_CRS_STACK_SIZE
	.align		4
.L_6343:
        /*0114*/ 	.byte	0x04, 0x1e
        /*0116*/ 	.short	(.L_6345 - .L_6344)
.L_6344:
        /*0118*/ 	.word	0x00000000


	//----- nvinfo : EIATTR_CBANK_PARAM_SIZE
	.align		4
.L_6345:
        /*011c*/ 	.byte	0x03, 0x19
        /*011e*/ 	.short	0x03d0


	//----- nvinfo : EIATTR_PARAM_CBANK
	.align		4
        /*0120*/ 	.byte	0x04, 0x0a
        /*0122*/ 	.short	(.L_6347 - .L_6346)
	.align		4
.L_6346:
        /*0124*/ 	.word	index@(.nv.constant0._ZN2at6native18elementwise_kernelILi128ELi4EZNS0_15gpu_kernel_implIZZZNS0_49_GLOBAL__N__b919a28f_16_Normalization_cu_5c38458722batch_norm_elementwiseERKNS_6TensorES6_RKSt8optionalIS4_ESA_S6_S6_ENKUlvE0_clEvENKUlvE1_clEvEUlN3c108BFloat16EffffE_EEvRNS_18TensorIteratorBaseERKT_EUliE_EEviT1_)
        /*0128*/ 	.short	0x0380
        /*012a*/ 	.short	0x03d0


	//----- nvinfo : EIATTR_SW_WAR
	.align		4
.L_6347:
        /*012c*/ 	.byte	0x04, 0x36
        /*012e*/ 	.short	(.L_6349 - .L_6348)
.L_6348:
        /*0130*/ 	.word	0x00000008
.L_6349:


//--------------------- .nv.info._ZN2at6native27unrolled_elementwise_kernelIZZZNS0_49_GLOBAL__N__b919a28f_16_Normalization_cu_5c38458722batch_norm_elementwiseERKNS_6TensorES5_RKSt8optionalIS3_ES9_S5_S5_ENKUlvE0_clEvENKUlvE1_clEvEUlN3c108BFloat16EffffE_St5arrayIPcLm6EELi4E23TrivialOffsetCalculatorILi5EjESI_ILi1EjENS0_6memory12LoadWithCastILi5EEENSL_13StoreWithCastILi1EEEEEviT_T0_T2_T3_T4_T5_ --------------------------
	.section	.nv.info._ZN2at6native27unrolled_elementwise_kernelIZZZNS0_49_GLOBAL__N__b919a28f_16_Normalization_cu_5c38458722batch_norm_elementwiseERKNS_6TensorES5_RKSt8optionalIS3_ES9_S5_S5_ENKUlvE0_clEvENKUlvE1_clEvEUlN3c108BFloat16EffffE_St5arrayIPcLm6EELi4E23TrivialOffsetCalculatorILi5EjESI_ILi1EjENS0_6memory12LoadWithCastILi5EEENSL_13StoreWithCastILi1EEEEEviT_T0_T2_T3_T4_T5_,"",@"SHT_CUDA_INFO"
	.sectionflags	@""
	.align	4


	//----- nvinfo : EIATTR_CUDA_API_VERSION
	.align		4
        /*0000*/ 	.byte	0x04, 0x37
        /*0002*/ 	.short	(.L_6351 - .L_6350)
.L_6350:
        /*0004*/ 	.word	0x00000082


	//----- nvinfo : EIATTR_KPARAM_INFO
	.align		4
.L_6351:
        /*0008*/ 	.byte	0x04, 0x17
        /*000a*/ 	.short	(.L_6353 - .L_6352)
.L_6352:
        /*000c*/ 	.word	0x00000000
        /*0010*/ 	.short	0x0006
        /*0012*/ 	.short	0x0058
        /*0014*/ 	.byte	0x00, 0xf0, 0x21, 0x00


	//----- nvinfo : EIATTR_KPARAM_INFO
	.align		4
.L_6353:
        /*0018*/ 	.byte	0x04, 0x17
        /*001a*/ 	.short	(.L_6355 - .L_6354)
.L_6354:
        /*001c*/ 	.word	0x00000000
        /*0020*/ 	.short	0x0005
        /*0022*/ 	.short	0x003c
        /*0024*/ 	.byte	0x00, 0xf0, 0x71, 0x00


	//----- nvinfo : EIATTR_KPARAM_INFO
	.align		4
.L_6355:
        /*0028*/ 	.byte	0x04, 0x17
        /*002a*/ 	.short	(.L_6357 - .L_6356)
.L_6356:
        /*002c*/ 	.word	0x00000000
        /*0030*/ 	.short	0x0004
        /*0032*/ 	.short	0x0039
        /*0034*/ 	.byte	0x00, 0xf0, 0x05, 0x00


	//----- nvinfo : EIATTR_KPARAM_INFO
	.align		4
.L_6357:
        /*0038*/ 	.byte	0x04, 0x17
        /*003a*/ 	.short	(.L_6359 - .L_6358)
.L_6358:
        /*003c*/ 	.word	0x00000000
        /*0040*/ 	.short	0x0003
        /*0042*/ 	.short	0x0038
        /*0044*/ 	.byte	0x00, 0xf0, 0x05, 0x00


	//----- nvinfo : EIATTR_KPARAM_INFO
	.align		4
.L_6359:
        /*0048*/ 	.byte	0x04, 0x17
        /*004a*/ 	.short	(.L_6361 - .L_6360)
.L_6360:
        /*004c*/ 	.word	0x00000000
        /*0050*/ 	.short	0x0002
        /*0052*/ 	.short	0x0008
        /*0054*/ 	.byte	0x00, 0xf0, 0xc1, 0x00


	//----- nvinfo : EIATTR_KPARAM_INFO
	.align		4
.L_6361:
        /*0058*/ 	.byte	0x04, 0x17
        /*005a*/ 	.short	(.L_6363 - .L_6362)
.L_6362:
        /*005c*/ 	.word	0x00000000
        /*0060*/ 	.short	0x0001
        /*0062*/ 	.short	0x0004
        /*0064*/ 	.byte	0x00, 0xf0, 0x05, 0x00


	//----- nvinfo : EIATTR_KPARAM_INFO
	.align		4
.L_6363:
        /*0068*/ 	.byte	0x04, 0x17
        /*006a*/ 	.short	(.L_6365 - .L_6364)
.L_6364:
        /*006c*/ 	.word	0x00000000
        /*0070*/ 	.short	0x0000
        /*0072*/ 	.short	0x0000
        /*0074*/ 	.byte	0x00, 0xf0, 0x11, 0x00


	//----- nvinfo : EIATTR_SPARSE_MMA_MASK
	.align		4
.L_6365:
        /*0078*/ 	.byte	0x03, 0x50
        /*007a*/ 	.short	0x0000


	//----- nvinfo : EIATTR_MAXREG_COUNT
	.align		4
        /*007c*/ 	.byte	0x03, 0x1b
        /*007e*/ 	.short	0x00ff


	//----- nvinfo : EIATTR_EXTERNS
	.align		4
        /*0080*/ 	.byte	0x04, 0x0f
        /*0082*/ 	.short	(.L_6367 - .L_6366)


	//   ....[0]....
	.align		4
.L_6366:
        /*0084*/ 	.word	index@(__assertfail)


	//----- nvinfo : EIATTR_MERCURY_ISA_VERSION
	.align		4
.L_6367:
        /*0088*/ 	.byte	0x03, 0x5f
        /*008a*/ 	.short	0x0101


	//----- nvinfo : EIATTR_VRC_CTA_INIT_COUNT
	.align		4
        /*008c*/ 	.byte	0x02, 0x4a
	.zero		1
	.zero		1


	//----- nvinfo : EIATTR_SYSCALL_OFFSETS
	.align		4
        /*0090*/ 	.byte	0x04, 0x46
        /*0092*/ 	.short	(.L_6369 - .L_6368)


	//   ....[0]....
.L_6368:
        /*0094*/ 	.word	0x00001110


	//   ....[1]....
        /*0098*/ 	.word	0x00002020


	//   ....[2]....
        /*009c*/ 	.word	0x00002eb0


	//   ....[3]....
        /*00a0*/ 	.word	0x00003d50


	//   ....[4]....
        /*00a4*/ 	.word	0x00004bf0


	//   ....[5]....
        /*00a8*/ 	.word	0x00005e10


	//   ....[6]....
        /*00ac*/ 	.word	0x00006cd0


	//   ....[7]....
        /*00b0*/ 	.word	0x00007b70


	//   ....[8]....
        /*00b4*/ 	.word	0x00008a00


	//   ....[9]....
        /*00b8*/ 	.word	0x00009890


	//   ....[10]....
        /*00bc*/ 	.word	0x0000aa40


	//   ....[11]....
        /*00c0*/ 	.word	0x0000b910


	//   ....[12]....
        /*00c4*/ 	.word	0x0000c7a0


	//   ....[13]....
        /*00c8*/ 	.word	0x0000d640


	//   ....[14]....
        /*00cc*/ 	.word	0x0000e4e0


	//   ....[15]....
        /*00d0*/ 	.word	0x0000f690


	//   ....[16]....
        /*00d4*/ 	.word	0x00010560


	//   ....[17]....
        /*00d8*/ 	.word	0x00011410


	//   ....[18]....
        /*00dc*/ 	.word	0x000122c0


	//   ....[19]....
        /*00e0*/ 	.word	0x00013130


	//   ....[20]....
        /*00e4*/ 	.word	0x000142a0


	//   ....[21]....
        /*00e8*/ 	.word	0x00015180


	//   ....[22]....
        /*00ec*/ 	.word	0x00016100


	//   ....[23]....
        /*00f0*/ 	.word	0x00017080


	//----- nvinfo : EIATTR_EXIT_INSTR_OFFSETS
	.align		4
.L_6369:
        /*00f4*/ 	.byte	0x04, 0x1c
        /*00f6*/ 	.short	(.L_6371 - .L_6370)


	//   ....[0]....
.L_6370:
        /*00f8*/ 	.word	0x000163b0


	//   ....[1]....
        /*00fc*/ 	.word	0x00016500


	//   ....[2]....
        /*0100*/ 	.word	0x00016540


	//   ....[3]....
        /*0104*/ 	.word	0x000165e0


	//   ....[4]....
        /*0108*/ 	.word	0x00016620


	//   ....[5]....
        /*010c*/ 	.word	0x00016660


	//   ....[6]....
        /*0110*/ 	.word	0x000166f0


	//   ....[7]....
        /*0114*/ 	.word	0x00016730


	//   ....[8]....
        /*0118*/ 	.word	0x000167d0


	//   ....[9]....
        /*011c*/ 	.word	0x00016820


	//   ....[10]....
        /*0120*/ 	.word	0x00016870


	//   ....[11]....
        /*0124*/ 	.word	0x00016950


	//   ....[12]....
        /*0128*/ 	.word	0x00016ac0


	//   ....[13]....
        /*012c*/ 	.word	0x00016c30


	//   ....[14]....
        /*0130*/ 	.word	0x00016d90


	//   ....[15]....
        /*0134*/ 	.word	0x00016dd0


	//   ....[16]....
        /*0138*/ 	.word	0x00016e10


	//   ....[17]....
        /*013c*/ 	.word	0x00016ec0


	//   ....[18]....
        /*0140*/ 	.word	0x00016f20


	//   ....[19]....
        /*0144*/ 	.word	0x00017090


	//   ....[20]....
        /*0148*/ 	.word	0x000171a0


	//   ....[21]....
        /*014c*/ 	.word	0x000172e0


	//   ....[22]....
        /*0150*/ 	.word	0x00017300


	//----- nvinfo : EIATTR_MAX_THREADS
	.align		4
.L_6371:
        /*0154*/ 	.byte	0x04, 0x05
        /*0156*/ 	.short	(.L_6373 - .L_6372)
.L_6372:
        /*0158*/ 	.word	0x00000080
        /*015c*/ 	.word	0x00000001
        /*0160*/ 	.word	0x00000001


	//----- nvinfo : EIATTR_CRS_STACK_SIZE
	.align		4
.L_6373:
        /*0164*/ 	.byte	0x04, 0x1e
        /*0166*/ 	.short	(.L_6375 - .L_6374)
.L_6374:
        /*0168*/ 	.word	0x00000000


	//----- nvinfo : EIATTR_CBANK_PARAM_SIZE
	.align		4
.L_6375:
        /*016c*/ 	.byte	0x03, 0x19
        /*016e*/ 	.short	0x0060


	//----- nvinfo : EIATTR_PARAM_CBANK
	.align		4
        /*0170*/ 	.byte	0x04, 0x0a
        /*0172*/ 	.short	(.L_6377 - .L_6376)
	.align		4
.L_6376:
        /*0174*/ 	.word	index@(.nv.constant0._ZN2at6native27unrolled_elementwise_kernelIZZZNS0_49_GLOBAL__N__b919a28f_16_Normalization_cu_5c38458722batch_norm_elementwiseERKNS_6TensorES5_RKSt8optionalIS3_ES9_S5_S5_ENKUlvE0_clEvENKUlvE1_clEvEUlN3c108BFloat16EffffE_St5arrayIPcLm6EELi4E23TrivialOffsetCalculatorILi5EjESI_ILi1EjENS0_6memory12LoadWithCastILi5EEENSL_13StoreWithCastILi1EEEEEviT_T0_T2_T3_T4_T5_)
        /*0178*/ 	.short	0x0380
        /*017a*/ 	.short	0x0060


	//----- nvinfo : EIATTR_SW_WAR
	.align		4
.L_6377:
        /*017c*/ 	.byte	0x04, 0x36
        /*017e*/ 	.short	(.L_6379 - .L_6378)
.L_6378:
        /*0180*/ 	.word	0x00000008
.L_6379:


//--------------------- .nv.info._ZN2at6native18elementwise_kernelILi128ELi4EZNS0_22gpu_kernel_impl_nocastIZZZNS0_49_GLOBAL__N__b919a28f_16_Normalization_cu_5c38458722batch_norm_elementwiseERKNS_6TensorES6_RKSt8optionalIS4_ESA_S6_S6_ENKUlvE0_clEvENKUlvE1_clEvEUlN3c108BFloat16EffffE_EEvRNS_18TensorIteratorBaseERKT_EUliE_EEviT1_ --------------------------
	.section	.nv.info._ZN2at6native18elementwise_kernelILi128ELi4EZNS0_22gpu_kernel_impl_nocastIZZZNS0_49_GLOBAL__N__b919a28f_16_Normalization_cu_5c38458722batch_norm_elementwiseERKNS_6TensorES6_RKSt8optionalIS4_ESA_S6_S6_ENKUlvE0_clEvENKUlvE1_clEvEUlN3c108BFloat16EffffE_EEvRNS_18TensorIteratorBaseERKT_EUliE_EEviT1_,"",@"SHT_CUDA_INFO"
	.sectionflags	@""
	.align	4


	//----- nvinfo : EIATTR_CUDA_API_VERSION
	.align		4
        /*0000*/ 	.byte	0x04, 0x37
        /*0002*/ 	.short	(.L_6381 - .L_6380)
.L_6380:
        /*0004*/ 	.word	0x00000082


	//----- nvinfo : EIATTR_KPARAM_INFO
	.align		4
.L_6381:
        /*0008*/ 	.byte	0x04, 0x17
        /*000a*/ 	.short	(.L_6383 - .L_6382)
.L_6382:
        /*000c*/ 	.word	0x00000000
        /*0010*/ 	.short	0x0001
        /*0012*/ 	.short	0x0008
        /*0014*/ 	.byte	0x00, 0xf0, 0x21, 0x0f


	//----- nvinfo : EIATTR_KPARAM_INFO
	.align		4
.L_6383:
        /*0018*/ 	.byte	0x04, 0x17
        /*001a*/ 	.short	(.L_6385 - .L_6384)
.L_6384:
        /*001c*/ 	.word	0x00000000
        /*0020*/ 	.short	0x0000
        /*0022*/ 	.short	0x0000
        /*0024*/ 	.byte	0x00, 0xf0, 0x11, 0x00


	//----- nvinfo : EIATTR_SPARSE_MMA_MASK
	.align		4
.L_6385:
        /*0028*/ 	.byte	0x03, 0x50
        /*002a*/ 	.short	0x0000


	//----- nvinfo : EIATTR_MAXREG_COUNT
	.align		4
        /*002c*/ 	.byte	0x03, 0x1b
        /*002e*/ 	.short	0x0080


	//----- nvinfo : EIATTR_MERCURY_ISA_VERSION
	.align		4
        /*0030*/ 	.byte	0x03, 0x5f
        /*0032*/ 	.short	0x0101


	//----- nvinfo : EIATTR_VRC_CTA_INIT_COUNT
	.align		4
        /*0034*/ 	.byte	0x02, 0x4a
	.zero		1
	.zero		1


	//----- nvinfo : EIATTR_EXIT_INSTR_OFFSETS
	.align		4
        /*0038*/ 	.byte	0x04, 0x1c
        /*003a*/ 	.short	(.L_6387 - .L_6386)


	//   ....[0]....
.L_6386:
        /*003c*/ 	.word	0x000004e0


	//   ....[1]....
        /*0040*/ 	.word	0x00000600


	//   ....[2]....
        /*0044*/ 	.word	0x00005bc0


	//   ....[3]....
        /*0048*/ 	.word	0x000077f0


	//----- nvinfo : EIATTR_MAX_THREADS
	.align		4
.L_6387:
        /*004c*/ 	.byte	0x04, 0x05
        /*004e*/ 	.short	(.L_6389 - .L_6388)
.L_6388:
        /*0050*/ 	.word	0x00000080
        /*0054*/ 	.word	0x00000001
        /*0058*/ 	.word	0x00000001


	//----- nvinfo : EIATTR_CRS_STACK_SIZE
	.align		4
.L_6389:
        /*005c*/ 	.byte	0x04, 0x1e
        /*005e*/ 	.short	(.L_6391 - .L_6390)
.L_6390:
        /*0060*/ 	.word	0x00000000


	//----- nvinfo : EIATTR_CBANK_PARAM_SIZE
	.align		4
.L_6391:
        /*0064*/ 	.byte	0x03, 0x19
        /*0066*/ 	.short	0x03d0


	//----- nvinfo : EIATTR_PARAM_CBANK
	.align		4
        /*0068*/ 	.byte	0x04, 0x0a
        /*006a*/ 	.short	(.L_6393 - .L_6392)
	.align		4
.L_6392:
        /*006c*/ 	.word	index@(.nv.constant0._ZN2at6native18elementwise_kernelILi128ELi4EZNS0_22gpu_kernel_impl_nocastIZZZNS0_49_GLOBAL__N__b919a28f_16_Normalization_cu_5c38458722batch_norm_elementwiseERKNS_6TensorES6_RKSt8optionalIS4_ESA_S6_S6_ENKUlvE0_clEvENKUlvE1_clEvEUlN3c108BFloat16EffffE_EEvRNS_18TensorIteratorBaseERKT_EUliE_EEviT1_)
        /*0070*/ 	.short	0x0380
        /*0072*/ 	.short	0x03d0


	//----- nvinfo : EIATTR_SW_WAR
	.align		4
.L_6393:
        /*0074*/ 	.byte	0x04, 0x36
        /*0076*/ 	.short	(.L_6395 - .L_6394)
.L_6394:
        /*0078*/ 	.word	0x00000008
.L_6395:


//--------------------- .nv.info._ZN2at6native27unrolled_elementwise_kernelIZZZNS0_49_GLOBAL__N__b919a28f_16_Normalization_cu_5c38458722batch_norm_elementwiseERKNS_6TensorES5_RKSt8optionalIS3_ES9_S5_S5_ENKUlvE0_clEvENKUlvE1_clEvEUlN3c108BFloat16EffffE_St5arrayIPcLm6EELi4E23TrivialOffsetCalculatorILi5EjESI_ILi1EjENS0_6memory15LoadWithoutCastENSL_16StoreWithoutCastEEEviT_T0_T2_T3_T4_T5_ --------------------------
	.section	.nv.info._ZN2at6native27unrolled_elementwise_kernelIZZZNS0_49_GLOBAL__N__b919a28f_16_Normalization_cu_5c38458722batch_norm_elementwiseERKNS_6TensorES5_RKSt8optionalIS3_ES9_S5_S5_ENKUlvE0_clEvENKUlvE1_clEvEUlN3c108BFloat16EffffE_St5arrayIPcLm6EELi4E23TrivialOffsetCalculatorILi5EjESI_ILi1EjENS0_6memory15LoadWithoutCastENSL_16StoreWithoutCastEEEviT_T0_T2_T3_T4_T5_,"",@"SHT_CUDA_INFO"
	.sectionflags	@""
	.align	4


	//----- nvinfo : EIATTR_CUDA_API_VERSION
	.align		4
        /*0000*/ 	.byte	0x04, 0x37
        /*0002*/ 	.short	(.L_6397 - .L_6396)
.L_6396:
        /*0004*/ 	.word	0x00000082


	//----- nvinfo : EIATTR_KPARAM_INFO
	.align		4
.L_6397:
        /*0008*/ 	.byte	0x04, 0x17
        /*000a*/ 	.short	(.L_6399 - .L_6398)
.L_6398:
        /*000c*/ 	.word	0x00000000
        /*0010*/ 	.short	0x0006
        /*0012*/ 	.short	0x003b
        /*0014*/ 	.byte	0x00, 0xf0, 0x05, 0x00


	//----- nvinfo : EIATTR_KPARAM_INFO
	.align		4
.L_6399:
        /*0018*/ 	.byte	0x04, 0x17
        /*001a*/ 	.short	(.L_6401 - .L_6400)
.L_6400:
        /*001c*/ 	.word	0x00000000
        /*0020*/ 	.short	0x0005
        /*0022*/ 	.short	0x003a
        /*0024*/ 	.byte	0x00, 0xf0, 0x05, 0x00


	//----- nvinfo : EIATTR_KPARAM_INFO
	.align		4
.L_6401:
        /*0028*/ 	.byte	0x04, 0x17
        /*002a*/ 	.short	(.L_6403 - .L_6402)
.L_6402:
        /*002c*/ 	.word	0x00000000
        /*0030*/ 	.short	0x0004
        /*0032*/ 	.short	0x0039
        /*0034*/ 	.byte	0x00, 0xf0, 0x05, 0x00


	//----- nvinfo : EIATTR_KPARAM_INFO
	.align		4
.L_6403:
        /*0038*/ 	.byte	0x04, 0x17
        /*003a*/ 	.short	(.L_6405 - .L_6404)
.L_6404:
        /*003c*/ 	.word	0x00000000
        /*0040*/ 	.short	0x0003
        /*0042*/ 	.short	0x0038
        /*0044*/ 	.byte	0x00, 0xf0, 0x05, 0x00


	//----- nvinfo : EIATTR_KPARAM_INFO
	.align		4
.L_6405:
        /*0048*/ 	.byte	0x04, 0x17
        /*004a*/ 	.short	(.L_6407 - .L_6406)
.L_6406:
        /*004c*/ 	.word	0x00000000
        /*0050*/ 	.short	0x0002
        /*0052*/ 	.short	0x0008
        /*0054*/ 	.byte	0x00, 0xf0, 0xc1, 0x00


	//----- nvinfo : EIATTR_KPARAM_INFO
	.align		4
.L_6407:
        /*0058*/ 	.byte	0x04, 0x17
        /*005a*/ 	.short	(.L_6409 - .L_6408)
.L_6408:
        /*005c*/ 	.word	0x00000000
        /*0060*/ 	.short	0x0001
        /*0062*/ 	.short	0x0004
        /*0064*/ 	.byte	0x00, 0xf0, 0x05, 0x00


	//----- nvinfo : EIATTR_KPARAM_INFO
	.align		4
.L_6409:
        /*0068*/ 	.byte	0x04, 0x17
        /*006a*/ 	.short	(.L_6411 - .L_6410)
.L_6410:
        /*006c*/ 	.word	0x00000000
        /*0070*/ 	.short	0x0000
        /*0072*/ 	.short	0x0000
        /*0074*/ 	.byte	0x00, 0xf0, 0x11, 0x00


	//----- nvinfo : EIATTR_SPARSE_MMA_MASK
	.align		4
.L_6411:
        /*0078*/ 	.byte	0x03, 0x50
        /*007a*/ 	.short	0x0000


	//----- nvinfo : EIATTR_MAXREG_COUNT
	.align		4
        /*007c*/ 	.byte	0x03, 0x1b
        /*007e*/ 	.short	0x00ff


	//----- nvinfo : EIATTR_MERCURY_ISA_VERSION
	.align		4
        /*0080*/ 	.byte	0x03, 0x5f
        /*0082*/ 	.short	0x0101


	//----- nvinfo : EIATTR_VRC_CTA_INIT_COUNT
	.align		4
        /*0084*/ 	.byte	0x02, 0x4a
	.zero		1
	.zero		1


	//----- nvinfo : EIATTR_EXIT_INSTR_OFFSETS
	.align		4
        /*0088*/ 	.byte	0x04, 0x1c
        /*008a*/ 	.short	(.L_6413 - .L_6412)


	//   ....[0]....
.L_6412:
        /*008c*/ 	.word	0x000008a0


	//   ....[1]....
        /*0090*/ 	.word	0x00000940


	//----- nvinfo : EIATTR_MAX_THREADS
	.align		4
.L_6413:
        /*0094*/ 	.byte	0x04, 0x05
        /*0096*/ 	.short	(.L_6415 - .L_6414)
.L_6414:
        /*0098*/ 	.word	0x00000080
        /*009c*/ 	.word	0x00000001
        /*00a0*/ 	.word	0x00000001


	//----- nvinfo : EIATTR_CRS_STACK_SIZE
	.align		4
.L_6415:
        /*00a4*/ 	.byte	0x04, 0x1e
        /*00a6*/ 	.short	(.L_6417 - .L_6416)
.L_6416:
        /*00a8*/ 	.word	0x00000000


	//----- nvinfo : EIATTR_CBANK_PARAM_SIZE
	.align		4
.L_6417:
        /*00ac*/ 	.byte	0x03, 0x19
        /*00ae*/ 	.short	0x003c


	//----- nvinfo : EIATTR_PARAM_CBANK
	.align		4
        /*00b0*/ 	.byte	0x04, 0x0a
        /*00b2*/ 	.short	(.L_6419 - .L_6418)
	.align		4
.L_6418:
        /*00b4*/ 	.word	index@(.nv.constant0._ZN2at6native27unrolled_elementwise_kernelIZZZNS0_49_GLOBAL__N__b919a28f_16_Normalization_cu_5c38458722batch_norm_elementwiseERKNS_6TensorES5_RKSt8optionalIS3_ES9_S5_S5_ENKUlvE0_clEvENKUlvE1_clEvEUlN3c108BFloat16EffffE_St5arrayIPcLm6EELi4E23TrivialOffsetCalculatorILi5EjESI_ILi1EjENS0_6memory15LoadWithoutCastENSL_16StoreWithoutCastEEEviT_T0_T2_T3_T4_T5_)
        /*00b8*/ 	.short	0x0380
        /*00ba*/ 	.short	0x003c


	//----- nvinfo : EIATTR_SW_WAR
	.align		4
.L_6419:
        /*00bc*/ 	.byte	0x04, 0x36
        /*00be*/ 	.short	(.L_6421 - .L_6420)
.L_6420:
        /*00c0*/ 	.word	0x00000008
.L_6421:


//--------------------- .nv.info._ZN2at6native29vectorized_elementwise_kernelILi2EZZZNS0_49_GLOBAL__N__b919a28f_16_Normalization_cu_5c38458722batch_norm_elementwiseERKNS_6TensorES5_RKSt8optionalIS3_ES9_S5_S5_ENKUlvE0_clEvENKUlvE1_clEvEUlN3c108BFloat16EffffE_St5arrayIPcLm6EEEEviT0_T1_ --------------------------
	.section	.nv.info._ZN2at6native29vectorized_elementwise_kernelILi2EZZZNS0_49_GLOBAL__N__b919a28f_16_Normalization_cu_5c38458722batch_norm_elementwiseERKNS_6TensorES5_RKSt8optionalIS3_ES9_S5_S5_ENKUlvE0_clEvENKUlvE1_clEvEUlN3c108BFloat16EffffE_St5arrayIPcLm6EEEEviT0_T1_,"",@"SHT_CUDA_INFO"
	.sectionflags	@""
	.align	4


	//----- nvinfo : EIATTR_CUDA_API_VERSION
	.align		4
        /*0000*/ 	.byte	0x04, 0x37
        /*0002*/ 	.short	(.L_6423 - .L_6422)
.L_6422:
        /*0004*/ 	.word	0x00000082


	//----- nvinfo : EIATTR_KPARAM_INFO
	.align		4
.L_6423:
        /*0008*/ 	.byte	0x04, 0x17
        /*000a*/ 	.short	(.L_6425 - .L_6424)
.L_6424:
        /*000c*/ 	.word	0x00000000
        /*0010*/ 	.short	0x0002
        /*0012*/ 	.short	0x0008
        /*0014*/ 	.byte	0x00, 0xf0, 0xc1, 0x00


	//----- nvinfo : EIATTR_KPARAM_INFO
	.align		4
.L_6425:
        /*0018*/ 	.byte	0x04, 0x17
        /*001a*/ 	.short	(.L_6427 - .L_6426)
.L_6426:
        /*001c*/ 	.word	0x00000000
        /*0020*/ 	.short	0x0001
        /*0022*/ 	.short	0x0004
        /*0024*/ 	.byte	0x00, 0xf0, 0x05, 0x00


	//----- nvinfo : EIATTR_KPARAM_INFO
	.align		4
.L_6427:
        /*0028*/ 	.byte	0x04, 0x17
        /*002a*/ 	.short	(.L_6429 - .L_6428)
.L_6428:
        /*002c*/ 	.word	0x00000000
        /*0030*/ 	.short	0x0000
        /*0032*/ 	.short	0x0000
        /*0034*/ 	.byte	0x00, 0xf0, 0x11, 0x00


	//----- nvinfo : EIATTR_SPARSE_MMA_MASK
	.align		4
.L_6429:
        /*0038*/ 	.byte	0x03, 0x50
        /*003a*/ 	.short	0x0000


	//----- nvinfo : EIATTR_MAXREG_COUNT
	.align		4
        /*003c*/ 	.byte	0x03, 0x1b
        /*003e*/ 	.short	0x00ff


	//----- nvinfo : EIATTR_MERCURY_ISA_VERSION
	.align		4
        /*0040*/ 	.byte	0x03, 0x5f
        /*0042*/ 	.short	0x0101


	//----- nvinfo : EIATTR_VRC_CTA_INIT_COUNT
	.align		4
        /*0044*/ 	.byte	0x02, 0x4a
	.zero		1
	.zero		1


	//----- nvinfo : EIATTR_EXIT_INSTR_OFFSETS
	.align		4
        /*0048*/ 	.byte	0x04, 0x1c
        /*004a*/ 	.short	(.L_6431 - .L_6430)


	//   ....[0]....
.L_6430:
        /*004c*/ 	.word	0x00001230


	//   ....[1]....
        /*0050*/ 	.word	0x00001280


	//   ....[2]....
        /*0054*/ 	.word	0x000017c0


	//----- nvinfo : EIATTR_MAX_THREADS
	.align		4
.L_6431:
        /*0058*/ 	.byte	0x04, 0x05
        /*005a*/ 	.short	(.L_6433 - .L_6432)
.L_6432:
        /*005c*/ 	.word	0x00000080
        /*0060*/ 	.word	0x00000001
        /*0064*/ 	.word	0x00000001


	//----- nvinfo : EIATTR_CRS_STACK_SIZE
	.align		4
.L_6433:
        /*0068*/ 	.byte	0x04, 0x1e
        /*006a*/ 	.short	(.L_6435 - .L_6434)
.L_6434:
        /*006c*/ 	.word	0x00000000


	//----- nvinfo : EIATTR_CBANK_PARAM_SIZE
	.align		4
.L_6435:
        /*0070*/ 	.byte	0x03, 0x19
        /*0072*/ 	.short	0x0038


	//----- nvinfo : EIATTR_PARAM_CBANK
	.align		4
        /*0074*/ 	.byte	0x04, 0x0a
        /*0076*/ 	.short	(.L_6437 - .L_6436)
	.align		4
.L_6436:
        /*0078*/ 	.word	index@(.nv.constant0._ZN2at6native29vectorized_elementwise_kernelILi2EZZZNS0_49_GLOBAL__N__b919a28f_16_Normalization_cu_5c38458722batch_norm_elementwiseERKNS_6TensorES5_RKSt8optionalIS3_ES9_S5_S5_ENKUlvE0_clEvENKUlvE1_clEvEUlN3c108BFloat16EffffE_St5arrayIPcLm6EEEEviT0_T1_)
        /*007c*/ 	.short	0x0380
        /*007e*/ 	.short	0x0038


	//----- nvinfo : EIATTR_SW_WAR
	.align		4
.L_6437:
        /*0080*/ 	.byte	0x04, 0x36
        /*0082*/ 	.short	(.L_6439 - .L_6438)
.L_6438:
        /*0084*/ 	.word	0x00000008
.L_6439:


//--------------------- .nv.info._ZN2at6native29vectorized_elementwise_kernelILi4EZZZNS0_49_GLOBAL__N__b919a28f_16_Normalization_cu_5c38458722batch_norm_elementwiseERKNS_6TensorES5_RKSt8optionalIS3_ES9_S5_S5_ENKUlvE0_clEvENKUlvE1_clEvEUlN3c108BFloat16EffffE_St5arrayIPcLm6EEEEviT0_T1_ --------------------------
	.section	.nv.info._ZN2at6native29vectorized_elementwise_kernelILi4EZZZNS0_49_GLOBAL__N__b919a28f_16_Normalization_cu_5c38458722batch_norm_elementwiseERKNS_6TensorES5_RKSt8optionalIS3_ES9_S5_S5_ENKUlvE0_clEvENKUlvE1_clEvEUlN3c108BFloat16EffffE_St5arrayIPcLm6EEEEviT0_T1_,"",@"SHT_CUDA_INFO"
	.sectionflags	@""
	.align	4


	//----- nvinfo : EIATTR_CUDA_API_VERSION
	.align		4
        /*0000*/ 	.byte	0x04, 0x37
        /*0002*/ 	.short	(.L_6441 - .L_6440)
.L_6440:
        /*0004*/ 	.word	0x00000082


	//----- nvinfo : EIATTR_KPARAM_INFO
	.align		4
.L_6441:
        /*0008*/ 	.byte	0x04, 0x17
        /*000a*/ 	.short	(.L_6443 - .L_6442)
.L_6442:
        /*000c*/ 	.word	0x00000000
        /*0010*/ 	.short	0x0002
        /*0012*/ 	.short	0x0008
        /*0014*/ 	.byte	0x00, 0xf0, 0xc1, 0x00


	//----- nvinfo : EIATTR_KPARAM_INFO
	.align		4
.L_6443:
        /*0018*/ 	.byte	0x04, 0x17
        /*001a*/ 	.short	(.L_6445 - .L_6444)
.L_6444:
        /*001c*/ 	.word	0x00000000
        /*0020*/ 	.short	0x0001
        /*0022*/ 	.short	0x0004
        /*0024*/ 	.byte	0x00, 0xf0, 0x05, 0x00


	//----- nvinfo : EIATTR_KPARAM_INFO
	.align		4
.L_6445:
        /*0028*/ 	.byte	0x04, 0x17
        /*002a*/ 	.short	(.L_6447 - .L_6446)
.L_6446:
        /*002c*/ 	.word	0x00000000
        /*0030*/ 	.short	0x0000
        /*0032*/ 	.short	0x0000
        /*0034*/ 	.byte	0x00, 0xf0, 0x11, 0x00


	//----- nvinfo : EIATTR_SPARSE_MMA_MASK
	.align		4
.L_6447:
        /*0038*/ 	.byte	0x03, 0x50
        /*003a*/ 	.short	0x0000


	//----- nvinfo : EIATTR_MAXREG_COUNT
	.align		4
        /*003c*/ 	.byte	0x03, 0x1b
        /*003e*/ 	.short	0x00ff


	//----- nvinfo : EIATTR_MERCURY_ISA_VERSION
	.align		4
        /*0040*/ 	.byte	0x03, 0x5f
        /*0042*/ 	.short	0x0101


	//----- nvinfo : EIATTR_VRC_CTA_INIT_COUNT
	.align		4
        /*0044*/ 	.byte	0x02, 0x4a
	.zero		1
	.zero		1


	//----- nvinfo : EIATTR_EXIT_INSTR_OFFSETS
	.align		4
        /*0048*/ 	.byte	0x04, 0x1c
        /*004a*/ 	.short	(.L_6449 - .L_6448)


	//   ....[0]....
.L_6448:
        /*004c*/ 	.word	0x00001230


	//   ....[1]....
        /*0050*/ 	.word	0x00001280


	//   ....[2]....
        /*0054*/ 	.word	0x00001700


	//----- nvinfo : EIATTR_MAX_THREADS
	.align		4
.L_6449:
        /*0058*/ 	.byte	0x04, 0x05
        /*005a*/ 	.short	(.L_6451 - .L_6450)
.L_6450:
        /*005c*/ 	.word	0x00000080
        /*0060*/ 	.word	0x00000001
        /*0064*/ 	.word	0x00000001


	//----- nvinfo : EIATTR_CRS_STACK_SIZE
	.align		4
.L_6451:
        /*0068*/ 	.byte	0x04, 0x1e
        /*006a*/ 	.short	(.L_6453 - .L_6452)
.L_6452:
        /*006c*/ 	.word	0x00000000


	//----- nvinfo : EIATTR_CBANK_PARAM_SIZE
	.align		4
.L_6453:
        /*0070*/ 	.byte	0x03, 0x19
        /*0072*/ 	.short	0x0038


	//----- nvinfo : EIATTR_PARAM_CBANK
	.align		4
        /*0074*/ 	.byte	0x04, 0x0a
        /*0076*/ 	.short	(.L_6455 - .L_6454)
	.align		4
.L_6454:
        /*0078*/ 	.word	index@(.nv.constant0._ZN2at6native29vectorized_elementwise_kernelILi4EZZZNS0_49_GLOBAL__N__b919a28f_16_Normalization_cu_5c38458722batch_norm_elementwiseERKNS_6TensorES5_RKSt8optionalIS3_ES9_S5_S5_ENKUlvE0_clEvENKUlvE1_clEvEUlN3c108BFloat16EffffE_St5arrayIPcLm6EEEEviT0_T1_)
        /*007c*/ 	.short	0x0380
        /*007e*/ 	.short	0x0038


	//----- nvinfo : EIATTR_SW_WAR
	.align		4
.L_6455:
        /*0080*/ 	.byte	0x04, 0x36
        /*0082*/ 	.short	(.L_6457 - .L_6456)
.L_6456:
        /*0084*/ 	.word	0x00000008
.L_6457:


//--------------------- .nv.info._ZN2at6native29vectorized_elementwise_kernelILi8EZZZNS0_49_GLOBAL__N__b919a28f_16_Normalization_cu_5c38458722batch_norm_elementwiseERKNS_6TensorES5_RKSt8optionalIS3_ES9_S5_S5_ENKUlvE0_clEvENKUlvE1_clEvEUlN3c108BFloat16EffffE_St5arrayIPcLm6EEEEviT0_T1_ --------------------------
	.section	.nv.info._ZN2at6native29vectorized_elementwise_kernelILi8EZZZNS0_49_GLOBAL__N__b919a28f_16_Normalization_cu_5c38458722batch_norm_elementwiseERKNS_6TensorES5_RKSt8optionalIS3_ES9_S5_S5_ENKUlvE0_clEvENKUlvE1_clEvEUlN3c108BFloat16EffffE_St5arrayIPcLm6EEEEviT0_T1_,"",@"SHT_CUDA_INFO"
	.sectionflags	@""
	.align	4


	//----- nvinfo : EIATTR_CUDA_API_VERSION
	.align		4
        /*0000*/ 	.byte	0x04, 0x37
        /*0002*/ 	.short	(.L_6459 - .L_6458)
.L_6458:
        /*0004*/ 	.word	0x00000082


	//----- nvinfo : EIATTR_KPARAM_INFO
	.align		4
.L_6459:
        /*0008*/ 	.byte	0x04, 0x17
        /*000a*/ 	.short	(.L_6461 - .L_6460)
.L_6460:
        /*000c*/ 	.word	0x00000000
        /*0010*/ 	.short	0x0002
        /*0012*/ 	.short	0x0008
        /*0014*/ 	.byte	0x00, 0xf0, 0xc1, 0x00


	//----- nvinfo : EIATTR_KPARAM_INFO
	.align		4
.L_6461:
        /*0018*/ 	.byte	0x04, 0x17
        /*001a*/ 	.short	(.L_6463 - .L_6462)
.L_6462:
        /*001c*/ 	.word	0x00000000
        /*0020*/ 	.short	0x0001
        /*0022*/ 	.short	0x0004
        /*0024*/ 	.byte	0x00, 0xf0, 0x05, 0x00


	//----- nvinfo : EIATTR_KPARAM_INFO
	.align		4
.L_6463:
        /*0028*/ 	.byte	0x04, 0x17
        /*002a*/ 	.short	(.L_6465 - .L_6464)
.L_6464:
        /*002c*/ 	.word	0x00000000
        /*0030*/ 	.short	0x0000
        /*0032*/ 	.short	0x0000
        /*0034*/ 	.byte	0x00, 0xf0, 0x11, 0x00


	//----- nvinfo : EIATTR_SPARSE_MMA_MASK
	.align		4
.L_6465:
        /*0038*/ 	.byte	0x03, 0x50
        /*003a*/ 	.short	0x0000


	//----- nvinfo : EIATTR_MAXREG_COUNT
	.align		4
        /*003c*/ 	.byte	0x03, 0x1b
        /*003e*/ 	.short	0x00ff


	//----- nvinfo : EIATTR_MERCURY_ISA_VERSION
	.align		4
        /*0040*/ 	.byte	0x03, 0x5f
        /*0042*/ 	.short	0x0101


	//----- nvinfo : EIATTR_VRC_CTA_INIT_COUNT
	.align		4
        /*0044*/ 	.byte	0x02, 0x4a
	.zero		1
	.zero		1


	//----- nvinfo : EIATTR_EXIT_INSTR_OFFSETS
	.align		4
        /*0048*/ 	.byte	0x04, 0x1c
        /*004a*/ 	.short	(.L_6467 - .L_6466)


	//   ....[0]....
.L_6466:
        /*004c*/ 	.word	0x00000010


	//----- nvinfo : EIATTR_MAX_THREADS
	.align		4
.L_6467:
        /*0050*/ 	.byte	0x04, 0x05
        /*0052*/ 	.short	(.L_6469 - .L_6468)
.L_6468:
        /*0054*/ 	.word	0x00000080
        /*0058*/ 	.word	0x00000001
        /*005c*/ 	.word	0x00000001


	//----- nvinfo : EIATTR_CBANK_PARAM_SIZE
	.align		4
.L_6469:
        /*0060*/ 	.byte	0x03, 0x19
        /*0062*/ 	.short	0x0038


	//----- nvinfo : EIATTR_PARAM_CBANK
	.align		4
        /*0064*/ 	.byte	0x04, 0x0a
        /*0066*/ 	.short	(.L_6471 - .L_6470)
	.align		4
.L_6470:
        /*0068*/ 	.word	index@(.nv.constant0._ZN2at6native29vectorized_elementwise_kernelILi8EZZZNS0_49_GLOBAL__N__b919a28f_16_Normalization_cu_5c38458722batch_norm_elementwiseERKNS_6TensorES5_RKSt8optionalIS3_ES9_S5_S5_ENKUlvE0_clEvENKUlvE1_clEvEUlN3c108BFloat16EffffE_St5arrayIPcLm6EEEEviT0_T1_)
        /*006c*/ 	.short	0x0380
        /*006e*/ 	.short	0x0038


	//----- nvinfo : EIATTR_SW_WAR
	.align		4
.L_6471:
        /*0070*/ 	.byte	0x04, 0x36
        /*0072*/ 	.short	(.L_6473 - .L_6472)
.L_6472:
        /*0074*/ 	.word	0x00000008
.L_6473:


//--------------------- .nv.info._ZN2at6native18elementwise_kernelILi128ELi4EZNS0_15gpu_kernel_implIZZZNS0_49_GLOBAL__N__b919a28f_16_Normalization_cu_5c38458722batch_norm_elementwiseERKNS_6TensorES6_RKSt8optionalIS4_ESA_S6_S6_ENKUlvE0_clEvENKUlvE0_clEvEUlfffffE_EEvRNS_18TensorIteratorBaseERKT_EUliE_EEviT1_ --------------------------
	.section	.nv.info._ZN2at6native18elementwise_kernelILi128ELi4EZNS0_15gpu_kernel_implIZZZNS0_49_GLOBAL__N__b919a28f_16_Normalization_cu_5c38458722batch_norm_elementwiseERKNS_6TensorES6_RKSt8optionalIS4_ESA_S6_S6_ENKUlvE0_clEvENKUlvE0_clEvEUlfffffE_EEvRNS_18TensorIteratorBaseERKT_EUliE_EEviT1_,"",@"SHT_CUDA_INFO"
	.sectionflags	@""
	.align	4


	//----- nvinfo : EIATTR_CUDA_API_VERSION
	.align		4
        /*0000*/ 	.byte	0x04, 0x37
        /*0002*/ 	.short	(.L_6475 - .L_6474)
.L_6474:
        /*0004*/ 	.word	0x00000082


	//----- nvinfo : EIATTR_KPARAM_INFO
	.align		4
.L_6475:
        /*0008*/ 	.byte	0x04, 0x17
        /*000a*/ 	.short	(.L_6477 - .L_6476)
.L_6476:
        /*000c*/ 	.word	0x00000000
        /*0010*/ 	.short	0x0001
        /*0012*/ 	.short	0x0008
        /*0014*/ 	.byte	0x00, 0xf0, 0x21, 0x0f


	//----- nvinfo : EIATTR_KPARAM_INFO
	.align		4
.L_6477:
        /*0018*/ 	.byte	0x04, 0x17
        /*001a*/ 	.short	(.L_6479 - .L_6478)
.L_6478:
        /*001c*/ 	.word	0x00000000
        /*0020*/ 	.short	0x0000
        /*0022*/ 	.short	0x0000
        /*0024*/ 	.byte	0x00, 0xf0, 0x11, 0x00


	//----- nvinfo : EIATTR_SPARSE_MMA_MASK
	.align		4
.L_6479:
        /*0028*/ 	.byte	0x03, 0x50
        /*002a*/ 	.short	0x0000


	//----- nvinfo : EIATTR_MAXREG_COUNT
	.align		4
        /*002c*/ 	.byte	0x03, 0x1b
        /*002e*/ 	.short	0x0080


	//----- nvinfo : EIATTR_EXTERNS
	.align		4
        /*0030*/ 	.byte	0x04, 0x0f
        /*0032*/ 	.short	(.L_6481 - .L_6480)


	//   ....[0]....
	.align		4
.L_6480:
        /*0034*/ 	.word	index@(__assertfail)


	//----- nvinfo : EIATTR_MERCURY_ISA_VERSION
	.align		4
.L_6481:
        /*0038*/ 	.byte	0x03, 0x5f
        /*003a*/ 	.short	0x0101


	//----- nvinfo : EIATTR_VRC_CTA_INIT_COUNT
	.align		4
        /*003c*/ 	.byte	0x02, 0x4a
	.zero		1
	.zero		1


	//----- nvinfo : EIATTR_SYSCALL_OFFSETS
	.align		4
        /*0040*/ 	.byte	0x04, 0x46
        /*0042*/ 	.short	(.L_6483 - .L_6482)


	//   ....[0]....
.L_6482:
        /*0044*/ 	.word	0x000029a0


	//   ....[1]....
        /*0048*/ 	.word	0x00003810


	//   ....[2]....
        /*004c*/ 	.word	0x00004680


	//   ....[3]....
        /*0050*/ 	.word	0x000054f0


	//   ....[4]....
        /*0054*/ 	.word	0x00006360


	//   ....[5]....
        /*0058*/ 	.word	0x00007140


	//   ....[6]....
        /*005c*/ 	.word	0x00009bd0


	//   ....[7]....
        /*0060*/ 	.word	0x0000aa40


	//   ....[8]....
        /*0064*/ 	.word	0x0000b8b0


	//   ....[9]....
        /*0068*/ 	.word	0x0000c720


	//   ....[10]....
        /*006c*/ 	.word	0x0000d590


	//   ....[11]....
        /*0070*/ 	.word	0x0000e1d0


	//   ....[12]....
        /*0074*/ 	.word	0x00010d70


	//   ....[13]....
        /*0078*/ 	.word	0x00011be0


	//   ....[14]....
        /*007c*/ 	.word	0x00012a50


	//   ....[15]....
        /*0080*/ 	.word	0x000138c0


	//   ....[16]....
        /*0084*/ 	.word	0x00014730


	//   ....[17]....
        /*0088*/ 	.word	0x00015370


	//   ....[18]....
        /*008c*/ 	.word	0x00017f20


	//   ....[19]....
        /*0090*/ 	.word	0x00018d90


	//   ....[20]....
        /*0094*/ 	.word	0x00019c00


	//   ....[21]....
        /*0098*/ 	.word	0x0001aa70


	//   ....[22]....
        /*009c*/ 	.word	0x0001b8e0


	//   ....[23]....
        /*00a0*/ 	.word	0x0001c4f0


	//----- nvinfo : EIATTR_EXIT_INSTR_OFFSETS
	.align		4
.L_6483:
        /*00a4*/ 	.byte	0x04, 0x1c
        /*00a6*/ 	.short	(.L_6485 - .L_6484)


	//   ....[0]....
.L_6484:
        /*00a8*/ 	.word	0x00015620


	//   ....[1]....
        /*00ac*/ 	.word	0x0001ba70


	//   ....[2]....
        /*00b0*/ 	.word	0x0001bab0


	//   ....[3]....
        /*00b4*/ 	.word	0x0001bb40


	//   ....[4]....
        /*00b8*/ 	.word	0x0001bb70


	//   ....[5]....
        /*00bc*/ 	.word	0x0001bba0


	//   ....[6]....
        /*00c0*/ 	.word	0x0001bc20


	//   ....[7]....
        /*00c4*/ 	.word	0x0001bc50


	//   ....[8]....
        /*00c8*/ 	.word	0x0001bce0


	//   ....[9]....
        /*00cc*/ 	.word	0x0001bd20


	//   ....[10]....
        /*00d0*/ 	.word	0x0001bd60


	//   ....[11]....
        /*00d4*/ 	.word	0x0001be30


	//   ....[12]....
        /*00d8*/ 	.word	0x0001bf90


	//   ....[13]....
        /*00dc*/ 	.word	0x0001c0f0


	//   ....[14]....
        /*00e0*/ 	.word	0x0001c240


	//   ....[15]....
        /*00e4*/ 	.word	0x0001c270


	//   ....[16]....
        /*00e8*/ 	.word	0x0001c2a0


	//   ....[17]....
        /*00ec*/ 	.word	0x0001c340


	//   ....[18]....
        /*00f0*/ 	.word	0x0001c390


	//   ....[19]....
        /*00f4*/ 	.word	0x0001c500


	//   ....[20]....
        /*00f8*/ 	.word	0x0001c600


	//   ....[21]....
        /*00fc*/ 	.word	0x0001c730


	//   ....[22]....
        /*0100*/ 	.word	0x0001c760


	//----- nvinfo : EIATTR_MAX_THREADS
	.align		4
.L_6485:
        /*0104*/ 	.byte	0x04, 0x05
        /*0106*/ 	.short	(.L_6487 - .L_6486)
.L_6486:
        /*0108*/ 	.word	0x00000080
        /*010c*/ 	.word	0x00000001
        /*0110*/ 	.word	0x00000001


	//----- nvinfo : EIATTR_CRS_STACK_SIZE
	.align		4
.L_6487:
        /*0114*/ 	.byte	0x04, 0x1e
        /*0116*/ 	.short	(.L_6489 - .L_6488)
.L_6488:
        /*0118*/ 	.word	0x00000000


	//----- nvinfo : EIATTR_CBANK_PARAM_SIZE
	.align		4
.L_6489:
        /*011c*/ 	.byte	0x03, 0x19
        /*011e*/ 	.short	0x03d0


	//----- nvinfo : EIATTR_PARAM_CBANK
	.align		4
        /*0120*/ 	.byte	0x04, 0x0a
        /*0122*/ 	.short	(.L_6491 - .L_6490)
	.align		4
.L_6490:
        /*0124*/ 	.word	index@(.nv.constant0._ZN2at6native18elementwise_kernelILi128ELi4EZNS0_15gpu_kernel_implIZZZNS0_49_GLOBAL__N__b919a28f_16_Normalization_cu_5c38458722batch_norm_elementwiseERKNS_6TensorES6_RKSt8optionalIS4_ESA_S6_S6_ENKUlvE0_clEvENKUlvE0_clEvEUlfffffE_EEvRNS_18TensorIteratorBaseERKT_EUliE_EEviT1_)
        /*0128*/ 	.short	0x0380
        /*012a*/ 	.short	0x03d0


	//----- nvinfo : EIATTR_SW_WAR
	.align		4
.L_6491:
        /*012c*/ 	.byte	0x04, 0x36
        /*012e*/ 	.short	(.L_6493 - .L_6492)
.L_6492:
        /*0130*/ 	.word	0x00000008
.L_6493:


//--------------------- .nv.info._ZN2at6native27unrolled_elementwise_kernelIZZZNS0_49_GLOBAL__N__b919a28f_16_Normalization_cu_5c38458722batch_norm_elementwiseERKNS_6TensorES5_RKSt8optionalIS3_ES9_S5_S5_ENKUlvE0_clEvENKUlvE0_clEvEUlfffffE_St5arrayIPcLm6EELi4E23TrivialOffsetCalculatorILi5EjESG_ILi1EjENS0_6memory12LoadWithCastILi5EEENSJ_13StoreWithCastILi1EEEEEviT_T0_T2_T3_T4_T5_ --------------------------
	.section	.nv.info._ZN2at6native27unrolled_elementwise_kernelIZZZNS0_49_GLOBAL__N__b919a28f_16_Normalization_cu_5c38458722batch_norm_elementwiseERKNS_6TensorES5_RKSt8optionalIS3_ES9_S5_S5_ENKUlvE0_clEvENKUlvE0_clEvEUlfffffE_St5arrayIPcLm6EELi4E23TrivialOffsetCalculatorILi5EjESG_ILi1EjENS0_6memory12LoadWithCastILi5EEENSJ_13StoreWithCastILi1EEEEEviT_T0_T2_T3_T4_T5_,"",@"SHT_CUDA_INFO"
	.sectionflags	@""
	.align	4


	//----- nvinfo : EIATTR_CUDA_API_VERSION
	.align		4
        /*0000*/ 	.byte	0x04, 0x37
        /*0002*/ 	.short	(.L_6495 - .L_6494)
.L_6494:
        /*0004*/ 	.word	0x00000082


	//----- nvinfo : EIATTR_KPARAM_INFO
	.align		4
.L_6495:
        /*0008*/ 	.byte	0x04, 0x17
        /*000a*/ 	.short	(.L_6497 - .L_6496)
.L_6496:
        /*000c*/ 	.word	0x00000000
        /*0010*/ 	.short	0x0006
        /*0012*/ 	.short	0x0058
        /*0014*/ 	.byte	0x00, 0xf0, 0x21, 0x00


	//----- nvinfo : EIATTR_KPARAM_INFO
	.align		4
.L_6497:
        /*0018*/ 	.byte	0x04, 0x17
        /*001a*/ 	.short	(.L_6499 - .L_6498)
.L_6498:
        /*001c*/ 	.word	0x00000000
        /*0020*/ 	.short	0x0005
        /*0022*/ 	.short	0x003c
        /*0024*/ 	.byte	0x00, 0xf0, 0x71, 0x00


	//----- nvinfo : EIATTR_KPARAM_INFO
	.align		4
.L_6499:
        /*0028*/ 	.byte	0x04, 0x17
        /*002a*/ 	.short	(.L_6501 - .L_6500)
.L_6500:
        /*002c*/ 	.word	0x00000000
        /*0030*/ 	.short	0x0004
        /*0032*/ 	.short	0x0039
        /*0034*/ 	.byte	0x00, 0xf0, 0x05, 0x00


	//----- nvinfo : EIATTR_KPARAM_INFO
	.align		4
.L_6501:
        /*0038*/ 	.byte	0x04, 0x17
        /*003a*/ 	.short	(.L_6503 - .L_6502)
.L_6502:
        /*003c*/ 	.word	0x00000000
        /*0040*/ 	.short	0x0003
        /*0042*/ 	.short	0x0038
        /*0044*/ 	.byte	0x00, 0xf0, 0x05, 0x00


	//----- nvinfo : EIATTR_KPARAM_INFO
	.align		4
.L_6503:
        /*0048*/ 	.byte	0x04, 0x17
        /*004a*/ 	.short	(.L_6505 - .L_6504)
.L_6504:
        /*004c*/ 	.word	0x00000000
        /*0050*/ 	.short	0x0002
        /*0052*/ 	.short	0x0008
        /*0054*/ 	.byte	0x00, 0xf0, 0xc1, 0x00


	//----- nvinfo : EIATTR_KPARAM_INFO
	.align		4
.L_6505:
        /*0058*/ 	.byte	0x04, 0x17
        /*005a*/ 	.short	(.L_6507 - .L_6506)
.L_6506:
        /*005c*/ 	.word	0x00000000
        /*0060*/ 	.short	0x0001
        /*0062*/ 	.short	0x0004
        /*0064*/ 	.byte	0x00, 0xf0, 0x05, 0x00


	//----- nvinfo : EIATTR_KPARAM_INFO
	.align		4
.L_6507:
        /*0068*/ 	.byte	0x04, 0x17
        /*006a*/ 	.short	(.L_6509 - .L_6508)
.L_6508:
        /*006c*/ 	.word	0x00000000
        /*0070*/ 	.short	0x0000
        /*0072*/ 	.short	0x0000
        /*0074*/ 	.byte	0x00, 0xf0, 0x11, 0x00


	//----- nvinfo : EIATTR_SPARSE_MMA_MASK
	.align		4
.L_6509:
        /*0078*/ 	.byte	0x03, 0x50
        /*007a*/ 	.short	0x0000


	//----- nvinfo : EIATTR_MAXREG_COUNT
	.align		4
        /*007c*/ 	.byte	0x03, 0x1b
        /*007e*/ 	.short	0x00ff


	//----- nvinfo : EIATTR_EXTERNS
	.align		4
        /*0080*/ 	.byte	0x04, 0x0f
        /*0082*/ 	.short	(.L_6511 - .L_6510)


	//   ....[0]....
	.align		4
.L_6510:
        /*0084*/ 	.word	index@(__assertfail)


	//----- nvinfo : EIATTR_MERCURY_ISA_VERSION
	.align		4
.L_6511:
        /*0088*/ 	.byte	0x03, 0x5f
        /*008a*/ 	.short	0x0101


	//----- nvinfo : EIATTR_VRC_CTA_INIT_COUNT
	.align		4
        /*008c*/ 	.byte	0x02, 0x4a
	.zero		1
	.zero		1


	//----- nvinfo : EIATTR_SYSCALL_OFFSETS
	.align		4
        /*0090*/ 	.byte	0x04, 0x46
        /*0092*/ 	.short	(.L_6513 - .L_6512)


	//   ....[0]....
.L_6512:
        /*0094*/ 	.word	0x00000ed0


	//   ....[1]....
        /*0098*/ 	.word	0x00001d70


	//   ....[2]....
        /*009c*/ 	.word	0x00002c00


	//   ....[3]....
        /*00a0*/ 	.word	0x00003aa0


	//   ....[4]....
        /*00a4*/ 	.word	0x00004940


	//   ....[5]....
        /*00a8*/ 	.word	0x000058f0


	//   ....[6]....
        /*00ac*/ 	.word	0x00006780


	//   ....[7]....
        /*00b0*/ 	.word	0x00007620


	//   ....[8]....
        /*00b4*/ 	.word	0x000084c0


	//   ....[9]....
        /*00b8*/ 	.word	0x00009350


	//   ....[10]....
        /*00bc*/ 	.word	0x0000a280


	//   ....[11]....
        /*00c0*/ 	.word	0x0000b120


	//   ....[12]....
        /*00c4*/ 	.word	0x0000bfb0


	//   ....[13]....
        /*00c8*/ 	.word	0x0000ce50


	//   ....[14]....
        /*00cc*/ 	.word	0x0000dcf0


	//   ....[15]....
        /*00d0*/ 	.word	0x0000ec40


	//   ....[16]....
        /*00d4*/ 	.word	0x0000faf0


	//   ....[17]....
        /*00d8*/ 	.word	0x000109a0


	//   ....[18]....
        /*00dc*/ 	.word	0x00011850


	//   ....[19]....
        /*00e0*/ 	.word	0x000126c0


	//   ....[20]....
        /*00e4*/ 	.word	0x00013560


	//   ....[21]....
        /*00e8*/ 	.word	0x000142b0


	//   ....[22]....
        /*00ec*/ 	.word	0x00015130


	//   ....[23]....
        /*00f0*/ 	.word	0x00015f90


	//----- nvinfo : EIATTR_EXIT_INSTR_OFFSETS
	.align		4
.L_6513:
        /*00f4*/ 	.byte	0x04, 0x1c
        /*00f6*/ 	.short	(.L_6515 - .L_6514)


	//   ....[0]....
.L_6514:
        /*00f8*/ 	.word	0x000153d0


	//   ....[1]....
        /*00fc*/ 	.word	0x00015510


	//   ....[2]....
        /*0100*/ 	.word	0x00015550


	//   ....[3]....
        /*0104*/ 	.word	0x000155e0


	//   ....[4]....
        /*0108*/ 	.word	0x00015610


	//   ....[5]....
        /*010c*/ 	.word	0x00015640


	//   ....[6]....
        /*0110*/ 	.word	0x000156c0


	//   ....[7]....
        /*0114*/ 	.word	0x000156f0


	//   ....[8]....
        /*0118*/ 	.word	0x00015780


	//   ....[9]....
        /*011c*/ 	.word	0x000157c0


	//   ....[10]....
        /*0120*/ 	.word	0x00015800


	//   ....[11]....
        /*0124*/ 	.word	0x000158d0


	//   ....[12]....
        /*0128*/ 	.word	0x00015a30


	//   ....[13]....
        /*012c*/ 	.word	0x00015b90


	//   ....[14]....
        /*0130*/ 	.word	0x00015ce0


	//   ....[15]....
        /*0134*/ 	.word	0x00015d10


	//   ....[16]....
        /*0138*/ 	.word	0x00015d40


	//   ....[17]....
        /*013c*/ 	.word	0x00015de0


	//   ....[18]....
        /*0140*/ 	.word	0x00015e30


	//   ....[19]....
        /*0144*/ 	.word	0x00015fa0


	//   ....[20]....
        /*0148*/ 	.word	0x000160a0


	//   ....[21]....
        /*014c*/ 	.word	0x000161d0


	//   ....[22]....
        /*0150*/ 	.word	0x00016200


	//----- nvinfo : EIATTR_MAX_THREADS
	.align		4
.L_6515:
        /*0154*/ 	.byte	0x04, 0x05
        /*0156*/ 	.short	(.L_6517 - .L_6516)
.L_6516:
        /*0158*/ 	.word	0x00000080
        /*015c*/ 	.word	0x00000001
        /*0160*/ 	.word	0x00000001


	//----- nvinfo : EIATTR_CRS_STACK_SIZE
	.align		4
.L_6517:
        /*0164*/ 	.byte	0x04, 0x1e
        /*0166*/ 	.short	(.L_6519 - .L_6518)
.L_6518:
        /*0168*/ 	.word	0x00000000


	//----- nvinfo : EIATTR_CBANK_PARAM_SIZE
	.align		4
.L_6519:
        /*016c*/ 	.byte	0x03, 0x19
        /*016e*/ 	.short	0x0060


	//----- nvinfo : EIATTR_PARAM_CBANK
	.align		4
        /*0170*/ 	.byte	0x04, 0x0a
        /*0172*/ 	.short	(.L_6521 - .L_6520)
	.align		4
.L_6520:
        /*0174*/ 	.word	index@(.nv.constant0._ZN2at6native27unrolled_elementwise_kernelIZZZNS0_49_GLOBAL__N__b919a28f_16_Normalization_cu_5c38458722batch_norm_elementwiseERKNS_6TensorES5_RKSt8optionalIS3_ES9_S5_S5_ENKUlvE0_clEvENKUlvE0_clEvEUlfffffE_St5arrayIPcLm6EELi4E23TrivialOffsetCalculatorILi5EjESG_ILi1EjENS0_6memory12LoadWithCastILi5EEENSJ_13StoreWithCastILi1EEEEEviT_T0_T2_T3_T4_T5_)
        /*0178*/ 	.short	0x0380
        /*017a*/ 	.short	0x0060


	//----- nvinfo : EIATTR_SW_WAR
	.align		4
.L_6521:
        /*017c*/ 	.byte	0x04, 0x36
        /*017e*/ 	.short	(.L_6523 - .L_6522)
.L_6522:
        /*0180*/ 	.word	0x00000008
.L_6523:


//--------------------- .nv.info._ZN2at6native18elementwise_kernelILi128ELi2EZNS0_22gpu_kernel_impl_nocastIZZZNS0_49_GLOBAL__N__b919a28f_16_Normalization_cu_5c38458722batch_norm_elementwiseERKNS_6TensorES6_RKSt8optionalIS4_ESA_S6_S6_ENKUlvE0_clEvENKUlvE0_clEvEUlfffffE_EEvRNS_18TensorIteratorBaseERKT_EUliE_EEviT1_ --------------------------
	.section	.nv.info._ZN2at6native18elementwise_kernelILi128ELi2EZNS0_22gpu_kernel_impl_nocastIZZZNS0_49_GLOBAL__N__b919a28f_16_Normalization_cu_5c38458722batch_norm_elementwiseERKNS_6TensorES6_RKSt8optionalIS4_ESA_S6_S6_ENKUlvE0_clEvENKUlvE0_clEvEUlfffffE_EEvRNS_18TensorIteratorBaseERKT_EUliE_EEviT1_,"",@"SHT_CUDA_INFO"
	.sectionflags	@""
	.align	4


	//----- nvinfo : EIATTR_CUDA_API_VERSION
	.align		4
        /*0000*/ 	.byte	0x04, 0x37
        /*0002*/ 	.short	(.L_6525 - .L_6524)
.L_6524:
        /*0004*/ 	.word	0x00000082


	//----- nvinfo : EIATTR_KPARAM_INFO
	.align		4
.L_6525:
        /*0008*/ 	.byte	0x04, 0x17
        /*000a*/ 	.short	(.L_6527 - .L_6526)
.L_6526:
        /*000c*/ 	.word	0x00000000
        /*0010*/ 	.short	0x0001
        /*0012*/ 	.short	0x0008
        /*0014*/ 	.byte	0x00, 0xf0, 0x21, 0x0f


	//----- nvinfo : EIATTR_KPARAM_INFO
	.align		4
.L_6527:
        /*0018*/ 	.byte	0x04, 0x17
        /*001a*/ 	.short	(.L_6529 - .L_6528)
.L_6528:
        /*001c*/ 	.word	0x00000000
        /*0020*/ 	.short	0x0000
        /*0022*/ 	.short	0x0000
        /*0024*/ 	.byte	0x00, 0xf0, 0x11, 0x00


	//----- nvinfo : EIATTR_SPARSE_MMA_MASK
	.align		4
.L_6529:
        /*0028*/ 	.byte	0x03, 0x50
        /*002a*/ 	.short	0x0000


	//----- nvinfo : EIATTR_MAXREG_COUNT
	.align		4
        /*002c*/ 	.byte	0x03, 0x1b
        /*002e*/ 	.short	0x0080


	//----- nvinfo : EIATTR_MERCURY_ISA_VERSION
	.align		4
        /*0030*/ 	.byte	0x03, 0x5f
        /*0032*/ 	.short	0x0101


	//----- nvinfo : EIATTR_VRC_CTA_INIT_COUNT
	.align		4
        /*0034*/ 	.byte	0x02, 0x4a
	.zero		1
	.zero		1


	//----- nvinfo : EIATTR_EXIT_INSTR_OFFSETS
	.align		4
        /*0038*/ 	.byte	0x04, 0x1c
        /*003a*/ 	.short	(.L_6531 - .L_6530)


	//   ....[0]....
.L_6530:
        /*003c*/ 	.word	0x000001f0


	//   ....[1]....
        /*0040*/ 	.word	0x000002f0


	//   ....[2]....
        /*0044*/ 	.word	0x00001fa0


	//   ....[3]....
        /*0048*/ 	.word	0x00003bb0


	//----- nvinfo : EIATTR_MAX_THREADS
	.align		4
.L_6531:
        /*004c*/ 	.byte	0x04, 0x05
        /*004e*/ 	.short	(.L_6533 - .L_6532)
.L_6532:
        /*0050*/ 	.word	0x00000080
        /*0054*/ 	.word	0x00000001
        /*0058*/ 	.word	0x00000001


	//----- nvinfo : EIATTR_CRS_STACK_SIZE
	.align		4
.L_6533:
        /*005c*/ 	.byte	0x04, 0x1e
        /*005e*/ 	.short	(.L_6535 - .L_6534)
.L_6534:
        /*0060*/ 	.word	0x00000000


	//----- nvinfo : EIATTR_CBANK_PARAM_SIZE
	.align		4
.L_6535:
        /*0064*/ 	.byte	0x03, 0x19
        /*0066*/ 	.short	0x03d0


	//----- nvinfo : EIATTR_PARAM_CBANK
	.align		4
        /*0068*/ 	.byte	0x04, 0x0a
        /*006a*/ 	.short	(.L_6537 - .L_6536)
	.align		4
.L_6536:
        /*006c*/ 	.word	index@(.nv.constant0._ZN2at6native18elementwise_kernelILi128ELi2EZNS0_22gpu_kernel_impl_nocastIZZZNS0_49_GLOBAL__N__b919a28f_16_Normalization_cu_5c38458722batch_norm_elementwiseERKNS_6TensorES6_RKSt8optionalIS4_ESA_S6_S6_ENKUlvE0_clEvENKUlvE0_clEvEUlfffffE_EEvRNS_18TensorIteratorBaseERKT_EUliE_EEviT1_)
        /*0070*/ 	.short	0x0380
        /*0072*/ 	.short	0x03d0


	//----- nvinfo : EIATTR_SW_WAR
	.align		4
.L_6537:
        /*0074*/ 	.byte	0x04, 0x36
        /*0076*/ 	.short	(.L_6539 - .L_6538)
.L_6538:
        /*0078*/ 	.word	0x00000008
.L_6539:


//--------------------- .nv.info._ZN2at6native27unrolled_elementwise_kernelIZZZNS0_49_GLOBAL__N__b919a28f_16_Normalization_cu_5c38458722batch_norm_elementwiseERKNS_6TensorES5_RKSt8optionalIS3_ES9_S5_S5_ENKUlvE0_clEvENKUlvE0_clEvEUlfffffE_St5arrayIPcLm6EELi4E23TrivialOffsetCalculatorILi5EjESG_ILi1EjENS0_6memory15LoadWithoutCastENSJ_16StoreWithoutCastEEEviT_T0_T2_T3_T4_T5_ --------------------------
	.section	.nv.info._ZN2at6native27unrolled_elementwise_kernelIZZZNS0_49_GLOBAL__N__b919a28f_16_Normalization_cu_5c38458722batch_norm_elementwiseERKNS_6TensorES5_RKSt8optionalIS3_ES9_S5_S5_ENKUlvE0_clEvENKUlvE0_clEvEUlfffffE_St5arrayIPcLm6EELi4E23TrivialOffsetCalculatorILi5EjESG_ILi1EjENS0_6memory15LoadWithoutCastENSJ_16StoreWithoutCastEEEviT_T0_T2_T3_T4_T5_,"",@"SHT_CUDA_INFO"
	.sectionflags	@""
	.align	4


	//----- nvinfo : EIATTR_CUDA_API_VERSION
	.align		4
        /*0000*/ 	.byte	0x04, 0x37
        /*0002*/ 	.short	(.L_6541 - .L_6540)
.L_6540:
        /*0004*/ 	.word	0x00000082


	//----- nvinfo : EIATTR_KPARAM_INFO
	.align		4
.L_6541:
        /*0008*/ 	.byte	0x04, 0x17
        /*000a*/ 	.short	(.L_6543 - .L_6542)
.L_6542:
        /*000c*/ 	.word	0x00000000
        /*0010*/ 	.short	0x0006
        /*0012*/ 	.short	0x003b
        /*0014*/ 	.byte	0x00, 0xf0, 0x05, 0x00


	//----- nvinfo : EIATTR_KPARAM_INFO
	.align		4
.L_6543:
        /*0018*/ 	.byte	0x04, 0x17
        /*001a*/ 	.short	(.L_6545 - .L_6544)
.L_6544:
        /*001c*/ 	.word	0x00000000
        /*0020*/ 	.short	0x0005
        /*0022*/ 	.short	0x003a
        /*0024*/ 	.byte	0x00, 0xf0, 0x05, 0x00


	//----- nvinfo : EIATTR_KPARAM_INFO
	.align		4
.L_6545:
        /*0028*/ 	.byte	0x04, 0x17
        /*002a*/ 	.short	(.L_6547 - .L_6546)
.L_6546:
        /*002c*/ 	.word	0x00000000
        /*0030*/ 	.short	0x0004
        /*0032*/ 	.short	0x0039
        /*0034*/ 	.byte	0x00, 0xf0, 0x05, 0x00


	//----- nvinfo : EIATTR_KPARAM_INFO
	.align		4
.L_6547:
        /*0038*/ 	.byte	0x04, 0x17
        /*003a*/ 	.short	(.L_6549 - .L_6548)
.L_6548:
        /*003c*/ 	.word	0x00000000
        /*0040*/ 	.short	0x0003
        /*0042*/ 	.short	0x0038
        /*0044*/ 	.byte	0x00, 0xf0, 0x05, 0x00


	//----- nvinfo : EIATTR_KPARAM_INFO
	.align		4
.L_6549:
        /*0048*/ 	.byte	0x04, 0x17
        /*004a*/ 	.short	(.L_6551 - .L_6550)
.L_6550:
        /*004c*/ 	.word	0x00000000
        /*0050*/ 	.short	0x0002
        /*0052*/ 	.short	0x0008
        /*0054*/ 	.byte	0x00, 0xf0, 0xc1, 0x00


	//----- nvinfo : EIATTR_KPARAM_INFO
	.align		4
.L_6551:
        /*0058*/ 	.byte	0x04, 0x17
        /*005a*/ 	.short	(.L_6553 - .L_6552)
.L_6552:
        /*005c*/ 	.word	0x00000000
        /*0060*/ 	.short	0x0001
        /*0062*/ 	.short	0x0004
        /*0064*/ 	.byte	0x00, 0xf0, 0x05, 0x00


	//----- nvinfo : EIATTR_KPARAM_INFO
	.align		4
.L_6553:
        /*0068*/ 	.byte	0x04, 0x17
        /*006a*/ 	.short	(.L_6555 - .L_6554)
.L_6554:
        /*006c*/ 	.word	0x00000000
        /*0070*/ 	.short	0x0000
        /*0072*/ 	.short	0x0000
        /*0074*/ 	.byte	0x00, 0xf0, 0x11, 0x00


	//----- nvinfo : EIATTR_SPARSE_MMA_MASK
	.align		4
.L_6555:
        /*0078*/ 	.byte	0x03, 0x50
        /*007a*/ 	.short	0x0000


	//----- nvinfo : EIATTR_MAXREG_COUNT
	.align		4
        /*007c*/ 	.byte	0x03, 0x1b
        /*007e*/ 	.short	0x00ff


	//----- nvinfo : EIATTR_MERCURY_ISA_VERSION
	.align		4
        /*0080*/ 	.byte	0x03, 0x5f
        /*0082*/ 	.short	0x0101


	//----- nvinfo : EIATTR_VRC_CTA_INIT_COUNT
	.align		4
        /*0084*/ 	.byte	0x02, 0x4a
	.zero		1
	.zero		1


	//----- nvinfo : EIATTR_EXIT_INSTR_OFFSETS
	.align		4
        /*0088*/ 	.byte	0x04, 0x1c
        /*008a*/ 	.short	(.L_6557 - .L_6556)


	//   ....[0]....
.L_6556:
        /*008c*/ 	.word	0x00000800


	//   ....[1]....
        /*0090*/ 	.word	0x00000850


	//----- nvinfo : EIATTR_MAX_THREADS
	.align		4
.L_6557:
        /*0094*/ 	.byte	0x04, 0x05
        /*0096*/ 	.short	(.L_6559 - .L_6558)
.L_6558:
        /*0098*/ 	.word	0x00000080
        /*009c*/ 	.word	0x00000001
        /*00a0*/ 	.word	0x00000001


	//----- nvinfo : EIATTR_CRS_STACK_SIZE
	.align		4
.L_6559:
        /*00a4*/ 	.byte	0x04, 0x1e
        /*00a6*/ 	.short	(.L_6561 - .L_6560)
.L_6560:
        /*00a8*/ 	.word	0x00000000


	//----- nvinfo : EIATTR_CBANK_PARAM_SIZE
	.align		4
.L_6561:
        /*00ac*/ 	.byte	0x03, 0x19
        /*00ae*/ 	.short	0x003c


	//----- nvinfo : EIATTR_PARAM_CBANK
	.align		4
        /*00b0*/ 	.byte	0x04, 0x0a
        /*00b2*/ 	.short	(.L_6563 - .L_6562)
	.align		4
.L_6562:
        /*00b4*/ 	.word	index@(.nv.constant0._ZN2at6native27unrolled_elementwise_kernelIZZZNS0_49_GLOBAL__N__b919a28f_16_Normalization_cu_5c38458722batch_norm_elementwiseERKNS_6TensorES5_RKSt8optionalIS3_ES9_S5_S5_ENKUlvE0_clEvENKUlvE0_clEvEUlfffffE_St5arrayIPcLm6EELi4E23TrivialOffsetCalculatorILi5EjESG_ILi1EjENS0_6memory15LoadWithoutCastENSJ_16StoreWithoutCastEEEviT_T0_T2_T3_T4_T5_)
        /*00b8*/ 	.short	0x0380
        /*00ba*/ 	.short	0x003c


	//----- nvinfo : EIATTR_SW_WAR
	.align		4
.L_6563:
        /*00bc*/ 	.byte	0x04, 0x36
        /*00be*/ 	.short	(.L_6565 - .L_6564)
.L_6564:
        /*00c0*/ 	.word	0x00000008
.L_6565:


//--------------------- .nv.info._ZN2at6native29vectorized_elementwise_kernelILi2EZZZNS0_49_GLOBAL__N__b919a28f_16_Normalization_cu_5c38458722batch_norm_elementwiseERKNS_6TensorES5_RKSt8optionalIS3_ES9_S5_S5_ENKUlvE0_clEvENKUlvE0_clEvEUlfffffE_St5arrayIPcLm6EEEEviT0_T1_ --------------------------
	.section	.nv.info._ZN2at6native29vectorized_elementwise_kernelILi2EZZZNS0_49_GLOBAL__N__b919a28f_16_Normalization_cu_5c38458722batch_norm_elementwiseERKNS_6TensorES5_RKSt8optionalIS3_ES9_S5_S5_ENKUlvE0_clEvENKUlvE0_clEvEUlfffffE_St5arrayIPcLm6EEEEviT0_T1_,"",@"SHT_CUDA_INFO"
	.sectionflags	@""
	.align	4


	//----- nvinfo : EIATTR_CUDA_API_VERSION
	.align		4
        /*0000*/ 	.byte	0x04, 0x37
        /*0002*/ 	.short	(.L_6567 - .L_6566)
.L_6566:
        /*0004*/ 	.word	0x00000082


	//----- nvinfo : EIATTR_KPARAM_INFO
	.align		4
.L_6567:
        /*0008*/ 	.byte	0x04, 0x17
        /*000a*/ 	.short	(.L_6569 - .L_6568)
.L_6568:
        /*000c*/ 	.word	0x00000000
        /*0010*/ 	.short	0x0002
        /*0012*/ 	.short	0x0008
        /*0014*/ 	.byte	0x00, 0xf0, 0xc1, 0x00


	//----- nvinfo : EIATTR_KPARAM_INFO
	.align		4
.L_6569:
        /*0018*/ 	.byte	0x04, 0x17
        /*001a*/ 	.short	(.L_6571 - .L_6570)
.L_6570:
        /*001c*/ 	.word	0x00000000
        /*0020*/ 	.short	0x0001
        /*0022*/ 	.short	0x0004
        /*0024*/ 	.byte	0x00, 0xf0, 0x05, 0x00


	//----- nvinfo : EIATTR_KPARAM_INFO
	.align		4
.L_6571:
        /*0028*/ 	.byte	0x04, 0x17
        /*002a*/ 	.short	(.L_6573 - .L_6572)
.L_6572:
        /*002c*/ 	.word	0x00000000
        /*0030*/ 	.short	0x0000
        /*0032*/ 	.short	0x0000
        /*0034*/ 	.byte	0x00, 0xf0, 0x11, 0x00


	//----- nvinfo : EIATTR_SPARSE_MMA_MASK
	.align		4
.L_6573:
        /*0038*/ 	.byte	0x03, 0x50
        /*003a*/ 	.short	0x0000


	//----- nvinfo : EIATTR_MAXREG_COUNT
	.align		4
        /*003c*/ 	.byte	0x03, 0x1b
        /*003e*/ 	.short	0x00ff


	//----- nvinfo : EIATTR_MERCURY_ISA_VERSION
	.align		4
        /*0040*/ 	.byte	0x03, 0x5f
        /*0042*/ 	.short	0x0101


	//----- nvinfo : EIATTR_VRC_CTA_INIT_COUNT
	.align		4
        /*0044*/ 	.byte	0x02, 0x4a
	.zero		1
	.zero		1


	//----- nvinfo : EIATTR_EXIT_INSTR_OFFSETS
	.align		4
        /*0048*/ 	.byte	0x04, 0x1c
        /*004a*/ 	.short	(.L_6575 - .L_6574)


	//   ....[0]....
.L_6574:
        /*004c*/ 	.word	0x00001000


	//   ....[1]....
        /*0050*/ 	.word	0x00001050


	//   ....[2]....
        /*0054*/ 	.word	0x00001490


	//----- nvinfo : EIATTR_MAX_THREADS
	.align		4
.L_6575:
        /*0058*/ 	.byte	0x04, 0x05
        /*005a*/ 	.short	(.L_6577 - .L_6576)
.L_6576:
        /*005c*/ 	.word	0x00000080
        /*0060*/ 	.word	0x00000001
        /*0064*/ 	.word	0x00000001


	//----- nvinfo : EIATTR_CRS_STACK_SIZE
	.align		4
.L_6577:
        /*0068*/ 	.byte	0x04, 0x1e
        /*006a*/ 	.short	(.L_6579 - .L_6578)
.L_6578:
        /*006c*/ 	.word	0x00000000


	//----- nvinfo : EIATTR_CBANK_PARAM_SIZE
	.align		4
.L_6579:
        /*0070*/ 	.byte	0x03, 0x19
        /*0072*/ 	.short	0x0038


	//----- nvinfo : EIATTR_PARAM_CBANK
	.align		4
        /*0074*/ 	.byte	0x04, 0x0a
        /*0076*/ 	.short	(.L_6581 - .L_6580)
	.align		4
.L_6580:
        /*0078*/ 	.word	index@(.nv.constant0._ZN2at6native29vectorized_elementwise_kernelILi2EZZZNS0_49_GLOBAL__N__b919a28f_16_Normalization_cu_5c38458722batch_norm_elementwiseERKNS_6TensorES5_RKSt8optionalIS3_ES9_S5_S5_ENKUlvE0_clEvENKUlvE0_clEvEUlfffffE_St5arrayIPcLm6EEEEviT0_T1_)
        /*007c*/ 	.short	0x0380
        /*007e*/ 	.short	0x0038


	//----- nvinfo : EIATTR_SW_WAR
	.align		4
.L_6581:
        /*0080*/ 	.byte	0x04, 0x36
        /*0082*/ 	.short	(.L_6583 - .L_6582)
.L_6582:
        /*0084*/ 	.word	0x00000008
.L_6583:


//--------------------- .nv.info._ZN2at6native29vectorized_elementwise_kernelILi4EZZZNS0_49_GLOBAL__N__b919a28f_16_Normalization_cu_5c38458722batch_norm_elementwiseERKNS_6TensorES5_RKSt8optionalIS3_ES9_S5_S5_ENKUlvE0_clEvENKUlvE0_clEvEUlfffffE_St5arrayIPcLm6EEEEviT0_T1_ --------------------------
	.section	.nv.info._ZN2at6native29vectorized_elementwise_kernelILi4EZZZNS0_49_GLOBAL__N__b919a28f_16_Normalization_cu_5c38458722batch_norm_elementwiseERKNS_6TensorES5_RKSt8optionalIS3_ES9_S5_S5_ENKUlvE0_clEvENKUlvE0_clEvEUlfffffE_St5arrayIPcLm6EEEEviT0_T1_,"",@"SHT_CUDA_INFO"
	.sectionflags	@""
	.align	4


	//----- nvinfo : EIATTR_CUDA_API_VERSION
	.align		4
        /*0000*/ 	.byte	0x04, 0x37
        /*0002*/ 	.short	(.L_6585 - .L_6584)
.L_6584:
        /*0004*/ 	.word	0x00000082


	//----- nvinfo : EIATTR_KPARAM_INFO
	.align		4
.L_6585:
        /*0008*/ 	.byte	0x04, 0x17
        /*000a*/ 	.short	(.L_6587 - .L_6586)
.L_6586:
        /*000c*/ 	.word	0x00000000
        /*0010*/ 	.short	0x0002
        /*0012*/ 	.short	0x0008
        /*0014*/ 	.byte	0x00, 0xf0, 0xc1, 0x00


	//----- nvinfo : EIATTR_KPARAM_INFO
	.align		4
.L_6587:
        /*0018*/ 	.byte	0x04, 0x17
        /*001a*/ 	.short	(.L_6589 - .L_6588)
.L_6588:
        /*001c*/ 	.word	0x00000000
        /*0020*/ 	.short	0x0001
        /*0022*/ 	.short	0x0004
        /*0024*/ 	.byte	0x00, 0xf0, 0x05, 0x00


	//----- nvinfo : EIATTR_KPARAM_INFO
	.align		4
.L_6589:
        /*0028*/ 	.byte	0x04, 0x17
        /*002a*/ 	.short	(.L_6591 - .L_6590)
.L_6590:
        /*002c*/ 	.word	0x00000000
        /*0030*/ 	.short	0x0000
        /*0032*/ 	.short	0x0000
        /*0034*/ 	.byte	0x00, 0xf0, 0x11, 0x00


	//----- nvinfo : EIATTR_SPARSE_MMA_MASK
	.align		4
.L_6591:
        /*0038*/ 	.byte	0x03, 0x50
        /*003a*/ 	.short	0x0000


	//----- nvinfo : EIATTR_MAXREG_COUNT
	.align		4
        /*003c*/ 	.byte	0x03, 0x1b
        /*003e*/ 	.short	0x00ff


	//----- nvinfo : EIATTR_MERCURY_ISA_VERSION
	.align		4
        /*0040*/ 	.byte	0x03, 0x5f
        /*0042*/ 	.short	0x0101


	//----- nvinfo : EIATTR_VRC_CTA_INIT_COUNT
	.align		4
        /*0044*/ 	.byte	0x02, 0x4a
	.zero		1
	.zero		1


	//----- nvinfo : EIATTR_EXIT_INSTR_OFFSETS
	.align		4
        /*0048*/ 	.byte	0x04, 0x1c
        /*004a*/ 	.short	(.L_6593 - .L_6592)


	//   ....[0]....
.L_6592:
        /*004c*/ 	.word	0x00001000


	//   ....[1]....
        /*0050*/ 	.word	0x00001050


	//   ....[2]....
        /*0054*/ 	.word	0x000013d0


	//----- nvinfo : EIATTR_MAX_THREADS
	.align		4
.L_6593:
        /*0058*/ 	.byte	0x04, 0x05
        /*005a*/ 	.short	(.L_6595 - .L_6594)
.L_6594:
        /*005c*/ 	.word	0x00000080
        /*0060*/ 	.word	0x00000001
        /*0064*/ 	.word	0x00000001


	//----- nvinfo : EIATTR_CRS_STACK_SIZE
	.align		4
.L_6595:
        /*0068*/ 	.byte	0x04, 0x1e
        /*006a*/ 	.short	(.L_6597 - .L_6596)
.L_6596:
        /*006c*/ 	.word	0x00000000


	//----- nvinfo : EIATTR_CBANK_PARAM_SIZE
	.align		4
.L_6597:
        /*0070*/ 	.byte	0x03, 0x19
        /*0072*/ 	.short	0x0038


	//----- nvinfo : EIATTR_PARAM_CBANK
	.align		4
        /*0074*/ 	.byte	0x04, 0x0a
        /*0076*/ 	.short	(.L_6599 - .L_6598)
	.align		4
.L_6598:
        /*0078*/ 	.word	index@(.nv.constant0._ZN2at6native29vectorized_elementwise_kernelILi4EZZZNS0_49_GLOBAL__N__b919a28f_16_Normalization_cu_5c38458722batch_norm_elementwiseERKNS_6TensorES5_RKSt8optionalIS3_ES9_S5_S5_ENKUlvE0_clEvENKUlvE0_clEvEUlfffffE_St5arrayIPcLm6EEEEviT0_T1_)
        /*007c*/ 	.short	0x0380
        /*007e*/ 	.short	0x0038


	//----- nvinfo : EIATTR_SW_WAR
	.align		4
.L_6599:
        /*0080*/ 	.byte	0x04, 0x36
        /*0082*/ 	.short	(.L_6601 - .L_6600)
.L_6600:
        /*0084*/ 	.word	0x00000008
.L_6601:


//--------------------- .nv.info._ZN2at6native29vectorized_elementwise_kernelILi8EZZZNS0_49_GLOBAL__N__b919a28f_16_Normalization_cu_5c38458722batch_norm_elementwiseERKNS_6TensorES5_RKSt8optionalIS3_ES9_S5_S5_ENKUlvE0_clEvENKUlvE0_clEvEUlfffffE_St5arrayIPcLm6EEEEviT0_T1_ --------------------------
	.section	.nv.info._ZN2at6native29vectorized_elementwise_kernelILi8EZZZNS0_49_GLOBAL__N__b919a28f_16_Normalization_cu_5c38458722batch_norm_elementwiseERKNS_6TensorES5_RKSt8optionalIS3_ES9_S5_S5_ENKUlvE0_clEvENKUlvE0_clEvEUlfffffE_St5arrayIPcLm6EEEEviT0_T1_,"",@"SHT_CUDA_INFO"
	.sectionflags	@""
	.align	4


	//----- nvinfo : EIATTR_CUDA_API_VERSION
	.align		4
        /*0000*/ 	.byte	0x04, 0x37
        /*0002*/ 	.short	(.L_6603 - .L_6602)
.L_6602:
        /*0004*/ 	.word	0x00000082


	//----- nvinfo : EIATTR_KPARAM_INFO
	.align		4
.L_6603:
        /*0008*/ 	.byte	0x04, 0x17
        /*000a*/ 	.short	(.L_6605 - .L_6604)
.L_6604:
        /*000c*/ 	.word	0x00000000
        /*0010*/ 	.short	0x0002
        /*0012*/ 	.short	0x0008
        /*0014*/ 	.byte	0x00, 0xf0, 0xc1, 0x00


	//----- nvinfo : EIATTR_KPARAM_INFO
	.align		4
.L_6605:
        /*0018*/ 	.byte	0x04, 0x17
        /*001a*/ 	.short	(.L_6607 - .L_6606)
.L_6606:
        /*001c*/ 	.word	0x00000000
        /*0020*/ 	.short	0x0001
        /*0022*/ 	.short	0x0004
        /*0024*/ 	.byte	0x00, 0xf0, 0x05, 0x00


	//----- nvinfo : EIATTR_KPARAM_INFO
	.align		4
.L_6607:
        /*0028*/ 	.byte	0x04, 0x17
        /*002a*/ 	.short	(.L_6609 - .L_6608)
.L_6608:
        /*002c*/ 	.word	0x00000000
        /*0030*/ 	.short	0x0000
        /*0032*/ 	.short	0x0000
        /*0034*/ 	.byte	0x00, 0xf0, 0x11, 0x00


	//----- nvinfo : EIATTR_SPARSE_MMA_MASK
	.align		4
.L_6609:
        /*0038*/ 	.byte	0x03, 0x50
        /*003a*/ 	.short	0x0000


	//----- nvinfo : EIATTR_MAXREG_COUNT
	.align		4
        /*003c*/ 	.byte	0x03, 0x1b
        /*003e*/ 	.short	0x00ff


	//----- nvinfo : EIATTR_MERCURY_ISA_VERSION
	.align		4
        /*0040*/ 	.byte	0x03, 0x5f
        /*0042*/ 	.short	0x0101


	//----- nvinfo : EIATTR_VRC_CTA_INIT_COUNT
	.align		4
        /*0044*/ 	.byte	0x02, 0x4a
	.zero		1
	.zero		1


	//----- nvinfo : EIATTR_EXIT_INSTR_OFFSETS
	.align		4
        /*0048*/ 	.byte	0x04, 0x1c
        /*004a*/ 	.short	(.L_6611 - .L_6610)


	//   ....[0]....
.L_6610:
        /*004c*/ 	.word	0x00000010


	//----- nvinfo : EIATTR_MAX_THREADS
	.align		4
.L_6611:
        /*0050*/ 	.byte	0x04, 0x05
        /*0052*/ 	.short	(.L_6613 - .L_6612)
.L_6612:
        /*0054*/ 	.word	0x00000080
        /*0058*/ 	.word	0x00000001
        /*005c*/ 	.word	0x00000001


	//----- nvinfo : EIATTR_CBANK_PARAM_SIZE
	.align		4
.L_6613:
        /*0060*/ 	.byte	0x03, 0x19
        /*0062*/ 	.short	0x0038


	//----- nvinfo : EIATTR_PARAM_CBANK
	.align		4
        /*0064*/ 	.byte	0x04, 0x0a
        /*0066*/ 	.short	(.L_6615 - .L_6614)
	.align		4
.L_6614:
        /*0068*/ 	.word	index@(.nv.constant0._ZN2at6native29vectorized_elementwise_kernelILi8EZZZNS0_49_GLOBAL__N__b919a28f_16_Normalization_cu_5c38458722batch_norm_elementwiseERKNS_6TensorES5_RKSt8optionalIS3_ES9_S5_S5_ENKUlvE0_clEvENKUlvE0_clEvEUlfffffE_St5arrayIPcLm6EEEEviT0_T1_)
        /*006c*/ 	.short	0x0380
        /*006e*/ 	.short	0x0038


	//----- nvinfo : EIATTR_SW_WAR
	.align		4
.L_6615:
        /*0070*/ 	.byte	0x04, 0x36
        /*0072*/ 	.short	(.L_6617 - .L_6616)
.L_6616:
        /*0074*/ 	.word	0x00000008
.L_6617:


//--------------------- .nv.info._ZN2at6native18elementwise_kernelILi128ELi4EZNS0_15gpu_kernel_implIZZZNS0_49_GLOBAL__N__b919a28f_16_Normalization_cu_5c38458722batch_norm_elementwiseERKNS_6TensorES6_RKSt8optionalIS4_ESA_S6_S6_ENKUlvE0_clEvENKUlvE_clEvEUldddddE_EEvRNS_18TensorIteratorBaseERKT_EUliE_EEviT1_ --------------------------
	.section	.nv.info._ZN2at6native18elementwise_kernelILi128ELi4EZNS0_15gpu_kernel_implIZZZNS0_49_GLOBAL__N__b919a28f_16_Normalization_cu_5c38458722batch_norm_elementwiseERKNS_6TensorES6_RKSt8optionalIS4_ESA_S6_S6_ENKUlvE0_clEvENKUlvE_clEvEUldddddE_EEvRNS_18TensorIteratorBaseERKT_EUliE_EEviT1_,"",@"SHT_CUDA_INFO"
	.sectionflags	@""
	.align	4


	//----- nvinfo : EIATTR_CUDA_API_VERSION
	.align		4
        /*0000*/ 	.byte	0x04, 0x37
        /*0002*/ 	.short	(.L_6619 - .L_6618)
.L_6618:
        /*0004*/ 	.word	0x00000082


	//----- nvinfo : EIATTR_KPARAM_INFO
	.align		4
.L_6619:
        /*0008*/ 	.byte	0x04, 0x17
        /*000a*/ 	.short	(.L_6621 - .L_6620)
.L_6620:
        /*000c*/ 	.word	0x00000000
        /*0010*/ 	.short	0x0001
        /*0012*/ 	.short	0x0008
        /*0014*/ 	.byte	0x00, 0xf0, 0x21, 0x0f


	//----- nvinfo : EIATTR_KPARAM_INFO
	.align		4
.L_6621:
        /*0018*/ 	.byte	0x04, 0x17
        /*001a*/ 	.short	(.L_6623 - .L_6622)
.L_6622:
        /*001c*/ 	.word	0x00000000
        /*0020*/ 	.short	0x0000
        /*0022*/ 	.short	0x0000
        /*0024*/ 	.byte	0x00, 0xf0, 0x11, 0x00


	//----- nvinfo : EIATTR_SPARSE_MMA_MASK
	.align		4
.L_6623:
        /*0028*/ 	.byte	0x03, 0x50
        /*002a*/ 	.short	0x0000


	//----- nvinfo : EIATTR_MAXREG_COUNT
	.align		4
        /*002c*/ 	.byte	0x03, 0x1b
        /*002e*/ 	.short	0x0080


	//----- nvinfo : EIATTR_EXTERNS
	.align		4
        /*0030*/ 	.byte	0x04, 0x0f
        /*0032*/ 	.short	(.L_6625 - .L_6624)


	//   ....[0]....
	.align		4
.L_6624:
        /*0034*/ 	.word	index@(__assertfail)


	//----- nvinfo : EIATTR_MERCURY_ISA_VERSION
	.align		4
.L_6625:
        /*0038*/ 	.byte	0x03, 0x5f
        /*003a*/ 	.short	0x0101


	//----- nvinfo : EIATTR_VRC_CTA_INIT_COUNT
	.align		4
        /*003c*/ 	.byte	0x02, 0x4a
	.zero		1
	.zero		1


	//----- nvinfo : EIATTR_SYSCALL_OFFSETS
	.align		4
        /*0040*/ 	.byte	0x04, 0x46
        /*0042*/ 	.short	(.L_6627 - .L_6626)


	//   ....[0]....
.L_6626:
        /*0044*/ 	.word	0x000029e0


	//   ....[1]....
        /*0048*/ 	.word	0x000038d0


	//   ....[2]....
        /*004c*/ 	.word	0x000047c0


	//   ....[3]....
        /*0050*/ 	.word	0x000056b0


	//   ....[4]....
        /*0054*/ 	.word	0x000065a0


	//   ....[5]....
        /*0058*/ 	.word	0x00007900


	//   ....[6]....
        /*005c*/ 	.word	0x0000a4a0


	//   ....[7]....
        /*0060*/ 	.word	0x0000b390


	//   ....[8]....
        /*0064*/ 	.word	0x0000c280


	//   ....[9]....
        /*0068*/ 	.word	0x0000d170


	//   ....[10]....
        /*006c*/ 	.word	0x0000e060


	//   ....[11]....
        /*0070*/ 	.word	0x0000f0c0


	//   ....[12]....
        /*0074*/ 	.word	0x00011e90


	//   ....[13]....
        /*0078*/ 	.word	0x00012d80


	//   ....[14]....
        /*007c*/ 	.word	0x00013c70


	//   ....[15]....
        /*0080*/ 	.word	0x00014b60


	//   ....[16]....
        /*0084*/ 	.word	0x00015a50


	//   ....[17]....
        /*0088*/ 	.word	0x00016ab0


	//   ....[18]....
        /*008c*/ 	.word	0x00019890


	//   ....[19]....
        /*0090*/ 	.word	0x0001a780


	//   ....[20]....
        /*0094*/ 	.word	0x0001b670


	//   ....[21]....
        /*0098*/ 	.word	0x0001c560


	//   ....[22]....
        /*009c*/ 	.word	0x0001d440


	//   ....[23]....
        /*00a0*/ 	.word	0x0001e480


	//----- nvinfo : EIATTR_EXIT_INSTR_OFFSETS
	.align		4
.L_6627:
        /*00a4*/ 	.byte	0x04, 0x1c
        /*00a6*/ 	.short	(.L_6629 - .L_6628)


	//   ....[0]....
.L_6628:
        /*00a8*/ 	.word	0x00016f10


	//   ....[1]....
        /*00ac*/ 	.word	0x0001d650


	//   ....[2]....
        /*00b0*/ 	.word	0x0001d690


	//   ....[3]....
        /*00b4*/ 	.word	0x0001d720


	//   ....[4]....
        /*00b8*/ 	.word	0x0001d750


	//   ....[5]....
        /*00bc*/ 	.word	0x0001d780


	//   ....[6]....
        /*00c0*/ 	.word	0x0001d890


	//   ....[7]....
        /*00c4*/ 	.word	0x0001d950


	//   ....[8]....
        /*00c8*/ 	.word	0x0001da70


	//   ....[9]....
        /*00cc*/ 	.word	0x0001db40


	//   ....[10]....
        /*00d0*/ 	.word	0x0001db60


	//   ....[11]....
        /*00d4*/ 	.word	0x0001dc30


	//   ....[12]....
        /*00d8*/ 	.word	0x0001de20


	//   ....[13]....
        /*00dc*/ 	.word	0x0001e010


	//   ....[14]....
        /*00e0*/ 	.word	0x0001e1f0


	//   ....[15]....
        /*00e4*/ 	.word	0x0001e220


	//   ....[16]....
        /*00e8*/ 	.word	0x0001e250


	//   ....[17]....
        /*00ec*/ 	.word	0x0001e2f0


	//   ....[18]....
        /*00f0*/ 	.word	0x0001e320


	//   ....[19]....
        /*00f4*/ 	.word	0x0001e490


	//   ....[20]....
        /*00f8*/ 	.word	0x0001e620


	//   ....[21]....
        /*00fc*/ 	.word	0x0001e7e0


	//   ....[22]....
        /*0100*/ 	.word	0x0001e8a0


	//----- nvinfo : EIATTR_MAX_THREADS
	.align		4
.L_6629:
        /*0104*/ 	.byte	0x04, 0x05
        /*0106*/ 	.short	(.L_6631 - .L_6630)
.L_6630:
        /*0108*/ 	.word	0x00000080
        /*010c*/ 	.word	0x00000001
        /*0110*/ 	.word	0x00000001


	//----- nvinfo : EIATTR_CRS_STACK_SIZE
	.align		4
.L_6631:
        /*0114*/ 	.byte	0x04, 0x1e
        /*0116*/ 	.short	(.L_6633 - .L_6632)
.L_6632:
        /*0118*/ 	.word	0x00000000


	//----- nvinfo : EIATTR_CBANK_PARAM_SIZE
	.align		4
.L_6633:
        /*011c*/ 	.byte	0x03, 0x19
        /*011e*/ 	.short	0x03d0


	//----- nvinfo : EIATTR_PARAM_CBANK
	.align		4
        /*0120*/ 	.byte	0x04, 0x0a
        /*0122*/ 	.short	(.L_6635 - .L_6634)
	.align		4
.L_6634:
        /*0124*/ 	.word	index@(.nv.constant0._ZN2at6native18elementwise_kernelILi128ELi4EZNS0_15gpu_kernel_implIZZZNS0_49_GLOBAL__N__b919a28f_16_Normalization_cu_5c38458722batch_norm_elementwiseERKNS_6TensorES6_RKSt8optionalIS4_ESA_S6_S6_ENKUlvE0_clEvENKUlvE_clEvEUldddddE_EEvRNS_18TensorIteratorBaseERKT_EUliE_EEviT1_)
        /*0128*/ 	.short	0x0380
        /*012a*/ 	.short	0x03d0


	//----- nvinfo : EIATTR_SW_WAR
	.align		4
.L_6635:
        /*012c*/ 	.byte	0x04, 0x36
        /*012e*/ 	.short	(.L_6637 - .L_6636)
.L_6636:
        /*0130*/ 	.word	0x00000008
.L_6637:


//--------------------- .nv.info._ZN2at6native27unrolled_elementwise_kernelIZZZNS0_49_GLOBAL__N__b919a28f_16_Normalization_cu_5c38458722batch_norm_elementwiseERKNS_6TensorES5_RKSt8optionalIS3_ES9_S5_S5_ENKUlvE0_clEvENKUlvE_clEvEUldddddE_St5arrayIPcLm6EELi4E23TrivialOffsetCalculatorILi5EjESG_ILi1EjENS0_6memory12LoadWithCastILi5EEENSJ_13StoreWithCastILi1EEEEEviT_T0_T2_T3_T4_T5_ --------------------------
	.section	.nv.info._ZN2at6native27unrolled_elementwise_kernelIZZZNS0_49_GLOBAL__N__b919a28f_16_Normalization_cu_5c38458722batch_norm_elementwiseERKNS_6TensorES5_RKSt8optionalIS3_ES9_S5_S5_ENKUlvE0_clEvENKUlvE_clEvEUldddddE_St5arrayIPcLm6EELi4E23TrivialOffsetCalculatorILi5EjESG_ILi1EjENS0_6memory12LoadWithCastILi5EEENSJ_13StoreWithCastILi1EEEEEviT_T0_T2_T3_T4_T5_,"",@"SHT_CUDA_INFO"
	.sectionflags	@""
	.align	4


	//----- nvinfo : EIATTR_CUDA_API_VERSION
	.align		4
        /*0000*/ 	.byte	0x04, 0x37
        /*0002*/ 	.short	(.L_6639 - .L_6638)
.L_6638:
        /*0004*/ 	.word	0x00000082


	//----- nvinfo : EIATTR_KPARAM_INFO
	.align		4
.L_6639:
        /*0008*/ 	.byte	0x04, 0x17
        /*000a*/ 	.short	(.L_6641 - .L_6640)
.L_6640:
        /*000c*/ 	.word	0x00000000
        /*0010*/ 	.short	0x0006
        /*0012*/ 	.short	0x0058
        /*0014*/ 	.byte	0x00, 0xf0, 0x21, 0x00


	//----- nvinfo : EIATTR_KPARAM_INFO
	.align		4
.L_6641:
        /*0018*/ 	.byte	0x04, 0x17
        /*001a*/ 	.short	(.L_6643 - .L_6642)
.L_6642:
        /*001c*/ 	.word	0x00000000
        /*0020*/ 	.short	0x0005
        /*0022*/ 	.short	0x003c
        /*0024*/ 	.byte	0x00, 0xf0, 0x71, 0x00


	//----- nvinfo : EIATTR_KPARAM_INFO
	.align		4
.L_6643:
        /*0028*/ 	.byte	0x04, 0x17
        /*002a*/ 	.short	(.L_6645 - .L_6644)
.L_6644:
        /*002c*/ 	.word	0x00000000
        /*0030*/ 	.short	0x0004
        /*0032*/ 	.short	0x0039
        /*0034*/ 	.byte	0x00, 0xf0, 0x05, 0x00


	//----- nvinfo : EIATTR_KPARAM_INFO
	.align		4
.L_6645:
        /*0038*/ 	.byte	0x04, 0x17
        /*003a*/ 	.short	(.L_6647 - .L_6646)
.L_6646:
        /*003c*/ 	.word	0x00000000
        /*0040*/ 	.short	0x0003
        /*0042*/ 	.short	0x0038
        /*0044*/ 	.byte	0x00, 0xf0, 0x05, 0x00


	//----- nvinfo : EIATTR_KPARAM_INFO
	.align		4
.L_6647:
        /*0048*/ 	.byte	0x04, 0x17
        /*004a*/ 	.short	(.L_6649 - .L_6648)
.L_6648:
        /*004c*/ 	.word	0x00000000
        /*0050*/ 	.short	0x0002
        /*0052*/ 	.short	0x0008
        /*0054*/ 	.byte	0x00, 0xf0, 0xc1, 0x00


	//----- nvinfo : EIATTR_KPARAM_INFO
	.align		4
.L_6649:
        /*0058*/ 	.byte	0x04, 0x17
        /*005a*/ 	.short	(.L_6651 - .L_6650)
.L_6650:
        /*005c*/ 	.word	0x00000000
        /*0060*/ 	.short	0x0001
        /*0062*/ 	.short	0x0004
        /*0064*/ 	.byte	0x00, 0xf0, 0x05, 0x00


	//----- nvinfo : EIATTR_KPARAM_INFO
	.align		4
.L_6651:
        /*0068*/ 	.byte	0x04, 0x17
        /*006a*/ 	.short	(.L_6653 - .L_6652)
.L_6652:
        /*006c*/ 	.word	0x00000000
        /*0070*/ 	.short	0x0000
        /*0072*/ 	.short	0x0000
        /*0074*/ 	.byte	0x00, 0xf0, 0x11, 0x00


	//----- nvinfo : EIATTR_SPARSE_MMA_MASK
	.align		4
.L_6653:
        /*0078*/ 	.byte	0x03, 0x50
        /*007a*/ 	.short	0x0000


	//----- nvinfo : EIATTR_MAXREG_COUNT
	.align		4
        /*007c*/ 	.byte	0x03, 0x1b
        /*007e*/ 	.short	0x00ff


	//----- nvinfo : EIATTR_EXTERNS
	.align		4
        /*0080*/ 	.byte	0x04, 0x0f
        /*0082*/ 	.short	(.L_6655 - .L_6654)


	//   ....[0]....
	.align		4
.L_6654:
        /*0084*/ 	.word	index@(__assertfail)


	//----- nvinfo : EIATTR_MERCURY_ISA_VERSION
	.align		4
.L_6655:
        /*0088*/ 	.byte	0x03, 0x5f
        /*008a*/ 	.short	0x0101


	//----- nvinfo : EIATTR_VRC_CTA_INIT_COUNT
	.align		4
        /*008c*/ 	.byte	0x02, 0x4a
	.zero		1
	.zero		1


	//----- nvinfo : EIATTR_SYSCALL_OFFSETS
	.align		4
        /*0090*/ 	.byte	0x04, 0x46
        /*0092*/ 	.short	(.L_6657 - .L_6656)


	//   ....[0]....
.L_6656:
        /*0094*/ 	.word	0x00000f20


	//   ....[1]....
        /*0098*/ 	.word	0x00001e30


	//   ....[2]....
        /*009c*/ 	.word	0x00002d40


	//   ....[3]....
        /*00a0*/ 	.word	0x00003c50


	//   ....[4]....
        /*00a4*/ 	.word	0x00004b60


	//   ....[5]....
        /*00a8*/ 	.word	0x00005be0


	//   ....[6]....
        /*00ac*/ 	.word	0x00006af0


	//   ....[7]....
        /*00b0*/ 	.word	0x00007a00


	//   ....[8]....
        /*00b4*/ 	.word	0x00008910


	//   ....[9]....
        /*00b8*/ 	.word	0x00009820


	//   ....[10]....
        /*00bc*/ 	.word	0x0000a7e0


	//   ....[11]....
        /*00c0*/ 	.word	0x0000b6f0


	//   ....[12]....
        /*00c4*/ 	.word	0x0000c600


	//   ....[13]....
        /*00c8*/ 	.word	0x0000d510


	//   ....[14]....
        /*00cc*/ 	.word	0x0000e420


	//   ....[15]....
        /*00d0*/ 	.word	0x0000f3e0


	//   ....[16]....
        /*00d4*/ 	.word	0x000102f0


	//   ....[17]....
        /*00d8*/ 	.word	0x00011200


	//   ....[18]....
        /*00dc*/ 	.word	0x00012110


	//   ....[19]....
        /*00e0*/ 	.word	0x00012ff0


	//   ....[20]....
        /*00e4*/ 	.word	0x000145d0


	//   ....[21]....
        /*00e8*/ 	.word	0x00015760


	//   ....[22]....
        /*00ec*/ 	.word	0x00016b40


	//   ....[23]....
        /*00f0*/ 	.word	0x00017f00


	//----- nvinfo : EIATTR_EXIT_INSTR_OFFSETS
	.align		4
.L_6657:
        /*00f4*/ 	.byte	0x04, 0x1c
        /*00f6*/ 	.short	(.L_6659 - .L_6658)


	//   ....[0]....
.L_6658:
        /*00f8*/ 	.word	0x00016f90


	//   ....[1]....
        /*00fc*/ 	.word	0x000170d0


	//   ....[2]....
        /*0100*/ 	.word	0x00017110


	//   ....[3]....
        /*0104*/ 	.word	0x000171a0


	//   ....[4]....
        /*0108*/ 	.word	0x000171d0


	//   ....[5]....
        /*010c*/ 	.word	0x00017200


	//   ....[6]....
        /*0110*/ 	.word	0x00017310


	//   ....[7]....
        /*0114*/ 	.word	0x000173d0


	//   ....[8]....
        /*0118*/ 	.word	0x000174f0


	//   ....[9]....
        /*011c*/ 	.word	0x000175c0


	//   ....[10]....
        /*0120*/ 	.word	0x000175e0


	//   ....[11]....
        /*0124*/ 	.word	0x000176b0


	//   ....[12]....
        /*0128*/ 	.word	0x000178a0


	//   ....[13]....
        /*012c*/ 	.word	0x00017a90


	//   ....[14]....
        /*0130*/ 	.word	0x00017c70


	//   ....[15]....
        /*0134*/ 	.word	0x00017ca0


	//   ....[16]....
        /*0138*/ 	.word	0x00017cd0


	//   ....[17]....
        /*013c*/ 	.word	0x00017d70


	//   ....[18]....
        /*0140*/ 	.word	0x00017da0


	//   ....[19]....
        /*0144*/ 	.word	0x00017f10


	//   ....[20]....
        /*0148*/ 	.word	0x000180a0


	//   ....[21]....
        /*014c*/ 	.word	0x00018260


	//   ....[22]....
        /*0150*/ 	.word	0x00018320


	//----- nvinfo : EIATTR_MAX_THREADS
	.align		4
.L_6659:
        /*0154*/ 	.byte	0x04, 0x05
        /*0156*/ 	.short	(.L_6661 - .L_6660)
.L_6660:
        /*0158*/ 	.word	0x00000080
        /*015c*/ 	.word	0x00000001
        /*0160*/ 	.word	0x00000001


	//----- nvinfo : EIATTR_CRS_STACK_SIZE
	.align		4
.L_6661:
        /*0164*/ 	.byte	0x04, 0x1e
        /*0166*/ 	.short	(.L_6663 - .L_6662)
.L_6662:
        /*0168*/ 	.word	0x00000000


	//----- nvinfo : EIATTR_CBANK_PARAM_SIZE
	.align		4
.L_6663:
        /*016c*/ 	.byte	0x03, 0x19
        /*016e*/ 	.short	0x0060


	//----- nvinfo : EIATTR_PARAM_CBANK
	.align		4
        /*0170*/ 	.byte	0x04, 0x0a
        /*0172*/ 	.short	(.L_6665 - .L_6664)
	.align		4
.L_6664:
        /*0174*/ 	.word	index@(.nv.constant0._ZN2at6native27unrolled_elementwise_kernelIZZZNS0_49_GLOBAL__N__b919a28f_16_Normalization_cu_5c38458722batch_norm_elementwiseERKNS_6TensorES5_RKSt8optionalIS3_ES9_S5_S5_ENKUlvE0_clEvENKUlvE_clEvEUldddddE_St5arrayIPcLm6EELi4E23TrivialOffsetCalculatorILi5EjESG_ILi1EjENS0_6memory12LoadWithCastILi5EEENSJ_13StoreWithCastILi1EEEEEviT_T0_T2_T3_T4_T5_)
        /*0178*/ 	.short	0x0380
        /*017a*/ 	.short	0x0060


	//----- nvinfo : EIATTR_SW_WAR
	.align		4
.L_6665:
        /*017c*/ 	.byte	0x04, 0x36
        /*017e*/ 	.short	(.L_6667 - .L_6666)
.L_6666:
        /*0180*/ 	.word	0x00000008
.L_6667:


//--------------------- .nv.info._ZN2at6native18elementwise_kernelILi128ELi2EZNS0_22gpu_kernel_impl_nocastIZZZNS0_49_GLOBAL__N__b919a28f_16_Normalization_cu_5c38458722batch_norm_elementwiseERKNS_6TensorES6_RKSt8optionalIS4_ESA_S6_S6_ENKUlvE0_clEvENKUlvE_clEvEUldddddE_EEvRNS_18TensorIteratorBaseERKT_EUliE_EEviT1_ --------------------------
	.section	.nv.info._ZN2at6native18elementwise_kernelILi128ELi2EZNS0_22gpu_kernel_impl_nocastIZZZNS0_49_GLOBAL__N__b919a28f_16_Normalization_cu_5c38458722batch_norm_elementwiseERKNS_6TensorES6_RKSt8optionalIS4_ESA_S6_S6_ENKUlvE0_clEvENKUlvE_clEvEUldddddE_EEvRNS_18TensorIteratorBaseERKT_EUliE_EEviT1_,"",@"SHT_CUDA_INFO"
	.sectionflags	@""
	.align	4


	//----- nvinfo : EIATTR_CUDA_API_VERSION
	.align		4
        /*0000*/ 	.byte	0x04, 0x37
        /*0002*/ 	.short	(.L_6669 - .L_6668)
.L_6668:
        /*0004*/ 	.word	0x00000082


	//----- nvinfo : EIATTR_KPARAM_INFO
	.align		4
.L_6669:
        /*0008*/ 	.byte	0x04, 0x17
        /*000a*/ 	.short	(.L_6671 - .L_6670)
.L_6670:
        /*000c*/ 	.word	0x00000000
        /*0010*/ 	.short	0x0001
        /*0012*/ 	.short	0x0008
        /*0014*/ 	.byte	0x00, 0xf0, 0x21, 0x0f


	//----- nvinfo : EIATTR_KPARAM_INFO
	.align		4
.L_6671:
        /*0018*/ 	.byte	0x04, 0x17
        /*001a*/ 	.short	(.L_6673 - .L_6672)
.L_6672:
        /*001c*/ 	.word	0x00000000
        /*0020*/ 	.short	0x0000
        /*0022*/ 	.short	0x0000
        /*0024*/ 	.byte	0x00, 0xf0, 0x11, 0x00


	//----- nvinfo : EIATTR_SPARSE_MMA_MASK
	.align		4
.L_6673:
        /*0028*/ 	.byte	0x03, 0x50
        /*002a*/ 	.short	0x0000


	//----- nvinfo : EIATTR_MAXREG_COUNT
	.align		4
        /*002c*/ 	.byte	0x03, 0x1b
        /*002e*/ 	.short	0x0080


	//----- nvinfo : EIATTR_MERCURY_ISA_VERSION
	.align		4
        /*0030*/ 	.byte	0x03, 0x5f
        /*0032*/ 	.short	0x0101


	//----- nvinfo : EIATTR_VRC_CTA_INIT_COUNT
	.align		4
        /*0034*/ 	.byte	0x02, 0x4a
	.zero		1
	.zero		1


	//----- nvinfo : EIATTR_EXIT_INSTR_OFFSETS
	.align		4
        /*0038*/ 	.byte	0x04, 0x1c
        /*003a*/ 	.short	(.L_6675 - .L_6674)


	//   ....[0]....
.L_6674:
        /*003c*/ 	.word	0x00000270


	//   ....[1]....
        /*0040*/ 	.word	0x000003f0


	//   ....[2]....
        /*0044*/ 	.word	0x00002120


	//   ....[3]....
        /*0048*/ 	.word	0x00003db0


	//----- nvinfo : EIATTR_MAX_THREADS
	.align		4
.L_6675:
        /*004c*/ 	.byte	0x04, 0x05
        /*004e*/ 	.short	(.L_6677 - .L_6676)
.L_6676:
        /*0050*/ 	.word	0x00000080
        /*0054*/ 	.word	0x00000001
        /*0058*/ 	.word	0x00000001


	//----- nvinfo : EIATTR_CRS_STACK_SIZE
	.align		4
.L_6677:
        /*005c*/ 	.byte	0x04, 0x1e
        /*005e*/ 	.short	(.L_6679 - .L_6678)
.L_6678:
        /*0060*/ 	.word	0x00000000


	//----- nvinfo : EIATTR_CBANK_PARAM_SIZE
	.align		4
.L_6679:
        /*0064*/ 	.byte	0x03, 0x19
        /*0066*/ 	.short	0x03d0


	//----- nvinfo : EIATTR_PARAM_CBANK
	.align		4
        /*0068*/ 	.byte	0x04, 0x0a
        /*006a*/ 	.short	(.L_6681 - .L_6680)
	.align		4
.L_6680:
        /*006c*/ 	.word	index@(.nv.constant0._ZN2at6native18elementwise_kernelILi128ELi2EZNS0_22gpu_kernel_impl_nocastIZZZNS0_49_GLOBAL__N__b919a28f_16_Normalization_cu_5c38458722batch_norm_elementwiseERKNS_6TensorES6_RKSt8optionalIS4_ESA_S6_S6_ENKUlvE0_clEvENKUlvE_clEvEUldddddE_EEvRNS_18TensorIteratorBaseERKT_EUliE_EEviT1_)
        /*0070*/ 	.short	0x0380
        /*0072*/ 	.short	0x03d0


	//----- nvinfo : EIATTR_SW_WAR
	.align		4
.L_6681:
        /*0074*/ 	.byte	0x04, 0x36
        /*0076*/ 	.short	(.L_6683 - .L_6682)
.L_6682:
        /*0078*/ 	.word	0x00000008
.L_6683:


//--------------------- .nv.info._ZN2at6native27unrolled_elementwise_kernelIZZZNS0_49_GLOBAL__N__b919a28f_16_Normalization_cu_5c38458722batch_norm_elementwiseERKNS_6TensorES5_RKSt8optionalIS3_ES9_S5_S5_ENKUlvE0_clEvENKUlvE_clEvEUldddddE_St5arrayIPcLm6EELi4E23TrivialOffsetCalculatorILi5EjESG_ILi1EjENS0_6memory15LoadWithoutCastENSJ_16StoreWithoutCastEEEviT_T0_T2_T3_T4_T5_ --------------------------
	.section	.nv.info._ZN2at6native27unrolled_elementwise_kernelIZZZNS0_49_GLOBAL__N__b919a28f_16_Normalization_cu_5c38458722batch_norm_elementwiseERKNS_6TensorES5_RKSt8optionalIS3_ES9_S5_S5_ENKUlvE0_clEvENKUlvE_clEvEUldddddE_St5arrayIPcLm6EELi4E23TrivialOffsetCalculatorILi5EjESG_ILi1EjENS0_6memory15LoadWithoutCastENSJ_16StoreWithoutCastEEEviT_T0_T2_T3_T4_T5_,"",@"SHT_CUDA_INFO"
	.sectionflags	@""
	.align	4


	//----- nvinfo : EIATTR_CUDA_API_VERSION
	.align		4
        /*0000*/ 	.byte	0x04, 0x37
        /*0002*/ 	.short	(.L_6685 - .L_6684)
.L_6684:
        /*0004*/ 	.word	0x00000082


	//----- nvinfo : EIATTR_KPARAM_INFO
	.align		4
.L_6685:
        /*0008*/ 	.byte	0x04, 0x17
        /*000a*/ 	.short	(.L_6687 - .L_6686)
.L_6686:
        /*000c*/ 	.word	0x00000000
        /*0010*/ 	.short	0x0006
        /*0012*/ 	.short	0x003b
        /*0014*/ 	.byte	0x00, 0xf0, 0x05, 0x00


	//----- nvinfo : EIATTR_KPARAM_INFO
	.align		4
.L_6687:
        /*0018*/ 	.byte	0x04, 0x17
        /*001a*/ 	.short	(.L_6689 - .L_6688)
.L_6688:
        /*001c*/ 	.word	0x00000000
        /*0020*/ 	.short	0x0005
        /*0022*/ 	.short	0x003a
        /*0024*/ 	.byte	0x00, 0xf0, 0x05, 0x00


	//----- nvinfo : EIATTR_KPARAM_INFO
	.align		4
.L_6689:
        /*0028*/ 	.byte	0x04, 0x17
        /*002a*/ 	.short	(.L_6691 - .L_6690)
.L_6690:
        /*002c*/ 	.word	0x00000000
        /*0030*/ 	.short	0x0004
        /*0032*/ 	.short	0x0039
        /*0034*/ 	.byte	0x00, 0xf0, 0x05, 0x00


	//----- nvinfo : EIATTR_KPARAM_INFO
	.align		4
.L_6691:
        /*0038*/ 	.byte	0x04, 0x17
        /*003a*/ 	.short	(.L_6693 - .L_6692)
.L_6692:
        /*003c*/ 	.word	0x00000000
        /*0040*/ 	.short	0x0003
        /*0042*/ 	.short	0x0038
        /*0044*/ 	.byte	0x00, 0xf0, 0x05, 0x00


	//----- nvinfo : EIATTR_KPARAM_INFO
	.align		4
.L_6693:
        /*0048*/ 	.byte	0x04, 0x17
        /*004a*/ 	.short	(.L_6695 - .L_6694)
.L_6694:
        /*004c*/ 	.word	0x00000000
        /*0050*/ 	.short	0x0002
        /*0052*/ 	.short	0x0008
        /*0054*/ 	.byte	0x00, 0xf0, 0xc1, 0x00


	//----- nvinfo : EIATTR_KPARAM_INFO
	.align		4
.L_6695:
        /*0058*/ 	.byte	0x04, 0x17
        /*005a*/ 	.short	(.L_6697 - .L_6696)
.L_6696:
        /*005c*/ 	.word	0x00000000
        /*0060*/ 	.short	0x0001
        /*0062*/ 	.short	0x0004
        /*0064*/ 	.byte	0x00, 0xf0, 0x05, 0x00


	//----- nvinfo : EIATTR_KPARAM_INFO
	.align		4
.L_6697:
        /*0068*/ 	.byte	0x04, 0x17
        /*006a*/ 	.short	(.L_6699 - .L_6698)
.L_6698:
        /*006c*/ 	.word	0x00000000
        /*0070*/ 	.short	0x0000
        /*0072*/ 	.short	0x0000
        /*0074*/ 	.byte	0x00, 0xf0, 0x11, 0x00


	//----- nvinfo : EIATTR_SPARSE_MMA_MASK
	.align		4
.L_6699:
        /*0078*/ 	.byte	0x03, 0x50
        /*007a*/ 	.short	0x0000


	//----- nvinfo : EIATTR_MAXREG_COUNT
	.align		4
        /*007c*/ 	.byte	0x03, 0x1b
        /*007e*/ 	.short	0x00ff


	//----- nvinfo : EIATTR_MERCURY_ISA_VERSION
	.align		4
        /*0080*/ 	.byte	0x03, 0x5f
        /*0082*/ 	.short	0x0101


	//----- nvinfo : EIATTR_VRC_CTA_INIT_COUNT
	.align		4
        /*0084*/ 	.byte	0x02, 0x4a
	.zero		1
	.zero		1


	//----- nvinfo : EIATTR_EXIT_INSTR_OFFSETS
	.align		4
        /*0088*/ 	.byte	0x04, 0x1c
        /*008a*/ 	.short	(.L_6701 - .L_6700)


	//   ....[0]....
.L_6700:
        /*008c*/ 	.word	0x00000a40


	//   ....[1]....
        /*0090*/ 	.word	0x00000a90


	//----- nvinfo : EIATTR_MAX_THREADS
	.align		4
.L_6701:
        /*0094*/ 	.byte	0x04, 0x05
        /*0096*/ 	.short	(.L_6703 - .L_6702)
.L_6702:
        /*0098*/ 	.word	0x00000080
        /*009c*/ 	.word	0x00000001
        /*00a0*/ 	.word	0x00000001


	//----- nvinfo : EIATTR_CRS_STACK_SIZE
	.align		4
.L_6703:
        /*00a4*/ 	.byte	0x04, 0x1e
        /*00a6*/ 	.short	(.L_6705 - .L_6704)
.L_6704:
        /*00a8*/ 	.word	0x00000000


	//----- nvinfo : EIATTR_CBANK_PARAM_SIZE
	.align		4
.L_6705:
        /*00ac*/ 	.byte	0x03, 0x19
        /*00ae*/ 	.short	0x003c


	//----- nvinfo : EIATTR_PARAM_CBANK
	.align		4
        /*00b0*/ 	.byte	0x04, 0x0a
        /*00b2*/ 	.short	(.L_6707 - .L_6706)
	.align		4
.L_6706:
        /*00b4*/ 	.word	index@(.nv.constant0._ZN2at6native27unrolled_elementwise_kernelIZZZNS0_49_GLOBAL__N__b919a28f_16_Normalization_cu_5c38458722batch_norm_elementwiseERKNS_6TensorES5_RKSt8optionalIS3_ES9_S5_S5_ENKUlvE0_clEvENKUlvE_clEvEUldddddE_St5arrayIPcLm6EELi4E23TrivialOffsetCalculatorILi5EjESG_ILi1EjENS0_6memory15LoadWithoutCastENSJ_16StoreWithoutCastEEEviT_T0_T2_T3_T4_T5_)
        /*00b8*/ 	.short	0x0380
        /*00ba*/ 	.short	0x003c


	//----- nvinfo : EIATTR_SW_WAR
	.align		4
.L_6707:
        /*00bc*/ 	.byte	0x04, 0x36
        /*00be*/ 	.short	(.L_6709 - .L_6708)
.L_6708:
        /*00c0*/ 	.word	0x00000008
.L_6709:


//--------------------- .nv.info._ZN2at6native29vectorized_elementwise_kernelILi2EZZZNS0_49_GLOBAL__N__b919a28f_16_Normalization_cu_5c38458722batch_norm_elementwiseERKNS_6TensorES5_RKSt8optionalIS3_ES9_S5_S5_ENKUlvE0_clEvENKUlvE_clEvEUldddddE_St5arrayIPcLm6EEEEviT0_T1_ --------------------------
	.section	.nv.info._ZN2at6native29vectorized_elementwise_kernelILi2EZZZNS0_49_GLOBAL__N__b919a28f_16_Normalization_cu_5c38458722batch_norm_elementwiseERKNS_6TensorES5_RKSt8optionalIS3_ES9_S5_S5_ENKUlvE0_clEvENKUlvE_clEvEUldddddE_St5arrayIPcLm6EEEEviT0_T1_,"",@"SHT_CUDA_INFO"
	.sectionflags	@""
	.align	4


	//----- nvinfo : EIATTR_CUDA_API_VERSION
	.align		4
        /*0000*/ 	.byte	0x04, 0x37
        /*0002*/ 	.short	(.L_6711 - .L_6710)
.L_6710:
        /*0004*/ 	.word	0x00000082


	//----- nvinfo : EIATTR_KPARAM_INFO
	.align		4
.L_6711:
        /*0008*/ 	.byte	0x04, 0x17
        /*000a*/ 	.short	(.L_6713 - .L_6712)
.L_6712:
        /*000c*/ 	.word	0x00000000
        /*0010*/ 	.short	0x0002
        /*0012*/ 	.short	0x0008
        /*0014*/ 	.byte	0x00, 0xf0, 0xc1, 0x00


	//----- nvinfo : EIATTR_KPARAM_INFO
	.align		4
.L_6713:
        /*0018*/ 	.byte	0x04, 0x17
        /*001a*/ 	.short	(.L_6715 - .L_6714)
.L_6714:
        /*001c*/ 	.word	0x00000000
        /*0020*/ 	.short	0x0001
        /*0022*/ 	.short	0x0004
        /*0024*/ 	.byte	0x00, 0xf0, 0x05, 0x00


	//----- nvinfo : EIATTR_KPARAM_INFO
	.align		4
.L_6715:
        /*0028*/ 	.byte	0x04, 0x17
        /*002a*/ 	.short	(.L_6717 - .L_6716)
.L_6716:
        /*002c*/ 	.word	0x00000000
        /*0030*/ 	.short	0x0000
        /*0032*/ 	.short	0x0000
        /*0034*/ 	.byte	0x00, 0xf0, 0x11, 0x00


	//----- nvinfo : EIATTR_SPARSE_MMA_MASK
	.align		4
.L_6717:
        /*0038*/ 	.byte	0x03, 0x50
        /*003a*/ 	.short	0x0000


	//----- nvinfo : EIATTR_MAXREG_COUNT
	.align		4
        /*003c*/ 	.byte	0x03, 0x1b
        /*003e*/ 	.short	0x00ff


	//----- nvinfo : EIATTR_MERCURY_ISA_VERSION
	.align		4
        /*0040*/ 	.byte	0x03, 0x5f
        /*0042*/ 	.short	0x0101


	//----- nvinfo : EIATTR_VRC_CTA_INIT_COUNT
	.align		4
        /*0044*/ 	.byte	0x02, 0x4a
	.zero		1
	.zero		1


	//----- nvinfo : EIATTR_EXIT_INSTR_OFFSETS
	.align		4
        /*0048*/ 	.byte	0x04, 0x1c
        /*004a*/ 	.short	(.L_6719 - .L_6718)


	//   ....[0]....
.L_6718:
        /*004c*/ 	.word	0x00001570


	//   ....[1]....
        /*0050*/ 	.word	0x000015c0


	//   ....[2]....
        /*0054*/ 	.word	0x00001f90


	//----- nvinfo : EIATTR_MAX_THREADS
	.align		4
.L_6719:
        /*0058*/ 	.byte	0x04, 0x05
        /*005a*/ 	.short	(.L_6721 - .L_6720)
.L_6720:
        /*005c*/ 	.word	0x00000080
        /*0060*/ 	.word	0x00000001
        /*0064*/ 	.word	0x00000001


	//----- nvinfo : EIATTR_CRS_STACK_SIZE
	.align		4
.L_6721:
        /*0068*/ 	.byte	0x04, 0x1e
        /*006a*/ 	.short	(.L_6723 - .L_6722)
.L_6722:
        /*006c*/ 	.word	0x00000000


	//----- nvinfo : EIATTR_CBANK_PARAM_SIZE
	.align		4
.L_6723:
        /*0070*/ 	.byte	0x03, 0x19
        /*0072*/ 	.short	0x0038


	//----- nvinfo : EIATTR_PARAM_CBANK
	.align		4
        /*0074*/ 	.byte	0x04, 0x0a
        /*0076*/ 	.short	(.L_6725 - .L_6724)
	.align		4
.L_6724:
        /*0078*/ 	.word	index@(.nv.constant0._ZN2at6native29vectorized_elementwise_kernelILi2EZZZNS0_49_GLOBAL__N__b919a28f_16_Normalization_cu_5c38458722batch_norm_elementwiseERKNS_6TensorES5_RKSt8optionalIS3_ES9_S5_S5_ENKUlvE0_clEvENKUlvE_clEvEUldddddE_St5arrayIPcLm6EEEEviT0_T1_)
        /*007c*/ 	.short	0x0380
        /*007e*/ 	.short	0x0038


	//----- nvinfo : EIATTR_SW_WAR
	.align		4
.L_6725:
        /*0080*/ 	.byte	0x04, 0x36
        /*0082*/ 	.short	(.L_6727 - .L_6726)
.L_6726:
        /*0084*/ 	.word	0x00000008
.L_6727:


//--------------------- .nv.info._ZN2at6native29vectorized_elementwise_kernelILi4EZZZNS0_49_GLOBAL__N__b919a28f_16_Normalization_cu_5c38458722batch_norm_elementwiseERKNS_6TensorES5_RKSt8optionalIS3_ES9_S5_S5_ENKUlvE0_clEvENKUlvE_clEvEUldddddE_St5arrayIPcLm6EEEEviT0_T1_ --------------------------
	.section	.nv.info._ZN2at6native29vectorized_elementwise_kernelILi4EZZZNS0_49_GLOBAL__N__b919a28f_16_Normalization_cu_5c38458722batch_norm_elementwiseERKNS_6TensorES5_RKSt8optionalIS3_ES9_S5_S5_ENKUlvE0_clEvENKUlvE_clEvEUldddddE_St5arrayIPcLm6EEEEviT0_T1_,"",@"SHT_CUDA_INFO"
	.sectionflags	@""
	.align	4


	//----- nvinfo : EIATTR_CUDA_API_VERSION
	.align		4
        /*0000*/ 	.byte	0x04, 0x37
        /*0002*/ 	.short	(.L_6729 - .L_6728)
.L_6728:
        /*0004*/ 	.word	0x00000082


	//----- nvinfo : EIATTR_KPARAM_INFO
	.align		4
.L_6729:
        /*0008*/ 	.byte	0x04, 0x17
        /*000a*/ 	.short	(.L_6731 - .L_6730)
.L_6730:
        /*000c*/ 	.word	0x00000000
        /*0010*/ 	.short	0x0002
        /*0012*/ 	.short	0x0008
        /*0014*/ 	.byte	0x00, 0xf0, 0xc1, 0x00


	//----- nvinfo : EIATTR_KPARAM_INFO
	.align		4
.L_6731:
        /*0018*/ 	.byte	0x04, 0x17
        /*001a*/ 	.short	(.L_6733 - .L_6732)
.L_6732:
        /*001c*/ 	.word	0x00000000
        /*0020*/ 	.short	0x0001
        /*0022*/ 	.short	0x0004
        /*0024*/ 	.byte	0x00, 0xf0, 0x05, 0x00


	//----- nvinfo : EIATTR_KPARAM_INFO
	.align		4
.L_6733:
        /*0028*/ 	.byte	0x04, 0x17
        /*002a*/ 	.short	(.L_6735 - .L_6734)
.L_6734:
        /*002c*/ 	.word	0x00000000
        /*0030*/ 	.short	0x0000
        /*0032*/ 	.short	0x0000
        /*0034*/ 	.byte	0x00, 0xf0, 0x11, 0x00


	//----- nvinfo : EIATTR_SPARSE_MMA_MASK
	.align		4
.L_6735:
        /*0038*/ 	.byte	0x03, 0x50
        /*003a*/ 	.short	0x0000


	//----- nvinfo : EIATTR_MAXREG_COUNT
	.align		4
        /*003c*/ 	.byte	0x03, 0x1b
        /*003e*/ 	.short	0x00ff


	//----- nvinfo : EIATTR_MERCURY_ISA_VERSION
	.align		4
        /*0040*/ 	.byte	0x03, 0x5f
        /*0042*/ 	.short	0x0101


	//----- nvinfo : EIATTR_VRC_CTA_INIT_COUNT
	.align		4
        /*0044*/ 	.byte	0x02, 0x4a
	.zero		1
	.zero		1


	//----- nvinfo : EIATTR_EXIT_INSTR_OFFSETS
	.align		4
        /*0048*/ 	.byte	0x04, 0x1c
        /*004a*/ 	.short	(.L_6737 - .L_6736)


	//   ....[0]....
.L_6736:
        /*004c*/ 	.word	0x00001570


	//   ....[1]....
        /*0050*/ 	.word	0x000015c0


	//   ....[2]....
        /*0054*/ 	.word	0x00001ef0


	//----- nvinfo : EIATTR_MAX_THREADS
	.align		4
.L_6737:
        /*0058*/ 	.byte	0x04, 0x05
        /*005a*/ 	.short	(.L_6739 - .L_6738)
.L_6738:
        /*005c*/ 	.word	0x00000080
        /*0060*/ 	.word	0x00000001
        /*0064*/ 	.word	0x00000001


	//----- nvinfo : EIATTR_CRS_STACK_SIZE
	.align		4
.L_6739:
        /*0068*/ 	.byte	0x04, 0x1e
        /*006a*/ 	.short	(.L_6741 - .L_6740)
.L_6740:
        /*006c*/ 	.word	0x00000000


	//----- nvinfo : EIATTR_CBANK_PARAM_SIZE
	.align		4
.L_6741:
        /*0070*/ 	.byte	0x03, 0x19
        /*0072*/ 	.short	0x0038


	//----- nvinfo : EIATTR_PARAM_CBANK
	.align		4
        /*0074*/ 	.byte	0x04, 0x0a
        /*0076*/ 	.short	(.L_6743 - .L_6742)
	.align		4
.L_6742:
        /*0078*/ 	.word	index@(.nv.constant0._ZN2at6native29vectorized_elementwise_kernelILi4EZZZNS0_49_GLOBAL__N__b919a28f_16_Normalization_cu_5c38458722batch_norm_elementwiseERKNS_6TensorES5_RKSt8optionalIS3_ES9_S5_S5_ENKUlvE0_clEvENKUlvE_clEvEUldddddE_St5arrayIPcLm6EEEEviT0_T1_)
        /*007c*/ 	.short	0x0380
        /*007e*/ 	.short	0x0038


	//----- nvinfo : EIATTR_SW_WAR
	.align		4
.L_6743:
        /*0080*/ 	.byte	0x04, 0x36
        /*0082*/ 	.short	(.L_6745 - .L_6744)
.L_6744:
        /*0084*/ 	.word	0x00000008
.L_6745:


//--------------------- .nv.info._ZN2at6native29vectorized_elementwise_kernelILi8EZZZNS0_49_GLOBAL__N__b919a28f_16_Normalization_cu_5c38458722batch_norm_elementwiseERKNS_6TensorES5_RKSt8optionalIS3_ES9_S5_S5_ENKUlvE0_clEvENKUlvE_clEvEUldddddE_St5arrayIPcLm6EEEEviT0_T1_ --------------------------
	.section	.nv.info._ZN2at6native29vectorized_elementwise_kernelILi8EZZZNS0_49_GLOBAL__N__b919a28f_16_Normalization_cu_5c38458722batch_norm_elementwiseERKNS_6TensorES5_RKSt8optionalIS3_ES9_S5_S5_ENKUlvE0_clEvENKUlvE_clEvEUldddddE_St5arrayIPcLm6EEEEviT0_T1_,"",@"SHT_CUDA_INFO"
	.sectionflags	@""
	.align	4


	//----- nvinfo : EIATTR_CUDA_API_VERSION
	.align		4
        /*0000*/ 	.byte	0x04, 0x37
        /*0002*/ 	.short	(.L_6747 - .L_6746)
.L_6746:
        /*0004*/ 	.word	0x00000082


	//----- nvinfo : EIATTR_KPARAM_INFO
	.align		4
.L_6747:
        /*0008*/ 	.byte	0x04, 0x17
        /*000a*/ 	.short	(.L_6749 - .L_6748)
.L_6748:
        /*000c*/ 	.word	0x00000000
        /*0010*/ 	.short	0x0002
        /*0012*/ 	.short	0x0008
        /*0014*/ 	.byte	0x00, 0xf0, 0xc1, 0x00


	//----- nvinfo : EIATTR_KPARAM_INFO
	.align		4
.L_6749:
        /*0018*/ 	.byte	0x04, 0x17
        /*001a*/ 	.short	(.L_6751 - .L_6750)
.L_6750:
        /*001c*/ 	.word	0x00000000
        /*0020*/ 	.short	0x0001
        /*0022*/ 	.short	0x0004
        /*0024*/ 	.byte	0x00, 0xf0, 0x05, 0x00


	//----- nvinfo : EIATTR_KPARAM_INFO
	.align		4
.L_6751:
        /*0028*/ 	.byte	0x04, 0x17
        /*002a*/ 	.short	(.L_6753 - .L_6752)
.L_6752:
        /*002c*/ 	.word	0x00000000
        /*0030*/ 	.short	0x0000
        /*0032*/ 	.short	0x0000
        /*0034*/ 	.byte	0x00, 0xf0, 0x11, 0x00


	//----- nvinfo : EIATTR_SPARSE_MMA_MASK
	.align		4
.L_6753:
        /*0038*/ 	.byte	0x03, 0x50
        /*003a*/ 	.short	0x0000


	//----- nvinfo : EIATTR_MAXREG_COUNT
	.align		4
        /*003c*/ 	.byte	0x03, 0x1b
        /*003e*/ 	.short	0x00ff


	//----- nvinfo : EIATTR_MERCURY_ISA_VERSION
	.align		4
        /*0040*/ 	.byte	0x03, 0x5f
        /*0042*/ 	.short	0x0101


	//----- nvinfo : EIATTR_VRC_CTA_INIT_COUNT
	.align		4
        /*0044*/ 	.byte	0x02, 0x4a
	.zero		1
	.zero		1


	//----- nvinfo : EIATTR_EXIT_INSTR_OFFSETS
	.align		4
        /*0048*/ 	.byte	0x04, 0x1c
        /*004a*/ 	.short	(.L_6755 - .L_6754)


	//   ....[0]....
.L_6754:
        /*004c*/ 	.word	0x00000010


	//----- nvinfo : EIATTR_MAX_THREADS
	.align		4
.L_6755:
        /*0050*/ 	.byte	0x04, 0x05
        /*0052*/ 	.short	(.L_6757 - .L_6756)
.L_6756:
        /*0054*/ 	.word	0x00000080
        /*0058*/ 	.word	0x00000001
        /*005c*/ 	.word	0x00000001


	//----- nvinfo : EIATTR_CBANK_PARAM_SIZE
	.align		4
.L_6757:
        /*0060*/ 	.byte	0x03, 0x19
        /*0062*/ 	.short	0x0038


	//----- nvinfo : EIATTR_PARAM_CBANK
	.align		4
        /*0064*/ 	.byte	0x04, 0x0a
        /*0066*/ 	.short	(.L_6759 - .L_6758)
	.align		4
.L_6758:
        /*0068*/ 	.word	index@(.nv.constant0._ZN2at6native29vectorized_elementwise_kernelILi8EZZZNS0_49_GLOBAL__N__b919a28f_16_Normalization_cu_5c38458722batch_norm_elementwiseERKNS_6TensorES5_RKSt8optionalIS3_ES9_S5_S5_ENKUlvE0_clEvENKUlvE_clEvEUldddddE_St5arrayIPcLm6EEEEviT0_T1_)
        /*006c*/ 	.short	0x0380
        /*006e*/ 	.short	0x0038


	//----- nvinfo : EIATTR_SW_WAR
	.align		4
.L_6759:
        /*0070*/ 	.byte	0x04, 0x36
        /*0072*/ 	.short	(.L_6761 - .L_6760)
.L_6760:
        /*0074*/ 	.word	0x00000008
.L_6761:


//--------------------- .nv.info._ZN2at6native33batch_norm_transform_input_kernelIN3c104HalfES3_fLb1EiEEvNS_27GenericPackedTensorAccessorIKT_Lm3ENS_17RestrictPtrTraitsET3_EENS4_IS5_Lm3ES7_S8_EENS4_INSt11conditionalIXT2_ET1_T0_E4typeELm1ES7_S8_EESG_NS4_IKSD_Lm1ES7_S8_EESI_SC_ --------------------------
	.section	.nv.info._ZN2at6native33batch_norm_transform_input_kernelIN3c104HalfES3_fLb1EiEEvNS_27GenericPackedTensorAccessorIKT_Lm3ENS_17RestrictPtrTraitsET3_EENS4_IS5_Lm3ES7_S8_EENS4_INSt11conditionalIXT2_ET1_T0_E4typeELm1ES7_S8_EESG_NS4_IKSD_Lm1ES7_S8_EESI_SC_,"",@"SHT_CUDA_INFO"
	.sectionflags	@""
	.align	4


	//----- nvinfo : EIATTR_CUDA_API_VERSION
	.align		4
        /*0000*/ 	.byte	0x04, 0x37
        /*0002*/ 	.short	(.L_6763 - .L_6762)
.L_6762:
        /*0004*/ 	.word	0x00000082


	//----- nvinfo : EIATTR_KPARAM_INFO
	.align		4
.L_6763:
        /*0008*/ 	.byte	0x04, 0x17
        /*000a*/ 	.short	(.L_6765 - .L_6764)
.L_6764:
        /*000c*/ 	.word	0x00000000
        /*0010*/ 	.short	0x0006
        /*0012*/ 	.short	0x0080
        /*0014*/ 	.byte	0x00, 0xf0, 0x11, 0x00


	//----- nvinfo : EIATTR_KPARAM_INFO
	.align		4
.L_6765:
        /*0018*/ 	.byte	0x04, 0x17
        /*001a*/ 	.short	(.L_6767 - .L_6766)
.L_6766:
        /*001c*/ 	.word	0x00000000
        /*0020*/ 	.short	0x0005
        /*0022*/ 	.short	0x0070
        /*0024*/ 	.byte	0x00, 0xf0, 0x41, 0x00


	//----- nvinfo : EIATTR_KPARAM_INFO
	.align		4
.L_6767:
        /*0028*/ 	.byte	0x04, 0x17
        /*002a*/ 	.short	(.L_6769 - .L_6768)
.L_6768:
        /*002c*/ 	.word	0x00000000
        /*0030*/ 	.short	0x0004
        /*0032*/ 	.short	0x0060
        /*0034*/ 	.byte	0x00, 0xf0, 0x41, 0x00


	//----- nvinfo : EIATTR_KPARAM_INFO
	.align		4
.L_6769:
        /*0038*/ 	.byte	0x04, 0x17
        /*003a*/ 	.short	(.L_6771 - .L_6770)
.L_6770:
        /*003c*/ 	.word	0x00000000
        /*0040*/ 	.short	0x0003
        /*0042*/ 	.short	0x0050
        /*0044*/ 	.byte	0x00, 0xf0, 0x41, 0x00


	//----- nvinfo : EIATTR_KPARAM_INFO
	.align		4
.L_6771:
        /*0048*/ 	.byte	0x04, 0x17
        /*004a*/ 	.short	(.L_6773 - .L_6772)
.L_6772:
        /*004c*/ 	.word	0x00000000
        /*0050*/ 	.short	0x0002
        /*0052*/ 	.short	0x0040
        /*0054*/ 	.byte	0x00, 0xf0, 0x41, 0x00


	//----- nvinfo : EIATTR_KPARAM_INFO
	.align		4
.L_6773:
        /*0058*/ 	.byte	0x04, 0x17
        /*005a*/ 	.short	(.L_6775 - .L_6774)
.L_6774:
        /*005c*/ 	.word	0x00000000
        /*0060*/ 	.short	0x0001
        /*0062*/ 	.short	0x0020
        /*0064*/ 	.byte	0x00, 0xf0, 0x81, 0x00


	//----- nvinfo : EIATTR_KPARAM_INFO
	.align		4
.L_6775:
        /*0068*/ 	.byte	0x04, 0x17
        /*006a*/ 	.short	(.L_6777 - .L_6776)
.L_6776:
        /*006c*/ 	.word	0x00000000
        /*0070*/ 	.short	0x0000
        /*0072*/ 	.short	0x0000
        /*0074*/ 	.byte	0x00, 0xf0, 0x81, 0x00


	//----- nvinfo : EIATTR_SPARSE_MMA_MASK
	.align		4
.L_6777:
        /*0078*/ 	.byte	0x03, 0x50
        /*007a*/ 	.short	0x0000


	//----- nvinfo : EIATTR_MAXREG_COUNT
	.align		4
        /*007c*/ 	.byte	0x03, 0x1b
        /*007e*/ 	.short	0x00ff


	//----- nvinfo : EIATTR_MERCURY_ISA_VERSION
	.align		4
        /*0080*/ 	.byte	0x03, 0x5f
        /*0082*/ 	.short	0x0101


	//----- nvinfo : EIATTR_VRC_CTA_INIT_COUNT
	.align		4
        /*0084*/ 	.byte	0x02, 0x4a
	.zero		1
	.zero		1


	//----- nvinfo : EIATTR_EXIT_INSTR_OFFSETS
	.align		4
        /*0088*/ 	.byte	0x04, 0x1c
        /*008a*/ 	.short	(.L_6779 - .L_6778)


	//   ....[0]....
.L_6778:
        /*008c*/ 	.word	0x00000040


	//   ....[1]....
        /*0090*/ 	.word	0x00000220


	//   ....[2]....
        /*0094*/ 	.word	0x000005d0


	//----- nvinfo : EIATTR_CRS_STACK_SIZE
	.align		4
.L_6779:
        /*0098*/ 	.byte	0x04, 0x1e
        /*009a*/ 	.short	(.L_6781 - .L_6780)
.L_6780:
        /*009c*/ 	.word	0x00000000


	//----- nvinfo : EIATTR_CBANK_PARAM_SIZE
	.align		4
.L_6781:
        /*00a0*/ 	.byte	0x03, 0x19
        /*00a2*/ 	.short	0x0084


	//----- nvinfo : EIATTR_PARAM_CBANK
	.align		4
        /*00a4*/ 	.byte	0x04, 0x0a
        /*00a6*/ 	.short	(.L_6783 - .L_6782)
	.align		4
.L_6782:
        /*00a8*/ 	.word	index@(.nv.constant0._ZN2at6native33batch_norm_transform_input_kernelIN3c104HalfES3_fLb1EiEEvNS_27GenericPackedTensorAccessorIKT_Lm3ENS_17RestrictPtrTraitsET3_EENS4_IS5_Lm3ES7_S8_EENS4_INSt11conditionalIXT2_ET1_T0_E4typeELm1ES7_S8_EESG_NS4_IKSD_Lm1ES7_S8_EESI_SC_)
        /*00ac*/ 	.short	0x0380
        /*00ae*/ 	.short	0x0084


	//----- nvinfo : EIATTR_SW_WAR
	.align		4
.L_6783:
        /*00b0*/ 	.byte	0x04, 0x36
        /*00b2*/ 	.short	(.L_6785 - .L_6784)
.L_6784:
        /*00b4*/ 	.word	0x00000008
.L_6785:


//--------------------- .nv.info._ZN2at6native33batch_norm_transform_input_kernelIN3c104HalfEffLb1EiEEvNS_27GenericPackedTensorAccessorIKT_Lm3ENS_17RestrictPtrTraitsET3_EENS4_IS5_Lm3ES7_S8_EENS4_INSt11conditionalIXT2_ET1_T0_E4typeELm1ES7_S8_EESG_NS4_IKSD_Lm1ES7_S8_EESI_SC_ --------------------------
	.section	.nv.info._ZN2at6native33batch_norm_transform_input_kernelIN3c104HalfEffLb1EiEEvNS_27GenericPackedTensorAccessorIKT_Lm3ENS_17RestrictPtrTraitsET3_EENS4_IS5_Lm3ES7_S8_EENS4_INSt11conditionalIXT2_ET1_T0_E4typeELm1ES7_S8_EESG_NS4_IKSD_Lm1ES7_S8_EESI_SC_,"",@"SHT_CUDA_INFO"
	.sectionflags	@""
	.align	4


	//----- nvinfo : EIATTR_CUDA_API_VERSION
	.align		4
        /*0000*/ 	.byte	0x04, 0x37
        /*0002*/ 	.short	(.L_6787 - .L_6786)
.L_6786:
        /*0004*/ 	.word	0x00000082


	//----- nvinfo : EIATTR_KPARAM_INFO
	.align		4
.L_6787:
        /*0008*/ 	.byte	0x04, 0x17
        /*000a*/ 	.short	(.L_6789 - .L_6788)
.L_6788:
        /*000c*/ 	.word	0x00000000
        /*0010*/ 	.short	0x0006
        /*0012*/ 	.short	0x0080
        /*0014*/ 	.byte	0x00, 0xf0, 0x11, 0x00


	//----- nvinfo : EIATTR_KPARAM_INFO
	.align		4
.L_6789:
        /*0018*/ 	.byte	0x04, 0x17
        /*001a*/ 	.short	(.L_6791 - .L_6790)
.L_6790:
        /*001c*/ 	.word	0x00000000
        /*0020*/ 	.short	0x0005
        /*0022*/ 	.short	0x0070
        /*0024*/ 	.byte	0x00, 0xf0, 0x41, 0x00


	//----- nvinfo : EIATTR_KPARAM_INFO
	.align		4
.L_6791:
        /*0028*/ 	.byte	0x04, 0x17
        /*002a*/ 	.short	(.L_6793 - .L_6792)
.L_6792:
        /*002c*/ 	.word	0x00000000
        /*0030*/ 	.short	0x0004
        /*0032*/ 	.short	0x0060
        /*0034*/ 	.byte	0x00, 0xf0, 0x41, 0x00


	//----- nvinfo : EIATTR_KPARAM_INFO
	.align		4
.L_6793:
        /*0038*/ 	.byte	0x04, 0x17
        /*003a*/ 	.short	(.L_6795 - .L_6794)
.L_6794:
        /*003c*/ 	.word	0x00000000
        /*0040*/ 	.short	0x0003
        /*0042*/ 	.short	0x0050
        /*0044*/ 	.byte	0x00, 0xf0, 0x41, 0x00


	//----- nvinfo : EIATTR_KPARAM_INFO
	.align		4
.L_6795:
        /*0048*/ 	.byte	0x04, 0x17
        /*004a*/ 	.short	(.L_6797 - .L_6796)
.L_6796:
        /*004c*/ 	.word	0x00000000
        /*0050*/ 	.short	0x0002
        /*0052*/ 	.short	0x0040
        /*0054*/ 	.byte	0x00, 0xf0, 0x41, 0x00


	//----- nvinfo : EIATTR_KPARAM_INFO
	.align		4
.L_6797:
        /*0058*/ 	.byte	0x04, 0x17
        /*005a*/ 	.short	(.L_6799 - .L_6798)
.L_6798:
        /*005c*/ 	.word	0x00000000
        /*0060*/ 	.short	0x0001
        /*0062*/ 	.short	0x0020
        /*0064*/ 	.byte	0x00, 0xf0, 0x81, 0x00


	//----- nvinfo : EIATTR_KPARAM_INFO
	.align		4
.L_6799:
        /*0068*/ 	.byte	0x04, 0x17
        /*006a*/ 	.short	(.L_6801 - .L_6800)
.L_6800:
        /*006c*/ 	.word	0x00000000
        /*0070*/ 	.short	0x0000
        /*0072*/ 	.short	0x0000
        /*0074*/ 	.byte	0x00, 0xf0, 0x81, 0x00


	//----- nvinfo : EIATTR_SPARSE_MMA_MASK
	.align		4
.L_6801:
        /*0078*/ 	.byte	0x03, 0x50
        /*007a*/ 	.short	0x0000


	//----- nvinfo : EIATTR_MAXREG_COUNT
	.align		4
        /*007c*/ 	.byte	0x03, 0x1b
        /*007e*/ 	.short	0x00ff


	//----- nvinfo : EIATTR_MERCURY_ISA_VERSION
	.align		4
        /*0080*/ 	.byte	0x03, 0x5f
        /*0082*/ 	.short	0x0101


	//----- nvinfo : EIATTR_VRC_CTA_INIT_COUNT
	.align		4
        /*0084*/ 	.byte	0x02, 0x4a
	.zero		1
	.zero		1


	//----- nvinfo : EIATTR_EXIT_INSTR_OFFSETS
	.align		4
        /*0088*/ 	.byte	0x04, 0x1c
        /*008a*/ 	.short	(.L_6803 - .L_6802)


	//   ....[0]....
.L_6802:
        /*008c*/ 	.word	0x00000040


	//   ....[1]....
        /*0090*/ 	.word	0x00000240


	//   ....[2]....
        /*0094*/ 	.word	0x000005b0


	//----- nvinfo : EIATTR_CRS_STACK_SIZE
	.align		4
.L_6803:
        /*0098*/ 	.byte	0x04, 0x1e
        /*009a*/ 	.short	(.L_6805 - .L_6804)
.L_6804:
        /*009c*/ 	.word	0x00000000


	//----- nvinfo : EIATTR_CBANK_PARAM_SIZE
	.align		4
.L_6805:
        /*00a0*/ 	.byte	0x03, 0x19
        /*00a2*/ 	.short	0x0084


	//----- nvinfo : EIATTR_PARAM_CBANK
	.align		4
        /*00a4*/ 	.byte	0x04, 0x0a
        /*00a6*/ 	.short	(.L_6807 - .L_6806)
	.align		4
.L_6806:
        /*00a8*/ 	.word	index@(.nv.constant0._ZN2at6native33batch_norm_transform_input_kernelIN3c104HalfEffLb1EiEEvNS_27GenericPackedTensorAccessorIKT_Lm3ENS_17RestrictPtrTraitsET3_EENS4_IS5_Lm3ES7_S8_EENS4_INSt11conditionalIXT2_ET1_T0_E4typeELm1ES7_S8_EESG_NS4_IKSD_Lm1ES7_S8_EESI_SC_)
        /*00ac*/ 	.short	0x0380
        /*00ae*/ 	.short	0x0084


	//----- nvinfo : EIATTR_SW_WAR
	.align		4
.L_6807:
        /*00b0*/ 	.byte	0x04, 0x36
        /*00b2*/ 	.short	(.L_6809 - .L_6808)
.L_6808:
        /*00b4*/ 	.word	0x00000008
.L_6809:


//--------------------- .nv.info._ZN2at6native33batch_norm_transform_input_kernelIN3c108BFloat16ES3_fLb1EiEEvNS_27GenericPackedTensorAccessorIKT_Lm3ENS_17RestrictPtrTraitsET3_EENS4_IS5_Lm3ES7_S8_EENS4_INSt11conditionalIXT2_ET1_T0_E4typeELm1ES7_S8_EESG_NS4_IKSD_Lm1ES7_S8_EESI_SC_ --------------------------
	.section	.nv.info._ZN2at6native33batch_norm_transform_input_kernelIN3c108BFloat16ES3_fLb1EiEEvNS_27GenericPackedTensorAccessorIKT_Lm3ENS_17RestrictPtrTraitsET3_EENS4_IS5_Lm3ES7_S8_EENS4_INSt11conditionalIXT2_ET1_T0_E4typeELm1ES7_S8_EESG_NS4_IKSD_Lm1ES7_S8_EESI_SC_,"",@"SHT_CUDA_INFO"
	.sectionflags	@""
	.align	4


	//----- nvinfo : EIATTR_CUDA_API_VERSION
	.align		4
        /*0000*/ 	.byte	0x04, 0x37
        /*0002*/ 	.short	(.L_6811 - .L_6810)
.L_6810:
        /*0004*/ 	.word	0x00000082


	//----- nvinfo : EIATTR_KPARAM_INFO
	.align		4
.L_6811:
        /*0008*/ 	.byte	0x04, 0x17
        /*000a*/ 	.short	(.L_6813 - .L_6812)
.L_6812:
        /*000c*/ 	.word	0x00000000
        /*0010*/ 	.short	0x0006
        /*0012*/ 	.short	0x0080
        /*0014*/ 	.byte	0x00, 0xf0, 0x11, 0x00


	//----- nvinfo : EIATTR_KPARAM_INFO
	.align		4
.L_6813:
        /*0018*/ 	.byte	0x04, 0x17
        /*001a*/ 	.short	(.L_6815 - .L_6814)
.L_6814:
        /*001c*/ 	.word	0x00000000
        /*0020*/ 	.short	0x0005
        /*0022*/ 	.short	0x0070
        /*0024*/ 	.byte	0x00, 0xf0, 0x41, 0x00


	//----- nvinfo : EIATTR_KPARAM_INFO
	.align		4
.L_6815:
        /*0028*/ 	.byte	0x04, 0x17
        /*002a*/ 	.short	(.L_6817 - .L_6816)
.L_6816:
        /*002c*/ 	.word	0x00000000
        /*0030*/ 	.short	0x0004
        /*0032*/ 	.short	0x0060
        /*0034*/ 	.byte	0x00, 0xf0, 0x41, 0x00


	//----- nvinfo : EIATTR_KPARAM_INFO
	.align		4
.L_6817:
        /*0038*/ 	.byte	0x04, 0x17
        /*003a*/ 	.short	(.L_6819 - .L_6818)
.L_6818:
        /*003c*/ 	.word	0x00000000
        /*0040*/ 	.short	0x0003
        /*0042*/ 	.short	0x0050
        /*0044*/ 	.byte	0x00, 0xf0, 0x41, 0x00


	//----- nvinfo : EIATTR_KPARAM_INFO
	.align		4
.L_6819:
        /*0048*/ 	.byte	0x04, 0x17
        /*004a*/ 	.short	(.L_6821 - .L_6820)
.L_6820:
        /*004c*/ 	.word	0x00000000
        /*0050*/ 	.short	0x0002
        /*0052*/ 	.short	0x0040
        /*0054*/ 	.byte	0x00, 0xf0, 0x41, 0x00


	//----- nvinfo : EIATTR_KPARAM_INFO
	.align		4
.L_6821:
        /*0058*/ 	.byte	0x04, 0x17
        /*005a*/ 	.short	(.L_6823 - .L_6822)
.L_6822:
        /*005c*/ 	.word	0x00000000
        /*0060*/ 	.short	0x0001
        /*0062*/ 	.short	0x0020
        /*0064*/ 	.byte	0x00, 0xf0, 0x81, 0x00


	//----- nvinfo : EIATTR_KPARAM_INFO
	.align		4
.L_6823:
        /*0068*/ 	.byte	0x04, 0x17
        /*006a*/ 	.short	(.L_6825 - .L_6824)
.L_6824:
        /*006c*/ 	.word	0x00000000
        /*0070*/ 	.short	0x0000
        /*0072*/ 	.short	0x0000
        /*0074*/ 	.byte	0x00, 0xf0, 0x81, 0x00


	//----- nvinfo : EIATTR_SPARSE_MMA_MASK
	.align		4
.L_6825:
        /*0078*/ 	.byte	0x03, 0x50
        /*007a*/ 	.short	0x0000


	//----- nvinfo : EIATTR_MAXREG_COUNT
	.align		4
        /*007c*/ 	.byte	0x03, 0x1b
        /*007e*/ 	.short	0x00ff


	//----- nvinfo : EIATTR_MERCURY_ISA_VERSION
	.align		4
        /*0080*/ 	.byte	0x03, 0x5f
        /*0082*/ 	.short	0x0101


	//----- nvinfo : EIATTR_VRC_CTA_INIT_COUNT
	.align		4
        /*0084*/ 	.byte	0x02, 0x4a
	.zero		1
	.zero		1


	//----- nvinfo : EIATTR_EXIT_INSTR_OFFSETS
	.align		4
        /*0088*/ 	.byte	0x04, 0x1c
        /*008a*/ 	.short	(.L_6827 - .L_6826)


	//   ....[0]....
.L_6826:
        /*008c*/ 	.word	0x00000040


	//   ....[1]....
        /*0090*/ 	.word	0x00000220


	//   ....[2]....
        /*0094*/ 	.word	0x000005d0


	//----- nvinfo : EIATTR_CRS_STACK_SIZE
	.align		4
.L_6827:
        /*0098*/ 	.byte	0x04, 0x1e
        /*009a*/ 	.short	(.L_6829 - .L_6828)
.L_6828:
        /*009c*/ 	.word	0x00000000


	//----- nvinfo : EIATTR_CBANK_PARAM_SIZE
	.align		4
.L_6829:
        /*00a0*/ 	.byte	0x03, 0x19
        /*00a2*/ 	.short	0x0084


	//----- nvinfo : EIATTR_PARAM_CBANK
	.align		4
        /*00a4*/ 	.byte	0x04, 0x0a
        /*00a6*/ 	.short	(.L_6831 - .L_6830)
	.align		4
.L_6830:
        /*00a8*/ 	.word	index@(.nv.constant0._ZN2at6native33batch_norm_transform_input_kernelIN3c108BFloat16ES3_fLb1EiEEvNS_27GenericPackedTensorAccessorIKT_Lm3ENS_17RestrictPtrTraitsET3_EENS4_IS5_Lm3ES7_S8_EENS4_INSt11conditionalIXT2_ET1_T0_E4typeELm1ES7_S8_EESG_NS4_IKSD_Lm1ES7_S8_EESI_SC_)
        /*00ac*/ 	.short	0x0380
        /*00ae*/ 	.short	0x0084


	//----- nvinfo : EIATTR_SW_WAR
	.align		4
.L_6831:
        /*00b0*/ 	.byte	0x04, 0x36
        /*00b2*/ 	.short	(.L_6833 - .L_6832)
.L_6832:
        /*00b4*/ 	.word	0x00000008
.L_6833:


//--------------------- .nv.info._ZN2at6native33batch_norm_transform_input_kernelIN3c108BFloat16EffLb1EiEEvNS_27GenericPackedTensorAccessorIKT_Lm3ENS_17RestrictPtrTraitsET3_EENS4_IS5_Lm3ES7_S8_EENS4_INSt11conditionalIXT2_ET1_T0_E4typeELm1ES7_S8_EESG_NS4_IKSD_Lm1ES7_S8_EESI_SC_ --------------------------
	.section	.nv.info._ZN2at6native33batch_norm_transform_input_kernelIN3c108BFloat16EffLb1EiEEvNS_27GenericPackedTensorAccessorIKT_Lm3ENS_17RestrictPtrTraitsET3_EENS4_IS5_Lm3ES7_S8_EENS4_INSt11conditionalIXT2_ET1_T0_E4typeELm1ES7_S8_EESG_NS4_IKSD_Lm1ES7_S8_EESI_SC_,"",@"SHT_CUDA_INFO"
	.sectionflags	@""
	.align	4


	//----- nvinfo : EIATTR_CUDA_API_VERSION
	.align		4
        /*0000*/ 	.byte	0x04, 0x37
        /*0002*/ 	.short	(.L_6835 - .L_6834)
.L_6834:
        /*0004*/ 	.word	0x00000082


	//----- nvinfo : EIATTR_KPARAM_INFO
	.align		4
.L_6835:
        /*0008*/ 	.byte	0x04, 0x17
        /*000a*/ 	.short	(.L_6837 - .L_6836)
.L_6836:
        /*000c*/ 	.word	0x00000000
        /*0010*/ 	.short	0x0006
        /*0012*/ 	.short	0x0080
        /*0014*/ 	.byte	0x00, 0xf0, 0x11, 0x00


	//----- nvinfo : EIATTR_KPARAM_INFO
	.align		4
.L_6837:
        /*0018*/ 	.byte	0x04, 0x17
        /*001a*/ 	.short	(.L_6839 - .L_6838)
.L_6838:
        /*001c*/ 	.word	0x00000000
        /*0020*/ 	.short	0x0005
        /*0022*/ 	.short	0x0070
        /*0024*/ 	.byte	0x00, 0xf0, 0x41, 0x00


	//----- nvinfo : EIATTR_KPARAM_INFO
	.align		4
.L_6839:
        /*0028*/ 	.byte	0x04, 0x17
        /*002a*/ 	.short	(.L_6841 - .L_6840)
.L_6840:
        /*002c*/ 	.word	0x00000000
        /*0030*/ 	.short	0x0004
        /*0032*/ 	.short	0x0060
        /*0034*/ 	.byte	0x00, 0xf0, 0x41, 0x00


	//----- nvinfo : EIATTR_KPARAM_INFO
	.align		4
.L_6841:
        /*0038*/ 	.byte	0x04, 0x17
        /*003a*/ 	.short	(.L_6843 - .L_6842)
.L_6842:
        /*003c*/ 	.word	0x00000000
        /*0040*/ 	.short	0x0003
        /*0042*/ 	.short	0x0050
        /*0044*/ 	.byte	0x00, 0xf0, 0x41, 0x00


	//----- nvinfo : EIATTR_KPARAM_INFO
	.align		4
.L_6843:
        /*0048*/ 	.byte	0x04, 0x17
        /*004a*/ 	.short	(.L_6845 - .L_6844)
.L_6844:
        /*004c*/ 	.word	0x00000000
        /*0050*/ 	.short	0x0002
        /*0052*/ 	.short	0x0040
        /*0054*/ 	.byte	0x00, 0xf0, 0x41, 0x00


	//----- nvinfo : EIATTR_KPARAM_INFO
	.align		4
.L_6845:
        /*0058*/ 	.byte	0x04, 0x17
        /*005a*/ 	.short	(.L_6847 - .L_6846)
.L_6846:
        /*005c*/ 	.word	0x00000000
        /*0060*/ 	.short	0x0001
        /*0062*/ 	.short	0x0020
        /*0064*/ 	.byte	0x00, 0xf0, 0x81, 0x00


	//----- nvinfo : EIATTR_KPARAM_INFO
	.align		4
.L_6847:
        /*0068*/ 	.byte	0x04, 0x17
        /*006a*/ 	.short	(.L_6849 - .L_6848)
.L_6848:
        /*006c*/ 	.word	0x00000000
        /*0070*/ 	.short	0x0000
        /*0072*/ 	.short	0x0000
        /*0074*/ 	.byte	0x00, 0xf0, 0x81, 0x00


	//----- nvinfo : EIATTR_SPARSE_MMA_MASK
	.align		4
.L_6849:
        /*0078*/ 	.byte	0x03, 0x50
        /*007a*/ 	.short	0x0000


	//----- nvinfo : EIATTR_MAXREG_COUNT
	.align		4
        /*007c*/ 	.byte	0x03, 0x1b
        /*007e*/ 	.short	0x00ff


	//----- nvinfo : EIATTR_MERCURY_ISA_VERSION
	.align		4
        /*0080*/ 	.byte	0x03, 0x5f
        /*0082*/ 	.short	0x0101


	//----- nvinfo : EIATTR_VRC_CTA_INIT_COUNT
	.align		4
        /*0084*/ 	.byte	0x02, 0x4a
	.zero		1
	.zero		1


	//----- nvinfo : EIATTR_EXIT_INSTR_OFFSETS
	.align		4
        /*0088*/ 	.byte	0x04, 0x1c
        /*008a*/ 	.short	(.L_6851 - .L_6850)


	//   ....[0]....
.L_6850:
        /*008c*/ 	.word	0x00000040


	//   ....[1]....
        /*0090*/ 	.word	0x00000240


	//   ....[2]....
        /*0094*/ 	.word	0x000005b0


	//----- nvinfo : EIATTR_CRS_STACK_SIZE
	.align		4
.L_6851:
        /*0098*/ 	.byte	0x04, 0x1e
        /*009a*/ 	.short	(.L_6853 - .L_6852)
.L_6852:
        /*009c*/ 	.word	0x00000000


	//----- nvinfo : EIATTR_CBANK_PARAM_SIZE
	.align		4
.L_6853:
        /*00a0*/ 	.byte	0x03, 0x19
        /*00a2*/ 	.short	0x0084


	//----- nvinfo : EIATTR_PARAM_CBANK
	.align		4
        /*00a4*/ 	.byte	0x04, 0x0a
        /*00a6*/ 	.short	(.L_6855 - .L_6854)
	.align		4
.L_6854:
        /*00a8*/ 	.word	index@(.nv.constant0._ZN2at6native33batch_norm_transform_input_kernelIN3c108BFloat16EffLb1EiEEvNS_27GenericPackedTensorAccessorIKT_Lm3ENS_17RestrictPtrTraitsET3_EENS4_IS5_Lm3ES7_S8_EENS4_INSt11conditionalIXT2_ET1_T0_E4typeELm1ES7_S8_EESG_NS4_IKSD_Lm1ES7_S8_EESI_SC_)
        /*00ac*/ 	.short	0x0380
        /*00ae*/ 	.short	0x0084


	//----- nvinfo : EIATTR_SW_WAR
	.align		4
.L_6855:
        /*00b0*/ 	.byte	0x04, 0x36
        /*00b2*/ 	.short	(.L_6857 - .L_6856)
.L_6856:
        /*00b4*/ 	.word	0x00000008
.L_6857:


//--------------------- .nv.info._ZN2at6native33batch_norm_transform_input_kernelIfffLb1EiEEvNS_27GenericPackedTensorAccessorIKT_Lm3ENS_17RestrictPtrTraitsET3_EENS2_IS3_Lm3ES5_S6_EENS2_INSt11conditionalIXT2_ET1_T0_E4typeELm1ES5_S6_EESE_NS2_IKSB_Lm1ES5_S6_EESG_SA_ --------------------------
	.section	.nv.info._ZN2at6native33batch_norm_transform_input_kernelIfffLb1EiEEvNS_27GenericPackedTensorAccessorIKT_Lm3ENS_17RestrictPtrTraitsET3_EENS2_IS3_Lm3ES5_S6_EENS2_INSt11conditionalIXT2_ET1_T0_E4typeELm1ES5_S6_EESE_NS2_IKSB_Lm1ES5_S6_EESG_SA_,"",@"SHT_CUDA_INFO"
	.sectionflags	@""
	.align	4


	//----- nvinfo : EIATTR_CUDA_API_VERSION
	.align		4
        /*0000*/ 	.byte	0x04, 0x37
        /*0002*/ 	.short	(.L_6859 - .L_6858)
.L_6858:
        /*0004*/ 	.word	0x00000082


	//----- nvinfo : EIATTR_KPARAM_INFO
	.align		4
.L_6859:
        /*0008*/ 	.byte	0x04, 0x17
        /*000a*/ 	.short	(.L_6861 - .L_6860)
.L_6860:
        /*000c*/ 	.word	0x00000000
        /*0010*/ 	.short	0x0006
        /*0012*/ 	.short	0x0080
        /*0014*/ 	.byte	0x00, 0xf0, 0x11, 0x00


	//----- nvinfo : EIATTR_KPARAM_INFO
	.align		4
.L_6861:
        /*0018*/ 	.byte	0x04, 0x17
        /*001a*/ 	.short	(.L_6863 - .L_6862)
.L_6862:
        /*001c*/ 	.word	0x00000000
        /*0020*/ 	.short	0x0005
        /*0022*/ 	.short	0x0070
        /*0024*/ 	.byte	0x00, 0xf0, 0x41, 0x00


	//----- nvinfo : EIATTR_KPARAM_INFO
	.align		4
.L_6863:
        /*0028*/ 	.byte	0x04, 0x17
        /*002a*/ 	.short	(.L_6865 - .L_6864)
.L_6864:
        /*002c*/ 	.word	0x00000000
        /*0030*/ 	.short	0x0004
        /*0032*/ 	.short	0x0060
        /*0034*/ 	.byte	0x00, 0xf0, 0x41, 0x00


	//----- nvinfo : EIATTR_KPARAM_INFO
	.align		4
.L_6865:
        /*0038*/ 	.byte	0x04, 0x17
        /*003a*/ 	.short	(.L_6867 - .L_6866)
.L_6866:
        /*003c*/ 	.word	0x00000000
        /*0040*/ 	.short	0x0003
        /*0042*/ 	.short	0x0050
        /*0044*/ 	.byte	0x00, 0xf0, 0x41, 0x00


	//----- nvinfo : EIATTR_KPARAM_INFO
	.align		4
.L_6867:
        /*0048*/ 	.byte	0x04, 0x17
        /*004a*/ 	.short	(.L_6869 - .L_6868)
.L_6868:
        /*004c*/ 	.word	0x00000000
        /*0050*/ 	.short	0x0002
        /*0052*/ 	.short	0x0040
        /*0054*/ 	.byte	0x00, 0xf0, 0x41, 0x00


	//----- nvinfo : EIATTR_KPARAM_INFO
	.align		4
.L_6869:
        /*0058*/ 	.byte	0x04, 0x17
        /*005a*/ 	.short	(.L_6871 - .L_6870)
.L_6870:
        /*005c*/ 	.word	0x00000000
        /*0060*/ 	.short	0x0001
        /*0062*/ 	.short	0x0020
        /*0064*/ 	.byte	0x00, 0xf0, 0x81, 0x00


	//----- nvinfo : EIATTR_KPARAM_INFO
	.align		4
.L_6871:
        /*0068*/ 	.byte	0x04, 0x17
        /*006a*/ 	.short	(.L_6873 - .L_6872)
.L_6872:
        /*006c*/ 	.word	0x00000000
        /*0070*/ 	.short	0x0000
        /*0072*/ 	.short	0x0000
        /*0074*/ 	.byte	0x00, 0xf0, 0x81, 0x00


	//----- nvinfo : EIATTR_SPARSE_MMA_MASK
	.align		4
.L_6873:
        /*0078*/ 	.byte	0x03, 0x50
        /*007a*/ 	.short	0x0000


	//----- nvinfo : EIATTR_MAXREG_COUNT
	.align		4
        /*007c*/ 	.byte	0x03, 0x1b
        /*007e*/ 	.short	0x00ff


	//----- nvinfo : EIATTR_MERCURY_ISA_VERSION
	.align		4
        /*0080*/ 	.byte	0x03, 0x5f
        /*0082*/ 	.short	0x0101


	//----- nvinfo : EIATTR_VRC_CTA_INIT_COUNT
	.align		4
        /*0084*/ 	.byte	0x02, 0x4a
	.zero		1
	.zero		1


	//----- nvinfo : EIATTR_EXIT_INSTR_OFFSETS
	.align		4
        /*0088*/ 	.byte	0x04, 0x1c
        /*008a*/ 	.short	(.L_6875 - .L_6874)


	//   ....[0]....
.L_6874:
        /*008c*/ 	.word	0x00000040


	//   ....[1]....
        /*0090*/ 	.word	0x00000240


	//   ....[2]....
        /*0094*/ 	.word	0x00000590


	//----- nvinfo : EIATTR_CRS_STACK_SIZE
	.align		4
.L_6875:
        /*0098*/ 	.byte	0x04, 0x1e
        /*009a*/ 	.short	(.L_6877 - .L_6876)
.L_6876:
        /*009c*/ 	.word	0x00000000


	//----- nvinfo : EIATTR_CBANK_PARAM_SIZE
	.align		4
.L_6877:
        /*00a0*/ 	.byte	0x03, 0x19
        /*00a2*/ 	.short	0x0084


	//----- nvinfo : EIATTR_PARAM_CBANK
	.align		4
        /*00a4*/ 	.byte	0x04, 0x0a
        /*00a6*/ 	.short	(.L_6879 - .L_6878)
	.align		4
.L_6878:
        /*00a8*/ 	.word	index@(.nv.constant0._ZN2at6native33batch_norm_transform_input_kernelIfffLb1EiEEvNS_27GenericPackedTensorAccessorIKT_Lm3ENS_17RestrictPtrTraitsET3_EENS2_IS3_Lm3ES5_S6_EENS2_INSt11conditionalIXT2_ET1_T0_E4typeELm1ES5_S6_EESE_NS2_IKSB_Lm1ES5_S6_EESG_SA_)
        /*00ac*/ 	.short	0x0380
        /*00ae*/ 	.short	0x0084


	//----- nvinfo : EIATTR_SW_WAR
	.align		4
.L_6879:
        /*00b0*/ 	.byte	0x04, 0x36
        /*00b2*/ 	.short	(.L_6881 - .L_6880)
.L_6880:
        /*00b4*/ 	.word	0x00000008
.L_6881:


//--------------------- .nv.info._ZN2at6native33batch_norm_transform_input_kernelIdddLb1EiEEvNS_27GenericPackedTensorAccessorIKT_Lm3ENS_17RestrictPtrTraitsET3_EENS2_IS3_Lm3ES5_S6_EENS2_INSt11conditionalIXT2_ET1_T0_E4typeELm1ES5_S6_EESE_NS2_IKSB_Lm1ES5_S6_EESG_SA_ --------------------------
	.section	.nv.info._ZN2at6native33batch_norm_transform_input_kernelIdddLb1EiEEvNS_27GenericPackedTensorAccessorIKT_Lm3ENS_17RestrictPtrTraitsET3_EENS2_IS3_Lm3ES5_S6_EENS2_INSt11conditionalIXT2_ET1_T0_E4typeELm1ES5_S6_EESE_NS2_IKSB_Lm1ES5_S6_EESG_SA_,"",@"SHT_CUDA_INFO"
	.sectionflags	@""
	.align	4


	//----- nvinfo : EIATTR_CUDA_API_VERSION
	.align		4
        /*0000*/ 	.byte	0x04, 0x37
        /*0002*/ 	.short	(.L_6883 - .L_6882)
.L_6882:
        /*0004*/ 	.word	0x00000082


	//----- nvinfo : EIATTR_KPARAM_INFO
	.align		4
.L_6883:
        /*0008*/ 	.byte	0x04, 0x17
        /*000a*/ 	.short	(.L_6885 - .L_6884)
.L_6884:
        /*000c*/ 	.word	0x00000000
        /*0010*/ 	.short	0x0006
        /*0012*/ 	.short	0x0080
        /*0014*/ 	.byte	0x00, 0xf0, 0x21, 0x00


	//----- nvinfo : EIATTR_KPARAM_INFO
	.align		4
.L_6885:
        /*0018*/ 	.byte	0x04, 0x17
        /*001a*/ 	.short	(.L_6887 - .L_6886)
.L_6886:
        /*001c*/ 	.word	0x00000000
        /*0020*/ 	.short	0x0005
        /*0022*/ 	.short	0x0070
        /*0024*/ 	.byte	0x00, 0xf0, 0x41, 0x00


	//----- nvinfo : EIATTR_KPARAM_INFO
	.align		4
.L_6887:
        /*0028*/ 	.byte	0x04, 0x17
        /*002a*/ 	.short	(.L_6889 - .L_6888)
.L_6888:
        /*002c*/ 	.word	0x00000000
        /*0030*/ 	.short	0x0004
        /*0032*/ 	.short	0x0060
        /*0034*/ 	.byte	0x00, 0xf0, 0x41, 0x00


	//----- nvinfo : EIATTR_KPARAM_INFO
	.align		4
.L_6889:
        /*0038*/ 	.byte	0x04, 0x17
        /*003a*/ 	.short	(.L_6891 - .L_6890)
.L_6890:
        /*003c*/ 	.word	0x00000000
        /*0040*/ 	.short	0x0003
        /*0042*/ 	.short	0x0050
        /*0044*/ 	.byte	0x00, 0xf0, 0x41, 0x00


	//----- nvinfo : EIATTR_KPARAM_INFO
	.align		4
.L_6891:
        /*0048*/ 	.byte	0x04, 0x17
        /*004a*/ 	.short	(.L_6893 - .L_6892)
.L_6892:
        /*004c*/ 	.word	0x00000000
        /*0050*/ 	.short	0x0002
        /*0052*/ 	.short	0x0040
        /*0054*/ 	.byte	0x00, 0xf0, 0x41, 0x00


	//----- nvinfo : EIATTR_KPARAM_INFO
	.align		4
.L_6893:
        /*0058*/ 	.byte	0x04, 0x17
        /*005a*/ 	.short	(.L_6895 - .L_6894)
.L_6894:
        /*005c*/ 	.word	0x00000000
        /*0060*/ 	.short	0x0001
        /*0062*/ 	.short	0x0020
        /*0064*/ 	.byte	0x00, 0xf0, 0x81, 0x00


	//----- nvinfo : EIATTR_KPARAM_INFO
	.align		4
.L_6895:
        /*0068*/ 	.byte	0x04, 0x17
        /*006a*/ 	.short	(.L_6897 - .L_6896)
.L_6896:
        /*006c*/ 	.word	0x00000000
        /*0070*/ 	.short	0x0000
        /*0072*/ 	.short	0x0000
        /*0074*/ 	.byte	0x00, 0xf0, 0x81, 0x00


	//----- nvinfo : EIATTR_SPARSE_MMA_MASK
	.align		4
.L_6897:
        /*0078*/ 	.byte	0x03, 0x50
        /*007a*/ 	.short	0x0000


	//----- nvinfo : EIATTR_MAXREG_COUNT
	.align		4
        /*007c*/ 	.byte	0x03, 0x1b
        /*007e*/ 	.short	0x00ff


	//----- nvinfo : EIATTR_MERCURY_ISA_VERSION
	.align		4
        /*0080*/ 	.byte	0x03, 0x5f
        /*0082*/ 	.short	0x0101


	//----- nvinfo : EIATTR_VRC_CTA_INIT_COUNT
	.align		4
        /*0084*/ 	.byte	0x02, 0x4a
	.zero		1
	.zero		1


	//----- nvinfo : EIATTR_EXIT_INSTR_OFFSETS
	.align		4
        /*0088*/ 	.byte	0x04, 0x1c
        /*008a*/ 	.short	(.L_6899 - .L_6898)


	//   ....[0]....
.L_6898:
        /*008c*/ 	.word	0x00000040


	//   ....[1]....
        /*0090*/ 	.word	0x00000250


	//   ....[2]....
        /*0094*/ 	.word	0x00000620


	//----- nvinfo : EIATTR_CRS_STACK_SIZE
	.align		4
.L_6899:
        /*0098*/ 	.byte	0x04, 0x1e
        /*009a*/ 	.short	(.L_6901 - .L_6900)
.L_6900:
        /*009c*/ 	.word	0x00000000


	//----- nvinfo : EIATTR_CBANK_PARAM_SIZE
	.align		4
.L_6901:
        /*00a0*/ 	.byte	0x03, 0x19
        /*00a2*/ 	.short	0x0088


	//----- nvinfo : EIATTR_PARAM_CBANK
	.align		4
        /*00a4*/ 	.byte	0x04, 0x0a
        /*00a6*/ 	.short	(.L_6903 - .L_6902)
	.align		4
.L_6902:
        /*00a8*/ 	.word	index@(.nv.constant0._ZN2at6native33batch_norm_transform_input_kernelIdddLb1EiEEvNS_27GenericPackedTensorAccessorIKT_Lm3ENS_17RestrictPtrTraitsET3_EENS2_IS3_Lm3ES5_S6_EENS2_INSt11conditionalIXT2_ET1_T0_E4typeELm1ES5_S6_EESE_NS2_IKSB_Lm1ES5_S6_EESG_SA_)
        /*00ac*/ 	.short	0x0380
        /*00ae*/ 	.short	0x0088


	//----- nvinfo : EIATTR_SW_WAR
	.align		4
.L_6903:
        /*00b0*/ 	.byte	0x04, 0x36
        /*00b2*/ 	.short	(.L_6905 - .L_6904)
.L_6904:
        /*00b4*/ 	.word	0x00000008
.L_6905:


//--------------------- .nv.info._ZN2at6native46batch_norm_backward_elemt_channels_last_kernelILi4EN3c108BFloat16EfS3_EEvPKT0_S6_PKT1_S9_PKT2_S9_S9_PS4_S7_ii --------------------------
	.section	.nv.info._ZN2at6native46batch_norm_backward_elemt_channels_last_kernelILi4EN3c108BFloat16EfS3_EEvPKT0_S6_PKT1_S9_PKT2_S9_S9_PS4_S7_ii,"",@"SHT_CUDA_INFO"
	.sectionflags	@""
	.align	4


	//----- nvinfo : EIATTR_CUDA_API_VERSION
	.align		4
        /*0000*/ 	.byte	0x04, 0x37
        /*0002*/ 	.short	(.L_6907 - .L_6906)
.L_6906:
        /*0004*/ 	.word	0x00000082


	//----- nvinfo : EIATTR_KPARAM_INFO
	.align		4
.L_6907:
        /*0008*/ 	.byte	0x04, 0x17
        /*000a*/ 	.short	(.L_6909 - .L_6908)
.L_6908:
        /*000c*/ 	.word	0x00000000
        /*0010*/ 	.short	0x000a
        /*0012*/ 	.short	0x0048
        /*0014*/ 	.byte	0x00, 0xf0, 0x11, 0x00


	//----- nvinfo : EIATTR_KPARAM_INFO
	.align		4
.L_6909:
        /*0018*/ 	.byte	0x04, 0x17
        /*001a*/ 	.short	(.L_6911 - .L_6910)
.L_6910:
        /*001c*/ 	.word	0x00000000
        /*0020*/ 	.short	0x0009
        /*0022*/ 	.short	0x0044
        /*0024*/ 	.byte	0x00, 0xf0, 0x11, 0x00


	//----- nvinfo : EIATTR_KPARAM_INFO
	.align		4
.L_6911:
        /*0028*/ 	.byte	0x04, 0x17
        /*002a*/ 	.short	(.L_6913 - .L_6912)
.L_6912:
        /*002c*/ 	.word	0x00000000
        /*0030*/ 	.short	0x0008
        /*0032*/ 	.short	0x0040
        /*0034*/ 	.byte	0x00, 0xf0, 0x11, 0x00


	//----- nvinfo : EIATTR_KPARAM_INFO
	.align		4
.L_6913:
        /*0038*/ 	.byte	0x04, 0x17
        /*003a*/ 	.short	(.L_6915 - .L_6914)
.L_6914:
        /*003c*/ 	.word	0x00000000
        /*0040*/ 	.short	0x0007
        /*0042*/ 	.short	0x0038
        /*0044*/ 	.byte	0x00, 0xf5, 0x21, 0x00


	//----- nvinfo : EIATTR_KPARAM_INFO
	.align		4
.L_6915:
        /*0048*/ 	.byte	0x04, 0x17
        /*004a*/ 	.short	(.L_6917 - .L_6916)
.L_6916:
        /*004c*/ 	.word	0x00000000
        /*0050*/ 	.short	0x0006
        /*0052*/ 	.short	0x0030
        /*0054*/ 	.byte	0x00, 0xf5, 0x21, 0x00


	//----- nvinfo : EIATTR_KPARAM_INFO
	.align		4
.L_6917:
        /*0058*/ 	.byte	0x04, 0x17
        /*005a*/ 	.short	(.L_6919 - .L_6918)
.L_6918:
        /*005c*/ 	.word	0x00000000
        /*0060*/ 	.short	0x0005
        /*0062*/ 	.short	0x0028
        /*0064*/ 	.byte	0x00, 0xf5, 0x21, 0x00


	//----- nvinfo : EIATTR_KPARAM_INFO
	.align		4
.L_6919:
        /*0068*/ 	.byte	0x04, 0x17
        /*006a*/ 	.short	(.L_6921 - .L_6920)
.L_6920:
        /*006c*/ 	.word	0x00000000
        /*0070*/ 	.short	0x0004
        /*0072*/ 	.short	0x0020
        /*0074*/ 	.byte	0x00, 0xf5, 0x21, 0x00


	//----- nvinfo : EIATTR_KPARAM_INFO
	.align		4
.L_6921:
        /*0078*/ 	.byte	0x04, 0x17
        /*007a*/ 	.short	(.L_6923 - .L_6922)
.L_6922:
        /*007c*/ 	.word	0x00000000
        /*0080*/ 	.short	0x0003
        /*0082*/ 	.short	0x0018
        /*0084*/ 	.byte	0x00, 0xf5, 0x21, 0x00


	//----- nvinfo : EIATTR_KPARAM_INFO
	.align		4
.L_6923:
        /*0088*/ 	.byte	0x04, 0x17
        /*008a*/ 	.short	(.L_6925 - .L_6924)
.L_6924:
        /*008c*/ 	.word	0x00000000
        /*0090*/ 	.short	0x0002
        /*0092*/ 	.short	0x0010
        /*0094*/ 	.byte	0x00, 0xf5, 0x21, 0x00


	//----- nvinfo : EIATTR_KPARAM_INFO
	.align		4
.L_6925:
        /*0098*/ 	.byte	0x04, 0x17
        /*009a*/ 	.short	(.L_6927 - .L_6926)
.L_6926:
        /*009c*/ 	.word	0x00000000
        /*00a0*/ 	.short	0x0001
        /*00a2*/ 	.short	0x0008
        /*00a4*/ 	.byte	0x00, 0xf5, 0x21, 0x00


	//----- nvinfo : EIATTR_KPARAM_INFO
	.align		4
.L_6927:
        /*00a8*/ 	.byte	0x04, 0x17
        /*00aa*/ 	.short	(.L_6929 - .L_6928)
.L_6928:
        /*00ac*/ 	.word	0x00000000
        /*00b0*/ 	.short	0x0000
        /*00b2*/ 	.short	0x0000
        /*00b4*/ 	.byte	0x00, 0xf5, 0x21, 0x00


	//----- nvinfo : EIATTR_SPARSE_MMA_MASK
	.align		4
.L_6929:
        /*00b8*/ 	.byte	0x03, 0x50
        /*00ba*/ 	.short	0x0000


	//----- nvinfo : EIATTR_MAXREG_COUNT
	.align		4
        /*00bc*/ 	.byte	0x03, 0x1b
        /*00be*/ 	.short	0x00ff


	//----- nvinfo : EIATTR_MERCURY_ISA_VERSION
	.align		4
        /*00c0*/ 	.byte	0x03, 0x5f
        /*00c2*/ 	.short	0x0101


	//----- nvinfo : EIATTR_VRC_CTA_INIT_COUNT
	.align		4
        /*00c4*/ 	.byte	0x02, 0x4a
	.zero		1
	.zero		1


	//----- nvinfo : EIATTR_EXIT_INSTR_OFFSETS
	.align		4
        /*00c8*/ 	.byte	0x04, 0x1c
        /*00ca*/ 	.short	(.L_6931 - .L_6930)


	//   ....[0]....
.L_6930:
        /*00cc*/ 	.word	0x000000e0


	//   ....[1]....
        /*00d0*/ 	.word	0x000010a0


	//   ....[2]....
        /*00d4*/ 	.word	0x00001470


	//   ....[3]....
        /*00d8*/ 	.word	0x000015a0


	//----- nvinfo : EIATTR_CBANK_PARAM_SIZE
	.align		4
.L_6931:
        /*00dc*/ 	.byte	0x03, 0x19
        /*00de*/ 	.short	0x004c


	//----- nvinfo : EIATTR_PARAM_CBANK
	.align		4
        /*00e0*/ 	.byte	0x04, 0x0a
        /*00e2*/ 	.short	(.L_6933 - .L_6932)
	.align		4
.L_6932:
        /*00e4*/ 	.word	index@(.nv.constant0._ZN2at6native46batch_norm_backward_elemt_channels_last_kernelILi4EN3c108BFloat16EfS3_EEvPKT0_S6_PKT1_S9_PKT2_S9_S9_PS4_S7_ii)
        /*00e8*/ 	.short	0x0380
        /*00ea*/ 	.short	0x004c


	//----- nvinfo : EIATTR_SW_WAR
	.align		4
.L_6933:
        /*00ec*/ 	.byte	0x04, 0x36
        /*00ee*/ 	.short	(.L_6935 - .L_6934)
.L_6934:
        /*00f0*/ 	.word	0x00000008
.L_6935:


//--------------------- .nv.info._ZN2at6native46batch_norm_backward_elemt_channels_last_kernelILi4EN3c108BFloat16EffEEvPKT0_S6_PKT1_S9_PKT2_S9_S9_PS4_S7_ii --------------------------
	.section	.nv.info._ZN2at6native46batch_norm_backward_elemt_channels_last_kernelILi4EN3c108BFloat16EffEEvPKT0_S6_PKT1_S9_PKT2_S9_S9_PS4_S7_ii,"",@"SHT_CUDA_INFO"
	.sectionflags	@""
	.align	4


	//----- nvinfo : EIATTR_CUDA_API_VERSION
	.align		4
        /*0000*/ 	.byte	0x04, 0x37
        /*0002*/ 	.short	(.L_6937 - .L_6936)
.L_6936:
        /*0004*/ 	.word	0x00000082


	//----- nvinfo : EIATTR_KPARAM_INFO
	.align		4
.L_6937:
        /*0008*/ 	.byte	0x04, 0x17
        /*000a*/ 	.short	(.L_6939 - .L_6938)
.L_6938:
        /*000c*/ 	.word	0x00000000
        /*0010*/ 	.short	0x000a
        /*0012*/ 	.short	0x0048
        /*0014*/ 	.byte	0x00, 0xf0, 0x11, 0x00


	//----- nvinfo : EIATTR_KPARAM_INFO
	.align		4
.L_6939:
        /*0018*/ 	.byte	0x04, 0x17
        /*001a*/ 	.short	(.L_6941 - .L_6940)
.L_6940:
        /*001c*/ 	.word	0x00000000
        /*0020*/ 	.short	0x0009
        /*0022*/ 	.short	0x0044
        /*0024*/ 	.byte	0x00, 0xf0, 0x11, 0x00


	//----- nvinfo : EIATTR_KPARAM_INFO
	.align		4
.L_6941:
        /*0028*/ 	.byte	0x04, 0x17
        /*002a*/ 	.short	(.L_6943 - .L_6942)
.L_6942:
        /*002c*/ 	.word	0x00000000
        /*0030*/ 	.short	0x0008
        /*0032*/ 	.short	0x0040
        /*0034*/ 	.byte	0x00, 0xf0, 0x11, 0x00


	//----- nvinfo : EIATTR_KPARAM_INFO
	.align		4
.L_6943:
        /*0038*/ 	.byte	0x04, 0x17
        /*003a*/ 	.short	(.L_6945 - .L_6944)
.L_6944:
        /*003c*/ 	.word	0x00000000
        /*0040*/ 	.short	0x0007
        /*0042*/ 	.short	0x0038
        /*0044*/ 	.byte	0x00, 0xf5, 0x21, 0x00


	//----- nvinfo : EIATTR_KPARAM_INFO
	.align		4
.L_6945:
        /*0048*/ 	.byte	0x04, 0x17
        /*004a*/ 	.short	(.L_6947 - .L_6946)
.L_6946:
        /*004c*/ 	.word	0x00000000
        /*0050*/ 	.short	0x0006
        /*0052*/ 	.short	0x0030
        /*0054*/ 	.byte	0x00, 0xf5, 0x21, 0x00


	//----- nvinfo : EIATTR_KPARAM_INFO
	.align		4
.L_6947:
        /*0058*/ 	.byte	0x04, 0x17
        /*005a*/ 	.short	(.L_6949 - .L_6948)
.L_6948:
        /*005c*/ 	.word	0x00000000
        /*0060*/ 	.short	0x0005
        /*0062*/ 	.short	0x0028
        /*0064*/ 	.byte	0x00, 0xf5, 0x21, 0x00


	//----- nvinfo : EIATTR_KPARAM_INFO
	.align		4
.L_6949:
        /*0068*/ 	.byte	0x04, 0x17
        /*006a*/ 	.short	(.L_6951 - .L_6950)
.L_6950:
        /*006c*/ 	.word	0x00000000
        /*0070*/ 	.short	0x0004
        /*0072*/ 	.short	0x0020
        /*0074*/ 	.byte	0x00, 0xf5, 0x21, 0x00


	//----- nvinfo : EIATTR_KPARAM_INFO
	.align		4
.L_6951:
        /*0078*/ 	.byte	0x04, 0x17
        /*007a*/ 	.short	(.L_6953 - .L_6952)
.L_6952:
        /*007c*/ 	.word	0x00000000
        /*0080*/ 	.short	0x0003
        /*0082*/ 	.short	0x0018
        /*0084*/ 	.byte	0x00, 0xf5, 0x21, 0x00


	//----- nvinfo : EIATTR_KPARAM_INFO
	.align		4
.L_6953:
        /*0088*/ 	.byte	0x04, 0x17
        /*008a*/ 	.short	(.L_6955 - .L_6954)
.L_6954:
        /*008c*/ 	.word	0x00000000
        /*0090*/ 	.short	0x0002
        /*0092*/ 	.short	0x0010
        /*0094*/ 	.byte	0x00, 0xf5, 0x21, 0x00


	//----- nvinfo : EIATTR_KPARAM_INFO
	.align		4
.L_6955:
        /*0098*/ 	.byte	0x04, 0x17
        /*009a*/ 	.short	(.L_6957 - .L_6956)
.L_6956:
        /*009c*/ 	.word	0x00000000
        /*00a0*/ 	.short	0x0001
        /*00a2*/ 	.short	0x0008
        /*00a4*/ 	.byte	0x00, 0xf5, 0x21, 0x00


	//----- nvinfo : EIATTR_KPARAM_INFO
	.align		4
.L_6957:
        /*00a8*/ 	.byte	0x04, 0x17
        /*00aa*/ 	.short	(.L_6959 - .L_6958)
.L_6958:
        /*00ac*/ 	.word	0x00000000
        /*00b0*/ 	.short	0x0000
        /*00b2*/ 	.short	0x0000
        /*00b4*/ 	.byte	0x00, 0xf5, 0x21, 0x00


	//----- nvinfo : EIATTR_SPARSE_MMA_MASK
	.align		4
.L_6959:
        /*00b8*/ 	.byte	0x03, 0x50
        /*00ba*/ 	.short	0x0000


	//----- nvinfo : EIATTR_MAXREG_COUNT
	.align		4
        /*00bc*/ 	.byte	0x03, 0x1b
        /*00be*/ 	.short	0x00ff


	//----- nvinfo : EIATTR_MERCURY_ISA_VERSION
	.align		4
        /*00c0*/ 	.byte	0x03, 0x5f
        /*00c2*/ 	.short	0x0101


	//----- nvinfo : EIATTR_VRC_CTA_INIT_COUNT
	.align		4
        /*00c4*/ 	.byte	0x02, 0x4a
	.zero		1
	.zero		1


	//----- nvinfo : EIATTR_EXIT_INSTR_OFFSETS
	.align		4
        /*00c8*/ 	.byte	0x04, 0x1c
        /*00ca*/ 	.short	(.L_6961 - .L_6960)


	//   ....[0]....
.L_6960:
        /*00cc*/ 	.word	0x000000e0


	//   ....[1]....
        /*00d0*/ 	.word	0x00001090


	//   ....[2]....
        /*00d4*/ 	.word	0x00001460


	//   ....[3]....
        /*00d8*/ 	.word	0x00001590


	//----- nvinfo : EIATTR_CBANK_PARAM_SIZE
	.align		4
.L_6961:
        /*00dc*/ 	.byte	0x03, 0x19
        /*00de*/ 	.short	0x004c


	//----- nvinfo : EIATTR_PARAM_CBANK
	.align		4
        /*00e0*/ 	.byte	0x04, 0x0a
        /*00e2*/ 	.short	(.L_6963 - .L_6962)
	.align		4
.L_6962:
        /*00e4*/ 	.word	index@(.nv.constant0._ZN2at6native46batch_norm_backward_elemt_channels_last_kernelILi4EN3c108BFloat16EffEEvPKT0_S6_PKT1_S9_PKT2_S9_S9_PS4_S7_ii)
        /*00e8*/ 	.short	0x0380
        /*00ea*/ 	.short	0x004c


	//----- nvinfo : EIATTR_SW_WAR
	.align		4
.L_6963:
        /*00ec*/ 	.byte	0x04, 0x36
        /*00ee*/ 	.short	(.L_6965 - .L_6964)
.L_6964:
        /*00f0*/ 	.word	0x00000008
.L_6965:


//--------------------- .nv.info._ZN2at6native46batch_norm_backward_elemt_channels_last_kernelILi4EN3c104HalfEfS3_EEvPKT0_S6_PKT1_S9_PKT2_S9_S9_PS4_S7_ii --------------------------
	.section	.nv.info._ZN2at6native46batch_norm_backward_elemt_channels_last_kernelILi4EN3c104HalfEfS3_EEvPKT0_S6_PKT1_S9_PKT2_S9_S9_PS4_S7_ii,"",@"SHT_CUDA_INFO"
	.sectionflags	@""
	.align	4


	//----- nvinfo : EIATTR_CUDA_API_VERSION
	.align		4
        /*0000*/ 	.byte	0x04, 0x37
        /*0002*/ 	.short	(.L_6967 - .L_6966)
.L_6966:
        /*0004*/ 	.word	0x00000082


	//----- nvinfo : EIATTR_KPARAM_INFO
	.align		4
.L_6967:
        /*0008*/ 	.byte	0x04, 0x17
        /*000a*/ 	.short	(.L_6969 - .L_6968)
.L_6968:
        /*000c*/ 	.word	0x00000000
        /*0010*/ 	.short	0x000a
        /*0012*/ 	.short	0x0048
        /*0014*/ 	.byte	0x00, 0xf0, 0x11, 0x00


	//----- nvinfo : EIATTR_KPARAM_INFO
	.align		4
.L_6969:
        /*0018*/ 	.byte	0x04, 0x17
        /*001a*/ 	.short	(.L_6971 - .L_6970)
.L_6970:
        /*001c*/ 	.word	0x00000000
        /*0020*/ 	.short	0x0009
        /*0022*/ 	.short	0x0044
        /*0024*/ 	.byte	0x00, 0xf0, 0x11, 0x00


	//----- nvinfo : EIATTR_KPARAM_INFO
	.align		4
.L_6971:
        /*0028*/ 	.byte	0x04, 0x17
        /*002a*/ 	.short	(.L_6973 - .L_6972)
.L_6972:
        /*002c*/ 	.word	0x00000000
        /*0030*/ 	.short	0x0008
        /*0032*/ 	.short	0x0040
        /*0034*/ 	.byte	0x00, 0xf0, 0x11, 0x00


	//----- nvinfo : EIATTR_KPARAM_INFO
	.align		4
.L_6973:
        /*0038*/ 	.byte	0x04, 0x17
        /*003a*/ 	.short	(.L_6975 - .L_6974)
.L_6974:
        /*003c*/ 	.word	0x00000000
        /*0040*/ 	.short	0x0007
        /*0042*/ 	.short	0x0038
        /*0044*/ 	.byte	0x00, 0xf5, 0x21, 0x00


	//----- nvinfo : EIATTR_KPARAM_INFO
	.align		4
.L_6975:
        /*0048*/ 	.byte	0x04, 0x17
        /*004a*/ 	.short	(.L_6977 - .L_6976)
.L_6976:
        /*004c*/ 	.word	0x00000000
        /*0050*/ 	.short	0x0006
        /*0052*/ 	.short	0x0030
        /*0054*/ 	.byte	0x00, 0xf5, 0x21, 0x00


	//----- nvinfo : EIATTR_KPARAM_INFO
	.align		4
.L_6977:
        /*0058*/ 	.byte	0x04, 0x17
        /*005a*/ 	.short	(.L_6979 - .L_6978)
.L_6978:
        /*005c*/ 	.word	0x00000000
        /*0060*/ 	.short	0x0005
        /*0062*/ 	.short	0x0028
        /*0064*/ 	.byte	0x00, 0xf5, 0x21, 0x00


	//----- nvinfo : EIATTR_KPARAM_INFO
	.align		4
.L_6979:
        /*0068*/ 	.byte	0x04, 0x17
        /*006a*/ 	.short	(.L_6981 - .L_6980)
.L_6980:
        /*006c*/ 	.word	0x00000000
        /*0070*/ 	.short	0x0004
        /*0072*/ 	.short	0x0020
        /*0074*/ 	.byte	0x00, 0xf5, 0x21, 0x00


	//----- nvinfo : EIATTR_KPARAM_INFO
	.align		4
.L_6981:
        /*0078*/ 	.byte	0x04, 0x17
        /*007a*/ 	.short	(.L_6983 - .L_6982)
.L_6982:
        /*007c*/ 	.word	0x00000000
        /*0080*/ 	.short	0x0003
        /*0082*/ 	.short	0x0018
        /*0084*/ 	.byte	0x00, 0xf5, 0x21, 0x00


	//----- nvinfo : EIATTR_KPARAM_INFO
	.align		4
.L_6983:
        /*0088*/ 	.byte	0x04, 0x17
        /*008a*/ 	.short	(.L_6985 - .L_6984)
.L_6984:
        /*008c*/ 	.word	0x00000000
        /*0090*/ 	.short	0x0002
        /*0092*/ 	.short	0x0010
        /*0094*/ 	.byte	0x00, 0xf5, 0x21, 0x00


	//----- nvinfo : EIATTR_KPARAM_INFO
	.align		4
.L_6985:
        /*0098*/ 	.byte	0x04, 0x17
        /*009a*/ 	.short	(.L_6987 - .L_6986)
.L_6986:
        /*009c*/ 	.word	0x00000000
        /*00a0*/ 	.short	0x0001
        /*00a2*/ 	.short	0x0008
        /*00a4*/ 	.byte	0x00, 0xf5, 0x21, 0x00


	//----- nvinfo : EIATTR_KPARAM_INFO
	.align		4
.L_6987:
        /*00a8*/ 	.byte	0x04, 0x17
        /*00aa*/ 	.short	(.L_6989 - .L_6988)
.L_6988:
        /*00ac*/ 	.word	0x00000000
        /*00b0*/ 	.short	0x0000
        /*00b2*/ 	.short	0x0000
        /*00b4*/ 	.byte	0x00, 0xf5, 0x21, 0x00


	//----- nvinfo : EIATTR_SPARSE_MMA_MASK
	.align		4
.L_6989:
        /*00b8*/ 	.byte	0x03, 0x50
        /*00ba*/ 	.short	0x0000


	//----- nvinfo : EIATTR_MAXREG_COUNT
	.align		4
        /*00bc*/ 	.byte	0x03, 0x1b
        /*00be*/ 	.short	0x00ff


	//----- nvinfo : EIATTR_MERCURY_ISA_VERSION
	.align		4
        /*00c0*/ 	.byte	0x03, 0x5f
        /*00c2*/ 	.short	0x0101


	//----- nvinfo : EIATTR_VRC_CTA_INIT_COUNT
	.align		4
        /*00c4*/ 	.byte	0x02, 0x4a
	.zero		1
	.zero		1


	//----- nvinfo : EIATTR_EXIT_INSTR_OFFSETS
	.align		4
        /*00c8*/ 	.byte	0x04, 0x1c
        /*00ca*/ 	.short	(.L_6991 - .L_6990)


	//   ....[0]....
.L_6990:
        /*00cc*/ 	.word	0x000000e0


	//   ....[1]....
        /*00d0*/ 	.word	0x000010a0


	//   ....[2]....
        /*00d4*/ 	.word	0x00001470


	//   ....[3]....
        /*00d8*/ 	.word	0x000015a0


	//----- nvinfo : EIATTR_CBANK_PARAM_SIZE
	.align		4
.L_6991:
        /*00dc*/ 	.byte	0x03, 0x19
        /*00de*/ 	.short	0x004c


	//----- nvinfo : EIATTR_PARAM_CBANK
	.align		4
        /*00e0*/ 	.byte	0x04, 0x0a
        /*00e2*/ 	.short	(.L_6993 - .L_6992)
	.align		4
.L_6992:
        /*00e4*/ 	.word	index@(.nv.constant0._ZN2at6native46batch_norm_backward_elemt_channels_last_kernelILi4EN3c104HalfEfS3_EEvPKT0_S6_PKT1_S9_PKT2_S9_S9_PS4_S7_ii)
        /*00e8*/ 	.short	0x0380
        /*00ea*/ 	.short	0x004c


	//----- nvinfo : EIATTR_SW_WAR
	.align		4
.L_6993:
        /*00ec*/ 	.byte	0x04, 0x36
        /*00ee*/ 	.short	(.L_6995 - .L_6994)
.L_6994:
        /*00f0*/ 	.word	0x00000008
.L_6995:


//--------------------- .nv.info._ZN2at6native46batch_norm_backward_elemt_channels_last_kernelILi4EN3c104HalfEffEEvPKT0_S6_PKT1_S9_PKT2_S9_S9_PS4_S7_ii --------------------------
	.section	.nv.info._ZN2at6native46batch_norm_backward_elemt_channels_last_kernelILi4EN3c104HalfEffEEvPKT0_S6_PKT1_S9_PKT2_S9_S9_PS4_S7_ii,"",@"SHT_CUDA_INFO"
	.sectionflags	@""
	.align	4


	//----- nvinfo : EIATTR_CUDA_API_VERSION
	.align		4
        /*0000*/ 	.byte	0x04, 0x37
        /*0002*/ 	.short	(.L_6997 - .L_6996)
.L_6996:
        /*0004*/ 	.word	0x00000082


	//----- nvinfo : EIATTR_KPARAM_INFO
	.align		4
.L_6997:
        /*0008*/ 	.byte	0x04, 0x17
        /*000a*/ 	.short	(.L_6999 - .L_6998)
.L_6998:
        /*000c*/ 	.word	0x00000000
        /*0010*/ 	.short	0x000a
        /*0012*/ 	.short	0x0048
        /*0014*/ 	.byte	0x00, 0xf0, 0x11, 0x00


	//----- nvinfo : EIATTR_KPARAM_INFO
	.align		4
.L_6999:
        /*0018*/ 	.byte	0x04, 0x17
        /*001a*/ 	.short	(.L_7001 - .L_7000)
.L_7000:
        /*001c*/ 	.word	0x00000000
        /*0020*/ 	.short	0x0009
        /*0022*/ 	.short	0x0044
        /*0024*/ 	.byte	0x00, 0xf0, 0x11, 0x00


	//----- nvinfo : EIATTR_KPARAM_INFO
	.align		4
.L_7001:
        /*0028*/ 	.byte	0x04, 0x17
        /*002a*/ 	.short	(.L_7003 - .L_7002)
.L_7002:
        /*002c*/ 	.word	0x00000000
        /*0030*/ 	.short	0x0008
        /*0032*/ 	.short	0x0040
        /*0034*/ 	.byte	0x00, 0xf0, 0x11, 0x00


	//----- nvinfo : EIATTR_KPARAM_INFO
	.align		4
.L_7003:
        /*0038*/ 	.byte	0x04, 0x17
        /*003a*/ 	.short	(.L_7005 - .L_7004)
.L_7004:
        /*003c*/ 	.word	0x00000000
        /*0040*/ 	.short	0x0007
        /*0042*/ 	.short	0x0038
        /*0044*/ 	.byte	0x00, 0xf5, 0x21, 0x00


	//----- nvinfo : EIATTR_KPARAM_INFO
	.align		4
.L_7005:
        /*0048*/ 	.byte	0x04, 0x17
        /*004a*/ 	.short	(.L_7007 - .L_7006)
.L_7006:
        /*004c*/ 	.word	0x00000000
        /*0050*/ 	.short	0x0006
        /*0052*/ 	.short	0x0030
        /*0054*/ 	.byte	0x00, 0xf5, 0x21, 0x00


	//----- nvinfo : EIATTR_KPARAM_INFO
	.align		4
.L_7007:
        /*0058*/ 	.byte	0x04, 0x17
        /*005a*/ 	.short	(.L_7009 - .L_7008)
.L_7008:
        /*005c*/ 	.word	0x00000000
        /*0060*/ 	.short	0x0005
        /*0062*/ 	.short	0x0028
        /*0064*/ 	.byte	0x00, 0xf5, 0x21, 0x00


	//----- nvinfo : EIATTR_KPARAM_INFO
	.align		4
.L_7009:
        /*0068*/ 	.byte	0x04, 0x17
        /*006a*/ 	.short	(.L_7011 - .L_7010)
.L_7010:
        /*006c*/ 	.word	0x00000000
        /*0070*/ 	.short	0x0004
        /*0072*/ 	.short	0x0020
        /*0074*/ 	.byte	0x00, 0xf5, 0x21, 0x00


	//----- nvinfo : EIATTR_KPARAM_INFO
	.align		4
.L_7011:
        /*0078*/ 	.byte	0x04, 0x17
        /*007a*/ 	.short	(.L_7013 - .L_7012)
.L_7012:
        /*007c*/ 	.word	0x00000000
        /*0080*/ 	.short	0x0003
        /*0082*/ 	.short	0x0018
        /*0084*/ 	.byte	0x00, 0xf5, 0x21, 0x00


	//----- nvinfo : EIATTR_KPARAM_INFO
	.align		4
.L_7013:
        /*0088*/ 	.byte	0x04, 0x17
        /*008a*/ 	.short	(.L_7015 - .L_7014)
.L_7014:
        /*008c*/ 	.word	0x00000000
        /*0090*/ 	.short	0x0002
        /*0092*/ 	.short	0x0010
        /*0094*/ 	.byte	0x00, 0xf5, 0x21, 0x00


	//----- nvinfo : EIATTR_KPARAM_INFO
	.align		4
.L_7015:
        /*0098*/ 	.byte	0x04, 0x17
        /*009a*/ 	.short	(.L_7017 - .L_7016)
.L_7016:
        /*009c*/ 	.word	0x00000000
        /*00a0*/ 	.short	0x0001
        /*00a2*/ 	.short	0x0008
        /*00a4*/ 	.byte	0x00, 0xf5, 0x21, 0x00


	//----- nvinfo : EIATTR_KPARAM_INFO
	.align		4
.L_7017:
        /*00a8*/ 	.byte	0x04, 0x17
        /*00aa*/ 	.short	(.L_7019 - .L_7018)
.L_7018:
        /*00ac*/ 	.word	0x00000000
        /*00b0*/ 	.short	0x0000
        /*00b2*/ 	.short	0x0000
        /*00b4*/ 	.byte	0x00, 0xf5, 0x21, 0x00


	//----- nvinfo : EIATTR_SPARSE_MMA_MASK
	.align		4
.L_7019:
        /*00b8*/ 	.byte	0x03, 0x50
        /*00ba*/ 	.short	0x0000


	//----- nvinfo : EIATTR_MAXREG_COUNT
	.align		4
        /*00bc*/ 	.byte	0x03, 0x1b
        /*00be*/ 	.short	0x00ff


	//----- nvinfo : EIATTR_MERCURY_ISA_VERSION
	.align		4
        /*00c0*/ 	.byte	0x03, 0x5f
        /*00c2*/ 	.short	0x0101


	//----- nvinfo : EIATTR_VRC_CTA_INIT_COUNT
	.align		4
        /*00c4*/ 	.byte	0x02, 0x4a
	.zero		1
	.zero		1


	//----- nvinfo : EIATTR_EXIT_INSTR_OFFSETS
	.align		4
        /*00c8*/ 	.byte	0x04, 0x1c
        /*00ca*/ 	.short	(.L_7021 - .L_7020)


	//   ....[0]....
.L_7020:
        /*00cc*/ 	.word	0x000000e0


	//   ....[1]....
        /*00d0*/ 	.word	0x00001090


	//   ....[2]....
        /*00d4*/ 	.word	0x00001460


	//   ....[3]....
        /*00d8*/ 	.word	0x00001590


	//----- nvinfo : EIATTR_CBANK_PARAM_SIZE
	.align		4
.L_7021:
        /*00dc*/ 	.byte	0x03, 0x19
        /*00de*/ 	.short	0x004c


	//----- nvinfo : EIATTR_PARAM_CBANK
	.align		4
        /*00e0*/ 	.byte	0x04, 0x0a
        /*00e2*/ 	.short	(.L_7023 - .L_7022)
	.align		4
.L_7022:
        /*00e4*/ 	.word	index@(.nv.constant0._ZN2at6native46batch_norm_backward_elemt_channels_last_kernelILi4EN3c104HalfEffEEvPKT0_S6_PKT1_S9_PKT2_S9_S9_PS4_S7_ii)
        /*00e8*/ 	.short	0x0380
        /*00ea*/ 	.short	0x004c


	//----- nvinfo : EIATTR_SW_WAR
	.align		4
.L_7023:
        /*00ec*/ 	.byte	0x04, 0x36
        /*00ee*/ 	.short	(.L_7025 - .L_7024)
.L_7024:
        /*00f0*/ 	.word	0x00000008
.L_7025:


//--------------------- .nv.info._ZN2at6native46batch_norm_backward_elemt_channels_last_kernelILi4EfffEEvPKT0_S4_PKT1_S7_PKT2_S7_S7_PS2_S5_ii --------------------------
	.section	.nv.info._ZN2at6native46batch_norm_backward_elemt_channels_last_kernelILi4EfffEEvPKT0_S4_PKT1_S7_PKT2_S7_S7_PS2_S5_ii,"",@"SHT_CUDA_INFO"
	.sectionflags	@""
	.align	4


	//----- nvinfo : EIATTR_CUDA_API_VERSION
	.align		4
        /*0000*/ 	.byte	0x04, 0x37
        /*0002*/ 	.short	(.L_7027 - .L_7026)
.L_7026:
        /*0004*/ 	.word	0x00000082


	//----- nvinfo : EIATTR_KPARAM_INFO
	.align		4
.L_7027:
        /*0008*/ 	.byte	0x04, 0x17
        /*000a*/ 	.short	(.L_7029 - .L_7028)
.L_7028:
        /*000c*/ 	.word	0x00000000
        /*0010*/ 	.short	0x000a
        /*0012*/ 	.short	0x0048
        /*0014*/ 	.byte	0x00, 0xf0, 0x11, 0x00


	//----- nvinfo : EIATTR_KPARAM_INFO
	.align		4
.L_7029:
        /*0018*/ 	.byte	0x04, 0x17
        /*001a*/ 	.short	(.L_7031 - .L_7030)
.L_7030:
        /*001c*/ 	.word	0x00000000
        /*0020*/ 	.short	0x0009
        /*0022*/ 	.short	0x0044
        /*0024*/ 	.byte	0x00, 0xf0, 0x11, 0x00


	//----- nvinfo : EIATTR_KPARAM_INFO
	.align		4
.L_7031:
        /*0028*/ 	.byte	0x04, 0x17
        /*002a*/ 	.short	(.L_7033 - .L_7032)
.L_7032:
        /*002c*/ 	.word	0x00000000
        /*0030*/ 	.short	0x0008
        /*0032*/ 	.short	0x0040
        /*0034*/ 	.byte	0x00, 0xf0, 0x11, 0x00


	//----- nvinfo : EIATTR_KPARAM_INFO
	.align		4
.L_7033:
        /*0038*/ 	.byte	0x04, 0x17
        /*003a*/ 	.short	(.L_7035 - .L_7034)
.L_7034:
        /*003c*/ 	.word	0x00000000
        /*0040*/ 	.short	0x0007
        /*0042*/ 	.short	0x0038
        /*0044*/ 	.byte	0x00, 0xf5, 0x21, 0x00


	//----- nvinfo : EIATTR_KPARAM_INFO
	.align		4
.L_7035:
        /*0048*/ 	.byte	0x04, 0x17
        /*004a*/ 	.short	(.L_7037 - .L_7036)
.L_7036:
        /*004c*/ 	.word	0x00000000
        /*0050*/ 	.short	0x0006
        /*0052*/ 	.short	0x0030
        /*0054*/ 	.byte	0x00, 0xf5, 0x21, 0x00


	//----- nvinfo : EIATTR_KPARAM_INFO
	.align		4
.L_7037:
        /*0058*/ 	.byte	0x04, 0x17
        /*005a*/ 	.short	(.L_7039 - .L_7038)
.L_7038:
        /*005c*/ 	.word	0x00000000
        /*0060*/ 	.short	0x0005
        /*0062*/ 	.short	0x0028
        /*0064*/ 	.byte	0x00, 0xf5, 0x21, 0x00


	//----- nvinfo : EIATTR_KPARAM_INFO
	.align		4
.L_7039:
        /*0068*/ 	.byte	0x04, 0x17
        /*006a*/ 	.short	(.L_7041 - .L_7040)
.L_7040:
        /*006c*/ 	.word	0x00000000
        /*0070*/ 	.short	0x0004
        /*0072*/ 	.short	0x0020
        /*0074*/ 	.byte	0x00, 0xf5, 0x21, 0x00


	//----- nvinfo : EIATTR_KPARAM_INFO
	.align		4
.L_7041:
        /*0078*/ 	.byte	0x04, 0x17
        /*007a*/ 	.short	(.L_7043 - .L_7042)
.L_7042:
        /*007c*/ 	.word	0x00000000
        /*0080*/ 	.short	0x0003
        /*0082*/ 	.short	0x0018
        /*0084*/ 	.byte	0x00, 0xf5, 0x21, 0x00


	//----- nvinfo : EIATTR_KPARAM_INFO
	.align		4
.L_7043:
        /*0088*/ 	.byte	0x04, 0x17
        /*008a*/ 	.short	(.L_7045 - .L_7044)
.L_7044:
        /*008c*/ 	.word	0x00000000
        /*0090*/ 	.short	0x0002
        /*0092*/ 	.short	0x0010
        /*0094*/ 	.byte	0x00, 0xf5, 0x21, 0x00


	//----- nvinfo : EIATTR_KPARAM_INFO
	.align		4
.L_7045:
        /*0098*/ 	.byte	0x04, 0x17
        /*009a*/ 	.short	(.L_7047 - .L_7046)
.L_7046:
        /*009c*/ 	.word	0x00000000
        /*00a0*/ 	.short	0x0001
        /*00a2*/ 	.short	0x0008
        /*00a4*/ 	.byte	0x00, 0xf5, 0x21, 0x00


	//----- nvinfo : EIATTR_KPARAM_INFO
	.align		4
.L_7047:
        /*00a8*/ 	.byte	0x04, 0x17
        /*00aa*/ 	.short	(.L_7049 - .L_7048)
.L_7048:
        /*00ac*/ 	.word	0x00000000
        /*00b0*/ 	.short	0x0000
        /*00b2*/ 	.short	0x0000
        /*00b4*/ 	.byte	0x00, 0xf5, 0x21, 0x00


	//----- nvinfo : EIATTR_SPARSE_MMA_MASK
	.align		4
.L_7049:
        /*00b8*/ 	.byte	0x03, 0x50
        /*00ba*/ 	.short	0x0000


	//----- nvinfo : EIATTR_MAXREG_COUNT
	.align		4
        /*00bc*/ 	.byte	0x03, 0x1b
        /*00be*/ 	.short	0x00ff


	//----- nvinfo : EIATTR_MERCURY_ISA_VERSION
	.align		4
        /*00c0*/ 	.byte	0x03, 0x5f
        /*00c2*/ 	.short	0x0101


	//----- nvinfo : EIATTR_VRC_CTA_INIT_COUNT
	.align		4
        /*00c4*/ 	.byte	0x02, 0x4a
	.zero		1
	.zero		1


	//----- nvinfo : EIATTR_EXIT_INSTR_OFFSETS
	.align		4
        /*00c8*/ 	.byte	0x04, 0x1c
        /*00ca*/ 	.short	(.L_7051 - .L_7050)


	//   ....[0]....
.L_7050:
        /*00cc*/ 	.word	0x000000e0


	//   ....[1]....
        /*00d0*/ 	.word	0x00000ed0


	//   ....[2]....
        /*00d4*/ 	.word	0x00001210


	//   ....[3]....
        /*00d8*/ 	.word	0x00001310


	//----- nvinfo : EIATTR_CBANK_PARAM_SIZE
	.align		4
.L_7051:
        /*00dc*/ 	.byte	0x03, 0x19
        /*00de*/ 	.short	0x004c


	//----- nvinfo : EIATTR_PARAM_CBANK
	.align		4
        /*00e0*/ 	.byte	0x04, 0x0a
        /*00e2*/ 	.short	(.L_7053 - .L_7052)
	.align		4
.L_7052:
        /*00e4*/ 	.word	index@(.nv.constant0._ZN2at6native46batch_norm_backward_elemt_channels_last_kernelILi4EfffEEvPKT0_S4_PKT1_S7_PKT2_S7_S7_PS2_S5_ii)
        /*00e8*/ 	.short	0x0380
        /*00ea*/ 	.short	0x004c


	//----- nvinfo : EIATTR_SW_WAR
	.align		4
.L_7053:
        /*00ec*/ 	.byte	0x04, 0x36
        /*00ee*/ 	.short	(.L_7055 - .L_7054)
.L_7054:
        /*00f0*/ 	.word	0x00000008
.L_7055:


//--------------------- .nv.info._ZN2at6native46batch_norm_backward_elemt_channels_last_kernelILi4EdddEEvPKT0_S4_PKT1_S7_PKT2_S7_S7_PS2_S5_ii --------------------------
	.section	.nv.info._ZN2at6native46batch_norm_backward_elemt_channels_last_kernelILi4EdddEEvPKT0_S4_PKT1_S7_PKT2_S7_S7_PS2_S5_ii,"",@"SHT_CUDA_INFO"
	.sectionflags	@""
	.align	4


	//----- nvinfo : EIATTR_CUDA_API_VERSION
	.align		4
        /*0000*/ 	.byte	0x04, 0x37
        /*0002*/ 	.short	(.L_7057 - .L_7056)
.L_7056:
        /*0004*/ 	.word	0x00000082


	//----- nvinfo : EIATTR_KPARAM_INFO
	.align		4
.L_7057:
        /*0008*/ 	.byte	0x04, 0x17
        /*000a*/ 	.short	(.L_7059 - .L_7058)
.L_7058:
        /*000c*/ 	.word	0x00000000
        /*0010*/ 	.short	0x000a
        /*0012*/ 	.short	0x004c
        /*0014*/ 	.byte	0x00, 0xf0, 0x11, 0x00


	//----- nvinfo : EIATTR_KPARAM_INFO
	.align		4
.L_7059:
        /*0018*/ 	.byte	0x04, 0x17
        /*001a*/ 	.short	(.L_7061 - .L_7060)
.L_7060:
        /*001c*/ 	.word	0x00000000
        /*0020*/ 	.short	0x0009
        /*0022*/ 	.short	0x0048
        /*0024*/ 	.byte	0x00, 0xf0, 0x11, 0x00


	//----- nvinfo : EIATTR_KPARAM_INFO
	.align		4
.L_7061:
        /*0028*/ 	.byte	0x04, 0x17
        /*002a*/ 	.short	(.L_7063 - .L_7062)
.L_7062:
        /*002c*/ 	.word	0x00000000
        /*0030*/ 	.short	0x0008
        /*0032*/ 	.short	0x0040
        /*0034*/ 	.byte	0x00, 0xf0, 0x21, 0x00


	//----- nvinfo : EIATTR_KPARAM_INFO
	.align		4
.L_7063:
        /*0038*/ 	.byte	0x04, 0x17
        /*003a*/ 	.short	(.L_7065 - .L_7064)
.L_7064:
        /*003c*/ 	.word	0x00000000
        /*0040*/ 	.short	0x0007
        /*0042*/ 	.short	0x0038
        /*0044*/ 	.byte	0x00, 0xf5, 0x21, 0x00


	//----- nvinfo : EIATTR_KPARAM_INFO
	.align		4
.L_7065:
        /*0048*/ 	.byte	0x04, 0x17
        /*004a*/ 	.short	(.L_7067 - .L_7066)
.L_7066:
        /*004c*/ 	.word	0x00000000
        /*0050*/ 	.short	0x0006
        /*0052*/ 	.short	0x0030
        /*0054*/ 	.byte	0x00, 0xf5, 0x21, 0x00


	//----- nvinfo : EIATTR_KPARAM_INFO
	.align		4
.L_7067:
        /*0058*/ 	.byte	0x04, 0x17
        /*005a*/ 	.short	(.L_7069 - .L_7068)
.L_7068:
        /*005c*/ 	.word	0x00000000
        /*0060*/ 	.short	0x0005
        /*0062*/ 	.short	0x0028
        /*0064*/ 	.byte	0x00, 0xf5, 0x21, 0x00


	//----- nvinfo : EIATTR_KPARAM_INFO
	.align		4
.L_7069:
        /*0068*/ 	.byte	0x04, 0x17
        /*006a*/ 	.short	(.L_7071 - .L_7070)
.L_7070:
        /*006c*/ 	.word	0x00000000
        /*0070*/ 	.short	0x0004
        /*0072*/ 	.short	0x0020
        /*0074*/ 	.byte	0x00, 0xf5, 0x21, 0x00


	//----- nvinfo : EIATTR_KPARAM_INFO
	.align		4
.L_7071:
        /*0078*/ 	.byte	0x04, 0x17
        /*007a*/ 	.short	(.L_7073 - .L_7072)
.L_7072:
        /*007c*/ 	.word	0x00000000
        /*0080*/ 	.short	0x0003
        /*0082*/ 	.short	0x0018
        /*0084*/ 	.byte	0x00, 0xf5, 0x21, 0x00


	//----- nvinfo : EIATTR_KPARAM_INFO
	.align		4
.L_7073:
        /*0088*/ 	.byte	0x04, 0x17
        /*008a*/ 	.short	(.L_7075 - .L_7074)
.L_7074:
        /*008c*/ 	.word	0x00000000
        /*0090*/ 	.short	0x0002
        /*0092*/ 	.short	0x0010
        /*0094*/ 	.byte	0x00, 0xf5, 0x21, 0x00


	//----- nvinfo : EIATTR_KPARAM_INFO
	.align		4
.L_7075:
        /*0098*/ 	.byte	0x04, 0x17
        /*009a*/ 	.short	(.L_7077 - .L_7076)
.L_7076:
        /*009c*/ 	.word	0x00000000
        /*00a0*/ 	.short	0x0001
        /*00a2*/ 	.short	0x0008
        /*00a4*/ 	.byte	0x00, 0xf5, 0x21, 0x00


	//----- nvinfo : EIATTR_KPARAM_INFO
	.align		4
.L_7077:
        /*00a8*/ 	.byte	0x04, 0x17
        /*00aa*/ 	.short	(.L_7079 - .L_7078)
.L_7078:
        /*00ac*/ 	.word	0x00000000
        /*00b0*/ 	.short	0x0000
        /*00b2*/ 	.short	0x0000
        /*00b4*/ 	.byte	0x00, 0xf5, 0x21, 0x00


	//----- nvinfo : EIATTR_SPARSE_MMA_MASK
	.align		4
.L_7079:
        /*00b8*/ 	.byte	0x03, 0x50
        /*00ba*/ 	.short	0x0000


	//----- nvinfo : EIATTR_MAXREG_COUNT
	.align		4
        /*00bc*/ 	.byte	0x03, 0x1b
        /*00be*/ 	.short	0x00ff


	//----- nvinfo : EIATTR_MERCURY_ISA_VERSION
	.align		4
        /*00c0*/ 	.byte	0x03, 0x5f
        /*00c2*/ 	.short	0x0101


	//----- nvinfo : EIATTR_VRC_CTA_INIT_COUNT
	.align		4
        /*00c4*/ 	.byte	0x02, 0x4a
	.zero		1
	.zero		1


	//----- nvinfo : EIATTR_EXIT_INSTR_OFFSETS
	.align		4
        /*00c8*/ 	.byte	0x04, 0x1c
        /*00ca*/ 	.short	(.L_7081 - .L_7080)


	//   ....[0]....
.L_7080:
        /*00cc*/ 	.word	0x000000d0


	//   ....[1]....
        /*00d0*/ 	.word	0x000015e0


	//   ....[2]....
        /*00d4*/ 	.word	0x00001bb0


	//   ....[3]....
        /*00d8*/ 	.word	0x00001d70


	//----- nvinfo : EIATTR_CBANK_PARAM_SIZE
	.align		4
.L_7081:
        /*00dc*/ 	.byte	0x03, 0x19
        /*00de*/ 	.short	0x0050


	//----- nvinfo : EIATTR_PARAM_CBANK
	.align		4
        /*00e0*/ 	.byte	0x04, 0x0a
        /*00e2*/ 	.short	(.L_7083 - .L_7082)
	.align		4
.L_7082:
        /*00e4*/ 	.word	index@(.nv.constant0._ZN2at6native46batch_norm_backward_elemt_channels_last_kernelILi4EdddEEvPKT0_S4_PKT1_S7_PKT2_S7_S7_PS2_S5_ii)
        /*00e8*/ 	.short	0x0380
        /*00ea*/ 	.short	0x0050


	//----- nvinfo : EIATTR_SW_WAR
	.align		4
.L_7083:
        /*00ec*/ 	.byte	0x04, 0x36
        /*00ee*/ 	.short	(.L_7085 - .L_7084)
.L_7084:
        /*00f0*/ 	.word	0x00000008
.L_7085:


//--------------------- .nv.info._ZN2at6native46batch_norm_backward_elemt_channels_last_kernelILi4EN3c108BFloat16EfS3_EEvPKT0_S6_PKT1_S9_PKT2_S9_S9_PKiPS4_lii --------------------------
	.section	.nv.info._ZN2at6native46batch_norm_backward_elemt_channels_last_kernelILi4EN3c108BFloat16EfS3_EEvPKT0_S6_PKT1_S9_PKT2_S9_S9_PKiPS4_lii,"",@"SHT_CUDA_INFO"
	.sectionflags	@""
	.align	4


	//----- nvinfo : EIATTR_CUDA_API_VERSION
	.align		4
        /*0000*/ 	.byte	0x04, 0x37
        /*0002*/ 	.short	(.L_7087 - .L_7086)
.L_7086:
        /*0004*/ 	.word	0x00000082


	//----- nvinfo : EIATTR_KPARAM_INFO
	.align		4
.L_7087:
        /*0008*/ 	.byte	0x04, 0x17
        /*000a*/ 	.short	(.L_7089 - .L_7088)
.L_7088:
        /*000c*/ 	.word	0x00000000
        /*0010*/ 	.short	0x000b
        /*0012*/ 	.short	0x0054
        /*0014*/ 	.byte	0x00, 0xf0, 0x11, 0x00


	//----- nvinfo : EIATTR_KPARAM_INFO
	.align		4
.L_7089:
        /*0018*/ 	.byte	0x04, 0x17
        /*001a*/ 	.short	(.L_7091 - .L_7090)
.L_7090:
        /*001c*/ 	.word	0x00000000
        /*0020*/ 	.short	0x000a
        /*0022*/ 	.short	0x0050
        /*0024*/ 	.byte	0x00, 0xf0, 0x11, 0x00


	//----- nvinfo : EIATTR_KPARAM_INFO
	.align		4
.L_7091:
        /*0028*/ 	.byte	0x04, 0x17
        /*002a*/ 	.short	(.L_7093 - .L_7092)
.L_7092:
        /*002c*/ 	.word	0x00000000
        /*0030*/ 	.short	0x0009
        /*0032*/ 	.short	0x0048
        /*0034*/ 	.byte	0x00, 0xf0, 0x21, 0x00


	//----- nvinfo : EIATTR_KPARAM_INFO
	.align		4
.L_7093:
        /*0038*/ 	.byte	0x04, 0x17
        /*003a*/ 	.short	(.L_7095 - .L_7094)
.L_7094:
        /*003c*/ 	.word	0x00000000
        /*0040*/ 	.short	0x0008
        /*0042*/ 	.short	0x0040
        /*0044*/ 	.byte	0x00, 0xf5, 0x21, 0x00


	//----- nvinfo : EIATTR_KPARAM_INFO
	.align		4
.L_7095:
        /*0048*/ 	.byte	0x04, 0x17
        /*004a*/ 	.short	(.L_7097 - .L_7096)
.L_7096:
        /*004c*/ 	.word	0x00000000
        /*0050*/ 	.short	0x0007
        /*0052*/ 	.short	0x0038
        /*0054*/ 	.byte	0x00, 0xf5, 0x21, 0x00


	//----- nvinfo : EIATTR_KPARAM_INFO
	.align		4
.L_7097:
        /*0058*/ 	.byte	0x04, 0x17
        /*005a*/ 	.short	(.L_7099 - .L_7098)
.L_7098:
        /*005c*/ 	.word	0x00000000
        /*0060*/ 	.short	0x0006
        /*0062*/ 	.short	0x0030
        /*0064*/ 	.byte	0x00, 0xf5, 0x21, 0x00


	//----- nvinfo : EIATTR_KPARAM_INFO
	.align		4
.L_7099:
        /*0068*/ 	.byte	0x04, 0x17
        /*006a*/ 	.short	(.L_7101 - .L_7100)
.L_7100:
        /*006c*/ 	.word	0x00000000
        /*0070*/ 	.short	0x0005
        /*0072*/ 	.short	0x0028
        /*0074*/ 	.byte	0x00, 0xf5, 0x21, 0x00


	//----- nvinfo : EIATTR_KPARAM_INFO
	.align		4
.L_7101:
        /*0078*/ 	.byte	0x04, 0x17
        /*007a*/ 	.short	(.L_7103 - .L_7102)
.L_7102:
        /*007c*/ 	.word	0x00000000
        /*0080*/ 	.short	0x0004
        /*0082*/ 	.short	0x0020
        /*0084*/ 	.byte	0x00, 0xf5, 0x21, 0x00


	//----- nvinfo : EIATTR_KPARAM_INFO
	.align		4
.L_7103:
        /*0088*/ 	.byte	0x04, 0x17
        /*008a*/ 	.short	(.L_7105 - .L_7104)
.L_7104:
        /*008c*/ 	.word	0x00000000
        /*0090*/ 	.short	0x0003
        /*0092*/ 	.short	0x0018
        /*0094*/ 	.byte	0x00, 0xf5, 0x21, 0x00


	//----- nvinfo : EIATTR_KPARAM_INFO
	.align		4
.L_7105:
        /*0098*/ 	.byte	0x04, 0x17
        /*009a*/ 	.short	(.L_7107 - .L_7106)
.L_7106:
        /*009c*/ 	.word	0x00000000
        /*00a0*/ 	.short	0x0002
        /*00a2*/ 	.short	0x0010
        /*00a4*/ 	.byte	0x00, 0xf5, 0x21, 0x00


	//----- nvinfo : EIATTR_KPARAM_INFO
	.align		4
.L_7107:
        /*00a8*/ 	.byte	0x04, 0x17
        /*00aa*/ 	.short	(.L_7109 - .L_7108)
.L_7108:
        /*00ac*/ 	.word	0x00000000
        /*00b0*/ 	.short	0x0001
        /*00b2*/ 	.short	0x0008
        /*00b4*/ 	.byte	0x00, 0xf5, 0x21, 0x00


	//----- nvinfo : EIATTR_KPARAM_INFO
	.align		4
.L_7109:
        /*00b8*/ 	.byte	0x04, 0x17
        /*00ba*/ 	.short	(.L_7111 - .L_7110)
.L_7110:
        /*00bc*/ 	.word	0x00000000
        /*00c0*/ 	.short	0x0000
        /*00c2*/ 	.short	0x0000
        /*00c4*/ 	.byte	0x00, 0xf5, 0x21, 0x00


	//----- nvinfo : EIATTR_SPARSE_MMA_MASK
	.align		4
.L_7111:
        /*00c8*/ 	.byte	0x03, 0x50
        /*00ca*/ 	.short	0x0000


	//----- nvinfo : EIATTR_MAXREG_COUNT
	.align		4
        /*00cc*/ 	.byte	0x03, 0x1b
        /*00ce*/ 	.short	0x00ff


	//----- nvinfo : EIATTR_MERCURY_ISA_VERSION
	.align		4
        /*00d0*/ 	.byte	0x03, 0x5f
        /*00d2*/ 	.short	0x0101


	//----- nvinfo : EIATTR_VRC_CTA_INIT_COUNT
	.align		4
        /*00d4*/ 	.byte	0x02, 0x4a
	.zero		1
	.zero		1


	//----- nvinfo : EIATTR_EXIT_INSTR_OFFSETS
	.align		4
        /*00d8*/ 	.byte	0x04, 0x1c
        /*00da*/ 	.short	(.L_7113 - .L_7112)


	//   ....[0]....
.L_7112:
        /*00dc*/ 	.word	0x00001060


	//   ....[1]....
        /*00e0*/ 	.word	0x00001fd0


	//   ....[2]....
        /*00e4*/ 	.word	0x00002370


	//   ....[3]....
        /*00e8*/ 	.word	0x00002490


	//----- nvinfo : EIATTR_CBANK_PARAM_SIZE
	.align		4
.L_7113:
        /*00ec*/ 	.byte	0x03, 0x19
        /*00ee*/ 	.short	0x0058


	//----- nvinfo : EIATTR_PARAM_CBANK
	.align		4
        /*00f0*/ 	.byte	0x04, 0x0a
        /*00f2*/ 	.short	(.L_7115 - .L_7114)
	.align		4
.L_7114:
        /*00f4*/ 	.word	index@(.nv.constant0._ZN2at6native46batch_norm_backward_elemt_channels_last_kernelILi4EN3c108BFloat16EfS3_EEvPKT0_S6_PKT1_S9_PKT2_S9_S9_PKiPS4_lii)
        /*00f8*/ 	.short	0x0380
        /*00fa*/ 	.short	0x0058


	//----- nvinfo : EIATTR_SW_WAR
	.align		4
.L_7115:
        /*00fc*/ 	.byte	0x04, 0x36
        /*00fe*/ 	.short	(.L_7117 - .L_7116)
.L_7116:
        /*0100*/ 	.word	0x00000008
.L_7117:


//--------------------- .nv.info._ZN2at6native46batch_norm_backward_elemt_channels_last_kernelILi4EN3c104HalfEfS3_EEvPKT0_S6_PKT1_S9_PKT2_S9_S9_PKiPS4_lii --------------------------
	.section	.nv.info._ZN2at6native46batch_norm_backward_elemt_channels_last_kernelILi4EN3c104HalfEfS3_EEvPKT0_S6_PKT1_S9_PKT2_S9_S9_PKiPS4_lii,"",@"SHT_CUDA_INFO"
	.sectionflags	@""
	.align	4


	//----- nvinfo : EIATTR_CUDA_API_VERSION
	.align		4
        /*0000*/ 	.byte	0x04, 0x37
        /*0002*/ 	.short	(.L_7119 - .L_7118)
.L_7118:
        /*0004*/ 	.word	0x00000082


	//----- nvinfo : EIATTR_KPARAM_INFO
	.align		4
.L_7119:
        /*0008*/ 	.byte	0x04, 0x17
        /*000a*/ 	.short	(.L_7121 - .L_7120)
.L_7120:
        /*000c*/ 	.word	0x00000000
        /*0010*/ 	.short	0x000b
        /*0012*/ 	.short	0x0054
        /*0014*/ 	.byte	0x00, 0xf0, 0x11, 0x00


	//----- nvinfo : EIATTR_KPARAM_INFO
	.align		4
.L_7121:
        /*0018*/ 	.byte	0x04, 0x17
        /*001a*/ 	.short	(.L_7123 - .L_7122)
.L_7122:
        /*001c*/ 	.word	0x00000000
        /*0020*/ 	.short	0x000a
        /*0022*/ 	.short	0x0050
        /*0024*/ 	.byte	0x00, 0xf0, 0x11, 0x00


	//----- nvinfo : EIATTR_KPARAM_INFO
	.align		4
.L_7123:
        /*0028*/ 	.byte	0x04, 0x17
        /*002a*/ 	.short	(.L_7125 - .L_7124)
.L_7124:
        /*002c*/ 	.word	0x00000000
        /*0030*/ 	.short	0x0009
        /*0032*/ 	.short	0x0048
        /*0034*/ 	.byte	0x00, 0xf0, 0x21, 0x00


	//----- nvinfo : EIATTR_KPARAM_INFO
	.align		4
.L_7125:
        /*0038*/ 	.byte	0x04, 0x17
        /*003a*/ 	.short	(.L_7127 - .L_7126)
.L_7126:
        /*003c*/ 	.word	0x00000000
        /*0040*/ 	.short	0x0008
        /*0042*/ 	.short	0x0040
        /*0044*/ 	.byte	0x00, 0xf5, 0x21, 0x00


	//----- nvinfo : EIATTR_KPARAM_INFO
	.align		4
.L_7127:
        /*0048*/ 	.byte	0x04, 0x17
        /*004a*/ 	.short	(.L_7129 - .L_7128)
.L_7128:
        /*004c*/ 	.word	0x00000000
        /*0050*/ 	.short	0x0007
        /*0052*/ 	.short	0x0038
        /*0054*/ 	.byte	0x00, 0xf5, 0x21, 0x00


	//----- nvinfo : EIATTR_KPARAM_INFO
	.align		4
.L_7129:
        /*0058*/ 	.byte	0x04, 0x17
        /*005a*/ 	.short	(.L_7131 - .L_7130)
.L_7130:
        /*005c*/ 	.word	0x00000000
        /*0060*/ 	.short	0x0006
        /*0062*/ 	.short	0x0030
        /*0064*/ 	.byte	0x00, 0xf5, 0x21, 0x00


	//----- nvinfo : EIATTR_KPARAM_INFO
	.align		4
.L_7131:
        /*0068*/ 	.byte	0x04, 0x17
        /*006a*/ 	.short	(.L_7133 - .L_7132)
.L_7132:
        /*006c*/ 	.word	0x00000000
        /*0070*/ 	.short	0x0005
        /*0072*/ 	.short	0x0028
        /*0074*/ 	.byte	0x00, 0xf5, 0x21, 0x00


	//----- nvinfo : EIATTR_KPARAM_INFO
	.align		4
.L_7133:
        /*0078*/ 	.byte	0x04, 0x17
        /*007a*/ 	.short	(.L_7135 - .L_7134)
.L_7134:
        /*007c*/ 	.word	0x00000000
        /*0080*/ 	.short	0x0004
        /*0082*/ 	.short	0x0020
        /*0084*/ 	.byte	0x00, 0xf5, 0x21, 0x00


	//----- nvinfo : EIATTR_KPARAM_INFO
	.align		4
.L_7135:
        /*0088*/ 	.byte	0x04, 0x17
        /*008a*/ 	.short	(.L_7137 - .L_7136)
.L_7136:
        /*008c*/ 	.word	0x00000000
        /*0090*/ 	.short	0x0003
        /*0092*/ 	.short	0x0018
        /*0094*/ 	.byte	0x00, 0xf5, 0x21, 0x00


	//----- nvinfo : EIATTR_KPARAM_INFO
	.align		4
.L_7137:
        /*0098*/ 	.byte	0x04, 0x17
        /*009a*/ 	.short	(.L_7139 - .L_7138)
.L_7138:
        /*009c*/ 	.word	0x00000000
        /*00a0*/ 	.short	0x0002
        /*00a2*/ 	.short	0x0010
        /*00a4*/ 	.byte	0x00, 0xf5, 0x21, 0x00


	//----- nvinfo : EIATTR_KPARAM_INFO
	.align		4
.L_7139:
        /*00a8*/ 	.byte	0x04, 0x17
        /*00aa*/ 	.short	(.L_7141 - .L_7140)
.L_7140:
        /*00ac*/ 	.word	0x00000000
        /*00b0*/ 	.short	0x0001
        /*00b2*/ 	.short	0x0008
        /*00b4*/ 	.byte	0x00, 0xf5, 0x21, 0x00


	//----- nvinfo : EIATTR_KPARAM_INFO
	.align		4
.L_7141:
        /*00b8*/ 	.byte	0x04, 0x17
        /*00ba*/ 	.short	(.L_7143 - .L_7142)
.L_7142:
        /*00bc*/ 	.word	0x00000000
        /*00c0*/ 	.short	0x0000
        /*00c2*/ 	.short	0x0000
        /*00c4*/ 	.byte	0x00, 0xf5, 0x21, 0x00


	//----- nvinfo : EIATTR_SPARSE_MMA_MASK
	.align		4
.L_7143:
        /*00c8*/ 	.byte	0x03, 0x50
        /*00ca*/ 	.short	0x0000


	//----- nvinfo : EIATTR_MAXREG_COUNT
	.align		4
        /*00cc*/ 	.byte	0x03, 0x1b
        /*00ce*/ 	.short	0x00ff


	//----- nvinfo : EIATTR_MERCURY_ISA_VERSION
	.align		4
        /*00d0*/ 	.byte	0x03, 0x5f
        /*00d2*/ 	.short	0x0101


	//----- nvinfo : EIATTR_VRC_CTA_INIT_COUNT
	.align		4
        /*00d4*/ 	.byte	0x02, 0x4a
	.zero		1
	.zero		1


	//----- nvinfo : EIATTR_EXIT_INSTR_OFFSETS
	.align		4
        /*00d8*/ 	.byte	0x04, 0x1c
        /*00da*/ 	.short	(.L_7145 - .L_7144)


	//   ....[0]....
.L_7144:
        /*00dc*/ 	.word	0x00001060


	//   ....[1]....
        /*00e0*/ 	.word	0x00001fd0


	//   ....[2]....
        /*00e4*/ 	.word	0x00002370


	//   ....[3]....
        /*00e8*/ 	.word	0x00002490


	//----- nvinfo : EIATTR_CBANK_PARAM_SIZE
	.align		4
.L_7145:
        /*00ec*/ 	.byte	0x03, 0x19
        /*00ee*/ 	.short	0x0058


	//----- nvinfo : EIATTR_PARAM_CBANK
	.align		4
        /*00f0*/ 	.byte	0x04, 0x0a
        /*00f2*/ 	.short	(.L_7147 - .L_7146)
	.align		4
.L_7146:
        /*00f4*/ 	.word	index@(.nv.constant0._ZN2at6native46batch_norm_backward_elemt_channels_last_kernelILi4EN3c104HalfEfS3_EEvPKT0_S6_PKT1_S9_PKT2_S9_S9_PKiPS4_lii)
        /*00f8*/ 	.short	0x0380
        /*00fa*/ 	.short	0x0058


	//----- nvinfo : EIATTR_SW_WAR
	.align		4
.L_7147:
        /*00fc*/ 	.byte	0x04, 0x36
        /*00fe*/ 	.short	(.L_7149 - .L_7148)
.L_7148:
        /*0100*/ 	.word	0x00000008
.L_7149:


//--------------------- .nv.info._ZN2at6native46batch_norm_backward_elemt_channels_last_kernelILi4EN3c108BFloat16EffEEvPKT0_S6_PKT1_S9_PKT2_S9_S9_PKiPS4_lii --------------------------
	.section	.nv.info._ZN2at6native46batch_norm_backward_elemt_channels_last_kernelILi4EN3c108BFloat16EffEEvPKT0_S6_PKT1_S9_PKT2_S9_S9_PKiPS4_lii,"",@"SHT_CUDA_INFO"
	.sectionflags	@""
	.align	4


	//----- nvinfo : EIATTR_CUDA_API_VERSION
	.align		4
        /*0000*/ 	.byte	0x04, 0x37
        /*0002*/ 	.short	(.L_7151 - .L_7150)
.L_7150:
        /*0004*/ 	.word	0x00000082


	//----- nvinfo : EIATTR_KPARAM_INFO
	.align		4
.L_7151:
        /*0008*/ 	.byte	0x04, 0x17
        /*000a*/ 	.short	(.L_7153 - .L_7152)
.L_7152:
        /*000c*/ 	.word	0x00000000
        /*0010*/ 	.short	0x000b
        /*0012*/ 	.short	0x0054
        /*0014*/ 	.byte	0x00, 0xf0, 0x11, 0x00


	//----- nvinfo : EIATTR_KPARAM_INFO
	.align		4
.L_7153:
        /*0018*/ 	.byte	0x04, 0x17
        /*001a*/ 	.short	(.L_7155 - .L_7154)
.L_7154:
        /*001c*/ 	.word	0x00000000
        /*0020*/ 	.short	0x000a
        /*0022*/ 	.short	0x0050
        /*0024*/ 	.byte	0x00, 0xf0, 0x11, 0x00


	//----- nvinfo : EIATTR_KPARAM_INFO
	.align		4
.L_7155:
        /*0028*/ 	.byte	0x04, 0x17
        /*002a*/ 	.short	(.L_7157 - .L_7156)
.L_7156:
        /*002c*/ 	.word	0x00000000
        /*0030*/ 	.short	0x0009
        /*0032*/ 	.short	0x0048
        /*0034*/ 	.byte	0x00, 0xf0, 0x21, 0x00


	//----- nvinfo : EIATTR_KPARAM_INFO
	.align		4
.L_7157:
        /*0038*/ 	.byte	0x04, 0x17
        /*003a*/ 	.short	(.L_7159 - .L_7158)
.L_7158:
        /*003c*/ 	.word	0x00000000
        /*0040*/ 	.short	0x0008
        /*0042*/ 	.short	0x0040
        /*0044*/ 	.byte	0x00, 0xf5, 0x21, 0x00


	//----- nvinfo : EIATTR_KPARAM_INFO
	.align		4
.L_7159:
        /*0048*/ 	.byte	0x04, 0x17
        /*004a*/ 	.short	(.L_7161 - .L_7160)
.L_7160:
        /*004c*/ 	.word	0x00000000
        /*0050*/ 	.short	0x0007
        /*0052*/ 	.short	0x0038
        /*0054*/ 	.byte	0x00, 0xf5, 0x21, 0x00


	//----- nvinfo : EIATTR_KPARAM_INFO
	.align		4
.L_7161:
        /*0058*/ 	.byte	0x04, 0x17
        /*005a*/ 	.short	(.L_7163 - .L_7162)
.L_7162:
        /*005c*/ 	.word	0x00000000
        /*0060*/ 	.short	0x0006
        /*0062*/ 	.short	0x0030
        /*0064*/ 	.byte	0x00, 0xf5, 0x21, 0x00


	//----- nvinfo : EIATTR_KPARAM_INFO
	.align		4
.L_7163:
        /*0068*/ 	.byte	0x04, 0x17
        /*006a*/ 	.short	(.L_7165 - .L_7164)
.L_7164:
        /*006c*/ 	.word	0x00000000
        /*0070*/ 	.short	0x0005
        /*0072*/ 	.short	0x0028
        /*0074*/ 	.byte	0x00, 0xf5, 0x21, 0x00


	//----- nvinfo : EIATTR_KPARAM_INFO
	.align		4
.L_7165:
        /*0078*/ 	.byte	0x04, 0x17
        /*007a*/ 	.short	(.L_7167 - .L_7166)
.L_7166:
        /*007c*/ 	.word	0x00000000
        /*0080*/ 	.short	0x0004
        /*0082*/ 	.short	0x0020
        /*0084*/ 	.byte	0x00, 0xf5, 0x21, 0x00


	//----- nvinfo : EIATTR_KPARAM_INFO
	.align		4
.L_7167:
        /*0088*/ 	.byte	0x04, 0x17
        /*008a*/ 	.short	(.L_7169 - .L_7168)
.L_7168:
        /*008c*/ 	.word	0x00000000
        /*0090*/ 	.short	0x0003
        /*0092*/ 	.short	0x0018
        /*0094*/ 	.byte	0x00, 0xf5, 0x21, 0x00


	//----- nvinfo : EIATTR_KPARAM_INFO
	.align		4
.L_7169:
        /*0098*/ 	.byte	0x04, 0x17
        /*009a*/ 	.short	(.L_7171 - .L_7170)
.L_7170:
        /*009c*/ 	.word	0x00000000
        /*00a0*/ 	.short	0x0002
        /*00a2*/ 	.short	0x0010
        /*00a4*/ 	.byte	0x00, 0xf5, 0x21, 0x00


	//----- nvinfo : EIATTR_KPARAM_INFO
	.align		4
.L_7171:
        /*00a8*/ 	.byte	0x04, 0x17
        /*00aa*/ 	.short	(.L_7173 - .L_7172)
.L_7172:
        /*00ac*/ 	.word	0x00000000
        /*00b0*/ 	.short	0x0001
        /*00b2*/ 	.short	0x0008
        /*00b4*/ 	.byte	0x00, 0xf5, 0x21, 0x00


	//----- nvinfo : EIATTR_KPARAM_INFO
	.align		4
.L_7173:
        /*00b8*/ 	.byte	0x04, 0x17
        /*00ba*/ 	.short	(.L_7175 - .L_7174)
.L_7174:
        /*00bc*/ 	.word	0x00000000
        /*00c0*/ 	.short	0x0000
        /*00c2*/ 	.short	0x0000
        /*00c4*/ 	.byte	0x00, 0xf5, 0x21, 0x00


	//----- nvinfo : EIATTR_SPARSE_MMA_MASK
	.align		4
.L_7175:
        /*00c8*/ 	.byte	0x03, 0x50
        /*00ca*/ 	.short	0x0000


	//----- nvinfo : EIATTR_MAXREG_COUNT
	.align		4
        /*00cc*/ 	.byte	0x03, 0x1b
        /*00ce*/ 	.short	0x00ff


	//----- nvinfo : EIATTR_MERCURY_ISA_VERSION
	.align		4
        /*00d0*/ 	.byte	0x03, 0x5f
        /*00d2*/ 	.short	0x0101


	//----- nvinfo : EIATTR_VRC_CTA_INIT_COUNT
	.align		4
        /*00d4*/ 	.byte	0x02, 0x4a
	.zero		1
	.zero		1


	//----- nvinfo : EIATTR_EXIT_INSTR_OFFSETS
	.align		4
        /*00d8*/ 	.byte	0x04, 0x1c
        /*00da*/ 	.short	(.L_7177 - .L_7176)


	//   ....[0]....
.L_7176:
        /*00dc*/ 	.word	0x00001060


	//   ....[1]....
        /*00e0*/ 	.word	0x00001fc0


	//   ....[2]....
        /*00e4*/ 	.word	0x00002360


	//   ....[3]....
        /*00e8*/ 	.word	0x00002480


	//----- nvinfo : EIATTR_CBANK_PARAM_SIZE
	.align		4
.L_7177:
        /*00ec*/ 	.byte	0x03, 0x19
        /*00ee*/ 	.short	0x0058


	//----- nvinfo : EIATTR_PARAM_CBANK
	.align		4
        /*00f0*/ 	.byte	0x04, 0x0a
        /*00f2*/ 	.short	(.L_7179 - .L_7178)
	.align		4
.L_7178:
        /*00f4*/ 	.word	index@(.nv.constant0._ZN2at6native46batch_norm_backward_elemt_channels_last_kernelILi4EN3c108BFloat16EffEEvPKT0_S6_PKT1_S9_PKT2_S9_S9_PKiPS4_lii)
        /*00f8*/ 	.short	0x0380
        /*00fa*/ 	.short	0x0058


	//----- nvinfo : EIATTR_SW_WAR
	.align		4
.L_7179:
        /*00fc*/ 	.byte	0x04, 0x36
        /*00fe*/ 	.short	(.L_7181 - .L_7180)
.L_7180:
        /*0100*/ 	.word	0x00000008
.L_7181:


//--------------------- .nv.info._ZN2at6native46batch_norm_backward_elemt_channels_last_kernelILi4EN3c104HalfEffEEvPKT0_S6_PKT1_S9_PKT2_S9_S9_PKiPS4_lii --------------------------
	.section	.nv.info._ZN2at6native46batch_norm_backward_elemt_channels_last_kernelILi4EN3c104HalfEffEEvPKT0_S6_PKT1_S9_PKT2_S9_S9_PKiPS4_lii,"",@"SHT_CUDA_INFO"
	.sectionflags	@""
	.align	4


	//----- nvinfo : EIATTR_CUDA_API_VERSION
	.align		4
        /*0000*/ 	.byte	0x04, 0x37
        /*0002*/ 	.short	(.L_7183 - .L_7182)
.L_7182:
        /*0004*/ 	.word	0x00000082


	//----- nvinfo : EIATTR_KPARAM_INFO
	.align		4
.L_7183:
        /*0008*/ 	.byte	0x04, 0x17
        /*000a*/ 	.short	(.L_7185 - .L_7184)
.L_7184:
        /*000c*/ 	.word	0x00000000
        /*0010*/ 	.short	0x000b
        /*0012*/ 	.short	0x0054
        /*0014*/ 	.byte	0x00, 0xf0, 0x11, 0x00


	//----- nvinfo : EIATTR_KPARAM_INFO
	.align		4
.L_7185:
        /*0018*/ 	.byte	0x04, 0x17
        /*001a*/ 	.short	(.L_7187 - .L_7186)
.L_7186:
        /*001c*/ 	.word	0x00000000
        /*0020*/ 	.short	0x000a
        /*0022*/ 	.short	0x0050
        /*0024*/ 	.byte	0x00, 0xf0, 0x11, 0x00


	//----- nvinfo : EIATTR_KPARAM_INFO
	.align		4
.L_7187:
        /*0028*/ 	.byte	0x04, 0x17
        /*002a*/ 	.short	(.L_7189 - .L_7188)
.L_7188:
        /*002c*/ 	.word	0x00000000
        /*0030*/ 	.short	0x0009
        /*0032*/ 	.short	0x0048
        /*0034*/ 	.byte	0x00, 0xf0, 0x21, 0x00


	//----- nvinfo : EIATTR_KPARAM_INFO
	.align		4
.L_7189:
        /*0038*/ 	.byte	0x04, 0x17
        /*003a*/ 	.short	(.L_7191 - .L_7190)
.L_7190:
        /*003c*/ 	.word	0x00000000
        /*0040*/ 	.short	0x0008
        /*0042*/ 	.short	0x0040
        /*0044*/ 	.byte	0x00, 0xf5, 0x21, 0x00


	//----- nvinfo : EIATTR_KPARAM_INFO
	.align		4
.L_7191:
        /*0048*/ 	.byte	0x04, 0x17
        /*004a*/ 	.short	(.L_7193 - .L_7192)
.L_7192:
        /*004c*/ 	.word	0x00000000
        /*0050*/ 	.short	0x0007
        /*0052*/ 	.short	0x0038
        /*0054*/ 	.byte	0x00, 0xf5, 0x21, 0x00


	//----- nvinfo : EIATTR_KPARAM_INFO
	.align		4
.L_7193:
        /*0058*/ 	.byte	0x04, 0x17
        /*005a*/ 	.short	(.L_7195 - .L_7194)
.L_7194:
        /*005c*/ 	.word	0x00000000
        /*0060*/ 	.short	0x0006
        /*0062*/ 	.short	0x0030
        /*0064*/ 	.byte	0x00, 0xf5, 0x21, 0x00


	//----- nvinfo : EIATTR_KPARAM_INFO
	.align		4
.L_7195:
        /*0068*/ 	.byte	0x04, 0x17
        /*006a*/ 	.short	(.L_7197 - .L_7196)
.L_7196:
        /*006c*/ 	.word	0x00000000
        /*0070*/ 	.short	0x0005
        /*0072*/ 	.short	0x0028
        /*0074*/ 	.byte	0x00, 0xf5, 0x21, 0x00


	//----- nvinfo : EIATTR_KPARAM_INFO
	.align		4
.L_7197:
        /*0078*/ 	.byte	0x04, 0x17
        /*007a*/ 	.short	(.L_7199 - .L_7198)
.L_7198:
        /*007c*/ 	.word	0x00000000
        /*0080*/ 	.short	0x0004
        /*0082*/ 	.short	0x0020
        /*0084*/ 	.byte	0x00, 0xf5, 0x21, 0x00


	//----- nvinfo : EIATTR_KPARAM_INFO
	.align		4
.L_7199:
        /*0088*/ 	.byte	0x04, 0x17
        /*008a*/ 	.short	(.L_7201 - .L_7200)
.L_7200:
        /*008c*/ 	.word	0x00000000
        /*0090*/ 	.short	0x0003
        /*0092*/ 	.short	0x0018
        /*0094*/ 	.byte	0x00, 0xf5, 0x21, 0x00


	//----- nvinfo : EIATTR_KPARAM_INFO
	.align		4
.L_7201:
        /*0098*/ 	.byte	0x04, 0x17
        /*009a*/ 	.short	(.L_7203 - .L_7202)
.L_7202:
        /*009c*/ 	.word	0x00000000
        /*00a0*/ 	.short	0x0002
        /*00a2*/ 	.short	0x0010
        /*00a4*/ 	.byte	0x00, 0xf5, 0x21, 0x00


	//----- nvinfo : EIATTR_KPARAM_INFO
	.align		4
.L_7203:
        /*00a8*/ 	.byte	0x04, 0x17
        /*00aa*/ 	.short	(.L_7205 - .L_7204)
.L_7204:
        /*00ac*/ 	.word	0x00000000
        /*00b0*/ 	.short	0x0001
        /*00b2*/ 	.short	0x0008
        /*00b4*/ 	.byte	0x00, 0xf5, 0x21, 0x00


	//----- nvinfo : EIATTR_KPARAM_INFO
	.align		4
.L_7205:
        /*00b8*/ 	.byte	0x04, 0x17
        /*00ba*/ 	.short	(.L_7207 - .L_7206)
.L_7206:
        /*00bc*/ 	.word	0x00000000
        /*00c0*/ 	.short	0x0000
        /*00c2*/ 	.short	0x0000
        /*00c4*/ 	.byte	0x00, 0xf5, 0x21, 0x00


	//----- nvinfo : EIATTR_SPARSE_MMA_MASK
	.align		4
.L_7207:
        /*00c8*/ 	.byte	0x03, 0x50
        /*00ca*/ 	.short	0x0000


	//----- nvinfo : EIATTR_MAXREG_COUNT
	.align		4
        /*00cc*/ 	.byte	0x03, 0x1b
        /*00ce*/ 	.short	0x00ff


	//----- nvinfo : EIATTR_MERCURY_ISA_VERSION
	.align		4
        /*00d0*/ 	.byte	0x03, 0x5f
        /*00d2*/ 	.short	0x0101


	//----- nvinfo : EIATTR_VRC_CTA_INIT_COUNT
	.align		4
        /*00d4*/ 	.byte	0x02, 0x4a
	.zero		1
	.zero		1


	//----- nvinfo : EIATTR_EXIT_INSTR_OFFSETS
	.align		4
        /*00d8*/ 	.byte	0x04, 0x1c
        /*00da*/ 	.short	(.L_7209 - .L_7208)


	//   ....[0]....
.L_7208:
        /*00dc*/ 	.word	0x00001060


	//   ....[1]....
        /*00e0*/ 	.word	0x00001fc0


	//   ....[2]....
        /*00e4*/ 	.word	0x00002360


	//   ....[3]....
        /*00e8*/ 	.word	0x00002480


	//----- nvinfo : EIATTR_CBANK_PARAM_SIZE
	.align		4
.L_7209:
        /*00ec*/ 	.byte	0x03, 0x19
        /*00ee*/ 	.short	0x0058


	//----- nvinfo : EIATTR_PARAM_CBANK
	.align		4
        /*00f0*/ 	.byte	0x04, 0x0a
        /*00f2*/ 	.short	(.L_7211 - .L_7210)
	.align		4
.L_7210:
        /*00f4*/ 	.word	index@(.nv.constant0._ZN2at6native46batch_norm_backward_elemt_channels_last_kernelILi4EN3c104HalfEffEEvPKT0_S6_PKT1_S9_PKT2_S9_S9_PKiPS4_lii)
        /*00f8*/ 	.short	0x0380
        /*00fa*/ 	.short	0x0058


	//----- nvinfo : EIATTR_SW_WAR
	.align		4
.L_7211:
        /*00fc*/ 	.byte	0x04, 0x36
        /*00fe*/ 	.short	(.L_7213 - .L_7212)
.L_7212:
        /*0100*/ 	.word	0x00000008
.L_7213:


//--------------------- .nv.info._ZN2at6native46batch_norm_backward_elemt_channels_last_kernelILi4EfffEEvPKT0_S4_PKT1_S7_PKT2_S7_S7_PKiPS2_lii --------------------------
	.section	.nv.info._ZN2at6native46batch_norm_backward_elemt_channels_last_kernelILi4EfffEEvPKT0_S4_PKT1_S7_PKT2_S7_S7_PKiPS2_lii,"",@"SHT_CUDA_INFO"
	.sectionflags	@""
	.align	4


	//----- nvinfo : EIATTR_CUDA_API_VERSION
	.align		4
        /*0000*/ 	.byte	0x04, 0x37
        /*0002*/ 	.short	(.L_7215 - .L_7214)
.L_7214:
        /*0004*/ 	.word	0x00000082


	//----- nvinfo : EIATTR_KPARAM_INFO
	.align		4
.L_7215:
        /*0008*/ 	.byte	0x04, 0x17
        /*000a*/ 	.short	(.L_7217 - .L_7216)
.L_7216:
        /*000c*/ 	.word	0x00000000
        /*0010*/ 	.short	0x000b
        /*0012*/ 	.short	0x0054
        /*0014*/ 	.byte	0x00, 0xf0, 0x11, 0x00


	//----- nvinfo : EIATTR_KPARAM_INFO
	.align		4
.L_7217:
        /*0018*/ 	.byte	0x04, 0x17
        /*001a*/ 	.short	(.L_7219 - .L_7218)
.L_7218:
        /*001c*/ 	.word	0x00000000
        /*0020*/ 	.short	0x000a
        /*0022*/ 	.short	0x0050
        /*0024*/ 	.byte	0x00, 0xf0, 0x11, 0x00


	//----- nvinfo : EIATTR_KPARAM_INFO
	.align		4
.L_7219:
        /*0028*/ 	.byte	0x04, 0x17
        /*002a*/ 	.short	(.L_7221 - .L_7220)
.L_7220:
        /*002c*/ 	.word	0x00000000
        /*0030*/ 	.short	0x0009
        /*0032*/ 	.short	0x0048
        /*0034*/ 	.byte	0x00, 0xf0, 0x21, 0x00


	//----- nvinfo : EIATTR_KPARAM_INFO
	.align		4
.L_7221:
        /*0038*/ 	.byte	0x04, 0x17
        /*003a*/ 	.short	(.L_7223 - .L_7222)
.L_7222:
        /*003c*/ 	.word	0x00000000
        /*0040*/ 	.short	0x0008
        /*0042*/ 	.short	0x0040
        /*0044*/ 	.byte	0x00, 0xf5, 0x21, 0x00


	//----- nvinfo : EIATTR_KPARAM_INFO
	.align		4
.L_7223:
        /*0048*/ 	.byte	0x04, 0x17
        /*004a*/ 	.short	(.L_7225 - .L_7224)
.L_7224:
        /*004c*/ 	.word	0x00000000
        /*0050*/ 	.short	0x0007
        /*0052*/ 	.short	0x0038
        /*0054*/ 	.byte	0x00, 0xf5, 0x21, 0x00


	//----- nvinfo : EIATTR_KPARAM_INFO
	.align		4
.L_7225:
        /*0058*/ 	.byte	0x04, 0x17
        /*005a*/ 	.short	(.L_7227 - .L_7226)
.L_7226:
        /*005c*/ 	.word	0x00000000
        /*0060*/ 	.short	0x0006
        /*0062*/ 	.short	0x0030
        /*0064*/ 	.byte	0x00, 0xf5, 0x21, 0x00


	//----- nvinfo : EIATTR_KPARAM_INFO
	.align		4
.L_7227:
        /*0068*/ 	.byte	0x04, 0x17
        /*006a*/ 	.short	(.L_7229 - .L_7228)
.L_7228:
        /*006c*/ 	.word	0x00000000
        /*0070*/ 	.short	0x0005
        /*0072*/ 	.short	0x0028
        /*0074*/ 	.byte	0x00, 0xf5, 0x21, 0x00


	//----- nvinfo : EIATTR_KPARAM_INFO
	.align		4
.L_7229:
        /*0078*/ 	.byte	0x04, 0x17
        /*007a*/ 	.short	(.L_7231 - .L_7230)
.L_7230:
        /*007c*/ 	.word	0x00000000
        /*0080*/ 	.short	0x0004
        /*0082*/ 	.short	0x0020
        /*0084*/ 	.byte	0x00, 0xf5, 0x21, 0x00


	//----- nvinfo : EIATTR_KPARAM_INFO
	.align		4
.L_7231:
        /*0088*/ 	.byte	0x04, 0x17
        /*008a*/ 	.short	(.L_7233 - .L_7232)
.L_7232:
        /*008c*/ 	.word	0x00000000
        /*0090*/ 	.short	0x0003
        /*0092*/ 	.short	0x0018
        /*0094*/ 	.byte	0x00, 0xf5, 0x21, 0x00


	//----- nvinfo : EIATTR_KPARAM_INFO
	.align		4
.L_7233:
        /*0098*/ 	.byte	0x04, 0x17
        /*009a*/ 	.short	(.L_7235 - .L_7234)
.L_7234:
        /*009c*/ 	.word	0x00000000
        /*00a0*/ 	.short	0x0002
        /*00a2*/ 	.short	0x0010
        /*00a4*/ 	.byte	0x00, 0xf5, 0x21, 0x00


	//----- nvinfo : EIATTR_KPARAM_INFO
	.align		4
.L_7235:
        /*00a8*/ 	.byte	0x04, 0x17
        /*00aa*/ 	.short	(.L_7237 - .L_7236)
.L_7236:
        /*00ac*/ 	.word	0x00000000
        /*00b0*/ 	.short	0x0001
        /*00b2*/ 	.short	0x0008
        /*00b4*/ 	.byte	0x00, 0xf5, 0x21, 0x00


	//----- nvinfo : EIATTR_KPARAM_INFO
	.align		4
.L_7237:
        /*00b8*/ 	.byte	0x04, 0x17
        /*00ba*/ 	.short	(.L_7239 - .L_7238)
.L_7238:
        /*00bc*/ 	.word	0x00000000
        /*00c0*/ 	.short	0x0000
        /*00c2*/ 	.short	0x0000
        /*00c4*/ 	.byte	0x00, 0xf5, 0x21, 0x00


	//----- nvinfo : EIATTR_SPARSE_MMA_MASK
	.align		4
.L_7239:
        /*00c8*/ 	.byte	0x03, 0x50
        /*00ca*/ 	.short	0x0000


	//----- nvinfo : EIATTR_MAXREG_COUNT
	.align		4
        /*00cc*/ 	.byte	0x03, 0x1b
        /*00ce*/ 	.short	0x00ff


	//----- nvinfo : EIATTR_MERCURY_ISA_VERSION
	.align		4
        /*00d0*/ 	.byte	0x03, 0x5f
        /*00d2*/ 	.short	0x0101


	//----- nvinfo : EIATTR_VRC_CTA_INIT_COUNT
	.align		4
        /*00d4*/ 	.byte	0x02, 0x4a
	.zero		1
	.zero		1


	//----- nvinfo : EIATTR_EXIT_INSTR_OFFSETS
	.align		4
        /*00d8*/ 	.byte	0x04, 0x1c
        /*00da*/ 	.short	(.L_7241 - .L_7240)


	//   ....[0]....
.L_7240:
        /*00dc*/ 	.word	0x00001060


	//   ....[1]....
        /*00e0*/ 	.word	0x00001dd0


	//   ....[2]....
        /*00e4*/ 	.word	0x000020e0


	//   ....[3]....
        /*00e8*/ 	.word	0x000021d0


	//----- nvinfo : EIATTR_CBANK_PARAM_SIZE
	.align		4
.L_7241:
        /*00ec*/ 	.byte	0x03, 0x19
        /*00ee*/ 	.short	0x0058


	//----- nvinfo : EIATTR_PARAM_CBANK
	.align		4
        /*00f0*/ 	.byte	0x04, 0x0a
        /*00f2*/ 	.short	(.L_7243 - .L_7242)
	.align		4
.L_7242:
        /*00f4*/ 	.word	index@(.nv.constant0._ZN2at6native46batch_norm_backward_elemt_channels_last_kernelILi4EfffEEvPKT0_S4_PKT1_S7_PKT2_S7_S7_PKiPS2_lii)
        /*00f8*/ 	.short	0x0380
        /*00fa*/ 	.short	0x0058


	//----- nvinfo : EIATTR_SW_WAR
	.align		4
.L_7243:
        /*00fc*/ 	.byte	0x04, 0x36
        /*00fe*/ 	.short	(.L_7245 - .L_7244)
.L_7244:
        /*0100*/ 	.word	0x00000008
.L_7245:


//--------------------- .nv.info._ZN2at6native46batch_norm_backward_elemt_channels_last_kernelILi4EdddEEvPKT0_S4_PKT1_S7_PKT2_S7_S7_PKiPS2_lii --------------------------
	.section	.nv.info._ZN2at6native46batch_norm_backward_elemt_channels_last_kernelILi4EdddEEvPKT0_S4_PKT1_S7_PKT2_S7_S7_PKiPS2_lii,"",@"SHT_CUDA_INFO"
	.sectionflags	@""
	.align	4


	//----- nvinfo : EIATTR_CUDA_API_VERSION
	.align		4
        /*0000*/ 	.byte	0x04, 0x37
        /*0002*/ 	.short	(.L_7247 - .L_7246)
.L_7246:
        /*0004*/ 	.word	0x00000082


	//----- nvinfo : EIATTR_KPARAM_INFO
	.align		4
.L_7247:
        /*0008*/ 	.byte	0x04, 0x17
        /*000a*/ 	.short	(.L_7249 - .L_7248)
.L_7248:
        /*000c*/ 	.word	0x00000000
        /*0010*/ 	.short	0x000b
        /*0012*/ 	.short	0x0054
        /*0014*/ 	.byte	0x00, 0xf0, 0x11, 0x00


	//----- nvinfo : EIATTR_KPARAM_INFO
	.align		4
.L_7249:
        /*0018*/ 	.byte	0x04, 0x17
        /*001a*/ 	.short	(.L_7251 - .L_7250)
.L_7250:
        /*001c*/ 	.word	0x00000000
        /*0020*/ 	.short	0x000a
        /*0022*/ 	.short	0x0050
        /*0024*/ 	.byte	0x00, 0xf0, 0x11, 0x00


	//----- nvinfo : EIATTR_KPARAM_INFO
	.align		4
.L_7251:
        /*0028*/ 	.byte	0x04, 0x17
        /*002a*/ 	.short	(.L_7253 - .L_7252)
.L_7252:
        /*002c*/ 	.word	0x00000000
        /*0030*/ 	.short	0x0009
        /*0032*/ 	.short	0x0048
        /*0034*/ 	.byte	0x00, 0xf0, 0x21, 0x00


	//----- nvinfo : EIATTR_KPARAM_INFO
	.align		4
.L_7253:
        /*0038*/ 	.byte	0x04, 0x17
        /*003a*/ 	.short	(.L_7255 - .L_7254)
.L_7254:
        /*003c*/ 	.word	0x00000000
        /*0040*/ 	.short	0x0008
        /*0042*/ 	.short	0x0040
        /*0044*/ 	.byte	0x00, 0xf5, 0x21, 0x00


	//----- nvinfo : EIATTR_KPARAM_INFO
	.align		4
.L_7255:
        /*0048*/ 	.byte	0x04, 0x17
        /*004a*/ 	.short	(.L_7257 - .L_7256)
.L_7256:
        /*004c*/ 	.word	0x00000000
        /*0050*/ 	.short	0x0007
        /*0052*/ 	.short	0x0038
        /*0054*/ 	.byte	0x00, 0xf5, 0x21, 0x00


	//----- nvinfo : EIATTR_KPARAM_INFO
	.align		4
.L_7257:
        /*0058*/ 	.byte	0x04, 0x17
        /*005a*/ 	.short	(.L_7259 - .L_7258)
.L_7258:
        /*005c*/ 	.word	0x00000000
        /*0060*/ 	.short	0x0006
        /*0062*/ 	.short	0x0030
        /*0064*/ 	.byte	0x00, 0xf5, 0x21, 0x00


	//----- nvinfo : EIATTR_KPARAM_INFO
	.align		4
.L_7259:
        /*0068*/ 	.byte	0x04, 0x17
        /*006a*/ 	.short	(.L_7261 - .L_7260)
.L_7260:
        /*006c*/ 	.word	0x00000000
        /*0070*/ 	.short	0x0005
        /*0072*/ 	.short	0x0028
        /*0074*/ 	.byte	0x00, 0xf5, 0x21, 0x00


	//----- nvinfo : EIATTR_KPARAM_INFO
	.align		4
.L_7261:
        /*0078*/ 	.byte	0x04, 0x17
        /*007a*/ 	.short	(.L_7263 - .L_7262)
.L_7262:
        /*007c*/ 	.word	0x00000000
        /*0080*/ 	.short	0x0004
        /*0082*/ 	.short	0x0020
        /*0084*/ 	.byte	0x00, 0xf5, 0x21, 0x00


	//----- nvinfo : EIATTR_KPARAM_INFO
	.align		4
.L_7263:
        /*0088*/ 	.byte	0x04, 0x17
        /*008a*/ 	.short	(.L_7265 - .L_7264)
.L_7264:
        /*008c*/ 	.word	0x00000000
        /*0090*/ 	.short	0x0003
        /*0092*/ 	.short	0x0018
        /*0094*/ 	.byte	0x00, 0xf5, 0x21, 0x00


	//----- nvinfo : EIATTR_KPARAM_INFO
	.align		4
.L_7265:
        /*0098*/ 	.byte	0x04, 0x17
        /*009a*/ 	.short	(.L_7267 - .L_7266)
.L_7266:
        /*009c*/ 	.word	0x00000000
        /*00a0*/ 	.short	0x0002
        /*00a2*/ 	.short	0x0010
        /*00a4*/ 	.byte	0x00, 0xf5, 0x21, 0x00


	//----- nvinfo : EIATTR_KPARAM_INFO
	.align		4
.L_7267:
        /*00a8*/ 	.byte	0x04, 0x17
        /*00aa*/ 	.short	(.L_7269 - .L_7268)
.L_7268:
        /*00ac*/ 	.word	0x00000000
        /*00b0*/ 	.short	0x0001
        /*00b2*/ 	.short	0x0008
        /*00b4*/ 	.byte	0x00, 0xf5, 0x21, 0x00


	//----- nvinfo : EIATTR_KPARAM_INFO
	.align		4
.L_7269:
        /*00b8*/ 	.byte	0x04, 0x17
        /*00ba*/ 	.short	(.L_7271 - .L_7270)
.L_7270:
        /*00bc*/ 	.word	0x00000000
        /*00c0*/ 	.short	0x0000
        /*00c2*/ 	.short	0x0000
        /*00c4*/ 	.byte	0x00, 0xf5, 0x21, 0x00


	//----- nvinfo : EIATTR_SPARSE_MMA_MASK
	.align		4
.L_7271:
        /*00c8*/ 	.byte	0x03, 0x50
        /*00ca*/ 	.short	0x0000


	//----- nvinfo : EIATTR_MAXREG_COUNT
	.align		4
        /*00cc*/ 	.byte	0x03, 0x1b
        /*00ce*/ 	.short	0x00ff


	//----- nvinfo : EIATTR_MERCURY_ISA_VERSION
	.align		4
        /*00d0*/ 	.byte	0x03, 0x5f
        /*00d2*/ 	.short	0x0101


	//----- nvinfo : EIATTR_VRC_CTA_INIT_COUNT
	.align		4
        /*00d4*/ 	.byte	0x02, 0x4a
	.zero		1
	.zero		1


	//----- nvinfo : EIATTR_EXIT_INSTR_OFFSETS
	.align		4
        /*00d8*/ 	.byte	0x04, 0x1c
        /*00da*/ 	.short	(.L_7273 - .L_7272)


	//   ....[0]....
.L_7272:
        /*00dc*/ 	.word	0x00001220


	//   ....[1]....
        /*00e0*/ 	.word	0x000026d0


	//   ....[2]....
        /*00e4*/ 	.word	0x00002c60


	//   ....[3]....
        /*00e8*/ 	.word	0x00002e10


	//----- nvinfo : EIATTR_CRS_STACK_SIZE
	.align		4
.L_7273:
        /*00ec*/ 	.byte	0x04, 0x1e
        /*00ee*/ 	.short	(.L_7275 - .L_7274)
.L_7274:
        /*00f0*/ 	.word	0x00000000


	//----- nvinfo : EIATTR_CBANK_PARAM_SIZE
	.align		4
.L_7275:
        /*00f4*/ 	.byte	0x03, 0x19
        /*00f6*/ 	.short	0x0058


	//----- nvinfo : EIATTR_PARAM_CBANK
	.align		4
        /*00f8*/ 	.byte	0x04, 0x0a
        /*00fa*/ 	.short	(.L_7277 - .L_7276)
	.align		4
.L_7276:
        /*00fc*/ 	.word	index@(.nv.constant0._ZN2at6native46batch_norm_backward_elemt_channels_last_kernelILi4EdddEEvPKT0_S4_PKT1_S7_PKT2_S7_S7_PKiPS2_lii)
        /*0100*/ 	.short	0x0380
        /*0102*/ 	.short	0x0058


	//----- nvinfo : EIATTR_SW_WAR
	.align		4
.L_7277:
        /*0104*/ 	.byte	0x04, 0x36
        /*0106*/ 	.short	(.L_7279 - .L_7278)
.L_7278:
        /*0108*/ 	.word	0x00000008
.L_7279:


//--------------------- .nv.info._ZN2at6native47batch_norm_backward_reduce_channels_last_kernelILi4EN3c108BFloat16EfS3_EEvPKT0_S6_PKT1_S9_PS7_SA_PT2_SC_PVS7_Piii --------------------------
	.section	.nv.info._ZN2at6native47batch_norm_backward_reduce_channels_last_kernelILi4EN3c108BFloat16EfS3_EEvPKT0_S6_PKT1_S9_PS7_SA_PT2_SC_PVS7_Piii,"",@"SHT_CUDA_INFO"
	.sectionflags	@""
	.align	4


	//----- nvinfo : EIATTR_CUDA_API_VERSION
	.align		4
        /*0000*/ 	.byte	0x04, 0x37
        /*0002*/ 	.short	(.L_7281 - .L_7280)
.L_7280:
        /*0004*/ 	.word	0x00000082


	//----- nvinfo : EIATTR_KPARAM_INFO
	.align		4
.L_7281:
        /*0008*/ 	.byte	0x04, 0x17
        /*000a*/ 	.short	(.L_7283 - .L_7282)
.L_7282:
        /*000c*/ 	.word	0x00000000
        /*0010*/ 	.short	0x000b
        /*0012*/ 	.short	0x0054
        /*0014*/ 	.byte	0x00, 0xf0, 0x11, 0x00


	//----- nvinfo : EIATTR_KPARAM_INFO
	.align		4
.L_7283:
        /*0018*/ 	.byte	0x04, 0x17
        /*001a*/ 	.short	(.L_7285 - .L_7284)
.L_7284:
        /*001c*/ 	.word	0x00000000
        /*0020*/ 	.short	0x000a
        /*0022*/ 	.short	0x0050
        /*0024*/ 	.byte	0x00, 0xf0, 0x11, 0x00


	//----- nvinfo : EIATTR_KPARAM_INFO
	.align		4
.L_7285:
        /*0028*/ 	.byte	0x04, 0x17
        /*002a*/ 	.short	(.L_7287 - .L_7286)
.L_7286:
        /*002c*/ 	.word	0x00000000
        /*0030*/ 	.short	0x0009
        /*0032*/ 	.short	0x0048
        /*0034*/ 	.byte	0x00, 0xf5, 0x21, 0x00


	//----- nvinfo : EIATTR_KPARAM_INFO
	.align		4
.L_7287:
        /*0038*/ 	.byte	0x04, 0x17
        /*003a*/ 	.short	(.L_7289 - .L_7288)
.L_7288:
        /*003c*/ 	.word	0x00000000
        /*0040*/ 	.short	0x0008
        /*0042*/ 	.short	0x0040
        /*0044*/ 	.byte	0x00, 0xf5, 0x21, 0x00


	//----- nvinfo : EIATTR_KPARAM_INFO
	.align		4
.L_7289:
        /*0048*/ 	.byte	0x04, 0x17
        /*004a*/ 	.short	(.L_7291 - .L_7290)
.L_7290:
        /*004c*/ 	.word	0x00000000
        /*0050*/ 	.short	0x0007
        /*0052*/ 	.short	0x0038
        /*0054*/ 	.byte	0x00, 0xf5, 0x21, 0x00


	//----- nvinfo : EIATTR_KPARAM_INFO
	.align		4
.L_7291:
        /*0058*/ 	.byte	0x04, 0x17
        /*005a*/ 	.short	(.L_7293 - .L_7292)
.L_7292:
        /*005c*/ 	.word	0x00000000
        /*0060*/ 	.short	0x0006
        /*0062*/ 	.short	0x0030
        /*0064*/ 	.byte	0x00, 0xf5, 0x21, 0x00


	//----- nvinfo : EIATTR_KPARAM_INFO
	.align		4
.L_7293:
        /*0068*/ 	.byte	0x04, 0x17
        /*006a*/ 	.short	(.L_7295 - .L_7294)
.L_7294:
        /*006c*/ 	.word	0x00000000
        /*0070*/ 	.short	0x0005
        /*0072*/ 	.short	0x0028
        /*0074*/ 	.byte	0x00, 0xf5, 0x21, 0x00


	//----- nvinfo : EIATTR_KPARAM_INFO
	.align		4
.L_7295:
        /*0078*/ 	.byte	0x04, 0x17
        /*007a*/ 	.short	(.L_7297 - .L_7296)
.L_7296:
        /*007c*/ 	.word	0x00000000
        /*0080*/ 	.short	0x0004
        /*0082*/ 	.short	0x0020
        /*0084*/ 	.byte	0x00, 0xf5, 0x21, 0x00


	//----- nvinfo : EIATTR_KPARAM_INFO
	.align		4
.L_7297:
        /*0088*/ 	.byte	0x04, 0x17
        /*008a*/ 	.short	(.L_7299 - .L_7298)
.L_7298:
        /*008c*/ 	.word	0x00000000
        /*0090*/ 	.short	0x0003
        /*0092*/ 	.short	0x0018
        /*0094*/ 	.byte	0x00, 0xf5, 0x21, 0x00


	//----- nvinfo : EIATTR_KPARAM_INFO
	.align		4
.L_7299:
        /*0098*/ 	.byte	0x04, 0x17
        /*009a*/ 	.short	(.L_7301 - .L_7300)
.L_7300:
        /*009c*/ 	.word	0x00000000
        /*00a0*/ 	.short	0x0002
        /*00a2*/ 	.short	0x0010
        /*00a4*/ 	.byte	0x00, 0xf5, 0x21, 0x00


	//----- nvinfo : EIATTR_KPARAM_INFO
	.align		4
.L_7301:
        /*00a8*/ 	.byte	0x04, 0x17
        /*00aa*/ 	.short	(.L_7303 - .L_7302)
.L_7302:
        /*00ac*/ 	.word	0x00000000
        /*00b0*/ 	.short	0x0001
        /*00b2*/ 	.short	0x0008
        /*00b4*/ 	.byte	0x00, 0xf5, 0x21, 0x00


	//----- nvinfo : EIATTR_KPARAM_INFO
	.align		4
.L_7303:
        /*00b8*/ 	.byte	0x04, 0x17
        /*00ba*/ 	.short	(.L_7305 - .L_7304)
.L_7304:
        /*00bc*/ 	.word	0x00000000
        /*00c0*/ 	.short	0x0000
        /*00c2*/ 	.short	0x0000
        /*00c4*/ 	.byte	0x00, 0xf5, 0x21, 0x00


	//----- nvinfo : EIATTR_SPARSE_MMA_MASK
	.align		4
.L_7305:
        /*00c8*/ 	.byte	0x03, 0x50
        /*00ca*/ 	.short	0x0000


	//----- nvinfo : EIATTR_MAXREG_COUNT
	.align		4
        /*00cc*/ 	.byte	0x03, 0x1b
        /*00ce*/ 	.short	0x00ff


	//----- nvinfo : EIATTR_NUM_BARRIERS
	.align		4
        /*00d0*/ 	.byte	0x02, 0x4c
        /*00d2*/ 	.byte	0x01
	.zero		1


	//----- nvinfo : EIATTR_MERCURY_ISA_VERSION
	.align		4
        /*00d4*/ 	.byte	0x03, 0x5f
        /*00d6*/ 	.short	0x0101


	//----- nvinfo : EIATTR_INT_WARP_WIDE_INSTR_OFFSETS
	.align		4
        /*00d8*/ 	.byte	0x04, 0x31
        /*00da*/ 	.short	(.L_7307 - .L_7306)


	//   ....[0]....
.L_7306:
        /*00dc*/ 	.word	0x00002b00


	//   ....[1]....
        /*00e0*/ 	.word	0x00002bb0


	//----- nvinfo : EIATTR_VRC_CTA_INIT_COUNT
	.align		4
.L_7307:
        /*00e4*/ 	.byte	0x02, 0x4a
	.zero		1
	.zero		1


	//----- nvinfo : EIATTR_EXIT_INSTR_OFFSETS
	.align		4
        /*00e8*/ 	.byte	0x04, 0x1c
        /*00ea*/ 	.short	(.L_7309 - .L_7308)


	//   ....[0]....
.L_7308:
        /*00ec*/ 	.word	0x000000e0


	//   ....[1]....
        /*00f0*/ 	.word	0x00002c40


	//   ....[2]....
        /*00f4*/ 	.word	0x00003f10


	//   ....[3]....
        /*00f8*/ 	.word	0x00004070


	//   ....[4]....
        /*00fc*/ 	.word	0x00004090


	//   ....[5]....
        /*0100*/ 	.word	0x000041f0


	//----- nvinfo : EIATTR_CRS_STACK_SIZE
	.align		4
.L_7309:
        /*0104*/ 	.byte	0x04, 0x1e
        /*0106*/ 	.short	(.L_7311 - .L_7310)
.L_7310:
        /*0108*/ 	.word	0x00000000


	//----- nvinfo : EIATTR_CBANK_PARAM_SIZE
	.align		4
.L_7311:
        /*010c*/ 	.byte	0x03, 0x19
        /*010e*/ 	.short	0x0058


	//----- nvinfo : EIATTR_PARAM_CBANK
	.align		4
        /*0110*/ 	.byte	0x04, 0x0a
        /*0112*/ 	.short	(.L_7313 - .L_7312)
	.align		4
.L_7312:
        /*0114*/ 	.word	index@(.nv.constant0._ZN2at6native47batch_norm_backward_reduce_channels_last_kernelILi4EN3c108BFloat16EfS3_EEvPKT0_S6_PKT1_S9_PS7_SA_PT2_SC_PVS7_Piii)
        /*0118*/ 	.short	0x0380
        /*011a*/ 	.short	0x0058


	//----- nvinfo : EIATTR_SW_WAR
	.align		4
.L_7313:
        /*011c*/ 	.byte	0x04, 0x36
        /*011e*/ 	.short	(.L_7315 - .L_7314)
.L_7314:
        /*0120*/ 	.word	0x00000008
.L_7315:


//--------------------- .nv.info._ZN2at6native47batch_norm_backward_reduce_channels_last_kernelILi4EN3c104HalfEfS3_EEvPKT0_S6_PKT1_S9_PS7_SA_PT2_SC_PVS7_Piii --------------------------
	.section	.nv.info._ZN2at6native47batch_norm_backward_reduce_channels_last_kernelILi4EN3c104HalfEfS3_EEvPKT0_S6_PKT1_S9_PS7_SA_PT2_SC_PVS7_Piii,"",@"SHT_CUDA_INFO"
	.sectionflags	@""
	.align	4


	//----- nvinfo : EIATTR_CUDA_API_VERSION
	.align		4
        /*0000*/ 	.byte	0x04, 0x37
        /*0002*/ 	.short	(.L_7317 - .L_7316)
.L_7316:
        /*0004*/ 	.word	0x00000082


	//----- nvinfo : EIATTR_KPARAM_INFO
	.align		4
.L_7317:
        /*0008*/ 	.byte	0x04, 0x17
        /*000a*/ 	.short	(.L_7319 - .L_7318)
.L_7318:
        /*000c*/ 	.word	0x00000000
        /*0010*/ 	.short	0x000b
        /*0012*/ 	.short	0x0054
        /*0014*/ 	.byte	0x00, 0xf0, 0x11, 0x00


	//----- nvinfo : EIATTR_KPARAM_INFO
	.align		4
.L_7319:
        /*0018*/ 	.byte	0x04, 0x17
        /*001a*/ 	.short	(.L_7321 - .L_7320)
.L_7320:
        /*001c*/ 	.word	0x00000000
        /*0020*/ 	.short	0x000a
        /*0022*/ 	.short	0x0050
        /*0024*/ 	.byte	0x00, 0xf0, 0x11, 0x00


	//----- nvinfo : EIATTR_KPARAM_INFO
	.align		4
.L_7321:
        /*0028*/ 	.byte	0x04, 0x17
        /*002a*/ 	.short	(.L_7323 - .L_7322)
.L_7322:
        /*002c*/ 	.word	0x00000000
        /*0030*/ 	.short	0x0009
        /*0032*/ 	.short	0x0048
        /*0034*/ 	.byte	0x00, 0xf5, 0x21, 0x00


	//----- nvinfo : EIATTR_KPARAM_INFO
	.align		4
.L_7323:
        /*0038*/ 	.byte	0x04, 0x17
        /*003a*/ 	.short	(.L_7325 - .L_7324)
.L_7324:
        /*003c*/ 	.word	0x00000000
        /*0040*/ 	.short	0x0008
        /*0042*/ 	.short	0x0040
        /*0044*/ 	.byte	0x00, 0xf5, 0x21, 0x00


	//----- nvinfo : EIATTR_KPARAM_INFO
	.align		4
.L_7325:
        /*0048*/ 	.byte	0x04, 0x17
        /*004a*/ 	.short	(.L_7327 - .L_7326)
.L_7326:
        /*004c*/ 	.word	0x00000000
        /*0050*/ 	.short	0x0007
        /*0052*/ 	.short	0x0038
        /*0054*/ 	.byte	0x00, 0xf5, 0x21, 0x00


	//----- nvinfo : EIATTR_KPARAM_INFO
	.align		4
.L_7327:
        /*0058*/ 	.byte	0x04, 0x17
        /*005a*/ 	.short	(.L_7329 - .L_7328)
.L_7328:
        /*005c*/ 	.word	0x00000000
        /*0060*/ 	.short	0x0006
        /*0062*/ 	.short	0x0030
        /*0064*/ 	.byte	0x00, 0xf5, 0x21, 0x00


	//----- nvinfo : EIATTR_KPARAM_INFO
	.align		4
.L_7329:
        /*0068*/ 	.byte	0x04, 0x17
        /*006a*/ 	.short	(.L_7331 - .L_7330)
.L_7330:
        /*006c*/ 	.word	0x00000000
        /*0070*/ 	.short	0x0005
        /*0072*/ 	.short	0x0028
        /*0074*/ 	.byte	0x00, 0xf5, 0x21, 0x00


	//----- nvinfo : EIATTR_KPARAM_INFO
	.align		4
.L_7331:
        /*0078*/ 	.byte	0x04, 0x17
        /*007a*/ 	.short	(.L_7333 - .L_7332)
.L_7332:
        /*007c*/ 	.word	0x00000000
        /*0080*/ 	.short	0x0004
        /*0082*/ 	.short	0x0020
        /*0084*/ 	.byte	0x00, 0xf5, 0x21, 0x00


	//----- nvinfo : EIATTR_KPARAM_INFO
	.align		4
.L_7333:
        /*0088*/ 	.byte	0x04, 0x17
        /*008a*/ 	.short	(.L_7335 - .L_7334)
.L_7334:
        /*008c*/ 	.word	0x00000000
        /*0090*/ 	.short	0x0003
        /*0092*/ 	.short	0x0018
        /*0094*/ 	.byte	0x00, 0xf5, 0x21, 0x00


	//----- nvinfo : EIATTR_KPARAM_INFO
	.align		4
.L_7335:
        /*0098*/ 	.byte	0x04, 0x17
        /*009a*/ 	.short	(.L_7337 - .L_7336)
.L_7336:
        /*009c*/ 	.word	0x00000000
        /*00a0*/ 	.short	0x0002
        /*00a2*/ 	.short	0x0010
        /*00a4*/ 	.byte	0x00, 0xf5, 0x21, 0x00


	//----- nvinfo : EIATTR_KPARAM_INFO
	.align		4
.L_7337:
        /*00a8*/ 	.byte	0x04, 0x17
        /*00aa*/ 	.short	(.L_7339 - .L_7338)
.L_7338:
        /*00ac*/ 	.word	0x00000000
        /*00b0*/ 	.short	0x0001
        /*00b2*/ 	.short	0x0008
        /*00b4*/ 	.byte	0x00, 0xf5, 0x21, 0x00


	//----- nvinfo : EIATTR_KPARAM_INFO
	.align		4
.L_7339:
        /*00b8*/ 	.byte	0x04, 0x17
        /*00ba*/ 	.short	(.L_7341 - .L_7340)
.L_7340:
        /*00bc*/ 	.word	0x00000000
        /*00c0*/ 	.short	0x0000
        /*00c2*/ 	.short	0x0000
        /*00c4*/ 	.byte	0x00, 0xf5, 0x21, 0x00


	//----- nvinfo : EIATTR_SPARSE_MMA_MASK
	.align		4
.L_7341:
        /*00c8*/ 	.byte	0x03, 0x50
        /*00ca*/ 	.short	0x0000


	//----- nvinfo : EIATTR_MAXREG_COUNT
	.align		4
        /*00cc*/ 	.byte	0x03, 0x1b
        /*00ce*/ 	.short	0x00ff


	//----- nvinfo : EIATTR_NUM_BARRIERS
	.align		4
        /*00d0*/ 	.byte	0x02, 0x4c
        /*00d2*/ 	.byte	0x01
	.zero		1


	//----- nvinfo : EIATTR_MERCURY_ISA_VERSION
	.align		4
        /*00d4*/ 	.byte	0x03, 0x5f
        /*00d6*/ 	.short	0x0101


	//----- nvinfo : EIATTR_INT_WARP_WIDE_INSTR_OFFSETS
	.align		4
        /*00d8*/ 	.byte	0x04, 0x31
        /*00da*/ 	.short	(.L_7343 - .L_7342)


	//   ....[0]....
.L_7342:
        /*00dc*/ 	.word	0x00002b00


	//   ....[1]....
        /*00e0*/ 	.word	0x00002bb0


	//----- nvinfo : EIATTR_VRC_CTA_INIT_COUNT
	.align		4
.L_7343:
        /*00e4*/ 	.byte	0x02, 0x4a
	.zero		1
	.zero		1


	//----- nvinfo : EIATTR_EXIT_INSTR_OFFSETS
	.align		4
        /*00e8*/ 	.byte	0x04, 0x1c
        /*00ea*/ 	.short	(.L_7345 - .L_7344)


	//   ....[0]....
.L_7344:
        /*00ec*/ 	.word	0x000000e0


	//   ....[1]....
        /*00f0*/ 	.word	0x00002c40


	//   ....[2]....
        /*00f4*/ 	.word	0x00003f10


	//   ....[3]....
        /*00f8*/ 	.word	0x00004070


	//   ....[4]....
        /*00fc*/ 	.word	0x00004090


	//   ....[5]....
        /*0100*/ 	.word	0x000041f0


	//----- nvinfo : EIATTR_CRS_STACK_SIZE
	.align		4
.L_7345:
        /*0104*/ 	.byte	0x04, 0x1e
        /*0106*/ 	.short	(.L_7347 - .L_7346)
.L_7346:
        /*0108*/ 	.word	0x00000000


	//----- nvinfo : EIATTR_CBANK_PARAM_SIZE
	.align		4
.L_7347:
        /*010c*/ 	.byte	0x03, 0x19
        /*010e*/ 	.short	0x0058


	//----- nvinfo : EIATTR_PARAM_CBANK
	.align		4
        /*0110*/ 	.byte	0x04, 0x0a
        /*0112*/ 	.short	(.L_7349 - .L_7348)
	.align		4
.L_7348:
        /*0114*/ 	.word	index@(.nv.constant0._ZN2at6native47batch_norm_backward_reduce_channels_last_kernelILi4EN3c104HalfEfS3_EEvPKT0_S6_PKT1_S9_PS7_SA_PT2_SC_PVS7_Piii)
        /*0118*/ 	.short	0x0380
        /*011a*/ 	.short	0x0058


	//----- nvinfo : EIATTR_SW_WAR
	.align		4
.L_7349:
        /*011c*/ 	.byte	0x04, 0x36
        /*011e*/ 	.short	(.L_7351 - .L_7350)
.L_7350:
        /*0120*/ 	.word	0x00000008
.L_7351:


//--------------------- .nv.info._ZN2at6native47batch_norm_backward_reduce_channels_last_kernelILi4EN3c108BFloat16EffEEvPKT0_S6_PKT1_S9_PS7_SA_PT2_SC_PVS7_Piii --------------------------
	.section	.nv.info._ZN2at6native47batch_norm_backward_reduce_channels_last_kernelILi4EN3c108BFloat16EffEEvPKT0_S6_PKT1_S9_PS7_SA_PT2_SC_PVS7_Piii,"",@"SHT_CUDA_INFO"
	.sectionflags	@""
	.align	4


	//----- nvinfo : EIATTR_CUDA_API_VERSION
	.align		4
        /*0000*/ 	.byte	0x04, 0x37
        /*0002*/ 	.short	(.L_7353 - .L_7352)
.L_7352:
        /*0004*/ 	.word	0x00000082


	//----- nvinfo : EIATTR_KPARAM_INFO
	.align		4
.L_7353:
        /*0008*/ 	.byte	0x04, 0x17
        /*000a*/ 	.short	(.L_7355 - .L_7354)
.L_7354:
        /*000c*/ 	.word	0x00000000
        /*0010*/ 	.short	0x000b
        /*0012*/ 	.short	0x0054
        /*0014*/ 	.byte	0x00, 0xf0, 0x11, 0x00


	//----- nvinfo : EIATTR_KPARAM_INFO
	.align		4
.L_7355:
        /*0018*/ 	.byte	0x04, 0x17
        /*001a*/ 	.short	(.L_7357 - .L_7356)
.L_7356:
        /*001c*/ 	.word	0x00000000
        /*0020*/ 	.short	0x000a
        /*0022*/ 	.short	0x0050
        /*0024*/ 	.byte	0x00, 0xf0, 0x11, 0x00


	//----- nvinfo : EIATTR_KPARAM_INFO
	.align		4
.L_7357:
        /*0028*/ 	.byte	0x04, 0x17
        /*002a*/ 	.short	(.L_7359 - .L_7358)
.L_7358:
        /*002c*/ 	.word	0x00000000
        /*0030*/ 	.short	0x0009
        /*0032*/ 	.short	0x0048
        /*0034*/ 	.byte	0x00, 0xf5, 0x21, 0x00


	//----- nvinfo : EIATTR_KPARAM_INFO
	.align		4
.L_7359:
        /*0038*/ 	.byte	0x04, 0x17
        /*003a*/ 	.short	(.L_7361 - .L_7360)
.L_7360:
        /*003c*/ 	.word	0x00000000
        /*0040*/ 	.short	0x0008
        /*0042*/ 	.short	0x0040
        /*0044*/ 	.byte	0x00, 0xf5, 0x21, 0x00


	//----- nvinfo : EIATTR_KPARAM_INFO
	.align		4
.L_7361:
        /*0048*/ 	.byte	0x04, 0x17
        /*004a*/ 	.short	(.L_7363 - .L_7362)
.L_7362:
        /*004c*/ 	.word	0x00000000
        /*0050*/ 	.short	0x0007
        /*0052*/ 	.short	0x0038
        /*0054*/ 	.byte	0x00, 0xf5, 0x21, 0x00


	//----- nvinfo : EIATTR_KPARAM_INFO
	.align		4
.L_7363:
        /*0058*/ 	.byte	0x04, 0x17
        /*005a*/ 	.short	(.L_7365 - .L_7364)
.L_7364:
        /*005c*/ 	.word	0x00000000
        /*0060*/ 	.short	0x0006
        /*0062*/ 	.short	0x0030
        /*0064*/ 	.byte	0x00, 0xf5, 0x21, 0x00


	//----- nvinfo : EIATTR_KPARAM_INFO
	.align		4
.L_7365:
        /*0068*/ 	.byte	0x04, 0x17
        /*006a*/ 	.short	(.L_7367 - .L_7366)
.L_7366:
        /*006c*/ 	.word	0x00000000
        /*0070*/ 	.short	0x0005
        /*0072*/ 	.short	0x0028
        /*0074*/ 	.byte	0x00, 0xf5, 0x21, 0x00


	//----- nvinfo : EIATTR_KPARAM_INFO
	.align		4
.L_7367:
        /*0078*/ 	.byte	0x04, 0x17
        /*007a*/ 	.short	(.L_7369 - .L_7368)
.L_7368:
        /*007c*/ 	.word	0x00000000
        /*0080*/ 	.short	0x0004
        /*0082*/ 	.short	0x0020
        /*0084*/ 	.byte	0x00, 0xf5, 0x21, 0x00


	//----- nvinfo : EIATTR_KPARAM_INFO
	.align		4
.L_7369:
        /*0088*/ 	.byte	0x04, 0x17
        /*008a*/ 	.short	(.L_7371 - .L_7370)
.L_7370:
        /*008c*/ 	.word	0x00000000
        /*0090*/ 	.short	0x0003
        /*0092*/ 	.short	0x0018
        /*0094*/ 	.byte	0x00, 0xf5, 0x21, 0x00


	//----- nvinfo : EIATTR_KPARAM_INFO
	.align		4
.L_7371:
        /*0098*/ 	.byte	0x04, 0x17
        /*009a*/ 	.short	(.L_7373 - .L_7372)
.L_7372:
        /*009c*/ 	.word	0x00000000
        /*00a0*/ 	.short	0x0002
        /*00a2*/ 	.short	0x0010
        /*00a4*/ 	.byte	0x00, 0xf5, 0x21, 0x00


	//----- nvinfo : EIATTR_KPARAM_INFO
	.align		4
.L_7373:
        /*00a8*/ 	.byte	0x04, 0x17
        /*00aa*/ 	.short	(.L_7375 - .L_7374)
.L_7374:
        /*00ac*/ 	.word	0x00000000
        /*00b0*/ 	.short	0x0001
        /*00b2*/ 	.short	0x0008
        /*00b4*/ 	.byte	0x00, 0xf5, 0x21, 0x00


	//----- nvinfo : EIATTR_KPARAM_INFO
	.align		4
.L_7375:
        /*00b8*/ 	.byte	0x04, 0x17
        /*00ba*/ 	.short	(.L_7377 - .L_7376)
.L_7376:
        /*00bc*/ 	.word	0x00000000
        /*00c0*/ 	.short	0x0000
        /*00c2*/ 	.short	0x0000
        /*00c4*/ 	.byte	0x00, 0xf5, 0x21, 0x00


	//----- nvinfo : EIATTR_SPARSE_MMA_MASK
	.align		4
.L_7377:
        /*00c8*/ 	.byte	0x03, 0x50
        /*00ca*/ 	.short	0x0000


	//----- nvinfo : EIATTR_MAXREG_COUNT
	.align		4
        /*00cc*/ 	.byte	0x03, 0x1b
        /*00ce*/ 	.short	0x00ff


	//----- nvinfo : EIATTR_NUM_BARRIERS
	.align		4
        /*00d0*/ 	.byte	0x02, 0x4c
        /*00d2*/ 	.byte	0x01
	.zero		1


	//----- nvinfo : EIATTR_MERCURY_ISA_VERSION
	.align		4
        /*00d4*/ 	.byte	0x03, 0x5f
        /*00d6*/ 	.short	0x0101


	//----- nvinfo : EIATTR_INT_WARP_WIDE_INSTR_OFFSETS
	.align		4
        /*00d8*/ 	.byte	0x04, 0x31
        /*00da*/ 	.short	(.L_7379 - .L_7378)


	//   ....[0]....
.L_7378:
        /*00dc*/ 	.word	0x00002b00


	//   ....[1]....
        /*00e0*/ 	.word	0x00002bb0


	//----- nvinfo : EIATTR_VRC_CTA_INIT_COUNT
	.align		4
.L_7379:
        /*00e4*/ 	.byte	0x02, 0x4a
	.zero		1
	.zero		1


	//----- nvinfo : EIATTR_EXIT_INSTR_OFFSETS
	.align		4
        /*00e8*/ 	.byte	0x04, 0x1c
        /*00ea*/ 	.short	(.L_7381 - .L_7380)


	//   ....[0]....
.L_7380:
        /*00ec*/ 	.word	0x000000e0


	//   ....[1]....
        /*00f0*/ 	.word	0x00002c40


	//   ....[2]....
        /*00f4*/ 	.word	0x00003f10


	//   ....[3]....
        /*00f8*/ 	.word	0x00004050


	//   ....[4]....
        /*00fc*/ 	.word	0x00004070


	//   ....[5]....
        /*0100*/ 	.word	0x000041b0


	//----- nvinfo : EIATTR_CRS_STACK_SIZE
	.align		4
.L_7381:
        /*0104*/ 	.byte	0x04, 0x1e
        /*0106*/ 	.short	(.L_7383 - .L_7382)
.L_7382:
        /*0108*/ 	.word	0x00000000


	//----- nvinfo : EIATTR_CBANK_PARAM_SIZE
	.align		4
.L_7383:
        /*010c*/ 	.byte	0x03, 0x19
        /*010e*/ 	.short	0x0058


	//----- nvinfo : EIATTR_PARAM_CBANK
	.align		4
        /*0110*/ 	.byte	0x04, 0x0a
        /*0112*/ 	.short	(.L_7385 - .L_7384)
	.align		4
.L_7384:
        /*0114*/ 	.word	index@(.nv.constant0._ZN2at6native47batch_norm_backward_reduce_channels_last_kernelILi4EN3c108BFloat16EffEEvPKT0_S6_PKT1_S9_PS7_SA_PT2_SC_PVS7_Piii)
        /*0118*/ 	.short	0x0380
        /*011a*/ 	.short	0x0058


	//----- nvinfo : EIATTR_SW_WAR
	.align		4
.L_7385:
        /*011c*/ 	.byte	0x04, 0x36
        /*011e*/ 	.short	(.L_7387 - .L_7386)
.L_7386:
        /*0120*/ 	.word	0x00000008
.L_7387:


//--------------------- .nv.info._ZN2at6native47batch_norm_backward_reduce_channels_last_kernelILi4EN3c104HalfEffEEvPKT0_S6_PKT1_S9_PS7_SA_PT2_SC_PVS7_Piii --------------------------
	.section	.nv.info._ZN2at6native47batch_norm_backward_reduce_channels_last_kernelILi4EN3c104HalfEffEEvPKT0_S6_PKT1_S9_PS7_SA_PT2_SC_PVS7_Piii,"",@"SHT_CUDA_INFO"
	.sectionflags	@""
	.align	4


	//----- nvinfo : EIATTR_CUDA_API_VERSION
	.align		4
        /*0000*/ 	.byte	0x04, 0x37
        /*0002*/ 	.short	(.L_7389 - .L_7388)
.L_7388:
        /*0004*/ 	.word	0x00000082


	//----- nvinfo : EIATTR_KPARAM_INFO
	.align		4
.L_7389:
        /*0008*/ 	.byte	0x04, 0x17
        /*000a*/ 	.short	(.L_7391 - .L_7390)
.L_7390:
        /*000c*/ 	.word	0x00000000
        /*0010*/ 	.short	0x000b
        /*0012*/ 	.short	0x0054
        /*0014*/ 	.byte	0x00, 0xf0, 0x11, 0x00


	//----- nvinfo : EIATTR_KPARAM_INFO
	.align		4
.L_7391:
        /*0018*/ 	.byte	0x04, 0x17
        /*001a*/ 	.short	(.L_7393 - .L_7392)
.L_7392:
        /*001c*/ 	.word	0x00000000
        /*0020*/ 	.short	0x000a
        /*0022*/ 	.short	0x0050
        /*0024*/ 	.byte	0x00, 0xf0, 0x11, 0x00


	//----- nvinfo : EIATTR_KPARAM_INFO
	.align		4
.L_7393:
        /*0028*/ 	.byte	0x04, 0x17
        /*002a*/ 	.short	(.L_7395 - .L_7394)
.L_7394:
        /*002c*/ 	.word	0x00000000
        /*0030*/ 	.short	0x0009
        /*0032*/ 	.short	0x0048
        /*0034*/ 	.byte	0x00, 0xf5, 0x21, 0x00


	//----- nvinfo : EIATTR_KPARAM_INFO
	.align		4
.L_7395:
        /*0038*/ 	.byte	0x04, 0x17
        /*003a*/ 	.short	(.L_7397 - .L_7396)
.L_7396:
        /*003c*/ 	.word	0x00000000
        /*0040*/ 	.short	0x0008
        /*0042*/ 	.short	0x0040
        /*0044*/ 	.byte	0x00, 0xf5, 0x21, 0x00


	//----- nvinfo : EIATTR_KPARAM_INFO
	.align		4
.L_7397:
        /*0048*/ 	.byte	0x04, 0x17
        /*004a*/ 	.short	(.L_7399 - .L_7398)
.L_7398:
        /*004c*/ 	.word	0x00000000
        /*0050*/ 	.short	0x0007
        /*0052*/ 	.short	0x0038
        /*0054*/ 	.byte	0x00, 0xf5, 0x21, 0x00


	//----- nvinfo : EIATTR_KPARAM_INFO
	.align		4
.L_7399:
        /*0058*/ 	.byte	0x04, 0x17
        /*005a*/ 	.short	(.L_7401 - .L_7400)
.L_7400:
        /*005c*/ 	.word	0x00000000
        /*0060*/ 	.short	0x0006
        /*0062*/ 	.short	0x0030
        /*0064*/ 	.byte	0x00, 0xf5, 0x21, 0x00


	//----- nvinfo : EIATTR_KPARAM_INFO
	.align		4
.L_7401:
        /*0068*/ 	.byte	0x04, 0x17
        /*006a*/ 	.short	(.L_7403 - .L_7402)
.L_7402:
        /*006c*/ 	.word	0x00000000
        /*0070*/ 	.short	0x0005
        /*0072*/ 	.short	0x0028
        /*0074*/ 	.byte	0x00, 0xf5, 0x21, 0x00


	//----- nvinfo : EIATTR_KPARAM_INFO
	.align		4
.L_7403:
        /*0078*/ 	.byte	0x04, 0x17
        /*007a*/ 	.short	(.L_7405 - .L_7404)
.L_7404:
        /*007c*/ 	.word	0x00000000
        /*0080*/ 	.short	0x0004
        /*0082*/ 	.short	0x0020
        /*0084*/ 	.byte	0x00, 0xf5, 0x21, 0x00


	//----- nvinfo : EIATTR_KPARAM_INFO
	.align		4
.L_7405:
        /*0088*/ 	.byte	0x04, 0x17
        /*008a*/ 	.short	(.L_7407 - .L_7406)
.L_7406:
        /*008c*/ 	.word	0x00000000
        /*0090*/ 	.short	0x0003
        /*0092*/ 	.short	0x0018
        /*0094*/ 	.byte	0x00, 0xf5, 0x21, 0x00


	//----- nvinfo : EIATTR_KPARAM_INFO
	.align		4
.L_7407:
        /*0098*/ 	.byte	0x04, 0x17
        /*009a*/ 	.short	(.L_7409 - .L_7408)
.L_7408:
        /*009c*/ 	.word	0x00000000
        /*00a0*/ 	.short	0x0002
        /*00a2*/ 	.short	0x0010
        /*00a4*/ 	.byte	0x00, 0xf5, 0x21, 0x00


	//----- nvinfo : EIATTR_KPARAM_INFO
	.align		4
.L_7409:
        /*00a8*/ 	.byte	0x04, 0x17
        /*00aa*/ 	.short	(.L_7411 - .L_7410)
.L_7410:
        /*00ac*/ 	.word	0x00000000
        /*00b0*/ 	.short	0x0001
        /*00b2*/ 	.short	0x0008
        /*00b4*/ 	.byte	0x00, 0xf5, 0x21, 0x00


	//----- nvinfo : EIATTR_KPARAM_INFO
	.align		4
.L_7411:
        /*00b8*/ 	.byte	0x04, 0x17
        /*00ba*/ 	.short	(.L_7413 - .L_7412)
.L_7412:
        /*00bc*/ 	.word	0x00000000
        /*00c0*/ 	.short	0x0000
        /*00c2*/ 	.short	0x0000
        /*00c4*/ 	.byte	0x00, 0xf5, 0x21, 0x00


	//----- nvinfo : EIATTR_SPARSE_MMA_MASK
	.align		4
.L_7413:
        /*00c8*/ 	.byte	0x03, 0x50
        /*00ca*/ 	.short	0x0000


	//----- nvinfo : EIATTR_MAXREG_COUNT
	.align		4
        /*00cc*/ 	.byte	0x03, 0x1b
        /*00ce*/ 	.short	0x00ff


	//----- nvinfo : EIATTR_NUM_BARRIERS
	.align		4
        /*00d0*/ 	.byte	0x02, 0x4c
        /*00d2*/ 	.byte	0x01
	.zero		1


	//----- nvinfo : EIATTR_MERCURY_ISA_VERSION
	.align		4
        /*00d4*/ 	.byte	0x03, 0x5f
        /*00d6*/ 	.short	0x0101


	//----- nvinfo : EIATTR_INT_WARP_WIDE_INSTR_OFFSETS
	.align		4
        /*00d8*/ 	.byte	0x04, 0x31
        /*00da*/ 	.short	(.L_7415 - .L_7414)


	//   ....[0]....
.L_7414:
        /*00dc*/ 	.word	0x00002b00


	//   ....[1]....
        /*00e0*/ 	.word	0x00002bb0


	//----- nvinfo : EIATTR_VRC_CTA_INIT_COUNT
	.align		4
.L_7415:
        /*00e4*/ 	.byte	0x02, 0x4a
	.zero		1
	.zero		1


	//----- nvinfo : EIATTR_EXIT_INSTR_OFFSETS
	.align		4
        /*00e8*/ 	.byte	0x04, 0x1c
        /*00ea*/ 	.short	(.L_7417 - .L_7416)


	//   ....[0]....
.L_7416:
        /*00ec*/ 	.word	0x000000e0


	//   ....[1]....
        /*00f0*/ 	.word	0x00002c40


	//   ....[2]....
        /*00f4*/ 	.word	0x00003f10


	//   ....[3]....
        /*00f8*/ 	.word	0x00004050


	//   ....[4]....
        /*00fc*/ 	.word	0x00004070


	//   ....[5]....
        /*0100*/ 	.word	0x000041b0


	//----- nvinfo : EIATTR_CRS_STACK_SIZE
	.align		4
.L_7417:
        /*0104*/ 	.byte	0x04, 0x1e
        /*0106*/ 	.short	(.L_7419 - .L_7418)
.L_7418:
        /*0108*/ 	.word	0x00000000


	//----- nvinfo : EIATTR_CBANK_PARAM_SIZE
	.align		4
.L_7419:
        /*010c*/ 	.byte	0x03, 0x19
        /*010e*/ 	.short	0x0058


	//----- nvinfo : EIATTR_PARAM_CBANK
	.align		4
        /*0110*/ 	.byte	0x04, 0x0a
        /*0112*/ 	.short	(.L_7421 - .L_7420)
	.align		4
.L_7420:
        /*0114*/ 	.word	index@(.nv.constant0._ZN2at6native47batch_norm_backward_reduce_channels_last_kernelILi4EN3c104HalfEffEEvPKT0_S6_PKT1_S9_PS7_SA_PT2_SC_PVS7_Piii)
        /*0118*/ 	.short	0x0380
        /*011a*/ 	.short	0x0058


	//----- nvinfo : EIATTR_SW_WAR
	.align		4
.L_7421:
        /*011c*/ 	.byte	0x04, 0x36
        /*011e*/ 	.short	(.L_7423 - .L_7422)
.L_7422:
        /*0120*/ 	.word	0x00000008
.L_7423:


//--------------------- .nv.info._ZN2at6native47batch_norm_backward_reduce_channels_last_kernelILi4EfffEEvPKT0_S4_PKT1_S7_PS5_S8_PT2_SA_PVS5_Piii --------------------------
	.section	.nv.info._ZN2at6native47batch_norm_backward_reduce_channels_last_kernelILi4EfffEEvPKT0_S4_PKT1_S7_PS5_S8_PT2_SA_PVS5_Piii,"",@"SHT_CUDA_INFO"
	.sectionflags	@""
	.align	4


	//----- nvinfo : EIATTR_CUDA_API_VERSION
	.align		4
        /*0000*/ 	.byte	0x04, 0x37
        /*0002*/ 	.short	(.L_7425 - .L_7424)
.L_7424:
        /*0004*/ 	.word	0x00000082


	//----- nvinfo : EIATTR_KPARAM_INFO
	.align		4
.L_7425:
        /*0008*/ 	.byte	0x04, 0x17
        /*000a*/ 	.short	(.L_7427 - .L_7426)
.L_7426:
        /*000c*/ 	.word	0x00000000
        /*0010*/ 	.short	0x000b
        /*0012*/ 	.short	0x0054
        /*0014*/ 	.byte	0x00, 0xf0, 0x11, 0x00


	//----- nvinfo : EIATTR_KPARAM_INFO
	.align		4
.L_7427:
        /*0018*/ 	.byte	0x04, 0x17
        /*001a*/ 	.short	(.L_7429 - .L_7428)
.L_7428:
        /*001c*/ 	.word	0x00000000
        /*0020*/ 	.short	0x000a
        /*0022*/ 	.short	0x0050
        /*0024*/ 	.byte	0x00, 0xf0, 0x11, 0x00


	//----- nvinfo : EIATTR_KPARAM_INFO
	.align		4
.L_7429:
        /*0028*/ 	.byte	0x04, 0x17
        /*002a*/ 	.short	(.L_7431 - .L_7430)
.L_7430:
        /*002c*/ 	.word	0x00000000
        /*0030*/ 	.short	0x0009
        /*0032*/ 	.short	0x0048
        /*0034*/ 	.byte	0x00, 0xf5, 0x21, 0x00


	//----- nvinfo : EIATTR_KPARAM_INFO
	.align		4
.L_7431:
        /*0038*/ 	.byte	0x04, 0x17
        /*003a*/ 	.short	(.L_7433 - .L_7432)
.L_7432:
        /*003c*/ 	.word	0x00000000
        /*0040*/ 	.short	0x0008
        /*0042*/ 	.short	0x0040
        /*0044*/ 	.byte	0x00, 0xf5, 0x21, 0x00


	//----- nvinfo : EIATTR_KPARAM_INFO
	.align		4
.L_7433:
        /*0048*/ 	.byte	0x04, 0x17
        /*004a*/ 	.short	(.L_7435 - .L_7434)
.L_7434:
        /*004c*/ 	.word	0x00000000
        /*0050*/ 	.short	0x0007
        /*0052*/ 	.short	0x0038
        /*0054*/ 	.byte	0x00, 0xf5, 0x21, 0x00


	//----- nvinfo : EIATTR_KPARAM_INFO
	.align		4
.L_7435:
        /*0058*/ 	.byte	0x04, 0x17
        /*005a*/ 	.short	(.L_7437 - .L_7436)
.L_7436:
        /*005c*/ 	.word	0x00000000
        /*0060*/ 	.short	0x0006
        /*0062*/ 	.short	0x0030
        /*0064*/ 	.byte	0x00, 0xf5, 0x21, 0x00


	//----- nvinfo : EIATTR_KPARAM_INFO
	.align		4
.L_7437:
        /*0068*/ 	.byte	0x04, 0x17
        /*006a*/ 	.short	(.L_7439 - .L_7438)
.L_7438:
        /*006c*/ 	.word	0x00000000
        /*0070*/ 	.short	0x0005
        /*0072*/ 	.short	0x0028
        /*0074*/ 	.byte	0x00, 0xf5, 0x21, 0x00


	//----- nvinfo : EIATTR_KPARAM_INFO
	.align		4
.L_7439:
        /*0078*/ 	.byte	0x04, 0x17
        /*007a*/ 	.short	(.L_7441 - .L_7440)
.L_7440:
        /*007c*/ 	.word	0x00000000
        /*0080*/ 	.short	0x0004
        /*0082*/ 	.short	0x0020
        /*0084*/ 	.byte	0x00, 0xf5, 0x21, 0x00


	//----- nvinfo : EIATTR_KPARAM_INFO
	.align		4
.L_7441:
        /*0088*/ 	.byte	0x04, 0x17
        /*008a*/ 	.short	(.L_7443 - .L_7442)
.L_7442:
        /*008c*/ 	.word	0x00000000
        /*0090*/ 	.short	0x0003
        /*0092*/ 	.short	0x0018
        /*0094*/ 	.byte	0x00, 0xf5, 0x21, 0x00


	//----- nvinfo : EIATTR_KPARAM_INFO
	.align		4
.L_7443:
        /*0098*/ 	.byte	0x04, 0x17
        /*009a*/ 	.short	(.L_7445 - .L_7444)
.L_7444:
        /*009c*/ 	.word	0x00000000
        /*00a0*/ 	.short	0x0002
        /*00a2*/ 	.short	0x0010
        /*00a4*/ 	.byte	0x00, 0xf5, 0x21, 0x00


	//----- nvinfo : EIATTR_KPARAM_INFO
	.align		4
.L_7445:
        /*00a8*/ 	.byte	0x04, 0x17
        /*00aa*/ 	.short	(.L_7447 - .L_7446)
.L_7446:
        /*00ac*/ 	.word	0x00000000
        /*00b0*/ 	.short	0x0001
        /*00b2*/ 	.short	0x0008
        /*00b4*/ 	.byte	0x00, 0xf5, 0x21, 0x00


	//----- nvinfo : EIATTR_KPARAM_INFO
	.align		4
.L_7447:
        /*00b8*/ 	.byte	0x04, 0x17
        /*00ba*/ 	.short	(.L_7449 - .L_7448)
.L_7448:
        /*00bc*/ 	.word	0x00000000
        /*00c0*/ 	.short	0x0000
        /*00c2*/ 	.short	0x0000
        /*00c4*/ 	.byte	0x00, 0xf5, 0x21, 0x00


	//----- nvinfo : EIATTR_SPARSE_MMA_MASK
	.align		4
.L_7449:
        /*00c8*/ 	.byte	0x03, 0x50
        /*00ca*/ 	.short	0x0000


	//----- nvinfo : EIATTR_MAXREG_COUNT
	.align		4
        /*00cc*/ 	.byte	0x03, 0x1b
        /*00ce*/ 	.short	0x00ff


	//----- nvinfo : EIATTR_NUM_BARRIERS
	.align		4
        /*00d0*/ 	.byte	0x02, 0x4c
        /*00d2*/ 	.byte	0x01
	.zero		1


	//----- nvinfo : EIATTR_MERCURY_ISA_VERSION
	.align		4
        /*00d4*/ 	.byte	0x03, 0x5f
        /*00d6*/ 	.short	0x0101


	//----- nvinfo : EIATTR_INT_WARP_WIDE_INSTR_OFFSETS
	.align		4
        /*00d8*/ 	.byte	0x04, 0x31
        /*00da*/ 	.short	(.L_7451 - .L_7450)


	//   ....[0]....
.L_7450:
        /*00dc*/ 	.word	0x00002810


	//   ....[1]....
        /*00e0*/ 	.word	0x000028c0


	//----- nvinfo : EIATTR_VRC_CTA_INIT_COUNT
	.align		4
.L_7451:
        /*00e4*/ 	.byte	0x02, 0x4a
	.zero		1
	.zero		1


	//----- nvinfo : EIATTR_EXIT_INSTR_OFFSETS
	.align		4
        /*00e8*/ 	.byte	0x04, 0x1c
        /*00ea*/ 	.short	(.L_7453 - .L_7452)


	//   ....[0]....
.L_7452:
        /*00ec*/ 	.word	0x000000e0


	//   ....[1]....
        /*00f0*/ 	.word	0x00002950


	//   ....[2]....
        /*00f4*/ 	.word	0x00003c20


	//   ....[3]....
        /*00f8*/ 	.word	0x00003d60


	//   ....[4]....
        /*00fc*/ 	.word	0x00003d80


	//   ....[5]....
        /*0100*/ 	.word	0x00003ec0


	//----- nvinfo : EIATTR_CRS_STACK_SIZE
	.align		4
.L_7453:
        /*0104*/ 	.byte	0x04, 0x1e
        /*0106*/ 	.short	(.L_7455 - .L_7454)
.L_7454:
        /*0108*/ 	.word	0x00000000


	//----- nvinfo : EIATTR_CBANK_PARAM_SIZE
	.align		4
.L_7455:
        /*010c*/ 	.byte	0x03, 0x19
        /*010e*/ 	.short	0x0058


	//----- nvinfo : EIATTR_PARAM_CBANK
	.align		4
        /*0110*/ 	.byte	0x04, 0x0a
        /*0112*/ 	.short	(.L_7457 - .L_7456)
	.align		4
.L_7456:
        /*0114*/ 	.word	index@(.nv.constant0._ZN2at6native47batch_norm_backward_reduce_channels_last_kernelILi4EfffEEvPKT0_S4_PKT1_S7_PS5_S8_PT2_SA_PVS5_Piii)
        /*0118*/ 	.short	0x0380
        /*011a*/ 	.short	0x0058


	//----- nvinfo : EIATTR_SW_WAR
	.align		4
.L_7457:
        /*011c*/ 	.byte	0x04, 0x36
        /*011e*/ 	.short	(.L_7459 - .L_7458)
.L_7458:
        /*0120*/ 	.word	0x00000008
.L_7459:


//--------------------- .nv.info._ZN2at6native47batch_norm_backward_reduce_channels_last_kernelILi4EdddEEvPKT0_S4_PKT1_S7_PS5_S8_PT2_SA_PVS5_Piii --------------------------
	.section	.nv.info._ZN2at6native47batch_norm_backward_reduce_channels_last_kernelILi4EdddEEvPKT0_S4_PKT1_S7_PS5_S8_PT2_SA_PVS5_Piii,"",@"SHT_CUDA_INFO"
	.sectionflags	@""
	.align	4


	//----- nvinfo : EIATTR_CUDA_API_VERSION
	.align		4
        /*0000*/ 	.byte	0x04, 0x37
        /*0002*/ 	.short	(.L_7461 - .L_7460)
.L_7460:
        /*0004*/ 	.word	0x00000082


	//----- nvinfo : EIATTR_KPARAM_INFO
	.align		4
.L_7461:
        /*0008*/ 	.byte	0x04, 0x17
        /*000a*/ 	.short	(.L_7463 - .L_7462)
.L_7462:
        /*000c*/ 	.word	0x00000000
        /*0010*/ 	.short	0x000b
        /*0012*/ 	.short	0x0054
        /*0014*/ 	.byte	0x00, 0xf0, 0x11, 0x00


	//----- nvinfo : EIATTR_KPARAM_INFO
	.align		4
.L_7463:
        /*0018*/ 	.byte	0x04, 0x17
        /*001a*/ 	.short	(.L_7465 - .L_7464)
.L_7464:
        /*001c*/ 	.word	0x00000000
        /*0020*/ 	.short	0x000a
        /*0022*/ 	.short	0x0050
        /*0024*/ 	.byte	0x00, 0xf0, 0x11, 0x00


	//----- nvinfo : EIATTR_KPARAM_INFO
	.align		4
.L_7465:
        /*0028*/ 	.byte	0x04, 0x17
        /*002a*/ 	.short	(.L_7467 - .L_7466)
.L_7466:
        /*002c*/ 	.word	0x00000000
        /*0030*/ 	.short	0x0009
        /*0032*/ 	.short	0x0048
        /*0034*/ 	.byte	0x00, 0xf5, 0x21, 0x00


	//----- nvinfo : EIATTR_KPARAM_INFO
	.align		4
.L_7467:
        /*0038*/ 	.byte	0x04, 0x17
        /*003a*/ 	.short	(.L_7469 - .L_7468)
.L_7468:
        /*003c*/ 	.word	0x00000000
        /*0040*/ 	.short	0x0008
        /*0042*/ 	.short	0x0040
        /*0044*/ 	.byte	0x00, 0xf5, 0x21, 0x00


	//----- nvinfo : EIATTR_KPARAM_INFO
	.align		4
.L_7469:
        /*0048*/ 	.byte	0x04, 0x17
        /*004a*/ 	.short	(.L_7471 - .L_7470)
.L_7470:
        /*004c*/ 	.word	0x00000000
        /*0050*/ 	.short	0x0007
        /*0052*/ 	.short	0x0038
        /*0054*/ 	.byte	0x00, 0xf5, 0x21, 0x00


	//----- nvinfo : EIATTR_KPARAM_INFO
	.align		4
.L_7471:
        /*0058*/ 	.byte	0x04, 0x17
        /*005a*/ 	.short	(.L_7473 - .L_7472)
.L_7472:
        /*005c*/ 	.word	0x00000000
        /*0060*/ 	.short	0x0006
        /*0062*/ 	.short	0x0030
        /*0064*/ 	.byte	0x00, 0xf5, 0x21, 0x00


	//----- nvinfo : EIATTR_KPARAM_INFO
	.align		4
.L_7473:
        /*0068*/ 	.byte	0x04, 0x17
        /*006a*/ 	.short	(.L_7475 - .L_7474)
.L_7474:
        /*006c*/ 	.word	0x00000000
        /*0070*/ 	.short	0x0005
        /*0072*/ 	.short	0x0028
        /*0074*/ 	.byte	0x00, 0xf5, 0x21, 0x00


	//----- nvinfo : EIATTR_KPARAM_INFO
	.align		4
.L_7475:
        /*0078*/ 	.byte	0x04, 0x17
        /*007a*/ 	.short	(.L_7477 - .L_7476)
.L_7476:
        /*007c*/ 	.word	0x00000000
        /*0080*/ 	.short	0x0004
        /*0082*/ 	.short	0x0020
        /*0084*/ 	.byte	0x00, 0xf5, 0x21, 0x00


	//----- nvinfo : EIATTR_KPARAM_INFO
	.align		4
.L_7477:
        /*0088*/ 	.byte	0x04, 0x17
        /*008a*/ 	.short	(.L_7479 - .L_7478)
.L_7478:
        /*008c*/ 	.word	0x00000000
        /*0090*/ 	.short	0x0003
        /*0092*/ 	.short	0x0018
        /*0094*/ 	.byte	0x00, 0xf5, 0x21, 0x00


	//----- nvinfo : EIATTR_KPARAM_INFO
	.align		4
.L_7479:
        /*0098*/ 	.byte	0x04, 0x17
        /*009a*/ 	.short	(.L_7481 - .L_7480)
.L_7480:
        /*009c*/ 	.word	0x00000000
        /*00a0*/ 	.short	0x0002
        /*00a2*/ 	.short	0x0010
        /*00a4*/ 	.byte	0x00, 0xf5, 0x21, 0x00


	//----- nvinfo : EIATTR_KPARAM_INFO
	.align		4
.L_7481:
        /*00a8*/ 	.byte	0x04, 0x17
        /*00aa*/ 	.short	(.L_7483 - .L_7482)
.L_7482:
        /*00ac*/ 	.word	0x00000000
        /*00b0*/ 	.short	0x0001
        /*00b2*/ 	.short	0x0008
        /*00b4*/ 	.byte	0x00, 0xf5, 0x21, 0x00


	//----- nvinfo : EIATTR_KPARAM_INFO
	.align		4
.L_7483:
        /*00b8*/ 	.byte	0x04, 0x17
        /*00ba*/ 	.short	(.L_7485 - .L_7484)
.L_7484:
        /*00bc*/ 	.word	0x00000000
        /*00c0*/ 	.short	0x0000
        /*00c2*/ 	.short	0x0000
        /*00c4*/ 	.byte	0x00, 0xf5, 0x21, 0x00


	//----- nvinfo : EIATTR_SPARSE_MMA_MASK
	.align		4
.L_7485:
        /*00c8*/ 	.byte	0x03, 0x50
        /*00ca*/ 	.short	0x0000


	//----- nvinfo : EIATTR_MAXREG_COUNT
	.align		4
        /*00cc*/ 	.byte	0x03, 0x1b
        /*00ce*/ 	.short	0x00ff


	//----- nvinfo : EIATTR_NUM_BARRIERS
	.align		4
        /*00d0*/ 	.byte	0x02, 0x4c
        /*00d2*/ 	.byte	0x01
	.zero		1


	//----- nvinfo : EIATTR_MERCURY_ISA_VERSION
	.align		4
        /*00d4*/ 	.byte	0x03, 0x5f
        /*00d6*/ 	.short	0x0101


	//----- nvinfo : EIATTR_INT_WARP_WIDE_INSTR_OFFSETS
	.align		4
        /*00d8*/ 	.byte	0x04, 0x31
        /*00da*/ 	.short	(.L_7487 - .L_7486)


	//   ....[0]....
.L_7486:
        /*00dc*/ 	.word	0x00003860


	//   ....[1]....
        /*00e0*/ 	.word	0x00003910


	//----- nvinfo : EIATTR_VRC_CTA_INIT_COUNT
	.align		4
.L_7487:
        /*00e4*/ 	.byte	0x02, 0x4a
	.zero		1
	.zero		1


	//----- nvinfo : EIATTR_EXIT_INSTR_OFFSETS
	.align		4
        /*00e8*/ 	.byte	0x04, 0x1c
        /*00ea*/ 	.short	(.L_7489 - .L_7488)


	//   ....[0]....
.L_7488:
        /*00ec*/ 	.word	0x000000e0


	//   ....[1]....
        /*00f0*/ 	.word	0x000039a0


	//   ....[2]....
        /*00f4*/ 	.word	0x00005030


	//   ....[3]....
        /*00f8*/ 	.word	0x00005170


	//   ....[4]....
        /*00fc*/ 	.word	0x00005190


	//   ....[5]....
        /*0100*/ 	.word	0x000052d0


	//----- nvinfo : EIATTR_CRS_STACK_SIZE
	.align		4
.L_7489:
        /*0104*/ 	.byte	0x04, 0x1e
        /*0106*/ 	.short	(.L_7491 - .L_7490)
.L_7490:
        /*0108*/ 	.word	0x00000000


	//----- nvinfo : EIATTR_CBANK_PARAM_SIZE
	.align		4
.L_7491:
        /*010c*/ 	.byte	0x03, 0x19
        /*010e*/ 	.short	0x0058


	//----- nvinfo : EIATTR_PARAM_CBANK
	.align		4
        /*0110*/ 	.byte	0x04, 0x0a
        /*0112*/ 	.short	(.L_7493 - .L_7492)
	.align		4
.L_7492:
        /*0114*/ 	.word	index@(.nv.constant0._ZN2at6native47batch_norm_backward_reduce_channels_last_kernelILi4EdddEEvPKT0_S4_PKT1_S7_PS5_S8_PT2_SA_PVS5_Piii)
        /*0118*/ 	.short	0x0380
        /*011a*/ 	.short	0x0058


	//----- nvinfo : EIATTR_SW_WAR
	.align		4
.L_7493:
        /*011c*/ 	.byte	0x04, 0x36
        /*011e*/ 	.short	(.L_7495 - .L_7494)
.L_7494:
        /*0120*/ 	.word	0x00000008
.L_7495:


//--------------------- .nv.info._ZN2at6native47batch_norm_transform_input_channels_last_kernelIN3c108BFloat16EfS3_Li4EEEvPKT_S6_PKT0_S9_PKT1_SC_PS4_iib --------------------------
	.section	.nv.info._ZN2at6native47batch_norm_transform_input_channels_last_kernelIN3c108BFloat16EfS3_Li4EEEvPKT_S6_PKT0_S9_PKT1_SC_PS4_iib,"",@"SHT_CUDA_INFO"
	.sectionflags	@""
	.align	4


	//----- nvinfo : EIATTR_CUDA_API_VERSION
	.align		4
        /*0000*/ 	.byte	0x04, 0x37
        /*0002*/ 	.short	(.L_7497 - .L_7496)
.L_7496:
        /*0004*/ 	.word	0x00000082


	//----- nvinfo : EIATTR_KPARAM_INFO
	.align		4
.L_7497:
        /*0008*/ 	.byte	0x04, 0x17
        /*000a*/ 	.short	(.L_7499 - .L_7498)
.L_7498:
        /*000c*/ 	.word	0x00000000
        /*0010*/ 	.short	0x0009
        /*0012*/ 	.short	0x0040
        /*0014*/ 	.byte	0x00, 0xf0, 0x05, 0x00


	//----- nvinfo : EIATTR_KPARAM_INFO
	.align		4
.L_7499:
        /*0018*/ 	.byte	0x04, 0x17
        /*001a*/ 	.short	(.L_7501 - .L_7500)
.L_7500:
        /*001c*/ 	.word	0x00000000
        /*0020*/ 	.short	0x0008
        /*0022*/ 	.short	0x003c
        /*0024*/ 	.byte	0x00, 0xf0, 0x11, 0x00


	//----- nvinfo : EIATTR_KPARAM_INFO
	.align		4
.L_7501:
        /*0028*/ 	.byte	0x04, 0x17
        /*002a*/ 	.short	(.L_7503 - .L_7502)
.L_7502:
        /*002c*/ 	.word	0x00000000
        /*0030*/ 	.short	0x0007
        /*0032*/ 	.short	0x0038
        /*0034*/ 	.byte	0x00, 0xf0, 0x11, 0x00


	//----- nvinfo : EIATTR_KPARAM_INFO
	.align		4
.L_7503:
        /*0038*/ 	.byte	0x04, 0x17
        /*003a*/ 	.short	(.L_7505 - .L_7504)
.L_7504:
        /*003c*/ 	.word	0x00000000
        /*0040*/ 	.short	0x0006
        /*0042*/ 	.short	0x0030
        /*0044*/ 	.byte	0x00, 0xf5, 0x21, 0x00


	//----- nvinfo : EIATTR_KPARAM_INFO
	.align		4
.L_7505:
        /*0048*/ 	.byte	0x04, 0x17
        /*004a*/ 	.short	(.L_7507 - .L_7506)
.L_7506:
        /*004c*/ 	.word	0x00000000
        /*0050*/ 	.short	0x0005
        /*0052*/ 	.short	0x0028
        /*0054*/ 	.byte	0x00, 0xf5, 0x21, 0x00


	//----- nvinfo : EIATTR_KPARAM_INFO
	.align		4
.L_7507:
        /*0058*/ 	.byte	0x04, 0x17
        /*005a*/ 	.short	(.L_7509 - .L_7508)
.L_7508:
        /*005c*/ 	.word	0x00000000
        /*0060*/ 	.short	0x0004
        /*0062*/ 	.short	0x0020
        /*0064*/ 	.byte	0x00, 0xf5, 0x21, 0x00


	//----- nvinfo : EIATTR_KPARAM_INFO
	.align		4
.L_7509:
        /*0068*/ 	.byte	0x04, 0x17
        /*006a*/ 	.short	(.L_7511 - .L_7510)
.L_7510:
        /*006c*/ 	.word	0x00000000
        /*0070*/ 	.short	0x0003
        /*0072*/ 	.short	0x0018
        /*0074*/ 	.byte	0x00, 0xf5, 0x21, 0x00


	//----- nvinfo : EIATTR_KPARAM_INFO
	.align		4
.L_7511:
        /*0078*/ 	.byte	0x04, 0x17
        /*007a*/ 	.short	(.L_7513 - .L_7512)
.L_7512:
        /*007c*/ 	.word	0x00000000
        /*0080*/ 	.short	0x0002
        /*0082*/ 	.short	0x0010
        /*0084*/ 	.byte	0x00, 0xf5, 0x21, 0x00


	//----- nvinfo : EIATTR_KPARAM_INFO
	.align		4
.L_7513:
        /*0088*/ 	.byte	0x04, 0x17
        /*008a*/ 	.short	(.L_7515 - .L_7514)
.L_7514:
        /*008c*/ 	.word	0x00000000
        /*0090*/ 	.short	0x0001
        /*0092*/ 	.short	0x0008
        /*0094*/ 	.byte	0x00, 0xf5, 0x21, 0x00


	//----- nvinfo : EIATTR_KPARAM_INFO
	.align		4
.L_7515:
        /*0098*/ 	.byte	0x04, 0x17
        /*009a*/ 	.short	(.L_7517 - .L_7516)
.L_7516:
        /*009c*/ 	.word	0x00000000
        /*00a0*/ 	.short	0x0000
        /*00a2*/ 	.short	0x0000
        /*00a4*/ 	.byte	0x00, 0xf5, 0x21, 0x00


	//----- nvinfo : EIATTR_SPARSE_MMA_MASK
	.align		4
.L_7517:
        /*00a8*/ 	.byte	0x03, 0x50
        /*00aa*/ 	.short	0x0000


	//----- nvinfo : EIATTR_MAXREG_COUNT
	.align		4
        /*00ac*/ 	.byte	0x03, 0x1b
        /*00ae*/ 	.short	0x00ff


	//----- nvinfo : EIATTR_MERCURY_ISA_VERSION
	.align		4
        /*00b0*/ 	.byte	0x03, 0x5f
        /*00b2*/ 	.short	0x0101


	//----- nvinfo : EIATTR_VRC_CTA_INIT_COUNT
	.align		4
        /*00b4*/ 	.byte	0x02, 0x4a
	.zero		1
	.zero		1


	//----- nvinfo : EIATTR_EXIT_INSTR_OFFSETS
	.align		4
        /*00b8*/ 	.byte	0x04, 0x1c
        /*00ba*/ 	.short	(.L_7519 - .L_7518)


	//   ....[0]....
.L_7518:
        /*00bc*/ 	.word	0x000000d0


	//   ....[1]....
        /*00c0*/ 	.word	0x00000af0


	//   ....[2]....
        /*00c4*/ 	.word	0x00001760


	//   ....[3]....
        /*00c8*/ 	.word	0x00001b90


	//   ....[4]....
        /*00cc*/ 	.word	0x00001cb0


	//----- nvinfo : EIATTR_CRS_STACK_SIZE
	.align		4
.L_7519:
        /*00d0*/ 	.byte	0x04, 0x1e
        /*00d2*/ 	.short	(.L_7521 - .L_7520)
.L_7520:
        /*00d4*/ 	.word	0x00000000


	//----- nvinfo : EIATTR_CBANK_PARAM_SIZE
	.align		4
.L_7521:
        /*00d8*/ 	.byte	0x03, 0x19
        /*00da*/ 	.short	0x0041


	//----- nvinfo : EIATTR_PARAM_CBANK
	.align		4
        /*00dc*/ 	.byte	0x04, 0x0a
        /*00de*/ 	.short	(.L_7523 - .L_7522)
	.align		4
.L_7522:
        /*00e0*/ 	.word	index@(.nv.constant0._ZN2at6native47batch_norm_transform_input_channels_last_kernelIN3c108BFloat16EfS3_Li4EEEvPKT_S6_PKT0_S9_PKT1_SC_PS4_iib)
        /*00e4*/ 	.short	0x0380
        /*00e6*/ 	.short	0x0041


	//----- nvinfo : EIATTR_SW_WAR
	.align		4
.L_7523:
        /*00e8*/ 	.byte	0x04, 0x36
        /*00ea*/ 	.short	(.L_7525 - .L_7524)
.L_7524:
        /*00ec*/ 	.word	0x00000008
.L_7525:


//--------------------- .nv.info._ZN2at6native47batch_norm_transform_input_channels_last_kernelIN3c104HalfEfS3_Li4EEEvPKT_S6_PKT0_S9_PKT1_SC_PS4_iib --------------------------
	.section	.nv.info._ZN2at6native47batch_norm_transform_input_channels_last_kernelIN3c104HalfEfS3_Li4EEEvPKT_S6_PKT0_S9_PKT1_SC_PS4_iib,"",@"SHT_CUDA_INFO"
	.sectionflags	@""
	.align	4


	//----- nvinfo : EIATTR_CUDA_API_VERSION
	.align		4
        /*0000*/ 	.byte	0x04, 0x37
        /*0002*/ 	.short	(.L_7527 - .L_7526)
.L_7526:
        /*0004*/ 	.word	0x00000082


	//----- nvinfo : EIATTR_KPARAM_INFO
	.align		4
.L_7527:
        /*0008*/ 	.byte	0x04, 0x17
        /*000a*/ 	.short	(.L_7529 - .L_7528)
.L_7528:
        /*000c*/ 	.word	0x00000000
        /*0010*/ 	.short	0x0009
        /*0012*/ 	.short	0x0040
        /*0014*/ 	.byte	0x00, 0xf0, 0x05, 0x00


	//----- nvinfo : EIATTR_KPARAM_INFO
	.align		4
.L_7529:
        /*0018*/ 	.byte	0x04, 0x17
        /*001a*/ 	.short	(.L_7531 - .L_7530)
.L_7530:
        /*001c*/ 	.word	0x00000000
        /*0020*/ 	.short	0x0008
        /*0022*/ 	.short	0x003c
        /*0024*/ 	.byte	0x00, 0xf0, 0x11, 0x00


	//----- nvinfo : EIATTR_KPARAM_INFO
	.align		4
.L_7531:
        /*0028*/ 	.byte	0x04, 0x17
        /*002a*/ 	.short	(.L_7533 - .L_7532)
.L_7532:
        /*002c*/ 	.word	0x00000000
        /*0030*/ 	.short	0x0007
        /*0032*/ 	.short	0x0038
        /*0034*/ 	.byte	0x00, 0xf0, 0x11, 0x00


	//----- nvinfo : EIATTR_KPARAM_INFO
	.align		4
.L_7533:
        /*0038*/ 	.byte	0x04, 0x17
        /*003a*/ 	.short	(.L_7535 - .L_7534)
.L_7534:
        /*003c*/ 	.word	0x00000000
        /*0040*/ 	.short	0x0006
        /*0042*/ 	.short	0x0030
        /*0044*/ 	.byte	0x00, 0xf5, 0x21, 0x00


	//----- nvinfo : EIATTR_KPARAM_INFO
	.align		4
.L_7535:
        /*0048*/ 	.byte	0x04, 0x17
        /*004a*/ 	.short	(.L_7537 - .L_7536)
.L_7536:
        /*004c*/ 	.word	0x00000000
        /*0050*/ 	.short	0x0005
        /*0052*/ 	.short	0x0028
        /*0054*/ 	.byte	0x00, 0xf5, 0x21, 0x00


	//----- nvinfo : EIATTR_KPARAM_INFO
	.align		4
.L_7537:
        /*0058*/ 	.byte	0x04, 0x17
        /*005a*/ 	.short	(.L_7539 - .L_7538)
.L_7538:
        /*005c*/ 	.word	0x00000000
        /*0060*/ 	.short	0x0004
        /*0062*/ 	.short	0x0020
        /*0064*/ 	.byte	0x00, 0xf5, 0x21, 0x00


	//----- nvinfo : EIATTR_KPARAM_INFO
	.align		4
.L_7539:
        /*0068*/ 	.byte	0x04, 0x17
        /*006a*/ 	.short	(.L_7541 - .L_7540)
.L_7540:
        /*006c*/ 	.word	0x00000000
        /*0070*/ 	.short	0x0003
        /*0072*/ 	.short	0x0018
        /*0074*/ 	.byte	0x00, 0xf5, 0x21, 0x00


	//----- nvinfo : EIATTR_KPARAM_INFO
	.align		4
.L_7541:
        /*0078*/ 	.byte	0x04, 0x17
        /*007a*/ 	.short	(.L_7543 - .L_7542)
.L_7542:
        /*007c*/ 	.word	0x00000000
        /*0080*/ 	.short	0x0002
        /*0082*/ 	.short	0x0010
        /*0084*/ 	.byte	0x00, 0xf5, 0x21, 0x00


	//----- nvinfo : EIATTR_KPARAM_INFO
	.align		4
.L_7543:
        /*0088*/ 	.byte	0x04, 0x17
        /*008a*/ 	.short	(.L_7545 - .L_7544)
.L_7544:
        /*008c*/ 	.word	0x00000000
        /*0090*/ 	.short	0x0001
        /*0092*/ 	.short	0x0008
        /*0094*/ 	.byte	0x00, 0xf5, 0x21, 0x00


	//----- nvinfo : EIATTR_KPARAM_INFO
	.align		4
.L_7545:
        /*0098*/ 	.byte	0x04, 0x17
        /*009a*/ 	.short	(.L_7547 - .L_7546)
.L_7546:
        /*009c*/ 	.word	0x00000000
        /*00a0*/ 	.short	0x0000
        /*00a2*/ 	.short	0x0000
        /*00a4*/ 	.byte	0x00, 0xf5, 0x21, 0x00


	//----- nvinfo : EIATTR_SPARSE_MMA_MASK
	.align		4
.L_7547:
        /*00a8*/ 	.byte	0x03, 0x50
        /*00aa*/ 	.short	0x0000


	//----- nvinfo : EIATTR_MAXREG_COUNT
	.align		4
        /*00ac*/ 	.byte	0x03, 0x1b
        /*00ae*/ 	.short	0x00ff


	//----- nvinfo : EIATTR_MERCURY_ISA_VERSION
	.align		4
        /*00b0*/ 	.byte	0x03, 0x5f
        /*00b2*/ 	.short	0x0101


	//----- nvinfo : EIATTR_VRC_CTA_INIT_COUNT
	.align		4
        /*00b4*/ 	.byte	0x02, 0x4a
	.zero		1
	.zero		1


	//----- nvinfo : EIATTR_EXIT_INSTR_OFFSETS
	.align		4
        /*00b8*/ 	.byte	0x04, 0x1c
        /*00ba*/ 	.short	(.L_7549 - .L_7548)


	//   ....[0]....
.L_7548:
        /*00bc*/ 	.word	0x000000d0


	//   ....[1]....
        /*00c0*/ 	.word	0x00000af0


	//   ....[2]....
        /*00c4*/ 	.word	0x00001760


	//   ....[3]....
        /*00c8*/ 	.word	0x00001b90


	//   ....[4]....
        /*00cc*/ 	.word	0x00001cb0


	//----- nvinfo : EIATTR_CRS_STACK_SIZE
	.align		4
.L_7549:
        /*00d0*/ 	.byte	0x04, 0x1e
        /*00d2*/ 	.short	(.L_7551 - .L_7550)
.L_7550:
        /*00d4*/ 	.word	0x00000000


	//----- nvinfo : EIATTR_CBANK_PARAM_SIZE
	.align		4
.L_7551:
        /*00d8*/ 	.byte	0x03, 0x19
        /*00da*/ 	.short	0x0041


	//----- nvinfo : EIATTR_PARAM_CBANK
	.align		4
        /*00dc*/ 	.byte	0x04, 0x0a
        /*00de*/ 	.short	(.L_7553 - .L_7552)
	.align		4
.L_7552:
        /*00e0*/ 	.word	index@(.nv.constant0._ZN2at6native47batch_norm_transform_input_channels_last_kernelIN3c104HalfEfS3_Li4EEEvPKT_S6_PKT0_S9_PKT1_SC_PS4_iib)
        /*00e4*/ 	.short	0x0380
        /*00e6*/ 	.short	0x0041


	//----- nvinfo : EIATTR_SW_WAR
	.align		4
.L_7553:
        /*00e8*/ 	.byte	0x04, 0x36
        /*00ea*/ 	.short	(.L_7555 - .L_7554)
.L_7554:
        /*00ec*/ 	.word	0x00000008
.L_7555:


//--------------------- .nv.info._ZN2at6native47batch_norm_transform_input_channels_last_kernelIN3c108BFloat16EffLi4EEEvPKT_S6_PKT0_S9_PKT1_SC_PS4_iib --------------------------
	.section	.nv.info._ZN2at6native47batch_norm_transform_input_channels_last_kernelIN3c108BFloat16EffLi4EEEvPKT_S6_PKT0_S9_PKT1_SC_PS4_iib,"",@"SHT_CUDA_INFO"
	.sectionflags	@""
	.align	4


	//----- nvinfo : EIATTR_CUDA_API_VERSION
	.align		4
        /*0000*/ 	.byte	0x04, 0x37
        /*0002*/ 	.short	(.L_7557 - .L_7556)
.L_7556:
        /*0004*/ 	.word	0x00000082


	//----- nvinfo : EIATTR_KPARAM_INFO
	.align		4
.L_7557:
        /*0008*/ 	.byte	0x04, 0x17
        /*000a*/ 	.short	(.L_7559 - .L_7558)
.L_7558:
        /*000c*/ 	.word	0x00000000
        /*0010*/ 	.short	0x0009
        /*0012*/ 	.short	0x0040
        /*0014*/ 	.byte	0x00, 0xf0, 0x05, 0x00


	//----- nvinfo : EIATTR_KPARAM_INFO
	.align		4
.L_7559:
        /*0018*/ 	.byte	0x04, 0x17
        /*001a*/ 	.short	(.L_7561 - .L_7560)
.L_7560:
        /*001c*/ 	.word	0x00000000
        /*0020*/ 	.short	0x0008
        /*0022*/ 	.short	0x003c
        /*0024*/ 	.byte	0x00, 0xf0, 0x11, 0x00


	//----- nvinfo : EIATTR_KPARAM_INFO
	.align		4
.L_7561:
        /*0028*/ 	.byte	0x04, 0x17
        /*002a*/ 	.short	(.L_7563 - .L_7562)
.L_7562:
        /*002c*/ 	.word	0x00000000
        /*0030*/ 	.short	0x0007
        /*0032*/ 	.short	0x0038
        /*0034*/ 	.byte	0x00, 0xf0, 0x11, 0x00


	//----- nvinfo : EIATTR_KPARAM_INFO
	.align		4
.L_7563:
        /*0038*/ 	.byte	0x04, 0x17
        /*003a*/ 	.short	(.L_7565 - .L_7564)
.L_7564:
        /*003c*/ 	.word	0x00000000
        /*0040*/ 	.short	0x0006
        /*0042*/ 	.short	0x0030
        /*0044*/ 	.byte	0x00, 0xf5, 0x21, 0x00


	//----- nvinfo : EIATTR_KPARAM_INFO
	.align		4
.L_7565:
        /*0048*/ 	.byte	0x04, 0x17
        /*004a*/ 	.short	(.L_7567 - .L_7566)
.L_7566:
        /*004c*/ 	.word	0x00000000
        /*0050*/ 	.short	0x0005
        /*0052*/ 	.short	0x0028
        /*0054*/ 	.byte	0x00, 0xf5, 0x21, 0x00


	//----- nvinfo : EIATTR_KPARAM_INFO
	.align		4
.L_7567:
        /*0058*/ 	.byte	0x04, 0x17
        /*005a*/ 	.short	(.L_7569 - .L_7568)
.L_7568:
        /*005c*/ 	.word	0x00000000
        /*0060*/ 	.short	0x0004
        /*0062*/ 	.short	0x0020
        /*0064*/ 	.byte	0x00, 0xf5, 0x21, 0x00


	//----- nvinfo : EIATTR_KPARAM_INFO
	.align		4
.L_7569:
        /*0068*/ 	.byte	0x04, 0x17
        /*006a*/ 	.short	(.L_7571 - .L_7570)
.L_7570:
        /*006c*/ 	.word	0x00000000
        /*0070*/ 	.short	0x0003
        /*0072*/ 	.short	0x0018
        /*0074*/ 	.byte	0x00, 0xf5, 0x21, 0x00


	//----- nvinfo : EIATTR_KPARAM_INFO
	.align		4
.L_7571:
        /*0078*/ 	.byte	0x04, 0x17
        /*007a*/ 	.short	(.L_7573 - .L_7572)
.L_7572:
        /*007c*/ 	.word	0x00000000
        /*0080*/ 	.short	0x0002
        /*0082*/ 	.short	0x0010
        /*0084*/ 	.byte	0x00, 0xf5, 0x21, 0x00


	//----- nvinfo : EIATTR_KPARAM_INFO
	.align		4
.L_7573:
        /*0088*/ 	.byte	0x04, 0x17
        /*008a*/ 	.short	(.L_7575 - .L_7574)
.L_7574:
        /*008c*/ 	.word	0x00000000
        /*0090*/ 	.short	0x0001
        /*0092*/ 	.short	0x0008
        /*0094*/ 	.byte	0x00, 0xf5, 0x21, 0x00


	//----- nvinfo : EIATTR_KPARAM_INFO
	.align		4
.L_7575:
        /*0098*/ 	.byte	0x04, 0x17
        /*009a*/ 	.short	(.L_7577 - .L_7576)
.L_7576:
        /*009c*/ 	.word	0x00000000
        /*00a0*/ 	.short	0x0000
        /*00a2*/ 	.short	0x0000
        /*00a4*/ 	.byte	0x00, 0xf5, 0x21, 0x00


	//----- nvinfo : EIATTR_SPARSE_MMA_MASK
	.align		4
.L_7577:
        /*00a8*/ 	.byte	0x03, 0x50
        /*00aa*/ 	.short	0x0000


	//----- nvinfo : EIATTR_MAXREG_COUNT
	.align		4
        /*00ac*/ 	.byte	0x03, 0x1b
        /*00ae*/ 	.short	0x00ff


	//----- nvinfo : EIATTR_MERCURY_ISA_VERSION
	.align		4
        /*00b0*/ 	.byte	0x03, 0x5f
        /*00b2*/ 	.short	0x0101


	//----- nvinfo : EIATTR_VRC_CTA_INIT_COUNT
	.align		4
        /*00b4*/ 	.byte	0x02, 0x4a
	.zero		1
	.zero		1


	//----- nvinfo : EIATTR_EXIT_INSTR_OFFSETS
	.align		4
        /*00b8*/ 	.byte	0x04, 0x1c
        /*00ba*/ 	.short	(.L_7579 - .L_7578)


	//   ....[0]....
.L_7578:
        /*00bc*/ 	.word	0x000000d0


	//   ....[1]....
        /*00c0*/ 	.word	0x00000ad0


	//   ....[2]....
        /*00c4*/ 	.word	0x00001740


	//   ....[3]....
        /*00c8*/ 	.word	0x00001b70


	//   ....[4]....
        /*00cc*/ 	.word	0x00001c90


	//----- nvinfo : EIATTR_CRS_STACK_SIZE
	.align		4
.L_7579:
        /*00d0*/ 	.byte	0x04, 0x1e
        /*00d2*/ 	.short	(.L_7581 - .L_7580)
.L_7580:
        /*00d4*/ 	.word	0x00000000


	//----- nvinfo : EIATTR_CBANK_PARAM_SIZE
	.align		4
.L_7581:
        /*00d8*/ 	.byte	0x03, 0x19
        /*00da*/ 	.short	0x0041


	//----- nvinfo : EIATTR_PARAM_CBANK
	.align		4
        /*00dc*/ 	.byte	0x04, 0x0a
        /*00de*/ 	.short	(.L_7583 - .L_7582)
	.align		4
.L_7582:
        /*00e0*/ 	.word	index@(.nv.constant0._ZN2at6native47batch_norm_transform_input_channels_last_kernelIN3c108BFloat16EffLi4EEEvPKT_S6_PKT0_S9_PKT1_SC_PS4_iib)
        /*00e4*/ 	.short	0x0380
        /*00e6*/ 	.short	0x0041


	//----- nvinfo : EIATTR_SW_WAR
	.align		4
.L_7583:
        /*00e8*/ 	.byte	0x04, 0x36
        /*00ea*/ 	.short	(.L_7585 - .L_7584)
.L_7584:
        /*00ec*/ 	.word	0x00000008
.L_7585:


//--------------------- .nv.info._ZN2at6native47batch_norm_transform_input_channels_last_kernelIN3c104HalfEffLi4EEEvPKT_S6_PKT0_S9_PKT1_SC_PS4_iib --------------------------
	.section	.nv.info._ZN2at6native47batch_norm_transform_input_channels_last_kernelIN3c104HalfEffLi4EEEvPKT_S6_PKT0_S9_PKT1_SC_PS4_iib,"",@"SHT_CUDA_INFO"
	.sectionflags	@""
	.align	4


	//----- nvinfo : EIATTR_CUDA_API_VERSION
	.align		4
        /*0000*/ 	.byte	0x04, 0x37
        /*0002*/ 	.short	(.L_7587 - .L_7586)
.L_7586:
        /*0004*/ 	.word	0x00000082


	//----- nvinfo : EIATTR_KPARAM_INFO
	.align		4
.L_7587:
        /*0008*/ 	.byte	0x04, 0x17
        /*000a*/ 	.short	(.L_7589 - .L_7588)
.L_7588:
        /*000c*/ 	.word	0x00000000
        /*0010*/ 	.short	0x0009
        /*0012*/ 	.short	0x0040
        /*0014*/ 	.byte	0x00, 0xf0, 0x05, 0x00


	//----- nvinfo : EIATTR_KPARAM_INFO
	.align		4
.L_7589:
        /*0018*/ 	.byte	0x04, 0x17
        /*001a*/ 	.short	(.L_7591 - .L_7590)
.L_7590:
        /*001c*/ 	.word	0x00000000
        /*0020*/ 	.short	0x0008
        /*0022*/ 	.short	0x003c
        /*0024*/ 	.byte	0x00, 0xf0, 0x11, 0x00


	//----- nvinfo : EIATTR_KPARAM_INFO
	.align		4
.L_7591:
        /*0028*/ 	.byte	0x04, 0x17
        /*002a*/ 	.short	(.L_7593 - .L_7592)
.L_7592:
        /*002c*/ 	.word	0x00000000
        /*0030*/ 	.short	0x0007
        /*0032*/ 	.short	0x0038
        /*0034*/ 	.byte	0x00, 0xf0, 0x11, 0x00


	//----- nvinfo : EIATTR_KPARAM_INFO
	.align		4
.L_7593:
        /*0038*/ 	.byte	0x04, 0x17
        /*003a*/ 	.short	(.L_7595 - .L_7594)
.L_7594:
        /*003c*/ 	.word	0x00000000
        /*0040*/ 	.short	0x0006
        /*0042*/ 	.short	0x0030
        /*0044*/ 	.byte	0x00, 0xf5, 0x21, 0x00


	//----- nvinfo : EIATTR_KPARAM_INFO
	.align		4
.L_7595:
        /*0048*/ 	.byte	0x04, 0x17
        /*004a*/ 	.short	(.L_7597 - .L_7596)
.L_7596:
        /*004c*/ 	.word	0x00000000
        /*0050*/ 	.short	0x0005
        /*0052*/ 	.short	0x0028
        /*0054*/ 	.byte	0x00, 0xf5, 0x21, 0x00


	//----- nvinfo : EIATTR_KPARAM_INFO
	.align		4
.L_7597:
        /*0058*/ 	.byte	0x04, 0x17
        /*005a*/ 	.short	(.L_7599 - .L_7598)
.L_7598:
        /*005c*/ 	.word	0x00000000
        /*0060*/ 	.short	0x0004
        /*0062*/ 	.short	0x0020
        /*0064*/ 	.byte	0x00, 0xf5, 0x21, 0x00


	//----- nvinfo : EIATTR_KPARAM_INFO
	.align		4
.L_7599:
        /*0068*/ 	.byte	0x04, 0x17
        /*006a*/ 	.short	(.L_7601 - .L_7600)
.L_7600:
        /*006c*/ 	.word	0x00000000
        /*0070*/ 	.short	0x0003
        /*0072*/ 	.short	0x0018
        /*0074*/ 	.byte	0x00, 0xf5, 0x21, 0x00


	//----- nvinfo : EIATTR_KPARAM_INFO
	.align		4
.L_7601:
        /*0078*/ 	.byte	0x04, 0x17
        /*007a*/ 	.short	(.L_7603 - .L_7602)
.L_7602:
        /*007c*/ 	.word	0x00000000
        /*0080*/ 	.short	0x0002
        /*0082*/ 	.short	0x0010
        /*0084*/ 	.byte	0x00, 0xf5, 0x21, 0x00


	//----- nvinfo : EIATTR_KPARAM_INFO
	.align		4
.L_7603:
        /*0088*/ 	.byte	0x04, 0x17
        /*008a*/ 	.short	(.L_7605 - .L_7604)
.L_7604:
        /*008c*/ 	.word	0x00000000
        /*0090*/ 	.short	0x0001
        /*0092*/ 	.short	0x0008
        /*0094*/ 	.byte	0x00, 0xf5, 0x21, 0x00


	//----- nvinfo : EIATTR_KPARAM_INFO
	.align		4
.L_7605:
        /*0098*/ 	.byte	0x04, 0x17
        /*009a*/ 	.short	(.L_7607 - .L_7606)
.L_7606:
        /*009c*/ 	.word	0x00000000
        /*00a0*/ 	.short	0x0000
        /*00a2*/ 	.short	0x0000
        /*00a4*/ 	.byte	0x00, 0xf5, 0x21, 0x00


	//----- nvinfo : EIATTR_SPARSE_MMA_MASK
	.align		4
.L_7607:
        /*00a8*/ 	.byte	0x03, 0x50
        /*00aa*/ 	.short	0x0000


	//----- nvinfo : EIATTR_MAXREG_COUNT
	.align		4
        /*00ac*/ 	.byte	0x03, 0x1b
        /*00ae*/ 	.short	0x00ff


	//----- nvinfo : EIATTR_MERCURY_ISA_VERSION
	.align		4
        /*00b0*/ 	.byte	0x03, 0x5f
        /*00b2*/ 	.short	0x0101


	//----- nvinfo : EIATTR_VRC_CTA_INIT_COUNT
	.align		4
        /*00b4*/ 	.byte	0x02, 0x4a
	.zero		1
	.zero		1


	//----- nvinfo : EIATTR_EXIT_INSTR_OFFSETS
	.align		4
        /*00b8*/ 	.byte	0x04, 0x1c
        /*00ba*/ 	.short	(.L_7609 - .L_7608)


	//   ....[0]....
.L_7608:
        /*00bc*/ 	.word	0x000000d0


	//   ....[1]....
        /*00c0*/ 	.word	0x00000ad0


	//   ....[2]....
        /*00c4*/ 	.word	0x00001740


	//   ....[3]....
        /*00c8*/ 	.word	0x00001b70


	//   ....[4]....
        /*00cc*/ 	.word	0x00001c90


	//----- nvinfo : EIATTR_CRS_STACK_SIZE
	.align		4
.L_7609:
        /*00d0*/ 	.byte	0x04, 0x1e
        /*00d2*/ 	.short	(.L_7611 - .L_7610)
.L_7610:
        /*00d4*/ 	.word	0x00000000


	//----- nvinfo : EIATTR_CBANK_PARAM_SIZE
	.align		4
.L_7611:
        /*00d8*/ 	.byte	0x03, 0x19
        /*00da*/ 	.short	0x0041


	//----- nvinfo : EIATTR_PARAM_CBANK
	.align		4
        /*00dc*/ 	.byte	0x04, 0x0a
        /*00de*/ 	.short	(.L_7613 - .L_7612)
	.align		4
.L_7612:
        /*00e0*/ 	.word	index@(.nv.constant0._ZN2at6native47batch_norm_transform_input_channels_last_kernelIN3c104HalfEffLi4EEEvPKT_S6_PKT0_S9_PKT1_SC_PS4_iib)
        /*00e4*/ 	.short	0x0380
        /*00e6*/ 	.short	0x0041


	//----- nvinfo : EIATTR_SW_WAR
	.align		4
.L_7613:
        /*00e8*/ 	.byte	0x04, 0x36
        /*00ea*/ 	.short	(.L_7615 - .L_7614)
.L_7614:
        /*00ec*/ 	.word	0x00000008
.L_7615:


//--------------------- .nv.info._ZN2at6native47batch_norm_transform_input_channels_last_kernelIfffLi4EEEvPKT_S4_PKT0_S7_PKT1_SA_PS2_iib --------------------------
	.section	.nv.info._ZN2at6native47batch_norm_transform_input_channels_last_kernelIfffLi4EEEvPKT_S4_PKT0_S7_PKT1_SA_PS2_iib,"",@"SHT_CUDA_INFO"
	.sectionflags	@""
	.align	4


	//----- nvinfo : EIATTR_CUDA_API_VERSION
	.align		4
        /*0000*/ 	.byte	0x04, 0x37
        /*0002*/ 	.short	(.L_7617 - .L_7616)
.L_7616:
        /*0004*/ 	.word	0x00000082


	//----- nvinfo : EIATTR_KPARAM_INFO
	.align		4
.L_7617:
        /*0008*/ 	.byte	0x04, 0x17
        /*000a*/ 	.short	(.L_7619 - .L_7618)
.L_7618:
        /*000c*/ 	.word	0x00000000
        /*0010*/ 	.short	0x0009
        /*0012*/ 	.short	0x0040
        /*0014*/ 	.byte	0x00, 0xf0, 0x05, 0x00


	//----- nvinfo : EIATTR_KPARAM_INFO
	.align		4
.L_7619:
        /*0018*/ 	.byte	0x04, 0x17
        /*001a*/ 	.short	(.L_7621 - .L_7620)
.L_7620:
        /*001c*/ 	.word	0x00000000
        /*0020*/ 	.short	0x0008
        /*0022*/ 	.short	0x003c
        /*0024*/ 	.byte	0x00, 0xf0, 0x11, 0x00


	//----- nvinfo : EIATTR_KPARAM_INFO
	.align		4
.L_7621:
        /*0028*/ 	.byte	0x04, 0x17
        /*002a*/ 	.short	(.L_7623 - .L_7622)
.L_7622:
        /*002c*/ 	.word	0x00000000
        /*0030*/ 	.short	0x0007
        /*0032*/ 	.short	0x0038
        /*0034*/ 	.byte	0x00, 0xf0, 0x11, 0x00


	//----- nvinfo : EIATTR_KPARAM_INFO
	.align		4
.L_7623:
        /*0038*/ 	.byte	0x04, 0x17
        /*003a*/ 	.short	(.L_7625 - .L_7624)
.L_7624:
        /*003c*/ 	.word	0x00000000
        /*0040*/ 	.short	0x0006
        /*0042*/ 	.short	0x0030
        /*0044*/ 	.byte	0x00, 0xf5, 0x21, 0x00


	//----- nvinfo : EIATTR_KPARAM_INFO
	.align		4
.L_7625:
        /*0048*/ 	.byte	0x04, 0x17
        /*004a*/ 	.short	(.L_7627 - .L_7626)
.L_7626:
        /*004c*/ 	.word	0x00000000
        /*0050*/ 	.short	0x0005
        /*0052*/ 	.short	0x0028
        /*0054*/ 	.byte	0x00, 0xf5, 0x21, 0x00


	//----- nvinfo : EIATTR_KPARAM_INFO
	.align		4
.L_7627:
        /*0058*/ 	.byte	0x04, 0x17
        /*005a*/ 	.short	(.L_7629 - .L_7628)
.L_7628:
        /*005c*/ 	.word	0x00000000
        /*0060*/ 	.short	0x0004
        /*0062*/ 	.short	0x0020
        /*0064*/ 	.byte	0x00, 0xf5, 0x21, 0x00


	//----- nvinfo : EIATTR_KPARAM_INFO
	.align		4
.L_7629:
        /*0068*/ 	.byte	0x04, 0x17
        /*006a*/ 	.short	(.L_7631 - .L_7630)
.L_7630:
        /*006c*/ 	.word	0x00000000
        /*0070*/ 	.short	0x0003
        /*0072*/ 	.short	0x0018
        /*0074*/ 	.byte	0x00, 0xf5, 0x21, 0x00


	//----- nvinfo : EIATTR_KPARAM_INFO
	.align		4
.L_7631:
        /*0078*/ 	.byte	0x04, 0x17
        /*007a*/ 	.short	(.L_7633 - .L_7632)
.L_7632:
        /*007c*/ 	.word	0x00000000
        /*0080*/ 	.short	0x0002
        /*0082*/ 	.short	0x0010
        /*0084*/ 	.byte	0x00, 0xf5, 0x21, 0x00


	//----- nvinfo : EIATTR_KPARAM_INFO
	.align		4
.L_7633:
        /*0088*/ 	.byte	0x04, 0x17
        /*008a*/ 	.short	(.L_7635 - .L_7634)
.L_7634:
        /*008c*/ 	.word	0x00000000
        /*0090*/ 	.short	0x0001
        /*0092*/ 	.short	0x0008
        /*0094*/ 	.byte	0x00, 0xf5, 0x21, 0x00


	//----- nvinfo : EIATTR_KPARAM_INFO
	.align		4
.L_7635:
        /*0098*/ 	.byte	0x04, 0x17
        /*009a*/ 	.short	(.L_7637 - .L_7636)
.L_7636:
        /*009c*/ 	.word	0x00000000
        /*00a0*/ 	.short	0x0000
        /*00a2*/ 	.short	0x0000
        /*00a4*/ 	.byte	0x00, 0xf5, 0x21, 0x00


	//----- nvinfo : EIATTR_SPARSE_MMA_MASK
	.align		4
.L_7637:
        /*00a8*/ 	.byte	0x03, 0x50
        /*00aa*/ 	.short	0x0000


	//----- nvinfo : EIATTR_MAXREG_COUNT
	.align		4
        /*00ac*/ 	.byte	0x03, 0x1b
        /*00ae*/ 	.short	0x00ff


	//----- nvinfo : EIATTR_MERCURY_ISA_VERSION
	.align		4
        /*00b0*/ 	.byte	0x03, 0x5f
        /*00b2*/ 	.short	0x0101


	//----- nvinfo : EIATTR_VRC_CTA_INIT_COUNT
	.align		4
        /*00b4*/ 	.byte	0x02, 0x4a
	.zero		1
	.zero		1


	//----- nvinfo : EIATTR_EXIT_INSTR_OFFSETS
	.align		4
        /*00b8*/ 	.byte	0x04, 0x1c
        /*00ba*/ 	.short	(.L_7639 - .L_7638)


	//   ....[0]....
.L_7638:
        /*00bc*/ 	.word	0x000000d0


	//   ....[1]....
        /*00c0*/ 	.word	0x000017f0


	//   ....[2]....
        /*00c4*/ 	.word	0x00001b40


	//   ....[3]....
        /*00c8*/ 	.word	0x00001c40


	//   ....[4]....
        /*00cc*/ 	.word	0x00002900


	//   ....[5]....
        /*00d0*/ 	.word	0x00002d00


	//   ....[6]....
        /*00d4*/ 	.word	0x00002e40


	//----- nvinfo : EIATTR_CBANK_PARAM_SIZE
	.align		4
.L_7639:
        /*00d8*/ 	.byte	0x03, 0x19
        /*00da*/ 	.short	0x0041


	//----- nvinfo : EIATTR_PARAM_CBANK
	.align		4
        /*00dc*/ 	.byte	0x04, 0x0a
        /*00de*/ 	.short	(.L_7641 - .L_7640)
	.align		4
.L_7640:
        /*00e0*/ 	.word	index@(.nv.constant0._ZN2at6native47batch_norm_transform_input_channels_last_kernelIfffLi4EEEvPKT_S4_PKT0_S7_PKT1_SA_PS2_iib)
        /*00e4*/ 	.short	0x0380
        /*00e6*/ 	.short	0x0041


	//----- nvinfo : EIATTR_SW_WAR
	.align		4
.L_7641:
        /*00e8*/ 	.byte	0x04, 0x36
        /*00ea*/ 	.short	(.L_7643 - .L_7642)
.L_7642:
        /*00ec*/ 	.word	0x00000008
.L_7643:


//--------------------- .nv.info._ZN2at6native47batch_norm_transform_input_channels_last_kernelIdddLi4EEEvPKT_S4_PKT0_S7_PKT1_SA_PS2_iib --------------------------
	.section	.nv.info._ZN2at6native47batch_norm_transform_input_channels_last_kernelIdddLi4EEEvPKT_S4_PKT0_S7_PKT1_SA_PS2_iib,"",@"SHT_CUDA_INFO"
	.sectionflags	@""
	.align	4


	//----- nvinfo : EIATTR_CUDA_API_VERSION
	.align		4
        /*0000*/ 	.byte	0x04, 0x37
        /*0002*/ 	.short	(.L_7645 - .L_7644)
.L_7644:
        /*0004*/ 	.word	0x00000082


	//----- nvinfo : EIATTR_KPARAM_INFO
	.align		4
.L_7645:
        /*0008*/ 	.byte	0x04, 0x17
        /*000a*/ 	.short	(.L_7647 - .L_7646)
.L_7646:
        /*000c*/ 	.word	0x00000000
        /*0010*/ 	.short	0x0009
        /*0012*/ 	.short	0x0040
        /*0014*/ 	.byte	0x00, 0xf0, 0x05, 0x00


	//----- nvinfo : EIATTR_KPARAM_INFO
	.align		4
.L_7647:
        /*0018*/ 	.byte	0x04, 0x17
        /*001a*/ 	.short	(.L_7649 - .L_7648)
.L_7648:
        /*001c*/ 	.word	0x00000000
        /*0020*/ 	.short	0x0008
        /*0022*/ 	.short	0x003c
        /*0024*/ 	.byte	0x00, 0xf0, 0x11, 0x00


	//----- nvinfo : EIATTR_KPARAM_INFO
	.align		4
.L_7649:
        /*0028*/ 	.byte	0x04, 0x17
        /*002a*/ 	.short	(.L_7651 - .L_7650)
.L_7650:
        /*002c*/ 	.word	0x00000000
        /*0030*/ 	.short	0x0007
        /*0032*/ 	.short	0x0038
        /*0034*/ 	.byte	0x00, 0xf0, 0x11, 0x00


	//----- nvinfo : EIATTR_KPARAM_INFO
	.align		4
.L_7651:
        /*0038*/ 	.byte	0x04, 0x17
        /*003a*/ 	.short	(.L_7653 - .L_7652)
.L_7652:
        /*003c*/ 	.word	0x00000000
        /*0040*/ 	.short	0x0006
        /*0042*/ 	.short	0x0030
        /*0044*/ 	.byte	0x00, 0xf5, 0x21, 0x00


	//----- nvinfo : EIATTR_KPARAM_INFO
	.align		4
.L_7653:
        /*0048*/ 	.byte	0x04, 0x17
        /*004a*/ 	.short	(.L_7655 - .L_7654)
.L_7654:
        /*004c*/ 	.word	0x00000000
        /*0050*/ 	.short	0x0005
        /*0052*/ 	.short	0x0028
        /*0054*/ 	.byte	0x00, 0xf5, 0x21, 0x00


	//----- nvinfo : EIATTR_KPARAM_INFO
	.align		4
.L_7655:
        /*0058*/ 	.byte	0x04, 0x17
        /*005a*/ 	.short	(.L_7657 - .L_7656)
.L_7656:
        /*005c*/ 	.word	0x00000000
        /*0060*/ 	.short	0x0004
        /*0062*/ 	.short	0x0020
        /*0064*/ 	.byte	0x00, 0xf5, 0x21, 0x00


	//----- nvinfo : EIATTR_KPARAM_INFO
	.align		4
.L_7657:
        /*0068*/ 	.byte	0x04, 0x17
        /*006a*/ 	.short	(.L_7659 - .L_7658)
.L_7658:
        /*006c*/ 	.word	0x00000000
        /*0070*/ 	.short	0x0003
        /*0072*/ 	.short	0x0018
        /*0074*/ 	.byte	0x00, 0xf5, 0x21, 0x00


	//----- nvinfo : EIATTR_KPARAM_INFO
	.align		4
.L_7659:
        /*0078*/ 	.byte	0x04, 0x17
        /*007a*/ 	.short	(.L_7661 - .L_7660)
.L_7660:
        /*007c*/ 	.word	0x00000000
        /*0080*/ 	.short	0x0002
        /*0082*/ 	.short	0x0010
        /*0084*/ 	.byte	0x00, 0xf5, 0x21, 0x00


	//----- nvinfo : EIATTR_KPARAM_INFO
	.align		4
.L_7661:
        /*0088*/ 	.byte	0x04, 0x17
        /*008a*/ 	.short	(.L_7663 - .L_7662)
.L_7662:
        /*008c*/ 	.word	0x00000000
        /*0090*/ 	.short	0x0001
        /*0092*/ 	.short	0x0008
        /*0094*/ 	.byte	0x00, 0xf5, 0x21, 0x00


	//----- nvinfo : EIATTR_KPARAM_INFO
	.align		4
.L_7663:
        /*0098*/ 	.byte	0x04, 0x17
        /*009a*/ 	.short	(.L_7665 - .L_7664)
.L_7664:
        /*009c*/ 	.word	0x00000000
        /*00a0*/ 	.short	0x0000
        /*00a2*/ 	.short	0x0000
        /*00a4*/ 	.byte	0x00, 0xf5, 0x21, 0x00


	//----- nvinfo : EIATTR_SPARSE_MMA_MASK
	.align		4
.L_7665:
        /*00a8*/ 	.byte	0x03, 0x50
        /*00aa*/ 	.short	0x0000


	//----- nvinfo : EIATTR_MAXREG_COUNT
	.align		4
        /*00ac*/ 	.byte	0x03, 0x1b
        /*00ae*/ 	.short	0x00ff


	//----- nvinfo : EIATTR_MERCURY_ISA_VERSION
	.align		4
        /*00b0*/ 	.byte	0x03, 0x5f
        /*00b2*/ 	.short	0x0101


	//----- nvinfo : EIATTR_VRC_CTA_INIT_COUNT
	.align		4
        /*00b4*/ 	.byte	0x02, 0x4a
	.zero		1
	.zero		1


	//----- nvinfo : EIATTR_EXIT_INSTR_OFFSETS
	.align		4
        /*00b8*/ 	.byte	0x04, 0x1c
        /*00ba*/ 	.short	(.L_7667 - .L_7666)


	//   ....[0]....
.L_7666:
        /*00bc*/ 	.word	0x000000d0


	//   ....[1]....
        /*00c0*/ 	.word	0x00002880


	//   ....[2]....
        /*00c4*/ 	.word	0x00002ed0


	//   ....[3]....
        /*00c8*/ 	.word	0x000030b0


	//   ....[4]....
        /*00cc*/ 	.word	0x000047e0


	//   ....[5]....
        /*00d0*/ 	.word	0x00005010


	//   ....[6]....
        /*00d4*/ 	.word	0x00005270


	//----- nvinfo : EIATTR_CRS_STACK_SIZE
	.align		4
.L_7667:
        /*00d8*/ 	.byte	0x04, 0x1e
        /*00da*/ 	.short	(.L_7669 - .L_7668)
.L_7668:
        /*00dc*/ 	.word	0x00000000


	//----- nvinfo : EIATTR_CBANK_PARAM_SIZE
	.align		4
.L_7669:
        /*00e0*/ 	.byte	0x03, 0x19
        /*00e2*/ 	.short	0x0041


	//----- nvinfo : EIATTR_PARAM_CBANK
	.align		4
        /*00e4*/ 	.byte	0x04, 0x0a
        /*00e6*/ 	.short	(.L_7671 - .L_7670)
	.align		4
.L_7670:
        /*00e8*/ 	.word	index@(.nv.constant0._ZN2at6native47batch_norm_transform_input_channels_last_kernelIdddLi4EEEvPKT_S4_PKT0_S7_PKT1_SA_PS2_iib)
        /*00ec*/ 	.short	0x0380
        /*00ee*/ 	.short	0x0041


	//----- nvinfo : EIATTR_SW_WAR
	.align		4
.L_7671:
        /*00f0*/ 	.byte	0x04, 0x36
        /*00f2*/ 	.short	(.L_7673 - .L_7672)
.L_7672:
        /*00f4*/ 	.word	0x00000008
.L_7673:


//--------------------- .nv.callgraph             --------------------------
	.section	.nv.callgraph,"",@"SHT_CUDA_CALLGRAPH"
	.align	4
	.sectionentsize	8
	.align		4
        /*0000*/ 	.word	0x00000000
	.align		4
        /*0004*/ 	.word	0xffffffff
	.align		4
        /*0008*/ 	.word	index@(_ZN2at6native18elementwise_kernelILi128ELi4EZNS0_15gpu_kernel_implIZZZNS0_49_GLOBAL__N__b919a28f_16_Normalization_cu_5c38458722batch_norm_calc_invstdERKNS_6TensorES6_dENKUlvE_clEvENKUlvE2_clEvEUlN3c108BFloat16EE_EEvRNS_18TensorIteratorBaseERKT_EUliE_EEviT1_)
	.align		4
        /*000c*/ 	.word	index@(__assertfail)
	.align		4
        /*0010*/ 	.word	index@(_ZN2at6native27unrolled_elementwise_kernelIZZZNS0_49_GLOBAL__N__b919a28f_16_Normalization_cu_5c38458722batch_norm_calc_invstdERKNS_6TensorES5_dENKUlvE_clEvENKUlvE2_clEvEUlN3c108BFloat16EE_St5arrayIPcLm2EELi4E23TrivialOffsetCalculatorILi1EjESF_NS0_6memory12LoadWithCastILi1EEENSG_13StoreWithCastILi1EEEEEviT_T0_T2_T3_T4_T5_)
	.align		4
        /*0014*/ 	.word	index@(__assertfail)
	.align		4
        /*0018*/ 	.word	index@(_ZN2at6native18elementwise_kernelILi128ELi4EZNS0_15gpu_kernel_implIZZZNS0_49_GLOBAL__N__b919a28f_16_Normalization_cu_5c38458722batch_norm_calc_invstdERKNS_6TensorES6_dENKUlvE_clEvENKUlvE1_clEvEUlN3c104HalfEE_EEvRNS_18TensorIteratorBaseERKT_EUliE_EEviT1_)
	.align		4
        /*001c*/ 	.word	index@(__assertfail)
	.align		4
        /*0020*/ 	.word	index@(_ZN2at6native27unrolled_elementwise_kernelIZZZNS0_49_GLOBAL__N__b919a28f_16_Normalization_cu_5c38458722batch_norm_calc_invstdERKNS_6TensorES5_dENKUlvE_clEvENKUlvE1_clEvEUlN3c104HalfEE_St5arrayIPcLm2EELi4E23TrivialOffsetCalculatorILi1EjESF_NS0_6memory12LoadWithCastILi1EEENSG_13StoreWithCastILi1EEEEEviT_T0_T2_T3_T4_T5_)
	.align		4
        /*0024*/ 	.word	index@(__assertfail)
	.align		4
        /*0028*/ 	.word	index@(_ZN2at6native18elementwise_kernelILi128ELi4EZNS0_15gpu_kernel_implIZZZNS0_49_GLOBAL__N__b919a28f_16_Normalization_cu_5c38458722batch_norm_calc_invstdERKNS_6TensorES6_dENKUlvE_clEvENKUlvE0_clEvEUlfE_EEvRNS_18TensorIteratorBaseERKT_EUliE_EEviT1_)
	.align		4
        /*002c*/ 	.word	index@(__assertfail)
	.align		4
        /*0030*/ 	.word	index@(_ZN2at6native27unrolled_elementwise_kernelIZZZNS0_49_GLOBAL__N__b919a28f_16_Normalization_cu_5c38458722batch_norm_calc_invstdERKNS_6TensorES5_dENKUlvE_clEvENKUlvE0_clEvEUlfE_St5arrayIPcLm2EELi4E23TrivialOffsetCalculatorILi1EjESD_NS0_6memory12LoadWithCastILi1EEENSE_13StoreWithCastILi1EEEEEviT_T0_T2_T3_T4_T5_)
	.align		4
        /*0034*/ 	.word	index@(__assertfail)
	.align		4
        /*0038*/ 	.word	index@(_ZN2at6native18elementwise_kernelILi128ELi4EZNS0_15gpu_kernel_implIZZZNS0_49_GLOBAL__N__b919a28f_16_Normalization_cu_5c38458722batch_norm_calc_invstdERKNS_6TensorES6_dENKUlvE_clEvENKUlvE_clEvEUldE_EEvRNS_18TensorIteratorBaseERKT_EUliE_EEviT1_)
	.align		4
        /*003c*/ 	.word	index@(__assertfail)
	.align		4
        /*0040*/ 	.word	index@(_ZN2at6native27unrolled_elementwise_kernelIZZZNS0_49_GLOBAL__N__b919a28f_16_Normalization_cu_5c38458722batch_norm_calc_invstdERKNS_6TensorES5_dENKUlvE_clEvENKUlvE_clEvEUldE_St5arrayIPcLm2EELi4E23TrivialOffsetCalculatorILi1EjESD_NS0_6memory12LoadWithCastILi1EEENSE_13StoreWithCastILi1EEEEEviT_T0_T2_T3_T4_T5_)
	.align		4
        /*0044*/ 	.word	index@(__assertfail)
	.align		4
        /*0048*/ 	.word	index@(_ZN2at6native18elementwise_kernelILi128ELi4EZNS0_15gpu_kernel_implIZZZNS0_49_GLOBAL__N__b919a28f_16_Normalization_cu_5c38458736batch_norm_elementwise_backward_evalERKNS_6TensorES6_S6_S6_ENKUlvE0_clEvENKUlvE2_clEvEUlN3c108BFloat16EfE_EEvRNS_18TensorIteratorBaseERKT_EUliE_EEviT1_)
	.align		4
        /*004c*/ 	.word	index@(__assertfail)
	.align		4
        /*0050*/ 	.word	index@(_ZN2at6native27unrolled_elementwise_kernelIZZZNS0_49_GLOBAL__N__b919a28f_16_Normalization_cu_5c38458736batch_norm_elementwise_backward_evalERKNS_6TensorES5_S5_S5_ENKUlvE0_clEvENKUlvE2_clEvEUlN3c108BFloat16EfE_St5arrayIPcLm3EELi4E23TrivialOffsetCalculatorILi2EjESE_ILi1EjENS0_6memory12LoadWithCastILi2EEENSH_13StoreWithCastILi1EEEEEviT_T0_T2_T3_T4_T5_)
	.align		4
        /*0054*/ 	.word	index@(__assertfail)
	.align		4
        /*0058*/ 	.word	index@(_ZN2at6native18elementwise_kernelILi128ELi4EZNS0_15gpu_kernel_implIZZZNS0_49_GLOBAL__N__b919a28f_16_Normalization_cu_5c38458736batch_norm_elementwise_backward_evalERKNS_6TensorES6_S6_S6_ENKUlvE0_clEvENKUlvE1_clEvEUlN3c104HalfEfE_EEvRNS_18TensorIteratorBaseERKT_EUliE_EEviT1_)
	.align		4
        /*005c*/ 	.word	index@(__assertfail)
	.align		4
        /*0060*/ 	.word	index@(_ZN2at6native27unrolled_elementwise_kernelIZZZNS0_49_GLOBAL__N__b919a28f_16_Normalization_cu_5c38458736batch_norm_elementwise_backward_evalERKNS_6TensorES5_S5_S5_ENKUlvE0_clEvENKUlvE1_clEvEUlN3c104HalfEfE_St5arrayIPcLm3EELi4E23TrivialOffsetCalculatorILi2EjESE_ILi1EjENS0_6memory12LoadWithCastILi2EEENSH_13StoreWithCastILi1EEEEEviT_T0_T2_T3_T4_T5_)
	.align		4
        /*0064*/ 	.word	index@(__assertfail)
	.align		4
        /*0068*/ 	.word	index@(_ZN2at6native18elementwise_kernelILi128ELi4EZNS0_15gpu_kernel_implIZZZNS0_49_GLOBAL__N__b919a28f_16_Normalization_cu_5c38458736batch_norm_elementwise_backward_evalERKNS_6TensorES6_S6_S6_ENKUlvE0_clEvENKUlvE0_clEvEUlffE_EEvRNS_18TensorIteratorBaseERKT_EUliE_EEviT1_)
	.align		4
        /*006c*/ 	.word	index@(__assertfail)
	.align		4
        /*0070*/ 	.word	index@(_ZN2at6native27unrolled_elementwise_kernelIZZZNS0_49_GLOBAL__N__b919a28f_16_Normalization_cu_5c38458736batch_norm_elementwise_backward_evalERKNS_6TensorES5_S5_S5_ENKUlvE0_clEvENKUlvE0_clEvEUlffE_St5arrayIPcLm3EELi4E23TrivialOffsetCalculatorILi2EjESC_ILi1EjENS0_6memory12LoadWithCastILi2EEENSF_13StoreWithCastILi1EEEEEviT_T0_T2_T3_T4_T5_)
	.align		4
        /*0074*/ 	.word	index@(__assertfail)
	.align		4
        /*0078*/ 	.word	index@(_ZN2at6native18elementwise_kernelILi128ELi4EZNS0_15gpu_kernel_implIZZZNS0_49_GLOBAL__N__b919a28f_16_Normalization_cu_5c38458736batch_norm_elementwise_backward_evalERKNS_6TensorES6_S6_S6_ENKUlvE0_clEvENKUlvE_clEvEUlddE_EEvRNS_18TensorIteratorBaseERKT_EUliE_EEviT1_)
	.align		4
        /*007c*/ 	.word	index@(__assertfail)
	.align		4
        /*0080*/ 	.word	index@(_ZN2at6native27unrolled_elementwise_kernelIZZZNS0_49_GLOBAL__N__b919a28f_16_Normalization_cu_5c38458736batch_norm_elementwise_backward_evalERKNS_6TensorES5_S5_S5_ENKUlvE0_clEvENKUlvE_clEvEUlddE_St5arrayIPcLm3EELi4E23TrivialOffsetCalculatorILi2EjESC_ILi1EjENS0_6memory12LoadWithCastILi2EEENSF_13StoreWithCastILi1EEEEEviT_T0_T2_T3_T4_T5_)
	.align		4
        /*0084*/ 	.word	index@(__assertfail)
	.align		4
        /*0088*/ 	.word	index@(_ZN2at6native18elementwise_kernelILi128ELi4EZNS0_15gpu_kernel_implIZZZNS0_49_GLOBAL__N__b919a28f_16_Normalization_cu_5c38458736batch_norm_elementwise_backward_evalERKNS_6TensorES6_S6_S6_ENKUlvE_clEvENKUlvE2_clEvEUlN3c108BFloat16EffE_EEvRNS_18TensorIteratorBaseERKT_EUliE_EEviT1_)
	.align		4
        /*008c*/ 	.word	index@(__assertfail)
	.align		4
        /*0090*/ 	.word	index@(_ZN2at6native27unrolled_elementwise_kernelIZZZNS0_49_GLOBAL__N__b919a28f_16_Normalization_cu_5c38458736batch_norm_elementwise_backward_evalERKNS_6TensorES5_S5_S5_ENKUlvE_clEvENKUlvE2_clEvEUlN3c108BFloat16EffE_St5arrayIPcLm4EELi4E23TrivialOffsetCalculatorILi3EjESE_ILi1EjENS0_6memory12LoadWithCastILi3EEENSH_13StoreWithCastILi1EEEEEviT_T0_T2_T3_T4_T5_)
	.align		4
        /*0094*/ 	.word	index@(__assertfail)
	.align		4
        /*0098*/ 	.word	index@(_ZN2at6native18elementwise_kernelILi128ELi4EZNS0_15gpu_kernel_implIZZZNS0_49_GLOBAL__N__b919a28f_16_Normalization_cu_5c38458736batch_norm_elementwise_backward_evalERKNS_6TensorES6_S6_S6_ENKUlvE_clEvENKUlvE1_clEvEUlN3c104HalfEffE_EEvRNS_18TensorIteratorBaseERKT_EUliE_EEviT1_)
	.align		4
        /*009c*/ 	.word	index@(__assertfail)
	.align		4
        /*00a0*/ 	.word	index@(_ZN2at6native27unrolled_elementwise_kernelIZZZNS0_49_GLOBAL__N__b919a28f_16_Normalization_cu_5c38458736batch_norm_elementwise_backward_evalERKNS_6TensorES5_S5_S5_ENKUlvE_clEvENKUlvE1_clEvEUlN3c104HalfEffE_St5arrayIPcLm4EELi4E23TrivialOffsetCalculatorILi3EjESE_ILi1EjENS0_6memory12LoadWithCastILi3EEENSH_13StoreWithCastILi1EEEEEviT_T0_T2_T3_T4_T5_)
	.align		4
        /*00a4*/ 	.word	index@(__assertfail)
	.align		4
        /*00a8*/ 	.word	index@(_ZN2at6native18elementwise_kernelILi128ELi4EZNS0_15gpu_kernel_implIZZZNS0_49_GLOBAL__N__b919a28f_16_Normalization_cu_5c38458736batch_norm_elementwise_backward_evalERKNS_6TensorES6_S6_S6_ENKUlvE_clEvENKUlvE0_clEvEUlfffE_EEvRNS_18TensorIteratorBaseERKT_EUliE_EEviT1_)
	.align		4
        /*00ac*/ 	.word	index@(__assertfail)
	.align		4
        /*00b0*/ 	.word	index@(_ZN2at6native27unrolled_elementwise_kernelIZZZNS0_49_GLOBAL__N__b919a28f_16_Normalization_cu_5c38458736batch_norm_elementwise_backward_evalERKNS_6TensorES5_S5_S5_ENKUlvE_clEvENKUlvE0_clEvEUlfffE_St5arrayIPcLm4EELi4E23TrivialOffsetCalculatorILi3EjESC_ILi1EjENS0_6memory12LoadWithCastILi3EEENSF_13StoreWithCastILi1EEEEEviT_T0_T2_T3_T4_T5_)
	.align		4
        /*00b4*/ 	.word	index@(__assertfail)
	.align		4
        /*00b8*/ 	.word	index@(_ZN2at6native18elementwise_kernelILi128ELi4EZNS0_15gpu_kernel_implIZZZNS0_49_GLOBAL__N__b919a28f_16_Normalization_cu_5c38458736batch_norm_elementwise_backward_evalERKNS_6TensorES6_S6_S6_ENKUlvE_clEvENKUlvE_clEvEUldddE_EEvRNS_18TensorIteratorBaseERKT_EUliE_EEviT1_)
	.align		4
        /*00bc*/ 	.word	index@(__assertfail)
	.align		4
        /*00c0*/ 	.word	index@(_ZN2at6native27unrolled_elementwise_kernelIZZZNS0_49_GLOBAL__N__b919a28f_16_Normalization_cu_5c38458736batch_norm_elementwise_backward_evalERKNS_6TensorES5_S5_S5_ENKUlvE_clEvENKUlvE_clEvEUldddE_St5arrayIPcLm4EELi4E23TrivialOffsetCalculatorILi3EjESC_ILi1EjENS0_6memory12LoadWithCastILi3EEENSF_13StoreWithCastILi1EEEEEviT_T0_T2_T3_T4_T5_)
	.align		4
        /*00c4*/ 	.word	index@(__assertfail)
	.align		4
        /*00c8*/ 	.word	index@(_ZN2at6native18elementwise_kernelILi128ELi4EZNS0_15gpu_kernel_implIZZZNS0_49_GLOBAL__N__b919a28f_16_Normalization_cu_5c38458737batch_norm_elementwise_backward_trainERKNS_6TensorES6_S6_S6_S6_S6_S6_ENKUlvE0_clEvENKUlvE2_clEvEUlN3c108BFloat16ESA_fffffE_EEvRNS_18TensorIteratorBaseERKT_EUliE_EEviT1_)
	.align		4
        /*00cc*/ 	.word	index@(__assertfail)
	.align		4
        /*00d0*/ 	.word	index@(_ZN2at6native27unrolled_elementwise_kernelIZZZNS0_49_GLOBAL__N__b919a28f_16_Normalization_cu_5c38458737batch_norm_elementwise_backward_trainERKNS_6TensorES5_S5_S5_S5_S5_S5_ENKUlvE0_clEvENKUlvE2_clEvEUlN3c108BFloat16ES9_fffffE_St5arrayIPcLm8EELi4E23TrivialOffsetCalculatorILi7EjESE_ILi1EjENS0_6memory12LoadWithCastILi7EEENSH_13StoreWithCastILi1EEEEEviT_T0_T2_T3_T4_T5_)
	.align		4
        /*00d4*/ 	.word	index@(__assertfail)
	.align		4
        /*00d8*/ 	.word	index@(_ZN2at6native18elementwise_kernelILi128ELi4EZNS0_15gpu_kernel_implIZZZNS0_49_GLOBAL__N__b919a28f_16_Normalization_cu_5c38458737batch_norm_elementwise_backward_trainERKNS_6TensorES6_S6_S6_S6_S6_S6_ENKUlvE0_clEvENKUlvE1_clEvEUlN3c104HalfESA_fffffE_EEvRNS_18TensorIteratorBaseERKT_EUliE_EEviT1_)
	.align		4
        /*00dc*/ 	.word	index@(__assertfail)
	.align		4
        /*00e0*/ 	.word	index@(_ZN2at6native27unrolled_elementwise_kernelIZZZNS0_49_GLOBAL__N__b919a28f_16_Normalization_cu_5c38458737batch_norm_elementwise_backward_trainERKNS_6TensorES5_S5_S5_S5_S5_S5_ENKUlvE0_clEvENKUlvE1_clEvEUlN3c104HalfES9_fffffE_St5arrayIPcLm8EELi4E23TrivialOffsetCalculatorILi7EjESE_ILi1EjENS0_6memory12LoadWithCastILi7EEENSH_13StoreWithCastILi1EEEEEviT_T0_T2_T3_T4_T5_)
	.align		4
        /*00e4*/ 	.word	index@(__assertfail)
	.align		4
        /*00e8*/ 	.word	index@(_ZN2at6native18elementwise_kernelILi128ELi4EZNS0_15gpu_kernel_implIZZZNS0_49_GLOBAL__N__b919a28f_16_Normalization_cu_5c38458737batch_norm_elementwise_backward_trainERKNS_6TensorES6_S6_S6_S6_S6_S6_ENKUlvE0_clEvENKUlvE0_clEvEUlfffffffE_EEvRNS_18TensorIteratorBaseERKT_EUliE_EEviT1_)
	.align		4
        /*00ec*/ 	.word	index@(__assertfail)
	.align		4
        /*00f0*/ 	.word	index@(_ZN2at6native27unrolled_elementwise_kernelIZZZNS0_49_GLOBAL__N__b919a28f_16_Normalization_cu_5c38458737batch_norm_elementwise_backward_trainERKNS_6TensorES5_S5_S5_S5_S5_S5_ENKUlvE0_clEvENKUlvE0_clEvEUlfffffffE_St5arrayIPcLm8EELi4E23TrivialOffsetCalculatorILi7EjESC_ILi1EjENS0_6memory12LoadWithCastILi7EEENSF_13StoreWithCastILi1EEEEEviT_T0_T2_T3_T4_T5_)
	.align		4
        /*00f4*/ 	.word	index@(__assertfail)
	.align		4
        /*00f8*/ 	.word	index@(_ZN2at6native18elementwise_kernelILi128ELi4EZNS0_15gpu_kernel_implIZZZNS0_49_GLOBAL__N__b919a28f_16_Normalization_cu_5c38458737batch_norm_elementwise_backward_trainERKNS_6TensorES6_S6_S6_S6_S6_S6_ENKUlvE0_clEvENKUlvE_clEvEUldddddddE_EEvRNS_18TensorIteratorBaseERKT_EUliE_EEviT1_)
	.align		4
        /*00fc*/ 	.word	index@(__assertfail)
	.align		4
        /*0100*/ 	.word	index@(_ZN2at6native27unrolled_elementwise_kernelIZZZNS0_49_GLOBAL__N__b919a28f_16_Normalization_cu_5c38458737batch_norm_elementwise_backward_trainERKNS_6TensorES5_S5_S5_S5_S5_S5_ENKUlvE0_clEvENKUlvE_clEvEUldddddddE_St5arrayIPcLm8EELi4E23TrivialOffsetCalculatorILi7EjESC_ILi1EjENS0_6memory12LoadWithCastILi7EEENSF_13StoreWithCastILi1EEEEEviT_T0_T2_T3_T4_T5_)
	.align		4
        /*0104*/ 	.word	index@(__assertfail)
	.align		4
        /*0108*/ 	.word	index@(_ZN2at6native18elementwise_kernelILi128ELi4EZNS0_15gpu_kernel_implIZZZNS0_49_GLOBAL__N__b919a28f_16_Normalization_cu_5c38458722batch_norm_elementwiseERKNS_6TensorES6_RKSt8optionalIS4_ESA_S6_S6_ENKUlvE0_clEvENKUlvE2_clEvEUlN3c104HalfEffffE_EEvRNS_18TensorIteratorBaseERKT_EUliE_EEviT1_)
	.align		4
        /*010c*/ 	.word	index@(__assertfail)
	.align		4
        /*0110*/ 	.word	index@(_ZN2at6native27unrolled_elementwise_kernelIZZZNS0_49_GLOBAL__N__b919a28f_16_Normalization_cu_5c38458722batch_norm_elementwiseERKNS_6TensorES5_RKSt8optionalIS3_ES9_S5_S5_ENKUlvE0_clEvENKUlvE2_clEvEUlN3c104HalfEffffE_St5arrayIPcLm6EELi4E23TrivialOffsetCalculatorILi5EjESI_ILi1EjENS0_6memory12LoadWithCastILi5EEENSL_13StoreWithCastILi1EEEEEviT_T0_T2_T3_T4_T5_)
	.align		4
        /*0114*/ 	.word	index@(__assertfail)
	.align		4
        /*0118*/ 	.word	index@(_ZN2at6native18elementwise_kernelILi128ELi4EZNS0_15gpu_kernel_implIZZZNS0_49_GLOBAL__N__b919a28f_16_Normalization_cu_5c38458722batch_norm_elementwiseERKNS_6TensorES6_RKSt8optionalIS4_ESA_S6_S6_ENKUlvE0_clEvENKUlvE1_clEvEUlN3c108BFloat16EffffE_EEvRNS_18TensorIteratorBaseERKT_EUliE_EEviT1_)
	.align		4
        /*011c*/ 	.word	index@(__assertfail)
	.align		4
        /*0120*/ 	.word	index@(_ZN2at6native27unrolled_elementwise_kernelIZZZNS0_49_GLOBAL__N__b919a28f_16_Normalization_cu_5c38458722batch_norm_elementwiseERKNS_6TensorES5_RKSt8optionalIS3_ES9_S5_S5_ENKUlvE0_clEvENKUlvE1_clEvEUlN3c108BFloat16EffffE_St5arrayIPcLm6EELi4E23TrivialOffsetCalculatorILi5EjESI_ILi1EjENS0_6memory12LoadWithCastILi5EEENSL_13StoreWithCastILi1EEEEEviT_T0_T2_T3_T4_T5_)
	.align		4
        /*0124*/ 	.word	index@(__assertfail)
	.align		4
        /*0128*/ 	.word	index@(_ZN2at6native18elementwise_kernelILi128ELi4EZNS0_15gpu_kernel_implIZZZNS0_49_GLOBAL__N__b919a28f_16_Normalization_cu_5c38458722batch_norm_elementwiseERKNS_6TensorES6_RKSt8optionalIS4_ESA_S6_S6_ENKUlvE0_clEvENKUlvE0_clEvEUlfffffE_EEvRNS_18TensorIteratorBaseERKT_EUliE_EEviT1_)
	.align		4
        /*012c*/ 	.word	index@(__assertfail)
	.align		4
        /*0130*/ 	.word	index@(_ZN2at6native27unrolled_elementwise_kernelIZZZNS0_49_GLOBAL__N__b919a28f_16_Normalization_cu_5c38458722batch_norm_elementwiseERKNS_6TensorES5_RKSt8optionalIS3_ES9_S5_S5_ENKUlvE0_clEvENKUlvE0_clEvEUlfffffE_St5arrayIPcLm6EELi4E23TrivialOffsetCalculatorILi5EjESG_ILi1EjENS0_6memory12LoadWithCastILi5EEENSJ_13StoreWithCastILi1EEEEEviT_T0_T2_T3_T4_T5_)
	.align		4
        /*0134*/ 	.word	index@(__assertfail)
	.align		4
        /*0138*/ 	.word	index@(_ZN2at6native18elementwise_kernelILi128ELi4EZNS0_15gpu_kernel_implIZZZNS0_49_GLOBAL__N__b919a28f_16_Normalization_cu_5c38458722batch_norm_elementwiseERKNS_6TensorES6_RKSt8optionalIS4_ESA_S6_S6_ENKUlvE0_clEvENKUlvE_clEvEUldddddE_EEvRNS_18TensorIteratorBaseERKT_EUliE_EEviT1_)
	.align		4
        /*013c*/ 	.word	index@(__assertfail)
	.align		4
        /*0140*/ 	.word	index@(_ZN2at6native27unrolled_elementwise_kernelIZZZNS0_49_GLOBAL__N__b919a28f_16_Normalization_cu_5c38458722batch_norm_elementwiseERKNS_6TensorES5_RKSt8optionalIS3_ES9_S5_S5_ENKUlvE0_clEvENKUlvE_clEvEUldddddE_St5arrayIPcLm6EELi4E23TrivialOffsetCalculatorILi5EjESG_ILi1EjENS0_6memory12LoadWithCastILi5EEENSJ_13StoreWithCastILi1EEEEEviT_T0_T2_T3_T4_T5_)
	.align		4
        /*0144*/ 	.word	index@(__assertfail)
	.align		4
        /*0148*/ 	.word	0x00000000
	.align		4
        /*014c*/ 	.word	0xfffffffe
	.align		4
        /*0150*/ 	.word	0x00000000
	.align		4
        /*0154*/ 	.word	0xfffffffd
	.align		4
        /*0158*/ 	.word	0x00000000
	.align		4
        /*015c*/ 	.word	0xfffffffc


//--------------------- .nv.constant4             --------------------------
	.section	.nv.constant4,"a",@progbits
	.align	8
	.align		8
.nv.constant4:
        /*0000*/ 	.dword	__unnamed_1
	.align		8
        /*0008*/ 	.dword	__unnamed_2
	.align		8
        /*0010*/ 	.dword	__unnamed_3
	.align		8
        /*0018*/ 	.dword	__unnamed_4
	.align		8
        /*0020*/ 	.dword	__unnamed_5
	.align		8
        /*0028*/ 	.dword	__unnamed_6
	.align		8
        /*0030*/ 	.dword	__unnamed_7
	.align		8
        /*0038*/ 	.dword	__unnamed_8
	.align		8
        /*0040*/ 	.dword	_ZN47_INTERNAL_b919a28f_16_Normalization_cu_5c3845874cuda3std3__45__cpo5beginE
	.align		8
        /*0048*/ 	.dword	_ZN47_INTERNAL_b919a28f_16_Normalization_cu_5c3845874cuda3std3__45__cpo3endE
	.align		8
        /*0050*/ 	.dword	_ZN47_INTERNAL_b919a28f_16_Normalization_cu_5c3845874cuda3std3__45__cpo6cbeginE
	.align		8
        /*0058*/ 	.dword	_ZN47_INTERNAL_b919a28f_16_Normalization_cu_5c3845874cuda3std3__45__cpo4cendE
	.align		8
        /*0060*/ 	.dword	_ZN47_INTERNAL_b919a28f_16_Normalization_cu_5c3845874cuda3std3__45__cpo6rbeginE
	.align		8
        /*0068*/ 	.dword	_ZN47_INTERNAL_b919a28f_16_Normalization_cu_5c3845874cuda3std3__45__cpo4rendE
	.align		8
        /*0070*/ 	.dword	_ZN47_INTERNAL_b919a28f_16_Normalization_cu_5c3845874cuda3std3__45__cpo7crbeginE
	.align		8
        /*0078*/ 	.dword	_ZN47_INTERNAL_b919a28f_16_Normalization_cu_5c3845874cuda3std3__45__cpo5crendE
	.align		8
        /*0080*/ 	.dword	_ZN47_INTERNAL_b919a28f_16_Normalization_cu_5c3845874cuda3std3__449_GLOBAL__N__b919a28f_16_Normalization_cu_5c3845876ignoreE
	.align		8
        /*0088*/ 	.dword	_ZN47_INTERNAL_b919a28f_16_Normalization_cu_5c3845874cuda3std3__419piecewise_constructE
	.align		8
        /*0090*/ 	.dword	_ZN47_INTERNAL_b919a28f_16_Normalization_cu_5c3845874cuda3std3__48in_placeE
	.align		8
        /*0098*/ 	.dword	_ZN47_INTERNAL_b919a28f_16_Normalization_cu_5c3845874cuda3std3__420unreachable_sentinelE
	.align		8
        /*00a0*/ 	.dword	_ZN47_INTERNAL_b919a28f_16_Normalization_cu_5c3845874cuda3std6ranges3__45__cpo4swapE
	.align		8
        /*00a8*/ 	.dword	_ZN47_INTERNAL_b919a28f_16_Normalization_cu_5c3845874cuda3std6ranges3__45__cpo9iter_moveE
	.align		8
        /*00b0*/ 	.dword	_ZN47_INTERNAL_b919a28f_16_Normalization_cu_5c3845874cuda3std6ranges3__45__cpo5beginE
	.align		8
        /*00b8*/ 	.dword	_ZN47_INTERNAL_b919a28f_16_Normalization_cu_5c3845874cuda3std6ranges3__45__cpo3endE
	.align		8
        /*00c0*/ 	.dword	_ZN47_INTERNAL_b919a28f_16_Normalization_cu_5c3845874cuda3std6ranges3__45__cpo6cbeginE
	.align		8
        /*00c8*/ 	.dword	_ZN47_INTERNAL_b919a28f_16_Normalization_cu_5c3845874cuda3std6ranges3__45__cpo4cendE
	.align		8
        /*00d0*/ 	.dword	_ZN47_INTERNAL_b919a28f_16_Normalization_cu_5c3845874cuda3std6ranges3__45__cpo7advanceE
	.align		8
        /*00d8*/ 	.dword	_ZN47_INTERNAL_b919a28f_16_Normalization_cu_5c3845874cuda3std6ranges3__45__cpo9iter_swapE
	.align		8
        /*00e0*/ 	.dword	_ZN47_INTERNAL_b919a28f_16_Normalization_cu_5c3845874cuda3std6ranges3__45__cpo4nextE
	.align		8
        /*00e8*/ 	.dword	_ZN47_INTERNAL_b919a28f_16_Normalization_cu_5c3845874cuda3std6ranges3__45__cpo4prevE
	.align		8
        /*00f0*/ 	.dword	_ZN47_INTERNAL_b919a28f_16_Normalization_cu_5c3845874cuda3std6ranges3__45__cpo4dataE
	.align		8
        /*00f8*/ 	.dword	_ZN47_INTERNAL_b919a28f_16_Normalization_cu_5c3845874cuda3std6ranges3__45__cpo5cdataE
	.align		8
        /*0100*/ 	.dword	_ZN47_INTERNAL_b919a28f_16_Normalization_cu_5c3845874cuda3std6ranges3__45__cpo4sizeE
	.align		8
        /*0108*/ 	.dword	_ZN47_INTERNAL_b919a28f_16_Normalization_cu_5c3845874cuda3std6ranges3__45__cpo5ssizeE
	.align		8
        /*0110*/ 	.dword	_ZN47_INTERNAL_b919a28f_16_Normalization_cu_5c3845874cuda3std6ranges3__45__cpo8distanceE
	.align		8
        /*0118*/ 	.dword	_ZN47_INTERNAL_b919a28f_16_Normalization_cu_5c3845876thrust24THRUST_300001_SM_1030_NS6system6detail10sequential3seqE
	.align		8
        /*0120*/ 	.dword	$str$13
	.align		8
        /*0128*/ 	.dword	$str$14
	.align		8
        /*0130*/ 	.dword	__assertfail


//--------------------- .text._ZN2at6native49_GLOBAL__N__b919a28f_16_Normalization_cu_5c38458745unrolled_elementwise_kernel_for_multi_outputsILi3EZZZNS1_34batch_norm_update_stats_and_invertERKNS_6TensorES5_S5_S5_ddlENKUlvE_clEvENKUlvE2_clEvEUlffN3c108BFloat16ES9_E_St5arrayIPcLm7EE16OffsetCalculatorILi4EjLb0EESE_ILi3EjLb0EEEEviT0_T1_T2_T3_ --------------------------
	.section	.text._ZN2at6native49_GLOBAL__N__b919a28f_16_Normalization_cu_5c38458745unrolled_elementwise_kernel_for_multi_outputsILi3EZZZNS1_34batch_norm_update_stats_and_invertERKNS_6TensorES5_S5_S5_ddlENKUlvE_clEvENKUlvE2_clEvEUlffN3c108BFloat16ES9_E_St5arrayIPcLm7EE16OffsetCalculatorILi4EjLb0EESE_ILi3EjLb0EEEEviT0_T1_T2_T3_,"ax",@progbits
	.align	128
.text._ZN2at6native49_GLOBAL__N__b919a28f_16_Normalization_cu_5c38458745unrolled_elementwise_kernel_for_multi_outputsILi3EZZZNS1_34batch_norm_update_stats_and_invertERKNS_6TensorES5_S5_S5_ddlENKUlvE_clEvENKUlvE2_clEvEUlffN3c108BFloat16ES9_E_St5arrayIPcLm7EE16OffsetCalculatorILi4EjLb0EESE_ILi3EjLb0EEEEviT0_T1_T2_T3_:
        .type           _ZN2at6native49_GLOBAL__N__b919a28f_16_Normalization_cu_5c38458745unrolled_elementwise_kernel_for_multi_outputsILi3EZZZNS1_34batch_norm_update_stats_and_invertERKNS_6TensorES5_S5_S5_ddlENKUlvE_clEvENKUlvE2_clEvEUlffN3c108BFloat16ES9_E_St5arrayIPcLm7EE16OffsetCalculatorILi4EjLb0EESE_ILi3EjLb0EEEEviT0_T1_T2_T3_,@function
        .size           _ZN2at6native49_GLOBAL__N__b919a28f_16_Normalization_cu_5c38458745unrolled_elementwise_kernel_for_multi_outputsILi3EZZZNS1_34batch_norm_update_stats_and_invertERKNS_6TensorES5_S5_S5_ddlENKUlvE_clEvENKUlvE2_clEvEUlffN3c108BFloat16ES9_E_St5arrayIPcLm7EE16OffsetCalculatorILi4EjLb0EESE_ILi3EjLb0EEEEviT0_T1_T2_T3_,(.L_x_26977 - _ZN2at6native49_GLOBAL__N__b919a28f_16_Normalization_cu_5c38458745unrolled_elementwise_kernel_for_multi_outputsILi3EZZZNS1_34batch_norm_update_stats_and_invertERKNS_6TensorES5_S5_S5_ddlENKUlvE_clEvENKUlvE2_clEvEUlffN3c108BFloat16ES9_E_St5arrayIPcLm7EE16OffsetCalculatorILi4EjLb0EESE_ILi3EjLb0EEEEviT0_T1_T2_T3_)
        .other          _ZN2at6native49_GLOBAL__N__b919a28f_16_Normalization_cu_5c38458745unrolled_elementwise_kernel_for_multi_outputsILi3EZZZNS1_34batch_norm_update_stats_and_invertERKNS_6TensorES5_S5_S5_ddlENKUlvE_clEvENKUlvE2_clEvEUlffN3c108BFloat16ES9_E_St5arrayIPcLm7EE16OffsetCalculatorILi4EjLb0EESE_ILi3EjLb0EEEEviT0_T1_T2_T3_,@"STO_CUDA_ENTRY STV_DEFAULT"
_ZN2at6native49_GLOBAL__N__b919a28f_16_Normalization_cu_5c38458745unrolled_elementwise_kernel_for_multi_outputsILi3EZZZNS1_34batch_norm_update_stats_and_invertERKNS_6TensorES5_S5_S5_ddlENKUlvE_clEvENKUlvE2_clEvEUlffN3c108BFloat16ES9_E_St5arrayIPcLm7EE16OffsetCalculatorILi4EjLb0EESE_ILi3EjLb0EEEEviT0_T1_T2_T3_:
[----:B------:R-:W-:Y:S01]  /*0000*/  LDC R1, c[0x0][0x37c] ;  /* 0x0000df00ff017b82 */ /* 0x000fe20000000800 */
[----:B------:R-:W0:Y:S07]  /*0010*/  S2R R0, SR_TID.X ;  /* 0x0000000000007919 */ /* 0x000e2e0000002100 */
[----:B------:R-:W1:Y:S01]  /*0020*/  S2UR UR4, SR_CTAID.X ;  /* 0x00000000000479c3 */ /* 0x000e620000002500 */
[----:B------:R-:W1:Y:S01]  /*0030*/  LDCU UR5, c[0x0][0x380] ;  /* 0x00007000ff0577ac */ /* 0x000e620008000800 */
[----:B------:R-:W-:Y:S01]  /*0040*/  BSSY.RECONVERGENT B0, `(.L_x_0) ;  /* 0x0000c52000007945 */ /* 0x000fe20003800200 */
[----:B------:R-:W-:Y:S01]  /*0050*/  HFMA2 R41, -RZ, RZ, 0, 0 ;  /* 0x00000000ff297431 */ /* 0x000fe200000001ff */
[----:B------:R-:W-:Y:S01]  /*0060*/  PRMT R40, RZ, 0x7610, R40 ;  /* 0x00007610ff287816 */ /* 0x000fe20000000028 */
[----:B------:R-:W2:Y:S01]  /*0070*/  LDCU.64 UR8, c[0x0][0x358] ;  /* 0x00006b00ff0877ac */ /* 0x000ea20008000a00 */
[----:B------:R-:W-:-:S02]  /*0080*/  PRMT R39, RZ, 0x7610, R39 ;  /* 0x00007610ff277816 */ /* 0x000fc40000000027 */
[----:B------:R-:W-:Y:S02]  /*0090*/  CS2R R36, SRZ ;  /* 0x0000000000247805 */ /* 0x000fe4000001ff00 */
[----:B------:R-:W-:Y:S02]  /*00a0*/  PRMT R38, RZ, 0x7610, R38 ;  /* 0x00007610ff267816 */ /* 0x000fe40000000026 */
[----:B------:R-:W-:Y:S02]  /*00b0*/  CS2R R12, SRZ ;  /* 0x00000000000c7805 */ /* 0x000fe4000001ff00 */
[----:B------:R-:W-:Y:S02]  /*00c0*/  PRMT R10, RZ, 0x7610, R10 ;  /* 0x00007610ff0a7816 */ /* 0x000fe4000000000a */
[----:B------:R-:W-:Y:S02]  /*00d0*/  CS2R R16, SRZ ;  /* 0x0000000000107805 */ /* 0x000fe4000001ff00 */
        /* <DEDUP_REMOVED lines=9> */
[----:B------:R-:W-:Y:S01]  /*0170*/  PRMT R22, RZ, 0x7610, R22 ;  /* 0x00007610ff167816 */ /* 0x000fe20000000016 */
[----:B-1----:R-:W-:Y:S01]  /*0180*/  UIMAD UR5, UR4, -0x400, UR5 ;  /* 0xfffffc00040578a4 */ /* 0x002fe2000f8e0205 */
[----:B------:R-:W-:Y:S02]  /*0190*/  PRMT R23, RZ, 0x7610, R23 ;  /* 0x00007610ff177816 */ /* 0x000fe40000000017 */
[----:B------:R-:W-:Y:S02]  /*01a0*/  PRMT R2, RZ, 0x7610, R2 ;  /* 0x00007610ff027816 */ /* 0x000fe40000000002 */
[----:B------:R-:W-:-:S02]  /*01b0*/  PRMT R3, RZ, 0x7610, R3 ;  /* 0x00007610ff037816 */ /* 0x000fc40000000003 */
[----:B0-----:R-:W-:Y:S02]  /*01c0*/  ISETP.GE.AND P0, PT, R0, UR5, PT ;  /* 0x0000000500007c0c */ /* 0x001fe4000bf06270 */
[----:B------:R-:W-:Y:S02]  /*01d0*/  PRMT R6, RZ, 0x7610, R6 ;  /* 0x00007610ff067816 */ /* 0x000fe40000000006 */
[----:B------:R-:W-:Y:S02]  /*01e0*/  PRMT R7, RZ, 0x7610, R7 ;  /* 0x00007610ff077816 */ /* 0x000fe40000000007 */
[----:B------:R-:W-:Y:S02]  /*01f0*/  PRMT R35, RZ, 0x7610, R35 ;  /* 0x00007610ff237816 */ /* 0x000fe40000000023 */
[----:B------:R-:W-:-:S05]  /*0200*/  MOV R32, RZ ;  /* 0x000000ff00207202 */ /* 0x000fca0000000f00 */
[----:B--2---:R-:W-:Y:S05]  /*0210*/  @P0 BRA `(.L_x_1) ;  /* 0x000000c000d00947 */ /* 0x004fea0003800000 */
[----:B------:R-:W0:Y:S01]  /*0220*/  LDC R33, c[0x0][0x3d8] ;  /* 0x0000f600ff217b82 */ /* 0x000e220000000800 */
[----:B------:R-:W-:Y:S02]  /*0230*/  MOV R34, 0xffffffff ;  /* 0xffffffff00227802 */ /* 0x000fe40000000f00 */
[----:B------:R-:W-:Y:S02]  /*0240*/  CS2R R36, SRZ ;  /* 0x0000000000247805 */ /* 0x000fe4000001ff00 */
[----:B------:R-:W-:Y:S02]  /*0250*/  MOV R51, RZ ;  /* 0x000000ff00337202 */ /* 0x000fe40000000f00 */
[----:B------:R-:W-:Y:S02]  /*0260*/  MOV R52, RZ ;  /* 0x000000ff00347202 */ /* 0x000fe40000000f00 */
[C---:B0-----:R-:W-:Y:S02]  /*0270*/  ISETP.NE.AND P0, PT, R33.reuse, RZ, PT ;  /* 0x000000ff2100720c */ /* 0x041fe40003f05270 */
[----:B------:R-:W-:-:S04]  /*0280*/  VIADDMNMX.U32 R34, R33, R34, 0x18, PT ;  /* 0x0000001821227446 */ /* 0x000fc80003800022 */
[----:B------:R-:W-:-:S07]  /*0290*/  IADD3 R34, PT, PT, R34, 0x1, RZ ;  /* 0x0000000122227810 */ /* 0x000fce0007ffe0ff */
[----:B------:R-:W-:Y:S05]  /*02a0*/  @!P0 BRA `(.L_x_2) ;  /* 0x0000001400d88947 */ /* 0x000fea0003800000 */
[----:B------:R-:W0:Y:S01]  /*02b0*/  LDCU.64 UR10, c[0x0][0x3e0] ;  /* 0x00007c00ff0a77ac */ /* 0x000e220008000a00 */
[----:B------:R-:W-:Y:S01]  /*02c0*/  HFMA2 R24, -RZ, RZ, 0, 0 ;  /* 0x00000000ff187431 */ /* 0x000fe200000001ff */
[----:B------:R-:W-:Y:S01]  /*02d0*/  ISETP.NE.AND P1, PT, R33, 0x1, PT ;  /* 0x000000012100780c */ /* 0x000fe20003f25270 */
[----:B------:R-:W-:Y:S01]  /*02e0*/  USHF.L.U32 UR6, UR4, 0xa, URZ ;  /* 0x0000000a04067899 */ /* 0x000fe200080006ff */
[----:B------:R-:W1:Y:S05]  /*02f0*/  LDCU UR7, c[0x0][0x3dc] ;  /* 0x00007b80ff0777ac */ /* 0x000e6a0008000800 */
[----:B------:R-:W-:Y:S01]  /*0300*/  LOP3.LUT R25, R0, UR6, RZ, 0xfc, !PT ;  /* 0x0000000600197c12 */ /* 0x000fe2000f8efcff */
[----:B------:R-:W2:Y:S01]  /*0310*/  LDCU.64 UR12, c[0x0][0x508] ;  /* 0x0000a100ff0c77ac */ /* 0x000ea20008000a00 */
[----:B------:R-:W3:Y:S03]  /*0320*/  LDCU.64 UR14, c[0x0][0x510] ;  /* 0x0000a200ff0e77ac */ /* 0x000ee60008000a00 */
[----:B0-----:R-:W-:-:S05]  /*0330*/  IMAD.HI.U32 R26, R25, UR10, R24 ;  /* 0x0000000a191a7c27 */ /* 0x001fca000f8e0018 */
[----:B------:R-:W-:-:S04]  /*0340*/  SHF.R.U32.HI R27, RZ, UR11, R26 ;  /* 0x0000000bff1b7c19 */ /* 0x000fc8000801161a */
[----:B------:R-:W-:-:S05]  /*0350*/  IADD3 R24, PT, PT, -R27, RZ, RZ ;  /* 0x000000ff1b187210 */ /* 0x000fca0007ffe1ff */
[----:B-1----:R-:W-:-:S04]  /*0360*/  IMAD R24, R24, UR7, R25 ;  /* 0x0000000718187c24 */ /* 0x002fc8000f8e0219 */
[C---:B--2---:R-:W-:Y:S02]  /*0370*/  IMAD R51, R24.reuse, UR12, RZ ;  /* 0x0000000c18337c24 */ /* 0x044fe4000f8e02ff */
[C---:B------:R-:W-:Y:S02]  /*0380*/  IMAD R52, R24.reuse, UR13, RZ ;  /* 0x0000000d18347c24 */ /* 0x040fe4000f8e02ff */
[C---:B---3--:R-:W-:Y:S02]  /*0390*/  IMAD R37, R24.reuse, UR14, RZ ;  /* 0x0000000e18257c24 */ /* 0x048fe4000f8e02ff */
[----:B------:R-:W-:Y:S01]  /*03a0*/  IMAD R36, R24, UR15, RZ ;  /* 0x0000000f18247c24 */ /* 0x000fe2000f8e02ff */
[----:B------:R-:W-:Y:S06]  /*03b0*/  @!P1 BRA `(.L_x_2) ;  /* 0x0000001400949947 */ /* 0x000fec0003800000 */
[----:B------:R-:W0:Y:S01]  /*03c0*/  LDCU.64 UR10, c[0x0][0x3e8] ;  /* 0x00007d00ff0a77ac */ /* 0x000e220008000a00 */
[----:B------:R-:W-:Y:S02]  /*03d0*/  MOV R26, RZ ;  /* 0x000000ff001a7202 */ /* 0x000fe40000000f00 */
[----:B------:R-:W-:Y:S01]  /*03e0*/  ISETP.NE.AND P1, PT, R34, 0x2, PT ;  /* 0x000000022200780c */ /* 0x000fe20003f25270 */
[----:B------:R-:W1:Y:S01]  /*03f0*/  LDCU UR6, c[0x0][0x3f0] ;  /* 0x00007e00ff0677ac */ /* 0x000e620008000800 */
[----:B------:R-:W2:Y:S01]  /*0400*/  LDCU.64 UR12, c[0x0][0x518] ;  /* 0x0000a300ff0c77ac */ /* 0x000ea20008000a00 */
[----:B------:R-:W3:Y:S01]  /*0410*/  LDCU.64 UR14, c[0x0][0x520] ;  /* 0x0000a400ff0e77ac */ /* 0x000ee20008000a00 */
[----:B0-----:R-:W-:-:S05]  /*0420*/  IMAD.HI.U32 R24, R27, UR11, R26 ;  /* 0x0000000b1b187c27 */ /* 0x001fca000f8e001a */
[----:B-1----:R-:W-:-:S04]  /*0430*/  SHF.R.U32.HI R25, RZ, UR6, R24 ;  /* 0x00000006ff197c19 */ /* 0x002fc80008011618 */
[----:B------:R-:W-:-:S05]  /*0440*/  IADD3 R26, PT, PT, -R25, RZ, RZ ;  /* 0x000000ff191a7210 */ /* 0x000fca0007ffe1ff */
[----:B------:R-:W-:-:S04]  /*0450*/  IMAD R26, R26, UR10, R27 ;  /* 0x0000000a1a1a7c24 */ /* 0x000fc8000f8e021b */
[C---:B--2---:R-:W-:Y:S02]  /*0460*/  IMAD R51, R26.reuse, UR12, R51 ;  /* 0x0000000c1a337c24 */ /* 0x044fe4000f8e0233 */
[C---:B------:R-:W-:Y:S02]  /*0470*/  IMAD R52, R26.reuse, UR13, R52 ;  /* 0x0000000d1a347c24 */ /* 0x040fe4000f8e0234 */
[C---:B---3--:R-:W-:Y:S02]  /*0480*/  IMAD R37, R26.reuse, UR14, R37 ;  /* 0x0000000e1a257c24 */ /* 0x048fe4000f8e0225 */
[----:B------:R-:W-:Y:S01]  /*0490*/  IMAD R36, R26, UR15, R36 ;  /* 0x0000000f1a247c24 */ /* 0x000fe2000f8e0224 */
        /* <DEDUP_REMOVED lines=8> */
[----:B------:R-:W-:-:S04]  /*0520*/  SHF.R.U32.HI R27, RZ, UR7, R26 ;  /* 0x00000007ff1b7c19 */ /* 0x000fc8000801161a */
[----:B------:R-:W-:-:S05]  /*0530*/  IADD3 R24, PT, PT, -R27, RZ, RZ ;  /* 0x000000ff1b187210 */ /* 0x000fca0007ffe1ff */
[----:B-1----:R-:W-:-:S04]  /*0540*/  IMAD R24, R24, UR10, R25 ;  /* 0x0000000a18187c24 */ /* 0x002fc8000f8e0219 */
[C---:B--2---:R-:W-:Y:S02]  /*0550*/  IMAD R51, R24.reuse, UR12, R51 ;  /* 0x0000000c18337c24 */ /* 0x044fe4000f8e0233 */
[C---:B------:R-:W-:Y:S02]  /*0560*/  IMAD R52, R24.reuse, UR13, R52 ;  /* 0x0000000d18347c24 */ /* 0x040fe4000f8e0234 */
[C---:B---3--:R-:W-:Y:S02]  /*0570*/  IMAD R37, R24.reuse, UR14, R37 ;  /* 0x0000000e18257c24 */ /* 0x048fe4000f8e0225 */
[----:B------:R-:W-:Y:S01]  /*0580*/  IMAD R36, R24, UR15, R36 ;  /* 0x0000000f18247c24 */ /* 0x000fe2000f8e0224 */
[----:B------:R-:W-:Y:S06]  /*0590*/  @!P1 BRA `(.L_x_2) ;  /* 0x00000014001c9947 */ /* 0x000fec0003800000 */
[----:B------:R-:W0:Y:S01]  /*05a0*/  LDCU.64 UR10, c[0x0][0x400] ;  /* 0x00008000ff0a77ac */ /* 0x000e220008000a00 */
[----:B------:R-:W-:Y:S01]  /*05b0*/  HFMA2 R26, -RZ, RZ, 0, 0 ;  /* 0x00000000ff1a7431 */ /* 0x000fe200000001ff */
        /* <DEDUP_REMOVED lines=298> */
[----:B------:R-:W-:Y:S01]  /*1860*/  ISETP.NE.AND P1, PT, R34, 0x18, PT ;  /* 0x000000182200780c */ /* 0x000fe20003f25270 */
[----:B------:R-:W0:Y:S01]  /*1870*/  LDCU.64 UR10, c[0x0][0x4f0] ;  /* 0x00009e00ff0a77ac */ /* 0x000e220008000a00 */
[----:B------:R-:W-:Y:S01]  /*1880*/  MOV R42, RZ ;  /* 0x000000ff002a7202 */ /* 0x000fe20000000f00 */
[----:B------:R-:W1:Y:S01]  /*1890*/  LDCU UR6, c[0x0][0x4f8] ;  /* 0x00009f00ff0677ac */ /* 0x000e620008000800 */
[----:B------:R-:W2:Y:S09]  /*18a0*/  LDCU.64 UR12, c[0x0][0x678] ;  /* 0x0000cf00ff0c77ac */ /* 0x000eb20008000a00 */
[----:B------:R-:W3:Y:S01]  /*18b0*/  @P1 LDC.64 R24, c[0x0][0x500] ;  /* 0x00014000ff181b82 */ /* 0x000ee20000000a00 */
[----:B0-----:R-:W-:-:S07]  /*18c0*/  IMAD.HI.U32 R38, R43, UR11, R42 ;  /* 0x0000000b2b267c27 */ /* 0x001fce000f8e002a */
[----:B------:R-:W0:Y:S01]  /*18d0*/  @P1 LDC R45, c[0x0][0x4fc] ;  /* 0x00013f00ff2d1b82 */ /* 0x000e220000000800 */
[----:B-1----:R-:W-:Y:S01]  /*18e0*/  SHF.R.U32.HI R39, RZ, UR6, R38 ;  /* 0x00000006ff277c19 */ /* 0x002fe20008011626 */
[----:B------:R-:W1:Y:S01]  /*18f0*/  LDCU.64 UR6, c[0x0][0x680] ;  /* 0x0000d000ff0677ac */ /* 0x000e620008000a00 */
[----:B------:R-:W-:Y:S02]  /*1900*/  @P1 MOV R38, RZ ;  /* 0x000000ff00261202 */ /* 0x000fe40000000f00 */
[----:B------:R-:W-:-:S03]  /*1910*/  IADD3 R42, PT, PT, -R39, RZ, RZ ;  /* 0x000000ff272a7210 */ /* 0x000fc60007ffe1ff */
[----:B------:R-:W4:Y:S02]  /*1920*/  @P1 LDC.64 R26, c[0x0][0x688] ;  /* 0x0001a200ff1a1b82 */ /* 0x000f240000000a00 */
[----:B------:R-:W-:-:S06]  /*1930*/  IMAD R42, R42, UR10, R43 ;  /* 0x0000000a2a2a7c24 */ /* 0x000fcc000f8e022b */
[----:B------:R-:W5:Y:S01]  /*1940*/  @P1 LDC.64 R28, c[0x0][0x690] ;  /* 0x0001a400ff1c1b82 */ /* 0x000f620000000a00 */
[----:B---3--:R-:W-:-:S04]  /*1950*/  @P1 IMAD.HI.U32 R24, R39, R24, R38 ;  /* 0x0000001827181227 */ /* 0x008fc800078e0026 */
[C---:B--2---:R-:W-:Y:S01]  /*1960*/  IMAD R51, R42.reuse, UR12, R51 ;  /* 0x0000000c2a337c24 */ /* 0x044fe2000f8e0233 */
[----:B------:R-:W-:Y:S01]  /*1970*/  @P1 SHF.R.U32.HI R24, RZ, R25, R24 ;  /* 0x00000019ff181219 */ /* 0x000fe20000011618 */
[C---:B------:R-:W-:Y:S02]  /*1980*/  IMAD R52, R42.reuse, UR13, R52 ;  /* 0x0000000d2a347c24 */ /* 0x040fe4000f8e0234 */
[----:B-1----:R-:W-:Y:S01]  /*1990*/  IMAD R37, R42, UR6, R37 ;  /* 0x000000062a257c24 */ /* 0x002fe2000f8e0225 */
[----:B------:R-:W-:Y:S01]  /*19a0*/  @P1 IADD3 R38, PT, PT, -R24, RZ, RZ ;  /* 0x000000ff18261210 */ /* 0x000fe20007ffe1ff */
[----:B------:R-:W-:-:S04]  /*19b0*/  IMAD R36, R42, UR7, R36 ;  /* 0x000000072a247c24 */ /* 0x000fc8000f8e0224 */
[----:B0-----:R-:W-:-:S04]  /*19c0*/  @P1 IMAD R38, R38, R45, R39 ;  /* 0x0000002d26261224 */ /* 0x001fc800078e0227 */
[C---:B----4-:R-:W-:Y:S02]  /*19d0*/  @P1 IMAD R51, R38.reuse, R26, R51 ;  /* 0x0000001a26331224 */ /* 0x050fe400078e0233 */
[C---:B------:R-:W-:Y:S02]  /*19e0*/  @P1 IMAD R52, R38.reuse, R27, R52 ;  /* 0x0000001b26341224 */ /* 0x040fe400078e0234 */
[C---:B-----5:R-:W-:Y:S02]  /*19f0*/  @P1 IMAD R37, R38.reuse, R28, R37 ;  /* 0x0000001c26251224 */ /* 0x060fe400078e0225 */
[----:B------:R-:W-:-:S07]  /*1a00*/  @P1 IMAD R36, R38, R29, R36 ;  /* 0x0000001d26241224 */ /* 0x000fce00078e0224 */
.L_x_2:
[----:B------:R-:W0:Y:S08]  /*1a10*/  LDC.64 R48, c[0x0][0x3b8] ;  /* 0x0000ee00ff307b82 */ /* 0x000e300000000a00 */
[----:B------:R-:W1:Y:S08]  /*1a20*/  LDC.64 R46, c[0x0][0x3c0] ;  /* 0x0000f000ff2e7b82 */ /* 0x000e700000000a00 */
[----:B------:R-:W2:Y:S08]  /*1a30*/  LDC.64 R44, c[0x0][0x3c8] ;  /* 0x0000f200ff2c7b82 */ /* 0x000eb00000000a00 */
[----:B------:R-:W3:Y:S01]  /*1a40*/  LDC.64 R42, c[0x0][0x3d0] ;  /* 0x0000f400ff2a7b82 */ /* 0x000ee20000000a00 */
[----:B0-----:R-:W-:-:S04]  /*1a50*/  IMAD.WIDE.U32 R50, R51, 0x4, R48 ;  /* 0x0000000433327825 */ /* 0x001fc800078e0030 */
[----:B-1----:R-:W-:-:S04]  /*1a60*/  IMAD.WIDE.U32 R28, R52, 0x4, R46 ;  /* 0x00000004341c7825 */ /* 0x002fc800078e002e */
[----:B--2---:R-:W-:Y:S02]  /*1a70*/  IMAD.WIDE.U32 R26, R37, 0x2, R44 ;  /* 0x00000002251a7825 */ /* 0x004fe400078e002c */
[----:B------:R0:W5:Y:S04]  /*1a80*/  LDG.E R37, desc[UR8][R28.64] ;  /* 0x000000081c257981 */ /* 0x000168000c1e1900 */
[----:B------:R0:W5:Y:S01]  /*1a90*/  LDG.E.U16 R38, desc[UR8][R26.64] ;  /* 0x000000081a267981 */ /* 0x000162000c1e1500 */
[----:B---3--:R-:W-:-:S03]  /*1aa0*/  IMAD.WIDE.U32 R24, R36, 0x2, R42 ;  /* 0x0000000224187825 */ /* 0x008fc600078e002a */
[----:B------:R0:W5:Y:S04]  /*1ab0*/  LDG.E R36, desc[UR8][R50.64] ;  /* 0x0000000832247981 */ /* 0x000168000c1e1900 */
[----:B------:R0:W5:Y:S01]  /*1ac0*/  LDG.E.U16 R39, desc[UR8][R24.64] ;  /* 0x0000000818277981 */ /* 0x000162000c1e1500 */
[----:B------:R-:W-:-:S04]  /*1ad0*/  IADD3 R52, PT, PT, R0, 0x80, RZ ;  /* 0x0000008000347810 */ /* 0x000fc80007ffe0ff */
[----:B------:R-:W-:-:S13]  /*1ae0*/  ISETP.GE.U32.AND P1, PT, R52, UR5, PT ;  /* 0x0000000534007c0c */ /* 0x000fda000bf26070 */
[----:B0-----:R-:W-:Y:S05]  /*1af0*/  @P1 BRA `(.L_x_1) ;  /* 0x000000a800981947 */ /* 0x001fea0003800000 */
[----:B------:R-:W-:Y:S01]  /*1b00*/  HFMA2 R53, -RZ, RZ, 0, 0 ;  /* 0x00000000ff357431 */ /* 0x000fe200000001ff */
[----:B------:R-:W-:Y:S02]  /*1b10*/  MOV R50, RZ ;  /* 0x000000ff00327202 */ /* 0x000fe40000000f00 */
[----:B------:R-:W-:Y:S01]  /*1b20*/  CS2R R28, SRZ ;  /* 0x00000000001c7805 */ /* 0x000fe2000001ff00 */
[----:B------:R-:W-:Y:S06]  /*1b30*/  @!P0 BRA `(.L_x_3) ;  /* 0x0000001400dc8947 */ /* 0x000fec0003800000 */
[----:B------:R-:W0:Y:S01]  /*1b40*/  LDCU.64 UR10, c[0x0][0x3e0] ;  /* 0x00007c00ff0a77ac */ /* 0x000e220008000a00 */
[----:B------:R-:W-:Y:S01]  /*1b50*/  ISETP.NE.AND P1, PT, R33, 0x1, PT ;  /* 0x000000012100780c */ /* 0x000fe20003f25270 */
[----:B------:R-:W-:Y:S01]  /*1b60*/  USHF.L.U32 UR6, UR4, 0xa, URZ ;  /* 0x0000000a04067899 */ /* 0x000fe200080006ff */
[----:B------:R-:W1:Y:S05]  /*1b70*/  LDCU.64 UR12, c[0x0][0x508] ;  /* 0x0000a100ff0c77ac */ /* 0x000e6a0008000a00 */
[----:B------:R-:W-:Y:S01]  /*1b80*/  LOP3.LUT R10, R0, UR6, RZ, 0xfc, !PT ;  /* 0x00000006000a7c12 */ /* 0x000fe2000f8efcff */
[----:B------:R-:W2:Y:S03]  /*1b90*/  LDCU.64 UR14, c[0x0][0x510] ;  /* 0x0000a200ff0e77ac */ /* 0x000ea60008000a00 */
[----:B------:R-:W-:Y:S01]  /*1ba0*/  IADD3 R11, PT, PT, R10, 0x80, RZ ;  /* 0x000000800a0b7810 */ /* 0x000fe20007ffe0ff */
[----:B------:R-:W3:Y:S01]  /*1bb0*/  LDCU UR6, c[0x0][0x3dc] ;  /* 0x00007b80ff0677ac */ /* 0x000ee20008000800 */
[----:B------:R-:W-:-:S05]  /*1bc0*/  MOV R10, RZ ;  /* 0x000000ff000a7202 */ /* 0x000fca0000000f00 */
[----:B0-----:R-:W-:-:S05]  /*1bd0*/  IMAD.HI.U32 R12, R11, UR10, R10 ;  /* 0x0000000a0b0c7c27 */ /* 0x001fca000f8e000a */
[----:B------:R-:W-:-:S04]  /*1be0*/  SHF.R.U32.HI R13, RZ, UR11, R12 ;  /* 0x0000000bff0d7c19 */ /* 0x000fc8000801160c */
[----:B------:R-:W-:-:S05]  /*1bf0*/  IADD3 R10, PT, PT, -R13, RZ, RZ ;  /* 0x000000ff0d0a7210 */ /* 0x000fca0007ffe1ff */
[----:B---3--:R-:W-:-:S04]  /*1c00*/  IMAD R10, R10, UR6, R11 ;  /* 0x000000060a0a7c24 */ /* 0x008fc8000f8e020b */
[C---:B-1----:R-:W-:Y:S02]  /*1c10*/  IMAD R53, R10.reuse, UR12, RZ ;  /* 0x0000000c0a357c24 */ /* 0x042fe4000f8e02ff */
[C---:B------:R-:W-:Y:S02]  /*1c20*/  IMAD R50, R10.reuse, UR13, RZ ;  /* 0x0000000d0a327c24 */ /* 0x040fe4000f8e02ff */
[C---:B--2---:R-:W-:Y:S02]  /*1c30*/  IMAD R29, R10.reuse, UR14, RZ ;  /* 0x0000000e0a1d7c24 */ /* 0x044fe4000f8e02ff */
[----:B------:R-:W-:Y:S01]  /*1c40*/  IMAD R28, R10, UR15, RZ ;  /* 0x0000000f0a1c7c24 */ /* 0x000fe2000f8e02ff */
        /* <DEDUP_REMOVED lines=342> */
[----:B------:R-:W-:-:S05]  /*31b0*/  IADD3 R26, PT, PT, -R25, RZ, RZ ;  /* 0x000000ff191a7210 */ /* 0x000fca0007ffe1ff */
[----:B------:R-:W-:Y:S02]  /*31c0*/  IMAD R26, R26, UR10, R27 ;  /* 0x0000000a1a1a7c24 */ /* 0x000fe4000f8e021b */
[----:B---3--:R-:W-:-:S04]  /*31d0*/  @P1 IMAD.HI.U32 R10, R25, R10, R24 ;  /* 0x0000000a190a1227 */ /* 0x008fc800078e0018 */
[C---:B--2---:R-:W-:Y:S01]  /*31e0*/  IMAD R29, R26.reuse, UR12, R29 ;  /* 0x0000000c1a1d7c24 */ /* 0x044fe2000f8e021d */
[----:B------:R-:W-:Y:S01]  /*31f0*/  @P1 SHF.R.U32.HI R10, RZ, R11, R10 ;  /* 0x0000000bff0a1219 */ /* 0x000fe2000001160a */
[C---:B-1----:R-:W-:Y:S02]  /*3200*/  IMAD R53, R26.reuse, UR6, R53 ;  /* 0x000000061a357c24 */ /* 0x042fe4000f8e0235 */
[----:B------:R-:W-:Y:S01]  /*3210*/  IMAD R50, R26, UR7, R50 ;  /* 0x000000071a327c24 */ /* 0x000fe2000f8e0232 */
[----:B------:R-:W-:Y:S01]  /*3220*/  @P1 IADD3 R24, PT, PT, -R10, RZ, RZ ;  /* 0x000000ff0a181210 */ /* 0x000fe20007ffe1ff */
[----:B------:R-:W-:Y:S01]  /*3230*/  IMAD R28, R26, UR13, R28 ;  /* 0x0000000d1a1c7c24 */ /* 0x000fe2000f8e021c */
[----:B------:R-:W1:Y:S03]  /*3240*/  @P1 LDC.64 R10, c[0x0][0x688] ;  /* 0x0001a200ff0a1b82 */ /* 0x000e660000000a00 */
[----:B0-----:R-:W-:-:S05]  /*3250*/  @P1 IMAD R24, R13, R24, R25 ;  /* 0x000000180d181224 */ /* 0x001fca00078e0219 */
[----:B------:R-:W0:Y:S01]  /*3260*/  @P1 LDC.64 R12, c[0x0][0x690] ;  /* 0x0001a400ff0c1b82 */ /* 0x000e220000000a00 */
[C---:B-1----:R-:W-:Y:S02]  /*3270*/  @P1 IMAD R53, R24.reuse, R10, R53 ;  /* 0x0000000a18351224 */ /* 0x042fe400078e0235 */
[C---:B------:R-:W-:Y:S02]  /*3280*/  @P1 IMAD R50, R24.reuse, R11, R50 ;  /* 0x0000000b18321224 */ /* 0x040fe400078e0232 */
[C---:B0-----:R-:W-:Y:S02]  /*3290*/  @P1 IMAD R29, R24.reuse, R12, R29 ;  /* 0x0000000c181d1224 */ /* 0x041fe400078e021d */
[----:B------:R-:W-:-:S07]  /*32a0*/  @P1 IMAD R28, R24, R13, R28 ;  /* 0x0000000d181c1224 */ /* 0x000fce00078e021c */
.L_x_3:
[----:B------:R-:W-:-:S04]  /*32b0*/  IMAD.WIDE.U32 R52, R53, 0x4, R48 ;  /* 0x0000000435347825 */ /* 0x000fc800078e0030 */
[----:B------:R-:W-:Y:S01]  /*32c0*/  IMAD.WIDE.U32 R50, R50, 0x4, R46 ;  /* 0x0000000432327825 */ /* 0x000fe200078e002e */
[----:B------:R0:W5:Y:S03]  /*32d0*/  LDG.E R13, desc[UR8][R52.64] ;  /* 0x00000008340d7981 */ /* 0x000166000c1e1900 */
[----:B------:R-:W-:Y:S01]  /*32e0*/  IMAD.WIDE.U32 R26, R29, 0x2, R44 ;  /* 0x000000021d1a7825 */ /* 0x000fe200078e002c */
[----:B------:R0:W5:Y:S03]  /*32f0*/  LDG.E R12, desc[UR8][R50.64] ;  /* 0x00000008320c7981 */ /* 0x000166000c1e1900 */
[----:B------:R-:W-:Y:S01]  /*3300*/  IMAD.WIDE.U32 R24, R28, 0x2, R42 ;  /* 0x000000021c187825 */ /* 0x000fe200078e002a */
[----:B------:R0:W5:Y:S04]  /*3310*/  LDG.E.U16 R11, desc[UR8][R26.64] ;  /* 0x000000081a0b7981 */ /* 0x000168000c1e1500 */
        /* <DEDUP_REMOVED lines=358> */
[----:B------:R-:W-:Y:S01]  /*4980*/  HFMA2 R26, -RZ, RZ, 0, 0 ;  /* 0x00000000ff1a7431 */ /* 0x000fe200000001ff */
        /* <DEDUP_REMOVED lines=24> */
.L_x_4:
        /* <DEDUP_REMOVED lines=390> */
.L_x_5:
        /* <DEDUP_REMOVED lines=390> */
.L_x_6:
[----:B------:R-:W-:-:S04]  /*7bd0*/  IMAD.WIDE.U32 R52, R53, 0x4, R48 ;  /* 0x0000000435347825 */ /* 0x000fc800078e0030 */
[----:B------:R-:W-:-:S04]  /*7be0*/  IMAD.WIDE.U32 R28, R50, 0x4, R46 ;  /* 0x00000004321c7825 */ /* 0x000fc800078e002e */
[----:B------:R-:W-:Y:S02]  /*7bf0*/  IMAD.WIDE.U32 R26, R31, 0x2, R44 ;  /* 0x000000021f1a7825 */ /* 0x000fe400078e002c */
[----:B------:R0:W5:Y:S02]  /*7c00*/  LDG.E R31, desc[UR8][R52.64] ;  /* 0x00000008341f7981 */ /* 0x000164000c1e1900 */
[----:B------:R-:W-:Y:S02]  /*7c10*/  IMAD.WIDE.U32 R24, R30, 0x2, R42 ;  /* 0x000000021e187825 */ /* 0x000fe400078e002a */
[----:B------:R0:W5:Y:S04]  /*7c20*/  LDG.E R30, desc[UR8][R28.64] ;  /* 0x000000081c1e7981 */ /* 0x000168000c1e1900 */
        /* <DEDUP_REMOVED lines=384> */
.L_x_7:
        /* <DEDUP_REMOVED lines=390> */
.L_x_8:
        /* <DEDUP_REMOVED lines=11> */
[----:B------:R-:W-:Y:S02]  /*ad40*/  CS2R R50, SRZ ;  /* 0x0000000000327805 */ /* 0x000fe4000001ff00 */
        /* <DEDUP_REMOVED lines=9> */
[----:B------:R-:W-:Y:S01]  /*ade0*/  HFMA2 R24, -RZ, RZ, 0, 0 ;  /* 0x00000000ff187431 */ /* 0x000fe200000001ff */
[----:B------:R-:W3:Y:S04]  /*adf0*/  LDCU UR6, c[0x0][0x3dc] ;  /* 0x00007b80ff0677ac */ /* 0x000ee80008000800 */
        /* <DEDUP_REMOVED lines=353> */
[----:B------:R-:W4:Y:S01]  /*c410*/  @P0 LDC.64 R28, c[0x0][0x690] ;  /* 0x0001a400ff1c0b82 */ /* 0x000f220000000a00 */
[----:B---3--:R-:W-:-:S04]  /*c420*/  @P0 IMAD.HI.U32 R24, R35, R24, R34 ;  /* 0x0000001823180227 */ /* 0x008fc800078e0022 */
[C---:B--2---:R-:W-:Y:S01]  /*c430*/  IMAD R41, R32.reuse, UR12, R41 ;  /* 0x0000000c20297c24 */ /* 0x044fe2000f8e0229 */
[----:B------:R-:W-:Y:S01]  /*c440*/  @P0 SHF.R.U32.HI R24, RZ, R25, R24 ;  /* 0x00000019ff180219 */ /* 0x000fe20000011618 */
[C---:B-1----:R-:W-:Y:S02]  /*c450*/  IMAD R51, R32.reuse, UR6, R51 ;  /* 0x0000000620337c24 */ /* 0x042fe4000f8e0233 */
[----:B------:R-:W-:Y:S01]  /*c460*/  IMAD R50, R32, UR7, R50 ;  /* 0x0000000720327c24 */ /* 0x000fe2000f8e0232 */
[----:B------:R-:W-:Y:S01]  /*c470*/  @P0 IADD3 R34, PT, PT, -R24, RZ, RZ ;  /* 0x000000ff18220210 */ /* 0x000fe20007ffe1ff */
[----:B------:R-:W-:-:S04]  /*c480*/  IMAD R40, R32, UR13, R40 ;  /* 0x0000000d20287c24 */ /* 0x000fc8000f8e0228 */
[----:B0-----:R-:W-:-:S04]  /*c490*/  @P0 IMAD R53, R53, R34, R35 ;  /* 0x0000002235350224 */ /* 0x001fc800078e0223 */
[C---:B----4-:R-:W-:Y:S02]  /*c4a0*/  @P0 IMAD R51, R53.reuse, R26, R51 ;  /* 0x0000001a35330224 */ /* 0x050fe400078e0233 */
[C---:B------:R-:W-:Y:S02]  /*c4b0*/  @P0 IMAD R50, R53.reuse, R27, R50 ;  /* 0x0000001b35320224 */ /* 0x040fe400078e0232 */
[C---:B------:R-:W-:Y:S02]  /*c4c0*/  @P0 IMAD R41, R53.reuse, R28, R41 ;  /* 0x0000001c35290224 */ /* 0x040fe400078e0229 */
[----:B------:R-:W-:-:S07]  /*c4d0*/  @P0 IMAD R40, R53, R29, R40 ;  /* 0x0000001d35280224 */ /* 0x000fce00078e0228 */
.L_x_9:
[----:B------:R-:W-:-:S04]  /*c4e0*/  IMAD.WIDE.U32 R32, R51, 0x4, R48 ;  /* 0x0000000433207825 */ /* 0x000fc800078e0030 */
[----:B------:R-:W-:Y:S02]  /*c4f0*/  IMAD.WIDE.U32 R46, R50, 0x4, R46 ;  /* 0x00000004322e7825 */ /* 0x000fe400078e002e */
[----:B------:R0:W5:Y:S02]  /*c500*/  LDG.E R32, desc[UR8][R32.64] ;  /* 0x0000000820207981 */ /* 0x000164000c1e1900 */
[----:B------:R-:W-:Y:S02]  /*c510*/  IMAD.WIDE.U32 R44, R41, 0x2, R44 ;  /* 0x00000002292c7825 */ /* 0x000fe400078e002c */
[----:B------:R0:W5:Y:S02]  /*c520*/  LDG.E R41, desc[UR8][R46.64] ;  /* 0x000000082e297981 */ /* 0x000164000c1e1900 */
[----:B------:R-:W-:Y:S02]  /*c530*/  IMAD.WIDE.U32 R42, R40, 0x2, R42 ;  /* 0x00000002282a7825 */ /* 0x000fe400078e002a */
[----:B------:R0:W5:Y:S04]  /*c540*/  LDG.E.U16 R35, desc[UR8][R44.64] ;  /* 0x000000082c237981 */ /* 0x000168000c1e1500 */
[----:B------:R0:W5:Y:S02]  /*c550*/  LDG.E.U16 R40, desc[UR8][R42.64] ;  /* 0x000000082a287981 */ /* 0x000164000c1e1500 */
.L_x_1:
[----:B------:R-:W-:Y:S05]  /*c560*/  BSYNC.RECONVERGENT B0 ;  /* 0x0000000000007941 */ /* 0x000fea0003800200 */
.L_x_0:
[----:B------:R-:W1:Y:S01]  /*c570*/  LDC R34, c[0x0][0x38c] ;  /* 0x0000e300ff227b82 */ /* 0x000e620000000800 */
[C---:B------:R-:W-:Y:S01]  /*c580*/  IADD3 R24, PT, PT, R0.reuse, 0x80, RZ ;  /* 0x0000008000187810 */ /* 0x040fe20007ffe0ff */
[----:B------:R-:W-:Y:S01]  /*c590*/  BSSY.RECONVERGENT B0, `(.L_x_10) ;  /* 0x000001f000007945 */ /* 0x000fe20003800200 */
[C---:B------:R-:W-:Y:S02]  /*c5a0*/  ISETP.GE.AND P6, PT, R0.reuse, UR5, PT ;  /* 0x0000000500007c0c */ /* 0x040fe4000bfc6270 */
[----:B------:R-:W-:Y:S02]  /*c5b0*/  IADD3 R25, PT, PT, R0, 0x100, RZ ;  /* 0x0000010000197810 */ /* 0x000fe40007ffe0ff */
[----:B------:R-:W-:Y:S02]  /*c5c0*/  ISETP.GE.AND P5, PT, R24, UR5, PT ;  /* 0x0000000518007c0c */ /* 0x000fe4000bfa6270 */
[----:B------:R-:W-:Y:S02]  /*c5d0*/  IADD3 R24, PT, PT, R0, 0x180, RZ ;  /* 0x0000018000187810 */ /* 0x000fe40007ffe0ff */
[----:B------:R-:W-:-:S02]  /*c5e0*/  ISETP.GE.AND P3, PT, R25, UR5, PT ;  /* 0x0000000519007c0c */ /* 0x000fc4000bf66270 */
[----:B------:R-:W-:Y:S02]  /*c5f0*/  IADD3 R25, PT, PT, R0, 0x200, RZ ;  /* 0x0000020000197810 */ /* 0x000fe40007ffe0ff */
[----:B------:R-:W-:Y:S02]  /*c600*/  ISETP.GE.AND P2, PT, R24, UR5, PT ;  /* 0x0000000518007c0c */ /* 0x000fe4000bf46270 */
[C---:B------:R-:W-:Y:S02]  /*c610*/  IADD3 R24, PT, PT, R0.reuse, 0x300, RZ ;  /* 0x0000030000187810 */ /* 0x040fe40007ffe0ff */
[----:B------:R-:W-:Y:S02]  /*c620*/  IADD3 R26, PT, PT, R0, 0x280, RZ ;  /* 0x00000280001a7810 */ /* 0x000fe40007ffe0ff */
[----:B------:R-:W-:Y:S01]  /*c630*/  ISETP.GE.AND P1, PT, R25, UR5, PT ;  /* 0x0000000519007c0c */ /* 0x000fe2000bf26270 */
[----:B------:R-:W-:Y:S01]  /*c640*/  HFMA2 R25, -RZ, RZ, 0, 0 ;  /* 0x00000000ff197431 */ /* 0x000fe200000001ff */
[----:B------:R-:W-:Y:S01]  /*c650*/  ISETP.GE.AND P4, PT, R24, UR5, PT ;  /* 0x0000000518007c0c */ /* 0x000fe2000bf86270 */
[----:B-1----:R-:W-:Y:S01]  /*c660*/  FADD.FTZ R29, -R34, 1 ;  /* 0x3f800000221d7421 */ /* 0x002fe20000010100 */
[----:B------:R-:W-:-:S02]  /*c670*/  P2R R28, PR, RZ, 0x20 ;  /* 0x00000020ff1c7803 */ /* 0x000fc40000000000 */
[----:B------:R-:W-:Y:S02]  /*c680*/  ISETP.GE.AND P0, PT, R26, UR5, PT ;  /* 0x000000051a007c0c */ /* 0x000fe4000bf06270 */
[----:B------:R-:W-:Y:S02]  /*c690*/  PRMT R24, RZ, 0x5410, RZ ;  /* 0x00005410ff187816 */ /* 0x000fe400000000ff */
[----:B0-----:R-:W-:Y:S01]  /*c6a0*/  P2R R33, PR, RZ, 0x40 ;  /* 0x00000040ff217803 */ /* 0x001fe20000000000 */
[----:B------:R-:W-:Y:S08]  /*c6b0*/  @P6 BRA `(.L_x_11) ;  /* 0x0000000000306947 */ /* 0x000ff00003800000 */
[----:B------:R-:W0:Y:S01]  /*c6c0*/  LDCU UR7, c[0x0][0x390] ;  /* 0x00007200ff0777ac */ /* 0x000e220008000800 */
[----:B-----5:R-:W-:Y:S02]  /*c6d0*/  SHF.L.U32 R38, R38, 0x10, RZ ;  /* 0x0000001026267819 */ /* 0x020fe400000006ff */
[----:B------:R-:W-:Y:S01]  /*c6e0*/  SHF.L.U32 R24, R39, 0x10, RZ ;  /* 0x0000001027187819 */ /* 0x000fe200000006ff */
[----:B------:R-:W1:Y:S02]  /*c6f0*/  LDCU UR6, c[0x0][0x388] ;  /* 0x00007100ff0677ac */ /* 0x000e640008000800 */
[C---:B------:R-:W-:Y:S02]  /*c700*/  FMUL.FTZ R27, R29.reuse, R38 ;  /* 0x000000261d1b7220 */ /* 0x040fe40000410000 */
[----:B------:R-:W-:Y:S02]  /*c710*/  FMUL.FTZ R26, R29, R24 ;  /* 0x000000181d1a7220 */ /* 0x000fe40000410000 */
[----:B------:R-:W-:Y:S01]  /*c720*/  FFMA.FTZ R24, R36, R34, R27 ;  /* 0x0000002224187223 */ /* 0x000fe2000001001b */
[C---:B0-----:R-:W-:Y:S01]  /*c730*/  FADD.FTZ R25, R37.reuse, UR7 ;  /* 0x0000000725197e21 */ /* 0x041fe20008010000 */
[----:B-1----:R-:W-:-:S05]  /*c740*/  FMUL.FTZ R37, R37, UR6 ;  /* 0x0000000625257c20 */ /* 0x002fca0008410000 */
[----:B------:R-:W0:Y:S01]  /*c750*/  MUFU.RSQ R25, R25 ;  /* 0x0000001900197308 */ /* 0x000e220000001400 */
[----:B------:R-:W-:-:S05]  /*c760*/  FFMA.FTZ R37, R37, R34, R26 ;  /* 0x0000002225257223 */ /* 0x000fca000001001a */
[----:B------:R-:W-:-:S07]  /*c770*/  F2FP.BF16.F32.PACK_AB R24, R37, R24 ;  /* 0x000000182518723e */ /* 0x000fce00000010ff */
.L_x_11:
[----:B------:R-:W-:Y:S05]  /*c780*/  BSYNC.RECONVERGENT B0 ;  /* 0x0000000000007941 */ /* 0x000fea0003800200 */
.L_x_10:
[----:B------:R-:W-:Y:S01]  /*c790*/  BSSY.RECONVERGENT B0, `(.L_x_12) ;  /* 0x0000010000007945 */ /* 0x000fe20003800200 */
[----:B------:R-:W-:Y:S02]  /*c7a0*/  MOV R27, RZ ;  /* 0x000000ff001b7202 */ /* 0x000fe40000000f00 */
[----:B------:R-:W-:Y:S01]  /*c7b0*/  PRMT R26, RZ, 0x5410, RZ ;  /* 0x00005410ff1a7816 */ /* 0x000fe200000000ff */
[----:B------:R-:W-:Y:S06]  /*c7c0*/  @P5 BRA `(.L_x_13) ;  /* 0x0000000000305947 */ /* 0x000fec0003800000 */
[----:B------:R-:W1:Y:S01]  /*c7d0*/  LDCU UR7, c[0x0][0x390] ;  /* 0x00007200ff0777ac */ /* 0x000e620008000800 */
[----:B-----5:R-:W-:Y:S02]  /*c7e0*/  SHF.L.U32 R26, R11, 0x10, RZ ;  /* 0x000000100b1a7819 */ /* 0x020fe400000006ff */
[----:B------:R-:W-:Y:S01]  /*c7f0*/  SHF.L.U32 R10, R10, 0x10, RZ ;  /* 0x000000100a0a7819 */ /* 0x000fe200000006ff */
[----:B------:R-:W2:Y:S02]  /*c800*/  LDCU UR6, c[0x0][0x388] ;  /* 0x00007100ff0677ac */ /* 0x000ea40008000800 */
[C---:B------:R-:W-:Y:S02]  /*c810*/  FMUL.FTZ R26, R29.reuse, R26 ;  /* 0x0000001a1d1a7220 */ /* 0x040fe40000410000 */
[----:B------:R-:W-:Y:S02]  /*c820*/  FMUL.FTZ R10, R29, R10 ;  /* 0x0000000a1d0a7220 */ /* 0x000fe40000410000 */
[----:B------:R-:W-:Y:S01]  /*c830*/  FFMA.FTZ R26, R13, R34, R26 ;  /* 0x000000220d1a7223 */ /* 0x000fe2000001001a */
[C---:B-1----:R-:W-:Y:S01]  /*c840*/  FADD.FTZ R27, R12.reuse, UR7 ;  /* 0x000000070c1b7e21 */ /* 0x042fe20008010000 */
[----:B--2---:R-:W-:-:S05]  /*c850*/  FMUL.FTZ R11, R12, UR6 ;  /* 0x000000060c0b7c20 */ /* 0x004fca0008410000 */
[----:B------:R-:W1:Y:S01]  /*c860*/  MUFU.RSQ R27, R27 ;  /* 0x0000001b001b7308 */ /* 0x000e620000001400 */
[----:B------:R-:W-:-:S05]  /*c870*/  FFMA.FTZ R11, R11, R34, R10 ;  /* 0x000000220b0b7223 */ /* 0x000fca000001000a */
[----:B------:R-:W-:-:S07]  /*c880*/  F2FP.BF16.F32.PACK_AB R26, R11, R26 ;  /* 0x0000001a0b1a723e */ /* 0x000fce00000010ff */
.L_x_13:
[----:B------:R-:W-:Y:S05]  /*c890*/  BSYNC.RECONVERGENT B0 ;  /* 0x0000000000007941 */ /* 0x000fea0003800200 */
.L_x_12:
[----:B------:R-:W-:Y:S01]  /*c8a0*/  BSSY.RECONVERGENT B0, `(.L_x_14) ;  /* 0x0000010000007945 */ /* 0x000fe20003800200 */
[----:B-----5:R-:W-:Y:S01]  /*c8b0*/  HFMA2 R11, -RZ, RZ, 0, 0 ;  /* 0x00000000ff0b7431 */ /* 0x020fe200000001ff */
[----:B------:R-:W-:Y:S02]  /*c8c0*/  PRMT R10, RZ, 0x5410, RZ ;  /* 0x00005410ff0a7816 */ /* 0x000fe400000000ff */
[----:B------:R-:W-:Y:S05]  /*c8d0*/  @P3 BRA `(.L_x_15) ;  /* 0x0000000000303947 */ /* 0x000fea0003800000 */
[----:B------:R-:W2:Y:S01]  /*c8e0*/  LDCU UR7, c[0x0][0x390] ;  /* 0x00007200ff0777ac */ /* 0x000ea20008000800 */
[----:B------:R-:W-:Y:S02]  /*c8f0*/  SHF.L.U32 R10, R15, 0x10, RZ ;  /* 0x000000100f0a7819 */ /* 0x000fe400000006ff */
[----:B------:R-:W-:Y:S01]  /*c900*/  SHF.L.U32 R14, R14, 0x10, RZ ;  /* 0x000000100e0e7819 */ /* 0x000fe200000006ff */
[----:B------:R-:W3:Y:S02]  /*c910*/  LDCU UR6, c[0x0][0x388] ;  /* 0x00007100ff0677ac */ /* 0x000ee40008000800 */
[C---:B------:R-:W-:Y:S02]  /*c920*/  FMUL.FTZ R10, R29.reuse, R10 ;  /* 0x0000000a1d0a7220 */ /* 0x040fe40000410000 */
[----:B------:R-:W-:Y:S02]  /*c930*/  FMUL.FTZ R14, R29, R14 ;  /* 0x0000000e1d0e7220 */ /* 0x000fe40000410000 */
[----:B------:R-:W-:Y:S01]  /*c940*/  FFMA.FTZ R10, R17, R34, R10 ;  /* 0x00000022110a7223 */ /* 0x000fe2000001000a */
[C---:B--2---:R-:W-:Y:S01]  /*c950*/  FADD.FTZ R11, R16.reuse, UR7 ;  /* 0x00000007100b7e21 */ /* 0x044fe20008010000 */
[----:B---3--:R-:W-:-:S05]  /*c960*/  FMUL.FTZ R13, R16, UR6 ;  /* 0x00000006100d7c20 */ /* 0x008fca0008410000 */
[----:B------:R-:W2:Y:S01]  /*c970*/  MUFU.RSQ R11, R11 ;  /* 0x0000000b000b7308 */ /* 0x000ea20000001400 */
[----:B------:R-:W-:-:S05]  /*c980*/  FFMA.FTZ R13, R13, R34, R14 ;  /* 0x000000220d0d7223 */ /* 0x000fca000001000e */
[----:B------:R-:W-:-:S07]  /*c990*/  F2FP.BF16.F32.PACK_AB R10, R13, R10 ;  /* 0x0000000a0d0a723e */ /* 0x000fce00000010ff */
.L_x_15:
[----:B------:R-:W-:Y:S05]  /*c9a0*/  BSYNC.RECONVERGENT B0 ;  /* 0x0000000000007941 */ /* 0x000fea0003800200 */
.L_x_14:
[----:B------:R-:W-:Y:S01]  /*c9b0*/  BSSY.RECONVERGENT B0, `(.L_x_16) ;  /* 0x0000010000007945 */ /* 0x000fe20003800200 */
[----:B------:R-:W-:Y:S02]  /*c9c0*/  MOV R13, RZ ;  /* 0x000000ff000d7202 */ /* 0x000fe40000000f00 */
[----:B------:R-:W-:Y:S01]  /*c9d0*/  PRMT R12, RZ, 0x5410, RZ ;  /* 0x00005410ff0c7816 */ /* 0x000fe200000000ff */
[----:B------:R-:W-:Y:S06]  /*c9e0*/  @P2 BRA `(.L_x_17) ;  /* 0x0000000000302947 */ /* 0x000fec0003800000 */
[----:B------:R-:W3:Y:S01]  /*c9f0*/  LDCU UR7, c[0x0][0x390] ;  /* 0x00007200ff0777ac */ /* 0x000ee20008000800 */
[----:B------:R-:W-:Y:S02]  /*ca00*/  SHF.L.U32 R12, R19, 0x10, RZ ;  /* 0x00000010130c7819 */ /* 0x000fe400000006ff */
[----:B------:R-:W-:Y:S01]  /*ca10*/  SHF.L.U32 R18, R18, 0x10, RZ ;  /* 0x0000001012127819 */ /* 0x000fe200000006ff */
[----:B------:R-:W4:Y:S02]  /*ca20*/  LDCU UR6, c[0x0][0x388] ;  /* 0x00007100ff0677ac */ /* 0x000f240008000800 */
[C---:B------:R-:W-:Y:S02]  /*ca30*/  FMUL.FTZ R12, R29.reuse, R12 ;  /* 0x0000000c1d0c7220 */ /* 0x040fe40000410000 */
[----:B------:R-:W-:Y:S02]  /*ca40*/  FMUL.FTZ R18, R29, R18 ;  /* 0x000000121d127220 */ /* 0x000fe40000410000 */
[----:B------:R-:W-:Y:S01]  /*ca50*/  FFMA.FTZ R12, R21, R34, R12 ;  /* 0x00000022150c7223 */ /* 0x000fe2000001000c */
[C---:B---3--:R-:W-:Y:S01]  /*ca60*/  FADD.FTZ R13, R20.reuse, UR7 ;  /* 0x00000007140d7e21 */ /* 0x048fe20008010000 */
[----:B----4-:R-:W-:-:S05]  /*ca70*/  FMUL.FTZ R15, R20, UR6 ;  /* 0x00000006140f7c20 */ /* 0x010fca0008410000 */
[----:B------:R-:W3:Y:S01]  /*ca80*/  MUFU.RSQ R13, R13 ;  /* 0x0000000d000d7308 */ /* 0x000ee20000001400 */
[----:B------:R-:W-:-:S05]  /*ca90*/  FFMA.FTZ R15, R15, R34, R18 ;  /* 0x000000220f0f7223 */ /* 0x000fca0000010012 */
[----:B------:R-:W-:-:S07]  /*caa0*/  F2FP.BF16.F32.PACK_AB R12, R15, R12 ;  /* 0x0000000c0f0c723e */ /* 0x000fce00000010ff */
.L_x_17:
[----:B------:R-:W-:Y:S05]  /*cab0*/  BSYNC.RECONVERGENT B0 ;  /* 0x0000000000007941 */ /* 0x000fea0003800200 */
.L_x_16:
[----:B------:R-:W-:Y:S01]  /*cac0*/  BSSY.RECONVERGENT B0, `(.L_x_18) ;  /* 0x0000010000007945 */ /* 0x000fe20003800200 */
[----:B------:R-:W-:Y:S01]  /*cad0*/  HFMA2 R15, -RZ, RZ, 0, 0 ;  /* 0x00000000ff0f7431 */ /* 0x000fe200000001ff */
[----:B------:R-:W-:Y:S02]  /*cae0*/  PRMT R14, RZ, 0x5410, RZ ;  /* 0x00005410ff0e7816 */ /* 0x000fe400000000ff */
[----:B------:R-:W-:Y:S05]  /*caf0*/  @P1 BRA `(.L_x_19) ;  /* 0x0000000000301947 */ /* 0x000fea0003800000 */
[----:B------:R-:W4:Y:S01]  /*cb00*/  LDCU UR7, c[0x0][0x390] ;  /* 0x00007200ff0777ac */ /* 0x000f220008000800 */
[----:B------:R-:W-:Y:S02]  /*cb10*/  SHF.L.U32 R14, R23, 0x10, RZ ;  /* 0x00000010170e7819 */ /* 0x000fe400000006ff */
[----:B------:R-:W-:Y:S01]  /*cb20*/  SHF.L.U32 R22, R22, 0x10, RZ ;  /* 0x0000001016167819 */ /* 0x000fe200000006ff */
[----:B------:R-:W5:Y:S02]  /*cb30*/  LDCU UR6, c[0x0][0x388] ;  /* 0x00007100ff0677ac */ /* 0x000f640008000800 */
[C---:B------:R-:W-:Y:S02]  /*cb40*/  FMUL.FTZ R14, R29.reuse, R14 ;  /* 0x0000000e1d0e7220 */ /* 0x040fe40000410000 */
[----:B------:R-:W-:Y:S02]  /*cb50*/  FMUL.FTZ R22, R29, R22 ;  /* 0x000000161d167220 */ /* 0x000fe40000410000 */
[----:B------:R-:W-:Y:S01]  /*cb60*/  FFMA.FTZ R14, R31, R34, R14 ;  /* 0x000000221f0e7223 */ /* 0x000fe2000001000e */
[C---:B----4-:R-:W-:Y:S01]  /*cb70*/  FADD.FTZ R15, R30.reuse, UR7 ;  /* 0x000000071e0f7e21 */ /* 0x050fe20008010000 */
[----:B-----5:R-:W-:-:S05]  /*cb80*/  FMUL.FTZ R17, R30, UR6 ;  /* 0x000000061e117c20 */ /* 0x020fca0008410000 */
[----:B------:R-:W4:Y:S01]  /*cb90*/  MUFU.RSQ R15, R15 ;  /* 0x0000000f000f7308 */ /* 0x000f220000001400 */
[----:B------:R-:W-:-:S05]  /*cba0*/  FFMA.FTZ R17, R17, R34, R22 ;  /* 0x0000002211117223 */ /* 0x000fca0000010016 */
[----:B------:R-:W-:-:S07]  /*cbb0*/  F2FP.BF16.F32.PACK_AB R14, R17, R14 ;  /* 0x0000000e110e723e */ /* 0x000fce00000010ff */
.L_x_19:
[----:B------:R-:W-:Y:S05]  /*cbc0*/  BSYNC.RECONVERGENT B0 ;  /* 0x0000000000007941 */ /* 0x000fea0003800200 */
.L_x_18:
[----:B------:R-:W-:Y:S01]  /*cbd0*/  BSSY.RECONVERGENT B0, `(.L_x_20) ;  /* 0x0000011000007945 */ /* 0x000fe20003800200 */
[----:B------:R-:W-:Y:S01]  /*cbe0*/  HFMA2 R17, -RZ, RZ, 0, 0 ;  /* 0x00000000ff117431 */ /* 0x000fe200000001ff */
[----:B------:R-:W-:Y:S02]  /*cbf0*/  MOV R18, RZ ;  /* 0x000000ff00127202 */ /* 0x000fe40000000f00 */
[----:B------:R-:W-:Y:S01]  /*cc00*/  PRMT R16, RZ, 0x5410, RZ ;  /* 0x00005410ff107816 */ /* 0x000fe200000000ff */
[----:B------:R-:W-:Y:S06]  /*cc10*/  @P0 BRA `(.L_x_21) ;  /* 0x0000000000300947 */ /* 0x000fec0003800000 */
[----:B------:R-:W5:Y:S01]  /*cc20*/  LDCU UR7, c[0x0][0x390] ;  /* 0x00007200ff0777ac */ /* 0x000f620008000800 */
[----:B------:R-:W-:Y:S02]  /*cc30*/  SHF.L.U32 R16, R3, 0x10, RZ ;  /* 0x0000001003107819 */ /* 0x000fe400000006ff */
[----:B------:R-:W-:Y:S01]  /*cc40*/  SHF.L.U32 R2, R2, 0x10, RZ ;  /* 0x0000001002027819 */ /* 0x000fe200000006ff */
[----:B------:R-:W0:Y:S02]  /*cc50*/  LDCU UR6, c[0x0][0x388] ;  /* 0x00007100ff0677ac */ /* 0x000e240008000800 */
[C---:B------:R-:W-:Y:S02]  /*cc60*/  FMUL.FTZ R16, R29.reuse, R16 ;  /* 0x000000101d107220 */ /* 0x040fe40000410000 */
[----:B------:R-:W-:Y:S02]  /*cc70*/  FMUL.FTZ R2, R29, R2 ;  /* 0x000000021d027220 */ /* 0x000fe40000410000 */
[----:B------:R-:W-:Y:S01]  /*cc80*/  FFMA.FTZ R16, R5, R34, R16 ;  /* 0x0000002205107223 */ /* 0x000fe20000010010 */
[C---:B-----5:R-:W-:Y:S01]  /*cc90*/  FADD.FTZ R18, R4.reuse, UR7 ;  /* 0x0000000704127e21 */ /* 0x060fe20008010000 */
[----:B0-----:R-:W-:-:S05]  /*cca0*/  FMUL.FTZ R3, R4, UR6 ;  /* 0x0000000604037c20 */ /* 0x001fca0008410000 */
[----:B------:R-:W0:Y:S01]  /*ccb0*/  MUFU.RSQ R18, R18 ;  /* 0x0000001200127308 */ /* 0x000e220000001400 */
[----:B------:R-:W-:-:S05]  /*ccc0*/  FFMA.FTZ R3, R3, R34, R2 ;  /* 0x0000002203037223 */ /* 0x000fca0000010002 */
[----:B------:R-:W-:-:S07]  /*ccd0*/  F2FP.BF16.F32.PACK_AB R16, R3, R16 ;  /* 0x000000100310723e */ /* 0x000fce00000010ff */
.L_x_21:
[----:B------:R-:W-:Y:S05]  /*cce0*/  BSYNC.RECONVERGENT B0 ;  /* 0x0000000000007941 */ /* 0x000fea0003800200 */
.L_x_20:
[----:B------:R-:W-:Y:S01]  /*ccf0*/  BSSY.RECONVERGENT B0, `(.L_x_22) ;  /* 0x0000011000007945 */ /* 0x000fe20003800200 */
[----:B------:R-:W-:Y:S02]  /*cd00*/  IADD3 R4, PT, PT, R0, 0x380, RZ ;  /* 0x0000038000047810 */ /* 0x000fe40007ffe0ff */
        /* <DEDUP_REMOVED lines=15> */
.L_x_23:
[----:B------:R-:W-:Y:S05]  /*ce00*/  BSYNC.RECONVERGENT B0 ;  /* 0x0000000000007941 */ /* 0x000fea0003800200 */
.L_x_22:
[----:B------:R-:W-:Y:S01]  /*ce10*/  ISETP.GE.AND P5, PT, R4, UR5, PT ;  /* 0x0000000504007c0c */ /* 0x000fe2000bfa6270 */
[----:B------:R-:W-:Y:S01]  /*ce20*/  BSSY.RECONVERGENT B0, `(.L_x_24) ;  /* 0x000000f000007945 */ /* 0x000fe20003800200 */
[----:B------:R-:W-:-:S11]  /*ce30*/  PRMT R21, RZ, 0x5410, RZ ;  /* 0x00005410ff157816 */ /* 0x000fd600000000ff */
[----:B------:R-:W-:Y:S05]  /*ce40*/  @P5 BRA `(.L_x_25) ;  /* 0x0000000000305947 */ /* 0x000fea0003800000 */
        /* <DEDUP_REMOVED lines=12> */
.L_x_25:
[----:B------:R-:W-:Y:S05]  /*cf10*/  BSYNC.RECONVERGENT B0 ;  /* 0x0000000000007941 */ /* 0x000fea0003800200 */
.L_x_24:
[----:B------:R-:W-:-:S13]  /*cf20*/  ISETP.NE.AND P6, PT, R33, RZ, PT ;  /* 0x000000ff2100720c */ /* 0x000fda0003fc5270 */
[----:B------:R-:W-:Y:S05]  /*cf30*/  @P6 EXIT ;  /* 0x000000000000694d */ /* 0x000fea0003800000 */
[----:B------:R-:W5:Y:S01]  /*cf40*/  LDCU UR10, c[0x0][0x698] ;  /* 0x0000d300ff0a77ac */ /* 0x000f620008000800 */
[----:B------:R-:W-:Y:S01]  /*cf50*/  HFMA2 R31, -RZ, RZ, 0, 0 ;  /* 0x00000000ff1f7431 */ /* 0x000fe200000001ff */
[----:B------:R-:W-:Y:S01]  /*cf60*/  MOV R29, RZ ;  /* 0x000000ff001d7202 */ /* 0x000fe20000000f00 */
[----:B------:R-:W-:Y:S01]  /*cf70*/  HFMA2 R23, -RZ, RZ, 0, 0 ;  /* 0x00000000ff177431 */ /* 0x000fe200000001ff */
[----:B------:R-:W-:-:S06]  /*cf80*/  USHF.L.U32 UR6, UR4, 0xa, URZ ;  /* 0x0000000a04067899 */ /* 0x000fcc00080006ff */
[----:B------:R-:W-:Y:S01]  /*cf90*/  LOP3.LUT R3, R0, UR6, RZ, 0xfc, !PT ;  /* 0x0000000600037c12 */ /* 0x000fe2000f8efcff */
[----:B-----5:R-:W-:-:S04]  /*cfa0*/  UIADD3 UR7, UPT, UPT, UR10, -0x1, URZ ;  /* 0xffffffff0a077890 */ /* 0x020fc8000fffe0ff */
[----:B------:R-:W-:-:S04]  /*cfb0*/  UISETP.LT.U32.AND UP0, UPT, UR7, 0x18, UPT ;  /* 0x000000180700788c */ /* 0x000fc8000bf01070 */
[----:B------:R-:W-:Y:S02]  /*cfc0*/  USEL UR5, UR7, 0x18, UP0 ;  /* 0x0000001807057887 */ /* 0x000fe40008000000 */
[----:B------:R-:W-:Y:S02]  /*cfd0*/  UISETP.NE.AND UP0, UPT, UR10, URZ, UPT ;  /* 0x000000ff0a00728c */ /* 0x000fe4000bf05270 */
[----:B------:R-:W-:-:S07]  /*cfe0*/  UIADD3 UR4, UPT, UPT, UR5, 0x1, URZ ;  /* 0x0000000105047890 */ /* 0x000fce000fffe0ff */
[----:B------:R-:W-:Y:S05]  /*cff0*/  BRA.U !UP0, `(.L_x_26) ;  /* 0x0000001508707547 */ /* 0x000fea000b800000 */
[----:B------:R-:W5:Y:S01]  /*d000*/  LDCU.64 UR10, c[0x0][0x6a0] ;  /* 0x0000d400ff0a77ac */ /* 0x000f620008000a00 */
[----:B------:R-:W-:Y:S01]  /*d010*/  MOV R2, RZ ;  /* 0x000000ff00027202 */ /* 0x000fe20000000f00 */
[----:B------:R-:W0:Y:S01]  /*d020*/  LDCU UR5, c[0x0][0x69c] ;  /* 0x0000d380ff0577ac */ /* 0x000e220008000800 */
[----:B------:R-:W1:Y:S01]  /*d030*/  LDCU.64 UR12, c[0x0][0x7c8] ;  /* 0x0000f900ff0c77ac */ /* 0x000e620008000a00 */
[----:B------:R-:W2:Y:S01]  /*d040*/  LDCU UR6, c[0x0][0x7d0] ;  /* 0x0000fa00ff0677ac */ /* 0x000ea20008000800 */
[----:B------:R-:W-:Y:S01]  /*d050*/  UISETP.NE.AND UP1, UPT, UR7, URZ, UPT ;  /* 0x000000ff0700728c */ /* 0x000fe2000bf25270 */
[----:B-----5:R-:W-:-:S05]  /*d060*/  IMAD.HI.U32 R6, R3, UR10, R2 ;  /* 0x0000000a03067c27 */ /* 0x020fca000f8e0002 */
[----:B------:R-:W-:-:S04]  /*d070*/  SHF.R.U32.HI R7, RZ, UR11, R6 ;  /* 0x0000000bff077c19 */ /* 0x000fc80008011606 */
[----:B------:R-:W-:-:S05]  /*d080*/  IADD3 R23, PT, PT, -R7, RZ, RZ ;  /* 0x000000ff07177210 */ /* 0x000fca0007ffe1ff */
[----:B0-----:R-:W-:-:S04]  /*d090*/  IMAD R23, R23, UR5, R3 ;  /* 0x0000000517177c24 */ /* 0x001fc8000f8e0203 */
[C---:B-1----:R-:W-:Y:S02]  /*d0a0*/  IMAD R31, R23.reuse, UR12, RZ ;  /* 0x0000000c171f7c24 */ /* 0x042fe4000f8e02ff */
[C---:B------:R-:W-:Y:S02]  /*d0b0*/  IMAD R29, R23.reuse, UR13, RZ ;  /* 0x0000000d171d7c24 */ /* 0x040fe4000f8e02ff */
[----:B--2---:R-:W-:Y:S01]  /*d0c0*/  IMAD R23, R23, UR6, RZ ;  /* 0x0000000617177c24 */ /* 0x004fe2000f8e02ff */
[----:B------:R-:W-:Y:S06]  /*d0d0*/  BRA.U !UP1, `(.L_x_26) ;  /* 0x0000001509387547 */ /* 0x000fec000b800000 */
[----:B------:R-:W0:Y:S01]  /*d0e0*/  LDCU.64 UR10, c[0x0][0x6a8] ;  /* 0x0000d500ff0a77ac */ /* 0x000e220008000a00 */
[----:B------:R-:W-:Y:S01]  /*d0f0*/  MOV R6, RZ ;  /* 0x000000ff00067202 */ /* 0x000fe20000000f00 */
[----:B------:R-:W1:Y:S01]  /*d100*/  LDCU UR5, c[0x0][0x6b0] ;  /* 0x0000d600ff0577ac */ /* 0x000e620008000800 */
[----:B------:R-:W2:Y:S01]  /*d110*/  LDCU UR6, c[0x0][0x7d4] ;  /* 0x0000fa80ff0677ac */ /* 0x000ea20008000800 */
[----:B------:R-:W5:Y:S01]  /*d120*/  LDCU.64 UR12, c[0x0][0x7d8] ;  /* 0x0000fb00ff0c77ac */ /* 0x000f620008000a00 */
[----:B------:R-:W-:Y:S01]  /*d130*/  UISETP.NE.AND UP1, UPT, UR4, 0x2, UPT ;  /* 0x000000020400788c */ /* 0x000fe2000bf25270 */
[----:B0-----:R-:W-:-:S05]  /*d140*/  IMAD.HI.U32 R4, R7, UR11, R6 ;  /* 0x0000000b07047c27 */ /* 0x001fca000f8e0006 */
[----:B-1----:R-:W-:-:S04]  /*d150*/  SHF.R.U32.HI R5, RZ, UR5, R4 ;  /* 0x00000005ff057c19 */ /* 0x002fc80008011604 */
[----:B------:R-:W-:-:S05]  /*d160*/  IADD3 R6, PT, PT, -R5, RZ, RZ ;  /* 0x000000ff05067210 */ /* 0x000fca0007ffe1ff */
[----:B------:R-:W-:-:S04]  /*d170*/  IMAD R6, R6, UR10, R7 ;  /* 0x0000000a06067c24 */ /* 0x000fc8000f8e0207 */
[C---:B--2---:R-:W-:Y:S02]  /*d180*/  IMAD R31, R6.reuse, UR6, R31 ;  /* 0x00000006061f7c24 */ /* 0x044fe4000f8e021f */
[C---:B-----5:R-:W-:Y:S02]  /*d190*/  IMAD R29, R6.reuse, UR12, R29 ;  /* 0x0000000c061d7c24 */ /* 0x060fe4000f8e021d */
[----:B------:R-:W-:Y:S01]  /*d1a0*/  IMAD R23, R6, UR13, R23 ;  /* 0x0000000d06177c24 */ /* 0x000fe2000f8e0217 */
[----:B------:R-:W-:Y:S06]  /*d1b0*/  BRA.U !UP1, `(.L_x_26) ;  /* 0x0000001509007547 */ /* 0x000fec000b800000 */
[----:B------:R-:W0:Y:S01]  /*d1c0*/  LDCU.64 UR10, c[0x0][0x6b8] ;  /* 0x0000d700ff0a77ac */ /* 0x000e220008000a00 */
[----:B------:R-:W-:Y:S01]  /*d1d0*/  HFMA2 R4, -RZ, RZ, 0, 0 ;  /* 0x00000000ff047431 */ /* 0x000fe200000001ff */
[----:B------:R-:W1:Y:S01]  /*d1e0*/  LDCU UR5, c[0x0][0x6b4] ;  /* 0x0000d680ff0577ac */ /* 0x000e620008000800 */
[----:B------:R-:W2:Y:S01]  /*d1f0*/  LDCU.64 UR12, c[0x0][0x7e0] ;  /* 0x0000fc00ff0c77ac */ /* 0x000ea20008000a00 */
[----:B------:R-:W5:Y:S01]  /*d200*/  LDCU UR6, c[0x0][0x7e8] ;  /* 0x0000fd00ff0677ac */ /* 0x000f620008000800 */
[----:B------:R-:W-:Y:S01]  /*d210*/  UISETP.NE.AND UP1, UPT, UR4, 0x3, UPT ;  /* 0x000000030400788c */ /* 0x000fe2000bf25270 */
[----:B0-----:R-:W-:-:S05]  /*d220*/  IMAD.HI.U32 R6, R5, UR10, R4 ;  /* 0x0000000a05067c27 */ /* 0x001fca000f8e0004 */
[----:B------:R-:W-:-:S04]  /*d230*/  SHF.R.U32.HI R7, RZ, UR11, R6 ;  /* 0x0000000bff077c19 */ /* 0x000fc80008011606 */
[----:B------:R-:W-:-:S05]  /*d240*/  IADD3 R4, PT, PT, -R7, RZ, RZ ;  /* 0x000000ff07047210 */ /* 0x000fca0007ffe1ff */
[----:B-1----:R-:W-:-:S04]  /*d250*/  IMAD R4, R4, UR5, R5 ;  /* 0x0000000504047c24 */ /* 0x002fc8000f8e0205 */
[C---:B--2---:R-:W-:Y:S02]  /*d260*/  IMAD R31, R4.reuse, UR12, R31 ;  /* 0x0000000c041f7c24 */ /* 0x044fe4000f8e021f */
[C---:B------:R-:W-:Y:S02]  /*d270*/  IMAD R29, R4.reuse, UR13, R29 ;  /* 0x0000000d041d7c24 */ /* 0x040fe4000f8e021d */
[----:B-----5:R-:W-:Y:S01]  /*d280*/  IMAD R23, R4, UR6, R23 ;  /* 0x0000000604177c24 */ /* 0x020fe2000f8e0217 */
        /* <DEDUP_REMOVED lines=16> */
[----:B------:R-:W-:Y:S01]  /*d390*/  MOV R4, RZ ;  /* 0x000000ff00047202 */ /* 0x000fe20000000f00 */
        /* <DEDUP_REMOVED lines=13> */
[----:B------:R-:W-:Y:S01]  /*d470*/  HFMA2 R6, -RZ, RZ, 0, 0 ;  /* 0x00000000ff067431 */ /* 0x000fe200000001ff */
        /* <DEDUP_REMOVED lines=268> */
[----:B------:R-:W5:Y:S02]  /*e540*/  LDCU UR6, c[0x0][0x8f0] ;  /* 0x00011e00ff0677ac */ /* 0x000f640008000800 */
[----:B0-----:R-:W-:-:S05]  /*e550*/  IMAD.HI.U32 R0, R5, UR10, R4 ;  /* 0x0000000a05007c27 */ /* 0x001fca000f8e0004 */
[----:B------:R-:W-:-:S04]  /*e560*/  SHF.R.U32.HI R0, RZ, UR11, R0 ;  /* 0x0000000bff007c19 */ /* 0x000fc80008011600 */
[----:B------:R-:W-:-:S05]  /*e570*/  IADD3 R4, PT, PT, -R0, RZ, RZ ;  /* 0x000000ff00047210 */ /* 0x000fca0007ffe1ff */
[----:B-1----:R-:W-:-:S04]  /*e580*/  IMAD R4, R4, UR5, R5 ;  /* 0x0000000504047c24 */ /* 0x002fc8000f8e0205 */
[C---:B--2---:R-:W-:Y:S02]  /*e590*/  IMAD R31, R4.reuse, UR12, R31 ;  /* 0x0000000c041f7c24 */ /* 0x044fe4000f8e021f */
[C---:B------:R-:W-:Y:S02]  /*e5a0*/  IMAD R29, R4.reuse, UR13, R29 ;  /* 0x0000000d041d7c24 */ /* 0x040fe4000f8e021d */
[----:B-----5:R-:W-:-:S07]  /*e5b0*/  IMAD R23, R4, UR6, R23 ;  /* 0x0000000604177c24 */ /* 0x020fce000f8e0217 */
.L_x_26:
[----:B------:R-:W5:Y:S01]  /*e5c0*/  LDC.64 R8, c[0x0][0x3a0] ;  /* 0x0000e800ff087b82 */ /* 0x000f620000000a00 */
[----:B------:R-:W-:Y:S02]  /*e5d0*/  ISETP.NE.AND P6, PT, R28, RZ, PT ;  /* 0x000000ff1c00720c */ /* 0x000fe40003fc5270 */
[----:B------:R-:W-:-:S05]  /*e5e0*/  PRMT R0, R24, 0x7632, R0 ;  /* 0x0000763218007816 */ /* 0x000fca0000000000 */
[----:B------:R-:W0:Y:S08]  /*e5f0*/  LDC.64 R6, c[0x0][0x3a8] ;  /* 0x0000ea00ff067b82 */ /* 0x000e300000000a00 */
[----:B------:R-:W1:Y:S01]  /*e600*/  LDC.64 R4, c[0x0][0x3b0] ;  /* 0x0000ec00ff047b82 */ /* 0x000e620000000a00 */
[----:B-----5:R-:W-:-:S05]  /*e610*/  IMAD.WIDE.U32 R30, R31, 0x2, R8 ;  /* 0x000000021f1e7825 */ /* 0x020fca00078e0008 */
[----:B------:R2:W-:Y:S01]  /*e620*/  STG.E.U16 desc[UR8][R30.64], R24 ;  /* 0x000000181e007986 */ /* 0x0005e2000c101508 */
[----:B0-----:R-:W-:-:S05]  /*e630*/  IMAD.WIDE.U32 R28, R29, 0x2, R6 ;  /* 0x000000021d1c7825 */ /* 0x001fca00078e0006 */
[----:B------:R0:W-:Y:S01]  /*e640*/  STG.E.U16 desc[UR8][R28.64], R0 ;  /* 0x000000001c007986 */ /* 0x0001e2000c101508 */
[----:B-1----:R-:W-:-:S05]  /*e650*/  IMAD.WIDE.U32 R22, R23, 0x4, R4 ;  /* 0x0000000417167825 */ /* 0x002fca00078e0004 */
[----:B------:R0:W-:Y:S01]  /*e660*/  STG.E desc[UR8][R22.64], R25 ;  /* 0x0000001916007986 */ /* 0x0001e2000c101908 */
[----:B--2---:R-:W-:Y:S05]  /*e670*/  @P6 EXIT ;  /* 0x000000000000694d */ /* 0x004fea0003800000 */
[----:B0-----:R-:W-:Y:S01]  /*e680*/  HFMA2 R25, -RZ, RZ, 0, 0 ;  /* 0x00000000ff197431 */ /* 0x001fe200000001ff */
[----:B------:R-:W-:Y:S02]  /*e690*/  MOV R29, RZ ;  /* 0x000000ff001d7202 */ /* 0x000fe40000000f00 */
[----:B------:R-:W-:Y:S01]  /*e6a0*/  MOV R23, RZ ;  /* 0x000000ff00177202 */ /* 0x000fe20000000f00 */
[----:B------:R-:W-:Y:S06]  /*e6b0*/  BRA.U !UP0, `(.L_x_27) ;  /* 0x0000001508747547 */ /* 0x000fec000b800000 */
[----:B------:R-:W0:Y:S01]  /*e6c0*/  LDCU.64 UR10, c[0x0][0x6a0] ;  /* 0x0000d400ff0a77ac */ /* 0x000e220008000a00 */
[----:B------:R-:W-:Y:S02]  /*e6d0*/  IADD3 R23, PT, PT, R3, 0x80, RZ ;  /* 0x0000008003177810 */ /* 0x000fe40007ffe0ff */
[----:B------:R-:W-:Y:S01]  /*e6e0*/  MOV R22, RZ ;  /* 0x000000ff00167202 */ /* 0x000fe20000000f00 */
[----:B------:R-:W1:Y:S01]  /*e6f0*/  LDCU UR5, c[0x0][0x69c] ;  /* 0x0000d380ff0577ac */ /* 0x000e620008000800 */
[----:B------:R-:W2:Y:S01]  /*e700*/  LDCU.64 UR12, c[0x0][0x7c8] ;  /* 0x0000f900ff0c77ac */ /* 0x000ea20008000a00 */
[----:B------:R-:W5:Y:S01]  /*e710*/  LDCU UR6, c[0x0][0x7d0] ;  /* 0x0000fa00ff0677ac */ /* 0x000f620008000800 */
[----:B------:R-:W-:Y:S01]  /*e720*/  UISETP.NE.AND UP1, UPT, UR7, URZ, UPT ;  /* 0x000000ff0700728c */ /* 0x000fe2000bf25270 */
[----:B0-----:R-:W-:-:S05]  /*e730*/  IMAD.HI.U32 R30, R23, UR10, R22 ;  /* 0x0000000a171e7c27 */ /* 0x001fca000f8e0016 */
[----:B------:R-:W-:-:S04]  /*e740*/  SHF.R.U32.HI R31, RZ, UR11, R30 ;  /* 0x0000000bff1f7c19 */ /* 0x000fc8000801161e */
[----:B------:R-:W-:-:S05]  /*e750*/  IADD3 R22, PT, PT, -R31, RZ, RZ ;  /* 0x000000ff1f167210 */ /* 0x000fca0007ffe1ff */
[----:B-1----:R-:W-:-:S04]  /*e760*/  IMAD R23, R22, UR5, R23 ;  /* 0x0000000516177c24 */ /* 0x002fc8000f8e0217 */
[C---:B--2---:R-:W-:Y:S02]  /*e770*/  IMAD R29, R23.reuse, UR12, RZ ;  /* 0x0000000c171d7c24 */ /* 0x044fe4000f8e02ff */
[C---:B------:R-:W-:Y:S02]  /*e780*/  IMAD R25, R23.reuse, UR13, RZ ;  /* 0x0000000d17197c24 */ /* 0x040fe4000f8e02ff */
[----:B-----5:R-:W-:Y:S01]  /*e790*/  IMAD R23, R23, UR6, RZ ;  /* 0x0000000617177c24 */ /* 0x020fe2000f8e02ff */
        /* <DEDUP_REMOVED lines=335> */
.L_x_27:
[----:B------:R-:W-:Y:S01]  /*fc90*/  IMAD.WIDE.U32 R28, R29, 0x2, R8 ;  /* 0x000000021d1c7825 */ /* 0x000fe200078e0008 */
[----:B------:R-:W-:-:S03]  /*fca0*/  PRMT R0, R26, 0x7632, R0 ;  /* 0x000076321a007816 */ /* 0x000fc60000000000 */
[----:B------:R-:W-:Y:S01]  /*fcb0*/  IMAD.WIDE.U32 R24, R25, 0x2, R6 ;  /* 0x0000000219187825 */ /* 0x000fe200078e0006 */
[----:B------:R0:W-:Y:S03]  /*fcc0*/  STG.E.U16 desc[UR8][R28.64], R26 ;  /* 0x0000001a1c007986 */ /* 0x0001e6000c101508 */
[----:B------:R-:W-:Y:S01]  /*fcd0*/  IMAD.WIDE.U32 R22, R23, 0x4, R4 ;  /* 0x0000000417167825 */ /* 0x000fe200078e0004 */
[----:B------:R0:W-:Y:S04]  /*fce0*/  STG.E.U16 desc[UR8][R24.64], R0 ;  /* 0x0000000018007986 */ /* 0x0001e8000c101508 */
[----:B------:R0:W-:Y:S01]  /*fcf0*/  STG.E desc[UR8][R22.64], R27 ;  /* 0x0000001b16007986 */ /* 0x0001e2000c101908 */
[----:B------:R-:W-:Y:S05]  /*fd00*/  @P3 EXIT ;  /* 0x000000000000394d */ /* 0x000fea0003800000 */
[----:B0-----:R-:W-:Y:S01]  /*fd10*/  HFMA2 R27, -RZ, RZ, 0, 0 ;  /* 0x00000000ff1b7431 */ /* 0x001fe200000001ff */
[----:B------:R-:W-:Y:S01]  /*fd20*/  MOV R25, RZ ;  /* 0x000000ff00197202 */ /* 0x000fe20000000f00 */
[----:B------:R-:W-:Y:S01]  /*fd30*/  HFMA2 R23, -RZ, RZ, 0, 0 ;  /* 0x00000000ff177431 */ /* 0x000fe200000001ff */
        /* <DEDUP_REMOVED lines=350> */
.L_x_28:
        /* <DEDUP_REMOVED lines=361> */
.L_x_29:
[----:B------:R-:W-:Y:S01]  /*129b0*/  IMAD.WIDE.U32 R24, R25, 0x2, R8 ;  /* 0x0000000219187825 */ /* 0x000fe200078e0008 */
[----:B------:R-:W-:-:S03]  /*129c0*/  PRMT R0, R12, 0x7632, R0 ;  /* 0x000076320c007816 */ /* 0x000fc60000000000 */
[----:B------:R-:W-:Y:S01]  /*129d0*/  IMAD.WIDE.U32 R22, R23, 0x2, R6 ;  /* 0x0000000217167825 */ /* 0x000fe200078e0006 */
[----:B------:R0:W-:Y:S03]  /*129e0*/  STG.E.U16 desc[UR8][R24.64], R12 ;  /* 0x0000000c18007986 */ /* 0x0001e6000c101508 */
[----:B------:R-:W-:Y:S01]  /*129f0*/  IMAD.WIDE.U32 R10, R11, 0x4, R4 ;  /* 0x000000040b0a7825 */ /* 0x000fe200078e0004 */
[----:B------:R0:W-:Y:S04]  /*12a00*/  STG.E.U16 desc[UR8][R22.64], R0 ;  /* 0x0000000016007986 */ /* 0x0001e8000c101508 */
[----:B---3--:R0:W-:Y:S01]  /*12a10*/  STG.E desc[UR8][R10.64], R13 ;  /* 0x0000000d0a007986 */ /* 0x0081e2000c101908 */
        /* <DEDUP_REMOVED lines=10> */
[----:B------:R-:W3:Y:S01]  /*12ac0*/  LDCU UR6, c[0x0][0x7d0] ;  /* 0x0000fa00ff0677ac */ /* 0x000ee20008000800 */
[----:B------:R-:W-:Y:S01]  /*12ad0*/  UISETP.NE.AND UP1, UPT, UR7, URZ, UPT ;  /* 0x000000ff0700728c */ /* 0x000fe2000bf25270 */
[----:B0-----:R-:W-:-:S05]  /*12ae0*/  IMAD.HI.U32 R24, R11, UR10, R10 ;  /* 0x0000000a0b187c27 */ /* 0x001fca000f8e000a */
[----:B------:R-:W-:-:S04]  /*12af0*/  SHF.R.U32.HI R25, RZ, UR11, R24 ;  /* 0x0000000bff197c19 */ /* 0x000fc80008011618 */
[----:B------:R-:W-:-:S05]  /*12b00*/  IADD3 R10, PT, PT, -R25, RZ, RZ ;  /* 0x000000ff190a7210 */ /* 0x000fca0007ffe1ff */
[----:B-1----:R-:W-:-:S04]  /*12b10*/  IMAD R11, R10, UR5, R11 ;  /* 0x000000050a0b7c24 */ /* 0x002fc8000f8e020b */
[C---:B--2---:R-:W-:Y:S02]  /*12b20*/  IMAD R23, R11.reuse, UR12, RZ ;  /* 0x0000000c0b177c24 */ /* 0x044fe4000f8e02ff */
[C---:B------:R-:W-:Y:S02]  /*12b30*/  IMAD R13, R11.reuse, UR13, RZ ;  /* 0x0000000d0b0d7c24 */ /* 0x040fe4000f8e02ff */
[----:B---3--:R-:W-:Y:S01]  /*12b40*/  IMAD R11, R11, UR6, RZ ;  /* 0x000000060b0b7c24 */ /* 0x008fe2000f8e02ff */
[----:B------:R-:W-:Y:S06]  /*12b50*/  BRA.U !UP1, `(.L_x_30) ;  /* 0x0000001509387547 */ /* 0x000fec000b800000 */
[----:B------:R-:W0:Y:S01]  /*12b60*/  LDCU.64 UR10, c[0x0][0x6a8] ;  /* 0x0000d500ff0a77ac */ /* 0x000e220008000a00 */
[----:B------:R-:W-:Y:S01]  /*12b70*/  MOV R24, RZ ;  /* 0x000000ff00187202 */ /* 0x000fe20000000f00 */
[----:B------:R-:W1:Y:S01]  /*12b80*/  LDCU UR5, c[0x0][0x6b0] ;  /* 0x0000d600ff0577ac */ /* 0x000e620008000800 */
[----:B------:R-:W2:Y:S01]  /*12b90*/  LDCU UR6, c[0x0][0x7d4] ;  /* 0x0000fa80ff0677ac */ /* 0x000ea20008000800 */
[----:B------:R-:W3:Y:S01]  /*12ba0*/  LDCU.64 UR12, c[0x0][0x7d8] ;  /* 0x0000fb00ff0c77ac */ /* 0x000ee20008000a00 */
[----:B------:R-:W-:Y:S01]  /*12bb0*/  UISETP.NE.AND UP1, UPT, UR4, 0x2, UPT ;  /* 0x000000020400788c */ /* 0x000fe2000bf25270 */
[----:B0-----:R-:W-:-:S05]  /*12bc0*/  IMAD.HI.U32 R26, R25, UR11, R24 ;  /* 0x0000000b191a7c27 */ /* 0x001fca000f8e0018 */
[----:B-1----:R-:W-:-:S04]  /*12bd0*/  SHF.R.U32.HI R27, RZ, UR5, R26 ;  /* 0x00000005ff1b7c19 */ /* 0x002fc8000801161a */
[----:B------:R-:W-:-:S05]  /*12be0*/  IADD3 R24, PT, PT, -R27, RZ, RZ ;  /* 0x000000ff1b187210 */ /* 0x000fca0007ffe1ff */
[----:B------:R-:W-:-:S04]  /*12bf0*/  IMAD R24, R24, UR10, R25 ;  /* 0x0000000a18187c24 */ /* 0x000fc8000f8e0219 */
[C---:B--2---:R-:W-:Y:S02]  /*12c00*/  IMAD R23, R24.reuse, UR6, R23 ;  /* 0x0000000618177c24 */ /* 0x044fe4000f8e0217 */
[C---:B---3--:R-:W-:Y:S02]  /*12c10*/  IMAD R13, R24.reuse, UR12, R13 ;  /* 0x0000000c180d7c24 */ /* 0x048fe4000f8e020d */
[----:B------:R-:W-:Y:S01]  /*12c20*/  IMAD R11, R24, UR13, R11 ;  /* 0x0000000d180b7c24 */ /* 0x000fe2000f8e020b */
[----:B------:R-:W-:Y:S06]  /*12c30*/  BRA.U !UP1, `(.L_x_30) ;  /* 0x0000001509007547 */ /* 0x000fec000b800000 */
[----:B------:R-:W0:Y:S01]  /*12c40*/  LDCU.64 UR10, c[0x0][0x6b8] ;  /* 0x0000d700ff0a77ac */ /* 0x000e220008000a00 */
[----:B------:R-:W-:Y:S01]  /*12c50*/  HFMA2 R26, -RZ, RZ, 0, 0 ;  /* 0x00000000ff1a7431 */ /* 0x000fe200000001ff */
[----:B------:R-:W1:Y:S01]  /*12c60*/  LDCU UR5, c[0x0][0x6b4] ;  /* 0x0000d680ff0577ac */ /* 0x000e620008000800 */
[----:B------:R-:W2:Y:S01]  /*12c70*/  LDCU.64 UR12, c[0x0][0x7e0] ;  /* 0x0000fc00ff0c77ac */ /* 0x000ea20008000a00 */
[----:B------:R-:W3:Y:S01]  /*12c80*/  LDCU UR6, c[0x0][0x7e8] ;  /* 0x0000fd00ff0677ac */ /* 0x000ee20008000800 */
[----:B------:R-:W-:Y:S01]  /*12c90*/  UISETP.NE.AND UP1, UPT, UR4, 0x3, UPT ;  /* 0x000000030400788c */ /* 0x000fe2000bf25270 */
[----:B0-----:R-:W-:-:S05]  /*12ca0*/  IMAD.HI.U32 R24, R27, UR10, R26 ;  /* 0x0000000a1b187c27 */ /* 0x001fca000f8e001a */
[----:B------:R-:W-:-:S04]  /*12cb0*/  SHF.R.U32.HI R25, RZ, UR11, R24 ;  /* 0x0000000bff197c19 */ /* 0x000fc80008011618 */
[----:B------:R-:W-:-:S05]  /*12cc0*/  IADD3 R26, PT, PT, -R25, RZ, RZ ;  /* 0x000000ff191a7210 */ /* 0x000fca0007ffe1ff */
[----:B-1----:R-:W-:-:S04]  /*12cd0*/  IMAD R26, R26, UR5, R27 ;  /* 0x000000051a1a7c24 */ /* 0x002fc8000f8e021b */
[C---:B--2---:R-:W-:Y:S02]  /*12ce0*/  IMAD R23, R26.reuse, UR12, R23 ;  /* 0x0000000c1a177c24 */ /* 0x044fe4000f8e0217 */
[C---:B------:R-:W-:Y:S02]  /*12cf0*/  IMAD R13, R26.reuse, UR13, R13 ;  /* 0x0000000d1a0d7c24 */ /* 0x040fe4000f8e020d */
[----:B---3--:R-:W-:Y:S01]  /*12d00*/  IMAD R11, R26, UR6, R11 ;  /* 0x000000061a0b7c24 */ /* 0x008fe2000f8e020b */
        /* <DEDUP_REMOVED lines=16> */
[----:B------:R-:W-:Y:S01]  /*12e10*/  MOV R26, RZ ;  /* 0x000000ff001a7202 */ /* 0x000fe20000000f00 */
        /* <DEDUP_REMOVED lines=13> */
[----:B------:R-:W-:Y:S01]  /*12ef0*/  HFMA2 R24, -RZ, RZ, 0, 0 ;  /* 0x00000000ff187431 */ /* 0x000fe200000001ff */
        /* <DEDUP_REMOVED lines=268> */
[----:B------:R-:W3:Y:S02]  /*13fc0*/  LDCU UR6, c[0x0][0x8f0] ;  /* 0x00011e00ff0677ac */ /* 0x000ee40008000800 */
[----:B0-----:R-:W-:-:S05]  /*13fd0*/  IMAD.HI.U32 R0, R27, UR10, R26 ;  /* 0x0000000a1b007c27 */ /* 0x001fca000f8e001a */
[----:B------:R-:W-:-:S04]  /*13fe0*/  SHF.R.U32.HI R0, RZ, UR11, R0 ;  /* 0x0000000bff007c19 */ /* 0x000fc80008011600 */
[----:B------:R-:W-:-:S05]  /*13ff0*/  IADD3 R26, PT, PT, -R0, RZ, RZ ;  /* 0x000000ff001a7210 */ /* 0x000fca0007ffe1ff */
[----:B-1----:R-:W-:-:S04]  /*14000*/  IMAD R26, R26, UR5, R27 ;  /* 0x000000051a1a7c24 */ /* 0x002fc8000f8e021b */
[C---:B--2---:R-:W-:Y:S02]  /*14010*/  IMAD R23, R26.reuse, UR12, R23 ;  /* 0x0000000c1a177c24 */ /* 0x044fe4000f8e0217 */
[C---:B------:R-:W-:Y:S02]  /*14020*/  IMAD R13, R26.reuse, UR13, R13 ;  /* 0x0000000d1a0d7c24 */ /* 0x040fe4000f8e020d */
[----:B---3--:R-:W-:-:S07]  /*14030*/  IMAD R11, R26, UR6, R11 ;  /* 0x000000061a0b7c24 */ /* 0x008fce000f8e020b */
.L_x_30:
[----:B------:R-:W-:Y:S01]  /*14040*/  IMAD.WIDE.U32 R22, R23, 0x2, R8 ;  /* 0x0000000217167825 */ /* 0x000fe200078e0008 */
[----:B------:R-:W-:-:S03]  /*14050*/  PRMT R0, R14, 0x7632, R0 ;  /* 0x000076320e007816 */ /* 0x000fc60000000000 */
[----:B------:R-:W-:Y:S01]  /*14060*/  IMAD.WIDE.U32 R12, R13, 0x2, R6 ;  /* 0x000000020d0c7825 */ /* 0x000fe200078e0006 */
[----:B------:R0:W-:Y:S03]  /*14070*/  STG.E.U16 desc[UR8][R22.64], R14 ;  /* 0x0000000e16007986 */ /* 0x0001e6000c101508 */
[----:B------:R-:W-:Y:S01]  /*14080*/  IMAD.WIDE.U32 R10, R11, 0x4, R4 ;  /* 0x000000040b0a7825 */ /* 0x000fe200078e0004 */
[----:B------:R0:W-:Y:S04]  /*14090*/  STG.E.U16 desc[UR8][R12.64], R0 ;  /* 0x000000000c007986 */ /* 0x0001e8000c101508 */
[----:B----4-:R0:W-:Y:S01]  /*140a0*/  STG.E desc[UR8][R10.64], R15 ;  /* 0x0000000f0a007986 */ /* 0x0101e2000c101908 */
        /* <DEDUP_REMOVED lines=354> */
.L_x_31:
        /* <DEDUP_REMOVED lines=361> */
.L_x_32:
        /* <DEDUP_REMOVED lines=361> */
.L_x_33:
[----:B------:R-:W-:Y:S01]  /*183f0*/  IMAD.WIDE.U32 R8, R15, 0x2, R8 ;  /* 0x000000020f087825 */ /* 0x000fe200078e0008 */
[----:B------:R-:W-:-:S03]  /*18400*/  PRMT R3, R21, 0x7632, R3 ;  /* 0x0000763215037816 */ /* 0x000fc60000000003 */
[----:B------:R-:W-:Y:S01]  /*18410*/  IMAD.WIDE.U32 R6, R13, 0x2, R6 ;  /* 0x000000020d067825 */ /* 0x000fe200078e0006 */
[----:B------:R-:W-:Y:S03]  /*18420*/  STG.E.U16 desc[UR8][R8.64], R21 ;  /* 0x0000001508007986 */ /* 0x000fe6000c101508 */
[----:B------:R-:W-:Y:S01]  /*18430*/  IMAD.WIDE.U32 R4, R11, 0x4, R4 ;  /* 0x000000040b047825 */ /* 0x000fe200078e0004 */
[----:B------:R-:W-:Y:S04]  /*18440*/  STG.E.U16 desc[UR8][R6.64], R3 ;  /* 0x0000000306007986 */ /* 0x000fe8000c101508 */
[----:B------:R-:W-:Y:S01]  /*18450*/  STG.E desc[UR8][R4.64], R20 ;  /* 0x0000001404007986 */ /* 0x000fe2000c101908 */
[----:B------:R-:W-:Y:S05]  /*18460*/  EXIT ;  /* 0x000000000000794d */ /* 0x000fea0003800000 */
.L_x_34:
[----:B------:R-:W-:-:S00]  /*18470*/  BRA `(.L_x_34) ;  /* 0xfffffffc00fc7947 */ /* 0x000fc0000383ffff */
[----:B------:R-:W-:-:S00]  /*18480*/  NOP ;  /* 0x0000000000007918 */ /* 0x000fc00000000000 */
[----:B------:R-:W-:-:S00]  /*18490*/  NOP ;  /* 0x0000000000007918 */ /* 0x000fc00000000000 */
[----:B------:R-:W-:-:S00]  /*184a0*/  NOP ;  /* 0x0000000000007918 */ /* 0x000fc00000000000 */
[----:B------:R-:W-:-:S00]  /*184b0*/  NOP ;  /* 0x0000000000007918 */ /* 0x000fc00000000000 */
[----:B------:R-:W-:-:S00]  /*184c0*/  NOP ;  /* 0x0000000000007918 */ /* 0x000fc00000000000 */
[----:B------:R-:W-:-:S00]  /*184d0*/  NOP ;  /* 0x0000000000007918 */ /* 0x000fc00000000000 */
[----:B------:R-:W-:-:S00]  /*184e0*/  NOP ;  /* 0x0000000000007918 */ /* 0x000fc00000000000 */
[----:B------:R-:W-:-:S00]  /*184f0*/  NOP ;  /* 0x0000000000007918 */ /* 0x000fc00000000000 */
.L_x_26977:


//--------------------- .text._ZN2at6native49_GLOBAL__N__b919a28f_16_Normalization_cu_5c38458745unrolled_elementwise_kernel_for_multi_outputsILi3EZZZNS1_34batch_norm_update_stats_and_invertERKNS_6TensorES5_S5_S5_ddlENKUlvE_clEvENKUlvE2_clEvEUlffN3c108BFloat16ES9_E_St5arrayIPcLm7EE23TrivialOffsetCalculatorILi4EjESE_ILi3EjEEEviT0_T1_T2_T3_ --------------------------
	.section	.text._ZN2at6native49_GLOBAL__N__b919a28f_16_Normalization_cu_5c38458745unrolled_elementwise_kernel_for_multi_outputsILi3EZZZNS1_34batch_norm_update_stats_and_invertERKNS_6TensorES5_S5_S5_ddlENKUlvE_clEvENKUlvE2_clEvEUlffN3c108BFloat16ES9_E_St5arrayIPcLm7EE23TrivialOffsetCalculatorILi4EjESE_ILi3EjEEEviT0_T1_T2_T3_,"ax",@progbits
	.align	128
.text._ZN2at6native49_GLOBAL__N__b919a28f_16_Normalization_cu_5c38458745unrolled_elementwise_kernel_for_multi_outputsILi3EZZZNS1_34batch_norm_update_stats_and_invertERKNS_6TensorES5_S5_S5_ddlENKUlvE_clEvENKUlvE2_clEvEUlffN3c108BFloat16ES9_E_St5arrayIPcLm7EE23TrivialOffsetCalculatorILi4EjESE_ILi3EjEEEviT0_T1_T2_T3_:
        .type           _ZN2at6native49_GLOBAL__N__b919a28f_16_Normalization_cu_5c38458745unrolled_elementwise_kernel_for_multi_outputsILi3EZZZNS1_34batch_norm_update_stats_and_invertERKNS_6TensorES5_S5_S5_ddlENKUlvE_clEvENKUlvE2_clEvEUlffN3c108BFloat16ES9_E_St5arrayIPcLm7EE23TrivialOffsetCalculatorILi4EjESE_ILi3EjEEEviT0_T1_T2_T3_,@function
        .size           _ZN2at6native49_GLOBAL__N__b919a28f_16_Normalization_cu_5c38458745unrolled_elementwise_kernel_for_multi_outputsILi3EZZZNS1_34batch_norm_update_stats_and_invertERKNS_6TensorES5_S5_S5_ddlENKUlvE_clEvENKUlvE2_clEvEUlffN3c108BFloat16ES9_E_St5arrayIPcLm7EE23TrivialOffsetCalculatorILi4EjESE_ILi3EjEEEviT0_T1_T2_T3_,(.L_x_26978 - _ZN2at6native49_GLOBAL__N__b919a28f_16_Normalization_cu_5c38458745unrolled_elementwise_kernel_for_multi_outputsILi3EZZZNS1_34batch_norm_update_stats_and_invertERKNS_6TensorES5_S5_S5_ddlENKUlvE_clEvENKUlvE2_clEvEUlffN3c108BFloat16ES9_E_St5arrayIPcLm7EE23TrivialOffsetCalculatorILi4EjESE_ILi3EjEEEviT0_T1_T2_T3_)
        .other          _ZN2at6native49_GLOBAL__N__b919a28f_16_Normalization_cu_5c38458745unrolled_elementwise_kernel_for_multi_outputsILi3EZZZNS1_34batch_norm_update_stats_and_invertERKNS_6TensorES5_S5_S5_ddlENKUlvE_clEvENKUlvE2_clEvEUlffN3c108BFloat16ES9_E_St5arrayIPcLm7EE23TrivialOffsetCalculatorILi4EjESE_ILi3EjEEEviT0_T1_T2_T3_,@"STO_CUDA_ENTRY STV_DEFAULT"
_ZN2at6native49_GLOBAL__N__b919a28f_16_Normalization_cu_5c38458745unrolled_elementwise_kernel_for_multi_outputsILi3EZZZNS1_34batch_norm_update_stats_and_invertERKNS_6TensorES5_S5_S5_ddlENKUlvE_clEvENKUlvE2_clEvEUlffN3c108BFloat16ES9_E_St5arrayIPcLm7EE23TrivialOffsetCalculatorILi4EjESE_ILi3EjEEEviT0_T1_T2_T3_:
[----:B------:R-:W-:Y:S01]  /*0000*/  LDC R1, c[0x0][0x37c] ;  /* 0x0000df00ff017b82 */ /* 0x000fe20000000800 */
[----:B------:R-:W0:Y:S07]  /*0010*/  S2R R3, SR_CTAID.X ;  /* 0x0000000000037919 */ /* 0x000e2e0000002500 */
[----:B------:R-:W0:Y:S01]  /*0020*/  LDC R20, c[0x0][0x380] ;  /* 0x0000e000ff147b82 */ /* 0x000e220000000800 */
[----:B------:R-:W1:Y:S01]  /*0030*/  LDCU.64 UR4, c[0x0][0x358] ;  /* 0x00006b00ff0477ac */ /* 0x000e620008000a00 */
[----:B------:R-:W-:Y:S01]  /*0040*/  BSSY.RECONVERGENT B0, `(.L_x_35) ;  /* 0x0000080000007945 */ /* 0x000fe20003800200 */
[----:B------:R-:W2:Y:S01]  /*0050*/  S2R R4, SR_TID.X ;  /* 0x0000000000047919 */ /* 0x000ea20000002100 */
[----:B------:R-:W-:Y:S01]  /*0060*/  HFMA2 R2, -RZ, RZ, 0, 0 ;  /* 0x00000000ff027431 */ /* 0x000fe200000001ff */
[----:B------:R-:W-:Y:S01]  /*0070*/  PRMT R5, RZ, 0x7610, R5 ;  /* 0x00007610ff057816 */ /* 0x000fe20000000005 */
[----:B------:R-:W-:Y:S01]  /*0080*/  HFMA2 R28, -RZ, RZ, 0, 0 ;  /* 0x00000000ff1c7431 */ /* 0x000fe200000001ff */
[----:B------:R-:W-:Y:S01]  /*0090*/  CS2R R6, SRZ ;  /* 0x0000000000067805 */ /* 0x000fe2000001ff00 */
[----:B------:R-:W-:Y:S01]  /*00a0*/  HFMA2 R16, -RZ, RZ, 0, 0 ;  /* 0x00000000ff107431 */ /* 0x000fe200000001ff */
[----:B------:R-:W-:-:S02]  /*00b0*/  MOV R0, RZ ;  /* 0x000000ff00007202 */ /* 0x000fc40000000f00 */
[----:B------:R-:W-:Y:S02]  /*00c0*/  CS2R R8, SRZ ;  /* 0x0000000000087805 */ /* 0x000fe4000001ff00 */
[----:B------:R-:W-:Y:S02]  /*00d0*/  MOV R30, RZ ;  /* 0x000000ff001e7202 */ /* 0x000fe40000000f00 */
[----:B------:R-:W-:Y:S02]  /*00e0*/  CS2R R10, SRZ ;  /* 0x00000000000a7805 */ /* 0x000fe4000001ff00 */
[----:B------:R-:W-:Y:S02]  /*00f0*/  CS2R R12, SRZ ;  /* 0x00000000000c7805 */ /* 0x000fe4000001ff00 */
[----:B------:R-:W-:Y:S02]  /*0100*/  CS2R R14, SRZ ;  /* 0x00000000000e7805 */ /* 0x000fe4000001ff00 */
[----:B------:R-:W-:Y:S01]  /*0110*/  PRMT R17, RZ, 0x7610, R17 ;  /* 0x00007610ff117816 */ /* 0x000fe20000000011 */
[----:B------:R-:W-:Y:S01]  /*0120*/  IMAD.MOV.U32 R45, RZ, RZ, RZ ;  /* 0x000000ffff2d7224 */ /* 0x000fe200078e00ff */
[----:B------:R-:W-:-:S02]  /*0130*/  PRMT R32, RZ, 0x7610, R32 ;  /* 0x00007610ff207816 */ /* 0x000fc40000000020 */
[----:B------:R-:W-:Y:S02]  /*0140*/  PRMT R48, RZ, 0x7610, R48 ;  /* 0x00007610ff307816 */ /* 0x000fe40000000030 */
[----:B------:R-:W-:Y:S02]  /*0150*/  PRMT R18, RZ, 0x7610, R18 ;  /* 0x00007610ff127816 */ /* 0x000fe40000000012 */
[----:B------:R-:W-:Y:S02]  /*0160*/  PRMT R19, RZ, 0x7610, R19 ;  /* 0x00007610ff137816 */ /* 0x000fe40000000013 */
[----:B------:R-:W-:Y:S02]  /*0170*/  PRMT R34, RZ, 0x7610, R34 ;  /* 0x00007610ff227816 */ /* 0x000fe40000000022 */
[----:B------:R-:W-:Y:S02]  /*0180*/  PRMT R38, RZ, 0x7610, R38 ;  /* 0x00007610ff267816 */ /* 0x000fe40000000026 */
[----:B------:R-:W-:Y:S01]  /*0190*/  PRMT R39, RZ, 0x7610, R39 ;  /* 0x00007610ff277816 */ /* 0x000fe20000000027 */
[----:B0-----:R-:W-:Y:S01]  /*01a0*/  IMAD R35, R3, -0x400, R20 ;  /* 0xfffffc0003237824 */ /* 0x001fe200078e0214 */
[----:B------:R-:W-:-:S02]  /*01b0*/  PRMT R40, RZ, 0x7610, R40 ;  /* 0x00007610ff287816 */ /* 0x000fc40000000028 */
[----:B------:R-:W-:Y:S02]  /*01c0*/  PRMT R41, RZ, 0x7610, R41 ;  /* 0x00007610ff297816 */ /* 0x000fe40000000029 */
[----:B--2---:R-:W-:Y:S02]  /*01d0*/  ISETP.GE.AND P0, PT, R4, R35, PT ;  /* 0x000000230400720c */ /* 0x004fe40003f06270 */
[----:B------:R-:W-:Y:S02]  /*01e0*/  PRMT R42, RZ, 0x7610, R42 ;  /* 0x00007610ff2a7816 */ /* 0x000fe4000000002a */
[----:B------:R-:W-:Y:S02]  /*01f0*/  PRMT R43, RZ, 0x7610, R43 ;  /* 0x00007610ff2b7816 */ /* 0x000fe4000000002b */
[----:B------:R-:W-:Y:S02]  /*0200*/  PRMT R44, RZ, 0x7610, R44 ;  /* 0x00007610ff2c7816 */ /* 0x000fe4000000002c */
[----:B------:R-:W-:-:S02]  /*0210*/  PRMT R46, RZ, 0x7610, R46 ;  /* 0x00007610ff2e7816 */ /* 0x000fc4000000002e */
[----:B------:R-:W-:-:S03]  /*0220*/  PRMT R47, RZ, 0x7610, R47 ;  /* 0x00007610ff2f7816 */ /* 0x000fc6000000002f */
[----:B-1----:R-:W-:Y:S05]  /*0230*/  @P0 BRA `(.L_x_36) ;  /* 0x0000000400800947 */ /* 0x002fea0003800000 */
[----:B------:R-:W0:Y:S01]  /*0240*/  LDC.64 R20, c[0x0][0x3b8] ;  /* 0x0000ee00ff147b82 */ /* 0x000e220000000a00 */
[----:B------:R-:W-:-:S07]  /*0250*/  LEA R49, R3, R4, 0xa ;  /* 0x0000000403317211 */ /* 0x000fce00078e50ff */
[----:B------:R-:W1:Y:S08]  /*0260*/  LDC.64 R22, c[0x0][0x3c0] ;  /* 0x0000f000ff167b82 */ /* 0x000e700000000a00 */
[----:B------:R-:W2:Y:S08]  /*0270*/  LDC.64 R24, c[0x0][0x3c8] ;  /* 0x0000f200ff187b82 */ /* 0x000eb00000000a00 */
[----:B------:R-:W3:Y:S01]  /*0280*/  LDC.64 R26, c[0x0][0x3d0] ;  /* 0x0000f400ff1a7b82 */ /* 0x000ee20000000a00 */
[----:B0-----:R-:W-:-:S05]  /*0290*/  IMAD.WIDE.U32 R36, R49, 0x4, R20 ;  /* 0x0000000431247825 */ /* 0x001fca00078e0014 */
[----:B------:R3:W5:Y:S01]  /*02a0*/  LDG.E R6, desc[UR4][R36.64] ;  /* 0x0000000424067981 */ /* 0x000762000c1e1900 */
[----:B-1----:R-:W-:-:S05]  /*02b0*/  IMAD.WIDE.U32 R52, R49, 0x4, R22 ;  /* 0x0000000431347825 */ /* 0x002fca00078e0016 */
[----:B------:R0:W5:Y:S01]  /*02c0*/  LDG.E R45, desc[UR4][R52.64] ;  /* 0x00000004342d7981 */ /* 0x000162000c1e1900 */
[----:B--2---:R-:W-:-:S05]  /*02d0*/  IMAD.WIDE.U32 R50, R49, 0x2, R24 ;  /* 0x0000000231327825 */ /* 0x004fca00078e0018 */
[----:B------:R0:W5:Y:S01]  /*02e0*/  LDG.E.U16 R46, desc[UR4][R50.64] ;  /* 0x00000004322e7981 */ /* 0x000162000c1e1500 */
[----:B---3--:R-:W-:-:S05]  /*02f0*/  IMAD.WIDE.U32 R36, R49, 0x2, R26 ;  /* 0x0000000231247825 */ /* 0x008fca00078e001a */
[----:B------:R0:W5:Y:S01]  /*0300*/  LDG.E.U16 R47, desc[UR4][R36.64] ;  /* 0x00000004242f7981 */ /* 0x000162000c1e1500 */
[----:B------:R-:W-:-:S04]  /*0310*/  IADD3 R29, PT, PT, R4, 0x80, RZ ;  /* 0x00000080041d7810 */ /* 0x000fc80007ffe0ff */
[----:B------:R-:W-:-:S13]  /*0320*/  ISETP.GE.U32.AND P0, PT, R29, R35, PT ;  /* 0x000000231d00720c */ /* 0x000fda0003f06070 */
[----:B0-----:R-:W-:Y:S05]  /*0330*/  @P0 BRA `(.L_x_36) ;  /* 0x0000000400400947 */ /* 0x001fea0003800000 */
[----:B------:R-:W-:-:S05]  /*0340*/  IADD3 R29, PT, PT, R49, 0x80, RZ ;  /* 0x00000080311d7810 */ /* 0x000fca0007ffe0ff */
[----:B------:R-:W-:-:S04]  /*0350*/  IMAD.WIDE.U32 R36, R29, 0x4, R20 ;  /* 0x000000041d247825 */ /* 0x000fc800078e0014 */
[C---:B------:R-:W-:Y:S01]  /*0360*/  IMAD.WIDE.U32 R52, R29.reuse, 0x4, R22 ;  /* 0x000000041d347825 */ /* 0x040fe200078e0016 */
[----:B------:R0:W5:Y:S03]  /*0370*/  LDG.E R15, desc[UR4][R36.64] ;  /* 0x00000004240f7981 */ /* 0x000166000c1e1900 */
[C---:B------:R-:W-:Y:S01]  /*0380*/  IMAD.WIDE.U32 R50, R29.reuse, 0x2, R24 ;  /* 0x000000021d327825 */ /* 0x040fe200078e0018 */
[----:B------:R1:W5:Y:S04]  /*0390*/  LDG.E R16, desc[UR4][R52.64] ;  /* 0x0000000434107981 */ /* 0x000368000c1e1900 */
[----:B------:R1:W5:Y:S01]  /*03a0*/  LDG.E.U16 R43, desc[UR4][R50.64] ;  /* 0x00000004322b7981 */ /* 0x000362000c1e1500 */
[----:B0-----:R-:W-:-:S05]  /*03b0*/  IMAD.WIDE.U32 R36, R29, 0x2, R26 ;  /* 0x000000021d247825 */ /* 0x001fca00078e001a */
[----:B------:R1:W5:Y:S01]  /*03c0*/  LDG.E.U16 R44, desc[UR4][R36.64] ;  /* 0x00000004242c7981 */ /* 0x000362000c1e1500 */
[----:B------:R-:W-:-:S04]  /*03d0*/  IADD3 R29, PT, PT, R4, 0x100, RZ ;  /* 0x00000100041d7810 */ /* 0x000fc80007ffe0ff */
[----:B------:R-:W-:-:S13]  /*03e0*/  ISETP.GE.U32.AND P0, PT, R29, R35, PT ;  /* 0x000000231d00720c */ /* 0x000fda0003f06070 */
[----:B-1----:R-:W-:Y:S05]  /*03f0*/  @P0 BRA `(.L_x_36) ;  /* 0x0000000400100947 */ /* 0x002fea0003800000 */
        /* <DEDUP_REMOVED lines=9> */
[----:B------:R-:W-:-:S05]  /*0490*/  VIADD R29, R4, 0x180 ;  /* 0x00000180041d7836 */ /* 0x000fca0000000000 */
        /* <DEDUP_REMOVED lines=38> */
[----:B------:R-:W-:Y:S02]  /*0700*/  IADD3 R28, PT, PT, R4, 0x380, RZ ;  /* 0x00000380041c7810 */ /* 0x000fe40007ffe0ff */
[----:B------:R-:W-:Y:S02]  /*0710*/  IADD3 R37, PT, PT, R49, 0x300, RZ ;  /* 0x0000030031257810 */ /* 0x000fe40007ffe0ff */
[----:B------:R-:W-:-:S03]  /*0720*/  ISETP.GE.U32.AND P0, PT, R28, R35, PT ;  /* 0x000000231c00720c */ /* 0x000fc60003f06070 */
[----:B------:R-:W-:-:S04]  /*0730*/  IMAD.WIDE.U32 R28, R37, 0x4, R20 ;  /* 0x00000004251c7825 */ /* 0x000fc800078e0014 */
[C---:B------:R-:W-:Y:S02]  /*0740*/  IMAD.WIDE.U32 R30, R37.reuse, 0x4, R22 ;  /* 0x00000004251e7825 */ /* 0x040fe400078e0016 */
[----:B------:R0:W5:Y:S02]  /*0750*/  LDG.E R28, desc[UR4][R28.64] ;  /* 0x000000041c1c7981 */ /* 0x000164000c1e1900 */
[----:B------:R-:W-:Y:S02]  /*0760*/  IMAD.WIDE.U32 R32, R37, 0x2, R24 ;  /* 0x0000000225207825 */ /* 0x000fe400078e0018 */
[----:B------:R-:W-:Y:S01]  /*0770*/  @!P0 IADD3 R49, PT, PT, R49, 0x380, RZ ;  /* 0x0000038031318810 */ /* 0x000fe20007ffe0ff */
[----:B------:R0:W5:Y:S01]  /*0780*/  LDG.E R30, desc[UR4][R30.64] ;  /* 0x000000041e1e7981 */ /* 0x000162000c1e1900 */
[----:B------:R-:W-:-:S03]  /*0790*/  IMAD.WIDE.U32 R36, R37, 0x2, R26 ;  /* 0x0000000225247825 */ /* 0x000fc600078e001a */
[----:B------:R0:W5:Y:S01]  /*07a0*/  LDG.E.U16 R32, desc[UR4][R32.64] ;  /* 0x0000000420207981 */ /* 0x000162000c1e1500 */
[----:B------:R-:W-:-:S03]  /*07b0*/  @!P0 IMAD.WIDE.U32 R20, R49, 0x4, R20 ;  /* 0x0000000431148825 */ /* 0x000fc600078e0014 */
[----:B------:R0:W5:Y:S01]  /*07c0*/  LDG.E.U16 R48, desc[UR4][R36.64] ;  /* 0x0000000424307981 */ /* 0x000162000c1e1500 */
[----:B------:R-:W-:-:S03]  /*07d0*/  @!P0 IMAD.WIDE.U32 R22, R49, 0x4, R22 ;  /* 0x0000000431168825 */ /* 0x000fc600078e0016 */
[----:B------:R0:W5:Y:S01]  /*07e0*/  @!P0 LDG.E R2, desc[UR4][R20.64] ;  /* 0x0000000414028981 */ /* 0x000162000c1e1900 */
[----:B------:R-:W-:-:S03]  /*07f0*/  @!P0 IMAD.WIDE.U32 R24, R49, 0x2, R24 ;  /* 0x0000000231188825 */ /* 0x000fc600078e0018 */
[----:B------:R0:W5:Y:S01]  /*0800*/  @!P0 LDG.E R0, desc[UR4][R22.64] ;  /* 0x0000000416008981 */ /* 0x000162000c1e1900 */
[----:B------:R-:W-:-:S03]  /*0810*/  @!P0 IMAD.WIDE.U32 R26, R49, 0x2, R26 ;  /* 0x00000002311a8825 */ /* 0x000fc600078e001a */
[----:B------:R0:W5:Y:S04]  /*0820*/  @!P0 LDG.E.U16 R5, desc[UR4][R24.64] ;  /* 0x0000000418058981 */ /* 0x000168000c1e1500 */
[----:B------:R0:W5:Y:S02]  /*0830*/  @!P0 LDG.E.U16 R17, desc[UR4][R26.64] ;  /* 0x000000041a118981 */ /* 0x000164000c1e1500 */
.L_x_36:
[----:B------:R-:W-:Y:S05]  /*0840*/  BSYNC.RECONVERGENT B0 ;  /* 0x0000000000007941 */ /* 0x000fea0003800200 */
.L_x_35:
[----:B0-----:R-:W0:Y:S01]  /*0850*/  LDC R26, c[0x0][0x38c] ;  /* 0x0000e300ff1a7b82 */ /* 0x001e220000000800 */
[CC--:B------:R-:W-:Y:S01]  /*0860*/  ISETP.GE.AND P3, PT, R4.reuse, R35.reuse, PT ;  /* 0x000000230400720c */ /* 0x0c0fe20003f66270 */
[----:B------:R-:W-:Y:S01]  /*0870*/  BSSY.RECONVERGENT B0, `(.L_x_37) ;  /* 0x000001c000007945 */ /* 0x000fe20003800200 */
[C---:B------:R-:W-:Y:S02]  /*0880*/  IADD3 R20, PT, PT, R4.reuse, 0x100, RZ ;  /* 0x0000010004147810 */ /* 0x040fe40007ffe0ff */
[----:B------:R-:W-:Y:S02]  /*0890*/  IADD3 R36, PT, PT, R4, 0x180, RZ ;  /* 0x0000018004247810 */ /* 0x000fe40007ffe0ff */
[-C--:B------:R-:W-:Y:S01]  /*08a0*/  ISETP.GE.AND P0, PT, R20, R35.reuse, PT ;  /* 0x000000231400720c */ /* 0x080fe20003f06270 */
[----:B------:R-:W-:Y:S01]  /*08b0*/  VIADD R20, R4, 0x200 ;  /* 0x0000020004147836 */ /* 0x000fe20000000000 */
[----:B------:R-:W-:Y:S02]  /*08c0*/  ISETP.GE.AND P2, PT, R36, R35, PT ;  /* 0x000000232400720c */ /* 0x000fe40003f46270 */
[----:B------:R-:W-:-:S02]  /*08d0*/  IADD3 R22, PT, PT, R4, 0x280, RZ ;  /* 0x0000028004167810 */ /* 0x000fc40007ffe0ff */
[----:B------:R-:W-:Y:S02]  /*08e0*/  IADD3 R24, PT, PT, R4, 0x300, RZ ;  /* 0x0000030004187810 */ /* 0x000fe40007ffe0ff */
[-C--:B------:R-:W-:Y:S02]  /*08f0*/  ISETP.GE.AND P1, PT, R20, R35.reuse, PT ;  /* 0x000000231400720c */ /* 0x080fe40003f26270 */
[----:B------:R-:W-:Y:S02]  /*0900*/  P2R R20, PR, RZ, 0x4 ;  /* 0x00000004ff147803 */ /* 0x000fe40000000000 */
[-C--:B------:R-:W-:Y:S02]  /*0910*/  ISETP.GE.AND P2, PT, R22, R35.reuse, PT ;  /* 0x000000231600720c */ /* 0x080fe40003f46270 */
[----:B------:R-:W-:Y:S02]  /*0920*/  ISETP.GE.AND P4, PT, R24, R35, PT ;  /* 0x000000231800720c */ /* 0x000fe40003f86270 */
[----:B------:R-:W-:Y:S01]  /*0930*/  MOV R21, RZ ;  /* 0x000000ff00157202 */ /* 0x000fe20000000f00 */
[----:B0-----:R-:W-:Y:S01]  /*0940*/  FADD.FTZ R23, -R26, 1 ;  /* 0x3f8000001a177421 */ /* 0x001fe20000010100 */
[----:B------:R-:W-:Y:S01]  /*0950*/  PRMT R20, RZ, 0x5410, RZ ;  /* 0x00005410ff147816 */ /* 0x000fe200000000ff */
        /* <DEDUP_REMOVED lines=13> */
.L_x_38:
[----:B------:R-:W-:Y:S05]  /*0a30*/  BSYNC.RECONVERGENT B0 ;  /* 0x0000000000007941 */ /* 0x000fea0003800200 */
.L_x_37:
[C---:B------:R-:W-:Y:S01]  /*0a40*/  VIADD R24, R4.reuse, 0x80 ;  /* 0x0000008004187836 */ /* 0x040fe20000000000 */
[----:B-----5:R-:W-:Y:S01]  /*0a50*/  IADD3 R46, PT, PT, R4, 0x380, RZ ;  /* 0x00000380042e7810 */ /* 0x020fe20007ffe0ff */
[----:B------:R-:W-:Y:S01]  /*0a60*/  BSSY.RECONVERGENT B0, `(.L_x_39) ;  /* 0x0000012000007945 */ /* 0x000fe20003800200 */
[----:B------:R-:W-:Y:S01]  /*0a70*/  HFMA2 R22, -RZ, RZ, 0, 0 ;  /* 0x00000000ff167431 */ /* 0x000fe200000001ff */
[----:B------:R-:W-:Y:S02]  /*0a80*/  PRMT R6, RZ, 0x5410, RZ ;  /* 0x00005410ff067816 */ /* 0x000fe400000000ff */
[-C--:B------:R-:W-:Y:S02]  /*0a90*/  ISETP.GE.AND P6, PT, R24, R35.reuse, PT ;  /* 0x000000231800720c */ /* 0x080fe40003fc6270 */
[----:B------:R-:W-:-:S11]  /*0aa0*/  ISETP.GE.AND P5, PT, R46, R35, PT ;  /* 0x000000232e00720c */ /* 0x000fd60003fa6270 */
[----:B------:R-:W-:Y:S05]  /*0ab0*/  @P6 BRA `(.L_x_40) ;  /* 0x0000000000306947 */ /* 0x000fea0003800000 */
[----:B------:R-:W1:Y:S01]  /*0ac0*/  LDCU UR7, c[0x0][0x390] ;  /* 0x00007200ff0777ac */ /* 0x000e620008000800 */
[----:B------:R-:W-:Y:S02]  /*0ad0*/  SHF.L.U32 R6, R43, 0x10, RZ ;  /* 0x000000102b067819 */ /* 0x000fe400000006ff */
        /* <DEDUP_REMOVED lines=10> */
.L_x_40:
[----:B------:R-:W-:Y:S05]  /*0b80*/  BSYNC.RECONVERGENT B0 ;  /* 0x0000000000007941 */ /* 0x000fea0003800200 */
.L_x_39:
[----:B------:R-:W-:Y:S01]  /*0b90*/  BSSY.RECONVERGENT B0, `(.L_x_41) ;  /* 0x0000010000007945 */ /* 0x000fe20003800200 */
[----:B------:R-:W-:Y:S02]  /*0ba0*/  MOV R16, RZ ;  /* 0x000000ff00107202 */ /* 0x000fe40000000f00 */
[----:B------:R-:W-:Y:S01]  /*0bb0*/  PRMT R15, RZ, 0x5410, RZ ;  /* 0x00005410ff0f7816 */ /* 0x000fe200000000ff */
[----:B------:R-:W-:Y:S06]  /*0bc0*/  @P0 BRA `(.L_x_42) ;  /* 0x0000000000300947 */ /* 0x000fec0003800000 */
[----:B------:R-:W2:Y:S01]  /*0bd0*/  LDCU UR7, c[0x0][0x390] ;  /* 0x00007200ff0777ac */ /* 0x000ea20008000800 */
[----:B------:R-:W-:Y:S01]  /*0be0*/  IMAD.U32 R16, R41, 0x10000, RZ ;  /* 0x0001000029107824 */ /* 0x000fe200078e00ff */
[----:B------:R-:W-:Y:S01]  /*0bf0*/  SHF.L.U32 R44, R42, 0x10, RZ ;  /* 0x000000102a2c7819 */ /* 0x000fe200000006ff */
[----:B------:R-:W3:Y:S02]  /*0c00*/  LDCU UR6, c[0x0][0x388] ;  /* 0x00007100ff0677ac */ /* 0x000ee40008000800 */
[C---:B------:R-:W-:Y:S02]  /*0c10*/  FMUL.FTZ R42, R23.reuse, R16 ;  /* 0x00000010172a7220 */ /* 0x040fe40000410000 */
[----:B------:R-:W-:Y:S02]  /*0c20*/  FMUL.FTZ R44, R23, R44 ;  /* 0x0000002c172c7220 */ /* 0x000fe40000410000 */
[----:B------:R-:W-:Y:S01]  /*0c30*/  FFMA.FTZ R13, R13, R26, R42 ;  /* 0x0000001a0d0d7223 */ /* 0x000fe2000001002a */
[----:B--2---:R-:W-:-:S04]  /*0c40*/  FADD.FTZ R25, R14, UR7 ;  /* 0x000000070e197e21 */ /* 0x004fc80008010000 */
[----:B------:R2:W4:Y:S01]  /*0c50*/  MUFU.RSQ R16, R25 ;  /* 0x0000001900107308 */ /* 0x0005220000001400 */
[----:B---3--:R-:W-:-:S04]  /*0c60*/  FMUL.FTZ R15, R14, UR6 ;  /* 0x000000060e0f7c20 */ /* 0x008fc80008410000 */
[----:B------:R-:W-:-:S05]  /*0c70*/  FFMA.FTZ R44, R15, R26, R44 ;  /* 0x0000001a0f2c7223 */ /* 0x000fca000001002c */
[----:B--2---:R-:W-:-:S07]  /*0c80*/  F2FP.BF16.F32.PACK_AB R15, R44, R13 ;  /* 0x0000000d2c0f723e */ /* 0x004fce00000010ff */
.L_x_42:
[----:B------:R-:W-:Y:S05]  /*0c90*/  BSYNC.RECONVERGENT B0 ;  /* 0x0000000000007941 */ /* 0x000fea0003800200 */
.L_x_41:
[----:B------:R-:W-:Y:S01]  /*0ca0*/  ISETP.GE.AND P6, PT, R36, R35, PT ;  /* 0x000000232400720c */ /* 0x000fe20003fc6270 */
[----:B------:R-:W-:Y:S01]  /*0cb0*/  BSSY.RECONVERGENT B0, `(.L_x_43) ;  /* 0x0000010000007945 */ /* 0x000fe20003800200 */
[----:B------:R-:W-:Y:S01]  /*0cc0*/  HFMA2 R13, -RZ, RZ, 0, 0 ;  /* 0x00000000ff0d7431 */ /* 0x000fe200000001ff */
[----:B------:R-:W-:-:S10]  /*0cd0*/  PRMT R14, RZ, 0x5410, RZ ;  /* 0x00005410ff0e7816 */ /* 0x000fd400000000ff */
        /* <DEDUP_REMOVED lines=13> */
.L_x_44:
[----:B------:R-:W-:Y:S05]  /*0db0*/  BSYNC.RECONVERGENT B0 ;  /* 0x0000000000007941 */ /* 0x000fea0003800200 */
.L_x_43:
[----:B------:R-:W-:Y:S01]  /*0dc0*/  BSSY.RECONVERGENT B0, `(.L_x_45) ;  /* 0x0000010000007945 */ /* 0x000fe20003800200 */
[----:B------:R-:W-:Y:S02]  /*0dd0*/  MOV R12, RZ ;  /* 0x000000ff000c7202 */ /* 0x000fe40000000f00 */
[----:B------:R-:W-:Y:S01]  /*0de0*/  PRMT R25, RZ, 0x5410, RZ ;  /* 0x00005410ff197816 */ /* 0x000fe200000000ff */
[----:B------:R-:W-:Y:S06]  /*0df0*/  @P1 BRA `(.L_x_46) ;  /* 0x0000000000301947 */ /* 0x000fec0003800000 */
[----:B------:R-:W3:Y:S01]  /*0e00*/  LDCU UR7, c[0x0][0x390] ;  /* 0x00007200ff0777ac */ /* 0x000ee20008000800 */
[----:B------:R-:W-:Y:S01]  /*0e10*/  SHF.L.U32 R38, R38, 0x10, RZ ;  /* 0x0000001026267819 */ /* 0x000fe200000006ff */
[----:B------:R-:W-:Y:S01]  /*0e20*/  IMAD.U32 R34, R34, 0x10000, RZ ;  /* 0x0001000022227824 */ /* 0x000fe200078e00ff */
[----:B------:R-:W5:Y:S03]  /*0e30*/  LDCU UR6, c[0x0][0x388] ;  /* 0x00007100ff0677ac */ /* 0x000f660008000800 */
[C---:B------:R-:W-:Y:S01]  /*0e40*/  FMUL.FTZ R34, R23.reuse, R34 ;  /* 0x0000002217227220 */ /* 0x040fe20000410000 */
[----:B------:R-:W-:-:S03]  /*0e50*/  FMUL.FTZ R38, R23, R38 ;  /* 0x0000002617267220 */ /* 0x000fc60000410000 */
[----:B------:R-:W-:Y:S01]  /*0e60*/  FFMA.FTZ R9, R9, R26, R34 ;  /* 0x0000001a09097223 */ /* 0x000fe20000010022 */
[C---:B---3--:R-:W-:Y:S01]  /*0e70*/  FADD.FTZ R12, R10.reuse, UR7 ;  /* 0x000000070a0c7e21 */ /* 0x048fe20008010000 */
[----:B-----5:R-:W-:-:S05]  /*0e80*/  FMUL.FTZ R11, R10, UR6 ;  /* 0x000000060a0b7c20 */ /* 0x020fca0008410000 */
[----:B------:R-:W3:Y:S01]  /*0e90*/  MUFU.RSQ R12, R12 ;  /* 0x0000000c000c7308 */ /* 0x000ee20000001400 */
[----:B------:R-:W-:-:S05]  /*0ea0*/  FFMA.FTZ R38, R11, R26, R38 ;  /* 0x0000001a0b267223 */ /* 0x000fca0000010026 */
[----:B------:R-:W-:-:S07]  /*0eb0*/  F2FP.BF16.F32.PACK_AB R25, R38, R9 ;  /* 0x000000092619723e */ /* 0x000fce00000010ff */
.L_x_46:
[----:B------:R-:W-:Y:S05]  /*0ec0*/  BSYNC.RECONVERGENT B0 ;  /* 0x0000000000007941 */ /* 0x000fea0003800200 */
.L_x_45:
[----:B------:R-:W-:Y:S01]  /*0ed0*/  BSSY.RECONVERGENT B0, `(.L_x_47) ;  /* 0x0000010000007945 */ /* 0x000fe20003800200 */
[----:B------:R-:W-:Y:S01]  /*0ee0*/  HFMA2 R27, -RZ, RZ, 0, 0 ;  /* 0x00000000ff1b7431 */ /* 0x000fe200000001ff */
[----:B------:R-:W-:Y:S02]  /*0ef0*/  PRMT R29, RZ, 0x5410, RZ ;  /* 0x00005410ff1d7816 */ /* 0x000fe400000000ff */
        /* <DEDUP_REMOVED lines=13> */
.L_x_48:
[----:B------:R-:W-:Y:S05]  /*0fd0*/  BSYNC.RECONVERGENT B0 ;  /* 0x0000000000007941 */ /* 0x000fea0003800200 */
.L_x_47:
[----:B------:R-:W-:Y:S01]  /*0fe0*/  BSSY.RECONVERGENT B0, `(.L_x_49) ;  /* 0x0000011000007945 */ /* 0x000fe20003800200 */
[----:B------:R-:W-:Y:S01]  /*0ff0*/  MOV R7, RZ ;  /* 0x000000ff00077202 */ /* 0x000fe20000000f00 */
[----:B------:R-:W-:Y:S01]  /*1000*/  IMAD.MOV.U32 R31, RZ, RZ, RZ ;  /* 0x000000ffff1f7224 */ /* 0x000fe200078e00ff */
        /* <DEDUP_REMOVED lines=14> */
.L_x_50:
[----:B------:R-:W-:Y:S05]  /*10f0*/  BSYNC.RECONVERGENT B0 ;  /* 0x0000000000007941 */ /* 0x000fea0003800200 */
.L_x_49:
[----:B------:R-:W-:Y:S01]  /*1100*/  BSSY.RECONVERGENT B0, `(.L_x_51) ;  /* 0x000000f000007945 */ /* 0x000fe20003800200 */
[----:B------:R-:W-:-:S03]  /*1110*/  PRMT R28, RZ, 0x5410, RZ ;  /* 0x00005410ff1c7816 */ /* 0x000fc600000000ff */
        /* <DEDUP_REMOVED lines=13> */
.L_x_52:
[----:B------:R-:W-:Y:S05]  /*11f0*/  BSYNC.RECONVERGENT B0 ;  /* 0x0000000000007941 */ /* 0x000fea0003800200 */
.L_x_51:
[----:B------:R-:W-:Y:S05]  /*1200*/  @P3 EXIT ;  /* 0x000000000000394d */ /* 0x000fea0003800000 */
[----:B------:R-:W5:Y:S01]  /*1210*/  LDC.64 R8, c[0x0][0x3a0] ;  /* 0x0000e800ff087b82 */ /* 0x000f620000000a00 */
[----:B------:R-:W-:Y:S02]  /*1220*/  LEA R3, R3, R4, 0xa ;  /* 0x0000000403037211 */ /* 0x000fe400078e50ff */
[----:B------:R-:W-:Y:S02]  /*1230*/  ISETP.GE.AND P3, PT, R24, R35, PT ;  /* 0x000000231800720c */ /* 0x000fe40003f66270 */
[----:B------:R-:W-:-:S03]  /*1240*/  PRMT R17, R20, 0x7632, R17 ;  /* 0x0000763214117816 */ /* 0x000fc60000000011 */
        /* <DEDUP_REMOVED lines=9> */
[----:B0-----:R-:W-:Y:S01]  /*12e0*/  VIADD R35, R3, 0x80 ;  /* 0x0000008003237836 */ /* 0x001fe20000000000 */
[----:B------:R-:W-:-:S03]  /*12f0*/  PRMT R0, R6, 0x7632, R0 ;  /* 0x0000763206007816 */ /* 0x000fc60000000000 */
[----:B------:R-:W-:-:S04]  /*1300*/  IMAD.WIDE.U32 R4, R35, 0x2, R8 ;  /* 0x0000000223047825 */ /* 0x000fc800078e0008 */
[C---:B------:R-:W-:Y:S01]  /*1310*/  IMAD.WIDE.U32 R20, R35.reuse, 0x2, R10 ;  /* 0x0000000223147825 */ /* 0x040fe200078e000a */
[----:B------:R0:W-:Y:S03]  /*1320*/  STG.E.U16 desc[UR4][R4.64], R6 ;  /* 0x0000000604007986 */ /* 0x0001e6000c101504 */
[----:B------:R-:W-:Y:S01]  /*1330*/  IMAD.WIDE.U32 R34, R35, 0x4, R18 ;  /* 0x0000000423227825 */ /* 0x000fe200078e0012 */
[----:B------:R0:W-:Y:S04]  /*1340*/  STG.E.U16 desc[UR4][R20.64], R0 ;  /* 0x0000000014007986 */ /* 0x0001e8000c101504 */
[----:B------:R0:W-:Y:S01]  /*1350*/  STG.E desc[UR4][R34.64], R22 ;  /* 0x0000001622007986 */ /* 0x0001e2000c101904 */
[----:B------:R-:W-:Y:S05]  /*1360*/  @P0 EXIT ;  /* 0x000000000000094d */ /* 0x000fea0003800000 */
[----:B------:R-:W-:Y:S02]  /*1370*/  IADD3 R23, PT, PT, R3, 0x100, RZ ;  /* 0x0000010003177810 */ /* 0x000fe40007ffe0ff */
[----:B0-----:R-:W-:-:S03]  /*1380*/  PRMT R0, R15, 0x7632, R0 ;  /* 0x000076320f007816 */ /* 0x001fc60000000000 */
[----:B------:R-:W-:-:S04]  /*1390*/  IMAD.WIDE.U32 R4, R23, 0x2, R8 ;  /* 0x0000000217047825 */ /* 0x000fc800078e0008 */
[C---:B------:R-:W-:Y:S01]  /*13a0*/  IMAD.WIDE.U32 R20, R23.reuse, 0x2, R10 ;  /* 0x0000000217147825 */ /* 0x040fe200078e000a */
[----:B------:R0:W-:Y:S03]  /*13b0*/  STG.E.U16 desc[UR4][R4.64], R15 ;  /* 0x0000000f04007986 */ /* 0x0001e6000c101504 */
[----:B------:R-:W-:Y:S01]  /*13c0*/  IMAD.WIDE.U32 R22, R23, 0x4, R18 ;  /* 0x0000000417167825 */ /* 0x000fe200078e0012 */
[----:B------:R0:W-:Y:S04]  /*13d0*/  STG.E.U16 desc[UR4][R20.64], R0 ;  /* 0x0000000014007986 */ /* 0x0001e8000c101504 */
[----:B----4-:R0:W-:Y:S01]  /*13e0*/  STG.E desc[UR4][R22.64], R16 ;  /* 0x0000001016007986 */ /* 0x0101e2000c101904 */
[----:B------:R-:W-:Y:S05]  /*13f0*/  @P6 EXIT ;  /* 0x000000000000694d */ /* 0x000fea0003800000 */
[----:B------:R-:W-:Y:S02]  /*1400*/  IADD3 R17, PT, PT, R3, 0x180, RZ ;  /* 0x0000018003117810 */ /* 0x000fe40007ffe0ff */
[C---:B------:R-:W-:Y:S02]  /*1410*/  PRMT R2, R14.reuse, 0x7610, R2 ;  /* 0x000076100e027816 */ /* 0x040fe40000000002 */
[----:B0-----:R-:W-:Y:S01]  /*1420*/  PRMT R0, R14, 0x7632, R0 ;  /* 0x000076320e007816 */ /* 0x001fe20000000000 */
[----:B------:R-:W-:-:S04]  /*1430*/  IMAD.WIDE.U32 R4, R17, 0x2, R8 ;  /* 0x0000000211047825 */ /* 0x000fc800078e0008 */
[C---:B------:R-:W-:Y:S01]  /*1440*/  IMAD.WIDE.U32 R14, R17.reuse, 0x2, R10 ;  /* 0x00000002110e7825 */ /* 0x040fe200078e000a */
[----:B------:R0:W-:Y:S03]  /*1450*/  STG.E.U16 desc[UR4][R4.64], R2 ;  /* 0x0000000204007986 */ /* 0x0001e6000c101504 */
[----:B------:R-:W-:Y:S01]  /*1460*/  IMAD.WIDE.U32 R16, R17, 0x4, R18 ;  /* 0x0000000411107825 */ /* 0x000fe200078e0012 */
[----:B------:R0:W-:Y:S04]  /*1470*/  STG.E.U16 desc[UR4][R14.64], R0 ;  /* 0x000000000e007986 */ /* 0x0001e8000c101504 */
[----:B------:R0:W-:Y:S01]  /*1480*/  STG.E desc[UR4][R16.64], R13 ;  /* 0x0000000d10007986 */ /* 0x0001e2000c101904 */
[----:B------:R-:W-:Y:S05]  /*1490*/  @P1 EXIT ;  /* 0x000000000000194d */ /* 0x000fea0003800000 */
[----:B0-----:R-:W-:Y:S02]  /*14a0*/  IADD3 R17, PT, PT, R3, 0x200, RZ ;  /* 0x0000020003117810 */ /* 0x001fe40007ffe0ff */
[----:B------:R-:W-:-:S03]  /*14b0*/  PRMT R0, R25, 0x7632, R0 ;  /* 0x0000763219007816 */ /* 0x000fc60000000000 */
[----:B------:R-:W-:-:S04]  /*14c0*/  IMAD.WIDE.U32 R4, R17, 0x2, R8 ;  /* 0x0000000211047825 */ /* 0x000fc800078e0008 */
[C---:B------:R-:W-:Y:S01]  /*14d0*/  IMAD.WIDE.U32 R14, R17.reuse, 0x2, R10 ;  /* 0x00000002110e7825 */ /* 0x040fe200078e000a */
[----:B------:R0:W-:Y:S03]  /*14e0*/  STG.E.U16 desc[UR4][R4.64], R25 ;  /* 0x0000001904007986 */ /* 0x0001e6000c101504 */
[----:B------:R-:W-:Y:S01]  /*14f0*/  IMAD.WIDE.U32 R16, R17, 0x4, R18 ;  /* 0x0000000411107825 */ /* 0x000fe200078e0012 */
[----:B------:R0:W-:Y:S04]  /*1500*/  STG.E.U16 desc[UR4][R14.64], R0 ;  /* 0x000000000e007986 */ /* 0x0001e8000c101504 */
[----:B---3--:R0:W-:Y:S01]  /*1510*/  STG.E desc[UR4][R16.64], R12 ;  /* 0x0000000c10007986 */ /* 0x0081e2000c101904 */
        /* <DEDUP_REMOVED lines=23> */
[----:B------:R-:W-:Y:S03]  /*1690*/  STG.E.U16 desc[UR4][R8.64], R28 ;  /* 0x0000001c08007986 */ /* 0x000fe6000c101504 */
[----:B------:R-:W-:Y:S01]  /*16a0*/  IMAD.WIDE.U32 R18, R3, 0x4, R18 ;  /* 0x0000000403127825 */ /* 0x000fe200078e0012 */
[----:B------:R-:W-:Y:S04]  /*16b0*/  STG.E.U16 desc[UR4][R10.64], R5 ;  /* 0x000000050a007986 */ /* 0x000fe8000c101504 */
[----:B------:R-:W-:Y:S01]  /*16c0*/  STG.E desc[UR4][R18.64], R31 ;  /* 0x0000001f12007986 */ /* 0x000fe2000c101904 */
[----:B------:R-:W-:Y:S05]  /*16d0*/  EXIT ;  /* 0x000000000000794d */ /* 0x000fea0003800000 */
.L_x_53:
        /* <DEDUP_REMOVED lines=10> */
.L_x_26978:


//--------------------- .text._ZN2at6native49_GLOBAL__N__b919a28f_16_Normalization_cu_5c38458745unrolled_elementwise_kernel_for_multi_outputsILi3EZZZNS1_34batch_norm_update_stats_and_invertERKNS_6TensorES5_S5_S5_ddlENKUlvE_clEvENKUlvE1_clEvEUlffN3c104HalfES9_E_St5arrayIPcLm7EE16OffsetCalculatorILi4EjLb0EESE_ILi3EjLb0EEEEviT0_T1_T2_T3_ --------------------------
	.section	.text._ZN2at6native49_GLOBAL__N__b919a28f_16_Normalization_cu_5c38458745unrolled_elementwise_kernel_for_multi_outputsILi3EZZZNS1_34batch_norm_update_stats_and_invertERKNS_6TensorES5_S5_S5_ddlENKUlvE_clEvENKUlvE1_clEvEUlffN3c104HalfES9_E_St5arrayIPcLm7EE16OffsetCalculatorILi4EjLb0EESE_ILi3EjLb0EEEEviT0_T1_T2_T3_,"ax",@progbits
	.align	128
.text._ZN2at6native49_GLOBAL__N__b919a28f_16_Normalization_cu_5c38458745unrolled_elementwise_kernel_for_multi_outputsILi3EZZZNS1_34batch_norm_update_stats_and_invertERKNS_6TensorES5_S5_S5_ddlENKUlvE_clEvENKUlvE1_clEvEUlffN3c104HalfES9_E_St5arrayIPcLm7EE16OffsetCalculatorILi4EjLb0EESE_ILi3EjLb0EEEEviT0_T1_T2_T3_:
        .type           _ZN2at6native49_GLOBAL__N__b919a28f_16_Normalization_cu_5c38458745unrolled_elementwise_kernel_for_multi_outputsILi3EZZZNS1_34batch_norm_update_stats_and_invertERKNS_6TensorES5_S5_S5_ddlENKUlvE_clEvENKUlvE1_clEvEUlffN3c104HalfES9_E_St5arrayIPcLm7EE16OffsetCalculatorILi4EjLb0EESE_ILi3EjLb0EEEEviT0_T1_T2_T3_,@function
        .size           _ZN2at6native49_GLOBAL__N__b919a28f_16_Normalization_cu_5c38458745unrolled_elementwise_kernel_for_multi_outputsILi3EZZZNS1_34batch_norm_update_stats_and_invertERKNS_6TensorES5_S5_S5_ddlENKUlvE_clEvENKUlvE1_clEvEUlffN3c104HalfES9_E_St5arrayIPcLm7EE16OffsetCalculatorILi4EjLb0EESE_ILi3EjLb0EEEEviT0_T1_T2_T3_,(.L_x_26979 - _ZN2at6native49_GLOBAL__N__b919a28f_16_Normalization_cu_5c38458745unrolled_elementwise_kernel_for_multi_outputsILi3EZZZNS1_34batch_norm_update_stats_and_invertERKNS_6TensorES5_S5_S5_ddlENKUlvE_clEvENKUlvE1_clEvEUlffN3c104HalfES9_E_St5arrayIPcLm7EE16OffsetCalculatorILi4EjLb0EESE_ILi3EjLb0EEEEviT0_T1_T2_T3_)
        .other          _ZN2at6native49_GLOBAL__N__b919a28f_16_Normalization_cu_5c38458745unrolled_elementwise_kernel_for_multi_outputsILi3EZZZNS1_34batch_norm_update_stats_and_invertERKNS_6TensorES5_S5_S5_ddlENKUlvE_clEvENKUlvE1_clEvEUlffN3c104HalfES9_E_St5arrayIPcLm7EE16OffsetCalculatorILi4EjLb0EESE_ILi3EjLb0EEEEviT0_T1_T2_T3_,@"STO_CUDA_ENTRY STV_DEFAULT"
_ZN2at6native49_GLOBAL__N__b919a28f_16_Normalization_cu_5c38458745unrolled_elementwise_kernel_for_multi_outputsILi3EZZZNS1_34batch_norm_update_stats_and_invertERKNS_6TensorES5_S5_S5_ddlENKUlvE_clEvENKUlvE1_clEvEUlffN3c104HalfES9_E_St5arrayIPcLm7EE16OffsetCalculatorILi4EjLb0EESE_ILi3EjLb0EEEEviT0_T1_T2_T3_:
        /* <DEDUP_REMOVED lines=417> */
.L_x_56:
        /* <DEDUP_REMOVED lines=394> */
.L_x_57:
        /* <DEDUP_REMOVED lines=390> */
.L_x_58:
        /* <DEDUP_REMOVED lines=390> */
.L_x_59:
        /* <DEDUP_REMOVED lines=390> */
.L_x_60:
        /* <DEDUP_REMOVED lines=390> */
.L_x_61:
        /* <DEDUP_REMOVED lines=390> */
.L_x_62:
        /* <DEDUP_REMOVED lines=389> */
.L_x_63:
        /* <DEDUP_REMOVED lines=8> */
.L_x_55:
[----:B------:R-:W-:Y:S05]  /*c560*/  BSYNC.RECONVERGENT B0 ;  /* 0x0000000000007941 */ /* 0x000fea0003800200 */
.L_x_54:
        /* <DEDUP_REMOVED lines=22> */
[----:B-----5:R-:W-:Y:S02]  /*c6d0*/  HADD2.F32 R38, -RZ, R38.H0_H0 ;  /* 0x20000026ff267230 */ /* 0x020fe40000004100 */
[----:B------:R-:W-:Y:S01]  /*c6e0*/  HADD2.F32 R24, -RZ, R39.H0_H0 ;  /* 0x20000027ff187230 */ /* 0x000fe20000004100 */
        /* <DEDUP_REMOVED lines=8> */
[----:B------:R-:W-:-:S07]  /*c770*/  F2FP.F16.F32.PACK_AB R24, R37, R24 ;  /* 0x000000182518723e */ /* 0x000fce00000000ff */
.L_x_65:
[----:B------:R-:W-:Y:S05]  /*c780*/  BSYNC.RECONVERGENT B0 ;  /* 0x0000000000007941 */ /* 0x000fea0003800200 */
.L_x_64:
[----:B------:R-:W-:Y:S01]  /*c790*/  BSSY.RECONVERGENT B0, `(.L_x_66) ;  /* 0x0000010000007945 */ /* 0x000fe20003800200 */
[----:B------:R-:W-:Y:S02]  /*c7a0*/  MOV R27, RZ ;  /* 0x000000ff001b7202 */ /* 0x000fe40000000f00 */
[----:B------:R-:W-:Y:S01]  /*c7b0*/  PRMT R26, RZ, 0x5410, RZ ;  /* 0x00005410ff1a7816 */ /* 0x000fe200000000ff */
[----:B------:R-:W-:Y:S06]  /*c7c0*/  @P5 BRA `(.L_x_67) ;  /* 0x0000000000305947 */ /* 0x000fec0003800000 */
[----:B------:R-:W1:Y:S01]  /*c7d0*/  LDCU UR7, c[0x0][0x390] ;  /* 0x00007200ff0777ac */ /* 0x000e620008000800 */
[----:B-----5:R-:W-:Y:S02]  /*c7e0*/  HADD2.F32 R26, -RZ, R11.H0_H0 ;  /* 0x2000000bff1a7230 */ /* 0x020fe40000004100 */
[----:B------:R-:W-:Y:S01]  /*c7f0*/  HADD2.F32 R10, -RZ, R10.H0_H0 ;  /* 0x2000000aff0a7230 */ /* 0x000fe20000004100 */
        /* <DEDUP_REMOVED lines=8> */
[----:B------:R-:W-:-:S07]  /*c880*/  F2FP.F16.F32.PACK_AB R26, R11, R26 ;  /* 0x0000001a0b1a723e */ /* 0x000fce00000000ff */
.L_x_67:
[----:B------:R-:W-:Y:S05]  /*c890*/  BSYNC.RECONVERGENT B0 ;  /* 0x0000000000007941 */ /* 0x000fea0003800200 */
.L_x_66:
[----:B------:R-:W-:Y:S01]  /*c8a0*/  BSSY.RECONVERGENT B0, `(.L_x_68) ;  /* 0x0000010000007945 */ /* 0x000fe20003800200 */
[----:B-----5:R-:W-:Y:S01]  /*c8b0*/  HFMA2 R11, -RZ, RZ, 0, 0 ;  /* 0x00000000ff0b7431 */ /* 0x020fe200000001ff */
[----:B------:R-:W-:Y:S02]  /*c8c0*/  PRMT R10, RZ, 0x5410, RZ ;  /* 0x00005410ff0a7816 */ /* 0x000fe400000000ff */
[----:B------:R-:W-:Y:S05]  /*c8d0*/  @P3 BRA `(.L_x_69) ;  /* 0x0000000000303947 */ /* 0x000fea0003800000 */
[----:B------:R-:W2:Y:S01]  /*c8e0*/  LDCU UR7, c[0x0][0x390] ;  /* 0x00007200ff0777ac */ /* 0x000ea20008000800 */
[----:B------:R-:W-:Y:S02]  /*c8f0*/  HADD2.F32 R10, -RZ, R15.H0_H0 ;  /* 0x2000000fff0a7230 */ /* 0x000fe40000004100 */
[----:B------:R-:W-:Y:S01]  /*c900*/  HADD2.F32 R14, -RZ, R14.H0_H0 ;  /* 0x2000000eff0e7230 */ /* 0x000fe20000004100 */
        /* <DEDUP_REMOVED lines=8> */
[----:B------:R-:W-:-:S07]  /*c990*/  F2FP.F16.F32.PACK_AB R10, R13, R10 ;  /* 0x0000000a0d0a723e */ /* 0x000fce00000000ff */
.L_x_69:
[----:B------:R-:W-:Y:S05]  /*c9a0*/  BSYNC.RECONVERGENT B0 ;  /* 0x0000000000007941 */ /* 0x000fea0003800200 */
.L_x_68:
[----:B------:R-:W-:Y:S01]  /*c9b0*/  BSSY.RECONVERGENT B0, `(.L_x_70) ;  /* 0x0000010000007945 */ /* 0x000fe20003800200 */
[----:B------:R-:W-:Y:S02]  /*c9c0*/  MOV R13, RZ ;  /* 0x000000ff000d7202 */ /* 0x000fe40000000f00 */
[----:B------:R-:W-:Y:S01]  /*c9d0*/  PRMT R12, RZ, 0x5410, RZ ;  /* 0x00005410ff0c7816 */ /* 0x000fe200000000ff */
[----:B------:R-:W-:Y:S06]  /*c9e0*/  @P2 BRA `(.L_x_71) ;  /* 0x0000000000302947 */ /* 0x000fec0003800000 */
[----:B------:R-:W3:Y:S01]  /*c9f0*/  LDCU UR7, c[0x0][0x390] ;  /* 0x00007200ff0777ac */ /* 0x000ee20008000800 */
[----:B------:R-:W-:Y:S02]  /*ca00*/  HADD2.F32 R12, -RZ, R19.H0_H0 ;  /* 0x20000013ff0c7230 */ /* 0x000fe40000004100 */
[----:B------:R-:W-:Y:S01]  /*ca10*/  HADD2.F32 R18, -RZ, R18.H0_H0 ;  /* 0x20000012ff127230 */ /* 0x000fe20000004100 */
        /* <DEDUP_REMOVED lines=8> */
[----:B------:R-:W-:-:S07]  /*caa0*/  F2FP.F16.F32.PACK_AB R12, R15, R12 ;  /* 0x0000000c0f0c723e */ /* 0x000fce00000000ff */
.L_x_71:
[----:B------:R-:W-:Y:S05]  /*cab0*/  BSYNC.RECONVERGENT B0 ;  /* 0x0000000000007941 */ /* 0x000fea0003800200 */
.L_x_70:
[----:B------:R-:W-:Y:S01]  /*cac0*/  BSSY.RECONVERGENT B0, `(.L_x_72) ;  /* 0x0000010000007945 */ /* 0x000fe20003800200 */
[----:B------:R-:W-:Y:S01]  /*cad0*/  HFMA2 R15, -RZ, RZ, 0, 0 ;  /* 0x00000000ff0f7431 */ /* 0x000fe200000001ff */
[----:B------:R-:W-:Y:S02]  /*cae0*/  PRMT R14, RZ, 0x5410, RZ ;  /* 0x00005410ff0e7816 */ /* 0x000fe400000000ff */
[----:B------:R-:W-:Y:S05]  /*caf0*/  @P1 BRA `(.L_x_73) ;  /* 0x0000000000301947 */ /* 0x000fea0003800000 */
[----:B------:R-:W4:Y:S01]  /*cb00*/  LDCU UR7, c[0x0][0x390] ;  /* 0x00007200ff0777ac */ /* 0x000f220008000800 */
[----:B------:R-:W-:Y:S02]  /*cb10*/  HADD2.F32 R14, -RZ, R23.H0_H0 ;  /* 0x20000017ff0e7230 */ /* 0x000fe40000004100 */
[----:B------:R-:W-:Y:S01]  /*cb20*/  HADD2.F32 R22, -RZ, R22.H0_H0 ;  /* 0x20000016ff167230 */ /* 0x000fe20000004100 */
        /* <DEDUP_REMOVED lines=8> */
[----:B------:R-:W-:-:S07]  /*cbb0*/  F2FP.F16.F32.PACK_AB R14, R17, R14 ;  /* 0x0000000e110e723e */ /* 0x000fce00000000ff */
.L_x_73:
[----:B------:R-:W-:Y:S05]  /*cbc0*/  BSYNC.RECONVERGENT B0 ;  /* 0x0000000000007941 */ /* 0x000fea0003800200 */
.L_x_72:
[----:B------:R-:W-:Y:S01]  /*cbd0*/  BSSY.RECONVERGENT B0, `(.L_x_74) ;  /* 0x0000011000007945 */ /* 0x000fe20003800200 */
[----:B------:R-:W-:Y:S01]  /*cbe0*/  HFMA2 R17, -RZ, RZ, 0, 0 ;  /* 0x00000000ff117431 */ /* 0x000fe200000001ff */
[----:B------:R-:W-:Y:S02]  /*cbf0*/  MOV R18, RZ ;  /* 0x000000ff00127202 */ /* 0x000fe40000000f00 */
[----:B------:R-:W-:Y:S01]  /*cc00*/  PRMT R16, RZ, 0x5410, RZ ;  /* 0x00005410ff107816 */ /* 0x000fe200000000ff */
[----:B------:R-:W-:Y:S06]  /*cc10*/  @P0 BRA `(.L_x_75) ;  /* 0x0000000000300947 */ /* 0x000fec0003800000 */
[----:B------:R-:W5:Y:S01]  /*cc20*/  LDCU UR7, c[0x0][0x390] ;  /* 0x00007200ff0777ac */ /* 0x000f620008000800 */
[----:B------:R-:W-:Y:S02]  /*cc30*/  HADD2.F32 R16, -RZ, R3.H0_H0 ;  /* 0x20000003ff107230 */ /* 0x000fe40000004100 */
[----:B------:R-:W-:Y:S01]  /*cc40*/  HADD2.F32 R2, -RZ, R2.H0_H0 ;  /* 0x20000002ff027230 */ /* 0x000fe20000004100 */
        /* <DEDUP_REMOVED lines=8> */
[----:B------:R-:W-:-:S07]  /*ccd0*/  F2FP.F16.F32.PACK_AB R16, R3, R16 ;  /* 0x000000100310723e */ /* 0x000fce00000000ff */
.L_x_75:
[----:B------:R-:W-:Y:S05]  /*cce0*/  BSYNC.RECONVERGENT B0 ;  /* 0x0000000000007941 */ /* 0x000fea0003800200 */
.L_x_74:
[----:B------:R-:W-:Y:S01]  /*ccf0*/  BSSY.RECONVERGENT B0, `(.L_x_76) ;  /* 0x0000011000007945 */ /* 0x000fe20003800200 */
[----:B------:R-:W-:Y:S02]  /*cd00*/  IADD3 R4, PT, PT, R0, 0x380, RZ ;  /* 0x0000038000047810 */ /* 0x000fe40007ffe0ff */
        /* <DEDUP_REMOVED lines=15> */
.L_x_77:
[----:B------:R-:W-:Y:S05]  /*ce00*/  BSYNC.RECONVERGENT B0 ;  /* 0x0000000000007941 */ /* 0x000fea0003800200 */
.L_x_76:
[----:B------:R-:W-:Y:S01]  /*ce10*/  ISETP.GE.AND P5, PT, R4, UR5, PT ;  /* 0x0000000504007c0c */ /* 0x000fe2000bfa6270 */
[----:B------:R-:W-:Y:S01]  /*ce20*/  BSSY.RECONVERGENT B0, `(.L_x_78) ;  /* 0x000000f000007945 */ /* 0x000fe20003800200 */
[----:B------:R-:W-:-:S11]  /*ce30*/  PRMT R21, RZ, 0x5410, RZ ;  /* 0x00005410ff157816 */ /* 0x000fd600000000ff */
[----:B------:R-:W-:Y:S05]  /*ce40*/  @P5 BRA `(.L_x_79) ;  /* 0x0000000000305947 */ /* 0x000fea0003800000 */
        /* <DEDUP_REMOVED lines=12> */
.L_x_79:
[----:B------:R-:W-:Y:S05]  /*cf10*/  BSYNC.RECONVERGENT B0 ;  /* 0x0000000000007941 */ /* 0x000fea0003800200 */
.L_x_78:
        /* <DEDUP_REMOVED lines=362> */
.L_x_80:
        /* <DEDUP_REMOVED lines=365> */
.L_x_81:
        /* <DEDUP_REMOVED lines=361> */
.L_x_82:
        /* <DEDUP_REMOVED lines=361> */
.L_x_83:
        /* <DEDUP_REMOVED lines=361> */
.L_x_84:
        /* <DEDUP_REMOVED lines=361> */
.L_x_85:
        /* <DEDUP_REMOVED lines=361> */
.L_x_86:
        /* <DEDUP_REMOVED lines=361> */
.L_x_87:
        /* <DEDUP_REMOVED lines=8> */
.L_x_88:
        /* <DEDUP_REMOVED lines=9> */
.L_x_26979:


//--------------------- .text._ZN2at6native49_GLOBAL__N__b919a28f_16_Normalization_cu_5c38458745unrolled_elementwise_kernel_for_multi_outputsILi3EZZZNS1_34batch_norm_update_stats_and_invertERKNS_6TensorES5_S5_S5_ddlENKUlvE_clEvENKUlvE1_clEvEUlffN3c104HalfES9_E_St5arrayIPcLm7EE23TrivialOffsetCalculatorILi4EjESE_ILi3EjEEEviT0_T1_T2_T3_ --------------------------
	.section	.text._ZN2at6native49_GLOBAL__N__b919a28f_16_Normalization_cu_5c38458745unrolled_elementwise_kernel_for_multi_outputsILi3EZZZNS1_34batch_norm_update_stats_and_invertERKNS_6TensorES5_S5_S5_ddlENKUlvE_clEvENKUlvE1_clEvEUlffN3c104HalfES9_E_St5arrayIPcLm7EE23TrivialOffsetCalculatorILi4EjESE_ILi3EjEEEviT0_T1_T2_T3_,"ax",@progbits
	.align	128
.text._ZN2at6native49_GLOBAL__N__b919a28f_16_Normalization_cu_5c38458745unrolled_elementwise_kernel_for_multi_outputsILi3EZZZNS1_34batch_norm_update_stats_and_invertERKNS_6TensorES5_S5_S5_ddlENKUlvE_clEvENKUlvE1_clEvEUlffN3c104HalfES9_E_St5arrayIPcLm7EE23TrivialOffsetCalculatorILi4EjESE_ILi3EjEEEviT0_T1_T2_T3_:
        .type           _ZN2at6native49_GLOBAL__N__b919a28f_16_Normalization_cu_5c38458745unrolled_elementwise_kernel_for_multi_outputsILi3EZZZNS1_34batch_norm_update_stats_and_invertERKNS_6TensorES5_S5_S5_ddlENKUlvE_clEvENKUlvE1_clEvEUlffN3c104HalfES9_E_St5arrayIPcLm7EE23TrivialOffsetCalculatorILi4EjESE_ILi3EjEEEviT0_T1_T2_T3_,@function
        .size           _ZN2at6native49_GLOBAL__N__b919a28f_16_Normalization_cu_5c38458745unrolled_elementwise_kernel_for_multi_outputsILi3EZZZNS1_34batch_norm_update_stats_and_invertERKNS_6TensorES5_S5_S5_ddlENKUlvE_clEvENKUlvE1_clEvEUlffN3c104HalfES9_E_St5arrayIPcLm7EE23TrivialOffsetCalculatorILi4EjESE_ILi3EjEEEviT0_T1_T2_T3_,(.L_x_26980 - _ZN2at6native49_GLOBAL__N__b919a28f_16_Normalization_cu_5c38458745unrolled_elementwise_kernel_for_multi_outputsILi3EZZZNS1_34batch_norm_update_stats_and_invertERKNS_6TensorES5_S5_S5_ddlENKUlvE_clEvENKUlvE1_clEvEUlffN3c104HalfES9_E_St5arrayIPcLm7EE23TrivialOffsetCalculatorILi4EjESE_ILi3EjEEEviT0_T1_T2_T3_)
        .other          _ZN2at6native49_GLOBAL__N__b919a28f_16_Normalization_cu_5c38458745unrolled_elementwise_kernel_for_multi_outputsILi3EZZZNS1_34batch_norm_update_stats_and_invertERKNS_6TensorES5_S5_S5_ddlENKUlvE_clEvENKUlvE1_clEvEUlffN3c104HalfES9_E_St5arrayIPcLm7EE23TrivialOffsetCalculatorILi4EjESE_ILi3EjEEEviT0_T1_T2_T3_,@"STO_CUDA_ENTRY STV_DEFAULT"
_ZN2at6native49_GLOBAL__N__b919a28f_16_Normalization_cu_5c38458745unrolled_elementwise_kernel_for_multi_outputsILi3EZZZNS1_34batch_norm_update_stats_and_invertERKNS_6TensorES5_S5_S5_ddlENKUlvE_clEvENKUlvE1_clEvEUlffN3c104HalfES9_E_St5arrayIPcLm7EE23TrivialOffsetCalculatorILi4EjESE_ILi3EjEEEviT0_T1_T2_T3_:
        /* <DEDUP_REMOVED lines=17> */
[----:B------:R-:W-:-:S02]  /*0110*/  PRMT R17, RZ, 0x7610, R17 ;  /* 0x00007610ff117816 */ /* 0x000fc40000000011 */
[----:B------:R-:W-:Y:S02]  /*0120*/  PRMT R32, RZ, 0x7610, R32 ;  /* 0x00007610ff207816 */ /* 0x000fe40000000020 */
[----:B------:R-:W-:Y:S02]  /*0130*/  PRMT R48, RZ, 0x7610, R48 ;  /* 0x00007610ff307816 */ /* 0x000fe40000000030 */
[----:B------:R-:W-:Y:S02]  /*0140*/  PRMT R18, RZ, 0x7610, R18 ;  /* 0x00007610ff127816 */ /* 0x000fe40000000012 */
[----:B------:R-:W-:Y:S02]  /*0150*/  PRMT R19, RZ, 0x7610, R19 ;  /* 0x00007610ff137816 */ /* 0x000fe40000000013 */
[----:B------:R-:W-:Y:S02]  /*0160*/  PRMT R34, RZ, 0x7610, R34 ;  /* 0x00007610ff227816 */ /* 0x000fe40000000022 */
[----:B------:R-:W-:-:S02]  /*0170*/  PRMT R38, RZ, 0x7610, R38 ;  /* 0x00007610ff267816 */ /* 0x000fc40000000026 */
[----:B------:R-:W-:Y:S01]  /*0180*/  PRMT R39, RZ, 0x7610, R39 ;  /* 0x00007610ff277816 */ /* 0x000fe20000000027 */
[----:B0-----:R-:W-:Y:S01]  /*0190*/  IMAD R35, R3, -0x400, R20 ;  /* 0xfffffc0003237824 */ /* 0x001fe200078e0214 */
[----:B------:R-:W-:Y:S02]  /*01a0*/  PRMT R40, RZ, 0x7610, R40 ;  /* 0x00007610ff287816 */ /* 0x000fe40000000028 */
[----:B------:R-:W-:Y:S02]  /*01b0*/  PRMT R41, RZ, 0x7610, R41 ;  /* 0x00007610ff297816 */ /* 0x000fe40000000029 */
[----:B--2---:R-:W-:Y:S02]  /*01c0*/  ISETP.GE.AND P0, PT, R4, R35, PT ;  /* 0x000000230400720c */ /* 0x004fe40003f06270 */
[----:B------:R-:W-:Y:S02]  /*01d0*/  PRMT R42, RZ, 0x7610, R42 ;  /* 0x00007610ff2a7816 */ /* 0x000fe4000000002a */
[----:B------:R-:W-:-:S02]  /*01e0*/  PRMT R43, RZ, 0x7610, R43 ;  /* 0x00007610ff2b7816 */ /* 0x000fc4000000002b */
[----:B------:R-:W-:Y:S02]  /*01f0*/  PRMT R44, RZ, 0x7610, R44 ;  /* 0x00007610ff2c7816 */ /* 0x000fe4000000002c */
[----:B------:R-:W-:Y:S02]  /*0200*/  MOV R45, RZ ;  /* 0x000000ff002d7202 */ /* 0x000fe40000000f00 */
[----:B------:R-:W-:Y:S02]  /*0210*/  PRMT R46, RZ, 0x7610, R46 ;  /* 0x00007610ff2e7816 */ /* 0x000fe4000000002e */
[----:B------:R-:W-:Y:S01]  /*0220*/  PRMT R47, RZ, 0x7610, R47 ;  /* 0x00007610ff2f7816 */ /* 0x000fe2000000002f */
[----:B-1----:R-:W-:Y:S06]  /*0230*/  @P0 BRA `(.L_x_90) ;  /* 0x0000000400800947 */ /* 0x002fec0003800000 */
        /* <DEDUP_REMOVED lines=96> */
.L_x_90:
[----:B------:R-:W-:Y:S05]  /*0840*/  BSYNC.RECONVERGENT B0 ;  /* 0x0000000000007941 */ /* 0x000fea0003800200 */
.L_x_89:
[----:B0-----:R-:W0:Y:S01]  /*0850*/  LDC R26, c[0x0][0x38c] ;  /* 0x0000e300ff1a7b82 */ /* 0x001e220000000800 */
[CC--:B------:R-:W-:Y:S01]  /*0860*/  ISETP.GE.AND P3, PT, R4.reuse, R35.reuse, PT ;  /* 0x000000230400720c */ /* 0x0c0fe20003f66270 */
[----:B------:R-:W-:Y:S01]  /*0870*/  BSSY.RECONVERGENT B0, `(.L_x_91) ;  /* 0x000001c000007945 */ /* 0x000fe20003800200 */
[C---:B------:R-:W-:Y:S01]  /*0880*/  IADD3 R20, PT, PT, R4.reuse, 0x100, RZ ;  /* 0x0000010004147810 */ /* 0x040fe20007ffe0ff */
[----:B------:R-:W-:Y:S01]  /*0890*/  HFMA2 R21, -RZ, RZ, 0, 0 ;  /* 0x00000000ff157431 */ /* 0x000fe200000001ff */
[----:B------:R-:W-:Y:S02]  /*08a0*/  IADD3 R36, PT, PT, R4, 0x180, RZ ;  /* 0x0000018004247810 */ /* 0x000fe40007ffe0ff */
[-C--:B------:R-:W-:Y:S02]  /*08b0*/  ISETP.GE.AND P0, PT, R20, R35.reuse, PT ;  /* 0x000000231400720c */ /* 0x080fe40003f06270 */
[----:B------:R-:W-:Y:S02]  /*08c0*/  IADD3 R20, PT, PT, R4, 0x200, RZ ;  /* 0x0000020004147810 */ /* 0x000fe40007ffe0ff */
[----:B------:R-:W-:-:S02]  /*08d0*/  ISETP.GE.AND P2, PT, R36, R35, PT ;  /* 0x000000232400720c */ /* 0x000fc40003f46270 */
[C---:B------:R-:W-:Y:S02]  /*08e0*/  IADD3 R22, PT, PT, R4.reuse, 0x280, RZ ;  /* 0x0000028004167810 */ /* 0x040fe40007ffe0ff */
[----:B------:R-:W-:Y:S02]  /*08f0*/  IADD3 R24, PT, PT, R4, 0x300, RZ ;  /* 0x0000030004187810 */ /* 0x000fe40007ffe0ff */
[-C--:B------:R-:W-:Y:S02]  /*0900*/  ISETP.GE.AND P1, PT, R20, R35.reuse, PT ;  /* 0x000000231400720c */ /* 0x080fe40003f26270 */
[----:B------:R-:W-:Y:S02]  /*0910*/  P2R R20, PR, RZ, 0x4 ;  /* 0x00000004ff147803 */ /* 0x000fe40000000000 */
[-C--:B------:R-:W-:Y:S02]  /*0920*/  ISETP.GE.AND P2, PT, R22, R35.reuse, PT ;  /* 0x000000231600720c */ /* 0x080fe40003f46270 */
[----:B------:R-:W-:Y:S01]  /*0930*/  ISETP.GE.AND P4, PT, R24, R35, PT ;  /* 0x000000231800720c */ /* 0x000fe20003f86270 */
[----:B0-----:R-:W-:Y:S01]  /*0940*/  FADD.FTZ R23, -R26, 1 ;  /* 0x3f8000001a177421 */ /* 0x001fe20000010100 */
[----:B------:R-:W-:Y:S01]  /*0950*/  PRMT R20, RZ, 0x5410, RZ ;  /* 0x00005410ff147816 */ /* 0x000fe200000000ff */
[----:B------:R-:W-:Y:S10]  /*0960*/  @P3 BRA `(.L_x_92) ;  /* 0x0000000000303947 */ /* 0x000ff40003800000 */
        /* <DEDUP_REMOVED lines=12> */
.L_x_92:
[----:B------:R-:W-:Y:S05]  /*0a30*/  BSYNC.RECONVERGENT B0 ;  /* 0x0000000000007941 */ /* 0x000fea0003800200 */
.L_x_91:
[C---:B------:R-:W-:Y:S01]  /*0a40*/  IADD3 R24, PT, PT, R4.reuse, 0x80, RZ ;  /* 0x0000008004187810 */ /* 0x040fe20007ffe0ff */
[----:B------:R-:W-:Y:S01]  /*0a50*/  BSSY.RECONVERGENT B0, `(.L_x_93) ;  /* 0x0000013000007945 */ /* 0x000fe20003800200 */
[----:B-----5:R-:W-:Y:S02]  /*0a60*/  IADD3 R46, PT, PT, R4, 0x380, RZ ;  /* 0x00000380042e7810 */ /* 0x020fe40007ffe0ff */
[-C--:B------:R-:W-:Y:S02]  /*0a70*/  ISETP.GE.AND P6, PT, R24, R35.reuse, PT ;  /* 0x000000231800720c */ /* 0x080fe40003fc6270 */
[----:B------:R-:W-:Y:S02]  /*0a80*/  MOV R22, RZ ;  /* 0x000000ff00167202 */ /* 0x000fe40000000f00 */
[----:B------:R-:W-:Y:S02]  /*0a90*/  PRMT R6, RZ, 0x5410, RZ ;  /* 0x00005410ff067816 */ /* 0x000fe400000000ff */
[----:B------:R-:W-:-:S07]  /*0aa0*/  ISETP.GE.AND P5, PT, R46, R35, PT ;  /* 0x000000232e00720c */ /* 0x000fce0003fa6270 */
[----:B------:R-:W-:Y:S06]  /*0ab0*/  @P6 BRA `(.L_x_94) ;  /* 0x0000000000306947 */ /* 0x000fec0003800000 */
[----:B------:R-:W1:Y:S01]  /*0ac0*/  LDCU UR7, c[0x0][0x390] ;  /* 0x00007200ff0777ac */ /* 0x000e620008000800 */
[----:B------:R-:W-:Y:S02]  /*0ad0*/  HADD2.F32 R6, -RZ, R43.H0_H0 ;  /* 0x2000002bff067230 */ /* 0x000fe40000004100 */
        /* <DEDUP_REMOVED lines=10> */
.L_x_94:
[----:B------:R-:W-:Y:S05]  /*0b80*/  BSYNC.RECONVERGENT B0 ;  /* 0x0000000000007941 */ /* 0x000fea0003800200 */
.L_x_93:
[----:B------:R-:W-:Y:S01]  /*0b90*/  BSSY.RECONVERGENT B0, `(.L_x_95) ;  /* 0x0000010000007945 */ /* 0x000fe20003800200 */
[----:B------:R-:W-:Y:S01]  /*0ba0*/  HFMA2 R16, -RZ, RZ, 0, 0 ;  /* 0x00000000ff107431 */ /* 0x000fe200000001ff */
        /* <DEDUP_REMOVED lines=13> */
[----:B--2---:R-:W-:-:S07]  /*0c80*/  F2FP.F16.F32.PACK_AB R15, R44, R13 ;  /* 0x0000000d2c0f723e */ /* 0x004fce00000000ff */
.L_x_96:
[----:B------:R-:W-:Y:S05]  /*0c90*/  BSYNC.RECONVERGENT B0 ;  /* 0x0000000000007941 */ /* 0x000fea0003800200 */
.L_x_95:
[----:B------:R-:W-:Y:S01]  /*0ca0*/  ISETP.GE.AND P6, PT, R36, R35, PT ;  /* 0x000000232400720c */ /* 0x000fe20003fc6270 */
[----:B------:R-:W-:Y:S01]  /*0cb0*/  BSSY.RECONVERGENT B0, `(.L_x_97) ;  /* 0x0000010000007945 */ /* 0x000fe20003800200 */
[----:B------:R-:W-:Y:S02]  /*0cc0*/  MOV R13, RZ ;  /* 0x000000ff000d7202 */ /* 0x000fe40000000f00 */
[----:B------:R-:W-:-:S09]  /*0cd0*/  PRMT R14, RZ, 0x5410, RZ ;  /* 0x00005410ff0e7816 */ /* 0x000fd200000000ff */
        /* <DEDUP_REMOVED lines=13> */
.L_x_98:
[----:B------:R-:W-:Y:S05]  /*0db0*/  BSYNC.RECONVERGENT B0 ;  /* 0x0000000000007941 */ /* 0x000fea0003800200 */
.L_x_97:
[----:B------:R-:W-:Y:S01]  /*0dc0*/  BSSY.RECONVERGENT B0, `(.L_x_99) ;  /* 0x0000010000007945 */ /* 0x000fe20003800200 */
[----:B------:R-:W-:Y:S01]  /*0dd0*/  HFMA2 R12, -RZ, RZ, 0, 0 ;  /* 0x00000000ff0c7431 */ /* 0x000fe200000001ff */
[----:B------:R-:W-:Y:S02]  /*0de0*/  PRMT R25, RZ, 0x5410, RZ ;  /* 0x00005410ff197816 */ /* 0x000fe400000000ff */
[----:B------:R-:W-:Y:S05]  /*0df0*/  @P1 BRA `(.L_x_100) ;  /* 0x0000000000301947 */ /* 0x000fea0003800000 */
[----:B------:R-:W3:Y:S01]  /*0e00*/  LDCU UR7, c[0x0][0x390] ;  /* 0x00007200ff0777ac */ /* 0x000ee20008000800 */
[----:B------:R-:W-:Y:S02]  /*0e10*/  HADD2.F32 R34, -RZ, R34.H0_H0 ;  /* 0x20000022ff227230 */ /* 0x000fe40000004100 */
[----:B------:R-:W-:Y:S01]  /*0e20*/  HADD2.F32 R38, -RZ, R38.H0_H0 ;  /* 0x20000026ff267230 */ /* 0x000fe20000004100 */
[----:B------:R-:W5:Y:S02]  /*0e30*/  LDCU UR6, c[0x0][0x388] ;  /* 0x00007100ff0677ac */ /* 0x000f640008000800 */
[C---:B------:R-:W-:Y:S02]  /*0e40*/  FMUL.FTZ R34, R23.reuse, R34 ;  /* 0x0000002217227220 */ /* 0x040fe40000410000 */
[----:B------:R-:W-:Y:S02]  /*0e50*/  FMUL.FTZ R38, R23, R38 ;  /* 0x0000002617267220 */ /* 0x000fe40000410000 */
[----:B------:R-:W-:Y:S01]  /*0e60*/  FFMA.FTZ R9, R9, R26, R34 ;  /* 0x0000001a09097223 */ /* 0x000fe20000010022 */
[C---:B---3--:R-:W-:Y:S01]  /*0e70*/  FADD.FTZ R12, R10.reuse, UR7 ;  /* 0x000000070a0c7e21 */ /* 0x048fe20008010000 */
[----:B-----5:R-:W-:-:S05]  /*0e80*/  FMUL.FTZ R11, R10, UR6 ;  /* 0x000000060a0b7c20 */ /* 0x020fca0008410000 */
[----:B------:R-:W3:Y:S01]  /*0e90*/  MUFU.RSQ R12, R12 ;  /* 0x0000000c000c7308 */ /* 0x000ee20000001400 */
[----:B------:R-:W-:-:S05]  /*0ea0*/  FFMA.FTZ R38, R11, R26, R38 ;  /* 0x0000001a0b267223 */ /* 0x000fca0000010026 */
[----:B------:R-:W-:-:S07]  /*0eb0*/  F2FP.F16.F32.PACK_AB R25, R38, R9 ;  /* 0x000000092619723e */ /* 0x000fce00000000ff */
.L_x_100:
[----:B------:R-:W-:Y:S05]  /*0ec0*/  BSYNC.RECONVERGENT B0 ;  /* 0x0000000000007941 */ /* 0x000fea0003800200 */
.L_x_99:
[----:B------:R-:W-:Y:S01]  /*0ed0*/  BSSY.RECONVERGENT B0, `(.L_x_101) ;  /* 0x0000010000007945 */ /* 0x000fe20003800200 */
        /* <DEDUP_REMOVED lines=15> */
.L_x_102:
[----:B------:R-:W-:Y:S05]  /*0fd0*/  BSYNC.RECONVERGENT B0 ;  /* 0x0000000000007941 */ /* 0x000fea0003800200 */
.L_x_101:
        /* <DEDUP_REMOVED lines=17> */
.L_x_104:
[----:B------:R-:W-:Y:S05]  /*10f0*/  BSYNC.RECONVERGENT B0 ;  /* 0x0000000000007941 */ /* 0x000fea0003800200 */
.L_x_103:
[----:B------:R-:W-:Y:S01]  /*1100*/  BSSY.RECONVERGENT B0, `(.L_x_105) ;  /* 0x000000f000007945 */ /* 0x000fe20003800200 */
[----:B------:R-:W-:-:S03]  /*1110*/  PRMT R28, RZ, 0x5410, RZ ;  /* 0x00005410ff1c7816 */ /* 0x000fc600000000ff */
        /* <DEDUP_REMOVED lines=13> */
.L_x_106:
[----:B------:R-:W-:Y:S05]  /*11f0*/  BSYNC.RECONVERGENT B0 ;  /* 0x0000000000007941 */ /* 0x000fea0003800200 */
.L_x_105:
        /* <DEDUP_REMOVED lines=78> */
.L_x_107:
        /* <DEDUP_REMOVED lines=10> */
.L_x_26980:


//--------------------- .text._ZN2at6native49_GLOBAL__N__b919a28f_16_Normalization_cu_5c38458745unrolled_elementwise_kernel_for_multi_outputsILi3EZZZNS1_34batch_norm_update_stats_and_invertERKNS_6TensorES5_S5_S5_ddlENKUlvE_clEvENKUlvE0_clEvEUlffffE_St5arrayIPcLm7EE16OffsetCalculatorILi4EjLb0EESC_ILi3EjLb0EEEEviT0_T1_T2_T3_ --------------------------
	.section	.text._ZN2at6native49_GLOBAL__N__b919a28f_16_Normalization_cu_5c38458745unrolled_elementwise_kernel_for_multi_outputsILi3EZZZNS1_34batch_norm_update_stats_and_invertERKNS_6TensorES5_S5_S5_ddlENKUlvE_clEvENKUlvE0_clEvEUlffffE_St5arrayIPcLm7EE16OffsetCalculatorILi4EjLb0EESC_ILi3EjLb0EEEEviT0_T1_T2_T3_,"ax",@progbits
	.align	128
.text._ZN2at6native49_GLOBAL__N__b919a28f_16_Normalization_cu_5c38458745unrolled_elementwise_kernel_for_multi_outputsILi3EZZZNS1_34batch_norm_update_stats_and_invertERKNS_6TensorES5_S5_S5_ddlENKUlvE_clEvENKUlvE0_clEvEUlffffE_St5arrayIPcLm7EE16OffsetCalculatorILi4EjLb0EESC_ILi3EjLb0EEEEviT0_T1_T2_T3_:
        .type           _ZN2at6native49_GLOBAL__N__b919a28f_16_Normalization_cu_5c38458745unrolled_elementwise_kernel_for_multi_outputsILi3EZZZNS1_34batch_norm_update_stats_and_invertERKNS_6TensorES5_S5_S5_ddlENKUlvE_clEvENKUlvE0_clEvEUlffffE_St5arrayIPcLm7EE16OffsetCalculatorILi4EjLb0EESC_ILi3EjLb0EEEEviT0_T1_T2_T3_,@function
        .size           _ZN2at6native49_GLOBAL__N__b919a28f_16_Normalization_cu_5c38458745unrolled_elementwise_kernel_for_multi_outputsILi3EZZZNS1_34batch_norm_update_stats_and_invertERKNS_6TensorES5_S5_S5_ddlENKUlvE_clEvENKUlvE0_clEvEUlffffE_St5arrayIPcLm7EE16OffsetCalculatorILi4EjLb0EESC_ILi3EjLb0EEEEviT0_T1_T2_T3_,(.L_x_26981 - _ZN2at6native49_GLOBAL__N__b919a28f_16_Normalization_cu_5c38458745unrolled_elementwise_kernel_for_multi_outputsILi3EZZZNS1_34batch_norm_update_stats_and_invertERKNS_6TensorES5_S5_S5_ddlENKUlvE_clEvENKUlvE0_clEvEUlffffE_St5arrayIPcLm7EE16OffsetCalculatorILi4EjLb0EESC_ILi3EjLb0EEEEviT0_T1_T2_T3_)
        .other          _ZN2at6native49_GLOBAL__N__b919a28f_16_Normalization_cu_5c38458745unrolled_elementwise_kernel_for_multi_outputsILi3EZZZNS1_34batch_norm_update_stats_and_invertERKNS_6TensorES5_S5_S5_ddlENKUlvE_clEvENKUlvE0_clEvEUlffffE_St5arrayIPcLm7EE16OffsetCalculatorILi4EjLb0EESC_ILi3EjLb0EEEEviT0_T1_T2_T3_,@"STO_CUDA_ENTRY STV_DEFAULT"
_ZN2at6native49_GLOBAL__N__b919a28f_16_Normalization_cu_5c38458745unrolled_elementwise_kernel_for_multi_outputsILi3EZZZNS1_34batch_norm_update_stats_and_invertERKNS_6TensorES5_S5_S5_ddlENKUlvE_clEvENKUlvE0_clEvEUlffffE_St5arrayIPcLm7EE16OffsetCalculatorILi4EjLb0EESC_ILi3EjLb0EEEEviT0_T1_T2_T3_:
[----:B------:R-:W-:Y:S01]  /*0000*/  LDC R1, c[0x0][0x37c] ;  /* 0x0000df00ff017b82 */ /* 0x000fe20000000800 */
[----:B------:R-:W0:Y:S07]  /*0010*/  S2R R0, SR_TID.X ;  /* 0x0000000000007919 */ /* 0x000e2e0000002100 */
[----:B------:R-:W1:Y:S01]  /*0020*/  S2UR UR4, SR_CTAID.X ;  /* 0x00000000000479c3 */ /* 0x000e620000002500 */
[----:B------:R-:W1:Y:S01]  /*0030*/  LDCU UR5, c[0x0][0x380] ;  /* 0x00007000ff0577ac */ /* 0x000e620008000800 */
[----:B------:R-:W-:Y:S01]  /*0040*/  BSSY.RECONVERGENT B0, `(.L_x_108) ;  /* 0x0000c51000007945 */ /* 0x000fe20003800200 */
[----:B------:R-:W-:Y:S01]  /*0050*/  HFMA2 R11, -RZ, RZ, 0, 0 ;  /* 0x00000000ff0b7431 */ /* 0x000fe200000001ff */
[----:B------:R-:W-:Y:S01]  /*0060*/  CS2R R38, SRZ ;  /* 0x0000000000267805 */ /* 0x000fe2000001ff00 */
[----:B------:R-:W2:Y:S01]  /*0070*/  LDCU.64 UR8, c[0x0][0x358] ;  /* 0x00006b00ff0877ac */ /* 0x000ea20008000a00 */
[----:B------:R-:W-:-:S02]  /*0080*/  CS2R R36, SRZ ;  /* 0x0000000000247805 */ /* 0x000fc4000001ff00 */
[----:B------:R-:W-:Y:S02]  /*0090*/  CS2R R28, SRZ ;  /* 0x00000000001c7805 */ /* 0x000fe4000001ff00 */
[----:B------:R-:W-:Y:S02]  /*00a0*/  CS2R R34, SRZ ;  /* 0x0000000000227805 */ /* 0x000fe4000001ff00 */
[----:B------:R-:W-:Y:S02]  /*00b0*/  CS2R R32, SRZ ;  /* 0x0000000000207805 */ /* 0x000fe4000001ff00 */
[----:B------:R-:W-:Y:S02]  /*00c0*/  CS2R R12, SRZ ;  /* 0x00000000000c7805 */ /* 0x000fe4000001ff00 */
[----:B------:R-:W-:Y:S02]  /*00d0*/  CS2R R14, SRZ ;  /* 0x00000000000e7805 */ /* 0x000fe4000001ff00 */
        /* <DEDUP_REMOVED lines=8> */
[----:B------:R-:W-:Y:S01]  /*0160*/  MOV R8, RZ ;  /* 0x000000ff00087202 */ /* 0x000fe20000000f00 */
[----:B-1----:R-:W-:-:S06]  /*0170*/  UIMAD UR5, UR4, -0x400, UR5 ;  /* 0xfffffc00040578a4 */ /* 0x002fcc000f8e0205 */
[----:B0-----:R-:W-:-:S13]  /*0180*/  ISETP.GE.AND P0, PT, R0, UR5, PT ;  /* 0x0000000500007c0c */ /* 0x001fda000bf06270 */
[----:B--2---:R-:W-:Y:S05]  /*0190*/  @P0 BRA `(.L_x_109) ;  /* 0x000000c000ec0947 */ /* 0x004fea0003800000 */
[----:B------:R-:W0:Y:S01]  /*01a0*/  LDC R9, c[0x0][0x3d8] ;  /* 0x0000f600ff097b82 */ /* 0x000e220000000800 */
[----:B------:R-:W-:Y:S02]  /*01b0*/  MOV R10, 0xffffffff ;  /* 0xffffffff000a7802 */ /* 0x000fe40000000f00 */
[----:B------:R-:W-:Y:S02]  /*01c0*/  MOV R51, RZ ;  /* 0x000000ff00337202 */ /* 0x000fe40000000f00 */
[----:B------:R-:W-:Y:S02]  /*01d0*/  MOV R48, RZ ;  /* 0x000000ff00307202 */ /* 0x000fe40000000f00 */
[----:B------:R-:W-:Y:S02]  /*01e0*/  MOV R53, RZ ;  /* 0x000000ff00357202 */ /* 0x000fe40000000f00 */
[----:B------:R-:W-:Y:S02]  /*01f0*/  MOV R37, RZ ;  /* 0x000000ff00257202 */ /* 0x000fe40000000f00 */
[----:B0-----:R-:W-:-:S02]  /*0200*/  ISETP.NE.AND P0, PT, R9, RZ, PT ;  /* 0x000000ff0900720c */ /* 0x001fc40003f05270 */
        /* <DEDUP_REMOVED lines=377> */
.L_x_110:
[----:B------:R-:W0:Y:S08]  /*19a0*/  LDC.64 R46, c[0x0][0x3b8] ;  /* 0x0000ee00ff2e7b82 */ /* 0x000e300000000a00 */
[----:B------:R-:W1:Y:S08]  /*19b0*/  LDC.64 R44, c[0x0][0x3c0] ;  /* 0x0000f000ff2c7b82 */ /* 0x000e700000000a00 */
[----:B------:R-:W2:Y:S08]  /*19c0*/  LDC.64 R42, c[0x0][0x3c8] ;  /* 0x0000f200ff2a7b82 */ /* 0x000eb00000000a00 */
[----:B------:R-:W3:Y:S01]  /*19d0*/  LDC.64 R40, c[0x0][0x3d0] ;  /* 0x0000f400ff287b82 */ /* 0x000ee20000000a00 */
[----:B0-----:R-:W-:-:S05]  /*19e0*/  IMAD.WIDE.U32 R50, R51, 0x4, R46 ;  /* 0x0000000433327825 */ /* 0x001fca00078e002e */
[----:B------:R0:W5:Y:S01]  /*19f0*/  LDG.E R28, desc[UR8][R50.64] ;  /* 0x00000008321c7981 */ /* 0x000162000c1e1900 */
[----:B-1----:R-:W-:-:S05]  /*1a00*/  IMAD.WIDE.U32 R48, R48, 0x4, R44 ;  /* 0x0000000430307825 */ /* 0x002fca00078e002c */
[----:B------:R0:W5:Y:S01]  /*1a10*/  LDG.E R29, desc[UR8][R48.64] ;  /* 0x00000008301d7981 */ /* 0x000162000c1e1900 */
[----:B--2---:R-:W-:-:S04]  /*1a20*/  IMAD.WIDE.U32 R26, R53, 0x4, R42 ;  /* 0x00000004351a7825 */ /* 0x004fc800078e002a */
[----:B---3--:R-:W-:Y:S02]  /*1a30*/  IMAD.WIDE.U32 R24, R37, 0x4, R40 ;  /* 0x0000000425187825 */ /* 0x008fe400078e0028 */
[----:B------:R0:W5:Y:S04]  /*1a40*/  LDG.E R37, desc[UR8][R26.64] ;  /* 0x000000081a257981 */ /* 0x000168000c1e1900 */
[----:B------:R0:W5:Y:S01]  /*1a50*/  LDG.E R38, desc[UR8][R24.64] ;  /* 0x0000000818267981 */ /* 0x000162000c1e1900 */
[----:B------:R-:W-:-:S04]  /*1a60*/  IADD3 R52, PT, PT, R0, 0x80, RZ ;  /* 0x0000008000347810 */ /* 0x000fc80007ffe0ff */
[----:B------:R-:W-:-:S13]  /*1a70*/  ISETP.GE.U32.AND P1, PT, R52, UR5, PT ;  /* 0x0000000534007c0c */ /* 0x000fda000bf26070 */
[----:B0-----:R-:W-:Y:S05]  /*1a80*/  @P1 BRA `(.L_x_109) ;  /* 0x000000a800b01947 */ /* 0x001fea0003800000 */
[----:B------:R-:W-:Y:S01]  /*1a90*/  HFMA2 R53, -RZ, RZ, 0, 0 ;  /* 0x00000000ff357431 */ /* 0x000fe200000001ff */
[----:B------:R-:W-:Y:S01]  /*1aa0*/  MOV R36, RZ ;  /* 0x000000ff00247202 */ /* 0x000fe20000000f00 */
[----:B------:R-:W-:Y:S01]  /*1ab0*/  HFMA2 R51, -RZ, RZ, 0, 0 ;  /* 0x00000000ff337431 */ /* 0x000fe200000001ff */
[----:B------:R-:W-:Y:S01]  /*1ac0*/  MOV R33, RZ ;  /* 0x000000ff00217202 */ /* 0x000fe20000000f00 */
        /* <DEDUP_REMOVED lines=376> */
.L_x_111:
[----:B------:R-:W-:-:S04]  /*3250*/  IMAD.WIDE.U32 R52, R53, 0x4, R46 ;  /* 0x0000000435347825 */ /* 0x000fc800078e002e */
[----:B------:R-:W-:Y:S01]  /*3260*/  IMAD.WIDE.U32 R48, R36, 0x4, R44 ;  /* 0x0000000424307825 */ /* 0x000fe200078e002c */
[----:B------:R0:W5:Y:S03]  /*3270*/  LDG.E R34, desc[UR8][R52.64] ;  /* 0x0000000834227981 */ /* 0x000166000c1e1900 */
[----:B------:R-:W-:-:S04]  /*3280*/  IMAD.WIDE.U32 R26, R51, 0x4, R42 ;  /* 0x00000004331a7825 */ /* 0x000fc800078e002a */
[----:B------:R-:W-:Y:S01]  /*3290*/  IMAD.WIDE.U32 R24, R33, 0x4, R40 ;  /* 0x0000000421187825 */ /* 0x000fe200078e0028 */
[----:B------:R0:W5:Y:S04]  /*32a0*/  LDG.E R35, desc[UR8][R26.64] ;  /* 0x000000081a237981 */ /* 0x000168000c1e1900 */
        /* <DEDUP_REMOVED lines=385> */
.L_x_112:
[----:B------:R-:W-:-:S04]  /*4ac0*/  IMAD.WIDE.U32 R52, R53, 0x4, R46 ;  /* 0x0000000435347825 */ /* 0x000fc800078e002e */
[----:B------:R-:W-:Y:S02]  /*4ad0*/  IMAD.WIDE.U32 R48, R14, 0x4, R44 ;  /* 0x000000040e307825 */ /* 0x000fe400078e002c */
[----:B------:R0:W5:Y:S02]  /*4ae0*/  LDG.E R14, desc[UR8][R52.64] ;  /* 0x00000008340e7981 */ /* 0x000164000c1e1900 */
[----:B------:R-:W-:Y:S02]  /*4af0*/  IMAD.WIDE.U32 R26, R51, 0x4, R42 ;  /* 0x00000004331a7825 */ /* 0x000fe400078e002a */
[----:B------:R0:W5:Y:S02]  /*4b00*/  LDG.E R13, desc[UR8][R48.64] ;  /* 0x00000008300d7981 */ /* 0x000164000c1e1900 */
[----:B------:R-:W-:Y:S02]  /*4b10*/  IMAD.WIDE.U32 R24, R11, 0x4, R40 ;  /* 0x000000040b187825 */ /* 0x000fe400078e0028 */
        /* <DEDUP_REMOVED lines=385> */
.L_x_113:
        /* <DEDUP_REMOVED lines=391> */
.L_x_114:
        /* <DEDUP_REMOVED lines=391> */
.L_x_115:
        /* <DEDUP_REMOVED lines=390> */
.L_x_116:
[----:B------:R-:W-:-:S04]  /*ac70*/  IMAD.WIDE.U32 R52, R53, 0x4, R46 ;  /* 0x0000000435347825 */ /* 0x000fc800078e002e */
[----:B------:R-:W-:Y:S01]  /*ac80*/  IMAD.WIDE.U32 R50, R50, 0x4, R44 ;  /* 0x0000000432327825 */ /* 0x000fe200078e002c */
[----:B------:R0:W5:Y:S03]  /*ac90*/  LDG.E R5, desc[UR8][R52.64] ;  /* 0x0000000834057981 */ /* 0x000166000c1e1900 */
[----:B------:R-:W-:Y:S01]  /*aca0*/  IMAD.WIDE.U32 R26, R49, 0x4, R42 ;  /* 0x00000004311a7825 */ /* 0x000fe200078e002a */
[----:B------:R0:W5:Y:S03]  /*acb0*/  LDG.E R4, desc[UR8][R50.64] ;  /* 0x0000000832047981 */ /* 0x000166000c1e1900 */
[----:B------:R-:W-:Y:S01]  /*acc0*/  IMAD.WIDE.U32 R24, R48, 0x4, R40 ;  /* 0x0000000430187825 */ /* 0x000fe200078e0028 */
[----:B------:R0:W5:Y:S04]  /*acd0*/  LDG.E R3, desc[UR8][R26.64] ;  /* 0x000000081a037981 */ /* 0x000168000c1e1900 */
[----:B------:R0:W5:Y:S01]  /*ace0*/  LDG.E R2, desc[UR8][R24.64] ;  /* 0x0000000818027981 */ /* 0x000162000c1e1900 */
[----:B------:R-:W-:-:S04]  /*acf0*/  IADD3 R48, PT, PT, R0, 0x380, RZ ;  /* 0x0000038000307810 */ /* 0x000fc80007ffe0ff */
[----:B------:R-:W-:-:S13]  /*ad00*/  ISETP.GE.U32.AND P1, PT, R48, UR5, PT ;  /* 0x0000000530007c0c */ /* 0x000fda000bf26070 */
[----:B0-----:R-:W-:Y:S05]  /*ad10*/  @P1 BRA `(.L_x_109) ;  /* 0x00000018000c1947 */ /* 0x001fea0003800000 */
[----:B------:R-:W-:Y:S01]  /*ad20*/  HFMA2 R53, -RZ, RZ, 0, 0 ;  /* 0x00000000ff357431 */ /* 0x000fe200000001ff */
[----:B------:R-:W-:Y:S02]  /*ad30*/  CS2R R50, SRZ ;  /* 0x0000000000327805 */ /* 0x000fe4000001ff00 */
        /* <DEDUP_REMOVED lines=377> */
.L_x_117:
[----:B------:R-:W-:-:S04]  /*c4d0*/  IMAD.WIDE.U32 R8, R53, 0x4, R46 ;  /* 0x0000000435087825 */ /* 0x000fc800078e002e */
[----:B------:R-:W-:Y:S02]  /*c4e0*/  IMAD.WIDE.U32 R44, R50, 0x4, R44 ;  /* 0x00000004322c7825 */ /* 0x000fe400078e002c */
[----:B------:R0:W5:Y:S02]  /*c4f0*/  LDG.E R8, desc[UR8][R8.64] ;  /* 0x0000000808087981 */ /* 0x000164000c1e1900 */
[----:B------:R-:W-:Y:S02]  /*c500*/  IMAD.WIDE.U32 R42, R51, 0x4, R42 ;  /* 0x00000004332a7825 */ /* 0x000fe400078e002a */
[----:B------:R0:W5:Y:S02]  /*c510*/  LDG.E R7, desc[UR8][R44.64] ;  /* 0x000000082c077981 */ /* 0x000164000c1e1900 */
[----:B------:R-:W-:Y:S02]  /*c520*/  IMAD.WIDE.U32 R40, R39, 0x4, R40 ;  /* 0x0000000427287825 */ /* 0x000fe400078e0028 */
[----:B------:R0:W5:Y:S04]  /*c530*/  LDG.E R6, desc[UR8][R42.64] ;  /* 0x000000082a067981 */ /* 0x000168000c1e1900 */
[----:B------:R0:W5:Y:S02]  /*c540*/  LDG.E R39, desc[UR8][R40.64] ;  /* 0x0000000828277981 */ /* 0x000164000c1e1900 */
.L_x_109:
[----:B------:R-:W-:Y:S05]  /*c550*/  BSYNC.RECONVERGENT B0 ;  /* 0x0000000000007941 */ /* 0x000fea0003800200 */
.L_x_108:
[----:B------:R-:W1:Y:S01]  /*c560*/  LDC R27, c[0x0][0x38c] ;  /* 0x0000e300ff1b7b82 */ /* 0x000e620000000800 */
[C---:B0-----:R-:W-:Y:S01]  /*c570*/  IADD3 R9, PT, PT, R0.reuse, 0x80, RZ ;  /* 0x0000008000097810 */ /* 0x041fe20007ffe0ff */
[----:B------:R-:W-:Y:S01]  /*c580*/  BSSY.RECONVERGENT B0, `(.L_x_118) ;  /* 0x000001c000007945 */ /* 0x000fe20003800200 */
[C---:B------:R-:W-:Y:S02]  /*c590*/  ISETP.GE.AND P6, PT, R0.reuse, UR5, PT ;  /* 0x0000000500007c0c */ /* 0x040fe4000bfc6270 */
[----:B------:R-:W-:Y:S02]  /*c5a0*/  ISETP.GE.AND P5, PT, R9, UR5, PT ;  /* 0x0000000509007c0c */ /* 0x000fe4000bfa6270 */
[C---:B------:R-:W-:Y:S02]  /*c5b0*/  IADD3 R10, PT, PT, R0.reuse, 0x100, RZ ;  /* 0x00000100000a7810 */ /* 0x040fe40007ffe0ff */
[----:B------:R-:W-:Y:S02]  /*c5c0*/  IADD3 R9, PT, PT, R0, 0x180, RZ ;  /* 0x0000018000097810 */ /* 0x000fe40007ffe0ff */
[----:B------:R-:W-:-:S02]  /*c5d0*/  ISETP.GE.AND P3, PT, R10, UR5, PT ;  /* 0x000000050a007c0c */ /* 0x000fc4000bf66270 */
[----:B------:R-:W-:Y:S02]  /*c5e0*/  ISETP.GE.AND P2, PT, R9, UR5, PT ;  /* 0x0000000509007c0c */ /* 0x000fe4000bf46270 */
[C---:B------:R-:W-:Y:S02]  /*c5f0*/  IADD3 R10, PT, PT, R0.reuse, 0x200, RZ ;  /* 0x00000200000a7810 */ /* 0x040fe40007ffe0ff */
[C---:B------:R-:W-:Y:S02]  /*c600*/  IADD3 R24, PT, PT, R0.reuse, 0x280, RZ ;  /* 0x0000028000187810 */ /* 0x040fe40007ffe0ff */
[----:B------:R-:W-:Y:S02]  /*c610*/  IADD3 R9, PT, PT, R0, 0x300, RZ ;  /* 0x0000030000097810 */ /* 0x000fe40007ffe0ff */
[----:B------:R-:W-:Y:S02]  /*c620*/  ISETP.GE.AND P1, PT, R10, UR5, PT ;  /* 0x000000050a007c0c */ /* 0x000fe4000bf26270 */
[----:B------:R-:W-:-:S02]  /*c630*/  ISETP.GE.AND P0, PT, R24, UR5, PT ;  /* 0x0000000518007c0c */ /* 0x000fc4000bf06270 */
[----:B------:R-:W-:Y:S02]  /*c640*/  CS2R R24, SRZ ;  /* 0x0000000000187805 */ /* 0x000fe4000001ff00 */
[----:B------:R-:W-:Y:S01]  /*c650*/  ISETP.GE.AND P4, PT, R9, UR5, PT ;  /* 0x0000000509007c0c */ /* 0x000fe2000bf86270 */
[----:B-1----:R-:W-:Y:S01]  /*c660*/  FADD.FTZ R9, -R27, 1 ;  /* 0x3f8000001b097421 */ /* 0x002fe20000010100 */
[----:B------:R-:W-:Y:S02]  /*c670*/  P2R R40, PR, RZ, 0x20 ;  /* 0x00000020ff287803 */ /* 0x000fe40000000000 */
[----:B------:R-:W-:Y:S02]  /*c680*/  P2R R26, PR, RZ, 0x40 ;  /* 0x00000040ff1a7803 */ /* 0x000fe40000000000 */
[----:B------:R-:W-:Y:S01]  /*c690*/  MOV R10, RZ ;  /* 0x000000ff000a7202 */ /* 0x000fe20000000f00 */
[----:B------:R-:W-:Y:S06]  /*c6a0*/  @P6 BRA `(.L_x_119) ;  /* 0x0000000000246947 */ /* 0x000fec0003800000 */
[----:B------:R-:W0:Y:S01]  /*c6b0*/  LDCU UR7, c[0x0][0x390] ;  /* 0x00007200ff0777ac */ /* 0x000e220008000800 */
[C---:B-----5:R-:W-:Y:S01]  /*c6c0*/  FMUL.FTZ R37, R9.reuse, R37 ;  /* 0x0000002509257220 */ /* 0x060fe20000410000 */
[----:B------:R-:W-:Y:S01]  /*c6d0*/  FMUL.FTZ R41, R9, R38 ;  /* 0x0000002609297220 */ /* 0x000fe20000410000 */
[----:B------:R-:W1:Y:S02]  /*c6e0*/  LDCU UR6, c[0x0][0x388] ;  /* 0x00007100ff0677ac */ /* 0x000e640008000800 */
[----:B------:R-:W-:Y:S01]  /*c6f0*/  FFMA.FTZ R25, R28, R27, R37 ;  /* 0x0000001b1c197223 */ /* 0x000fe20000010025 */
[C---:B0-----:R-:W-:Y:S01]  /*c700*/  FADD.FTZ R10, R29.reuse, UR7 ;  /* 0x000000071d0a7e21 */ /* 0x041fe20008010000 */
[----:B-1----:R-:W-:-:S05]  /*c710*/  FMUL.FTZ R24, R29, UR6 ;  /* 0x000000061d187c20 */ /* 0x002fca0008410000 */
[----:B------:R-:W0:Y:S01]  /*c720*/  MUFU.RSQ R10, R10 ;  /* 0x0000000a000a7308 */ /* 0x000e220000001400 */
[----:B------:R-:W-:-:S07]  /*c730*/  FFMA.FTZ R24, R24, R27, R41 ;  /* 0x0000001b18187223 */ /* 0x000fce0000010029 */
.L_x_119:
[----:B------:R-:W-:Y:S05]  /*c740*/  BSYNC.RECONVERGENT B0 ;  /* 0x0000000000007941 */ /* 0x000fea0003800200 */
.L_x_118:
[----:B------:R-:W-:Y:S01]  /*c750*/  BSSY.RECONVERGENT B0, `(.L_x_120) ;  /* 0x000000d000007945 */ /* 0x000fe20003800200 */
[----:B-----5:R-:W-:Y:S01]  /*c760*/  HFMA2 R37, -RZ, RZ, 0, 0 ;  /* 0x00000000ff257431 */ /* 0x020fe200000001ff */
[----:B------:R-:W-:Y:S02]  /*c770*/  CS2R R28, SRZ ;  /* 0x00000000001c7805 */ /* 0x000fe4000001ff00 */
[----:B------:R-:W-:Y:S05]  /*c780*/  @P5 BRA `(.L_x_121) ;  /* 0x0000000000245947 */ /* 0x000fea0003800000 */
[----:B------:R-:W1:Y:S01]  /*c790*/  LDCU UR7, c[0x0][0x390] ;  /* 0x00007200ff0777ac */ /* 0x000e620008000800 */
[C---:B------:R-:W-:Y:S01]  /*c7a0*/  FMUL.FTZ R29, R9.reuse, R36 ;  /* 0x00000024091d7220 */ /* 0x040fe20000410000 */
[----:B------:R-:W-:Y:S01]  /*c7b0*/  FMUL.FTZ R35, R9, R35 ;  /* 0x0000002309237220 */ /* 0x000fe20000410000 */
[----:B------:R-:W2:Y:S03]  /*c7c0*/  LDCU UR6, c[0x0][0x388] ;  /* 0x00007100ff0677ac */ /* 0x000ea60008000800 */
[----:B------:R-:W-:Y:S01]  /*c7d0*/  FFMA.FTZ R37, R34, R27, R35 ;  /* 0x0000001b22257223 */ /* 0x000fe20000010023 */
[C---:B-1----:R-:W-:Y:S01]  /*c7e0*/  FADD.FTZ R28, R33.reuse, UR7 ;  /* 0x00000007211c7e21 */ /* 0x042fe20008010000 */
[----:B--2---:R-:W-:-:S05]  /*c7f0*/  FMUL.FTZ R36, R33, UR6 ;  /* 0x0000000621247c20 */ /* 0x004fca0008410000 */
[----:B------:R-:W1:Y:S01]  /*c800*/  MUFU.RSQ R28, R28 ;  /* 0x0000001c001c7308 */ /* 0x000e620000001400 */
[----:B------:R-:W-:-:S07]  /*c810*/  FFMA.FTZ R29, R36, R27, R29 ;  /* 0x0000001b241d7223 */ /* 0x000fce000001001d */
.L_x_121:
[----:B------:R-:W-:Y:S05]  /*c820*/  BSYNC.RECONVERGENT B0 ;  /* 0x0000000000007941 */ /* 0x000fea0003800200 */
.L_x_120:
[----:B------:R-:W-:Y:S01]  /*c830*/  BSSY.RECONVERGENT B0, `(.L_x_122) ;  /* 0x000000d000007945 */ /* 0x000fe20003800200 */
[----:B------:R-:W-:Y:S02]  /*c840*/  CS2R R34, SRZ ;  /* 0x0000000000227805 */ /* 0x000fe4000001ff00 */
[----:B------:R-:W-:Y:S01]  /*c850*/  MOV R33, RZ ;  /* 0x000000ff00217202 */ /* 0x000fe20000000f00 */
[----:B------:R-:W-:Y:S06]  /*c860*/  @P3 BRA `(.L_x_123) ;  /* 0x0000000000243947 */ /* 0x000fec0003800000 */
[----:B------:R-:W2:Y:S01]  /*c870*/  LDCU UR7, c[0x0][0x390] ;  /* 0x00007200ff0777ac */ /* 0x000ea20008000800 */
[C---:B------:R-:W-:Y:S01]  /*c880*/  FMUL.FTZ R35, R9.reuse, R12 ;  /* 0x0000000c09237220 */ /* 0x040fe20000410000 */
[----:B------:R-:W-:Y:S01]  /*c890*/  FMUL.FTZ R11, R9, R11 ;  /* 0x0000000b090b7220 */ /* 0x000fe20000410000 */
[----:B------:R-:W3:Y:S02]  /*c8a0*/  LDCU UR6, c[0x0][0x388] ;  /* 0x00007100ff0677ac */ /* 0x000ee40008000800 */
[----:B------:R-:W-:Y:S01]  /*c8b0*/  FFMA.FTZ R35, R14, R27, R35 ;  /* 0x0000001b0e237223 */ /* 0x000fe20000010023 */
[C---:B--2---:R-:W-:Y:S01]  /*c8c0*/  FADD.FTZ R33, R13.reuse, UR7 ;  /* 0x000000070d217e21 */ /* 0x044fe20008010000 */
[----:B---3--:R-:W-:-:S05]  /*c8d0*/  FMUL.FTZ R34, R13, UR6 ;  /* 0x000000060d227c20 */ /* 0x008fca0008410000 */
[----:B------:R-:W2:Y:S01]  /*c8e0*/  MUFU.RSQ R33, R33 ;  /* 0x0000002100217308 */ /* 0x000ea20000001400 */
[----:B------:R-:W-:-:S07]  /*c8f0*/  FFMA.FTZ R34, R34, R27, R11 ;  /* 0x0000001b22227223 */ /* 0x000fce000001000b */
.L_x_123:
[----:B------:R-:W-:Y:S05]  /*c900*/  BSYNC.RECONVERGENT B0 ;  /* 0x0000000000007941 */ /* 0x000fea0003800200 */
.L_x_122:
[----:B------:R-:W-:Y:S01]  /*c910*/  BSSY.RECONVERGENT B0, `(.L_x_124) ;  /* 0x000000d000007945 */ /* 0x000fe20003800200 */
[----:B------:R-:W-:Y:S01]  /*c920*/  HFMA2 R11, -RZ, RZ, 0, 0 ;  /* 0x00000000ff0b7431 */ /* 0x000fe200000001ff */
[----:B------:R-:W-:Y:S02]  /*c930*/  CS2R R12, SRZ ;  /* 0x00000000000c7805 */ /* 0x000fe4000001ff00 */
[----:B------:R-:W-:Y:S05]  /*c940*/  @P2 BRA `(.L_x_125) ;  /* 0x0000000000242947 */ /* 0x000fea0003800000 */
[----:B------:R-:W3:Y:S01]  /*c950*/  LDCU UR7, c[0x0][0x390] ;  /* 0x00007200ff0777ac */ /* 0x000ee20008000800 */
[C---:B------:R-:W-:Y:S01]  /*c960*/  FMUL.FTZ R13, R9.reuse, R16 ;  /* 0x00000010090d7220 */ /* 0x040fe20000410000 */
[----:B------:R-:W-:Y:S01]  /*c970*/  FMUL.FTZ R15, R9, R15 ;  /* 0x0000000f090f7220 */ /* 0x000fe20000410000 */
[----:B------:R-:W4:Y:S02]  /*c980*/  LDCU UR6, c[0x0][0x388] ;  /* 0x00007100ff0677ac */ /* 0x000f240008000800 */
[----:B------:R-:W-:Y:S01]  /*c990*/  FFMA.FTZ R13, R18, R27, R13 ;  /* 0x0000001b120d7223 */ /* 0x000fe2000001000d */
[C---:B---3--:R-:W-:Y:S01]  /*c9a0*/  FADD.FTZ R11, R17.reuse, UR7 ;  /* 0x00000007110b7e21 */ /* 0x048fe20008010000 */
[----:B----4-:R-:W-:-:S05]  /*c9b0*/  FMUL.FTZ R12, R17, UR6 ;  /* 0x00000006110c7c20 */ /* 0x010fca0008410000 */
[----:B------:R-:W3:Y:S01]  /*c9c0*/  MUFU.RSQ R11, R11 ;  /* 0x0000000b000b7308 */ /* 0x000ee20000001400 */
[----:B------:R-:W-:-:S07]  /*c9d0*/  FFMA.FTZ R12, R12, R27, R15 ;  /* 0x0000001b0c0c7223 */ /* 0x000fce000001000f */
.L_x_125:
[----:B------:R-:W-:Y:S05]  /*c9e0*/  BSYNC.RECONVERGENT B0 ;  /* 0x0000000000007941 */ /* 0x000fea0003800200 */
.L_x_124:
[----:B------:R-:W-:Y:S01]  /*c9f0*/  BSSY.RECONVERGENT B0, `(.L_x_126) ;  /* 0x000000d000007945 */ /* 0x000fe20003800200 */
[----:B------:R-:W-:Y:S02]  /*ca00*/  MOV R16, RZ ;  /* 0x000000ff00107202 */ /* 0x000fe40000000f00 */
[----:B------:R-:W-:Y:S01]  /*ca10*/  CS2R R14, SRZ ;  /* 0x00000000000e7805 */ /* 0x000fe2000001ff00 */
[----:B------:R-:W-:Y:S06]  /*ca20*/  @P1 BRA `(.L_x_127) ;  /* 0x0000000000241947 */ /* 0x000fec0003800000 */
[----:B------:R-:W4:Y:S01]  /*ca30*/  LDCU UR7, c[0x0][0x390] ;  /* 0x00007200ff0777ac */ /* 0x000f220008000800 */
[C---:B------:R-:W-:Y:S01]  /*ca40*/  FMUL.FTZ R15, R9.reuse, R20 ;  /* 0x00000014090f7220 */ /* 0x040fe20000410000 */
[----:B------:R-:W-:Y:S01]  /*ca50*/  FMUL.FTZ R19, R9, R19 ;  /* 0x0000001309137220 */ /* 0x000fe20000410000 */
[----:B------:R-:W5:Y:S02]  /*ca60*/  LDCU UR6, c[0x0][0x388] ;  /* 0x00007100ff0677ac */ /* 0x000f640008000800 */
[----:B------:R-:W-:Y:S01]  /*ca70*/  FFMA.FTZ R16, R22, R27, R15 ;  /* 0x0000001b16107223 */ /* 0x000fe2000001000f */
[C---:B----4-:R-:W-:Y:S01]  /*ca80*/  FADD.FTZ R14, R21.reuse, UR7 ;  /* 0x00000007150e7e21 */ /* 0x050fe20008010000 */
[----:B-----5:R-:W-:-:S05]  /*ca90*/  FMUL.FTZ R18, R21, UR6 ;  /* 0x0000000615127c20 */ /* 0x020fca0008410000 */
[----:B------:R-:W4:Y:S01]  /*caa0*/  MUFU.RSQ R14, R14 ;  /* 0x0000000e000e7308 */ /* 0x000f220000001400 */
[----:B------:R-:W-:-:S07]  /*cab0*/  FFMA.FTZ R15, R18, R27, R19 ;  /* 0x0000001b120f7223 */ /* 0x000fce0000010013 */
.L_x_127:
[----:B------:R-:W-:Y:S05]  /*cac0*/  BSYNC.RECONVERGENT B0 ;  /* 0x0000000000007941 */ /* 0x000fea0003800200 */
.L_x_126:
[----:B------:R-:W-:Y:S01]  /*cad0*/  BSSY.RECONVERGENT B0, `(.L_x_128) ;  /* 0x000000e000007945 */ /* 0x000fe20003800200 */
[----:B------:R-:W-:Y:S01]  /*cae0*/  HFMA2 R20, -RZ, RZ, 0, 0 ;  /* 0x00000000ff147431 */ /* 0x000fe200000001ff */
[----:B------:R-:W-:Y:S02]  /*caf0*/  CS2R R18, SRZ ;  /* 0x0000000000127805 */ /* 0x000fe4000001ff00 */
[----:B------:R-:W-:Y:S01]  /*cb00*/  MOV R17, RZ ;  /* 0x000000ff00117202 */ /* 0x000fe20000000f00 */
[----:B------:R-:W-:Y:S06]  /*cb10*/  @P0 BRA `(.L_x_129) ;  /* 0x0000000000240947 */ /* 0x000fec0003800000 */
[----:B------:R-:W5:Y:S01]  /*cb20*/  LDCU UR7, c[0x0][0x390] ;  /* 0x00007200ff0777ac */ /* 0x000f620008000800 */
[C---:B------:R-:W-:Y:S01]  /*cb30*/  FMUL.FTZ R19, R9.reuse, R30 ;  /* 0x0000001e09137220 */ /* 0x040fe20000410000 */
[----:B------:R-:W-:Y:S01]  /*cb40*/  FMUL.FTZ R23, R9, R23 ;  /* 0x0000001709177220 */ /* 0x000fe20000410000 */
[----:B------:R-:W0:Y:S02]  /*cb50*/  LDCU UR6, c[0x0][0x388] ;  /* 0x00007100ff0677ac */ /* 0x000e240008000800 */
[----:B------:R-:W-:Y:S01]  /*cb60*/  FFMA.FTZ R20, R32, R27, R19 ;  /* 0x0000001b20147223 */ /* 0x000fe20000010013 */
[C---:B-----5:R-:W-:Y:S01]  /*cb70*/  FADD.FTZ R17, R31.reuse, UR7 ;  /* 0x000000071f117e21 */ /* 0x060fe20008010000 */
[----:B0-----:R-:W-:-:S05]  /*cb80*/  FMUL.FTZ R22, R31, UR6 ;  /* 0x000000061f167c20 */ /* 0x001fca0008410000 */
[----:B------:R-:W0:Y:S01]  /*cb90*/  MUFU.RSQ R17, R17 ;  /* 0x0000001100117308 */ /* 0x000e220000001400 */
[----:B------:R-:W-:-:S07]  /*cba0*/  FFMA.FTZ R19, R22, R27, R23 ;  /* 0x0000001b16137223 */ /* 0x000fce0000010017 */
.L_x_129:
[----:B------:R-:W-:Y:S05]  /*cbb0*/  BSYNC.RECONVERGENT B0 ;  /* 0x0000000000007941 */ /* 0x000fea0003800200 */
.L_x_128:
[----:B------:R-:W-:Y:S01]  /*cbc0*/  BSSY.RECONVERGENT B0, `(.L_x_130) ;  /* 0x000000e000007945 */ /* 0x000fe20003800200 */
[----:B------:R-:W-:Y:S01]  /*cbd0*/  HFMA2 R21, -RZ, RZ, 0, 0 ;  /* 0x00000000ff157431 */ /* 0x000fe200000001ff */
[----:B------:R-:W-:Y:S02]  /*cbe0*/  CS2R R22, SRZ ;  /* 0x0000000000167805 */ /* 0x000fe4000001ff00 */
[----:B------:R-:W-:Y:S01]  /*cbf0*/  IADD3 R32, PT, PT, R0, 0x380, RZ ;  /* 0x0000038000207810 */ /* 0x000fe20007ffe0ff */
        /* <DEDUP_REMOVED lines=10> */
.L_x_131:
[----:B------:R-:W-:Y:S05]  /*cca0*/  BSYNC.RECONVERGENT B0 ;  /* 0x0000000000007941 */ /* 0x000fea0003800200 */
.L_x_130:
[----:B------:R-:W-:Y:S01]  /*ccb0*/  ISETP.GE.AND P5, PT, R32, UR5, PT ;  /* 0x0000000520007c0c */ /* 0x000fe2000bfa6270 */
[----:B------:R-:W-:Y:S01]  /*ccc0*/  BSSY.RECONVERGENT B0, `(.L_x_132) ;  /* 0x000000c000007945 */ /* 0x000fe20003800200 */
[----:B------:R-:W-:-:S11]  /*ccd0*/  CS2R R30, SRZ ;  /* 0x00000000001e7805 */ /* 0x000fd6000001ff00 */
[----:B------:R-:W-:Y:S05]  /*cce0*/  @P5 BRA `(.L_x_133) ;  /* 0x0000000000245947 */ /* 0x000fea0003800000 */
        /* <DEDUP_REMOVED lines=9> */
.L_x_133:
[----:B------:R-:W-:Y:S05]  /*cd80*/  BSYNC.RECONVERGENT B0 ;  /* 0x0000000000007941 */ /* 0x000fea0003800200 */
.L_x_132:
[----:B------:R-:W-:-:S13]  /*cd90*/  ISETP.NE.AND P6, PT, R26, RZ, PT ;  /* 0x000000ff1a00720c */ /* 0x000fda0003fc5270 */
[----:B------:R-:W-:Y:S05]  /*cda0*/  @P6 EXIT ;  /* 0x000000000000694d */ /* 0x000fea0003800000 */
[----:B------:R-:W5:Y:S01]  /*cdb0*/  LDCU UR10, c[0x0][0x698] ;  /* 0x0000d300ff0a77ac */ /* 0x000f620008000800 */
[----:B------:R-:W-:Y:S02]  /*cdc0*/  MOV R26, RZ ;  /* 0x000000ff001a7202 */ /* 0x000fe40000000f00 */
[----:B------:R-:W-:Y:S01]  /*cdd0*/  CS2R R8, SRZ ;  /* 0x0000000000087805 */ /* 0x000fe2000001ff00 */
        /* <DEDUP_REMOVED lines=9> */
[----:B------:R-:W-:Y:S01]  /*ce70*/  HFMA2 R4, -RZ, RZ, 0, 0 ;  /* 0x00000000ff047431 */ /* 0x000fe200000001ff */
        /* <DEDUP_REMOVED lines=346> */
.L_x_134:
[----:B------:R-:W5:Y:S01]  /*e420*/  LDC.64 R38, c[0x0][0x3a0] ;  /* 0x0000e800ff267b82 */ /* 0x000f620000000a00 */
[----:B------:R-:W-:-:S07]  /*e430*/  ISETP.NE.AND P6, PT, R40, RZ, PT ;  /* 0x000000ff2800720c */ /* 0x000fce0003fc5270 */
[----:B------:R-:W0:Y:S08]  /*e440*/  LDC.64 R6, c[0x0][0x3a8] ;  /* 0x0000ea00ff067b82 */ /* 0x000e300000000a00 */
[----:B------:R-:W1:Y:S01]  /*e450*/  LDC.64 R2, c[0x0][0x3b0] ;  /* 0x0000ec00ff027b82 */ /* 0x000e620000000a00 */
[----:B-----5:R-:W-:-:S05]  /*e460*/  IMAD.WIDE.U32 R26, R26, 0x4, R38 ;  /* 0x000000041a1a7825 */ /* 0x020fca00078e0026 */
[----:B------:R2:W-:Y:S01]  /*e470*/  STG.E desc[UR8][R26.64], R25 ;  /* 0x000000191a007986 */ /* 0x0005e2000c101908 */
[----:B0-----:R-:W-:-:S05]  /*e480*/  IMAD.WIDE.U32 R40, R9, 0x4, R6 ;  /* 0x0000000409287825 */ /* 0x001fca00078e0006 */
[----:B------:R0:W-:Y:S01]  /*e490*/  STG.E desc[UR8][R40.64], R24 ;  /* 0x0000001828007986 */ /* 0x0001e2000c101908 */
        /* <DEDUP_REMOVED lines=356> */
.L_x_135:
[----:B------:R-:W-:-:S04]  /*fae0*/  IMAD.WIDE.U32 R8, R43, 0x4, R38 ;  /* 0x000000042b087825 */ /* 0x000fc800078e0026 */
[----:B------:R-:W-:Y:S01]  /*faf0*/  IMAD.WIDE.U32 R24, R41, 0x4, R6 ;  /* 0x0000000429187825 */ /* 0x000fe200078e0006 */
[----:B------:R0:W-:Y:S03]  /*fb00*/  STG.E desc[UR8][R8.64], R37 ;  /* 0x0000002508007986 */ /* 0x0001e6000c101908 */
[----:B------:R-:W-:Y:S01]  /*fb10*/  IMAD.WIDE.U32 R26, R27, 0x4, R2 ;  /* 0x000000041b1a7825 */ /* 0x000fe200078e0002 */
[----:B------:R0:W-:Y:S04]  /*fb20*/  STG.E desc[UR8][R24.64], R29 ;  /* 0x0000001d18007986 */ /* 0x0001e8000c101908 */
        /* <DEDUP_REMOVED lines=355> */
.L_x_136:
        /* <DEDUP_REMOVED lines=360> */
.L_x_137:
[----:B------:R-:W-:-:S04]  /*127e0*/  IMAD.WIDE.U32 R26, R27, 0x4, R38 ;  /* 0x000000041b1a7825 */ /* 0x000fc800078e0026 */
[----:B------:R-:W-:Y:S01]  /*127f0*/  IMAD.WIDE.U32 R24, R25, 0x4, R6 ;  /* 0x0000000419187825 */ /* 0x000fe200078e0006 */
[----:B------:R0:W-:Y:S03]  /*12800*/  STG.E desc[UR8][R26.64], R13 ;  /* 0x0000000d1a007986 */ /* 0x0001e6000c101908 */
[----:B------:R-:W-:Y:S01]  /*12810*/  IMAD.WIDE.U32 R8, R9, 0x4, R2 ;  /* 0x0000000409087825 */ /* 0x000fe200078e0002 */
[----:B------:R0:W-:Y:S04]  /*12820*/  STG.E desc[UR8][R24.64], R12 ;  /* 0x0000000c18007986 */ /* 0x0001e8000c101908 */
        /* <DEDUP_REMOVED lines=355> */
.L_x_138:
[----:B------:R-:W-:-:S04]  /*13e60*/  IMAD.WIDE.U32 R12, R13, 0x4, R38 ;  /* 0x000000040d0c7825 */ /* 0x000fc800078e0026 */
[----:B------:R-:W-:Y:S01]  /*13e70*/  IMAD.WIDE.U32 R10, R11, 0x4, R6 ;  /* 0x000000040b0a7825 */ /* 0x000fe200078e0006 */
[----:B------:R0:W-:Y:S03]  /*13e80*/  STG.E desc[UR8][R12.64], R16 ;  /* 0x000000100c007986 */ /* 0x0001e6000c101908 */
[----:B------:R-:W-:Y:S01]  /*13e90*/  IMAD.WIDE.U32 R8, R9, 0x4, R2 ;  /* 0x0000000409087825 */ /* 0x000fe200078e0002 */
[----:B------:R0:W-:Y:S04]  /*13ea0*/  STG.E desc[UR8][R10.64], R15 ;  /* 0x0000000f0a007986 */ /* 0x0001e8000c101908 */
        /* <DEDUP_REMOVED lines=355> */
.L_x_139:
        /* <DEDUP_REMOVED lines=360> */
.L_x_140:
        /* <DEDUP_REMOVED lines=360> */
.L_x_141:
[----:B------:R-:W-:-:S04]  /*181e0*/  IMAD.WIDE.U32 R38, R13, 0x4, R38 ;  /* 0x000000040d267825 */ /* 0x000fc800078e0026 */
[----:B------:R-:W-:Y:S01]  /*181f0*/  IMAD.WIDE.U32 R6, R11, 0x4, R6 ;  /* 0x000000040b067825 */ /* 0x000fe200078e0006 */
[----:B------:R-:W-:Y:S03]  /*18200*/  STG.E desc[UR8][R38.64], R22 ;  /* 0x0000001626007986 */ /* 0x000fe6000c101908 */
[----:B------:R-:W-:Y:S01]  /*18210*/  IMAD.WIDE.U32 R2, R9, 0x4, R2 ;  /* 0x0000000409027825 */ /* 0x000fe200078e0002 */
[----:B------:R-:W-:Y:S04]  /*18220*/  STG.E desc[UR8][R6.64], R31 ;  /* 0x0000001f06007986 */ /* 0x000fe8000c101908 */
[----:B------:R-:W-:Y:S01]  /*18230*/  STG.E desc[UR8][R2.64], R30 ;  /* 0x0000001e02007986 */ /* 0x000fe2000c101908 */
[----:B------:R-:W-:Y:S05]  /*18240*/  EXIT ;  /* 0x000000000000794d */ /* 0x000fea0003800000 */
.L_x_142:
        /* <DEDUP_REMOVED lines=11> */
.L_x_26981:


//--------------------- .text._ZN2at6native49_GLOBAL__N__b919a28f_16_Normalization_cu_5c38458745unrolled_elementwise_kernel_for_multi_outputsILi3EZZZNS1_34batch_norm_update_stats_and_invertERKNS_6TensorES5_S5_S5_ddlENKUlvE_clEvENKUlvE0_clEvEUlffffE_St5arrayIPcLm7EE23TrivialOffsetCalculatorILi4EjESC_ILi3EjEEEviT0_T1_T2_T3_ --------------------------
	.section	.text._ZN2at6native49_GLOBAL__N__b919a28f_16_Normalization_cu_5c38458745unrolled_elementwise_kernel_for_multi_outputsILi3EZZZNS1_34batch_norm_update_stats_and_invertERKNS_6TensorES5_S5_S5_ddlENKUlvE_clEvENKUlvE0_clEvEUlffffE_St5arrayIPcLm7EE23TrivialOffsetCalculatorILi4EjESC_ILi3EjEEEviT0_T1_T2_T3_,"ax",@progbits
	.align	128
.text._ZN2at6native49_GLOBAL__N__b919a28f_16_Normalization_cu_5c38458745unrolled_elementwise_kernel_for_multi_outputsILi3EZZZNS1_34batch_norm_update_stats_and_invertERKNS_6TensorES5_S5_S5_ddlENKUlvE_clEvENKUlvE0_clEvEUlffffE_St5arrayIPcLm7EE23TrivialOffsetCalculatorILi4EjESC_ILi3EjEEEviT0_T1_T2_T3_:
        .type           _ZN2at6native49_GLOBAL__N__b919a28f_16_Normalization_cu_5c38458745unrolled_elementwise_kernel_for_multi_outputsILi3EZZZNS1_34batch_norm_update_stats_and_invertERKNS_6TensorES5_S5_S5_ddlENKUlvE_clEvENKUlvE0_clEvEUlffffE_St5arrayIPcLm7EE23TrivialOffsetCalculatorILi4EjESC_ILi3EjEEEviT0_T1_T2_T3_,@function
        .size           _ZN2at6native49_GLOBAL__N__b919a28f_16_Normalization_cu_5c38458745unrolled_elementwise_kernel_for_multi_outputsILi3EZZZNS1_34batch_norm_update_stats_and_invertERKNS_6TensorES5_S5_S5_ddlENKUlvE_clEvENKUlvE0_clEvEUlffffE_St5arrayIPcLm7EE23TrivialOffsetCalculatorILi4EjESC_ILi3EjEEEviT0_T1_T2_T3_,(.L_x_26982 - _ZN2at6native49_GLOBAL__N__b919a28f_16_Normalization_cu_5c38458745unrolled_elementwise_kernel_for_multi_outputsILi3EZZZNS1_34batch_norm_update_stats_and_invertERKNS_6TensorES5_S5_S5_ddlENKUlvE_clEvENKUlvE0_clEvEUlffffE_St5arrayIPcLm7EE23TrivialOffsetCalculatorILi4EjESC_ILi3EjEEEviT0_T1_T2_T3_)
        .other          _ZN2at6native49_GLOBAL__N__b919a28f_16_Normalization_cu_5c38458745unrolled_elementwise_kernel_for_multi_outputsILi3EZZZNS1_34batch_norm_update_stats_and_invertERKNS_6TensorES5_S5_S5_ddlENKUlvE_clEvENKUlvE0_clEvEUlffffE_St5arrayIPcLm7EE23TrivialOffsetCalculatorILi4EjESC_ILi3EjEEEviT0_T1_T2_T3_,@"STO_CUDA_ENTRY STV_DEFAULT"
_ZN2at6native49_GLOBAL__N__b919a28f_16_Normalization_cu_5c38458745unrolled_elementwise_kernel_for_multi_outputsILi3EZZZNS1_34batch_norm_update_stats_and_invertERKNS_6TensorES5_S5_S5_ddlENKUlvE_clEvENKUlvE0_clEvEUlffffE_St5arrayIPcLm7EE23TrivialOffsetCalculatorILi4EjESC_ILi3EjEEEviT0_T1_T2_T3_:
[----:B------:R-:W-:Y:S01]  /*0000*/  LDC R1, c[0x0][0x37c] ;  /* 0x0000df00ff017b82 */ /* 0x000fe20000000800 */
[----:B------:R-:W0:Y:S07]  /*0010*/  S2R R3, SR_CTAID.X ;  /* 0x0000000000037919 */ /* 0x000e2e0000002500 */
[----:B------:R-:W0:Y:S01]  /*0020*/  LDC R20, c[0x0][0x380] ;  /* 0x0000e000ff147b82 */ /* 0x000e220000000800 */
[----:B------:R-:W1:Y:S01]  /*0030*/  LDCU.64 UR4, c[0x0][0x358] ;  /* 0x00006b00ff0477ac */ /* 0x000e620008000a00 */
[----:B------:R-:W-:Y:S01]  /*0040*/  BSSY.RECONVERGENT B0, `(.L_x_143) ;  /* 0x0000079000007945 */ /* 0x000fe20003800200 */
[----:B------:R-:W2:Y:S01]  /*0050*/  S2R R4, SR_TID.X ;  /* 0x0000000000047919 */ /* 0x000ea20000002100 */
[----:B------:R-:W-:Y:S01]  /*0060*/  HFMA2 R5, -RZ, RZ, 0, 0 ;  /* 0x00000000ff057431 */ /* 0x000fe200000001ff */
[----:B------:R-:W-:Y:S01]  /*0070*/  MOV R2, RZ ;  /* 0x000000ff00027202 */ /* 0x000fe20000000f00 */
[----:B------:R-:W-:Y:S01]  /*0080*/  HFMA2 R0, -RZ, RZ, 0, 0 ;  /* 0x00000000ff007431 */ /* 0x000fe200000001ff */
[----:B------:R-:W-:Y:S01]  /*0090*/  CS2R R6, SRZ ;  /* 0x0000000000067805 */ /* 0x000fe2000001ff00 */
[----:B------:R-:W-:Y:S01]  /*00a0*/  HFMA2 R30, -RZ, RZ, 0, 0 ;  /* 0x00000000ff1e7431 */ /* 0x000fe200000001ff */
[----:B------:R-:W-:Y:S01]  /*00b0*/  MOV R28, RZ ;  /* 0x000000ff001c7202 */ /* 0x000fe20000000f00 */
[----:B------:R-:W-:Y:S01]  /*00c0*/  HFMA2 R48, -RZ, RZ, 0, 0 ;  /* 0x00000000ff307431 */ /* 0x000fe200000001ff */
[----:B------:R-:W-:-:S02]  /*00d0*/  MOV R32, RZ ;  /* 0x000000ff00207202 */ /* 0x000fc40000000f00 */
[----:B------:R-:W-:Y:S02]  /*00e0*/  CS2R R8, SRZ ;  /* 0x0000000000087805 */ /* 0x000fe4000001ff00 */
[----:B------:R-:W-:Y:S02]  /*00f0*/  CS2R R10, SRZ ;  /* 0x00000000000a7805 */ /* 0x000fe4000001ff00 */
[----:B------:R-:W-:Y:S02]  /*0100*/  CS2R R12, SRZ ;  /* 0x00000000000c7805 */ /* 0x000fe4000001ff00 */
[----:B------:R-:W-:Y:S02]  /*0110*/  CS2R R14, SRZ ;  /* 0x00000000000e7805 */ /* 0x000fe4000001ff00 */
[----:B------:R-:W-:Y:S02]  /*0120*/  CS2R R16, SRZ ;  /* 0x0000000000107805 */ /* 0x000fe4000001ff00 */
[----:B------:R-:W-:-:S02]  /*0130*/  CS2R R18, SRZ ;  /* 0x0000000000127805 */ /* 0x000fc4000001ff00 */
[----:B------:R-:W-:Y:S02]  /*0140*/  MOV R34, RZ ;  /* 0x000000ff00227202 */ /* 0x000fe40000000f00 */
[----:B------:R-:W-:Y:S02]  /*0150*/  CS2R R38, SRZ ;  /* 0x0000000000267805 */ /* 0x000fe4000001ff00 */
[----:B------:R-:W-:Y:S02]  /*0160*/  CS2R R40, SRZ ;  /* 0x0000000000287805 */ /* 0x000fe4000001ff00 */
[----:B------:R-:W-:Y:S02]  /*0170*/  CS2R R42, SRZ ;  /* 0x00000000002a7805 */ /* 0x000fe4000001ff00 */
[----:B------:R-:W-:Y:S02]  /*0180*/  CS2R R44, SRZ ;  /* 0x00000000002c7805 */ /* 0x000fe4000001ff00 */
[----:B------:R-:W-:Y:S01]  /*0190*/  CS2R R46, SRZ ;  /* 0x00000000002e7805 */ /* 0x000fe2000001ff00 */
[----:B0-----:R-:W-:-:S05]  /*01a0*/  IMAD R35, R3, -0x400, R20 ;  /* 0xfffffc0003237824 */ /* 0x001fca00078e0214 */
[----:B--2---:R-:W-:-:S13]  /*01b0*/  ISETP.GE.AND P0, PT, R4, R35, PT ;  /* 0x000000230400720c */ /* 0x004fda0003f06270 */
        /* <DEDUP_REMOVED lines=11> */
[----:B------:R0:W5:Y:S01]  /*0270*/  LDG.E R46, desc[UR4][R50.64] ;  /* 0x00000004322e7981 */ /* 0x000162000c1e1900 */
[----:B---3--:R-:W-:-:S05]  /*0280*/  IMAD.WIDE.U32 R36, R49, 0x4, R26 ;  /* 0x0000000431247825 */ /* 0x008fca00078e001a */
[----:B------:R0:W5:Y:S01]  /*0290*/  LDG.E R47, desc[UR4][R36.64] ;  /* 0x00000004242f7981 */ /* 0x000162000c1e1900 */
        /* <DEDUP_REMOVED lines=9> */
[----:B------:R1:W5:Y:S01]  /*0330*/  LDG.E R43, desc[UR4][R50.64] ;  /* 0x00000004322b7981 */ /* 0x000362000c1e1900 */
[----:B0-----:R-:W-:-:S05]  /*0340*/  IMAD.WIDE.U32 R36, R29, 0x4, R26 ;  /* 0x000000041d247825 */ /* 0x001fca00078e001a */
[----:B------:R1:W5:Y:S01]  /*0350*/  LDG.E R44, desc[UR4][R36.64] ;  /* 0x00000004242c7981 */ /* 0x000362000c1e1900 */
        /* <DEDUP_REMOVED lines=17> */
[C---:B------:R-:W-:Y:S02]  /*0470*/  IMAD.WIDE.U32 R52, R37.reuse, 0x4, R22 ;  /* 0x0000000425347825 */ /* 0x040fe400078e0016 */
[----:B------:R0:W5:Y:S02]  /*0480*/  LDG.E R16, desc[UR4][R16.64] ;  /* 0x0000000410107981 */ /* 0x000164000c1e1900 */
[----:B------:R-:W-:-:S04]  /*0490*/  IMAD.WIDE.U32 R50, R37, 0x4, R24 ;  /* 0x0000000425327825 */ /* 0x000fc800078e0018 */
[----:B------:R-:W-:Y:S01]  /*04a0*/  IMAD.WIDE.U32 R36, R37, 0x4, R26 ;  /* 0x0000000425247825 */ /* 0x000fe200078e001a */
[----:B------:R0:W5:Y:S04]  /*04b0*/  LDG.E R18, desc[UR4][R50.64] ;  /* 0x0000000432127981 */ /* 0x000168000c1e1900 */
[----:B------:R0:W5:Y:S04]  /*04c0*/  LDG.E R17, desc[UR4][R52.64] ;  /* 0x0000000434117981 */ /* 0x000168000c1e1900 */
[----:B------:R0:W5:Y:S01]  /*04d0*/  LDG.E R19, desc[UR4][R36.64] ;  /* 0x0000000424137981 */ /* 0x000162000c1e1900 */
[----:B------:R-:W-:-:S04]  /*04e0*/  IADD3 R29, PT, PT, R4, 0x200, RZ ;  /* 0x00000200041d7810 */ /* 0x000fc80007ffe0ff */
[----:B------:R-:W-:-:S13]  /*04f0*/  ISETP.GE.U32.AND P0, PT, R29, R35, PT ;  /* 0x000000231d00720c */ /* 0x000fda0003f06070 */
[----:B0-----:R-:W-:Y:S05]  /*0500*/  @P0 BRA `(.L_x_144) ;  /* 0x0000000000b00947 */ /* 0x001fea0003800000 */
        /* <DEDUP_REMOVED lines=34> */
[----:B------:R0:W5:Y:S01]  /*0730*/  LDG.E R32, desc[UR4][R32.64] ;  /* 0x0000000420207981 */ /* 0x000162000c1e1900 */
[----:B------:R-:W-:-:S03]  /*0740*/  @!P0 IMAD.WIDE.U32 R20, R49, 0x4, R20 ;  /* 0x0000000431148825 */ /* 0x000fc600078e0014 */
[----:B------:R0:W5:Y:S01]  /*0750*/  LDG.E R48, desc[UR4][R36.64] ;  /* 0x0000000424307981 */ /* 0x000162000c1e1900 */
[----:B------:R-:W-:-:S03]  /*0760*/  @!P0 IMAD.WIDE.U32 R22, R49, 0x4, R22 ;  /* 0x0000000431168825 */ /* 0x000fc600078e0016 */
[----:B------:R0:W5:Y:S01]  /*0770*/  @!P0 LDG.E R2, desc[UR4][R20.64] ;  /* 0x0000000414028981 */ /* 0x000162000c1e1900 */
[----:B------:R-:W-:-:S03]  /*0780*/  @!P0 IMAD.WIDE.U32 R24, R49, 0x4, R24 ;  /* 0x0000000431188825 */ /* 0x000fc600078e0018 */
[----:B------:R0:W5:Y:S01]  /*0790*/  @!P0 LDG.E R0, desc[UR4][R22.64] ;  /* 0x0000000416008981 */ /* 0x000162000c1e1900 */
[----:B------:R-:W-:-:S03]  /*07a0*/  @!P0 IMAD.WIDE.U32 R26, R49, 0x4, R26 ;  /* 0x00000004311a8825 */ /* 0x000fc600078e001a */
[----:B------:R0:W5:Y:S04]  /*07b0*/  @!P0 LDG.E R6, desc[UR4][R24.64] ;  /* 0x0000000418068981 */ /* 0x000168000c1e1900 */
[----:B------:R0:W5:Y:S02]  /*07c0*/  @!P0 LDG.E R7, desc[UR4][R26.64] ;  /* 0x000000041a078981 */ /* 0x000164000c1e1900 */
.L_x_144:
[----:B------:R-:W-:Y:S05]  /*07d0*/  BSYNC.RECONVERGENT B0 ;  /* 0x0000000000007941 */ /* 0x000fea0003800200 */
.L_x_143:
[----:B------:R-:W1:Y:S01]  /*07e0*/  LDC R49, c[0x0][0x38c] ;  /* 0x0000e300ff317b82 */ /* 0x000e620000000800 */
[CC--:B------:R-:W-:Y:S01]  /*07f0*/  ISETP.GE.AND P5, PT, R4.reuse, R35.reuse, PT ;  /* 0x000000230400720c */ /* 0x0c0fe20003fa6270 */
[----:B------:R-:W-:Y:S01]  /*0800*/  BSSY.RECONVERGENT B0, `(.L_x_145) ;  /* 0x0000019000007945 */ /* 0x000fe20003800200 */
[C---:B0-----:R-:W-:Y:S02]  /*0810*/  IADD3 R22, PT, PT, R4.reuse, 0x180, RZ ;  /* 0x0000018004167810 */ /* 0x041fe40007ffe0ff */
[----:B------:R-:W-:Y:S02]  /*0820*/  IADD3 R20, PT, PT, R4, 0x100, RZ ;  /* 0x0000010004147810 */ /* 0x000fe40007ffe0ff */
[-C--:B------:R-:W-:Y:S02]  /*0830*/  ISETP.GE.AND P2, PT, R22, R35.reuse, PT ;  /* 0x000000231600720c */ /* 0x080fe40003f46270 */
[----:B------:R-:W-:Y:S02]  /*0840*/  ISETP.GE.AND P3, PT, R20, R35, PT ;  /* 0x000000231400720c */ /* 0x000fe40003f66270 */
[----:B------:R-:W-:-:S02]  /*0850*/  IADD3 R22, PT, PT, R4, 0x300, RZ ;  /* 0x0000030004167810 */ /* 0x000fc40007ffe0ff */
[C---:B------:R-:W-:Y:S02]  /*0860*/  IADD3 R20, PT, PT, R4.reuse, 0x200, RZ ;  /* 0x0000020004147810 */ /* 0x040fe40007ffe0ff */
[----:B------:R-:W-:Y:S02]  /*0870*/  IADD3 R24, PT, PT, R4, 0x280, RZ ;  /* 0x0000028004187810 */ /* 0x000fe40007ffe0ff */
[-C--:B------:R-:W-:Y:S01]  /*0880*/  ISETP.GE.AND P4, PT, R22, R35.reuse, PT ;  /* 0x000000231600720c */ /* 0x080fe20003f86270 */
[----:B------:R-:W-:Y:S01]  /*0890*/  HFMA2 R22, -RZ, RZ, 0, 0 ;  /* 0x00000000ff167431 */ /* 0x000fe200000001ff */
[----:B------:R-:W-:Y:S02]  /*08a0*/  ISETP.GE.AND P1, PT, R20, R35, PT ;  /* 0x000000231400720c */ /* 0x000fe40003f26270 */
[----:B------:R-:W-:Y:S02]  /*08b0*/  P2R R20, PR, RZ, 0x20 ;  /* 0x00000020ff147803 */ /* 0x000fe40000000000 */
[----:B------:R-:W-:-:S02]  /*08c0*/  CS2R R20, SRZ ;  /* 0x0000000000147805 */ /* 0x000fc4000001ff00 */
[----:B------:R-:W-:Y:S01]  /*08d0*/  ISETP.GE.AND P0, PT, R24, R35, PT ;  /* 0x000000231800720c */ /* 0x000fe20003f06270 */
[----:B-1----:R-:W-:Y:S01]  /*08e0*/  FADD.FTZ R37, -R49, 1 ;  /* 0x3f80000031257421 */ /* 0x002fe20000010100 */
[----:B------:R-:W-:Y:S11]  /*08f0*/  @P5 BRA `(.L_x_146) ;  /* 0x0000000000245947 */ /* 0x000ff60003800000 */
        /* <DEDUP_REMOVED lines=9> */
.L_x_146:
[----:B------:R-:W-:Y:S05]  /*0990*/  BSYNC.RECONVERGENT B0 ;  /* 0x0000000000007941 */ /* 0x000fea0003800200 */
.L_x_145:
[C---:B------:R-:W-:Y:S01]  /*09a0*/  IADD3 R26, PT, PT, R4.reuse, 0x80, RZ ;  /* 0x00000080041a7810 */ /* 0x040fe20007ffe0ff */
[----:B------:R-:W-:Y:S01]  /*09b0*/  BSSY.RECONVERGENT B0, `(.L_x_147) ;  /* 0x0000011000007945 */ /* 0x000fe20003800200 */
[----:B------:R-:W-:Y:S01]  /*09c0*/  IADD3 R36, PT, PT, R4, 0x380, RZ ;  /* 0x0000038004247810 */ /* 0x000fe20007ffe0ff */
[----:B------:R-:W-:Y:S01]  /*09d0*/  HFMA2 R23, -RZ, RZ, 0, 0 ;  /* 0x00000000ff177431 */ /* 0x000fe200000001ff */
[-C--:B------:R-:W-:Y:S02]  /*09e0*/  ISETP.GE.AND P6, PT, R26, R35.reuse, PT ;  /* 0x000000231a00720c */ /* 0x080fe40003fc6270 */
[----:B------:R-:W-:Y:S02]  /*09f0*/  MOV R24, RZ ;  /* 0x000000ff00187202 */ /* 0x000fe40000000f00 */
[----:B-----5:R-:W-:Y:S02]  /*0a00*/  MOV R5, RZ ;  /* 0x000000ff00057202 */ /* 0x020fe40000000f00 */
[----:B------:R-:W-:-:S07]  /*0a10*/  ISETP.GE.AND P5, PT, R36, R35, PT ;  /* 0x000000232400720c */ /* 0x000fce0003fa6270 */
[----:B------:R-:W-:Y:S06]  /*0a20*/  @P6 BRA `(.L_x_148) ;  /* 0x0000000000246947 */ /* 0x000fec0003800000 */
[----:B------:R-:W1:Y:S01]  /*0a30*/  LDCU UR7, c[0x0][0x390] ;  /* 0x00007200ff0777ac */ /* 0x000e620008000800 */
[C---:B------:R-:W-:Y:S01]  /*0a40*/  FMUL.FTZ R36, R37.reuse, R43 ;  /* 0x0000002b25247220 */ /* 0x040fe20000410000 */
[----:B------:R-:W-:Y:S01]  /*0a50*/  FMUL.FTZ R23, R37, R44 ;  /* 0x0000002c25177220 */ /* 0x000fe20000410000 */
[----:B------:R-:W2:Y:S02]  /*0a60*/  LDCU UR6, c[0x0][0x388] ;  /* 0x00007100ff0677ac */ /* 0x000ea40008000800 */
[----:B------:R-:W-:Y:S01]  /*0a70*/  FFMA.FTZ R5, R41, R49, R36 ;  /* 0x0000003129057223 */ /* 0x000fe20000010024 */
[C---:B-1----:R-:W-:Y:S01]  /*0a80*/  FADD.FTZ R24, R42.reuse, UR7 ;  /* 0x000000072a187e21 */ /* 0x042fe20008010000 */
[----:B--2---:R-:W-:-:S05]  /*0a90*/  FMUL.FTZ R42, R42, UR6 ;  /* 0x000000062a2a7c20 */ /* 0x004fca0008410000 */
[----:B------:R-:W1:Y:S01]  /*0aa0*/  MUFU.RSQ R24, R24 ;  /* 0x0000001800187308 */ /* 0x000e620000001400 */
[----:B------:R-:W-:-:S07]  /*0ab0*/  FFMA.FTZ R23, R42, R49, R23 ;  /* 0x000000312a177223 */ /* 0x000fce0000010017 */
.L_x_148:
[----:B------:R-:W-:Y:S05]  /*0ac0*/  BSYNC.RECONVERGENT B0 ;  /* 0x0000000000007941 */ /* 0x000fea0003800200 */
.L_x_147:
[----:B------:R-:W-:Y:S01]  /*0ad0*/  BSSY.RECONVERGENT B0, `(.L_x_149) ;  /* 0x000000e000007945 */ /* 0x000fe20003800200 */
[----:B------:R-:W-:Y:S01]  /*0ae0*/  HFMA2 R25, -RZ, RZ, 0, 0 ;  /* 0x00000000ff197431 */ /* 0x000fe200000001ff */
[----:B------:R-:W-:Y:S01]  /*0af0*/  MOV R27, RZ ;  /* 0x000000ff001b7202 */ /* 0x000fe20000000f00 */
[----:B------:R-:W-:Y:S01]  /*0b00*/  HFMA2 R29, -RZ, RZ, 0, 0 ;  /* 0x00000000ff1d7431 */ /* 0x000fe200000001ff */
        /* <DEDUP_REMOVED lines=10> */
.L_x_150:
[----:B------:R-:W-:Y:S05]  /*0bb0*/  BSYNC.RECONVERGENT B0 ;  /* 0x0000000000007941 */ /* 0x000fea0003800200 */
.L_x_149:
[----:B------:R-:W-:Y:S01]  /*0bc0*/  BSSY.RECONVERGENT B0, `(.L_x_151) ;  /* 0x000000e000007945 */ /* 0x000fe20003800200 */
[----:B------:R-:W-:Y:S01]  /*0bd0*/  HFMA2 R33, -RZ, RZ, 0, 0 ;  /* 0x00000000ff217431 */ /* 0x000fe200000001ff */
[----:B------:R-:W-:Y:S02]  /*0be0*/  MOV R34, RZ ;  /* 0x000000ff00227202 */ /* 0x000fe40000000f00 */
[----:B------:R-:W-:Y:S01]  /*0bf0*/  MOV R31, RZ ;  /* 0x000000ff001f7202 */ /* 0x000fe20000000f00 */
[----:B------:R-:W-:Y:S06]  /*0c00*/  @P2 BRA `(.L_x_152) ;  /* 0x0000000000242947 */ /* 0x000fec0003800000 */
        /* <DEDUP_REMOVED lines=9> */
.L_x_152:
[----:B------:R-:W-:Y:S05]  /*0ca0*/  BSYNC.RECONVERGENT B0 ;  /* 0x0000000000007941 */ /* 0x000fea0003800200 */
.L_x_151:
[----:B------:R-:W-:Y:S01]  /*0cb0*/  BSSY.RECONVERGENT B0, `(.L_x_153) ;  /* 0x000000d000007945 */ /* 0x000fe20003800200 */
[----:B------:R-:W-:Y:S01]  /*0cc0*/  HFMA2 R18, -RZ, RZ, 0, 0 ;  /* 0x00000000ff127431 */ /* 0x000fe200000001ff */
[----:B------:R-:W-:Y:S02]  /*0cd0*/  CS2R R16, SRZ ;  /* 0x0000000000107805 */ /* 0x000fe4000001ff00 */
[----:B------:R-:W-:Y:S05]  /*0ce0*/  @P1 BRA `(.L_x_154) ;  /* 0x0000000000241947 */ /* 0x000fea0003800000 */
        /* <DEDUP_REMOVED lines=9> */
.L_x_154:
[----:B------:R-:W-:Y:S05]  /*0d80*/  BSYNC.RECONVERGENT B0 ;  /* 0x0000000000007941 */ /* 0x000fea0003800200 */
.L_x_153:
[----:B------:R-:W-:Y:S01]  /*0d90*/  BSSY.RECONVERGENT B0, `(.L_x_155) ;  /* 0x000000e000007945 */ /* 0x000fe20003800200 */
[----:B------:R-:W-:Y:S01]  /*0da0*/  HFMA2 R36, -RZ, RZ, 0, 0 ;  /* 0x00000000ff247431 */ /* 0x000fe200000001ff */
[----:B------:R-:W-:Y:S02]  /*0db0*/  MOV R19, RZ ;  /* 0x000000ff00137202 */ /* 0x000fe40000000f00 */
        /* <DEDUP_REMOVED lines=11> */
.L_x_156:
[----:B------:R-:W-:Y:S05]  /*0e70*/  BSYNC.RECONVERGENT B0 ;  /* 0x0000000000007941 */ /* 0x000fea0003800200 */
.L_x_155:
        /* <DEDUP_REMOVED lines=14> */
.L_x_158:
[----:B------:R-:W-:Y:S05]  /*0f60*/  BSYNC.RECONVERGENT B0 ;  /* 0x0000000000007941 */ /* 0x000fea0003800200 */
.L_x_157:
[----:B------:R-:W-:Y:S01]  /*0f70*/  BSSY.RECONVERGENT B0, `(.L_x_159) ;  /* 0x000000d000007945 */ /* 0x000fe20003800200 */
[----:B------:R-:W-:Y:S01]  /*0f80*/  HFMA2 R28, -RZ, RZ, 0, 0 ;  /* 0x00000000ff1c7431 */ /* 0x000fe200000001ff */
[----:B------:R-:W-:Y:S02]  /*0f90*/  MOV R30, RZ ;  /* 0x000000ff001e7202 */ /* 0x000fe40000000f00 */
        /* <DEDUP_REMOVED lines=10> */
.L_x_160:
[----:B------:R-:W-:Y:S05]  /*1040*/  BSYNC.RECONVERGENT B0 ;  /* 0x0000000000007941 */ /* 0x000fea0003800200 */
.L_x_159:
[----:B------:R-:W-:-:S13]  /*1050*/  ISETP.GE.AND P6, PT, R4, R35, PT ;  /* 0x000000230400720c */ /* 0x000fda0003fc6270 */
[----:B------:R-:W-:Y:S05]  /*1060*/  @P6 EXIT ;  /* 0x000000000000694d */ /* 0x000fea0003800000 */
[----:B------:R-:W5:Y:S01]  /*1070*/  LDC.64 R6, c[0x0][0x3a0] ;  /* 0x0000e800ff067b82 */ /* 0x000f620000000a00 */
[----:B------:R-:W-:Y:S02]  /*1080*/  LEA R37, R3, R4, 0xa ;  /* 0x0000000403257211 */ /* 0x000fe400078e50ff */
[----:B------:R-:W-:-:S05]  /*1090*/  ISETP.GE.AND P6, PT, R26, R35, PT ;  /* 0x000000231a00720c */ /* 0x000fca0003fc6270 */
        /* <DEDUP_REMOVED lines=9> */
[----:B0-----:R-:W-:-:S05]  /*1130*/  IADD3 R15, PT, PT, R37, 0x80, RZ ;  /* 0x00000080250f7810 */ /* 0x001fca0007ffe0ff */
[----:B------:R-:W-:-:S04]  /*1140*/  IMAD.WIDE.U32 R2, R15, 0x4, R6 ;  /* 0x000000040f027825 */ /* 0x000fc800078e0006 */
[C---:B------:R-:W-:Y:S01]  /*1150*/  IMAD.WIDE.U32 R12, R15.reuse, 0x4, R8 ;  /* 0x000000040f0c7825 */ /* 0x040fe200078e0008 */
[----:B------:R0:W-:Y:S03]  /*1160*/  STG.E desc[UR4][R2.64], R5 ;  /* 0x0000000502007986 */ /* 0x0001e6000c101904 */
[----:B------:R-:W-:Y:S01]  /*1170*/  IMAD.WIDE.U32 R14, R15, 0x4, R10 ;  /* 0x000000040f0e7825 */ /* 0x000fe200078e000a */
[----:B------:R0:W-:Y:S04]  /*1180*/  STG.E desc[UR4][R12.64], R23 ;  /* 0x000000170c007986 */ /* 0x0001e8000c101904 */
[----:B------:R0:W-:Y:S01]  /*1190*/  STG.E desc[UR4][R14.64], R24 ;  /* 0x000000180e007986 */ /* 0x0001e2000c101904 */
[----:B------:R-:W-:Y:S05]  /*11a0*/  @P3 EXIT ;  /* 0x000000000000394d */ /* 0x000fea0003800000 */
        /* <DEDUP_REMOVED lines=14> */
[----:B---3--:R0:W-:Y:S01]  /*1290*/  STG.E desc[UR4][R12.64], R34 ;  /* 0x000000220c007986 */ /* 0x0081e2000c101904 */
[----:B------:R-:W-:Y:S05]  /*12a0*/  @P1 EXIT ;  /* 0x000000000000194d */ /* 0x000fea0003800000 */
[----:B0-----:R-:W-:-:S05]  /*12b0*/  IADD3 R13, PT, PT, R37, 0x200, RZ ;  /* 0x00000200250d7810 */ /* 0x001fca0007ffe0ff */
[----:B------:R-:W-:-:S04]  /*12c0*/  IMAD.WIDE.U32 R2, R13, 0x4, R6 ;  /* 0x000000040d027825 */ /* 0x000fc800078e0006 */
[C---:B------:R-:W-:Y:S01]  /*12d0*/  IMAD.WIDE.U32 R4, R13.reuse, 0x4, R8 ;  /* 0x000000040d047825 */ /* 0x040fe200078e0008 */
[----:B------:R0:W-:Y:S03]  /*12e0*/  STG.E desc[UR4][R2.64], R16 ;  /* 0x0000001002007986 */ /* 0x0001e6000c101904 */
[----:B------:R-:W-:Y:S01]  /*12f0*/  IMAD.WIDE.U32 R12, R13, 0x4, R10 ;  /* 0x000000040d0c7825 */ /* 0x000fe200078e000a */
[----:B------:R0:W-:Y:S04]  /*1300*/  STG.E desc[UR4][R4.64], R17 ;  /* 0x0000001104007986 */ /* 0x0001e8000c101904 */
[----:B----4-:R0:W-:Y:S01]  /*1310*/  STG.E desc[UR4][R12.64], R18 ;  /* 0x000000120c007986 */ /* 0x0101e2000c101904 */
        /* <DEDUP_REMOVED lines=17> */
[----:B------:R-:W-:-:S05]  /*1430*/  IADD3 R37, PT, PT, R37, 0x380, RZ ;  /* 0x0000038025257810 */ /* 0x000fca0007ffe0ff */
[----:B------:R-:W-:-:S04]  /*1440*/  IMAD.WIDE.U32 R6, R37, 0x4, R6 ;  /* 0x0000000425067825 */ /* 0x000fc800078e0006 */
[C---:B------:R-:W-:Y:S01]  /*1450*/  IMAD.WIDE.U32 R8, R37.reuse, 0x4, R8 ;  /* 0x0000000425087825 */ /* 0x040fe200078e0008 */
[----:B------:R-:W-:Y:S03]  /*1460*/  STG.E desc[UR4][R6.64], R30 ;  /* 0x0000001e06007986 */ /* 0x000fe6000c101904 */
[----:B------:R-:W-:Y:S01]  /*1470*/  IMAD.WIDE.U32 R10, R37, 0x4, R10 ;  /* 0x00000004250a7825 */ /* 0x000fe200078e000a */
[----:B------:R-:W-:Y:S04]  /*1480*/  STG.E desc[UR4][R8.64], R28 ;  /* 0x0000001c08007986 */ /* 0x000fe8000c101904 */
[----:B------:R-:W-:Y:S01]  /*1490*/  STG.E desc[UR4][R10.64], R41 ;  /* 0x000000290a007986 */ /* 0x000fe2000c101904 */
[----:B------:R-:W-:Y:S05]  /*14a0*/  EXIT ;  /* 0x000000000000794d */ /* 0x000fea0003800000 */
.L_x_161:
        /* <DEDUP_REMOVED lines=13> */
.L_x_26982:


//--------------------- .text._ZN2at6native49_GLOBAL__N__b919a28f_16_Normalization_cu_5c38458745unrolled_elementwise_kernel_for_multi_outputsILi3EZZZNS1_34batch_norm_update_stats_and_invertERKNS_6TensorES5_S5_S5_ddlENKUlvE_clEvENKUlvE_clEvEUlddddE_St5arrayIPcLm7EE16OffsetCalculatorILi4EjLb0EESC_ILi3EjLb0EEEEviT0_T1_T2_T3_ --------------------------
	.section	.text._ZN2at6native49_GLOBAL__N__b919a28f_16_Normalization_cu_5c38458745unrolled_elementwise_kernel_for_multi_outputsILi3EZZZNS1_34batch_norm_update_stats_and_invertERKNS_6TensorES5_S5_S5_ddlENKUlvE_clEvENKUlvE_clEvEUlddddE_St5arrayIPcLm7EE16OffsetCalculatorILi4EjLb0EESC_ILi3EjLb0EEEEviT0_T1_T2_T3_,"ax",@progbits
	.align	128
.text._ZN2at6native49_GLOBAL__N__b919a28f_16_Normalization_cu_5c38458745unrolled_elementwise_kernel_for_multi_outputsILi3EZZZNS1_34batch_norm_update_stats_and_invertERKNS_6TensorES5_S5_S5_ddlENKUlvE_clEvENKUlvE_clEvEUlddddE_St5arrayIPcLm7EE16OffsetCalculatorILi4EjLb0EESC_ILi3EjLb0EEEEviT0_T1_T2_T3_:
        .type           _ZN2at6native49_GLOBAL__N__b919a28f_16_Normalization_cu_5c38458745unrolled_elementwise_kernel_for_multi_outputsILi3EZZZNS1_34batch_norm_update_stats_and_invertERKNS_6TensorES5_S5_S5_ddlENKUlvE_clEvENKUlvE_clEvEUlddddE_St5arrayIPcLm7EE16OffsetCalculatorILi4EjLb0EESC_ILi3EjLb0EEEEviT0_T1_T2_T3_,@function
        .size           _ZN2at6native49_GLOBAL__N__b919a28f_16_Normalization_cu_5c38458745unrolled_elementwise_kernel_for_multi_outputsILi3EZZZNS1_34batch_norm_update_stats_and_invertERKNS_6TensorES5_S5_S5_ddlENKUlvE_clEvENKUlvE_clEvEUlddddE_St5arrayIPcLm7EE16OffsetCalculatorILi4EjLb0EESC_ILi3EjLb0EEEEviT0_T1_T2_T3_,(.L_x_26983 - _ZN2at6native49_GLOBAL__N__b919a28f_16_Normalization_cu_5c38458745unrolled_elementwise_kernel_for_multi_outputsILi3EZZZNS1_34batch_norm_update_stats_and_invertERKNS_6TensorES5_S5_S5_ddlENKUlvE_clEvENKUlvE_clEvEUlddddE_St5arrayIPcLm7EE16OffsetCalculatorILi4EjLb0EESC_ILi3EjLb0EEEEviT0_T1_T2_T3_)
        .other          _ZN2at6native49_GLOBAL__N__b919a28f_16_Normalization_cu_5c38458745unrolled_elementwise_kernel_for_multi_outputsILi3EZZZNS1_34batch_norm_update_stats_and_invertERKNS_6TensorES5_S5_S5_ddlENKUlvE_clEvENKUlvE_clEvEUlddddE_St5arrayIPcLm7EE16OffsetCalculatorILi4EjLb0EESC_ILi3EjLb0EEEEviT0_T1_T2_T3_,@"STO_CUDA_ENTRY STV_DEFAULT"
_ZN2at6native49_GLOBAL__N__b919a28f_16_Normalization_cu_5c38458745unrolled_elementwise_kernel_for_multi_outputsILi3EZZZNS1_34batch_norm_update_stats_and_invertERKNS_6TensorES5_S5_S5_ddlENKUlvE_clEvENKUlvE_clEvEUlddddE_St5arrayIPcLm7EE16OffsetCalculatorILi4EjLb0EESC_ILi3EjLb0EEEEviT0_T1_T2_T3_:
[----:B------:R-:W-:Y:S01]  /*0000*/  LDC R1, c[0x0][0x37c] ;  /* 0x0000df00ff017b82 */ /* 0x000fe20000000800 */
[----:B------:R-:W0:Y:S07]  /*0010*/  S2R R65, SR_TID.X ;  /* 0x0000000000417919 */ /* 0x000e2e0000002100 */
[----:B------:R-:W1:Y:S01]  /*0020*/  S2UR UR5, SR_CTAID.X ;  /* 0x00000000000579c3 */ /* 0x000e620000002500 */
[----:B------:R-:W1:Y:S01]  /*0030*/  LDCU UR4, c[0x0][0x380] ;  /* 0x00007000ff0477ac */ /* 0x000e620008000800 */
[----:B------:R-:W-:Y:S01]  /*0040*/  BSSY.RECONVERGENT B0, `(.L_x_162) ;  /* 0x0000bfd000007945 */ /* 0x000fe20003800200 */
[----:B------:R-:W-:-:S02]  /*0050*/  CS2R R72, SRZ ;  /* 0x0000000000487805 */ /* 0x000fc4000001ff00 */
[----:B------:R-:W-:Y:S01]  /*0060*/  CS2R R8, SRZ ;  /* 0x0000000000087805 */ /* 0x000fe2000001ff00 */
[----:B------:R-:W2:Y:S01]  /*0070*/  LDCU.64 UR8, c[0x0][0x358] ;  /* 0x00006b00ff0877ac */ /* 0x000ea20008000a00 */
        /* <DEDUP_REMOVED lines=17> */
[----:B------:R-:W-:Y:S01]  /*0190*/  CS2R R34, SRZ ;  /* 0x0000000000227805 */ /* 0x000fe2000001ff00 */
[----:B-1----:R-:W-:Y:S01]  /*01a0*/  UIMAD UR4, UR5, -0x400, UR4 ;  /* 0xfffffc00050478a4 */ /* 0x002fe2000f8e0204 */
[----:B------:R-:W-:Y:S02]  /*01b0*/  CS2R R32, SRZ ;  /* 0x0000000000207805 */ /* 0x000fe4000001ff00 */
[----:B------:R-:W-:Y:S02]  /*01c0*/  CS2R R30, SRZ ;  /* 0x00000000001e7805 */ /* 0x000fe4000001ff00 */
[----:B------:R-:W-:Y:S02]  /*01d0*/  CS2R R28, SRZ ;  /* 0x00000000001c7805 */ /* 0x000fe4000001ff00 */
[----:B------:R-:W-:Y:S02]  /*01e0*/  CS2R R26, SRZ ;  /* 0x00000000001a7805 */ /* 0x000fe4000001ff00 */
[----:B------:R-:W-:-:S02]  /*01f0*/  CS2R R24, SRZ ;  /* 0x0000000000187805 */ /* 0x000fc4000001ff00 */
[----:B------:R-:W-:Y:S02]  /*0200*/  CS2R R22, SRZ ;  /* 0x0000000000167805 */ /* 0x000fe4000001ff00 */
[----:B0-----:R-:W-:Y:S02]  /*0210*/  ISETP.GE.AND P0, PT, R65, UR4, PT ;  /* 0x0000000441007c0c */ /* 0x001fe4000bf06270 */
[----:B------:R-:W-:Y:S02]  /*0220*/  CS2R R20, SRZ ;  /* 0x0000000000147805 */ /* 0x000fe4000001ff00 */
[----:B------:R-:W-:Y:S02]  /*0230*/  CS2R R18, SRZ ;  /* 0x0000000000127805 */ /* 0x000fe4000001ff00 */
[----:B------:R-:W-:Y:S02]  /*0240*/  CS2R R16, SRZ ;  /* 0x0000000000107805 */ /* 0x000fe4000001ff00 */
[----:B------:R-:W-:-:S02]  /*0250*/  CS2R R14, SRZ ;  /* 0x00000000000e7805 */ /* 0x000fc4000001ff00 */
[----:B------:R-:W-:Y:S02]  /*0260*/  CS2R R12, SRZ ;  /* 0x00000000000c7805 */ /* 0x000fe4000001ff00 */
[----:B------:R-:W-:Y:S01]  /*0270*/  CS2R R10, SRZ ;  /* 0x00000000000a7805 */ /* 0x000fe2000001ff00 */
[----:B--2---:R-:W-:Y:S06]  /*0280*/  @P0 BRA `(.L_x_163) ;  /* 0x000000bc00600947 */ /* 0x004fec0003800000 */
[----:B------:R-:W0:Y:S01]  /*0290*/  LDC R64, c[0x0][0x3e0] ;  /* 0x0000f800ff407b82 */ /* 0x000e220000000800 */
[----:B------:R-:W-:Y:S02]  /*02a0*/  MOV R3, 0xffffffff ;  /* 0xffffffff00037802 */ /* 0x000fe40000000f00 */
[----:B------:R-:W-:Y:S02]  /*02b0*/  CS2R R4, SRZ ;  /* 0x0000000000047805 */ /* 0x000fe4000001ff00 */
[C---:B0-----:R-:W-:Y:S02]  /*02c0*/  ISETP.NE.AND P0, PT, R64.reuse, RZ, PT ;  /* 0x000000ff4000720c */ /* 0x041fe40003f05270 */
[----:B------:R-:W-:Y:S02]  /*02d0*/  VIADDMNMX.U32 R0, R64, R3, 0x18, PT ;  /* 0x0000001840007446 */ /* 0x000fe40003800003 */
[----:B------:R-:W-:Y:S02]  /*02e0*/  CS2R R2, SRZ ;  /* 0x0000000000027805 */ /* 0x000fe4000001ff00 */
        /* <DEDUP_REMOVED lines=8> */
[----:B------:R-:W2:Y:S04]  /*0370*/  LDCU.128 UR12, c[0x0][0x510] ;  /* 0x0000a200ff0c77ac */ /* 0x000ea80008000c00 */
[----:B0-----:R-:W-:-:S05]  /*0380*/  IMAD.HI.U32 R6, R3, UR10, R2 ;  /* 0x0000000a03067c27 */ /* 0x001fca000f8e0002 */
[----:B------:R-:W-:-:S04]  /*0390*/  SHF.R.U32.HI R7, RZ, UR11, R6 ;  /* 0x0000000bff077c19 */ /* 0x000fc80008011606 */
[----:B------:R-:W-:-:S05]  /*03a0*/  IADD3 R2, PT, PT, -R7, RZ, RZ ;  /* 0x000000ff07027210 */ /* 0x000fca0007ffe1ff */
[----:B-1----:R-:W-:-:S04]  /*03b0*/  IMAD R2, R2, UR7, R3 ;  /* 0x0000000702027c24 */ /* 0x002fc8000f8e0203 */
[C---:B--2---:R-:W-:Y:S02]  /*03c0*/  IMAD R5, R2.reuse, UR12, RZ ;  /* 0x0000000c02057c24 */ /* 0x044fe4000f8e02ff */
[C---:B------:R-:W-:Y:S02]  /*03d0*/  IMAD R4, R2.reuse, UR13, RZ ;  /* 0x0000000d02047c24 */ /* 0x040fe4000f8e02ff */
[C---:B------:R-:W-:Y:S02]  /*03e0*/  IMAD R3, R2.reuse, UR14, RZ ;  /* 0x0000000e02037c24 */ /* 0x040fe4000f8e02ff */
[----:B------:R-:W-:Y:S01]  /*03f0*/  IMAD R2, R2, UR15, RZ ;  /* 0x0000000f02027c24 */ /* 0x000fe2000f8e02ff */
[----:B------:R-:W-:Y:S06]  /*0400*/  @!P1 BRA `(.L_x_164) ;  /* 0x0000001400389947 */ /* 0x000fec0003800000 */
[----:B------:R-:W0:Y:S01]  /*0410*/  LDCU.64 UR10, c[0x0][0x3f0] ;  /* 0x00007e00ff0a77ac */ /* 0x000e220008000a00 */
[----:B------:R-:W-:Y:S02]  /*0420*/  MOV R6, RZ ;  /* 0x000000ff00067202 */ /* 0x000fe40000000f00 */
[----:B------:R-:W-:Y:S01]  /*0430*/  ISETP.NE.AND P1, PT, R0, 0x2, PT ;  /* 0x000000020000780c */ /* 0x000fe20003f25270 */
[----:B------:R-:W1:Y:S01]  /*0440*/  LDCU UR6, c[0x0][0x3f8] ;  /* 0x00007f00ff0677ac */ /* 0x000e620008000800 */
[----:B------:R-:W2:Y:S01]  /*0450*/  LDCU.128 UR12, c[0x0][0x520] ;  /* 0x0000a400ff0c77ac */ /* 0x000ea20008000c00 */
[----:B0-----:R-:W-:-:S05]  /*0460*/  IMAD.HI.U32 R8, R7, UR11, R6 ;  /* 0x0000000b07087c27 */ /* 0x001fca000f8e0006 */
[----:B-1----:R-:W-:-:S04]  /*0470*/  SHF.R.U32.HI R9, RZ, UR6, R8 ;  /* 0x00000006ff097c19 */ /* 0x002fc80008011608 */
[----:B------:R-:W-:-:S05]  /*0480*/  IADD3 R6, PT, PT, -R9, RZ, RZ ;  /* 0x000000ff09067210 */ /* 0x000fca0007ffe1ff */
[----:B------:R-:W-:-:S04]  /*0490*/  IMAD R6, R6, UR10, R7 ;  /* 0x0000000a06067c24 */ /* 0x000fc8000f8e0207 */
[C---:B--2---:R-:W-:Y:S02]  /*04a0*/  IMAD R5, R6.reuse, UR12, R5 ;  /* 0x0000000c06057c24 */ /* 0x044fe4000f8e0205 */
[C---:B------:R-:W-:Y:S02]  /*04b0*/  IMAD R4, R6.reuse, UR13, R4 ;  /* 0x0000000d06047c24 */ /* 0x040fe4000f8e0204 */
[C---:B------:R-:W-:Y:S02]  /*04c0*/  IMAD R3, R6.reuse, UR14, R3 ;  /* 0x0000000e06037c24 */ /* 0x040fe4000f8e0203 */
[----:B------:R-:W-:Y:S01]  /*04d0*/  IMAD R2, R6, UR15, R2 ;  /* 0x0000000f06027c24 */ /* 0x000fe2000f8e0202 */
[----:B------:R-:W-:Y:S06]  /*04e0*/  @!P1 BRA `(.L_x_164) ;  /* 0x0000001400009947 */ /* 0x000fec0003800000 */
[----:B------:R-:W0:Y:S01]  /*04f0*/  LDCU.64 UR6, c[0x0][0x400] ;  /* 0x00008000ff0677ac */ /* 0x000e220008000a00 */
[----:B------:R-:W-:Y:S02]  /*0500*/  MOV R8, RZ ;  /* 0x000000ff00087202 */ /* 0x000fe40000000f00 */
[----:B------:R-:W-:Y:S01]  /*0510*/  ISETP.NE.AND P1, PT, R0, 0x3, PT ;  /* 0x000000030000780c */ /* 0x000fe20003f25270 */
[----:B------:R-:W1:Y:S01]  /*0520*/  LDCU UR10, c[0x0][0x3fc] ;  /* 0x00007f80ff0a77ac */ /* 0x000e620008000800 */
[----:B------:R-:W2:Y:S01]  /*0530*/  LDCU.128 UR12, c[0x0][0x530] ;  /* 0x0000a600ff0c77ac */ /* 0x000ea20008000c00 */
[----:B0-----:R-:W-:-:S05]  /*0540*/  IMAD.HI.U32 R6, R9, UR6, R8 ;  /* 0x0000000609067c27 */ /* 0x001fca000f8e0008 */
[----:B------:R-:W-:-:S04]  /*0550*/  SHF.R.U32.HI R7, RZ, UR7, R6 ;  /* 0x00000007ff077c19 */ /* 0x000fc80008011606 */
[----:B------:R-:W-:-:S05]  /*0560*/  IADD3 R8, PT, PT, -R7, RZ, RZ ;  /* 0x000000ff07087210 */ /* 0x000fca0007ffe1ff */
[----:B-1----:R-:W-:-:S04]  /*0570*/  IMAD R8, R8, UR10, R9 ;  /* 0x0000000a08087c24 */ /* 0x002fc8000f8e0209 */
[C---:B--2---:R-:W-:Y:S02]  /*0580*/  IMAD R5, R8.reuse, UR12, R5 ;  /* 0x0000000c08057c24 */ /* 0x044fe4000f8e0205 */
[C---:B------:R-:W-:Y:S02]  /*0590*/  IMAD R4, R8.reuse, UR13, R4 ;  /* 0x0000000d08047c24 */ /* 0x040fe4000f8e0204 */
[C---:B------:R-:W-:Y:S02]  /*05a0*/  IMAD R3, R8.reuse, UR14, R3 ;  /* 0x0000000e08037c24 */ /* 0x040fe4000f8e0203 */
[----:B------:R-:W-:Y:S01]  /*05b0*/  IMAD R2, R8, UR15, R2 ;  /* 0x0000000f08027c24 */ /* 0x000fe2000f8e0202 */
[----:B------:R-:W-:Y:S06]  /*05c0*/  @!P1 BRA `(.L_x_164) ;  /* 0x0000001000c89947 */ /* 0x000fec0003800000 */
[----:B------:R-:W0:Y:S01]  /*05d0*/  LDCU.64 UR10, c[0x0][0x408] ;  /* 0x00008100ff0a77ac */ /* 0x000e220008000a00 */
[----:B------:R-:W-:Y:S01]  /*05e0*/  HFMA2 R6, -RZ, RZ, 0, 0 ;  /* 0x00000000ff067431 */ /* 0x000fe200000001ff */
[----:B------:R-:W-:Y:S01]  /*05f0*/  ISETP.NE.AND P1, PT, R0, 0x4, PT ;  /* 0x000000040000780c */ /* 0x000fe20003f25270 */
[----:B------:R-:W1:Y:S01]  /*0600*/  LDCU UR6, c[0x0][0x410] ;  /* 0x00008200ff0677ac */ /* 0x000e620008000800 */
[----:B------:R-:W2:Y:S02]  /*0610*/  LDCU.128 UR12, c[0x0][0x540] ;  /* 0x0000a800ff0c77ac */ /* 0x000ea40008000c00 */
        /* <DEDUP_REMOVED lines=275> */
[----:B------:R-:W-:Y:S01]  /*1750*/  ISETP.NE.AND P1, PT, R0, 0x18, PT ;  /* 0x000000180000780c */ /* 0x000fe20003f25270 */
[----:B------:R-:W0:Y:S01]  /*1760*/  LDCU.64 UR10, c[0x0][0x4f8] ;  /* 0x00009f00ff0a77ac */ /* 0x000e220008000a00 */
[----:B------:R-:W-:Y:S01]  /*1770*/  MOV R6, RZ ;  /* 0x000000ff00067202 */ /* 0x000fe20000000f00 */
[----:B------:R-:W1:Y:S01]  /*1780*/  LDC.64 R14, c[0x0][0x690] ;  /* 0x0001a400ff0e7b82 */ /* 0x000e620000000a00 */
[----:B------:R-:W2:Y:S01]  /*1790*/  LDCU UR6, c[0x0][0x500] ;  /* 0x0000a000ff0677ac */ /* 0x000ea20008000800 */
[----:B------:R-:W3:Y:S06]  /*17a0*/  LDCU.128 UR12, c[0x0][0x680] ;  /* 0x0000d000ff0c77ac */ /* 0x000eec0008000c00 */
[----:B------:R-:W4:Y:S08]  /*17b0*/  LDC.64 R16, c[0x0][0x698] ;  /* 0x0001a600ff107b82 */ /* 0x000f300000000a00 */
[----:B------:R-:W5:Y:S01]  /*17c0*/  @P1 LDC.64 R10, c[0x0][0x508] ;  /* 0x00014200ff0a1b82 */ /* 0x000f620000000a00 */
[----:B0-----:R-:W-:-:S05]  /*17d0*/  IMAD.HI.U32 R8, R7, UR11, R6 ;  /* 0x0000000b07087c27 */ /* 0x001fca000f8e0006 */
[----:B--2---:R-:W-:Y:S02]  /*17e0*/  SHF.R.U32.HI R9, RZ, UR6, R8 ;  /* 0x00000006ff097c19 */ /* 0x004fe40008011608 */
[----:B------:R-:W0:Y:S01]  /*17f0*/  @P1 LDC R13, c[0x0][0x504] ;  /* 0x00014100ff0d1b82 */ /* 0x000e220000000800 */
[----:B------:R-:W-:-:S05]  /*1800*/  @P1 MOV R8, RZ ;  /* 0x000000ff00081202 */ /* 0x000fca0000000f00 */
[----:B-----5:R-:W-:-:S05]  /*1810*/  @P1 IMAD.HI.U32 R6, R9, R10, R8 ;  /* 0x0000000a09061227 */ /* 0x020fca00078e0008 */
[----:B------:R-:W-:Y:S02]  /*1820*/  @P1 SHF.R.U32.HI R6, RZ, R11, R6 ;  /* 0x0000000bff061219 */ /* 0x000fe40000011606 */
[----:B------:R-:W-:Y:S02]  /*1830*/  IADD3 R11, PT, PT, -R9, RZ, RZ ;  /* 0x000000ff090b7210 */ /* 0x000fe40007ffe1ff */
[----:B------:R-:W-:-:S03]  /*1840*/  @P1 IADD3 R8, PT, PT, -R6, RZ, RZ ;  /* 0x000000ff06081210 */ /* 0x000fc60007ffe1ff */
[----:B------:R-:W-:Y:S02]  /*1850*/  IMAD R6, R11, UR10, R7 ;  /* 0x0000000a0b067c24 */ /* 0x000fe4000f8e0207 */
[----:B0-----:R-:W-:Y:S02]  /*1860*/  @P1 IMAD R8, R8, R13, R9 ;  /* 0x0000000d08081224 */ /* 0x001fe400078e0209 */
[C---:B---3--:R-:W-:Y:S02]  /*1870*/  IMAD R5, R6.reuse, UR12, R5 ;  /* 0x0000000c06057c24 */ /* 0x048fe4000f8e0205 */
[C---:B------:R-:W-:Y:S02]  /*1880*/  IMAD R4, R6.reuse, UR13, R4 ;  /* 0x0000000d06047c24 */ /* 0x040fe4000f8e0204 */
[C---:B------:R-:W-:Y:S02]  /*1890*/  IMAD R3, R6.reuse, UR14, R3 ;  /* 0x0000000e06037c24 */ /* 0x040fe4000f8e0203 */
[----:B------:R-:W-:-:S02]  /*18a0*/  IMAD R2, R6, UR15, R2 ;  /* 0x0000000f06027c24 */ /* 0x000fc4000f8e0202 */
[C---:B-1----:R-:W-:Y:S02]  /*18b0*/  @P1 IMAD R5, R8.reuse, R14, R5 ;  /* 0x0000000e08051224 */ /* 0x042fe400078e0205 */
[C---:B------:R-:W-:Y:S02]  /*18c0*/  @P1 IMAD R4, R8.reuse, R15, R4 ;  /* 0x0000000f08041224 */ /* 0x040fe400078e0204 */
[C---:B----4-:R-:W-:Y:S02]  /*18d0*/  @P1 IMAD R3, R8.reuse, R16, R3 ;  /* 0x0000001008031224 */ /* 0x050fe400078e0203 */
[----:B------:R-:W-:-:S07]  /*18e0*/  @P1 IMAD R2, R8, R17, R2 ;  /* 0x0000001108021224 */ /* 0x000fce00078e0202 */
.L_x_164:
[----:B------:R-:W0:Y:S08]  /*18f0*/  LDC.64 R76, c[0x0][0x3c0] ;  /* 0x0000f000ff4c7b82 */ /* 0x000e300000000a00 */
[----:B------:R-:W1:Y:S08]  /*1900*/  LDC.64 R74, c[0x0][0x3c8] ;  /* 0x0000f200ff4a7b82 */ /* 0x000e700000000a00 */
[----:B------:R-:W2:Y:S08]  /*1910*/  LDC.64 R68, c[0x0][0x3d0] ;  /* 0x0000f400ff447b82 */ /* 0x000eb00000000a00 */
[----:B------:R-:W3:Y:S01]  /*1920*/  LDC.64 R66, c[0x0][0x3d8] ;  /* 0x0000f600ff427b82 */ /* 0x000ee20000000a00 */
[----:B0-----:R-:W-:-:S04]  /*1930*/  IMAD.WIDE.U32 R10, R5, 0x8, R76 ;  /* 0x00000008050a7825 */ /* 0x001fc800078e004c */
[----:B-1----:R-:W-:-:S06]  /*1940*/  IMAD.WIDE.U32 R4, R4, 0x8, R74 ;  /* 0x0000000804047825 */ /* 0x002fcc00078e004a */
[----:B------:R-:W5:Y:S01]  /*1950*/  LDG.E.64 R4, desc[UR8][R4.64] ;  /* 0x0000000804047981 */ /* 0x000f62000c1e1b00 */
[----:B--2---:R-:W-:-:S06]  /*1960*/  IMAD.WIDE.U32 R6, R3, 0x8, R68 ;  /* 0x0000000803067825 */ /* 0x004fcc00078e0044 */
[----:B------:R-:W5:Y:S01]  /*1970*/  LDG.E.64 R6, desc[UR8][R6.64] ;  /* 0x0000000806067981 */ /* 0x000f62000c1e1b00 */
[----:B---3--:R-:W-:Y:S01]  /*1980*/  IMAD.WIDE.U32 R8, R2, 0x8, R66 ;  /* 0x0000000802087825 */ /* 0x008fe200078e0042 */
[----:B------:R-:W-:Y:S02]  /*1990*/  IADD3 R12, PT, PT, R65, 0x80, RZ ;  /* 0x00000080410c7810 */ /* 0x000fe40007ffe0ff */
[----:B------:R0:W5:Y:S04]  /*19a0*/  LDG.E.64 R2, desc[UR8][R10.64] ;  /* 0x000000080a027981 */ /* 0x000168000c1e1b00 */
[----:B------:R-:W5:Y:S01]  /*19b0*/  LDG.E.64 R8, desc[UR8][R8.64] ;  /* 0x0000000808087981 */ /* 0x000f62000c1e1b00 */
[----:B------:R-:W-:Y:S02]  /*19c0*/  ISETP.GE.U32.AND P1, PT, R12, UR4, PT ;  /* 0x000000040c007c0c */ /* 0x000fe4000bf26070 */
        /* <DEDUP_REMOVED lines=26> */
[----:B0-----:R-:W-:Y:S01]  /*1b70*/  CS2R R10, SRZ ;  /* 0x00000000000a7805 */ /* 0x001fe2000001ff00 */
[----:B------:R-:W-:Y:S06]  /*1b80*/  @P1 BRA `(.L_x_163) ;  /* 0x000000a400201947 */ /* 0x000fec0003800000 */
[----:B------:R-:W-:Y:S02]  /*1b90*/  CS2R R12, SRZ ;  /* 0x00000000000c7805 */ /* 0x000fe4000001ff00 */
[----:B------:R-:W-:Y:S01]  /*1ba0*/  CS2R R10, SRZ ;  /* 0x00000000000a7805 */ /* 0x000fe2000001ff00 */
[----:B------:R-:W-:Y:S06]  /*1bb0*/  @!P0 BRA `(.L_x_165) ;  /* 0x00000014007c8947 */ /* 0x000fec0003800000 */
[----:B------:R-:W0:Y:S01]  /*1bc0*/  LDCU.64 UR10, c[0x0][0x3e8] ;  /* 0x00007d00ff0a77ac */ /* 0x000e220008000a00 */
[----:B------:R-:W-:Y:S01]  /*1bd0*/  ISETP.NE.AND P1, PT, R64, 0x1, PT ;  /* 0x000000014000780c */ /* 0x000fe20003f25270 */
[----:B------:R-:W-:Y:S01]  /*1be0*/  USHF.L.U32 UR6, UR5, 0xa, URZ ;  /* 0x0000000a05067899 */ /* 0x000fe200080006ff */
[----:B------:R-:W1:Y:S05]  /*1bf0*/  LDCU.128 UR12, c[0x0][0x510] ;  /* 0x0000a200ff0c77ac */ /* 0x000e6a0008000c00 */
[----:B------:R-:W-:-:S04]  /*1c00*/  LOP3.LUT R10, R65, UR6, RZ, 0xfc, !PT ;  /* 0x00000006410a7c12 */ /* 0x000fc8000f8efcff */
[----:B------:R-:W-:Y:S01]  /*1c10*/  IADD3 R11, PT, PT, R10, 0x80, RZ ;  /* 0x000000800a0b7810 */ /* 0x000fe20007ffe0ff */
[----:B------:R-:W-:Y:S01]  /*1c20*/  HFMA2 R10, -RZ, RZ, 0, 0 ;  /* 0x00000000ff0a7431 */ /* 0x000fe200000001ff */
[----:B------:R-:W2:Y:S04]  /*1c30*/  LDCU UR6, c[0x0][0x3e4] ;  /* 0x00007c80ff0677ac */ /* 0x000ea80008000800 */
[----:B0-----:R-:W-:-:S05]  /*1c40*/  IMAD.HI.U32 R14, R11, UR10, R10 ;  /* 0x0000000a0b0e7c27 */ /* 0x001fca000f8e000a */
[----:B------:R-:W-:-:S04]  /*1c50*/  SHF.R.U32.HI R15, RZ, UR11, R14 ;  /* 0x0000000bff0f7c19 */ /* 0x000fc8000801160e */
[----:B------:R-:W-:-:S05]  /*1c60*/  IADD3 R10, PT, PT, -R15, RZ, RZ ;  /* 0x000000ff0f0a7210 */ /* 0x000fca0007ffe1ff */
[----:B--2---:R-:W-:-:S04]  /*1c70*/  IMAD R10, R10, UR6, R11 ;  /* 0x000000060a0a7c24 */ /* 0x004fc8000f8e020b */
[C---:B-1----:R-:W-:Y:S02]  /*1c80*/  IMAD R13, R10.reuse, UR12, RZ ;  /* 0x0000000c0a0d7c24 */ /* 0x042fe4000f8e02ff */
        /* <DEDUP_REMOVED lines=319> */
[----:B------:R-:W3:Y:S01]  /*3080*/  @P1 LDC.64 R18, c[0x0][0x508] ;  /* 0x00014200ff121b82 */ /* 0x000ee20000000a00 */
[----:B0-----:R-:W-:-:S05]  /*3090*/  IMAD.HI.U32 R16, R15, UR11, R14 ;  /* 0x0000000b0f107c27 */ /* 0x001fca000f8e000e */
[----:B--2---:R-:W-:Y:S02]  /*30a0*/  SHF.R.U32.HI R17, RZ, UR6, R16 ;  /* 0x00000006ff117c19 */ /* 0x004fe40008011610 */
[----:B------:R-:W0:Y:S01]  /*30b0*/  @P1 LDC R21, c[0x0][0x504] ;  /* 0x00014100ff151b82 */ /* 0x000e220000000800 */
[----:B------:R-:W-:-:S05]  /*30c0*/  @P1 MOV R16, RZ ;  /* 0x000000ff00101202 */ /* 0x000fca0000000f00 */
[----:B---3--:R-:W-:-:S05]  /*30d0*/  @P1 IMAD.HI.U32 R14, R17, R18, R16 ;  /* 0x00000012110e1227 */ /* 0x008fca00078e0010 */
[----:B------:R-:W-:Y:S02]  /*30e0*/  @P1 SHF.R.U32.HI R14, RZ, R19, R14 ;  /* 0x00000013ff0e1219 */ /* 0x000fe4000001160e */
[----:B------:R-:W-:Y:S02]  /*30f0*/  IADD3 R19, PT, PT, -R17, RZ, RZ ;  /* 0x000000ff11137210 */ /* 0x000fe40007ffe1ff */
[----:B------:R-:W-:-:S03]  /*3100*/  @P1 IADD3 R16, PT, PT, -R14, RZ, RZ ;  /* 0x000000ff0e101210 */ /* 0x000fc60007ffe1ff */
[----:B------:R-:W-:Y:S02]  /*3110*/  IMAD R14, R19, UR10, R15 ;  /* 0x0000000a130e7c24 */ /* 0x000fe4000f8e020f */
[----:B0-----:R-:W-:Y:S02]  /*3120*/  @P1 IMAD R16, R21, R16, R17 ;  /* 0x0000001015101224 */ /* 0x001fe400078e0211 */
[C---:B------:R-:W-:Y:S02]  /*3130*/  IMAD R13, R14.reuse, UR12, R13 ;  /* 0x0000000c0e0d7c24 */ /* 0x040fe4000f8e020d */
[C---:B------:R-:W-:Y:S02]  /*3140*/  IMAD R12, R14.reuse, UR13, R12 ;  /* 0x0000000d0e0c7c24 */ /* 0x040fe4000f8e020c */
[C---:B------:R-:W-:Y:S02]  /*3150*/  IMAD R11, R14.reuse, UR14, R11 ;  /* 0x0000000e0e0b7c24 */ /* 0x040fe4000f8e020b */
[----:B------:R-:W-:-:S02]  /*3160*/  IMAD R10, R14, UR15, R10 ;  /* 0x0000000f0e0a7c24 */ /* 0x000fc4000f8e020a */
[C---:B-1----:R-:W-:Y:S02]  /*3170*/  @P1 IMAD R13, R16.reuse, R22, R13 ;  /* 0x00000016100d1224 */ /* 0x042fe400078e020d */
[C---:B------:R-:W-:Y:S02]  /*3180*/  @P1 IMAD R12, R16.reuse, R23, R12 ;  /* 0x00000017100c1224 */ /* 0x040fe400078e020c */
[C---:B----4-:R-:W-:Y:S02]  /*3190*/  @P1 IMAD R11, R16.reuse, R24, R11 ;  /* 0x00000018100b1224 */ /* 0x050fe400078e020b */
[----:B------:R-:W-:-:S07]  /*31a0*/  @P1 IMAD R10, R16, R25, R10 ;  /* 0x00000019100a1224 */ /* 0x000fce00078e020a */
.L_x_165:
[----:B------:R-:W-:-:S04]  /*31b0*/  IMAD.WIDE.U32 R62, R13, 0x8, R76 ;  /* 0x000000080d3e7825 */ /* 0x000fc800078e004c */
[----:B------:R-:W-:Y:S02]  /*31c0*/  IMAD.WIDE.U32 R58, R11, 0x8, R68 ;  /* 0x000000080b3a7825 */ /* 0x000fe400078e0044 */
[----:B------:R-:W5:Y:S01]  /*31d0*/  LDG.E.64 R62, desc[UR8][R62.64] ;  /* 0x000000083e3e7981 */ /* 0x000f62000c1e1b00 */
[----:B------:R-:W-:Y:S01]  /*31e0*/  IADD3 R14, PT, PT, R65, 0x100, RZ ;  /* 0x00000100410e7810 */ /* 0x000fe20007ffe0ff */
[----:B------:R-:W-:Y:S02]  /*31f0*/  IMAD.WIDE.U32 R12, R12, 0x8, R74 ;  /* 0x000000080c0c7825 */ /* 0x000fe400078e004a */
[----:B------:R-:W5:Y:S01]  /*3200*/  LDG.E.64 R58, desc[UR8][R58.64] ;  /* 0x000000083a3a7981 */ /* 0x000f62000c1e1b00 */
[----:B------:R-:W-:Y:S01]  /*3210*/  ISETP.GE.U32.AND P1, PT, R14, UR4, PT ;  /* 0x000000040e007c0c */ /* 0x000fe2000bf26070 */
[----:B------:R-:W-:Y:S01]  /*3220*/  IMAD.WIDE.U32 R10, R10, 0x8, R66 ;  /* 0x000000080a0a7825 */ /* 0x000fe200078e0042 */
[----:B------:R-:W-:Y:S01]  /*3230*/  CS2R R54, SRZ ;  /* 0x0000000000367805 */ /* 0x000fe2000001ff00 */
[----:B------:R0:W5:Y:S01]  /*3240*/  LDG.E.64 R60, desc[UR8][R12.64] ;  /* 0x000000080c3c7981 */ /* 0x000162000c1e1b00 */
[----:B------:R-:W-:-:S02]  /*3250*/  CS2R R52, SRZ ;  /* 0x0000000000347805 */ /* 0x000fc4000001ff00 */
[----:B------:R-:W-:Y:S02]  /*3260*/  CS2R R50, SRZ ;  /* 0x0000000000327805 */ /* 0x000fe4000001ff00 */
[----:B------:R-:W-:Y:S01]  /*3270*/  CS2R R48, SRZ ;  /* 0x0000000000307805 */ /* 0x000fe2000001ff00 */
[----:B------:R1:W5:Y:S01]  /*3280*/  LDG.E.64 R56, desc[UR8][R10.64] ;  /* 0x000000080a387981 */ /* 0x000362000c1e1b00 */
        /* <DEDUP_REMOVED lines=17> */
[----:B0-----:R-:W-:Y:S02]  /*33a0*/  CS2R R12, SRZ ;  /* 0x00000000000c7805 */ /* 0x001fe4000001ff00 */
[----:B-1----:R-:W-:Y:S01]  /*33b0*/  CS2R R10, SRZ ;  /* 0x00000000000a7805 */ /* 0x002fe2000001ff00 */
        /* <DEDUP_REMOVED lines=355> */
.L_x_166:
        /* <DEDUP_REMOVED lines=384> */
.L_x_167:
        /* <DEDUP_REMOVED lines=23> */
[----:B0-----:R-:W-:-:S02]  /*6360*/  CS2R R12, SRZ ;  /* 0x00000000000c7805 */ /* 0x001fc4000001ff00 */
        /* <DEDUP_REMOVED lines=356> */
.L_x_168:
        /* <DEDUP_REMOVED lines=357> */
[----:B------:R-:W1:Y:S01]  /*9000*/  @P1 LDC.64 R22, c[0x0][0x508] ;  /* 0x00014200ff161b82 */ /* 0x000e620000000a00 */
[----:B0-----:R-:W-:-:S05]  /*9010*/  IMAD.HI.U32 R20, R15, UR11, R14 ;  /* 0x0000000b0f147c27 */ /* 0x001fca000f8e000e */
[----:B--2---:R-:W-:Y:S02]  /*9020*/  SHF.R.U32.HI R21, RZ, UR6, R20 ;  /* 0x00000006ff157c19 */ /* 0x004fe40008011614 */
[----:B------:R-:W0:Y:S01]  /*9030*/  @P1 LDC R25, c[0x0][0x504] ;  /* 0x00014100ff191b82 */ /* 0x000e220000000800 */
[----:B------:R-:W-:Y:S02]  /*9040*/  @P1 MOV R20, RZ ;  /* 0x000000ff00141202 */ /* 0x000fe40000000f00 */
[----:B------:R-:W-:-:S05]  /*9050*/  IADD3 R14, PT, PT, -R21, RZ, RZ ;  /* 0x000000ff150e7210 */ /* 0x000fca0007ffe1ff */
[----:B------:R-:W-:-:S04]  /*9060*/  IMAD R14, R14, UR10, R15 ;  /* 0x0000000a0e0e7c24 */ /* 0x000fc8000f8e020f */
[C---:B---3--:R-:W-:Y:S02]  /*9070*/  IMAD R13, R14.reuse, UR12, R13 ;  /* 0x0000000c0e0d7c24 */ /* 0x048fe4000f8e020d */
[----:B------:R-:W-:Y:S02]  /*9080*/  IMAD R12, R14, UR13, R12 ;  /* 0x0000000d0e0c7c24 */ /* 0x000fe4000f8e020c */
[----:B-1----:R-:W-:-:S04]  /*9090*/  @P1 IMAD.HI.U32 R22, R21, R22, R20 ;  /* 0x0000001615161227 */ /* 0x002fc800078e0014 */
[C---:B------:R-:W-:Y:S01]  /*90a0*/  IMAD R11, R14.reuse, UR14, R11 ;  /* 0x0000000e0e0b7c24 */ /* 0x040fe2000f8e020b */
[----:B------:R-:W-:Y:S01]  /*90b0*/  @P1 SHF.R.U32.HI R22, RZ, R23, R22 ;  /* 0x00000017ff161219 */ /* 0x000fe20000011616 */
[----:B------:R-:W-:-:S03]  /*90c0*/  IMAD R10, R14, UR15, R10 ;  /* 0x0000000f0e0a7c24 */ /* 0x000fc6000f8e020a */
[----:B------:R-:W-:-:S05]  /*90d0*/  @P1 IADD3 R20, PT, PT, -R22, RZ, RZ ;  /* 0x000000ff16141210 */ /* 0x000fca0007ffe1ff */
[----:B0-----:R-:W-:-:S04]  /*90e0*/  @P1 IMAD R20, R25, R20, R21 ;  /* 0x0000001419141224 */ /* 0x001fc800078e0215 */
[C---:B------:R-:W-:Y:S02]  /*90f0*/  @P1 IMAD R13, R20.reuse, R18, R13 ;  /* 0x00000012140d1224 */ /* 0x040fe400078e020d */
[C---:B------:R-:W-:Y:S02]  /*9100*/  @P1 IMAD R12, R20.reuse, R19, R12 ;  /* 0x00000013140c1224 */ /* 0x040fe400078e020c */
[C---:B----4-:R-:W-:Y:S02]  /*9110*/  @P1 IMAD R11, R20.reuse, R16, R11 ;  /* 0x00000010140b1224 */ /* 0x050fe400078e020b */
[----:B------:R-:W-:-:S07]  /*9120*/  @P1 IMAD R10, R20, R17, R10 ;  /* 0x00000011140a1224 */ /* 0x000fce00078e020a */
.L_x_169:
[----:B------:R-:W-:-:S04]  /*9130*/  IMAD.WIDE.U32 R24, R13, 0x8, R76 ;  /* 0x000000080d187825 */ /* 0x000fc800078e004c */
[----:B------:R-:W-:Y:S02]  /*9140*/  IMAD.WIDE.U32 R26, R12, 0x8, R74 ;  /* 0x000000080c1a7825 */ /* 0x000fe400078e004a */
[----:B------:R-:W5:Y:S02]  /*9150*/  LDG.E.64 R24, desc[UR8][R24.64] ;  /* 0x0000000818187981 */ /* 0x000f64000c1e1b00 */
[----:B------:R-:W-:Y:S02]  /*9160*/  IMAD.WIDE.U32 R28, R11, 0x8, R68 ;  /* 0x000000080b1c7825 */ /* 0x000fe400078e0044 */
[----:B------:R-:W5:Y:S02]  /*9170*/  LDG.E.64 R26, desc[UR8][R26.64] ;  /* 0x000000081a1a7981 */ /* 0x000f64000c1e1b00 */
[----:B------:R-:W-:Y:S02]  /*9180*/  IMAD.WIDE.U32 R30, R10, 0x8, R66 ;  /* 0x000000080a1e7825 */ /* 0x000fe400078e0042 */
[----:B------:R-:W5:Y:S04]  /*9190*/  LDG.E.64 R28, desc[UR8][R28.64] ;  /* 0x000000081c1c7981 */ /* 0x000f68000c1e1b00 */
[----:B------:R-:W5:Y:S01]  /*91a0*/  LDG.E.64 R30, desc[UR8][R30.64] ;  /* 0x000000081e1e7981 */ /* 0x000f62000c1e1b00 */
[----:B------:R-:W-:-:S04]  /*91b0*/  IADD3 R10, PT, PT, R65, 0x300, RZ ;  /* 0x00000300410a7810 */ /* 0x000fc80007ffe0ff */
[----:B------:R-:W-:Y:S02]  /*91c0*/  ISETP.GE.U32.AND P1, PT, R10, UR4, PT ;  /* 0x000000040a007c0c */ /* 0x000fe4000bf26070 */
[----:B------:R-:W-:Y:S02]  /*91d0*/  CS2R R22, SRZ ;  /* 0x0000000000167805 */ /* 0x000fe4000001ff00 */
[----:B------:R-:W-:Y:S02]  /*91e0*/  CS2R R20, SRZ ;  /* 0x0000000000147805 */ /* 0x000fe4000001ff00 */
[----:B------:R-:W-:Y:S02]  /*91f0*/  CS2R R18, SRZ ;  /* 0x0000000000127805 */ /* 0x000fe4000001ff00 */
[----:B------:R-:W-:Y:S02]  /*9200*/  CS2R R16, SRZ ;  /* 0x0000000000107805 */ /* 0x000fe4000001ff00 */
[----:B------:R-:W-:-:S02]  /*9210*/  CS2R R14, SRZ ;  /* 0x00000000000e7805 */ /* 0x000fc4000001ff00 */
[----:B------:R-:W-:Y:S02]  /*9220*/  CS2R R12, SRZ ;  /* 0x00000000000c7805 */ /* 0x000fe4000001ff00 */
[----:B------:R-:W-:Y:S01]  /*9230*/  CS2R R10, SRZ ;  /* 0x00000000000a7805 */ /* 0x000fe2000001ff00 */
[----:B------:R-:W-:Y:S06]  /*9240*/  @P1 BRA `(.L_x_163) ;  /* 0x0000002c00701947 */ /* 0x000fec0003800000 */
        /* <DEDUP_REMOVED lines=8> */
[----:B------:R-:W1:Y:S05]  /*92d0*/  LDCU.128 UR12, c[0x0][0x510] ;  /* 0x0000a200ff0c77ac */ /* 0x000e6a0008000c00 */
[----:B------:R-:W-:-:S04]  /*92e0*/  LOP3.LUT R10, R65, UR6, RZ, 0xfc, !PT ;  /* 0x00000006410a7c12 */ /* 0x000fc8000f8efcff */
[----:B------:R-:W-:Y:S01]  /*92f0*/  IADD3 R11, PT, PT, R10, 0x300, RZ ;  /* 0x000003000a0b7810 */ /* 0x000fe20007ffe0ff */
[----:B------:R-:W2:Y:S01]  /*9300*/  LDCU UR6, c[0x0][0x3e4] ;  /* 0x00007c80ff0677ac */ /* 0x000ea20008000800 */
[----:B------:R-:W-:-:S05]  /*9310*/  MOV R10, RZ ;  /* 0x000000ff000a7202 */ /* 0x000fca0000000f00 */
        /* <DEDUP_REMOVED lines=320> */
[----:B------:R-:W1:Y:S01]  /*a720*/  LDCU UR6, c[0x0][0x500] ;  /* 0x0000a000ff0677ac */ /* 0x000e620008000800 */
[----:B------:R-:W2:Y:S09]  /*a730*/  LDCU.128 UR12, c[0x0][0x680] ;  /* 0x0000d000ff0c77ac */ /* 0x000eb20008000c00 */
[----:B------:R-:W3:Y:S01]  /*a740*/  @P1 LDC.64 R14, c[0x0][0x508] ;  /* 0x00014200ff0e1b82 */ /* 0x000ee20000000a00 */
[----:B0-----:R-:W-:-:S05]  /*a750*/  IMAD.HI.U32 R10, R13, UR11, R12 ;  /* 0x0000000b0d0a7c27 */ /* 0x001fca000f8e000c */
[----:B-1----:R-:W-:Y:S02]  /*a760*/  SHF.R.U32.HI R11, RZ, UR6, R10 ;  /* 0x00000006ff0b7c19 */ /* 0x002fe4000801160a */
[----:B------:R-:W-:Y:S02]  /*a770*/  @P1 MOV R10, RZ ;  /* 0x000000ff000a1202 */ /* 0x000fe40000000f00 */
[----:B------:R-:W-:-:S05]  /*a780*/  IADD3 R12, PT, PT, -R11, RZ, RZ ;  /* 0x000000ff0b0c7210 */ /* 0x000fca0007ffe1ff */
[----:B------:R-:W-:Y:S02]  /*a790*/  IMAD R16, R12, UR10, R13 ;  /* 0x0000000a0c107c24 */ /* 0x000fe4000f8e020d */
[----:B------:R-:W0:Y:S01]  /*a7a0*/  LDC.64 R12, c[0x0][0x690] ;  /* 0x0001a400ff0c7b82 */ /* 0x000e220000000a00 */
[----:B---3--:R-:W-:-:S04]  /*a7b0*/  @P1 IMAD.HI.U32 R14, R11, R14, R10 ;  /* 0x0000000e0b0e1227 */ /* 0x008fc800078e000a */
[C---:B--2---:R-:W-:Y:S01]  /*a7c0*/  IMAD R17, R16.reuse, UR12, R17 ;  /* 0x0000000c10117c24 */ /* 0x044fe2000f8e0211 */
[----:B------:R-:W-:Y:S02]  /*a7d0*/  @P1 SHF.R.U32.HI R19, RZ, R15, R14 ;  /* 0x0000000fff131219 */ /* 0x000fe4000001160e */
[----:B------:R-:W1:Y:S01]  /*a7e0*/  @P1 LDC R10, c[0x0][0x504] ;  /* 0x00014100ff0a1b82 */ /* 0x000e620000000800 */
[C---:B------:R-:W-:Y:S01]  /*a7f0*/  IMAD R18, R16.reuse, UR13, R18 ;  /* 0x0000000d10127c24 */ /* 0x040fe2000f8e0212 */
[----:B------:R-:W-:Y:S01]  /*a800*/  @P1 IADD3 R19, PT, PT, -R19, RZ, RZ ;  /* 0x000000ff13131210 */ /* 0x000fe20007ffe1ff */
[C---:B------:R-:W-:Y:S02]  /*a810*/  IMAD R21, R16.reuse, UR14, R21 ;  /* 0x0000000e10157c24 */ /* 0x040fe4000f8e0215 */
[----:B------:R-:W-:-:S03]  /*a820*/  IMAD R22, R16, UR15, R22 ;  /* 0x0000000f10167c24 */ /* 0x000fc6000f8e0216 */
[----:B------:R-:W2:Y:S01]  /*a830*/  LDC.64 R14, c[0x0][0x698] ;  /* 0x0001a600ff0e7b82 */ /* 0x000ea20000000a00 */
[----:B-1----:R-:W-:-:S04]  /*a840*/  @P1 IMAD R10, R10, R19, R11 ;  /* 0x000000130a0a1224 */ /* 0x002fc800078e020b */
[C---:B0-----:R-:W-:Y:S02]  /*a850*/  @P1 IMAD R17, R10.reuse, R12, R17 ;  /* 0x0000000c0a111224 */ /* 0x041fe400078e0211 */
[C---:B------:R-:W-:Y:S02]  /*a860*/  @P1 IMAD R18, R10.reuse, R13, R18 ;  /* 0x0000000d0a121224 */ /* 0x040fe400078e0212 */
[C---:B--2---:R-:W-:Y:S02]  /*a870*/  @P1 IMAD R21, R10.reuse, R14, R21 ;  /* 0x0000000e0a151224 */ /* 0x044fe400078e0215 */
[----:B------:R-:W-:-:S07]  /*a880*/  @P1 IMAD R22, R10, R15, R22 ;  /* 0x0000000f0a161224 */ /* 0x000fce00078e0216 */
.L_x_170:
        /* <DEDUP_REMOVED lines=12> */
[----:B------:R-:W-:-:S07]  /*a950*/  CS2R R10, SRZ ;  /* 0x00000000000a7805 */ /* 0x000fce000001ff00 */
[----:B------:R-:W-:Y:S05]  /*a960*/  @P1 BRA `(.L_x_163) ;  /* 0x0000001400a81947 */ /* 0x000fea0003800000 */
        /* <DEDUP_REMOVED lines=329> */
[----:B------:R-:W-:Y:S02]  /*be00*/  ISETP.NE.AND P0, PT, R0, 0x18, PT ;  /* 0x000000180000780c */ /* 0x000fe40003f05270 */
        /* <DEDUP_REMOVED lines=9> */
[----:B------:R-:W0:Y:S02]  /*bea0*/  @P0 LDC R15, c[0x0][0x504] ;  /* 0x00014100ff0f0b82 */ /* 0x000e240000000800 */
[----:B--2---:R-:W-:Y:S02]  /*beb0*/  IMAD R13, R0, UR12, R13 ;  /* 0x0000000c000d7c24 */ /* 0x004fe4000f8e020d */
[----:B---3--:R-:W-:-:S04]  /*bec0*/  @P0 IMAD.HI.U32 R64, R71, R64, R70 ;  /* 0x0000004047400227 */ /* 0x008fc800078e0046 */
[C---:B------:R-:W-:Y:S01]  /*bed0*/  IMAD R12, R0.reuse, UR13, R12 ;  /* 0x0000000d000c7c24 */ /* 0x040fe2000f8e020c */
[----:B------:R-:W-:Y:S01]  /*bee0*/  @P0 SHF.R.U32.HI R64, RZ, R65, R64 ;  /* 0x00000041ff400219 */ /* 0x000fe20000011640 */
[C---:B------:R-:W-:Y:S02]  /*bef0*/  IMAD R11, R0.reuse, UR14, R11 ;  /* 0x0000000e000b7c24 */ /* 0x040fe4000f8e020b */
[----:B------:R-:W-:Y:S01]  /*bf00*/  IMAD R10, R0, UR15, R10 ;  /* 0x0000000f000a7c24 */ /* 0x000fe2000f8e020a */
[----:B------:R-:W-:Y:S02]  /*bf10*/  @P0 IADD3 R70, PT, PT, -R64, RZ, RZ ;  /* 0x000000ff40460210 */ /* 0x000fe40007ffe1ff */
[----:B------:R-:W1:Y:S03]  /*bf20*/  LDC.64 R64, c[0x0][0x698] ;  /* 0x0001a600ff407b82 */ /* 0x000e660000000a00 */
[----:B0-----:R-:W-:-:S05]  /*bf30*/  @P0 IMAD R70, R15, R70, R71 ;  /* 0x000000460f460224 */ /* 0x001fca00078e0247 */
[----:B------:R-:W0:Y:S01]  /*bf40*/  LDC.64 R14, c[0x0][0x690] ;  /* 0x0001a400ff0e7b82 */ /* 0x000e220000000a00 */
[C---:B-1----:R-:W-:Y:S02]  /*bf50*/  @P0 IMAD R11, R70.reuse, R64, R11 ;  /* 0x00000040460b0224 */ /* 0x042fe400078e020b */
[C---:B------:R-:W-:Y:S02]  /*bf60*/  @P0 IMAD R10, R70.reuse, R65, R10 ;  /* 0x00000041460a0224 */ /* 0x040fe400078e020a */
[C---:B0-----:R-:W-:Y:S02]  /*bf70*/  @P0 IMAD R13, R70.reuse, R14, R13 ;  /* 0x0000000e460d0224 */ /* 0x041fe400078e020d */
[----:B------:R-:W-:-:S07]  /*bf80*/  @P0 IMAD R12, R70, R15, R12 ;  /* 0x0000000f460c0224 */ /* 0x000fce00078e020c */
.L_x_171:
[----:B------:R-:W-:-:S04]  /*bf90*/  IMAD.WIDE.U32 R76, R13, 0x8, R76 ;  /* 0x000000080d4c7825 */ /* 0x000fc800078e004c */
[----:B------:R-:W-:-:S04]  /*bfa0*/  IMAD.WIDE.U32 R12, R12, 0x8, R74 ;  /* 0x000000080c0c7825 */ /* 0x000fc800078e004a */
[----:B------:R-:W-:Y:S02]  /*bfb0*/  IMAD.WIDE.U32 R14, R11, 0x8, R68 ;  /* 0x000000080b0e7825 */ /* 0x000fe400078e0044 */
[----:B------:R-:W5:Y:S02]  /*bfc0*/  LDG.E.64 R12, desc[UR8][R12.64] ;  /* 0x000000080c0c7981 */ /* 0x000f64000c1e1b00 */
[----:B------:R-:W-:Y:S02]  /*bfd0*/  IMAD.WIDE.U32 R66, R10, 0x8, R66 ;  /* 0x000000080a427825 */ /* 0x000fe400078e0042 */
[----:B------:R0:W5:Y:S04]  /*bfe0*/  LDG.E.64 R10, desc[UR8][R76.64] ;  /* 0x000000084c0a7981 */ /* 0x000168000c1e1b00 */
[----:B------:R-:W5:Y:S04]  /*bff0*/  LDG.E.64 R14, desc[UR8][R14.64] ;  /* 0x000000080e0e7981 */ /* 0x000f68000c1e1b00 */
[----:B------:R0:W5:Y:S02]  /*c000*/  LDG.E.64 R72, desc[UR8][R66.64] ;  /* 0x0000000842487981 */ /* 0x000164000c1e1b00 */
.L_x_163:
[----:B------:R-:W-:Y:S05]  /*c010*/  BSYNC.RECONVERGENT B0 ;  /* 0x0000000000007941 */ /* 0x000fea0003800200 */
.L_x_162:
[----:B------:R-:W1:Y:S01]  /*c020*/  S2R R0, SR_TID.X ;  /* 0x0000000000007919 */ /* 0x000e620000002100 */
[----:B------:R-:W2:Y:S01]  /*c030*/  LDC.64 R64, c[0x0][0x390] ;  /* 0x0000e400ff407b82 */ /* 0x000ea20000000a00 */
[----:B------:R-:W-:Y:S01]  /*c040*/  BSSY.RECONVERGENT B1, `(.L_x_172) ;  /* 0x0000048000017945 */ /* 0x000fe20003800200 */
[----:B------:R-:W-:Y:S02]  /*c050*/  CS2R R70, SRZ ;  /* 0x0000000000467805 */ /* 0x000fe4000001ff00 */
[----:B------:R-:W-:Y:S02]  /*c060*/  CS2R R68, SRZ ;  /* 0x0000000000447805 */ /* 0x000fe4000001ff00 */
[----:B0-----:R-:W-:Y:S01]  /*c070*/  CS2R R66, SRZ ;  /* 0x0000000000427805 */ /* 0x001fe2000001ff00 */
[----:B--2---:R0:W2:Y:S01]  /*c080*/  DADD R76, -R64, 1 ;  /* 0x3ff00000404c7429 */ /* 0x0040a20000000100 */
[----:B-1----:R-:W-:-:S13]  /*c090*/  ISETP.GE.AND P0, PT, R0, UR4, PT ;  /* 0x0000000400007c0c */ /* 0x002fda000bf06270 */
[----:B0-2---:R-:W-:Y:S05]  /*c0a0*/  @P0 BRA `(.L_x_173) ;  /* 0x0000000400040947 */ /* 0x005fea0003800000 */
[----:B------:R-:W0:Y:S01]  /*c0b0*/  LDCU.64 UR6, c[0x0][0x388] ;  /* 0x00007100ff0677ac */ /* 0x000e220008000a00 */
[----:B-----5:R-:W1:Y:S01]  /*c0c0*/  DMUL R6, R76, R6 ;  /* 0x000000064c067228 */ /* 0x020e620000000000 */
[----:B------:R-:W-:-:S15]  /*c0d0*/  BSSY.RECONVERGENT B2, `(.L_x_174) ;  /* 0x000003c000027945 */ /* 0x000fde0003800200 */
[----:B------:R-:W-:-:S15]  /*c0e0*/  NOP ;  /* 0x0000000000007918 */ /* 0x000fde0000000000 */
[----:B------:R-:W-:-:S15]  /*c0f0*/  NOP ;  /* 0x0000000000007918 */ /* 0x000fde0000000000 */
[----:B------:R-:W-:-:S15]  /*c100*/  NOP ;  /* 0x0000000000007918 */ /* 0x000fde0000000000 */
[----:B------:R-:W-:-:S03]  /*c110*/  NOP ;  /* 0x0000000000007918 */ /* 0x000fc60000000000 */
[----:B0-----:R-:W-:Y:S01]  /*c120*/  DMUL R68, R4, UR6 ;  /* 0x0000000604447c28 */ /* 0x001fe20008000000 */
[----:B------:R-:W0:-:S15]  /*c130*/  LDCU.64 UR6, c[0x0][0x398] ;  /* 0x00007300ff0677ac */ /* 0x000e1e0008000a00 */
[----:B------:R-:W-:-:S15]  /*c140*/  NOP ;  /* 0x0000000000007918 */ /* 0x000fde0000000000 */
[----:B------:R-:W-:-:S15]  /*c150*/  NOP ;  /* 0x0000000000007918 */ /* 0x000fde0000000000 */
[----:B------:R-:W-:-:S15]  /*c160*/  NOP ;  /* 0x0000000000007918 */ /* 0x000fde0000000000 */
[----:B------:R-:W-:-:S03]  /*c170*/  NOP ;  /* 0x0000000000007918 */ /* 0x000fc60000000000 */
[----:B------:R-:W2:-:S15]  /*c180*/  DMUL R8, R76, R8 ;  /* 0x000000084c087228 */ /* 0x000e9e0000000000 */
[----:B------:R-:W-:-:S15]  /*c190*/  NOP ;  /* 0x0000000000007918 */ /* 0x000fde0000000000 */
[----:B------:R-:W-:-:S15]  /*c1a0*/  NOP ;  /* 0x0000000000007918 */ /* 0x000fde0000000000 */
[----:B------:R-:W-:-:S15]  /*c1b0*/  NOP ;  /* 0x0000000000007918 */ /* 0x000fde0000000000 */
[----:B------:R-:W-:-:S04]  /*c1c0*/  NOP ;  /* 0x0000000000007918 */ /* 0x000fc80000000000 */
[----:B-1----:R1:W-:Y:S02]  /*c1d0*/  DFMA R70, R2, R64, R6 ;  /* 0x000000400246722b */ /* 0x0023e40000000006 */
[----:B-1----:R-:W-:Y:S02]  /*c1e0*/  MOV R2, RZ ;  /* 0x000000ff00027202 */ /* 0x002fe40000000f00 */
[----:B------:R-:W-:Y:S02]  /*c1f0*/  MOV R6, 0x0 ;  /* 0x0000000000067802 */ /* 0x000fe40000000f00 */
[----:B------:R-:W-:-:S15]  /*c200*/  MOV R7, 0x3fd80000 ;  /* 0x3fd8000000077802 */ /* 0x000fde0000000f00 */
[----:B------:R-:W-:-:S15]  /*c210*/  NOP ;  /* 0x0000000000007918 */ /* 0x000fde0000000000 */
[----:B------:R-:W-:-:S15]  /*c220*/  NOP ;  /* 0x0000000000007918 */ /* 0x000fde0000000000 */
[----:B------:R-:W-:-:S13]  /*c230*/  NOP ;  /* 0x0000000000007918 */ /* 0x000fda0000000000 */
[----:B--2---:R-:W-:-:S15]  /*c240*/  DFMA R68, R68, R64, R8 ;  /* 0x000000404444722b */ /* 0x004fde0000000008 */
[----:B------:R-:W-:-:S15]  /*c250*/  NOP ;  /* 0x0000000000007918 */ /* 0x000fde0000000000 */
[----:B------:R-:W-:-:S15]  /*c260*/  NOP ;  /* 0x0000000000007918 */ /* 0x000fde0000000000 */
[----:B------:R-:W-:-:S15]  /*c270*/  NOP ;  /* 0x0000000000007918 */ /* 0x000fde0000000000 */
[----:B------:R-:W-:-:S04]  /*c280*/  NOP ;  /* 0x0000000000007918 */ /* 0x000fc80000000000 */
[----:B0-----:R-:W0:Y:S02]  /*c290*/  DADD R64, R4, UR6 ;  /* 0x0000000604407e29 */ /* 0x001e240008000000 */
[----:B0-----:R-:W0:Y:S01]  /*c2a0*/  MUFU.RSQ64H R3, R65 ;  /* 0x0000004100037308 */ /* 0x001e220000001c00 */
[----:B------:R-:W-:-:S04]  /*c2b0*/  IADD3 R0, PT, PT, R65, -0x100000, RZ ;  /* 0xfff0000041007810 */ /* 0x000fc80007ffe0ff */
[----:B------:R-:W-:-:S15]  /*c2c0*/  ISETP.GE.U32.AND P0, PT, R0, 0x7fe00000, PT ;  /* 0x7fe000000000780c */ /* 0x000fde0003f06070 */
[----:B------:R-:W-:-:S15]  /*c2d0*/  NOP ;  /* 0x0000000000007918 */ /* 0x000fde0000000000 */
[----:B------:R-:W-:-:S15]  /*c2e0*/  NOP ;  /* 0x0000000000007918 */ /* 0x000fde0000000000 */
[----:B------:R-:W-:-:S12]  /*c2f0*/  NOP ;  /* 0x0000000000007918 */ /* 0x000fd80000000000 */
[----:B0-----:R-:W0:-:S15]  /*c300*/  DMUL R4, R2, R2 ;  /* 0x0000000202047228 */ /* 0x001e1e0000000000 */
[----:B------:R-:W-:-:S15]  /*c310*/  NOP ;  /* 0x0000000000007918 */ /* 0x000fde0000000000 */
[----:B------:R-:W-:-:S15]  /*c320*/  NOP ;  /* 0x0000000000007918 */ /* 0x000fde0000000000 */
[----:B------:R-:W-:-:S15]  /*c330*/  NOP ;  /* 0x0000000000007918 */ /* 0x000fde0000000000 */
[----:B------:R-:W-:-:S04]  /*c340*/  NOP ;  /* 0x0000000000007918 */ /* 0x000fc80000000000 */
[----:B0-----:R-:W0:-:S15]  /*c350*/  DFMA R4, R64, -R4, 1 ;  /* 0x3ff000004004742b */ /* 0x001e1e0000000804 */
[----:B------:R-:W-:-:S15]  /*c360*/  NOP ;  /* 0x0000000000007918 */ /* 0x000fde0000000000 */
[----:B------:R-:W-:-:S15]  /*c370*/  NOP ;  /* 0x0000000000007918 */ /* 0x000fde0000000000 */
[----:B------:R-:W-:-:S15]  /*c380*/  NOP ;  /* 0x0000000000007918 */ /* 0x000fde0000000000 */
[----:B------:R-:W-:-:S04]  /*c390*/  NOP ;  /* 0x0000000000007918 */ /* 0x000fc80000000000 */
[----:B0-----:R-:W-:-:S15]  /*c3a0*/  DFMA R6, R4, R6, 0.5 ;  /* 0x3fe000000406742b */ /* 0x001fde0000000006 */
[----:B------:R-:W-:-:S15]  /*c3b0*/  NOP ;  /* 0x0000000000007918 */ /* 0x000fde0000000000 */
[----:B------:R-:W-:-:S15]  /*c3c0*/  NOP ;  /* 0x0000000000007918 */ /* 0x000fde0000000000 */
[----:B------:R-:W-:-:S15]  /*c3d0*/  NOP ;  /* 0x0000000000007918 */ /* 0x000fde0000000000 */
[----:B------:R-:W-:-:S04]  /*c3e0*/  NOP ;  /* 0x0000000000007918 */ /* 0x000fc80000000000 */
[----:B------:R-:W0:-:S15]  /*c3f0*/  DMUL R4, R2, R4 ;  /* 0x0000000402047228 */ /* 0x000e1e0000000000 */
[----:B------:R-:W-:-:S15]  /*c400*/  NOP ;  /* 0x0000000000007918 */ /* 0x000fde0000000000 */
[----:B------:R-:W-:-:S15]  /*c410*/  NOP ;  /* 0x0000000000007918 */ /* 0x000fde0000000000 */
[----:B------:R-:W-:-:S15]  /*c420*/  NOP ;  /* 0x0000000000007918 */ /* 0x000fde0000000000 */
[----:B------:R-:W-:-:S04]  /*c430*/  NOP ;  /* 0x0000000000007918 */ /* 0x000fc80000000000 */
[----:B0-----:R0:W1:Y:S02]  /*c440*/  DFMA R2, R6, R4, R2 ;  /* 0x000000040602722b */ /* 0x0010640000000002 */
[----:B01----:R-:W-:Y:S05]  /*c450*/  @!P0 BRA `(.L_x_175) ;  /* 0x00000000000c8947 */ /* 0x003fea0003800000 */
[----:B------:R-:W-:Y:S02]  /*c460*/  MOV R2, R65 ;  /* 0x0000004100027202 */ /* 0x000fe40000000f00 */
[----:B------:R-:W-:-:S07]  /*c470*/  MOV R0, 0xc490 ;  /* 0x0000c49000007802 */ /* 0x000fce0000000f00 */
[----:B------:R-:W-:Y:S05]  /*c480*/  CALL.REL.NOINC `($__internal_0_$__cuda_sm20_drsqrt_f64_slowpath_v2) ;  /* 0x000000d400947944 */ /* 0x000fea0003c00000 */
.L_x_175:
[----:B------:R-:W-:Y:S05]  /*c490*/  BSYNC.RECONVERGENT B2 ;  /* 0x0000000000027941 */ /* 0x000fea0003800200 */
.L_x_174:
[----:B------:R-:W-:Y:S02]  /*c4a0*/  MOV R66, R2 ;  /* 0x0000000200427202 */ /* 0x000fe40000000f00 */
[----:B------:R-:W-:-:S07]  /*c4b0*/  MOV R67, R3 ;  /* 0x0000000300437202 */ /* 0x000fce0000000f00 */
.L_x_173:
[----:B------:R-:W-:Y:S05]  /*c4c0*/  BSYNC.RECONVERGENT B1 ;  /* 0x0000000000017941 */ /* 0x000fea0003800200 */
.L_x_172:
[----:B------:R-:W0:Y:S01]  /*c4d0*/  S2R R0, SR_TID.X ;  /* 0x0000000000007919 */ /* 0x000e220000002100 */
[----:B------:R-:W-:Y:S01]  /*c4e0*/  BSSY.RECONVERGENT B1, `(.L_x_176) ;  /* 0x0000049000017945 */ /* 0x000fe20003800200 */
[----:B-----5:R-:W-:Y:S02]  /*c4f0*/  CS2R R8, SRZ ;  /* 0x0000000000087805 */ /* 0x020fe4000001ff00 */
[----:B------:R-:W-:Y:S02]  /*c500*/  CS2R R6, SRZ ;  /* 0x0000000000067805 */ /* 0x000fe4000001ff00 */
[----:B------:R-:W-:Y:S02]  /*c510*/  CS2R R4, SRZ ;  /* 0x0000000000047805 */ /* 0x000fe4000001ff00 */
[----:B0-----:R-:W-:-:S04]  /*c520*/  IADD3 R0, PT, PT, R0, 0x80, RZ ;  /* 0x0000008000007810 */ /* 0x001fc80007ffe0ff */
[----:B------:R-:W-:-:S13]  /*c530*/  ISETP.GE.AND P0, PT, R0, UR4, PT ;  /* 0x0000000400007c0c */ /* 0x000fda000bf06270 */
[----:B------:R-:W-:Y:S05]  /*c540*/  @P0 BRA `(.L_x_177) ;  /* 0x0000000400080947 */ /* 0x000fea0003800000 */
[----:B------:R-:W0:Y:S01]  /*c550*/  LDCU.128 UR12, c[0x0][0x390] ;  /* 0x00007200ff0c77ac */ /* 0x000e220008000c00 */
[----:B------:R-:W-:Y:S01]  /*c560*/  HFMA2 R7, -RZ, RZ, 1.9609375, 0 ;  /* 0x3fd80000ff077431 */ /* 0x000fe200000001ff */
[----:B------:R-:W-:Y:S01]  /*c570*/  MOV R2, RZ ;  /* 0x000000ff00027202 */ /* 0x000fe20000000f00 */
[----:B------:R-:W-:Y:S01]  /*c580*/  DMUL R58, R76, R58 ;  /* 0x0000003a4c3a7228 */ /* 0x000fe20000000000 */
[----:B------:R-:W1:Y:S01]  /*c590*/  LDCU.64 UR6, c[0x0][0x388] ;  /* 0x00007100ff0677ac */ /* 0x000e620008000a00 */
[----:B------:R-:W-:Y:S01]  /*c5a0*/  MOV R6, 0x0 ;  /* 0x0000000000067802 */ /* 0x000fe20000000f00 */
[----:B------:R-:W-:-:S15]  /*c5b0*/  BSSY.RECONVERGENT B2, `(.L_x_178) ;  /* 0x0000039000027945 */ /* 0x000fde0003800200 */
[----:B------:R-:W-:-:S15]  /*c5c0*/  NOP ;  /* 0x0000000000007918 */ /* 0x000fde0000000000 */
[----:B------:R-:W-:-:S15]  /*c5d0*/  NOP ;  /* 0x0000000000007918 */ /* 0x000fde0000000000 */
[----:B------:R-:W-:-:S15]  /*c5e0*/  NOP ;  /* 0x0000000000007918 */ /* 0x000fde0000000000 */
[----:B------:R-:W-:-:S01]  /*c5f0*/  NOP ;  /* 0x0000000000007918 */ /* 0x000fc20000000000 */
        /* <DEDUP_REMOVED lines=27> */
[----:B0-----:R-:W-:-:S15]  /*c7b0*/  DFMA R2, R6, R4, R2 ;  /* 0x000000040602722b */ /* 0x001fde0000000002 */
[----:B------:R-:W-:-:S15]  /*c7c0*/  NOP ;  /* 0x0000000000007918 */ /* 0x000fde0000000000 */
[----:B------:R-:W-:-:S15]  /*c7d0*/  NOP ;  /* 0x0000000000007918 */ /* 0x000fde0000000000 */
[----:B------:R-:W-:-:S15]  /*c7e0*/  NOP ;  /* 0x0000000000007918 */ /* 0x000fde0000000000 */
[----:B------:R-:W-:-:S04]  /*c7f0*/  NOP ;  /* 0x0000000000007918 */ /* 0x000fc80000000000 */
[----:B------:R-:W-:-:S15]  /*c800*/  DMUL R56, R76, R56 ;  /* 0x000000384c387228 */ /* 0x000fde0000000000 */
[----:B------:R-:W-:-:S15]  /*c810*/  NOP ;  /* 0x0000000000007918 */ /* 0x000fde0000000000 */
[----:B------:R-:W-:-:S15]  /*c820*/  NOP ;  /* 0x0000000000007918 */ /* 0x000fde0000000000 */
[----:B------:R-:W-:-:S15]  /*c830*/  NOP ;  /* 0x0000000000007918 */ /* 0x000fde0000000000 */
[----:B------:R-:W-:-:S04]  /*c840*/  NOP ;  /* 0x0000000000007918 */ /* 0x000fc80000000000 */
[----:B-1----:R-:W0:-:S15]  /*c850*/  DMUL R6, R60, UR6 ;  /* 0x000000063c067c28 */ /* 0x002e1e0008000000 */
[----:B------:R-:W-:-:S15]  /*c860*/  NOP ;  /* 0x0000000000007918 */ /* 0x000fde0000000000 */
[----:B------:R-:W-:-:S15]  /*c870*/  NOP ;  /* 0x0000000000007918 */ /* 0x000fde0000000000 */
[----:B------:R-:W-:-:S15]  /*c880*/  NOP ;  /* 0x0000000000007918 */ /* 0x000fde0000000000 */
[----:B------:R-:W-:-:S04]  /*c890*/  NOP ;  /* 0x0000000000007918 */ /* 0x000fc80000000000 */
[----:B------:R1:W2:-:S15]  /*c8a0*/  DFMA R8, R62, UR12, R58 ;  /* 0x0000000c3e087c2b */ /* 0x00029e000800003a */
[----:B------:R-:W-:-:S15]  /*c8b0*/  NOP ;  /* 0x0000000000007918 */ /* 0x000fde0000000000 */
[----:B------:R-:W-:-:S15]  /*c8c0*/  NOP ;  /* 0x0000000000007918 */ /* 0x000fde0000000000 */
[----:B------:R-:W-:-:S15]  /*c8d0*/  NOP ;  /* 0x0000000000007918 */ /* 0x000fde0000000000 */
[----:B------:R-:W-:-:S04]  /*c8e0*/  NOP ;  /* 0x0000000000007918 */ /* 0x000fc80000000000 */
[----:B0-----:R1:W0:Y:S02]  /*c8f0*/  DFMA R6, R6, UR12, R56 ;  /* 0x0000000c06067c2b */ /* 0x0012240008000038 */
[----:B012---:R-:W-:Y:S05]  /*c900*/  @!P0 BRA `(.L_x_179) ;  /* 0x00000000000c8947 */ /* 0x007fea0003800000 */
[----:B------:R-:W-:Y:S02]  /*c910*/  MOV R2, R65 ;  /* 0x0000004100027202 */ /* 0x000fe40000000f00 */
[----:B------:R-:W-:-:S07]  /*c920*/  MOV R0, 0xc940 ;  /* 0x0000c94000007802 */ /* 0x000fce0000000f00 */
[----:B------:R-:W-:Y:S05]  /*c930*/  CALL.REL.NOINC `($__internal_0_$__cuda_sm20_drsqrt_f64_slowpath_v2) ;  /* 0x000000d000687944 */ /* 0x000fea0003c00000 */
.L_x_179:
[----:B------:R-:W-:Y:S05]  /*c940*/  BSYNC.RECONVERGENT B2 ;  /* 0x0000000000027941 */ /* 0x000fea0003800200 */
.L_x_178:
[----:B------:R-:W-:Y:S02]  /*c950*/  MOV R4, R2 ;  /* 0x0000000200047202 */ /* 0x000fe40000000f00 */
[----:B------:R-:W-:-:S07]  /*c960*/  MOV R5, R3 ;  /* 0x0000000300057202 */ /* 0x000fce0000000f00 */
.L_x_177:
[----:B------:R-:W-:Y:S05]  /*c970*/  BSYNC.RECONVERGENT B1 ;  /* 0x0000000000017941 */ /* 0x000fea0003800200 */
.L_x_176:
[----:B------:R-:W0:Y:S01]  /*c980*/  S2R R0, SR_TID.X ;  /* 0x0000000000007919 */ /* 0x000e220000002100 */
[----:B------:R-:W-:Y:S01]  /*c990*/  BSSY.RECONVERGENT B1, `(.L_x_180) ;  /* 0x0000049000017945 */ /* 0x000fe20003800200 */
[----:B------:R-:W-:Y:S02]  /*c9a0*/  CS2R R56, SRZ ;  /* 0x0000000000387805 */ /* 0x000fe4000001ff00 */
        /* <DEDUP_REMOVED lines=68> */
.L_x_183:
[----:B------:R-:W-:Y:S05]  /*cdf0*/  BSYNC.RECONVERGENT B2 ;  /* 0x0000000000027941 */ /* 0x000fea0003800200 */
.L_x_182:
[----:B------:R-:W-:Y:S02]  /*ce00*/  MOV R60, R2 ;  /* 0x00000002003c7202 */ /* 0x000fe40000000f00 */
[----:B------:R-:W-:-:S07]  /*ce10*/  MOV R61, R3 ;  /* 0x00000003003d7202 */ /* 0x000fce0000000f00 */
.L_x_181:
[----:B------:R-:W-:Y:S05]  /*ce20*/  BSYNC.RECONVERGENT B1 ;  /* 0x0000000000017941 */ /* 0x000fea0003800200 */
.L_x_180:
        /* <DEDUP_REMOVED lines=9> */
[----:B------:R-:W-:Y:S01]  /*cec0*/  MOV R2, RZ ;  /* 0x000000ff00027202 */ /* 0x000fe20000000f00 */
[----:B------:R-:W-:Y:S01]  /*ced0*/  DMUL R44, R76, R44 ;  /* 0x0000002c4c2c7228 */ /* 0x000fe20000000000 */
[----:B------:R-:W-:Y:S01]  /*cee0*/  BSSY.RECONVERGENT B2, `(.L_x_186) ;  /* 0x000003c000027945 */ /* 0x000fe20003800200 */
[----:B------:R-:W1:-:S15]  /*cef0*/  LDCU.64 UR6, c[0x0][0x388] ;  /* 0x00007100ff0677ac */ /* 0x000e5e0008000a00 */
[----:B------:R-:W-:-:S15]  /*cf00*/  NOP ;  /* 0x0000000000007918 */ /* 0x000fde0000000000 */
[----:B------:R-:W-:-:S15]  /*cf10*/  NOP ;  /* 0x0000000000007918 */ /* 0x000fde0000000000 */
[----:B------:R-:W-:-:S15]  /*cf20*/  NOP ;  /* 0x0000000000007918 */ /* 0x000fde0000000000 */
[----:B------:R-:W-:-:S02]  /*cf30*/  NOP ;  /* 0x0000000000007918 */ /* 0x000fc40000000000 */
[----:B0-----:R-:W0:Y:S02]  /*cf40*/  DADD R64, R42, UR14 ;  /* 0x0000000e2a407e29 */ /* 0x001e240008000000 */
[----:B0-----:R-:W0:Y:S01]  /*cf50*/  MUFU.RSQ64H R3, R65 ;  /* 0x0000004100037308 */ /* 0x001e220000001c00 */
[----:B------:R-:W-:-:S04]  /*cf60*/  IADD3 R0, PT, PT, R65, -0x100000, RZ ;  /* 0xfff0000041007810 */ /* 0x000fc80007ffe0ff */
[----:B------:R-:W-:-:S15]  /*cf70*/  ISETP.GE.U32.AND P0, PT, R0, 0x7fe00000, PT ;  /* 0x7fe000000000780c */ /* 0x000fde0003f06070 */
[----:B------:R-:W-:-:S15]  /*cf80*/  NOP ;  /* 0x0000000000007918 */ /* 0x000fde0000000000 */
[----:B------:R-:W-:-:S15]  /*cf90*/  NOP ;  /* 0x0000000000007918 */ /* 0x000fde0000000000 */
[----:B------:R-:W-:-:S12]  /*cfa0*/  NOP ;  /* 0x0000000000007918 */ /* 0x000fd80000000000 */
[----:B-1----:R1:W-:Y:S02]  /*cfb0*/  DMUL R50, R42, UR6 ;  /* 0x000000062a327c28 */ /* 0x0023e40008000000 */
[----:B-1----:R-:W-:Y:S01]  /*cfc0*/  HFMA2 R43, -RZ, RZ, 1.9609375, 0 ;  /* 0x3fd80000ff2b7431 */ /* 0x002fe200000001ff */
[----:B------:R-:W-:-:S15]  /*cfd0*/  MOV R42, 0x0 ;  /* 0x00000000002a7802 */ /* 0x000fde0000000f00 */
[----:B------:R-:W-:-:S15]  /*cfe0*/  NOP ;  /* 0x0000000000007918 */ /* 0x000fde0000000000 */
[----:B------:R-:W-:-:S15]  /*cff0*/  NOP ;  /* 0x0000000000007918 */ /* 0x000fde0000000000 */
[----:B------:R-:W-:-:S15]  /*d000*/  NOP ;  /* 0x0000000000007918 */ /* 0x000fde0000000000 */
[----:B------:R-:W-:-:S01]  /*d010*/  NOP ;  /* 0x0000000000007918 */ /* 0x000fc20000000000 */
[----:B------:R-:W-:-:S15]  /*d020*/  DFMA R48, R40, UR12, R44 ;  /* 0x0000000c28307c2b */ /* 0x000fde000800002c */
[----:B------:R-:W-:-:S15]  /*d030*/  NOP ;  /* 0x0000000000007918 */ /* 0x000fde0000000000 */
[----:B------:R-:W-:-:S15]  /*d040*/  NOP ;  /* 0x0000000000007918 */ /* 0x000fde0000000000 */
[----:B------:R-:W-:-:S15]  /*d050*/  NOP ;  /* 0x0000000000007918 */ /* 0x000fde0000000000 */
[----:B------:R-:W-:-:S04]  /*d060*/  NOP ;  /* 0x0000000000007918 */ /* 0x000fc80000000000 */
        /* <DEDUP_REMOVED lines=10> */
[----:B------:R-:W1:-:S15]  /*d110*/  DMUL R46, R76, R46 ;  /* 0x0000002e4c2e7228 */ /* 0x000e5e0000000000 */
        /* <DEDUP_REMOVED lines=9> */
[----:B-1----:R-:W-:-:S15]  /*d1b0*/  DFMA R50, R50, UR12, R46 ;  /* 0x0000000c32327c2b */ /* 0x002fde000800002e */
        /* <DEDUP_REMOVED lines=14> */
.L_x_187:
[----:B------:R-:W-:Y:S05]  /*d2a0*/  BSYNC.RECONVERGENT B2 ;  /* 0x0000000000027941 */ /* 0x000fea0003800200 */
.L_x_186:
[----:B------:R-:W-:Y:S02]  /*d2b0*/  MOV R52, R2 ;  /* 0x0000000200347202 */ /* 0x000fe40000000f00 */
[----:B------:R-:W-:-:S07]  /*d2c0*/  MOV R53, R3 ;  /* 0x0000000300357202 */ /* 0x000fce0000000f00 */
.L_x_185:
[----:B------:R-:W-:Y:S05]  /*d2d0*/  BSYNC.RECONVERGENT B1 ;  /* 0x0000000000017941 */ /* 0x000fea0003800200 */
.L_x_184:
        /* <DEDUP_REMOVED lines=71> */
.L_x_191:
[----:B------:R-:W-:Y:S05]  /*d750*/  BSYNC.RECONVERGENT B2 ;  /* 0x0000000000027941 */ /* 0x000fea0003800200 */
.L_x_190:
[----:B------:R-:W-:Y:S02]  /*d760*/  MOV R44, R2 ;  /* 0x00000002002c7202 */ /* 0x000fe40000000f00 */
[----:B------:R-:W-:-:S07]  /*d770*/  MOV R45, R3 ;  /* 0x00000003002d7202 */ /* 0x000fce0000000f00 */
.L_x_189:
[----:B------:R-:W-:Y:S05]  /*d780*/  BSYNC.RECONVERGENT B1 ;  /* 0x0000000000017941 */ /* 0x000fea0003800200 */
.L_x_188:
        /* <DEDUP_REMOVED lines=71> */
.L_x_195:
[----:B------:R-:W-:Y:S05]  /*dc00*/  BSYNC.RECONVERGENT B2 ;  /* 0x0000000000027941 */ /* 0x000fea0003800200 */
.L_x_194:
[----:B------:R-:W-:Y:S02]  /*dc10*/  MOV R36, R2 ;  /* 0x0000000200247202 */ /* 0x000fe40000000f00 */
[----:B------:R-:W-:-:S07]  /*dc20*/  MOV R37, R3 ;  /* 0x0000000300257202 */ /* 0x000fce0000000f00 */
.L_x_193:
[----:B------:R-:W-:Y:S05]  /*dc30*/  BSYNC.RECONVERGENT B1 ;  /* 0x0000000000017941 */ /* 0x000fea0003800200 */
.L_x_192:
        /* <DEDUP_REMOVED lines=71> */
.L_x_199:
[----:B------:R-:W-:Y:S05]  /*e0b0*/  BSYNC.RECONVERGENT B2 ;  /* 0x0000000000027941 */ /* 0x000fea0003800200 */
.L_x_198:
[----:B------:R-:W-:Y:S02]  /*e0c0*/  MOV R28, R2 ;  /* 0x00000002001c7202 */ /* 0x000fe40000000f00 */
[----:B------:R-:W-:-:S07]  /*e0d0*/  MOV R29, R3 ;  /* 0x00000003001d7202 */ /* 0x000fce0000000f00 */
.L_x_197:
[----:B------:R-:W-:Y:S05]  /*e0e0*/  BSYNC.RECONVERGENT B1 ;  /* 0x0000000000017941 */ /* 0x000fea0003800200 */
.L_x_196:
        /* <DEDUP_REMOVED lines=71> */
.L_x_202:
[----:B------:R-:W-:Y:S05]  /*e560*/  BSYNC.RECONVERGENT B2 ;  /* 0x0000000000027941 */ /* 0x000fea0003800200 */
.L_x_201:
[----:B------:R-:W-:Y:S05]  /*e570*/  BSYNC.RECONVERGENT B1 ;  /* 0x0000000000017941 */ /* 0x000fea0003800200 */
.L_x_200:
[----:B------:R-:W0:Y:S02]  /*e580*/  S2R R39, SR_TID.X ;  /* 0x0000000000277919 */ /* 0x000e240000002100 */
[----:B0-----:R-:W-:-:S13]  /*e590*/  ISETP.GE.AND P0, PT, R39, UR4, PT ;  /* 0x0000000427007c0c */ /* 0x001fda000bf06270 */
[----:B------:R-:W-:Y:S05]  /*e5a0*/  @P0 EXIT ;  /* 0x000000000000094d */ /* 0x000fea0003800000 */
[----:B------:R-:W0:Y:S01]  /*e5b0*/  LDCU UR10, c[0x0][0x6a0] ;  /* 0x0000d400ff0a77ac */ /* 0x000e220008000800 */
[----:B------:R-:W1:Y:S01]  /*e5c0*/  S2UR UR6, SR_CTAID.X ;  /* 0x00000000000679c3 */ /* 0x000e620000002500 */
[----:B------:R-:W-:Y:S01]  /*e5d0*/  HFMA2 R31, -RZ, RZ, 0, 0 ;  /* 0x00000000ff1f7431 */ /* 0x000fe200000001ff */
[----:B------:R-:W-:Y:S02]  /*e5e0*/  MOV R65, RZ ;  /* 0x000000ff00417202 */ /* 0x000fe40000000f00 */
[----:B------:R-:W-:Y:S01]  /*e5f0*/  MOV R21, RZ ;  /* 0x000000ff00157202 */ /* 0x000fe20000000f00 */
[----:B0-----:R-:W-:-:S04]  /*e600*/  UIADD3 UR7, UPT, UPT, UR10, -0x1, URZ ;  /* 0xffffffff0a077890 */ /* 0x001fc8000fffe0ff */
[----:B------:R-:W-:Y:S02]  /*e610*/  UISETP.LT.U32.AND UP0, UPT, UR7, 0x18, UPT ;  /* 0x000000180700788c */ /* 0x000fe4000bf01070 */
[----:B-1----:R-:W-:Y:S02]  /*e620*/  USHF.L.U32 UR6, UR6, 0xa, URZ ;  /* 0x0000000a06067899 */ /* 0x002fe400080006ff */
[----:B------:R-:W-:Y:S02]  /*e630*/  USEL UR5, UR7, 0x18, UP0 ;  /* 0x0000001807057887 */ /* 0x000fe40008000000 */
[----:B------:R-:W-:Y:S02]  /*e640*/  UISETP.NE.AND UP0, UPT, UR10, URZ, UPT ;  /* 0x000000ff0a00728c */ /* 0x000fe4000bf05270 */
[----:B------:R-:W-:Y:S01]  /*e650*/  LOP3.LUT R11, R39, UR6, RZ, 0xfc, !PT ;  /* 0x00000006270b7c12 */ /* 0x000fe2000f8efcff */
[----:B------:R-:W-:-:S06]  /*e660*/  UIADD3 UR5, UPT, UPT, UR5, 0x1, URZ ;  /* 0x0000000105057890 */ /* 0x000fcc000fffe0ff */
[----:B------:R-:W-:Y:S06]  /*e670*/  BRA.U !UP0, `(.L_x_203) ;  /* 0x0000001508707547 */ /* 0x000fec000b800000 */
[----:B------:R-:W0:Y:S01]  /*e680*/  LDCU.64 UR10, c[0x0][0x6a8] ;  /* 0x0000d500ff0a77ac */ /* 0x000e220008000a00 */
[----:B------:R-:W-:Y:S01]  /*e690*/  MOV R10, RZ ;  /* 0x000000ff000a7202 */ /* 0x000fe20000000f00 */
[----:B------:R-:W1:Y:S01]  /*e6a0*/  LDCU UR6, c[0x0][0x6a4] ;  /* 0x0000d480ff0677ac */ /* 0x000e620008000800 */
[----:B------:R-:W2:Y:S01]  /*e6b0*/  LDCU.64 UR12, c[0x0][0x7d0] ;  /* 0x0000fa00ff0c77ac */ /* 0x000ea20008000a00 */
[----:B------:R-:W-:Y:S02]  /*e6c0*/  UISETP.NE.AND UP1, UPT, UR7, URZ, UPT ;  /* 0x000000ff0700728c */ /* 0x000fe4000bf25270 */
[----:B0-----:R-:W-:Y:S01]  /*e6d0*/  IMAD.HI.U32 R12, R11, UR10, R10 ;  /* 0x0000000a0b0c7c27 */ /* 0x001fe2000f8e000a */
[----:B------:R-:W0:Y:S04]  /*e6e0*/  LDCU UR10, c[0x0][0x7d8] ;  /* 0x0000fb00ff0a77ac */ /* 0x000e280008000800 */
[----:B------:R-:W-:-:S04]  /*e6f0*/  SHF.R.U32.HI R13, RZ, UR11, R12 ;  /* 0x0000000bff0d7c19 */ /* 0x000fc8000801160c */
[----:B------:R-:W-:-:S05]  /*e700*/  IADD3 R21, PT, PT, -R13, RZ, RZ ;  /* 0x000000ff0d157210 */ /* 0x000fca0007ffe1ff */
[----:B-1----:R-:W-:-:S04]  /*e710*/  IMAD R21, R21, UR6, R11 ;  /* 0x0000000615157c24 */ /* 0x002fc8000f8e020b */
[C---:B--2---:R-:W-:Y:S02]  /*e720*/  IMAD R65, R21.reuse, UR12, RZ ;  /* 0x0000000c15417c24 */ /* 0x044fe4000f8e02ff */
[C---:B------:R-:W-:Y:S02]  /*e730*/  IMAD R31, R21.reuse, UR13, RZ ;  /* 0x0000000d151f7c24 */ /* 0x040fe4000f8e02ff */
[----:B0-----:R-:W-:Y:S01]  /*e740*/  IMAD R21, R21, UR10, RZ ;  /* 0x0000000a15157c24 */ /* 0x001fe2000f8e02ff */
        /* <DEDUP_REMOVED lines=19> */
[----:B------:R-:W-:Y:S02]  /*e880*/  UISETP.NE.AND UP1, UPT, UR5, 0x3, UPT ;  /* 0x000000030500788c */ /* 0x000fe4000bf25270 */
[----:B0-----:R-:W-:Y:S01]  /*e890*/  IMAD.HI.U32 R12, R15, UR10, R14 ;  /* 0x0000000a0f0c7c27 */ /* 0x001fe2000f8e000e */
[----:B------:R-:W0:Y:S04]  /*e8a0*/  LDCU UR10, c[0x0][0x7f0] ;  /* 0x0000fe00ff0a77ac */ /* 0x000e280008000800 */
[----:B------:R-:W-:-:S04]  /*e8b0*/  SHF.R.U32.HI R13, RZ, UR11, R12 ;  /* 0x0000000bff0d7c19 */ /* 0x000fc8000801160c */
[----:B------:R-:W-:-:S05]  /*e8c0*/  IADD3 R14, PT, PT, -R13, RZ, RZ ;  /* 0x000000ff0d0e7210 */ /* 0x000fca0007ffe1ff */
[----:B-1----:R-:W-:-:S04]  /*e8d0*/  IMAD R14, R14, UR6, R15 ;  /* 0x000000060e0e7c24 */ /* 0x002fc8000f8e020f */
[C---:B--2---:R-:W-:Y:S02]  /*e8e0*/  IMAD R65, R14.reuse, UR12, R65 ;  /* 0x0000000c0e417c24 */ /* 0x044fe4000f8e0241 */
[C---:B------:R-:W-:Y:S02]  /*e8f0*/  IMAD R31, R14.reuse, UR13, R31 ;  /* 0x0000000d0e1f7c24 */ /* 0x040fe4000f8e021f */
[----:B0-----:R-:W-:Y:S01]  /*e900*/  IMAD R21, R14, UR10, R21 ;  /* 0x0000000a0e157c24 */ /* 0x001fe2000f8e0215 */
        /* <DEDUP_REMOVED lines=298> */
[----:B------:R-:W2:Y:S03]  /*fbb0*/  LDCU.64 UR12, c[0x0][0x8f0] ;  /* 0x00011e00ff0c77ac */ /* 0x000ea60008000a00 */
[----:B0-----:R-:W-:Y:S01]  /*fbc0*/  IMAD.HI.U32 R0, R15, UR10, R14 ;  /* 0x0000000a0f007c27 */ /* 0x001fe2000f8e000e */
[----:B------:R-:W0:Y:S04]  /*fbd0*/  LDCU UR10, c[0x0][0x8f8] ;  /* 0x00011f00ff0a77ac */ /* 0x000e280008000800 */
[----:B------:R-:W-:-:S04]  /*fbe0*/  SHF.R.U32.HI R0, RZ, UR11, R0 ;  /* 0x0000000bff007c19 */ /* 0x000fc80008011600 */
[----:B------:R-:W-:-:S05]  /*fbf0*/  IADD3 R14, PT, PT, -R0, RZ, RZ ;  /* 0x000000ff000e7210 */ /* 0x000fca0007ffe1ff */
[----:B-1----:R-:W-:-:S04]  /*fc00*/  IMAD R14, R14, UR6, R15 ;  /* 0x000000060e0e7c24 */ /* 0x002fc8000f8e020f */
[C---:B--2---:R-:W-:Y:S02]  /*fc10*/  IMAD R65, R14.reuse, UR12, R65 ;  /* 0x0000000c0e417c24 */ /* 0x044fe4000f8e0241 */
[C---:B------:R-:W-:Y:S02]  /*fc20*/  IMAD R31, R14.reuse, UR13, R31 ;  /* 0x0000000d0e1f7c24 */ /* 0x040fe4000f8e021f */
[----:B0-----:R-:W-:-:S07]  /*fc30*/  IMAD R21, R14, UR10, R21 ;  /* 0x0000000a0e157c24 */ /* 0x001fce000f8e0215 */
.L_x_203:
[----:B------:R-:W0:Y:S01]  /*fc40*/  LDC.64 R12, c[0x0][0x3a8] ;  /* 0x0000ea00ff0c7b82 */ /* 0x000e220000000a00 */
[----:B------:R-:W-:-:S04]  /*fc50*/  IADD3 R0, PT, PT, R39, 0x80, RZ ;  /* 0x0000008027007810 */ /* 0x000fc80007ffe0ff */
[----:B------:R-:W-:-:S03]  /*fc60*/  ISETP.GE.AND P0, PT, R0, UR4, PT ;  /* 0x0000000400007c0c */ /* 0x000fc6000bf06270 */
[----:B------:R-:W1:Y:S08]  /*fc70*/  LDC.64 R14, c[0x0][0x3b0] ;  /* 0x0000ec00ff0e7b82 */ /* 0x000e700000000a00 */
[----:B------:R-:W2:Y:S01]  /*fc80*/  LDC.64 R22, c[0x0][0x3b8] ;  /* 0x0000ee00ff167b82 */ /* 0x000ea20000000a00 */
[----:B0-----:R-:W-:-:S05]  /*fc90*/  IMAD.WIDE.U32 R64, R65, 0x8, R12 ;  /* 0x0000000841407825 */ /* 0x001fca00078e000c */
[----:B------:R0:W-:Y:S01]  /*fca0*/  STG.E.64 desc[UR8][R64.64], R70 ;  /* 0x0000004640007986 */ /* 0x0001e2000c101b08 */
[----:B-1----:R-:W-:-:S05]  /*fcb0*/  IMAD.WIDE.U32 R72, R31, 0x8, R14 ;  /* 0x000000081f487825 */ /* 0x002fca00078e000e */
[----:B------:R0:W-:Y:S01]  /*fcc0*/  STG.E.64 desc[UR8][R72.64], R68 ;  /* 0x0000004448007986 */ /* 0x0001e2000c101b08 */
[----:B--2---:R-:W-:-:S05]  /*fcd0*/  IMAD.WIDE.U32 R74, R21, 0x8, R22 ;  /* 0x00000008154a7825 */ /* 0x004fca00078e0016 */
[----:B------:R0:W-:Y:S01]  /*fce0*/  STG.E.64 desc[UR8][R74.64], R66 ;  /* 0x000000424a007986 */ /* 0x0001e2000c101b08 */
[----:B------:R-:W-:Y:S05]  /*fcf0*/  @P0 EXIT ;  /* 0x000000000000094d */ /* 0x000fea0003800000 */
[----:B------:R-:W-:Y:S01]  /*fd00*/  HFMA2 R39, -RZ, RZ, 0, 0 ;  /* 0x00000000ff277431 */ /* 0x000fe200000001ff */
[----:B------:R-:W-:Y:S01]  /*fd10*/  MOV R31, RZ ;  /* 0x000000ff001f7202 */ /* 0x000fe20000000f00 */
[----:B------:R-:W-:Y:S01]  /*fd20*/  HFMA2 R21, -RZ, RZ, 0, 0 ;  /* 0x00000000ff157431 */ /* 0x000fe200000001ff */
[----:B------:R-:W-:Y:S06]  /*fd30*/  BRA.U !UP0, `(.L_x_204) ;  /* 0x0000001508747547 */ /* 0x000fec000b800000 */
[----:B------:R-:W1:Y:S01]  /*fd40*/  LDCU.64 UR10, c[0x0][0x6a8] ;  /* 0x0000d500ff0a77ac */ /* 0x000e620008000a00 */
[----:B0-----:R-:W-:Y:S02]  /*fd50*/  IADD3 R67, PT, PT, R11, 0x80, RZ ;  /* 0x000000800b437810 */ /* 0x001fe40007ffe0ff */
[----:B------:R-:W-:Y:S01]  /*fd60*/  MOV R66, RZ ;  /* 0x000000ff00427202 */ /* 0x000fe20000000f00 */
[----:B------:R-:W0:Y:S01]  /*fd70*/  LDCU UR6, c[0x0][0x6a4] ;  /* 0x0000d480ff0677ac */ /* 0x000e220008000800 */
[----:B------:R-:W2:Y:S01]  /*fd80*/  LDCU.64 UR12, c[0x0][0x7d0] ;  /* 0x0000fa00ff0c77ac */ /* 0x000ea20008000a00 */
[----:B------:R-:W-:Y:S02]  /*fd90*/  UISETP.NE.AND UP1, UPT, UR7, URZ, UPT ;  /* 0x000000ff0700728c */ /* 0x000fe4000bf25270 */
[----:B-1----:R-:W-:Y:S01]  /*fda0*/  IMAD.HI.U32 R64, R67, UR10, R66 ;  /* 0x0000000a43407c27 */ /* 0x002fe2000f8e0042 */
[----:B------:R-:W1:Y:S04]  /*fdb0*/  LDCU UR10, c[0x0][0x7d8] ;  /* 0x0000fb00ff0a77ac */ /* 0x000e680008000800 */
[----:B------:R-:W-:-:S04]  /*fdc0*/  SHF.R.U32.HI R65, RZ, UR11, R64 ;  /* 0x0000000bff417c19 */ /* 0x000fc80008011640 */
[----:B------:R-:W-:-:S05]  /*fdd0*/  IADD3 R21, PT, PT, -R65, RZ, RZ ;  /* 0x000000ff41157210 */ /* 0x000fca0007ffe1ff */
[----:B0-----:R-:W-:-:S04]  /*fde0*/  IMAD R21, R21, UR6, R67 ;  /* 0x0000000615157c24 */ /* 0x001fc8000f8e0243 */
[C---:B--2---:R-:W-:Y:S02]  /*fdf0*/  IMAD R39, R21.reuse, UR12, RZ ;  /* 0x0000000c15277c24 */ /* 0x044fe4000f8e02ff */
[C---:B------:R-:W-:Y:S02]  /*fe00*/  IMAD R31, R21.reuse, UR13, RZ ;  /* 0x0000000d151f7c24 */ /* 0x040fe4000f8e02ff */
[----:B-1----:R-:W-:Y:S01]  /*fe10*/  IMAD R21, R21, UR10, RZ ;  /* 0x0000000a15157c24 */ /* 0x002fe2000f8e02ff */
        /* <DEDUP_REMOVED lines=335> */
.L_x_204:
[----:B------:R-:W-:Y:S01]  /*11310*/  ISETP.GE.AND P0, PT, R62, UR4, PT ;  /* 0x000000043e007c0c */ /* 0x000fe2000bf06270 */
[----:B0-----:R-:W-:-:S04]  /*11320*/  IMAD.WIDE.U32 R64, R39, 0x8, R12 ;  /* 0x0000000827407825 */ /* 0x001fc800078e000c */
[----:B------:R-:W-:Y:S01]  /*11330*/  IMAD.WIDE.U32 R66, R31, 0x8, R14 ;  /* 0x000000081f427825 */ /* 0x000fe200078e000e */
[----:B------:R0:W-:Y:S03]  /*11340*/  STG.E.64 desc[UR8][R64.64], R8 ;  /* 0x0000000840007986 */ /* 0x0001e6000c101b08 */
[----:B------:R-:W-:Y:S01]  /*11350*/  IMAD.WIDE.U32 R68, R21, 0x8, R22 ;  /* 0x0000000815447825 */ /* 0x000fe200078e0016 */
[----:B------:R0:W-:Y:S04]  /*11360*/  STG.E.64 desc[UR8][R66.64], R6 ;  /* 0x0000000642007986 */ /* 0x0001e8000c101b08 */
[----:B------:R0:W-:Y:S01]  /*11370*/  STG.E.64 desc[UR8][R68.64], R4 ;  /* 0x0000000444007986 */ /* 0x0001e2000c101b08 */
        /* <DEDUP_REMOVED lines=354> */
.L_x_205:
[----:B------:R-:W-:Y:S01]  /*129a0*/  ISETP.GE.AND P0, PT, R54, UR4, PT ;  /* 0x0000000436007c0c */ /* 0x000fe2000bf06270 */
[----:B------:R-:W-:-:S04]  /*129b0*/  IMAD.WIDE.U32 R8, R9, 0x8, R12 ;  /* 0x0000000809087825 */ /* 0x000fc800078e000c */
[----:B------:R-:W-:Y:S01]  /*129c0*/  IMAD.WIDE.U32 R6, R7, 0x8, R14 ;  /* 0x0000000807067825 */ /* 0x000fe200078e000e */
[----:B------:R0:W-:Y:S03]  /*129d0*/  STG.E.64 desc[UR8][R8.64], R56 ;  /* 0x0000003808007986 */ /* 0x0001e6000c101b08 */
[----:B------:R-:W-:Y:S01]  /*129e0*/  IMAD.WIDE.U32 R4, R5, 0x8, R22 ;  /* 0x0000000805047825 */ /* 0x000fe200078e0016 */
[----:B------:R0:W-:Y:S04]  /*129f0*/  STG.E.64 desc[UR8][R6.64], R58 ;  /* 0x0000003a06007986 */ /* 0x0001e8000c101b08 */
[----:B------:R0:W-:Y:S01]  /*12a00*/  STG.E.64 desc[UR8][R4.64], R60 ;  /* 0x0000003c04007986 */ /* 0x0001e2000c101b08 */
        /* <DEDUP_REMOVED lines=354> */
.L_x_206:
        /* <DEDUP_REMOVED lines=361> */
.L_x_207:
        /* <DEDUP_REMOVED lines=361> */
.L_x_208:
        /* <DEDUP_REMOVED lines=361> */
.L_x_209:
        /* <DEDUP_REMOVED lines=361> */
.L_x_210:
[----:B------:R-:W-:-:S04]  /*19a70*/  IMAD.WIDE.U32 R12, R9, 0x8, R12 ;  /* 0x00000008090c7825 */ /* 0x000fc800078e000c */
[----:B------:R-:W-:Y:S01]  /*19a80*/  IMAD.WIDE.U32 R14, R7, 0x8, R14 ;  /* 0x00000008070e7825 */ /* 0x000fe200078e000e */
[----:B------:R-:W-:Y:S03]  /*19a90*/  STG.E.64 desc[UR8][R12.64], R16 ;  /* 0x000000100c007986 */ /* 0x000fe6000c101b08 */
[----:B------:R-:W-:Y:S01]  /*19aa0*/  IMAD.WIDE.U32 R22, R5, 0x8, R22 ;  /* 0x0000000805167825 */ /* 0x000fe200078e0016 */
[----:B------:R-:W-:Y:S04]  /*19ab0*/  STG.E.64 desc[UR8][R14.64], R18 ;  /* 0x000000120e007986 */ /* 0x000fe8000c101b08 */
[----:B------:R-:W-:Y:S01]  /*19ac0*/  STG.E.64 desc[UR8][R22.64], R2 ;  /* 0x0000000216007986 */ /* 0x000fe2000c101b08 */
[----:B------:R-:W-:Y:S05]  /*19ad0*/  EXIT ;  /* 0x000000000000794d */ /* 0x000fea0003800000 */
        .weak           $__internal_0_$__cuda_sm20_drsqrt_f64_slowpath_v2
        .type           $__internal_0_$__cuda_sm20_drsqrt_f64_slowpath_v2,@function
        .size           $__internal_0_$__cuda_sm20_drsqrt_f64_slowpath_v2,(.L_x_26983 - $__internal_0_$__cuda_sm20_drsqrt_f64_slowpath_v2)
$__internal_0_$__cuda_sm20_drsqrt_f64_slowpath_v2:
[----:B------:R-:W-:Y:S01]  /*19ae0*/  MOV R65, R2 ;  /* 0x0000000200417202 */ /* 0x000fe20000000f00 */
[----:B------:R-:W-:Y:S01]  /*19af0*/  BSSY.RECONVERGENT B0, `(.L_x_211) ;  /* 0x0000034000007945 */ /* 0x000fe20003800200 */
[----:B------:R-:W-:-:S04]  /*19b00*/  LOP3.LUT R3, R2, 0x80000000, RZ, 0xc0, !PT ;  /* 0x8000000002037812 */ /* 0x000fc800078ec0ff */
[----:B------:R-:W0:Y:S02]  /*19b10*/  DSETP.NEU.AND P0, PT, R64, RZ, PT ;  /* 0x000000ff4000722a */ /* 0x000e240003f0d000 */
[----:B0-----:R-:W-:Y:S05]  /*19b20*/  @!P0 BRA `(.L_x_212) ;  /* 0x0000000000b88947 */ /* 0x001fea0003800000 */
[----:B------:R-:W0:Y:S02]  /*19b30*/  DSETP.GTU.AND P0, PT, |R64|, +INF , PT ;  /* 0x7ff000004000742a */ /* 0x000e240003f0c200 */
[----:B0-----:R-:W-:Y:S05]  /*19b40*/  @P0 BRA `(.L_x_213) ;  /* 0x0000000000a80947 */ /* 0x001fea0003800000 */
[----:B------:R-:W-:-:S13]  /*19b50*/  ISETP.NE.AND P0, PT, R3, RZ, PT ;  /* 0x000000ff0300720c */ /* 0x000fda0003f05270 */
[----:B------:R-:W-:Y:S02]  /*19b60*/  @P0 MOV R2, 0x0 ;  /* 0x0000000000020802 */ /* 0x000fe40000000f00 */
[----:B------:R-:W-:Y:S01]  /*19b70*/  @P0 MOV R3, 0xfff80000 ;  /* 0xfff8000000030802 */ /* 0x000fe20000000f00 */
[----:B------:R-:W-:Y:S06]  /*19b80*/  @P0 BRA `(.L_x_214) ;  /* 0x0000000000a80947 */ /* 0x000fec0003800000 */
[----:B------:R-:W0:Y:S02]  /*19b90*/  DSETP.NEU.AND P0, PT, |R64|, +INF , PT ;  /* 0x7ff000004000742a */ /* 0x000e240003f0d200 */
[----:B0-----:R-:W-:Y:S01]  /*19ba0*/  @!P0 CS2R R2, SRZ ;  /* 0x0000000000028805 */ /* 0x001fe2000001ff00 */
[----:B------:R-:W-:Y:S06]  /*19bb0*/  @!P0 BRA `(.L_x_214) ;  /* 0x00000000009c8947 */ /* 0x000fec0003800000 */
[----:B------:R-:W0:Y:S01]  /*19bc0*/  DMUL R64, R64, 1.80143985094819840000e+16 ;  /* 0x4350000040407828 */ /* 0x000e220000000000 */
[----:B------:R-:W-:Y:S01]  /*19bd0*/  MOV R2, RZ ;  /* 0x000000ff00027202 */ /* 0x000fe20000000f00 */
[----:B0-----:R-:W0:-:S15]  /*19be0*/  MUFU.RSQ64H R3, R65 ;  /* 0x0000004100037308 */ /* 0x001e1e0000001c00 */
[----:B------:R-:W-:-:S15]  /*19bf0*/  NOP ;  /* 0x0000000000007918 */ /* 0x000fde0000000000 */
[----:B------:R-:W-:-:S15]  /*19c00*/  NOP ;  /* 0x0000000000007918 */ /* 0x000fde0000000000 */
[----:B------:R-:W-:-:S15]  /*19c10*/  NOP ;  /* 0x0000000000007918 */ /* 0x000fde0000000000 */
[----:B------:R-:W-:-:S02]  /*19c20*/  NOP ;  /* 0x0000000000007918 */ /* 0x000fc40000000000 */
[----:B0-----:R-:W0:-:S15]  /*19c30*/  DMUL R74, R2, R2 ;  /* 0x00000002024a7228 */ /* 0x001e1e0000000000 */
[----:B------:R-:W-:-:S15]  /*19c40*/  NOP ;  /* 0x0000000000007918 */ /* 0x000fde0000000000 */
[----:B------:R-:W-:-:S15]  /*19c50*/  NOP ;  /* 0x0000000000007918 */ /* 0x000fde0000000000 */
[----:B------:R-:W-:-:S15]  /*19c60*/  NOP ;  /* 0x0000000000007918 */ /* 0x000fde0000000000 */
[----:B------:R-:W-:-:S04]  /*19c70*/  NOP ;  /* 0x0000000000007918 */ /* 0x000fc80000000000 */
[----:B0-----:R0:W1:Y:S02]  /*19c80*/  DFMA R64, R64, -R74, 1 ;  /* 0x3ff000004040742b */ /* 0x001064000000084a */
[----:B0-----:R-:W-:Y:S02]  /*19c90*/  MOV R74, 0x0 ;  /* 0x00000000004a7802 */ /* 0x001fe40000000f00 */
[----:B------:R-:W-:-:S15]  /*19ca0*/  MOV R75, 0x3fd80000 ;  /* 0x3fd80000004b7802 */ /* 0x000fde0000000f00 */
[----:B------:R-:W-:-:S15]  /*19cb0*/  NOP ;  /* 0x0000000000007918 */ /* 0x000fde0000000000 */
[----:B------:R-:W-:-:S15]  /*19cc0*/  NOP ;  /* 0x0000000000007918 */ /* 0x000fde0000000000 */
[----:B------:R-:W-:-:S15]  /*19cd0*/  NOP ;  /* 0x0000000000007918 */ /* 0x000fde0000000000 */
[----:B-1----:R-:W-:-:S15]  /*19ce0*/  DFMA R74, R64, R74, 0.5 ;  /* 0x3fe00000404a742b */ /* 0x002fde000000004a */
        /* <DEDUP_REMOVED lines=9> */
[----:B0-----:R-:W0:-:S15]  /*19d80*/  DFMA R2, R74, R64, R2 ;  /* 0x000000404a02722b */ /* 0x001e1e0000000002 */
[----:B------:R-:W-:-:S15]  /*19d90*/  NOP ;  /* 0x0000000000007918 */ /* 0x000fde0000000000 */
[----:B------:R-:W-:-:S15]  /*19da0*/  NOP ;  /* 0x0000000000007918 */ /* 0x000fde0000000000 */
[----:B------:R-:W-:-:S15]  /*19db0*/  NOP ;  /* 0x0000000000007918 */ /* 0x000fde0000000000 */
[----:B------:R-:W-:-:S04]  /*19dc0*/  NOP ;  /* 0x0000000000007918 */ /* 0x000fc80000000000 */
[----:B0-----:R-:W0:Y:S02]  /*19dd0*/  DMUL R2, R2, 134217728 ;  /* 0x41a0000002027828 */ /* 0x001e240000000000 */
[----:B0-----:R-:W-:Y:S05]  /*19de0*/  BRA `(.L_x_214) ;  /* 0x0000000000107947 */ /* 0x001fea0003800000 */
.L_x_213:
[----:B------:R0:W1:Y:S02]  /*19df0*/  DADD R2, R64, R64 ;  /* 0x0000000040027229 */ /* 0x0000640000000040 */
[----:B01----:R-:W-:Y:S05]  /*19e00*/  BRA `(.L_x_214) ;  /* 0x0000000000087947 */ /* 0x003fea0003800000 */
.L_x_212:
[----:B------:R-:W-:Y:S02]  /*19e10*/  LOP3.LUT R3, R3, 0x7ff00000, RZ, 0xfc, !PT ;  /* 0x7ff0000003037812 */ /* 0x000fe400078efcff */
[----:B------:R-:W-:-:S07]  /*19e20*/  MOV R2, RZ ;  /* 0x000000ff00027202 */ /* 0x000fce0000000f00 */
.L_x_214:
[----:B------:R-:W-:Y:S05]  /*19e30*/  BSYNC.RECONVERGENT B0 ;  /* 0x0000000000007941 */ /* 0x000fea0003800200 */
.L_x_211:
[----:B------:R-:W-:Y:S01]  /*19e40*/  MOV R64, R0 ;  /* 0x0000000000407202 */ /* 0x000fe20000000f00 */
[----:B------:R-:W-:-:S04]  /*19e50*/  HFMA2 R65, -RZ, RZ, 0, 0 ;  /* 0x00000000ff417431 */ /* 0x000fc800000001ff */
[----:B------:R-:W-:Y:S05]  /*19e60*/  RET.REL.NODEC R64 `(_ZN2at6native49_GLOBAL__N__b919a28f_16_Normalization_cu_5c38458745unrolled_elementwise_kernel_for_multi_outputsILi3EZZZNS1_34batch_norm_update_stats_and_invertERKNS_6TensorES5_S5_S5_ddlENKUlvE_clEvENKUlvE_clEvEUlddddE_St5arrayIPcLm7EE16OffsetCalculatorILi4EjLb0EESC_ILi3EjLb0EEEEviT0_T1_T2_T3_) ;  /* 0xfffffe6040647950 */ /* 0x000fea0003c3ffff */
.L_x_215:
        /* <DEDUP_REMOVED lines=9> */
.L_x_26983:


//--------------------- .text._ZN2at6native49_GLOBAL__N__b919a28f_16_Normalization_cu_5c38458745unrolled_elementwise_kernel_for_multi_outputsILi3EZZZNS1_34batch_norm_update_stats_and_invertERKNS_6TensorES5_S5_S5_ddlENKUlvE_clEvENKUlvE_clEvEUlddddE_St5arrayIPcLm7EE23TrivialOffsetCalculatorILi4EjESC_ILi3EjEEEviT0_T1_T2_T3_ --------------------------
	.section	.text._ZN2at6native49_GLOBAL__N__b919a28f_16_Normalization_cu_5c38458745unrolled_elementwise_kernel_for_multi_outputsILi3EZZZNS1_34batch_norm_update_stats_and_invertERKNS_6TensorES5_S5_S5_ddlENKUlvE_clEvENKUlvE_clEvEUlddddE_St5arrayIPcLm7EE23TrivialOffsetCalculatorILi4EjESC_ILi3EjEEEviT0_T1_T2_T3_,"ax",@progbits
	.align	128
.text._ZN2at6native49_GLOBAL__N__b919a28f_16_Normalization_cu_5c38458745unrolled_elementwise_kernel_for_multi_outputsILi3EZZZNS1_34batch_norm_update_stats_and_invertERKNS_6TensorES5_S5_S5_ddlENKUlvE_clEvENKUlvE_clEvEUlddddE_St5arrayIPcLm7EE23TrivialOffsetCalculatorILi4EjESC_ILi3EjEEEviT0_T1_T2_T3_:
        .type           _ZN2at6native49_GLOBAL__N__b919a28f_16_Normalization_cu_5c38458745unrolled_elementwise_kernel_for_multi_outputsILi3EZZZNS1_34batch_norm_update_stats_and_invertERKNS_6TensorES5_S5_S5_ddlENKUlvE_clEvENKUlvE_clEvEUlddddE_St5arrayIPcLm7EE23TrivialOffsetCalculatorILi4EjESC_ILi3EjEEEviT0_T1_T2_T3_,@function
        .size           _ZN2at6native49_GLOBAL__N__b919a28f_16_Normalization_cu_5c38458745unrolled_elementwise_kernel_for_multi_outputsILi3EZZZNS1_34batch_norm_update_stats_and_invertERKNS_6TensorES5_S5_S5_ddlENKUlvE_clEvENKUlvE_clEvEUlddddE_St5arrayIPcLm7EE23TrivialOffsetCalculatorILi4EjESC_ILi3EjEEEviT0_T1_T2_T3_,(.L_x_26985 - _ZN2at6native49_GLOBAL__N__b919a28f_16_Normalization_cu_5c38458745unrolled_elementwise_kernel_for_multi_outputsILi3EZZZNS1_34batch_norm_update_stats_and_invertERKNS_6TensorES5_S5_S5_ddlENKUlvE_clEvENKUlvE_clEvEUlddddE_St5arrayIPcLm7EE23TrivialOffsetCalculatorILi4EjESC_ILi3EjEEEviT0_T1_T2_T3_)
        .other          _ZN2at6native49_GLOBAL__N__b919a28f_16_Normalization_cu_5c38458745unrolled_elementwise_kernel_for_multi_outputsILi3EZZZNS1_34batch_norm_update_stats_and_invertERKNS_6TensorES5_S5_S5_ddlENKUlvE_clEvENKUlvE_clEvEUlddddE_St5arrayIPcLm7EE23TrivialOffsetCalculatorILi4EjESC_ILi3EjEEEviT0_T1_T2_T3_,@"STO_CUDA_ENTRY STV_DEFAULT"
_ZN2at6native49_GLOBAL__N__b919a28f_16_Normalization_cu_5c38458745unrolled_elementwise_kernel_for_multi_outputsILi3EZZZNS1_34batch_norm_update_stats_and_invertERKNS_6TensorES5_S5_S5_ddlENKUlvE_clEvENKUlvE_clEvEUlddddE_St5arrayIPcLm7EE23TrivialOffsetCalculatorILi4EjESC_ILi3EjEEEviT0_T1_T2_T3_:
[----:B------:R-:W-:Y:S01]  /*0000*/  LDC R1, c[0x0][0x37c] ;  /* 0x0000df00ff017b82 */ /* 0x000fe20000000800 */
[----:B------:R-:W0:Y:S07]  /*0010*/  S2R R72, SR_CTAID.X ;  /* 0x0000000000487919 */ /* 0x000e2e0000002500 */
[----:B------:R-:W0:Y:S01]  /*0020*/  LDC R3, c[0x0][0x380] ;  /* 0x0000e000ff037b82 */ /* 0x000e220000000800 */
[----:B------:R-:W1:Y:S01]  /*0030*/  LDCU.64 UR4, c[0x0][0x358] ;  /* 0x00006b00ff0477ac */ /* 0x000e620008000a00 */
[----:B------:R-:W-:Y:S01]  /*0040*/  BSSY.RECONVERGENT B0, `(.L_x_216) ;  /* 0x0000085000007945 */ /* 0x000fe20003800200 */
[----:B------:R-:W2:Y:S01]  /*0050*/  S2R R71, SR_TID.X ;  /* 0x0000000000477919 */ /* 0x000ea20000002100 */
        /* <DEDUP_REMOVED lines=26> */
[----:B------:R-:W-:Y:S01]  /*0200*/  CS2R R48, SRZ ;  /* 0x0000000000307805 */ /* 0x000fe2000001ff00 */
[----:B0-----:R-:W-:Y:S01]  /*0210*/  IMAD R70, R72, -0x400, R3 ;  /* 0xfffffc0048467824 */ /* 0x001fe200078e0203 */
[----:B------:R-:W-:Y:S02]  /*0220*/  CS2R R2, SRZ ;  /* 0x0000000000027805 */ /* 0x000fe4000001ff00 */
[----:B------:R-:W-:Y:S02]  /*0230*/  CS2R R46, SRZ ;  /* 0x00000000002e7805 */ /* 0x000fe4000001ff00 */
[----:B------:R-:W-:Y:S02]  /*0240*/  CS2R R42, SRZ ;  /* 0x00000000002a7805 */ /* 0x000fe4000001ff00 */
[----:B------:R-:W-:-:S02]  /*0250*/  CS2R R4, SRZ ;  /* 0x0000000000047805 */ /* 0x000fc4000001ff00 */
[----:B--2---:R-:W-:Y:S02]  /*0260*/  ISETP.GE.AND P0, PT, R71, R70, PT ;  /* 0x000000464700720c */ /* 0x004fe40003f06270 */
[----:B------:R-:W-:-:S11]  /*0270*/  CS2R R6, SRZ ;  /* 0x0000000000067805 */ /* 0x000fd6000001ff00 */
[----:B-1----:R-:W-:Y:S05]  /*0280*/  @P0 BRA `(.L_x_217) ;  /* 0x0000000400800947 */ /* 0x002fea0003800000 */
[----:B------:R-:W0:Y:S01]  /*0290*/  LDC.64 R38, c[0x0][0x3c0] ;  /* 0x0000f000ff267b82 */ /* 0x000e220000000a00 */
[----:B------:R-:W-:Y:S02]  /*02a0*/  VIADD R5, R71, 0x80 ;  /* 0x0000008047057836 */ /* 0x000fe40000000000 */
[----:B------:R-:W-:-:S03]  /*02b0*/  IMAD R0, R72, 0x400, R71 ;  /* 0x0000040048007824 */ /* 0x000fc600078e0247 */
[----:B------:R-:W-:Y:S02]  /*02c0*/  ISETP.GE.U32.AND P0, PT, R5, R70, PT ;  /* 0x000000460500720c */ /* 0x000fe40003f06070 */
[----:B------:R-:W1:Y:S08]  /*02d0*/  LDC.64 R32, c[0x0][0x3c8] ;  /* 0x0000f200ff207b82 */ /* 0x000e700000000a00 */
[----:B------:R-:W2:Y:S08]  /*02e0*/  LDC.64 R34, c[0x0][0x3d0] ;  /* 0x0000f400ff227b82 */ /* 0x000eb00000000a00 */
[----:B------:R-:W3:Y:S01]  /*02f0*/  LDC.64 R36, c[0x0][0x3d8] ;  /* 0x0000f600ff247b82 */ /* 0x000ee20000000a00 */
[----:B0-----:R-:W-:-:S06]  /*0300*/  IMAD.WIDE.U32 R44, R0, 0x8, R38 ;  /* 0x00000008002c7825 */ /* 0x001fcc00078e0026 */
[----:B------:R-:W5:Y:S01]  /*0310*/  LDG.E.64 R44, desc[UR4][R44.64] ;  /* 0x000000042c2c7981 */ /* 0x000f62000c1e1b00 */
[----:B-1----:R-:W-:-:S06]  /*0320*/  IMAD.WIDE.U32 R42, R0, 0x8, R32 ;  /* 0x00000008002a7825 */ /* 0x002fcc00078e0020 */
[----:B------:R-:W5:Y:S01]  /*0330*/  LDG.E.64 R42, desc[UR4][R42.64] ;  /* 0x000000042a2a7981 */ /* 0x000f62000c1e1b00 */
[----:B--2---:R-:W-:-:S06]  /*0340*/  IMAD.WIDE.U32 R4, R0, 0x8, R34 ;  /* 0x0000000800047825 */ /* 0x004fcc00078e0022 */
[----:B------:R-:W5:Y:S01]  /*0350*/  LDG.E.64 R4, desc[UR4][R4.64] ;  /* 0x0000000404047981 */ /* 0x000f62000c1e1b00 */
[----:B---3--:R-:W-:-:S06]  /*0360*/  IMAD.WIDE.U32 R6, R0, 0x8, R36 ;  /* 0x0000000800067825 */ /* 0x008fcc00078e0024 */
[----:B------:R-:W5:Y:S01]  /*0370*/  LDG.E.64 R6, desc[UR4][R6.64] ;  /* 0x0000000406067981 */ /* 0x000f62000c1e1b00 */
[----:B------:R-:W-:Y:S05]  /*0380*/  @P0 BRA `(.L_x_217) ;  /* 0x0000000400400947 */ /* 0x000fea0003800000 */
[----:B------:R-:W-:Y:S02]  /*0390*/  VIADD R47, R0, 0x80 ;  /* 0x00000080002f7836 */ /* 0x000fe40000000000 */
[----:B------:R-:W-:Y:S02]  /*03a0*/  VIADD R41, R71, 0x100 ;  /* 0x0000010047297836 */ /* 0x000fe40000000000 */
[----:B------:R-:W-:-:S03]  /*03b0*/  IMAD.WIDE.U32 R82, R47, 0x8, R38 ;  /* 0x000000082f527825 */ /* 0x000fc600078e0026 */
[----:B------:R-:W-:Y:S01]  /*03c0*/  ISETP.GE.U32.AND P0, PT, R41, R70, PT ;  /* 0x000000462900720c */ /* 0x000fe20003f06070 */
[C---:B------:R-:W-:Y:S02]  /*03d0*/  IMAD.WIDE.U32 R50, R47.reuse, 0x8, R32 ;  /* 0x000000082f327825 */ /* 0x040fe400078e0020 */
[----:B------:R-:W5:Y:S02]  /*03e0*/  LDG.E.64 R82, desc[UR4][R82.64] ;  /* 0x0000000452527981 */ /* 0x000f64000c1e1b00 */
[C---:B------:R-:W-:Y:S02]  /*03f0*/  IMAD.WIDE.U32 R48, R47.reuse, 0x8, R34 ;  /* 0x000000082f307825 */ /* 0x040fe400078e0022 */
[----:B------:R-:W5:Y:S02]  /*0400*/  LDG.E.64 R50, desc[UR4][R50.64] ;  /* 0x0000000432327981 */ /* 0x000f64000c1e1b00 */
[----:B------:R-:W-:Y:S02]  /*0410*/  IMAD.WIDE.U32 R46, R47, 0x8, R36 ;  /* 0x000000082f2e7825 */ /* 0x000fe400078e0024 */
[----:B------:R-:W5:Y:S04]  /*0420*/  LDG.E.64 R48, desc[UR4][R48.64] ;  /* 0x0000000430307981 */ /* 0x000f68000c1e1b00 */
[----:B------:R-:W5:Y:S01]  /*0430*/  LDG.E.64 R46, desc[UR4][R46.64] ;  /* 0x000000042e2e7981 */ /* 0x000f62000c1e1b00 */
[----:B------:R-:W-:Y:S05]  /*0440*/  @P0 BRA `(.L_x_217) ;  /* 0x0000000400100947 */ /* 0x000fea0003800000 */
[----:B------:R-:W-:Y:S01]  /*0450*/  VIADD R3, R0, 0x100 ;  /* 0x0000010000037836 */ /* 0x000fe20000000000 */
[----:B------:R-:W-:-:S03]  /*0460*/  IADD3 R41, PT, PT, R71, 0x180, RZ ;  /* 0x0000018047297810 */ /* 0x000fc60007ffe0ff */
[----:B------:R-:W-:Y:S01]  /*0470*/  IMAD.WIDE.U32 R56, R3, 0x8, R38 ;  /* 0x0000000803387825 */ /* 0x000fe200078e0026 */
[----:B------:R-:W-:-:S03]  /*0480*/  ISETP.GE.U32.AND P0, PT, R41, R70, PT ;  /* 0x000000462900720c */ /* 0x000fc60003f06070 */
        /* <DEDUP_REMOVED lines=20> */
[----:B------:R-:W-:Y:S01]  /*05d0*/  IADD3 R65, PT, PT, R0, 0x200, RZ ;  /* 0x0000020000417810 */ /* 0x000fe20007ffe0ff */
[----:B------:R-:W-:-:S04]  /*05e0*/  VIADD R41, R71, 0x280 ;  /* 0x0000028047297836 */ /* 0x000fc80000000000 */
        /* <DEDUP_REMOVED lines=11> */
[----:B------:R-:W-:-:S03]  /*06a0*/  VIADD R9, R0, 0x280 ;  /* 0x0000028000097836 */ /* 0x000fc60000000000 */
[----:B------:R-:W-:Y:S01]  /*06b0*/  ISETP.GE.U32.AND P0, PT, R11, R70, PT ;  /* 0x000000460b00720c */ /* 0x000fe20003f06070 */
[----:B------:R-:W-:-:S04]  /*06c0*/  IMAD.WIDE.U32 R14, R9, 0x8, R38 ;  /* 0x00000008090e7825 */ /* 0x000fc800078e0026 */
        /* <DEDUP_REMOVED lines=8> */
[----:B------:R-:W-:-:S05]  /*0750*/  VIADD R17, R71, 0x380 ;  /* 0x0000038047117836 */ /* 0x000fca0000000000 */
[----:B------:R-:W-:Y:S02]  /*0760*/  ISETP.GE.U32.AND P0, PT, R17, R70, PT ;  /* 0x000000461100720c */ /* 0x000fe40003f06070 */
[----:B------:R-:W-:-:S11]  /*0770*/  IADD3 R73, PT, PT, R0, 0x300, RZ ;  /* 0x0000030000497810 */ /* 0x000fd60007ffe0ff */
[----:B------:R-:W-:-:S04]  /*0780*/  @!P0 VIADD R77, R0, 0x380 ;  /* 0x00000380004d8836 */ /* 0x000fc80000000000 */
[----:B------:R-:W-:-:S04]  /*0790*/  @!P0 IMAD.WIDE.U32 R16, R77, 0x8, R38 ;  /* 0x000000084d108825 */ /* 0x000fc800078e0026 */
[C---:B------:R-:W-:Y:S01]  /*07a0*/  @!P0 IMAD.WIDE.U32 R40, R77.reuse, 0x8, R32 ;  /* 0x000000084d288825 */ /* 0x040fe200078e0020 */
[----:B------:R0:W5:Y:S03]  /*07b0*/  @!P0 LDG.E.64 R30, desc[UR4][R16.64] ;  /* 0x00000004101e8981 */ /* 0x000166000c1e1b00 */
[----:B------:R-:W-:Y:S01]  /*07c0*/  @!P0 IMAD.WIDE.U32 R74, R77, 0x8, R34 ;  /* 0x000000084d4a8825 */ /* 0x000fe200078e0022 */
[----:B------:R1:W5:Y:S03]  /*07d0*/  @!P0 LDG.E.64 R28, desc[UR4][R40.64] ;  /* 0x00000004281c8981 */ /* 0x000366000c1e1b00 */
[C---:B------:R-:W-:Y:S01]  /*07e0*/  IMAD.WIDE.U32 R22, R73.reuse, 0x8, R38 ;  /* 0x0000000849167825 */ /* 0x040fe200078e0026 */
[----:B------:R1:W5:Y:S03]  /*07f0*/  @!P0 LDG.E.64 R26, desc[UR4][R74.64] ;  /* 0x000000044a1a8981 */ /* 0x000366000c1e1b00 */
[----:B------:R-:W-:-:S02]  /*0800*/  IMAD.WIDE.U32 R20, R73, 0x8, R32 ;  /* 0x0000000849147825 */ /* 0x000fc400078e0020 */
[----:B------:R-:W5:Y:S02]  /*0810*/  LDG.E.64 R22, desc[UR4][R22.64] ;  /* 0x0000000416167981 */ /* 0x000f64000c1e1b00 */
[C---:B------:R-:W-:Y:S02]  /*0820*/  IMAD.WIDE.U32 R18, R73.reuse, 0x8, R34 ;  /* 0x0000000849127825 */ /* 0x040fe400078e0022 */
[----:B------:R-:W5:Y:S02]  /*0830*/  LDG.E.64 R20, desc[UR4][R20.64] ;  /* 0x0000000414147981 */ /* 0x000f64000c1e1b00 */
[--C-:B0-----:R-:W-:Y:S02]  /*0840*/  IMAD.WIDE.U32 R16, R73, 0x8, R36.reuse ;  /* 0x0000000849107825 */ /* 0x101fe400078e0024 */
[----:B------:R-:W5:Y:S02]  /*0850*/  LDG.E.64 R18, desc[UR4][R18.64] ;  /* 0x0000000412127981 */ /* 0x000f64000c1e1b00 */
[----:B------:R-:W-:-:S02]  /*0860*/  @!P0 IMAD.WIDE.U32 R76, R77, 0x8, R36 ;  /* 0x000000084d4c8825 */ /* 0x000fc400078e0024 */
[----:B------:R-:W5:Y:S04]  /*0870*/  LDG.E.64 R16, desc[UR4][R16.64] ;  /* 0x0000000410107981 */ /* 0x000f68000c1e1b00 */
[----:B------:R1:W5:Y:S02]  /*0880*/  @!P0 LDG.E.64 R24, desc[UR4][R76.64] ;  /* 0x000000044c188981 */ /* 0x000364000c1e1b00 */
.L_x_217:
[----:B------:R-:W-:Y:S05]  /*0890*/  BSYNC.RECONVERGENT B0 ;  /* 0x0000000000007941 */ /* 0x000fea0003800200 */
.L_x_216:
[----:B-1----:R-:W0:Y:S01]  /*08a0*/  LDC.64 R40, c[0x0][0x390] ;  /* 0x0000e400ff287b82 */ /* 0x002e220000000a00 */
[----:B------:R-:W-:Y:S01]  /*08b0*/  ISETP.GE.AND P0, PT, R71, R70, PT ;  /* 0x000000464700720c */ /* 0x000fe20003f06270 */
[----:B------:R-:W-:Y:S01]  /*08c0*/  BSSY.RECONVERGENT B1, `(.L_x_218) ;  /* 0x0000048000017945 */ /* 0x000fe20003800200 */
[----:B------:R-:W-:Y:S02]  /*08d0*/  CS2R R32, SRZ ;  /* 0x0000000000207805 */ /* 0x000fe4000001ff00 */
[----:B------:R-:W-:Y:S02]  /*08e0*/  CS2R R34, SRZ ;  /* 0x0000000000227805 */ /* 0x000fe4000001ff00 */
[----:B------:R-:W-:Y:S01]  /*08f0*/  CS2R R36, SRZ ;  /* 0x0000000000247805 */ /* 0x000fe2000001ff00 */
[----:B0-----:R0:W1:Y:S06]  /*0900*/  DADD R38, -R40, 1 ;  /* 0x3ff0000028267429 */ /* 0x00106c0000000100 */
[----:B01----:R-:W-:Y:S05]  /*0910*/  @P0 BRA `(.L_x_219) ;  /* 0x0000000400080947 */ /* 0x003fea0003800000 */
[----:B------:R-:W0:Y:S01]  /*0920*/  LDCU.64 UR6, c[0x0][0x388] ;  /* 0x00007100ff0677ac */ /* 0x000e220008000a00 */
[----:B-----5:R-:W-:Y:S01]  /*0930*/  DMUL R4, R38, R4 ;  /* 0x0000000426047228 */ /* 0x020fe20000000000 */
        /* <DEDUP_REMOVED lines=11> */
[----:B0-----:R-:W0:Y:S02]  /*09f0*/  DADD R42, R42, UR6 ;  /* 0x000000062a2a7e29 */ /* 0x001e240008000000 */
[----:B0-----:R-:W-:-:S05]  /*0a00*/  VIADD R0, R43, 0xfff00000 ;  /* 0xfff000002b007836 */ /* 0x001fca0000000000 */
[----:B------:R-:W-:-:S15]  /*0a10*/  ISETP.GE.U32.AND P1, PT, R0, 0x7fe00000, PT ;  /* 0x7fe000000000780c */ /* 0x000fde0003f26070 */
[----:B------:R-:W-:-:S15]  /*0a20*/  NOP ;  /* 0x0000000000007918 */ /* 0x000fde0000000000 */
[----:B------:R-:W-:-:S15]  /*0a30*/  NOP ;  /* 0x0000000000007918 */ /* 0x000fde0000000000 */
[----:B------:R-:W-:-:S12]  /*0a40*/  NOP ;  /* 0x0000000000007918 */ /* 0x000fd80000000000 */
[----:B------:R0:W-:Y:S02]  /*0a50*/  DFMA R36, R44, R40, R4 ;  /* 0x000000282c24722b */ /* 0x0001e40000000004 */
[----:B0-----:R-:W0:Y:S01]  /*0a60*/  MUFU.RSQ64H R5, R43 ;  /* 0x0000002b00057308 */ /* 0x001e220000001c00 */
[----:B------:R-:W-:-:S15]  /*0a70*/  IMAD.MOV.U32 R4, RZ, RZ, RZ ;  /* 0x000000ffff047224 */ /* 0x000fde00078e00ff */
[----:B------:R-:W-:-:S15]  /*0a80*/  NOP ;  /* 0x0000000000007918 */ /* 0x000fde0000000000 */
[----:B------:R-:W-:-:S15]  /*0a90*/  NOP ;  /* 0x0000000000007918 */ /* 0x000fde0000000000 */
[----:B------:R-:W-:-:S15]  /*0aa0*/  NOP ;  /* 0x0000000000007918 */ /* 0x000fde0000000000 */
[----:B------:R-:W-:-:S01]  /*0ab0*/  NOP ;  /* 0x0000000000007918 */ /* 0x000fc20000000000 */
[----:B------:R-:W1:-:S15]  /*0ac0*/  DMUL R6, R38, R6 ;  /* 0x0000000626067228 */ /* 0x000e5e0000000000 */
[----:B------:R-:W-:-:S15]  /*0ad0*/  NOP ;  /* 0x0000000000007918 */ /* 0x000fde0000000000 */
[----:B------:R-:W-:-:S15]  /*0ae0*/  NOP ;  /* 0x0000000000007918 */ /* 0x000fde0000000000 */
[----:B------:R-:W-:-:S15]  /*0af0*/  NOP ;  /* 0x0000000000007918 */ /* 0x000fde0000000000 */
[----:B------:R-:W-:-:S04]  /*0b00*/  NOP ;  /* 0x0000000000007918 */ /* 0x000fc80000000000 */
[----:B-1----:R1:W-:Y:S02]  /*0b10*/  DFMA R34, R34, R40, R6 ;  /* 0x000000282222722b */ /* 0x0023e40000000006 */
[----:B-1----:R-:W-:Y:S02]  /*0b20*/  IMAD.MOV.U32 R6, RZ, RZ, 0x0 ;  /* 0x00000000ff067424 */ /* 0x002fe400078e00ff */
[----:B------:R-:W-:-:S15]  /*0b30*/  IMAD.MOV.U32 R7, RZ, RZ, 0x3fd80000 ;  /* 0x3fd80000ff077424 */ /* 0x000fde00078e00ff */
[----:B------:R-:W-:-:S15]  /*0b40*/  NOP ;  /* 0x0000000000007918 */ /* 0x000fde0000000000 */
[----:B------:R-:W-:-:S15]  /*0b50*/  NOP ;  /* 0x0000000000007918 */ /* 0x000fde0000000000 */
[----:B------:R-:W-:-:S15]  /*0b60*/  NOP ;  /* 0x0000000000007918 */ /* 0x000fde0000000000 */
        /* <DEDUP_REMOVED lines=22> */
[----:B------:R-:W-:Y:S01]  /*0cd0*/  MOV R7, R42 ;  /* 0x0000002a00077202 */ /* 0x000fe20000000f00 */
[----:B------:R-:W-:Y:S01]  /*0ce0*/  IMAD.MOV.U32 R6, RZ, RZ, R43 ;  /* 0x000000ffff067224 */ /* 0x000fe200078e002b */
[----:B------:R-:W-:-:S07]  /*0cf0*/  MOV R73, 0xd10 ;  /* 0x00000d1000497802 */ /* 0x000fce0000000f00 */
[----:B------:R-:W-:Y:S05]  /*0d00*/  CALL.REL.NOINC `($__internal_1_$__cuda_sm20_drsqrt_f64_slowpath_v2) ;  /* 0x0000002400887944 */ /* 0x000fea0003c00000 */
[----:B------:R-:W-:Y:S02]  /*0d10*/  IMAD.MOV.U32 R32, RZ, RZ, R7 ;  /* 0x000000ffff207224 */ /* 0x000fe400078e0007 */
[----:B------:R-:W-:-:S07]  /*0d20*/  IMAD.MOV.U32 R33, RZ, RZ, R6 ;  /* 0x000000ffff217224 */ /* 0x000fce00078e0006 */
.L_x_220:
[----:B------:R-:W-:Y:S05]  /*0d30*/  BSYNC.RECONVERGENT B2 ;  /* 0x0000000000027941 */ /* 0x000fea0003800200 */
.L_x_219:
[----:B------:R-:W-:Y:S05]  /*0d40*/  BSYNC.RECONVERGENT B1 ;  /* 0x0000000000017941 */ /* 0x000fea0003800200 */
.L_x_218:
[----:B-----5:R-:W-:Y:S01]  /*0d50*/  IADD3 R5, PT, PT, R71, 0x80, RZ ;  /* 0x0000008047057810 */ /* 0x020fe20007ffe0ff */
[----:B------:R-:W-:Y:S01]  /*0d60*/  BSSY.RECONVERGENT B1, `(.L_x_221) ;  /* 0x0000048000017945 */ /* 0x000fe20003800200 */
[----:B------:R-:W-:Y:S02]  /*0d70*/  CS2R R40, SRZ ;  /* 0x0000000000287805 */ /* 0x000fe4000001ff00 */
[----:B------:R-:W-:Y:S02]  /*0d80*/  CS2R R42, SRZ ;  /* 0x00000000002a7805 */ /* 0x000fe4000001ff00 */
[----:B------:R-:W-:Y:S02]  /*0d90*/  ISETP.GE.AND P1, PT, R5, R70, PT ;  /* 0x000000460500720c */ /* 0x000fe40003f26270 */
[----:B------:R-:W-:-:S11]  /*0da0*/  CS2R R44, SRZ ;  /* 0x00000000002c7805 */ /* 0x000fd6000001ff00 */
[----:B------:R-:W-:Y:S05]  /*0db0*/  @P1 BRA `(.L_x_222) ;  /* 0x0000000400081947 */ /* 0x000fea0003800000 */
[----:B------:R-:W0:Y:S01]  /*0dc0*/  LDCU.64 UR6, c[0x0][0x388] ;  /* 0x00007100ff0677ac */ /* 0x000e220008000a00 */
[----:B------:R-:W-:Y:S01]  /*0dd0*/  IMAD.MOV.U32 R40, RZ, RZ, RZ ;  /* 0x000000ffff287224 */ /* 0x000fe200078e00ff */
[----:B------:R-:W-:Y:S01]  /*0de0*/  DMUL R46, R38, R46 ;  /* 0x0000002e262e7228 */ /* 0x000fe20000000000 */
[----:B------:R-:W-:Y:S01]  /*0df0*/  IMAD.MOV.U32 R6, RZ, RZ, 0x0 ;  /* 0x00000000ff067424 */ /* 0x000fe200078e00ff */
[----:B------:R-:W1:Y:S01]  /*0e00*/  LDCU.128 UR8, c[0x0][0x390] ;  /* 0x00007200ff0877ac */ /* 0x000e620008000c00 */
[----:B------:R-:W-:Y:S01]  /*0e10*/  IMAD.MOV.U32 R7, RZ, RZ, 0x3fd80000 ;  /* 0x3fd80000ff077424 */ /* 0x000fe200078e00ff */
[----:B------:R-:W-:-:S15]  /*0e20*/  BSSY.RECONVERGENT B2, `(.L_x_222) ;  /* 0x000003b000027945 */ /* 0x000fde0003800200 */
[----:B------:R-:W-:-:S15]  /*0e30*/  NOP ;  /* 0x0000000000007918 */ /* 0x000fde0000000000 */
[----:B------:R-:W-:-:S15]  /*0e40*/  NOP ;  /* 0x0000000000007918 */ /* 0x000fde0000000000 */
[----:B------:R-:W-:-:S15]  /*0e50*/  NOP ;  /* 0x0000000000007918 */ /* 0x000fde0000000000 */
[----:B0-----:R-:W-:-:S15]  /*0e60*/  DMUL R42, R50, UR6 ;  /* 0x00000006322a7c28 */ /* 0x001fde0008000000 */
[----:B------:R-:W-:-:S15]  /*0e70*/  NOP ;  /* 0x0000000000007918 */ /* 0x000fde0000000000 */
[----:B------:R-:W-:-:S15]  /*0e80*/  NOP ;  /* 0x0000000000007918 */ /* 0x000fde0000000000 */
[----:B------:R-:W-:-:S15]  /*0e90*/  NOP ;  /* 0x0000000000007918 */ /* 0x000fde0000000000 */
[----:B------:R-:W-:-:S04]  /*0ea0*/  NOP ;  /* 0x0000000000007918 */ /* 0x000fc80000000000 */
[----:B-1----:R-:W0:Y:S02]  /*0eb0*/  DADD R50, R50, UR10 ;  /* 0x0000000a32327e29 */ /* 0x002e240008000000 */
[----:B0-----:R-:W0:Y:S01]  /*0ec0*/  MUFU.RSQ64H R41, R51 ;  /* 0x0000003300297308 */ /* 0x001e220000001c00 */
[----:B------:R-:W-:-:S04]  /*0ed0*/  IADD3 R0, PT, PT, R51, -0x100000, RZ ;  /* 0xfff0000033007810 */ /* 0x000fc80007ffe0ff */
[----:B------:R-:W-:-:S15]  /*0ee0*/  ISETP.GE.U32.AND P1, PT, R0, 0x7fe00000, PT ;  /* 0x7fe000000000780c */ /* 0x000fde0003f26070 */
[----:B------:R-:W-:-:S15]  /*0ef0*/  NOP ;  /* 0x0000000000007918 */ /* 0x000fde0000000000 */
[----:B------:R-:W-:-:S15]  /*0f00*/  NOP ;  /* 0x0000000000007918 */ /* 0x000fde0000000000 */
[----:B------:R-:W-:-:S12]  /*0f10*/  NOP ;  /* 0x0000000000007918 */ /* 0x000fd80000000000 */
        /* <DEDUP_REMOVED lines=37> */
[----:B------:R-:W-:Y:S01]  /*1170*/  IMAD.MOV.U32 R7, RZ, RZ, R50 ;  /* 0x000000ffff077224 */ /* 0x000fe200078e0032 */
[----:B------:R-:W-:Y:S01]  /*1180*/  MOV R73, 0x11b0 ;  /* 0x000011b000497802 */ /* 0x000fe20000000f00 */
[----:B------:R-:W-:-:S07]  /*1190*/  IMAD.MOV.U32 R6, RZ, RZ, R51 ;  /* 0x000000ffff067224 */ /* 0x000fce00078e0033 */
[----:B------:R-:W-:Y:S05]  /*11a0*/  CALL.REL.NOINC `($__internal_1_$__cuda_sm20_drsqrt_f64_slowpath_v2) ;  /* 0x0000002000607944 */ /* 0x000fea0003c00000 */
[----:B------:R-:W-:Y:S01]  /*11b0*/  IMAD.MOV.U32 R40, RZ, RZ, R7 ;  /* 0x000000ffff287224 */ /* 0x000fe200078e0007 */
[----:B------:R-:W-:-:S07]  /*11c0*/  MOV R41, R6 ;  /* 0x0000000600297202 */ /* 0x000fce0000000f00 */
.L_x_223:
[----:B------:R-:W-:Y:S05]  /*11d0*/  BSYNC.RECONVERGENT B2 ;  /* 0x0000000000027941 */ /* 0x000fea0003800200 */
.L_x_222:
[----:B------:R-:W-:Y:S05]  /*11e0*/  BSYNC.RECONVERGENT B1 ;  /* 0x0000000000017941 */ /* 0x000fea0003800200 */
.L_x_221:
[----:B------:R-:W-:Y:S01]  /*11f0*/  VIADD R4, R71, 0x100 ;  /* 0x0000010047047836 */ /* 0x000fe20000000000 */
[----:B------:R-:W-:Y:S01]  /*1200*/  BSSY.RECONVERGENT B1, `(.L_x_224) ;  /* 0x000004b000017945 */ /* 0x000fe20003800200 */
[----:B------:R-:W-:Y:S02]  /*1210*/  CS2R R46, SRZ ;  /* 0x00000000002e7805 */ /* 0x000fe4000001ff00 */
[----:B------:R-:W-:Y:S02]  /*1220*/  CS2R R48, SRZ ;  /* 0x0000000000307805 */ /* 0x000fe4000001ff00 */
[----:B------:R-:W-:Y:S02]  /*1230*/  CS2R R50, SRZ ;  /* 0x0000000000327805 */ /* 0x000fe4000001ff00 */
[----:B------:R-:W-:-:S13]  /*1240*/  ISETP.GE.AND P1, PT, R4, R70, PT ;  /* 0x000000460400720c */ /* 0x000fda0003f26270 */
[----:B------:R-:W-:Y:S05]  /*1250*/  @P1 BRA `(.L_x_225) ;  /* 0x0000000400141947 */ /* 0x000fea0003800000 */
[----:B------:R-:W0:Y:S01]  /*1260*/  LDCU.128 UR8, c[0x0][0x390] ;  /* 0x00007200ff0877ac */ /* 0x000e220008000c00 */
[----:B------:R-:W-:Y:S01]  /*1270*/  DMUL R52, R38, R52 ;  /* 0x0000003426347228 */ /* 0x000fe20000000000 */
[----:B------:R-:W-:Y:S01]  /*1280*/  IMAD.MOV.U32 R48, RZ, RZ, 0x0 ;  /* 0x00000000ff307424 */ /* 0x000fe200078e00ff */
[----:B------:R-:W-:Y:S01]  /*1290*/  MOV R49, 0x3fd80000 ;  /* 0x3fd8000000317802 */ /* 0x000fe20000000f00 */
[----:B------:R-:W1:Y:S01]  /*12a0*/  LDCU.64 UR6, c[0x0][0x388] ;  /* 0x00007100ff0677ac */ /* 0x000e620008000a00 */
[----:B------:R-:W-:-:S15]  /*12b0*/  BSSY.RECONVERGENT B2, `(.L_x_226) ;  /* 0x000003d000027945 */ /* 0x000fde0003800200 */
[----:B------:R-:W-:-:S15]  /*12c0*/  NOP ;  /* 0x0000000000007918 */ /* 0x000fde0000000000 */
[----:B------:R-:W-:-:S15]  /*12d0*/  NOP ;  /* 0x0000000000007918 */ /* 0x000fde0000000000 */
[----:B------:R-:W-:-:S15]  /*12e0*/  NOP ;  /* 0x0000000000007918 */ /* 0x000fde0000000000 */
[----:B0-----:R-:W0:Y:S02]  /*12f0*/  DADD R46, R54, UR10 ;  /* 0x0000000a362e7e29 */ /* 0x001e240008000000 */
[----:B0-----:R-:W-:-:S05]  /*1300*/  VIADD R0, R47, 0xfff00000 ;  /* 0xfff000002f007836 */ /* 0x001fca0000000000 */
[----:B------:R-:W-:-:S15]  /*1310*/  ISETP.GE.U32.AND P1, PT, R0, 0x7fe00000, PT ;  /* 0x7fe000000000780c */ /* 0x000fde0003f26070 */
[----:B------:R-:W-:-:S15]  /*1320*/  NOP ;  /* 0x0000000000007918 */ /* 0x000fde0000000000 */
[----:B------:R-:W-:-:S15]  /*1330*/  NOP ;  /* 0x0000000000007918 */ /* 0x000fde0000000000 */
[----:B------:R-:W-:-:S12]  /*1340*/  NOP ;  /* 0x0000000000007918 */ /* 0x000fd80000000000 */
[----:B------:R0:W-:Y:S02]  /*1350*/  DFMA R50, R56, UR8, R52 ;  /* 0x0000000838327c2b */ /* 0x0001e40008000034 */
[----:B0-----:R-:W0:Y:S01]  /*1360*/  MUFU.RSQ64H R53, R47 ;  /* 0x0000002f00357308 */ /* 0x001e220000001c00 */
[----:B------:R-:W-:-:S15]  /*1370*/  IMAD.MOV.U32 R52, RZ, RZ, RZ ;  /* 0x000000ffff347224 */ /* 0x000fde00078e00ff */
[----:B------:R-:W-:-:S15]  /*1380*/  NOP ;  /* 0x0000000000007918 */ /* 0x000fde0000000000 */
[----:B------:R-:W-:-:S15]  /*1390*/  NOP ;  /* 0x0000000000007918 */ /* 0x000fde0000000000 */
[----:B------:R-:W-:-:S15]  /*13a0*/  NOP ;  /* 0x0000000000007918 */ /* 0x000fde0000000000 */
[----:B------:R-:W-:-:S01]  /*13b0*/  NOP ;  /* 0x0000000000007918 */ /* 0x000fc20000000000 */
        /* <DEDUP_REMOVED lines=35> */
[----:B0-----:R0:W1:Y:S02]  /*15f0*/  DFMA R48, R48, UR8, R2 ;  /* 0x0000000830307c2b */ /* 0x0010640008000002 */
[----:B01----:R-:W-:Y:S05]  /*1600*/  @!P1 BRA `(.L_x_227) ;  /* 0x00000000001c9947 */ /* 0x003fea0003800000 */
[----:B------:R-:W-:Y:S01]  /*1610*/  IMAD.MOV.U32 R7, RZ, RZ, R46 ;  /* 0x000000ffff077224 */ /* 0x000fe200078e002e */
[----:B------:R-:W-:Y:S01]  /*1620*/  MOV R73, 0x1650 ;  /* 0x0000165000497802 */ /* 0x000fe20000000f00 */
[----:B------:R-:W-:-:S07]  /*1630*/  IMAD.MOV.U32 R6, RZ, RZ, R47 ;  /* 0x000000ffff067224 */ /* 0x000fce00078e002f */
[----:B------:R-:W-:Y:S05]  /*1640*/  CALL.REL.NOINC `($__internal_1_$__cuda_sm20_drsqrt_f64_slowpath_v2) ;  /* 0x0000001c00387944 */ /* 0x000fea0003c00000 */
[----:B------:R-:W-:-:S04]  /*1650*/  LOP3.LUT R7, R7, R6, RZ, 0x3c, !PT ;  /* 0x0000000607077212 */ /* 0x000fc800078e3cff */
[----:B------:R-:W-:-:S04]  /*1660*/  LOP3.LUT R6, R7, R6, RZ, 0x3c, !PT ;  /* 0x0000000607067212 */ /* 0x000fc800078e3cff */
[----:B------:R-:W-:-:S07]  /*1670*/  LOP3.LUT R7, R7, R6, RZ, 0x3c, !PT ;  /* 0x0000000607077212 */ /* 0x000fce00078e3cff */
.L_x_227:
[----:B------:R-:W-:Y:S05]  /*1680*/  BSYNC.RECONVERGENT B2 ;  /* 0x0000000000027941 */ /* 0x000fea0003800200 */
.L_x_226:
[----:B------:R-:W-:Y:S01]  /*1690*/  MOV R46, R6 ;  /* 0x00000006002e7202 */ /* 0x000fe20000000f00 */
[----:B------:R-:W-:-:S07]  /*16a0*/  IMAD.MOV.U32 R47, RZ, RZ, R7 ;  /* 0x000000ffff2f7224 */ /* 0x000fce00078e0007 */
.L_x_225:
[----:B------:R-:W-:Y:S05]  /*16b0*/  BSYNC.RECONVERGENT B1 ;  /* 0x0000000000017941 */ /* 0x000fea0003800200 */
.L_x_224:
        /* <DEDUP_REMOVED lines=9> */
[----:B------:R-:W-:Y:S01]  /*1750*/  MOV R54, 0x0 ;  /* 0x0000000000367802 */ /* 0x000fe20000000f00 */
[----:B------:R-:W-:Y:S01]  /*1760*/  IMAD.MOV.U32 R55, RZ, RZ, 0x3fd80000 ;  /* 0x3fd80000ff377424 */ /* 0x000fe200078e00ff */
        /* <DEDUP_REMOVED lines=56> */
[----:B------:R-:W-:Y:S02]  /*1af0*/  MOV R6, R53 ;  /* 0x0000003500067202 */ /* 0x000fe40000000f00 */
[----:B------:R-:W-:-:S07]  /*1b00*/  MOV R73, 0x1b20 ;  /* 0x00001b2000497802 */ /* 0x000fce0000000f00 */
[----:B------:R-:W-:Y:S05]  /*1b10*/  CALL.REL.NOINC `($__internal_1_$__cuda_sm20_drsqrt_f64_slowpath_v2) ;  /* 0x0000001800047944 */ /* 0x000fea0003c00000 */
[----:B------:R-:W-:-:S04]  /*1b20*/  LOP3.LUT R7, R7, R6, RZ, 0x3c, !PT ;  /* 0x0000000607077212 */ /* 0x000fc800078e3cff */
[----:B------:R-:W-:-:S04]  /*1b30*/  LOP3.LUT R6, R7, R6, RZ, 0x3c, !PT ;  /* 0x0000000607067212 */ /* 0x000fc800078e3cff */
[----:B------:R-:W-:-:S07]  /*1b40*/  LOP3.LUT R7, R7, R6, RZ, 0x3c, !PT ;  /* 0x0000000607077212 */ /* 0x000fce00078e3cff */
.L_x_231:
[----:B------:R-:W-:Y:S05]  /*1b50*/  BSYNC.RECONVERGENT B2 ;  /* 0x0000000000027941 */ /* 0x000fea0003800200 */
.L_x_230:
[----:B------:R-:W-:Y:S02]  /*1b60*/  IMAD.MOV.U32 R52, RZ, RZ, R6 ;  /* 0x000000ffff347224 */ /* 0x000fe400078e0006 */
[----:B------:R-:W-:-:S07]  /*1b70*/  IMAD.MOV.U32 R53, RZ, RZ, R7 ;  /* 0x000000ffff357224 */ /* 0x000fce00078e0007 */
.L_x_229:
[----:B------:R-:W-:Y:S05]  /*1b80*/  BSYNC.RECONVERGENT B1 ;  /* 0x0000000000017941 */ /* 0x000fea0003800200 */
.L_x_228:
        /* <DEDUP_REMOVED lines=8> */
[----:B------:R-:W-:Y:S01]  /*1c10*/  MOV R62, RZ ;  /* 0x000000ff003e7202 */ /* 0x000fe20000000f00 */
[----:B------:R-:W-:Y:S01]  /*1c20*/  IMAD.MOV.U32 R6, RZ, RZ, 0x0 ;  /* 0x00000000ff067424 */ /* 0x000fe200078e00ff */
[----:B------:R-:W-:Y:S01]  /*1c30*/  DMUL R66, R38, R66 ;  /* 0x0000004226427228 */ /* 0x000fe20000000000 */
[----:B------:R-:W1:Y:S01]  /*1c40*/  LDCU.64 UR6, c[0x0][0x388] ;  /* 0x00007100ff0677ac */ /* 0x000e620008000a00 */
[----:B------:R-:W-:Y:S01]  /*1c50*/  IMAD.MOV.U32 R7, RZ, RZ, 0x3fd80000 ;  /* 0x3fd80000ff077424 */ /* 0x000fe200078e00ff */
[----:B------:R-:W-:-:S15]  /*1c60*/  BSSY.RECONVERGENT B2, `(.L_x_234) ;  /* 0x000003d000027945 */ /* 0x000fde0003800200 */
[----:B------:R-:W-:-:S15]  /*1c70*/  NOP ;  /* 0x0000000000007918 */ /* 0x000fde0000000000 */
[----:B------:R-:W-:-:S15]  /*1c80*/  NOP ;  /* 0x0000000000007918 */ /* 0x000fde0000000000 */
[----:B------:R-:W-:-:S15]  /*1c90*/  NOP ;  /* 0x0000000000007918 */ /* 0x000fde0000000000 */
[----:B------:R-:W-:-:S01]  /*1ca0*/  NOP ;  /* 0x0000000000007918 */ /* 0x000fc20000000000 */
[----:B0-----:R-:W0:Y:S02]  /*1cb0*/  DADD R58, R68, UR10 ;  /* 0x0000000a443a7e29 */ /* 0x001e240008000000 */
[----:B0-----:R-:W0:Y:S01]  /*1cc0*/  MUFU.RSQ64H R63, R59 ;  /* 0x0000003b003f7308 */ /* 0x001e220000001c00 */
[----:B------:R-:W-:-:S05]  /*1cd0*/  VIADD R0, R59, 0xfff00000 ;  /* 0xfff000003b007836 */ /* 0x000fca0000000000 */
[----:B------:R-:W-:-:S15]  /*1ce0*/  ISETP.GE.U32.AND P1, PT, R0, 0x7fe00000, PT ;  /* 0x7fe000000000780c */ /* 0x000fde0003f26070 */
[----:B------:R-:W-:-:S15]  /*1cf0*/  NOP ;  /* 0x0000000000007918 */ /* 0x000fde0000000000 */
[----:B------:R-:W-:-:S15]  /*1d00*/  NOP ;  /* 0x0000000000007918 */ /* 0x000fde0000000000 */
[----:B------:R-:W-:-:S11]  /*1d10*/  NOP ;  /* 0x0000000000007918 */ /* 0x000fd60000000000 */
        /* <DEDUP_REMOVED lines=42> */
[----:B------:R-:W-:Y:S01]  /*1fc0*/  MOV R7, R58 ;  /* 0x0000003a00077202 */ /* 0x000fe20000000f00 */
[----:B------:R-:W-:Y:S01]  /*1fd0*/  IMAD.MOV.U32 R6, RZ, RZ, R59 ;  /* 0x000000ffff067224 */ /* 0x000fe200078e003b */
[----:B------:R-:W-:-:S07]  /*1fe0*/  MOV R73, 0x2000 ;  /* 0x0000200000497802 */ /* 0x000fce0000000f00 */
[----:B------:R-:W-:Y:S05]  /*1ff0*/  CALL.REL.NOINC `($__internal_1_$__cuda_sm20_drsqrt_f64_slowpath_v2) ;  /* 0x0000001000cc7944 */ /* 0x000fea0003c00000 */
[----:B------:R-:W-:-:S04]  /*2000*/  LOP3.LUT R7, R7, R6, RZ, 0x3c, !PT ;  /* 0x0000000607077212 */ /* 0x000fc800078e3cff */
[----:B------:R-:W-:-:S04]  /*2010*/  LOP3.LUT R6, R7, R6, RZ, 0x3c, !PT ;  /* 0x0000000607067212 */ /* 0x000fc800078e3cff */
[----:B------:R-:W-:-:S07]  /*2020*/  LOP3.LUT R7, R7, R6, RZ, 0x3c, !PT ;  /* 0x0000000607077212 */ /* 0x000fce00078e3cff */
.L_x_235:
[----:B------:R-:W-:Y:S05]  /*2030*/  BSYNC.RECONVERGENT B2 ;  /* 0x0000000000027941 */ /* 0x000fea0003800200 */
.L_x_234:
[----:B------:R-:W-:Y:S02]  /*2040*/  IMAD.MOV.U32 R58, RZ, RZ, R6 ;  /* 0x000000ffff3a7224 */ /* 0x000fe400078e0006 */
[----:B------:R-:W-:-:S07]  /*2050*/  IMAD.MOV.U32 R59, RZ, RZ, R7 ;  /* 0x000000ffff3b7224 */ /* 0x000fce00078e0007 */
.L_x_233:
[----:B------:R-:W-:Y:S05]  /*2060*/  BSYNC.RECONVERGENT B1 ;  /* 0x0000000000017941 */ /* 0x000fea0003800200 */
.L_x_232:
[----:B------:R-:W-:Y:S01]  /*2070*/  IADD3 R0, PT, PT, R71, 0x280, RZ ;  /* 0x0000028047007810 */ /* 0x000fe20007ffe0ff */
[----:B------:R-:W-:Y:S01]  /*2080*/  BSSY.RECONVERGENT B1, `(.L_x_236) ;  /* 0x0000048000017945 */ /* 0x000fe20003800200 */
[----:B------:R-:W-:Y:S02]  /*2090*/  CS2R R64, SRZ ;  /* 0x0000000000407805 */ /* 0x000fe4000001ff00 */
[----:B------:R-:W-:Y:S02]  /*20a0*/  CS2R R66, SRZ ;  /* 0x0000000000427805 */ /* 0x000fe4000001ff00 */
[----:B------:R-:W-:Y:S02]  /*20b0*/  ISETP.GE.AND P1, PT, R0, R70, PT ;  /* 0x000000460000720c */ /* 0x000fe40003f26270 */
[----:B------:R-:W-:-:S11]  /*20c0*/  CS2R R68, SRZ ;  /* 0x0000000000447805 */ /* 0x000fd6000001ff00 */
[----:B------:R-:W-:Y:S05]  /*20d0*/  @P1 BRA `(.L_x_237) ;  /* 0x0000000400081947 */ /* 0x000fea0003800000 */
[----:B------:R-:W0:Y:S01]  /*20e0*/  LDCU.64 UR6, c[0x0][0x388] ;  /* 0x00007100ff0677ac */ /* 0x000e220008000a00 */
[----:B------:R-:W-:Y:S01]  /*20f0*/  DMUL R8, R38, R8 ;  /* 0x0000000826087228 */ /* 0x000fe20000000000 */
[----:B------:R-:W-:Y:S01]  /*2100*/  IMAD.MOV.U32 R6, RZ, RZ, 0x0 ;  /* 0x00000000ff067424 */ /* 0x000fe200078e00ff */
[----:B------:R-:W-:Y:S01]  /*2110*/  BSSY.RECONVERGENT B2, `(.L_x_237) ;  /* 0x000003e000027945 */ /* 0x000fe20003800200 */
[----:B------:R-:W1:Y:S01]  /*2120*/  LDCU.128 UR8, c[0x0][0x390] ;  /* 0x00007200ff0877ac */ /* 0x000e620008000c00 */
[----:B------:R-:W-:-:S15]  /*2130*/  IMAD.MOV.U32 R7, RZ, RZ, 0x3fd80000 ;  /* 0x3fd80000ff077424 */ /* 0x000fde00078e00ff */
[----:B------:R-:W-:-:S15]  /*2140*/  NOP ;  /* 0x0000000000007918 */ /* 0x000fde0000000000 */
[----:B------:R-:W-:-:S15]  /*2150*/  NOP ;  /* 0x0000000000007918 */ /* 0x000fde0000000000 */
[----:B------:R-:W-:-:S15]  /*2160*/  NOP ;  /* 0x0000000000007918 */ /* 0x000fde0000000000 */
[----:B0-----:R-:W0:-:S15]  /*2170*/  DMUL R66, R12, UR6 ;  /* 0x000000060c427c28 */ /* 0x001e1e0008000000 */
[----:B------:R-:W-:-:S15]  /*2180*/  NOP ;  /* 0x0000000000007918 */ /* 0x000fde0000000000 */
[----:B------:R-:W-:-:S15]  /*2190*/  NOP ;  /* 0x0000000000007918 */ /* 0x000fde0000000000 */
[----:B------:R-:W-:-:S15]  /*21a0*/  NOP ;  /* 0x0000000000007918 */ /* 0x000fde0000000000 */
[----:B------:R-:W-:-:S04]  /*21b0*/  NOP ;  /* 0x0000000000007918 */ /* 0x000fc80000000000 */
[----:B-1----:R-:W1:-:S15]  /*21c0*/  DADD R12, R12, UR10 ;  /* 0x0000000a0c0c7e29 */ /* 0x002e5e0008000000 */
[----:B------:R-:W-:-:S15]  /*21d0*/  NOP ;  /* 0x0000000000007918 */ /* 0x000fde0000000000 */
[----:B------:R-:W-:-:S15]  /*21e0*/  NOP ;  /* 0x0000000000007918 */ /* 0x000fde0000000000 */
[----:B------:R-:W-:-:S15]  /*21f0*/  NOP ;  /* 0x0000000000007918 */ /* 0x000fde0000000000 */
[----:B------:R-:W-:-:S04]  /*2200*/  NOP ;  /* 0x0000000000007918 */ /* 0x000fc80000000000 */
[----:B0-----:R1:W-:Y:S02]  /*2210*/  DFMA R66, R66, UR8, R8 ;  /* 0x0000000842427c2b */ /* 0x0013e40008000008 */
[----:B-1----:R-:W0:Y:S01]  /*2220*/  MUFU.RSQ64H R9, R13 ;  /* 0x0000000d00097308 */ /* 0x002e220000001c00 */
        /* <DEDUP_REMOVED lines=10> */
[----:B-1----:R1:W-:Y:S02]  /*22d0*/  DFMA R68, R14, UR8, R10 ;  /* 0x000000080e447c2b */ /* 0x0023e4000800000a */
[----:B-1----:R-:W-:-:S04]  /*22e0*/  IADD3 R14, PT, PT, R13, -0x100000, RZ ;  /* 0xfff000000d0e7810 */ /* 0x002fc80007ffe0ff */
[----:B------:R-:W-:-:S15]  /*22f0*/  ISETP.GE.U32.AND P1, PT, R14, 0x7fe00000, PT ;  /* 0x7fe000000e00780c */ /* 0x000fde0003f26070 */
[----:B------:R-:W-:-:S15]  /*2300*/  NOP ;  /* 0x0000000000007918 */ /* 0x000fde0000000000 */
[----:B------:R-:W-:-:S15]  /*2310*/  NOP ;  /* 0x0000000000007918 */ /* 0x000fde0000000000 */
[----:B------:R-:W-:-:S13]  /*2320*/  NOP ;  /* 0x0000000000007918 */ /* 0x000fda0000000000 */
        /* <DEDUP_REMOVED lines=28> */
.L_x_238:
[----:B------:R-:W-:Y:S05]  /*24f0*/  BSYNC.RECONVERGENT B2 ;  /* 0x0000000000027941 */ /* 0x000fea0003800200 */
.L_x_237:
[----:B------:R-:W-:Y:S05]  /*2500*/  BSYNC.RECONVERGENT B1 ;  /* 0x0000000000017941 */ /* 0x000fea0003800200 */
.L_x_236:
[----:B------:R-:W-:Y:S01]  /*2510*/  VIADD R14, R71, 0x300 ;  /* 0x00000300470e7836 */ /* 0x000fe20000000000 */
[----:B------:R-:W-:Y:S01]  /*2520*/  BSSY.RECONVERGENT B1, `(.L_x_239) ;  /* 0x0000049000017945 */ /* 0x000fe20003800200 */
[----:B------:R-:W-:Y:S02]  /*2530*/  CS2R R12, SRZ ;  /* 0x00000000000c7805 */ /* 0x000fe4000001ff00 */
[----:B------:R-:W-:Y:S02]  /*2540*/  CS2R R10, SRZ ;  /* 0x00000000000a7805 */ /* 0x000fe4000001ff00 */
[----:B------:R-:W-:Y:S02]  /*2550*/  CS2R R8, SRZ ;  /* 0x0000000000087805 */ /* 0x000fe4000001ff00 */
[----:B------:R-:W-:-:S13]  /*2560*/  ISETP.GE.AND P1, PT, R14, R70, PT ;  /* 0x000000460e00720c */ /* 0x000fda0003f26270 */
[----:B------:R-:W-:Y:S05]  /*2570*/  @P1 BRA `(.L_x_240) ;  /* 0x00000004000c1947 */ /* 0x000fea0003800000 */
[----:B------:R-:W0:Y:S01]  /*2580*/  LDCU.64 UR6, c[0x0][0x388] ;  /* 0x00007100ff0677ac */ /* 0x000e220008000a00 */
[----:B------:R-:W-:Y:S01]  /*2590*/  IMAD.MOV.U32 R12, RZ, RZ, RZ ;  /* 0x000000ffff0c7224 */ /* 0x000fe200078e00ff */
[----:B------:R-:W-:Y:S01]  /*25a0*/  MOV R7, 0x3fd80000 ;  /* 0x3fd8000000077802 */ /* 0x000fe20000000f00 */
[----:B------:R-:W-:Y:S01]  /*25b0*/  IMAD.MOV.U32 R6, RZ, RZ, 0x0 ;  /* 0x00000000ff067424 */ /* 0x000fe200078e00ff */
[----:B------:R-:W1:Y:S01]  /*25c0*/  LDCU.128 UR8, c[0x0][0x390] ;  /* 0x00007200ff0877ac */ /* 0x000e620008000c00 */
[----:B------:R-:W-:Y:S01]  /*25d0*/  DMUL R16, R38, R16 ;  /* 0x0000001026107228 */ /* 0x000fe20000000000 */
[----:B------:R-:W-:-:S15]  /*25e0*/  BSSY.RECONVERGENT B2, `(.L_x_240) ;  /* 0x000003c000027945 */ /* 0x000fde0003800200 */
[----:B------:R-:W-:-:S15]  /*25f0*/  NOP ;  /* 0x0000000000007918 */ /* 0x000fde0000000000 */
[----:B------:R-:W-:-:S15]  /*2600*/  NOP ;  /* 0x0000000000007918 */ /* 0x000fde0000000000 */
[----:B------:R-:W-:-:S15]  /*2610*/  NOP ;  /* 0x0000000000007918 */ /* 0x000fde0000000000 */
[----:B------:R-:W-:-:S03]  /*2620*/  NOP ;  /* 0x0000000000007918 */ /* 0x000fc60000000000 */
[----:B0-----:R-:W-:-:S15]  /*2630*/  DMUL R10, R20, UR6 ;  /* 0x00000006140a7c28 */ /* 0x001fde0008000000 */
[----:B------:R-:W-:-:S15]  /*2640*/  NOP ;  /* 0x0000000000007918 */ /* 0x000fde0000000000 */
[----:B------:R-:W-:-:S15]  /*2650*/  NOP ;  /* 0x0000000000007918 */ /* 0x000fde0000000000 */
[----:B------:R-:W-:-:S15]  /*2660*/  NOP ;  /* 0x0000000000007918 */ /* 0x000fde0000000000 */
[----:B------:R-:W-:-:S04]  /*2670*/  NOP ;  /* 0x0000000000007918 */ /* 0x000fc80000000000 */
[----:B-1----:R-:W0:Y:S02]  /*2680*/  DADD R20, R20, UR10 ;  /* 0x0000000a14147e29 */ /* 0x002e240008000000 */
[----:B0-----:R-:W0:Y:S01]  /*2690*/  MUFU.RSQ64H R13, R21 ;  /* 0x00000015000d7308 */ /* 0x001e220000001c00 */
[----:B------:R-:W-:-:S05]  /*26a0*/  VIADD R15, R21, 0xfff00000 ;  /* 0xfff00000150f7836 */ /* 0x000fca0000000000 */
[----:B------:R-:W-:-:S15]  /*26b0*/  ISETP.GE.U32.AND P1, PT, R15, 0x7fe00000, PT ;  /* 0x7fe000000f00780c */ /* 0x000fde0003f26070 */
[----:B------:R-:W-:-:S15]  /*26c0*/  NOP ;  /* 0x0000000000007918 */ /* 0x000fde0000000000 */
[----:B------:R-:W-:-:S15]  /*26d0*/  NOP ;  /* 0x0000000000007918 */ /* 0x000fde0000000000 */
[----:B------:R-:W-:-:S11]  /*26e0*/  NOP ;  /* 0x0000000000007918 */ /* 0x000fd60000000000 */
        /* <DEDUP_REMOVED lines=41> */
[----:B------:R-:W-:Y:S01]  /*2980*/  MOV R12, R7 ;  /* 0x00000007000c7202 */ /* 0x000fe20000000f00 */
[----:B------:R-:W-:-:S07]  /*2990*/  IMAD.MOV.U32 R13, RZ, RZ, R6 ;  /* 0x000000ffff0d7224 */ /* 0x000fce00078e0006 */
.L_x_241:
[----:B------:R-:W-:Y:S05]  /*29a0*/  BSYNC.RECONVERGENT B2 ;  /* 0x0000000000027941 */ /* 0x000fea0003800200 */
.L_x_240:
[----:B------:R-:W-:Y:S05]  /*29b0*/  BSYNC.RECONVERGENT B1 ;  /* 0x0000000000017941 */ /* 0x000fea0003800200 */
.L_x_239:
        /* <DEDUP_REMOVED lines=8> */
[----:B------:R-:W-:Y:S01]  /*2a40*/  DMUL R24, R38, R24 ;  /* 0x0000001826187228 */ /* 0x000fe20000000000 */
[----:B------:R-:W-:Y:S01]  /*2a50*/  IMAD.MOV.U32 R6, RZ, RZ, RZ ;  /* 0x000000ffff067224 */ /* 0x000fe200078e00ff */
[----:B------:R-:W-:Y:S01]  /*2a60*/  BSSY.RECONVERGENT B2, `(.L_x_243) ;  /* 0x0000040000027945 */ /* 0x000fe20003800200 */
[----:B------:R-:W1:-:S15]  /*2a70*/  LDCU.128 UR8, c[0x0][0x390] ;  /* 0x00007200ff0877ac */ /* 0x000e5e0008000c00 */
[----:B------:R-:W-:-:S15]  /*2a80*/  NOP ;  /* 0x0000000000007918 */ /* 0x000fde0000000000 */
[----:B------:R-:W-:-:S15]  /*2a90*/  NOP ;  /* 0x0000000000007918 */ /* 0x000fde0000000000 */
[----:B------:R-:W-:-:S15]  /*2aa0*/  NOP ;  /* 0x0000000000007918 */ /* 0x000fde0000000000 */
[----:B------:R-:W-:-:S01]  /*2ab0*/  NOP ;  /* 0x0000000000007918 */ /* 0x000fc20000000000 */
[----:B0-----:R-:W-:-:S15]  /*2ac0*/  DMUL R18, R28, UR6 ;  /* 0x000000061c127c28 */ /* 0x001fde0008000000 */
[----:B------:R-:W-:-:S15]  /*2ad0*/  NOP ;  /* 0x0000000000007918 */ /* 0x000fde0000000000 */
[----:B------:R-:W-:-:S15]  /*2ae0*/  NOP ;  /* 0x0000000000007918 */ /* 0x000fde0000000000 */
[----:B------:R-:W-:-:S15]  /*2af0*/  NOP ;  /* 0x0000000000007918 */ /* 0x000fde0000000000 */
[----:B------:R-:W-:-:S04]  /*2b00*/  NOP ;  /* 0x0000000000007918 */ /* 0x000fc80000000000 */
[----:B-1----:R-:W0:Y:S02]  /*2b10*/  DADD R28, R28, UR10 ;  /* 0x0000000a1c1c7e29 */ /* 0x002e240008000000 */
[----:B0-----:R-:W0:-:S15]  /*2b20*/  MUFU.RSQ64H R7, R29 ;  /* 0x0000001d00077308 */ /* 0x001e1e0000001c00 */
[----:B------:R-:W-:-:S15]  /*2b30*/  NOP ;  /* 0x0000000000007918 */ /* 0x000fde0000000000 */
[----:B------:R-:W-:-:S15]  /*2b40*/  NOP ;  /* 0x0000000000007918 */ /* 0x000fde0000000000 */
[----:B------:R-:W-:-:S15]  /*2b50*/  NOP ;  /* 0x0000000000007918 */ /* 0x000fde0000000000 */
[----:B------:R-:W-:-:S02]  /*2b60*/  NOP ;  /* 0x0000000000007918 */ /* 0x000fc40000000000 */
[----:B------:R1:W-:Y:S02]  /*2b70*/  DFMA R18, R18, UR8, R24 ;  /* 0x0000000812127c2b */ /* 0x0003e40008000018 */
[----:B-1----:R-:W-:-:S05]  /*2b80*/  VIADD R24, R29, 0xfff00000 ;  /* 0xfff000001d187836 */ /* 0x002fca0000000000 */
        /* <DEDUP_REMOVED lines=9> */
[----:B0-----:R0:W1:Y:S02]  /*2c20*/  DFMA R22, R28, -R20, 1 ;  /* 0x3ff000001c16742b */ /* 0x0010640000000814 */
[----:B0-----:R-:W-:Y:S01]  /*2c30*/  MOV R20, 0x0 ;  /* 0x0000000000147802 */ /* 0x001fe20000000f00 */
[----:B------:R-:W-:-:S15]  /*2c40*/  IMAD.MOV.U32 R21, RZ, RZ, 0x3fd80000 ;  /* 0x3fd80000ff157424 */ /* 0x000fde00078e00ff */
[----:B------:R-:W-:-:S15]  /*2c50*/  NOP ;  /* 0x0000000000007918 */ /* 0x000fde0000000000 */
[----:B------:R-:W-:-:S15]  /*2c60*/  NOP ;  /* 0x0000000000007918 */ /* 0x000fde0000000000 */
[----:B------:R-:W-:-:S15]  /*2c70*/  NOP ;  /* 0x0000000000007918 */ /* 0x000fde0000000000 */
[----:B------:R-:W-:-:S01]  /*2c80*/  NOP ;  /* 0x0000000000007918 */ /* 0x000fc20000000000 */
[----:B------:R-:W0:-:S15]  /*2c90*/  DMUL R26, R38, R26 ;  /* 0x0000001a261a7228 */ /* 0x000e1e0000000000 */
[----:B------:R-:W-:-:S15]  /*2ca0*/  NOP ;  /* 0x0000000000007918 */ /* 0x000fde0000000000 */
[----:B------:R-:W-:-:S15]  /*2cb0*/  NOP ;  /* 0x0000000000007918 */ /* 0x000fde0000000000 */
[----:B------:R-:W-:-:S15]  /*2cc0*/  NOP ;  /* 0x0000000000007918 */ /* 0x000fde0000000000 */
[----:B------:R-:W-:-:S04]  /*2cd0*/  NOP ;  /* 0x0000000000007918 */ /* 0x000fc80000000000 */
[----:B-1----:R-:W-:-:S15]  /*2ce0*/  DFMA R20, R22, R20, 0.5 ;  /* 0x3fe000001614742b */ /* 0x002fde0000000014 */
[----:B------:R-:W-:-:S15]  /*2cf0*/  NOP ;  /* 0x0000000000007918 */ /* 0x000fde0000000000 */
[----:B------:R-:W-:-:S15]  /*2d00*/  NOP ;  /* 0x0000000000007918 */ /* 0x000fde0000000000 */
[----:B------:R-:W-:-:S15]  /*2d10*/  NOP ;  /* 0x0000000000007918 */ /* 0x000fde0000000000 */
[----:B------:R-:W-:-:S04]  /*2d20*/  NOP ;  /* 0x0000000000007918 */ /* 0x000fc80000000000 */
[----:B0-----:R-:W-:-:S15]  /*2d30*/  DFMA R16, R30, UR8, R26 ;  /* 0x000000081e107c2b */ /* 0x001fde000800001a */
        /* <DEDUP_REMOVED lines=18> */
.L_x_244:
[----:B------:R-:W-:Y:S05]  /*2e60*/  BSYNC.RECONVERGENT B2 ;  /* 0x0000000000027941 */ /* 0x000fea0003800200 */
.L_x_243:
[----:B------:R-:W-:Y:S05]  /*2e70*/  BSYNC.RECONVERGENT B1 ;  /* 0x0000000000017941 */ /* 0x000fea0003800200 */
.L_x_242:
[----:B------:R-:W-:Y:S05]  /*2e80*/  @P0 EXIT ;  /* 0x000000000000094d */ /* 0x000fea0003800000 */
[----:B------:R-:W0:Y:S01]  /*2e90*/  LDC.64 R20, c[0x0][0x3a8] ;  /* 0x0000ea00ff147b82 */ /* 0x000e220000000a00 */
[----:B------:R-:W-:Y:S01]  /*2ea0*/  ISETP.GE.AND P0, PT, R5, R70, PT ;  /* 0x000000460500720c */ /* 0x000fe20003f06270 */
[----:B------:R-:W-:-:S06]  /*2eb0*/  IMAD R71, R72, 0x400, R71 ;  /* 0x0000040048477824 */ /* 0x000fcc00078e0247 */
        /* <DEDUP_REMOVED lines=9> */
[----:B------:R-:W-:Y:S01]  /*2f50*/  ISETP.GE.AND P0, PT, R4, R70, PT ;  /* 0x000000460400720c */ /* 0x000fe20003f06270 */
[----:B0-----:R-:W-:-:S04]  /*2f60*/  VIADD R29, R71, 0x80 ;  /* 0x00000080471d7836 */ /* 0x001fc80000000000 */
[----:B------:R-:W-:-:S04]  /*2f70*/  IMAD.WIDE.U32 R4, R29, 0x8, R20 ;  /* 0x000000081d047825 */ /* 0x000fc800078e0014 */
[C---:B------:R-:W-:Y:S01]  /*2f80*/  IMAD.WIDE.U32 R26, R29.reuse, 0x8, R22 ;  /* 0x000000081d1a7825 */ /* 0x040fe200078e0016 */
[----:B------:R0:W-:Y:S03]  /*2f90*/  STG.E.64 desc[UR4][R4.64], R44 ;  /* 0x0000002c04007986 */ /* 0x0001e6000c101b04 */
[----:B------:R-:W-:Y:S01]  /*2fa0*/  IMAD.WIDE.U32 R28, R29, 0x8, R24 ;  /* 0x000000081d1c7825 */ /* 0x000fe200078e0018 */
[----:B------:R0:W-:Y:S04]  /*2fb0*/  STG.E.64 desc[UR4][R26.64], R42 ;  /* 0x0000002a1a007986 */ /* 0x0001e8000c101b04 */
        /* <DEDUP_REMOVED lines=11> */
[----:B0-----:R-:W-:Y:S02]  /*3070*/  IADD3 R27, PT, PT, R71, 0x180, RZ ;  /* 0x00000180471b7810 */ /* 0x001fe40007ffe0ff */
[----:B------:R-:W-:-:S03]  /*3080*/  ISETP.GE.AND P0, PT, R2, R70, PT ;  /* 0x000000460200720c */ /* 0x000fc60003f06270 */
        /* <DEDUP_REMOVED lines=34> */
[----:B------:R-:W-:-:S05]  /*32b0*/  IADD3 R71, PT, PT, R71, 0x380, RZ ;  /* 0x0000038047477810 */ /* 0x000fca0007ffe0ff */
[----:B------:R-:W-:-:S04]  /*32c0*/  IMAD.WIDE.U32 R20, R71, 0x8, R20 ;  /* 0x0000000847147825 */ /* 0x000fc800078e0014 */
[C---:B------:R-:W-:Y:S01]  /*32d0*/  IMAD.WIDE.U32 R22, R71.reuse, 0x8, R22 ;  /* 0x0000000847167825 */ /* 0x040fe200078e0016 */
[----:B------:R-:W-:Y:S03]  /*32e0*/  STG.E.64 desc[UR4][R20.64], R16 ;  /* 0x0000001014007986 */ /* 0x000fe6000c101b04 */
[----:B------:R-:W-:Y:S01]  /*32f0*/  IMAD.WIDE.U32 R24, R71, 0x8, R24 ;  /* 0x0000000847187825 */ /* 0x000fe200078e0018 */
[----:B------:R-:W-:Y:S04]  /*3300*/  STG.E.64 desc[UR4][R22.64], R18 ;  /* 0x0000001216007986 */ /* 0x000fe8000c101b04 */
[----:B------:R-:W-:Y:S01]  /*3310*/  STG.E.64 desc[UR4][R24.64], R6 ;  /* 0x0000000618007986 */ /* 0x000fe2000c101b04 */
[----:B------:R-:W-:Y:S05]  /*3320*/  EXIT ;  /* 0x000000000000794d */ /* 0x000fea0003800000 */
        .weak           $__internal_1_$__cuda_sm20_drsqrt_f64_slowpath_v2
        .type           $__internal_1_$__cuda_sm20_drsqrt_f64_slowpath_v2,@function
        .size           $__internal_1_$__cuda_sm20_drsqrt_f64_slowpath_v2,(.L_x_26985 - $__internal_1_$__cuda_sm20_drsqrt_f64_slowpath_v2)
$__internal_1_$__cuda_sm20_drsqrt_f64_slowpath_v2:
[-C--:B------:R-:W-:Y:S01]  /*3330*/  LOP3.LUT R7, R7, R6.reuse, RZ, 0x3c, !PT ;  /* 0x0000000607077212 */ /* 0x080fe200078e3cff */
[----:B------:R-:W-:Y:S01]  /*3340*/  BSSY.RECONVERGENT B0, `(.L_x_245) ;  /* 0x0000037000007945 */ /* 0x000fe20003800200 */
[----:B------:R-:W-:Y:S02]  /*3350*/  LOP3.LUT R74, R6, 0x80000000, RZ, 0xc0, !PT ;  /* 0x80000000064a7812 */ /* 0x000fe400078ec0ff */
[----:B------:R-:W-:-:S04]  /*3360*/  LOP3.LUT R6, R7, R6, RZ, 0x3c, !PT ;  /* 0x0000000607067212 */ /* 0x000fc800078e3cff */
[----:B------:R-:W-:-:S06]  /*3370*/  LOP3.LUT R7, R7, R6, RZ, 0x3c, !PT ;  /* 0x0000000607077212 */ /* 0x000fcc00078e3cff */
[----:B------:R-:W0:Y:S02]  /*3380*/  DSETP.NEU.AND P1, PT, R6, RZ, PT ;  /* 0x000000ff0600722a */ /* 0x000e240003f2d000 */
[----:B0-----:R-:W-:Y:S05]  /*3390*/  @!P1 BRA `(.L_x_246) ;  /* 0x0000000000bc9947 */ /* 0x001fea0003800000 */
[----:B------:R-:W0:Y:S02]  /*33a0*/  DSETP.GTU.AND P1, PT, |R6|, +INF , PT ;  /* 0x7ff000000600742a */ /* 0x000e240003f2c200 */
[----:B0-----:R-:W-:Y:S05]  /*33b0*/  @P1 BRA `(.L_x_247) ;  /* 0x0000000000ac1947 */ /* 0x001fea0003800000 */
[----:B------:R-:W-:-:S13]  /*33c0*/  ISETP.NE.AND P1, PT, R74, RZ, PT ;  /* 0x000000ff4a00720c */ /* 0x000fda0003f25270 */
[----:B------:R-:W-:Y:S02]  /*33d0*/  @P1 IMAD.MOV.U32 R74, RZ, RZ, 0x0 ;  /* 0x00000000ff4a1424 */ /* 0x000fe400078e00ff */
[----:B------:R-:W-:Y:S01]  /*33e0*/  @P1 IMAD.MOV.U32 R75, RZ, RZ, -0x80000 ;  /* 0xfff80000ff4b1424 */ /* 0x000fe200078e00ff */
[----:B------:R-:W-:Y:S06]  /*33f0*/  @P1 BRA `(.L_x_248) ;  /* 0x0000000000ac1947 */ /* 0x000fec0003800000 */
[----:B------:R-:W0:Y:S02]  /*3400*/  DSETP.NEU.AND P1, PT, |R6|, +INF , PT ;  /* 0x7ff000000600742a */ /* 0x000e240003f2d200 */
[----:B0-----:R-:W-:Y:S01]  /*3410*/  @!P1 CS2R R74, SRZ ;  /* 0x00000000004a9805 */ /* 0x001fe2000001ff00 */
[----:B------:R-:W-:Y:S06]  /*3420*/  @!P1 BRA `(.L_x_248) ;  /* 0x0000000000a09947 */ /* 0x000fec0003800000 */
[----:B------:R-:W0:Y:S01]  /*3430*/  DMUL R6, R6, 1.80143985094819840000e+16 ;  /* 0x4350000006067828 */ /* 0x000e220000000000 */
[----:B------:R-:W-:Y:S01]  /*3440*/  IMAD.MOV.U32 R76, RZ, RZ, RZ ;  /* 0x000000ffff4c7224 */ /* 0x000fe200078e00ff */
        /* <DEDUP_REMOVED lines=34> */
.L_x_247:
[----:B------:R0:W1:Y:S02]  /*3670*/  DADD R74, R6, R6 ;  /* 0x00000000064a7229 */ /* 0x0000640000000006 */
[----:B01----:R-:W-:Y:S05]  /*3680*/  BRA `(.L_x_248) ;  /* 0x0000000000087947 */ /* 0x003fea0003800000 */
.L_x_246:
[----:B------:R-:W-:Y:S01]  /*3690*/  LOP3.LUT R75, R74, 0x7ff00000, RZ, 0xfc, !PT ;  /* 0x7ff000004a4b7812 */ /* 0x000fe200078efcff */
[----:B------:R-:W-:-:S07]  /*36a0*/  IMAD.MOV.U32 R74, RZ, RZ, RZ ;  /* 0x000000ffff4a7224 */ /* 0x000fce00078e00ff */
.L_x_248:
[----:B------:R-:W-:Y:S05]  /*36b0*/  BSYNC.RECONVERGENT B0 ;  /* 0x0000000000007941 */ /* 0x000fea0003800200 */
.L_x_245:
[----:B------:R-:W-:Y:S01]  /*36c0*/  IMAD.MOV.U32 R7, RZ, RZ, R74 ;  /* 0x000000ffff077224 */ /* 0x000fe200078e004a */
[----:B------:R-:W-:Y:S01]  /*36d0*/  MOV R6, R75 ;  /* 0x0000004b00067202 */ /* 0x000fe20000000f00 */
[----:B------:R-:W-:Y:S02]  /*36e0*/  IMAD.MOV.U32 R74, RZ, RZ, R73 ;  /* 0x000000ffff4a7224 */ /* 0x000fe400078e0049 */
[----:B------:R-:W-:-:S04]  /*36f0*/  IMAD.MOV.U32 R75, RZ, RZ, 0x0 ;  /* 0x00000000ff4b7424 */ /* 0x000fc800078e00ff */
[----:B------:R-:W-:Y:S05]  /*3700*/  RET.REL.NODEC R74 `(_ZN2at6native49_GLOBAL__N__b919a28f_16_Normalization_cu_5c38458745unrolled_elementwise_kernel_for_multi_outputsILi3EZZZNS1_34batch_norm_update_stats_and_invertERKNS_6TensorES5_S5_S5_ddlENKUlvE_clEvENKUlvE_clEvEUlddddE_St5arrayIPcLm7EE23TrivialOffsetCalculatorILi4EjESC_ILi3EjEEEviT0_T1_T2_T3_) ;  /* 0xffffffc84a3c7950 */ /* 0x000fea0003c3ffff */
.L_x_249:
        /* <DEDUP_REMOVED lines=15> */
.L_x_26985:


//--------------------- .text._ZN2at6native49_GLOBAL__N__b919a28f_16_Normalization_cu_5c38458745unrolled_elementwise_kernel_for_multi_outputsILi2EZZZNS1_23batch_norm_update_statsERKNS_6TensorES5_S5_S5_dlENKUlvE_clEvENKUlvE2_clEvEUlffN3c108BFloat16ES9_E_St5arrayIPcLm6EE16OffsetCalculatorILi4EjLb0EESE_ILi2EjLb0EEEEviT0_T1_T2_T3_ --------------------------
	.section	.text._ZN2at6native49_GLOBAL__N__b919a28f_16_Normalization_cu_5c38458745unrolled_elementwise_kernel_for_multi_outputsILi2EZZZNS1_23batch_norm_update_statsERKNS_6TensorES5_S5_S5_dlENKUlvE_clEvENKUlvE2_clEvEUlffN3c108BFloat16ES9_E_St5arrayIPcLm6EE16OffsetCalculatorILi4EjLb0EESE_ILi2EjLb0EEEEviT0_T1_T2_T3_,"ax",@progbits
	.align	128
.text._ZN2at6native49_GLOBAL__N__b919a28f_16_Normalization_cu_5c38458745unrolled_elementwise_kernel_for_multi_outputsILi2EZZZNS1_23batch_norm_update_statsERKNS_6TensorES5_S5_S5_dlENKUlvE_clEvENKUlvE2_clEvEUlffN3c108BFloat16ES9_E_St5arrayIPcLm6EE16OffsetCalculatorILi4EjLb0EESE_ILi2EjLb0EEEEviT0_T1_T2_T3_:
        .type           _ZN2at6native49_GLOBAL__N__b919a28f_16_Normalization_cu_5c38458745unrolled_elementwise_kernel_for_multi_outputsILi2EZZZNS1_23batch_norm_update_statsERKNS_6TensorES5_S5_S5_dlENKUlvE_clEvENKUlvE2_clEvEUlffN3c108BFloat16ES9_E_St5arrayIPcLm6EE16OffsetCalculatorILi4EjLb0EESE_ILi2EjLb0EEEEviT0_T1_T2_T3_,@function
        .size           _ZN2at6native49_GLOBAL__N__b919a28f_16_Normalization_cu_5c38458745unrolled_elementwise_kernel_for_multi_outputsILi2EZZZNS1_23batch_norm_update_statsERKNS_6TensorES5_S5_S5_dlENKUlvE_clEvENKUlvE2_clEvEUlffN3c108BFloat16ES9_E_St5arrayIPcLm6EE16OffsetCalculatorILi4EjLb0EESE_ILi2EjLb0EEEEviT0_T1_T2_T3_,(.L_x_26987 - _ZN2at6native49_GLOBAL__N__b919a28f_16_Normalization_cu_5c38458745unrolled_elementwise_kernel_for_multi_outputsILi2EZZZNS1_23batch_norm_update_statsERKNS_6TensorES5_S5_S5_dlENKUlvE_clEvENKUlvE2_clEvEUlffN3c108BFloat16ES9_E_St5arrayIPcLm6EE16OffsetCalculatorILi4EjLb0EESE_ILi2EjLb0EEEEviT0_T1_T2_T3_)
        .other          _ZN2at6native49_GLOBAL__N__b919a28f_16_Normalization_cu_5c38458745unrolled_elementwise_kernel_for_multi_outputsILi2EZZZNS1_23batch_norm_update_statsERKNS_6TensorES5_S5_S5_dlENKUlvE_clEvENKUlvE2_clEvEUlffN3c108BFloat16ES9_E_St5arrayIPcLm6EE16OffsetCalculatorILi4EjLb0EESE_ILi2EjLb0EEEEviT0_T1_T2_T3_,@"STO_CUDA_ENTRY STV_DEFAULT"
_ZN2at6native49_GLOBAL__N__b919a28f_16_Normalization_cu_5c38458745unrolled_elementwise_kernel_for_multi_outputsILi2EZZZNS1_23batch_norm_update_statsERKNS_6TensorES5_S5_S5_dlENKUlvE_clEvENKUlvE2_clEvEUlffN3c108BFloat16ES9_E_St5arrayIPcLm6EE16OffsetCalculatorILi4EjLb0EESE_ILi2EjLb0EEEEviT0_T1_T2_T3_:
        /* <DEDUP_REMOVED lines=417> */
.L_x_252:
        /* <DEDUP_REMOVED lines=394> */
.L_x_253:
        /* <DEDUP_REMOVED lines=390> */
.L_x_254:
        /* <DEDUP_REMOVED lines=390> */
.L_x_255:
        /* <DEDUP_REMOVED lines=390> */
.L_x_256:
        /* <DEDUP_REMOVED lines=390> */
.L_x_257:
        /* <DEDUP_REMOVED lines=390> */
.L_x_258:
        /* <DEDUP_REMOVED lines=389> */
.L_x_259:
        /* <DEDUP_REMOVED lines=8> */
.L_x_251:
[----:B------:R-:W-:Y:S05]  /*c560*/  BSYNC.RECONVERGENT B0 ;  /* 0x0000000000007941 */ /* 0x000fea0003800200 */
.L_x_250:
[----:B------:R-:W1:Y:S01]  /*c570*/  LDC R26, c[0x0][0x38c] ;  /* 0x0000e300ff1a7b82 */ /* 0x000e620000000800 */
[C---:B------:R-:W-:Y:S01]  /*c580*/  ISETP.GE.AND P6, PT, R0.reuse, UR5, PT ;  /* 0x0000000500007c0c */ /* 0x040fe2000bfc6270 */
[----:B------:R-:W-:Y:S01]  /*c590*/  BSSY.RECONVERGENT B0, `(.L_x_260) ;  /* 0x000001b000007945 */ /* 0x000fe20003800200 */
[C---:B------:R-:W-:Y:S02]  /*c5a0*/  IADD3 R24, PT, PT, R0.reuse, 0x80, RZ ;  /* 0x0000008000187810 */ /* 0x040fe40007ffe0ff */
[----:B------:R-:W-:Y:S02]  /*c5b0*/  IADD3 R25, PT, PT, R0, 0x100, RZ ;  /* 0x0000010000197810 */ /* 0x000fe40007ffe0ff */
[----:B------:R-:W-:Y:S02]  /*c5c0*/  ISETP.GE.AND P5, PT, R24, UR5, PT ;  /* 0x0000000518007c0c */ /* 0x000fe4000bfa6270 */
[----:B------:R-:W-:Y:S02]  /*c5d0*/  IADD3 R24, PT, PT, R0, 0x180, RZ ;  /* 0x0000018000187810 */ /* 0x000fe40007ffe0ff */
[----:B------:R-:W-:-:S02]  /*c5e0*/  ISETP.GE.AND P3, PT, R25, UR5, PT ;  /* 0x0000000519007c0c */ /* 0x000fc4000bf66270 */
[C---:B------:R-:W-:Y:S02]  /*c5f0*/  IADD3 R25, PT, PT, R0.reuse, 0x200, RZ ;  /* 0x0000020000197810 */ /* 0x040fe40007ffe0ff */
[----:B------:R-:W-:Y:S02]  /*c600*/  IADD3 R27, PT, PT, R0, 0x280, RZ ;  /* 0x00000280001b7810 */ /* 0x000fe40007ffe0ff */
[----:B------:R-:W-:Y:S02]  /*c610*/  ISETP.GE.AND P2, PT, R24, UR5, PT ;  /* 0x0000000518007c0c */ /* 0x000fe4000bf46270 */
[----:B------:R-:W-:Y:S02]  /*c620*/  IADD3 R24, PT, PT, R0, 0x300, RZ ;  /* 0x0000030000187810 */ /* 0x000fe40007ffe0ff */
[----:B------:R-:W-:Y:S02]  /*c630*/  ISETP.GE.AND P1, PT, R25, UR5, PT ;  /* 0x0000000519007c0c */ /* 0x000fe4000bf26270 */
[----:B------:R-:W-:Y:S01]  /*c640*/  ISETP.GE.AND P0, PT, R27, UR5, PT ;  /* 0x000000051b007c0c */ /* 0x000fe2000bf06270 */
[----:B-1----:R-:W-:Y:S01]  /*c650*/  FADD.FTZ R27, -R26, 1 ;  /* 0x3f8000001a1b7421 */ /* 0x002fe20000010100 */
[----:B------:R-:W-:-:S02]  /*c660*/  P2R R28, PR, RZ, 0x20 ;  /* 0x00000020ff1c7803 */ /* 0x000fc40000000000 */
[----:B------:R-:W-:Y:S02]  /*c670*/  ISETP.GE.AND P4, PT, R24, UR5, PT ;  /* 0x0000000518007c0c */ /* 0x000fe4000bf86270 */
[----:B------:R-:W-:Y:S02]  /*c680*/  PRMT R25, RZ, 0x5410, RZ ;  /* 0x00005410ff197816 */ /* 0x000fe400000000ff */
[----:B------:R-:W-:Y:S01]  /*c690*/  P2R R29, PR, RZ, 0x40 ;  /* 0x00000040ff1d7803 */ /* 0x000fe20000000000 */
[----:B------:R-:W-:Y:S08]  /*c6a0*/  @P6 BRA `(.L_x_261) ;  /* 0x0000000000246947 */ /* 0x000ff00003800000 */
[----:B------:R-:W1:Y:S01]  /*c6b0*/  LDCU UR6, c[0x0][0x388] ;  /* 0x00007100ff0677ac */ /* 0x000e620008000800 */
[----:B-----5:R-:W-:Y:S02]  /*c6c0*/  SHF.L.U32 R38, R38, 0x10, RZ ;  /* 0x0000001026267819 */ /* 0x020fe400000006ff */
[----:B------:R-:W-:-:S03]  /*c6d0*/  SHF.L.U32 R24, R39, 0x10, RZ ;  /* 0x0000001027187819 */ /* 0x000fc600000006ff */
[C---:B------:R-:W-:Y:S02]  /*c6e0*/  FMUL.FTZ R25, R27.reuse, R38 ;  /* 0x000000261b197220 */ /* 0x040fe40000410000 */
[----:B------:R-:W-:Y:S02]  /*c6f0*/  FMUL.FTZ R24, R27, R24 ;  /* 0x000000181b187220 */ /* 0x000fe40000410000 */
[----:B------:R-:W-:Y:S01]  /*c700*/  FFMA.FTZ R25, R36, R26, R25 ;  /* 0x0000001a24197223 */ /* 0x000fe20000010019 */
[----:B-1----:R-:W-:-:S04]  /*c710*/  FMUL.FTZ R37, R37, UR6 ;  /* 0x0000000625257c20 */ /* 0x002fc80008410000 */
[----:B------:R-:W-:-:S05]  /*c720*/  FFMA.FTZ R24, R37, R26, R24 ;  /* 0x0000001a25187223 */ /* 0x000fca0000010018 */
[----:B------:R-:W-:-:S07]  /*c730*/  F2FP.BF16.F32.PACK_AB R25, R24, R25 ;  /* 0x000000191819723e */ /* 0x000fce00000010ff */
.L_x_261:
[----:B------:R-:W-:Y:S05]  /*c740*/  BSYNC.RECONVERGENT B0 ;  /* 0x0000000000007941 */ /* 0x000fea0003800200 */
.L_x_260:
[----:B------:R-:W-:Y:S01]  /*c750*/  BSSY.RECONVERGENT B0, `(.L_x_262) ;  /* 0x000000c000007945 */ /* 0x000fe20003800200 */
[----:B------:R-:W-:-:S03]  /*c760*/  PRMT R24, RZ, 0x5410, RZ ;  /* 0x00005410ff187816 */ /* 0x000fc600000000ff */
[----:B------:R-:W-:Y:S05]  /*c770*/  @P5 BRA `(.L_x_263) ;  /* 0x0000000000245947 */ /* 0x000fea0003800000 */
        /* <DEDUP_REMOVED lines=9> */
.L_x_263:
[----:B------:R-:W-:Y:S05]  /*c810*/  BSYNC.RECONVERGENT B0 ;  /* 0x0000000000007941 */ /* 0x000fea0003800200 */
.L_x_262:
[----:B------:R-:W-:Y:S01]  /*c820*/  BSSY.RECONVERGENT B0, `(.L_x_264) ;  /* 0x000000c000007945 */ /* 0x000fe20003800200 */
[----:B-----5:R-:W-:-:S03]  /*c830*/  PRMT R10, RZ, 0x5410, RZ ;  /* 0x00005410ff0a7816 */ /* 0x020fc600000000ff */
[----:B------:R-:W-:Y:S05]  /*c840*/  @P3 BRA `(.L_x_265) ;  /* 0x0000000000243947 */ /* 0x000fea0003800000 */
[----:B------:R-:W1:Y:S01]  /*c850*/  LDCU UR6, c[0x0][0x388] ;  /* 0x00007100ff0677ac */ /* 0x000e620008000800 */
[----:B------:R-:W-:Y:S02]  /*c860*/  SHF.L.U32 R10, R15, 0x10, RZ ;  /* 0x000000100f0a7819 */ /* 0x000fe400000006ff */
[----:B------:R-:W-:-:S03]  /*c870*/  SHF.L.U32 R14, R14, 0x10, RZ ;  /* 0x000000100e0e7819 */ /* 0x000fc600000006ff */
[C---:B------:R-:W-:Y:S02]  /*c880*/  FMUL.FTZ R10, R27.reuse, R10 ;  /* 0x0000000a1b0a7220 */ /* 0x040fe40000410000 */
[----:B------:R-:W-:Y:S02]  /*c890*/  FMUL.FTZ R14, R27, R14 ;  /* 0x0000000e1b0e7220 */ /* 0x000fe40000410000 */
[----:B------:R-:W-:Y:S01]  /*c8a0*/  FFMA.FTZ R10, R17, R26, R10 ;  /* 0x0000001a110a7223 */ /* 0x000fe2000001000a */
[----:B-1----:R-:W-:-:S04]  /*c8b0*/  FMUL.FTZ R11, R16, UR6 ;  /* 0x00000006100b7c20 */ /* 0x002fc80008410000 */
[----:B------:R-:W-:-:S05]  /*c8c0*/  FFMA.FTZ R11, R11, R26, R14 ;  /* 0x0000001a0b0b7223 */ /* 0x000fca000001000e */
[----:B------:R-:W-:-:S07]  /*c8d0*/  F2FP.BF16.F32.PACK_AB R10, R11, R10 ;  /* 0x0000000a0b0a723e */ /* 0x000fce00000010ff */
.L_x_265:
[----:B------:R-:W-:Y:S05]  /*c8e0*/  BSYNC.RECONVERGENT B0 ;  /* 0x0000000000007941 */ /* 0x000fea0003800200 */
.L_x_264:
[----:B------:R-:W-:Y:S01]  /*c8f0*/  BSSY.RECONVERGENT B0, `(.L_x_266) ;  /* 0x000000c000007945 */ /* 0x000fe20003800200 */
[----:B------:R-:W-:-:S03]  /*c900*/  PRMT R11, RZ, 0x5410, RZ ;  /* 0x00005410ff0b7816 */ /* 0x000fc600000000ff */
        /* <DEDUP_REMOVED lines=10> */
.L_x_267:
[----:B------:R-:W-:Y:S05]  /*c9b0*/  BSYNC.RECONVERGENT B0 ;  /* 0x0000000000007941 */ /* 0x000fea0003800200 */
.L_x_266:
        /* <DEDUP_REMOVED lines=12> */
.L_x_269:
[----:B------:R-:W-:Y:S05]  /*ca80*/  BSYNC.RECONVERGENT B0 ;  /* 0x0000000000007941 */ /* 0x000fea0003800200 */
.L_x_268:
[----:B------:R-:W-:Y:S01]  /*ca90*/  BSSY.RECONVERGENT B0, `(.L_x_270) ;  /* 0x000000d000007945 */ /* 0x000fe20003800200 */
[----:B------:R-:W-:Y:S02]  /*caa0*/  IADD3 R16, PT, PT, R0, 0x380, RZ ;  /* 0x0000038000107810 */ /* 0x000fe40007ffe0ff */
[----:B------:R-:W-:Y:S01]  /*cab0*/  PRMT R13, RZ, 0x5410, RZ ;  /* 0x00005410ff0d7816 */ /* 0x000fe200000000ff */
[----:B------:R-:W-:Y:S06]  /*cac0*/  @P0 BRA `(.L_x_271) ;  /* 0x0000000000240947 */ /* 0x000fec0003800000 */
        /* <DEDUP_REMOVED lines=9> */
.L_x_271:
[----:B------:R-:W-:Y:S05]  /*cb60*/  BSYNC.RECONVERGENT B0 ;  /* 0x0000000000007941 */ /* 0x000fea0003800200 */
.L_x_270:
[----:B------:R-:W-:Y:S01]  /*cb70*/  BSSY.RECONVERGENT B0, `(.L_x_272) ;  /* 0x000000d000007945 */ /* 0x000fe20003800200 */
[----:B------:R-:W-:Y:S02]  /*cb80*/  PRMT R15, RZ, 0x5410, RZ ;  /* 0x00005410ff0f7816 */ /* 0x000fe400000000ff */
[----:B------:R-:W-:Y:S01]  /*cb90*/  PRMT R14, RZ, 0x7610, R14 ;  /* 0x00007610ff0e7816 */ /* 0x000fe2000000000e */
        /* <DEDUP_REMOVED lines=10> */
.L_x_273:
[----:B------:R-:W-:Y:S05]  /*cc40*/  BSYNC.RECONVERGENT B0 ;  /* 0x0000000000007941 */ /* 0x000fea0003800200 */
.L_x_272:
[----:B------:R-:W-:Y:S01]  /*cc50*/  ISETP.GE.AND P5, PT, R16, UR5, PT ;  /* 0x0000000510007c0c */ /* 0x000fe2000bfa6270 */
[----:B------:R-:W-:Y:S01]  /*cc60*/  BSSY.RECONVERGENT B0, `(.L_x_274) ;  /* 0x000000c000007945 */ /* 0x000fe20003800200 */
[----:B------:R-:W-:-:S11]  /*cc70*/  PRMT R14, R14, 0x5410, RZ ;  /* 0x000054100e0e7816 */ /* 0x000fd600000000ff */
        /* <DEDUP_REMOVED lines=10> */
.L_x_275:
[----:B------:R-:W-:Y:S05]  /*cd20*/  BSYNC.RECONVERGENT B0 ;  /* 0x0000000000007941 */ /* 0x000fea0003800200 */
.L_x_274:
[----:B------:R-:W-:-:S13]  /*cd30*/  ISETP.NE.AND P6, PT, R29, RZ, PT ;  /* 0x000000ff1d00720c */ /* 0x000fda0003fc5270 */
[----:B------:R-:W-:Y:S05]  /*cd40*/  @P6 EXIT ;  /* 0x000000000000694d */ /* 0x000fea0003800000 */
[----:B------:R-:W1:Y:S01]  /*cd50*/  LDCU UR10, c[0x0][0x688] ;  /* 0x0000d100ff0a77ac */ /* 0x000e620008000800 */
[----:B------:R-:W-:Y:S01]  /*cd60*/  HFMA2 R17, -RZ, RZ, 0, 0 ;  /* 0x00000000ff117431 */ /* 0x000fe200000001ff */
[----:B------:R-:W-:Y:S01]  /*cd70*/  MOV R9, RZ ;  /* 0x000000ff00097202 */ /* 0x000fe20000000f00 */
[----:B------:R-:W-:-:S06]  /*cd80*/  USHF.L.U32 UR6, UR4, 0xa, URZ ;  /* 0x0000000a04067899 */ /* 0x000fcc00080006ff */
[----:B------:R-:W-:Y:S01]  /*cd90*/  LOP3.LUT R7, R0, UR6, RZ, 0xfc, !PT ;  /* 0x0000000600077c12 */ /* 0x000fe2000f8efcff */
[----:B-1----:R-:W-:-:S04]  /*cda0*/  UIADD3 UR7, UPT, UPT, UR10, -0x1, URZ ;  /* 0xffffffff0a077890 */ /* 0x002fc8000fffe0ff */
[----:B------:R-:W-:-:S04]  /*cdb0*/  UISETP.LT.U32.AND UP0, UPT, UR7, 0x18, UPT ;  /* 0x000000180700788c */ /* 0x000fc8000bf01070 */
[----:B------:R-:W-:Y:S02]  /*cdc0*/  USEL UR5, UR7, 0x18, UP0 ;  /* 0x0000001807057887 */ /* 0x000fe40008000000 */
[----:B------:R-:W-:Y:S02]  /*cdd0*/  UISETP.NE.AND UP0, UPT, UR10, URZ, UPT ;  /* 0x000000ff0a00728c */ /* 0x000fe4000bf05270 */
[----:B------:R-:W-:-:S07]  /*cde0*/  UIADD3 UR4, UPT, UPT, UR5, 0x1, URZ ;  /* 0x0000000105047890 */ /* 0x000fce000fffe0ff */
[----:B------:R-:W-:Y:S05]  /*cdf0*/  BRA.U !UP0, `(.L_x_276) ;  /* 0x0000001108a87547 */ /* 0x000fea000b800000 */
[----:B------:R-:W1:Y:S01]  /*ce00*/  LDCU.64 UR10, c[0x0][0x690] ;  /* 0x0000d200ff0a77ac */ /* 0x000e620008000a00 */
[----:B------:R-:W-:Y:S01]  /*ce10*/  MOV R6, RZ ;  /* 0x000000ff00067202 */ /* 0x000fe20000000f00 */
[----:B------:R-:W2:Y:S01]  /*ce20*/  LDCU UR5, c[0x0][0x68c] ;  /* 0x0000d180ff0577ac */ /* 0x000ea20008000800 */
[----:B------:R-:W3:Y:S01]  /*ce30*/  LDCU.64 UR12, c[0x0][0x7b8] ;  /* 0x0000f700ff0c77ac */ /* 0x000ee20008000a00 */
[----:B------:R-:W-:Y:S02]  /*ce40*/  UISETP.NE.AND UP1, UPT, UR7, URZ, UPT ;  /* 0x000000ff0700728c */ /* 0x000fe4000bf25270 */
[----:B-1----:R-:W-:-:S05]  /*ce50*/  IMAD.HI.U32 R2, R7, UR10, R6 ;  /* 0x0000000a07027c27 */ /* 0x002fca000f8e0006 */
[----:B------:R-:W-:-:S04]  /*ce60*/  SHF.R.U32.HI R3, RZ, UR11, R2 ;  /* 0x0000000bff037c19 */ /* 0x000fc80008011602 */
[----:B------:R-:W-:-:S05]  /*ce70*/  IADD3 R9, PT, PT, -R3, RZ, RZ ;  /* 0x000000ff03097210 */ /* 0x000fca0007ffe1ff */
[----:B--2---:R-:W-:-:S04]  /*ce80*/  IMAD R9, R9, UR5, R7 ;  /* 0x0000000509097c24 */ /* 0x004fc8000f8e0207 */
[C---:B---3--:R-:W-:Y:S02]  /*ce90*/  IMAD R17, R9.reuse, UR12, RZ ;  /* 0x0000000c09117c24 */ /* 0x048fe4000f8e02ff */
[----:B------:R-:W-:Y:S01]  /*cea0*/  IMAD R9, R9, UR13, RZ ;  /* 0x0000000d09097c24 */ /* 0x000fe2000f8e02ff */
[----:B------:R-:W-:Y:S06]  /*ceb0*/  BRA.U !UP1, `(.L_x_276) ;  /* 0x0000001109787547 */ /* 0x000fec000b800000 */
[----:B------:R-:W1:Y:S01]  /*cec0*/  LDCU.64 UR10, c[0x0][0x698] ;  /* 0x0000d300ff0a77ac */ /* 0x000e620008000a00 */
[----:B------:R-:W-:Y:S01]  /*ced0*/  HFMA2 R2, -RZ, RZ, 0, 0 ;  /* 0x00000000ff027431 */ /* 0x000fe200000001ff */
[----:B------:R-:W2:Y:S01]  /*cee0*/  LDCU UR5, c[0x0][0x6a0] ;  /* 0x0000d400ff0577ac */ /* 0x000ea20008000800 */
[----:B------:R-:W3:Y:S01]  /*cef0*/  LDCU.64 UR12, c[0x0][0x7c0] ;  /* 0x0000f800ff0c77ac */ /* 0x000ee20008000a00 */
[----:B------:R-:W-:Y:S02]  /*cf00*/  UISETP.NE.AND UP1, UPT, UR4, 0x2, UPT ;  /* 0x000000020400788c */ /* 0x000fe4000bf25270 */
[----:B-1----:R-:W-:-:S05]  /*cf10*/  IMAD.HI.U32 R4, R3, UR11, R2 ;  /* 0x0000000b03047c27 */ /* 0x002fca000f8e0002 */
[----:B--2---:R-:W-:-:S04]  /*cf20*/  SHF.R.U32.HI R5, RZ, UR5, R4 ;  /* 0x00000005ff057c19 */ /* 0x004fc80008011604 */
[----:B------:R-:W-:-:S05]  /*cf30*/  IADD3 R2, PT, PT, -R5, RZ, RZ ;  /* 0x000000ff05027210 */ /* 0x000fca0007ffe1ff */
[----:B------:R-:W-:-:S04]  /*cf40*/  IMAD R2, R2, UR10, R3 ;  /* 0x0000000a02027c24 */ /* 0x000fc8000f8e0203 */
[C---:B---3--:R-:W-:Y:S02]  /*cf50*/  IMAD R17, R2.reuse, UR12, R17 ;  /* 0x0000000c02117c24 */ /* 0x048fe4000f8e0211 */
[----:B------:R-:W-:Y:S01]  /*cf60*/  IMAD R9, R2, UR13, R9 ;  /* 0x0000000d02097c24 */ /* 0x000fe2000f8e0209 */
[----:B------:R-:W-:Y:S06]  /*cf70*/  BRA.U !UP1, `(.L_x_276) ;  /* 0x0000001109487547 */ /* 0x000fec000b800000 */
[----:B------:R-:W1:Y:S01]  /*cf80*/  LDCU.64 UR10, c[0x0][0x6a8] ;  /* 0x0000d500ff0a77ac */ /* 0x000e620008000a00 */
[----:B------:R-:W-:Y:S01]  /*cf90*/  MOV R4, RZ ;  /* 0x000000ff00047202 */ /* 0x000fe20000000f00 */
[----:B------:R-:W2:Y:S01]  /*cfa0*/  LDCU UR5, c[0x0][0x6a4] ;  /* 0x0000d480ff0577ac */ /* 0x000ea20008000800 */
[----:B------:R-:W3:Y:S01]  /*cfb0*/  LDCU.64 UR12, c[0x0][0x7c8] ;  /* 0x0000f900ff0c77ac */ /* 0x000ee20008000a00 */
[----:B------:R-:W-:Y:S02]  /*cfc0*/  UISETP.NE.AND UP1, UPT, UR4, 0x3, UPT ;  /* 0x000000030400788c */ /* 0x000fe4000bf25270 */
[----:B-1----:R-:W-:-:S05]  /*cfd0*/  IMAD.HI.U32 R2, R5, UR10, R4 ;  /* 0x0000000a05027c27 */ /* 0x002fca000f8e0004 */
[----:B------:R-:W-:-:S04]  /*cfe0*/  SHF.R.U32.HI R3, RZ, UR11, R2 ;  /* 0x0000000bff037c19 */ /* 0x000fc80008011602 */
[----:B------:R-:W-:-:S05]  /*cff0*/  IADD3 R4, PT, PT, -R3, RZ, RZ ;  /* 0x000000ff03047210 */ /* 0x000fca0007ffe1ff */
[----:B--2---:R-:W-:-:S04]  /*d000*/  IMAD R4, R4, UR5, R5 ;  /* 0x0000000504047c24 */ /* 0x004fc8000f8e0205 */
        /* <DEDUP_REMOVED lines=16> */
[----:B------:R-:W-:Y:S01]  /*d110*/  HFMA2 R4, -RZ, RZ, 0, 0 ;  /* 0x00000000ff047431 */ /* 0x000fe200000001ff */
        /* <DEDUP_REMOVED lines=241> */
[----:B------:R-:W3:Y:S03]  /*e030*/  LDCU.64 UR12, c[0x0][0x878] ;  /* 0x00010f00ff0c77ac */ /* 0x000ee60008000a00 */
[----:B-1----:R-:W-:-:S05]  /*e040*/  IMAD.HI.U32 R0, R5, UR10, R4 ;  /* 0x0000000a05007c27 */ /* 0x002fca000f8e0004 */
[----:B------:R-:W-:-:S04]  /*e050*/  SHF.R.U32.HI R0, RZ, UR11, R0 ;  /* 0x0000000bff007c19 */ /* 0x000fc80008011600 */
[----:B------:R-:W-:-:S05]  /*e060*/  IADD3 R4, PT, PT, -R0, RZ, RZ ;  /* 0x000000ff00047210 */ /* 0x000fca0007ffe1ff */
[----:B--2---:R-:W-:-:S04]  /*e070*/  IMAD R4, R4, UR5, R5 ;  /* 0x0000000504047c24 */ /* 0x004fc8000f8e0205 */
[C---:B---3--:R-:W-:Y:S02]  /*e080*/  IMAD R17, R4.reuse, UR12, R17 ;  /* 0x0000000c04117c24 */ /* 0x048fe4000f8e0211 */
[----:B------:R-:W-:-:S07]  /*e090*/  IMAD R9, R4, UR13, R9 ;  /* 0x0000000d04097c24 */ /* 0x000fce000f8e0209 */
.L_x_276:
[----:B------:R-:W1:Y:S01]  /*e0a0*/  LDC.64 R4, c[0x0][0x398] ;  /* 0x0000e600ff047b82 */ /* 0x000e620000000a00 */
[----:B------:R-:W-:Y:S02]  /*e0b0*/  ISETP.NE.AND P6, PT, R28, RZ, PT ;  /* 0x000000ff1c00720c */ /* 0x000fe40003fc5270 */
[----:B------:R-:W-:-:S05]  /*e0c0*/  PRMT R0, R25, 0x7632, R0 ;  /* 0x0000763219007816 */ /* 0x000fca0000000000 */
[----:B------:R-:W2:Y:S01]  /*e0d0*/  LDC.64 R2, c[0x0][0x3a0] ;  /* 0x0000e800ff027b82 */ /* 0x000ea20000000a00 */
[----:B-1----:R-:W-:-:S05]  /*e0e0*/  IMAD.WIDE.U32 R16, R17, 0x2, R4 ;  /* 0x0000000211107825 */ /* 0x002fca00078e0004 */
[----:B------:R1:W-:Y:S01]  /*e0f0*/  STG.E.U16 desc[UR8][R16.64], R25 ;  /* 0x0000001910007986 */ /* 0x0003e2000c101508 */
[----:B--2---:R-:W-:-:S05]  /*e100*/  IMAD.WIDE.U32 R8, R9, 0x2, R2 ;  /* 0x0000000209087825 */ /* 0x004fca00078e0002 */
[----:B------:R1:W-:Y:S01]  /*e110*/  STG.E.U16 desc[UR8][R8.64], R0 ;  /* 0x0000000008007986 */ /* 0x0003e2000c101508 */
[----:B------:R-:W-:Y:S05]  /*e120*/  @P6 EXIT ;  /* 0x000000000000694d */ /* 0x000fea0003800000 */
[----:B-1----:R-:W-:Y:S01]  /*e130*/  HFMA2 R17, -RZ, RZ, 0, 0 ;  /* 0x00000000ff117431 */ /* 0x002fe200000001ff */
[----:B------:R-:W-:Y:S01]  /*e140*/  MOV R9, RZ ;  /* 0x000000ff00097202 */ /* 0x000fe20000000f00 */
[----:B------:R-:W-:Y:S06]  /*e150*/  BRA.U !UP0, `(.L_x_277) ;  /* 0x0000001108ac7547 */ /* 0x000fec000b800000 */
[----:B------:R-:W1:Y:S01]  /*e160*/  LDCU.64 UR10, c[0x0][0x690] ;  /* 0x0000d200ff0a77ac */ /* 0x000e620008000a00 */
[----:B------:R-:W-:Y:S02]  /*e170*/  IADD3 R9, PT, PT, R7, 0x80, RZ ;  /* 0x0000008007097810 */ /* 0x000fe40007ffe0ff */
        /* <DEDUP_REMOVED lines=297> */
.L_x_277:
[----:B------:R-:W-:Y:S01]  /*f410*/  IMAD.WIDE.U32 R16, R17, 0x2, R4 ;  /* 0x0000000211107825 */ /* 0x000fe200078e0004 */
[----:B------:R-:W-:-:S03]  /*f420*/  PRMT R0, R24, 0x7632, R0 ;  /* 0x0000763218007816 */ /* 0x000fc60000000000 */
[----:B------:R-:W-:Y:S01]  /*f430*/  IMAD.WIDE.U32 R8, R9, 0x2, R2 ;  /* 0x0000000209087825 */ /* 0x000fe200078e0002 */
[----:B------:R1:W-:Y:S04]  /*f440*/  STG.E.U16 desc[UR8][R16.64], R24 ;  /* 0x0000001810007986 */ /* 0x0003e8000c101508 */
        /* <DEDUP_REMOVED lines=304> */
.L_x_278:
        /* <DEDUP_REMOVED lines=308> */
.L_x_279:
[----:B------:R-:W-:Y:S01]  /*11a90*/  PRMT R0, R11, 0x7610, R0 ;  /* 0x000076100b007816 */ /* 0x000fe20000000000 */
[----:B------:R-:W-:Y:S01]  /*11aa0*/  IMAD.WIDE.U32 R8, R9, 0x2, R2 ;  /* 0x0000000209087825 */ /* 0x000fe200078e0002 */
[----:B------:R-:W-:-:S03]  /*11ab0*/  PRMT R16, R11, 0x7632, R16 ;  /* 0x000076320b107816 */ /* 0x000fc60000000010 */
[----:B------:R-:W-:-:S05]  /*11ac0*/  IMAD.WIDE.U32 R10, R17, 0x2, R4 ;  /* 0x00000002110a7825 */ /* 0x000fca00078e0004 */
        /* <DEDUP_REMOVED lines=305> */
.L_x_280:
        /* <DEDUP_REMOVED lines=308> */
.L_x_281:
        /* <DEDUP_REMOVED lines=308> */
.L_x_282:
        /* <DEDUP_REMOVED lines=308> */
.L_x_283:
[----:B------:R-:W-:Y:S01]  /*167a0*/  IMAD.WIDE.U32 R4, R11, 0x2, R4 ;  /* 0x000000020b047825 */ /* 0x000fe200078e0004 */
[----:B------:R-:W-:-:S03]  /*167b0*/  PRMT R0, R14, 0x7632, R0 ;  /* 0x000076320e007816 */ /* 0x000fc60000000000 */
[----:B------:R-:W-:Y:S01]  /*167c0*/  IMAD.WIDE.U32 R2, R9, 0x2, R2 ;  /* 0x0000000209027825 */ /* 0x000fe200078e0002 */
[----:B------:R-:W-:Y:S04]  /*167d0*/  STG.E.U16 desc[UR8][R4.64], R14 ;  /* 0x0000000e04007986 */ /* 0x000fe8000c101508 */
[----:B------:R-:W-:Y:S01]  /*167e0*/  STG.E.U16 desc[UR8][R2.64], R0 ;  /* 0x0000000002007986 */ /* 0x000fe2000c101508 */
[----:B------:R-:W-:Y:S05]  /*167f0*/  EXIT ;  /* 0x000000000000794d */ /* 0x000fea0003800000 */
.L_x_284:
        /* <DEDUP_REMOVED lines=16> */
.L_x_26987:


//--------------------- .text._ZN2at6native49_GLOBAL__N__b919a28f_16_Normalization_cu_5c38458745unrolled_elementwise_kernel_for_multi_outputsILi2EZZZNS1_23batch_norm_update_statsERKNS_6TensorES5_S5_S5_dlENKUlvE_clEvENKUlvE2_clEvEUlffN3c108BFloat16ES9_E_St5arrayIPcLm6EE23TrivialOffsetCalculatorILi4EjESE_ILi2EjEEEviT0_T1_T2_T3_ --------------------------
	.section	.text._ZN2at6native49_GLOBAL__N__b919a28f_16_Normalization_cu_5c38458745unrolled_elementwise_kernel_for_multi_outputsILi2EZZZNS1_23batch_norm_update_statsERKNS_6TensorES5_S5_S5_dlENKUlvE_clEvENKUlvE2_clEvEUlffN3c108BFloat16ES9_E_St5arrayIPcLm6EE23TrivialOffsetCalculatorILi4EjESE_ILi2EjEEEviT0_T1_T2_T3_,"ax",@progbits
	.align	128
.text._ZN2at6native49_GLOBAL__N__b919a28f_16_Normalization_cu_5c38458745unrolled_elementwise_kernel_for_multi_outputsILi2EZZZNS1_23batch_norm_update_statsERKNS_6TensorES5_S5_S5_dlENKUlvE_clEvENKUlvE2_clEvEUlffN3c108BFloat16ES9_E_St5arrayIPcLm6EE23TrivialOffsetCalculatorILi4EjESE_ILi2EjEEEviT0_T1_T2_T3_:
        .type           _ZN2at6native49_GLOBAL__N__b919a28f_16_Normalization_cu_5c38458745unrolled_elementwise_kernel_for_multi_outputsILi2EZZZNS1_23batch_norm_update_statsERKNS_6TensorES5_S5_S5_dlENKUlvE_clEvENKUlvE2_clEvEUlffN3c108BFloat16ES9_E_St5arrayIPcLm6EE23TrivialOffsetCalculatorILi4EjESE_ILi2EjEEEviT0_T1_T2_T3_,@function
        .size           _ZN2at6native49_GLOBAL__N__b919a28f_16_Normalization_cu_5c38458745unrolled_elementwise_kernel_for_multi_outputsILi2EZZZNS1_23batch_norm_update_statsERKNS_6TensorES5_S5_S5_dlENKUlvE_clEvENKUlvE2_clEvEUlffN3c108BFloat16ES9_E_St5arrayIPcLm6EE23TrivialOffsetCalculatorILi4EjESE_ILi2EjEEEviT0_T1_T2_T3_,(.L_x_26988 - _ZN2at6native49_GLOBAL__N__b919a28f_16_Normalization_cu_5c38458745unrolled_elementwise_kernel_for_multi_outputsILi2EZZZNS1_23batch_norm_update_statsERKNS_6TensorES5_S5_S5_dlENKUlvE_clEvENKUlvE2_clEvEUlffN3c108BFloat16ES9_E_St5arrayIPcLm6EE23TrivialOffsetCalculatorILi4EjESE_ILi2EjEEEviT0_T1_T2_T3_)
        .other          _ZN2at6native49_GLOBAL__N__b919a28f_16_Normalization_cu_5c38458745unrolled_elementwise_kernel_for_multi_outputsILi2EZZZNS1_23batch_norm_update_statsERKNS_6TensorES5_S5_S5_dlENKUlvE_clEvENKUlvE2_clEvEUlffN3c108BFloat16ES9_E_St5arrayIPcLm6EE23TrivialOffsetCalculatorILi4EjESE_ILi2EjEEEviT0_T1_T2_T3_,@"STO_CUDA_ENTRY STV_DEFAULT"
_ZN2at6native49_GLOBAL__N__b919a28f_16_Normalization_cu_5c38458745unrolled_elementwise_kernel_for_multi_outputsILi2EZZZNS1_23batch_norm_update_statsERKNS_6TensorES5_S5_S5_dlENKUlvE_clEvENKUlvE2_clEvEUlffN3c108BFloat16ES9_E_St5arrayIPcLm6EE23TrivialOffsetCalculatorILi4EjESE_ILi2EjEEEviT0_T1_T2_T3_:
        /* <DEDUP_REMOVED lines=9> */
[----:B------:R-:W-:-:S02]  /*0090*/  CS2R R6, SRZ ;  /* 0x0000000000067805 */ /* 0x000fc4000001ff00 */
[----:B------:R-:W-:Y:S01]  /*00a0*/  MOV R0, RZ ;  /* 0x000000ff00007202 */ /* 0x000fe20000000f00 */
[----:B------:R-:W-:Y:S01]  /*00b0*/  IMAD.MOV.U32 R28, RZ, RZ, RZ ;  /* 0x000000ffff1c7224 */ /* 0x000fe200078e00ff */
[----:B------:R-:W-:Y:S02]  /*00c0*/  CS2R R8, SRZ ;  /* 0x0000000000087805 */ /* 0x000fe4000001ff00 */
[----:B------:R-:W-:Y:S02]  /*00d0*/  CS2R R10, SRZ ;  /* 0x00000000000a7805 */ /* 0x000fe4000001ff00 */
[----:B------:R-:W-:Y:S02]  /*00e0*/  CS2R R12, SRZ ;  /* 0x00000000000c7805 */ /* 0x000fe4000001ff00 */
[----:B------:R-:W-:Y:S02]  /*00f0*/  CS2R R14, SRZ ;  /* 0x00000000000e7805 */ /* 0x000fe4000001ff00 */
[----:B------:R-:W-:Y:S01]  /*0100*/  MOV R16, RZ ;  /* 0x000000ff00107202 */ /* 0x000fe20000000f00 */
[----:B------:R-:W-:Y:S01]  /*0110*/  IMAD.MOV.U32 R45, RZ, RZ, RZ ;  /* 0x000000ffff2d7224 */ /* 0x000fe200078e00ff */
        /* <DEDUP_REMOVED lines=15> */
[----:B------:R-:W-:Y:S02]  /*0210*/  PRMT R46, RZ, 0x7610, R46 ;  /* 0x00007610ff2e7816 */ /* 0x000fe4000000002e */
        /* <DEDUP_REMOVED lines=18> */
[----:B------:R-:W-:-:S04]  /*0340*/  VIADD R29, R49, 0x80 ;  /* 0x00000080311d7836 */ /* 0x000fc80000000000 */
        /* <DEDUP_REMOVED lines=66> */
[----:B------:R0:W5:Y:S02]  /*0770*/  LDG.E R30, desc[UR4][R30.64] ;  /* 0x000000041e1e7981 */ /* 0x000164000c1e1900 */
[----:B------:R-:W-:Y:S02]  /*0780*/  @!P0 VIADD R49, R49, 0x380 ;  /* 0x0000038031318836 */ /* 0x000fe40000000000 */
[----:B------:R-:W-:Y:S01]  /*0790*/  IMAD.WIDE.U32 R36, R37, 0x2, R26 ;  /* 0x0000000225247825 */ /* 0x000fe200078e001a */
[----:B------:R0:W5:Y:S03]  /*07a0*/  LDG.E.U16 R32, desc[UR4][R32.64] ;  /* 0x0000000420207981 */ /* 0x000166000c1e1500 */
[C---:B------:R-:W-:Y:S01]  /*07b0*/  @!P0 IMAD.WIDE.U32 R20, R49.reuse, 0x4, R20 ;  /* 0x0000000431148825 */ /* 0x040fe200078e0014 */
[----:B------:R0:W5:Y:S03]  /*07c0*/  LDG.E.U16 R48, desc[UR4][R36.64] ;  /* 0x0000000424307981 */ /* 0x000166000c1e1500 */
[C---:B------:R-:W-:Y:S01]  /*07d0*/  @!P0 IMAD.WIDE.U32 R22, R49.reuse, 0x4, R22 ;  /* 0x0000000431168825 */ /* 0x040fe200078e0016 */
[----:B------:R0:W5:Y:S03]  /*07e0*/  @!P0 LDG.E R2, desc[UR4][R20.64] ;  /* 0x0000000414028981 */ /* 0x000166000c1e1900 */
[C---:B------:R-:W-:Y:S01]  /*07f0*/  @!P0 IMAD.WIDE.U32 R24, R49.reuse, 0x2, R24 ;  /* 0x0000000231188825 */ /* 0x040fe200078e0018 */
[----:B------:R0:W5:Y:S03]  /*0800*/  @!P0 LDG.E R0, desc[UR4][R22.64] ;  /* 0x0000000416008981 */ /* 0x000166000c1e1900 */
[----:B------:R-:W-:Y:S01]  /*0810*/  @!P0 IMAD.WIDE.U32 R26, R49, 0x2, R26 ;  /* 0x00000002311a8825 */ /* 0x000fe200078e001a */
[----:B------:R0:W5:Y:S04]  /*0820*/  @!P0 LDG.E.U16 R5, desc[UR4][R24.64] ;  /* 0x0000000418058981 */ /* 0x000168000c1e1500 */
[----:B------:R0:W5:Y:S02]  /*0830*/  @!P0 LDG.E.U16 R17, desc[UR4][R26.64] ;  /* 0x000000041a118981 */ /* 0x000164000c1e1500 */
.L_x_286:
[----:B------:R-:W-:Y:S05]  /*0840*/  BSYNC.RECONVERGENT B0 ;  /* 0x0000000000007941 */ /* 0x000fea0003800200 */
.L_x_285:
[----:B0-----:R-:W0:Y:S01]  /*0850*/  LDC R20, c[0x0][0x38c] ;  /* 0x0000e300ff147b82 */ /* 0x001e220000000800 */
[CC--:B------:R-:W-:Y:S01]  /*0860*/  ISETP.GE.AND P5, PT, R4.reuse, R35.reuse, PT ;  /* 0x000000230400720c */ /* 0x0c0fe20003fa6270 */
[C---:B------:R-:W-:Y:S01]  /*0870*/  VIADD R26, R4.reuse, 0x280 ;  /* 0x00000280041a7836 */ /* 0x040fe20000000000 */
[C---:B------:R-:W-:Y:S01]  /*0880*/  IADD3 R22, PT, PT, R4.reuse, 0x100, RZ ;  /* 0x0000010004167810 */ /* 0x040fe20007ffe0ff */
[----:B------:R-:W-:Y:S01]  /*0890*/  BSSY.RECONVERGENT B0, `(.L_x_287) ;  /* 0x0000016000007945 */ /* 0x000fe20003800200 */
[----:B------:R-:W-:Y:S02]  /*08a0*/  IADD3 R24, PT, PT, R4, 0x180, RZ ;  /* 0x0000018004187810 */ /* 0x000fe40007ffe0ff */
[-C--:B------:R-:W-:Y:S02]  /*08b0*/  ISETP.GE.AND P3, PT, R22, R35.reuse, PT ;  /* 0x000000231600720c */ /* 0x080fe40003f66270 */
[----:B------:R-:W-:Y:S02]  /*08c0*/  IADD3 R22, PT, PT, R4, 0x200, RZ ;  /* 0x0000020004167810 */ /* 0x000fe40007ffe0ff */
[----:B------:R-:W-:-:S02]  /*08d0*/  ISETP.GE.AND P2, PT, R24, R35, PT ;  /* 0x000000231800720c */ /* 0x000fc40003f46270 */
[----:B------:R-:W-:Y:S02]  /*08e0*/  IADD3 R24, PT, PT, R4, 0x300, RZ ;  /* 0x0000030004187810 */ /* 0x000fe40007ffe0ff */
[-C--:B------:R-:W-:Y:S02]  /*08f0*/  ISETP.GE.AND P1, PT, R22, R35.reuse, PT ;  /* 0x000000231600720c */ /* 0x080fe40003f26270 */
[----:B------:R-:W-:Y:S02]  /*0900*/  P2R R21, PR, RZ, 0x20 ;  /* 0x00000020ff157803 */ /* 0x000fe40000000000 */
[-C--:B------:R-:W-:Y:S02]  /*0910*/  ISETP.GE.AND P0, PT, R26, R35.reuse, PT ;  /* 0x000000231a00720c */ /* 0x080fe40003f06270 */
[----:B------:R-:W-:Y:S02]  /*0920*/  ISETP.GE.AND P4, PT, R24, R35, PT ;  /* 0x000000231800720c */ /* 0x000fe40003f86270 */
[----:B------:R-:W-:Y:S01]  /*0930*/  PRMT R22, RZ, 0x5410, RZ ;  /* 0x00005410ff167816 */ /* 0x000fe200000000ff */
[----:B0-----:R-:W-:Y:S01]  /*0940*/  FADD.FTZ R21, -R20, 1 ;  /* 0x3f80000014157421 */ /* 0x001fe20000010100 */
[----:B------:R-:W-:Y:S09]  /*0950*/  @P5 BRA `(.L_x_288) ;  /* 0x0000000000245947 */ /* 0x000ff20003800000 */
[----:B------:R-:W0:Y:S01]  /*0960*/  LDCU UR6, c[0x0][0x388] ;  /* 0x00007100ff0677ac */ /* 0x000e220008000800 */
[----:B-----5:R-:W-:Y:S02]  /*0970*/  SHF.L.U32 R46, R46, 0x10, RZ ;  /* 0x000000102e2e7819 */ /* 0x020fe400000006ff */
[----:B------:R-:W-:-:S03]  /*0980*/  SHF.L.U32 R22, R47, 0x10, RZ ;  /* 0x000000102f167819 */ /* 0x000fc600000006ff */
[C---:B------:R-:W-:Y:S02]  /*0990*/  FMUL.FTZ R23, R21.reuse, R46 ;  /* 0x0000002e15177220 */ /* 0x040fe40000410000 */
[----:B------:R-:W-:Y:S02]  /*09a0*/  FMUL.FTZ R22, R21, R22 ;  /* 0x0000001615167220 */ /* 0x000fe40000410000 */
[----:B------:R-:W-:Y:S01]  /*09b0*/  FFMA.FTZ R6, R6, R20, R23 ;  /* 0x0000001406067223 */ /* 0x000fe20000010017 */
[----:B0-----:R-:W-:-:S04]  /*09c0*/  FMUL.FTZ R45, R45, UR6 ;  /* 0x000000062d2d7c20 */ /* 0x001fc80008410000 */
[----:B------:R-:W-:-:S05]  /*09d0*/  FFMA.FTZ R45, R45, R20, R22 ;  /* 0x000000142d2d7223 */ /* 0x000fca0000010016 */
[----:B------:R-:W-:-:S07]  /*09e0*/  F2FP.BF16.F32.PACK_AB R22, R45, R6 ;  /* 0x000000062d16723e */ /* 0x000fce00000010ff */
.L_x_288:
[----:B------:R-:W-:Y:S05]  /*09f0*/  BSYNC.RECONVERGENT B0 ;  /* 0x0000000000007941 */ /* 0x000fea0003800200 */
.L_x_287:
[C---:B------:R-:W-:Y:S01]  /*0a00*/  VIADD R24, R4.reuse, 0x80 ;  /* 0x0000008004187836 */ /* 0x040fe20000000000 */
[----:B-----5:R-:W-:Y:S01]  /*0a10*/  IADD3 R6, PT, PT, R4, 0x380, RZ ;  /* 0x0000038004067810 */ /* 0x020fe20007ffe0ff */
[----:B------:R-:W-:Y:S01]  /*0a20*/  BSSY.RECONVERGENT B0, `(.L_x_289) ;  /* 0x000000e000007945 */ /* 0x000fe20003800200 */
[----:B------:R-:W-:Y:S02]  /*0a30*/  PRMT R23, RZ, 0x5410, RZ ;  /* 0x00005410ff177816 */ /* 0x000fe400000000ff */
[-C--:B------:R-:W-:Y:S02]  /*0a40*/  ISETP.GE.AND P6, PT, R24, R35.reuse, PT ;  /* 0x000000231800720c */ /* 0x080fe40003fc6270 */
[----:B------:R-:W-:-:S11]  /*0a50*/  ISETP.GE.AND P5, PT, R6, R35, PT ;  /* 0x000000230600720c */ /* 0x000fd60003fa6270 */
[----:B------:R-:W-:Y:S05]  /*0a60*/  @P6 BRA `(.L_x_290) ;  /* 0x0000000000246947 */ /* 0x000fea0003800000 */
[----:B------:R-:W0:Y:S01]  /*0a70*/  LDCU UR6, c[0x0][0x388] ;  /* 0x00007100ff0677ac */ /* 0x000e220008000800 */
[----:B------:R-:W-:Y:S02]  /*0a80*/  SHF.L.U32 R6, R43, 0x10, RZ ;  /* 0x000000102b067819 */ /* 0x000fe400000006ff */
[----:B------:R-:W-:-:S03]  /*0a90*/  SHF.L.U32 R44, R44, 0x10, RZ ;  /* 0x000000102c2c7819 */ /* 0x000fc600000006ff */
[C---:B------:R-:W-:Y:S02]  /*0aa0*/  FMUL.FTZ R6, R21.reuse, R6 ;  /* 0x0000000615067220 */ /* 0x040fe40000410000 */
[----:B------:R-:W-:Y:S02]  /*0ab0*/  FMUL.FTZ R44, R21, R44 ;  /* 0x0000002c152c7220 */ /* 0x000fe40000410000 */
[----:B------:R-:W-:Y:S01]  /*0ac0*/  FFMA.FTZ R6, R15, R20, R6 ;  /* 0x000000140f067223 */ /* 0x000fe20000010006 */
[----:B0-----:R-:W-:-:S04]  /*0ad0*/  FMUL.FTZ R23, R16, UR6 ;  /* 0x0000000610177c20 */ /* 0x001fc80008410000 */
[----:B------:R-:W-:-:S05]  /*0ae0*/  FFMA.FTZ R23, R23, R20, R44 ;  /* 0x0000001417177223 */ /* 0x000fca000001002c */
[----:B------:R-:W-:-:S07]  /*0af0*/  F2FP.BF16.F32.PACK_AB R23, R23, R6 ;  /* 0x000000061717723e */ /* 0x000fce00000010ff */
.L_x_290:
[----:B------:R-:W-:Y:S05]  /*0b00*/  BSYNC.RECONVERGENT B0 ;  /* 0x0000000000007941 */ /* 0x000fea0003800200 */
.L_x_289:
[----:B------:R-:W-:Y:S01]  /*0b10*/  BSSY.RECONVERGENT B0, `(.L_x_291) ;  /* 0x000000c000007945 */ /* 0x000fe20003800200 */
[----:B------:R-:W-:-:S03]  /*0b20*/  PRMT R15, RZ, 0x5410, RZ ;  /* 0x00005410ff0f7816 */ /* 0x000fc600000000ff */
[----:B------:R-:W-:Y:S05]  /*0b30*/  @P3 BRA `(.L_x_292) ;  /* 0x0000000000243947 */ /* 0x000fea0003800000 */
[----:B------:R-:W0:Y:S01]  /*0b40*/  LDCU UR6, c[0x0][0x388] ;  /* 0x00007100ff0677ac */ /* 0x000e220008000800 */
[----:B------:R-:W-:Y:S01]  /*0b50*/  SHF.L.U32 R42, R42, 0x10, RZ ;  /* 0x000000102a2a7819 */ /* 0x000fe200000006ff */
[----:B------:R-:W-:-:S04]  /*0b60*/  IMAD.U32 R6, R41, 0x10000, RZ ;  /* 0x0001000029067824 */ /* 0x000fc800078e00ff */
[C---:B------:R-:W-:Y:S01]  /*0b70*/  FMUL.FTZ R6, R21.reuse, R6 ;  /* 0x0000000615067220 */ /* 0x040fe20000410000 */
[----:B------:R-:W-:-:S03]  /*0b80*/  FMUL.FTZ R42, R21, R42 ;  /* 0x0000002a152a7220 */ /* 0x000fc60000410000 */
[----:B------:R-:W-:Y:S01]  /*0b90*/  FFMA.FTZ R6, R13, R20, R6 ;  /* 0x000000140d067223 */ /* 0x000fe20000010006 */
[----:B0-----:R-:W-:-:S04]  /*0ba0*/  FMUL.FTZ R15, R14, UR6 ;  /* 0x000000060e0f7c20 */ /* 0x001fc80008410000 */
[----:B------:R-:W-:-:S05]  /*0bb0*/  FFMA.FTZ R15, R15, R20, R42 ;  /* 0x000000140f0f7223 */ /* 0x000fca000001002a */
[----:B------:R-:W-:-:S07]  /*0bc0*/  F2FP.BF16.F32.PACK_AB R15, R15, R6 ;  /* 0x000000060f0f723e */ /* 0x000fce00000010ff */
.L_x_292:
[----:B------:R-:W-:Y:S05]  /*0bd0*/  BSYNC.RECONVERGENT B0 ;  /* 0x0000000000007941 */ /* 0x000fea0003800200 */
.L_x_291:
[----:B------:R-:W-:Y:S01]  /*0be0*/  BSSY.RECONVERGENT B0, `(.L_x_293) ;  /* 0x000000c000007945 */ /* 0x000fe20003800200 */
[----:B------:R-:W-:-:S03]  /*0bf0*/  PRMT R13, RZ, 0x5410, RZ ;  /* 0x00005410ff0d7816 */ /* 0x000fc600000000ff */
        /* <DEDUP_REMOVED lines=10> */
.L_x_294:
[----:B------:R-:W-:Y:S05]  /*0ca0*/  BSYNC.RECONVERGENT B0 ;  /* 0x0000000000007941 */ /* 0x000fea0003800200 */
.L_x_293:
        /* <DEDUP_REMOVED lines=12> */
.L_x_296:
[----:B------:R-:W-:Y:S05]  /*0d70*/  BSYNC.RECONVERGENT B0 ;  /* 0x0000000000007941 */ /* 0x000fea0003800200 */
.L_x_295:
        /* <DEDUP_REMOVED lines=12> */
.L_x_298:
[----:B------:R-:W-:Y:S05]  /*0e40*/  BSYNC.RECONVERGENT B0 ;  /* 0x0000000000007941 */ /* 0x000fea0003800200 */
.L_x_297:
[----:B------:R-:W-:Y:S01]  /*0e50*/  BSSY.RECONVERGENT B0, `(.L_x_299) ;  /* 0x000000d000007945 */ /* 0x000fe20003800200 */
[----:B------:R-:W-:Y:S02]  /*0e60*/  PRMT R14, RZ, 0x5410, RZ ;  /* 0x00005410ff0e7816 */ /* 0x000fe400000000ff */
[----:B------:R-:W-:Y:S01]  /*0e70*/  PRMT R10, R10, 0x5410, RZ ;  /* 0x000054100a0a7816 */ /* 0x000fe200000000ff */
[----:B------:R-:W-:Y:S06]  /*0e80*/  @P4 BRA `(.L_x_300) ;  /* 0x0000000000244947 */ /* 0x000fec0003800000 */
        /* <DEDUP_REMOVED lines=9> */
.L_x_300:
[----:B------:R-:W-:Y:S05]  /*0f20*/  BSYNC.RECONVERGENT B0 ;  /* 0x0000000000007941 */ /* 0x000fea0003800200 */
.L_x_299:
[----:B------:R-:W-:Y:S01]  /*0f30*/  BSSY.RECONVERGENT B0, `(.L_x_301) ;  /* 0x000000c000007945 */ /* 0x000fe20003800200 */
[----:B------:R-:W-:-:S03]  /*0f40*/  PRMT R10, RZ, 0x7610, R10 ;  /* 0x00007610ff0a7816 */ /* 0x000fc6000000000a */
        /* <DEDUP_REMOVED lines=10> */
.L_x_302:
[----:B------:R-:W-:Y:S05]  /*0ff0*/  BSYNC.RECONVERGENT B0 ;  /* 0x0000000000007941 */ /* 0x000fea0003800200 */
.L_x_301:
[----:B------:R-:W-:-:S13]  /*1000*/  ISETP.GE.AND P6, PT, R4, R35, PT ;  /* 0x000000230400720c */ /* 0x000fda0003fc6270 */
[----:B------:R-:W-:Y:S05]  /*1010*/  @P6 EXIT ;  /* 0x000000000000694d */ /* 0x000fea0003800000 */
[----:B------:R-:W0:Y:S01]  /*1020*/  LDC.64 R6, c[0x0][0x398] ;  /* 0x0000e600ff067b82 */ /* 0x000e220000000a00 */
[----:B------:R-:W-:Y:S01]  /*1030*/  ISETP.GE.AND P6, PT, R24, R35, PT ;  /* 0x000000231800720c */ /* 0x000fe20003fc6270 */
[----:B------:R-:W-:Y:S01]  /*1040*/  IMAD R3, R3, 0x400, R4 ;  /* 0x0000040003037824 */ /* 0x000fe200078e0204 */
[----:B------:R-:W-:-:S05]  /*1050*/  PRMT R0, R22, 0x7632, R0 ;  /* 0x0000763216007816 */ /* 0x000fca0000000000 */
[----:B------:R-:W1:Y:S01]  /*1060*/  LDC.64 R8, c[0x0][0x3a0] ;  /* 0x0000e800ff087b82 */ /* 0x000e620000000a00 */
[----:B0-----:R-:W-:-:S05]  /*1070*/  IMAD.WIDE.U32 R4, R3, 0x2, R6 ;  /* 0x0000000203047825 */ /* 0x001fca00078e0006 */
[----:B------:R0:W-:Y:S01]  /*1080*/  STG.E.U16 desc[UR4][R4.64], R22 ;  /* 0x0000001604007986 */ /* 0x0001e2000c101504 */
[----:B-1----:R-:W-:-:S05]  /*1090*/  IMAD.WIDE.U32 R16, R3, 0x2, R8 ;  /* 0x0000000203107825 */ /* 0x002fca00078e0008 */
[----:B------:R0:W-:Y:S01]  /*10a0*/  STG.E.U16 desc[UR4][R16.64], R0 ;  /* 0x0000000010007986 */ /* 0x0001e2000c101504 */
[----:B------:R-:W-:Y:S05]  /*10b0*/  @P6 EXIT ;  /* 0x000000000000694d */ /* 0x000fea0003800000 */
[----:B0-----:R-:W-:Y:S02]  /*10c0*/  IADD3 R17, PT, PT, R3, 0x80, RZ ;  /* 0x0000008003117810 */ /* 0x001fe40007ffe0ff */
[----:B------:R-:W-:-:S03]  /*10d0*/  PRMT R0, R23, 0x7632, R0 ;  /* 0x0000763217007816 */ /* 0x000fc60000000000 */
[----:B------:R-:W-:-:S04]  /*10e0*/  IMAD.WIDE.U32 R4, R17, 0x2, R6 ;  /* 0x0000000211047825 */ /* 0x000fc800078e0006 */
[----:B------:R-:W-:Y:S01]  /*10f0*/  IMAD.WIDE.U32 R16, R17, 0x2, R8 ;  /* 0x0000000211107825 */ /* 0x000fe200078e0008 */
[----:B------:R0:W-:Y:S04]  /*1100*/  STG.E.U16 desc[UR4][R4.64], R23 ;  /* 0x0000001704007986 */ /* 0x0001e8000c101504 */
        /* <DEDUP_REMOVED lines=16> */
[----:B0-----:R-:W-:Y:S01]  /*1210*/  VIADD R17, R3, 0x200 ;  /* 0x0000020003117836 */ /* 0x001fe20000000000 */
[----:B------:R-:W-:-:S03]  /*1220*/  PRMT R0, R11, 0x7632, R0 ;  /* 0x000076320b007816 */ /* 0x000fc60000000000 */
[----:B------:R-:W-:-:S04]  /*1230*/  IMAD.WIDE.U32 R4, R17, 0x2, R6 ;  /* 0x0000000211047825 */ /* 0x000fc800078e0006 */
[----:B------:R-:W-:Y:S01]  /*1240*/  IMAD.WIDE.U32 R16, R17, 0x2, R8 ;  /* 0x0000000211107825 */ /* 0x000fe200078e0008 */
[----:B------:R0:W-:Y:S04]  /*1250*/  STG.E.U16 desc[UR4][R4.64], R11 ;  /* 0x0000000b04007986 */ /* 0x0001e8000c101504 */
[----:B------:R0:W-:Y:S01]  /*1260*/  STG.E.U16 desc[UR4][R16.64], R0 ;  /* 0x0000000010007986 */ /* 0x0001e2000c101504 */
[----:B------:R-:W-:Y:S05]  /*1270*/  @P0 EXIT ;  /* 0x000000000000094d */ /* 0x000fea0003800000 */
[----:B------:R-:W-:Y:S02]  /*1280*/  IADD3 R13, PT, PT, R3, 0x280, RZ ;  /* 0x00000280030d7810 */ /* 0x000fe40007ffe0ff */
[C---:B------:R-:W-:Y:S02]  /*1290*/  PRMT R2, R12.reuse, 0x7610, R2 ;  /* 0x000076100c027816 */ /* 0x040fe40000000002 */
[----:B0-----:R-:W-:Y:S01]  /*12a0*/  PRMT R0, R12, 0x7632, R0 ;  /* 0x000076320c007816 */ /* 0x001fe20000000000 */
        /* <DEDUP_REMOVED lines=12> */
[----:B------:R-:W-:Y:S02]  /*1370*/  IADD3 R3, PT, PT, R3, 0x380, RZ ;  /* 0x0000038003037810 */ /* 0x000fe40007ffe0ff */
[----:B0-----:R-:W-:-:S03]  /*1380*/  PRMT R4, R10, 0x7632, R4 ;  /* 0x000076320a047816 */ /* 0x001fc60000000004 */
[----:B------:R-:W-:-:S04]  /*1390*/  IMAD.WIDE.U32 R6, R3, 0x2, R6 ;  /* 0x0000000203067825 */ /* 0x000fc800078e0006 */
[----:B------:R-:W-:Y:S01]  /*13a0*/  IMAD.WIDE.U32 R8, R3, 0x2, R8 ;  /* 0x0000000203087825 */ /* 0x000fe200078e0008 */
[----:B------:R-:W-:Y:S04]  /*13b0*/  STG.E.U16 desc[UR4][R6.64], R10 ;  /* 0x0000000a06007986 */ /* 0x000fe8000c101504 */
[----:B------:R-:W-:Y:S01]  /*13c0*/  STG.E.U16 desc[UR4][R8.64], R4 ;  /* 0x0000000408007986 */ /* 0x000fe2000c101504 */
[----:B------:R-:W-:Y:S05]  /*13d0*/  EXIT ;  /* 0x000000000000794d */ /* 0x000fea0003800000 */
.L_x_303:
        /* <DEDUP_REMOVED lines=10> */
.L_x_26988:


//--------------------- .text._ZN2at6native49_GLOBAL__N__b919a28f_16_Normalization_cu_5c38458745unrolled_elementwise_kernel_for_multi_outputsILi2EZZZNS1_23batch_norm_update_statsERKNS_6TensorES5_S5_S5_dlENKUlvE_clEvENKUlvE1_clEvEUlffN3c104HalfES9_E_St5arrayIPcLm6EE16OffsetCalculatorILi4EjLb0EESE_ILi2EjLb0EEEEviT0_T1_T2_T3_ --------------------------
	.section	.text._ZN2at6native49_GLOBAL__N__b919a28f_16_Normalization_cu_5c38458745unrolled_elementwise_kernel_for_multi_outputsILi2EZZZNS1_23batch_norm_update_statsERKNS_6TensorES5_S5_S5_dlENKUlvE_clEvENKUlvE1_clEvEUlffN3c104HalfES9_E_St5arrayIPcLm6EE16OffsetCalculatorILi4EjLb0EESE_ILi2EjLb0EEEEviT0_T1_T2_T3_,"ax",@progbits
	.align	128
.text._ZN2at6native49_GLOBAL__N__b919a28f_16_Normalization_cu_5c38458745unrolled_elementwise_kernel_for_multi_outputsILi2EZZZNS1_23batch_norm_update_statsERKNS_6TensorES5_S5_S5_dlENKUlvE_clEvENKUlvE1_clEvEUlffN3c104HalfES9_E_St5arrayIPcLm6EE16OffsetCalculatorILi4EjLb0EESE_ILi2EjLb0EEEEviT0_T1_T2_T3_:
        .type           _ZN2at6native49_GLOBAL__N__b919a28f_16_Normalization_cu_5c38458745unrolled_elementwise_kernel_for_multi_outputsILi2EZZZNS1_23batch_norm_update_statsERKNS_6TensorES5_S5_S5_dlENKUlvE_clEvENKUlvE1_clEvEUlffN3c104HalfES9_E_St5arrayIPcLm6EE16OffsetCalculatorILi4EjLb0EESE_ILi2EjLb0EEEEviT0_T1_T2_T3_,@function
        .size           _ZN2at6native49_GLOBAL__N__b919a28f_16_Normalization_cu_5c38458745unrolled_elementwise_kernel_for_multi_outputsILi2EZZZNS1_23batch_norm_update_statsERKNS_6TensorES5_S5_S5_dlENKUlvE_clEvENKUlvE1_clEvEUlffN3c104HalfES9_E_St5arrayIPcLm6EE16OffsetCalculatorILi4EjLb0EESE_ILi2EjLb0EEEEviT0_T1_T2_T3_,(.L_x_26989 - _ZN2at6native49_GLOBAL__N__b919a28f_16_Normalization_cu_5c38458745unrolled_elementwise_kernel_for_multi_outputsILi2EZZZNS1_23batch_norm_update_statsERKNS_6TensorES5_S5_S5_dlENKUlvE_clEvENKUlvE1_clEvEUlffN3c104HalfES9_E_St5arrayIPcLm6EE16OffsetCalculatorILi4EjLb0EESE_ILi2EjLb0EEEEviT0_T1_T2_T3_)
        .other          _ZN2at6native49_GLOBAL__N__b919a28f_16_Normalization_cu_5c38458745unrolled_elementwise_kernel_for_multi_outputsILi2EZZZNS1_23batch_norm_update_statsERKNS_6TensorES5_S5_S5_dlENKUlvE_clEvENKUlvE1_clEvEUlffN3c104HalfES9_E_St5arrayIPcLm6EE16OffsetCalculatorILi4EjLb0EESE_ILi2EjLb0EEEEviT0_T1_T2_T3_,@"STO_CUDA_ENTRY STV_DEFAULT"
_ZN2at6native49_GLOBAL__N__b919a28f_16_Normalization_cu_5c38458745unrolled_elementwise_kernel_for_multi_outputsILi2EZZZNS1_23batch_norm_update_statsERKNS_6TensorES5_S5_S5_dlENKUlvE_clEvENKUlvE1_clEvEUlffN3c104HalfES9_E_St5arrayIPcLm6EE16OffsetCalculatorILi4EjLb0EESE_ILi2EjLb0EEEEviT0_T1_T2_T3_:
        /* <DEDUP_REMOVED lines=417> */
.L_x_306:
        /* <DEDUP_REMOVED lines=394> */
.L_x_307:
        /* <DEDUP_REMOVED lines=390> */
.L_x_308:
        /* <DEDUP_REMOVED lines=390> */
.L_x_309:
        /* <DEDUP_REMOVED lines=390> */
.L_x_310:
        /* <DEDUP_REMOVED lines=390> */
.L_x_311:
        /* <DEDUP_REMOVED lines=390> */
.L_x_312:
        /* <DEDUP_REMOVED lines=389> */
.L_x_313:
        /* <DEDUP_REMOVED lines=8> */
.L_x_305:
[----:B------:R-:W-:Y:S05]  /*c560*/  BSYNC.RECONVERGENT B0 ;  /* 0x0000000000007941 */ /* 0x000fea0003800200 */
.L_x_304:
        /* <DEDUP_REMOVED lines=21> */
[----:B-----5:R-:W-:Y:S02]  /*c6c0*/  HADD2.F32 R38, -RZ, R38.H0_H0 ;  /* 0x20000026ff267230 */ /* 0x020fe40000004100 */
[----:B------:R-:W-:-:S03]  /*c6d0*/  HADD2.F32 R24, -RZ, R39.H0_H0 ;  /* 0x20000027ff187230 */ /* 0x000fc60000004100 */
[C---:B------:R-:W-:Y:S02]  /*c6e0*/  FMUL.FTZ R25, R27.reuse, R38 ;  /* 0x000000261b197220 */ /* 0x040fe40000410000 */
[----:B------:R-:W-:Y:S02]  /*c6f0*/  FMUL.FTZ R24, R27, R24 ;  /* 0x000000181b187220 */ /* 0x000fe40000410000 */
[----:B------:R-:W-:Y:S01]  /*c700*/  FFMA.FTZ R25, R36, R26, R25 ;  /* 0x0000001a24197223 */ /* 0x000fe20000010019 */
[----:B-1----:R-:W-:-:S04]  /*c710*/  FMUL.FTZ R37, R37, UR6 ;  /* 0x0000000625257c20 */ /* 0x002fc80008410000 */
[----:B------:R-:W-:-:S05]  /*c720*/  FFMA.FTZ R24, R37, R26, R24 ;  /* 0x0000001a25187223 */ /* 0x000fca0000010018 */
[----:B------:R-:W-:-:S07]  /*c730*/  F2FP.F16.F32.PACK_AB R25, R24, R25 ;  /* 0x000000191819723e */ /* 0x000fce00000000ff */
.L_x_315:
[----:B------:R-:W-:Y:S05]  /*c740*/  BSYNC.RECONVERGENT B0 ;  /* 0x0000000000007941 */ /* 0x000fea0003800200 */
.L_x_314:
[----:B------:R-:W-:Y:S01]  /*c750*/  BSSY.RECONVERGENT B0, `(.L_x_316) ;  /* 0x000000c000007945 */ /* 0x000fe20003800200 */
[----:B------:R-:W-:-:S03]  /*c760*/  PRMT R24, RZ, 0x5410, RZ ;  /* 0x00005410ff187816 */ /* 0x000fc600000000ff */
[----:B------:R-:W-:Y:S05]  /*c770*/  @P5 BRA `(.L_x_317) ;  /* 0x0000000000245947 */ /* 0x000fea0003800000 */
        /* <DEDUP_REMOVED lines=9> */
.L_x_317:
[----:B------:R-:W-:Y:S05]  /*c810*/  BSYNC.RECONVERGENT B0 ;  /* 0x0000000000007941 */ /* 0x000fea0003800200 */
.L_x_316:
[----:B------:R-:W-:Y:S01]  /*c820*/  BSSY.RECONVERGENT B0, `(.L_x_318) ;  /* 0x000000c000007945 */ /* 0x000fe20003800200 */
[----:B-----5:R-:W-:-:S03]  /*c830*/  PRMT R10, RZ, 0x5410, RZ ;  /* 0x00005410ff0a7816 */ /* 0x020fc600000000ff */
[----:B------:R-:W-:Y:S05]  /*c840*/  @P3 BRA `(.L_x_319) ;  /* 0x0000000000243947 */ /* 0x000fea0003800000 */
[----:B------:R-:W1:Y:S01]  /*c850*/  LDCU UR6, c[0x0][0x388] ;  /* 0x00007100ff0677ac */ /* 0x000e620008000800 */
[----:B------:R-:W-:Y:S02]  /*c860*/  HADD2.F32 R10, -RZ, R15.H0_H0 ;  /* 0x2000000fff0a7230 */ /* 0x000fe40000004100 */
[----:B------:R-:W-:-:S03]  /*c870*/  HADD2.F32 R14, -RZ, R14.H0_H0 ;  /* 0x2000000eff0e7230 */ /* 0x000fc60000004100 */
[C---:B------:R-:W-:Y:S02]  /*c880*/  FMUL.FTZ R10, R27.reuse, R10 ;  /* 0x0000000a1b0a7220 */ /* 0x040fe40000410000 */
[----:B------:R-:W-:Y:S02]  /*c890*/  FMUL.FTZ R14, R27, R14 ;  /* 0x0000000e1b0e7220 */ /* 0x000fe40000410000 */
[----:B------:R-:W-:Y:S01]  /*c8a0*/  FFMA.FTZ R10, R17, R26, R10 ;  /* 0x0000001a110a7223 */ /* 0x000fe2000001000a */
[----:B-1----:R-:W-:-:S04]  /*c8b0*/  FMUL.FTZ R11, R16, UR6 ;  /* 0x00000006100b7c20 */ /* 0x002fc80008410000 */
[----:B------:R-:W-:-:S05]  /*c8c0*/  FFMA.FTZ R11, R11, R26, R14 ;  /* 0x0000001a0b0b7223 */ /* 0x000fca000001000e */
[----:B------:R-:W-:-:S07]  /*c8d0*/  F2FP.F16.F32.PACK_AB R10, R11, R10 ;  /* 0x0000000a0b0a723e */ /* 0x000fce00000000ff */
.L_x_319:
[----:B------:R-:W-:Y:S05]  /*c8e0*/  BSYNC.RECONVERGENT B0 ;  /* 0x0000000000007941 */ /* 0x000fea0003800200 */
.L_x_318:
[----:B------:R-:W-:Y:S01]  /*c8f0*/  BSSY.RECONVERGENT B0, `(.L_x_320) ;  /* 0x000000c000007945 */ /* 0x000fe20003800200 */
[----:B------:R-:W-:-:S03]  /*c900*/  PRMT R11, RZ, 0x5410, RZ ;  /* 0x00005410ff0b7816 */ /* 0x000fc600000000ff */
        /* <DEDUP_REMOVED lines=10> */
.L_x_321:
[----:B------:R-:W-:Y:S05]  /*c9b0*/  BSYNC.RECONVERGENT B0 ;  /* 0x0000000000007941 */ /* 0x000fea0003800200 */
.L_x_320:
        /* <DEDUP_REMOVED lines=12> */
.L_x_323:
[----:B------:R-:W-:Y:S05]  /*ca80*/  BSYNC.RECONVERGENT B0 ;  /* 0x0000000000007941 */ /* 0x000fea0003800200 */
.L_x_322:
[----:B------:R-:W-:Y:S01]  /*ca90*/  BSSY.RECONVERGENT B0, `(.L_x_324) ;  /* 0x000000d000007945 */ /* 0x000fe20003800200 */
[----:B------:R-:W-:Y:S02]  /*caa0*/  IADD3 R16, PT, PT, R0, 0x380, RZ ;  /* 0x0000038000107810 */ /* 0x000fe40007ffe0ff */
[----:B------:R-:W-:Y:S01]  /*cab0*/  PRMT R13, RZ, 0x5410, RZ ;  /* 0x00005410ff0d7816 */ /* 0x000fe200000000ff */
[----:B------:R-:W-:Y:S06]  /*cac0*/  @P0 BRA `(.L_x_325) ;  /* 0x0000000000240947 */ /* 0x000fec0003800000 */
        /* <DEDUP_REMOVED lines=9> */
.L_x_325:
[----:B------:R-:W-:Y:S05]  /*cb60*/  BSYNC.RECONVERGENT B0 ;  /* 0x0000000000007941 */ /* 0x000fea0003800200 */
.L_x_324:
[----:B------:R-:W-:Y:S01]  /*cb70*/  BSSY.RECONVERGENT B0, `(.L_x_326) ;  /* 0x000000d000007945 */ /* 0x000fe20003800200 */
[----:B------:R-:W-:Y:S02]  /*cb80*/  PRMT R15, RZ, 0x5410, RZ ;  /* 0x00005410ff0f7816 */ /* 0x000fe400000000ff */
[----:B------:R-:W-:Y:S01]  /*cb90*/  PRMT R14, RZ, 0x7610, R14 ;  /* 0x00007610ff0e7816 */ /* 0x000fe2000000000e */
        /* <DEDUP_REMOVED lines=10> */
.L_x_327:
[----:B------:R-:W-:Y:S05]  /*cc40*/  BSYNC.RECONVERGENT B0 ;  /* 0x0000000000007941 */ /* 0x000fea0003800200 */
.L_x_326:
[----:B------:R-:W-:Y:S01]  /*cc50*/  ISETP.GE.AND P5, PT, R16, UR5, PT ;  /* 0x0000000510007c0c */ /* 0x000fe2000bfa6270 */
[----:B------:R-:W-:Y:S01]  /*cc60*/  BSSY.RECONVERGENT B0, `(.L_x_328) ;  /* 0x000000c000007945 */ /* 0x000fe20003800200 */
[----:B------:R-:W-:-:S11]  /*cc70*/  PRMT R14, R14, 0x5410, RZ ;  /* 0x000054100e0e7816 */ /* 0x000fd600000000ff */
        /* <DEDUP_REMOVED lines=10> */
.L_x_329:
[----:B------:R-:W-:Y:S05]  /*cd20*/  BSYNC.RECONVERGENT B0 ;  /* 0x0000000000007941 */ /* 0x000fea0003800200 */
.L_x_328:
        /* <DEDUP_REMOVED lines=311> */
.L_x_330:
        /* <DEDUP_REMOVED lines=311> */
.L_x_331:
        /* <DEDUP_REMOVED lines=308> */
.L_x_332:
        /* <DEDUP_REMOVED lines=308> */
.L_x_333:
        /* <DEDUP_REMOVED lines=309> */
.L_x_334:
        /* <DEDUP_REMOVED lines=308> */
.L_x_335:
        /* <DEDUP_REMOVED lines=308> */
.L_x_336:
        /* <DEDUP_REMOVED lines=308> */
.L_x_337:
[----:B------:R-:W-:Y:S01]  /*167a0*/  IMAD.WIDE.U32 R4, R11, 0x2, R4 ;  /* 0x000000020b047825 */ /* 0x000fe200078e0004 */
[----:B------:R-:W-:-:S03]  /*167b0*/  PRMT R0, R14, 0x7632, R0 ;  /* 0x000076320e007816 */ /* 0x000fc60000000000 */
[----:B------:R-:W-:Y:S01]  /*167c0*/  IMAD.WIDE.U32 R2, R9, 0x2, R2 ;  /* 0x0000000209027825 */ /* 0x000fe200078e0002 */
[----:B------:R-:W-:Y:S04]  /*167d0*/  STG.E.U16 desc[UR8][R4.64], R14 ;  /* 0x0000000e04007986 */ /* 0x000fe8000c101508 */
[----:B------:R-:W-:Y:S01]  /*167e0*/  STG.E.U16 desc[UR8][R2.64], R0 ;  /* 0x0000000002007986 */ /* 0x000fe2000c101508 */
[----:B------:R-:W-:Y:S05]  /*167f0*/  EXIT ;  /* 0x000000000000794d */ /* 0x000fea0003800000 */
.L_x_338:
        /* <DEDUP_REMOVED lines=16> */
.L_x_26989:


//--------------------- .text._ZN2at6native49_GLOBAL__N__b919a28f_16_Normalization_cu_5c38458745unrolled_elementwise_kernel_for_multi_outputsILi2EZZZNS1_23batch_norm_update_statsERKNS_6TensorES5_S5_S5_dlENKUlvE_clEvENKUlvE1_clEvEUlffN3c104HalfES9_E_St5arrayIPcLm6EE23TrivialOffsetCalculatorILi4EjESE_ILi2EjEEEviT0_T1_T2_T3_ --------------------------
	.section	.text._ZN2at6native49_GLOBAL__N__b919a28f_16_Normalization_cu_5c38458745unrolled_elementwise_kernel_for_multi_outputsILi2EZZZNS1_23batch_norm_update_statsERKNS_6TensorES5_S5_S5_dlENKUlvE_clEvENKUlvE1_clEvEUlffN3c104HalfES9_E_St5arrayIPcLm6EE23TrivialOffsetCalculatorILi4EjESE_ILi2EjEEEviT0_T1_T2_T3_,"ax",@progbits
	.align	128
.text._ZN2at6native49_GLOBAL__N__b919a28f_16_Normalization_cu_5c38458745unrolled_elementwise_kernel_for_multi_outputsILi2EZZZNS1_23batch_norm_update_statsERKNS_6TensorES5_S5_S5_dlENKUlvE_clEvENKUlvE1_clEvEUlffN3c104HalfES9_E_St5arrayIPcLm6EE23TrivialOffsetCalculatorILi4EjESE_ILi2EjEEEviT0_T1_T2_T3_:
        .type           _ZN2at6native49_GLOBAL__N__b919a28f_16_Normalization_cu_5c38458745unrolled_elementwise_kernel_for_multi_outputsILi2EZZZNS1_23batch_norm_update_statsERKNS_6TensorES5_S5_S5_dlENKUlvE_clEvENKUlvE1_clEvEUlffN3c104HalfES9_E_St5arrayIPcLm6EE23TrivialOffsetCalculatorILi4EjESE_ILi2EjEEEviT0_T1_T2_T3_,@function
        .size           _ZN2at6native49_GLOBAL__N__b919a28f_16_Normalization_cu_5c38458745unrolled_elementwise_kernel_for_multi_outputsILi2EZZZNS1_23batch_norm_update_statsERKNS_6TensorES5_S5_S5_dlENKUlvE_clEvENKUlvE1_clEvEUlffN3c104HalfES9_E_St5arrayIPcLm6EE23TrivialOffsetCalculatorILi4EjESE_ILi2EjEEEviT0_T1_T2_T3_,(.L_x_26990 - _ZN2at6native49_GLOBAL__N__b919a28f_16_Normalization_cu_5c38458745unrolled_elementwise_kernel_for_multi_outputsILi2EZZZNS1_23batch_norm_update_statsERKNS_6TensorES5_S5_S5_dlENKUlvE_clEvENKUlvE1_clEvEUlffN3c104HalfES9_E_St5arrayIPcLm6EE23TrivialOffsetCalculatorILi4EjESE_ILi2EjEEEviT0_T1_T2_T3_)
        .other          _ZN2at6native49_GLOBAL__N__b919a28f_16_Normalization_cu_5c38458745unrolled_elementwise_kernel_for_multi_outputsILi2EZZZNS1_23batch_norm_update_statsERKNS_6TensorES5_S5_S5_dlENKUlvE_clEvENKUlvE1_clEvEUlffN3c104HalfES9_E_St5arrayIPcLm6EE23TrivialOffsetCalculatorILi4EjESE_ILi2EjEEEviT0_T1_T2_T3_,@"STO_CUDA_ENTRY STV_DEFAULT"
_ZN2at6native49_GLOBAL__N__b919a28f_16_Normalization_cu_5c38458745unrolled_elementwise_kernel_for_multi_outputsILi2EZZZNS1_23batch_norm_update_statsERKNS_6TensorES5_S5_S5_dlENKUlvE_clEvENKUlvE1_clEvEUlffN3c104HalfES9_E_St5arrayIPcLm6EE23TrivialOffsetCalculatorILi4EjESE_ILi2EjEEEviT0_T1_T2_T3_:
        /* <DEDUP_REMOVED lines=132> */
.L_x_340:
[----:B------:R-:W-:Y:S05]  /*0840*/  BSYNC.RECONVERGENT B0 ;  /* 0x0000000000007941 */ /* 0x000fea0003800200 */
.L_x_339:
[----:B0-----:R-:W0:Y:S01]  /*0850*/  LDC R20, c[0x0][0x38c] ;  /* 0x0000e300ff147b82 */ /* 0x001e220000000800 */
[CC--:B------:R-:W-:Y:S01]  /*0860*/  ISETP.GE.AND P5, PT, R4.reuse, R35.reuse, PT ;  /* 0x000000230400720c */ /* 0x0c0fe20003fa6270 */
[----:B------:R-:W-:Y:S01]  /*0870*/  BSSY.RECONVERGENT B0, `(.L_x_341) ;  /* 0x0000018000007945 */ /* 0x000fe20003800200 */
[C---:B------:R-:W-:Y:S02]  /*0880*/  IADD3 R22, PT, PT, R4.reuse, 0x100, RZ ;  /* 0x0000010004167810 */ /* 0x040fe40007ffe0ff */
        /* <DEDUP_REMOVED lines=15> */
[----:B------:R-:W-:-:S03]  /*0980*/  HADD2.F32 R22, -RZ, R47.H0_H0 ;  /* 0x2000002fff167230 */ /* 0x000fc60000004100 */
[C---:B------:R-:W-:Y:S02]  /*0990*/  FMUL.FTZ R23, R21.reuse, R46 ;  /* 0x0000002e15177220 */ /* 0x040fe40000410000 */
[----:B------:R-:W-:Y:S02]  /*09a0*/  FMUL.FTZ R22, R21, R22 ;  /* 0x0000001615167220 */ /* 0x000fe40000410000 */
[----:B------:R-:W-:Y:S01]  /*09b0*/  FFMA.FTZ R6, R6, R20, R23 ;  /* 0x0000001406067223 */ /* 0x000fe20000010017 */
[----:B0-----:R-:W-:-:S04]  /*09c0*/  FMUL.FTZ R45, R45, UR6 ;  /* 0x000000062d2d7c20 */ /* 0x001fc80008410000 */
[----:B------:R-:W-:-:S05]  /*09d0*/  FFMA.FTZ R45, R45, R20, R22 ;  /* 0x000000142d2d7223 */ /* 0x000fca0000010016 */
[----:B------:R-:W-:-:S07]  /*09e0*/  F2FP.F16.F32.PACK_AB R22, R45, R6 ;  /* 0x000000062d16723e */ /* 0x000fce00000000ff */
.L_x_342:
[----:B------:R-:W-:Y:S05]  /*09f0*/  BSYNC.RECONVERGENT B0 ;  /* 0x0000000000007941 */ /* 0x000fea0003800200 */
.L_x_341:
[C---:B------:R-:W-:Y:S01]  /*0a00*/  IADD3 R24, PT, PT, R4.reuse, 0x80, RZ ;  /* 0x0000008004187810 */ /* 0x040fe20007ffe0ff */
[----:B------:R-:W-:Y:S01]  /*0a10*/  BSSY.RECONVERGENT B0, `(.L_x_343) ;  /* 0x000000f000007945 */ /* 0x000fe20003800200 */
[----:B-----5:R-:W-:Y:S02]  /*0a20*/  IADD3 R6, PT, PT, R4, 0x380, RZ ;  /* 0x0000038004067810 */ /* 0x020fe40007ffe0ff */
[-C--:B------:R-:W-:Y:S02]  /*0a30*/  ISETP.GE.AND P6, PT, R24, R35.reuse, PT ;  /* 0x000000231800720c */ /* 0x080fe40003fc6270 */
[----:B------:R-:W-:Y:S02]  /*0a40*/  PRMT R23, RZ, 0x5410, RZ ;  /* 0x00005410ff177816 */ /* 0x000fe400000000ff */
[----:B------:R-:W-:-:S09]  /*0a50*/  ISETP.GE.AND P5, PT, R6, R35, PT ;  /* 0x000000230600720c */ /* 0x000fd20003fa6270 */
[----:B------:R-:W-:Y:S05]  /*0a60*/  @P6 BRA `(.L_x_344) ;  /* 0x0000000000246947 */ /* 0x000fea0003800000 */
[----:B------:R-:W0:Y:S01]  /*0a70*/  LDCU UR6, c[0x0][0x388] ;  /* 0x00007100ff0677ac */ /* 0x000e220008000800 */
[----:B------:R-:W-:Y:S02]  /*0a80*/  HADD2.F32 R6, -RZ, R43.H0_H0 ;  /* 0x2000002bff067230 */ /* 0x000fe40000004100 */
[----:B------:R-:W-:-:S03]  /*0a90*/  HADD2.F32 R44, -RZ, R44.H0_H0 ;  /* 0x2000002cff2c7230 */ /* 0x000fc60000004100 */
[C---:B------:R-:W-:Y:S02]  /*0aa0*/  FMUL.FTZ R6, R21.reuse, R6 ;  /* 0x0000000615067220 */ /* 0x040fe40000410000 */
[----:B------:R-:W-:Y:S02]  /*0ab0*/  FMUL.FTZ R44, R21, R44 ;  /* 0x0000002c152c7220 */ /* 0x000fe40000410000 */
[----:B------:R-:W-:Y:S01]  /*0ac0*/  FFMA.FTZ R6, R15, R20, R6 ;  /* 0x000000140f067223 */ /* 0x000fe20000010006 */
[----:B0-----:R-:W-:-:S04]  /*0ad0*/  FMUL.FTZ R23, R16, UR6 ;  /* 0x0000000610177c20 */ /* 0x001fc80008410000 */
[----:B------:R-:W-:-:S05]  /*0ae0*/  FFMA.FTZ R23, R23, R20, R44 ;  /* 0x0000001417177223 */ /* 0x000fca000001002c */
[----:B------:R-:W-:-:S07]  /*0af0*/  F2FP.F16.F32.PACK_AB R23, R23, R6 ;  /* 0x000000061717723e */ /* 0x000fce00000000ff */
.L_x_344:
[----:B------:R-:W-:Y:S05]  /*0b00*/  BSYNC.RECONVERGENT B0 ;  /* 0x0000000000007941 */ /* 0x000fea0003800200 */
.L_x_343:
[----:B------:R-:W-:Y:S01]  /*0b10*/  BSSY.RECONVERGENT B0, `(.L_x_345) ;  /* 0x000000c000007945 */ /* 0x000fe20003800200 */
[----:B------:R-:W-:-:S03]  /*0b20*/  PRMT R15, RZ, 0x5410, RZ ;  /* 0x00005410ff0f7816 */ /* 0x000fc600000000ff */
        /* <DEDUP_REMOVED lines=10> */
.L_x_346:
[----:B------:R-:W-:Y:S05]  /*0bd0*/  BSYNC.RECONVERGENT B0 ;  /* 0x0000000000007941 */ /* 0x000fea0003800200 */
.L_x_345:
        /* <DEDUP_REMOVED lines=12> */
.L_x_348:
[----:B------:R-:W-:Y:S05]  /*0ca0*/  BSYNC.RECONVERGENT B0 ;  /* 0x0000000000007941 */ /* 0x000fea0003800200 */
.L_x_347:
        /* <DEDUP_REMOVED lines=12> */
.L_x_350:
[----:B------:R-:W-:Y:S05]  /*0d70*/  BSYNC.RECONVERGENT B0 ;  /* 0x0000000000007941 */ /* 0x000fea0003800200 */
.L_x_349:
        /* <DEDUP_REMOVED lines=12> */
.L_x_352:
[----:B------:R-:W-:Y:S05]  /*0e40*/  BSYNC.RECONVERGENT B0 ;  /* 0x0000000000007941 */ /* 0x000fea0003800200 */
.L_x_351:
[----:B------:R-:W-:Y:S01]  /*0e50*/  BSSY.RECONVERGENT B0, `(.L_x_353) ;  /* 0x000000d000007945 */ /* 0x000fe20003800200 */
[----:B------:R-:W-:Y:S02]  /*0e60*/  PRMT R14, RZ, 0x5410, RZ ;  /* 0x00005410ff0e7816 */ /* 0x000fe400000000ff */
[----:B------:R-:W-:Y:S01]  /*0e70*/  PRMT R10, R10, 0x5410, RZ ;  /* 0x000054100a0a7816 */ /* 0x000fe200000000ff */
[----:B------:R-:W-:Y:S06]  /*0e80*/  @P4 BRA `(.L_x_354) ;  /* 0x0000000000244947 */ /* 0x000fec0003800000 */
        /* <DEDUP_REMOVED lines=9> */
.L_x_354:
[----:B------:R-:W-:Y:S05]  /*0f20*/  BSYNC.RECONVERGENT B0 ;  /* 0x0000000000007941 */ /* 0x000fea0003800200 */
.L_x_353:
[----:B------:R-:W-:Y:S01]  /*0f30*/  BSSY.RECONVERGENT B0, `(.L_x_355) ;  /* 0x000000c000007945 */ /* 0x000fe20003800200 */
[----:B------:R-:W-:-:S03]  /*0f40*/  PRMT R10, RZ, 0x7610, R10 ;  /* 0x00007610ff0a7816 */ /* 0x000fc6000000000a */
        /* <DEDUP_REMOVED lines=10> */
.L_x_356:
[----:B------:R-:W-:Y:S05]  /*0ff0*/  BSYNC.RECONVERGENT B0 ;  /* 0x0000000000007941 */ /* 0x000fea0003800200 */
.L_x_355:
[----:B------:R-:W-:-:S13]  /*1000*/  ISETP.GE.AND P6, PT, R4, R35, PT ;  /* 0x000000230400720c */ /* 0x000fda0003fc6270 */
[----:B------:R-:W-:Y:S05]  /*1010*/  @P6 EXIT ;  /* 0x000000000000694d */ /* 0x000fea0003800000 */
[----:B------:R-:W0:Y:S01]  /*1020*/  LDC.64 R6, c[0x0][0x398] ;  /* 0x0000e600ff067b82 */ /* 0x000e220000000a00 */
[----:B------:R-:W-:Y:S02]  /*1030*/  ISETP.GE.AND P6, PT, R24, R35, PT ;  /* 0x000000231800720c */ /* 0x000fe40003fc6270 */
[----:B------:R-:W-:Y:S02]  /*1040*/  LEA R3, R3, R4, 0xa ;  /* 0x0000000403037211 */ /* 0x000fe400078e50ff */
[----:B------:R-:W-:-:S03]  /*1050*/  PRMT R0, R22, 0x7632, R0 ;  /* 0x0000763216007816 */ /* 0x000fc60000000000 */
        /* <DEDUP_REMOVED lines=56> */
.L_x_357:
        /* <DEDUP_REMOVED lines=10> */
.L_x_26990:


//--------------------- .text._ZN2at6native49_GLOBAL__N__b919a28f_16_Normalization_cu_5c38458745unrolled_elementwise_kernel_for_multi_outputsILi2EZZZNS1_23batch_norm_update_statsERKNS_6TensorES5_S5_S5_dlENKUlvE_clEvENKUlvE0_clEvEUlffffE_St5arrayIPcLm6EE16OffsetCalculatorILi4EjLb0EESC_ILi2EjLb0EEEEviT0_T1_T2_T3_ --------------------------
	.section	.text._ZN2at6native49_GLOBAL__N__b919a28f_16_Normalization_cu_5c38458745unrolled_elementwise_kernel_for_multi_outputsILi2EZZZNS1_23batch_norm_update_statsERKNS_6TensorES5_S5_S5_dlENKUlvE_clEvENKUlvE0_clEvEUlffffE_St5arrayIPcLm6EE16OffsetCalculatorILi4EjLb0EESC_ILi2EjLb0EEEEviT0_T1_T2_T3_,"ax",@progbits
	.align	128
.text._ZN2at6native49_GLOBAL__N__b919a28f_16_Normalization_cu_5c38458745unrolled_elementwise_kernel_for_multi_outputsILi2EZZZNS1_23batch_norm_update_statsERKNS_6TensorES5_S5_S5_dlENKUlvE_clEvENKUlvE0_clEvEUlffffE_St5arrayIPcLm6EE16OffsetCalculatorILi4EjLb0EESC_ILi2EjLb0EEEEviT0_T1_T2_T3_:
        .type           _ZN2at6native49_GLOBAL__N__b919a28f_16_Normalization_cu_5c38458745unrolled_elementwise_kernel_for_multi_outputsILi2EZZZNS1_23batch_norm_update_statsERKNS_6TensorES5_S5_S5_dlENKUlvE_clEvENKUlvE0_clEvEUlffffE_St5arrayIPcLm6EE16OffsetCalculatorILi4EjLb0EESC_ILi2EjLb0EEEEviT0_T1_T2_T3_,@function
        .size           _ZN2at6native49_GLOBAL__N__b919a28f_16_Normalization_cu_5c38458745unrolled_elementwise_kernel_for_multi_outputsILi2EZZZNS1_23batch_norm_update_statsERKNS_6TensorES5_S5_S5_dlENKUlvE_clEvENKUlvE0_clEvEUlffffE_St5arrayIPcLm6EE16OffsetCalculatorILi4EjLb0EESC_ILi2EjLb0EEEEviT0_T1_T2_T3_,(.L_x_26991 - _ZN2at6native49_GLOBAL__N__b919a28f_16_Normalization_cu_5c38458745unrolled_elementwise_kernel_for_multi_outputsILi2EZZZNS1_23batch_norm_update_statsERKNS_6TensorES5_S5_S5_dlENKUlvE_clEvENKUlvE0_clEvEUlffffE_St5arrayIPcLm6EE16OffsetCalculatorILi4EjLb0EESC_ILi2EjLb0EEEEviT0_T1_T2_T3_)
        .other          _ZN2at6native49_GLOBAL__N__b919a28f_16_Normalization_cu_5c38458745unrolled_elementwise_kernel_for_multi_outputsILi2EZZZNS1_23batch_norm_update_statsERKNS_6TensorES5_S5_S5_dlENKUlvE_clEvENKUlvE0_clEvEUlffffE_St5arrayIPcLm6EE16OffsetCalculatorILi4EjLb0EESC_ILi2EjLb0EEEEviT0_T1_T2_T3_,@"STO_CUDA_ENTRY STV_DEFAULT"
_ZN2at6native49_GLOBAL__N__b919a28f_16_Normalization_cu_5c38458745unrolled_elementwise_kernel_for_multi_outputsILi2EZZZNS1_23batch_norm_update_statsERKNS_6TensorES5_S5_S5_dlENKUlvE_clEvENKUlvE0_clEvEUlffffE_St5arrayIPcLm6EE16OffsetCalculatorILi4EjLb0EESC_ILi2EjLb0EEEEviT0_T1_T2_T3_:
        /* <DEDUP_REMOVED lines=410> */
.L_x_360:
        /* <DEDUP_REMOVED lines=395> */
.L_x_361:
        /* <DEDUP_REMOVED lines=391> */
.L_x_362:
        /* <DEDUP_REMOVED lines=391> */
.L_x_363:
        /* <DEDUP_REMOVED lines=391> */
.L_x_364:
        /* <DEDUP_REMOVED lines=391> */
.L_x_365:
        /* <DEDUP_REMOVED lines=390> */
.L_x_366:
        /* <DEDUP_REMOVED lines=390> */
.L_x_367:
        /* <DEDUP_REMOVED lines=8> */
.L_x_359:
[----:B------:R-:W-:Y:S05]  /*c550*/  BSYNC.RECONVERGENT B0 ;  /* 0x0000000000007941 */ /* 0x000fea0003800200 */
.L_x_358:
[----:B------:R-:W1:Y:S01]  /*c560*/  LDC R25, c[0x0][0x38c] ;  /* 0x0000e300ff197b82 */ /* 0x000e620000000800 */
[C---:B0-----:R-:W-:Y:S02]  /*c570*/  IADD3 R9, PT, PT, R0.reuse, 0x100, RZ ;  /* 0x0000010000097810 */ /* 0x041fe40007ffe0ff */
[C---:B------:R-:W-:Y:S02]  /*c580*/  ISETP.GE.AND P6, PT, R0.reuse, UR5, PT ;  /* 0x0000000500007c0c */ /* 0x040fe4000bfc6270 */
[----:B------:R-:W-:Y:S02]  /*c590*/  ISETP.GE.AND P0, PT, R9, UR5, PT ;  /* 0x0000000509007c0c */ /* 0x000fe4000bf06270 */
[C---:B------:R-:W-:Y:S02]  /*c5a0*/  IADD3 R45, PT, PT, R0.reuse, 0x80, RZ ;  /* 0x00000080002d7810 */ /* 0x040fe40007ffe0ff */
[C---:B------:R-:W-:Y:S02]  /*c5b0*/  IADD3 R24, PT, PT, R0.reuse, 0x280, RZ ;  /* 0x0000028000187810 */ /* 0x040fe40007ffe0ff */
[----:B------:R-:W-:-:S02]  /*c5c0*/  IADD3 R26, PT, PT, R0, 0x300, RZ ;  /* 0x00000300001a7810 */ /* 0x000fc40007ffe0ff */
[----:B------:R-:W-:Y:S02]  /*c5d0*/  IADD3 R9, PT, PT, R0, 0x180, RZ ;  /* 0x0000018000097810 */ /* 0x000fe40007ffe0ff */
[----:B------:R-:W-:Y:S02]  /*c5e0*/  ISETP.GE.AND P5, PT, R45, UR5, PT ;  /* 0x000000052d007c0c */ /* 0x000fe4000bfa6270 */
[----:B------:R-:W-:Y:S02]  /*c5f0*/  ISETP.GE.AND P3, PT, R24, UR5, PT ;  /* 0x0000000518007c0c */ /* 0x000fe4000bf66270 */
[----:B------:R-:W-:Y:S01]  /*c600*/  ISETP.GE.AND P4, PT, R26, UR5, PT ;  /* 0x000000051a007c0c */ /* 0x000fe2000bf86270 */
[----:B------:R-:W0:Y:S01]  /*c610*/  @!P6 LDC R24, c[0x0][0x388] ;  /* 0x0000e200ff18eb82 */ /* 0x000e220000000800 */
[----:B------:R-:W-:Y:S01]  /*c620*/  ISETP.GE.AND P1, PT, R9, UR5, PT ;  /* 0x0000000509007c0c */ /* 0x000fe2000bf26270 */
[----:B------:R-:W-:Y:S01]  /*c630*/  HFMA2 R9, -RZ, RZ, 0, 0 ;  /* 0x00000000ff097431 */ /* 0x000fe200000001ff */
[----:B------:R-:W-:Y:S01]  /*c640*/  P2R R47, PR, RZ, 0x1 ;  /* 0x00000001ff2f7803 */ /* 0x000fe20000000000 */
[----:B-1----:R-:W-:Y:S01]  /*c650*/  FADD.FTZ R27, -R25, 1 ;  /* 0x3f800000191b7421 */ /* 0x002fe20000010100 */
[----:B------:R-:W-:-:S02]  /*c660*/  IADD3 R10, PT, PT, R0, 0x200, RZ ;  /* 0x00000200000a7810 */ /* 0x000fc40007ffe0ff */
[----:B------:R-:W-:Y:S01]  /*c670*/  IADD3 R43, PT, PT, R0, 0x380, RZ ;  /* 0x00000380002b7810 */ /* 0x000fe20007ffe0ff */
[C---:B-----5:R-:W-:Y:S01]  /*c680*/  @!P0 FMUL.FTZ R41, R27.reuse, R12 ;  /* 0x0000000c1b298220 */ /* 0x060fe20000410000 */
[----:B------:R-:W-:Y:S01]  /*c690*/  @!P0 FMUL.FTZ R26, R27, R11 ;  /* 0x0000000b1b1a8220 */ /* 0x000fe20000410000 */
[----:B------:R-:W-:Y:S01]  /*c6a0*/  ISETP.GE.AND P0, PT, R45, UR5, PT ;  /* 0x000000052d007c0c */ /* 0x000fe2000bf06270 */
[C---:B------:R-:W-:Y:S01]  /*c6b0*/  @!P5 FMUL.FTZ R35, R27.reuse, R35 ;  /* 0x000000231b23d220 */ /* 0x040fe20000410000 */
[----:B------:R-:W-:Y:S01]  /*c6c0*/  ISETP.GE.AND P2, PT, R10, UR5, PT ;  /* 0x000000050a007c0c */ /* 0x000fe2000bf46270 */
[C---:B------:R-:W-:Y:S01]  /*c6d0*/  @!P6 FMUL.FTZ R38, R27.reuse, R38 ;  /* 0x000000261b26e220 */ /* 0x040fe20000410000 */
[C---:B------:R-:W-:Y:S01]  /*c6e0*/  @!P1 FMUL.FTZ R11, R27.reuse, R16 ;  /* 0x000000101b0b9220 */ /* 0x040fe20000410000 */
[C---:B------:R-:W-:Y:S01]  /*c6f0*/  @!P1 FMUL.FTZ R12, R27.reuse, R15 ;  /* 0x0000000f1b0c9220 */ /* 0x040fe20000410000 */
[C---:B------:R-:W-:Y:S01]  /*c700*/  @!P6 FMUL.FTZ R37, R27.reuse, R37 ;  /* 0x000000251b25e220 */ /* 0x040fe20000410000 */
[C---:B------:R-:W-:Y:S01]  /*c710*/  @!P3 FMUL.FTZ R49, R27.reuse, R30 ;  /* 0x0000001e1b31b220 */ /* 0x040fe20000410000 */
[C---:B------:R-:W-:Y:S01]  /*c720*/  @!P4 FMUL.FTZ R44, R27.reuse, R3 ;  /* 0x000000031b2cc220 */ /* 0x040fe20000410000 */
[----:B------:R-:W-:Y:S01]  /*c730*/  @!P4 FMUL.FTZ R30, R27, R2 ;  /* 0x000000021b1ec220 */ /* 0x000fe20000410000 */
[----:B------:R-:W-:-:S02]  /*c740*/  CS2R R2, SRZ ;  /* 0x0000000000027805 */ /* 0x000fc4000001ff00 */
[----:B------:R-:W-:Y:S01]  /*c750*/  MOV R10, RZ ;  /* 0x000000ff000a7202 */ /* 0x000fe20000000f00 */
[-C--:B------:R-:W-:Y:S01]  /*c760*/  @!P6 FFMA.FTZ R10, R28, R25.reuse, R37 ;  /* 0x000000191c0ae223 */ /* 0x080fe20000010025 */
[----:B------:R-:W-:Y:S01]  /*c770*/  @!P0 FFMA.FTZ R9, R34, R25, R35 ;  /* 0x0000001922098223 */ /* 0x000fe20000010023 */
[----:B------:R-:W1:Y:S01]  /*c780*/  @!P0 LDC R16, c[0x0][0x388] ;  /* 0x0000e200ff108b82 */ /* 0x000e620000000800 */
[----:B------:R-:W-:Y:S01]  /*c790*/  ISETP.NE.AND P0, PT, R47, RZ, PT ;  /* 0x000000ff2f00720c */ /* 0x000fe20003f05270 */
[----:B------:R-:W-:Y:S01]  /*c7a0*/  @!P2 FMUL.FTZ R15, R27, R20 ;  /* 0x000000141b0fa220 */ /* 0x000fe20000410000 */
[----:B0-----:R-:W-:Y:S01]  /*c7b0*/  @!P6 FMUL.FTZ R29, R29, R24 ;  /* 0x000000181d1de220 */ /* 0x001fe20000410000 */
[----:B------:R-:W-:Y:S01]  /*c7c0*/  @!P2 FMUL.FTZ R20, R27, R19 ;  /* 0x000000131b14a220 */ /* 0x000fe20000410000 */
[----:B------:R-:W-:Y:S02]  /*c7d0*/  HFMA2 R19, -RZ, RZ, 0, 0 ;  /* 0x00000000ff137431 */ /* 0x000fe400000001ff */
[-C--:B------:R-:W-:Y:S01]  /*c7e0*/  @!P2 FFMA.FTZ R3, R22, R25.reuse, R15 ;  /* 0x000000191603a223 */ /* 0x080fe2000001000f */
[----:B------:R-:W-:Y:S01]  /*c7f0*/  @!P6 FFMA.FTZ R19, R29, R25, R38 ;  /* 0x000000191d13e223 */ /* 0x000fe20000010026 */
[----:B------:R-:W0:Y:S01]  /*c800*/  @!P1 LDC R28, c[0x0][0x388] ;  /* 0x0000e200ff1c9b82 */ /* 0x000e220000000800 */
[----:B------:R-:W-:Y:S01]  /*c810*/  P2R R42, PR, RZ, 0x20 ;  /* 0x00000020ff2a7803 */ /* 0x000fe20000000000 */
[----:B------:R-:W-:Y:S01]  /*c820*/  @!P5 FMUL.FTZ R36, R27, R36 ;  /* 0x000000241b24d220 */ /* 0x000fe20000410000 */
[----:B------:R-:W-:Y:S01]  /*c830*/  ISETP.GE.AND P5, PT, R43, UR5, PT ;  /* 0x000000052b007c0c */ /* 0x000fe2000bfa6270 */
[----:B------:R-:W-:Y:S01]  /*c840*/  @!P3 FMUL.FTZ R40, R27, R23 ;  /* 0x000000171b28b220 */ /* 0x000fe20000410000 */
[----:B------:R-:W-:-:S03]  /*c850*/  @!P0 FFMA.FTZ R2, R14, R25, R41 ;  /* 0x000000190e028223 */ /* 0x000fc60000010029 */
[----:B------:R-:W2:Y:S08]  /*c860*/  @!P0 LDC R14, c[0x0][0x388] ;  /* 0x0000e200ff0e8b82 */ /* 0x000eb00000000800 */
[----:B------:R-:W3:Y:S01]  /*c870*/  @!P2 LDC R34, c[0x0][0x388] ;  /* 0x0000e200ff22ab82 */ /* 0x000ee20000000800 */
[C---:B------:R-:W-:Y:S01]  /*c880*/  @!P5 FMUL.FTZ R23, R27.reuse, R6 ;  /* 0x000000061b17d220 */ /* 0x040fe20000410000 */
[----:B------:R-:W-:Y:S01]  /*c890*/  MOV R6, RZ ;  /* 0x000000ff00067202 */ /* 0x000fe20000000f00 */
[----:B------:R-:W-:Y:S01]  /*c8a0*/  @!P1 FFMA.FTZ R6, R18, R25, R11 ;  /* 0x0000001912069223 */ /* 0x000fe2000001000b */
[----:B------:R-:W-:Y:S01]  /*c8b0*/  @!P5 FMUL.FTZ R46, R27, R39 ;  /* 0x000000271b2ed220 */ /* 0x000fe20000410000 */
[----:B------:R-:W-:-:S03]  /*c8c0*/  MOV R11, RZ ;  /* 0x000000ff000b7202 */ /* 0x000fc60000000f00 */
[----:B------:R-:W4:Y:S08]  /*c8d0*/  @!P3 LDC R38, c[0x0][0x388] ;  /* 0x0000e200ff26bb82 */ /* 0x000f300000000800 */
[----:B------:R-:W0:Y:S01]  /*c8e0*/  @!P4 LDC R15, c[0x0][0x388] ;  /* 0x0000e200ff0fcb82 */ /* 0x000e220000000800 */
[----:B------:R-:W-:Y:S05]  /*c8f0*/  @P6 EXIT ;  /* 0x000000000000694d */ /* 0x000fea0003800000 */
[----:B------:R-:W5:Y:S01]  /*c900*/  LDCU UR10, c[0x0][0x688] ;  /* 0x0000d100ff0a77ac */ /* 0x000f620008000800 */
[-C--:B------:R-:W-:Y:S01]  /*c910*/  @!P3 FFMA.FTZ R11, R32, R25.reuse, R49 ;  /* 0x00000019200bb223 */ /* 0x080fe20000010031 */
[----:B------:R-:W-:Y:S01]  /*c920*/  ISETP.NE.AND P6, PT, R42, RZ, PT ;  /* 0x000000ff2a00720c */ /* 0x000fe20003fc5270 */
[----:B------:R-:W5:Y:S01]  /*c930*/  @!P5 LDC R32, c[0x0][0x388] ;  /* 0x0000e200ff20db82 */ /* 0x000f620000000800 */
[----:B------:R-:W-:Y:S01]  /*c940*/  MOV R18, RZ ;  /* 0x000000ff00127202 */ /* 0x000fe20000000f00 */
[-C--:B------:R-:W-:Y:S01]  /*c950*/  @!P4 FFMA.FTZ R18, R5, R25.reuse, R44 ;  /* 0x000000190512c223 */ /* 0x080fe2000001002c */
[----:B0-----:R-:W-:Y:S01]  /*c960*/  @!P1 FMUL.FTZ R5, R17, R28 ;  /* 0x0000001c11059220 */ /* 0x001fe20000410000 */
[----:B---3--:R-:W-:Y:S01]  /*c970*/  @!P2 FMUL.FTZ R21, R21, R34 ;  /* 0x000000221515a220 */ /* 0x008fe20000410000 */
[----:B------:R-:W-:Y:S01]  /*c980*/  USHF.L.U32 UR6, UR4, 0xa, URZ ;  /* 0x0000000a04067899 */ /* 0x000fe200080006ff */
[----:B--2---:R-:W-:Y:S01]  /*c990*/  @!P0 FMUL.FTZ R13, R13, R14 ;  /* 0x0000000e0d0d8220 */ /* 0x004fe20000410000 */
[----:B------:R-:W-:Y:S01]  /*c9a0*/  MOV R17, RZ ;  /* 0x000000ff00117202 */ /* 0x000fe20000000f00 */
[----:B----4-:R-:W-:Y:S01]  /*c9b0*/  @!P3 FMUL.FTZ R31, R31, R38 ;  /* 0x000000261f1fb220 */ /* 0x010fe20000410000 */
[----:B------:R-:W-:Y:S01]  /*c9c0*/  @!P2 FFMA.FTZ R17, R21, R25, R20 ;  /* 0x000000191511a223 */ /* 0x000fe20000010014 */
[----:B------:R-:W-:-:S02]  /*c9d0*/  CS2R R20, SRZ ;  /* 0x0000000000147805 */ /* 0x000fc4000001ff00 */
[----:B------:R-:W-:Y:S01]  /*c9e0*/  MOV R24, RZ ;  /* 0x000000ff00187202 */ /* 0x000fe20000000f00 */
[----:B-1----:R-:W-:Y:S01]  /*c9f0*/  @!P6 FMUL.FTZ R33, R33, R16 ;  /* 0x000000102121e220 */ /* 0x002fe20000410000 */
[----:B------:R-:W-:Y:S01]  /*ca00*/  MOV R16, RZ ;  /* 0x000000ff00107202 */ /* 0x000fe20000000f00 */
[-C--:B------:R-:W-:Y:S01]  /*ca10*/  @!P5 FFMA.FTZ R16, R8, R25.reuse, R23 ;  /* 0x000000190810d223 */ /* 0x080fe20000010017 */
[----:B-----5:R-:W-:Y:S01]  /*ca20*/  UIADD3 UR7, UPT, UPT, UR10, -0x1, URZ ;  /* 0xffffffff0a077890 */ /* 0x020fe2000fffe0ff */
[----:B------:R-:W-:Y:S01]  /*ca30*/  MOV R23, RZ ;  /* 0x000000ff00177202 */ /* 0x000fe20000000f00 */
[----:B------:R-:W-:Y:S01]  /*ca40*/  @!P1 FFMA.FTZ R23, R5, R25, R12 ;  /* 0x0000001905179223 */ /* 0x000fe2000001000c */
[----:B------:R-:W-:Y:S01]  /*ca50*/  @!P4 FMUL.FTZ R5, R4, R15 ;  /* 0x0000000f0405c220 */ /* 0x000fe20000410000 */
[----:B------:R-:W-:Y:S01]  /*ca60*/  UISETP.LT.U32.AND UP0, UPT, UR7, 0x18, UPT ;  /* 0x000000180700788c */ /* 0x000fe2000bf01070 */
[----:B------:R-:W-:Y:S01]  /*ca70*/  MOV R22, RZ ;  /* 0x000000ff00167202 */ /* 0x000fe20000000f00 */
[-C--:B------:R-:W-:Y:S01]  /*ca80*/  @!P6 FFMA.FTZ R24, R33, R25.reuse, R36 ;  /* 0x000000192118e223 */ /* 0x080fe20000010024 */
[----:B------:R-:W-:Y:S01]  /*ca90*/  MOV R8, RZ ;  /* 0x000000ff00087202 */ /* 0x000fe20000000f00 */
[----:B------:R-:W-:Y:S01]  /*caa0*/  USEL UR5, UR7, 0x18, UP0 ;  /* 0x0000001807057887 */ /* 0x000fe20008000000 */
[----:B------:R-:W-:Y:S01]  /*cab0*/  @!P5 FMUL.FTZ R7, R7, R32 ;  /* 0x000000200707d220 */ /* 0x000fe20000410000 */
[----:B------:R-:W-:Y:S01]  /*cac0*/  UISETP.NE.AND UP0, UPT, UR10, URZ, UPT ;  /* 0x000000ff0a00728c */ /* 0x000fe2000bf05270 */
[-C--:B------:R-:W-:Y:S01]  /*cad0*/  @!P0 FFMA.FTZ R22, R13, R25.reuse, R26 ;  /* 0x000000190d168223 */ /* 0x080fe2000001001a */
[-C--:B------:R-:W-:Y:S01]  /*cae0*/  @!P3 FFMA.FTZ R8, R31, R25.reuse, R40 ;  /* 0x000000191f08b223 */ /* 0x080fe20000010028 */
[-C--:B------:R-:W-:Y:S01]  /*caf0*/  @!P4 FFMA.FTZ R21, R5, R25.reuse, R30 ;  /* 0x000000190515c223 */ /* 0x080fe2000001001e */
[----:B------:R-:W-:Y:S01]  /*cb00*/  @!P5 FFMA.FTZ R20, R7, R25, R46 ;  /* 0x000000190714d223 */ /* 0x000fe2000001002e */
[----:B------:R-:W-:Y:S01]  /*cb10*/  MOV R25, RZ ;  /* 0x000000ff00197202 */ /* 0x000fe20000000f00 */
[----:B------:R-:W-:Y:S01]  /*cb20*/  UIADD3 UR4, UPT, UPT, UR5, 0x1, URZ ;  /* 0x0000000105047890 */ /* 0x000fe2000fffe0ff */
[----:B------:R-:W-:-:S02]  /*cb30*/  MOV R7, RZ ;  /* 0x000000ff00077202 */ /* 0x000fc40000000f00 */
[----:B------:R-:W-:Y:S01]  /*cb40*/  LOP3.LUT R15, R0, UR6, RZ, 0xfc, !PT ;  /* 0x00000006000f7c12 */ /* 0x000fe2000f8efcff */
[----:B------:R-:W-:Y:S08]  /*cb50*/  BRA.U !UP0, `(.L_x_368) ;  /* 0x0000001108a87547 */ /* 0x000ff0000b800000 */
[----:B------:R-:W0:Y:S01]  /*cb60*/  LDCU.64 UR10, c[0x0][0x690] ;  /* 0x0000d200ff0a77ac */ /* 0x000e220008000a00 */
[----:B------:R-:W-:Y:S01]  /*cb70*/  HFMA2 R14, -RZ, RZ, 0, 0 ;  /* 0x00000000ff0e7431 */ /* 0x000fe200000001ff */
[----:B------:R-:W1:Y:S01]  /*cb80*/  LDCU UR5, c[0x0][0x68c] ;  /* 0x0000d180ff0577ac */ /* 0x000e620008000800 */
[----:B------:R-:W2:Y:S01]  /*cb90*/  LDCU.64 UR12, c[0x0][0x7b8] ;  /* 0x0000f700ff0c77ac */ /* 0x000ea20008000a00 */
[----:B------:R-:W-:Y:S02]  /*cba0*/  UISETP.NE.AND UP1, UPT, UR7, URZ, UPT ;  /* 0x000000ff0700728c */ /* 0x000fe4000bf25270 */
[----:B0-----:R-:W-:-:S05]  /*cbb0*/  IMAD.HI.U32 R4, R15, UR10, R14 ;  /* 0x0000000a0f047c27 */ /* 0x001fca000f8e000e */
[----:B------:R-:W-:-:S04]  /*cbc0*/  SHF.R.U32.HI R5, RZ, UR11, R4 ;  /* 0x0000000bff057c19 */ /* 0x000fc80008011604 */
[----:B------:R-:W-:-:S05]  /*cbd0*/  IADD3 R7, PT, PT, -R5, RZ, RZ ;  /* 0x000000ff05077210 */ /* 0x000fca0007ffe1ff */
[----:B-1----:R-:W-:-:S04]  /*cbe0*/  IMAD R7, R7, UR5, R15 ;  /* 0x0000000507077c24 */ /* 0x002fc8000f8e020f */
[C---:B--2---:R-:W-:Y:S02]  /*cbf0*/  IMAD R25, R7.reuse, UR12, RZ ;  /* 0x0000000c07197c24 */ /* 0x044fe4000f8e02ff */
[----:B------:R-:W-:Y:S01]  /*cc00*/  IMAD R7, R7, UR13, RZ ;  /* 0x0000000d07077c24 */ /* 0x000fe2000f8e02ff */
[----:B------:R-:W-:Y:S06]  /*cc10*/  BRA.U !UP1, `(.L_x_368) ;  /* 0x0000001109787547 */ /* 0x000fec000b800000 */
[----:B------:R-:W0:Y:S01]  /*cc20*/  LDCU.64 UR10, c[0x0][0x698] ;  /* 0x0000d300ff0a77ac */ /* 0x000e220008000a00 */
[----:B------:R-:W-:Y:S01]  /*cc30*/  MOV R4, RZ ;  /* 0x000000ff00047202 */ /* 0x000fe20000000f00 */
[----:B------:R-:W1:Y:S01]  /*cc40*/  LDCU UR5, c[0x0][0x6a0] ;  /* 0x0000d400ff0577ac */ /* 0x000e620008000800 */
[----:B------:R-:W2:Y:S01]  /*cc50*/  LDCU.64 UR12, c[0x0][0x7c0] ;  /* 0x0000f800ff0c77ac */ /* 0x000ea20008000a00 */
[----:B------:R-:W-:Y:S02]  /*cc60*/  UISETP.NE.AND UP1, UPT, UR4, 0x2, UPT ;  /* 0x000000020400788c */ /* 0x000fe4000bf25270 */
[----:B0-----:R-:W-:-:S05]  /*cc70*/  IMAD.HI.U32 R12, R5, UR11, R4 ;  /* 0x0000000b050c7c27 */ /* 0x001fca000f8e0004 */
[----:B-1----:R-:W-:-:S04]  /*cc80*/  SHF.R.U32.HI R13, RZ, UR5, R12 ;  /* 0x00000005ff0d7c19 */ /* 0x002fc8000801160c */
[----:B------:R-:W-:-:S05]  /*cc90*/  IADD3 R4, PT, PT, -R13, RZ, RZ ;  /* 0x000000ff0d047210 */ /* 0x000fca0007ffe1ff */
[----:B------:R-:W-:-:S04]  /*cca0*/  IMAD R4, R4, UR10, R5 ;  /* 0x0000000a04047c24 */ /* 0x000fc8000f8e0205 */
[C---:B--2---:R-:W-:Y:S02]  /*ccb0*/  IMAD R25, R4.reuse, UR12, R25 ;  /* 0x0000000c04197c24 */ /* 0x044fe4000f8e0219 */
[----:B------:R-:W-:Y:S01]  /*ccc0*/  IMAD R7, R4, UR13, R7 ;  /* 0x0000000d04077c24 */ /* 0x000fe2000f8e0207 */
[----:B------:R-:W-:Y:S06]  /*ccd0*/  BRA.U !UP1, `(.L_x_368) ;  /* 0x0000001109487547 */ /* 0x000fec000b800000 */
[----:B------:R-:W0:Y:S01]  /*cce0*/  LDCU.64 UR10, c[0x0][0x6a8] ;  /* 0x0000d500ff0a77ac */ /* 0x000e220008000a00 */
[----:B------:R-:W-:Y:S01]  /*ccf0*/  MOV R12, RZ ;  /* 0x000000ff000c7202 */ /* 0x000fe20000000f00 */
[----:B------:R-:W1:Y:S01]  /*cd00*/  LDCU UR5, c[0x0][0x6a4] ;  /* 0x0000d480ff0577ac */ /* 0x000e620008000800 */
[----:B------:R-:W2:Y:S01]  /*cd10*/  LDCU.64 UR12, c[0x0][0x7c8] ;  /* 0x0000f900ff0c77ac */ /* 0x000ea20008000a00 */
[----:B------:R-:W-:Y:S02]  /*cd20*/  UISETP.NE.AND UP1, UPT, UR4, 0x3, UPT ;  /* 0x000000030400788c */ /* 0x000fe4000bf25270 */
[----:B0-----:R-:W-:-:S05]  /*cd30*/  IMAD.HI.U32 R4, R13, UR10, R12 ;  /* 0x0000000a0d047c27 */ /* 0x001fca000f8e000c */
[----:B------:R-:W-:-:S04]  /*cd40*/  SHF.R.U32.HI R5, RZ, UR11, R4 ;  /* 0x0000000bff057c19 */ /* 0x000fc80008011604 */
[----:B------:R-:W-:-:S05]  /*cd50*/  IADD3 R12, PT, PT, -R5, RZ, RZ ;  /* 0x000000ff050c7210 */ /* 0x000fca0007ffe1ff */
[----:B-1----:R-:W-:-:S04]  /*cd60*/  IMAD R12, R12, UR5, R13 ;  /* 0x000000050c0c7c24 */ /* 0x002fc8000f8e020d */
[C---:B--2---:R-:W-:Y:S02]  /*cd70*/  IMAD R25, R12.reuse, UR12, R25 ;  /* 0x0000000c0c197c24 */ /* 0x044fe4000f8e0219 */
[----:B------:R-:W-:Y:S01]  /*cd80*/  IMAD R7, R12, UR13, R7 ;  /* 0x0000000d0c077c24 */ /* 0x000fe2000f8e0207 */
[----:B------:R-:W-:Y:S06]  /*cd90*/  BRA.U !UP1, `(.L_x_368) ;  /* 0x0000001109187547 */ /* 0x000fec000b800000 */
[----:B------:R-:W0:Y:S01]  /*cda0*/  LDCU.64 UR10, c[0x0][0x6b0] ;  /* 0x0000d600ff0a77ac */ /* 0x000e220008000a00 */
[----:B------:R-:W-:Y:S01]  /*cdb0*/  HFMA2 R4, -RZ, RZ, 0, 0 ;  /* 0x00000000ff047431 */ /* 0x000fe200000001ff */
        /* <DEDUP_REMOVED lines=253> */
[----:B------:R-:W2:Y:S03]  /*dd90*/  LDCU.64 UR12, c[0x0][0x878] ;  /* 0x00010f00ff0c77ac */ /* 0x000ea60008000a00 */
[----:B0-----:R-:W-:-:S05]  /*dda0*/  IMAD.HI.U32 R0, R13, UR10, R12 ;  /* 0x0000000a0d007c27 */ /* 0x001fca000f8e000c */
[----:B------:R-:W-:-:S04]  /*ddb0*/  SHF.R.U32.HI R0, RZ, UR11, R0 ;  /* 0x0000000bff007c19 */ /* 0x000fc80008011600 */
[----:B------:R-:W-:-:S05]  /*ddc0*/  IADD3 R12, PT, PT, -R0, RZ, RZ ;  /* 0x000000ff000c7210 */ /* 0x000fca0007ffe1ff */
[----:B-1----:R-:W-:-:S04]  /*ddd0*/  IMAD R12, R12, UR5, R13 ;  /* 0x000000050c0c7c24 */ /* 0x002fc8000f8e020d */
[C---:B--2---:R-:W-:Y:S02]  /*dde0*/  IMAD R25, R12.reuse, UR12, R25 ;  /* 0x0000000c0c197c24 */ /* 0x044fe4000f8e0219 */
[----:B------:R-:W-:-:S07]  /*ddf0*/  IMAD R7, R12, UR13, R7 ;  /* 0x0000000d0c077c24 */ /* 0x000fce000f8e0207 */
.L_x_368:
[----:B------:R-:W0:Y:S08]  /*de00*/  LDC.64 R12, c[0x0][0x398] ;  /* 0x0000e600ff0c7b82 */ /* 0x000e300000000a00 */
[----:B------:R-:W1:Y:S01]  /*de10*/  LDC.64 R4, c[0x0][0x3a0] ;  /* 0x0000e800ff047b82 */ /* 0x000e620000000a00 */
[----:B0-----:R-:W-:-:S05]  /*de20*/  IMAD.WIDE.U32 R26, R25, 0x4, R12 ;  /* 0x00000004191a7825 */ /* 0x001fca00078e000c */
[----:B------:R0:W-:Y:S01]  /*de30*/  STG.E desc[UR8][R26.64], R10 ;  /* 0x0000000a1a007986 */ /* 0x0001e2000c101908 */
[----:B-1----:R-:W-:-:S05]  /*de40*/  IMAD.WIDE.U32 R28, R7, 0x4, R4 ;  /* 0x00000004071c7825 */ /* 0x002fca00078e0004 */
[----:B------:R0:W-:Y:S01]  /*de50*/  STG.E desc[UR8][R28.64], R19 ;  /* 0x000000131c007986 */ /* 0x0001e2000c101908 */
[----:B------:R-:W-:Y:S05]  /*de60*/  @P6 EXIT ;  /* 0x000000000000694d */ /* 0x000fea0003800000 */
[----:B------:R-:W-:Y:S01]  /*de70*/  HFMA2 R7, -RZ, RZ, 0, 0 ;  /* 0x00000000ff077431 */ /* 0x000fe200000001ff */
[----:B0-----:R-:W-:Y:S01]  /*de80*/  MOV R19, RZ ;  /* 0x000000ff00137202 */ /* 0x001fe20000000f00 */
[----:B------:R-:W-:Y:S06]  /*de90*/  BRA.U !UP0, `(.L_x_369) ;  /* 0x0000001108ac7547 */ /* 0x000fec000b800000 */
[----:B------:R-:W0:Y:S01]  /*dea0*/  LDCU.64 UR10, c[0x0][0x690] ;  /* 0x0000d200ff0a77ac */ /* 0x000e220008000a00 */
[----:B------:R-:W-:Y:S02]  /*deb0*/  IADD3 R27, PT, PT, R15, 0x80, RZ ;  /* 0x000000800f1b7810 */ /* 0x000fe40007ffe0ff */
[----:B------:R-:W-:Y:S01]  /*dec0*/  MOV R26, RZ ;  /* 0x000000ff001a7202 */ /* 0x000fe20000000f00 */
        /* <DEDUP_REMOVED lines=296> */
.L_x_369:
[----:B------:R-:W-:-:S04]  /*f150*/  IMAD.WIDE.U32 R26, R19, 0x4, R12 ;  /* 0x00000004131a7825 */ /* 0x000fc800078e000c */
[----:B------:R-:W-:Y:S01]  /*f160*/  IMAD.WIDE.U32 R28, R7, 0x4, R4 ;  /* 0x00000004071c7825 */ /* 0x000fe200078e0004 */
[----:B------:R0:W-:Y:S04]  /*f170*/  STG.E desc[UR8][R26.64], R9 ;  /* 0x000000091a007986 */ /* 0x0001e8000c101908 */
        /* <DEDUP_REMOVED lines=304> */
.L_x_370:
[----:B------:R-:W-:-:S04]  /*10480*/  IMAD.WIDE.U32 R24, R9, 0x4, R12 ;  /* 0x0000000409187825 */ /* 0x000fc800078e000c */
[----:B------:R-:W-:Y:S01]  /*10490*/  IMAD.WIDE.U32 R26, R7, 0x4, R4 ;  /* 0x00000004071a7825 */ /* 0x000fe200078e0004 */
[----:B------:R0:W-:Y:S04]  /*104a0*/  STG.E desc[UR8][R24.64], R2 ;  /* 0x0000000218007986 */ /* 0x0001e8000c101908 */
[----:B------:R0:W-:Y:S01]  /*104b0*/  STG.E desc[UR8][R26.64], R22 ;  /* 0x000000161a007986 */ /* 0x0001e2000c101908 */
[----:B------:R-:W-:Y:S05]  /*104c0*/  @P1 EXIT ;  /* 0x000000000000194d */ /* 0x000fea0003800000 */
[----:B------:R-:W-:Y:S01]  /*104d0*/  HFMA2 R7, -RZ, RZ, 0, 0 ;  /* 0x00000000ff077431 */ /* 0x000fe200000001ff */
[----:B------:R-:W-:Y:S01]  /*104e0*/  MOV R9, RZ ;  /* 0x000000ff00097202 */ /* 0x000fe20000000f00 */
[----:B------:R-:W-:Y:S06]  /*104f0*/  BRA.U !UP0, `(.L_x_371) ;  /* 0x0000001108ac7547 */ /* 0x000fec000b800000 */
[----:B------:R-:W1:Y:S01]  /*10500*/  LDCU.64 UR10, c[0x0][0x690] ;  /* 0x0000d200ff0a77ac */ /* 0x000e620008000a00 */
[----:B0-----:R-:W-:Y:S02]  /*10510*/  IADD3 R25, PT, PT, R15, 0x180, RZ ;  /* 0x000001800f197810 */ /* 0x001fe40007ffe0ff */
[----:B------:R-:W-:Y:S01]  /*10520*/  MOV R24, RZ ;  /* 0x000000ff00187202 */ /* 0x000fe20000000f00 */
[----:B------:R-:W0:Y:S01]  /*10530*/  LDCU UR5, c[0x0][0x68c] ;  /* 0x0000d180ff0577ac */ /* 0x000e220008000800 */
[----:B------:R-:W2:Y:S01]  /*10540*/  LDCU.64 UR12, c[0x0][0x7b8] ;  /* 0x0000f700ff0c77ac */ /* 0x000ea20008000a00 */
[----:B------:R-:W-:Y:S02]  /*10550*/  UISETP.NE.AND UP1, UPT, UR7, URZ, UPT ;  /* 0x000000ff0700728c */ /* 0x000fe4000bf25270 */
[----:B-1----:R-:W-:-:S05]  /*10560*/  IMAD.HI.U32 R26, R25, UR10, R24 ;  /* 0x0000000a191a7c27 */ /* 0x002fca000f8e0018 */
[----:B------:R-:W-:-:S04]  /*10570*/  SHF.R.U32.HI R27, RZ, UR11, R26 ;  /* 0x0000000bff1b7c19 */ /* 0x000fc8000801161a */
[----:B------:R-:W-:-:S05]  /*10580*/  IADD3 R7, PT, PT, -R27, RZ, RZ ;  /* 0x000000ff1b077210 */ /* 0x000fca0007ffe1ff */
[----:B0-----:R-:W-:-:S04]  /*10590*/  IMAD R7, R7, UR5, R25 ;  /* 0x0000000507077c24 */ /* 0x001fc8000f8e0219 */
        /* <DEDUP_REMOVED lines=289> */
.L_x_371:
[----:B0-----:R-:W-:-:S04]  /*117b0*/  IMAD.WIDE.U32 R24, R9, 0x4, R12 ;  /* 0x0000000409187825 */ /* 0x001fc800078e000c */
        /* <DEDUP_REMOVED lines=8> */
[----:B------:R-:W-:Y:S02]  /*11840*/  IADD3 R7, PT, PT, R15, 0x200, RZ ;  /* 0x000002000f077810 */ /* 0x000fe40007ffe0ff */
[----:B0-----:R-:W-:Y:S01]  /*11850*/  MOV R6, RZ ;  /* 0x000000ff00067202 */ /* 0x001fe20000000f00 */
        /* <DEDUP_REMOVED lines=296> */
.L_x_372:
[----:B0-----:R-:W-:-:S04]  /*12ae0*/  IMAD.WIDE.U32 R22, R9, 0x4, R12 ;  /* 0x0000000409167825 */ /* 0x001fc800078e000c */
[----:B------:R-:W-:Y:S01]  /*12af0*/  IMAD.WIDE.U32 R6, R7, 0x4, R4 ;  /* 0x0000000407067825 */ /* 0x000fe200078e0004 */
[----:B------:R0:W-:Y:S04]  /*12b00*/  STG.E desc[UR8][R22.64], R3 ;  /* 0x0000000316007986 */ /* 0x0001e8000c101908 */
[----:B------:R0:W-:Y:S01]  /*12b10*/  STG.E desc[UR8][R6.64], R17 ;  /* 0x0000001106007986 */ /* 0x0001e2000c101908 */
[----:B------:R-:W-:Y:S05]  /*12b20*/  @P3 EXIT ;  /* 0x000000000000394d */ /* 0x000fea0003800000 */
[----:B0-----:R-:W-:Y:S01]  /*12b30*/  HFMA2 R3, -RZ, RZ, 0, 0 ;  /* 0x00000000ff037431 */ /* 0x001fe200000001ff */
        /* <DEDUP_REMOVED lines=301> */
.L_x_373:
[----:B------:R-:W-:-:S04]  /*13e10*/  IMAD.WIDE.U32 R6, R7, 0x4, R12 ;  /* 0x0000000407067825 */ /* 0x000fc800078e000c */
        /* <DEDUP_REMOVED lines=306> */
.L_x_374:
        /* <DEDUP_REMOVED lines=307> */
.L_x_375:
[----:B------:R-:W-:-:S04]  /*16470*/  IMAD.WIDE.U32 R12, R7, 0x4, R12 ;  /* 0x00000004070c7825 */ /* 0x000fc800078e000c */
[----:B------:R-:W-:Y:S01]  /*16480*/  IMAD.WIDE.U32 R4, R3, 0x4, R4 ;  /* 0x0000000403047825 */ /* 0x000fe200078e0004 */
[----:B------:R-:W-:Y:S04]  /*16490*/  STG.E desc[UR8][R12.64], R16 ;  /* 0x000000100c007986 */ /* 0x000fe8000c101908 */
[----:B------:R-:W-:Y:S01]  /*164a0*/  STG.E desc[UR8][R4.64], R20 ;  /* 0x0000001404007986 */ /* 0x000fe2000c101908 */
[----:B------:R-:W-:Y:S05]  /*164b0*/  EXIT ;  /* 0x000000000000794d */ /* 0x000fea0003800000 */
.L_x_376:
        /* <DEDUP_REMOVED lines=12> */
.L_x_26991:


//--------------------- .text._ZN2at6native49_GLOBAL__N__b919a28f_16_Normalization_cu_5c38458745unrolled_elementwise_kernel_for_multi_outputsILi2EZZZNS1_23batch_norm_update_statsERKNS_6TensorES5_S5_S5_dlENKUlvE_clEvENKUlvE0_clEvEUlffffE_St5arrayIPcLm6EE23TrivialOffsetCalculatorILi4EjESC_ILi2EjEEEviT0_T1_T2_T3_ --------------------------
	.section	.text._ZN2at6native49_GLOBAL__N__b919a28f_16_Normalization_cu_5c38458745unrolled_elementwise_kernel_for_multi_outputsILi2EZZZNS1_23batch_norm_update_statsERKNS_6TensorES5_S5_S5_dlENKUlvE_clEvENKUlvE0_clEvEUlffffE_St5arrayIPcLm6EE23TrivialOffsetCalculatorILi4EjESC_ILi2EjEEEviT0_T1_T2_T3_,"ax",@progbits
	.align	128
.text._ZN2at6native49_GLOBAL__N__b919a28f_16_Normalization_cu_5c38458745unrolled_elementwise_kernel_for_multi_outputsILi2EZZZNS1_23batch_norm_update_statsERKNS_6TensorES5_S5_S5_dlENKUlvE_clEvENKUlvE0_clEvEUlffffE_St5arrayIPcLm6EE23TrivialOffsetCalculatorILi4EjESC_ILi2EjEEEviT0_T1_T2_T3_:
        .type           _ZN2at6native49_GLOBAL__N__b919a28f_16_Normalization_cu_5c38458745unrolled_elementwise_kernel_for_multi_outputsILi2EZZZNS1_23batch_norm_update_statsERKNS_6TensorES5_S5_S5_dlENKUlvE_clEvENKUlvE0_clEvEUlffffE_St5arrayIPcLm6EE23TrivialOffsetCalculatorILi4EjESC_ILi2EjEEEviT0_T1_T2_T3_,@function
        .size           _ZN2at6native49_GLOBAL__N__b919a28f_16_Normalization_cu_5c38458745unrolled_elementwise_kernel_for_multi_outputsILi2EZZZNS1_23batch_norm_update_statsERKNS_6TensorES5_S5_S5_dlENKUlvE_clEvENKUlvE0_clEvEUlffffE_St5arrayIPcLm6EE23TrivialOffsetCalculatorILi4EjESC_ILi2EjEEEviT0_T1_T2_T3_,(.L_x_26992 - _ZN2at6native49_GLOBAL__N__b919a28f_16_Normalization_cu_5c38458745unrolled_elementwise_kernel_for_multi_outputsILi2EZZZNS1_23batch_norm_update_statsERKNS_6TensorES5_S5_S5_dlENKUlvE_clEvENKUlvE0_clEvEUlffffE_St5arrayIPcLm6EE23TrivialOffsetCalculatorILi4EjESC_ILi2EjEEEviT0_T1_T2_T3_)
        .other          _ZN2at6native49_GLOBAL__N__b919a28f_16_Normalization_cu_5c38458745unrolled_elementwise_kernel_for_multi_outputsILi2EZZZNS1_23batch_norm_update_statsERKNS_6TensorES5_S5_S5_dlENKUlvE_clEvENKUlvE0_clEvEUlffffE_St5arrayIPcLm6EE23TrivialOffsetCalculatorILi4EjESC_ILi2EjEEEviT0_T1_T2_T3_,@"STO_CUDA_ENTRY STV_DEFAULT"
_ZN2at6native49_GLOBAL__N__b919a28f_16_Normalization_cu_5c38458745unrolled_elementwise_kernel_for_multi_outputsILi2EZZZNS1_23batch_norm_update_statsERKNS_6TensorES5_S5_S5_dlENKUlvE_clEvENKUlvE0_clEvEUlffffE_St5arrayIPcLm6EE23TrivialOffsetCalculatorILi4EjESC_ILi2EjEEEviT0_T1_T2_T3_:
        /* <DEDUP_REMOVED lines=125> */
.L_x_378:
[----:B------:R-:W-:Y:S05]  /*07d0*/  BSYNC.RECONVERGENT B0 ;  /* 0x0000000000007941 */ /* 0x000fea0003800200 */
.L_x_377:
[C---:B------:R-:W-:Y:S01]  /*07e0*/  ISETP.GE.AND P3, PT, R4.reuse, R35, PT ;  /* 0x000000230400720c */ /* 0x040fe20003f66270 */
[----:B0-----:R-:W0:Y:S01]  /*07f0*/  LDC R29, c[0x0][0x38c] ;  /* 0x0000e300ff1d7b82 */ /* 0x001e220000000800 */
[----:B------:R-:W-:-:S04]  /*0800*/  IADD3 R36, PT, PT, R4, 0x80, RZ ;  /* 0x0000008004247810 */ /* 0x000fc80007ffe0ff */
[----:B------:R-:W-:-:S07]  /*0810*/  ISETP.GE.AND P2, PT, R36, R35, PT ;  /* 0x000000232400720c */ /* 0x000fce0003f46270 */
[----:B------:R-:W1:Y:S01]  /*0820*/  @!P3 LDC R24, c[0x0][0x388] ;  /* 0x0000e200ff18bb82 */ /* 0x000e620000000800 */
[----:B------:R-:W-:Y:S05]  /*0830*/  @P3 EXIT ;  /* 0x000000000000394d */ /* 0x000fea0003800000 */
[----:B------:R-:W-:Y:S01]  /*0840*/  IADD3 R26, PT, PT, R4, 0x100, RZ ;  /* 0x00000100041a7810 */ /* 0x000fe20007ffe0ff */
[----:B------:R-:W2:Y:S01]  /*0850*/  LDC.64 R22, c[0x0][0x398] ;  /* 0x0000e600ff167b82 */ /* 0x000ea20000000a00 */
[----:B0-----:R-:W-:Y:S01]  /*0860*/  FADD.FTZ R31, -R29, 1 ;  /* 0x3f8000001d1f7421 */ /* 0x001fe20000010100 */
[----:B------:R-:W-:Y:S01]  /*0870*/  HFMA2 R37, -RZ, RZ, 0, 0 ;  /* 0x00000000ff257431 */ /* 0x000fe200000001ff */
[----:B------:R-:W-:Y:S01]  /*0880*/  ISETP.GE.AND P1, PT, R26, R35, PT ;  /* 0x000000231a00720c */ /* 0x000fe20003f26270 */
[----:B-1---5:R-:W-:Y:S01]  /*0890*/  @!P3 FMUL.FTZ R24, R45, R24 ;  /* 0x000000182d18b220 */ /* 0x022fe20000410000 */
[C---:B------:R-:W-:Y:S01]  /*08a0*/  @!P3 FMUL.FTZ R46, R31.reuse, R46 ;  /* 0x0000002e1f2eb220 */ /* 0x040fe20000410000 */
[----:B------:R-:W-:Y:S01]  /*08b0*/  @!P3 FMUL.FTZ R47, R31, R47 ;  /* 0x0000002f1f2fb220 */ /* 0x000fe20000410000 */
[----:B------:R-:W-:Y:S01]  /*08c0*/  MOV R45, RZ ;  /* 0x000000ff002d7202 */ /* 0x000fe20000000f00 */
[----:B------:R-:W0:Y:S01]  /*08d0*/  LDC.64 R20, c[0x0][0x3a0] ;  /* 0x0000e800ff147b82 */ /* 0x000e220000000a00 */
[-C--:B------:R-:W-:Y:S01]  /*08e0*/  @!P3 FFMA.FTZ R37, R5, R29.reuse, R46 ;  /* 0x0000001d0525b223 */ /* 0x080fe2000001002e */
[----:B------:R-:W-:Y:S01]  /*08f0*/  @!P3 FFMA.FTZ R45, R24, R29, R47 ;  /* 0x0000001d182db223 */ /* 0x000fe2000001002f */
[----:B------:R-:W-:Y:S01]  /*0900*/  ISETP.GE.AND P3, PT, R36, R35, PT ;  /* 0x000000232400720c */ /* 0x000fe20003f66270 */
[----:B------:R-:W-:Y:S01]  /*0910*/  HFMA2 R47, -RZ, RZ, 0, 0 ;  /* 0x00000000ff2f7431 */ /* 0x000fe200000001ff */
[----:B------:R-:W-:Y:S01]  /*0920*/  IADD3 R26, PT, PT, R4, 0x180, RZ ;  /* 0x00000180041a7810 */ /* 0x000fe20007ffe0ff */
[----:B------:R-:W-:Y:S01]  /*0930*/  @!P2 FMUL.FTZ R36, R31, R43 ;  /* 0x0000002b1f24a220 */ /* 0x000fe20000410000 */
[----:B------:R-:W-:Y:S01]  /*0940*/  LEA R3, R3, R4, 0xa ;  /* 0x0000000403037211 */ /* 0x000fe200078e50ff */
[----:B------:R-:W1:Y:S01]  /*0950*/  @!P2 LDC R33, c[0x0][0x388] ;  /* 0x0000e200ff21ab82 */ /* 0x000e620000000800 */
[----:B------:R-:W-:Y:S01]  /*0960*/  ISETP.GE.AND P0, PT, R26, R35, PT ;  /* 0x000000231a00720c */ /* 0x000fe20003f06270 */
[----:B------:R-:W-:-:S06]  /*0970*/  @!P2 FMUL.FTZ R43, R31, R44 ;  /* 0x0000002c1f2ba220 */ /* 0x000fcc0000410000 */
[----:B------:R-:W3:Y:S01]  /*0980*/  @!P1 LDC R5, c[0x0][0x388] ;  /* 0x0000e200ff059b82 */ /* 0x000ee20000000800 */
[----:B--2---:R-:W-:-:S05]  /*0990*/  IMAD.WIDE.U32 R26, R3, 0x4, R22 ;  /* 0x00000004031a7825 */ /* 0x004fca00078e0016 */
[----:B------:R2:W-:Y:S01]  /*09a0*/  STG.E desc[UR4][R26.64], R37 ;  /* 0x000000251a007986 */ /* 0x0005e2000c101904 */
[----:B0-----:R-:W-:-:S05]  /*09b0*/  IMAD.WIDE.U32 R24, R3, 0x4, R20 ;  /* 0x0000000403187825 */ /* 0x001fca00078e0014 */
[----:B------:R2:W-:Y:S01]  /*09c0*/  STG.E desc[UR4][R24.64], R45 ;  /* 0x0000002d18007986 */ /* 0x0005e2000c101904 */
[----:B-1----:R-:W-:Y:S01]  /*09d0*/  @!P2 FMUL.FTZ R42, R42, R33 ;  /* 0x000000212a2aa220 */ /* 0x002fe20000410000 */
[----:B------:R-:W-:Y:S01]  /*09e0*/  MOV R33, RZ ;  /* 0x000000ff00217202 */ /* 0x000fe20000000f00 */
[----:B------:R-:W-:Y:S06]  /*09f0*/  @P3 EXIT ;  /* 0x000000000000394d */ /* 0x000fec0003800000 */
[-C--:B------:R-:W-:Y:S01]  /*0a00*/  @!P2 FFMA.FTZ R47, R41, R29.reuse, R36 ;  /* 0x0000001d292fa223 */ /* 0x080fe20000010024 */
[----:B------:R-:W-:Y:S01]  /*0a10*/  IADD3 R36, PT, PT, R4, 0x200, RZ ;  /* 0x0000020004247810 */ /* 0x000fe20007ffe0ff */
[----:B------:R-:W-:Y:S01]  /*0a20*/  @!P2 FFMA.FTZ R33, R42, R29, R43 ;  /* 0x0000001d2a21a223 */ /* 0x000fe2000001002b */
[----:B--2---:R-:W-:Y:S01]  /*0a30*/  IADD3 R25, PT, PT, R3, 0x80, RZ ;  /* 0x0000008003197810 */ /* 0x004fe20007ffe0ff */
[----:B---3--:R-:W-:Y:S01]  /*0a40*/  @!P1 FMUL.FTZ R38, R38, R5 ;  /* 0x0000000526269220 */ /* 0x008fe20000410000 */
[----:B------:R-:W-:Y:S01]  /*0a50*/  ISETP.GE.AND P2, PT, R36, R35, PT ;  /* 0x000000232400720c */ /* 0x000fe20003f46270 */
[----:B------:R-:W-:Y:S01]  /*0a60*/  @!P1 FMUL.FTZ R39, R31, R39 ;  /* 0x000000271f279220 */ /* 0x000fe20000410000 */
[----:B------:R-:W0:Y:S01]  /*0a70*/  @!P0 LDC R36, c[0x0][0x388] ;  /* 0x0000e200ff248b82 */ /* 0x000e220000000800 */
[----:B------:R-:W-:Y:S01]  /*0a80*/  IMAD.WIDE.U32 R26, R25, 0x4, R22 ;  /* 0x00000004191a7825 */ /* 0x000fe200078e0016 */
[----:B------:R-:W-:-:S03]  /*0a90*/  MOV R37, RZ ;  /* 0x000000ff00257202 */ /* 0x000fc60000000f00 */
[----:B------:R-:W-:Y:S01]  /*0aa0*/  @!P1 FMUL.FTZ R41, R31, R40 ;  /* 0x000000281f299220 */ /* 0x000fe20000410000 */
[----:B------:R-:W-:Y:S01]  /*0ab0*/  MOV R5, RZ ;  /* 0x000000ff00057202 */ /* 0x000fe20000000f00 */
[----:B------:R-:W-:Y:S01]  /*0ac0*/  IMAD.WIDE.U32 R24, R25, 0x4, R20 ;  /* 0x0000000419187825 */ /* 0x000fe200078e0014 */
[----:B------:R1:W-:Y:S04]  /*0ad0*/  STG.E desc[UR4][R26.64], R47 ;  /* 0x0000002f1a007986 */ /* 0x0003e8000c101904 */
[----:B------:R1:W-:Y:S01]  /*0ae0*/  STG.E desc[UR4][R24.64], R33 ;  /* 0x0000002118007986 */ /* 0x0003e2000c101904 */
[----:B------:R-:W-:Y:S05]  /*0af0*/  @P1 EXIT ;  /* 0x000000000000194d */ /* 0x000fea0003800000 */
[-C--:B------:R-:W-:Y:S01]  /*0b00*/  @!P1 FFMA.FTZ R5, R38, R29.reuse, R41 ;  /* 0x0000001d26059223 */ /* 0x080fe20000010029 */
[----:B-1----:R-:W-:Y:S01]  /*0b10*/  IADD3 R27, PT, PT, R3, 0x100, RZ ;  /* 0x00000100031b7810 */ /* 0x002fe20007ffe0ff */
[----:B------:R-:W1:Y:S01]  /*0b20*/  @!P2 LDC R38, c[0x0][0x388] ;  /* 0x0000e200ff26ab82 */ /* 0x000e620000000800 */
[----:B------:R-:W-:Y:S01]  /*0b30*/  @!P1 FFMA.FTZ R37, R34, R29, R39 ;  /* 0x0000001d22259223 */ /* 0x000fe20000010027 */
[----:B------:R-:W-:Y:S01]  /*0b40*/  IADD3 R34, PT, PT, R4, 0x280, RZ ;  /* 0x0000028004227810 */ /* 0x000fe20007ffe0ff */
[----:B------:R-:W-:Y:S02]  /*0b50*/  HFMA2 R39, -RZ, RZ, 0, 0 ;  /* 0x00000000ff277431 */ /* 0x000fe400000001ff */
[----:B------:R-:W-:Y:S01]  /*0b60*/  IMAD.WIDE.U32 R24, R27, 0x4, R22 ;  /* 0x000000041b187825 */ /* 0x000fe200078e0016 */
[----:B------:R-:W-:-:S03]  /*0b70*/  MOV R33, RZ ;  /* 0x000000ff00217202 */ /* 0x000fc60000000f00 */
[----:B------:R-:W-:Y:S01]  /*0b80*/  @!P0 FMUL.FTZ R19, R31, R19 ;  /* 0x000000131f138220 */ /* 0x000fe20000410000 */
[----:B------:R-:W-:Y:S01]  /*0b90*/  ISETP.GE.AND P1, PT, R34, R35, PT ;  /* 0x000000232200720c */ /* 0x000fe20003f26270 */
[----:B------:R-:W-:Y:S01]  /*0ba0*/  IMAD.WIDE.U32 R26, R27, 0x4, R20 ;  /* 0x000000041b1a7825 */ /* 0x000fe200078e0014 */
[----:B------:R2:W-:Y:S03]  /*0bb0*/  STG.E desc[UR4][R24.64], R37 ;  /* 0x0000002518007986 */ /* 0x0005e6000c101904 */
[----:B0-----:R-:W-:Y:S01]  /*0bc0*/  @!P0 FMUL.FTZ R34, R17, R36 ;  /* 0x0000002411228220 */ /* 0x001fe20000410000 */
[----:B------:R-:W-:Y:S01]  /*0bd0*/  @!P0 FMUL.FTZ R17, R31, R18 ;  /* 0x000000121f118220 */ /* 0x000fe20000410000 */
[----:B------:R2:W-:Y:S01]  /*0be0*/  STG.E desc[UR4][R26.64], R5 ;  /* 0x000000051a007986 */ /* 0x0005e2000c101904 */
[----:B------:R-:W-:Y:S05]  /*0bf0*/  @P0 EXIT ;  /* 0x000000000000094d */ /* 0x000fea0003800000 */
[----:B--2---:R-:W0:Y:S01]  /*0c00*/  @!P1 LDC R26, c[0x0][0x388] ;  /* 0x0000e200ff1a9b82 */ /* 0x004e220000000800 */
[----:B------:R-:W-:Y:S01]  /*0c10*/  IADD3 R5, PT, PT, R3, 0x180, RZ ;  /* 0x0000018003057810 */ /* 0x000fe20007ffe0ff */
[-C--:B------:R-:W-:Y:S01]  /*0c20*/  @!P0 FFMA.FTZ R39, R16, R29.reuse, R17 ;  /* 0x0000001d10278223 */ /* 0x080fe20000010011 */
[----:B------:R-:W-:Y:S01]  /*0c30*/  @!P0 FFMA.FTZ R33, R34, R29, R19 ;  /* 0x0000001d22218223 */ /* 0x000fe20000010013 */
[----:B------:R-:W-:Y:S01]  /*0c40*/  IADD3 R24, PT, PT, R4, 0x300, RZ ;  /* 0x0000030004187810 */ /* 0x000fe20007ffe0ff */
[----:B------:R-:W-:Y:S01]  /*0c50*/  @!P2 FMUL.FTZ R15, R31, R15 ;  /* 0x0000000f1f0fa220 */ /* 0x000fe20000410000 */
[C---:B------:R-:W-:Y:S01]  /*0c60*/  IMAD.WIDE.U32 R16, R5.reuse, 0x4, R22 ;  /* 0x0000000405107825 */ /* 0x040fe200078e0016 */
[----:B------:R-:W-:Y:S02]  /*0c70*/  MOV R27, RZ ;  /* 0x000000ff001b7202 */ /* 0x000fe40000000f00 */
[----:B------:R-:W-:Y:S01]  /*0c80*/  ISETP.GE.AND P0, PT, R24, R35, PT ;  /* 0x000000231800720c */ /* 0x000fe20003f06270 */
[----:B------:R-:W-:Y:S01]  /*0c90*/  IMAD.WIDE.U32 R18, R5, 0x4, R20 ;  /* 0x0000000405127825 */ /* 0x000fe200078e0014 */
[----:B------:R2:W-:Y:S03]  /*0ca0*/  STG.E desc[UR4][R16.64], R39 ;  /* 0x0000002710007986 */ /* 0x0005e6000c101904 */
[----:B-1----:R-:W-:Y:S01]  /*0cb0*/  @!P2 FMUL.FTZ R24, R13, R38 ;  /* 0x000000260d18a220 */ /* 0x002fe20000410000 */
[----:B------:R-:W-:Y:S01]  /*0cc0*/  MOV R25, RZ ;  /* 0x000000ff00197202 */ /* 0x000fe20000000f00 */
[----:B------:R-:W-:Y:S01]  /*0cd0*/  @!P2 FMUL.FTZ R5, R31, R14 ;  /* 0x0000000e1f05a220 */ /* 0x000fe20000410000 */
[----:B------:R2:W-:Y:S01]  /*0ce0*/  STG.E desc[UR4][R18.64], R33 ;  /* 0x0000002112007986 */ /* 0x0005e2000c101904 */
[----:B------:R-:W-:Y:S05]  /*0cf0*/  @P2 EXIT ;  /* 0x000000000000294d */ /* 0x000fea0003800000 */
[----:B--2---:R-:W1:Y:S01]  /*0d00*/  @!P0 LDC R19, c[0x0][0x388] ;  /* 0x0000e200ff138b82 */ /* 0x004e620000000800 */
[----:B------:R-:W-:Y:S01]  /*0d10*/  IADD3 R13, PT, PT, R3, 0x200, RZ ;  /* 0x00000200030d7810 */ /* 0x000fe20007ffe0ff */
[-C--:B------:R-:W-:Y:S01]  /*0d20*/  @!P2 FFMA.FTZ R27, R12, R29.reuse, R5 ;  /* 0x0000001d0c1ba223 */ /* 0x080fe20000010005 */
[----:B------:R-:W-:Y:S01]  /*0d30*/  IADD3 R14, PT, PT, R4, 0x380, RZ ;  /* 0x00000380040e7810 */ /* 0x000fe20007ffe0ff */
[----:B------:R-:W-:Y:S01]  /*0d40*/  @!P2 FFMA.FTZ R25, R24, R29, R15 ;  /* 0x0000001d1819a223 */ /* 0x000fe2000001000f */
[----:B------:R-:W-:Y:S02]  /*0d50*/  HFMA2 R17, -RZ, RZ, 0, 0 ;  /* 0x00000000ff117431 */ /* 0x000fe400000001ff */
[----:B------:R-:W-:Y:S01]  /*0d60*/  IMAD.WIDE.U32 R4, R13, 0x4, R22 ;  /* 0x000000040d047825 */ /* 0x000fe200078e0016 */
[----:B------:R-:W-:-:S03]  /*0d70*/  ISETP.GE.AND P2, PT, R14, R35, PT ;  /* 0x000000230e00720c */ /* 0x000fc60003f46270 */
[----:B0-----:R-:W-:Y:S01]  /*0d80*/  @!P1 FMUL.FTZ R14, R9, R26 ;  /* 0x0000001a090e9220 */ /* 0x001fe20000410000 */
[----:B------:R-:W-:Y:S01]  /*0d90*/  MOV R15, RZ ;  /* 0x000000ff000f7202 */ /* 0x000fe20000000f00 */
[----:B------:R-:W-:Y:S01]  /*0da0*/  IMAD.WIDE.U32 R12, R13, 0x4, R20 ;  /* 0x000000040d0c7825 */ /* 0x000fe200078e0014 */
[----:B------:R0:W-:Y:S03]  /*0db0*/  STG.E desc[UR4][R4.64], R27 ;  /* 0x0000001b04007986 */ /* 0x0001e6000c101904 */
[C---:B------:R-:W-:Y:S01]  /*0dc0*/  @!P1 FMUL.FTZ R9, R31.reuse, R10 ;  /* 0x0000000a1f099220 */ /* 0x040fe20000410000 */
[----:B------:R-:W-:Y:S01]  /*0dd0*/  @!P1 FMUL.FTZ R11, R31, R11 ;  /* 0x0000000b1f0b9220 */ /* 0x000fe20000410000 */
[----:B------:R0:W-:Y:S01]  /*0de0*/  STG.E desc[UR4][R12.64], R25 ;  /* 0x000000190c007986 */ /* 0x0001e2000c101904 */
[----:B------:R-:W-:Y:S05]  /*0df0*/  @P1 EXIT ;  /* 0x000000000000194d */ /* 0x000fea0003800000 */
[----:B0-----:R-:W0:Y:S01]  /*0e00*/  @!P2 LDC R27, c[0x0][0x388] ;  /* 0x0000e200ff1bab82 */ /* 0x001e220000000800 */
[----:B------:R-:W-:Y:S01]  /*0e10*/  IADD3 R13, PT, PT, R3, 0x280, RZ ;  /* 0x00000280030d7810 */ /* 0x000fe20007ffe0ff */
[-C--:B------:R-:W-:Y:S01]  /*0e20*/  @!P1 FFMA.FTZ R17, R8, R29.reuse, R9 ;  /* 0x0000001d08119223 */ /* 0x080fe20000010009 */
[----:B------:R-:W-:Y:S01]  /*0e30*/  @!P1 FFMA.FTZ R15, R14, R29, R11 ;  /* 0x0000001d0e0f9223 */ /* 0x000fe2000001000b */
[----:B-1----:R-:W-:Y:S01]  /*0e40*/  @!P0 FMUL.FTZ R30, R30, R19 ;  /* 0x000000131e1e8220 */ /* 0x002fe20000410000 */
[----:B------:R-:W-:Y:S01]  /*0e50*/  MOV R11, RZ ;  /* 0x000000ff000b7202 */ /* 0x000fe20000000f00 */
[----:B------:R-:W-:-:S04]  /*0e60*/  IMAD.WIDE.U32 R4, R13, 0x4, R22 ;  /* 0x000000040d047825 */ /* 0x000fc800078e0016 */
[C---:B------:R-:W-:Y:S01]  /*0e70*/  @!P0 FMUL.FTZ R19, R31.reuse, R32 ;  /* 0x000000201f138220 */ /* 0x040fe20000410000 */
[----:B------:R-:W-:Y:S01]  /*0e80*/  @!P0 FMUL.FTZ R25, R31, R48 ;  /* 0x000000301f198220 */ /* 0x000fe20000410000 */
[----:B------:R-:W-:Y:S01]  /*0e90*/  IMAD.WIDE.U32 R8, R13, 0x4, R20 ;  /* 0x000000040d087825 */ /* 0x000fe200078e0014 */
[----:B------:R1:W-:Y:S01]  /*0ea0*/  STG.E desc[UR4][R4.64], R17 ;  /* 0x0000001104007986 */ /* 0x0003e2000c101904 */
[----:B------:R-:W-:-:S03]  /*0eb0*/  MOV R13, RZ ;  /* 0x000000ff000d7202 */ /* 0x000fc60000000f00 */
[----:B------:R1:W-:Y:S01]  /*0ec0*/  STG.E desc[UR4][R8.64], R15 ;  /* 0x0000000f08007986 */ /* 0x0003e2000c101904 */
[----:B------:R-:W-:Y:S05]  /*0ed0*/  @P0 EXIT ;  /* 0x000000000000094d */ /* 0x000fea0003800000 */
[----:B-1----:R-:W-:Y:S01]  /*0ee0*/  IADD3 R9, PT, PT, R3, 0x300, RZ ;  /* 0x0000030003097810 */ /* 0x002fe20007ffe0ff */
[-C--:B------:R-:W-:Y:S01]  /*0ef0*/  @!P0 FFMA.FTZ R13, R28, R29.reuse, R19 ;  /* 0x0000001d1c0d8223 */ /* 0x080fe20000010013 */
[----:B------:R-:W-:Y:S01]  /*0f00*/  @!P0 FFMA.FTZ R11, R30, R29, R25 ;  /* 0x0000001d1e0b8223 */ /* 0x000fe20000010019 */
[----:B------:R-:W-:Y:S01]  /*0f10*/  @!P2 FMUL.FTZ R17, R31, R6 ;  /* 0x000000061f11a220 */ /* 0x000fe20000410000 */
[----:B------:R-:W-:Y:S02]  /*0f20*/  HFMA2 R15, -RZ, RZ, 0, 0 ;  /* 0x00000000ff0f7431 */ /* 0x000fe400000001ff */
[----:B------:R-:W-:-:S04]  /*0f30*/  IMAD.WIDE.U32 R4, R9, 0x4, R22 ;  /* 0x0000000409047825 */ /* 0x000fc800078e0016 */
[----:B------:R-:W-:Y:S01]  /*0f40*/  @!P2 FMUL.FTZ R31, R31, R7 ;  /* 0x000000071f1fa220 */ /* 0x000fe20000410000 */
[----:B0-----:R-:W-:Y:S01]  /*0f50*/  @!P2 FMUL.FTZ R0, R0, R27 ;  /* 0x0000001b0000a220 */ /* 0x001fe20000410000 */
[----:B------:R-:W-:Y:S01]  /*0f60*/  MOV R7, RZ ;  /* 0x000000ff00077202 */ /* 0x000fe20000000f00 */
[----:B------:R-:W-:Y:S01]  /*0f70*/  IMAD.WIDE.U32 R8, R9, 0x4, R20 ;  /* 0x0000000409087825 */ /* 0x000fe200078e0014 */
[----:B------:R0:W-:Y:S04]  /*0f80*/  STG.E desc[UR4][R4.64], R13 ;  /* 0x0000000d04007986 */ /* 0x0001e8000c101904 */
[----:B------:R0:W-:Y:S01]  /*0f90*/  STG.E desc[UR4][R8.64], R11 ;  /* 0x0000000b08007986 */ /* 0x0001e2000c101904 */
[----:B------:R-:W-:Y:S05]  /*0fa0*/  @P2 EXIT ;  /* 0x000000000000294d */ /* 0x000fea0003800000 */
[----:B------:R-:W-:Y:S01]  /*0fb0*/  IADD3 R3, PT, PT, R3, 0x380, RZ ;  /* 0x0000038003037810 */ /* 0x000fe20007ffe0ff */
[-C--:B------:R-:W-:Y:S01]  /*0fc0*/  @!P2 FFMA.FTZ R15, R2, R29.reuse, R17 ;  /* 0x0000001d020fa223 */ /* 0x080fe20000010011 */
[----:B------:R-:W-:-:S03]  /*0fd0*/  @!P2 FFMA.FTZ R7, R0, R29, R31 ;  /* 0x0000001d0007a223 */ /* 0x000fc6000001001f */
[----:B------:R-:W-:-:S04]  /*0fe0*/  IMAD.WIDE.U32 R22, R3, 0x4, R22 ;  /* 0x0000000403167825 */ /* 0x000fc800078e0016 */
[----:B------:R-:W-:Y:S01]  /*0ff0*/  IMAD.WIDE.U32 R20, R3, 0x4, R20 ;  /* 0x0000000403147825 */ /* 0x000fe200078e0014 */
[----:B------:R-:W-:Y:S04]  /*1000*/  STG.E desc[UR4][R22.64], R15 ;  /* 0x0000000f16007986 */ /* 0x000fe8000c101904 */
[----:B------:R-:W-:Y:S01]  /*1010*/  STG.E desc[UR4][R20.64], R7 ;  /* 0x0000000714007986 */ /* 0x000fe2000c101904 */
[----:B------:R-:W-:Y:S05]  /*1020*/  EXIT ;  /* 0x000000000000794d */ /* 0x000fea0003800000 */
.L_x_379:
        /* <DEDUP_REMOVED lines=13> */
.L_x_26992:


//--------------------- .text._ZN2at6native49_GLOBAL__N__b919a28f_16_Normalization_cu_5c38458745unrolled_elementwise_kernel_for_multi_outputsILi2EZZZNS1_23batch_norm_update_statsERKNS_6TensorES5_S5_S5_dlENKUlvE_clEvENKUlvE_clEvEUlddddE_St5arrayIPcLm6EE16OffsetCalculatorILi4EjLb0EESC_ILi2EjLb0EEEEviT0_T1_T2_T3_ --------------------------
	.section	.text._ZN2at6native49_GLOBAL__N__b919a28f_16_Normalization_cu_5c38458745unrolled_elementwise_kernel_for_multi_outputsILi2EZZZNS1_23batch_norm_update_statsERKNS_6TensorES5_S5_S5_dlENKUlvE_clEvENKUlvE_clEvEUlddddE_St5arrayIPcLm6EE16OffsetCalculatorILi4EjLb0EESC_ILi2EjLb0EEEEviT0_T1_T2_T3_,"ax",@progbits
	.align	128
.text._ZN2at6native49_GLOBAL__N__b919a28f_16_Normalization_cu_5c38458745unrolled_elementwise_kernel_for_multi_outputsILi2EZZZNS1_23batch_norm_update_statsERKNS_6TensorES5_S5_S5_dlENKUlvE_clEvENKUlvE_clEvEUlddddE_St5arrayIPcLm6EE16OffsetCalculatorILi4EjLb0EESC_ILi2EjLb0EEEEviT0_T1_T2_T3_:
        .type           _ZN2at6native49_GLOBAL__N__b919a28f_16_Normalization_cu_5c38458745unrolled_elementwise_kernel_for_multi_outputsILi2EZZZNS1_23batch_norm_update_statsERKNS_6TensorES5_S5_S5_dlENKUlvE_clEvENKUlvE_clEvEUlddddE_St5arrayIPcLm6EE16OffsetCalculatorILi4EjLb0EESC_ILi2EjLb0EEEEviT0_T1_T2_T3_,@function
        .size           _ZN2at6native49_GLOBAL__N__b919a28f_16_Normalization_cu_5c38458745unrolled_elementwise_kernel_for_multi_outputsILi2EZZZNS1_23batch_norm_update_statsERKNS_6TensorES5_S5_S5_dlENKUlvE_clEvENKUlvE_clEvEUlddddE_St5arrayIPcLm6EE16OffsetCalculatorILi4EjLb0EESC_ILi2EjLb0EEEEviT0_T1_T2_T3_,(.L_x_26993 - _ZN2at6native49_GLOBAL__N__b919a28f_16_Normalization_cu_5c38458745unrolled_elementwise_kernel_for_multi_outputsILi2EZZZNS1_23batch_norm_update_statsERKNS_6TensorES5_S5_S5_dlENKUlvE_clEvENKUlvE_clEvEUlddddE_St5arrayIPcLm6EE16OffsetCalculatorILi4EjLb0EESC_ILi2EjLb0EEEEviT0_T1_T2_T3_)
        .other          _ZN2at6native49_GLOBAL__N__b919a28f_16_Normalization_cu_5c38458745unrolled_elementwise_kernel_for_multi_outputsILi2EZZZNS1_23batch_norm_update_statsERKNS_6TensorES5_S5_S5_dlENKUlvE_clEvENKUlvE_clEvEUlddddE_St5arrayIPcLm6EE16OffsetCalculatorILi4EjLb0EESC_ILi2EjLb0EEEEviT0_T1_T2_T3_,@"STO_CUDA_ENTRY STV_DEFAULT"
_ZN2at6native49_GLOBAL__N__b919a28f_16_Normalization_cu_5c38458745unrolled_elementwise_kernel_for_multi_outputsILi2EZZZNS1_23batch_norm_update_statsERKNS_6TensorES5_S5_S5_dlENKUlvE_clEvENKUlvE_clEvEUlddddE_St5arrayIPcLm6EE16OffsetCalculatorILi4EjLb0EESC_ILi2EjLb0EEEEviT0_T1_T2_T3_:
        /* <DEDUP_REMOVED lines=42> */
[----:B------:R-:W-:Y:S01]  /*02a0*/  MOV R2, 0xffffffff ;  /* 0xffffffff00027802 */ /* 0x000fe20000000f00 */
[----:B------:R-:W-:Y:S01]  /*02b0*/  HFMA2 R56, -RZ, RZ, 0, 0 ;  /* 0x00000000ff387431 */ /* 0x000fe200000001ff */
[----:B------:R-:W-:Y:S02]  /*02c0*/  CS2R R54, SRZ ;  /* 0x0000000000367805 */ /* 0x000fe4000001ff00 */
[----:B------:R-:W-:Y:S02]  /*02d0*/  MOV R3, RZ ;  /* 0x000000ff00037202 */ /* 0x000fe40000000f00 */
[C---:B0-----:R-:W-:Y:S02]  /*02e0*/  ISETP.NE.AND P0, PT, R77.reuse, RZ, PT ;  /* 0x000000ff4d00720c */ /* 0x041fe40003f05270 */
[----:B------:R-:W-:-:S04]  /*02f0*/  VIADDMNMX.U32 R2, R77, R2, 0x18, PT ;  /* 0x000000184d027446 */ /* 0x000fc80003800002 */
[----:B------:R-:W-:-:S07]  /*0300*/  IADD3 R2, PT, PT, R2, 0x1, RZ ;  /* 0x0000000102027810 */ /* 0x000fce0007ffe0ff */
[----:B------:R-:W-:Y:S05]  /*0310*/  @!P0 BRA `(.L_x_382) ;  /* 0x0000001400788947 */ /* 0x000fea0003800000 */
[----:B------:R-:W0:Y:S01]  /*0320*/  LDCU.64 UR10, c[0x0][0x3d8] ;  /* 0x00007b00ff0a77ac */ /* 0x000e220008000a00 */
[----:B------:R-:W-:Y:S02]  /*0330*/  MOV R6, RZ ;  /* 0x000000ff00067202 */ /* 0x000fe40000000f00 */
        /* <DEDUP_REMOVED lines=338> */
[----:B-----5:R-:W-:-:S04]  /*1860*/  @P1 IMAD.HI.U32 R6, R59, R6, R58 ;  /* 0x000000063b061227 */ /* 0x020fc800078e003a */
[C---:B------:R-:W-:Y:S01]  /*1870*/  IMAD R54, R4.reuse, UR14, R54 ;  /* 0x0000000e04367c24 */ /* 0x040fe2000f8e0236 */
[----:B------:R-:W-:Y:S01]  /*1880*/  @P1 SHF.R.U32.HI R6, RZ, R7, R6 ;  /* 0x00000007ff061219 */ /* 0x000fe20000011606 */
[----:B------:R-:W-:-:S03]  /*1890*/  IMAD R3, R4, UR15, R3 ;  /* 0x0000000f04037c24 */ /* 0x000fc6000f8e0203 */
[----:B------:R-:W-:-:S05]  /*18a0*/  @P1 IADD3 R58, PT, PT, -R6, RZ, RZ ;  /* 0x000000ff063a1210 */ /* 0x000fca0007ffe1ff */
[----:B0-----:R-:W-:-:S04]  /*18b0*/  @P1 IMAD R57, R58, R57, R59 ;  /* 0x000000393a391224 */ /* 0x001fc800078e023b */
[C---:B-1----:R-:W-:Y:S02]  /*18c0*/  @P1 IMAD R55, R57.reuse, R60, R55 ;  /* 0x0000003c39371224 */ /* 0x042fe400078e0237 */
[C---:B------:R-:W-:Y:S02]  /*18d0*/  @P1 IMAD R56, R57.reuse, R61, R56 ;  /* 0x0000003d39381224 */ /* 0x040fe400078e0238 */
[C---:B----4-:R-:W-:Y:S02]  /*18e0*/  @P1 IMAD R54, R57.reuse, R70, R54 ;  /* 0x0000004639361224 */ /* 0x050fe400078e0236 */
[----:B------:R-:W-:-:S07]  /*18f0*/  @P1 IMAD R3, R57, R71, R3 ;  /* 0x0000004739031224 */ /* 0x000fce00078e0203 */
.L_x_382:
[----:B------:R-:W0:Y:S08]  /*1900*/  LDC.64 R60, c[0x0][0x3b0] ;  /* 0x0000ec00ff3c7b82 */ /* 0x000e300000000a00 */
[----:B------:R-:W1:Y:S08]  /*1910*/  LDC.64 R58, c[0x0][0x3b8] ;  /* 0x0000ee00ff3a7b82 */ /* 0x000e700000000a00 */
[----:B------:R-:W2:Y:S08]  /*1920*/  LDC.64 R6, c[0x0][0x3c0] ;  /* 0x0000f000ff067b82 */ /* 0x000eb00000000a00 */
[----:B------:R-:W3:Y:S01]  /*1930*/  LDC.64 R4, c[0x0][0x3c8] ;  /* 0x0000f200ff047b82 */ /* 0x000ee20000000a00 */
[----:B0-----:R-:W-:-:S04]  /*1940*/  IMAD.WIDE.U32 R70, R55, 0x8, R60 ;  /* 0x0000000837467825 */ /* 0x001fc800078e003c */
[----:B-1----:R-:W-:-:S06]  /*1950*/  IMAD.WIDE.U32 R56, R56, 0x8, R58 ;  /* 0x0000000838387825 */ /* 0x002fcc00078e003a */
[----:B------:R-:W5:Y:S01]  /*1960*/  LDG.E.64 R56, desc[UR8][R56.64] ;  /* 0x0000000838387981 */ /* 0x000f62000c1e1b00 */
[----:B--2---:R-:W-:-:S03]  /*1970*/  IMAD.WIDE.U32 R58, R54, 0x8, R6 ;  /* 0x00000008363a7825 */ /* 0x004fc600078e0006 */
[----:B------:R0:W5:Y:S04]  /*1980*/  LDG.E.64 R54, desc[UR8][R70.64] ;  /* 0x0000000846367981 */ /* 0x000168000c1e1b00 */
[----:B------:R-:W5:Y:S01]  /*1990*/  LDG.E.64 R58, desc[UR8][R58.64] ;  /* 0x000000083a3a7981 */ /* 0x000f62000c1e1b00 */
[----:B---3--:R-:W-:-:S06]  /*19a0*/  IMAD.WIDE.U32 R60, R3, 0x8, R4 ;  /* 0x00000008033c7825 */ /* 0x008fcc00078e0004 */
[----:B------:R-:W5:Y:S01]  /*19b0*/  LDG.E.64 R60, desc[UR8][R60.64] ;  /* 0x000000083c3c7981 */ /* 0x000f62000c1e1b00 */
        /* <DEDUP_REMOVED lines=334> */
[----:B------:R-:W-:Y:S01]  /*2ea0*/  HFMA2 R64, -RZ, RZ, 0, 0 ;  /* 0x00000000ff407431 */ /* 0x000fe200000001ff */
        /* <DEDUP_REMOVED lines=23> */
.L_x_383:
[----:B------:R-:W0:Y:S01]  /*3020*/  LDC.64 R66, c[0x0][0x3b8] ;  /* 0x0000ee00ff427b82 */ /* 0x000e220000000a00 */
[----:B------:R-:W-:-:S06]  /*3030*/  IMAD.WIDE.U32 R68, R3, 0x8, R4 ;  /* 0x0000000803447825 */ /* 0x000fcc00078e0004 */
[----:B------:R-:W5:Y:S01]  /*3040*/  LDG.E.64 R68, desc[UR8][R68.64] ;  /* 0x0000000844447981 */ /* 0x000f62000c1e1b00 */
[----:B------:R-:W1:Y:S01]  /*3050*/  LDC.64 R64, c[0x0][0x3b0] ;  /* 0x0000ec00ff407b82 */ /* 0x000e620000000a00 */
[----:B0-----:R-:W-:-:S04]  /*3060*/  IMAD.WIDE.U32 R66, R75, 0x8, R66 ;  /* 0x000000084b427825 */ /* 0x001fc800078e0042 */
[----:B------:R-:W-:Y:S02]  /*3070*/  IMAD.WIDE.U32 R74, R74, 0x8, R6 ;  /* 0x000000084a4a7825 */ /* 0x000fe400078e0006 */
[----:B------:R-:W5:Y:S02]  /*3080*/  LDG.E.64 R66, desc[UR8][R66.64] ;  /* 0x0000000842427981 */ /* 0x000f64000c1e1b00 */
[----:B-1----:R-:W-:Y:S02]  /*3090*/  IMAD.WIDE.U32 R64, R76, 0x8, R64 ;  /* 0x000000084c407825 */ /* 0x002fe400078e0040 */
[----:B------:R-:W5:Y:S04]  /*30a0*/  LDG.E.64 R74, desc[UR8][R74.64] ;  /* 0x000000084a4a7981 */ /* 0x000f68000c1e1b00 */
[----:B------:R-:W5:Y:S01]  /*30b0*/  LDG.E.64 R64, desc[UR8][R64.64] ;  /* 0x0000000840407981 */ /* 0x000f62000c1e1b00 */
[----:B------:R-:W-:-:S04]  /*30c0*/  IADD3 R3, PT, PT, R0, 0x100, RZ ;  /* 0x0000010000037810 */ /* 0x000fc80007ffe0ff */
[----:B------:R-:W-:-:S13]  /*30d0*/  ISETP.GE.U32.AND P1, PT, R3, UR5, PT ;  /* 0x0000000503007c0c */ /* 0x000fda000bf26070 */
[----:B------:R-:W-:Y:S05]  /*30e0*/  @P1 BRA `(.L_x_381) ;  /* 0x0000008800741947 */ /* 0x000fea0003800000 */
[----:B------:R-:W-:Y:S01]  /*30f0*/  HFMA2 R76, -RZ, RZ, 0, 0 ;  /* 0x00000000ff4c7431 */ /* 0x000fe200000001ff */
[----:B------:R-:W-:Y:S02]  /*3100*/  CS2R R72, SRZ ;  /* 0x0000000000487805 */ /* 0x000fe4000001ff00 */
        /* <DEDUP_REMOVED lines=353> */
.L_x_384:
[----:B------:R-:W0:Y:S01]  /*4720*/  LDC.64 R46, c[0x0][0x3b0] ;  /* 0x0000ec00ff2e7b82 */ /* 0x000e220000000a00 */
[----:B------:R-:W-:-:S04]  /*4730*/  IMAD.WIDE.U32 R50, R72, 0x8, R6 ;  /* 0x0000000848327825 */ /* 0x000fc800078e0006 */
[----:B------:R-:W-:Y:S02]  /*4740*/  IMAD.WIDE.U32 R52, R3, 0x8, R4 ;  /* 0x0000000803347825 */ /* 0x000fe400078e0004 */
[----:B------:R-:W5:Y:S01]  /*4750*/  LDG.E.64 R50, desc[UR8][R50.64] ;  /* 0x0000000832327981 */ /* 0x000f62000c1e1b00 */
[----:B------:R-:W1:Y:S03]  /*4760*/  LDC.64 R48, c[0x0][0x3b8] ;  /* 0x0000ee00ff307b82 */ /* 0x000e660000000a00 */
[----:B------:R-:W5:Y:S01]  /*4770*/  LDG.E.64 R52, desc[UR8][R52.64] ;  /* 0x0000000834347981 */ /* 0x000f62000c1e1b00 */
[----:B0-----:R-:W-:-:S06]  /*4780*/  IMAD.WIDE.U32 R46, R76, 0x8, R46 ;  /* 0x000000084c2e7825 */ /* 0x001fcc00078e002e */
[----:B------:R-:W5:Y:S01]  /*4790*/  LDG.E.64 R46, desc[UR8][R46.64] ;  /* 0x000000082e2e7981 */ /* 0x000f62000c1e1b00 */
[----:B-1----:R-:W-:-:S06]  /*47a0*/  IMAD.WIDE.U32 R48, R73, 0x8, R48 ;  /* 0x0000000849307825 */ /* 0x002fcc00078e0030 */
[----:B------:R-:W5:Y:S01]  /*47b0*/  LDG.E.64 R48, desc[UR8][R48.64] ;  /* 0x0000000830307981 */ /* 0x000f62000c1e1b00 */
[----:B------:R-:W-:-:S04]  /*47c0*/  IADD3 R3, PT, PT, R0, 0x180, RZ ;  /* 0x0000018000037810 */ /* 0x000fc80007ffe0ff */
[----:B------:R-:W-:-:S13]  /*47d0*/  ISETP.GE.U32.AND P1, PT, R3, UR5, PT ;  /* 0x0000000503007c0c */ /* 0x000fda000bf26070 */
[----:B------:R-:W-:Y:S05]  /*47e0*/  @P1 BRA `(.L_x_381) ;  /* 0x0000007000b41947 */ /* 0x000fea0003800000 */
        /* <DEDUP_REMOVED lines=355> */
.L_x_385:
        /* <DEDUP_REMOVED lines=368> */
.L_x_386:
        /* <DEDUP_REMOVED lines=368> */
.L_x_387:
        /* <DEDUP_REMOVED lines=368> */
.L_x_388:
        /* <DEDUP_REMOVED lines=368> */
.L_x_389:
[----:B------:R-:W0:Y:S01]  /*ba20*/  LDC.64 R10, c[0x0][0x3b8] ;  /* 0x0000ee00ff0a7b82 */ /* 0x000e220000000a00 */
[----:B------:R-:W-:-:S04]  /*ba30*/  IMAD.WIDE.U32 R6, R8, 0x8, R6 ;  /* 0x0000000808067825 */ /* 0x000fc800078e0006 */
[----:B------:R-:W-:-:S03]  /*ba40*/  IMAD.WIDE.U32 R4, R9, 0x8, R4 ;  /* 0x0000000809047825 */ /* 0x000fc600078e0004 */
[----:B------:R-:W1:Y:S02]  /*ba50*/  LDC.64 R12, c[0x0][0x3b0] ;  /* 0x0000ec00ff0c7b82 */ /* 0x000e640000000a00 */
[----:B------:R2:W5:Y:S01]  /*ba60*/  LDG.E.64 R62, desc[UR8][R4.64] ;  /* 0x00000008043e7981 */ /* 0x000562000c1e1b00 */
[----:B0-----:R-:W-:-:S06]  /*ba70*/  IMAD.WIDE.U32 R10, R3, 0x8, R10 ;  /* 0x00000008030a7825 */ /* 0x001fcc00078e000a */
[----:B------:R-:W5:Y:S01]  /*ba80*/  LDG.E.64 R10, desc[UR8][R10.64] ;  /* 0x000000080a0a7981 */ /* 0x000f62000c1e1b00 */
[----:B-1----:R-:W-:-:S03]  /*ba90*/  IMAD.WIDE.U32 R76, R76, 0x8, R12 ;  /* 0x000000084c4c7825 */ /* 0x002fc600078e000c */
[----:B------:R2:W5:Y:S04]  /*baa0*/  LDG.E.64 R12, desc[UR8][R6.64] ;  /* 0x00000008060c7981 */ /* 0x000568000c1e1b00 */
[----:B------:R2:W5:Y:S02]  /*bab0*/  LDG.E.64 R8, desc[UR8][R76.64] ;  /* 0x000000084c087981 */ /* 0x000564000c1e1b00 */
.L_x_381:
[----:B------:R-:W-:Y:S05]  /*bac0*/  BSYNC.RECONVERGENT B0 ;  /* 0x0000000000007941 */ /* 0x000fea0003800200 */
.L_x_380:
[----:B------:R-:W0:Y:S01]  /*bad0*/  LDC.64 R2, c[0x0][0x390] ;  /* 0x0000e400ff027b82 */ /* 0x000e220000000a00 */
[C---:B------:R-:W-:Y:S02]  /*bae0*/  IADD3 R71, PT, PT, R0.reuse, 0x180, RZ ;  /* 0x0000018000477810 */ /* 0x040fe40007ffe0ff */
[C---:B--2---:R-:W-:Y:S02]  /*baf0*/  IADD3 R7, PT, PT, R0.reuse, 0x80, RZ ;  /* 0x0000008000077810 */ /* 0x044fe40007ffe0ff */
[----:B------:R-:W-:Y:S02]  /*bb00*/  ISETP.GE.AND P1, PT, R71, UR5, PT ;  /* 0x0000000547007c0c */ /* 0x000fe4000bf26270 */
[----:B------:R-:W-:Y:S02]  /*bb10*/  IADD3 R71, PT, PT, R0, 0x200, RZ ;  /* 0x0000020000477810 */ /* 0x000fe40007ffe0ff */
[----:B------:R-:W-:Y:S02]  /*bb20*/  ISETP.GE.AND P0, PT, R7, UR5, PT ;  /* 0x0000000507007c0c */ /* 0x000fe4000bf06270 */
[----:B------:R-:W-:-:S02]  /*bb30*/  ISETP.GE.AND P2, PT, R71, UR5, PT ;  /* 0x0000000547007c0c */ /* 0x000fc4000bf46270 */
[C---:B------:R-:W-:Y:S02]  /*bb40*/  IADD3 R71, PT, PT, R0.reuse, 0x280, RZ ;  /* 0x0000028000477810 */ /* 0x040fe40007ffe0ff */
[C---:B------:R-:W-:Y:S02]  /*bb50*/  IADD3 R70, PT, PT, R0.reuse, 0x100, RZ ;  /* 0x0000010000467810 */ /* 0x040fe40007ffe0ff */
[----:B------:R-:W-:Y:S02]  /*bb60*/  ISETP.GE.AND P3, PT, R71, UR5, PT ;  /* 0x0000000547007c0c */ /* 0x000fe4000bf66270 */
[C---:B------:R-:W-:Y:S02]  /*bb70*/  IADD3 R71, PT, PT, R0.reuse, 0x300, RZ ;  /* 0x0000030000477810 */ /* 0x040fe40007ffe0ff */
[----:B------:R-:W-:Y:S02]  /*bb80*/  P2R R6, PR, RZ, 0x1 ;  /* 0x00000001ff067803 */ /* 0x000fe40000000000 */
[----:B------:R-:W-:Y:S01]  /*bb90*/  ISETP.GE.AND P4, PT, R71, UR5, PT ;  /* 0x0000000547007c0c */ /* 0x000fe2000bf86270 */
[----:B0-----:R-:W0:Y:S01]  /*bba0*/  DADD R4, -R2, 1 ;  /* 0x3ff0000002047429 */ /* 0x001e220000000100 */
[----:B------:R-:W-:-:S02]  /*bbb0*/  IADD3 R71, PT, PT, R0, 0x380, RZ ;  /* 0x0000038000477810 */ /* 0x000fc40007ffe0ff */
[----:B------:R-:W-:Y:S02]  /*bbc0*/  ISETP.GE.AND P6, PT, R0, UR5, PT ;  /* 0x0000000500007c0c */ /* 0x000fe4000bfc6270 */
[----:B------:R-:W-:-:S15]  /*bbd0*/  ISETP.GE.AND P5, PT, R71, UR5, PT ;  /* 0x0000000547007c0c */ /* 0x000fde000bfa6270 */
[----:B------:R-:W-:-:S15]  /*bbe0*/  NOP ;  /* 0x0000000000007918 */ /* 0x000fde0000000000 */
[----:B------:R-:W-:-:S15]  /*bbf0*/  NOP ;  /* 0x0000000000007918 */ /* 0x000fde0000000000 */
[----:B------:R-:W-:-:S14]  /*bc00*/  NOP ;  /* 0x0000000000007918 */ /* 0x000fdc0000000000 */
[----:B0----5:R-:W-:-:S15]  /*bc10*/  @!P0 DMUL R74, R4, R74 ;  /* 0x0000004a044a8228 */ /* 0x021fde0000000000 */
[----:B------:R-:W-:-:S15]  /*bc20*/  NOP ;  /* 0x0000000000007918 */ /* 0x000fde0000000000 */
[----:B------:R-:W-:-:S15]  /*bc30*/  NOP ;  /* 0x0000000000007918 */ /* 0x000fde0000000000 */
[----:B------:R-:W-:-:S15]  /*bc40*/  NOP ;  /* 0x0000000000007918 */ /* 0x000fde0000000000 */
[----:B------:R-:W-:-:S04]  /*bc50*/  NOP ;  /* 0x0000000000007918 */ /* 0x000fc80000000000 */
[----:B------:R-:W-:Y:S01]  /*bc60*/  @!P0 DMUL R68, R4, R68 ;  /* 0x0000004404448228 */ /* 0x000fe20000000000 */
[----:B------:R-:W-:-:S04]  /*bc70*/  ISETP.GE.AND P0, PT, R70, UR5, PT ;  /* 0x0000000546007c0c */ /* 0x000fc8000bf06270 */
[----:B------:R-:W-:-:S15]  /*bc80*/  P2R R70, PR, RZ, 0x1 ;  /* 0x00000001ff467803 */ /* 0x000fde0000000000 */
[----:B------:R-:W-:-:S15]  /*bc90*/  NOP ;  /* 0x0000000000007918 */ /* 0x000fde0000000000 */
[----:B------:R-:W-:-:S15]  /*bca0*/  NOP ;  /* 0x0000000000007918 */ /* 0x000fde0000000000 */
[----:B------:R-:W-:-:S14]  /*bcb0*/  NOP ;  /* 0x0000000000007918 */ /* 0x000fdc0000000000 */
[----:B------:R-:W0:-:S15]  /*bcc0*/  @!P6 DMUL R58, R4, R58 ;  /* 0x0000003a043ae228 */ /* 0x000e1e0000000000 */
[----:B------:R-:W-:-:S15]  /*bcd0*/  NOP ;  /* 0x0000000000007918 */ /* 0x000fde0000000000 */
[----:B------:R-:W-:-:S15]  /*bce0*/  NOP ;  /* 0x0000000000007918 */ /* 0x000fde0000000000 */
[----:B------:R-:W-:-:S15]  /*bcf0*/  NOP ;  /* 0x0000000000007918 */ /* 0x000fde0000000000 */
[----:B------:R-:W-:-:S04]  /*bd00*/  NOP ;  /* 0x0000000000007918 */ /* 0x000fc80000000000 */
[----:B------:R-:W-:-:S15]  /*bd10*/  @!P6 DMUL R60, R4, R60 ;  /* 0x0000003c043ce228 */ /* 0x000fde0000000000 */
[----:B------:R-:W-:-:S15]  /*bd20*/  NOP ;  /* 0x0000000000007918 */ /* 0x000fde0000000000 */
[----:B------:R-:W-:-:S15]  /*bd30*/  NOP ;  /* 0x0000000000007918 */ /* 0x000fde0000000000 */
[----:B------:R-:W-:-:S15]  /*bd40*/  NOP ;  /* 0x0000000000007918 */ /* 0x000fde0000000000 */
[----:B------:R-:W-:-:S04]  /*bd50*/  NOP ;  /* 0x0000000000007918 */ /* 0x000fc80000000000 */
[----:B------:R-:W1:-:S15]  /*bd60*/  @!P0 DMUL R50, R4, R50 ;  /* 0x0000003204328228 */ /* 0x000e5e0000000000 */
[----:B------:R-:W-:-:S15]  /*bd70*/  NOP ;  /* 0x0000000000007918 */ /* 0x000fde0000000000 */
[----:B------:R-:W-:-:S15]  /*bd80*/  NOP ;  /* 0x0000000000007918 */ /* 0x000fde0000000000 */
[----:B------:R-:W-:-:S15]  /*bd90*/  NOP ;  /* 0x0000000000007918 */ /* 0x000fde0000000000 */
[----:B------:R-:W-:-:S04]  /*bda0*/  NOP ;  /* 0x0000000000007918 */ /* 0x000fc80000000000 */
[----:B------:R-:W-:Y:S01]  /*bdb0*/  @!P0 DMUL R52, R4, R52 ;  /* 0x0000003404348228 */ /* 0x000fe20000000000 */
[----:B------:R-:W-:-:S15]  /*bdc0*/  ISETP.GE.AND P0, PT, R7, UR5, PT ;  /* 0x0000000507007c0c */ /* 0x000fde000bf06270 */
[----:B------:R-:W-:-:S15]  /*bdd0*/  NOP ;  /* 0x0000000000007918 */ /* 0x000fde0000000000 */
[----:B------:R-:W-:-:S15]  /*bde0*/  NOP ;  /* 0x0000000000007918 */ /* 0x000fde0000000000 */
[----:B------:R-:W-:-:S15]  /*bdf0*/  NOP ;  /* 0x0000000000007918 */ /* 0x000fde0000000000 */
[----:B------:R-:W-:-:S03]  /*be00*/  NOP ;  /* 0x0000000000007918 */ /* 0x000fc60000000000 */
[----:B------:R-:W2:-:S15]  /*be10*/  @!P1 DMUL R42, R4, R42 ;  /* 0x0000002a042a9228 */ /* 0x000e9e0000000000 */
        /* <DEDUP_REMOVED lines=9> */
[----:B------:R-:W3:-:S15]  /*beb0*/  @!P2 DMUL R34, R4, R34 ;  /* 0x000000220422a228 */ /* 0x000ede0000000000 */
        /* <DEDUP_REMOVED lines=9> */
[----:B------:R-:W4:-:S15]  /*bf50*/  @!P3 DMUL R26, R4, R26 ;  /* 0x0000001a041ab228 */ /* 0x000f1e0000000000 */
        /* <DEDUP_REMOVED lines=24> */
[----:B------:R0:W-:Y:S02]  /*c0e0*/  @!P5 DMUL R62, R4, R62 ;  /* 0x0000003e043ed228 */ /* 0x0001e40000000000 */
[----:B0-----:R-:W-:-:S15]  /*c0f0*/  CS2R R4, SRZ ;  /* 0x0000000000047805 */ /* 0x001fde000001ff00 */
[----:B------:R-:W-:-:S15]  /*c100*/  NOP ;  /* 0x0000000000007918 */ /* 0x000fde0000000000 */
[----:B------:R-:W-:-:S15]  /*c110*/  NOP ;  /* 0x0000000000007918 */ /* 0x000fde0000000000 */
[----:B------:R-:W-:-:S15]  /*c120*/  NOP ;  /* 0x0000000000007918 */ /* 0x000fde0000000000 */
[----:B------:R-:W-:-:S02]  /*c130*/  NOP ;  /* 0x0000000000007918 */ /* 0x000fc40000000000 */
[----:B------:R0:W-:Y:S02]  /*c140*/  @!P6 DFMA R4, R54, R2, R58 ;  /* 0x000000023604e22b */ /* 0x0001e4000000003a */
[----:B0-----:R-:W-:Y:S02]  /*c150*/  CS2R R54, SRZ ;  /* 0x0000000000367805 */ /* 0x001fe4000001ff00 */
[----:B------:R-:W-:-:S15]  /*c160*/  CS2R R58, SRZ ;  /* 0x00000000003a7805 */ /* 0x000fde000001ff00 */
[----:B------:R-:W-:-:S15]  /*c170*/  NOP ;  /* 0x0000000000007918 */ /* 0x000fde0000000000 */
[----:B------:R-:W-:-:S15]  /*c180*/  NOP ;  /* 0x0000000000007918 */ /* 0x000fde0000000000 */
[----:B------:R-:W-:-:S15]  /*c190*/  NOP ;  /* 0x0000000000007918 */ /* 0x000fde0000000000 */
[----:B------:R-:W-:Y:S01]  /*c1a0*/  @!P0 DFMA R54, R64, R2, R74 ;  /* 0x000000024036822b */ /* 0x000fe2000000004a */
[----:B------:R-:W-:-:S15]  /*c1b0*/  ISETP.NE.AND P0, PT, R70, RZ, PT ;  /* 0x000000ff4600720c */ /* 0x000fde0003f05270 */
[----:B------:R-:W-:-:S15]  /*c1c0*/  NOP ;  /* 0x0000000000007918 */ /* 0x000fde0000000000 */
[----:B------:R-:W-:-:S15]  /*c1d0*/  NOP ;  /* 0x0000000000007918 */ /* 0x000fde0000000000 */
[----:B------:R-:W-:-:S15]  /*c1e0*/  NOP ;  /* 0x0000000000007918 */ /* 0x000fde0000000000 */
[----:B------:R-:W-:-:S03]  /*c1f0*/  NOP ;  /* 0x0000000000007918 */ /* 0x000fc60000000000 */
[----:B-1----:R0:W-:Y:S02]  /*c200*/  @!P0 DFMA R58, R46, R2, R50 ;  /* 0x000000022e3a822b */ /* 0x0021e40000000032 */
[----:B0-----:R-:W-:Y:S02]  /*c210*/  CS2R R46, SRZ ;  /* 0x00000000002e7805 */ /* 0x001fe4000001ff00 */
[----:B------:R-:W-:Y:S02]  /*c220*/  P2R R50, PR, RZ, 0x1 ;  /* 0x00000001ff327803 */ /* 0x000fe40000000000 */
[----:B------:R-:W-:-:S15]  /*c230*/  ISETP.GE.AND P0, PT, R7, UR5, PT ;  /* 0x0000000507007c0c */ /* 0x000fde000bf06270 */
[----:B------:R-:W-:-:S15]  /*c240*/  NOP ;  /* 0x0000000000007918 */ /* 0x000fde0000000000 */
[----:B------:R-:W-:-:S15]  /*c250*/  NOP ;  /* 0x0000000000007918 */ /* 0x000fde0000000000 */
[----:B------:R-:W-:-:S13]  /*c260*/  NOP ;  /* 0x0000000000007918 */ /* 0x000fda0000000000 */
[----:B--2---:R0:W-:Y:S02]  /*c270*/  @!P1 DFMA R46, R38, R2, R42 ;  /* 0x00000002262e922b */ /* 0x0041e4000000002a */
[----:B0-----:R-:W-:-:S15]  /*c280*/  CS2R R38, SRZ ;  /* 0x0000000000267805 */ /* 0x001fde000001ff00 */
[----:B------:R-:W-:-:S15]  /*c290*/  NOP ;  /* 0x0000000000007918 */ /* 0x000fde0000000000 */
[----:B------:R-:W-:-:S15]  /*c2a0*/  NOP ;  /* 0x0000000000007918 */ /* 0x000fde0000000000 */
[----:B------:R-:W-:-:S15]  /*c2b0*/  NOP ;  /* 0x0000000000007918 */ /* 0x000fde0000000000 */
[----:B------:R-:W-:-:S02]  /*c2c0*/  NOP ;  /* 0x0000000000007918 */ /* 0x000fc40000000000 */
[----:B---3--:R0:W-:Y:S02]  /*c2d0*/  @!P2 DFMA R38, R30, R2, R34 ;  /* 0x000000021e26a22b */ /* 0x0081e40000000022 */
[----:B0-----:R-:W-:Y:S01]  /*c2e0*/  CS2R R30, SRZ ;  /* 0x00000000001e7805 */ /* 0x001fe2000001ff00 */
[----:B------:R-:W0:-:S15]  /*c2f0*/  @!P2 LDC.64 R34, c[0x0][0x388] ;  /* 0x0000e200ff22ab82 */ /* 0x000e1e0000000a00 */
[----:B------:R-:W-:-:S15]  /*c300*/  NOP ;  /* 0x0000000000007918 */ /* 0x000fde0000000000 */
[----:B------:R-:W-:-:S15]  /*c310*/  NOP ;  /* 0x0000000000007918 */ /* 0x000fde0000000000 */
[----:B------:R-:W-:-:S15]  /*c320*/  NOP ;  /* 0x0000000000007918 */ /* 0x000fde0000000000 */
[----:B------:R-:W-:-:S01]  /*c330*/  NOP ;  /* 0x0000000000007918 */ /* 0x000fc20000000000 */
[----:B----4-:R1:W-:Y:S02]  /*c340*/  @!P3 DFMA R30, R22, R2, R26 ;  /* 0x00000002161eb22b */ /* 0x0103e4000000001a */
[----:B-1----:R-:W-:Y:S01]  /*c350*/  CS2R R22, SRZ ;  /* 0x0000000000167805 */ /* 0x002fe2000001ff00 */
[----:B------:R-:W1:-:S15]  /*c360*/  @!P1 LDC.64 R26, c[0x0][0x388] ;  /* 0x0000e200ff1a9b82 */ /* 0x000e5e0000000a00 */
[----:B------:R-:W-:-:S15]  /*c370*/  NOP ;  /* 0x0000000000007918 */ /* 0x000fde0000000000 */
[----:B------:R-:W-:-:S15]  /*c380*/  NOP ;  /* 0x0000000000007918 */ /* 0x000fde0000000000 */
[----:B------:R-:W-:-:S15]  /*c390*/  NOP ;  /* 0x0000000000007918 */ /* 0x000fde0000000000 */
[----:B------:R-:W-:-:S01]  /*c3a0*/  NOP ;  /* 0x0000000000007918 */ /* 0x000fc20000000000 */
[----:B------:R2:W-:Y:S02]  /*c3b0*/  @!P4 DFMA R22, R14, R2, R18 ;  /* 0x000000020e16c22b */ /* 0x0005e40000000012 */
[----:B--2---:R-:W-:-:S15]  /*c3c0*/  CS2R R14, SRZ ;  /* 0x00000000000e7805 */ /* 0x004fde000001ff00 */
[----:B------:R-:W-:-:S15]  /*c3d0*/  NOP ;  /* 0x0000000000007918 */ /* 0x000fde0000000000 */
[----:B------:R-:W-:-:S15]  /*c3e0*/  NOP ;  /* 0x0000000000007918 */ /* 0x000fde0000000000 */
[----:B------:R-:W-:-:S15]  /*c3f0*/  NOP ;  /* 0x0000000000007918 */ /* 0x000fde0000000000 */
[----:B------:R-:W-:-:S02]  /*c400*/  NOP ;  /* 0x0000000000007918 */ /* 0x000fc40000000000 */
[----:B------:R2:W-:Y:S02]  /*c410*/  @!P5 DFMA R14, R8, R2, R12 ;  /* 0x00000002080ed22b */ /* 0x0005e4000000000c */
[----:B--2---:R-:W2:Y:S08]  /*c420*/  @!P0 LDC.64 R12, c[0x0][0x388] ;  /* 0x0000e200ff0c8b82 */ /* 0x004eb00000000a00 */
[----:B------:R-:W3:-:S15]  /*c430*/  @!P6 LDC.64 R8, c[0x0][0x388] ;  /* 0x0000e200ff08eb82 */ /* 0x000ede0000000a00 */
[----:B------:R-:W-:-:S15]  /*c440*/  NOP ;  /* 0x0000000000007918 */ /* 0x000fde0000000000 */
[----:B------:R-:W-:-:S15]  /*c450*/  NOP ;  /* 0x0000000000007918 */ /* 0x000fde0000000000 */
[----:B------:R-:W-:-:S09]  /*c460*/  NOP ;  /* 0x0000000000007918 */ /* 0x000fd20000000000 */
[----:B0-----:R0:W4:Y:S02]  /*c470*/  @!P2 DMUL R34, R32, R34 ;  /* 0x000000222022a228 */ /* 0x0011240000000000 */
[----:B0-----:R-:W-:-:S15]  /*c480*/  CS2R R32, SRZ ;  /* 0x0000000000207805 */ /* 0x001fde000001ff00 */
[----:B------:R-:W-:-:S15]  /*c490*/  NOP ;  /* 0x0000000000007918 */ /* 0x000fde0000000000 */
[----:B------:R-:W-:-:S15]  /*c4a0*/  NOP ;  /* 0x0000000000007918 */ /* 0x000fde0000000000 */
[----:B------:R-:W-:-:S15]  /*c4b0*/  NOP ;  /* 0x0000000000007918 */ /* 0x000fde0000000000 */
[----:B------:R-:W-:-:S02]  /*c4c0*/  NOP ;  /* 0x0000000000007918 */ /* 0x000fc40000000000 */
[----:B----4-:R0:W-:Y:S02]  /*c4d0*/  @!P2 DFMA R32, R34, R2, R36 ;  /* 0x000000022220a22b */ /* 0x0101e40000000024 */
[----:B0-----:R-:W0:Y:S08]  /*c4e0*/  @!P3 LDC.64 R34, c[0x0][0x388] ;  /* 0x0000e200ff22bb82 */ /* 0x001e300000000a00 */
[----:B------:R-:W4:-:S15]  /*c4f0*/  @!P5 LDC.64 R36, c[0x0][0x388] ;  /* 0x0000e200ff24db82 */ /* 0x000f1e0000000a00 */
[----:B------:R-:W-:-:S15]  /*c500*/  NOP ;  /* 0x0000000000007918 */ /* 0x000fde0000000000 */
[----:B------:R-:W-:-:S15]  /*c510*/  NOP ;  /* 0x0000000000007918 */ /* 0x000fde0000000000 */
[----:B------:R-:W-:-:S09]  /*c520*/  NOP ;  /* 0x0000000000007918 */ /* 0x000fd20000000000 */
[----:B--2---:R2:W1:Y:S02]  /*c530*/  @!P0 DMUL R66, R66, R12 ;  /* 0x0000000c42428228 */ /* 0x0044640000000000 */
[----:B--2---:R-:W-:-:S15]  /*c540*/  CS2R R12, SRZ ;  /* 0x00000000000c7805 */ /* 0x004fde000001ff00 */
[----:B------:R-:W-:-:S15]  /*c550*/  NOP ;  /* 0x0000000000007918 */ /* 0x000fde0000000000 */
[----:B------:R-:W-:-:S15]  /*c560*/  NOP ;  /* 0x0000000000007918 */ /* 0x000fde0000000000 */
[----:B------:R-:W-:-:S15]  /*c570*/  NOP ;  /* 0x0000000000007918 */ /* 0x000fde0000000000 */
[----:B------:R-:W-:-:S02]  /*c580*/  NOP ;  /* 0x0000000000007918 */ /* 0x000fc40000000000 */
[----:B-1----:R-:W-:Y:S01]  /*c590*/  @!P0 DFMA R12, R66, R2, R68 ;  /* 0x00000002420c822b */ /* 0x002fe20000000044 */
[----:B------:R-:W-:-:S13]  /*c5a0*/  ISETP.NE.AND P0, PT, R50, RZ, PT ;  /* 0x000000ff3200720c */ /* 0x000fda0003f05270 */
[----:B------:R-:W1:-:S15]  /*c5b0*/  @!P0 LDC.64 R18, c[0x0][0x388] ;  /* 0x0000e200ff128b82 */ /* 0x000e5e0000000a00 */
[----:B------:R-:W-:-:S15]  /*c5c0*/  NOP ;  /* 0x0000000000007918 */ /* 0x000fde0000000000 */
[----:B------:R-:W-:-:S15]  /*c5d0*/  NOP ;  /* 0x0000000000007918 */ /* 0x000fde0000000000 */
[----:B------:R-:W-:-:S05]  /*c5e0*/  NOP ;  /* 0x0000000000007918 */ /* 0x000fca0000000000 */
[----:B0-----:R0:W2:Y:S02]  /*c5f0*/  @!P3 DMUL R34, R24, R34 ;  /* 0x000000221822b228 */ /* 0x0010a40000000000 */
[----:B0-----:R-:W-:-:S15]  /*c600*/  CS2R R24, SRZ ;  /* 0x0000000000187805 */ /* 0x001fde000001ff00 */
[----:B------:R-:W-:-:S15]  /*c610*/  NOP ;  /* 0x0000000000007918 */ /* 0x000fde0000000000 */
[----:B------:R-:W-:-:S15]  /*c620*/  NOP ;  /* 0x0000000000007918 */ /* 0x000fde0000000000 */
[----:B------:R-:W-:-:S15]  /*c630*/  NOP ;  /* 0x0000000000007918 */ /* 0x000fde0000000000 */
[----:B------:R-:W-:-:S02]  /*c640*/  NOP ;  /* 0x0000000000007918 */ /* 0x000fc40000000000 */
[----:B--2---:R0:W-:Y:S02]  /*c650*/  @!P3 DFMA R24, R34, R2, R28 ;  /* 0x000000022218b22b */ /* 0x0041e4000000001c */
[----:B0-----:R-:W0:-:S15]  /*c660*/  @!P4 LDC.64 R28, c[0x0][0x388] ;  /* 0x0000e200ff1ccb82 */ /* 0x001e1e0000000a00 */
[----:B------:R-:W-:-:S15]  /*c670*/  NOP ;  /* 0x0000000000007918 */ /* 0x000fde0000000000 */
[----:B------:R-:W-:-:S15]  /*c680*/  NOP ;  /* 0x0000000000007918 */ /* 0x000fde0000000000 */
[----:B------:R-:W-:-:S15]  /*c690*/  NOP ;  /* 0x0000000000007918 */ /* 0x000fde0000000000 */
[----:B------:R-:W-:-:S02]  /*c6a0*/  NOP ;  /* 0x0000000000007918 */ /* 0x000fc40000000000 */
[----:B---3--:R2:W3:Y:S02]  /*c6b0*/  @!P6 DMUL R56, R56, R8 ;  /* 0x000000083838e228 */ /* 0x0084e40000000000 */
[----:B--2---:R-:W-:-:S15]  /*c6c0*/  CS2R R8, SRZ ;  /* 0x0000000000087805 */ /* 0x004fde000001ff00 */
[----:B------:R-:W-:-:S15]  /*c6d0*/  NOP ;  /* 0x0000000000007918 */ /* 0x000fde0000000000 */
[----:B------:R-:W-:-:S15]  /*c6e0*/  NOP ;  /* 0x0000000000007918 */ /* 0x000fde0000000000 */
[----:B------:R-:W-:-:S15]  /*c6f0*/  NOP ;  /* 0x0000000000007918 */ /* 0x000fde0000000000 */
[----:B------:R-:W-:-:S02]  /*c700*/  NOP ;  /* 0x0000000000007918 */ /* 0x000fc40000000000 */
[----:B-1----:R1:W2:Y:S02]  /*c710*/  @!P0 DMUL R48, R48, R18 ;  /* 0x0000001230308228 */ /* 0x0022a40000000000 */
[----:B-1----:R-:W-:-:S15]  /*c720*/  CS2R R18, SRZ ;  /* 0x0000000000127805 */ /* 0x002fde000001ff00 */
[----:B------:R-:W-:-:S15]  /*c730*/  NOP ;  /* 0x0000000000007918 */ /* 0x000fde0000000000 */
[----:B------:R-:W-:-:S15]  /*c740*/  NOP ;  /* 0x0000000000007918 */ /* 0x000fde0000000000 */
[----:B------:R-:W-:-:S15]  /*c750*/  NOP ;  /* 0x0000000000007918 */ /* 0x000fde0000000000 */
[----:B------:R-:W-:-:S02]  /*c760*/  NOP ;  /* 0x0000000000007918 */ /* 0x000fc40000000000 */
[----:B------:R1:W4:Y:S02]  /*c770*/  @!P1 DMUL R40, R40, R26 ;  /* 0x0000001a28289228 */ /* 0x0003240000000000 */
[----:B-1----:R-:W-:-:S15]  /*c780*/  CS2R R26, SRZ ;  /* 0x00000000001a7805 */ /* 0x002fde000001ff00 */
[----:B------:R-:W-:-:S15]  /*c790*/  NOP ;  /* 0x0000000000007918 */ /* 0x000fde0000000000 */
[----:B------:R-:W-:-:S15]  /*c7a0*/  NOP ;  /* 0x0000000000007918 */ /* 0x000fde0000000000 */
[----:B------:R-:W-:-:S15]  /*c7b0*/  NOP ;  /* 0x0000000000007918 */ /* 0x000fde0000000000 */
[----:B------:R-:W-:-:S02]  /*c7c0*/  NOP ;  /* 0x0000000000007918 */ /* 0x000fc40000000000 */
[----:B0-----:R0:W1:Y:S02]  /*c7d0*/  @!P4 DMUL R28, R16, R28 ;  /* 0x0000001c101cc228 */ /* 0x0010640000000000 */
[----:B0-----:R-:W-:-:S15]  /*c7e0*/  CS2R R16, SRZ ;  /* 0x0000000000107805 */ /* 0x001fde000001ff00 */
[----:B------:R-:W-:-:S15]  /*c7f0*/  NOP ;  /* 0x0000000000007918 */ /* 0x000fde0000000000 */
[----:B------:R-:W-:-:S15]  /*c800*/  NOP ;  /* 0x0000000000007918 */ /* 0x000fde0000000000 */
[----:B------:R-:W-:-:S15]  /*c810*/  NOP ;  /* 0x0000000000007918 */ /* 0x000fde0000000000 */
[----:B------:R-:W-:-:S02]  /*c820*/  NOP ;  /* 0x0000000000007918 */ /* 0x000fc40000000000 */
[----:B---3--:R0:W3:-:S15]  /*c830*/  @!P6 DFMA R8, R56, R2, R60 ;  /* 0x000000023808e22b */ /* 0x0080de000000003c */
[----:B------:R-:W-:-:S15]  /*c840*/  NOP ;  /* 0x0000000000007918 */ /* 0x000fde0000000000 */
[----:B------:R-:W-:-:S15]  /*c850*/  NOP ;  /* 0x0000000000007918 */ /* 0x000fde0000000000 */
[----:B------:R-:W-:-:S15]  /*c860*/  NOP ;  /* 0x0000000000007918 */ /* 0x000fde0000000000 */
[----:B------:R-:W-:-:S04]  /*c870*/  NOP ;  /* 0x0000000000007918 */ /* 0x000fc80000000000 */
[----:B--2---:R0:W2:-:S15]  /*c880*/  @!P0 DFMA R18, R48, R2, R52 ;  /* 0x000000023012822b */ /* 0x00409e0000000034 */
[----:B------:R-:W-:-:S15]  /*c890*/  NOP ;  /* 0x0000000000007918 */ /* 0x000fde0000000000 */
[----:B------:R-:W-:-:S15]  /*c8a0*/  NOP ;  /* 0x0000000000007918 */ /* 0x000fde0000000000 */
[----:B------:R-:W-:-:S15]  /*c8b0*/  NOP ;  /* 0x0000000000007918 */ /* 0x000fde0000000000 */
[----:B------:R-:W-:-:S04]  /*c8c0*/  NOP ;  /* 0x0000000000007918 */ /* 0x000fc80000000000 */
[----:B----4-:R0:W4:-:S15]  /*c8d0*/  @!P1 DFMA R26, R40, R2, R44 ;  /* 0x00000002281a922b */ /* 0x01011e000000002c */
[----:B------:R-:W-:-:S15]  /*c8e0*/  NOP ;  /* 0x0000000000007918 */ /* 0x000fde0000000000 */
[----:B------:R-:W-:-:S15]  /*c8f0*/  NOP ;  /* 0x0000000000007918 */ /* 0x000fde0000000000 */
[----:B------:R-:W-:-:S15]  /*c900*/  NOP ;  /* 0x0000000000007918 */ /* 0x000fde0000000000 */
[----:B------:R-:W-:-:S04]  /*c910*/  NOP ;  /* 0x0000000000007918 */ /* 0x000fc80000000000 */
[----:B-1----:R0:W1:-:S15]  /*c920*/  @!P4 DFMA R16, R28, R2, R20 ;  /* 0x000000021c10c22b */ /* 0x00205e0000000014 */
[----:B------:R-:W-:-:S15]  /*c930*/  NOP ;  /* 0x0000000000007918 */ /* 0x000fde0000000000 */
[----:B------:R-:W-:-:S15]  /*c940*/  NOP ;  /* 0x0000000000007918 */ /* 0x000fde0000000000 */
[----:B------:R-:W-:-:S15]  /*c950*/  NOP ;  /* 0x0000000000007918 */ /* 0x000fde0000000000 */
[----:B------:R-:W-:-:S04]  /*c960*/  NOP ;  /* 0x0000000000007918 */ /* 0x000fc80000000000 */
[----:B------:R0:W0:Y:S02]  /*c970*/  @!P5 DMUL R36, R10, R36 ;  /* 0x000000240a24d228 */ /* 0x0000240000000000 */
[----:B01234-:R-:W-:Y:S05]  /*c980*/  @P6 EXIT ;  /* 0x000000000000694d */ /* 0x01ffea0003800000 */
[----:B------:R-:W0:Y:S01]  /*c990*/  LDCU UR10, c[0x0][0x690] ;  /* 0x0000d200ff0a77ac */ /* 0x000e220008000800 */
[----:B------:R-:W-:Y:S02]  /*c9a0*/  CS2R R10, SRZ ;  /* 0x00000000000a7805 */ /* 0x000fe4000001ff00 */
[----:B------:R-:W-:Y:S01]  /*c9b0*/  MOV R35, RZ ;  /* 0x000000ff00237202 */ /* 0x000fe20000000f00 */
[----:B------:R-:W-:Y:S01]  /*c9c0*/  USHF.L.U32 UR6, UR4, 0xa, URZ ;  /* 0x0000000a04067899 */ /* 0x000fe200080006ff */
[----:B------:R-:W-:Y:S02]  /*c9d0*/  MOV R29, RZ ;  /* 0x000000ff001d7202 */ /* 0x000fe40000000f00 */
[----:B------:R1:W2:Y:S03]  /*c9e0*/  @!P5 DFMA R10, R36, R2, R62 ;  /* 0x00000002240ad22b */ /* 0x0002a6000000003e */
[----:B------:R-:W-:Y:S01]  /*c9f0*/  LOP3.LUT R21, R0, UR6, RZ, 0xfc, !PT ;  /* 0x0000000600157c12 */ /* 0x000fe2000f8efcff */
[----:B0-----:R-:W-:-:S04]  /*ca00*/  UIADD3 UR7, UPT, UPT, UR10, -0x1, URZ ;  /* 0xffffffff0a077890 */ /* 0x001fc8000fffe0ff */
[----:B------:R-:W-:-:S04]  /*ca10*/  UISETP.LT.U32.AND UP0, UPT, UR7, 0x18, UPT ;  /* 0x000000180700788c */ /* 0x000fc8000bf01070 */
[----:B------:R-:W-:Y:S02]  /*ca20*/  USEL UR5, UR7, 0x18, UP0 ;  /* 0x0000001807057887 */ /* 0x000fe40008000000 */
[----:B------:R-:W-:Y:S02]  /*ca30*/  UISETP.NE.AND UP0, UPT, UR10, URZ, UPT ;  /* 0x000000ff0a00728c */ /* 0x000fe4000bf05270 */
[----:B------:R-:W-:-:S07]  /*ca40*/  UIADD3 UR4, UPT, UPT, UR5, 0x1, URZ ;  /* 0x0000000105047890 */ /* 0x000fce000fffe0ff */
[----:B-12---:R-:W-:Y:S05]  /*ca50*/  BRA.U !UP0, `(.L_x_390) ;  /* 0x0000001108a87547 */ /* 0x006fea000b800000 */
[----:B------:R-:W0:Y:S01]  /*ca60*/  LDCU.64 UR10, c[0x0][0x698] ;  /* 0x0000d300ff0a77ac */ /* 0x000e220008000a00 */
        /* <DEDUP_REMOVED lines=297> */
.L_x_390:
[----:B------:R-:W-:Y:S01]  /*dd00*/  ISETP.NE.AND P6, PT, R6, RZ, PT ;  /* 0x000000ff0600720c */ /* 0x000fe20003fc5270 */
[----:B------:R-:W0:Y:S08]  /*dd10*/  LDC.64 R2, c[0x0][0x3a0] ;  /* 0x0000e800ff027b82 */ /* 0x000e300000000a00 */
[----:B------:R-:W1:Y:S01]  /*dd20*/  LDC.64 R6, c[0x0][0x3a8] ;  /* 0x0000ea00ff067b82 */ /* 0x000e620000000a00 */
[----:B0-----:R-:W-:-:S05]  /*dd30*/  IMAD.WIDE.U32 R34, R35, 0x8, R2 ;  /* 0x0000000823227825 */ /* 0x001fca00078e0002 */
[----:B------:R0:W-:Y:S01]  /*dd40*/  STG.E.64 desc[UR8][R34.64], R4 ;  /* 0x0000000422007986 */ /* 0x0001e2000c101b08 */
[----:B-1----:R-:W-:-:S05]  /*dd50*/  IMAD.WIDE.U32 R28, R29, 0x8, R6 ;  /* 0x000000081d1c7825 */ /* 0x002fca00078e0006 */
[----:B------:R0:W-:Y:S01]  /*dd60*/  STG.E.64 desc[UR8][R28.64], R8 ;  /* 0x000000081c007986 */ /* 0x0001e2000c101b08 */
        /* <DEDUP_REMOVED lines=303> */
.L_x_391:
[----:B------:R-:W-:-:S04]  /*f060*/  IMAD.WIDE.U32 R8, R9, 0x8, R2 ;  /* 0x0000000809087825 */ /* 0x000fc800078e0002 */
[----:B------:R-:W-:Y:S01]  /*f070*/  IMAD.WIDE.U32 R4, R5, 0x8, R6 ;  /* 0x0000000805047825 */ /* 0x000fe200078e0006 */
[----:B------:R0:W-:Y:S04]  /*f080*/  STG.E.64 desc[UR8][R8.64], R54 ;  /* 0x0000003608007986 */ /* 0x0001e8000c101b08 */
        /* <DEDUP_REMOVED lines=304> */
.L_x_392:
        /* <DEDUP_REMOVED lines=307> */
.L_x_393:
        /* <DEDUP_REMOVED lines=307> */
.L_x_394:
        /* <DEDUP_REMOVED lines=307> */
.L_x_395:
        /* <DEDUP_REMOVED lines=307> */
.L_x_396:
        /* <DEDUP_REMOVED lines=307> */
.L_x_397:
[----:B------:R-:W-:-:S04]  /*16380*/  IMAD.WIDE.U32 R2, R9, 0x8, R2 ;  /* 0x0000000809027825 */ /* 0x000fc800078e0002 */
[----:B------:R-:W-:Y:S01]  /*16390*/  IMAD.WIDE.U32 R6, R5, 0x8, R6 ;  /* 0x0000000805067825 */ /* 0x000fe200078e0006 */
[----:B------:R-:W-:Y:S04]  /*163a0*/  STG.E.64 desc[UR8][R2.64], R14 ;  /* 0x0000000e02007986 */ /* 0x000fe8000c101b08 */
[----:B------:R-:W-:Y:S01]  /*163b0*/  STG.E.64 desc[UR8][R6.64], R10 ;  /* 0x0000000a06007986 */ /* 0x000fe2000c101b08 */
[----:B------:R-:W-:Y:S05]  /*163c0*/  EXIT ;  /* 0x000000000000794d */ /* 0x000fea0003800000 */
.L_x_398:
        /* <DEDUP_REMOVED lines=11> */
.L_x_26993:


//--------------------- .text._ZN2at6native49_GLOBAL__N__b919a28f_16_Normalization_cu_5c38458745unrolled_elementwise_kernel_for_multi_outputsILi2EZZZNS1_23batch_norm_update_statsERKNS_6TensorES5_S5_S5_dlENKUlvE_clEvENKUlvE_clEvEUlddddE_St5arrayIPcLm6EE23TrivialOffsetCalculatorILi4EjESC_ILi2EjEEEviT0_T1_T2_T3_ --------------------------
	.section	.text._ZN2at6native49_GLOBAL__N__b919a28f_16_Normalization_cu_5c38458745unrolled_elementwise_kernel_for_multi_outputsILi2EZZZNS1_23batch_norm_update_statsERKNS_6TensorES5_S5_S5_dlENKUlvE_clEvENKUlvE_clEvEUlddddE_St5arrayIPcLm6EE23TrivialOffsetCalculatorILi4EjESC_ILi2EjEEEviT0_T1_T2_T3_,"ax",@progbits
	.align	128
.text._ZN2at6native49_GLOBAL__N__b919a28f_16_Normalization_cu_5c38458745unrolled_elementwise_kernel_for_multi_outputsILi2EZZZNS1_23batch_norm_update_statsERKNS_6TensorES5_S5_S5_dlENKUlvE_clEvENKUlvE_clEvEUlddddE_St5arrayIPcLm6EE23TrivialOffsetCalculatorILi4EjESC_ILi2EjEEEviT0_T1_T2_T3_:
        .type           _ZN2at6native49_GLOBAL__N__b919a28f_16_Normalization_cu_5c38458745unrolled_elementwise_kernel_for_multi_outputsILi2EZZZNS1_23batch_norm_update_statsERKNS_6TensorES5_S5_S5_dlENKUlvE_clEvENKUlvE_clEvEUlddddE_St5arrayIPcLm6EE23TrivialOffsetCalculatorILi4EjESC_ILi2EjEEEviT0_T1_T2_T3_,@function
        .size           _ZN2at6native49_GLOBAL__N__b919a28f_16_Normalization_cu_5c38458745unrolled_elementwise_kernel_for_multi_outputsILi2EZZZNS1_23batch_norm_update_statsERKNS_6TensorES5_S5_S5_dlENKUlvE_clEvENKUlvE_clEvEUlddddE_St5arrayIPcLm6EE23TrivialOffsetCalculatorILi4EjESC_ILi2EjEEEviT0_T1_T2_T3_,(.L_x_26994 - _ZN2at6native49_GLOBAL__N__b919a28f_16_Normalization_cu_5c38458745unrolled_elementwise_kernel_for_multi_outputsILi2EZZZNS1_23batch_norm_update_statsERKNS_6TensorES5_S5_S5_dlENKUlvE_clEvENKUlvE_clEvEUlddddE_St5arrayIPcLm6EE23TrivialOffsetCalculatorILi4EjESC_ILi2EjEEEviT0_T1_T2_T3_)
        .other          _ZN2at6native49_GLOBAL__N__b919a28f_16_Normalization_cu_5c38458745unrolled_elementwise_kernel_for_multi_outputsILi2EZZZNS1_23batch_norm_update_statsERKNS_6TensorES5_S5_S5_dlENKUlvE_clEvENKUlvE_clEvEUlddddE_St5arrayIPcLm6EE23TrivialOffsetCalculatorILi4EjESC_ILi2EjEEEviT0_T1_T2_T3_,@"STO_CUDA_ENTRY STV_DEFAULT"
_ZN2at6native49_GLOBAL__N__b919a28f_16_Normalization_cu_5c38458745unrolled_elementwise_kernel_for_multi_outputsILi2EZZZNS1_23batch_norm_update_statsERKNS_6TensorES5_S5_S5_dlENKUlvE_clEvENKUlvE_clEvEUlddddE_St5arrayIPcLm6EE23TrivialOffsetCalculatorILi4EjESC_ILi2EjEEEviT0_T1_T2_T3_:
        /* <DEDUP_REMOVED lines=57> */
[----:B------:R-:W-:Y:S01]  /*0390*/  VIADD R46, R0, 0x100 ;  /* 0x00000100002e7836 */ /* 0x000fe20000000000 */
[----:B------:R-:W-:-:S04]  /*03a0*/  IADD3 R53, PT, PT, R2, 0x80, RZ ;  /* 0x0000008002357810 */ /* 0x000fc80007ffe0ff */
        /* <DEDUP_REMOVED lines=59> */
[----:B------:R-:W-:-:S13]  /*0760*/  ISETP.GE.U32.AND P0, PT, R22, R77, PT ;  /* 0x0000004d1600720c */ /* 0x000fda0003f06070 */
[----:B------:R-:W-:-:S04]  /*0770*/  @!P0 VIADD R27, R2, 0x380 ;  /* 0x00000380021b8836 */ /* 0x000fc80000000000 */
[----:B------:R-:W-:-:S04]  /*0780*/  @!P0 IMAD.WIDE.U32 R22, R27, 0x8, R60 ;  /* 0x000000081b168825 */ /* 0x000fc800078e003c */
[C---:B------:R-:W-:Y:S01]  /*0790*/  @!P0 IMAD.WIDE.U32 R24, R27.reuse, 0x8, R62 ;  /* 0x000000081b188825 */ /* 0x040fe200078e003e */
[----:B------:R0:W5:Y:S03]  /*07a0*/  @!P0 LDG.E.64 R36, desc[UR4][R22.64] ;  /* 0x0000000416248981 */ /* 0x000166000c1e1b00 */
[----:B------:R-:W-:Y:S01]  /*07b0*/  VIADD R2, R2, 0x300 ;  /* 0x0000030002027836 */ /* 0x000fe20000000000 */
[----:B------:R1:W5:Y:S01]  /*07c0*/  @!P0 LDG.E.64 R34, desc[UR4][R24.64] ;  /* 0x0000000418228981 */ /* 0x000362000c1e1b00 */
[----:B0-----:R-:W-:-:S04]  /*07d0*/  @!P0 IMAD.WIDE.U32 R22, R27, 0x8, R64 ;  /* 0x000000081b168825 */ /* 0x001fc800078e0040 */
[----:B------:R-:W-:Y:S01]  /*07e0*/  @!P0 IMAD.WIDE.U32 R26, R27, 0x8, R66 ;  /* 0x000000081b1a8825 */ /* 0x000fe200078e0042 */
[----:B------:R0:W5:Y:S03]  /*07f0*/  @!P0 LDG.E.64 R32, desc[UR4][R22.64] ;  /* 0x0000000416208981 */ /* 0x000166000c1e1b00 */
[C---:B------:R-:W-:Y:S01]  /*0800*/  IMAD.WIDE.U32 R28, R2.reuse, 0x8, R60 ;  /* 0x00000008021c7825 */ /* 0x040fe200078e003c */
[----:B------:R2:W5:Y:S03]  /*0810*/  @!P0 LDG.E.64 R30, desc[UR4][R26.64] ;  /* 0x000000041a1e8981 */ /* 0x000566000c1e1b00 */
[C---:B-1----:R-:W-:Y:S02]  /*0820*/  IMAD.WIDE.U32 R24, R2.reuse, 0x8, R64 ;  /* 0x0000000802187825 */ /* 0x042fe400078e0040 */
[----:B------:R-:W5:Y:S02]  /*0830*/  LDG.E.64 R28, desc[UR4][R28.64] ;  /* 0x000000041c1c7981 */ /* 0x000f64000c1e1b00 */
[----:B0-----:R-:W-:-:S02]  /*0840*/  IMAD.WIDE.U32 R22, R2, 0x8, R66 ;  /* 0x0000000802167825 */ /* 0x001fc400078e0042 */
[----:B------:R-:W5:Y:S02]  /*0850*/  LDG.E.64 R24, desc[UR4][R24.64] ;  /* 0x0000000418187981 */ /* 0x000f64000c1e1b00 */
[----:B--2---:R-:W-:Y:S02]  /*0860*/  IMAD.WIDE.U32 R26, R2, 0x8, R62 ;  /* 0x00000008021a7825 */ /* 0x004fe400078e003e */
[----:B------:R-:W5:Y:S04]  /*0870*/  LDG.E.64 R22, desc[UR4][R22.64] ;  /* 0x0000000416167981 */ /* 0x000f68000c1e1b00 */
[----:B------:R-:W5:Y:S02]  /*0880*/  LDG.E.64 R26, desc[UR4][R26.64] ;  /* 0x000000041a1a7981 */ /* 0x000f64000c1e1b00 */
.L_x_400:
[----:B------:R-:W-:Y:S05]  /*0890*/  BSYNC.RECONVERGENT B0 ;  /* 0x0000000000007941 */ /* 0x000fea0003800200 */
.L_x_399:
[----:B------:R-:W0:Y:S01]  /*08a0*/  LDC.64 R60, c[0x0][0x390] ;  /* 0x0000e400ff3c7b82 */ /* 0x000e220000000a00 */
[C---:B------:R-:W-:Y:S02]  /*08b0*/  ISETP.GE.AND P0, PT, R0.reuse, R77, PT ;  /* 0x0000004d0000720c */ /* 0x040fe40003f06270 */
[----:B------:R-:W-:-:S04]  /*08c0*/  IADD3 R2, PT, PT, R0, 0x80, RZ ;  /* 0x0000008000027810 */ /* 0x000fc80007ffe0ff */
[----:B------:R-:W-:Y:S01]  /*08d0*/  ISETP.GE.AND P1, PT, R2, R77, PT ;  /* 0x0000004d0200720c */ /* 0x000fe20003f26270 */
[----:B0-----:R-:W0:-:S15]  /*08e0*/  DADD R62, -R60, 1 ;  /* 0x3ff000003c3e7429 */ /* 0x001e1e0000000100 */
[----:B------:R-:W-:-:S15]  /*08f0*/  NOP ;  /* 0x0000000000007918 */ /* 0x000fde0000000000 */
[----:B------:R-:W-:-:S15]  /*0900*/  NOP ;  /* 0x0000000000007918 */ /* 0x000fde0000000000 */
[----:B------:R-:W-:-:S15]  /*0910*/  NOP ;  /* 0x0000000000007918 */ /* 0x000fde0000000000 */
[----:B------:R-:W-:-:S04]  /*0920*/  NOP ;  /* 0x0000000000007918 */ /* 0x000fc80000000000 */
[----:B0----5:R0:W1:Y:S02]  /*0930*/  @!P0 DMUL R64, R62, R56 ;  /* 0x000000383e408228 */ /* 0x0210640000000000 */
[----:B0-----:R-:W-:-:S15]  /*0940*/  CS2R R56, SRZ ;  /* 0x0000000000387805 */ /* 0x001fde000001ff00 */
[----:B------:R-:W-:-:S15]  /*0950*/  NOP ;  /* 0x0000000000007918 */ /* 0x000fde0000000000 */
[----:B------:R-:W-:-:S15]  /*0960*/  NOP ;  /* 0x0000000000007918 */ /* 0x000fde0000000000 */
[----:B------:R-:W-:-:S15]  /*0970*/  NOP ;  /* 0x0000000000007918 */ /* 0x000fde0000000000 */
[----:B------:R-:W-:-:S02]  /*0980*/  NOP ;  /* 0x0000000000007918 */ /* 0x000fc40000000000 */
[----:B-1----:R0:W-:Y:S02]  /*0990*/  @!P0 DFMA R56, R38, R60, R64 ;  /* 0x0000003c2638822b */ /* 0x0021e40000000040 */
[----:B0-----:R-:W0:-:S15]  /*09a0*/  @!P0 LDC.64 R38, c[0x0][0x388] ;  /* 0x0000e200ff268b82 */ /* 0x001e1e0000000a00 */
[----:B------:R-:W-:-:S15]  /*09b0*/  NOP ;  /* 0x0000000000007918 */ /* 0x000fde0000000000 */
[----:B------:R-:W-:-:S15]  /*09c0*/  NOP ;  /* 0x0000000000007918 */ /* 0x000fde0000000000 */
[----:B------:R-:W-:-:S15]  /*09d0*/  NOP ;  /* 0x0000000000007918 */ /* 0x000fde0000000000 */
[----:B------:R-:W-:-:S02]  /*09e0*/  NOP ;  /* 0x0000000000007918 */ /* 0x000fc40000000000 */
[----:B0-----:R0:W-:Y:S02]  /*09f0*/  @!P0 DMUL R54, R54, R38 ;  /* 0x0000002636368228 */ /* 0x0011e40000000000 */
[----:B0-----:R-:W-:-:S15]  /*0a00*/  CS2R R38, SRZ ;  /* 0x0000000000267805 */ /* 0x001fde000001ff00 */
[----:B------:R-:W-:-:S15]  /*0a10*/  NOP ;  /* 0x0000000000007918 */ /* 0x000fde0000000000 */
[----:B------:R-:W-:-:S15]  /*0a20*/  NOP ;  /* 0x0000000000007918 */ /* 0x000fde0000000000 */
[----:B------:R-:W-:-:S15]  /*0a30*/  NOP ;  /* 0x0000000000007918 */ /* 0x000fde0000000000 */
[----:B------:R-:W-:-:S02]  /*0a40*/  NOP ;  /* 0x0000000000007918 */ /* 0x000fc40000000000 */
[----:B------:R-:W0:-:S15]  /*0a50*/  @!P0 DMUL R58, R62, R58 ;  /* 0x0000003a3e3a8228 */ /* 0x000e1e0000000000 */
[----:B------:R-:W-:-:S15]  /*0a60*/  NOP ;  /* 0x0000000000007918 */ /* 0x000fde0000000000 */
[----:B------:R-:W-:-:S15]  /*0a70*/  NOP ;  /* 0x0000000000007918 */ /* 0x000fde0000000000 */
[----:B------:R-:W-:-:S15]  /*0a80*/  NOP ;  /* 0x0000000000007918 */ /* 0x000fde0000000000 */
[----:B------:R-:W-:-:S04]  /*0a90*/  NOP ;  /* 0x0000000000007918 */ /* 0x000fc80000000000 */
[----:B0-----:R-:W-:-:S15]  /*0aa0*/  @!P0 DFMA R38, R54, R60, R58 ;  /* 0x0000003c3626822b */ /* 0x001fde000000003a */
[----:B------:R-:W-:-:S15]  /*0ab0*/  NOP ;  /* 0x0000000000007918 */ /* 0x000fde0000000000 */
[----:B------:R-:W-:-:S15]  /*0ac0*/  NOP ;  /* 0x0000000000007918 */ /* 0x000fde0000000000 */
[----:B------:R-:W-:-:S15]  /*0ad0*/  NOP ;  /* 0x0000000000007918 */ /* 0x000fde0000000000 */
[----:B------:R-:W-:-:S04]  /*0ae0*/  NOP ;  /* 0x0000000000007918 */ /* 0x000fc80000000000 */
[----:B------:R0:W1:Y:S02]  /*0af0*/  @!P1 DMUL R54, R62, R50 ;  /* 0x000000323e369228 */ /* 0x0000640000000000 */
        /* <DEDUP_REMOVED lines=22> */
[----:B0-----:R0:W-:Y:S02]  /*0c60*/  @!P1 DFMA R46, R48, R60, R52 ;  /* 0x0000003c302e922b */ /* 0x0011e40000000034 */
[----:B0-----:R-:W-:-:S05]  /*0c70*/  VIADD R48, R0, 0x100 ;  /* 0x0000010000307836 */ /* 0x001fca0000000000 */
[----:B------:R-:W-:Y:S01]  /*0c80*/  ISETP.GE.AND P1, PT, R48, R77, PT ;  /* 0x0000004d3000720c */ /* 0x000fe20003f26270 */
[----:B------:R-:W-:-:S05]  /*0c90*/  VIADD R48, R0, 0x180 ;  /* 0x0000018000307836 */ /* 0x000fca0000000000 */
[----:B------:R-:W-:Y:S01]  /*0ca0*/  ISETP.GE.AND P2, PT, R48, R77, PT ;  /* 0x0000004d3000720c */ /* 0x000fe20003f46270 */
[----:B------:R-:W-:-:S05]  /*0cb0*/  VIADD R48, R0, 0x200 ;  /* 0x0000020000307836 */ /* 0x000fca0000000000 */
[----:B------:R-:W-:Y:S02]  /*0cc0*/  ISETP.GE.AND P3, PT, R48, R77, PT ;  /* 0x0000004d3000720c */ /* 0x000fe40003f66270 */
[----:B------:R-:W-:-:S04]  /*0cd0*/  IADD3 R48, PT, PT, R0, 0x280, RZ ;  /* 0x0000028000307810 */ /* 0x000fc80007ffe0ff */
[----:B------:R-:W-:Y:S01]  /*0ce0*/  ISETP.GE.AND P4, PT, R48, R77, PT ;  /* 0x0000004d3000720c */ /* 0x000fe20003f86270 */
[----:B------:R-:W-:-:S05]  /*0cf0*/  VIADD R48, R0, 0x300 ;  /* 0x0000030000307836 */ /* 0x000fca0000000000 */
[----:B------:R-:W-:Y:S01]  /*0d00*/  ISETP.GE.AND P5, PT, R48, R77, PT ;  /* 0x0000004d3000720c */ /* 0x000fe20003fa6270 */
[----:B------:R-:W-:-:S05]  /*0d10*/  VIADD R48, R0, 0x380 ;  /* 0x0000038000307836 */ /* 0x000fca0000000000 */
[----:B------:R-:W-:-:S15]  /*0d20*/  ISETP.GE.AND P6, PT, R48, R77, PT ;  /* 0x0000004d3000720c */ /* 0x000fde0003fc6270 */
[----:B------:R-:W-:-:S12]  /*0d30*/  NOP ;  /* 0x0000000000007918 */ /* 0x000fd80000000000 */
        /* <DEDUP_REMOVED lines=55> */
[----:B------:R4:W-:Y:S02]  /*10b0*/  @!P6 DMUL R62, R62, R30 ;  /* 0x0000001e3e3ee228 */ /* 0x0009e40000000000 */
[----:B----4-:R-:W-:-:S15]  /*10c0*/  CS2R R30, SRZ ;  /* 0x00000000001e7805 */ /* 0x010fde000001ff00 */
[----:B------:R-:W-:-:S15]  /*10d0*/  NOP ;  /* 0x0000000000007918 */ /* 0x000fde0000000000 */
[----:B------:R-:W-:-:S15]  /*10e0*/  NOP ;  /* 0x0000000000007918 */ /* 0x000fde0000000000 */
[----:B------:R-:W-:-:S15]  /*10f0*/  NOP ;  /* 0x0000000000007918 */ /* 0x000fde0000000000 */
[----:B------:R-:W-:-:S02]  /*1100*/  NOP ;  /* 0x0000000000007918 */ /* 0x000fc40000000000 */
[----:B0-----:R0:W-:Y:S02]  /*1110*/  @!P1 DFMA R30, R4, R60, R42 ;  /* 0x0000003c041e922b */ /* 0x0011e4000000002a */
[----:B0-----:R-:W-:-:S15]  /*1120*/  CS2R R4, SRZ ;  /* 0x0000000000047805 */ /* 0x001fde000001ff00 */
[----:B------:R-:W-:-:S15]  /*1130*/  NOP ;  /* 0x0000000000007918 */ /* 0x000fde0000000000 */
[----:B------:R-:W-:-:S15]  /*1140*/  NOP ;  /* 0x0000000000007918 */ /* 0x000fde0000000000 */
[----:B------:R-:W-:-:S15]  /*1150*/  NOP ;  /* 0x0000000000007918 */ /* 0x000fde0000000000 */
[----:B------:R-:W-:-:S02]  /*1160*/  NOP ;  /* 0x0000000000007918 */ /* 0x000fc40000000000 */
[----:B-1----:R0:W-:Y:S02]  /*1170*/  @!P2 DFMA R4, R12, R60, R8 ;  /* 0x0000003c0c04a22b */ /* 0x0021e40000000008 */
[----:B0-----:R-:W-:Y:S02]  /*1180*/  CS2R R8, SRZ ;  /* 0x0000000000087805 */ /* 0x001fe4000001ff00 */
[----:B------:R-:W-:-:S15]  /*1190*/  CS2R R12, SRZ ;  /* 0x00000000000c7805 */ /* 0x000fde000001ff00 */
[----:B------:R-:W-:-:S15]  /*11a0*/  NOP ;  /* 0x0000000000007918 */ /* 0x000fde0000000000 */
[----:B------:R-:W-:-:S15]  /*11b0*/  NOP ;  /* 0x0000000000007918 */ /* 0x000fde0000000000 */
[----:B------:R-:W-:-:S15]  /*11c0*/  NOP ;  /* 0x0000000000007918 */ /* 0x000fde0000000000 */
[----:B--2---:R0:W-:Y:S02]  /*11d0*/  @!P3 DFMA R8, R20, R60, R16 ;  /* 0x0000003c1408b22b */ /* 0x0041e40000000010 */
[----:B0-----:R-:W-:Y:S02]  /*11e0*/  CS2R R16, SRZ ;  /* 0x0000000000107805 */ /* 0x001fe4000001ff00 */
[----:B------:R-:W-:-:S15]  /*11f0*/  CS2R R20, SRZ ;  /* 0x0000000000147805 */ /* 0x000fde000001ff00 */
[----:B------:R-:W-:-:S15]  /*1200*/  NOP ;  /* 0x0000000000007918 */ /* 0x000fde0000000000 */
[----:B------:R-:W-:-:S15]  /*1210*/  NOP ;  /* 0x0000000000007918 */ /* 0x000fde0000000000 */
[----:B------:R-:W-:-:S15]  /*1220*/  NOP ;  /* 0x0000000000007918 */ /* 0x000fde0000000000 */
[----:B---3--:R0:W-:Y:S02]  /*1230*/  @!P5 DFMA R16, R28, R60, R24 ;  /* 0x0000003c1c10d22b */ /* 0x0081e40000000018 */
[----:B0-----:R-:W0:Y:S08]  /*1240*/  @!P2 LDC.64 R28, c[0x0][0x388] ;  /* 0x0000e200ff1cab82 */ /* 0x001e300000000a00 */
[----:B------:R-:W1:-:S15]  /*1250*/  @!P1 LDC.64 R24, c[0x0][0x388] ;  /* 0x0000e200ff189b82 */ /* 0x000e5e0000000a00 */
[----:B------:R-:W-:-:S15]  /*1260*/  NOP ;  /* 0x0000000000007918 */ /* 0x000fde0000000000 */
[----:B------:R-:W-:-:S15]  /*1270*/  NOP ;  /* 0x0000000000007918 */ /* 0x000fde0000000000 */
[----:B------:R-:W-:-:S09]  /*1280*/  NOP ;  /* 0x0000000000007918 */ /* 0x000fd20000000000 */
        /* <DEDUP_REMOVED lines=24> */
[----:B------:R2:W-:Y:S02]  /*1410*/  @!P6 DFMA R20, R36, R60, R32 ;  /* 0x0000003c2414e22b */ /* 0x0005e40000000020 */
[----:B--2---:R-:W2:-:S15]  /*1420*/  @!P5 LDC.64 R32, c[0x0][0x388] ;  /* 0x0000e200ff20db82 */ /* 0x004e9e0000000a00 */
[----:B------:R-:W-:-:S15]  /*1430*/  NOP ;  /* 0x0000000000007918 */ /* 0x000fde0000000000 */
[----:B------:R-:W-:-:S15]  /*1440*/  NOP ;  /* 0x0000000000007918 */ /* 0x000fde0000000000 */
[----:B------:R-:W-:-:S15]  /*1450*/  NOP ;  /* 0x0000000000007918 */ /* 0x000fde0000000000 */
[----:B------:R-:W-:-:S02]  /*1460*/  NOP ;  /* 0x0000000000007918 */ /* 0x000fc40000000000 */
[----:B-1----:R1:W3:Y:S02]  /*1470*/  @!P1 DMUL R40, R40, R24 ;  /* 0x0000001828289228 */ /* 0x0022e40000000000 */
        /* <DEDUP_REMOVED lines=11> */
[----:B------:R0:W4:-:S15]  /*1530*/  @!P4 DFMA R12, R68, R60, R72 ;  /* 0x0000003c440cc22b */ /* 0x00011e0000000048 */
[----:B------:R-:W-:-:S15]  /*1540*/  NOP ;  /* 0x0000000000007918 */ /* 0x000fde0000000000 */
[----:B------:R-:W-:-:S15]  /*1550*/  NOP ;  /* 0x0000000000007918 */ /* 0x000fde0000000000 */
[----:B------:R-:W-:-:S15]  /*1560*/  NOP ;  /* 0x0000000000007918 */ /* 0x000fde0000000000 */
[----:B------:R-:W-:-:S04]  /*1570*/  NOP ;  /* 0x0000000000007918 */ /* 0x000fc80000000000 */
[----:B---3--:R0:W3:-:S15]  /*1580*/  @!P1 DFMA R24, R40, R60, R44 ;  /* 0x0000003c2818922b */ /* 0x0080de000000002c */
        /* <DEDUP_REMOVED lines=9> */
[----:B--2---:R0:W2:Y:S02]  /*1620*/  @!P5 DMUL R32, R26, R32 ;  /* 0x000000201a20d228 */ /* 0x0040a40000000000 */
[----:B01234-:R-:W-:Y:S05]  /*1630*/  @P0 EXIT ;  /* 0x000000000000094d */ /* 0x01ffea0003800000 */
[----:B------:R-:W0:Y:S01]  /*1640*/  LDC.64 R18, c[0x0][0x3a0] ;  /* 0x0000e800ff127b82 */ /* 0x000e220000000a00 */
[----:B------:R-:W-:Y:S02]  /*1650*/  ISETP.GE.AND P0, PT, R2, R77, PT ;  /* 0x0000004d0200720c */ /* 0x000fe40003f06270 */
[----:B------:R-:W-:Y:S02]  /*1660*/  CS2R R28, SRZ ;  /* 0x00000000001c7805 */ /* 0x000fe4000001ff00 */
[----:B------:R-:W-:-:S03]  /*1670*/  LEA R3, R3, R0, 0xa ;  /* 0x0000000003037211 */ /* 0x000fc600078e50ff */
[----:B------:R-:W1:Y:S01]  /*1680*/  LDC.64 R26, c[0x0][0x3a8] ;  /* 0x0000ea00ff1a7b82 */ /* 0x000e620000000a00 */
[----:B------:R2:W3:Y:S01]  /*1690*/  @!P5 DFMA R28, R32, R60, R22 ;  /* 0x0000003c201cd22b */ /* 0x0004e20000000016 */
[----:B0-----:R-:W-:-:S05]  /*16a0*/  IMAD.WIDE.U32 R36, R3, 0x8, R18 ;  /* 0x0000000803247825 */ /* 0x001fca00078e0012 */
[----:B------:R2:W-:Y:S01]  /*16b0*/  STG.E.64 desc[UR4][R36.64], R56 ;  /* 0x0000003824007986 */ /* 0x0005e2000c101b04 */
[----:B-1----:R-:W-:-:S05]  /*16c0*/  IMAD.WIDE.U32 R40, R3, 0x8, R26 ;  /* 0x0000000803287825 */ /* 0x002fca00078e001a */
[----:B------:R2:W-:Y:S01]  /*16d0*/  STG.E.64 desc[UR4][R40.64], R38 ;  /* 0x0000002628007986 */ /* 0x0005e2000c101b04 */
[----:B---3--:R-:W-:Y:S05]  /*16e0*/  @P0 EXIT ;  /* 0x000000000000094d */ /* 0x008fea0003800000 */
[----:B--2---:R-:W-:-:S04]  /*16f0*/  VIADD R33, R3, 0x80 ;  /* 0x0000008003217836 */ /* 0x004fc80000000000 */
[----:B------:R-:W-:-:S04]  /*1700*/  IMAD.WIDE.U32 R22, R33, 0x8, R18 ;  /* 0x0000000821167825 */ /* 0x000fc800078e0012 */
[----:B------:R-:W-:Y:S01]  /*1710*/  IMAD.WIDE.U32 R32, R33, 0x8, R26 ;  /* 0x0000000821207825 */ /* 0x000fe200078e001a */
[----:B------:R0:W-:Y:S04]  /*1720*/  STG.E.64 desc[UR4][R22.64], R50 ;  /* 0x0000003216007986 */ /* 0x0001e8000c101b04 */
[----:B------:R0:W-:Y:S01]  /*1730*/  STG.E.64 desc[UR4][R32.64], R46 ;  /* 0x0000002e20007986 */ /* 0x0001e2000c101b04 */
[----:B------:R-:W-:Y:S05]  /*1740*/  @P1 EXIT ;  /* 0x000000000000194d */ /* 0x000fea0003800000 */
[----:B------:R-:W1:Y:S01]  /*1750*/  @!P6 LDC.64 R36, c[0x0][0x388] ;  /* 0x0000e200ff24eb82 */ /* 0x000e620000000a00 */
[----:B0-----:R-:W-:-:S04]  /*1760*/  VIADD R33, R3, 0x100 ;  /* 0x0000010003217836 */ /* 0x001fc80000000000 */
[----:B------:R-:W-:-:S04]  /*1770*/  IMAD.WIDE.U32 R22, R33, 0x8, R18 ;  /* 0x0000000821167825 */ /* 0x000fc800078e0012 */
[----:B------:R-:W-:Y:S01]  /*1780*/  IMAD.WIDE.U32 R32, R33, 0x8, R26 ;  /* 0x0000000821207825 */ /* 0x000fe200078e001a */
[----:B------:R0:W-:Y:S04]  /*1790*/  STG.E.64 desc[UR4][R22.64], R30 ;  /* 0x0000001e16007986 */ /* 0x0001e8000c101b04 */
[----:B------:R0:W-:Y:S01]  /*17a0*/  STG.E.64 desc[UR4][R32.64], R24 ;  /* 0x0000001820007986 */ /* 0x0001e2000c101b04 */
[----:B------:R-:W-:Y:S05]  /*17b0*/  @P2 EXIT ;  /* 0x000000000000294d */ /* 0x000fea0003800000 */
[----:B0-----:R-:W-:-:S05]  /*17c0*/  IADD3 R25, PT, PT, R3, 0x180, RZ ;  /* 0x0000018003197810 */ /* 0x001fca0007ffe0ff */
[----:B------:R-:W-:-:S04]  /*17d0*/  IMAD.WIDE.U32 R22, R25, 0x8, R18 ;  /* 0x0000000819167825 */ /* 0x000fc800078e0012 */
[----:B------:R-:W-:Y:S01]  /*17e0*/  IMAD.WIDE.U32 R24, R25, 0x8, R26 ;  /* 0x0000000819187825 */ /* 0x000fe200078e001a */
[----:B------:R0:W-:Y:S04]  /*17f0*/  STG.E.64 desc[UR4][R22.64], R4 ;  /* 0x0000000416007986 */ /* 0x0001e8000c101b04 */
[----:B------:R0:W-:Y:S01]  /*1800*/  STG.E.64 desc[UR4][R24.64], R10 ;  /* 0x0000000a18007986 */ /* 0x0001e2000c101b04 */
[----:B------:R-:W-:Y:S05]  /*1810*/  @P3 EXIT ;  /* 0x000000000000394d */ /* 0x000fea0003800000 */
[----:B0-----:R-:W-:Y:S01]  /*1820*/  VIADD R11, R3, 0x200 ;  /* 0x00000200030b7836 */ /* 0x001fe20000000000 */
[----:B-1----:R0:W1:Y:S03]  /*1830*/  @!P6 DMUL R34, R34, R36 ;  /* 0x000000242222e228 */ /* 0x0020660000000000 */
[----:B------:R-:W-:-:S04]  /*1840*/  IMAD.WIDE.U32 R4, R11, 0x8, R18 ;  /* 0x000000080b047825 */ /* 0x000fc800078e0012 */
[----:B------:R-:W-:Y:S01]  /*1850*/  IMAD.WIDE.U32 R10, R11, 0x8, R26 ;  /* 0x000000080b0a7825 */ /* 0x000fe200078e001a */
[----:B------:R0:W-:Y:S04]  /*1860*/  STG.E.64 desc[UR4][R4.64], R8 ;  /* 0x0000000804007986 */ /* 0x0001e8000c101b04 */
[----:B------:R0:W-:Y:S01]  /*1870*/  STG.E.64 desc[UR4][R10.64], R6 ;  /* 0x000000060a007986 */ /* 0x0001e2000c101b04 */
[----:B-1----:R-:W-:Y:S05]  /*1880*/  @P4 EXIT ;  /* 0x000000000000494d */ /* 0x002fea0003800000 */
        /* <DEDUP_REMOVED lines=13> */
[----:B------:R-:W-:-:S03]  /*1960*/  CS2R R2, SRZ ;  /* 0x0000000000027805 */ /* 0x000fc6000001ff00 */
[----:B------:R-:W-:-:S03]  /*1970*/  IMAD.WIDE.U32 R18, R5, 0x8, R18 ;  /* 0x0000000805127825 */ /* 0x000fc600078e0012 */
[----:B------:R-:W0:Y:S01]  /*1980*/  @!P6 DFMA R2, R34, R60, R62 ;  /* 0x0000003c2202e22b */ /* 0x000e22000000003e */
[----:B------:R-:W-:Y:S01]  /*1990*/  IMAD.WIDE.U32 R26, R5, 0x8, R26 ;  /* 0x00000008051a7825 */ /* 0x000fe200078e001a */
[----:B------:R-:W-:Y:S04]  /*19a0*/  STG.E.64 desc[UR4][R18.64], R20 ;  /* 0x0000001412007986 */ /* 0x000fe8000c101b04 */
[----:B0-----:R-:W-:Y:S01]  /*19b0*/  STG.E.64 desc[UR4][R26.64], R2 ;  /* 0x000000021a007986 */ /* 0x001fe2000c101b04 */
[----:B------:R-:W-:Y:S05]  /*19c0*/  EXIT ;  /* 0x000000000000794d */ /* 0x000fea0003800000 */
.L_x_401:
        /* <DEDUP_REMOVED lines=11> */
.L_x_26994:


//--------------------- .text._ZN2at6native32batch_norm_backward_elemt_kernelIN3c108BFloat16ES3_flEEvNS_27GenericPackedTensorAccessorIT_Lm3ENS_16DefaultPtrTraitsET2_EES8_NS4_IT1_Lm1ES6_S7_EESA_NS4_IT0_Lm1ES6_S7_EESA_SA_S8_PKii --------------------------
	.section	.text._ZN2at6native32batch_norm_backward_elemt_kernelIN3c108BFloat16ES3_flEEvNS_27GenericPackedTensorAccessorIT_Lm3ENS_16DefaultPtrTraitsET2_EES8_NS4_IT1_Lm1ES6_S7_EESA_NS4_IT0_Lm1ES6_S7_EESA_SA_S8_PKii,"ax",@progbits
	.align	128
        .global         _ZN2at6native32batch_norm_backward_elemt_kernelIN3c108BFloat16ES3_flEEvNS_27GenericPackedTensorAccessorIT_Lm3ENS_16DefaultPtrTraitsET2_EES8_NS4_IT1_Lm1ES6_S7_EESA_NS4_IT0_Lm1ES6_S7_EESA_SA_S8_PKii
        .type           _ZN2at6native32batch_norm_backward_elemt_kernelIN3c108BFloat16ES3_flEEvNS_27GenericPackedTensorAccessorIT_Lm3ENS_16DefaultPtrTraitsET2_EES8_NS4_IT1_Lm1ES6_S7_EESA_NS4_IT0_Lm1ES6_S7_EESA_SA_S8_PKii,@function
        .size           _ZN2at6native32batch_norm_backward_elemt_kernelIN3c108BFloat16ES3_flEEvNS_27GenericPackedTensorAccessorIT_Lm3ENS_16DefaultPtrTraitsET2_EES8_NS4_IT1_Lm1ES6_S7_EESA_NS4_IT0_Lm1ES6_S7_EESA_SA_S8_PKii,(.L_x_26995 - _ZN2at6native32batch_norm_backward_elemt_kernelIN3c108BFloat16ES3_flEEvNS_27GenericPackedTensorAccessorIT_Lm3ENS_16DefaultPtrTraitsET2_EES8_NS4_IT1_Lm1ES6_S7_EESA_NS4_IT0_Lm1ES6_S7_EESA_SA_S8_PKii)
        .other          _ZN2at6native32batch_norm_backward_elemt_kernelIN3c108BFloat16ES3_flEEvNS_27GenericPackedTensorAccessorIT_Lm3ENS_16DefaultPtrTraitsET2_EES8_NS4_IT1_Lm1ES6_S7_EESA_NS4_IT0_Lm1ES6_S7_EESA_SA_S8_PKii,@"STO_CUDA_ENTRY STV_DEFAULT"
_ZN2at6native32batch_norm_backward_elemt_kernelIN3c108BFloat16ES3_flEEvNS_27GenericPackedTensorAccessorIT_Lm3ENS_16DefaultPtrTraitsET2_EES8_NS4_IT1_Lm1ES6_S7_EESA_NS4_IT0_Lm1ES6_S7_EESA_SA_S8_PKii:
.text._ZN2at6native32batch_norm_backward_elemt_kernelIN3c108BFloat16ES3_flEEvNS_27GenericPackedTensorAccessorIT_Lm3ENS_16DefaultPtrTraitsET2_EES8_NS4_IT1_Lm1ES6_S7_EESA_NS4_IT0_Lm1ES6_S7_EESA_SA_S8_PKii:
[----:B------:R-:W-:Y:S01]  /*0000*/  LDC R1, c[0x0][0x37c] ;  /* 0x0000df00ff017b82 */ /* 0x000fe20000000800 */
[----:B------:R-:W0:Y:S01]  /*0010*/  LDCU UR6, c[0x0][0x4a8] ;  /* 0x00009500ff0677ac */ /* 0x000e220008000800 */
[----:B------:R-:W-:Y:S01]  /*0020*/  IMAD.MOV.U32 R10, RZ, RZ, RZ ;  /* 0x000000ffff0a7224 */ /* 0x000fe200078e00ff */
[----:B------:R-:W1:Y:S01]  /*0030*/  LDCU.64 UR16, c[0x0][0x358] ;  /* 0x00006b00ff1077ac */ /* 0x000e620008000a00 */
[----:B0-----:R-:W-:-:S09]  /*0040*/  UISETP.GE.AND UP0, UPT, UR6, 0x1, UPT ;  /* 0x000000010600788c */ /* 0x001fd2000bf06270 */
[----:B-1----:R-:W-:Y:S05]  /*0050*/  BRA.U !UP0, `(.L_x_402) ;  /* 0x0000000908187547 */ /* 0x002fea000b800000 */
[----:B------:R-:W-:Y:S01]  /*0060*/  UISETP.GE.U32.AND UP1, UPT, UR6, 0x10, UPT ;  /* 0x000000100600788c */ /* 0x000fe2000bf26070 */
[----:B------:R-:W-:Y:S01]  /*0070*/  CS2R R4, SRZ ;  /* 0x0000000000047805 */ /* 0x000fe2000001ff00 */
[----:B------:R-:W-:Y:S01]  /*0080*/  ULOP3.LUT UR7, UR6, 0xf, URZ, 0xc0, !UPT ;  /* 0x0000000f06077892 */ /* 0x000fe2000f8ec0ff */
[----:B------:R-:W-:-:S03]  /*0090*/  IMAD.MOV.U32 R0, RZ, RZ, RZ ;  /* 0x000000ffff007224 */ /* 0x000fc600078e00ff */
[----:B------:R-:W-:-:S03]  /*00a0*/  UISETP.NE.AND UP0, UPT, UR7, URZ, UPT ;  /* 0x000000ff0700728c */ /* 0x000fc6000bf05270 */
[----:B------:R-:W-:Y:S08]  /*00b0*/  BRA.U !UP1, `(.L_x_403) ;  /* 0x0000000109fc7547 */ /* 0x000ff0000b800000 */
[----:B------:R-:W0:Y:S01]  /*00c0*/  LDCU.64 UR4, c[0x0][0x4a0] ;  /* 0x00009400ff0477ac */ /* 0x000e220008000a00 */
[----:B------:R-:W-:Y:S01]  /*00d0*/  CS2R R4, SRZ ;  /* 0x0000000000047805 */ /* 0x000fe2000001ff00 */
[----:B------:R-:W-:-:S04]  /*00e0*/  ULOP3.LUT UR8, UR6, 0x7ffffff0, URZ, 0xc0, !UPT ;  /* 0x7ffffff006087892 */ /* 0x000fc8000f8ec0ff */
[----:B------:R-:W-:Y:S02]  /*00f0*/  UIADD3 UR9, UPT, UPT, -UR8, URZ, URZ ;  /* 0x000000ff08097290 */ /* 0x000fe4000fffe1ff */
[----:B------:R-:W-:Y:S01]  /*0100*/  IMAD.U32 R0, RZ, RZ, UR8 ;  /* 0x00000008ff007e24 */ /* 0x000fe2000f8e00ff */
[----:B0-----:R-:W-:-:S04]  /*0110*/  UIADD3 UR4, UP1, UPT, UR4, 0x20, URZ ;  /* 0x0000002004047890 */ /* 0x001fc8000ff3e0ff */
[----:B------:R-:W-:Y:S02]  /*0120*/  UIADD3.X UR5, UPT, UPT, URZ, UR5, URZ, UP1, !UPT ;  /* 0x00000005ff057290 */ /* 0x000fe40008ffe4ff */
[----:B------:R-:W-:-:S04]  /*0130*/  IMAD.U32 R6, RZ, RZ, UR4 ;  /* 0x00000004ff067e24 */ /* 0x000fc8000f8e00ff */
[----:B------:R-:W-:-:S07]  /*0140*/  MOV R3, UR5 ;  /* 0x0000000500037c02 */ /* 0x000fce0008000f00 */
.L_x_404:
[----:B------:R-:W-:-:S05]  /*0150*/  IMAD.MOV.U32 R2, RZ, RZ, R6 ;  /* 0x000000ffff027224 */ /* 0x000fca00078e0006 */
[----:B------:R-:W2:Y:S04]  /*0160*/  LDG.E.CONSTANT R7, desc[UR16][R2.64+-0x20] ;  /* 0xffffe01002077981 */ /* 0x000ea8000c1e9900 */
[----:B------:R-:W2:Y:S04]  /*0170*/  LDG.E.CONSTANT R6, desc[UR16][R2.64+-0x1c] ;  /* 0xffffe41002067981 */ /* 0x000ea8000c1e9900 */
[----:B------:R-:W3:Y:S04]  /*0180*/  LDG.E.CONSTANT R8, desc[UR16][R2.64+-0x18] ;  /* 0xffffe81002087981 */ /* 0x000ee8000c1e9900 */
[----:B------:R-:W3:Y:S04]  /*0190*/  LDG.E.CONSTANT R9, desc[UR16][R2.64+-0x14] ;  /* 0xffffec1002097981 */ /* 0x000ee8000c1e9900 */
[----:B------:R-:W4:Y:S04]  /*01a0*/  LDG.E.CONSTANT R10, desc[UR16][R2.64+-0x10] ;  /* 0xfffff010020a7981 */ /* 0x000f28000c1e9900 */
[----:B------:R-:W4:Y:S04]  /*01b0*/  LDG.E.CONSTANT R11, desc[UR16][R2.64+-0xc] ;  /* 0xfffff410020b7981 */ /* 0x000f28000c1e9900 */
[----:B------:R-:W5:Y:S04]  /*01c0*/  LDG.E.CONSTANT R12, desc[UR16][R2.64+-0x8] ;  /* 0xfffff810020c7981 */ /* 0x000f68000c1e9900 */
        /* <DEDUP_REMOVED lines=8> */
[----:B------:R0:W5:Y:S01]  /*0250*/  LDG.E.CONSTANT R21, desc[UR16][R2.64+0x1c] ;  /* 0x00001c1002157981 */ /* 0x000162000c1e9900 */
[----:B------:R-:W-:-:S04]  /*0260*/  UIADD3 UR9, UPT, UPT, UR9, 0x10, URZ ;  /* 0x0000001009097890 */ /* 0x000fc8000fffe0ff */
[----:B------:R-:W-:Y:S01]  /*0270*/  UISETP.NE.AND UP1, UPT, UR9, URZ, UPT ;  /* 0x000000ff0900728c */ /* 0x000fe2000bf25270 */
[--C-:B--2---:R-:W-:Y:S02]  /*0280*/  IADD3 R22, P0, P1, R6, R4, R7.reuse ;  /* 0x0000000406167210 */ /* 0x104fe4000791e007 */
[----:B------:R-:W-:Y:S02]  /*0290*/  SHF.R.S32.HI R4, RZ, 0x1f, R7 ;  /* 0x0000001fff047819 */ /* 0x000fe40000011407 */
[----:B------:R-:W-:-:S04]  /*02a0*/  SHF.R.S32.HI R6, RZ, 0x1f, R6 ;  /* 0x0000001fff067819 */ /* 0x000fc80000011406 */
[----:B------:R-:W-:Y:S02]  /*02b0*/  IADD3.X R6, PT, PT, R6, R5, R4, P0, P1 ;  /* 0x0000000506067210 */ /* 0x000fe400007e2404 */
[--C-:B---3--:R-:W-:Y:S02]  /*02c0*/  IADD3 R4, P0, P1, R9, R22, R8.reuse ;  /* 0x0000001609047210 */ /* 0x108fe4000791e008 */
[----:B------:R-:W-:Y:S02]  /*02d0*/  SHF.R.S32.HI R8, RZ, 0x1f, R8 ;  /* 0x0000001fff087819 */ /* 0x000fe40000011408 */
[----:B------:R-:W-:-:S04]  /*02e0*/  SHF.R.S32.HI R9, RZ, 0x1f, R9 ;  /* 0x0000001fff097819 */ /* 0x000fc80000011409 */
[----:B------:R-:W-:Y:S02]  /*02f0*/  IADD3.X R8, PT, PT, R9, R6, R8, P0, P1 ;  /* 0x0000000609087210 */ /* 0x000fe400007e2408 */
[--C-:B----4-:R-:W-:Y:S02]  /*0300*/  IADD3 R4, P0, P1, R11, R4, R10.reuse ;  /* 0x000000040b047210 */ /* 0x110fe4000791e00a */
[----:B------:R-:W-:Y:S02]  /*0310*/  SHF.R.S32.HI R10, RZ, 0x1f, R10 ;  /* 0x0000001fff0a7819 */ /* 0x000fe4000001140a */
[----:B------:R-:W-:Y:S02]  /*0320*/  SHF.R.S32.HI R11, RZ, 0x1f, R11 ;  /* 0x0000001fff0b7819 */ /* 0x000fe4000001140b */
[----:B------:R-:W-:Y:S02]  /*0330*/  IADD3 R6, P2, PT, R2, 0x40, RZ ;  /* 0x0000004002067810 */ /* 0x000fe40007f5e0ff */
[----:B------:R-:W-:-:S02]  /*0340*/  IADD3.X R10, PT, PT, R11, R8, R10, P0, P1 ;  /* 0x000000080b0a7210 */ /* 0x000fc400007e240a */
[--C-:B-----5:R-:W-:Y:S01]  /*0350*/  IADD3 R4, P0, P1, R13, R4, R12.reuse ;  /* 0x000000040d047210 */ /* 0x120fe2000791e00c */
[----:B0-----:R-:W-:Y:S01]  /*0360*/  IMAD.X R3, RZ, RZ, R3, P2 ;  /* 0x000000ffff037224 */ /* 0x001fe200010e0603 */
[----:B------:R-:W-:Y:S02]  /*0370*/  SHF.R.S32.HI R12, RZ, 0x1f, R12 ;  /* 0x0000001fff0c7819 */ /* 0x000fe4000001140c */
[----:B------:R-:W-:-:S04]  /*0380*/  SHF.R.S32.HI R13, RZ, 0x1f, R13 ;  /* 0x0000001fff0d7819 */ /* 0x000fc8000001140d */
[----:B------:R-:W-:Y:S02]  /*0390*/  IADD3.X R12, PT, PT, R13, R10, R12, P0, P1 ;  /* 0x0000000a0d0c7210 */ /* 0x000fe400007e240c */
[--C-:B------:R-:W-:Y:S02]  /*03a0*/  IADD3 R4, P0, P1, R15, R4, R14.reuse ;  /* 0x000000040f047210 */ /* 0x100fe4000791e00e */
[----:B------:R-:W-:Y:S02]  /*03b0*/  SHF.R.S32.HI R14, RZ, 0x1f, R14 ;  /* 0x0000001fff0e7819 */ /* 0x000fe4000001140e */
[----:B------:R-:W-:-:S04]  /*03c0*/  SHF.R.S32.HI R15, RZ, 0x1f, R15 ;  /* 0x0000001fff0f7819 */ /* 0x000fc8000001140f */
[----:B------:R-:W-:Y:S02]  /*03d0*/  IADD3.X R14, PT, PT, R15, R12, R14, P0, P1 ;  /* 0x0000000c0f0e7210 */ /* 0x000fe400007e240e */
[--C-:B------:R-:W-:Y:S02]  /*03e0*/  IADD3 R4, P0, P1, R17, R4, R16.reuse ;  /* 0x0000000411047210 */ /* 0x100fe4000791e010 */
[----:B------:R-:W-:Y:S02]  /*03f0*/  SHF.R.S32.HI R16, RZ, 0x1f, R16 ;  /* 0x0000001fff107819 */ /* 0x000fe40000011410 */
[----:B------:R-:W-:Y:S02]  /*0400*/  SHF.R.S32.HI R17, RZ, 0x1f, R17 ;  /* 0x0000001fff117819 */ /* 0x000fe40000011411 */
[----:B------:R-:W-:Y:S02]  /*0410*/  SHF.R.S32.HI R5, RZ, 0x1f, R20 ;  /* 0x0000001fff057819 */ /* 0x000fe40000011414 */
[----:B------:R-:W-:-:S02]  /*0420*/  IADD3.X R16, PT, PT, R17, R14, R16, P0, P1 ;  /* 0x0000000e11107210 */ /* 0x000fc400007e2410 */
[--C-:B------:R-:W-:Y:S02]  /*0430*/  IADD3 R4, P0, P1, R19, R4, R18.reuse ;  /* 0x0000000413047210 */ /* 0x100fe4000791e012 */
[----:B------:R-:W-:Y:S02]  /*0440*/  SHF.R.S32.HI R18, RZ, 0x1f, R18 ;  /* 0x0000001fff127819 */ /* 0x000fe40000011412 */
[----:B------:R-:W-:Y:S02]  /*0450*/  SHF.R.S32.HI R19, RZ, 0x1f, R19 ;  /* 0x0000001fff137819 */ /* 0x000fe40000011413 */
[----:B------:R-:W-:Y:S02]  /*0460*/  SHF.R.S32.HI R2, RZ, 0x1f, R21 ;  /* 0x0000001fff027819 */ /* 0x000fe40000011415 */
[----:B------:R-:W-:Y:S02]  /*0470*/  IADD3.X R18, PT, PT, R19, R16, R18, P0, P1 ;  /* 0x0000001013127210 */ /* 0x000fe400007e2412 */
[----:B------:R-:W-:-:S04]  /*0480*/  IADD3 R4, P0, P1, R21, R4, R20 ;  /* 0x0000000415047210 */ /* 0x000fc8000791e014 */
[----:B------:R-:W-:Y:S01]  /*0490*/  IADD3.X R5, PT, PT, R2, R18, R5, P0, P1 ;  /* 0x0000001202057210 */ /* 0x000fe200007e2405 */
[----:B------:R-:W-:Y:S08]  /*04a0*/  BRA.U UP1, `(.L_x_404) ;  /* 0xfffffffd01287547 */ /* 0x000ff0000b83ffff */
.L_x_403:
[----:B------:R-:W-:Y:S05]  /*04b0*/  BRA.U !UP0, `(.L_x_405) ;  /* 0x0000000108fc7547 */ /* 0x000fea000b800000 */
[----:B------:R-:W-:Y:S02]  /*04c0*/  UISETP.GE.U32.AND UP0, UPT, UR7, 0x8, UPT ;  /* 0x000000080700788c */ /* 0x000fe4000bf06070 */
[----:B------:R-:W-:-:S04]  /*04d0*/  ULOP3.LUT UR5, UR6, 0x7, URZ, 0xc0, !UPT ;  /* 0x0000000706057892 */ /* 0x000fc8000f8ec0ff */
[----:B------:R-:W-:-:S03]  /*04e0*/  UISETP.NE.AND UP1, UPT, UR5, URZ, UPT ;  /* 0x000000ff0500728c */ /* 0x000fc6000bf25270 */
[----:B------:R-:W-:Y:S08]  /*04f0*/  BRA.U !UP0, `(.L_x_406) ;  /* 0x00000001086c7547 */ /* 0x000ff0000b800000 */
[----:B------:R-:W0:Y:S02]  /*0500*/  LDC.64 R2, c[0x0][0x4a0] ;  /* 0x00012800ff027b82 */ /* 0x000e240000000a00 */
[----:B0-----:R-:W-:-:S05]  /*0510*/  IMAD.WIDE.U32 R2, R0, 0x4, R2 ;  /* 0x0000000400027825 */ /* 0x001fca00078e0002 */
[----:B------:R-:W2:Y:S04]  /*0520*/  LDG.E.CONSTANT R7, desc[UR16][R2.64] ;  /* 0x0000001002077981 */ /* 0x000ea8000c1e9900 */
[----:B------:R-:W2:Y:S04]  /*0530*/  LDG.E.CONSTANT R6, desc[UR16][R2.64+0x4] ;  /* 0x0000041002067981 */ /* 0x000ea8000c1e9900 */
[----:B------:R-:W3:Y:S04]  /*0540*/  LDG.E.CONSTANT R8, desc[UR16][R2.64+0x8] ;  /* 0x0000081002087981 */ /* 0x000ee8000c1e9900 */
[----:B------:R-:W3:Y:S04]  /*0550*/  LDG.E.CONSTANT R9, desc[UR16][R2.64+0xc] ;  /* 0x00000c1002097981 */ /* 0x000ee8000c1e9900 */
[----:B------:R-:W4:Y:S04]  /*0560*/  LDG.E.CONSTANT R10, desc[UR16][R2.64+0x10] ;  /* 0x00001010020a7981 */ /* 0x000f28000c1e9900 */
[----:B------:R-:W4:Y:S04]  /*0570*/  LDG.E.CONSTANT R11, desc[UR16][R2.64+0x14] ;  /* 0x00001410020b7981 */ /* 0x000f28000c1e9900 */
[----:B------:R-:W5:Y:S04]  /*0580*/  LDG.E.CONSTANT R12, desc[UR16][R2.64+0x18] ;  /* 0x00001810020c7981 */ /* 0x000f68000c1e9900 */
[----:B------:R-:W5:Y:S01]  /*0590*/  LDG.E.CONSTANT R13, desc[UR16][R2.64+0x1c] ;  /* 0x00001c10020d7981 */ /* 0x000f62000c1e9900 */
[----:B------:R-:W-:Y:S01]  /*05a0*/  VIADD R0, R0, 0x8 ;  /* 0x0000000800007836 */ /* 0x000fe20000000000 */
[----:B--2---:R-:W-:-:S02]  /*05b0*/  IADD3 R14, P0, P1, R6, R4, R7 ;  /* 0x00000004060e7210 */ /* 0x004fc4000791e007 */
        /* <DEDUP_REMOVED lines=10> */
[--C-:B-----5:R-:W-:Y:S02]  /*0660*/  IADD3 R4, P2, P3, R13, R4, R12.reuse ;  /* 0x000000040d047210 */ /* 0x120fe40007b5e00c */
[----:B------:R-:W-:-:S02]  /*0670*/  SHF.R.S32.HI R5, RZ, 0x1f, R12 ;  /* 0x0000001fff057819 */ /* 0x000fc4000001140c */
[----:B------:R-:W-:Y:S02]  /*0680*/  IADD3.X R10, PT, PT, R11, R8, R10, P0, P1 ;  /* 0x000000080b0a7210 */ /* 0x000fe400007e240a */
[----:B------:R-:W-:-:S04]  /*0690*/  SHF.R.S32.HI R2, RZ, 0x1f, R13 ;  /* 0x0000001fff027819 */ /* 0x000fc8000001140d */
[----:B------:R-:W-:-:S07]  /*06a0*/  IADD3.X R5, PT, PT, R2, R10, R5, P2, P3 ;  /* 0x0000000a02057210 */ /* 0x000fce00017e6405 */
.L_x_406:
        /* <DEDUP_REMOVED lines=8> */
[----:B------:R-:W3:Y:S04]  /*0730*/  LDG.E.CONSTANT R8, desc[UR16][R2.64+0x4] ;  /* 0x0000041002087981 */ /* 0x000ee8000c1e9900 */
[----:B------:R-:W4:Y:S04]  /*0740*/  LDG.E.CONSTANT R9, desc[UR16][R2.64+0x8] ;  /* 0x0000081002097981 */ /* 0x000f28000c1e9900 */
[----:B------:R-:W5:Y:S01]  /*0750*/  LDG.E.CONSTANT R11, desc[UR16][R2.64+0xc] ;  /* 0x00000c10020b7981 */ /* 0x000f62000c1e9900 */
[----:B------:R-:W-:Y:S01]  /*0760*/  VIADD R0, R0, 0x4 ;  /* 0x0000000400007836 */ /* 0x000fe20000000000 */
[----:B--2---:R-:W-:-:S02]  /*0770*/  SHF.R.S32.HI R6, RZ, 0x1f, R7 ;  /* 0x0000001fff067819 */ /* 0x004fc40000011407 */
[----:B---3--:R-:W-:Y:S02]  /*0780*/  IADD3 R4, P0, P1, R8, R4, R7 ;  /* 0x0000000408047210 */ /* 0x008fe4000791e007 */
[----:B------:R-:W-:Y:S02]  /*0790*/  SHF.R.S32.HI R8, RZ, 0x1f, R8 ;  /* 0x0000001fff087819 */ /* 0x000fe40000011408 */
[--C-:B----4-:R-:W-:Y:S02]  /*07a0*/  SHF.R.S32.HI R10, RZ, 0x1f, R9.reuse ;  /* 0x0000001fff0a7819 */ /* 0x110fe40000011409 */
[----:B------:R-:W-:Y:S02]  /*07b0*/  IADD3.X R5, PT, PT, R8, R5, R6, P0, P1 ;  /* 0x0000000508057210 */ /* 0x000fe400007e2406 */
[----:B-----5:R-:W-:Y:S02]  /*07c0*/  IADD3 R4, P2, P3, R11, R4, R9 ;  /* 0x000000040b047210 */ /* 0x020fe40007b5e009 */
[----:B------:R-:W-:-:S04]  /*07d0*/  SHF.R.S32.HI R11, RZ, 0x1f, R11 ;  /* 0x0000001fff0b7819 */ /* 0x000fc8000001140b */
[----:B------:R-:W-:-:S07]  /*07e0*/  IADD3.X R5, PT, PT, R11, R5, R10, P2, P3 ;  /* 0x000000050b057210 */ /* 0x000fce00017e640a */
.L_x_407:
[----:B------:R-:W-:Y:S05]  /*07f0*/  BRA.U !UP1, `(.L_x_405) ;  /* 0x00000001092c7547 */ /* 0x000fea000b800000 */
[----:B------:R-:W0:Y:S01]  /*0800*/  LDC.64 R2, c[0x0][0x4a0] ;  /* 0x00012800ff027b82 */ /* 0x000e220000000a00 */
[----:B------:R-:W-:Y:S01]  /*0810*/  UIADD3 UR4, UPT, UPT, -UR4, URZ, URZ ;  /* 0x000000ff04047290 */ /* 0x000fe2000fffe1ff */
[----:B0-----:R-:W-:-:S11]  /*0820*/  IMAD.WIDE.U32 R2, R0, 0x4, R2 ;  /* 0x0000000400027825 */ /* 0x001fd600078e0002 */
.L_x_408:
[----:B------:R0:W2:Y:S01]  /*0830*/  LDG.E.CONSTANT R0, desc[UR16][R2.64] ;  /* 0x0000001002007981 */ /* 0x0000a2000c1e9900 */
[----:B------:R-:W-:-:S04]  /*0840*/  UIADD3 UR4, UPT, UPT, UR4, 0x1, URZ ;  /* 0x0000000104047890 */ /* 0x000fc8000fffe0ff */
[----:B------:R-:W-:Y:S01]  /*0850*/  UISETP.NE.AND UP0, UPT, UR4, URZ, UPT ;  /* 0x000000ff0400728c */ /* 0x000fe2000bf05270 */
[----:B0-----:R-:W-:-:S04]  /*0860*/  IADD3 R2, P1, PT, R2, 0x4, RZ ;  /* 0x0000000402027810 */ /* 0x001fc80007f3e0ff */
[----:B------:R-:W-:Y:S02]  /*0870*/  IADD3.X R3, PT, PT, RZ, R3, RZ, P1, !PT ;  /* 0x00000003ff037210 */ /* 0x000fe40000ffe4ff */
[----:B--2---:R-:W-:-:S04]  /*0880*/  IADD3 R4, P0, PT, R0, R4, RZ ;  /* 0x0000000400047210 */ /* 0x004fc80007f1e0ff */
[----:B------:R-:W-:Y:S01]  /*0890*/  LEA.HI.X.SX32 R5, R0, R5, 0x1, P0 ;  /* 0x0000000500057211 */ /* 0x000fe200000f0eff */
[----:B------:R-:W-:Y:S08]  /*08a0*/  BRA.U UP0, `(.L_x_408) ;  /* 0xfffffffd00e07547 */ /* 0x000ff0000b83ffff */
.L_x_405:
[----:B------:R0:W1:Y:S02]  /*08b0*/  I2F.S64 R10, R4 ;  /* 0x00000004000a7312 */ /* 0x0000640000301400 */
.L_x_402:
[----:B------:R-:W2:Y:S08]  /*08c0*/  S2UR UR28, SR_CTAID.X ;  /* 0x00000000001c79c3 */ /* 0x000eb00000002500 */
[----:B------:R-:W2:Y:S02]  /*08d0*/  LDC.64 R2, c[0x0][0x390] ;  /* 0x0000e400ff027b82 */ /* 0x000ea40000000a00 */
[----:B--2---:R-:W-:-:S04]  /*08e0*/  ISETP.LE.U32.AND P0, PT, R2, UR28, PT ;  /* 0x0000001c02007c0c */ /* 0x004fc8000bf03070 */
[----:B------:R-:W-:-:S13]  /*08f0*/  ISETP.GE.AND.EX P0, PT, RZ, R3, PT, P0 ;  /* 0x00000003ff00720c */ /* 0x000fda0003f06300 */
[----:B------:R-:W-:Y:S05]  /*0900*/  @P0 EXIT ;  /* 0x000000000000094d */ /* 0x000fea0003800000 */
[----:B------:R-:W2:Y:S01]  /*0910*/  LDC.64 R2, c[0x0][0x428] ;  /* 0x00010a00ff027b82 */ /* 0x000ea20000000a00 */
[----:B------:R-:W3:Y:S01]  /*0920*/  LDCU.64 UR4, c[0x0][0x418] ;  /* 0x00008300ff0477ac */ /* 0x000ee20008000a00 */
[----:B------:R-:W4:Y:S01]  /*0930*/  S2R R13, SR_TID.Y ;  /* 0x00000000000d7919 */ /* 0x000f220000002200 */
[----:B------:R-:W0:Y:S01]  /*0940*/  LDCU.128 UR20, c[0x0][0x400] ;  /* 0x00008000ff1477ac */ /* 0x000e220008000c00 */
[----:B------:R-:W4:Y:S01]  /*0950*/  S2R R0, SR_CTAID.Y ;  /* 0x0000000000007919 */ /* 0x000f220000002600 */
[----:B------:R-:W1:Y:S01]  /*0960*/  LDCU.64 UR14, c[0x0][0x460] ;  /* 0x00008c00ff0e77ac */ /* 0x000e620008000a00 */
[----:B------:R-:W4:Y:S01]  /*0970*/  LDCU.64 UR24, c[0x0][0x448] ;  /* 0x00008900ff1877ac */ /* 0x000f220008000a00 */
[----:B------:R-:W4:Y:S01]  /*0980*/  LDCU.64 UR26, c[0x0][0x450] ;  /* 0x00008a00ff1a77ac */ /* 0x000f220008000a00 */
[----:B---3--:R-:W-:Y:S01]  /*0990*/  UIMAD.WIDE.U32 UR6, UR28, UR4, URZ ;  /* 0x000000041c0672a5 */ /* 0x008fe2000f8e00ff */
[----:B------:R-:W4:Y:S01]  /*09a0*/  LDCU UR10, c[0x0][0x364] ;  /* 0x00006c80ff0a77ac */ /* 0x000f220008000800 */
[----:B--2---:R-:W-:-:S02]  /*09b0*/  ISETP.GE.U32.AND P0, PT, R2, 0x1, PT ;  /* 0x000000010200780c */ /* 0x004fc40003f06070 */
[----:B------:R-:W-:Y:S02]  /*09c0*/  UIMAD UR12, UR28, UR5, UR7 ;  /* 0x000000051c0c72a4 */ /* 0x000fe4000f8e0207 */
[----:B------:R-:W-:Y:S01]  /*09d0*/  ISETP.GE.AND.EX P0, PT, R3, RZ, PT, P0 ;  /* 0x000000ff0300720c */ /* 0x000fe20003f06300 */
[----:B0-----:R-:W-:Y:S02]  /*09e0*/  UIMAD.WIDE.U32 UR4, UR28, UR20, URZ ;  /* 0x000000141c0472a5 */ /* 0x001fe4000f8e00ff */
[----:B-1----:R-:W-:Y:S02]  /*09f0*/  UIMAD.WIDE.U32 UR8, UR28, UR14, URZ ;  /* 0x0000000e1c0872a5 */ /* 0x002fe4000f8e00ff */
[----:B------:R-:W-:Y:S01]  /*0a00*/  UIMAD UR14, UR28, UR21, UR5 ;  /* 0x000000151c0e72a4 */ /* 0x000fe2000f8e0205 */
[----:B------:R-:W0:Y:S01]  /*0a10*/  LDCU.64 UR20, c[0x0][0x438] ;  /* 0x00008700ff1477ac */ /* 0x000e220008000a00 */
[----:B------:R-:W-:-:S06]  /*0a20*/  ULEA UR11, UP0, UR6, UR22, 0x2 ;  /* 0x00000016060b7291 */ /* 0x000fcc000f8010ff */
[----:B------:R-:W1:Y:S01]  /*0a30*/  @P0 LDC.64 R4, c[0x0][0x430] ;  /* 0x00010c00ff040b82 */ /* 0x000e620000000a00 */
[----:B------:R-:W-:Y:S01]  /*0a40*/  UIMAD UR5, UR28, UR15, UR9 ;  /* 0x0000000f1c0572a4 */ /* 0x000fe2000f8e0209 */
[----:B----4-:R-:W-:Y:S01]  /*0a50*/  IMAD R13, R0, UR10, R13 ;  /* 0x0000000a000d7c24 */ /* 0x010fe2000f8e020d */
[----:B------:R-:W-:Y:S02]  /*0a60*/  ULEA.HI.X UR12, UR6, UR23, UR12, 0x2, UP0 ;  /* 0x00000017060c7291 */ /* 0x000fe400080f140c */
[----:B------:R-:W-:Y:S02]  /*0a70*/  UIMAD.WIDE.U32 UR6, UR28, UR24, URZ ;  /* 0x000000181c0672a5 */ /* 0x000fe4000f8e00ff */
[----:B------:R-:W-:Y:S01]  /*0a80*/  ULEA UR9, UP0, UR8, UR26, 0x2 ;  /* 0x0000001a08097291 */ /* 0x000fe2000f8010ff */
[----:B------:R-:W2:Y:S01]  /*0a90*/  @P0 LDC.64 R6, c[0x0][0x420] ;  /* 0x00010800ff060b82 */ /* 0x000ea20000000a00 */
[----:B------:R-:W-:Y:S02]  /*0aa0*/  UIMAD UR13, UR28, UR25, UR7 ;  /* 0x000000191c0d72a4 */ /* 0x000fe4000f8e0207 */
[----:B------:R-:W-:-:S02]  /*0ab0*/  ULEA.HI.X UR8, UR8, UR27, UR5, 0x2, UP0 ;  /* 0x0000001b08087291 */ /* 0x000fc400080f1405 */
[----:B0-----:R-:W-:Y:S01]  /*0ac0*/  ULEA UR7, UP1, UR6, UR20, 0x2 ;  /* 0x0000001406077291 */ /* 0x001fe2000f8210ff */
[----:B------:R-:W0:Y:S03]  /*0ad0*/  LDCU.64 UR18, c[0x0][0x3f0] ;  /* 0x00007e00ff1277ac */ /* 0x000e260008000a00 */
[----:B------:R-:W-:Y:S01]  /*0ae0*/  ULEA.HI.X UR6, UR6, UR21, UR13, 0x2, UP1 ;  /* 0x0000001506067291 */ /* 0x000fe200088f140d */
[----:B-1----:R-:W-:Y:S01]  /*0af0*/  @P0 IMAD.WIDE.U32 R2, R4, UR28, RZ ;  /* 0x0000001c04020c25 */ /* 0x002fe2000f8e00ff */
[----:B------:R-:W1:Y:S03]  /*0b00*/  LDCU.64 UR22, c[0x0][0x388] ;  /* 0x00007100ff1677ac */ /* 0x000e660008000a00 */
[----:B------:R-:W-:Y:S01]  /*0b10*/  @P0 IMAD R3, R5, UR28, R3 ;  /* 0x0000001c05030c24 */ /* 0x000fe2000f8e0203 */
[----:B------:R-:W-:Y:S01]  /*0b20*/  MOV R9, UR8 ;  /* 0x0000000800097c02 */ /* 0x000fe20008000f00 */
[----:B------:R-:W-:Y:S01]  /*0b30*/  IMAD.U32 R8, RZ, RZ, UR9 ;  /* 0x00000009ff087e24 */ /* 0x000fe2000f8e00ff */
[----:B------:R-:W3:Y:S01]  /*0b40*/  LDCU UR5, c[0x0][0x374] ;  /* 0x00006e80ff0577ac */ /* 0x000ee20008000800 */
[----:B--2---:R-:W-:Y:S01]  /*0b50*/  @P0 LEA R6, P1, R2, R6, 0x1 ;  /* 0x0000000602060211 */ /* 0x004fe200078208ff */
[----:B------:R-:W-:-:S02]  /*0b60*/  IMAD.U32 R4, RZ, RZ, UR11 ;  /* 0x0000000bff047e24 */ /* 0x000fc4000f8e00ff */
[----:B------:R-:W5:Y:S01]  /*0b70*/  LDG.E R9, desc[UR16][R8.64] ;  /* 0x0000001008097981 */ /* 0x000f62000c1e1900 */
[----:B------:R-:W-:Y:S01]  /*0b80*/  @P0 LEA.HI.X R7, R2, R7, R3, 0x1, P1 ;  /* 0x0000000702070211 */ /* 0x000fe200008f0c03 */
[----:B------:R-:W-:Y:S02]  /*0b90*/  IMAD.U32 R2, RZ, RZ, UR7 ;  /* 0x00000007ff027e24 */ /* 0x000fe4000f8e00ff */
[----:B------:R-:W-:Y:S02]  /*0ba0*/  IMAD.U32 R3, RZ, RZ, UR6 ;  /* 0x00000006ff037e24 */ /* 0x000fe4000f8e00ff */
[----:B------:R-:W-:Y:S01]  /*0bb0*/  IMAD.U32 R5, RZ, RZ, UR12 ;  /* 0x0000000cff057e24 */ /* 0x000fe2000f8e00ff */
[----:B------:R-:W5:Y:S01]  /*0bc0*/  @P0 LDG.E.U16 R7, desc[UR16][R6.64] ;  /* 0x0000001006070981 */ /* 0x000f62000c1e1500 */
[----:B-1----:R-:W-:Y:S01]  /*0bd0*/  ISETP.GE.U32.AND P1, PT, R13, UR22, PT ;  /* 0x000000160d007c0c */ /* 0x002fe2000bf26070 */
[----:B0-----:R-:W-:Y:S02]  /*0be0*/  ULEA UR11, UP0, UR4, UR18, 0x2 ;  /* 0x00000012040b7291 */ /* 0x001fe4000f8010ff */
[----:B------:R0:W5:Y:S04]  /*0bf0*/  LDG.E R12, desc[UR16][R4.64] ;  /* 0x00000010040c7981 */ /* 0x000168000c1e1900 */
[----:B------:R1:W5:Y:S01]  /*0c00*/  LDG.E R6, desc[UR16][R2.64] ;  /* 0x0000001002067981 */ /* 0x000362000c1e1900 */
[----:B------:R-:W-:Y:S01]  /*0c10*/  ISETP.GE.AND.EX P1, PT, RZ, UR23, PT, P1 ;  /* 0x00000017ff007c0c */ /* 0x000fe2000bf26310 */
[----:B------:R-:W-:Y:S01]  /*0c20*/  ULEA.HI.X UR4, UR4, UR19, UR14, 0x2, UP0 ;  /* 0x0000001304047291 */ /* 0x000fe200080f140e */
[----:B0-----:R-:W-:Y:S01]  /*0c30*/  IMAD.U32 R4, RZ, RZ, UR11 ;  /* 0x0000000bff047e24 */ /* 0x001fe2000f8e00ff */
[----:B---3--:R-:W-:-:S04]  /*0c40*/  UIMAD UR10, UR10, UR5, URZ ;  /* 0x000000050a0a72a4 */ /* 0x008fc8000f8e02ff */
[----:B------:R-:W-:-:S06]  /*0c50*/  MOV R5, UR4 ;  /* 0x0000000400057c02 */ /* 0x000fcc0008000f00 */
[----:B-1----:R-:W-:Y:S05]  /*0c60*/  @P1 EXIT ;  /* 0x000000000000194d */ /* 0x002fea0003800000 */
[----:B------:R-:W0:Y:S01]  /*0c70*/  S2R R2, SR_TID.X ;  /* 0x0000000000027919 */ /* 0x000e220000002100 */
[----:B------:R-:W0:Y:S01]  /*0c80*/  LDCU UR11, c[0x0][0x360] ;  /* 0x00006c00ff0b77ac */ /* 0x000e220008000800 */
[----:B------:R1:W5:Y:S01]  /*0c90*/  LDG.E R0, desc[UR16][R4.64] ;  /* 0x0000001004007981 */ /* 0x000362000c1e1900 */
[----:B------:R-:W2:Y:S01]  /*0ca0*/  LDCU.64 UR6, c[0x0][0x398] ;  /* 0x00007300ff0677ac */ /* 0x000ea20008000a00 */
[----:B------:R-:W3:Y:S01]  /*0cb0*/  MUFU.RCP R15, R10 ;  /* 0x0000000a000f7308 */ /* 0x000ee20000001000 */
[----:B------:R-:W-:Y:S01]  /*0cc0*/  BSSY.RECONVERGENT B0, `(.L_x_409) ;  /* 0x0000038000007945 */ /* 0x000fe20003800200 */
[----:B------:R-:W4:Y:S01]  /*0cd0*/  LDCU.64 UR12, c[0x0][0x490] ;  /* 0x00009200ff0c77ac */ /* 0x000f220008000a00 */
[----:B------:R-:W2:Y:S01]  /*0ce0*/  LDCU.64 UR8, c[0x0][0x3e0] ;  /* 0x00007c00ff0877ac */ /* 0x000ea20008000a00 */
[----:B-1----:R-:W-:Y:S02]  /*0cf0*/  IMAD.MOV.U32 R5, RZ, RZ, 0x3f800000 ;  /* 0x3f800000ff057424 */ /* 0x002fe400078e00ff */
[----:B-----5:R-:W-:Y:S01]  /*0d00*/  FMUL.FTZ R4, R12, R12 ;  /* 0x0000000c0c047220 */ /* 0x020fe20000410000 */
[----:B------:R-:W-:Y:S01]  /*0d10*/  @P0 IMAD.U32 R5, R7, 0x10000, RZ ;  /* 0x0001000007050824 */ /* 0x000fe200078e00ff */
[----:B------:R-:W1:Y:S01]  /*0d20*/  LDCU.64 UR14, c[0x0][0x3a8] ;  /* 0x00007500ff0e77ac */ /* 0x000e620008000a00 */
[----:B------:R-:W-:Y:S01]  /*0d30*/  MOV R7, R13 ;  /* 0x0000000d00077202 */ /* 0x000fe20000000f00 */
[----:B------:R-:W-:Y:S01]  /*0d40*/  FMUL.FTZ R9, R4, R9 ;  /* 0x0000000904097220 */ /* 0x000fe20000410000 */
[----:B------:R-:W-:-:S03]  /*0d50*/  FMUL.FTZ R4, R12, R5 ;  /* 0x000000050c047220 */ /* 0x000fc60000410000 */
[C---:B---3--:R-:W-:Y:S01]  /*0d60*/  FMUL.FTZ R5, R15.reuse, R9 ;  /* 0x000000090f057220 */ /* 0x048fe20000410000 */
[----:B------:R-:W-:Y:S01]  /*0d70*/  FMUL.FTZ R6, R15, R6 ;  /* 0x000000060f067220 */ /* 0x000fe20000410000 */
[----:B------:R-:W-:Y:S01]  /*0d80*/  IMAD.MOV.U32 R9, RZ, RZ, RZ ;  /* 0x000000ffff097224 */ /* 0x000fe200078e00ff */
[----:B----4-:R-:W-:-:S04]  /*0d90*/  UIMAD.WIDE.U32 UR4, UR28, UR12, URZ ;  /* 0x0000000c1c0472a5 */ /* 0x010fc8000f8e00ff */
[----:B------:R-:W-:Y:S01]  /*0da0*/  UIMAD UR13, UR28, UR13, UR5 ;  /* 0x0000000d1c0d72a4 */ /* 0x000fe2000f8e0205 */
[----:B0-----:R-:W-:Y:S01]  /*0db0*/  IADD3 R2, P1, PT, R2, UR11, RZ ;  /* 0x0000000b02027c10 */ /* 0x001fe2000ff3e0ff */
[----:B--2---:R-:W-:-:S03]  /*0dc0*/  UIMAD.WIDE.U32 UR4, UR28, UR8, URZ ;  /* 0x000000081c0472a5 */ /* 0x004fc6000f8e00ff */
[C---:B------:R-:W-:Y:S01]  /*0dd0*/  ISETP.GT.U32.AND P2, PT, R2.reuse, UR6, PT ;  /* 0x0000000602007c0c */ /* 0x040fe2000bf44070 */
[----:B------:R-:W-:Y:S01]  /*0de0*/  IMAD.X R3, RZ, RZ, RZ, P1 ;  /* 0x000000ffff037224 */ /* 0x000fe200008e06ff */
[----:B------:R-:W-:Y:S01]  /*0df0*/  ISETP.GE.U32.AND P1, PT, R2, UR6, PT ;  /* 0x0000000602007c0c */ /* 0x000fe2000bf26070 */
[----:B------:R-:W-:-:S03]  /*0e00*/  UIMAD UR12, UR28, UR9, UR5 ;  /* 0x000000091c0c72a4 */ /* 0x000fc6000f8e0205 */
[C---:B------:R-:W-:Y:S02]  /*0e10*/  ISETP.GT.AND.EX P2, PT, R3.reuse, UR7, PT, P2 ;  /* 0x0000000703007c0c */ /* 0x040fe4000bf44320 */
[C---:B------:R-:W-:Y:S02]  /*0e20*/  ISETP.GE.AND.EX P1, PT, R3.reuse, UR7, PT, P1 ;  /* 0x0000000703007c0c */ /* 0x040fe4000bf26310 */
[----:B------:R-:W-:Y:S02]  /*0e30*/  SEL R8, R2, UR6, P2 ;  /* 0x0000000602087c07 */ /* 0x000fe40009000000 */
[----:B------:R-:W-:Y:S02]  /*0e40*/  SEL R11, RZ, 0x1, P1 ;  /* 0x00000001ff0b7807 */ /* 0x000fe40000800000 */
[----:B------:R-:W-:Y:S01]  /*0e50*/  SEL R14, R3, UR7, P2 ;  /* 0x00000007030e7c07 */ /* 0x000fe20009000000 */
[----:B-1----:R-:W-:Y:S01]  /*0e60*/  UIMAD.WIDE.U32 UR6, UR28, UR14, URZ ;  /* 0x0000000e1c0672a5 */ /* 0x002fe2000f8e00ff */
[----:B------:R-:W-:-:S03]  /*0e70*/  IADD3 R8, P0, P1, R8, -R2, -R11 ;  /* 0x8000000208087210 */ /* 0x000fc6000791e80b */
[----:B------:R-:W-:Y:S01]  /*0e80*/  UIMAD UR9, UR28, UR15, UR7 ;  /* 0x0000000f1c0972a4 */ /* 0x000fe2000f8e0207 */
[----:B------:R-:W-:-:S04]  /*0e90*/  IADD3.X R10, PT, PT, R14, -0x1, ~R3, P0, P1 ;  /* 0xffffffff0e0a7810 */ /* 0x000fc800007e2c03 */
[----:B------:R-:W-:-:S13]  /*0ea0*/  ISETP.NE.U32.AND P0, PT, R10, RZ, PT ;  /* 0x000000ff0a00720c */ /* 0x000fda0003f05070 */
[----:B------:R-:W-:Y:S05]  /*0eb0*/  @P0 BRA `(.L_x_410) ;  /* 0x0000000000500947 */ /* 0x000fea0003800000 */
[----:B------:R-:W0:Y:S01]  /*0ec0*/  I2F.U32.RP R10, UR11 ;  /* 0x0000000b000a7d06 */ /* 0x000e220008209000 */
[----:B------:R-:W-:-:S07]  /*0ed0*/  ISETP.NE.U32.AND P2, PT, RZ, UR11, PT ;  /* 0x0000000bff007c0c */ /* 0x000fce000bf45070 */
[----:B0-----:R-:W0:Y:S02]  /*0ee0*/  MUFU.RCP R10, R10 ;  /* 0x0000000a000a7308 */ /* 0x001e240000001000 */
[----:B0-----:R-:W-:-:S06]  /*0ef0*/  VIADD R12, R10, 0xffffffe ;  /* 0x0ffffffe0a0c7836 */ /* 0x001fcc0000000000 */
[----:B------:R0:W1:Y:S02]  /*0f00*/  F2I.FTZ.U32.TRUNC.NTZ R13, R12 ;  /* 0x0000000c000d7305 */ /* 0x000064000021f000 */
[----:B0-----:R-:W-:Y:S02]  /*0f10*/  HFMA2 R12, -RZ, RZ, 0, 0 ;  /* 0x00000000ff0c7431 */ /* 0x001fe400000001ff */
[----:B-1----:R-:W-:-:S04]  /*0f20*/  IMAD.MOV R15, RZ, RZ, -R13 ;  /* 0x000000ffff0f7224 */ /* 0x002fc800078e0a0d */
[----:B------:R-:W-:-:S04]  /*0f30*/  IMAD R15, R15, UR11, RZ ;  /* 0x0000000b0f0f7c24 */ /* 0x000fc8000f8e02ff */
[----:B------:R-:W-:-:S06]  /*0f40*/  IMAD.HI.U32 R13, R13, R15, R12 ;  /* 0x0000000f0d0d7227 */ /* 0x000fcc00078e000c */
[----:B------:R-:W-:-:S04]  /*0f50*/  IMAD.HI.U32 R12, R13, R8, RZ ;  /* 0x000000080d0c7227 */ /* 0x000fc800078e00ff */
[----:B------:R-:W-:-:S04]  /*0f60*/  IMAD.MOV R13, RZ, RZ, -R12 ;  /* 0x000000ffff0d7224 */ /* 0x000fc800078e0a0c */
[----:B------:R-:W-:Y:S02]  /*0f70*/  IMAD R8, R13, UR11, R8 ;  /* 0x0000000b0d087c24 */ /* 0x000fe4000f8e0208 */
[----:B------:R-:W-:-:S03]  /*0f80*/  IMAD.MOV.U32 R13, RZ, RZ, RZ ;  /* 0x000000ffff0d7224 */ /* 0x000fc600078e00ff */
[----:B------:R-:W-:-:S13]  /*0f90*/  ISETP.GE.U32.AND P0, PT, R8, UR11, PT ;  /* 0x0000000b08007c0c */ /* 0x000fda000bf06070 */
[----:B------:R-:W-:Y:S02]  /*0fa0*/  @P0 VIADD R8, R8, -UR11 ;  /* 0x8000000b08080c36 */ /* 0x000fe40008000000 */
[----:B------:R-:W-:-:S03]  /*0fb0*/  @P0 VIADD R12, R12, 0x1 ;  /* 0x000000010c0c0836 */ /* 0x000fc60000000000 */
[----:B------:R-:W-:-:S13]  /*0fc0*/  ISETP.GE.U32.AND P1, PT, R8, UR11, PT ;  /* 0x0000000b08007c0c */ /* 0x000fda000bf26070 */
[----:B------:R-:W-:Y:S02]  /*0fd0*/  @P1 IADD3 R12, PT, PT, R12, 0x1, RZ ;  /* 0x000000010c0c1810 */ /* 0x000fe40007ffe0ff */
[----:B------:R-:W-:Y:S01]  /*0fe0*/  @!P2 LOP3.LUT R12, RZ, UR11, RZ, 0x33, !PT ;  /* 0x0000000bff0cac12 */ /* 0x000fe2000f8e33ff */
[----:B------:R-:W-:Y:S06]  /*0ff0*/  BRA `(.L_x_411) ;  /* 0x0000000000107947 */ /* 0x000fec0003800000 */
.L_x_410:
[----:B------:R-:W-:-:S07]  /*1000*/  MOV R12, 0x1020 ;  /* 0x00001020000c7802 */ /* 0x000fce0000000f00 */
[----:B------:R-:W-:Y:S05]  /*1010*/  CALL.REL.NOINC `($__internal_2_$__cuda_sm20_div_u64) ;  /* 0x0000001000887944 */ /* 0x000fea0003c00000 */
[----:B------:R-:W-:Y:S02]  /*1020*/  IMAD.MOV.U32 R12, RZ, RZ, R8 ;  /* 0x000000ffff0c7224 */ /* 0x000fe400078e0008 */
[----:B------:R-:W-:-:S07]  /*1030*/  IMAD.MOV.U32 R13, RZ, RZ, R15 ;  /* 0x000000ffff0d7224 */ /* 0x000fce00078e000f */
.L_x_411:
[----:B------:R-:W-:Y:S05]  /*1040*/  BSYNC.RECONVERGENT B0 ;  /* 0x0000000000007941 */ /* 0x000fea0003800200 */
.L_x_409:
[----:B------:R-:W-:Y:S01]  /*1050*/  IADD3 R10, P1, PT, R2, UR11, RZ ;  /* 0x0000000b020a7c10 */ /* 0x000fe2000ff3e0ff */
[----:B------:R-:W-:Y:S01]  /*1060*/  BSSY.RECONVERGENT B0, `(.L_x_412) ;  /* 0x000011c000007945 */ /* 0x000fe20003800200 */
[----:B------:R-:W-:Y:S01]  /*1070*/  IADD3 R8, P0, PT, R12, R11, RZ ;  /* 0x0000000b0c087210 */ /* 0x000fe20007f1e0ff */
[----:B------:R-:W0:Y:S02]  /*1080*/  LDCU.64 UR18, c[0x0][0x3e8] ;  /* 0x00007d00ff1277ac */ /* 0x000e240008000a00 */
[----:B------:R-:W-:Y:S01]  /*1090*/  IMAD.X R45, RZ, RZ, R3, P1 ;  /* 0x000000ffff2d7224 */ /* 0x000fe200008e0603 */
[----:B------:R-:W-:Y:S01]  /*10a0*/  IADD3.X R11, PT, PT, RZ, R13, RZ, P0, !PT ;  /* 0x0000000dff0b7210 */ /* 0x000fe200007fe4ff */
[----:B------:R-:W1:Y:S01]  /*10b0*/  LDCU.64 UR24, c[0x0][0x380] ;  /* 0x00007000ff1877ac */ /* 0x000e620008000a00 */
[----:B------:R-:W-:Y:S01]  /*10c0*/  LOP3.LUT R44, R8, 0x3, RZ, 0xc0, !PT ;  /* 0x00000003082c7812 */ /* 0x000fe200078ec0ff */
[----:B------:R-:W2:Y:S01]  /*10d0*/  LDCU.64 UR26, c[0x0][0x498] ;  /* 0x00009300ff1a77ac */ /* 0x000ea20008000a00 */
[----:B------:R-:W3:Y:S01]  /*10e0*/  LDCU.64 UR30, c[0x0][0x468] ;  /* 0x00008d00ff1e77ac */ /* 0x000ee20008000a00 */
[----:B------:R-:W4:Y:S04]  /*10f0*/  LDCU.128 UR20, c[0x0][0x3b0] ;  /* 0x00007600ff1477ac */ /* 0x000f280008000c00 */
.L_x_418:
[----:B------:R-:W5:Y:S01]  /*1100*/  S2R R47, SR_TID.X ;  /* 0x00000000002f7919 */ /* 0x000f620000002100 */
[----:B0-----:R-:W0:Y:S01]  /*1110*/  LDC.64 R36, c[0x0][0x488] ;  /* 0x00012200ff247b82 */ /* 0x001e220000000a00 */
[----:B------:R-:W1:Y:S01]  /*1120*/  LDCU UR4, c[0x0][0x490] ;  /* 0x00009200ff0477ac */ /* 0x000e620008000800 */
[----:B------:R-:W-:Y:S01]  /*1130*/  BSSY.RECONVERGENT B1, `(.L_x_413) ;  /* 0x000010d000017945 */ /* 0x000fe20003800200 */
[----:B------:R-:W2:Y:S05]  /*1140*/  LDCU UR6, c[0x0][0x3e0] ;  /* 0x00007c00ff0677ac */ /* 0x000eaa0008000800 */
[----:B------:R-:W3:Y:S01]  /*1150*/  LDC.64 R28, c[0x0][0x3d8] ;  /* 0x0000f600ff1c7b82 */ /* 0x000ee20000000a00 */
[----:B------:R-:W4:Y:S01]  /*1160*/  LDCU UR8, c[0x0][0x3a8] ;  /* 0x00007500ff0877ac */ /* 0x000f220008000800 */
[----:B------:R-:W5:Y:S06]  /*1170*/  LDCU.64 UR14, c[0x0][0x388] ;  /* 0x00007100ff0e77ac */ /* 0x000f6c0008000a00 */
[----:B------:R-:W5:Y:S01]  /*1180*/  LDC.64 R30, c[0x0][0x3a0] ;  /* 0x0000e800ff1e7b82 */ /* 0x000f620000000a00 */
[----:B------:R-:W-:Y:S01]  /*1190*/  UMOV UR5, UR13 ;  /* 0x0000000d00057c82 */ /* 0x000fe20008000000 */
[----:B------:R-:W-:Y:S01]  /*11a0*/  UMOV UR7, UR12 ;  /* 0x0000000c00077c82 */ /* 0x000fe20008000000 */
[----:B-1----:R-:W-:-:S02]  /*11b0*/  UIMAD UR4, UR28, UR4, URZ ;  /* 0x000000041c0472a4 */ /* 0x002fc4000f8e02ff */
[----:B--2---:R-:W-:-:S03]  /*11c0*/  UIMAD UR6, UR28, UR6, URZ ;  /* 0x000000061c0672a4 */ /* 0x004fc6000f8e02ff */
[----:B------:R-:W1:Y:S01]  /*11d0*/  LDC.64 R12, c[0x0][0x398] ;  /* 0x0000e600ff0c7b82 */ /* 0x000e620000000a00 */
[----:B0-----:R-:W-:Y:S01]  /*11e0*/  IMAD R14, R9, R36, RZ ;  /* 0x00000024090e7224 */ /* 0x001fe200078e02ff */
[----:B----4-:R-:W-:-:S03]  /*11f0*/  UIMAD UR8, UR28, UR8, URZ ;  /* 0x000000081c0872a4 */ /* 0x010fc6000f8e02ff */
[----:B------:R-:W-:Y:S02]  /*1200*/  IMAD R37, R7, R37, R14 ;  /* 0x0000002507257224 */ /* 0x000fe400078e020e */
[----:B---3--:R-:W-:-:S04]  /*1210*/  IMAD R14, R9, R28, RZ ;  /* 0x0000001c090e7224 */ /* 0x008fc800078e02ff */
[C---:B------:R-:W-:Y:S02]  /*1220*/  IMAD R29, R7.reuse, R29, R14 ;  /* 0x0000001d071d7224 */ /* 0x040fe400078e020e */
[----:B------:R-:W-:-:S04]  /*1230*/  IMAD.WIDE.U32 R14, R7, R36, UR4 ;  /* 0x00000004070e7e25 */ /* 0x000fc8000f8e0024 */
[-C--:B-----5:R-:W-:Y:S02]  /*1240*/  IMAD R16, R9, R30.reuse, RZ ;  /* 0x0000001e09107224 */ /* 0x0a0fe400078e02ff */
[----:B------:R-:W-:Y:S01]  /*1250*/  IMAD.WIDE.U32 R18, R7, R30, UR8 ;  /* 0x0000000807127e25 */ /* 0x000fe2000f8e001e */
[----:B-1----:R-:W-:-:S03]  /*1260*/  ISETP.GE.U32.AND P1, PT, R47, R12, PT ;  /* 0x0000000c2f00720c */ /* 0x002fc60003f26070 */
[C---:B------:R-:W-:Y:S02]  /*1270*/  IMAD R31, R7.reuse, R31, R16 ;  /* 0x0000001f071f7224 */ /* 0x040fe400078e0210 */
[C---:B------:R-:W-:Y:S01]  /*1280*/  IMAD.WIDE.U32 R16, R7.reuse, R28, UR6 ;  /* 0x0000000607107e25 */ /* 0x040fe2000f8e001c */
[----:B------:R-:W-:Y:S02]  /*1290*/  ISETP.GE.AND.EX P1, PT, RZ, R13, PT, P1 ;  /* 0x0000000dff00720c */ /* 0x000fe40003f26310 */
[----:B------:R-:W-:-:S05]  /*12a0*/  IADD3 R7, P0, PT, R7, UR10, RZ ;  /* 0x0000000a07077c10 */ /* 0x000fca000ff1e0ff */
[----:B------:R-:W-:Y:S01]  /*12b0*/  IMAD.X R9, RZ, RZ, R9, P0 ;  /* 0x000000ffff097224 */ /* 0x000fe200000e0609 */
[----:B------:R-:W-:-:S04]  /*12c0*/  ISETP.GE.U32.AND P0, PT, R7, UR14, PT ;  /* 0x0000000e07007c0c */ /* 0x000fc8000bf06070 */
[----:B------:R-:W-:Y:S01]  /*12d0*/  ISETP.GE.AND.EX P0, PT, R9, UR15, PT, P0 ;  /* 0x0000000f09007c0c */ /* 0x000fe2000bf06300 */
[----:B------:R-:W-:-:S12]  /*12e0*/  @P1 BRA `(.L_x_414) ;  /* 0x0000000c00c41947 */ /* 0x000fd80003800000 */
[----:B------:R-:W-:Y:S01]  /*12f0*/  ISETP.NE.U32.AND P1, PT, R44, 0x3, PT ;  /* 0x000000032c00780c */ /* 0x000fe20003f25070 */
[----:B------:R-:W-:Y:S01]  /*1300*/  BSSY.RECONVERGENT B2, `(.L_x_415) ;  /* 0x000006b000027945 */ /* 0x000fe20003800200 */
[----:B------:R-:W-:Y:S01]  /*1310*/  IMAD.IADD R37, R15, 0x1, R37 ;  /* 0x000000010f257824 */ /* 0x000fe200078e0225 */
[----:B------:R-:W-:Y:S01]  /*1320*/  IADD3 R29, PT, PT, R17, R29, RZ ;  /* 0x0000001d111d7210 */ /* 0x000fe20007ffe0ff */
[----:B------:R-:W-:Y:S01]  /*1330*/  IMAD.IADD R31, R19, 0x1, R31 ;  /* 0x00000001131f7824 */ /* 0x000fe200078e021f */
[----:B------:R-:W-:Y:S01]  /*1340*/  ISETP.NE.AND.EX P1, PT, RZ, RZ, PT, P1 ;  /* 0x000000ffff00720c */ /* 0x000fe20003f25310 */
[----:B------:R-:W-:-:S12]  /*1350*/  IMAD.MOV.U32 R40, RZ, RZ, RZ ;  /* 0x000000ffff287224 */ /* 0x000fd800078e00ff */
[----:B------:R-:W-:Y:S05]  /*1360*/  @!P1 BRA `(.L_x_416) ;  /* 0x0000000400909947 */ /* 0x000fea0003800000 */
[----:B------:R-:W0:Y:S01]  /*1370*/  LDC.64 R20, c[0x0][0x3e8] ;  /* 0x0000fa00ff147b82 */ /* 0x000e220000000a00 */
[----:B------:R-:W-:Y:S01]  /*1380*/  MOV R30, R18 ;  /* 0x00000012001e7202 */ /* 0x000fe20000000f00 */
[----:B------:R-:W-:-:S06]  /*1390*/  IMAD.MOV.U32 R28, RZ, RZ, R16 ;  /* 0x000000ffff1c7224 */ /* 0x000fcc00078e0010 */
[----:B------:R-:W1:Y:S08]  /*13a0*/  LDC.64 R22, c[0x0][0x3b0] ;  /* 0x0000ec00ff167b82 */ /* 0x000e700000000a00 */
[----:B------:R-:W2:Y:S08]  /*13b0*/  LDC.64 R24, c[0x0][0x3b8] ;  /* 0x0000ee00ff187b82 */ /* 0x000eb00000000a00 */
[----:B------:R-:W3:Y:S01]  /*13c0*/  LDC.64 R26, c[0x0][0x380] ;  /* 0x0000e000ff1a7b82 */ /* 0x000ee20000000a00 */
[----:B0-----:R-:W-:-:S04]  /*13d0*/  IMAD.WIDE.U32 R34, R47, R20, R28 ;  /* 0x000000142f227225 */ /* 0x001fc800078e001c */
[C---:B------:R-:W-:Y:S02]  /*13e0*/  IMAD R35, R47.reuse, R21, R35 ;  /* 0x000000152f237224 */ /* 0x040fe400078e0223 */
[----:B-1----:R-:W-:-:S04]  /*13f0*/  IMAD.WIDE.U32 R32, R47, R22, R30 ;  /* 0x000000162f207225 */ /* 0x002fc800078e001e */
[----:B------:R-:W-:Y:S01]  /*1400*/  IMAD R33, R47, R23, R33 ;  /* 0x000000172f217224 */ /* 0x000fe200078e0221 */
[----:B--2---:R-:W-:-:S04]  /*1410*/  LEA R42, P1, R34, R24, 0x1 ;  /* 0x00000018222a7211 */ /* 0x004fc800078208ff */
[----:B------:R-:W-:Y:S02]  /*1420*/  LEA.HI.X R43, R34, R25, R35, 0x1, P1 ;  /* 0x00000019222b7211 */ /* 0x000fe400008f0c23 */
[----:B------:R-:W0:Y:S01]  /*1430*/  LDC.64 R34, c[0x0][0x468] ;  /* 0x00011a00ff227b82 */ /* 0x000e220000000a00 */
[C---:B---3--:R-:W-:Y:S02]  /*1440*/  LEA R38, P2, R32.reuse, R26, 0x1 ;  /* 0x0000001a20267211 */ /* 0x048fe400078408ff */
[----:B------:R-:W2:Y:S02]  /*1450*/  LDG.E.U16 R42, desc[UR16][R42.64] ;  /* 0x000000102a2a7981 */ /* 0x000ea4000c1e1500 */
[----:B------:R-:W-:-:S03]  /*1460*/  LEA.HI.X R39, R32, R27, R33, 0x1, P2 ;  /* 0x0000001b20277211 */ /* 0x000fc600010f0c21 */
[----:B------:R-:W1:Y:S02]  /*1470*/  LDC.64 R32, c[0x0][0x498] ;  /* 0x00012600ff207b82 */ /* 0x000e640000000a00 */
[----:B------:R-:W3:Y:S01]  /*1480*/  LDG.E.U16 R38, desc[UR16][R38.64] ;  /* 0x0000001026267981 */ /* 0x000ee2000c1e1500 */
[----:B--2---:R-:W-:-:S04]  /*1490*/  IMAD.U32 R41, R42, 0x10000, RZ ;  /* 0x000100002a297824 */ /* 0x004fc800078e00ff */
[----:B------:R-:W-:Y:S01]  /*14a0*/  FADD.FTZ R36, -R6, R41 ;  /* 0x0000002906247221 */ /* 0x000fe20000010100 */
[----:B---3--:R-:W-:-:S04]  /*14b0*/  IMAD.U32 R49, R38, 0x10000, RZ ;  /* 0x0001000026317824 */ /* 0x008fc800078e00ff */
[----:B------:R-:W-:-:S04]  /*14c0*/  FADD.FTZ R49, -R0, R49 ;  /* 0x0000003100317221 */ /* 0x000fc80000010100 */
[----:B------:R-:W-:Y:S01]  /*14d0*/  FFMA.FTZ R49, -R5, R49, R36 ;  /* 0x0000003105317223 */ /* 0x000fe20000010124 */
[----:B------:R-:W-:-:S04]  /*14e0*/  IMAD.MOV.U32 R36, RZ, RZ, R14 ;  /* 0x000000ffff247224 */ /* 0x000fc800078e000e */
[----:B-1----:R-:W-:-:S04]  /*14f0*/  IMAD.WIDE.U32 R40, R47, R32, R36 ;  /* 0x000000202f287225 */ /* 0x002fc800078e0024 */
[----:B------:R-:W-:Y:S01]  /*1500*/  FMUL.FTZ R49, R4, R49 ;  /* 0x0000003104317220 */ /* 0x000fe20000410000 */
[----:B------:R-:W-:Y:S01]  /*1510*/  IMAD R47, R47, R33, R41 ;  /* 0x000000212f2f7224 */ /* 0x000fe200078e0229 */
[----:B0-----:R-:W-:-:S03]  /*1520*/  LEA R38, P1, R40, R34, 0x1 ;  /* 0x0000002228267211 */ /* 0x001fc600078208ff */
[----:B------:R-:W-:Y:S02]  /*1530*/  F2FP.BF16.F32.PACK_AB R49, RZ, R49 ;  /* 0x00000031ff31723e */ /* 0x000fe400000010ff */
[----:B------:R-:W-:Y:S02]  /*1540*/  LEA.HI.X R39, R40, R35, R47, 0x1, P1 ;  /* 0x0000002328277211 */ /* 0x000fe400008f0c2f */
[----:B------:R-:W-:-:S03]  /*1550*/  ISETP.NE.U32.AND P1, PT, R44, RZ, PT ;  /* 0x000000ff2c00720c */ /* 0x000fc60003f25070 */
[----:B------:R0:W-:Y:S01]  /*1560*/  STG.E.U16 desc[UR16][R38.64], R49 ;  /* 0x0000003126007986 */ /* 0x0001e2000c101510 */
[----:B------:R-:W-:Y:S01]  /*1570*/  ISETP.NE.AND.EX P1, PT, RZ, RZ, PT, P1 ;  /* 0x000000ffff00720c */ /* 0x000fe20003f25310 */
[----:B------:R-:W-:Y:S01]  /*1580*/  IMAD.MOV.U32 R40, RZ, RZ, R3 ;  /* 0x000000ffff287224 */ /* 0x000fe200078e0003 */
[----:B------:R-:W-:-:S11]  /*1590*/  MOV R47, R2 ;  /* 0x00000002002f7202 */ /* 0x000fd60000000f00 */
[----:B0-----:R-:W-:Y:S05]  /*15a0*/  @!P1 BRA `(.L_x_416) ;  /* 0x0000000400009947 */ /* 0x001fea0003800000 */
[-C--:B------:R-:W-:Y:S02]  /*15b0*/  IMAD R38, R3, R20.reuse, RZ ;  /* 0x0000001403267224 */ /* 0x080fe400078e02ff */
[----:B------:R-:W-:-:S04]  /*15c0*/  IMAD.WIDE.U32 R40, R2, R20, R28 ;  /* 0x0000001402287225 */ /* 0x000fc800078e001c */
[----:B------:R-:W-:Y:S01]  /*15d0*/  IMAD R39, R2, R21, R38 ;  /* 0x0000001502277224 */ /* 0x000fe200078e0226 */
[----:B------:R-:W-:-:S03]  /*15e0*/  LEA R38, P1, R40, R24, 0x1 ;  /* 0x0000001828267211 */ /* 0x000fc600078208ff */
[----:B------:R-:W-:Y:S02]  /*15f0*/  IMAD.IADD R39, R41, 0x1, R39 ;  /* 0x0000000129277824 */ /* 0x000fe400078e0227 */
[----:B------:R-:W-:-:S03]  /*1600*/  IMAD R41, R3, R22, RZ ;  /* 0x0000001603297224 */ /* 0x000fc600078e02ff */
[----:B------:R-:W-:Y:S01]  /*1610*/  LEA.HI.X R39, R40, R25, R39, 0x1, P1 ;  /* 0x0000001928277211 */ /* 0x000fe200008f0c27 */
[C---:B------:R-:W-:Y:S02]  /*1620*/  IMAD R43, R2.reuse, R23, R41 ;  /* 0x00000017022b7224 */ /* 0x040fe400078e0229 */
[----:B------:R-:W-:Y:S02]  /*1630*/  IMAD.WIDE.U32 R40, R2, R22, R30 ;  /* 0x0000001602287225 */ /* 0x000fe400078e001e */
[----:B------:R-:W2:Y:S02]  /*1640*/  LDG.E.U16 R38, desc[UR16][R38.64] ;  /* 0x0000001026267981 */ /* 0x000ea4000c1e1500 */
[----:B------:R-:W-:Y:S01]  /*1650*/  IMAD.IADD R41, R41, 0x1, R43 ;  /* 0x0000000129297824 */ /* 0x000fe200078e022b */
[----:B------:R-:W-:-:S04]  /*1660*/  LEA R42, P1, R40, R26, 0x1 ;  /* 0x0000001a282a7211 */ /* 0x000fc800078208ff */
[----:B------:R-:W-:-:S05]  /*1670*/  LEA.HI.X R43, R40, R27, R41, 0x1, P1 ;  /* 0x0000001b282b7211 */ /* 0x000fca00008f0c29 */
[----:B------:R-:W3:Y:S01]  /*1680*/  LDG.E.U16 R42, desc[UR16][R42.64] ;  /* 0x000000102a2a7981 */ /* 0x000ee2000c1e1500 */
[----:B------:R-:W-:-:S04]  /*1690*/  IMAD R46, R3, R32, RZ ;  /* 0x00000020032e7224 */ /* 0x000fc800078e02ff */
[----:B------:R-:W-:Y:S01]  /*16a0*/  IMAD R49, R2, R33, R46 ;  /* 0x0000002102317224 */ /* 0x000fe200078e022e */
[----:B--2---:R-:W-:-:S05]  /*16b0*/  SHF.L.U32 R41, R38, 0x10, RZ ;  /* 0x0000001026297819 */ /* 0x004fca00000006ff */
[----:B------:R-:W-:Y:S01]  /*16c0*/  FADD.FTZ R40, -R6, R41 ;  /* 0x0000002906287221 */ /* 0x000fe20000010100 */
[----:B---3--:R-:W-:-:S04]  /*16d0*/  IMAD.U32 R47, R42, 0x10000, RZ ;  /* 0x000100002a2f7824 */ /* 0x008fc800078e00ff */
[----:B------:R-:W-:-:S04]  /*16e0*/  FADD.FTZ R47, -R0, R47 ;  /* 0x0000002f002f7221 */ /* 0x000fc80000010100 */
[----:B------:R-:W-:Y:S01]  /*16f0*/  FFMA.FTZ R47, -R5, R47, R40 ;  /* 0x0000002f052f7223 */ /* 0x000fe20000010128 */
[----:B------:R-:W-:-:S04]  /*1700*/  IMAD.WIDE.U32 R40, R2, R32, R36 ;  /* 0x0000002002287225 */ /* 0x000fc800078e0024 */
[----:B------:R-:W-:Y:S01]  /*1710*/  FMUL.FTZ R47, R4, R47 ;  /* 0x0000002f042f7220 */ /* 0x000fe20000410000 */
[----:B------:R-:W-:Y:S01]  /*1720*/  IMAD.IADD R39, R41, 0x1, R49 ;  /* 0x0000000129277824 */ /* 0x000fe200078e0231 */
[----:B------:R-:W-:-:S03]  /*1730*/  LEA R38, P1, R40, R34, 0x1 ;  /* 0x0000002228267211 */ /* 0x000fc600078208ff */
[----:B------:R-:W-:Y:S02]  /*1740*/  F2FP.BF16.F32.PACK_AB R47, RZ, R47 ;  /* 0x0000002fff2f723e */ /* 0x000fe400000010ff */
[----:B------:R-:W-:Y:S02]  /*1750*/  LEA.HI.X R39, R40, R35, R39, 0x1, P1 ;  /* 0x0000002328277211 */ /* 0x000fe400008f0c27 */
[----:B------:R-:W-:Y:S02]  /*1760*/  PRMT R41, R47, 0x7610, R41 ;  /* 0x000076102f297816 */ /* 0x000fe40000000029 */
[----:B------:R-:W-:-:S03]  /*1770*/  ISETP.NE.U32.AND P1, PT, R44, 0x1, PT ;  /* 0x000000012c00780c */ /* 0x000fc60003f25070 */
[----:B------:R0:W-:Y:S01]  /*1780*/  STG.E.U16 desc[UR16][R38.64], R41 ;  /* 0x0000002926007986 */ /* 0x0001e2000c101510 */
[----:B------:R-:W-:Y:S01]  /*1790*/  ISETP.NE.AND.EX P1, PT, RZ, RZ, PT, P1 ;  /* 0x000000ffff00720c */ /* 0x000fe20003f25310 */
[----:B------:R-:W-:Y:S01]  /*17a0*/  IMAD.MOV.U32 R47, RZ, RZ, R10 ;  /* 0x000000ffff2f7224 */ /* 0x000fe200078e000a */
[----:B------:R-:W-:-:S11]  /*17b0*/  MOV R40, R45 ;  /* 0x0000002d00287202 */ /* 0x000fd60000000f00 */
[----:B0-----:R-:W-:Y:S05]  /*17c0*/  @!P1 BRA `(.L_x_416) ;  /* 0x0000000000789947 */ /* 0x001fea0003800000 */
[C---:B------:R-:W-:Y:S02]  /*17d0*/  IMAD R43, R45.reuse, R22, RZ ;  /* 0x000000162d2b7224 */ /* 0x040fe400078e02ff */
[----:B------:R-:W-:Y:S02]  /*17e0*/  IMAD R42, R45, R20, RZ ;  /* 0x000000142d2a7224 */ /* 0x000fe400078e02ff */
[----:B------:R-:W-:-:S04]  /*17f0*/  IMAD.WIDE.U32 R40, R10, R22, R30 ;  /* 0x000000160a287225 */ /* 0x000fc800078e001e */
[----:B------:R-:W-:Y:S01]  /*1800*/  IMAD R43, R10, R23, R43 ;  /* 0x000000170a2b7224 */ /* 0x000fe200078e022b */
[----:B------:R-:W-:Y:S01]  /*1810*/  LEA R26, P2, R40, R26, 0x1 ;  /* 0x0000001a281a7211 */ /* 0x000fe200078408ff */
[----:B------:R-:W-:-:S04]  /*1820*/  IMAD.WIDE.U32 R38, R10, R20, R28 ;  /* 0x000000140a267225 */ /* 0x000fc800078e001c */
[----:B------:R-:W-:Y:S01]  /*1830*/  IMAD R21, R10, R21, R42 ;  /* 0x000000150a157224 */ /* 0x000fe200078e022a */
[----:B------:R-:W-:Y:S01]  /*1840*/  LEA R24, P1, R38, R24, 0x1 ;  /* 0x0000001826187211 */ /* 0x000fe200078208ff */
[----:B------:R-:W-:Y:S02]  /*1850*/  IMAD.IADD R20, R41, 0x1, R43 ;  /* 0x0000000129147824 */ /* 0x000fe400078e022b */
[----:B------:R-:W-:-:S03]  /*1860*/  IMAD.IADD R21, R39, 0x1, R21 ;  /* 0x0000000127157824 */ /* 0x000fc600078e0215 */
[----:B------:R-:W-:Y:S02]  /*1870*/  LEA.HI.X R27, R40, R27, R20, 0x1, P2 ;  /* 0x0000001b281b7211 */ /* 0x000fe400010f0c14 */
[----:B------:R-:W-:-:S03]  /*1880*/  LEA.HI.X R25, R38, R25, R21, 0x1, P1 ;  /* 0x0000001926197211 */ /* 0x000fc600008f0c15 */
[----:B------:R-:W2:Y:S04]  /*1890*/  LDG.E.U16 R26, desc[UR16][R26.64] ;  /* 0x000000101a1a7981 */ /* 0x000ea8000c1e1500 */
[----:B------:R-:W3:Y:S01]  /*18a0*/  LDG.E.U16 R24, desc[UR16][R24.64] ;  /* 0x0000001018187981 */ /* 0x000ee2000c1e1500 */
[----:B------:R-:W-:-:S04]  /*18b0*/  IMAD R22, R45, R32, RZ ;  /* 0x000000202d167224 */ /* 0x000fc800078e02ff */
[----:B------:R-:W-:Y:S01]  /*18c0*/  IMAD R33, R10, R33, R22 ;  /* 0x000000210a217224 */ /* 0x000fe200078e0216 */
[----:B--2---:R-:W-:Y:S01]  /*18d0*/  SHF.L.U32 R23, R26, 0x10, RZ ;  /* 0x000000101a177819 */ /* 0x004fe200000006ff */
[----:B---3--:R-:W-:-:S04]  /*18e0*/  IMAD.U32 R21, R24, 0x10000, RZ ;  /* 0x0001000018157824 */ /* 0x008fc800078e00ff */
[----:B------:R-:W-:Y:S01]  /*18f0*/  FADD.FTZ R23, -R0, R23 ;  /* 0x0000001700177221 */ /* 0x000fe20000010100 */
[----:B------:R-:W-:-:S04]  /*1900*/  FADD.FTZ R20, -R6, R21 ;  /* 0x0000001506147221 */ /* 0x000fc80000010100 */
[----:B------:R-:W-:Y:S01]  /*1910*/  FFMA.FTZ R23, -R5, R23, R20 ;  /* 0x0000001705177223 */ /* 0x000fe20000010114 */
[----:B------:R-:W-:-:S04]  /*1920*/  IMAD.WIDE.U32 R20, R10, R32, R36 ;  /* 0x000000200a147225 */ /* 0x000fc800078e0024 */
[----:B------:R-:W-:Y:S01]  /*1930*/  FMUL.FTZ R23, R4, R23 ;  /* 0x0000001704177220 */ /* 0x000fe20000410000 */
[----:B------:R-:W-:Y:S01]  /*1940*/  IMAD.IADD R21, R21, 0x1, R33 ;  /* 0x0000000115157824 */ /* 0x000fe200078e0221 */
[----:B------:R-:W-:-:S03]  /*1950*/  LEA R34, P1, R20, R34, 0x1 ;  /* 0x0000002214227211 */ /* 0x000fc600078208ff */
[----:B------:R-:W-:Y:S02]  /*1960*/  F2FP.BF16.F32.PACK_AB R23, RZ, R23 ;  /* 0x00000017ff17723e */ /* 0x000fe400000010ff */
[----:B------:R-:W-:-:S05]  /*1970*/  LEA.HI.X R35, R20, R35, R21, 0x1, P1 ;  /* 0x0000002314237211 */ /* 0x000fca00008f0c15 */
[----:B------:R0:W-:Y:S01]  /*1980*/  STG.E.U16 desc[UR16][R34.64], R23 ;  /* 0x0000001722007986 */ /* 0x0001e2000c101510 */
[----:B------:R-:W-:-:S05]  /*1990*/  IADD3 R47, P1, PT, R10, UR11, RZ ;  /* 0x0000000b0a2f7c10 */ /* 0x000fca000ff3e0ff */
[----:B------:R-:W-:-:S08]  /*19a0*/  IMAD.X R40, RZ, RZ, R45, P1 ;  /* 0x000000ffff287224 */ /* 0x000fd000008e062d */
.L_x_416:
[----:B------:R-:W-:Y:S05]  /*19b0*/  BSYNC.RECONVERGENT B2 ;  /* 0x0000000000027941 */ /* 0x000fea0003800200 */
.L_x_415:
[----:B------:R-:W-:-:S04]  /*19c0*/  ISETP.GE.U32.AND P1, PT, R8, 0x3, PT ;  /* 0x000000030800780c */ /* 0x000fc80003f26070 */
[----:B------:R-:W-:-:S13]  /*19d0*/  ISETP.GE.U32.AND.EX P1, PT, R11, RZ, PT, P1 ;  /* 0x000000ff0b00720c */ /* 0x000fda0003f26110 */
[----:B------:R-:W-:Y:S05]  /*19e0*/  @!P1 BRA `(.L_x_414) ;  /* 0x0000000800049947 */ /* 0x000fea0003800000 */
.L_x_417:
[C---:B------:R-:W-:Y:S01]  /*19f0*/  IMAD R20, R40.reuse, UR18, RZ ;  /* 0x0000001228147c24 */ /* 0x040fe2000f8e02ff */
[----:B------:R-:W-:Y:S01]  /*1a00*/  MOV R30, R18 ;  /* 0x00000012001e7202 */ /* 0x000fe20000000f00 */
[----:B------:R-:W-:Y:S02]  /*1a10*/  IMAD.MOV.U32 R28, RZ, RZ, R16 ;  /* 0x000000ffff1c7224 */ /* 0x000fe400078e0010 */
[----:B------:R-:W-:Y:S02]  /*1a20*/  IMAD R22, R40, UR20, RZ ;  /* 0x0000001428167c24 */ /* 0x000fe4000f8e02ff */
[C---:B0-----:R-:W-:Y:S02]  /*1a30*/  IMAD R23, R47.reuse, UR19, R20 ;  /* 0x000000132f177c24 */ /* 0x041fe4000f8e0214 */
[----:B------:R-:W-:-:S04]  /*1a40*/  IMAD.WIDE.U32 R26, R47, UR18, R28 ;  /* 0x000000122f1a7c25 */ /* 0x000fc8000f8e001c */
[C---:B------:R-:W-:Y:S01]  /*1a50*/  IMAD R25, R47.reuse, UR21, R22 ;  /* 0x000000152f197c24 */ /* 0x040fe2000f8e0216 */
[----:B------:R-:W-:Y:S01]  /*1a60*/  LEA R24, P1, R26, UR22, 0x1 ;  /* 0x000000161a187c11 */ /* 0x000fe2000f8208ff */
[----:B------:R-:W-:-:S04]  /*1a70*/  IMAD.WIDE.U32 R20, R47, UR20, R30 ;  /* 0x000000142f147c25 */ /* 0x000fc8000f8e001e */
[----:B------:R-:W-:Y:S01]  /*1a80*/  IMAD.IADD R23, R27, 0x1, R23 ;  /* 0x000000011b177824 */ /* 0x000fe200078e0217 */
[----:B------:R-:W-:Y:S01]  /*1a90*/  LEA R22, P2, R20, UR24, 0x1 ;  /* 0x0000001814167c11 */ /* 0x000fe2000f8408ff */
[----:B------:R-:W-:-:S03]  /*1aa0*/  IMAD.IADD R21, R21, 0x1, R25 ;  /* 0x0000000115157824 */ /* 0x000fc600078e0219 */
[----:B------:R-:W-:Y:S02]  /*1ab0*/  LEA.HI.X R25, R26, UR23, R23, 0x1, P1 ;  /* 0x000000171a197c11 */ /* 0x000fe400088f0c17 */
[----:B------:R-:W-:-:S03]  /*1ac0*/  LEA.HI.X R23, R20, UR25, R21, 0x1, P2 ;  /* 0x0000001914177c11 */ /* 0x000fc600090f0c15 */
[----:B------:R0:W2:Y:S04]  /*1ad0*/  LDG.E.U16 R24, desc[UR16][R24.64] ;  /* 0x0000001018187981 */ /* 0x0000a8000c1e1500 */
[----:B------:R1:W3:Y:S01]  /*1ae0*/  LDG.E.U16 R22, desc[UR16][R22.64] ;  /* 0x0000001016167981 */ /* 0x0002e2000c1e1500 */
[----:B------:R-:W-:Y:S01]  /*1af0*/  IADD3 R39, P1, PT, R47, UR11, RZ ;  /* 0x0000000b2f277c10 */ /* 0x000fe2000ff3e0ff */
[----:B------:R-:W-:Y:S02]  /*1b00*/  IMAD R26, R40, UR26, RZ ;  /* 0x0000001a281a7c24 */ /* 0x000fe4000f8e02ff */
[----:B------:R-:W-:Y:S02]  /*1b10*/  IMAD.MOV.U32 R36, RZ, RZ, R14 ;  /* 0x000000ffff247224 */ /* 0x000fe400078e000e */
[----:B------:R-:W-:-:S02]  /*1b20*/  IMAD.X R38, RZ, RZ, R40, P1 ;  /* 0x000000ffff267224 */ /* 0x000fc400008e0628 */
[C---:B0-----:R-:W-:Y:S02]  /*1b30*/  IMAD R25, R47.reuse, UR27, R26 ;  /* 0x0000001b2f197c24 */ /* 0x041fe4000f8e021a */
[----:B------:R-:W-:-:S04]  /*1b40*/  IMAD.WIDE.U32 R34, R47, UR26, R36 ;  /* 0x0000001a2f227c25 */ /* 0x000fc8000f8e0024 */
[----:B-1----:R-:W-:Y:S01]  /*1b50*/  IMAD.IADD R23, R35, 0x1, R25 ;  /* 0x0000000123177824 */ /* 0x002fe200078e0219 */
[----:B------:R-:W-:Y:S01]  /*1b60*/  LEA R32, P1, R34, UR30, 0x1 ;  /* 0x0000001e22207c11 */ /* 0x000fe2000f8208ff */
[----:B--2---:R-:W-:Y:S02]  /*1b70*/  IMAD.U32 R21, R24, 0x10000, RZ ;  /* 0x0001000018157824 */ /* 0x004fe400078e00ff */
[----:B------:R-:W-:Y:S01]  /*1b80*/  IMAD R24, R38, UR20, RZ ;  /* 0x0000001426187c24 */ /* 0x000fe2000f8e02ff */
[----:B---3--:R-:W-:Y:S01]  /*1b90*/  SHF.L.U32 R27, R22, 0x10, RZ ;  /* 0x00000010161b7819 */ /* 0x008fe200000006ff */
[----:B------:R-:W-:Y:S01]  /*1ba0*/  FADD.FTZ R20, -R6, R21 ;  /* 0x0000001506147221 */ /* 0x000fe20000010100 */
[----:B------:R-:W-:Y:S02]  /*1bb0*/  IMAD R22, R38, UR18, RZ ;  /* 0x0000001226167c24 */ /* 0x000fe4000f8e02ff */
[C---:B------:R-:W-:Y:S02]  /*1bc0*/  IMAD R35, R39.reuse, UR21, R24 ;  /* 0x0000001527237c24 */ /* 0x040fe4000f8e0218 */
[----:B------:R-:W-:Y:S01]  /*1bd0*/  FADD.FTZ R27, -R0, R27 ;  /* 0x0000001b001b7221 */ /* 0x000fe20000010100 */
[----:B------:R-:W-:-:S03]  /*1be0*/  IMAD R25, R39, UR19, R22 ;  /* 0x0000001327197c24 */ /* 0x000fc6000f8e0216 */
[----:B------:R-:W-:Y:S01]  /*1bf0*/  FFMA.FTZ R33, -R5, R27, R20 ;  /* 0x0000001b05217223 */ /* 0x000fe20000010114 */
[----:B------:R-:W-:-:S04]  /*1c00*/  IMAD.WIDE.U32 R26, R39, UR18, R28 ;  /* 0x00000012271a7c25 */ /* 0x000fc8000f8e001c */
[----:B------:R-:W-:Y:S01]  /*1c10*/  FMUL.FTZ R33, R4, R33 ;  /* 0x0000002104217220 */ /* 0x000fe20000410000 */
[----:B------:R-:W-:Y:S01]  /*1c20*/  IMAD.WIDE.U32 R20, R39, UR20, R30 ;  /* 0x0000001427147c25 */ /* 0x000fe2000f8e001e */
[----:B------:R-:W-:Y:S02]  /*1c30*/  IADD3 R27, PT, PT, R27, R25, RZ ;  /* 0x000000191b1b7210 */ /* 0x000fe40007ffe0ff */
[----:B------:R-:W-:Y:S01]  /*1c40*/  LEA R22, P2, R26, UR22, 0x1 ;  /* 0x000000161a167c11 */ /* 0x000fe2000f8408ff */
[----:B------:R-:W-:Y:S01]  /*1c50*/  IMAD.IADD R25, R21, 0x1, R35 ;  /* 0x0000000115197824 */ /* 0x000fe200078e0223 */
[----:B------:R-:W-:Y:S02]  /*1c60*/  F2FP.BF16.F32.PACK_AB R21, RZ, R33 ;  /* 0x00000021ff15723e */ /* 0x000fe400000010ff */
[----:B------:R-:W-:Y:S02]  /*1c70*/  LEA R24, P3, R20, UR24, 0x1 ;  /* 0x0000001814187c11 */ /* 0x000fe4000f8608ff */
[----:B------:R-:W-:-:S02]  /*1c80*/  LEA.HI.X R33, R34, UR31, R23, 0x1, P1 ;  /* 0x0000001f22217c11 */ /* 0x000fc400088f0c17 */
[----:B------:R-:W-:Y:S02]  /*1c90*/  PRMT R35, R21, 0x7610, R35 ;  /* 0x0000761015237816 */ /* 0x000fe40000000023 */
[----:B------:R-:W-:Y:S02]  /*1ca0*/  LEA.HI.X R23, R26, UR23, R27, 0x1, P2 ;  /* 0x000000171a177c11 */ /* 0x000fe400090f0c1b */
[----:B------:R-:W-:Y:S01]  /*1cb0*/  LEA.HI.X R25, R20, UR25, R25, 0x1, P3 ;  /* 0x0000001914197c11 */ /* 0x000fe200098f0c19 */
[----:B------:R0:W-:Y:S04]  /*1cc0*/  STG.E.U16 desc[UR16][R32.64], R35 ;  /* 0x0000002320007986 */ /* 0x0001e8000c101510 */
[----:B------:R-:W2:Y:S04]  /*1cd0*/  LDG.E.U16 R22, desc[UR16][R22.64] ;  /* 0x0000001016167981 */ /* 0x000ea8000c1e1500 */
[----:B------:R-:W3:Y:S01]  /*1ce0*/  LDG.E.U16 R24, desc[UR16][R24.64] ;  /* 0x0000001018187981 */ /* 0x000ee2000c1e1500 */
[----:B------:R-:W-:Y:S01]  /*1cf0*/  IADD3 R41, P1, PT, R39, UR11, RZ ;  /* 0x0000000b27297c10 */ /* 0x000fe2000ff3e0ff */
[----:B------:R-:W-:-:S02]  /*1d00*/  IMAD R26, R38, UR26, RZ ;  /* 0x0000001a261a7c24 */ /* 0x000fc4000f8e02ff */
[----:B0-----:R-:W-:Y:S01]  /*1d10*/  IMAD.WIDE.U32 R34, R39, UR26, R36 ;  /* 0x0000001a27227c25 */ /* 0x001fe2000f8e0024 */
[----:B------:R-:W-:-:S03]  /*1d20*/  IADD3.X R38, PT, PT, RZ, R38, RZ, P1, !PT ;  /* 0x00000026ff267210 */ /* 0x000fc60000ffe4ff */
[----:B------:R-:W-:Y:S01]  /*1d30*/  IMAD R33, R39, UR27, R26 ;  /* 0x0000001b27217c24 */ /* 0x000fe2000f8e021a */
[----:B------:R-:W-:Y:S01]  /*1d40*/  LEA R32, P1, R34, UR30, 0x1 ;  /* 0x0000001e22207c11 */ /* 0x000fe2000f8208ff */
[----:B------:R-:W-:Y:S02]  /*1d50*/  IMAD R40, R38, UR20, RZ ;  /* 0x0000001426287c24 */ /* 0x000fe4000f8e02ff */
[----:B------:R-:W-:Y:S02]  /*1d60*/  IMAD.IADD R33, R35, 0x1, R33 ;  /* 0x0000000123217824 */ /* 0x000fe400078e0221 */
[----:B------:R-:W-:-:S03]  /*1d70*/  IMAD R39, R41, UR21, R40 ;  /* 0x0000001529277c24 */ /* 0x000fc6000f8e0228 */
[----:B------:R-:W-:Y:S01]  /*1d80*/  LEA.HI.X R33, R34, UR31, R33, 0x1, P1 ;  /* 0x0000001f22217c11 */ /* 0x000fe200088f0c21 */
[----:B--2---:R-:W-:Y:S02]  /*1d90*/  IMAD.U32 R21, R22, 0x10000, RZ ;  /* 0x0001000016157824 */ /* 0x004fe400078e00ff */
[----:B---3--:R-:W-:Y:S02]  /*1da0*/  IMAD.U32 R27, R24, 0x10000, RZ ;  /* 0x00010000181b7824 */ /* 0x008fe400078e00ff */
[----:B------:R-:W-:Y:S01]  /*1db0*/  FADD.FTZ R20, -R6, R21 ;  /* 0x0000001506147221 */ /* 0x000fe20000010100 */
[----:B------:R-:W-:Y:S02]  /*1dc0*/  IMAD R24, R38, UR18, RZ ;  /* 0x0000001226187c24 */ /* 0x000fe4000f8e02ff */
[----:B------:R-:W-:Y:S02]  /*1dd0*/  FADD.FTZ R27, -R0, R27 ;  /* 0x0000001b001b7221 */ /* 0x000fe40000010100 */
[----:B------:R-:W-:-:S02]  /*1de0*/  IMAD R25, R41, UR19, R24 ;  /* 0x0000001329197c24 */ /* 0x000fc4000f8e0218 */
[----:B------:R-:W-:Y:S01]  /*1df0*/  FFMA.FTZ R23, -R5, R27, R20 ;  /* 0x0000001b05177223 */ /* 0x000fe20000010114 */
[----:B------:R-:W-:-:S04]  /*1e00*/  IMAD.WIDE.U32 R26, R41, UR18, R28 ;  /* 0x00000012291a7c25 */ /* 0x000fc8000f8e001c */
[----:B------:R-:W-:Y:S01]  /*1e10*/  FMUL.FTZ R23, R4, R23 ;  /* 0x0000001704177220 */ /* 0x000fe20000410000 */
[----:B------:R-:W-:Y:S01]  /*1e20*/  IMAD.WIDE.U32 R20, R41, UR20, R30 ;  /* 0x0000001429147c25 */ /* 0x000fe2000f8e001e */
[----:B------:R-:W-:-:S03]  /*1e30*/  LEA R22, P2, R26, UR22, 0x1 ;  /* 0x000000161a167c11 */ /* 0x000fc6000f8408ff */
[----:B------:R-:W-:Y:S01]  /*1e40*/  IMAD.IADD R27, R27, 0x1, R25 ;  /* 0x000000011b1b7824 */ /* 0x000fe200078e0219 */
[----:B------:R-:W-:Y:S01]  /*1e50*/  LEA R24, P3, R20, UR24, 0x1 ;  /* 0x0000001814187c11 */ /* 0x000fe2000f8608ff */
[----:B------:R-:W-:Y:S01]  /*1e60*/  IMAD.IADD R25, R21, 0x1, R39 ;  /* 0x0000000115197824 */ /* 0x000fe200078e0227 */
[----:B------:R-:W-:Y:S02]  /*1e70*/  F2FP.BF16.F32.PACK_AB R21, RZ, R23 ;  /* 0x00000017ff15723e */ /* 0x000fe400000010ff */
[----:B------:R-:W-:Y:S02]  /*1e80*/  LEA.HI.X R23, R26, UR23, R27, 0x1, P2 ;  /* 0x000000171a177c11 */ /* 0x000fe400090f0c1b */
[----:B------:R-:W-:Y:S02]  /*1e90*/  PRMT R35, R21, 0x7610, R35 ;  /* 0x0000761015237816 */ /* 0x000fe40000000023 */
[----:B------:R-:W-:-:S03]  /*1ea0*/  LEA.HI.X R25, R20, UR25, R25, 0x1, P3 ;  /* 0x0000001914197c11 */ /* 0x000fc600098f0c19 */
[----:B------:R0:W-:Y:S04]  /*1eb0*/  STG.E.U16 desc[UR16][R32.64], R35 ;  /* 0x0000002320007986 */ /* 0x0001e8000c101510 */
[----:B------:R-:W2:Y:S04]  /*1ec0*/  LDG.E.U16 R22, desc[UR16][R22.64] ;  /* 0x0000001016167981 */ /* 0x000ea8000c1e1500 */
[----:B------:R-:W3:Y:S01]  /*1ed0*/  LDG.E.U16 R24, desc[UR16][R24.64] ;  /* 0x0000001018187981 */ /* 0x000ee2000c1e1500 */
[----:B------:R-:W-:Y:S01]  /*1ee0*/  IADD3 R47, P1, PT, R41, UR11, RZ ;  /* 0x0000000b292f7c10 */ /* 0x000fe2000ff3e0ff */
[----:B------:R-:W-:-:S04]  /*1ef0*/  IMAD R34, R38, UR26, RZ ;  /* 0x0000001a26227c24 */ /* 0x000fc8000f8e02ff */
[----:B------:R-:W-:Y:S02]  /*1f00*/  IMAD.X R38, RZ, RZ, R38, P1 ;  /* 0x000000ffff267224 */ /* 0x000fe400008e0626 */
[----:B0-----:R-:W-:Y:S01]  /*1f10*/  IMAD R35, R41, UR27, R34 ;  /* 0x0000001b29237c24 */ /* 0x001fe2000f8e0222 */
[----:B--2---:R-:W-:Y:S01]  /*1f20*/  SHF.L.U32 R21, R22, 0x10, RZ ;  /* 0x0000001016157819 */ /* 0x004fe200000006ff */
[----:B------:R-:W-:-:S04]  /*1f30*/  IMAD.WIDE.U32 R22, R47, UR18, R28 ;  /* 0x000000122f167c25 */ /* 0x000fc8000f8e001c */
[----:B---3--:R-:W-:Y:S02]  /*1f40*/  IMAD.U32 R27, R24, 0x10000, RZ ;  /* 0x00010000181b7824 */ /* 0x008fe400078e00ff */
[----:B------:R-:W-:Y:S01]  /*1f50*/  FADD.FTZ R26, -R6, R21 ;  /* 0x00000015061a7221 */ /* 0x000fe20000010100 */
[----:B------:R-:W-:Y:S01]  /*1f60*/  IMAD R28, R38, UR18, RZ ;  /* 0x00000012261c7c24 */ /* 0x000fe2000f8e02ff */
[----:B------:R-:W-:Y:S01]  /*1f70*/  LEA R32, P2, R22, UR22, 0x1 ;  /* 0x0000001616207c11 */ /* 0x000fe2000f8408ff */
[----:B------:R-:W-:Y:S01]  /*1f80*/  FADD.FTZ R27, -R0, R27 ;  /* 0x0000001b001b7221 */ /* 0x000fe20000010100 */
[----:B------:R-:W-:-:S04]  /*1f90*/  IMAD.WIDE.U32 R24, R47, UR20, R30 ;  /* 0x000000142f187c25 */ /* 0x000fc8000f8e001e */
[----:B------:R-:W-:Y:S01]  /*1fa0*/  FFMA.FTZ R27, -R5, R27, R26 ;  /* 0x0000001b051b7223 */ /* 0x000fe2000001011a */
[----:B------:R-:W-:Y:S01]  /*1fb0*/  IMAD R30, R38, UR20, RZ ;  /* 0x00000014261e7c24 */ /* 0x000fe2000f8e02ff */
[----:B------:R-:W-:Y:S01]  /*1fc0*/  LEA R34, P3, R24, UR24, 0x1 ;  /* 0x0000001818227c11 */ /* 0x000fe2000f8608ff */
[----:B------:R-:W-:Y:S02]  /*1fd0*/  IMAD R33, R47, UR19, R28 ;  /* 0x000000132f217c24 */ /* 0x000fe4000f8e021c */
[----:B------:R-:W-:Y:S01]  /*1fe0*/  FMUL.FTZ R27, R4, R27 ;  /* 0x0000001b041b7220 */ /* 0x000fe20000410000 */
[----:B------:R-:W-:Y:S02]  /*1ff0*/  IMAD.WIDE.U32 R20, R41, UR26, R36 ;  /* 0x0000001a29147c25 */ /* 0x000fe4000f8e0024 */
[----:B------:R-:W-:Y:S02]  /*2000*/  IADD3 R33, PT, PT, R23, R33, RZ ;  /* 0x0000002117217210 */ /* 0x000fe40007ffe0ff */
[----:B------:R-:W-:Y:S01]  /*2010*/  IMAD R39, R47, UR21, R30 ;  /* 0x000000152f277c24 */ /* 0x000fe2000f8e021e */
[----:B------:R-:W-:Y:S01]  /*2020*/  LEA R26, P1, R20, UR30, 0x1 ;  /* 0x0000001e141a7c11 */ /* 0x000fe2000f8208ff */
[----:B------:R-:W-:Y:S01]  /*2030*/  IMAD.IADD R35, R21, 0x1, R35 ;  /* 0x0000000115237824 */ /* 0x000fe200078e0223 */
[----:B------:R-:W-:Y:S01]  /*2040*/  F2FP.BF16.F32.PACK_AB R21, RZ, R27 ;  /* 0x0000001bff15723e */ /* 0x000fe200000010ff */
[----:B------:R-:W-:Y:S01]  /*2050*/  IMAD.IADD R23, R25, 0x1, R39 ;  /* 0x0000000119177824 */ /* 0x000fe200078e0227 */
[----:B------:R-:W-:-:S02]  /*2060*/  LEA.HI.X R33, R22, UR23, R33, 0x1, P2 ;  /* 0x0000001716217c11 */ /* 0x000fc400090f0c21 */
[----:B------:R-:W-:Y:S02]  /*2070*/  LEA.HI.X R27, R20, UR31, R35, 0x1, P1 ;  /* 0x0000001f141b7c11 */ /* 0x000fe400088f0c23 */
[----:B------:R-:W-:Y:S02]  /*2080*/  LEA.HI.X R35, R24, UR25, R23, 0x1, P3 ;  /* 0x0000001918237c11 */ /* 0x000fe400098f0c17 */
[----:B------:R-:W-:-:S05]  /*2090*/  PRMT R24, R21, 0x7610, R24 ;  /* 0x0000761015187816 */ /* 0x000fca0000000018 */
[----:B------:R1:W-:Y:S04]  /*20a0*/  STG.E.U16 desc[UR16][R26.64], R24 ;  /* 0x000000181a007986 */ /* 0x0003e8000c101510 */
[----:B------:R-:W2:Y:S04]  /*20b0*/  LDG.E.U16 R32, desc[UR16][R32.64] ;  /* 0x0000001020207981 */ /* 0x000ea8000c1e1500 */
[----:B------:R-:W3:Y:S01]  /*20c0*/  LDG.E.U16 R34, desc[UR16][R34.64] ;  /* 0x0000001022227981 */ /* 0x000ee2000c1e1500 */
[----:B------:R-:W-:-:S04]  /*20d0*/  IMAD R22, R38, UR26, RZ ;  /* 0x0000001a26167c24 */ /* 0x000fc8000f8e02ff */
[----:B------:R-:W-:Y:S02]  /*20e0*/  IMAD R25, R47, UR27, R22 ;  /* 0x0000001b2f197c24 */ /* 0x000fe4000f8e0216 */
[----:B--2---:R-:W-:Y:S02]  /*20f0*/  IMAD.U32 R21, R32, 0x10000, RZ ;  /* 0x0001000020157824 */ /* 0x004fe400078e00ff */
[----:B---3--:R-:W-:Y:S02]  /*2100*/  IMAD.U32 R23, R34, 0x10000, RZ ;  /* 0x0001000022177824 */ /* 0x008fe400078e00ff */
[----:B------:R-:W-:Y:S02]  /*2110*/  FADD.FTZ R20, -R6, R21 ;  /* 0x0000001506147221 */ /* 0x000fe40000010100 */
[----:B------:R-:W-:-:S04]  /*2120*/  FADD.FTZ R23, -R0, R23 ;  /* 0x0000001700177221 */ /* 0x000fc80000010100 */
[----:B------:R-:W-:Y:S01]  /*2130*/  FFMA.FTZ R23, -R5, R23, R20 ;  /* 0x0000001705177223 */ /* 0x000fe20000010114 */
[----:B------:R-:W-:-:S04]  /*2140*/  IMAD.WIDE.U32 R20, R47, UR26, R36 ;  /* 0x0000001a2f147c25 */ /* 0x000fc8000f8e0024 */
[----:B------:R-:W-:Y:S01]  /*2150*/  FMUL.FTZ R23, R4, R23 ;  /* 0x0000001704177220 */ /* 0x000fe20000410000 */
[C---:B------:R-:W-:Y:S02]  /*2160*/  LEA R22, P1, R20.reuse, UR30, 0x1 ;  /* 0x0000001e14167c11 */ /* 0x040fe4000f8208ff */
[----:B------:R-:W-:Y:S02]  /*2170*/  IADD3 R25, PT, PT, R21, R25, RZ ;  /* 0x0000001915197210 */ /* 0x000fe40007ffe0ff */
[----:B------:R-:W-:Y:S02]  /*2180*/  F2FP.BF16.F32.PACK_AB R21, RZ, R23 ;  /* 0x00000017ff15723e */ /* 0x000fe400000010ff */
[----:B------:R-:W-:Y:S02]  /*2190*/  LEA.HI.X R23, R20, UR31, R25, 0x1, P1 ;  /* 0x0000001f14177c11 */ /* 0x000fe400088f0c19 */
[----:B------:R-:W-:-:S03]  /*21a0*/  IADD3 R47, P1, PT, R47, UR11, RZ ;  /* 0x0000000b2f2f7c10 */ /* 0x000fc6000ff3e0ff */
[----:B------:R1:W-:Y:S02]  /*21b0*/  STG.E.U16 desc[UR16][R22.64], R21 ;  /* 0x0000001516007986 */ /* 0x0003e4000c101510 */
[----:B------:R-:W-:Y:S01]  /*21c0*/  IMAD.X R40, RZ, RZ, R38, P1 ;  /* 0x000000ffff287224 */ /* 0x000fe200008e0626 */
[----:B------:R-:W-:-:S04]  /*21d0*/  ISETP.GE.U32.AND P1, PT, R47, R12, PT ;  /* 0x0000000c2f00720c */ /* 0x000fc80003f26070 */
[----:B------:R-:W-:-:S13]  /*21e0*/  ISETP.GE.AND.EX P1, PT, R40, R13, PT, P1 ;  /* 0x0000000d2800720c */ /* 0x000fda0003f26310 */
[----:B-1----:R-:W-:Y:S05]  /*21f0*/  @!P1 BRA `(.L_x_417) ;  /* 0xfffffff400fc9947 */ /* 0x002fea000383ffff */
.L_x_414:
[----:B------:R-:W-:Y:S05]  /*2200*/  BSYNC.RECONVERGENT B1 ;  /* 0x0000000000017941 */ /* 0x000fea0003800200 */
.L_x_413:
[----:B------:R-:W-:Y:S05]  /*2210*/  @!P0 BRA `(.L_x_418) ;  /* 0xffffffec00b88947 */ /* 0x000fea000383ffff */
[----:B------:R-:W-:Y:S05]  /*2220*/  BSYNC.RECONVERGENT B0 ;  /* 0x0000000000007941 */ /* 0x000fea0003800200 */
.L_x_412:
[----:B------:R-:W-:Y:S05]  /*2230*/  EXIT ;  /* 0x000000000000794d */ /* 0x000fea0003800000 */
        .weak           $__internal_2_$__cuda_sm20_div_u64
        .type           $__internal_2_$__cuda_sm20_div_u64,@function
        .size           $__internal_2_$__cuda_sm20_div_u64,(.L_x_26995 - $__internal_2_$__cuda_sm20_div_u64)
$__internal_2_$__cuda_sm20_div_u64:
[----:B------:R-:W-:Y:S01]  /*2240*/  UMOV UR4, UR11 ;  /* 0x0000000b00047c82 */ /* 0x000fe20008000000 */
[----:B------:R-:W-:Y:S02]  /*2250*/  UMOV UR5, URZ ;  /* 0x000000ff00057c82 */ /* 0x000fe40008000000 */
[----:B------:R-:W0:Y:S02]  /*2260*/  I2F.U64.RP R13, UR4 ;  /* 0x00000004000d7d12 */ /* 0x000e240008309000 */
[----:B0-----:R-:W0:Y:S02]  /*2270*/  MUFU.RCP R13, R13 ;  /* 0x0000000d000d7308 */ /* 0x001e240000001000 */
[----:B0-----:R-:W-:-:S15]  /*2280*/  VIADD R14, R13, 0x1ffffffe ;  /* 0x1ffffffe0d0e7836 */ /* 0x001fde0000000000 */
[----:B------:R-:W-:-:S15]  /*2290*/  NOP ;  /* 0x0000000000007918 */ /* 0x000fde0000000000 */
[----:B------:R-:W-:-:S15]  /*22a0*/  NOP ;  /* 0x0000000000007918 */ /* 0x000fde0000000000 */
[----:B------:R-:W-:-:S15]  /*22b0*/  NOP ;  /* 0x0000000000007918 */ /* 0x000fde0000000000 */
[----:B------:R-:W0:Y:S02]  /*22c0*/  F2I.U64.TRUNC R14, R14 ;  /* 0x0000000e000e7311 */ /* 0x000e24000020d800 */
[----:B0-----:R-:W-:-:S04]  /*22d0*/  IMAD.WIDE.U32 R16, R14, UR11, RZ ;  /* 0x0000000b0e107c25 */ /* 0x001fc8000f8e00ff */
[----:B------:R-:W-:Y:S01]  /*22e0*/  IMAD R17, R15, UR11, R17 ;  /* 0x0000000b0f117c24 */ /* 0x000fe2000f8e0211 */
[----:B------:R-:W-:-:S05]  /*22f0*/  IADD3 R19, P0, PT, RZ, -R16, RZ ;  /* 0x80000010ff137210 */ /* 0x000fca0007f1e0ff */
[----:B------:R-:W-:-:S04]  /*2300*/  IMAD.HI.U32 R16, R14, R19, RZ ;  /* 0x000000130e107227 */ /* 0x000fc800078e00ff */
[----:B------:R-:W-:Y:S01]  /*2310*/  IMAD.X R21, RZ, RZ, ~R17, P0 ;  /* 0x000000ffff157224 */ /* 0x000fe200000e0e11 */
[----:B------:R-:W-:-:S03]  /*2320*/  MOV R17, R14 ;  /* 0x0000000e00117202 */ /* 0x000fc60000000f00 */
[-C--:B------:R-:W-:Y:S02]  /*2330*/  IMAD R23, R15, R21.reuse, RZ ;  /* 0x000000150f177224 */ /* 0x080fe400078e02ff */
[----:B------:R-:W-:-:S04]  /*2340*/  IMAD.WIDE.U32 R16, P0, R14, R21, R16 ;  /* 0x000000150e107225 */ /* 0x000fc80007800010 */
[----:B------:R-:W-:-:S04]  /*2350*/  IMAD.HI.U32 R13, R15, R21, RZ ;  /* 0x000000150f0d7227 */ /* 0x000fc800078e00ff */
[----:B------:R-:W-:-:S04]  /*2360*/  IMAD.HI.U32 R16, P1, R15, R19, R16 ;  /* 0x000000130f107227 */ /* 0x000fc80007820010 */
[----:B------:R-:W-:Y:S01]  /*2370*/  IMAD.X R13, R13, 0x1, R15, P0 ;  /* 0x000000010d0d7824 */ /* 0x000fe200000e060f */
[----:B------:R-:W-:-:S04]  /*2380*/  IADD3 R17, P2, PT, R23, R16, RZ ;  /* 0x0000001017117210 */ /* 0x000fc80007f5e0ff */
[----:B------:R-:W-:Y:S01]  /*2390*/  IADD3.X R13, PT, PT, RZ, RZ, R13, P2, P1 ;  /* 0x000000ffff0d7210 */ /* 0x000fe200017e240d */
[----:B------:R-:W-:-:S03]  /*23a0*/  IMAD.WIDE.U32 R14, R17, UR11, RZ ;  /* 0x0000000b110e7c25 */ /* 0x000fc6000f8e00ff */
[----:B------:R-:W-:Y:S01]  /*23b0*/  IADD3 R19, P0, PT, RZ, -R14, RZ ;  /* 0x8000000eff137210 */ /* 0x000fe20007f1e0ff */
[----:B------:R-:W-:Y:S02]  /*23c0*/  IMAD R14, R13, UR11, R15 ;  /* 0x0000000b0d0e7c24 */ /* 0x000fe4000f8e020f */
[----:B------:R-:W-:Y:S02]  /*23d0*/  HFMA2 R15, -RZ, RZ, 0, 0 ;  /* 0x00000000ff0f7431 */ /* 0x000fe400000001ff */
[----:B------:R-:W-:-:S04]  /*23e0*/  IMAD.HI.U32 R16, R17, R19, RZ ;  /* 0x0000001311107227 */ /* 0x000fc800078e00ff */
[----:B------:R-:W-:-:S04]  /*23f0*/  IMAD.X R14, RZ, RZ, ~R14, P0 ;  /* 0x000000ffff0e7224 */ /* 0x000fc800000e0e0e */
[----:B------:R-:W-:-:S04]  /*2400*/  IMAD.WIDE.U32 R16, P0, R17, R14, R16 ;  /* 0x0000000e11107225 */ /* 0x000fc80007800010 */
[C---:B------:R-:W-:Y:S02]  /*2410*/  IMAD R18, R13.reuse, R14, RZ ;  /* 0x0000000e0d127224 */ /* 0x040fe400078e02ff */
[----:B------:R-:W-:-:S04]  /*2420*/  IMAD.HI.U32 R17, P1, R13, R19, R16 ;  /* 0x000000130d117227 */ /* 0x000fc80007820010 */
[----:B------:R-:W-:Y:S01]  /*2430*/  IMAD.HI.U32 R14, R13, R14, RZ ;  /* 0x0000000e0d0e7227 */ /* 0x000fe200078e00ff */
[----:B------:R-:W-:-:S03]  /*2440*/  IADD3 R17, P2, PT, R18, R17, RZ ;  /* 0x0000001112117210 */ /* 0x000fc60007f5e0ff */
[----:B------:R-:W-:Y:S02]  /*2450*/  IMAD.X R13, R14, 0x1, R13, P0 ;  /* 0x000000010e0d7824 */ /* 0x000fe400000e060d */
[----:B------:R-:W-:-:S03]  /*2460*/  IMAD.HI.U32 R14, R17, R8, RZ ;  /* 0x00000008110e7227 */ /* 0x000fc600078e00ff */
[----:B------:R-:W-:Y:S01]  /*2470*/  IADD3.X R13, PT, PT, RZ, RZ, R13, P2, P1 ;  /* 0x000000ffff0d7210 */ /* 0x000fe200017e240d */
[----:B------:R-:W-:-:S04]  /*2480*/  IMAD.WIDE.U32 R14, R17, R10, R14 ;  /* 0x0000000a110e7225 */ /* 0x000fc800078e000e */
[C---:B------:R-:W-:Y:S02]  /*2490*/  IMAD R17, R13.reuse, R10, RZ ;  /* 0x0000000a0d117224 */ /* 0x040fe400078e02ff */
[----:B------:R-:W-:-:S04]  /*24a0*/  IMAD.HI.U32 R14, P0, R13, R8, R14 ;  /* 0x000000080d0e7227 */ /* 0x000fc8000780000e */
[----:B------:R-:W-:Y:S01]  /*24b0*/  IMAD.HI.U32 R13, R13, R10, RZ ;  /* 0x0000000a0d0d7227 */ /* 0x000fe200078e00ff */
[----:B------:R-:W-:-:S03]  /*24c0*/  IADD3 R16, P1, PT, R17, R14, RZ ;  /* 0x0000000e11107210 */ /* 0x000fc60007f3e0ff */
[----:B------:R-:W-:Y:S01]  /*24d0*/  IMAD.X R13, RZ, RZ, R13, P0 ;  /* 0x000000ffff0d7224 */ /* 0x000fe200000e060d */
[C---:B------:R-:W-:Y:S01]  /*24e0*/  IADD3 R17, P2, PT, R16.reuse, 0x1, RZ ;  /* 0x0000000110117810 */ /* 0x040fe20007f5e0ff */
[----:B------:R-:W-:-:S04]  /*24f0*/  IMAD.WIDE.U32 R14, R16, UR11, RZ ;  /* 0x0000000b100e7c25 */ /* 0x000fc8000f8e00ff */
[----:B------:R-:W-:Y:S01]  /*2500*/  IMAD.X R13, RZ, RZ, R13, P1 ;  /* 0x000000ffff0d7224 */ /* 0x000fe200008e060d */
[----:B------:R-:W-:-:S03]  /*2510*/  IADD3 R19, P0, PT, -R14, R8, RZ ;  /* 0x000000080e137210 */ /* 0x000fc60007f1e1ff */
[----:B------:R-:W-:Y:S01]  /*2520*/  IMAD R15, R13, UR11, R15 ;  /* 0x0000000b0d0f7c24 */ /* 0x000fe2000f8e020f */
[----:B------:R-:W-:-:S03]  /*2530*/  IADD3 R8, P1, PT, R19, -UR11, RZ ;  /* 0x8000000b13087c10 */ /* 0x000fc6000ff3e0ff */
[----:B------:R-:W-:Y:S01]  /*2540*/  IMAD.X R15, R10, 0x1, ~R15, P0 ;  /* 0x000000010a0f7824 */ /* 0x000fe200000e0e0f */
[----:B------:R-:W-:Y:S02]  /*2550*/  ISETP.GE.U32.AND P0, PT, R19, UR11, PT ;  /* 0x0000000b13007c0c */ /* 0x000fe4000bf06070 */
[----:B------:R-:W-:Y:S02]  /*2560*/  IADD3.X R10, PT, PT, RZ, R13, RZ, P2, !PT ;  /* 0x0000000dff0a7210 */ /* 0x000fe400017fe4ff */
[C---:B------:R-:W-:Y:S02]  /*2570*/  ISETP.GE.U32.AND.EX P0, PT, R15.reuse, RZ, PT, P0 ;  /* 0x000000ff0f00720c */ /* 0x040fe40003f06100 */
[----:B------:R-:W-:Y:S02]  /*2580*/  IADD3.X R14, PT, PT, R15, -0x1, RZ, P1, !PT ;  /* 0xffffffff0f0e7810 */ /* 0x000fe40000ffe4ff */
[----:B------:R-:W-:Y:S02]  /*2590*/  SEL R8, R8, R19, P0 ;  /* 0x0000001308087207 */ /* 0x000fe40000000000 */
[----:B------:R-:W-:-:S02]  /*25a0*/  SEL R17, R17, R16, P0 ;  /* 0x0000001011117207 */ /* 0x000fc40000000000 */
[----:B------:R-:W-:Y:S02]  /*25b0*/  SEL R14, R14, R15, P0 ;  /* 0x0000000f0e0e7207 */ /* 0x000fe40000000000 */
[----:B------:R-:W-:Y:S01]  /*25c0*/  SEL R10, R10, R13, P0 ;  /* 0x0000000d0a0a7207 */ /* 0x000fe20000000000 */
[----:B------:R-:W-:Y:S01]  /*25d0*/  IMAD.MOV.U32 R13, RZ, RZ, 0x0 ;  /* 0x00000000ff0d7424 */ /* 0x000fe200078e00ff */
[----:B------:R-:W-:Y:S02]  /*25e0*/  ISETP.GE.U32.AND P0, PT, R8, UR11, PT ;  /* 0x0000000b08007c0c */ /* 0x000fe4000bf06070 */
[----:B------:R-:W-:Y:S02]  /*25f0*/  IADD3 R8, P2, PT, R17, 0x1, RZ ;  /* 0x0000000111087810 */ /* 0x000fe40007f5e0ff */
[----:B------:R-:W-:Y:S02]  /*2600*/  ISETP.NE.U32.AND P1, PT, RZ, UR11, PT ;  /* 0x0000000bff007c0c */ /* 0x000fe4000bf25070 */
[----:B------:R-:W-:Y:S01]  /*2610*/  ISETP.GE.U32.AND.EX P0, PT, R14, RZ, PT, P0 ;  /* 0x000000ff0e00720c */ /* 0x000fe20003f06100 */
[----:B------:R-:W-:Y:S01]  /*2620*/  IMAD.X R15, RZ, RZ, R10, P2 ;  /* 0x000000ffff0f7224 */ /* 0x000fe200010e060a */
[----:B------:R-:W-:-:S02]  /*2630*/  ISETP.NE.AND.EX P1, PT, RZ, RZ, PT, P1 ;  /* 0x000000ffff00720c */ /* 0x000fc40003f25310 */
[----:B------:R-:W-:Y:S02]  /*2640*/  SEL R8, R8, R17, P0 ;  /* 0x0000001108087207 */ /* 0x000fe40000000000 */
[----:B------:R-:W-:Y:S02]  /*2650*/  SEL R15, R15, R10, P0 ;  /* 0x0000000a0f0f7207 */ /* 0x000fe40000000000 */
[----:B------:R-:W-:Y:S02]  /*2660*/  SEL R8, R8, 0xffffffff, P1 ;  /* 0xffffffff08087807 */ /* 0x000fe40000800000 */
[----:B------:R-:W-:Y:S01]  /*2670*/  SEL R15, R15, 0xffffffff, P1 ;  /* 0xffffffff0f0f7807 */ /* 0x000fe20000800000 */
[----:B------:R-:W-:Y:S06]  /*2680*/  RET.REL.NODEC R12 `(_ZN2at6native32batch_norm_backward_elemt_kernelIN3c108BFloat16ES3_flEEvNS_27GenericPackedTensorAccessorIT_Lm3ENS_16DefaultPtrTraitsET2_EES8_NS4_IT1_Lm1ES6_S7_EESA_NS4_IT0_Lm1ES6_S7_EESA_SA_S8_PKii) ;  /* 0xffffffd80c5c7950 */ /* 0x000fec0003c3ffff */
.L_x_419:
        /* <DEDUP_REMOVED lines=15> */
.L_x_26995:


//--------------------- .text._ZN2at6native32batch_norm_backward_elemt_kernelIN3c108BFloat16EfflEEvNS_27GenericPackedTensorAccessorIT_Lm3ENS_16DefaultPtrTraitsET2_EES8_NS4_IT1_Lm1ES6_S7_EESA_NS4_IT0_Lm1ES6_S7_EESA_SA_S8_PKii --------------------------
	.section	.text._ZN2at6native32batch_norm_backward_elemt_kernelIN3c108BFloat16EfflEEvNS_27GenericPackedTensorAccessorIT_Lm3ENS_16DefaultPtrTraitsET2_EES8_NS4_IT1_Lm1ES6_S7_EESA_NS4_IT0_Lm1ES6_S7_EESA_SA_S8_PKii,"ax",@progbits
	.align	128
        .global         _ZN2at6native32batch_norm_backward_elemt_kernelIN3c108BFloat16EfflEEvNS_27GenericPackedTensorAccessorIT_Lm3ENS_16DefaultPtrTraitsET2_EES8_NS4_IT1_Lm1ES6_S7_EESA_NS4_IT0_Lm1ES6_S7_EESA_SA_S8_PKii
        .type           _ZN2at6native32batch_norm_backward_elemt_kernelIN3c108BFloat16EfflEEvNS_27GenericPackedTensorAccessorIT_Lm3ENS_16DefaultPtrTraitsET2_EES8_NS4_IT1_Lm1ES6_S7_EESA_NS4_IT0_Lm1ES6_S7_EESA_SA_S8_PKii,@function
        .size           _ZN2at6native32batch_norm_backward_elemt_kernelIN3c108BFloat16EfflEEvNS_27GenericPackedTensorAccessorIT_Lm3ENS_16DefaultPtrTraitsET2_EES8_NS4_IT1_Lm1ES6_S7_EESA_NS4_IT0_Lm1ES6_S7_EESA_SA_S8_PKii,(.L_x_26996 - _ZN2at6native32batch_norm_backward_elemt_kernelIN3c108BFloat16EfflEEvNS_27GenericPackedTensorAccessorIT_Lm3ENS_16DefaultPtrTraitsET2_EES8_NS4_IT1_Lm1ES6_S7_EESA_NS4_IT0_Lm1ES6_S7_EESA_SA_S8_PKii)
        .other          _ZN2at6native32batch_norm_backward_elemt_kernelIN3c108BFloat16EfflEEvNS_27GenericPackedTensorAccessorIT_Lm3ENS_16DefaultPtrTraitsET2_EES8_NS4_IT1_Lm1ES6_S7_EESA_NS4_IT0_Lm1ES6_S7_EESA_SA_S8_PKii,@"STO_CUDA_ENTRY STV_DEFAULT"
_ZN2at6native32batch_norm_backward_elemt_kernelIN3c108BFloat16EfflEEvNS_27GenericPackedTensorAccessorIT_Lm3ENS_16DefaultPtrTraitsET2_EES8_NS4_IT1_Lm1ES6_S7_EESA_NS4_IT0_Lm1ES6_S7_EESA_SA_S8_PKii:
.text._ZN2at6native32batch_norm_backward_elemt_kernelIN3c108BFloat16EfflEEvNS_27GenericPackedTensorAccessorIT_Lm3ENS_16DefaultPtrTraitsET2_EES8_NS4_IT1_Lm1ES6_S7_EESA_NS4_IT0_Lm1ES6_S7_EESA_SA_S8_PKii:
        /* <DEDUP_REMOVED lines=21> */
.L_x_422:
        /* <DEDUP_REMOVED lines=54> */
.L_x_421:
        /* <DEDUP_REMOVED lines=32> */
.L_x_424:
        /* <DEDUP_REMOVED lines=20> */
.L_x_425:
[----:B------:R-:W-:Y:S05]  /*07f0*/  BRA.U !UP1, `(.L_x_423) ;  /* 0x00000001092c7547 */ /* 0x000fea000b800000 */
[----:B------:R-:W0:Y:S01]  /*0800*/  LDC.64 R2, c[0x0][0x4a0] ;  /* 0x00012800ff027b82 */ /* 0x000e220000000a00 */
[----:B------:R-:W-:Y:S01]  /*0810*/  UIADD3 UR4, UPT, UPT, -UR4, URZ, URZ ;  /* 0x000000ff04047290 */ /* 0x000fe2000fffe1ff */
[----:B0-----:R-:W-:-:S11]  /*0820*/  IMAD.WIDE.U32 R2, R0, 0x4, R2 ;  /* 0x0000000400027825 */ /* 0x001fd600078e0002 */
.L_x_426:
        /* <DEDUP_REMOVED lines=8> */
.L_x_423:
[----:B------:R0:W1:Y:S02]  /*08b0*/  I2F.S64 R12, R4 ;  /* 0x00000004000c7312 */ /* 0x0000640000301400 */
.L_x_420:
[----:B------:R-:W2:Y:S08]  /*08c0*/  S2UR UR17, SR_CTAID.X ;  /* 0x00000000001179c3 */ /* 0x000eb00000002500 */
[----:B------:R-:W2:Y:S02]  /*08d0*/  LDC.64 R2, c[0x0][0x390] ;  /* 0x0000e400ff027b82 */ /* 0x000ea40000000a00 */
[----:B--2---:R-:W-:-:S04]  /*08e0*/  ISETP.LE.U32.AND P0, PT, R2, UR17, PT ;  /* 0x0000001102007c0c */ /* 0x004fc8000bf03070 */
[----:B------:R-:W-:-:S13]  /*08f0*/  ISETP.GE.AND.EX P0, PT, RZ, R3, PT, P0 ;  /* 0x00000003ff00720c */ /* 0x000fda0003f06300 */
[----:B------:R-:W-:Y:S05]  /*0900*/  @P0 EXIT ;  /* 0x000000000000094d */ /* 0x000fea0003800000 */
[----:B0-----:R-:W0:Y:S01]  /*0910*/  LDC.64 R4, c[0x0][0x428] ;  /* 0x00010a00ff047b82 */ /* 0x001e220000000a00 */
[----:B------:R-:W2:Y:S01]  /*0920*/  LDCU.64 UR8, c[0x0][0x418] ;  /* 0x00008300ff0877ac */ /* 0x000ea20008000a00 */
[----:B------:R-:W3:Y:S01]  /*0930*/  S2R R14, SR_TID.Y ;  /* 0x00000000000e7919 */ /* 0x000ee20000002200 */
[----:B------:R-:W4:Y:S01]  /*0940*/  LDCU.64 UR10, c[0x0][0x460] ;  /* 0x00008c00ff0a77ac */ /* 0x000f220008000a00 */
[----:B------:R-:W3:Y:S01]  /*0950*/  S2R R3, SR_CTAID.Y ;  /* 0x0000000000037919 */ /* 0x000ee20000002600 */
[----:B------:R-:W1:Y:S01]  /*0960*/  LDCU.128 UR4, c[0x0][0x400] ;  /* 0x00008000ff0477ac */ /* 0x000e620008000c00 */
[----:B------:R-:W1:Y:S01]  /*0970*/  LDCU.64 UR22, c[0x0][0x448] ;  /* 0x00008900ff1677ac */ /* 0x000e620008000a00 */
[----:B------:R-:W3:Y:S01]  /*0980*/  LDCU.64 UR26, c[0x0][0x450] ;  /* 0x00008a00ff1a77ac */ /* 0x000ee20008000a00 */
[----:B--2---:R-:W-:Y:S01]  /*0990*/  UIMAD.WIDE.U32 UR12, UR17, UR8, URZ ;  /* 0x00000008110c72a5 */ /* 0x004fe2000f8e00ff */
[----:B------:R-:W2:Y:S01]  /*09a0*/  LDCU.64 UR24, c[0x0][0x438] ;  /* 0x00008700ff1877ac */ /* 0x000ea20008000a00 */
[----:B0-----:R-:W-:-:S02]  /*09b0*/  ISETP.GE.U32.AND P0, PT, R4, 0x1, PT ;  /* 0x000000010400780c */ /* 0x001fc40003f06070 */
[----:B------:R-:W-:Y:S02]  /*09c0*/  UIMAD UR16, UR17, UR9, UR13 ;  /* 0x00000009111072a4 */ /* 0x000fe4000f8e020d */
[----:B------:R-:W-:Y:S01]  /*09d0*/  ISETP.GE.AND.EX P0, PT, R5, RZ, PT, P0 ;  /* 0x000000ff0500720c */ /* 0x000fe20003f06300 */
[----:B----4-:R-:W-:Y:S02]  /*09e0*/  UIMAD.WIDE.U32 UR14, UR17, UR10, URZ ;  /* 0x0000000a110e72a5 */ /* 0x010fe4000f8e00ff */
[----:B-1----:R-:W-:Y:S02]  /*09f0*/  UIMAD.WIDE.U32 UR8, UR17, UR4, URZ ;  /* 0x00000004110872a5 */ /* 0x002fe4000f8e00ff */
[----:B------:R-:W0:Y:S01]  /*0a00*/  LDCU UR13, c[0x0][0x364] ;  /* 0x00006c80ff0d77ac */ /* 0x000e220008000800 */
[----:B------:R-:W-:Y:S02]  /*0a10*/  UIMAD UR15, UR17, UR11, UR15 ;  /* 0x0000000b110f72a4 */ /* 0x000fe4000f8e020f */
[----:B------:R-:W-:-:S05]  /*0a20*/  ULEA UR6, UP0, UR12, UR6, 0x2 ;  /* 0x000000060c067291 */ /* 0x000fca000f8010ff */
[----:B------:R-:W1:Y:S01]  /*0a30*/  @P0 LDC.64 R8, c[0x0][0x430] ;  /* 0x00010c00ff080b82 */ /* 0x000e620000000a00 */
[----:B------:R-:W-:Y:S02]  /*0a40*/  UIMAD.WIDE.U32 UR10, UR17, UR22, URZ ;  /* 0x00000016110a72a5 */ /* 0x000fe4000f8e00ff */
[----:B------:R-:W-:Y:S01]  /*0a50*/  UIMAD UR9, UR17, UR5, UR9 ;  /* 0x00000005110972a4 */ /* 0x000fe2000f8e0209 */
[----:B------:R-:W-:Y:S01]  /*0a60*/  IMAD.U32 R4, RZ, RZ, UR6 ;  /* 0x00000006ff047e24 */ /* 0x000fe2000f8e00ff */
[----:B------:R-:W-:Y:S02]  /*0a70*/  ULEA.HI.X UR7, UR12, UR7, UR16, 0x2, UP0 ;  /* 0x000000070c077291 */ /* 0x000fe400080f1410 */
[----:B---3--:R-:W-:Y:S01]  /*0a80*/  ULEA UR4, UP1, UR14, UR26, 0x2 ;  /* 0x0000001a0e047291 */ /* 0x008fe2000f8210ff */
[----:B------:R-:W3:Y:S01]  /*0a90*/  @P0 LDC.64 R16, c[0x0][0x420] ;  /* 0x00010800ff100b82 */ /* 0x000ee20000000a00 */
[----:B------:R-:W-:Y:S01]  /*0aa0*/  UIMAD UR11, UR17, UR23, UR11 ;  /* 0x00000017110b72a4 */ /* 0x000fe2000f8e020b */
[----:B0-----:R-:W-:Y:S01]  /*0ab0*/  IMAD R14, R3, UR13, R14 ;  /* 0x0000000d030e7c24 */ /* 0x001fe2000f8e020e */
[----:B--2---:R-:W-:Y:S01]  /*0ac0*/  ULEA UR5, UP0, UR10, UR24, 0x2 ;  /* 0x000000180a057291 */ /* 0x004fe2000f8010ff */
[----:B------:R-:W-:Y:S01]  /*0ad0*/  IMAD.U32 R5, RZ, RZ, UR7 ;  /* 0x00000007ff057e24 */ /* 0x000fe2000f8e00ff */
[----:B------:R-:W-:Y:S01]  /*0ae0*/  ULEA.HI.X UR14, UR14, UR27, UR15, 0x2, UP1 ;  /* 0x0000001b0e0e7291 */ /* 0x000fe200088f140f */
[----:B------:R-:W-:Y:S01]  /*0af0*/  IMAD.U32 R10, RZ, RZ, UR4 ;  /* 0x00000004ff0a7e24 */ /* 0x000fe2000f8e00ff */
[----:B------:R-:W-:Y:S01]  /*0b00*/  ULEA.HI.X UR11, UR10, UR25, UR11, 0x2, UP0 ;  /* 0x000000190a0b7291 */ /* 0x000fe200080f140b */
[----:B------:R-:W0:Y:S01]  /*0b10*/  LDCU.64 UR20, c[0x0][0x3f0] ;  /* 0x00007e00ff1477ac */ /* 0x000e220008000a00 */
[----:B-1----:R-:W-:Y:S01]  /*0b20*/  @P0 IMAD.WIDE.U32 R6, R8, UR17, RZ ;  /* 0x0000001108060c25 */ /* 0x002fe2000f8e00ff */
[----:B------:R-:W-:Y:S01]  /*0b30*/  MOV R2, UR5 ;  /* 0x0000000500027c02 */ /* 0x000fe20008000f00 */
[----:B------:R-:W1:Y:S01]  /*0b40*/  LDCU.64 UR22, c[0x0][0x388] ;  /* 0x00007100ff1677ac */ /* 0x000e620008000a00 */
[----:B------:R2:W5:Y:S01]  /*0b50*/  LDG.E R13, desc[UR18][R4.64] ;  /* 0x00000012040d7981 */ /* 0x000562000c1e1900 */
[----:B------:R-:W-:-:S02]  /*0b60*/  @P0 IMAD R0, R9, UR17, R7 ;  /* 0x0000001109000c24 */ /* 0x000fc4000f8e0207 */
[----:B------:R-:W-:Y:S01]  /*0b70*/  IMAD.U32 R11, RZ, RZ, UR14 ;  /* 0x0000000eff0b7e24 */ /* 0x000fe2000f8e00ff */
[----:B---3--:R-:W-:Y:S01]  /*0b80*/  @P0 LEA R8, P2, R6, R16, 0x2 ;  /* 0x0000001006080211 */ /* 0x008fe200078410ff */
[----:B------:R-:W-:-:S03]  /*0b90*/  IMAD.U32 R3, RZ, RZ, UR11 ;  /* 0x0000000bff037e24 */ /* 0x000fc6000f8e00ff */
[----:B------:R3:W5:Y:S01]  /*0ba0*/  LDG.E R15, desc[UR18][R10.64] ;  /* 0x000000120a0f7981 */ /* 0x000762000c1e1900 */
[----:B------:R-:W-:Y:S01]  /*0bb0*/  @P0 LEA.HI.X R9, R6, R17, R0, 0x2, P2 ;  /* 0x0000001106090211 */ /* 0x000fe200010f1400 */
[----:B------:R-:W-:Y:S02]  /*0bc0*/  IMAD.MOV.U32 R6, RZ, RZ, 0x3f800000 ;  /* 0x3f800000ff067424 */ /* 0x000fe400078e00ff */
[----:B------:R3:W5:Y:S04]  /*0bd0*/  LDG.E R7, desc[UR18][R2.64] ;  /* 0x0000001202077981 */ /* 0x000768000c1e1900 */
[----:B------:R3:W5:Y:S01]  /*0be0*/  @P0 LDG.E R6, desc[UR18][R8.64] ;  /* 0x0000001208060981 */ /* 0x000762000c1e1900 */
[----:B------:R-:W4:Y:S01]  /*0bf0*/  LDCU UR10, c[0x0][0x374] ;  /* 0x00006e80ff0a77ac */ /* 0x000f220008000800 */
[----:B-1----:R-:W-:-:S04]  /*0c00*/  ISETP.GE.U32.AND P1, PT, R14, UR22, PT ;  /* 0x000000160e007c0c */ /* 0x002fc8000bf26070 */
[----:B------:R-:W-:Y:S01]  /*0c10*/  ISETP.GE.AND.EX P1, PT, RZ, UR23, PT, P1 ;  /* 0x00000017ff007c0c */ /* 0x000fe2000bf26310 */
[----:B0-----:R-:W-:-:S04]  /*0c20*/  ULEA UR4, UP0, UR8, UR20, 0x2 ;  /* 0x0000001408047291 */ /* 0x001fc8000f8010ff */
[----:B------:R-:W-:Y:S02]  /*0c30*/  ULEA.HI.X UR8, UR8, UR21, UR9, 0x2, UP0 ;  /* 0x0000001508087291 */ /* 0x000fe400080f1409 */
[----:B--2---:R-:W-:-:S04]  /*0c40*/  IMAD.U32 R4, RZ, RZ, UR4 ;  /* 0x00000004ff047e24 */ /* 0x004fc8000f8e00ff */
[----:B------:R-:W-:Y:S01]  /*0c50*/  IMAD.U32 R5, RZ, RZ, UR8 ;  /* 0x00000008ff057e24 */ /* 0x000fe2000f8e00ff */
[----:B----4-:R-:W-:Y:S01]  /*0c60*/  UIMAD UR10, UR13, UR10, URZ ;  /* 0x0000000a0d0a72a4 */ /* 0x010fe2000f8e02ff */
[----:B---3--:R-:W-:Y:S11]  /*0c70*/  @P1 EXIT ;  /* 0x000000000000194d */ /* 0x008ff60003800000 */
[----:B------:R-:W0:Y:S01]  /*0c80*/  S2R R2, SR_TID.X ;  /* 0x0000000000027919 */ /* 0x000e220000002100 */
[----:B------:R-:W0:Y:S01]  /*0c90*/  LDCU UR11, c[0x0][0x360] ;  /* 0x00006c00ff0b77ac */ /* 0x000e220008000800 */
[----:B------:R1:W5:Y:S01]  /*0ca0*/  LDG.E R0, desc[UR18][R4.64] ;  /* 0x0000001204007981 */ /* 0x000362000c1e1900 */
[----:B------:R-:W2:Y:S01]  /*0cb0*/  LDCU.64 UR6, c[0x0][0x398] ;  /* 0x00007300ff0677ac */ /* 0x000ea20008000a00 */
[----:B------:R-:W3:Y:S01]  /*0cc0*/  MUFU.RCP R12, R12 ;  /* 0x0000000c000c7308 */ /* 0x000ee20000001000 */
[----:B------:R-:W-:Y:S01]  /*0cd0*/  BSSY.RECONVERGENT B0, `(.L_x_427) ;  /* 0x0000036000007945 */ /* 0x000fe20003800200 */
[----:B------:R-:W-:Y:S01]  /*0ce0*/  IMAD.MOV.U32 R9, RZ, RZ, RZ ;  /* 0x000000ffff097224 */ /* 0x000fe200078e00ff */
[----:B------:R-:W4:Y:S01]  /*0cf0*/  LDCU.64 UR12, c[0x0][0x490] ;  /* 0x00009200ff0c77ac */ /* 0x000f220008000a00 */
[----:B------:R-:W2:Y:S01]  /*0d00*/  LDCU.64 UR8, c[0x0][0x3e0] ;  /* 0x00007c00ff0877ac */ /* 0x000ea20008000a00 */
[C---:B-1---5:R-:W-:Y:S01]  /*0d10*/  FMUL.FTZ R4, R13.reuse, R13 ;  /* 0x0000000d0d047220 */ /* 0x062fe20000410000 */
[----:B------:R-:W1:Y:S03]  /*0d20*/  LDCU.64 UR14, c[0x0][0x3a8] ;  /* 0x00007500ff0e77ac */ /* 0x000e660008000a00 */
[----:B------:R-:W-:Y:S01]  /*0d30*/  FMUL.FTZ R5, R4, R15 ;  /* 0x0000000f04057220 */ /* 0x000fe20000410000 */
[----:B------:R-:W-:Y:S01]  /*0d40*/  FMUL.FTZ R4, R13, R6 ;  /* 0x000000060d047220 */ /* 0x000fe20000410000 */
[----:B---3--:R-:W-:-:S02]  /*0d50*/  FMUL.FTZ R6, R12, R7 ;  /* 0x000000070c067220 */ /* 0x008fc40000410000 */
[----:B------:R-:W-:Y:S01]  /*0d60*/  FMUL.FTZ R5, R12, R5 ;  /* 0x000000050c057220 */ /* 0x000fe20000410000 */
[----:B------:R-:W-:Y:S01]  /*0d70*/  IMAD.MOV.U32 R7, RZ, RZ, R14 ;  /* 0x000000ffff077224 */ /* 0x000fe200078e000e */
[----:B----4-:R-:W-:-:S04]  /*0d80*/  UIMAD.WIDE.U32 UR4, UR17, UR12, URZ ;  /* 0x0000000c110472a5 */ /* 0x010fc8000f8e00ff */
[----:B------:R-:W-:Y:S01]  /*0d90*/  UIMAD UR13, UR17, UR13, UR5 ;  /* 0x0000000d110d72a4 */ /* 0x000fe2000f8e0205 */
[----:B0-----:R-:W-:Y:S01]  /*0da0*/  IADD3 R2, P0, PT, R2, UR11, RZ ;  /* 0x0000000b02027c10 */ /* 0x001fe2000ff1e0ff */
[----:B--2---:R-:W-:-:S03]  /*0db0*/  UIMAD.WIDE.U32 UR4, UR17, UR8, URZ ;  /* 0x00000008110472a5 */ /* 0x004fc6000f8e00ff */
[----:B------:R-:W-:Y:S01]  /*0dc0*/  IADD3.X R3, PT, PT, RZ, RZ, RZ, P0, !PT ;  /* 0x000000ffff037210 */ /* 0x000fe200007fe4ff */
[----:B------:R-:W-:Y:S01]  /*0dd0*/  UIMAD UR12, UR17, UR9, UR5 ;  /* 0x00000009110c72a4 */ /* 0x000fe2000f8e0205 */
[C---:B------:R-:W-:Y:S02]  /*0de0*/  ISETP.GT.U32.AND P1, PT, R2.reuse, UR6, PT ;  /* 0x0000000602007c0c */ /* 0x040fe4000bf24070 */
[C---:B------:R-:W-:Y:S02]  /*0df0*/  ISETP.GE.U32.AND P0, PT, R2.reuse, UR6, PT ;  /* 0x0000000602007c0c */ /* 0x040fe4000bf06070 */
[C---:B------:R-:W-:Y:S02]  /*0e00*/  ISETP.GT.AND.EX P1, PT, R3.reuse, UR7, PT, P1 ;  /* 0x0000000703007c0c */ /* 0x040fe4000bf24310 */
[----:B------:R-:W-:Y:S02]  /*0e10*/  ISETP.GE.AND.EX P0, PT, R3, UR7, PT, P0 ;  /* 0x0000000703007c0c */ /* 0x000fe4000bf06300 */
[----:B------:R-:W-:-:S02]  /*0e20*/  SEL R8, R2, UR6, P1 ;  /* 0x0000000602087c07 */ /* 0x000fc40008800000 */
        /* <DEDUP_REMOVED lines=28> */
.L_x_428:
[----:B------:R-:W-:-:S07]  /*0ff0*/  MOV R12, 0x1010 ;  /* 0x00001010000c7802 */ /* 0x000fce0000000f00 */
[----:B------:R-:W-:Y:S05]  /*1000*/  CALL.REL.NOINC `($__internal_3_$__cuda_sm20_div_u64) ;  /* 0x0000001000887944 */ /* 0x000fea0003c00000 */
[----:B------:R-:W-:Y:S02]  /*1010*/  IMAD.MOV.U32 R12, RZ, RZ, R8 ;  /* 0x000000ffff0c7224 */ /* 0x000fe400078e0008 */
[----:B------:R-:W-:-:S07]  /*1020*/  IMAD.MOV.U32 R13, RZ, RZ, R15 ;  /* 0x000000ffff0d7224 */ /* 0x000fce00078e000f */
.L_x_429:
[----:B------:R-:W-:Y:S05]  /*1030*/  BSYNC.RECONVERGENT B0 ;  /* 0x0000000000007941 */ /* 0x000fea0003800200 */
.L_x_427:
        /* <DEDUP_REMOVED lines=11> */
.L_x_436:
        /* <DEDUP_REMOVED lines=139> */
.L_x_434:
[----:B------:R-:W-:Y:S05]  /*19a0*/  BSYNC.RECONVERGENT B2 ;  /* 0x0000000000027941 */ /* 0x000fea0003800200 */
.L_x_433:
[----:B------:R-:W-:-:S04]  /*19b0*/  ISETP.GE.U32.AND P1, PT, R8, 0x3, PT ;  /* 0x000000030800780c */ /* 0x000fc80003f26070 */
[----:B------:R-:W-:-:S13]  /*19c0*/  ISETP.GE.U32.AND.EX P1, PT, R11, RZ, PT, P1 ;  /* 0x000000ff0b00720c */ /* 0x000fda0003f26110 */
[----:B------:R-:W-:Y:S05]  /*19d0*/  @!P1 BRA `(.L_x_432) ;  /* 0x0000000800049947 */ /* 0x000fea0003800000 */
.L_x_435:
        /* <DEDUP_REMOVED lines=129> */
.L_x_432:
[----:B------:R-:W-:Y:S05]  /*21f0*/  BSYNC.RECONVERGENT B1 ;  /* 0x0000000000017941 */ /* 0x000fea0003800200 */
.L_x_431:
[----:B------:R-:W-:Y:S05]  /*2200*/  @!P0 BRA `(.L_x_436) ;  /* 0xffffffec00b88947 */ /* 0x000fea000383ffff */
[----:B------:R-:W-:Y:S05]  /*2210*/  BSYNC.RECONVERGENT B0 ;  /* 0x0000000000007941 */ /* 0x000fea0003800200 */
.L_x_430:
[----:B------:R-:W-:Y:S05]  /*2220*/  EXIT ;  /* 0x000000000000794d */ /* 0x000fea0003800000 */
        .weak           $__internal_3_$__cuda_sm20_div_u64
        .type           $__internal_3_$__cuda_sm20_div_u64,@function
        .size           $__internal_3_$__cuda_sm20_div_u64,(.L_x_26996 - $__internal_3_$__cuda_sm20_div_u64)
$__internal_3_$__cuda_sm20_div_u64:
        /* <DEDUP_REMOVED lines=68> */
[----:B------:R-:W-:Y:S06]  /*2670*/  RET.REL.NODEC R12 `(_ZN2at6native32batch_norm_backward_elemt_kernelIN3c108BFloat16EfflEEvNS_27GenericPackedTensorAccessorIT_Lm3ENS_16DefaultPtrTraitsET2_EES8_NS4_IT1_Lm1ES6_S7_EESA_NS4_IT0_Lm1ES6_S7_EESA_SA_S8_PKii) ;  /* 0xffffffd80c607950 */ /* 0x000fec0003c3ffff */
.L_x_437:
        /* <DEDUP_REMOVED lines=16> */
.L_x_26996:


//--------------------- .text._ZN2at6native32batch_norm_backward_elemt_kernelIN3c108BFloat16ES3_fiEEvNS_27GenericPackedTensorAccessorIT_Lm3ENS_16DefaultPtrTraitsET2_EES8_NS4_IT1_Lm1ES6_S7_EESA_NS4_IT0_Lm1ES6_S7_EESA_SA_S8_PKii --------------------------
	.section	.text._ZN2at6native32batch_norm_backward_elemt_kernelIN3c108BFloat16ES3_fiEEvNS_27GenericPackedTensorAccessorIT_Lm3ENS_16DefaultPtrTraitsET2_EES8_NS4_IT1_Lm1ES6_S7_EESA_NS4_IT0_Lm1ES6_S7_EESA_SA_S8_PKii,"ax",@progbits
	.align	128
        .global         _ZN2at6native32batch_norm_backward_elemt_kernelIN3c108BFloat16ES3_fiEEvNS_27GenericPackedTensorAccessorIT_Lm3ENS_16DefaultPtrTraitsET2_EES8_NS4_IT1_Lm1ES6_S7_EESA_NS4_IT0_Lm1ES6_S7_EESA_SA_S8_PKii
        .type           _ZN2at6native32batch_norm_backward_elemt_kernelIN3c108BFloat16ES3_fiEEvNS_27GenericPackedTensorAccessorIT_Lm3ENS_16DefaultPtrTraitsET2_EES8_NS4_IT1_Lm1ES6_S7_EESA_NS4_IT0_Lm1ES6_S7_EESA_SA_S8_PKii,@function
        .size           _ZN2at6native32batch_norm_backward_elemt_kernelIN3c108BFloat16ES3_fiEEvNS_27GenericPackedTensorAccessorIT_Lm3ENS_16DefaultPtrTraitsET2_EES8_NS4_IT1_Lm1ES6_S7_EESA_NS4_IT0_Lm1ES6_S7_EESA_SA_S8_PKii,(.L_x_27065 - _ZN2at6native32batch_norm_backward_elemt_kernelIN3c108BFloat16ES3_fiEEvNS_27GenericPackedTensorAccessorIT_Lm3ENS_16DefaultPtrTraitsET2_EES8_NS4_IT1_Lm1ES6_S7_EESA_NS4_IT0_Lm1ES6_S7_EESA_SA_S8_PKii)
        .other          _ZN2at6native32batch_norm_backward_elemt_kernelIN3c108BFloat16ES3_fiEEvNS_27GenericPackedTensorAccessorIT_Lm3ENS_16DefaultPtrTraitsET2_EES8_NS4_IT1_Lm1ES6_S7_EESA_NS4_IT0_Lm1ES6_S7_EESA_SA_S8_PKii,@"STO_CUDA_ENTRY STV_DEFAULT"
_ZN2at6native32batch_norm_backward_elemt_kernelIN3c108BFloat16ES3_fiEEvNS_27GenericPackedTensorAccessorIT_Lm3ENS_16DefaultPtrTraitsET2_EES8_NS4_IT1_Lm1ES6_S7_EESA_NS4_IT0_Lm1ES6_S7_EESA_SA_S8_PKii:
.text._ZN2at6native32batch_norm_backward_elemt_kernelIN3c108BFloat16ES3_fiEEvNS_27GenericPackedTensorAccessorIT_Lm3ENS_16DefaultPtrTraitsET2_EES8_NS4_IT1_Lm1ES6_S7_EESA_NS4_IT0_Lm1ES6_S7_EESA_SA_S8_PKii:
[----:B------:R-:W-:Y:S01]  /*0000*/  LDC R1, c[0x0][0x37c] ;  /* 0x0000df00ff017b82 */ /* 0x000fe20000000800 */
[----:B------:R-:W0:Y:S01]  /*0010*/  LDCU UR6, c[0x0][0x438] ;  /* 0x00008700ff0677ac */ /* 0x000e220008000800 */
[----:B------:R-:W-:Y:S01]  /*0020*/  IMAD.MOV.U32 R2, RZ, RZ, RZ ;  /* 0x000000ffff027224 */ /* 0x000fe200078e00ff */
[----:B------:R-:W1:Y:S01]  /*0030*/  LDCU.64 UR10, c[0x0][0x358] ;  /* 0x00006b00ff0a77ac */ /* 0x000e620008000a00 */
[----:B0-----:R-:W-:-:S09]  /*0040*/  UISETP.GE.AND UP0, UPT, UR6, 0x1, UPT ;  /* 0x000000010600788c */ /* 0x001fd2000bf06270 */
[----:B-1----:R-:W-:Y:S05]  /*0050*/  BRA.U !UP0, `(.L_x_438) ;  /* 0x0000000908287547 */ /* 0x002fea000b800000 */
[----:B------:R-:W-:Y:S01]  /*0060*/  UISETP.GE.U32.AND UP1, UPT, UR6, 0x10, UPT ;  /* 0x000000100600788c */ /* 0x000fe2000bf26070 */
[----:B------:R-:W-:Y:S01]  /*0070*/  IMAD.MOV.U32 R0, RZ, RZ, RZ ;  /* 0x000000ffff007224 */ /* 0x000fe200078e00ff */
[----:B------:R-:W-:Y:S01]  /*0080*/  ULOP3.LUT UR7, UR6, 0xf, URZ, 0xc0, !UPT ;  /* 0x0000000f06077892 */ /* 0x000fe2000f8ec0ff */
[----:B------:R-:W-:-:S03]  /*0090*/  CS2R R4, SRZ ;  /* 0x0000000000047805 */ /* 0x000fc6000001ff00 */
[----:B------:R-:W-:-:S03]  /*00a0*/  UISETP.NE.AND UP0, UPT, UR7, URZ, UPT ;  /* 0x000000ff0700728c */ /* 0x000fc6000bf05270 */
[----:B------:R-:W-:Y:S08]  /*00b0*/  BRA.U !UP1, `(.L_x_439) ;  /* 0x0000000509007547 */ /* 0x000ff0000b800000 */
[----:B------:R-:W0:Y:S01]  /*00c0*/  LDCU.64 UR4, c[0x0][0x430] ;  /* 0x00008600ff0477ac */ /* 0x000e220008000a00 */
[----:B------:R-:W-:Y:S02]  /*00d0*/  IMAD.MOV.U32 R0, RZ, RZ, RZ ;  /* 0x000000ffff007224 */ /* 0x000fe400078e00ff */
[----:B------:R-:W-:Y:S01]  /*00e0*/  IMAD.MOV.U32 R5, RZ, RZ, RZ ;  /* 0x000000ffff057224 */ /* 0x000fe200078e00ff */
[----:B------:R-:W-:-:S04]  /*00f0*/  ULOP3.LUT UR8, UR6, 0x7ffffff0, URZ, 0xc0, !UPT ;  /* 0x7ffffff006087892 */ /* 0x000fc8000f8ec0ff */
[----:B------:R-:W-:Y:S02]  /*0100*/  UIADD3 UR9, UPT, UPT, -UR8, URZ, URZ ;  /* 0x000000ff08097290 */ /* 0x000fe4000fffe1ff */
[----:B------:R-:W-:Y:S01]  /*0110*/  IMAD.U32 R4, RZ, RZ, UR8 ;  /* 0x00000008ff047e24 */ /* 0x000fe2000f8e00ff */
[----:B0-----:R-:W-:-:S04]  /*0120*/  UIADD3 UR4, UP1, UPT, UR4, 0x20, URZ ;  /* 0x0000002004047890 */ /* 0x001fc8000ff3e0ff */
[----:B------:R-:W-:Y:S02]  /*0130*/  UIADD3.X UR5, UPT, UPT, URZ, UR5, URZ, UP1, !UPT ;  /* 0x00000005ff057290 */ /* 0x000fe40008ffe4ff */
[----:B------:R-:W-:-:S04]  /*0140*/  IMAD.U32 R9, RZ, RZ, UR4 ;  /* 0x00000004ff097e24 */ /* 0x000fc8000f8e00ff */
[----:B------:R-:W-:-:S07]  /*0150*/  IMAD.U32 R3, RZ, RZ, UR5 ;  /* 0x00000005ff037e24 */ /* 0x000fce000f8e00ff */
.L_x_440:
        /* <DEDUP_REMOVED lines=16> */
[----:B------:R-:W5:Y:S01]  /*0260*/  LDG.E.CONSTANT R7, desc[UR10][R2.64+0x1c] ;  /* 0x00001c0a02077981 */ /* 0x000f62000c1e9900 */
        /* <DEDUP_REMOVED lines=12> */
[----:B------:R-:W-:-:S04]  /*0330*/  SHF.R.S32.HI R16, RZ, 0x1f, R16 ;  /* 0x0000001fff107819 */ /* 0x000fc80000011410 */
[----:B------:R-:W-:Y:S02]  /*0340*/  IADD3.X R16, PT, PT, R16, R20, R17, P0, P1 ;  /* 0x0000001410107210 */ /* 0x000fe400007e2411 */
[--C-:B-----5:R-:W-:Y:S02]  /*0350*/  IADD3 R0, P0, P1, R14, R0, R15.reuse ;  /* 0x000000000e007210 */ /* 0x120fe4000791e00f */
        /* <DEDUP_REMOVED lines=14> */
[----:B------:R-:W-:-:S04]  /*0440*/  SHF.R.S32.HI R9, RZ, 0x1f, R9 ;  /* 0x0000001fff097819 */ /* 0x000fc80000011409 */
[----:B------:R-:W-:Y:S02]  /*0450*/  IADD3.X R8, PT, PT, R9, R10, R8, P0, P1 ;  /* 0x0000000a09087210 */ /* 0x000fe400007e2408 */
[----:B------:R-:W-:Y:S02]  /*0460*/  IADD3 R9, P2, PT, R2, 0x40, RZ ;  /* 0x0000004002097810 */ /* 0x000fe40007f5e0ff */
[----:B------:R-:W-:Y:S02]  /*0470*/  IADD3 R0, P0, P1, R7, R0, R6 ;  /* 0x0000000007007210 */ /* 0x000fe4000791e006 */
[----:B------:R-:W-:Y:S01]  /*0480*/  SHF.R.S32.HI R2, RZ, 0x1f, R7 ;  /* 0x0000001fff027819 */ /* 0x000fe20000011407 */
[----:B------:R-:W-:-:S03]  /*0490*/  IMAD.X R3, RZ, RZ, R3, P2 ;  /* 0x000000ffff037224 */ /* 0x000fc600010e0603 */
[----:B------:R-:W-:Y:S01]  /*04a0*/  IADD3.X R5, PT, PT, R2, R8, R5, P0, P1 ;  /* 0x0000000802057210 */ /* 0x000fe200007e2405 */
[----:B------:R-:W-:Y:S06]  /*04b0*/  BRA.U UP1, `(.L_x_440) ;  /* 0xfffffffd01287547 */ /* 0x000fec000b83ffff */
.L_x_439:
        /* <DEDUP_REMOVED lines=32> */
.L_x_442:
        /* <DEDUP_REMOVED lines=20> */
.L_x_443:
[----:B------:R-:W-:Y:S05]  /*0800*/  BRA.U !UP1, `(.L_x_441) ;  /* 0x0000000109347547 */ /* 0x000fea000b800000 */
[----:B------:R-:W0:Y:S01]  /*0810*/  LDC.64 R2, c[0x0][0x430] ;  /* 0x00010c00ff027b82 */ /* 0x000e220000000a00 */
[----:B------:R-:W-:Y:S01]  /*0820*/  UIADD3 UR4, UPT, UPT, -UR4, URZ, URZ ;  /* 0x000000ff04047290 */ /* 0x000fe2000fffe1ff */
[----:B0-----:R-:W-:-:S04]  /*0830*/  IMAD.WIDE.U32 R2, R4, 0x4, R2 ;  /* 0x0000000404027825 */ /* 0x001fc800078e0002 */
[----:B------:R-:W-:-:S07]  /*0840*/  IMAD.MOV.U32 R4, RZ, RZ, R2 ;  /* 0x000000ffff047224 */ /* 0x000fce00078e0002 */
.L_x_444:
[----:B------:R-:W-:-:S06]  /*0850*/  IMAD.MOV.U32 R2, RZ, RZ, R4 ;  /* 0x000000ffff027224 */ /* 0x000fcc00078e0004 */
[----:B------:R0:W2:Y:S01]  /*0860*/  LDG.E.CONSTANT R2, desc[UR10][R2.64] ;  /* 0x0000000a02027981 */ /* 0x0000a2000c1e9900 */
[----:B------:R-:W-:Y:S01]  /*0870*/  UIADD3 UR4, UPT, UPT, UR4, 0x1, URZ ;  /* 0x0000000104047890 */ /* 0x000fe2000fffe0ff */
[----:B------:R-:W-:-:S03]  /*0880*/  IADD3 R4, P1, PT, R4, 0x4, RZ ;  /* 0x0000000404047810 */ /* 0x000fc60007f3e0ff */
[----:B------:R-:W-:Y:S02]  /*0890*/  UISETP.NE.AND UP0, UPT, UR4, URZ, UPT ;  /* 0x000000ff0400728c */ /* 0x000fe4000bf05270 */
[----:B0-----:R-:W-:Y:S01]  /*08a0*/  IMAD.X R3, RZ, RZ, R3, P1 ;  /* 0x000000ffff037224 */ /* 0x001fe200008e0603 */
[----:B--2---:R-:W-:-:S04]  /*08b0*/  IADD3 R0, P0, PT, R2, R0, RZ ;  /* 0x0000000002007210 */ /* 0x004fc80007f1e0ff */
[----:B------:R-:W-:Y:S02]  /*08c0*/  LEA.HI.X.SX32 R5, R2, R5, 0x1, P0 ;  /* 0x0000000502057211 */ /* 0x000fe400000f0eff */
[----:B------:R-:W-:Y:S07]  /*08d0*/  BRA.U UP0, `(.L_x_444) ;  /* 0xfffffffd00dc7547 */ /* 0x000fee000b83ffff */
.L_x_441:
[----:B------:R-:W-:-:S04]  /*08e0*/  IMAD.MOV.U32 R4, RZ, RZ, R0 ;  /* 0x000000ffff047224 */ /* 0x000fc800078e0000 */
[----:B------:R0:W1:Y:S03]  /*08f0*/  I2F.S64 R2, R4 ;  /* 0x0000000400027312 */ /* 0x0000660000301400 */
.L_x_438:
[----:B------:R-:W2:Y:S08]  /*0900*/  S2UR UR6, SR_CTAID.X ;  /* 0x00000000000679c3 */ /* 0x000eb00000002500 */
[----:B------:R-:W2:Y:S02]  /*0910*/  LDC R0, c[0x0][0x38c] ;  /* 0x0000e300ff007b82 */ /* 0x000ea40000000800 */
[----:B--2---:R-:W-:-:S13]  /*0920*/  ISETP.LE.AND P0, PT, R0, UR6, PT ;  /* 0x0000000600007c0c */ /* 0x004fda000bf03270 */
[----:B------:R-:W-:Y:S05]  /*0930*/  @P0 EXIT ;  /* 0x000000000000094d */ /* 0x000fea0003800000 */
[----:B------:R-:W2:Y:S01]  /*0940*/  LDC R0, c[0x0][0x3e8] ;  /* 0x0000fa00ff007b82 */ /* 0x000ea20000000800 */
[----:B------:R-:W3:Y:S01]  /*0950*/  S2R R17, SR_CTAID.Y ;  /* 0x0000000000117919 */ /* 0x000ee20000002600 */
[----:B------:R-:W3:Y:S01]  /*0960*/  LDCU UR4, c[0x0][0x364] ;  /* 0x00006c80ff0477ac */ /* 0x000ee20008000800 */
[----:B------:R-:W4:Y:S05]  /*0970*/  LDCU UR5, c[0x0][0x388] ;  /* 0x00007100ff0577ac */ /* 0x000f2a0008000800 */
[----:B------:R-:W0:Y:S08]  /*0980*/  LDC R12, c[0x0][0x40c] ;  /* 0x00010300ff0c7b82 */ /* 0x000e300000000800 */
[----:B------:R-:W1:Y:S01]  /*0990*/  LDC R13, c[0x0][0x3dc] ;  /* 0x0000f700ff0d7b82 */ /* 0x000e620000000800 */
[----:B--2---:R-:W-:-:S07]  /*09a0*/  ISETP.GE.AND P0, PT, R0, 0x1, PT ;  /* 0x000000010000780c */ /* 0x004fce0003f06270 */
[----:B------:R-:W2:Y:S01]  /*09b0*/  LDC.64 R8, c[0x0][0x400] ;  /* 0x00010000ff087b82 */ /* 0x000ea20000000a00 */
[----:B------:R-:W3:Y:S07]  /*09c0*/  S2R R0, SR_TID.Y ;  /* 0x0000000000007919 */ /* 0x000eee0000002200 */
[----:B------:R-:W4:Y:S01]  /*09d0*/  LDC.64 R10, c[0x0][0x3d0] ;  /* 0x0000f400ff0a7b82 */ /* 0x000f220000000a00 */
[----:B-1----:R-:W-:-:S07]  /*09e0*/  IMAD R13, R13, UR6, RZ ;  /* 0x000000060d0d7c24 */ /* 0x002fce000f8e02ff */
[----:B------:R-:W1:Y:S08]  /*09f0*/  @P0 LDC R15, c[0x0][0x3ec] ;  /* 0x0000fb00ff0f0b82 */ /* 0x000e700000000800 */
[----:B------:R-:W2:Y:S08]  /*0a00*/  @P0 LDC.64 R6, c[0x0][0x3e0] ;  /* 0x0000f800ff060b82 */ /* 0x000eb00000000a00 */
[----:B------:R-:W2:Y:S01]  /*0a10*/  LDC R18, c[0x0][0x3fc] ;  /* 0x0000ff00ff127b82 */ /* 0x000ea20000000800 */
[----:B---3--:R-:W-:-:S02]  /*0a20*/  IMAD R0, R17, UR4, R0 ;  /* 0x0000000411007c24 */ /* 0x008fc4000f8e0200 */
[----:B0-----:R-:W-:Y:S02]  /*0a30*/  IMAD R17, R12, UR6, RZ ;  /* 0x000000060c117c24 */ /* 0x001fe4000f8e02ff */
[----:B----4-:R-:W-:Y:S01]  /*0a40*/  IMAD.WIDE R12, R13, 0x4, R10 ;  /* 0x000000040d0c7825 */ /* 0x010fe200078e020a */
[----:B------:R-:W-:Y:S02]  /*0a50*/  ISETP.GE.AND P1, PT, R0, UR5, PT ;  /* 0x0000000500007c0c */ /* 0x000fe4000bf26270 */
[----:B------:R-:W0:Y:S01]  /*0a60*/  LDC.64 R4, c[0x0][0x3f0] ;  /* 0x0000fc00ff047b82 */ /* 0x000e220000000a00 */
[----:B-1----:R-:W-:Y:S02]  /*0a70*/  @P0 IMAD R15, R15, UR6, RZ ;  /* 0x000000060f0f0c24 */ /* 0x002fe4000f8e02ff */
[----:B--2---:R-:W-:Y:S02]  /*0a80*/  IMAD.WIDE R16, R17, 0x4, R8 ;  /* 0x0000000411107825 */ /* 0x004fe400078e0208 */
[----:B------:R1:W5:Y:S02]  /*0a90*/  LDG.E R8, desc[UR10][R12.64] ;  /* 0x0000000a0c087981 */ /* 0x000364000c1e1900 */
[----:B------:R-:W-:-:S02]  /*0aa0*/  @P0 IMAD.WIDE R14, R15, 0x2, R6 ;  /* 0x000000020f0e0825 */ /* 0x000fc400078e0206 */
[----:B------:R1:W5:Y:S01]  /*0ab0*/  LDG.E R17, desc[UR10][R16.64] ;  /* 0x0000000a10117981 */ /* 0x000362000c1e1900 */
[----:B------:R-:W2:Y:S03]  /*0ac0*/  LDC R3, c[0x0][0x3cc] ;  /* 0x0000f300ff037b82 */ /* 0x000ea60000000800 */
[----:B------:R1:W5:Y:S01]  /*0ad0*/  @P0 LDG.E.U16 R14, desc[UR10][R14.64] ;  /* 0x0000000a0e0e0981 */ /* 0x000362000c1e1500 */
[----:B------:R-:W-:-:S04]  /*0ae0*/  IMAD R11, R18, UR6, RZ ;  /* 0x00000006120b7c24 */ /* 0x000fc8000f8e02ff */
[----:B------:R-:W3:Y:S01]  /*0af0*/  LDC.64 R6, c[0x0][0x3c0] ;  /* 0x0000f000ff067b82 */ /* 0x000ee20000000a00 */
[----:B0-----:R-:W-:-:S04]  /*0b00*/  IMAD.WIDE R10, R11, 0x4, R4 ;  /* 0x000000040b0a7825 */ /* 0x001fc800078e0204 */
[----:B--2---:R-:W-:Y:S01]  /*0b10*/  IMAD R3, R3, UR6, RZ ;  /* 0x0000000603037c24 */ /* 0x004fe2000f8e02ff */
[----:B-1----:R-:W-:Y:S06]  /*0b20*/  @P1 EXIT ;  /* 0x000000000000194d */ /* 0x002fec0003800000 */
[----:B---3--:R-:W-:Y:S01]  /*0b30*/  IMAD.WIDE R4, R3, 0x4, R6 ;  /* 0x0000000403047825 */ /* 0x008fe200078e0206 */
[----:B------:R0:W2:Y:S01]  /*0b40*/  LDG.E R10, desc[UR10][R10.64] ;  /* 0x0000000a0a0a7981 */ /* 0x0000a2000c1e1900 */
[----:B------:R-:W0:Y:S01]  /*0b50*/  LDC R12, c[0x0][0x428] ;  /* 0x00010a00ff0c7b82 */ /* 0x000e220000000800 */
[----:B------:R1:W3:Y:S01]  /*0b60*/  MUFU.RCP R19, R2 ;  /* 0x0000000200137308 */ /* 0x0002e20000001000 */
[----:B------:R-:W4:Y:S01]  /*0b70*/  LDCU UR7, c[0x0][0x360] ;  /* 0x00006c00ff0777ac */ /* 0x000f220008000800 */
[----:B------:R0:W5:Y:S01]  /*0b80*/  LDG.E R6, desc[UR10][R4.64] ;  /* 0x0000000a04067981 */ /* 0x000162000c1e1900 */
[----:B------:R-:W-:Y:S01]  /*0b90*/  IMAD.MOV.U32 R3, RZ, RZ, 0x3f800000 ;  /* 0x3f800000ff037424 */ /* 0x000fe200078e00ff */
[----:B------:R-:W-:Y:S01]  /*0ba0*/  BSSY.RECONVERGENT B0, `(.L_x_445) ;  /* 0x000004a000007945 */ /* 0x000fe20003800200 */
[----:B------:R-:W4:Y:S01]  /*0bb0*/  LDCU UR5, c[0x0][0x374] ;  /* 0x00006e80ff0577ac */ /* 0x000f220008000800 */
[----:B------:R-:W0:Y:S01]  /*0bc0*/  S2R R7, SR_TID.X ;  /* 0x0000000000077919 */ /* 0x000e220000002100 */
[----:B------:R-:W4:Y:S01]  /*0bd0*/  LDC R13, c[0x0][0x3b8] ;  /* 0x0000ee00ff0d7b82 */ /* 0x000f220000000800 */
[----:B-----5:R-:W-:-:S02]  /*0be0*/  @P0 IMAD.U32 R3, R14, 0x10000, RZ ;  /* 0x000100000e030824 */ /* 0x020fc400078e00ff */
[C---:B-1----:R-:W-:Y:S01]  /*0bf0*/  FMUL.FTZ R2, R8.reuse, R8 ;  /* 0x0000000808027220 */ /* 0x042fe20000410000 */
[----:B------:R-:W1:Y:S01]  /*0c00*/  LDCU UR9, c[0x0][0x3bc] ;  /* 0x00007780ff0977ac */ /* 0x000e620008000800 */
[----:B------:R-:W-:Y:S02]  /*0c10*/  FMUL.FTZ R8, R8, R3 ;  /* 0x0000000308087220 */ /* 0x000fe40000410000 */
[----:B------:R-:W-:Y:S01]  /*0c20*/  FMUL.FTZ R2, R2, R17 ;  /* 0x0000001102027220 */ /* 0x000fe20000410000 */
[----:B------:R-:W0:Y:S01]  /*0c30*/  LDCU UR14, c[0x0][0x39c] ;  /* 0x00007380ff0e77ac */ /* 0x000e220008000800 */
[----:B------:R-:W1:Y:S02]  /*0c40*/  LDC R15, c[0x0][0x398] ;  /* 0x0000e600ff0f7b82 */ /* 0x000e640000000800 */
[----:B---3--:R-:W-:Y:S01]  /*0c50*/  FMUL.FTZ R9, R19, R2 ;  /* 0x0000000213097220 */ /* 0x008fe20000410000 */
[----:B------:R-:W3:Y:S01]  /*0c60*/  LDCU UR15, c[0x0][0x42c] ;  /* 0x00008580ff0f77ac */ /* 0x000ee20008000800 */
[----:B0-----:R-:W-:Y:S01]  /*0c70*/  IMAD R11, R12, UR6, RZ ;  /* 0x000000060c0b7c24 */ /* 0x001fe2000f8e02ff */
[----:B------:R-:W0:Y:S01]  /*0c80*/  LDCU.64 UR12, c[0x0][0x3a0] ;  /* 0x00007400ff0c77ac */ /* 0x000e220008000a00 */
[----:B------:R-:W0:Y:S01]  /*0c90*/  LDCU.64 UR16, c[0x0][0x380] ;  /* 0x00007000ff1077ac */ /* 0x000e220008000a00 */
[----:B----4-:R-:W-:Y:S01]  /*0ca0*/  IMAD R12, R13, UR6, RZ ;  /* 0x000000060d0c7c24 */ /* 0x010fe2000f8e02ff */
[----:B------:R-:W4:Y:S01]  /*0cb0*/  LDCU.64 UR18, c[0x0][0x410] ;  /* 0x00008200ff1277ac */ /* 0x000f220008000a00 */
[----:B------:R-:W-:Y:S01]  /*0cc0*/  UIMAD UR4, UR4, UR5, URZ ;  /* 0x00000005040472a4 */ /* 0x000fe2000f8e02ff */
[----:B-1----:R-:W-:-:S02]  /*0cd0*/  IMAD R13, R15, UR6, RZ ;  /* 0x000000060f0d7c24 */ /* 0x002fc4000f8e02ff */
[----:B0-234-:R-:W-:-:S09]  /*0ce0*/  FMUL.FTZ R10, R19, R10 ;  /* 0x0000000a130a7220 */ /* 0x01dfd20000410000 */
.L_x_449:
[----:B0-----:R-:W0:Y:S01]  /*0cf0*/  LDC R14, c[0x0][0x390] ;  /* 0x0000e400ff0e7b82 */ /* 0x001e220000000800 */
[----:B------:R-:W-:Y:S01]  /*0d00*/  BSSY.RECONVERGENT B1, `(.L_x_446) ;  /* 0x000002f000017945 */ /* 0x000fe20003800200 */
[----:B0-----:R-:W-:-:S13]  /*0d10*/  ISETP.GE.AND P0, PT, R7, R14, PT ;  /* 0x0000000e0700720c */ /* 0x001fda0003f06270 */
[----:B------:R-:W-:Y:S05]  /*0d20*/  @P0 BRA `(.L_x_447) ;  /* 0x0000000000b00947 */ /* 0x000fea0003800000 */
[----:B------:R-:W0:Y:S01]  /*0d30*/  LDCU UR5, c[0x0][0x394] ;  /* 0x00007280ff0577ac */ /* 0x000e220008000800 */
[----:B------:R-:W-:Y:S01]  /*0d40*/  IMAD.MOV.U32 R21, RZ, RZ, R7 ;  /* 0x000000ffff157224 */ /* 0x000fe200078e0007 */
[----:B------:R-:W1:Y:S01]  /*0d50*/  LDCU UR6, c[0x0][0x3b4] ;  /* 0x00007680ff0677ac */ /* 0x000e620008000800 */
[----:B------:R-:W2:Y:S01]  /*0d60*/  LDCU UR8, c[0x0][0x424] ;  /* 0x00008480ff0877ac */ /* 0x000ea20008000800 */
[C---:B0-----:R-:W-:Y:S02]  /*0d70*/  IMAD R2, R0.reuse, UR5, RZ ;  /* 0x0000000500027c24 */ /* 0x041fe4000f8e02ff */
[----:B-1----:R-:W-:-:S03]  /*0d80*/  IMAD R3, R0, UR6, RZ ;  /* 0x0000000600037c24 */ /* 0x002fc6000f8e02ff */
[----:B------:R-:W-:Y:S02]  /*0d90*/  SHF.R.S32.HI R18, RZ, 0x1f, R2 ;  /* 0x0000001fff127819 */ /* 0x000fe40000011402 */
[----:B------:R-:W-:Y:S01]  /*0da0*/  IADD3 R15, P0, PT, R13, R2, RZ ;  /* 0x000000020d0f7210 */ /* 0x000fe20007f1e0ff */
[----:B--2---:R-:W-:Y:S01]  /*0db0*/  IMAD R4, R0, UR8, RZ ;  /* 0x0000000800047c24 */ /* 0x004fe2000f8e02ff */
[----:B------:R-:W-:Y:S02]  /*0dc0*/  IADD3 R16, P1, PT, R12, R3, RZ ;  /* 0x000000030c107210 */ /* 0x000fe40007f3e0ff */
[----:B------:R-:W-:Y:S02]  /*0dd0*/  SHF.R.S32.HI R3, RZ, 0x1f, R3 ;  /* 0x0000001fff037819 */ /* 0x000fe40000011403 */
[----:B------:R-:W-:Y:S02]  /*0de0*/  IADD3 R17, P2, PT, R11, R4, RZ ;  /* 0x000000040b117210 */ /* 0x000fe40007f5e0ff */
[----:B------:R-:W-:-:S02]  /*0df0*/  SHF.R.S32.HI R4, RZ, 0x1f, R4 ;  /* 0x0000001fff047819 */ /* 0x000fc40000011404 */
[----:B------:R-:W-:Y:S02]  /*0e00*/  LEA.HI.X.SX32 R19, R13, R18, 0x1, P0 ;  /* 0x000000120d137211 */ /* 0x000fe400000f0eff */
[----:B------:R-:W-:Y:S02]  /*0e10*/  LEA.HI.X.SX32 R20, R12, R3, 0x1, P1 ;  /* 0x000000030c147211 */ /* 0x000fe400008f0eff */
[----:B------:R-:W-:-:S07]  /*0e20*/  LEA.HI.X.SX32 R18, R11, R4, 0x1, P2 ;  /* 0x000000040b127211 */ /* 0x000fce00010f0eff */
.L_x_448:
[C---:B0-----:R-:W-:Y:S02]  /*0e30*/  IMAD R3, R21.reuse, UR9, RZ ;  /* 0x0000000915037c24 */ /* 0x041fe4000f8e02ff */
[----:B------:R-:W-:-:S03]  /*0e40*/  IMAD R2, R21, UR14, RZ ;  /* 0x0000000e15027c24 */ /* 0x000fc6000f8e02ff */
[C---:B------:R-:W-:Y:S02]  /*0e50*/  IADD3 R23, P0, PT, R3.reuse, R16, RZ ;  /* 0x0000001003177210 */ /* 0x040fe40007f1e0ff */
[C---:B------:R-:W-:Y:S02]  /*0e60*/  IADD3 R5, P1, PT, R2.reuse, R15, RZ ;  /* 0x0000000f02057210 */ /* 0x040fe40007f3e0ff */
[----:B------:R-:W-:Y:S02]  /*0e70*/  LEA.HI.X.SX32 R24, R3, R20, 0x1, P0 ;  /* 0x0000001403187211 */ /* 0x000fe400000f0eff */
[----:B------:R-:W-:Y:S02]  /*0e80*/  LEA.HI.X.SX32 R22, R2, R19, 0x1, P1 ;  /* 0x0000001302167211 */ /* 0x000fe400008f0eff */
[----:B------:R-:W-:Y:S02]  /*0e90*/  LEA R2, P0, R23, UR12, 0x1 ;  /* 0x0000000c17027c11 */ /* 0x000fe4000f8008ff */
[----:B------:R-:W-:-:S02]  /*0ea0*/  LEA R4, P1, R5, UR16, 0x1 ;  /* 0x0000001005047c11 */ /* 0x000fc4000f8208ff */
[----:B------:R-:W-:Y:S02]  /*0eb0*/  LEA.HI.X R3, R23, UR13, R24, 0x1, P0 ;  /* 0x0000000d17037c11 */ /* 0x000fe400080f0c18 */
[----:B------:R-:W-:-:S03]  /*0ec0*/  LEA.HI.X R5, R5, UR17, R22, 0x1, P1 ;  /* 0x0000001105057c11 */ /* 0x000fc600088f0c16 */
[----:B------:R-:W2:Y:S04]  /*0ed0*/  LDG.E.U16 R2, desc[UR10][R2.64] ;  /* 0x0000000a02027981 */ /* 0x000ea8000c1e1500 */
[----:B------:R-:W3:Y:S01]  /*0ee0*/  LDG.E.U16 R4, desc[UR10][R4.64] ;  /* 0x0000000a04047981 */ /* 0x000ee2000c1e1500 */
[----:B--2---:R-:W-:Y:S02]  /*0ef0*/  IMAD.U32 R23, R2, 0x10000, RZ ;  /* 0x0001000002177824 */ /* 0x004fe400078e00ff */
[----:B---3--:R-:W-:Y:S02]  /*0f00*/  IMAD.U32 R25, R4, 0x10000, RZ ;  /* 0x0001000004197824 */ /* 0x008fe400078e00ff */
[----:B------:R-:W-:Y:S01]  /*0f10*/  FADD.FTZ R22, -R10, R23 ;  /* 0x000000170a167221 */ /* 0x000fe20000010100 */
[----:B------:R-:W-:-:S02]  /*0f20*/  IMAD R23, R21, UR15, RZ ;  /* 0x0000000f15177c24 */ /* 0x000fc4000f8e02ff */
[----:B------:R-:W-:Y:S01]  /*0f30*/  FADD.FTZ R25, -R6, R25 ;  /* 0x0000001906197221 */ /* 0x000fe20000010100 */
[----:B------:R-:W-:-:S03]  /*0f40*/  VIADD R21, R21, UR7 ;  /* 0x0000000715157c36 */ /* 0x000fc60008000000 */
[----:B------:R-:W-:Y:S01]  /*0f50*/  FFMA.FTZ R25, -R9, R25, R22 ;  /* 0x0000001909197223 */ /* 0x000fe20000010116 */
[----:B------:R-:W-:-:S03]  /*0f60*/  IADD3 R22, P0, PT, R23, R17, RZ ;  /* 0x0000001117167210 */ /* 0x000fc60007f1e0ff */
[----:B------:R-:W-:Y:S01]  /*0f70*/  FMUL.FTZ R25, R8, R25 ;  /* 0x0000001908197220 */ /* 0x000fe20000410000 */
[----:B------:R-:W-:Y:S02]  /*0f80*/  LEA.HI.X.SX32 R23, R23, R18, 0x1, P0 ;  /* 0x0000001217177211 */ /* 0x000fe400000f0eff */
[C---:B------:R-:W-:Y:S02]  /*0f90*/  LEA R2, P0, R22.reuse, UR18, 0x1 ;  /* 0x0000001216027c11 */ /* 0x040fe4000f8008ff */
[----:B------:R-:W-:Y:S02]  /*0fa0*/  F2FP.BF16.F32.PACK_AB R25, RZ, R25 ;  /* 0x00000019ff19723e */ /* 0x000fe400000010ff */
[----:B------:R-:W-:Y:S02]  /*0fb0*/  LEA.HI.X R3, R22, UR19, R23, 0x1, P0 ;  /* 0x0000001316037c11 */ /* 0x000fe400080f0c17 */
[----:B------:R-:W-:-:S03]  /*0fc0*/  ISETP.GE.AND P0, PT, R21, R14, PT ;  /* 0x0000000e1500720c */ /* 0x000fc60003f06270 */
[----:B------:R0:W-:Y:S10]  /*0fd0*/  STG.E.U16 desc[UR10][R2.64], R25 ;  /* 0x0000001902007986 */ /* 0x0001f4000c10150a */
[----:B------:R-:W-:Y:S05]  /*0fe0*/  @!P0 BRA `(.L_x_448) ;  /* 0xfffffffc00908947 */ /* 0x000fea000383ffff */
.L_x_447:
[----:B------:R-:W-:Y:S05]  /*0ff0*/  BSYNC.RECONVERGENT B1 ;  /* 0x0000000000017941 */ /* 0x000fea0003800200 */
.L_x_446:
[----:B------:R-:W1:Y:S01]  /*1000*/  LDCU UR5, c[0x0][0x388] ;  /* 0x00007100ff0577ac */ /* 0x000e620008000800 */
[----:B------:R-:W-:-:S05]  /*1010*/  VIADD R0, R0, UR4 ;  /* 0x0000000400007c36 */ /* 0x000fca0008000000 */
[----:B-1----:R-:W-:-:S13]  /*1020*/  ISETP.GE.AND P0, PT, R0, UR5, PT ;  /* 0x0000000500007c0c */ /* 0x002fda000bf06270 */
[----:B------:R-:W-:Y:S05]  /*1030*/  @!P0 BRA `(.L_x_449) ;  /* 0xfffffffc002c8947 */ /* 0x000fea000383ffff */
[----:B------:R-:W-:Y:S05]  /*1040*/  BSYNC.RECONVERGENT B0 ;  /* 0x0000000000007941 */ /* 0x000fea0003800200 */
.L_x_445:
[----:B------:R-:W-:Y:S05]  /*1050*/  EXIT ;  /* 0x000000000000794d */ /* 0x000fea0003800000 */
.L_x_450:
        /* <DEDUP_REMOVED lines=10> */
.L_x_27065:


//--------------------- .text._ZN2at6native32batch_norm_backward_elemt_kernelIN3c108BFloat16EffiEEvNS_27GenericPackedTensorAccessorIT_Lm3ENS_16DefaultPtrTraitsET2_EES8_NS4_IT1_Lm1ES6_S7_EESA_NS4_IT0_Lm1ES6_S7_EESA_SA_S8_PKii --------------------------
	.section	.text._ZN2at6native32batch_norm_backward_elemt_kernelIN3c108BFloat16EffiEEvNS_27GenericPackedTensorAccessorIT_Lm3ENS_16DefaultPtrTraitsET2_EES8_NS4_IT1_Lm1ES6_S7_EESA_NS4_IT0_Lm1ES6_S7_EESA_SA_S8_PKii,"ax",@progbits
	.align	128
        .global         _ZN2at6native32batch_norm_backward_elemt_kernelIN3c108BFloat16EffiEEvNS_27GenericPackedTensorAccessorIT_Lm3ENS_16DefaultPtrTraitsET2_EES8_NS4_IT1_Lm1ES6_S7_EESA_NS4_IT0_Lm1ES6_S7_EESA_SA_S8_PKii
        .type           _ZN2at6native32batch_norm_backward_elemt_kernelIN3c108BFloat16EffiEEvNS_27GenericPackedTensorAccessorIT_Lm3ENS_16DefaultPtrTraitsET2_EES8_NS4_IT1_Lm1ES6_S7_EESA_NS4_IT0_Lm1ES6_S7_EESA_SA_S8_PKii,@function
        .size           _ZN2at6native32batch_norm_backward_elemt_kernelIN3c108BFloat16EffiEEvNS_27GenericPackedTensorAccessorIT_Lm3ENS_16DefaultPtrTraitsET2_EES8_NS4_IT1_Lm1ES6_S7_EESA_NS4_IT0_Lm1ES6_S7_EESA_SA_S8_PKii,(.L_x_27066 - _ZN2at6native32batch_norm_backward_elemt_kernelIN3c108BFloat16EffiEEvNS_27GenericPackedTensorAccessorIT_Lm3ENS_16DefaultPtrTraitsET2_EES8_NS4_IT1_Lm1ES6_S7_EESA_NS4_IT0_Lm1ES6_S7_EESA_SA_S8_PKii)
        .other          _ZN2at6native32batch_norm_backward_elemt_kernelIN3c108BFloat16EffiEEvNS_27GenericPackedTensorAccessorIT_Lm3ENS_16DefaultPtrTraitsET2_EES8_NS4_IT1_Lm1ES6_S7_EESA_NS4_IT0_Lm1ES6_S7_EESA_SA_S8_PKii,@"STO_CUDA_ENTRY STV_DEFAULT"
_ZN2at6native32batch_norm_backward_elemt_kernelIN3c108BFloat16EffiEEvNS_27GenericPackedTensorAccessorIT_Lm3ENS_16DefaultPtrTraitsET2_EES8_NS4_IT1_Lm1ES6_S7_EESA_NS4_IT0_Lm1ES6_S7_EESA_SA_S8_PKii:
.text._ZN2at6native32batch_norm_backward_elemt_kernelIN3c108BFloat16EffiEEvNS_27GenericPackedTensorAccessorIT_Lm3ENS_16DefaultPtrTraitsET2_EES8_NS4_IT1_Lm1ES6_S7_EESA_NS4_IT0_Lm1ES6_S7_EESA_SA_S8_PKii:
        /* <DEDUP_REMOVED lines=22> */
.L_x_453:
        /* <DEDUP_REMOVED lines=54> */
.L_x_452:
        /* <DEDUP_REMOVED lines=32> */
.L_x_455:
        /* <DEDUP_REMOVED lines=20> */
.L_x_456:
[----:B------:R-:W-:Y:S05]  /*0800*/  BRA.U !UP1, `(.L_x_454) ;  /* 0x0000000109347547 */ /* 0x000fea000b800000 */
[----:B------:R-:W0:Y:S01]  /*0810*/  LDC.64 R2, c[0x0][0x430] ;  /* 0x00010c00ff027b82 */ /* 0x000e220000000a00 */
[----:B------:R-:W-:Y:S01]  /*0820*/  UIADD3 UR4, UPT, UPT, -UR4, URZ, URZ ;  /* 0x000000ff04047290 */ /* 0x000fe2000fffe1ff */
[----:B0-----:R-:W-:-:S04]  /*0830*/  IMAD.WIDE.U32 R2, R4, 0x4, R2 ;  /* 0x0000000404027825 */ /* 0x001fc800078e0002 */
[----:B------:R-:W-:-:S07]  /*0840*/  IMAD.MOV.U32 R4, RZ, RZ, R2 ;  /* 0x000000ffff047224 */ /* 0x000fce00078e0002 */
.L_x_457:
        /* <DEDUP_REMOVED lines=9> */
.L_x_454:
[----:B------:R-:W-:-:S06]  /*08e0*/  IMAD.MOV.U32 R4, RZ, RZ, R0 ;  /* 0x000000ffff047224 */ /* 0x000fcc00078e0000 */
[----:B------:R0:W1:Y:S02]  /*08f0*/  I2F.S64 R4, R4 ;  /* 0x0000000400047312 */ /* 0x0000640000301400 */
.L_x_451:
        /* <DEDUP_REMOVED lines=12> */
[----:B------:R-:W3:Y:S01]  /*09c0*/  S2R R0, SR_TID.Y ;  /* 0x0000000000007919 */ /* 0x000ee20000002200 */
[----:B0-----:R-:W-:-:S06]  /*09d0*/  IMAD R15, R15, UR6, RZ ;  /* 0x000000060f0f7c24 */ /* 0x001fcc000f8e02ff */
[----:B------:R-:W0:Y:S01]  /*09e0*/  LDC.64 R8, c[0x0][0x400] ;  /* 0x00010000ff087b82 */ /* 0x000e220000000a00 */
[----:B-1----:R-:W-:-:S07]  /*09f0*/  IMAD R17, R17, UR6, RZ ;  /* 0x0000000611117c24 */ /* 0x002fce000f8e02ff */
[----:B------:R-:W1:Y:S08]  /*0a00*/  @P0 LDC R5, c[0x0][0x3ec] ;  /* 0x0000fb00ff050b82 */ /* 0x000e700000000800 */
[----:B------:R-:W4:Y:S01]  /*0a10*/  @P0 LDC.64 R12, c[0x0][0x3e0] ;  /* 0x0000f800ff0c0b82 */ /* 0x000f220000000a00 */
[----:B--2---:R-:W-:-:S06]  /*0a20*/  IMAD.WIDE R14, R15, 0x4, R2 ;  /* 0x000000040f0e7825 */ /* 0x004fcc00078e0202 */
[----:B------:R2:W5:Y:S01]  /*0a30*/  LDG.E R14, desc[UR10][R14.64] ;  /* 0x0000000a0e0e7981 */ /* 0x000562000c1e1900 */
[----:B0-----:R-:W-:Y:S01]  /*0a40*/  IMAD.WIDE R16, R17, 0x4, R8 ;  /* 0x0000000411107825 */ /* 0x001fe200078e0208 */
[----:B------:R-:W0:Y:S03]  /*0a50*/  LDC R18, c[0x0][0x3fc] ;  /* 0x0000ff00ff127b82 */ /* 0x000e260000000800 */
[----:B---3--:R-:W-:Y:S02]  /*0a60*/  IMAD R0, R11, UR4, R0 ;  /* 0x000000040b007c24 */ /* 0x008fe4000f8e0200 */
[----:B------:R2:W5:Y:S01]  /*0a70*/  LDG.E R17, desc[UR10][R16.64] ;  /* 0x0000000a10117981 */ /* 0x000562000c1e1900 */
[----:B-1----:R-:W-:Y:S02]  /*0a80*/  @P0 IMAD R5, R5, UR6, RZ ;  /* 0x0000000605050c24 */ /* 0x002fe4000f8e02ff */
[----:B------:R-:W1:Y:S01]  /*0a90*/  LDC.64 R6, c[0x0][0x3f0] ;  /* 0x0000fc00ff067b82 */ /* 0x000e620000000a00 */
[----:B----4-:R-:W-:Y:S01]  /*0aa0*/  ISETP.GE.AND P1, PT, R0, UR5, PT ;  /* 0x0000000500007c0c */ /* 0x010fe2000bf26270 */
[----:B------:R-:W-:-:S06]  /*0ab0*/  @P0 IMAD.WIDE R12, R5, 0x4, R12 ;  /* 0x00000004050c0825 */ /* 0x000fcc00078e020c */
[----:B------:R-:W3:Y:S01]  /*0ac0*/  LDC R10, c[0x0][0x3cc] ;  /* 0x0000f300ff0a7b82 */ /* 0x000ee20000000800 */
[----:B------:R-:W-:-:S07]  /*0ad0*/  IMAD.MOV.U32 R5, RZ, RZ, 0x3f800000 ;  /* 0x3f800000ff057424 */ /* 0x000fce00078e00ff */
[----:B------:R-:W4:Y:S01]  /*0ae0*/  LDC.64 R2, c[0x0][0x3c0] ;  /* 0x0000f000ff027b82 */ /* 0x000f220000000a00 */
[----:B------:R2:W5:Y:S01]  /*0af0*/  @P0 LDG.E R5, desc[UR10][R12.64] ;  /* 0x0000000a0c050981 */ /* 0x000562000c1e1900 */
[----:B0-----:R-:W-:-:S04]  /*0b00*/  IMAD R9, R18, UR6, RZ ;  /* 0x0000000612097c24 */ /* 0x001fc8000f8e02ff */
[----:B-1----:R-:W-:-:S04]  /*0b10*/  IMAD.WIDE R8, R9, 0x4, R6 ;  /* 0x0000000409087825 */ /* 0x002fc800078e0206 */
[----:B---3--:R-:W-:Y:S01]  /*0b20*/  IMAD R7, R10, UR6, RZ ;  /* 0x000000060a077c24 */ /* 0x008fe2000f8e02ff */
[----:B--2---:R-:W-:Y:S06]  /*0b30*/  @P1 EXIT ;  /* 0x000000000000194d */ /* 0x004fec0003800000 */
[----:B------:R0:W2:Y:S01]  /*0b40*/  LDG.E R10, desc[UR10][R8.64] ;  /* 0x0000000a080a7981 */ /* 0x0000a2000c1e1900 */
[----:B------:R-:W1:Y:S01]  /*0b50*/  LDC R11, c[0x0][0x428] ;  /* 0x00010a00ff0b7b82 */ /* 0x000e620000000800 */
[----:B----4-:R-:W-:Y:S01]  /*0b60*/  IMAD.WIDE R2, R7, 0x4, R2 ;  /* 0x0000000407027825 */ /* 0x010fe200078e0202 */
[----:B------:R-:W3:Y:S01]  /*0b70*/  MUFU.RCP R15, R4 ;  /* 0x00000004000f7308 */ /* 0x000ee20000001000 */
[----:B------:R-:W4:Y:S01]  /*0b80*/  S2R R7, SR_TID.X ;  /* 0x0000000000077919 */ /* 0x000f220000002100 */
[----:B------:R-:W1:Y:S02]  /*0b90*/  LDCU UR7, c[0x0][0x360] ;  /* 0x00006c00ff0777ac */ /* 0x000e640008000800 */
[----:B------:R3:W5:Y:S02]  /*0ba0*/  LDG.E R6, desc[UR10][R2.64] ;  /* 0x0000000a02067981 */ /* 0x000764000c1e1900 */
[----:B------:R-:W4:Y:S01]  /*0bb0*/  LDC R12, c[0x0][0x3b8] ;  /* 0x0000ee00ff0c7b82 */ /* 0x000f220000000800 */
[----:B------:R-:W4:Y:S01]  /*0bc0*/  LDCU UR5, c[0x0][0x374] ;  /* 0x00006e80ff0577ac */ /* 0x000f220008000800 */
[----:B------:R-:W-:Y:S01]  /*0bd0*/  BSSY.RECONVERGENT B0, `(.L_x_458) ;  /* 0x0000046000007945 */ /* 0x000fe20003800200 */
[C---:B0----5:R-:W-:Y:S01]  /*0be0*/  FMUL.FTZ R8, R14.reuse, R5 ;  /* 0x000000050e087220 */ /* 0x061fe20000410000 */
[----:B------:R-:W0:Y:S04]  /*0bf0*/  LDCU UR9, c[0x0][0x3bc] ;  /* 0x00007780ff0977ac */ /* 0x000e280008000800 */
[----:B------:R-:W0:Y:S01]  /*0c00*/  LDC R13, c[0x0][0x398] ;  /* 0x0000e600ff0d7b82 */ /* 0x000e220000000800 */
[----:B---3--:R-:W-:Y:S01]  /*0c10*/  FMUL.FTZ R2, R14, R14 ;  /* 0x0000000e0e027220 */ /* 0x008fe20000410000 */
[----:B------:R-:W3:Y:S03]  /*0c20*/  LDCU UR14, c[0x0][0x39c] ;  /* 0x00007380ff0e77ac */ /* 0x000ee60008000800 */
[----:B------:R-:W-:Y:S01]  /*0c30*/  FMUL.FTZ R2, R2, R17 ;  /* 0x0000001102027220 */ /* 0x000fe20000410000 */
[----:B------:R-:W0:Y:S01]  /*0c40*/  LDCU UR15, c[0x0][0x42c] ;  /* 0x00008580ff0f77ac */ /* 0x000e220008000800 */
[----:B-1----:R-:W-:-:S02]  /*0c50*/  IMAD R11, R11, UR6, RZ ;  /* 0x000000060b0b7c24 */ /* 0x002fc4000f8e02ff */
[----:B------:R-:W-:Y:S01]  /*0c60*/  FMUL.FTZ R9, R15, R2 ;  /* 0x000000020f097220 */ /* 0x000fe20000410000 */
[----:B------:R-:W1:Y:S01]  /*0c70*/  LDCU.64 UR12, c[0x0][0x3a0] ;  /* 0x00007400ff0c77ac */ /* 0x000e620008000a00 */
[----:B------:R-:W1:Y:S01]  /*0c80*/  LDCU.64 UR16, c[0x0][0x380] ;  /* 0x00007000ff1077ac */ /* 0x000e620008000a00 */
[----:B----4-:R-:W-:Y:S01]  /*0c90*/  IMAD R12, R12, UR6, RZ ;  /* 0x000000060c0c7c24 */ /* 0x010fe2000f8e02ff */
[----:B------:R-:W4:Y:S01]  /*0ca0*/  LDCU.64 UR18, c[0x0][0x410] ;  /* 0x00008200ff1277ac */ /* 0x000f220008000a00 */
[----:B------:R-:W-:Y:S01]  /*0cb0*/  UIMAD UR4, UR4, UR5, URZ ;  /* 0x00000005040472a4 */ /* 0x000fe2000f8e02ff */
[----:B0-----:R-:W-:Y:S02]  /*0cc0*/  IMAD R13, R13, UR6, RZ ;  /* 0x000000060d0d7c24 */ /* 0x001fe4000f8e02ff */
[----:B-1234-:R-:W-:-:S09]  /*0cd0*/  FMUL.FTZ R10, R15, R10 ;  /* 0x0000000a0f0a7220 */ /* 0x01efd20000410000 */
.L_x_462:
        /* <DEDUP_REMOVED lines=20> */
.L_x_461:
        /* <DEDUP_REMOVED lines=28> */
.L_x_460:
[----:B------:R-:W-:Y:S05]  /*0fe0*/  BSYNC.RECONVERGENT B1 ;  /* 0x0000000000017941 */ /* 0x000fea0003800200 */
.L_x_459:
[----:B------:R-:W1:Y:S01]  /*0ff0*/  LDCU UR5, c[0x0][0x388] ;  /* 0x00007100ff0577ac */ /* 0x000e620008000800 */
[----:B------:R-:W-:-:S05]  /*1000*/  VIADD R0, R0, UR4 ;  /* 0x0000000400007c36 */ /* 0x000fca0008000000 */
[----:B-1----:R-:W-:-:S13]  /*1010*/  ISETP.GE.AND P0, PT, R0, UR5, PT ;  /* 0x0000000500007c0c */ /* 0x002fda000bf06270 */
[----:B------:R-:W-:Y:S05]  /*1020*/  @!P0 BRA `(.L_x_462) ;  /* 0xfffffffc002c8947 */ /* 0x000fea000383ffff */
[----:B------:R-:W-:Y:S05]  /*1030*/  BSYNC.RECONVERGENT B0 ;  /* 0x0000000000007941 */ /* 0x000fea0003800200 */
.L_x_458:
[----:B------:R-:W-:Y:S05]  /*1040*/  EXIT ;  /* 0x000000000000794d */ /* 0x000fea0003800000 */
.L_x_463:
        /* <DEDUP_REMOVED lines=11> */
.L_x_27066:


//--------------------- .text._ZN2at6native32batch_norm_backward_elemt_kernelIN3c104HalfES3_flEEvNS_27GenericPackedTensorAccessorIT_Lm3ENS_16DefaultPtrTraitsET2_EES8_NS4_IT1_Lm1ES6_S7_EESA_NS4_IT0_Lm1ES6_S7_EESA_SA_S8_PKii --------------------------
	.section	.text._ZN2at6native32batch_norm_backward_elemt_kernelIN3c104HalfES3_flEEvNS_27GenericPackedTensorAccessorIT_Lm3ENS_16DefaultPtrTraitsET2_EES8_NS4_IT1_Lm1ES6_S7_EESA_NS4_IT0_Lm1ES6_S7_EESA_SA_S8_PKii,"ax",@progbits
	.align	128
        .global         _ZN2at6native32batch_norm_backward_elemt_kernelIN3c104HalfES3_flEEvNS_27GenericPackedTensorAccessorIT_Lm3ENS_16DefaultPtrTraitsET2_EES8_NS4_IT1_Lm1ES6_S7_EESA_NS4_IT0_Lm1ES6_S7_EESA_SA_S8_PKii
        .type           _ZN2at6native32batch_norm_backward_elemt_kernelIN3c104HalfES3_flEEvNS_27GenericPackedTensorAccessorIT_Lm3ENS_16DefaultPtrTraitsET2_EES8_NS4_IT1_Lm1ES6_S7_EESA_NS4_IT0_Lm1ES6_S7_EESA_SA_S8_PKii,@function
        .size           _ZN2at6native32batch_norm_backward_elemt_kernelIN3c104HalfES3_flEEvNS_27GenericPackedTensorAccessorIT_Lm3ENS_16DefaultPtrTraitsET2_EES8_NS4_IT1_Lm1ES6_S7_EESA_NS4_IT0_Lm1ES6_S7_EESA_SA_S8_PKii,(.L_x_26997 - _ZN2at6native32batch_norm_backward_elemt_kernelIN3c104HalfES3_flEEvNS_27GenericPackedTensorAccessorIT_Lm3ENS_16DefaultPtrTraitsET2_EES8_NS4_IT1_Lm1ES6_S7_EESA_NS4_IT0_Lm1ES6_S7_EESA_SA_S8_PKii)
        .other          _ZN2at6native32batch_norm_backward_elemt_kernelIN3c104HalfES3_flEEvNS_27GenericPackedTensorAccessorIT_Lm3ENS_16DefaultPtrTraitsET2_EES8_NS4_IT1_Lm1ES6_S7_EESA_NS4_IT0_Lm1ES6_S7_EESA_SA_S8_PKii,@"STO_CUDA_ENTRY STV_DEFAULT"
_ZN2at6native32batch_norm_backward_elemt_kernelIN3c104HalfES3_flEEvNS_27GenericPackedTensorAccessorIT_Lm3ENS_16DefaultPtrTraitsET2_EES8_NS4_IT1_Lm1ES6_S7_EESA_NS4_IT0_Lm1ES6_S7_EESA_SA_S8_PKii:
.text._ZN2at6native32batch_norm_backward_elemt_kernelIN3c104HalfES3_flEEvNS_27GenericPackedTensorAccessorIT_Lm3ENS_16DefaultPtrTraitsET2_EES8_NS4_IT1_Lm1ES6_S7_EESA_NS4_IT0_Lm1ES6_S7_EESA_SA_S8_PKii:
        /* <DEDUP_REMOVED lines=19> */
[----:B------:R-:W-:-:S04]  /*0130*/  MOV R6, UR4 ;  /* 0x0000000400067c02 */ /* 0x000fc80008000f00 */
[----:B------:R-:W-:-:S07]  /*0140*/  IMAD.U32 R3, RZ, RZ, UR5 ;  /* 0x00000005ff037e24 */ /* 0x000fce000f8e00ff */
.L_x_466:
        /* <DEDUP_REMOVED lines=54> */
.L_x_465:
        /* <DEDUP_REMOVED lines=15> */
[----:B------:R-:W-:-:S02]  /*05a0*/  IADD3 R0, PT, PT, R0, 0x8, RZ ;  /* 0x0000000800007810 */ /* 0x000fc40007ffe0ff */
        /* <DEDUP_REMOVED lines=16> */
.L_x_468:
        /* <DEDUP_REMOVED lines=20> */
.L_x_469:
[----:B------:R-:W-:Y:S05]  /*07f0*/  BRA.U !UP1, `(.L_x_467) ;  /* 0x00000001092c7547 */ /* 0x000fea000b800000 */
[----:B------:R-:W0:Y:S01]  /*0800*/  LDC.64 R2, c[0x0][0x4a0] ;  /* 0x00012800ff027b82 */ /* 0x000e220000000a00 */
[----:B------:R-:W-:Y:S01]  /*0810*/  UIADD3 UR4, UPT, UPT, -UR4, URZ, URZ ;  /* 0x000000ff04047290 */ /* 0x000fe2000fffe1ff */
[----:B0-----:R-:W-:-:S11]  /*0820*/  IMAD.WIDE.U32 R2, R0, 0x4, R2 ;  /* 0x0000000400027825 */ /* 0x001fd600078e0002 */
.L_x_470:
[----:B------:R0:W2:Y:S01]  /*0830*/  LDG.E.CONSTANT R0, desc[UR16][R2.64] ;  /* 0x0000001002007981 */ /* 0x0000a2000c1e9900 */
[----:B------:R-:W-:-:S04]  /*0840*/  UIADD3 UR4, UPT, UPT, UR4, 0x1, URZ ;  /* 0x0000000104047890 */ /* 0x000fc8000fffe0ff */
[----:B------:R-:W-:Y:S01]  /*0850*/  UISETP.NE.AND UP0, UPT, UR4, URZ, UPT ;  /* 0x000000ff0400728c */ /* 0x000fe2000bf05270 */
[----:B0-----:R-:W-:-:S05]  /*0860*/  IADD3 R2, P1, PT, R2, 0x4, RZ ;  /* 0x0000000402027810 */ /* 0x001fca0007f3e0ff */
[----:B------:R-:W-:Y:S01]  /*0870*/  IMAD.X R3, RZ, RZ, R3, P1 ;  /* 0x000000ffff037224 */ /* 0x000fe200008e0603 */
[----:B--2---:R-:W-:-:S04]  /*0880*/  IADD3 R4, P0, PT, R0, R4, RZ ;  /* 0x0000000400047210 */ /* 0x004fc80007f1e0ff */
[----:B------:R-:W-:Y:S01]  /*0890*/  LEA.HI.X.SX32 R5, R0, R5, 0x1, P0 ;  /* 0x0000000500057211 */ /* 0x000fe200000f0eff */
[----:B------:R-:W-:Y:S08]  /*08a0*/  BRA.U UP0, `(.L_x_470) ;  /* 0xfffffffd00e07547 */ /* 0x000ff0000b83ffff */
.L_x_467:
[----:B------:R0:W1:Y:S02]  /*08b0*/  I2F.S64 R10, R4 ;  /* 0x00000004000a7312 */ /* 0x0000640000301400 */
.L_x_464:
        /* <DEDUP_REMOVED lines=38> */
[----:B------:R-:W3:Y:S01]  /*0b20*/  LDCU UR5, c[0x0][0x374] ;  /* 0x00006e80ff0577ac */ /* 0x000ee20008000800 */
[----:B------:R-:W-:Y:S01]  /*0b30*/  IMAD.U32 R9, RZ, RZ, UR8 ;  /* 0x00000008ff097e24 */ /* 0x000fe2000f8e00ff */
[----:B------:R-:W-:Y:S01]  /*0b40*/  MOV R5, UR12 ;  /* 0x0000000c00057c02 */ /* 0x000fe20008000f00 */
[----:B------:R-:W-:Y:S01]  /*0b50*/  IMAD.U32 R8, RZ, RZ, UR9 ;  /* 0x00000009ff087e24 */ /* 0x000fe2000f8e00ff */
[----:B--2---:R-:W-:Y:S01]  /*0b60*/  @P0 LEA R6, P1, R2, R6, 0x1 ;  /* 0x0000000602060211 */ /* 0x004fe200078208ff */
[----:B------:R-:W-:-:S03]  /*0b70*/  IMAD.U32 R4, RZ, RZ, UR11 ;  /* 0x0000000bff047e24 */ /* 0x000fc6000f8e00ff */
[----:B------:R-:W-:Y:S01]  /*0b80*/  @P0 LEA.HI.X R7, R2, R7, R3, 0x1, P1 ;  /* 0x0000000702070211 */ /* 0x000fe200008f0c03 */
[----:B------:R-:W-:Y:S01]  /*0b90*/  IMAD.U32 R2, RZ, RZ, UR7 ;  /* 0x00000007ff027e24 */ /* 0x000fe2000f8e00ff */
[----:B------:R-:W-:Y:S01]  /*0ba0*/  MOV R3, UR6 ;  /* 0x0000000600037c02 */ /* 0x000fe20008000f00 */
[----:B------:R-:W5:Y:S04]  /*0bb0*/  LDG.E R9, desc[UR16][R8.64] ;  /* 0x0000001008097981 */ /* 0x000f68000c1e1900 */
[----:B------:R-:W5:Y:S01]  /*0bc0*/  @P0 LDG.E.U16 R7, desc[UR16][R6.64] ;  /* 0x0000001006070981 */ /* 0x000f62000c1e1500 */
[----:B0-----:R-:W-:Y:S02]  /*0bd0*/  ULEA UR11, UP0, UR4, UR18, 0x2 ;  /* 0x00000012040b7291 */ /* 0x001fe4000f8010ff */
[----:B---3--:R-:W-:Y:S01]  /*0be0*/  UIMAD UR10, UR10, UR5, URZ ;  /* 0x000000050a0a72a4 */ /* 0x008fe2000f8e02ff */
[----:B------:R0:W5:Y:S04]  /*0bf0*/  LDG.E R12, desc[UR16][R4.64] ;  /* 0x00000010040c7981 */ /* 0x000168000c1e1900 */
[----:B------:R2:W5:Y:S01]  /*0c00*/  LDG.E R6, desc[UR16][R2.64] ;  /* 0x0000001002067981 */ /* 0x000562000c1e1900 */
[----:B-1----:R-:W-:-:S04]  /*0c10*/  ISETP.GE.U32.AND P1, PT, R13, UR22, PT ;  /* 0x000000160d007c0c */ /* 0x002fc8000bf26070 */
[----:B------:R-:W-:Y:S01]  /*0c20*/  ISETP.GE.AND.EX P1, PT, RZ, UR23, PT, P1 ;  /* 0x00000017ff007c0c */ /* 0x000fe2000bf26310 */
[----:B------:R-:W-:Y:S01]  /*0c30*/  ULEA.HI.X UR4, UR4, UR19, UR14, 0x2, UP0 ;  /* 0x0000001304047291 */ /* 0x000fe200080f140e */
[----:B0-----:R-:W-:-:S05]  /*0c40*/  IMAD.U32 R4, RZ, RZ, UR11 ;  /* 0x0000000bff047e24 */ /* 0x001fca000f8e00ff */
[----:B------:R-:W-:-:S06]  /*0c50*/  IMAD.U32 R5, RZ, RZ, UR4 ;  /* 0x00000004ff057e24 */ /* 0x000fcc000f8e00ff */
[----:B--2---:R-:W-:Y:S05]  /*0c60*/  @P1 EXIT ;  /* 0x000000000000194d */ /* 0x004fea0003800000 */
        /* <DEDUP_REMOVED lines=8> */
[----:B-1----:R-:W-:Y:S02]  /*0cf0*/  HFMA2 R5, -RZ, RZ, 1.875, 0 ;  /* 0x3f800000ff057431 */ /* 0x002fe400000001ff */
[----:B-----5:R-:W-:-:S02]  /*0d00*/  @P0 HADD2.F32 R5, -RZ, R7.H0_H0 ;  /* 0x20000007ff050230 */ /* 0x020fc40000004100 */
[----:B------:R-:W-:Y:S01]  /*0d10*/  FMUL.FTZ R4, R12, R12 ;  /* 0x0000000c0c047220 */ /* 0x000fe20000410000 */
[----:B------:R-:W1:Y:S01]  /*0d20*/  LDCU.64 UR14, c[0x0][0x3a8] ;  /* 0x00007500ff0e77ac */ /* 0x000e620008000a00 */
[----:B------:R-:W-:Y:S02]  /*0d30*/  IMAD.MOV.U32 R7, RZ, RZ, R13 ;  /* 0x000000ffff077224 */ /* 0x000fe400078e000d */
        /* <DEDUP_REMOVED lines=29> */
[----:B0-----:R-:W-:Y:S01]  /*0f10*/  IMAD.MOV.U32 R12, RZ, RZ, RZ ;  /* 0x000000ffff0c7224 */ /* 0x001fe200078e00ff */
[----:B-1----:R-:W-:-:S05]  /*0f20*/  IADD3 R15, PT, PT, RZ, -R13, RZ ;  /* 0x8000000dff0f7210 */ /* 0x002fca0007ffe0ff */
[----:B------:R-:W-:-:S04]  /*0f30*/  IMAD R15, R15, UR11, RZ ;  /* 0x0000000b0f0f7c24 */ /* 0x000fc8000f8e02ff */
[----:B------:R-:W-:-:S06]  /*0f40*/  IMAD.HI.U32 R13, R13, R15, R12 ;  /* 0x0000000f0d0d7227 */ /* 0x000fcc00078e000c */
[----:B------:R-:W-:-:S04]  /*0f50*/  IMAD.HI.U32 R12, R13, R8, RZ ;  /* 0x000000080d0c7227 */ /* 0x000fc800078e00ff */
[----:B------:R-:W-:-:S04]  /*0f60*/  IMAD.MOV R13, RZ, RZ, -R12 ;  /* 0x000000ffff0d7224 */ /* 0x000fc800078e0a0c */
[----:B------:R-:W-:Y:S02]  /*0f70*/  IMAD R8, R13, UR11, R8 ;  /* 0x0000000b0d087c24 */ /* 0x000fe4000f8e0208 */
[----:B------:R-:W-:-:S03]  /*0f80*/  IMAD.MOV.U32 R13, RZ, RZ, RZ ;  /* 0x000000ffff0d7224 */ /* 0x000fc600078e00ff */
[----:B------:R-:W-:-:S13]  /*0f90*/  ISETP.GE.U32.AND P0, PT, R8, UR11, PT ;  /* 0x0000000b08007c0c */ /* 0x000fda000bf06070 */
[----:B------:R-:W-:Y:S01]  /*0fa0*/  @P0 VIADD R8, R8, -UR11 ;  /* 0x8000000b08080c36 */ /* 0x000fe20008000000 */
[----:B------:R-:W-:-:S04]  /*0fb0*/  @P0 IADD3 R12, PT, PT, R12, 0x1, RZ ;  /* 0x000000010c0c0810 */ /* 0x000fc80007ffe0ff */
[----:B------:R-:W-:-:S13]  /*0fc0*/  ISETP.GE.U32.AND P1, PT, R8, UR11, PT ;  /* 0x0000000b08007c0c */ /* 0x000fda000bf26070 */
[----:B------:R-:W-:Y:S01]  /*0fd0*/  @P1 VIADD R12, R12, 0x1 ;  /* 0x000000010c0c1836 */ /* 0x000fe20000000000 */
[----:B------:R-:W-:Y:S01]  /*0fe0*/  @!P2 LOP3.LUT R12, RZ, UR11, RZ, 0x33, !PT ;  /* 0x0000000bff0cac12 */ /* 0x000fe2000f8e33ff */
[----:B------:R-:W-:Y:S06]  /*0ff0*/  BRA `(.L_x_473) ;  /* 0x0000000000107947 */ /* 0x000fec0003800000 */
.L_x_472:
[----:B------:R-:W-:-:S07]  /*1000*/  MOV R12, 0x1020 ;  /* 0x00001020000c7802 */ /* 0x000fce0000000f00 */
[----:B------:R-:W-:Y:S05]  /*1010*/  CALL.REL.NOINC `($__internal_4_$__cuda_sm20_div_u64) ;  /* 0x0000001000887944 */ /* 0x000fea0003c00000 */
[----:B------:R-:W-:Y:S01]  /*1020*/  IMAD.MOV.U32 R12, RZ, RZ, R8 ;  /* 0x000000ffff0c7224 */ /* 0x000fe200078e0008 */
[----:B------:R-:W-:-:S07]  /*1030*/  MOV R13, R15 ;  /* 0x0000000f000d7202 */ /* 0x000fce0000000f00 */
.L_x_473:
[----:B------:R-:W-:Y:S05]  /*1040*/  BSYNC.RECONVERGENT B0 ;  /* 0x0000000000007941 */ /* 0x000fea0003800200 */
.L_x_471:
[----:B------:R-:W-:Y:S01]  /*1050*/  IADD3 R8, P0, PT, R12, R11, RZ ;  /* 0x0000000b0c087210 */ /* 0x000fe20007f1e0ff */
[----:B------:R-:W-:Y:S01]  /*1060*/  BSSY.RECONVERGENT B0, `(.L_x_474) ;  /* 0x000011c000007945 */ /* 0x000fe20003800200 */
[----:B------:R-:W-:Y:S01]  /*1070*/  IADD3 R10, P1, PT, R2, UR11, RZ ;  /* 0x0000000b020a7c10 */ /* 0x000fe2000ff3e0ff */
[----:B------:R-:W0:Y:S01]  /*1080*/  LDCU.64 UR18, c[0x0][0x3e8] ;  /* 0x00007d00ff1277ac */ /* 0x000e220008000a00 */
[----:B------:R-:W-:Y:S01]  /*1090*/  LOP3.LUT R44, R8, 0x3, RZ, 0xc0, !PT ;  /* 0x00000003082c7812 */ /* 0x000fe200078ec0ff */
[----:B------:R-:W-:Y:S02]  /*10a0*/  IMAD.X R11, RZ, RZ, R13, P0 ;  /* 0x000000ffff0b7224 */ /* 0x000fe400000e060d */
[----:B------:R-:W-:Y:S01]  /*10b0*/  IMAD.X R45, RZ, RZ, R3, P1 ;  /* 0x000000ffff2d7224 */ /* 0x000fe200008e0603 */
[----:B------:R-:W1:Y:S01]  /*10c0*/  LDCU.64 UR24, c[0x0][0x380] ;  /* 0x00007000ff1877ac */ /* 0x000e620008000a00 */
[----:B------:R-:W2:Y:S01]  /*10d0*/  LDCU.64 UR26, c[0x0][0x498] ;  /* 0x00009300ff1a77ac */ /* 0x000ea20008000a00 */
[----:B------:R-:W3:Y:S01]  /*10e0*/  LDCU.64 UR30, c[0x0][0x468] ;  /* 0x00008d00ff1e77ac */ /* 0x000ee20008000a00 */
[----:B------:R-:W4:Y:S04]  /*10f0*/  LDCU.128 UR20, c[0x0][0x3b0] ;  /* 0x00007600ff1477ac */ /* 0x000f280008000c00 */
.L_x_480:
        /* <DEDUP_REMOVED lines=33> */
[----:B------:R-:W-:Y:S01]  /*1310*/  IADD3 R37, PT, PT, R15, R37, RZ ;  /* 0x000000250f257210 */ /* 0x000fe20007ffe0ff */
[----:B------:R-:W-:Y:S01]  /*1320*/  IMAD.IADD R29, R17, 0x1, R29 ;  /* 0x00000001111d7824 */ /* 0x000fe200078e021d */
[----:B------:R-:W-:Y:S01]  /*1330*/  ISETP.NE.AND.EX P1, PT, RZ, RZ, PT, P1 ;  /* 0x000000ffff00720c */ /* 0x000fe20003f25310 */
[----:B------:R-:W-:Y:S02]  /*1340*/  IMAD.IADD R31, R19, 0x1, R31 ;  /* 0x00000001131f7824 */ /* 0x000fe400078e021f */
[----:B------:R-:W-:-:S10]  /*1350*/  IMAD.MOV.U32 R40, RZ, RZ, RZ ;  /* 0x000000ffff287224 */ /* 0x000fd400078e00ff */
        /* <DEDUP_REMOVED lines=19> */
[----:B--2---:R-:W-:Y:S02]  /*1490*/  HADD2.F32 R41, -RZ, R42.H0_H0 ;  /* 0x2000002aff297230 */ /* 0x004fe40000004100 */
[----:B---3--:R-:W-:-:S03]  /*14a0*/  HADD2.F32 R49, -RZ, R38.H0_H0 ;  /* 0x20000026ff317230 */ /* 0x008fc60000004100 */
[----:B------:R-:W-:Y:S02]  /*14b0*/  FADD.FTZ R36, -R6, R41 ;  /* 0x0000002906247221 */ /* 0x000fe40000010100 */
[----:B------:R-:W-:-:S04]  /*14c0*/  FADD.FTZ R49, -R0, R49 ;  /* 0x0000003100317221 */ /* 0x000fc80000010100 */
[----:B------:R-:W-:Y:S01]  /*14d0*/  FFMA.FTZ R49, -R5, R49, R36 ;  /* 0x0000003105317223 */ /* 0x000fe20000010124 */
[----:B------:R-:W-:-:S04]  /*14e0*/  IMAD.MOV.U32 R36, RZ, RZ, R14 ;  /* 0x000000ffff247224 */ /* 0x000fc800078e000e */
[----:B-1----:R-:W-:-:S04]  /*14f0*/  IMAD.WIDE.U32 R40, R47, R32, R36 ;  /* 0x000000202f287225 */ /* 0x002fc800078e0024 */
[----:B------:R-:W-:Y:S01]  /*1500*/  FMUL.FTZ R49, R4, R49 ;  /* 0x0000003104317220 */ /* 0x000fe20000410000 */
[----:B------:R-:W-:Y:S01]  /*1510*/  IMAD R47, R47, R33, R41 ;  /* 0x000000212f2f7224 */ /* 0x000fe200078e0229 */
[----:B0-----:R-:W-:-:S03]  /*1520*/  LEA R38, P1, R40, R34, 0x1 ;  /* 0x0000002228267211 */ /* 0x001fc600078208ff */
[----:B------:R-:W-:Y:S02]  /*1530*/  F2FP.F16.F32.PACK_AB R49, RZ, R49 ;  /* 0x00000031ff31723e */ /* 0x000fe400000000ff */
        /* <DEDUP_REMOVED lines=22> */
[----:B------:R-:W-:Y:S02]  /*16a0*/  IMAD R49, R2, R33, R46 ;  /* 0x0000002102317224 */ /* 0x000fe400078e022e */
[----:B--2---:R-:W-:-:S05]  /*16b0*/  HADD2.F32 R41, -RZ, R38.H0_H0 ;  /* 0x20000026ff297230 */ /* 0x004fca0000004100 */
[----:B------:R-:W-:Y:S01]  /*16c0*/  FADD.FTZ R40, -R6, R41 ;  /* 0x0000002906287221 */ /* 0x000fe20000010100 */
[----:B---3--:R-:W-:-:S05]  /*16d0*/  HADD2.F32 R47, -RZ, R42.H0_H0 ;  /* 0x2000002aff2f7230 */ /* 0x008fca0000004100 */
[----:B------:R-:W-:-:S04]  /*16e0*/  FADD.FTZ R47, -R0, R47 ;  /* 0x0000002f002f7221 */ /* 0x000fc80000010100 */
[----:B------:R-:W-:Y:S01]  /*16f0*/  FFMA.FTZ R47, -R5, R47, R40 ;  /* 0x0000002f052f7223 */ /* 0x000fe20000010128 */
[----:B------:R-:W-:-:S04]  /*1700*/  IMAD.WIDE.U32 R40, R2, R32, R36 ;  /* 0x0000002002287225 */ /* 0x000fc800078e0024 */
[----:B------:R-:W-:Y:S01]  /*1710*/  FMUL.FTZ R47, R4, R47 ;  /* 0x0000002f042f7220 */ /* 0x000fe20000410000 */
[----:B------:R-:W-:Y:S01]  /*1720*/  IMAD.IADD R39, R41, 0x1, R49 ;  /* 0x0000000129277824 */ /* 0x000fe200078e0231 */
[----:B------:R-:W-:-:S03]  /*1730*/  LEA R38, P1, R40, R34, 0x1 ;  /* 0x0000002228267211 */ /* 0x000fc600078208ff */
[----:B------:R-:W-:Y:S02]  /*1740*/  F2FP.F16.F32.PACK_AB R47, RZ, R47 ;  /* 0x0000002fff2f723e */ /* 0x000fe400000000ff */
        /* <DEDUP_REMOVED lines=11> */
[----:B------:R-:W-:Y:S01]  /*1800*/  IMAD.WIDE.U32 R40, R10, R22, R30 ;  /* 0x000000160a287225 */ /* 0x000fe200078e001e */
[----:B------:R-:W-:-:S03]  /*1810*/  LEA R24, P1, R38, R24, 0x1 ;  /* 0x0000001826187211 */ /* 0x000fc600078208ff */
[----:B------:R-:W-:Y:S01]  /*1820*/  IMAD R21, R10, R21, R42 ;  /* 0x000000150a157224 */ /* 0x000fe200078e022a */
[----:B------:R-:W-:Y:S01]  /*1830*/  LEA R26, P2, R40, R26, 0x1 ;  /* 0x0000001a281a7211 */ /* 0x000fe200078408ff */
[----:B------:R-:W-:Y:S02]  /*1840*/  IMAD R43, R10, R23, R43 ;  /* 0x000000170a2b7224 */ /* 0x000fe400078e022b */
[----:B------:R-:W-:-:S03]  /*1850*/  IMAD.IADD R21, R39, 0x1, R21 ;  /* 0x0000000127157824 */ /* 0x000fc600078e0215 */
[----:B------:R-:W-:Y:S02]  /*1860*/  IADD3 R20, PT, PT, R41, R43, RZ ;  /* 0x0000002b29147210 */ /* 0x000fe40007ffe0ff */
[----:B------:R-:W-:Y:S02]  /*1870*/  LEA.HI.X R25, R38, R25, R21, 0x1, P1 ;  /* 0x0000001926197211 */ /* 0x000fe400008f0c15 */
[----:B------:R-:W-:-:S03]  /*1880*/  LEA.HI.X R27, R40, R27, R20, 0x1, P2 ;  /* 0x0000001b281b7211 */ /* 0x000fc600010f0c14 */
[----:B------:R-:W2:Y:S04]  /*1890*/  LDG.E.U16 R24, desc[UR16][R24.64] ;  /* 0x0000001018187981 */ /* 0x000ea8000c1e1500 */
[----:B------:R-:W3:Y:S01]  /*18a0*/  LDG.E.U16 R26, desc[UR16][R26.64] ;  /* 0x000000101a1a7981 */ /* 0x000ee2000c1e1500 */
[----:B------:R-:W-:-:S04]  /*18b0*/  IMAD R22, R45, R32, RZ ;  /* 0x000000202d167224 */ /* 0x000fc800078e02ff */
[----:B------:R-:W-:Y:S02]  /*18c0*/  IMAD R33, R10, R33, R22 ;  /* 0x000000210a217224 */ /* 0x000fe400078e0216 */
[----:B--2---:R-:W-:Y:S02]  /*18d0*/  HADD2.F32 R21, -RZ, R24.H0_H0 ;  /* 0x20000018ff157230 */ /* 0x004fe40000004100 */
[----:B---3--:R-:W-:-:S03]  /*18e0*/  HADD2.F32 R23, -RZ, R26.H0_H0 ;  /* 0x2000001aff177230 */ /* 0x008fc60000004100 */
[----:B------:R-:W-:Y:S02]  /*18f0*/  FADD.FTZ R20, -R6, R21 ;  /* 0x0000001506147221 */ /* 0x000fe40000010100 */
        /* <DEDUP_REMOVED lines=8> */
[----:B------:R-:W-:-:S03]  /*1980*/  IADD3 R47, P1, PT, R10, UR11, RZ ;  /* 0x0000000b0a2f7c10 */ /* 0x000fc6000ff3e0ff */
[----:B------:R0:W-:Y:S02]  /*1990*/  STG.E.U16 desc[UR16][R34.64], R23 ;  /* 0x0000001722007986 */ /* 0x0001e4000c101510 */
[----:B------:R-:W-:-:S08]  /*19a0*/  IMAD.X R40, RZ, RZ, R45, P1 ;  /* 0x000000ffff287224 */ /* 0x000fd000008e062d */
.L_x_478:
[----:B------:R-:W-:Y:S05]  /*19b0*/  BSYNC.RECONVERGENT B2 ;  /* 0x0000000000027941 */ /* 0x000fea0003800200 */
.L_x_477:
[----:B------:R-:W-:-:S04]  /*19c0*/  ISETP.GE.U32.AND P1, PT, R8, 0x3, PT ;  /* 0x000000030800780c */ /* 0x000fc80003f26070 */
[----:B------:R-:W-:-:S13]  /*19d0*/  ISETP.GE.U32.AND.EX P1, PT, R11, RZ, PT, P1 ;  /* 0x000000ff0b00720c */ /* 0x000fda0003f26110 */
[----:B------:R-:W-:Y:S05]  /*19e0*/  @!P1 BRA `(.L_x_476) ;  /* 0x0000000800049947 */ /* 0x000fea0003800000 */
.L_x_479:
[----:B------:R-:W-:Y:S01]  /*19f0*/  MOV R28, R16 ;  /* 0x00000010001c7202 */ /* 0x000fe20000000f00 */
[C---:B------:R-:W-:Y:S02]  /*1a00*/  IMAD R20, R40.reuse, UR18, RZ ;  /* 0x0000001228147c24 */ /* 0x040fe4000f8e02ff */
[----:B------:R-:W-:Y:S02]  /*1a10*/  IMAD R22, R40, UR20, RZ ;  /* 0x0000001428167c24 */ /* 0x000fe4000f8e02ff */
[----:B------:R-:W-:Y:S02]  /*1a20*/  IMAD.MOV.U32 R30, RZ, RZ, R18 ;  /* 0x000000ffff1e7224 */ /* 0x000fe400078e0012 */
[C---:B0-----:R-:W-:Y:S02]  /*1a30*/  IMAD R23, R47.reuse, UR19, R20 ;  /* 0x000000132f177c24 */ /* 0x041fe4000f8e0214 */
[----:B------:R-:W-:-:S04]  /*1a40*/  IMAD.WIDE.U32 R26, R47, UR18, R28 ;  /* 0x000000122f1a7c25 */ /* 0x000fc8000f8e001c */
[C---:B------:R-:W-:Y:S01]  /*1a50*/  IMAD R25, R47.reuse, UR21, R22 ;  /* 0x000000152f197c24 */ /* 0x040fe2000f8e0216 */
[----:B------:R-:W-:Y:S01]  /*1a60*/  LEA R24, P1, R26, UR22, 0x1 ;  /* 0x000000161a187c11 */ /* 0x000fe2000f8208ff */
[----:B------:R-:W-:-:S04]  /*1a70*/  IMAD.WIDE.U32 R20, R47, UR20, R30 ;  /* 0x000000142f147c25 */ /* 0x000fc8000f8e001e */
[----:B------:R-:W-:Y:S01]  /*1a80*/  IMAD.IADD R23, R27, 0x1, R23 ;  /* 0x000000011b177824 */ /* 0x000fe200078e0217 */
[----:B------:R-:W-:Y:S02]  /*1a90*/  IADD3 R21, PT, PT, R21, R25, RZ ;  /* 0x0000001915157210 */ /* 0x000fe40007ffe0ff */
[----:B------:R-:W-:Y:S02]  /*1aa0*/  LEA R22, P2, R20, UR24, 0x1 ;  /* 0x0000001814167c11 */ /* 0x000fe4000f8408ff */
        /* <DEDUP_REMOVED lines=9> */
[----:B------:R-:W-:-:S05]  /*1b40*/  IMAD.WIDE.U32 R34, R47, UR26, R36 ;  /* 0x0000001a2f227c25 */ /* 0x000fca000f8e0024 */
[----:B-1----:R-:W-:Y:S02]  /*1b50*/  IADD3 R23, PT, PT, R35, R25, RZ ;  /* 0x0000001923177210 */ /* 0x002fe40007ffe0ff */
[----:B------:R-:W-:Y:S01]  /*1b60*/  LEA R32, P1, R34, UR30, 0x1 ;  /* 0x0000001e22207c11 */ /* 0x000fe2000f8208ff */
[----:B--2---:R-:W-:Y:S02]  /*1b70*/  HADD2.F32 R21, -RZ, R24.H0_H0 ;  /* 0x20000018ff157230 */ /* 0x004fe40000004100 */
[----:B------:R-:W-:Y:S02]  /*1b80*/  IMAD R24, R38, UR20, RZ ;  /* 0x0000001426187c24 */ /* 0x000fe4000f8e02ff */
[----:B---3--:R-:W-:Y:S02]  /*1b90*/  HADD2.F32 R27, -RZ, R22.H0_H0 ;  /* 0x20000016ff1b7230 */ /* 0x008fe40000004100 */
[----:B------:R-:W-:Y:S01]  /*1ba0*/  FADD.FTZ R20, -R6, R21 ;  /* 0x0000001506147221 */ /* 0x000fe20000010100 */
[----:B------:R-:W-:-:S02]  /*1bb0*/  IMAD R22, R38, UR18, RZ ;  /* 0x0000001226167c24 */ /* 0x000fc4000f8e02ff */
[C---:B------:R-:W-:Y:S02]  /*1bc0*/  IMAD R35, R39.reuse, UR21, R24 ;  /* 0x0000001527237c24 */ /* 0x040fe4000f8e0218 */
[----:B------:R-:W-:Y:S01]  /*1bd0*/  FADD.FTZ R27, -R0, R27 ;  /* 0x0000001b001b7221 */ /* 0x000fe20000010100 */
[----:B------:R-:W-:-:S03]  /*1be0*/  IMAD R25, R39, UR19, R22 ;  /* 0x0000001327197c24 */ /* 0x000fc6000f8e0216 */
        /* <DEDUP_REMOVED lines=8> */
[----:B------:R-:W-:Y:S02]  /*1c70*/  F2FP.F16.F32.PACK_AB R21, RZ, R33 ;  /* 0x00000021ff15723e */ /* 0x000fe400000000ff */
[----:B------:R-:W-:Y:S02]  /*1c80*/  LEA.HI.X R33, R34, UR31, R23, 0x1, P1 ;  /* 0x0000001f22217c11 */ /* 0x000fe400088f0c17 */
        /* <DEDUP_REMOVED lines=16> */
[----:B--2---:R-:W-:Y:S02]  /*1d90*/  HADD2.F32 R21, -RZ, R22.H0_H0 ;  /* 0x20000016ff157230 */ /* 0x004fe40000004100 */
[----:B---3--:R-:W-:-:S03]  /*1da0*/  HADD2.F32 R27, -RZ, R24.H0_H0 ;  /* 0x20000018ff1b7230 */ /* 0x008fc60000004100 */
[----:B------:R-:W-:Y:S01]  /*1db0*/  FADD.FTZ R20, -R6, R21 ;  /* 0x0000001506147221 */ /* 0x000fe20000010100 */
[----:B------:R-:W-:Y:S02]  /*1dc0*/  IMAD R24, R38, UR18, RZ ;  /* 0x0000001226187c24 */ /* 0x000fe4000f8e02ff */
[----:B------:R-:W-:Y:S02]  /*1dd0*/  FADD.FTZ R27, -R0, R27 ;  /* 0x0000001b001b7221 */ /* 0x000fe40000010100 */
[----:B------:R-:W-:Y:S02]  /*1de0*/  IMAD R25, R41, UR19, R24 ;  /* 0x0000001329197c24 */ /* 0x000fe4000f8e0218 */
[----:B------:R-:W-:Y:S01]  /*1df0*/  FFMA.FTZ R23, -R5, R27, R20 ;  /* 0x0000001b05177223 */ /* 0x000fe20000010114 */
[----:B------:R-:W-:-:S04]  /*1e00*/  IMAD.WIDE.U32 R26, R41, UR18, R28 ;  /* 0x00000012291a7c25 */ /* 0x000fc8000f8e001c */
[----:B------:R-:W-:Y:S01]  /*1e10*/  FMUL.FTZ R23, R4, R23 ;  /* 0x0000001704177220 */ /* 0x000fe20000410000 */
[----:B------:R-:W-:Y:S01]  /*1e20*/  IMAD.WIDE.U32 R20, R41, UR20, R30 ;  /* 0x0000001429147c25 */ /* 0x000fe2000f8e001e */
[----:B------:R-:W-:-:S03]  /*1e30*/  LEA R22, P2, R26, UR22, 0x1 ;  /* 0x000000161a167c11 */ /* 0x000fc6000f8408ff */
[----:B------:R-:W-:Y:S01]  /*1e40*/  IMAD.IADD R27, R27, 0x1, R25 ;  /* 0x000000011b1b7824 */ /* 0x000fe200078e0219 */
[----:B------:R-:W-:Y:S02]  /*1e50*/  IADD3 R25, PT, PT, R21, R39, RZ ;  /* 0x0000002715197210 */ /* 0x000fe40007ffe0ff */
[----:B------:R-:W-:Y:S02]  /*1e60*/  F2FP.F16.F32.PACK_AB R21, RZ, R23 ;  /* 0x00000017ff15723e */ /* 0x000fe400000000ff */
[----:B------:R-:W-:Y:S02]  /*1e70*/  LEA R24, P3, R20, UR24, 0x1 ;  /* 0x0000001814187c11 */ /* 0x000fe4000f8608ff */
[----:B------:R-:W-:Y:S02]  /*1e80*/  PRMT R35, R21, 0x7610, R35 ;  /* 0x0000761015237816 */ /* 0x000fe40000000023 */
[----:B------:R-:W-:Y:S02]  /*1e90*/  LEA.HI.X R23, R26, UR23, R27, 0x1, P2 ;  /* 0x000000171a177c11 */ /* 0x000fe400090f0c1b */
[----:B------:R-:W-:Y:S01]  /*1ea0*/  LEA.HI.X R25, R20, UR25, R25, 0x1, P3 ;  /* 0x0000001914197c11 */ /* 0x000fe200098f0c19 */
[----:B------:R0:W-:Y:S04]  /*1eb0*/  STG.E.U16 desc[UR16][R32.64], R35 ;  /* 0x0000002320007986 */ /* 0x0001e8000c101510 */
[----:B------:R-:W2:Y:S04]  /*1ec0*/  LDG.E.U16 R22, desc[UR16][R22.64] ;  /* 0x0000001016167981 */ /* 0x000ea8000c1e1500 */
[----:B------:R-:W3:Y:S01]  /*1ed0*/  LDG.E.U16 R24, desc[UR16][R24.64] ;  /* 0x0000001018187981 */ /* 0x000ee2000c1e1500 */
[----:B------:R-:W-:Y:S01]  /*1ee0*/  IADD3 R47, P1, PT, R41, UR11, RZ ;  /* 0x0000000b292f7c10 */ /* 0x000fe2000ff3e0ff */
[----:B------:R-:W-:-:S04]  /*1ef0*/  IMAD R34, R38, UR26, RZ ;  /* 0x0000001a26227c24 */ /* 0x000fc8000f8e02ff */
[----:B------:R-:W-:Y:S02]  /*1f00*/  IMAD.X R38, RZ, RZ, R38, P1 ;  /* 0x000000ffff267224 */ /* 0x000fe400008e0626 */
[----:B0-----:R-:W-:Y:S02]  /*1f10*/  IMAD R35, R41, UR27, R34 ;  /* 0x0000001b29237c24 */ /* 0x001fe4000f8e0222 */
[----:B--2---:R-:W-:Y:S02]  /*1f20*/  HADD2.F32 R21, -RZ, R22.H0_H0 ;  /* 0x20000016ff157230 */ /* 0x004fe40000004100 */
[----:B------:R-:W-:-:S04]  /*1f30*/  IMAD.WIDE.U32 R22, R47, UR18, R28 ;  /* 0x000000122f167c25 */ /* 0x000fc8000f8e001c */
[----:B------:R-:W-:Y:S01]  /*1f40*/  FADD.FTZ R26, -R6, R21 ;  /* 0x00000015061a7221 */ /* 0x000fe20000010100 */
[----:B---3--:R-:W-:Y:S01]  /*1f50*/  HADD2.F32 R27, -RZ, R24.H0_H0 ;  /* 0x20000018ff1b7230 */ /* 0x008fe20000004100 */
[----:B------:R-:W-:Y:S01]  /*1f60*/  LEA R32, P2, R22, UR22, 0x1 ;  /* 0x0000001616207c11 */ /* 0x000fe2000f8408ff */
[----:B------:R-:W-:Y:S02]  /*1f70*/  IMAD R28, R38, UR18, RZ ;  /* 0x00000012261c7c24 */ /* 0x000fe4000f8e02ff */
[----:B------:R-:W-:-:S04]  /*1f80*/  IMAD.WIDE.U32 R24, R47, UR20, R30 ;  /* 0x000000142f187c25 */ /* 0x000fc8000f8e001e */
[----:B------:R-:W-:Y:S01]  /*1f90*/  FADD.FTZ R27, -R0, R27 ;  /* 0x0000001b001b7221 */ /* 0x000fe20000010100 */
[----:B------:R-:W-:-:S03]  /*1fa0*/  IMAD R30, R38, UR20, RZ ;  /* 0x00000014261e7c24 */ /* 0x000fc6000f8e02ff */
[----:B------:R-:W-:Y:S01]  /*1fb0*/  FFMA.FTZ R27, -R5, R27, R26 ;  /* 0x0000001b051b7223 */ /* 0x000fe2000001011a */
[----:B------:R-:W-:Y:S01]  /*1fc0*/  IMAD R33, R47, UR19, R28 ;  /* 0x000000132f217c24 */ /* 0x000fe2000f8e021c */
[----:B------:R-:W-:Y:S01]  /*1fd0*/  LEA R34, P3, R24, UR24, 0x1 ;  /* 0x0000001818227c11 */ /* 0x000fe2000f8608ff */
[----:B------:R-:W-:-:S04]  /*1fe0*/  IMAD.WIDE.U32 R20, R41, UR26, R36 ;  /* 0x0000001a29147c25 */ /* 0x000fc8000f8e0024 */
[----:B------:R-:W-:Y:S01]  /*1ff0*/  FMUL.FTZ R27, R4, R27 ;  /* 0x0000001b041b7220 */ /* 0x000fe20000410000 */
[----:B------:R-:W-:Y:S01]  /*2000*/  IADD3 R33, PT, PT, R23, R33, RZ ;  /* 0x0000002117217210 */ /* 0x000fe20007ffe0ff */
[----:B------:R-:W-:Y:S01]  /*2010*/  IMAD R39, R47, UR21, R30 ;  /* 0x000000152f277c24 */ /* 0x000fe2000f8e021e */
[----:B------:R-:W-:Y:S01]  /*2020*/  LEA R26, P1, R20, UR30, 0x1 ;  /* 0x0000001e141a7c11 */ /* 0x000fe2000f8208ff */
[----:B------:R-:W-:Y:S01]  /*2030*/  IMAD.IADD R35, R21, 0x1, R35 ;  /* 0x0000000115237824 */ /* 0x000fe200078e0223 */
[----:B------:R-:W-:Y:S01]  /*2040*/  F2FP.F16.F32.PACK_AB R21, RZ, R27 ;  /* 0x0000001bff15723e */ /* 0x000fe200000000ff */
[----:B------:R-:W-:Y:S01]  /*2050*/  IMAD.IADD R23, R25, 0x1, R39 ;  /* 0x0000000119177824 */ /* 0x000fe200078e0227 */
[----:B------:R-:W-:Y:S02]  /*2060*/  LEA.HI.X R33, R22, UR23, R33, 0x1, P2 ;  /* 0x0000001716217c11 */ /* 0x000fe400090f0c21 */
[----:B------:R-:W-:Y:S02]  /*2070*/  LEA.HI.X R27, R20, UR31, R35, 0x1, P1 ;  /* 0x0000001f141b7c11 */ /* 0x000fe400088f0c23 */
[----:B------:R-:W-:-:S02]  /*2080*/  LEA.HI.X R35, R24, UR25, R23, 0x1, P3 ;  /* 0x0000001918237c11 */ /* 0x000fc400098f0c17 */
[----:B------:R-:W-:-:S05]  /*2090*/  PRMT R24, R21, 0x7610, R24 ;  /* 0x0000761015187816 */ /* 0x000fca0000000018 */
[----:B------:R1:W-:Y:S04]  /*20a0*/  STG.E.U16 desc[UR16][R26.64], R24 ;  /* 0x000000181a007986 */ /* 0x0003e8000c101510 */
[----:B------:R-:W2:Y:S04]  /*20b0*/  LDG.E.U16 R32, desc[UR16][R32.64] ;  /* 0x0000001020207981 */ /* 0x000ea8000c1e1500 */
[----:B------:R-:W3:Y:S01]  /*20c0*/  LDG.E.U16 R34, desc[UR16][R34.64] ;  /* 0x0000001022227981 */ /* 0x000ee2000c1e1500 */
[----:B------:R-:W-:-:S04]  /*20d0*/  IMAD R22, R38, UR26, RZ ;  /* 0x0000001a26167c24 */ /* 0x000fc8000f8e02ff */
[----:B------:R-:W-:Y:S02]  /*20e0*/  IMAD R25, R47, UR27, R22 ;  /* 0x0000001b2f197c24 */ /* 0x000fe4000f8e0216 */
[----:B--2---:R-:W-:Y:S02]  /*20f0*/  HADD2.F32 R21, -RZ, R32.H0_H0 ;  /* 0x20000020ff157230 */ /* 0x004fe40000004100 */
[----:B---3--:R-:W-:-:S03]  /*2100*/  HADD2.F32 R23, -RZ, R34.H0_H0 ;  /* 0x20000022ff177230 */ /* 0x008fc60000004100 */
[----:B------:R-:W-:Y:S02]  /*2110*/  FADD.FTZ R20, -R6, R21 ;  /* 0x0000001506147221 */ /* 0x000fe40000010100 */
[----:B------:R-:W-:-:S04]  /*2120*/  FADD.FTZ R23, -R0, R23 ;  /* 0x0000001700177221 */ /* 0x000fc80000010100 */
[----:B------:R-:W-:Y:S01]  /*2130*/  FFMA.FTZ R23, -R5, R23, R20 ;  /* 0x0000001705177223 */ /* 0x000fe20000010114 */
[----:B------:R-:W-:-:S04]  /*2140*/  IMAD.WIDE.U32 R20, R47, UR26, R36 ;  /* 0x0000001a2f147c25 */ /* 0x000fc8000f8e0024 */
[----:B------:R-:W-:Y:S01]  /*2150*/  FMUL.FTZ R23, R4, R23 ;  /* 0x0000001704177220 */ /* 0x000fe20000410000 */
[----:B------:R-:W-:Y:S01]  /*2160*/  IMAD.IADD R25, R21, 0x1, R25 ;  /* 0x0000000115197824 */ /* 0x000fe200078e0219 */
[----:B------:R-:W-:-:S03]  /*2170*/  LEA R22, P1, R20, UR30, 0x1 ;  /* 0x0000001e14167c11 */ /* 0x000fc6000f8208ff */
[----:B------:R-:W-:Y:S02]  /*2180*/  F2FP.F16.F32.PACK_AB R21, RZ, R23 ;  /* 0x00000017ff15723e */ /* 0x000fe400000000ff */
[----:B------:R-:W-:Y:S02]  /*2190*/  LEA.HI.X R23, R20, UR31, R25, 0x1, P1 ;  /* 0x0000001f14177c11 */ /* 0x000fe400088f0c19 */
[----:B------:R-:W-:-:S03]  /*21a0*/  IADD3 R47, P1, PT, R47, UR11, RZ ;  /* 0x0000000b2f2f7c10 */ /* 0x000fc6000ff3e0ff */
[----:B------:R1:W-:Y:S01]  /*21b0*/  STG.E.U16 desc[UR16][R22.64], R21 ;  /* 0x0000001516007986 */ /* 0x0003e2000c101510 */
[----:B------:R-:W-:Y:S02]  /*21c0*/  IADD3.X R40, PT, PT, RZ, R38, RZ, P1, !PT ;  /* 0x00000026ff287210 */ /* 0x000fe40000ffe4ff */
[----:B------:R-:W-:-:S04]  /*21d0*/  ISETP.GE.U32.AND P1, PT, R47, R12, PT ;  /* 0x0000000c2f00720c */ /* 0x000fc80003f26070 */
[----:B------:R-:W-:-:S13]  /*21e0*/  ISETP.GE.AND.EX P1, PT, R40, R13, PT, P1 ;  /* 0x0000000d2800720c */ /* 0x000fda0003f26310 */
[----:B-1----:R-:W-:Y:S05]  /*21f0*/  @!P1 BRA `(.L_x_479) ;  /* 0xfffffff400fc9947 */ /* 0x002fea000383ffff */
.L_x_476:
[----:B------:R-:W-:Y:S05]  /*2200*/  BSYNC.RECONVERGENT B1 ;  /* 0x0000000000017941 */ /* 0x000fea0003800200 */
.L_x_475:
[----:B------:R-:W-:Y:S05]  /*2210*/  @!P0 BRA `(.L_x_480) ;  /* 0xffffffec00b88947 */ /* 0x000fea000383ffff */
[----:B------:R-:W-:Y:S05]  /*2220*/  BSYNC.RECONVERGENT B0 ;  /* 0x0000000000007941 */ /* 0x000fea0003800200 */
.L_x_474:
[----:B------:R-:W-:Y:S05]  /*2230*/  EXIT ;  /* 0x000000000000794d */ /* 0x000fea0003800000 */
        .weak           $__internal_4_$__cuda_sm20_div_u64
        .type           $__internal_4_$__cuda_sm20_div_u64,@function
        .size           $__internal_4_$__cuda_sm20_div_u64,(.L_x_26997 - $__internal_4_$__cuda_sm20_div_u64)
$__internal_4_$__cuda_sm20_div_u64:
        /* <DEDUP_REMOVED lines=25> */
[----:B------:R-:W-:Y:S02]  /*23d0*/  IMAD.MOV.U32 R15, RZ, RZ, RZ ;  /* 0x000000ffff0f7224 */ /* 0x000fe400078e00ff */
[----:B------:R-:W-:-:S04]  /*23e0*/  IMAD.HI.U32 R16, R17, R19, RZ ;  /* 0x0000001311107227 */ /* 0x000fc800078e00ff */
[----:B------:R-:W-:-:S04]  /*23f0*/  IMAD.X R14, RZ, RZ, ~R14, P0 ;  /* 0x000000ffff0e7224 */ /* 0x000fc800000e0e0e */
[----:B------:R-:W-:-:S04]  /*2400*/  IMAD.WIDE.U32 R16, P0, R17, R14, R16 ;  /* 0x0000000e11107225 */ /* 0x000fc80007800010 */
[C---:B------:R-:W-:Y:S02]  /*2410*/  IMAD R18, R13.reuse, R14, RZ ;  /* 0x0000000e0d127224 */ /* 0x040fe400078e02ff */
[----:B------:R-:W-:-:S04]  /*2420*/  IMAD.HI.U32 R17, P1, R13, R19, R16 ;  /* 0x000000130d117227 */ /* 0x000fc80007820010 */
[----:B------:R-:W-:Y:S01]  /*2430*/  IMAD.HI.U32 R14, R13, R14, RZ ;  /* 0x0000000e0d0e7227 */ /* 0x000fe200078e00ff */
[----:B------:R-:W-:-:S04]  /*2440*/  IADD3 R17, P2, PT, R18, R17, RZ ;  /* 0x0000001112117210 */ /* 0x000fc80007f5e0ff */
[----:B------:R-:W-:Y:S01]  /*2450*/  IADD3.X R13, PT, PT, R14, R13, RZ, P0, !PT ;  /* 0x0000000d0e0d7210 */ /* 0x000fe200007fe4ff */
        /* <DEDUP_REMOVED lines=9> */
[----:B------:R-:W-:-:S03]  /*24f0*/  IMAD.WIDE.U32 R14, R16, UR11, RZ ;  /* 0x0000000b100e7c25 */ /* 0x000fc6000f8e00ff */
[----:B------:R-:W-:Y:S02]  /*2500*/  IADD3.X R13, PT, PT, RZ, R13, RZ, P1, !PT ;  /* 0x0000000dff0d7210 */ /* 0x000fe40000ffe4ff */
[----:B------:R-:W-:-:S03]  /*2510*/  IADD3 R19, P0, PT, -R14, R8, RZ ;  /* 0x000000080e137210 */ /* 0x000fc60007f1e1ff */
[----:B------:R-:W-:Y:S01]  /*2520*/  IMAD R15, R13, UR11, R15 ;  /* 0x0000000b0d0f7c24 */ /* 0x000fe2000f8e020f */
[----:B------:R-:W-:-:S03]  /*2530*/  IADD3 R8, P1, PT, R19, -UR11, RZ ;  /* 0x8000000b13087c10 */ /* 0x000fc6000ff3e0ff */
[----:B------:R-:W-:Y:S01]  /*2540*/  IMAD.X R15, R10, 0x1, ~R15, P0 ;  /* 0x000000010a0f7824 */ /* 0x000fe200000e0e0f */
[----:B------:R-:W-:Y:S01]  /*2550*/  ISETP.GE.U32.AND P0, PT, R19, UR11, PT ;  /* 0x0000000b13007c0c */ /* 0x000fe2000bf06070 */
[----:B------:R-:W-:-:S03]  /*2560*/  IMAD.X R10, RZ, RZ, R13, P2 ;  /* 0x000000ffff0a7224 */ /* 0x000fc600010e060d */
[C---:B------:R-:W-:Y:S02]  /*2570*/  ISETP.GE.U32.AND.EX P0, PT, R15.reuse, RZ, PT, P0 ;  /* 0x000000ff0f00720c */ /* 0x040fe40003f06100 */
[----:B------:R-:W-:Y:S02]  /*2580*/  IADD3.X R14, PT, PT, R15, -0x1, RZ, P1, !PT ;  /* 0xffffffff0f0e7810 */ /* 0x000fe40000ffe4ff */
[----:B------:R-:W-:Y:S02]  /*2590*/  SEL R8, R8, R19, P0 ;  /* 0x0000001308087207 */ /* 0x000fe40000000000 */
[----:B------:R-:W-:Y:S02]  /*25a0*/  SEL R17, R17, R16, P0 ;  /* 0x0000001011117207 */ /* 0x000fe40000000000 */
[----:B------:R-:W-:Y:S02]  /*25b0*/  SEL R14, R14, R15, P0 ;  /* 0x0000000f0e0e7207 */ /* 0x000fe40000000000 */
[----:B------:R-:W-:Y:S01]  /*25c0*/  SEL R10, R10, R13, P0 ;  /* 0x0000000d0a0a7207 */ /* 0x000fe20000000000 */
[----:B------:R-:W-:Y:S01]  /*25d0*/  IMAD.MOV.U32 R13, RZ, RZ, 0x0 ;  /* 0x00000000ff0d7424 */ /* 0x000fe200078e00ff */
[----:B------:R-:W-:-:S02]  /*25e0*/  ISETP.GE.U32.AND P0, PT, R8, UR11, PT ;  /* 0x0000000b08007c0c */ /* 0x000fc4000bf06070 */
[----:B------:R-:W-:Y:S02]  /*25f0*/  IADD3 R8, P2, PT, R17, 0x1, RZ ;  /* 0x0000000111087810 */ /* 0x000fe40007f5e0ff */
[----:B------:R-:W-:Y:S02]  /*2600*/  ISETP.NE.U32.AND P1, PT, RZ, UR11, PT ;  /* 0x0000000bff007c0c */ /* 0x000fe4000bf25070 */
[----:B------:R-:W-:Y:S02]  /*2610*/  ISETP.GE.U32.AND.EX P0, PT, R14, RZ, PT, P0 ;  /* 0x000000ff0e00720c */ /* 0x000fe40003f06100 */
[----:B------:R-:W-:Y:S02]  /*2620*/  IADD3.X R15, PT, PT, RZ, R10, RZ, P2, !PT ;  /* 0x0000000aff0f7210 */ /* 0x000fe400017fe4ff */
[----:B------:R-:W-:Y:S02]  /*2630*/  ISETP.NE.AND.EX P1, PT, RZ, RZ, PT, P1 ;  /* 0x000000ffff00720c */ /* 0x000fe40003f25310 */
[----:B------:R-:W-:-:S02]  /*2640*/  SEL R8, R8, R17, P0 ;  /* 0x0000001108087207 */ /* 0x000fc40000000000 */
[----:B------:R-:W-:Y:S02]  /*2650*/  SEL R15, R15, R10, P0 ;  /* 0x0000000a0f0f7207 */ /* 0x000fe40000000000 */
[----:B------:R-:W-:Y:S02]  /*2660*/  SEL R8, R8, 0xffffffff, P1 ;  /* 0xffffffff08087807 */ /* 0x000fe40000800000 */
[----:B------:R-:W-:Y:S01]  /*2670*/  SEL R15, R15, 0xffffffff, P1 ;  /* 0xffffffff0f0f7807 */ /* 0x000fe20000800000 */
[----:B------:R-:W-:Y:S06]  /*2680*/  RET.REL.NODEC R12 `(_ZN2at6native32batch_norm_backward_elemt_kernelIN3c104HalfES3_flEEvNS_27GenericPackedTensorAccessorIT_Lm3ENS_16DefaultPtrTraitsET2_EES8_NS4_IT1_Lm1ES6_S7_EESA_NS4_IT0_Lm1ES6_S7_EESA_SA_S8_PKii) ;  /* 0xffffffd80c5c7950 */ /* 0x000fec0003c3ffff */
.L_x_481:
        /* <DEDUP_REMOVED lines=15> */
.L_x_26997:


//--------------------- .text._ZN2at6native32batch_norm_backward_elemt_kernelIN3c104HalfEfflEEvNS_27GenericPackedTensorAccessorIT_Lm3ENS_16DefaultPtrTraitsET2_EES8_NS4_IT1_Lm1ES6_S7_EESA_NS4_IT0_Lm1ES6_S7_EESA_SA_S8_PKii --------------------------
	.section	.text._ZN2at6native32batch_norm_backward_elemt_kernelIN3c104HalfEfflEEvNS_27GenericPackedTensorAccessorIT_Lm3ENS_16DefaultPtrTraitsET2_EES8_NS4_IT1_Lm1ES6_S7_EESA_NS4_IT0_Lm1ES6_S7_EESA_SA_S8_PKii,"ax",@progbits
	.align	128
        .global         _ZN2at6native32batch_norm_backward_elemt_kernelIN3c104HalfEfflEEvNS_27GenericPackedTensorAccessorIT_Lm3ENS_16DefaultPtrTraitsET2_EES8_NS4_IT1_Lm1ES6_S7_EESA_NS4_IT0_Lm1ES6_S7_EESA_SA_S8_PKii
        .type           _ZN2at6native32batch_norm_backward_elemt_kernelIN3c104HalfEfflEEvNS_27GenericPackedTensorAccessorIT_Lm3ENS_16DefaultPtrTraitsET2_EES8_NS4_IT1_Lm1ES6_S7_EESA_NS4_IT0_Lm1ES6_S7_EESA_SA_S8_PKii,@function
        .size           _ZN2at6native32batch_norm_backward_elemt_kernelIN3c104HalfEfflEEvNS_27GenericPackedTensorAccessorIT_Lm3ENS_16DefaultPtrTraitsET2_EES8_NS4_IT1_Lm1ES6_S7_EESA_NS4_IT0_Lm1ES6_S7_EESA_SA_S8_PKii,(.L_x_26998 - _ZN2at6native32batch_norm_backward_elemt_kernelIN3c104HalfEfflEEvNS_27GenericPackedTensorAccessorIT_Lm3ENS_16DefaultPtrTraitsET2_EES8_NS4_IT1_Lm1ES6_S7_EESA_NS4_IT0_Lm1ES6_S7_EESA_SA_S8_PKii)
        .other          _ZN2at6native32batch_norm_backward_elemt_kernelIN3c104HalfEfflEEvNS_27GenericPackedTensorAccessorIT_Lm3ENS_16DefaultPtrTraitsET2_EES8_NS4_IT1_Lm1ES6_S7_EESA_NS4_IT0_Lm1ES6_S7_EESA_SA_S8_PKii,@"STO_CUDA_ENTRY STV_DEFAULT"
_ZN2at6native32batch_norm_backward_elemt_kernelIN3c104HalfEfflEEvNS_27GenericPackedTensorAccessorIT_Lm3ENS_16DefaultPtrTraitsET2_EES8_NS4_IT1_Lm1ES6_S7_EESA_NS4_IT0_Lm1ES6_S7_EESA_SA_S8_PKii:
.text._ZN2at6native32batch_norm_backward_elemt_kernelIN3c104HalfEfflEEvNS_27GenericPackedTensorAccessorIT_Lm3ENS_16DefaultPtrTraitsET2_EES8_NS4_IT1_Lm1ES6_S7_EESA_NS4_IT0_Lm1ES6_S7_EESA_SA_S8_PKii:
        /* <DEDUP_REMOVED lines=21> */
.L_x_484:
        /* <DEDUP_REMOVED lines=54> */
.L_x_483:
        /* <DEDUP_REMOVED lines=32> */
.L_x_486:
        /* <DEDUP_REMOVED lines=20> */
.L_x_487:
[----:B------:R-:W-:Y:S05]  /*07f0*/  BRA.U !UP1, `(.L_x_485) ;  /* 0x00000001092c7547 */ /* 0x000fea000b800000 */
[----:B------:R-:W0:Y:S01]  /*0800*/  LDC.64 R2, c[0x0][0x4a0] ;  /* 0x00012800ff027b82 */ /* 0x000e220000000a00 */
[----:B------:R-:W-:Y:S01]  /*0810*/  UIADD3 UR4, UPT, UPT, -UR4, URZ, URZ ;  /* 0x000000ff04047290 */ /* 0x000fe2000fffe1ff */
[----:B0-----:R-:W-:-:S11]  /*0820*/  IMAD.WIDE.U32 R2, R0, 0x4, R2 ;  /* 0x0000000400027825 */ /* 0x001fd600078e0002 */
.L_x_488:
        /* <DEDUP_REMOVED lines=8> */
.L_x_485:
[----:B------:R0:W1:Y:S02]  /*08b0*/  I2F.S64 R12, R4 ;  /* 0x00000004000c7312 */ /* 0x0000640000301400 */
.L_x_482:
        /* <DEDUP_REMOVED lines=33> */
[----:B------:R-:W-:Y:S01]  /*0ad0*/  MOV R5, UR7 ;  /* 0x0000000700057c02 */ /* 0x000fe20008000f00 */
[----:B------:R-:W-:Y:S01]  /*0ae0*/  ULEA.HI.X UR14, UR14, UR27, UR15, 0x2, UP1 ;  /* 0x0000001b0e0e7291 */ /* 0x000fe200088f140f */
[----:B------:R-:W-:Y:S01]  /*0af0*/  IMAD.U32 R10, RZ, RZ, UR4 ;  /* 0x00000004ff0a7e24 */ /* 0x000fe2000f8e00ff */
[----:B------:R-:W-:Y:S01]  /*0b00*/  ULEA.HI.X UR11, UR10, UR25, UR11, 0x2, UP0 ;  /* 0x000000190a0b7291 */ /* 0x000fe200080f140b */
[----:B------:R-:W0:Y:S01]  /*0b10*/  LDCU.64 UR20, c[0x0][0x3f0] ;  /* 0x00007e00ff1477ac */ /* 0x000e220008000a00 */
[----:B-1----:R-:W-:Y:S01]  /*0b20*/  @P0 IMAD.WIDE.U32 R6, R8, UR17, RZ ;  /* 0x0000001108060c25 */ /* 0x002fe2000f8e00ff */
[----:B------:R-:W1:Y:S01]  /*0b30*/  LDCU.64 UR22, c[0x0][0x388] ;  /* 0x00007100ff1677ac */ /* 0x000e620008000a00 */
[----:B------:R2:W5:Y:S02]  /*0b40*/  LDG.E R13, desc[UR18][R4.64] ;  /* 0x00000012040d7981 */ /* 0x000564000c1e1900 */
[----:B------:R-:W-:-:S02]  /*0b50*/  @P0 IMAD R0, R9, UR17, R7 ;  /* 0x0000001109000c24 */ /* 0x000fc4000f8e0207 */
[----:B------:R-:W-:Y:S01]  /*0b60*/  IMAD.U32 R11, RZ, RZ, UR14 ;  /* 0x0000000eff0b7e24 */ /* 0x000fe2000f8e00ff */
[C---:B---3--:R-:W-:Y:S01]  /*0b70*/  @P0 LEA R8, P2, R6.reuse, R16, 0x2 ;  /* 0x0000001006080211 */ /* 0x048fe200078410ff */
[----:B------:R-:W-:Y:S01]  /*0b80*/  IMAD.U32 R2, RZ, RZ, UR5 ;  /* 0x00000005ff027e24 */ /* 0x000fe2000f8e00ff */
[----:B------:R-:W-:Y:S02]  /*0b90*/  MOV R3, UR11 ;  /* 0x0000000b00037c02 */ /* 0x000fe40008000f00 */
        /* <DEDUP_REMOVED lines=69> */
.L_x_490:
[----:B------:R-:W-:-:S07]  /*0ff0*/  MOV R12, 0x1010 ;  /* 0x00001010000c7802 */ /* 0x000fce0000000f00 */
[----:B------:R-:W-:Y:S05]  /*1000*/  CALL.REL.NOINC `($__internal_5_$__cuda_sm20_div_u64) ;  /* 0x0000001000887944 */ /* 0x000fea0003c00000 */
[----:B------:R-:W-:Y:S01]  /*1010*/  IMAD.MOV.U32 R12, RZ, RZ, R8 ;  /* 0x000000ffff0c7224 */ /* 0x000fe200078e0008 */
[----:B------:R-:W-:-:S07]  /*1020*/  MOV R13, R15 ;  /* 0x0000000f000d7202 */ /* 0x000fce0000000f00 */
.L_x_491:
[----:B------:R-:W-:Y:S05]  /*1030*/  BSYNC.RECONVERGENT B0 ;  /* 0x0000000000007941 */ /* 0x000fea0003800200 */
.L_x_489:
        /* <DEDUP_REMOVED lines=11> */
.L_x_498:
        /* <DEDUP_REMOVED lines=117> */
[----:B------:R-:W-:Y:S02]  /*1840*/  IMAD.IADD R21, R39, 0x1, R21 ;  /* 0x0000000127157824 */ /* 0x000fe400078e0215 */
[----:B------:R-:W-:-:S03]  /*1850*/  IMAD.IADD R20, R41, 0x1, R43 ;  /* 0x0000000129147824 */ /* 0x000fc600078e022b */
        /* <DEDUP_REMOVED lines=13> */
[C---:B------:R-:W-:Y:S02]  /*1930*/  LEA R34, P1, R20.reuse, R34, 0x1 ;  /* 0x0000002214227211 */ /* 0x040fe400078208ff */
[----:B------:R-:W-:Y:S02]  /*1940*/  IADD3 R21, PT, PT, R21, R33, RZ ;  /* 0x0000002115157210 */ /* 0x000fe40007ffe0ff */
[----:B------:R-:W-:Y:S02]  /*1950*/  F2FP.F16.F32.PACK_AB R23, RZ, R23 ;  /* 0x00000017ff17723e */ /* 0x000fe400000000ff */
[----:B------:R-:W-:Y:S02]  /*1960*/  LEA.HI.X R35, R20, R35, R21, 0x1, P1 ;  /* 0x0000002314237211 */ /* 0x000fe400008f0c15 */
[----:B------:R-:W-:-:S03]  /*1970*/  IADD3 R47, P1, PT, R10, UR11, RZ ;  /* 0x0000000b0a2f7c10 */ /* 0x000fc6000ff3e0ff */
[----:B------:R0:W-:Y:S02]  /*1980*/  STG.E.U16 desc[UR18][R34.64], R23 ;  /* 0x0000001722007986 */ /* 0x0001e4000c101512 */
[----:B------:R-:W-:-:S08]  /*1990*/  IMAD.X R40, RZ, RZ, R45, P1 ;  /* 0x000000ffff287224 */ /* 0x000fd000008e062d */
.L_x_496:
[----:B------:R-:W-:Y:S05]  /*19a0*/  BSYNC.RECONVERGENT B2 ;  /* 0x0000000000027941 */ /* 0x000fea0003800200 */
.L_x_495:
[----:B------:R-:W-:-:S04]  /*19b0*/  ISETP.GE.U32.AND P1, PT, R8, 0x3, PT ;  /* 0x000000030800780c */ /* 0x000fc80003f26070 */
[----:B------:R-:W-:-:S13]  /*19c0*/  ISETP.GE.U32.AND.EX P1, PT, R11, RZ, PT, P1 ;  /* 0x000000ff0b00720c */ /* 0x000fda0003f26110 */
[----:B------:R-:W-:Y:S05]  /*19d0*/  @!P1 BRA `(.L_x_494) ;  /* 0x0000000800049947 */ /* 0x000fea0003800000 */
.L_x_497:
[C---:B------:R-:W-:Y:S02]  /*19e0*/  IMAD R20, R40.reuse, UR24, RZ ;  /* 0x0000001828147c24 */ /* 0x040fe4000f8e02ff */
[----:B------:R-:W-:Y:S02]  /*19f0*/  IMAD.MOV.U32 R28, RZ, RZ, R16 ;  /* 0x000000ffff1c7224 */ /* 0x000fe400078e0010 */
[----:B------:R-:W-:Y:S02]  /*1a00*/  IMAD R22, R40, UR20, RZ ;  /* 0x0000001428167c24 */ /* 0x000fe4000f8e02ff */
[----:B------:R-:W-:Y:S02]  /*1a10*/  IMAD.MOV.U32 R30, RZ, RZ, R18 ;  /* 0x000000ffff1e7224 */ /* 0x000fe400078e0012 */
[C---:B0-----:R-:W-:Y:S02]  /*1a20*/  IMAD R23, R47.reuse, UR25, R20 ;  /* 0x000000192f177c24 */ /* 0x041fe4000f8e0214 */
[----:B------:R-:W-:-:S04]  /*1a30*/  IMAD.WIDE.U32 R26, R47, UR24, R28 ;  /* 0x000000182f1a7c25 */ /* 0x000fc8000f8e001c */
[----:B------:R-:W-:Y:S01]  /*1a40*/  IMAD R25, R47, UR21, R22 ;  /* 0x000000152f197c24 */ /* 0x000fe2000f8e0216 */
[----:B------:R-:W-:Y:S01]  /*1a50*/  IADD3 R23, PT, PT, R27, R23, RZ ;  /* 0x000000171b177210 */ /* 0x000fe20007ffe0ff */
[----:B------:R-:W-:Y:S01]  /*1a60*/  IMAD.WIDE.U32 R20, R47, UR20, R30 ;  /* 0x000000142f147c25 */ /* 0x000fe2000f8e001e */
[----:B------:R-:W-:-:S03]  /*1a70*/  LEA R24, P1, R26, UR22, 0x1 ;  /* 0x000000161a187c11 */ /* 0x000fc6000f8208ff */
[----:B------:R-:W-:Y:S01]  /*1a80*/  IMAD.IADD R21, R21, 0x1, R25 ;  /* 0x0000000115157824 */ /* 0x000fe200078e0219 */
        /* <DEDUP_REMOVED lines=118> */
.L_x_494:
[----:B------:R-:W-:Y:S05]  /*21f0*/  BSYNC.RECONVERGENT B1 ;  /* 0x0000000000017941 */ /* 0x000fea0003800200 */
.L_x_493:
[----:B------:R-:W-:Y:S05]  /*2200*/  @!P0 BRA `(.L_x_498) ;  /* 0xffffffec00b88947 */ /* 0x000fea000383ffff */
[----:B------:R-:W-:Y:S05]  /*2210*/  BSYNC.RECONVERGENT B0 ;  /* 0x0000000000007941 */ /* 0x000fea0003800200 */
.L_x_492:
[----:B------:R-:W-:Y:S05]  /*2220*/  EXIT ;  /* 0x000000000000794d */ /* 0x000fea0003800000 */
        .weak           $__internal_5_$__cuda_sm20_div_u64
        .type           $__internal_5_$__cuda_sm20_div_u64,@function
        .size           $__internal_5_$__cuda_sm20_div_u64,(.L_x_26998 - $__internal_5_$__cuda_sm20_div_u64)
$__internal_5_$__cuda_sm20_div_u64:
        /* <DEDUP_REMOVED lines=68> */
[----:B------:R-:W-:Y:S06]  /*2670*/  RET.REL.NODEC R12 `(_ZN2at6native32batch_norm_backward_elemt_kernelIN3c104HalfEfflEEvNS_27GenericPackedTensorAccessorIT_Lm3ENS_16DefaultPtrTraitsET2_EES8_NS4_IT1_Lm1ES6_S7_EESA_NS4_IT0_Lm1ES6_S7_EESA_SA_S8_PKii) ;  /* 0xffffffd80c607950 */ /* 0x000fec0003c3ffff */
.L_x_499:
        /* <DEDUP_REMOVED lines=16> */
.L_x_26998:


//--------------------- .text._ZN2at6native32batch_norm_backward_elemt_kernelIN3c104HalfES3_fiEEvNS_27GenericPackedTensorAccessorIT_Lm3ENS_16DefaultPtrTraitsET2_EES8_NS4_IT1_Lm1ES6_S7_EESA_NS4_IT0_Lm1ES6_S7_EESA_SA_S8_PKii --------------------------
	.section	.text._ZN2at6native32batch_norm_backward_elemt_kernelIN3c104HalfES3_fiEEvNS_27GenericPackedTensorAccessorIT_Lm3ENS_16DefaultPtrTraitsET2_EES8_NS4_IT1_Lm1ES6_S7_EESA_NS4_IT0_Lm1ES6_S7_EESA_SA_S8_PKii,"ax",@progbits
	.align	128
        .global         _ZN2at6native32batch_norm_backward_elemt_kernelIN3c104HalfES3_fiEEvNS_27GenericPackedTensorAccessorIT_Lm3ENS_16DefaultPtrTraitsET2_EES8_NS4_IT1_Lm1ES6_S7_EESA_NS4_IT0_Lm1ES6_S7_EESA_SA_S8_PKii
        .type           _ZN2at6native32batch_norm_backward_elemt_kernelIN3c104HalfES3_fiEEvNS_27GenericPackedTensorAccessorIT_Lm3ENS_16DefaultPtrTraitsET2_EES8_NS4_IT1_Lm1ES6_S7_EESA_NS4_IT0_Lm1ES6_S7_EESA_SA_S8_PKii,@function
        .size           _ZN2at6native32batch_norm_backward_elemt_kernelIN3c104HalfES3_fiEEvNS_27GenericPackedTensorAccessorIT_Lm3ENS_16DefaultPtrTraitsET2_EES8_NS4_IT1_Lm1ES6_S7_EESA_NS4_IT0_Lm1ES6_S7_EESA_SA_S8_PKii,(.L_x_27069 - _ZN2at6native32batch_norm_backward_elemt_kernelIN3c104HalfES3_fiEEvNS_27GenericPackedTensorAccessorIT_Lm3ENS_16DefaultPtrTraitsET2_EES8_NS4_IT1_Lm1ES6_S7_EESA_NS4_IT0_Lm1ES6_S7_EESA_SA_S8_PKii)
        .other          _ZN2at6native32batch_norm_backward_elemt_kernelIN3c104HalfES3_fiEEvNS_27GenericPackedTensorAccessorIT_Lm3ENS_16DefaultPtrTraitsET2_EES8_NS4_IT1_Lm1ES6_S7_EESA_NS4_IT0_Lm1ES6_S7_EESA_SA_S8_PKii,@"STO_CUDA_ENTRY STV_DEFAULT"
_ZN2at6native32batch_norm_backward_elemt_kernelIN3c104HalfES3_fiEEvNS_27GenericPackedTensorAccessorIT_Lm3ENS_16DefaultPtrTraitsET2_EES8_NS4_IT1_Lm1ES6_S7_EESA_NS4_IT0_Lm1ES6_S7_EESA_SA_S8_PKii:
.text._ZN2at6native32batch_norm_backward_elemt_kernelIN3c104HalfES3_fiEEvNS_27GenericPackedTensorAccessorIT_Lm3ENS_16DefaultPtrTraitsET2_EES8_NS4_IT1_Lm1ES6_S7_EESA_NS4_IT0_Lm1ES6_S7_EESA_SA_S8_PKii:
        /* <DEDUP_REMOVED lines=22> */
.L_x_502:
        /* <DEDUP_REMOVED lines=54> */
.L_x_501:
        /* <DEDUP_REMOVED lines=32> */
.L_x_504:
        /* <DEDUP_REMOVED lines=20> */
.L_x_505:
[----:B------:R-:W-:Y:S05]  /*0800*/  BRA.U !UP1, `(.L_x_503) ;  /* 0x0000000109347547 */ /* 0x000fea000b800000 */
[----:B------:R-:W0:Y:S01]  /*0810*/  LDC.64 R2, c[0x0][0x430] ;  /* 0x00010c00ff027b82 */ /* 0x000e220000000a00 */
[----:B------:R-:W-:Y:S01]  /*0820*/  UIADD3 UR4, UPT, UPT, -UR4, URZ, URZ ;  /* 0x000000ff04047290 */ /* 0x000fe2000fffe1ff */
[----:B0-----:R-:W-:-:S04]  /*0830*/  IMAD.WIDE.U32 R2, R4, 0x4, R2 ;  /* 0x0000000404027825 */ /* 0x001fc800078e0002 */
[----:B------:R-:W-:-:S07]  /*0840*/  IMAD.MOV.U32 R4, RZ, RZ, R2 ;  /* 0x000000ffff047224 */ /* 0x000fce00078e0002 */
.L_x_506:
        /* <DEDUP_REMOVED lines=9> */
.L_x_503:
[----:B------:R-:W-:-:S04]  /*08e0*/  IMAD.MOV.U32 R4, RZ, RZ, R0 ;  /* 0x000000ffff047224 */ /* 0x000fc800078e0000 */
[----:B------:R0:W1:Y:S03]  /*08f0*/  I2F.S64 R2, R4 ;  /* 0x0000000400027312 */ /* 0x0000660000301400 */
.L_x_500:
        /* <DEDUP_REMOVED lines=46> */
[----:B-----5:R-:W-:-:S02]  /*0be0*/  @P0 HADD2.F32 R3, -RZ, R14.H0_H0 ;  /* 0x2000000eff030230 */ /* 0x020fc40000004100 */
[----:B-1----:R-:W-:Y:S01]  /*0bf0*/  FMUL.FTZ R2, R8, R8 ;  /* 0x0000000808027220 */ /* 0x002fe20000410000 */
[----:B------:R-:W1:Y:S03]  /*0c00*/  LDCU UR9, c[0x0][0x3bc] ;  /* 0x00007780ff0977ac */ /* 0x000e660008000800 */
[----:B------:R-:W-:Y:S01]  /*0c10*/  FMUL.FTZ R2, R2, R17 ;  /* 0x0000001102027220 */ /* 0x000fe20000410000 */
[----:B------:R-:W-:Y:S01]  /*0c20*/  FMUL.FTZ R8, R8, R3 ;  /* 0x0000000308087220 */ /* 0x000fe20000410000 */
[----:B------:R-:W1:Y:S01]  /*0c30*/  LDC R15, c[0x0][0x398] ;  /* 0x0000e600ff0f7b82 */ /* 0x000e620000000800 */
[----:B------:R-:W0:Y:S01]  /*0c40*/  LDCU UR14, c[0x0][0x39c] ;  /* 0x00007380ff0e77ac */ /* 0x000e220008000800 */
        /* <DEDUP_REMOVED lines=10> */
.L_x_511:
        /* <DEDUP_REMOVED lines=20> */
.L_x_510:
        /* <DEDUP_REMOVED lines=12> */
[----:B--2---:R-:W-:Y:S02]  /*0ef0*/  HADD2.F32 R23, -RZ, R2.H0_H0 ;  /* 0x20000002ff177230 */ /* 0x004fe40000004100 */
[----:B---3--:R-:W-:-:S03]  /*0f00*/  HADD2.F32 R25, -RZ, R4.H0_H0 ;  /* 0x20000004ff197230 */ /* 0x008fc60000004100 */
[----:B------:R-:W-:Y:S01]  /*0f10*/  FADD.FTZ R22, -R10, R23 ;  /* 0x000000170a167221 */ /* 0x000fe20000010100 */
[C---:B------:R-:W-:Y:S02]  /*0f20*/  IMAD R23, R21.reuse, UR15, RZ ;  /* 0x0000000f15177c24 */ /* 0x040fe4000f8e02ff */
[----:B------:R-:W-:Y:S02]  /*0f30*/  VIADD R21, R21, UR7 ;  /* 0x0000000715157c36 */ /* 0x000fe40008000000 */
[----:B------:R-:W-:-:S04]  /*0f40*/  FADD.FTZ R25, -R6, R25 ;  /* 0x0000001906197221 */ /* 0x000fc80000010100 */
[----:B------:R-:W-:Y:S01]  /*0f50*/  FFMA.FTZ R25, -R9, R25, R22 ;  /* 0x0000001909197223 */ /* 0x000fe20000010116 */
[----:B------:R-:W-:-:S03]  /*0f60*/  IADD3 R22, P0, PT, R23, R17, RZ ;  /* 0x0000001117167210 */ /* 0x000fc60007f1e0ff */
[----:B------:R-:W-:Y:S01]  /*0f70*/  FMUL.FTZ R25, R8, R25 ;  /* 0x0000001908197220 */ /* 0x000fe20000410000 */
[----:B------:R-:W-:Y:S02]  /*0f80*/  LEA.HI.X.SX32 R23, R23, R18, 0x1, P0 ;  /* 0x0000001217177211 */ /* 0x000fe400000f0eff */
[C---:B------:R-:W-:Y:S02]  /*0f90*/  LEA R2, P0, R22.reuse, UR18, 0x1 ;  /* 0x0000001216027c11 */ /* 0x040fe4000f8008ff */
[----:B------:R-:W-:Y:S02]  /*0fa0*/  F2FP.F16.F32.PACK_AB R25, RZ, R25 ;  /* 0x00000019ff19723e */ /* 0x000fe400000000ff */
[----:B------:R-:W-:Y:S02]  /*0fb0*/  LEA.HI.X R3, R22, UR19, R23, 0x1, P0 ;  /* 0x0000001316037c11 */ /* 0x000fe400080f0c17 */
[----:B------:R-:W-:-:S03]  /*0fc0*/  ISETP.GE.AND P0, PT, R21, R14, PT ;  /* 0x0000000e1500720c */ /* 0x000fc60003f06270 */
[----:B------:R0:W-:Y:S10]  /*0fd0*/  STG.E.U16 desc[UR10][R2.64], R25 ;  /* 0x0000001902007986 */ /* 0x0001f4000c10150a */
[----:B------:R-:W-:Y:S05]  /*0fe0*/  @!P0 BRA `(.L_x_510) ;  /* 0xfffffffc00908947 */ /* 0x000fea000383ffff */
.L_x_509:
[----:B------:R-:W-:Y:S05]  /*0ff0*/  BSYNC.RECONVERGENT B1 ;  /* 0x0000000000017941 */ /* 0x000fea0003800200 */
.L_x_508:
[----:B------:R-:W1:Y:S01]  /*1000*/  LDCU UR5, c[0x0][0x388] ;  /* 0x00007100ff0577ac */ /* 0x000e620008000800 */
[----:B------:R-:W-:-:S05]  /*1010*/  VIADD R0, R0, UR4 ;  /* 0x0000000400007c36 */ /* 0x000fca0008000000 */
[----:B-1----:R-:W-:-:S13]  /*1020*/  ISETP.GE.AND P0, PT, R0, UR5, PT ;  /* 0x0000000500007c0c */ /* 0x002fda000bf06270 */
[----:B------:R-:W-:Y:S05]  /*1030*/  @!P0 BRA `(.L_x_511) ;  /* 0xfffffffc002c8947 */ /* 0x000fea000383ffff */
[----:B------:R-:W-:Y:S05]  /*1040*/  BSYNC.RECONVERGENT B0 ;  /* 0x0000000000007941 */ /* 0x000fea0003800200 */
.L_x_507:
[----:B------:R-:W-:Y:S05]  /*1050*/  EXIT ;  /* 0x000000000000794d */ /* 0x000fea0003800000 */
.L_x_512:
        /* <DEDUP_REMOVED lines=10> */
.L_x_27069:


//--------------------- .text._ZN2at6native32batch_norm_backward_elemt_kernelIN3c104HalfEffiEEvNS_27GenericPackedTensorAccessorIT_Lm3ENS_16DefaultPtrTraitsET2_EES8_NS4_IT1_Lm1ES6_S7_EESA_NS4_IT0_Lm1ES6_S7_EESA_SA_S8_PKii --------------------------
	.section	.text._ZN2at6native32batch_norm_backward_elemt_kernelIN3c104HalfEffiEEvNS_27GenericPackedTensorAccessorIT_Lm3ENS_16DefaultPtrTraitsET2_EES8_NS4_IT1_Lm1ES6_S7_EESA_NS4_IT0_Lm1ES6_S7_EESA_SA_S8_PKii,"ax",@progbits
	.align	128
        .global         _ZN2at6native32batch_norm_backward_elemt_kernelIN3c104HalfEffiEEvNS_27GenericPackedTensorAccessorIT_Lm3ENS_16DefaultPtrTraitsET2_EES8_NS4_IT1_Lm1ES6_S7_EESA_NS4_IT0_Lm1ES6_S7_EESA_SA_S8_PKii
        .type           _ZN2at6native32batch_norm_backward_elemt_kernelIN3c104HalfEffiEEvNS_27GenericPackedTensorAccessorIT_Lm3ENS_16DefaultPtrTraitsET2_EES8_NS4_IT1_Lm1ES6_S7_EESA_NS4_IT0_Lm1ES6_S7_EESA_SA_S8_PKii,@function
        .size           _ZN2at6native32batch_norm_backward_elemt_kernelIN3c104HalfEffiEEvNS_27GenericPackedTensorAccessorIT_Lm3ENS_16DefaultPtrTraitsET2_EES8_NS4_IT1_Lm1ES6_S7_EESA_NS4_IT0_Lm1ES6_S7_EESA_SA_S8_PKii,(.L_x_27070 - _ZN2at6native32batch_norm_backward_elemt_kernelIN3c104HalfEffiEEvNS_27GenericPackedTensorAccessorIT_Lm3ENS_16DefaultPtrTraitsET2_EES8_NS4_IT1_Lm1ES6_S7_EESA_NS4_IT0_Lm1ES6_S7_EESA_SA_S8_PKii)
        .other          _ZN2at6native32batch_norm_backward_elemt_kernelIN3c104HalfEffiEEvNS_27GenericPackedTensorAccessorIT_Lm3ENS_16DefaultPtrTraitsET2_EES8_NS4_IT1_Lm1ES6_S7_EESA_NS4_IT0_Lm1ES6_S7_EESA_SA_S8_PKii,@"STO_CUDA_ENTRY STV_DEFAULT"
_ZN2at6native32batch_norm_backward_elemt_kernelIN3c104HalfEffiEEvNS_27GenericPackedTensorAccessorIT_Lm3ENS_16DefaultPtrTraitsET2_EES8_NS4_IT1_Lm1ES6_S7_EESA_NS4_IT0_Lm1ES6_S7_EESA_SA_S8_PKii:
.text._ZN2at6native32batch_norm_backward_elemt_kernelIN3c104HalfEffiEEvNS_27GenericPackedTensorAccessorIT_Lm3ENS_16DefaultPtrTraitsET2_EES8_NS4_IT1_Lm1ES6_S7_EESA_NS4_IT0_Lm1ES6_S7_EESA_SA_S8_PKii:
        /* <DEDUP_REMOVED lines=22> */
.L_x_515:
        /* <DEDUP_REMOVED lines=54> */
.L_x_514:
        /* <DEDUP_REMOVED lines=32> */
.L_x_517:
        /* <DEDUP_REMOVED lines=20> */
.L_x_518:
[----:B------:R-:W-:Y:S05]  /*0800*/  BRA.U !UP1, `(.L_x_516) ;  /* 0x0000000109347547 */ /* 0x000fea000b800000 */
[----:B------:R-:W0:Y:S01]  /*0810*/  LDC.64 R2, c[0x0][0x430] ;  /* 0x00010c00ff027b82 */ /* 0x000e220000000a00 */
[----:B------:R-:W-:Y:S01]  /*0820*/  UIADD3 UR4, UPT, UPT, -UR4, URZ, URZ ;  /* 0x000000ff04047290 */ /* 0x000fe2000fffe1ff */
[----:B0-----:R-:W-:-:S04]  /*0830*/  IMAD.WIDE.U32 R2, R4, 0x4, R2 ;  /* 0x0000000404027825 */ /* 0x001fc800078e0002 */
[----:B------:R-:W-:-:S07]  /*0840*/  IMAD.MOV.U32 R4, RZ, RZ, R2 ;  /* 0x000000ffff047224 */ /* 0x000fce00078e0002 */
.L_x_519:
        /* <DEDUP_REMOVED lines=9> */
.L_x_516:
[----:B------:R-:W-:-:S06]  /*08e0*/  IMAD.MOV.U32 R4, RZ, RZ, R0 ;  /* 0x000000ffff047224 */ /* 0x000fcc00078e0000 */
[----:B------:R0:W1:Y:S02]  /*08f0*/  I2F.S64 R4, R4 ;  /* 0x0000000400047312 */ /* 0x0000640000301400 */
.L_x_513:
        /* <DEDUP_REMOVED lines=62> */
.L_x_524:
        /* <DEDUP_REMOVED lines=20> */
.L_x_523:
        /* <DEDUP_REMOVED lines=28> */
.L_x_522:
[----:B------:R-:W-:Y:S05]  /*0fe0*/  BSYNC.RECONVERGENT B1 ;  /* 0x0000000000017941 */ /* 0x000fea0003800200 */
.L_x_521:
[----:B------:R-:W1:Y:S01]  /*0ff0*/  LDCU UR5, c[0x0][0x388] ;  /* 0x00007100ff0577ac */ /* 0x000e620008000800 */
[----:B------:R-:W-:-:S05]  /*1000*/  VIADD R0, R0, UR4 ;  /* 0x0000000400007c36 */ /* 0x000fca0008000000 */
[----:B-1----:R-:W-:-:S13]  /*1010*/  ISETP.GE.AND P0, PT, R0, UR5, PT ;  /* 0x0000000500007c0c */ /* 0x002fda000bf06270 */
[----:B------:R-:W-:Y:S05]  /*1020*/  @!P0 BRA `(.L_x_524) ;  /* 0xfffffffc002c8947 */ /* 0x000fea000383ffff */
[----:B------:R-:W-:Y:S05]  /*1030*/  BSYNC.RECONVERGENT B0 ;  /* 0x0000000000007941 */ /* 0x000fea0003800200 */
.L_x_520:
[----:B------:R-:W-:Y:S05]  /*1040*/  EXIT ;  /* 0x000000000000794d */ /* 0x000fea0003800000 */
.L_x_525:
        /* <DEDUP_REMOVED lines=11> */
.L_x_27070:


//--------------------- .text._ZN2at6native32batch_norm_backward_elemt_kernelIffflEEvNS_27GenericPackedTensorAccessorIT_Lm3ENS_16DefaultPtrTraitsET2_EES6_NS2_IT1_Lm1ES4_S5_EES8_NS2_IT0_Lm1ES4_S5_EES8_S8_S6_PKii --------------------------
	.section	.text._ZN2at6native32batch_norm_backward_elemt_kernelIffflEEvNS_27GenericPackedTensorAccessorIT_Lm3ENS_16DefaultPtrTraitsET2_EES6_NS2_IT1_Lm1ES4_S5_EES8_NS2_IT0_Lm1ES4_S5_EES8_S8_S6_PKii,"ax",@progbits
	.align	128
        .global         _ZN2at6native32batch_norm_backward_elemt_kernelIffflEEvNS_27GenericPackedTensorAccessorIT_Lm3ENS_16DefaultPtrTraitsET2_EES6_NS2_IT1_Lm1ES4_S5_EES8_NS2_IT0_Lm1ES4_S5_EES8_S8_S6_PKii
        .type           _ZN2at6native32batch_norm_backward_elemt_kernelIffflEEvNS_27GenericPackedTensorAccessorIT_Lm3ENS_16DefaultPtrTraitsET2_EES6_NS2_IT1_Lm1ES4_S5_EES8_NS2_IT0_Lm1ES4_S5_EES8_S8_S6_PKii,@function
        .size           _ZN2at6native32batch_norm_backward_elemt_kernelIffflEEvNS_27GenericPackedTensorAccessorIT_Lm3ENS_16DefaultPtrTraitsET2_EES6_NS2_IT1_Lm1ES4_S5_EES8_NS2_IT0_Lm1ES4_S5_EES8_S8_S6_PKii,(.L_x_26999 - _ZN2at6native32batch_norm_backward_elemt_kernelIffflEEvNS_27GenericPackedTensorAccessorIT_Lm3ENS_16DefaultPtrTraitsET2_EES6_NS2_IT1_Lm1ES4_S5_EES8_NS2_IT0_Lm1ES4_S5_EES8_S8_S6_PKii)
        .other          _ZN2at6native32batch_norm_backward_elemt_kernelIffflEEvNS_27GenericPackedTensorAccessorIT_Lm3ENS_16DefaultPtrTraitsET2_EES6_NS2_IT1_Lm1ES4_S5_EES8_NS2_IT0_Lm1ES4_S5_EES8_S8_S6_PKii,@"STO_CUDA_ENTRY STV_DEFAULT"
_ZN2at6native32batch_norm_backward_elemt_kernelIffflEEvNS_27GenericPackedTensorAccessorIT_Lm3ENS_16DefaultPtrTraitsET2_EES6_NS2_IT1_Lm1ES4_S5_EES8_NS2_IT0_Lm1ES4_S5_EES8_S8_S6_PKii:
.text._ZN2at6native32batch_norm_backward_elemt_kernelIffflEEvNS_27GenericPackedTensorAccessorIT_Lm3ENS_16DefaultPtrTraitsET2_EES6_NS2_IT1_Lm1ES4_S5_EES8_NS2_IT0_Lm1ES4_S5_EES8_S8_S6_PKii:
        /* <DEDUP_REMOVED lines=21> */
.L_x_528:
        /* <DEDUP_REMOVED lines=54> */
.L_x_527:
        /* <DEDUP_REMOVED lines=32> */
.L_x_530:
        /* <DEDUP_REMOVED lines=20> */
.L_x_531:
[----:B------:R-:W-:Y:S05]  /*07f0*/  BRA.U !UP1, `(.L_x_529) ;  /* 0x00000001092c7547 */ /* 0x000fea000b800000 */
[----:B------:R-:W0:Y:S01]  /*0800*/  LDC.64 R2, c[0x0][0x4a0] ;  /* 0x00012800ff027b82 */ /* 0x000e220000000a00 */
[----:B------:R-:W-:Y:S01]  /*0810*/  UIADD3 UR4, UPT, UPT, -UR4, URZ, URZ ;  /* 0x000000ff04047290 */ /* 0x000fe2000fffe1ff */
[----:B0-----:R-:W-:-:S11]  /*0820*/  IMAD.WIDE.U32 R2, R0, 0x4, R2 ;  /* 0x0000000400027825 */ /* 0x001fd600078e0002 */
.L_x_532:
        /* <DEDUP_REMOVED lines=8> */
.L_x_529:
[----:B------:R0:W1:Y:S02]  /*08b0*/  I2F.S64 R12, R4 ;  /* 0x00000004000c7312 */ /* 0x0000640000301400 */
.L_x_526:
        /* <DEDUP_REMOVED lines=115> */
.L_x_534:
[----:B------:R-:W-:-:S07]  /*0ff0*/  MOV R12, 0x1010 ;  /* 0x00001010000c7802 */ /* 0x000fce0000000f00 */
[----:B------:R-:W-:Y:S05]  /*1000*/  CALL.REL.NOINC `($__internal_6_$__cuda_sm20_div_u64) ;  /* 0x0000001000287944 */ /* 0x000fea0003c00000 */
[----:B------:R-:W-:Y:S01]  /*1010*/  IMAD.MOV.U32 R12, RZ, RZ, R8 ;  /* 0x000000ffff0c7224 */ /* 0x000fe200078e0008 */
[----:B------:R-:W-:-:S07]  /*1020*/  MOV R13, R15 ;  /* 0x0000000f000d7202 */ /* 0x000fce0000000f00 */
.L_x_535:
[----:B------:R-:W-:Y:S05]  /*1030*/  BSYNC.RECONVERGENT B0 ;  /* 0x0000000000007941 */ /* 0x000fea0003800200 */
.L_x_533:
        /* <DEDUP_REMOVED lines=11> */
.L_x_542:
        /* <DEDUP_REMOVED lines=33> */
[----:B------:R-:W-:Y:S01]  /*1300*/  HFMA2 R40, -RZ, RZ, 0, 0 ;  /* 0x00000000ff287431 */ /* 0x000fe200000001ff */
[----:B------:R-:W-:Y:S01]  /*1310*/  IADD3 R37, PT, PT, R15, R37, RZ ;  /* 0x000000250f257210 */ /* 0x000fe20007ffe0ff */
[----:B------:R-:W-:Y:S01]  /*1320*/  IMAD.IADD R29, R17, 0x1, R29 ;  /* 0x00000001111d7824 */ /* 0x000fe200078e021d */
[----:B------:R-:W-:Y:S01]  /*1330*/  ISETP.NE.AND.EX P1, PT, RZ, RZ, PT, P1 ;  /* 0x000000ffff00720c */ /* 0x000fe20003f25310 */
[----:B------:R-:W-:Y:S02]  /*1340*/  IMAD.IADD R31, R19, 0x1, R31 ;  /* 0x00000001131f7824 */ /* 0x000fe400078e021f */
[----:B------:R-:W-:-:S10]  /*1350*/  IMAD.MOV.U32 R41, RZ, RZ, R39 ;  /* 0x000000ffff297224 */ /* 0x000fd400078e0027 */
[----:B------:R-:W-:Y:S05]  /*1360*/  @!P1 BRA `(.L_x_540) ;  /* 0x0000000400689947 */ /* 0x000fea0003800000 */
[----:B------:R-:W0:Y:S01]  /*1370*/  LDC.64 R20, c[0x0][0x3e8] ;  /* 0x0000fa00ff147b82 */ /* 0x000e220000000a00 */
[----:B------:R-:W-:Y:S02]  /*1380*/  IMAD.MOV.U32 R28, RZ, RZ, R16 ;  /* 0x000000ffff1c7224 */ /* 0x000fe400078e0010 */
[----:B------:R-:W-:-:S05]  /*1390*/  IMAD.MOV.U32 R30, RZ, RZ, R18 ;  /* 0x000000ffff1e7224 */ /* 0x000fca00078e0012 */
        /* <DEDUP_REMOVED lines=10> */
[----:B---3--:R-:W-:-:S03]  /*1440*/  LEA R42, P2, R32, R26, 0x2 ;  /* 0x0000001a202a7211 */ /* 0x008fc600078410ff */
[----:B------:R-:W2:Y:S01]  /*1450*/  LDG.E R45, desc[UR18][R44.64] ;  /* 0x000000122c2d7981 */ /* 0x000ea2000c1e1900 */
[----:B------:R-:W-:-:S03]  /*1460*/  LEA.HI.X R43, R32, R27, R33, 0x2, P2 ;  /* 0x0000001b202b7211 */ /* 0x000fc600010f1421 */
[----:B------:R-:W1:Y:S03]  /*1470*/  LDC.64 R32, c[0x0][0x498] ;  /* 0x00012600ff207b82 */ /* 0x000e660000000a00 */
[----:B------:R-:W3:Y:S01]  /*1480*/  LDG.E R43, desc[UR18][R42.64] ;  /* 0x000000122a2b7981 */ /* 0x000ee2000c1e1900 */
[----:B------:R-:W-:-:S04]  /*1490*/  IMAD.MOV.U32 R36, RZ, RZ, R14 ;  /* 0x000000ffff247224 */ /* 0x000fc800078e000e */
[----:B-1----:R-:W-:-:S04]  /*14a0*/  IMAD.WIDE.U32 R40, R39, R32, R36 ;  /* 0x0000002027287225 */ /* 0x002fc800078e0024 */
[----:B------:R-:W-:Y:S01]  /*14b0*/  IMAD R39, R39, R33, R41 ;  /* 0x0000002127277224 */ /* 0x000fe200078e0229 */
[----:B------:R-:W-:Y:S01]  /*14c0*/  MOV R41, R2 ;  /* 0x0000000200297202 */ /* 0x000fe20000000f00 */
[----:B--2---:R-:W-:Y:S01]  /*14d0*/  FADD.FTZ R38, -R6, R45 ;  /* 0x0000002d06267221 */ /* 0x004fe20000010100 */
[----:B---3--:R-:W-:-:S04]  /*14e0*/  FADD.FTZ R48, -R0, R43 ;  /* 0x0000002b00307221 */ /* 0x008fc80000010100 */
[----:B------:R-:W-:Y:S01]  /*14f0*/  FFMA.FTZ R49, -R5, R48, R38 ;  /* 0x0000003005317223 */ /* 0x000fe20000010126 */
[----:B0-----:R-:W-:-:S03]  /*1500*/  LEA R38, P1, R40, R34, 0x2 ;  /* 0x0000002228267211 */ /* 0x001fc600078210ff */
[----:B------:R-:W-:Y:S01]  /*1510*/  FMUL.FTZ R49, R4, R49 ;  /* 0x0000003104317220 */ /* 0x000fe20000410000 */
[----:B------:R-:W-:Y:S02]  /*1520*/  LEA.HI.X R39, R40, R35, R39, 0x2, P1 ;  /* 0x0000002328277211 */ /* 0x000fe400008f1427 */
[----:B------:R-:W-:-:S03]  /*1530*/  ISETP.NE.U32.AND P1, PT, R46, RZ, PT ;  /* 0x000000ff2e00720c */ /* 0x000fc60003f25070 */
[----:B------:R0:W-:Y:S01]  /*1540*/  STG.E desc[UR18][R38.64], R49 ;  /* 0x0000003126007986 */ /* 0x0001e2000c101912 */
[----:B------:R-:W-:Y:S01]  /*1550*/  ISETP.NE.AND.EX P1, PT, RZ, RZ, PT, P1 ;  /* 0x000000ffff00720c */ /* 0x000fe20003f25310 */
[----:B------:R-:W-:-:S12]  /*1560*/  IMAD.MOV.U32 R40, RZ, RZ, R3 ;  /* 0x000000ffff287224 */ /* 0x000fd800078e0003 */
        /* <DEDUP_REMOVED lines=9> */
[----:B------:R-:W-:-:S03]  /*1600*/  IMAD.WIDE.U32 R40, R2, R22, R30 ;  /* 0x0000001602287225 */ /* 0x000fc600078e001e */
[----:B------:R-:W2:Y:S01]  /*1610*/  LDG.E R39, desc[UR18][R38.64] ;  /* 0x0000001226277981 */ /* 0x000ea2000c1e1900 */
[----:B------:R-:W-:Y:S01]  /*1620*/  IMAD.IADD R41, R41, 0x1, R43 ;  /* 0x0000000129297824 */ /* 0x000fe200078e022b */
[----:B------:R-:W-:-:S04]  /*1630*/  LEA R42, P1, R40, R26, 0x2 ;  /* 0x0000001a282a7211 */ /* 0x000fc800078210ff */
[----:B------:R-:W-:-:S06]  /*1640*/  LEA.HI.X R43, R40, R27, R41, 0x2, P1 ;  /* 0x0000001b282b7211 */ /* 0x000fcc00008f1429 */
[----:B------:R-:W3:Y:S01]  /*1650*/  LDG.E R43, desc[UR18][R42.64] ;  /* 0x000000122a2b7981 */ /* 0x000ee2000c1e1900 */
[----:B------:R-:W-:-:S04]  /*1660*/  IMAD R40, R3, R32, RZ ;  /* 0x0000002003287224 */ /* 0x000fc800078e02ff */
[C---:B------:R-:W-:Y:S02]  /*1670*/  IMAD R51, R2.reuse, R33, R40 ;  /* 0x0000002102337224 */ /* 0x040fe400078e0228 */
[----:B------:R-:W-:-:S05]  /*1680*/  IMAD.WIDE.U32 R40, R2, R32, R36 ;  /* 0x0000002002287225 */ /* 0x000fca00078e0024 */
[----:B------:R-:W-:Y:S01]  /*1690*/  IADD3 R41, PT, PT, R41, R51, RZ ;  /* 0x0000003329297210 */ /* 0x000fe20007ffe0ff */
[----:B--2---:R-:W-:Y:S01]  /*16a0*/  FADD.FTZ R44, -R6, R39 ;  /* 0x00000027062c7221 */ /* 0x004fe20000010100 */
[----:B---3--:R-:W-:-:S04]  /*16b0*/  FADD.FTZ R45, -R0, R43 ;  /* 0x0000002b002d7221 */ /* 0x008fc80000010100 */
[----:B------:R-:W-:Y:S01]  /*16c0*/  FFMA.FTZ R49, -R5, R45, R44 ;  /* 0x0000002d05317223 */ /* 0x000fe2000001012c */
[----:B------:R-:W-:-:S03]  /*16d0*/  LEA R44, P1, R40, R34, 0x2 ;  /* 0x00000022282c7211 */ /* 0x000fc600078210ff */
[----:B------:R-:W-:Y:S01]  /*16e0*/  FMUL.FTZ R49, R4, R49 ;  /* 0x0000003104317220 */ /* 0x000fe20000410000 */
[----:B------:R-:W-:Y:S02]  /*16f0*/  LEA.HI.X R45, R40, R35, R41, 0x2, P1 ;  /* 0x00000023282d7211 */ /* 0x000fe400008f1429 */
[----:B------:R-:W-:-:S03]  /*1700*/  ISETP.NE.U32.AND P1, PT, R46, 0x1, PT ;  /* 0x000000012e00780c */ /* 0x000fc60003f25070 */
[----:B------:R0:W-:Y:S01]  /*1710*/  STG.E desc[UR18][R44.64], R49 ;  /* 0x000000312c007986 */ /* 0x0001e2000c101912 */
[----:B------:R-:W-:Y:S01]  /*1720*/  ISETP.NE.AND.EX P1, PT, RZ, RZ, PT, P1 ;  /* 0x000000ffff00720c */ /* 0x000fe20003f25310 */
[----:B------:R-:W-:Y:S02]  /*1730*/  IMAD.MOV.U32 R41, RZ, RZ, R10 ;  /* 0x000000ffff297224 */ /* 0x000fe400078e000a */
[----:B------:R-:W-:-:S10]  /*1740*/  IMAD.MOV.U32 R40, RZ, RZ, R47 ;  /* 0x000000ffff287224 */ /* 0x000fd400078e002f */
        /* <DEDUP_REMOVED lines=12> */
[----:B------:R-:W-:-:S04]  /*1810*/  LEA.HI.X R27, R40, R27, R20, 0x2, P2 ;  /* 0x0000001b281b7211 */ /* 0x000fc800010f1414 */
[----:B------:R-:W2:Y:S04]  /*1820*/  LDG.E R25, desc[UR18][R24.64] ;  /* 0x0000001218197981 */ /* 0x000ea8000c1e1900 */
[----:B------:R-:W3:Y:S01]  /*1830*/  LDG.E R27, desc[UR18][R26.64] ;  /* 0x000000121a1b7981 */ /* 0x000ee2000c1e1900 */
[-C--:B------:R-:W-:Y:S02]  /*1840*/  IMAD R22, R47, R32.reuse, RZ ;  /* 0x000000202f167224 */ /* 0x080fe400078e02ff */
[----:B------:R-:W-:-:S04]  /*1850*/  IMAD.WIDE.U32 R20, R10, R32, R36 ;  /* 0x000000200a147225 */ /* 0x000fc800078e0024 */
[----:B------:R-:W-:Y:S01]  /*1860*/  IMAD R33, R10, R33, R22 ;  /* 0x000000210a217224 */ /* 0x000fe200078e0216 */
[----:B------:R-:W-:-:S03]  /*1870*/  LEA R34, P1, R20, R34, 0x2 ;  /* 0x0000002214227211 */ /* 0x000fc600078210ff */
[----:B------:R-:W-:-:S05]  /*1880*/  IMAD.IADD R21, R21, 0x1, R33 ;  /* 0x0000000115157824 */ /* 0x000fca00078e0221 */
[----:B------:R-:W-:Y:S02]  /*1890*/  LEA.HI.X R35, R20, R35, R21, 0x2, P1 ;  /* 0x0000002314237211 */ /* 0x000fe400008f1415 */
[----:B------:R-:W-:-:S05]  /*18a0*/  IADD3 R41, P1, PT, R10, UR11, RZ ;  /* 0x0000000b0a297c10 */ /* 0x000fca000ff3e0ff */
[----:B------:R-:W-:Y:S02]  /*18b0*/  IMAD.X R40, RZ, RZ, R47, P1 ;  /* 0x000000ffff287224 */ /* 0x000fe400008e062f */
[----:B--2---:R-:W-:Y:S01]  /*18c0*/  FADD.FTZ R22, -R6, R25 ;  /* 0x0000001906167221 */ /* 0x004fe20000010100 */
[----:B---3--:R-:W-:-:S04]  /*18d0*/  FADD.FTZ R23, -R0, R27 ;  /* 0x0000001b00177221 */ /* 0x008fc80000010100 */
[----:B------:R-:W-:-:S04]  /*18e0*/  FFMA.FTZ R23, -R5, R23, R22 ;  /* 0x0000001705177223 */ /* 0x000fc80000010116 */
[----:B------:R-:W-:-:S05]  /*18f0*/  FMUL.FTZ R23, R4, R23 ;  /* 0x0000001704177220 */ /* 0x000fca0000410000 */
[----:B------:R0:W-:Y:S02]  /*1900*/  STG.E desc[UR18][R34.64], R23 ;  /* 0x0000001722007986 */ /* 0x0001e4000c101912 */
.L_x_540:
[----:B------:R-:W-:Y:S05]  /*1910*/  BSYNC.RECONVERGENT B2 ;  /* 0x0000000000027941 */ /* 0x000fea0003800200 */
.L_x_539:
[----:B------:R-:W-:-:S04]  /*1920*/  ISETP.GE.U32.AND P1, PT, R8, 0x3, PT ;  /* 0x000000030800780c */ /* 0x000fc80003f26070 */
[----:B------:R-:W-:-:S13]  /*1930*/  ISETP.GE.U32.AND.EX P1, PT, R11, RZ, PT, P1 ;  /* 0x000000ff0b00720c */ /* 0x000fda0003f26110 */
[----:B------:R-:W-:Y:S05]  /*1940*/  @!P1 BRA `(.L_x_538) ;  /* 0x0000000400c89947 */ /* 0x000fea0003800000 */
.L_x_541:
        /* <DEDUP_REMOVED lines=13> */
[----:B------:R-:W-:-:S04]  /*1a20*/  LEA.HI.X R23, R20, UR27, R21, 0x2, P2 ;  /* 0x0000001b14177c11 */ /* 0x000fc800090f1415 */
[----:B------:R0:W2:Y:S04]  /*1a30*/  LDG.E R25, desc[UR18][R24.64] ;  /* 0x0000001218197981 */ /* 0x0000a8000c1e1900 */
[----:B------:R1:W3:Y:S01]  /*1a40*/  LDG.E R23, desc[UR18][R22.64] ;  /* 0x0000001216177981 */ /* 0x0002e2000c1e1900 */
[C---:B------:R-:W-:Y:S01]  /*1a50*/  IADD3 R43, P1, PT, R41.reuse, UR11, RZ ;  /* 0x0000000b292b7c10 */ /* 0x040fe2000ff3e0ff */
[----:B------:R-:W-:Y:S02]  /*1a60*/  IMAD R20, R40, UR28, RZ ;  /* 0x0000001c28147c24 */ /* 0x000fe4000f8e02ff */
[----:B------:R-:W-:Y:S01]  /*1a70*/  IMAD.MOV.U32 R36, RZ, RZ, R14 ;  /* 0x000000ffff247224 */ /* 0x000fe200078e000e */
[----:B------:R-:W-:Y:S01]  /*1a80*/  IADD3.X R40, PT, PT, RZ, R40, RZ, P1, !PT ;  /* 0x00000028ff287210 */ /* 0x000fe20000ffe4ff */
[----:B------:R-:W-:-:S02]  /*1a90*/  IMAD R35, R41, UR29, R20 ;  /* 0x0000001d29237c24 */ /* 0x000fc4000f8e0214 */
[----:B------:R-:W-:-:S04]  /*1aa0*/  IMAD.WIDE.U32 R32, R41, UR28, R36 ;  /* 0x0000001c29207c25 */ /* 0x000fc8000f8e0024 */
[----:B0-----:R-:W-:Y:S01]  /*1ab0*/  IMAD R24, R40, UR24, RZ ;  /* 0x0000001828187c24 */ /* 0x001fe2000f8e02ff */
[----:B------:R-:W-:Y:S01]  /*1ac0*/  LEA R38, P1, R32, UR30, 0x2 ;  /* 0x0000001e20267c11 */ /* 0x000fe2000f8210ff */
[----:B------:R-:W-:Y:S02]  /*1ad0*/  IMAD R34, R40, UR20, RZ ;  /* 0x0000001428227c24 */ /* 0x000fe4000f8e02ff */
[----:B------:R-:W-:Y:S02]  /*1ae0*/  IMAD.IADD R33, R33, 0x1, R35 ;  /* 0x0000000121217824 */ /* 0x000fe400078e0223 */
[----:B------:R-:W-:-:S04]  /*1af0*/  IMAD.WIDE.U32 R26, R43, UR24, R28 ;  /* 0x000000182b1a7c25 */ /* 0x000fc8000f8e001c */
[----:B------:R-:W-:Y:S01]  /*1b00*/  IMAD.WIDE.U32 R20, R43, UR20, R30 ;  /* 0x000000142b147c25 */ /* 0x000fe2000f8e001e */
[----:B-1----:R-:W-:-:S03]  /*1b10*/  LEA R22, P2, R26, UR22, 0x2 ;  /* 0x000000161a167c11 */ /* 0x002fc6000f8410ff */
[C---:B------:R-:W-:Y:S01]  /*1b20*/  IMAD R35, R43.reuse, UR25, R24 ;  /* 0x000000192b237c24 */ /* 0x040fe2000f8e0218 */
[----:B------:R-:W-:Y:S01]  /*1b30*/  LEA R24, P3, R20, UR26, 0x2 ;  /* 0x0000001a14187c11 */ /* 0x000fe2000f8610ff */
[----:B------:R-:W-:Y:S02]  /*1b40*/  IMAD R39, R43, UR21, R34 ;  /* 0x000000152b277c24 */ /* 0x000fe4000f8e0222 */
[----:B------:R-:W-:Y:S02]  /*1b50*/  IMAD.IADD R27, R27, 0x1, R35 ;  /* 0x000000011b1b7824 */ /* 0x000fe400078e0223 */
[----:B--2---:R-:W-:Y:S01]  /*1b60*/  FADD.FTZ R34, -R6, R25 ;  /* 0x0000001906227221 */ /* 0x004fe20000010100 */
[----:B------:R-:W-:Y:S01]  /*1b70*/  IMAD.IADD R25, R21, 0x1, R39 ;  /* 0x0000000115197824 */ /* 0x000fe200078e0227 */
[----:B------:R-:W-:Y:S01]  /*1b80*/  LEA.HI.X R39, R32, UR31, R33, 0x2, P1 ;  /* 0x0000001f20277c11 */ /* 0x000fe200088f1421 */
[----:B---3--:R-:W-:-:S03]  /*1b90*/  FADD.FTZ R23, -R0, R23 ;  /* 0x0000001700177221 */ /* 0x008fc60000010100 */
[----:B------:R-:W-:Y:S01]  /*1ba0*/  LEA.HI.X R25, R20, UR27, R25, 0x2, P3 ;  /* 0x0000001b14197c11 */ /* 0x000fe200098f1419 */
[----:B------:R-:W-:Y:S01]  /*1bb0*/  FFMA.FTZ R21, -R5, R23, R34 ;  /* 0x0000001705157223 */ /* 0x000fe20000010122 */
[----:B------:R-:W-:-:S03]  /*1bc0*/  LEA.HI.X R23, R26, UR23, R27, 0x2, P2 ;  /* 0x000000171a177c11 */ /* 0x000fc600090f141b */
[----:B------:R-:W-:-:S05]  /*1bd0*/  FMUL.FTZ R45, R4, R21 ;  /* 0x00000015042d7220 */ /* 0x000fca0000410000 */
[----:B------:R0:W-:Y:S04]  /*1be0*/  STG.E desc[UR18][R38.64], R45 ;  /* 0x0000002d26007986 */ /* 0x0001e8000c101912 */
[----:B------:R1:W2:Y:S04]  /*1bf0*/  LDG.E R23, desc[UR18][R22.64] ;  /* 0x0000001216177981 */ /* 0x0002a8000c1e1900 */
[----:B------:R3:W4:Y:S01]  /*1c00*/  LDG.E R25, desc[UR18][R24.64] ;  /* 0x0000001218197981 */ /* 0x000722000c1e1900 */
[----:B------:R-:W-:Y:S01]  /*1c10*/  IADD3 R41, P1, PT, R43, UR11, RZ ;  /* 0x0000000b2b297c10 */ /* 0x000fe2000ff3e0ff */
[----:B------:R-:W-:-:S02]  /*1c20*/  IMAD R20, R40, UR28, RZ ;  /* 0x0000001c28147c24 */ /* 0x000fc4000f8e02ff */
[----:B------:R-:W-:Y:S01]  /*1c30*/  IMAD.WIDE.U32 R34, R43, UR28, R36 ;  /* 0x0000001c2b227c25 */ /* 0x000fe2000f8e0024 */
[----:B------:R-:W-:-:S03]  /*1c40*/  IADD3.X R40, PT, PT, RZ, R40, RZ, P1, !PT ;  /* 0x00000028ff287210 */ /* 0x000fc60000ffe4ff */
[----:B------:R-:W-:Y:S01]  /*1c50*/  IMAD R33, R43, UR29, R20 ;  /* 0x0000001d2b217c24 */ /* 0x000fe2000f8e0214 */
[----:B------:R-:W-:Y:S01]  /*1c60*/  LEA R32, P1, R34, UR30, 0x2 ;  /* 0x0000001e22207c11 */ /* 0x000fe2000f8210ff */
[C---:B0-----:R-:W-:Y:S02]  /*1c70*/  IMAD R38, R40.reuse, UR24, RZ ;  /* 0x0000001828267c24 */ /* 0x041fe4000f8e02ff */
[----:B------:R-:W-:Y:S02]  /*1c80*/  IMAD R42, R40, UR20, RZ ;  /* 0x00000014282a7c24 */ /* 0x000fe4000f8e02ff */
[----:B------:R-:W-:-:S04]  /*1c90*/  IMAD.WIDE.U32 R26, R41, UR24, R28 ;  /* 0x00000018291a7c25 */ /* 0x000fc8000f8e001c */
[C---:B------:R-:W-:Y:S01]  /*1ca0*/  IMAD R39, R41.reuse, UR25, R38 ;  /* 0x0000001929277c24 */ /* 0x040fe2000f8e0226 */
[----:B-1----:R-:W-:Y:S01]  /*1cb0*/  LEA R22, P2, R26, UR22, 0x2 ;  /* 0x000000161a167c11 */ /* 0x002fe2000f8410ff */
[----:B------:R-:W-:-:S04]  /*1cc0*/  IMAD.WIDE.U32 R20, R41, UR20, R30 ;  /* 0x0000001429147c25 */ /* 0x000fc8000f8e001e */
[----:B------:R-:W-:Y:S01]  /*1cd0*/  IMAD R43, R41, UR21, R42 ;  /* 0x00000015292b7c24 */ /* 0x000fe2000f8e022a */
[----:B---3--:R-:W-:Y:S01]  /*1ce0*/  LEA R24, P3, R20, UR26, 0x2 ;  /* 0x0000001a14187c11 */ /* 0x008fe2000f8610ff */
[----:B------:R-:W-:-:S05]  /*1cf0*/  IMAD.IADD R33, R35, 0x1, R33 ;  /* 0x0000000123217824 */ /* 0x000fca00078e0221 */
[----:B------:R-:W-:Y:S01]  /*1d00*/  LEA.HI.X R33, R34, UR31, R33, 0x2, P1 ;  /* 0x0000001f22217c11 */ /* 0x000fe200088f1421 */
[----:B--2---:R-:W-:Y:S01]  /*1d10*/  FADD.FTZ R38, -R6, R23 ;  /* 0x0000001706267221 */ /* 0x004fe20000010100 */
[----:B------:R-:W-:Y:S02]  /*1d20*/  IMAD.IADD R23, R27, 0x1, R39 ;  /* 0x000000011b177824 */ /* 0x000fe400078e0227 */
[----:B------:R-:W-:Y:S02]  /*1d30*/  IMAD.IADD R27, R21, 0x1, R43 ;  /* 0x00000001151b7824 */ /* 0x000fe400078e022b */
[----:B----4-:R-:W-:Y:S01]  /*1d40*/  FADD.FTZ R25, -R0, R25 ;  /* 0x0000001900197221 */ /* 0x010fe20000010100 */
[----:B------:R-:W-:-:S03]  /*1d50*/  LEA.HI.X R23, R26, UR23, R23, 0x2, P2 ;  /* 0x000000171a177c11 */ /* 0x000fc600090f1417 */
        /* <DEDUP_REMOVED lines=12> */
[----:B------:R-:W-:-:S04]  /*1e20*/  IMAD.WIDE.U32 R26, R43, UR24, R28 ;  /* 0x000000182b1a7c25 */ /* 0x000fc8000f8e001c */
[----:B------:R-:W-:Y:S01]  /*1e30*/  IMAD.WIDE.U32 R34, R43, UR20, R30 ;  /* 0x000000142b227c25 */ /* 0x000fe2000f8e001e */
[----:B-1----:R-:W-:-:S03]  /*1e40*/  LEA R22, P2, R26, UR22, 0x2 ;  /* 0x000000161a167c11 */ /* 0x002fc6000f8410ff */
[----:B------:R-:W-:Y:S01]  /*1e50*/  IMAD R28, R40, UR24, RZ ;  /* 0x00000018281c7c24 */ /* 0x000fe2000f8e02ff */
[----:B---3--:R-:W-:Y:S01]  /*1e60*/  LEA R24, P3, R34, UR26, 0x2 ;  /* 0x0000001a22187c11 */ /* 0x008fe2000f8610ff */
[----:B------:R-:W-:Y:S02]  /*1e70*/  IMAD R30, R40, UR20, RZ ;  /* 0x00000014281e7c24 */ /* 0x000fe4000f8e02ff */
[C---:B------:R-:W-:Y:S02]  /*1e80*/  IMAD R39, R43.reuse, UR25, R28 ;  /* 0x000000192b277c24 */ /* 0x040fe4000f8e021c */
[----:B0-----:R-:W-:Y:S02]  /*1e90*/  IMAD R45, R43, UR21, R30 ;  /* 0x000000152b2d7c24 */ /* 0x001fe4000f8e021e */
[----:B------:R-:W-:Y:S02]  /*1ea0*/  IMAD.IADD R33, R21, 0x1, R41 ;  /* 0x0000000115217824 */ /* 0x000fe400078e0229 */
[----:B--2---:R-:W-:Y:S01]  /*1eb0*/  FADD.FTZ R28, -R6, R23 ;  /* 0x00000017061c7221 */ /* 0x004fe20000010100 */
[----:B------:R-:W-:-:S02]  /*1ec0*/  IMAD.IADD R23, R27, 0x1, R39 ;  /* 0x000000011b177824 */ /* 0x000fc400078e0227 */
[----:B------:R-:W-:Y:S01]  /*1ed0*/  LEA.HI.X R39, R20, UR31, R33, 0x2, P1 ;  /* 0x0000001f14277c11 */ /* 0x000fe200088f1421 */
[----:B------:R-:W-:Y:S02]  /*1ee0*/  IMAD.IADD R27, R35, 0x1, R45 ;  /* 0x00000001231b7824 */ /* 0x000fe400078e022d */
[----:B----4-:R-:W-:Y:S01]  /*1ef0*/  FADD.FTZ R25, -R0, R25 ;  /* 0x0000001900197221 */ /* 0x010fe20000010100 */
[----:B------:R-:W-:-:S03]  /*1f00*/  LEA.HI.X R23, R26, UR23, R23, 0x2, P2 ;  /* 0x000000171a177c11 */ /* 0x000fc600090f1417 */
[----:B------:R-:W-:Y:S01]  /*1f10*/  FFMA.FTZ R21, -R5, R25, R28 ;  /* 0x0000001905157223 */ /* 0x000fe2000001011c */
[----:B------:R-:W-:-:S03]  /*1f20*/  LEA.HI.X R25, R34, UR27, R27, 0x2, P3 ;  /* 0x0000001b22197c11 */ /* 0x000fc600098f141b */
[----:B------:R-:W-:-:S05]  /*1f30*/  FMUL.FTZ R33, R4, R21 ;  /* 0x0000001504217220 */ /* 0x000fca0000410000 */
[----:B------:R1:W-:Y:S04]  /*1f40*/  STG.E desc[UR18][R38.64], R33 ;  /* 0x0000002126007986 */ /* 0x0003e8000c101912 */
[----:B------:R-:W2:Y:S04]  /*1f50*/  LDG.E R23, desc[UR18][R22.64] ;  /* 0x0000001216177981 */ /* 0x000ea8000c1e1900 */
[----:B------:R-:W3:Y:S01]  /*1f60*/  LDG.E R25, desc[UR18][R24.64] ;  /* 0x0000001218197981 */ /* 0x000ee2000c1e1900 */
[----:B------:R-:W-:Y:S02]  /*1f70*/  IMAD R26, R40, UR28, RZ ;  /* 0x0000001c281a7c24 */ /* 0x000fe4000f8e02ff */
[----:B------:R-:W-:-:S04]  /*1f80*/  IMAD.WIDE.U32 R20, R43, UR28, R36 ;  /* 0x0000001c2b147c25 */ /* 0x000fc8000f8e0024 */
[----:B------:R-:W-:Y:S01]  /*1f90*/  IMAD R35, R43, UR29, R26 ;  /* 0x0000001d2b237c24 */ /* 0x000fe2000f8e021a */
[----:B------:R-:W-:-:S04]  /*1fa0*/  LEA R26, P1, R20, UR30, 0x2 ;  /* 0x0000001e141a7c11 */ /* 0x000fc8000f8210ff */
[----:B------:R-:W-:Y:S01]  /*1fb0*/  IADD3 R35, PT, PT, R21, R35, RZ ;  /* 0x0000002315237210 */ /* 0x000fe20007ffe0ff */
[----:B--2---:R-:W-:Y:S01]  /*1fc0*/  FADD.FTZ R28, -R6, R23 ;  /* 0x00000017061c7221 */ /* 0x004fe20000010100 */
[----:B---3--:R-:W-:-:S04]  /*1fd0*/  FADD.FTZ R27, -R0, R25 ;  /* 0x00000019001b7221 */ /* 0x008fc80000010100 */
[----:B------:R-:W-:Y:S01]  /*1fe0*/  FFMA.FTZ R21, -R5, R27, R28 ;  /* 0x0000001b05157223 */ /* 0x000fe2000001011c */
[----:B------:R-:W-:Y:S02]  /*1ff0*/  LEA.HI.X R27, R20, UR31, R35, 0x2, P1 ;  /* 0x0000001f141b7c11 */ /* 0x000fe400088f1423 */
[----:B------:R-:W-:Y:S01]  /*2000*/  IADD3 R41, P1, PT, R43, UR11, RZ ;  /* 0x0000000b2b297c10 */ /* 0x000fe2000ff3e0ff */
[----:B------:R-:W-:-:S04]  /*2010*/  FMUL.FTZ R21, R4, R21 ;  /* 0x0000001504157220 */ /* 0x000fc80000410000 */
[----:B------:R-:W-:Y:S01]  /*2020*/  IMAD.X R40, RZ, RZ, R40, P1 ;  /* 0x000000ffff287224 */ /* 0x000fe200008e0628 */
[----:B------:R1:W-:Y:S01]  /*2030*/  STG.E desc[UR18][R26.64], R21 ;  /* 0x000000151a007986 */ /* 0x0003e2000c101912 */
[----:B------:R-:W-:-:S04]  /*2040*/  ISETP.GE.U32.AND P1, PT, R41, R12, PT ;  /* 0x0000000c2900720c */ /* 0x000fc80003f26070 */
[----:B------:R-:W-:-:S13]  /*2050*/  ISETP.GE.AND.EX P1, PT, R40, R13, PT, P1 ;  /* 0x0000000d2800720c */ /* 0x000fda0003f26310 */
[----:B-1----:R-:W-:Y:S05]  /*2060*/  @!P1 BRA `(.L_x_541) ;  /* 0xfffffff800389947 */ /* 0x002fea000383ffff */
.L_x_538:
[----:B------:R-:W-:Y:S05]  /*2070*/  BSYNC.RECONVERGENT B1 ;  /* 0x0000000000017941 */ /* 0x000fea0003800200 */
.L_x_537:
[----:B------:R-:W-:Y:S05]  /*2080*/  @!P0 BRA `(.L_x_542) ;  /* 0xfffffff000188947 */ /* 0x000fea000383ffff */
[----:B------:R-:W-:Y:S05]  /*2090*/  BSYNC.RECONVERGENT B0 ;  /* 0x0000000000007941 */ /* 0x000fea0003800200 */
.L_x_536:
[----:B------:R-:W-:Y:S05]  /*20a0*/  EXIT ;  /* 0x000000000000794d */ /* 0x000fea0003800000 */
        .weak           $__internal_6_$__cuda_sm20_div_u64
        .type           $__internal_6_$__cuda_sm20_div_u64,@function
        .size           $__internal_6_$__cuda_sm20_div_u64,(.L_x_26999 - $__internal_6_$__cuda_sm20_div_u64)
$__internal_6_$__cuda_sm20_div_u64:
        /* <DEDUP_REMOVED lines=68> */
[----:B------:R-:W-:Y:S06]  /*24f0*/  RET.REL.NODEC R12 `(_ZN2at6native32batch_norm_backward_elemt_kernelIffflEEvNS_27GenericPackedTensorAccessorIT_Lm3ENS_16DefaultPtrTraitsET2_EES6_NS2_IT1_Lm1ES4_S5_EES8_NS2_IT0_Lm1ES4_S5_EES8_S8_S6_PKii) ;  /* 0xffffffd80cc07950 */ /* 0x000fec0003c3ffff */
.L_x_543:
        /* <DEDUP_REMOVED lines=16> */
.L_x_26999:


//--------------------- .text._ZN2at6native32batch_norm_backward_elemt_kernelIfffiEEvNS_27GenericPackedTensorAccessorIT_Lm3ENS_16DefaultPtrTraitsET2_EES6_NS2_IT1_Lm1ES4_S5_EES8_NS2_IT0_Lm1ES4_S5_EES8_S8_S6_PKii --------------------------
	.section	.text._ZN2at6native32batch_norm_backward_elemt_kernelIfffiEEvNS_27GenericPackedTensorAccessorIT_Lm3ENS_16DefaultPtrTraitsET2_EES6_NS2_IT1_Lm1ES4_S5_EES8_NS2_IT0_Lm1ES4_S5_EES8_S8_S6_PKii,"ax",@progbits
	.align	128
        .global         _ZN2at6native32batch_norm_backward_elemt_kernelIfffiEEvNS_27GenericPackedTensorAccessorIT_Lm3ENS_16DefaultPtrTraitsET2_EES6_NS2_IT1_Lm1ES4_S5_EES8_NS2_IT0_Lm1ES4_S5_EES8_S8_S6_PKii
        .type           _ZN2at6native32batch_norm_backward_elemt_kernelIfffiEEvNS_27GenericPackedTensorAccessorIT_Lm3ENS_16DefaultPtrTraitsET2_EES6_NS2_IT1_Lm1ES4_S5_EES8_NS2_IT0_Lm1ES4_S5_EES8_S8_S6_PKii,@function
        .size           _ZN2at6native32batch_norm_backward_elemt_kernelIfffiEEvNS_27GenericPackedTensorAccessorIT_Lm3ENS_16DefaultPtrTraitsET2_EES6_NS2_IT1_Lm1ES4_S5_EES8_NS2_IT0_Lm1ES4_S5_EES8_S8_S6_PKii,(.L_x_27072 - _ZN2at6native32batch_norm_backward_elemt_kernelIfffiEEvNS_27GenericPackedTensorAccessorIT_Lm3ENS_16DefaultPtrTraitsET2_EES6_NS2_IT1_Lm1ES4_S5_EES8_NS2_IT0_Lm1ES4_S5_EES8_S8_S6_PKii)
        .other          _ZN2at6native32batch_norm_backward_elemt_kernelIfffiEEvNS_27GenericPackedTensorAccessorIT_Lm3ENS_16DefaultPtrTraitsET2_EES6_NS2_IT1_Lm1ES4_S5_EES8_NS2_IT0_Lm1ES4_S5_EES8_S8_S6_PKii,@"STO_CUDA_ENTRY STV_DEFAULT"
_ZN2at6native32batch_norm_backward_elemt_kernelIfffiEEvNS_27GenericPackedTensorAccessorIT_Lm3ENS_16DefaultPtrTraitsET2_EES6_NS2_IT1_Lm1ES4_S5_EES8_NS2_IT0_Lm1ES4_S5_EES8_S8_S6_PKii:
.text._ZN2at6native32batch_norm_backward_elemt_kernelIfffiEEvNS_27GenericPackedTensorAccessorIT_Lm3ENS_16DefaultPtrTraitsET2_EES6_NS2_IT1_Lm1ES4_S5_EES8_NS2_IT0_Lm1ES4_S5_EES8_S8_S6_PKii:
        /* <DEDUP_REMOVED lines=22> */
.L_x_546:
        /* <DEDUP_REMOVED lines=54> */
.L_x_545:
        /* <DEDUP_REMOVED lines=32> */
.L_x_548:
        /* <DEDUP_REMOVED lines=20> */
.L_x_549:
[----:B------:R-:W-:Y:S05]  /*0800*/  BRA.U !UP1, `(.L_x_547) ;  /* 0x0000000109347547 */ /* 0x000fea000b800000 */
[----:B------:R-:W0:Y:S01]  /*0810*/  LDC.64 R2, c[0x0][0x430] ;  /* 0x00010c00ff027b82 */ /* 0x000e220000000a00 */
[----:B------:R-:W-:Y:S01]  /*0820*/  UIADD3 UR4, UPT, UPT, -UR4, URZ, URZ ;  /* 0x000000ff04047290 */ /* 0x000fe2000fffe1ff */
[----:B0-----:R-:W-:-:S04]  /*0830*/  IMAD.WIDE.U32 R2, R4, 0x4, R2 ;  /* 0x0000000404027825 */ /* 0x001fc800078e0002 */
[----:B------:R-:W-:-:S07]  /*0840*/  IMAD.MOV.U32 R4, RZ, RZ, R2 ;  /* 0x000000ffff047224 */ /* 0x000fce00078e0002 */
.L_x_550:
        /* <DEDUP_REMOVED lines=9> */
.L_x_547:
[----:B------:R-:W-:-:S06]  /*08e0*/  IMAD.MOV.U32 R4, RZ, RZ, R0 ;  /* 0x000000ffff047224 */ /* 0x000fcc00078e0000 */
[----:B------:R0:W1:Y:S02]  /*08f0*/  I2F.S64 R4, R4 ;  /* 0x0000000400047312 */ /* 0x0000640000301400 */
.L_x_544:
        /* <DEDUP_REMOVED lines=14> */
[----:B------:R-:W0:Y:S08]  /*09e0*/  LDC.64 R8, c[0x0][0x400] ;  /* 0x00010000ff087b82 */ /* 0x000e300000000a00 */
[----:B------:R-:W0:Y:S08]  /*09f0*/  @P0 LDC R5, c[0x0][0x3ec] ;  /* 0x0000fb00ff050b82 */ /* 0x000e300000000800 */
[----:B------:R-:W0:Y:S08]  /*0a00*/  @P0 LDC.64 R12, c[0x0][0x3e0] ;  /* 0x0000f800ff0c0b82 */ /* 0x000e300000000a00 */
[----:B------:R-:W0:Y:S01]  /*0a10*/  LDC R16, c[0x0][0x3fc] ;  /* 0x0000ff00ff107b82 */ /* 0x000e220000000800 */
[----:B---3--:R-:W-:-:S02]  /*0a20*/  IMAD R0, R11, UR4, R0 ;  /* 0x000000040b007c24 */ /* 0x008fc4000f8e0200 */
[----:B-1----:R-:W-:Y:S02]  /*0a30*/  IMAD R11, R14, UR6, RZ ;  /* 0x000000060e0b7c24 */ /* 0x002fe4000f8e02ff */
[----:B--2---:R-:W-:Y:S01]  /*0a40*/  IMAD.WIDE R14, R15, 0x4, R2 ;  /* 0x000000040f0e7825 */ /* 0x004fe200078e0202 */
[----:B----4-:R-:W-:Y:S02]  /*0a50*/  ISETP.GE.AND P1, PT, R0, UR5, PT ;  /* 0x0000000500007c0c */ /* 0x010fe4000bf26270 */
[----:B------:R-:W1:Y:S01]  /*0a60*/  LDC.64 R6, c[0x0][0x3f0] ;  /* 0x0000fc00ff067b82 */ /* 0x000e620000000a00 */
[----:B0-----:R-:W-:Y:S02]  /*0a70*/  @P0 IMAD R5, R5, UR6, RZ ;  /* 0x0000000605050c24 */ /* 0x001fe4000f8e02ff */
[----:B------:R-:W-:Y:S01]  /*0a80*/  IMAD.WIDE R8, R11, 0x4, R8 ;  /* 0x000000040b087825 */ /* 0x000fe200078e0208 */
[----:B------:R0:W5:Y:S03]  /*0a90*/  LDG.E R14, desc[UR10][R14.64] ;  /* 0x0000000a0e0e7981 */ /* 0x000166000c1e1900 */
[----:B------:R-:W-:Y:S01]  /*0aa0*/  @P0 IMAD.WIDE R12, R5, 0x4, R12 ;  /* 0x00000004050c0825 */ /* 0x000fe200078e020c */
[----:B------:R0:W5:Y:S01]  /*0ab0*/  LDG.E R17, desc[UR10][R8.64] ;  /* 0x0000000a08117981 */ /* 0x000162000c1e1900 */
[----:B------:R-:W2:Y:S02]  /*0ac0*/  LDC R10, c[0x0][0x3cc] ;  /* 0x0000f300ff0a7b82 */ /* 0x000ea40000000800 */
[----:B------:R-:W-:-:S02]  /*0ad0*/  IMAD.MOV.U32 R5, RZ, RZ, 0x3f800000 ;  /* 0x3f800000ff057424 */ /* 0x000fc400078e00ff */
[----:B------:R-:W-:-:S04]  /*0ae0*/  IMAD R11, R16, UR6, RZ ;  /* 0x00000006100b7c24 */ /* 0x000fc8000f8e02ff */
[----:B------:R0:W5:Y:S01]  /*0af0*/  @P0 LDG.E R5, desc[UR10][R12.64] ;  /* 0x0000000a0c050981 */ /* 0x000162000c1e1900 */
[----:B------:R-:W3:Y:S01]  /*0b00*/  LDC.64 R2, c[0x0][0x3c0] ;  /* 0x0000f000ff027b82 */ /* 0x000ee20000000a00 */
[----:B-1----:R-:W-:-:S04]  /*0b10*/  IMAD.WIDE R6, R11, 0x4, R6 ;  /* 0x000000040b067825 */ /* 0x002fc800078e0206 */
[----:B--2---:R-:W-:Y:S01]  /*0b20*/  IMAD R11, R10, UR6, RZ ;  /* 0x000000060a0b7c24 */ /* 0x004fe2000f8e02ff */
[----:B0-----:R-:W-:Y:S06]  /*0b30*/  @P1 EXIT ;  /* 0x000000000000194d */ /* 0x001fec0003800000 */
[----:B------:R-:W2:Y:S01]  /*0b40*/  LDG.E R6, desc[UR10][R6.64] ;  /* 0x0000000a06067981 */ /* 0x000ea2000c1e1900 */
[----:B------:R-:W0:Y:S01]  /*0b50*/  LDC R15, c[0x0][0x3b8] ;  /* 0x0000ee00ff0f7b82 */ /* 0x000e220000000800 */
[----:B------:R-:W1:Y:S01]  /*0b60*/  MUFU.RCP R19, R4 ;  /* 0x0000000400137308 */ /* 0x000e620000001000 */
[----:B---3--:R-:W-:Y:S01]  /*0b70*/  IMAD.WIDE R2, R11, 0x4, R2 ;  /* 0x000000040b027825 */ /* 0x008fe200078e0202 */
[----:B------:R-:W3:Y:S01]  /*0b80*/  S2R R9, SR_TID.X ;  /* 0x0000000000097919 */ /* 0x000ee20000002100 */
[----:B------:R-:W4:Y:S03]  /*0b90*/  LDCU UR7, c[0x0][0x360] ;  /* 0x00006c00ff0777ac */ /* 0x000f260008000800 */
[----:B------:R1:W5:Y:S01]  /*0ba0*/  LDG.E R8, desc[UR10][R2.64] ;  /* 0x0000000a02087981 */ /* 0x000362000c1e1900 */
[----:B------:R-:W4:Y:S01]  /*0bb0*/  LDC R13, c[0x0][0x428] ;  /* 0x00010a00ff0d7b82 */ /* 0x000f220000000800 */
[----:B------:R-:W4:Y:S01]  /*0bc0*/  LDCU UR5, c[0x0][0x374] ;  /* 0x00006e80ff0577ac */ /* 0x000f220008000800 */
[C---:B-----5:R-:W-:Y:S01]  /*0bd0*/  FMUL.FTZ R10, R14.reuse, R5 ;  /* 0x000000050e0a7220 */ /* 0x060fe20000410000 */
[----:B------:R-:W-:Y:S01]  /*0be0*/  BSSY.RECONVERGENT B0, `(.L_x_551) ;  /* 0x0000042000007945 */ /* 0x000fe20003800200 */
[----:B------:R-:W0:Y:S04]  /*0bf0*/  LDCU UR9, c[0x0][0x3bc] ;  /* 0x00007780ff0977ac */ /* 0x000e280008000800 */
[----:B------:R-:W3:Y:S01]  /*0c00*/  LDC R16, c[0x0][0x398] ;  /* 0x0000e600ff107b82 */ /* 0x000ee20000000800 */
[----:B-1----:R-:W-:Y:S01]  /*0c10*/  FMUL.FTZ R2, R14, R14 ;  /* 0x0000000e0e027220 */ /* 0x002fe20000410000 */
[----:B------:R-:W1:Y:S03]  /*0c20*/  LDCU UR14, c[0x0][0x39c] ;  /* 0x00007380ff0e77ac */ /* 0x000e660008000800 */
[----:B------:R-:W-:Y:S01]  /*0c30*/  FMUL.FTZ R2, R2, R17 ;  /* 0x0000001102027220 */ /* 0x000fe20000410000 */
[----:B------:R-:W0:Y:S02]  /*0c40*/  LDCU UR15, c[0x0][0x42c] ;  /* 0x00008580ff0f77ac */ /* 0x000e240008000800 */
[----:B0-----:R-:W-:-:S02]  /*0c50*/  IMAD R14, R15, UR6, RZ ;  /* 0x000000060f0e7c24 */ /* 0x001fc4000f8e02ff */
[----:B------:R-:W-:Y:S01]  /*0c60*/  FMUL.FTZ R11, R19, R2 ;  /* 0x00000002130b7220 */ /* 0x000fe20000410000 */
[----:B------:R-:W0:Y:S01]  /*0c70*/  LDCU.64 UR12, c[0x0][0x3a0] ;  /* 0x00007400ff0c77ac */ /* 0x000e220008000a00 */
[----:B------:R-:W0:Y:S01]  /*0c80*/  LDCU.64 UR16, c[0x0][0x380] ;  /* 0x00007000ff1077ac */ /* 0x000e220008000a00 */
[----:B----4-:R-:W-:Y:S01]  /*0c90*/  IMAD R13, R13, UR6, RZ ;  /* 0x000000060d0d7c24 */ /* 0x010fe2000f8e02ff */
[----:B------:R-:W4:Y:S01]  /*0ca0*/  LDCU.64 UR18, c[0x0][0x410] ;  /* 0x00008200ff1277ac */ /* 0x000f220008000a00 */
[----:B------:R-:W-:Y:S01]  /*0cb0*/  UIMAD UR4, UR4, UR5, URZ ;  /* 0x00000005040472a4 */ /* 0x000fe2000f8e02ff */
[----:B---3--:R-:W-:Y:S02]  /*0cc0*/  IMAD R15, R16, UR6, RZ ;  /* 0x00000006100f7c24 */ /* 0x008fe4000f8e02ff */
[----:B012-4-:R-:W-:-:S09]  /*0cd0*/  FMUL.FTZ R12, R19, R6 ;  /* 0x00000006130c7220 */ /* 0x017fd20000410000 */
.L_x_555:
        /* <DEDUP_REMOVED lines=10> */
[----:B------:R-:W-:Y:S02]  /*0d80*/  IADD3 R18, P1, PT, R14, R3, RZ ;  /* 0x000000030e127210 */ /* 0x000fe40007f3e0ff */
[----:B------:R-:W-:Y:S01]  /*0d90*/  SHF.R.S32.HI R3, RZ, 0x1f, R3 ;  /* 0x0000001fff037819 */ /* 0x000fe20000011403 */
[----:B--2---:R-:W-:Y:S01]  /*0da0*/  IMAD R4, R0, UR8, RZ ;  /* 0x0000000800047c24 */ /* 0x004fe2000f8e02ff */
[----:B------:R-:W-:Y:S02]  /*0db0*/  SHF.R.S32.HI R6, RZ, 0x1f, R2 ;  /* 0x0000001fff067819 */ /* 0x000fe40000011402 */
[----:B------:R-:W-:Y:S02]  /*0dc0*/  IADD3 R17, P0, PT, R15, R2, RZ ;  /* 0x000000020f117210 */ /* 0x000fe40007f1e0ff */
[----:B------:R-:W-:Y:S02]  /*0dd0*/  IADD3 R19, P2, PT, R13, R4, RZ ;  /* 0x000000040d137210 */ /* 0x000fe40007f5e0ff */
[----:B------:R-:W-:-:S02]  /*0de0*/  SHF.R.S32.HI R20, RZ, 0x1f, R4 ;  /* 0x0000001fff147819 */ /* 0x000fc40000011404 */
[----:B------:R-:W-:Y:S02]  /*0df0*/  LEA.HI.X.SX32 R21, R15, R6, 0x1, P0 ;  /* 0x000000060f157211 */ /* 0x000fe400000f0eff */
[----:B------:R-:W-:Y:S02]  /*0e00*/  LEA.HI.X.SX32 R22, R14, R3, 0x1, P1 ;  /* 0x000000030e167211 */ /* 0x000fe400008f0eff */
[----:B------:R-:W-:-:S07]  /*0e10*/  LEA.HI.X.SX32 R20, R13, R20, 0x1, P2 ;  /* 0x000000140d147211 */ /* 0x000fce00010f0eff */
.L_x_554:
[C---:B------:R-:W-:Y:S02]  /*0e20*/  IMAD R3, R23.reuse, UR9, RZ ;  /* 0x0000000917037c24 */ /* 0x040fe4000f8e02ff */
[----:B------:R-:W-:-:S03]  /*0e30*/  IMAD R2, R23, UR14, RZ ;  /* 0x0000000e17027c24 */ /* 0x000fc6000f8e02ff */
[C---:B0-----:R-:W-:Y:S02]  /*0e40*/  IADD3 R7, P0, PT, R3.reuse, R18, RZ ;  /* 0x0000001203077210 */ /* 0x041fe40007f1e0ff */
[C---:B------:R-:W-:Y:S02]  /*0e50*/  IADD3 R5, P1, PT, R2.reuse, R17, RZ ;  /* 0x0000001102057210 */ /* 0x040fe40007f3e0ff */
[----:B------:R-:W-:Y:S02]  /*0e60*/  LEA.HI.X.SX32 R24, R3, R22, 0x1, P0 ;  /* 0x0000001603187211 */ /* 0x000fe400000f0eff */
[----:B------:R-:W-:Y:S02]  /*0e70*/  LEA.HI.X.SX32 R6, R2, R21, 0x1, P1 ;  /* 0x0000001502067211 */ /* 0x000fe400008f0eff */
[----:B------:R-:W-:Y:S02]  /*0e80*/  LEA R2, P0, R7, UR12, 0x2 ;  /* 0x0000000c07027c11 */ /* 0x000fe4000f8010ff */
[----:B------:R-:W-:-:S02]  /*0e90*/  LEA R4, P1, R5, UR16, 0x2 ;  /* 0x0000001005047c11 */ /* 0x000fc4000f8210ff */
[----:B------:R-:W-:Y:S02]  /*0ea0*/  LEA.HI.X R3, R7, UR13, R24, 0x2, P0 ;  /* 0x0000000d07037c11 */ /* 0x000fe400080f1418 */
[----:B------:R-:W-:-:S04]  /*0eb0*/  LEA.HI.X R5, R5, UR17, R6, 0x2, P1 ;  /* 0x0000001105057c11 */ /* 0x000fc800088f1406 */
[----:B------:R-:W2:Y:S04]  /*0ec0*/  LDG.E R3, desc[UR10][R2.64] ;  /* 0x0000000a02037981 */ /* 0x000ea8000c1e1900 */
[----:B------:R-:W3:Y:S01]  /*0ed0*/  LDG.E R5, desc[UR10][R4.64] ;  /* 0x0000000a04057981 */ /* 0x000ee2000c1e1900 */
[C---:B------:R-:W-:Y:S02]  /*0ee0*/  IMAD R6, R23.reuse, UR15, RZ ;  /* 0x0000000f17067c24 */ /* 0x040fe4000f8e02ff */
[----:B------:R-:W-:-:S03]  /*0ef0*/  VIADD R23, R23, UR7 ;  /* 0x0000000717177c36 */ /* 0x000fc60008000000 */
[----:B------:R-:W-:-:S04]  /*0f00*/  IADD3 R26, P0, PT, R6, R19, RZ ;  /* 0x00000013061a7210 */ /* 0x000fc80007f1e0ff */
[----:B------:R-:W-:Y:S02]  /*0f10*/  LEA.HI.X.SX32 R27, R6, R20, 0x1, P0 ;  /* 0x00000014061b7211 */ /* 0x000fe400000f0eff */
[----:B------:R-:W-:Y:S01]  /*0f20*/  LEA R6, P0, R26, UR18, 0x2 ;  /* 0x000000121a067c11 */ /* 0x000fe2000f8010ff */
[----:B--2---:R-:W-:Y:S01]  /*0f30*/  FADD.FTZ R24, -R12, R3 ;  /* 0x000000030c187221 */ /* 0x004fe20000010100 */
[----:B---3--:R-:W-:-:S04]  /*0f40*/  FADD.FTZ R7, -R8, R5 ;  /* 0x0000000508077221 */ /* 0x008fc80000010100 */
[----:B------:R-:W-:Y:S01]  /*0f50*/  FFMA.FTZ R25, -R11, R7, R24 ;  /* 0x000000070b197223 */ /* 0x000fe20000010118 */
[----:B------:R-:W-:Y:S02]  /*0f60*/  LEA.HI.X R7, R26, UR19, R27, 0x2, P0 ;  /* 0x000000131a077c11 */ /* 0x000fe400080f141b */
[----:B------:R-:W-:Y:S01]  /*0f70*/  ISETP.GE.AND P0, PT, R23, R16, PT ;  /* 0x000000101700720c */ /* 0x000fe20003f06270 */
[----:B------:R-:W-:-:S05]  /*0f80*/  FMUL.FTZ R25, R10, R25 ;  /* 0x000000190a197220 */ /* 0x000fca0000410000 */
[----:B------:R0:W-:Y:S07]  /*0f90*/  STG.E desc[UR10][R6.64], R25 ;  /* 0x0000001906007986 */ /* 0x0001ee000c10190a */
[----:B------:R-:W-:Y:S05]  /*0fa0*/  @!P0 BRA `(.L_x_554) ;  /* 0xfffffffc009c8947 */ /* 0x000fea000383ffff */
.L_x_553:
[----:B------:R-:W-:Y:S05]  /*0fb0*/  BSYNC.RECONVERGENT B1 ;  /* 0x0000000000017941 */ /* 0x000fea0003800200 */
.L_x_552:
[----:B------:R-:W1:Y:S01]  /*0fc0*/  LDCU UR5, c[0x0][0x388] ;  /* 0x00007100ff0577ac */ /* 0x000e620008000800 */
[----:B------:R-:W-:-:S05]  /*0fd0*/  VIADD R0, R0, UR4 ;  /* 0x0000000400007c36 */ /* 0x000fca0008000000 */
[----:B-1----:R-:W-:-:S13]  /*0fe0*/  ISETP.GE.AND P0, PT, R0, UR5, PT ;  /* 0x0000000500007c0c */ /* 0x002fda000bf06270 */
[----:B------:R-:W-:Y:S05]  /*0ff0*/  @!P0 BRA `(.L_x_555) ;  /* 0xfffffffc00388947 */ /* 0x000fea000383ffff */
[----:B------:R-:W-:Y:S05]  /*1000*/  BSYNC.RECONVERGENT B0 ;  /* 0x0000000000007941 */ /* 0x000fea0003800200 */
.L_x_551:
[----:B------:R-:W-:Y:S05]  /*1010*/  EXIT ;  /* 0x000000000000794d */ /* 0x000fea0003800000 */
.L_x_556:
        /* <DEDUP_REMOVED lines=14> */
.L_x_27072:


//--------------------- .text._ZN2at6native32batch_norm_backward_elemt_kernelIdddlEEvNS_27GenericPackedTensorAccessorIT_Lm3ENS_16DefaultPtrTraitsET2_EES6_NS2_IT1_Lm1ES4_S5_EES8_NS2_IT0_Lm1ES4_S5_EES8_S8_S6_PKii --------------------------
	.section	.text._ZN2at6native32batch_norm_backward_elemt_kernelIdddlEEvNS_27GenericPackedTensorAccessorIT_Lm3ENS_16DefaultPtrTraitsET2_EES6_NS2_IT1_Lm1ES4_S5_EES8_NS2_IT0_Lm1ES4_S5_EES8_S8_S6_PKii,"ax",@progbits
	.align	128
        .global         _ZN2at6native32batch_norm_backward_elemt_kernelIdddlEEvNS_27GenericPackedTensorAccessorIT_Lm3ENS_16DefaultPtrTraitsET2_EES6_NS2_IT1_Lm1ES4_S5_EES8_NS2_IT0_Lm1ES4_S5_EES8_S8_S6_PKii
        .type           _ZN2at6native32batch_norm_backward_elemt_kernelIdddlEEvNS_27GenericPackedTensorAccessorIT_Lm3ENS_16DefaultPtrTraitsET2_EES6_NS2_IT1_Lm1ES4_S5_EES8_NS2_IT0_Lm1ES4_S5_EES8_S8_S6_PKii,@function
        .size           _ZN2at6native32batch_norm_backward_elemt_kernelIdddlEEvNS_27GenericPackedTensorAccessorIT_Lm3ENS_16DefaultPtrTraitsET2_EES6_NS2_IT1_Lm1ES4_S5_EES8_NS2_IT0_Lm1ES4_S5_EES8_S8_S6_PKii,(.L_x_27001 - _ZN2at6native32batch_norm_backward_elemt_kernelIdddlEEvNS_27GenericPackedTensorAccessorIT_Lm3ENS_16DefaultPtrTraitsET2_EES6_NS2_IT1_Lm1ES4_S5_EES8_NS2_IT0_Lm1ES4_S5_EES8_S8_S6_PKii)
        .other          _ZN2at6native32batch_norm_backward_elemt_kernelIdddlEEvNS_27GenericPackedTensorAccessorIT_Lm3ENS_16DefaultPtrTraitsET2_EES6_NS2_IT1_Lm1ES4_S5_EES8_NS2_IT0_Lm1ES4_S5_EES8_S8_S6_PKii,@"STO_CUDA_ENTRY STV_DEFAULT"
_ZN2at6native32batch_norm_backward_elemt_kernelIdddlEEvNS_27GenericPackedTensorAccessorIT_Lm3ENS_16DefaultPtrTraitsET2_EES6_NS2_IT1_Lm1ES4_S5_EES8_NS2_IT0_Lm1ES4_S5_EES8_S8_S6_PKii:
.text._ZN2at6native32batch_norm_backward_elemt_kernelIdddlEEvNS_27GenericPackedTensorAccessorIT_Lm3ENS_16DefaultPtrTraitsET2_EES6_NS2_IT1_Lm1ES4_S5_EES8_NS2_IT0_Lm1ES4_S5_EES8_S8_S6_PKii:
[----:B------:R-:W-:Y:S01]  /*0000*/  LDC R1, c[0x0][0x37c] ;  /* 0x0000df00ff017b82 */ /* 0x000fe20000000800 */
[----:B------:R-:W0:Y:S01]  /*0010*/  LDCU UR6, c[0x0][0x4a8] ;  /* 0x00009500ff0677ac */ /* 0x000e220008000800 */
[----:B------:R-:W-:Y:S01]  /*0020*/  CS2R R2, SRZ ;  /* 0x0000000000027805 */ /* 0x000fe2000001ff00 */
        /* <DEDUP_REMOVED lines=17> */
[----:B------:R-:W-:-:S07]  /*0140*/  IMAD.U32 R3, RZ, RZ, UR5 ;  /* 0x00000005ff037e24 */ /* 0x000fce000f8e00ff */
.L_x_559:
        /* <DEDUP_REMOVED lines=54> */
.L_x_558:
        /* <DEDUP_REMOVED lines=32> */
.L_x_561:
        /* <DEDUP_REMOVED lines=20> */
.L_x_562:
[----:B------:R-:W-:Y:S05]  /*07f0*/  BRA.U !UP1, `(.L_x_560) ;  /* 0x00000001092c7547 */ /* 0x000fea000b800000 */
[----:B------:R-:W0:Y:S01]  /*0800*/  LDC.64 R2, c[0x0][0x4a0] ;  /* 0x00012800ff027b82 */ /* 0x000e220000000a00 */
[----:B------:R-:W-:Y:S01]  /*0810*/  UIADD3 UR4, UPT, UPT, -UR4, URZ, URZ ;  /* 0x000000ff04047290 */ /* 0x000fe2000fffe1ff */
[----:B0-----:R-:W-:-:S11]  /*0820*/  IMAD.WIDE.U32 R2, R0, 0x4, R2 ;  /* 0x0000000400027825 */ /* 0x001fd600078e0002 */
.L_x_563:
        /* <DEDUP_REMOVED lines=8> */
.L_x_560:
[----:B------:R0:W1:Y:S02]  /*08b0*/  I2F.F64.S64 R2, R4 ;  /* 0x0000000400027312 */ /* 0x0000640000301c00 */
.L_x_557:
[----:B01----:R-:W0:Y:S01]  /*08c0*/  MUFU.RCP64H R5, R3 ;  /* 0x0000000300057308 */ /* 0x003e220000001800 */
[----:B------:R-:W-:-:S05]  /*08d0*/  VIADD R4, R3, 0x300402 ;  /* 0x0030040203047836 */ /* 0x000fca0000000000 */
[----:B------:R-:W-:Y:S01]  /*08e0*/  FSETP.GEU.AND P0, PT, |R4|, 5.8789094863358348022e-39, PT ;  /* 0x004004020400780b */ /* 0x000fe20003f0e200 */
[----:B0-----:R-:W0:-:S15]  /*08f0*/  DFMA R6, R4, -R2, 1 ;  /* 0x3ff000000406742b */ /* 0x001e1e0000000802 */
        /* <DEDUP_REMOVED lines=19> */
[----:B0-----:R0:W1:Y:S02]  /*0a30*/  DFMA R8, R6, R8, R6 ;  /* 0x000000080608722b */ /* 0x0010640000000006 */
[----:B01----:R-:W-:Y:S05]  /*0a40*/  @P0 BRA `(.L_x_564) ;  /* 0x0000000000180947 */ /* 0x003fea0003800000 */
[----:B------:R-:W-:Y:S01]  /*0a50*/  LOP3.LUT R0, R3, 0x7fffffff, RZ, 0xc0, !PT ;  /* 0x7fffffff03007812 */ /* 0x000fe200078ec0ff */
[----:B------:R-:W-:Y:S01]  /*0a60*/  IMAD.MOV.U32 R8, RZ, RZ, R2 ;  /* 0x000000ffff087224 */ /* 0x000fe200078e0002 */
[----:B------:R-:W-:-:S03]  /*0a70*/  MOV R9, R3 ;  /* 0x0000000300097202 */ /* 0x000fc60000000f00 */
[----:B------:R-:W-:Y:S01]  /*0a80*/  VIADD R7, R0, 0xfff00000 ;  /* 0xfff0000000077836 */ /* 0x000fe20000000000 */
[----:B------:R-:W-:-:S07]  /*0a90*/  MOV R0, 0xab0 ;  /* 0x00000ab000007802 */ /* 0x000fce0000000f00 */
[----:B------:R-:W-:Y:S05]  /*0aa0*/  CALL.REL.NOINC `($__internal_7_$__cuda_sm20_dblrcp_rn_slowpath_v3) ;  /* 0x0000001c00547944 */ /* 0x000fea0003c00000 */
.L_x_564:
[----:B------:R-:W0:Y:S08]  /*0ab0*/  S2UR UR20, SR_CTAID.X ;  /* 0x00000000001479c3 */ /* 0x000e300000002500 */
[----:B------:R-:W0:Y:S02]  /*0ac0*/  LDC.64 R2, c[0x0][0x390] ;  /* 0x0000e400ff027b82 */ /* 0x000e240000000a00 */
[----:B0-----:R-:W-:-:S04]  /*0ad0*/  ISETP.LE.U32.AND P0, PT, R2, UR20, PT ;  /* 0x0000001402007c0c */ /* 0x001fc8000bf03070 */
[----:B------:R-:W-:-:S13]  /*0ae0*/  ISETP.GE.AND.EX P0, PT, RZ, R3, PT, P0 ;  /* 0x00000003ff00720c */ /* 0x000fda0003f06300 */
[----:B------:R-:W-:Y:S05]  /*0af0*/  @P0 EXIT ;  /* 0x000000000000094d */ /* 0x000fea0003800000 */
[----:B------:R-:W0:Y:S01]  /*0b00*/  LDCU.64 UR12, c[0x0][0x418] ;  /* 0x00008300ff0c77ac */ /* 0x000e220008000a00 */
[----:B------:R-:W1:Y:S01]  /*0b10*/  LDC.64 R2, c[0x0][0x428] ;  /* 0x00010a00ff027b82 */ /* 0x000e620000000a00 */
[----:B------:R-:W2:Y:S01]  /*0b20*/  LDCU.64 UR16, c[0x0][0x460] ;  /* 0x00008c00ff1077ac */ /* 0x000ea20008000a00 */
[----:B------:R-:W3:Y:S01]  /*0b30*/  LDCU.128 UR4, c[0x0][0x400] ;  /* 0x00008000ff0477ac */ /* 0x000ee20008000c00 */
[----:B------:R-:W4:Y:S01]  /*0b40*/  LDCU.64 UR18, c[0x0][0x450] ;  /* 0x00008a00ff1277ac */ /* 0x000f220008000a00 */
[----:B0-----:R-:W-:Y:S02]  /*0b50*/  UIMAD.WIDE.U32 UR8, UR20, UR12, URZ ;  /* 0x0000000c140872a5 */ /* 0x001fe4000f8e00ff */
[----:B--2---:R-:W-:Y:S02]  /*0b60*/  UIMAD.WIDE.U32 UR10, UR20, UR16, URZ ;  /* 0x00000010140a72a5 */ /* 0x004fe4000f8e00ff */
[----:B------:R-:W-:Y:S01]  /*0b70*/  UIMAD UR12, UR20, UR13, UR9 ;  /* 0x0000000d140c72a4 */ /* 0x000fe2000f8e0209 */
[----:B-1----:R-:W-:Y:S01]  /*0b80*/  ISETP.GE.U32.AND P0, PT, R2, 0x1, PT ;  /* 0x000000010200780c */ /* 0x002fe20003f06070 */
[----:B------:R-:W-:-:S02]  /*0b90*/  UIMAD UR9, UR20, UR17, UR11 ;  /* 0x00000011140972a4 */ /* 0x000fc4000f8e020b */
[----:B---3--:R-:W-:Y:S01]  /*0ba0*/  ULEA UR11, UP0, UR8, UR6, 0x3 ;  /* 0x00000006080b7291 */ /* 0x008fe2000f8018ff */
[----:B------:R-:W-:Y:S01]  /*0bb0*/  ISETP.GE.AND.EX P0, PT, R3, RZ, PT, P0 ;  /* 0x000000ff0300720c */ /* 0x000fe20003f06300 */
[----:B----4-:R-:W-:Y:S02]  /*0bc0*/  ULEA UR6, UP1, UR10, UR18, 0x3 ;  /* 0x000000120a067291 */ /* 0x010fe4000f8218ff */
[----:B------:R-:W-:Y:S01]  /*0bd0*/  ULEA.HI.X UR7, UR8, UR7, UR12, 0x3, UP0 ;  /* 0x0000000708077291 */ /* 0x000fe200080f1c0c */
[----:B------:R-:W0:Y:S01]  /*0be0*/  LDCU.64 UR16, c[0x0][0x438] ;  /* 0x00008700ff1077ac */ /* 0x000e220008000a00 */
[----:B------:R-:W-:Y:S02]  /*0bf0*/  IMAD.U32 R12, RZ, RZ, UR11 ;  /* 0x0000000bff0c7e24 */ /* 0x000fe4000f8e00ff */
[----:B------:R-:W-:Y:S01]  /*0c00*/  IMAD.U32 R6, RZ, RZ, UR6 ;  /* 0x00000006ff067e24 */ /* 0x000fe2000f8e00ff */
[----:B------:R-:W-:Y:S01]  /*0c10*/  ULEA.HI.X UR10, UR10, UR19, UR9, 0x3, UP1 ;  /* 0x000000130a0a7291 */ /* 0x000fe200088f1c09 */
[----:B------:R-:W-:Y:S01]  /*0c20*/  IMAD.U32 R13, RZ, RZ, UR7 ;  /* 0x00000007ff0d7e24 */ /* 0x000fe2000f8e00ff */
[----:B------:R-:W1:Y:S01]  /*0c30*/  S2R R18, SR_TID.Y ;  /* 0x0000000000127919 */ /* 0x000e620000002200 */
[----:B------:R-:W2:Y:S02]  /*0c40*/  LDCU.64 UR18, c[0x0][0x388] ;  /* 0x00007100ff1277ac */ /* 0x000ea40008000a00 */
[----:B------:R-:W3:Y:S01]  /*0c50*/  @P0 LDC.64 R4, c[0x0][0x430] ;  /* 0x00010c00ff040b82 */ /* 0x000ee20000000a00 */
[----:B------:R-:W-:Y:S01]  /*0c60*/  IMAD.U32 R7, RZ, RZ, UR10 ;  /* 0x0000000aff077e24 */ /* 0x000fe2000f8e00ff */
[----:B------:R-:W4:Y:S01]  /*0c70*/  LDCU.64 UR6, c[0x0][0x448] ;  /* 0x00008900ff0677ac */ /* 0x000f220008000a00 */
[----:B------:R-:W5:Y:S01]  /*0c80*/  LDG.E.64 R12, desc[UR14][R12.64] ;  /* 0x0000000e0c0c7981 */ /* 0x000f62000c1e1b00 */
[----:B------:R-:W2:Y:S03]  /*0c90*/  LDCU.64 UR12, c[0x0][0x3f0] ;  /* 0x00007e00ff0c77ac */ /* 0x000ea60008000a00 */
[----:B------:R-:W5:Y:S01]  /*0ca0*/  LDG.E.64 R6, desc[UR14][R6.64] ;  /* 0x0000000e06067981 */ /* 0x000f62000c1e1b00 */
[----:B------:R-:W2:Y:S01]  /*0cb0*/  @P0 LDC.64 R10, c[0x0][0x420] ;  /* 0x00010800ff0a0b82 */ /* 0x000ea20000000a00 */
[----:B----4-:R-:W-:-:S02]  /*0cc0*/  UIMAD.WIDE.U32 UR8, UR20, UR6, URZ ;  /* 0x00000006140872a5 */ /* 0x010fc4000f8e00ff */
[----:B---3--:R-:W-:Y:S02]  /*0cd0*/  @P0 IMAD.WIDE.U32 R2, R4, UR20, RZ ;  /* 0x0000001404020c25 */ /* 0x008fe4000f8e00ff */
[----:B------:R-:W-:Y:S02]  /*0ce0*/  UIMAD UR11, UR20, UR7, UR9 ;  /* 0x00000007140b72a4 */ /* 0x000fe4000f8e0209 */
[----:B0-----:R-:W-:Y:S01]  /*0cf0*/  ULEA UR9, UP1, UR8, UR16, 0x3 ;  /* 0x0000001008097291 */ /* 0x001fe2000f8218ff */
[----:B------:R-:W-:Y:S01]  /*0d00*/  @P0 IMAD R0, R5, UR20, R3 ;  /* 0x0000001405000c24 */ /* 0x000fe2000f8e0203 */
[----:B------:R-:W1:Y:S01]  /*0d10*/  LDCU UR10, c[0x0][0x364] ;  /* 0x00006c80ff0a77ac */ /* 0x000e620008000800 */
[----:B------:R-:W-:Y:S01]  /*0d20*/  IMAD.MOV.U32 R3, RZ, RZ, 0x3ff00000 ;  /* 0x3ff00000ff037424 */ /* 0x000fe200078e00ff */
[----:B------:R-:W-:Y:S02]  /*0d30*/  ULEA.HI.X UR8, UR8, UR17, UR11, 0x3, UP1 ;  /* 0x0000001108087291 */ /* 0x000fe400088f1c0b */
[----:B------:R-:W-:Y:S01]  /*0d40*/  IMAD.U32 R16, RZ, RZ, UR9 ;  /* 0x00000009ff107e24 */ /* 0x000fe2000f8e00ff */
[----:B--2---:R-:W-:-:S03]  /*0d50*/  @P0 LEA R4, P1, R2, R10, 0x3 ;  /* 0x0000000a02040211 */ /* 0x004fc600078218ff */
[----:B------:R-:W-:Y:S01]  /*0d60*/  IMAD.U32 R17, RZ, RZ, UR8 ;  /* 0x00000008ff117e24 */ /* 0x000fe2000f8e00ff */
[----:B------:R-:W-:Y:S01]  /*0d70*/  @P0 LEA.HI.X R5, R2, R11, R0, 0x3, P1 ;  /* 0x0000000b02050211 */ /* 0x000fe200008f1c00 */
[----:B------:R-:W-:-:S04]  /*0d80*/  IMAD.MOV.U32 R2, RZ, RZ, 0x0 ;  /* 0x00000000ff027424 */ /* 0x000fc800078e00ff */
[----:B------:R-:W5:Y:S01]  /*0d90*/  LDG.E.64 R16, desc[UR14][R16.64] ;  /* 0x0000000e10107981 */ /* 0x000f62000c1e1b00 */
[----:B------:R-:W1:Y:S01]  /*0da0*/  S2R R11, SR_CTAID.Y ;  /* 0x00000000000b7919 */ /* 0x000e620000002600 */
[----:B------:R-:W-:Y:S01]  /*0db0*/  UIMAD.WIDE.U32 UR6, UR20, UR4, URZ ;  /* 0x00000004140672a5 */ /* 0x000fe2000f8e00ff */
[----:B------:R-:W0:Y:S01]  /*0dc0*/  LDCU UR4, c[0x0][0x374] ;  /* 0x00006e80ff0477ac */ /* 0x000e220008000800 */
[----:B------:R2:W5:Y:S02]  /*0dd0*/  @P0 LDG.E.64 R2, desc[UR14][R4.64] ;  /* 0x0000000e04020981 */ /* 0x000564000c1e1b00 */
[----:B------:R-:W-:Y:S02]  /*0de0*/  UIMAD UR7, UR20, UR5, UR7 ;  /* 0x00000005140772a4 */ /* 0x000fe4000f8e0207 */
[----:B------:R-:W-:-:S04]  /*0df0*/  ULEA UR5, UP0, UR6, UR12, 0x3 ;  /* 0x0000000c06057291 */ /* 0x000fc8000f8018ff */
[----:B------:R-:W-:Y:S01]  /*0e00*/  ULEA.HI.X UR6, UR6, UR13, UR7, 0x3, UP0 ;  /* 0x0000000d06067291 */ /* 0x000fe200080f1c07 */
[----:B-1----:R-:W-:-:S05]  /*0e10*/  IMAD R18, R11, UR10, R18 ;  /* 0x0000000a0b127c24 */ /* 0x002fca000f8e0212 */
[----:B------:R-:W-:-:S04]  /*0e20*/  ISETP.GE.U32.AND P0, PT, R18, UR18, PT ;  /* 0x0000001212007c0c */ /* 0x000fc8000bf06070 */
[----:B------:R-:W-:Y:S01]  /*0e30*/  ISETP.GE.AND.EX P0, PT, RZ, UR19, PT, P0 ;  /* 0x00000013ff007c0c */ /* 0x000fe2000bf06300 */
[----:B------:R-:W-:Y:S01]  /*0e40*/  IMAD.U32 R14, RZ, RZ, UR5 ;  /* 0x00000005ff0e7e24 */ /* 0x000fe2000f8e00ff */
[----:B------:R-:W-:Y:S01]  /*0e50*/  MOV R15, UR6 ;  /* 0x00000006000f7c02 */ /* 0x000fe20008000f00 */
[----:B0-----:R-:W-:-:S10]  /*0e60*/  UIMAD UR10, UR10, UR4, URZ ;  /* 0x000000040a0a72a4 */ /* 0x001fd4000f8e02ff */
[----:B--2---:R-:W-:Y:S05]  /*0e70*/  @P0 EXIT ;  /* 0x000000000000094d */ /* 0x004fea0003800000 */
[----:B------:R-:W5:Y:S01]  /*0e80*/  LDG.E.64 R14, desc[UR14][R14.64] ;  /* 0x0000000e0e0e7981 */ /* 0x000f62000c1e1b00 */
[----:B------:R-:W0:Y:S01]  /*0e90*/  LDCU UR11, c[0x0][0x360] ;  /* 0x00006c00ff0b77ac */ /* 0x000e220008000800 */
[----:B-----5:R-:W1:Y:S01]  /*0ea0*/  DMUL R4, R12, R12 ;  /* 0x0000000c0c047228 */ /* 0x020e620000000000 */
[----:B------:R-:W-:Y:S01]  /*0eb0*/  BSSY.RECONVERGENT B0, `(.L_x_565) ;  /* 0x0000043000007945 */ /* 0x000fe20003800200 */
[----:B------:R-:W0:Y:S01]  /*0ec0*/  S2R R0, SR_TID.X ;  /* 0x0000000000007919 */ /* 0x000e220000002100 */
[----:B------:R-:W2:Y:S01]  /*0ed0*/  LDCU.64 UR6, c[0x0][0x398] ;  /* 0x00007300ff0677ac */ /* 0x000ea20008000a00 */
[----:B------:R-:W3:Y:S01]  /*0ee0*/  LDCU.64 UR12, c[0x0][0x490] ;  /* 0x00009200ff0c77ac */ /* 0x000ee20008000a00 */
[----:B------:R-:W4:Y:S01]  /*0ef0*/  LDCU.64 UR8, c[0x0][0x3e0] ;  /* 0x00007c00ff0877ac */ /* 0x000f220008000a00 */
[----:B------:R-:W1:Y:S01]  /*0f00*/  LDCU.64 UR16, c[0x0][0x3a8] ;  /* 0x00007500ff1077ac */ /* 0x000e620008000a00 */
[----:B---3--:R-:W-:-:S04]  /*0f10*/  UIMAD.WIDE.U32 UR4, UR20, UR12, URZ ;  /* 0x0000000c140472a5 */ /* 0x008fc8000f8e00ff */
[----:B------:R-:W-:Y:S02]  /*0f20*/  UIMAD UR13, UR20, UR13, UR5 ;  /* 0x0000000d140d72a4 */ /* 0x000fe4000f8e0205 */
[----:B----4-:R-:W-:Y:S01]  /*0f30*/  UIMAD.WIDE.U32 UR4, UR20, UR8, URZ ;  /* 0x00000008140472a5 */ /* 0x010fe2000f8e00ff */
[----:B0-----:R-:W-:-:S03]  /*0f40*/  IADD3 R0, P0, PT, R0, UR11, RZ ;  /* 0x0000000b00007c10 */ /* 0x001fc6000ff1e0ff */
[----:B------:R-:W-:Y:S01]  /*0f50*/  UIMAD UR12, UR20, UR9, UR5 ;  /* 0x00000009140c72a4 */ /* 0x000fe2000f8e0205 */
[----:B--2---:R-:W-:-:S15]  /*0f60*/  ISETP.GT.U32.AND P1, PT, R0, UR6, PT ;  /* 0x0000000600007c0c */ /* 0x004fde000bf24070 */
[----:B------:R-:W-:-:S15]  /*0f70*/  NOP ;  /* 0x0000000000007918 */ /* 0x000fde0000000000 */
[----:B------:R-:W-:-:S15]  /*0f80*/  NOP ;  /* 0x0000000000007918 */ /* 0x000fde0000000000 */
[----:B------:R-:W-:-:S01]  /*0f90*/  NOP ;  /* 0x0000000000007918 */ /* 0x000fc20000000000 */
[----:B------:R0:W-:Y:S02]  /*0fa0*/  DMUL R12, R12, R2 ;  /* 0x000000020c0c7228 */ /* 0x0001e40000000000 */
[----:B0-----:R-:W-:Y:S01]  /*0fb0*/  IMAD.X R3, RZ, RZ, RZ, P0 ;  /* 0x000000ffff037224 */ /* 0x001fe200000e06ff */
[----:B------:R-:W-:Y:S01]  /*0fc0*/  ISETP.GE.U32.AND P0, PT, R0, UR6, PT ;  /* 0x0000000600007c0c */ /* 0x000fe2000bf06070 */
[----:B------:R-:W-:-:S03]  /*0fd0*/  IMAD.MOV.U32 R2, RZ, RZ, R18 ;  /* 0x000000ffff027224 */ /* 0x000fc600078e0012 */
[C---:B------:R-:W-:Y:S02]  /*0fe0*/  ISETP.GT.AND.EX P1, PT, R3.reuse, UR7, PT, P1 ;  /* 0x0000000703007c0c */ /* 0x040fe4000bf24310 */
[----:B------:R-:W-:-:S15]  /*0ff0*/  ISETP.GE.AND.EX P0, PT, R3, UR7, PT, P0 ;  /* 0x0000000703007c0c */ /* 0x000fde000bf06300 */
[----:B------:R-:W-:-:S15]  /*1000*/  NOP ;  /* 0x0000000000007918 */ /* 0x000fde0000000000 */
[----:B------:R-:W-:-:S15]  /*1010*/  NOP ;  /* 0x0000000000007918 */ /* 0x000fde0000000000 */
[----:B------:R-:W-:-:S10]  /*1020*/  NOP ;  /* 0x0000000000007918 */ /* 0x000fd40000000000 */
[----:B-1----:R0:W1:Y:S02]  /*1030*/  DMUL R4, R4, R6 ;  /* 0x0000000604047228 */ /* 0x0020640000000000 */
[----:B0-----:R-:W-:Y:S02]  /*1040*/  SEL R7, RZ, 0x1, P0 ;  /* 0x00000001ff077807 */ /* 0x001fe40000000000 */
[----:B------:R-:W-:-:S15]  /*1050*/  SEL R6, R3, UR7, P1 ;  /* 0x0000000703067c07 */ /* 0x000fde0008800000 */
[----:B------:R-:W-:-:S15]  /*1060*/  NOP ;  /* 0x0000000000007918 */ /* 0x000fde0000000000 */
[----:B------:R-:W-:-:S15]  /*1070*/  NOP ;  /* 0x0000000000007918 */ /* 0x000fde0000000000 */
[----:B------:R-:W-:-:S15]  /*1080*/  NOP ;  /* 0x0000000000007918 */ /* 0x000fde0000000000 */
[----:B-1----:R0:W1:Y:S02]  /*1090*/  DMUL R10, R4, R8 ;  /* 0x00000008040a7228 */ /* 0x0020640000000000 */
[----:B0-----:R-:W-:Y:S01]  /*10a0*/  SEL R4, R0, UR6, P1 ;  /* 0x0000000600047c07 */ /* 0x001fe20008800000 */
[----:B------:R-:W-:Y:S01]  /*10b0*/  UIMAD.WIDE.U32 UR6, UR20, UR16, URZ ;  /* 0x00000010140672a5 */ /* 0x000fe2000f8e00ff */
[----:B------:R-:W-:Y:S02]  /*10c0*/  IMAD.MOV.U32 R5, RZ, RZ, RZ ;  /* 0x000000ffff057224 */ /* 0x000fe400078e00ff */
[----:B------:R-:W-:Y:S01]  /*10d0*/  IADD3 R4, P0, P1, R4, -R0, -R7 ;  /* 0x8000000004047210 */ /* 0x000fe2000791e807 */
[----:B------:R-:W-:-:S03]  /*10e0*/  UIMAD UR9, UR20, UR17, UR7 ;  /* 0x00000011140972a4 */ /* 0x000fc6000f8e0207 */
[----:B------:R-:W-:-:S04]  /*10f0*/  IADD3.X R6, PT, PT, R6, -0x1, ~R3, P0, P1 ;  /* 0xffffffff06067810 */ /* 0x000fc800007e2c03 */
[----:B------:R-:W-:-:S15]  /*1100*/  ISETP.NE.U32.AND P0, PT, R6, RZ, PT ;  /* 0x000000ff0600720c */ /* 0x000fde0003f05070 */
[----:B------:R-:W-:-:S15]  /*1110*/  NOP ;  /* 0x0000000000007918 */ /* 0x000fde0000000000 */
[----:B------:R-:W-:-:S15]  /*1120*/  NOP ;  /* 0x0000000000007918 */ /* 0x000fde0000000000 */
[----:B------:R-:W-:-:S05]  /*1130*/  NOP ;  /* 0x0000000000007918 */ /* 0x000fca0000000000 */
[----:B------:R0:W2:Y:S02]  /*1140*/  DMUL R8, R16, R8 ;  /* 0x0000000810087228 */ /* 0x0000a40000000000 */
[----:B012---:R-:W-:Y:S05]  /*1150*/  @P0 BRA `(.L_x_566) ;  /* 0x0000000000500947 */ /* 0x007fea0003800000 */
[----:B------:R-:W0:Y:S01]  /*1160*/  I2F.U32.RP R6, UR11 ;  /* 0x0000000b00067d06 */ /* 0x000e220008209000 */
[----:B------:R-:W-:-:S07]  /*1170*/  ISETP.NE.U32.AND P2, PT, RZ, UR11, PT ;  /* 0x0000000bff007c0c */ /* 0x000fce000bf45070 */
[----:B0-----:R-:W0:Y:S02]  /*1180*/  MUFU.RCP R6, R6 ;  /* 0x0000000600067308 */ /* 0x001e240000001000 */
[----:B0-----:R-:W-:-:S06]  /*1190*/  VIADD R16, R6, 0xffffffe ;  /* 0x0ffffffe06107836 */ /* 0x001fcc0000000000 */
[----:B------:R0:W1:Y:S02]  /*11a0*/  F2I.FTZ.U32.TRUNC.NTZ R17, R16 ;  /* 0x0000001000117305 */ /* 0x000064000021f000 */
[----:B0-----:R-:W-:Y:S02]  /*11b0*/  IMAD.MOV.U32 R16, RZ, RZ, RZ ;  /* 0x000000ffff107224 */ /* 0x001fe400078e00ff */
        /* <DEDUP_REMOVED lines=14> */
.L_x_566:
[----:B------:R-:W-:-:S07]  /*12a0*/  MOV R16, 0x12c0 ;  /* 0x000012c000107802 */ /* 0x000fce0000000f00 */
[----:B------:R-:W-:Y:S05]  /*12b0*/  CALL.REL.NOINC `($__internal_8_$__cuda_sm20_div_u64) ;  /* 0x0000001800d47944 */ /* 0x000fea0003c00000 */
[----:B------:R-:W-:Y:S02]  /*12c0*/  IMAD.MOV.U32 R16, RZ, RZ, R4 ;  /* 0x000000ffff107224 */ /* 0x000fe400078e0004 */
[----:B------:R-:W-:-:S07]  /*12d0*/  IMAD.MOV.U32 R17, RZ, RZ, R19 ;  /* 0x000000ffff117224 */ /* 0x000fce00078e0013 */
.L_x_567:
[----:B------:R-:W-:Y:S05]  /*12e0*/  BSYNC.RECONVERGENT B0 ;  /* 0x0000000000007941 */ /* 0x000fea0003800200 */
.L_x_565:
        /* <DEDUP_REMOVED lines=11> */
.L_x_574:
[----:B0--3--:R-:W5:Y:S01]  /*13a0*/  S2R R43, SR_TID.X ;  /* 0x00000000002b7919 */ /* 0x009f620000002100 */
[----:B------:R-:W0:Y:S01]  /*13b0*/  LDC.64 R40, c[0x0][0x488] ;  /* 0x00012200ff287b82 */ /* 0x000e220000000a00 */
[----:B-1----:R-:W1:Y:S01]  /*13c0*/  LDCU UR4, c[0x0][0x490] ;  /* 0x00009200ff0477ac */ /* 0x002e620008000800 */
[----:B------:R-:W-:Y:S01]  /*13d0*/  BSSY.RECONVERGENT B1, `(.L_x_569) ;  /* 0x000013f000017945 */ /* 0x000fe20003800200 */
[----:B--2---:R-:W2:Y:S05]  /*13e0*/  LDCU UR6, c[0x0][0x3e0] ;  /* 0x00007c00ff0677ac */ /* 0x004eaa0008000800 */
        /* <DEDUP_REMOVED lines=11> */
[C---:B------:R-:W-:Y:S02]  /*14a0*/  IMAD R41, R2.reuse, R41, R18 ;  /* 0x0000002902297224 */ /* 0x040fe400078e0212 */
[-C--:B---3--:R-:W-:Y:S02]  /*14b0*/  IMAD R18, R5, R32.reuse, RZ ;  /* 0x0000002005127224 */ /* 0x088fe400078e02ff */
[----:B------:R-:W-:-:S04]  /*14c0*/  IMAD.WIDE.U32 R20, R2, R32, UR6 ;  /* 0x0000000602147e25 */ /* 0x000fc8000f8e0020 */
[C---:B------:R-:W-:Y:S02]  /*14d0*/  IMAD R33, R2.reuse, R33, R18 ;  /* 0x0000002102217224 */ /* 0x040fe400078e0212 */
[-C--:B-----5:R-:W-:Y:S02]  /*14e0*/  IMAD R19, R5, R34.reuse, RZ ;  /* 0x0000002205137224 */ /* 0x0a0fe400078e02ff */
[----:B------:R-:W-:-:S04]  /*14f0*/  IMAD.WIDE.U32 R22, R2, R34, UR8 ;  /* 0x0000000802167e25 */ /* 0x000fc8000f8e0022 */
[C---:B------:R-:W-:Y:S01]  /*1500*/  IMAD R35, R2.reuse, R35, R19 ;  /* 0x0000002302237224 */ /* 0x040fe200078e0213 */
[----:B-1----:R-:W-:Y:S01]  /*1510*/  ISETP.GE.U32.AND P1, PT, R43, R16, PT ;  /* 0x000000102b00720c */ /* 0x002fe20003f26070 */
[C---:B------:R-:W-:Y:S01]  /*1520*/  IMAD.WIDE.U32 R18, R2.reuse, R40, UR4 ;  /* 0x0000000402127e25 */ /* 0x040fe2000f8e0028 */
[----:B------:R-:W-:Y:S02]  /*1530*/  IADD3 R2, P0, PT, R2, UR10, RZ ;  /* 0x0000000a02027c10 */ /* 0x000fe4000ff1e0ff */
[----:B------:R-:W-:-:S03]  /*1540*/  ISETP.GE.AND.EX P1, PT, RZ, R17, PT, P1 ;  /* 0x00000011ff00720c */ /* 0x000fc60003f26310 */
[----:B------:R-:W-:Y:S01]  /*1550*/  IMAD.X R5, RZ, RZ, R5, P0 ;  /* 0x000000ffff057224 */ /* 0x000fe200000e0605 */
[----:B------:R-:W-:-:S04]  /*1560*/  ISETP.GE.U32.AND P0, PT, R2, UR22, PT ;  /* 0x0000001602007c0c */ /* 0x000fc8000bf06070 */
[----:B------:R-:W-:-:S05]  /*1570*/  ISETP.GE.AND.EX P0, PT, R5, UR23, PT, P0 ;  /* 0x0000001705007c0c */ /* 0x000fca000bf06300 */
[----:B------:R-:W-:Y:S08]  /*1580*/  @P1 BRA `(.L_x_570) ;  /* 0x00000010008c1947 */ /* 0x000ff00003800000 */
[----:B------:R-:W-:Y:S01]  /*1590*/  ISETP.NE.U32.AND P1, PT, R48, 0x3, PT ;  /* 0x000000033000780c */ /* 0x000fe20003f25070 */
[----:B------:R-:W-:Y:S01]  /*15a0*/  BSSY.RECONVERGENT B2, `(.L_x_571) ;  /* 0x0000080000027945 */ /* 0x000fe20003800200 */
[----:B------:R-:W-:Y:S01]  /*15b0*/  IMAD.IADD R41, R19, 0x1, R41 ;  /* 0x0000000113297824 */ /* 0x000fe200078e0229 */
[----:B------:R-:W-:Y:S01]  /*15c0*/  MOV R51, R43 ;  /* 0x0000002b00337202 */ /* 0x000fe20000000f00 */
[----:B------:R-:W-:Y:S01]  /*15d0*/  IMAD.IADD R33, R21, 0x1, R33 ;  /* 0x0000000115217824 */ /* 0x000fe200078e0221 */
[----:B------:R-:W-:Y:S01]  /*15e0*/  ISETP.NE.AND.EX P1, PT, RZ, RZ, PT, P1 ;  /* 0x000000ffff00720c */ /* 0x000fe20003f25310 */
[----:B------:R-:W-:Y:S02]  /*15f0*/  IMAD.IADD R35, R23, 0x1, R35 ;  /* 0x0000000117237824 */ /* 0x000fe400078e0223 */
[----:B------:R-:W-:-:S10]  /*1600*/  IMAD.MOV.U32 R50, RZ, RZ, RZ ;  /* 0x000000ffff327224 */ /* 0x000fd400078e00ff */
        /* <DEDUP_REMOVED lines=8> */
[----:B------:R-:W-:Y:S01]  /*1690*/  IMAD R39, R43, R25, R39 ;  /* 0x000000192b277224 */ /* 0x000fe200078e0227 */
[----:B-1----:R-:W-:-:S04]  /*16a0*/  LEA R52, P1, R38, R26, 0x3 ;  /* 0x0000001a26347211 */ /* 0x002fc800078218ff */
[----:B------:R-:W-:Y:S02]  /*16b0*/  LEA.HI.X R53, R38, R27, R39, 0x3, P1 ;  /* 0x0000001b26357211 */ /* 0x000fe400008f1c27 */
[----:B------:R-:W0:Y:S01]  /*16c0*/  LDC.64 R38, c[0x0][0x468] ;  /* 0x00011a00ff267b82 */ /* 0x000e220000000a00 */
[----:B--2---:R-:W-:-:S03]  /*16d0*/  IMAD.WIDE.U32 R36, R43, R28, R34 ;  /* 0x0000001c2b247225 */ /* 0x004fc600078e0022 */
[----:B------:R-:W2:Y:S01]  /*16e0*/  LDG.E.64 R52, desc[UR14][R52.64] ;  /* 0x0000000e34347981 */ /* 0x000ea2000c1e1b00 */
[----:B------:R-:W-:Y:S01]  /*16f0*/  IMAD R37, R43, R29, R37 ;  /* 0x0000001d2b257224 */ /* 0x000fe200078e0225 */
[----:B---3--:R-:W-:-:S04]  /*1700*/  LEA R50, P1, R36, R30, 0x3 ;  /* 0x0000001e24327211 */ /* 0x008fc800078218ff */
[----:B------:R-:W-:-:S06]  /*1710*/  LEA.HI.X R51, R36, R31, R37, 0x3, P1 ;  /* 0x0000001f24337211 */ /* 0x000fcc00008f1c25 */
[----:B------:R-:W3:Y:S01]  /*1720*/  LDG.E.64 R50, desc[UR14][R50.64] ;  /* 0x0000000e32327981 */ /* 0x000ee2000c1e1b00 */
[----:B------:R-:W-:Y:S01]  /*1730*/  IMAD.MOV.U32 R40, RZ, RZ, R18 ;  /* 0x000000ffff287224 */ /* 0x000fe200078e0012 */
[----:B--2---:R-:W-:-:S15]  /*1740*/  DADD R46, -R8, R52 ;  /* 0x00000000082e7229 */ /* 0x004fde0000000134 */
[----:B------:R-:W-:-:S15]  /*1750*/  NOP ;  /* 0x0000000000007918 */ /* 0x000fde0000000000 */
[----:B------:R-:W-:-:S15]  /*1760*/  NOP ;  /* 0x0000000000007918 */ /* 0x000fde0000000000 */
[----:B------:R-:W-:-:S15]  /*1770*/  NOP ;  /* 0x0000000000007918 */ /* 0x000fde0000000000 */
[----:B------:R-:W-:-:S04]  /*1780*/  NOP ;  /* 0x0000000000007918 */ /* 0x000fc80000000000 */
[----:B---3--:R1:W2:Y:S02]  /*1790*/  DADD R36, -R14, R50 ;  /* 0x000000000e247229 */ /* 0x0082a40000000132 */
[----:B-1----:R-:W-:Y:S02]  /*17a0*/  IMAD.MOV.U32 R51, RZ, RZ, R0 ;  /* 0x000000ffff337224 */ /* 0x002fe400078e0000 */
[----:B------:R-:W-:-:S15]  /*17b0*/  IMAD.MOV.U32 R50, RZ, RZ, R3 ;  /* 0x000000ffff327224 */ /* 0x000fde00078e0003 */
[----:B------:R-:W-:-:S15]  /*17c0*/  NOP ;  /* 0x0000000000007918 */ /* 0x000fde0000000000 */
[----:B------:R-:W-:-:S15]  /*17d0*/  NOP ;  /* 0x0000000000007918 */ /* 0x000fde0000000000 */
[----:B------:R-:W-:-:S15]  /*17e0*/  NOP ;  /* 0x0000000000007918 */ /* 0x000fde0000000000 */
[----:B--2---:R1:W2:Y:S02]  /*17f0*/  DFMA R46, -R10, R36, R46 ;  /* 0x000000240a2e722b */ /* 0x0042a4000000012e */
[----:B-1----:R-:W1:Y:S02]  /*1800*/  LDC.64 R36, c[0x0][0x498] ;  /* 0x00012600ff247b82 */ /* 0x002e640000000a00 */
[----:B-1----:R-:W-:-:S04]  /*1810*/  IMAD.WIDE.U32 R44, R43, R36, R40 ;  /* 0x000000242b2c7225 */ /* 0x002fc800078e0028 */
[----:B------:R-:W-:Y:S01]  /*1820*/  IMAD R43, R43, R37, R45 ;  /* 0x000000252b2b7224 */ /* 0x000fe200078e022d */
[----:B0-----:R-:W-:-:S04]  /*1830*/  LEA R42, P1, R44, R38, 0x3 ;  /* 0x000000262c2a7211 */ /* 0x001fc800078218ff */
[----:B------:R-:W-:Y:S02]  /*1840*/  LEA.HI.X R43, R44, R39, R43, 0x3, P1 ;  /* 0x000000272c2b7211 */ /* 0x000fe400008f1c2b */
[----:B------:R-:W-:-:S04]  /*1850*/  ISETP.NE.U32.AND P1, PT, R48, RZ, PT ;  /* 0x000000ff3000720c */ /* 0x000fc80003f25070 */
[----:B------:R-:W-:-:S15]  /*1860*/  ISETP.NE.AND.EX P1, PT, RZ, RZ, PT, P1 ;  /* 0x000000ffff00720c */ /* 0x000fde0003f25310 */
[----:B------:R-:W-:-:S15]  /*1870*/  NOP ;  /* 0x0000000000007918 */ /* 0x000fde0000000000 */
[----:B------:R-:W-:-:S15]  /*1880*/  NOP ;  /* 0x0000000000007918 */ /* 0x000fde0000000000 */
[----:B--2---:R-:W0:Y:S02]  /*1890*/  DMUL R46, R12, R46 ;  /* 0x0000002e0c2e7228 */ /* 0x004e240000000000 */
[----:B0-----:R0:W-:Y:S01]  /*18a0*/  STG.E.64 desc[UR14][R42.64], R46 ;  /* 0x0000002e2a007986 */ /* 0x0011e2000c101b0e */
[----:B------:R-:W-:Y:S05]  /*18b0*/  @!P1 BRA `(.L_x_572) ;  /* 0x0000000400389947 */ /* 0x000fea0003800000 */
[-C--:B0-----:R-:W-:Y:S02]  /*18c0*/  IMAD R42, R3, R24.reuse, RZ ;  /* 0x00000018032a7224 */ /* 0x081fe400078e02ff */
[----:B------:R-:W-:-:S04]  /*18d0*/  IMAD.WIDE.U32 R44, R0, R24, R32 ;  /* 0x00000018002c7225 */ /* 0x000fc800078e0020 */
[----:B------:R-:W-:Y:S01]  /*18e0*/  IMAD R43, R0, R25, R42 ;  /* 0x00000019002b7224 */ /* 0x000fe200078e022a */
[----:B------:R-:W-:-:S03]  /*18f0*/  LEA R42, P1, R44, R26, 0x3 ;  /* 0x0000001a2c2a7211 */ /* 0x000fc600078218ff */
[----:B------:R-:W-:-:S05]  /*1900*/  IMAD.IADD R43, R45, 0x1, R43 ;  /* 0x000000012d2b7824 */ /* 0x000fca00078e022b */
[----:B------:R-:W-:Y:S01]  /*1910*/  LEA.HI.X R43, R44, R27, R43, 0x3, P1 ;  /* 0x0000001b2c2b7211 */ /* 0x000fe200008f1c2b */
[----:B------:R-:W-:-:S04]  /*1920*/  IMAD R44, R3, R28, RZ ;  /* 0x0000001c032c7224 */ /* 0x000fc800078e02ff */
[C---:B------:R-:W-:Y:S01]  /*1930*/  IMAD R47, R0.reuse, R29, R44 ;  /* 0x0000001d002f7224 */ /* 0x040fe200078e022c */
[----:B------:R-:W2:Y:S01]  /*1940*/  LDG.E.64 R42, desc[UR14][R42.64] ;  /* 0x0000000e2a2a7981 */ /* 0x000ea2000c1e1b00 */
[----:B------:R-:W-:-:S04]  /*1950*/  IMAD.WIDE.U32 R44, R0, R28, R34 ;  /* 0x0000001c002c7225 */ /* 0x000fc800078e0022 */
[----:B------:R-:W-:Y:S01]  /*1960*/  IMAD.IADD R45, R45, 0x1, R47 ;  /* 0x000000012d2d7824 */ /* 0x000fe200078e022f */
[----:B------:R-:W-:-:S04]  /*1970*/  LEA R46, P1, R44, R30, 0x3 ;  /* 0x0000001e2c2e7211 */ /* 0x000fc800078218ff */
[----:B------:R-:W-:-:S06]  /*1980*/  LEA.HI.X R47, R44, R31, R45, 0x3, P1 ;  /* 0x0000001f2c2f7211 */ /* 0x000fcc00008f1c2d */
[----:B------:R-:W3:Y:S01]  /*1990*/  LDG.E.64 R46, desc[UR14][R46.64] ;  /* 0x0000000e2e2e7981 */ /* 0x000ee2000c1e1b00 */
[----:B------:R-:W-:Y:S01]  /*19a0*/  IMAD.WIDE.U32 R50, R0, R36, R40 ;  /* 0x0000002400327225 */ /* 0x000fe200078e0028 */
[----:B--2---:R-:W-:-:S15]  /*19b0*/  DADD R52, -R8, R42 ;  /* 0x0000000008347229 */ /* 0x004fde000000012a */
[----:B------:R-:W-:-:S15]  /*19c0*/  NOP ;  /* 0x0000000000007918 */ /* 0x000fde0000000000 */
[----:B------:R-:W-:-:S15]  /*19d0*/  NOP ;  /* 0x0000000000007918 */ /* 0x000fde0000000000 */
[----:B------:R-:W-:-:S15]  /*19e0*/  NOP ;  /* 0x0000000000007918 */ /* 0x000fde0000000000 */
[----:B------:R-:W-:-:S04]  /*19f0*/  NOP ;  /* 0x0000000000007918 */ /* 0x000fc80000000000 */
[----:B---3--:R-:W0:-:S15]  /*1a00*/  DADD R44, -R14, R46 ;  /* 0x000000000e2c7229 */ /* 0x008e1e000000012e */
[----:B------:R-:W-:-:S15]  /*1a10*/  NOP ;  /* 0x0000000000007918 */ /* 0x000fde0000000000 */
[----:B------:R-:W-:-:S15]  /*1a20*/  NOP ;  /* 0x0000000000007918 */ /* 0x000fde0000000000 */
[----:B------:R-:W-:-:S15]  /*1a30*/  NOP ;  /* 0x0000000000007918 */ /* 0x000fde0000000000 */
[----:B------:R-:W-:-:S04]  /*1a40*/  NOP ;  /* 0x0000000000007918 */ /* 0x000fc80000000000 */
[----:B0-----:R0:W1:Y:S02]  /*1a50*/  DFMA R52, -R10, R44, R52 ;  /* 0x0000002c0a34722b */ /* 0x0010640000000134 */
[----:B0-----:R-:W-:-:S04]  /*1a60*/  IMAD R44, R3, R36, RZ ;  /* 0x00000024032c7224 */ /* 0x001fc800078e02ff */
[----:B------:R-:W-:Y:S01]  /*1a70*/  IMAD R45, R0, R37, R44 ;  /* 0x00000025002d7224 */ /* 0x000fe200078e022c */
[----:B------:R-:W-:-:S03]  /*1a80*/  LEA R44, P1, R50, R38, 0x3 ;  /* 0x00000026322c7211 */ /* 0x000fc600078218ff */
[----:B------:R-:W-:-:S05]  /*1a90*/  IMAD.IADD R45, R51, 0x1, R45 ;  /* 0x00000001332d7824 */ /* 0x000fca00078e022d */
[----:B------:R-:W-:Y:S02]  /*1aa0*/  LEA.HI.X R45, R50, R39, R45, 0x3, P1 ;  /* 0x00000027322d7211 */ /* 0x000fe400008f1c2d */
[----:B------:R-:W-:-:S04]  /*1ab0*/  ISETP.NE.U32.AND P1, PT, R48, 0x1, PT ;  /* 0x000000013000780c */ /* 0x000fc80003f25070 */
[----:B------:R-:W-:Y:S01]  /*1ac0*/  ISETP.NE.AND.EX P1, PT, RZ, RZ, PT, P1 ;  /* 0x000000ffff00720c */ /* 0x000fe20003f25310 */
[----:B------:R-:W-:Y:S01]  /*1ad0*/  IMAD.MOV.U32 R50, RZ, RZ, R49 ;  /* 0x000000ffff327224 */ /* 0x000fe200078e0031 */
[----:B------:R-:W-:-:S15]  /*1ae0*/  MOV R51, R6 ;  /* 0x0000000600337202 */ /* 0x000fde0000000f00 */
[----:B------:R-:W-:-:S15]  /*1af0*/  NOP ;  /* 0x0000000000007918 */ /* 0x000fde0000000000 */
[----:B------:R-:W-:-:S11]  /*1b00*/  NOP ;  /* 0x0000000000007918 */ /* 0x000fd60000000000 */
[----:B-1----:R-:W0:Y:S02]  /*1b10*/  DMUL R52, R12, R52 ;  /* 0x000000340c347228 */ /* 0x002e240000000000 */
[----:B0-----:R1:W-:Y:S01]  /*1b20*/  STG.E.64 desc[UR14][R44.64], R52 ;  /* 0x000000342c007986 */ /* 0x0013e2000c101b0e */
[----:B------:R-:W-:Y:S05]  /*1b30*/  @!P1 BRA `(.L_x_572) ;  /* 0x0000000000989947 */ /* 0x000fea0003800000 */
[----:B------:R-:W-:-:S04]  /*1b40*/  IMAD.WIDE.U32 R42, R6, R24, R32 ;  /* 0x00000018062a7225 */ /* 0x000fc800078e0020 */
[C---:B------:R-:W-:Y:S01]  /*1b50*/  IMAD R24, R49.reuse, R24, RZ ;  /* 0x0000001831187224 */ /* 0x040fe200078e02ff */
[----:B------:R-:W-:Y:S01]  /*1b60*/  LEA R26, P1, R42, R26, 0x3 ;  /* 0x0000001a2a1a7211 */ /* 0x000fe200078218ff */
[-C--:B------:R-:W-:Y:S02]  /*1b70*/  IMAD R32, R49, R28.reuse, RZ ;  /* 0x0000001c31207224 */ /* 0x080fe400078e02ff */
[----:B-1----:R-:W-:-:S04]  /*1b80*/  IMAD.WIDE.U32 R44, R6, R28, R34 ;  /* 0x0000001c062c7225 */ /* 0x002fc800078e0022 */
[----:B------:R-:W-:Y:S01]  /*1b90*/  IMAD R25, R6, R25, R24 ;  /* 0x0000001906197224 */ /* 0x000fe200078e0218 */
[----:B------:R-:W-:Y:S01]  /*1ba0*/  LEA R30, P2, R44, R30, 0x3 ;  /* 0x0000001e2c1e7211 */ /* 0x000fe200078418ff */
[----:B------:R-:W-:Y:S02]  /*1bb0*/  IMAD R29, R6, R29, R32 ;  /* 0x0000001d061d7224 */ /* 0x000fe400078e0220 */
[----:B------:R-:W-:Y:S02]  /*1bc0*/  IMAD.IADD R25, R43, 0x1, R25 ;  /* 0x000000012b197824 */ /* 0x000fe400078e0219 */
[----:B------:R-:W-:-:S03]  /*1bd0*/  IMAD.IADD R24, R45, 0x1, R29 ;  /* 0x000000012d187824 */ /* 0x000fc600078e021d */
[----:B------:R-:W-:Y:S02]  /*1be0*/  LEA.HI.X R27, R42, R27, R25, 0x3, P1 ;  /* 0x0000001b2a1b7211 */ /* 0x000fe400008f1c19 */
[----:B------:R-:W-:-:S04]  /*1bf0*/  LEA.HI.X R31, R44, R31, R24, 0x3, P2 ;  /* 0x0000001f2c1f7211 */ /* 0x000fc800010f1c18 */
[----:B------:R-:W2:Y:S04]  /*1c00*/  LDG.E.64 R26, desc[UR14][R26.64] ;  /* 0x0000000e1a1a7981 */ /* 0x000ea8000c1e1b00 */
[----:B------:R-:W3:Y:S01]  /*1c10*/  LDG.E.64 R30, desc[UR14][R30.64] ;  /* 0x0000000e1e1e7981 */ /* 0x000ee2000c1e1b00 */
[----:B------:R-:W-:-:S04]  /*1c20*/  IMAD R32, R49, R36, RZ ;  /* 0x0000002431207224 */ /* 0x000fc800078e02ff */
[----:B------:R-:W-:Y:S01]  /*1c30*/  IMAD R37, R6, R37, R32 ;  /* 0x0000002506257224 */ /* 0x000fe200078e0220 */
        /* <DEDUP_REMOVED lines=11> */
[----:B0-----:R-:W-:-:S04]  /*1cf0*/  IMAD.WIDE.U32 R28, R6, R36, R40 ;  /* 0x00000024061c7225 */ /* 0x001fc800078e0028 */
[----:B------:R-:W-:Y:S01]  /*1d00*/  IMAD.IADD R29, R29, 0x1, R37 ;  /* 0x000000011d1d7824 */ /* 0x000fe200078e0225 */
[----:B------:R-:W-:-:S04]  /*1d10*/  LEA R38, P1, R28, R38, 0x3 ;  /* 0x000000261c267211 */ /* 0x000fc800078218ff */
[----:B------:R-:W-:Y:S02]  /*1d20*/  LEA.HI.X R39, R28, R39, R29, 0x3, P1 ;  /* 0x000000271c277211 */ /* 0x000fe400008f1c1d */
[----:B------:R-:W-:-:S05]  /*1d30*/  IADD3 R51, P1, PT, R6, UR11, RZ ;  /* 0x0000000b06337c10 */ /* 0x000fca000ff3e0ff */
[----:B------:R-:W-:-:S15]  /*1d40*/  IMAD.X R50, RZ, RZ, R49, P1 ;  /* 0x000000ffff327224 */ /* 0x000fde00008e0631 */
[----:B------:R-:W-:-:S15]  /*1d50*/  NOP ;  /* 0x0000000000007918 */ /* 0x000fde0000000000 */
[----:B------:R-:W-:-:S15]  /*1d60*/  NOP ;  /* 0x0000000000007918 */ /* 0x000fde0000000000 */
[----:B------:R-:W-:-:S01]  /*1d70*/  NOP ;  /* 0x0000000000007918 */ /* 0x000fc20000000000 */
[----:B-1----:R-:W0:Y:S02]  /*1d80*/  DMUL R24, R12, R24 ;  /* 0x000000180c187228 */ /* 0x002e240000000000 */
[----:B0-----:R2:W-:Y:S02]  /*1d90*/  STG.E.64 desc[UR14][R38.64], R24 ;  /* 0x0000001826007986 */ /* 0x0015e4000c101b0e */
.L_x_572:
[----:B------:R-:W-:Y:S05]  /*1da0*/  BSYNC.RECONVERGENT B2 ;  /* 0x0000000000027941 */ /* 0x000fea0003800200 */
.L_x_571:
[----:B------:R-:W-:-:S04]  /*1db0*/  ISETP.GE.U32.AND P1, PT, R4, 0x3, PT ;  /* 0x000000030400780c */ /* 0x000fc80003f26070 */
[----:B------:R-:W-:-:S13]  /*1dc0*/  ISETP.GE.U32.AND.EX P1, PT, R7, RZ, PT, P1 ;  /* 0x000000ff0700720c */ /* 0x000fda0003f26110 */
[----:B------:R-:W-:Y:S05]  /*1dd0*/  @!P1 BRA `(.L_x_570) ;  /* 0x0000000800789947 */ /* 0x000fea0003800000 */
.L_x_573:
[C---:B--23--:R-:W-:Y:S02]  /*1de0*/  IMAD R24, R50.reuse, UR24, RZ ;  /* 0x0000001832187c24 */ /* 0x04cfe4000f8e02ff */
[----:B------:R-:W-:Y:S02]  /*1df0*/  IMAD R26, R50, UR16, RZ ;  /* 0x00000010321a7c24 */ /* 0x000fe4000f8e02ff */
[----:B------:R-:W-:Y:S02]  /*1e00*/  IMAD.MOV.U32 R32, RZ, RZ, R20 ;  /* 0x000000ffff207224 */ /* 0x000fe400078e0014 */
[----:B------:R-:W-:Y:S02]  /*1e10*/  IMAD.MOV.U32 R34, RZ, RZ, R22 ;  /* 0x000000ffff227224 */ /* 0x000fe400078e0016 */
[C---:B------:R-:W-:Y:S02]  /*1e20*/  IMAD R27, R51.reuse, UR25, R24 ;  /* 0x00000019331b7c24 */ /* 0x040fe4000f8e0218 */
        /* <DEDUP_REMOVED lines=9> */
[----:B------:R-:W2:Y:S04]  /*1ec0*/  LDG.E.64 R26, desc[UR14][R26.64] ;  /* 0x0000000e1a1a7981 */ /* 0x000ea8000c1e1b00 */
[----:B------:R-:W3:Y:S01]  /*1ed0*/  LDG.E.64 R30, desc[UR14][R30.64] ;  /* 0x0000000e1e1e7981 */ /* 0x000ee2000c1e1b00 */
[----:B------:R-:W-:Y:S02]  /*1ee0*/  IADD3 R39, P1, PT, R51, UR11, RZ ;  /* 0x0000000b33277c10 */ /* 0x000fe4000ff3e0ff */
[----:B------:R-:W-:-:S03]  /*1ef0*/  MOV R40, R18 ;  /* 0x0000001200287202 */ /* 0x000fc60000000f00 */
[----:B------:R-:W-:-:S04]  /*1f00*/  IMAD.X R38, RZ, RZ, R50, P1 ;  /* 0x000000ffff267224 */ /* 0x000fc800008e0632 */
[----:B0-----:R-:W-:Y:S01]  /*1f10*/  IMAD R42, R38, UR24, RZ ;  /* 0x00000018262a7c24 */ /* 0x001fe2000f8e02ff */
[----:B--2---:R0:W-:Y:S02]  /*1f20*/  DADD R24, -R8, R26 ;  /* 0x0000000008187229 */ /* 0x0041e4000000011a */
[----:B0-----:R-:W-:-:S15]  /*1f30*/  IMAD.WIDE.U32 R26, R39, UR16, R34 ;  /* 0x00000010271a7c25 */ /* 0x001fde000f8e0022 */
[----:B------:R-:W-:-:S15]  /*1f40*/  NOP ;  /* 0x0000000000007918 */ /* 0x000fde0000000000 */
[----:B------:R-:W-:-:S15]  /*1f50*/  NOP ;  /* 0x0000000000007918 */ /* 0x000fde0000000000 */
[----:B------:R-:W-:-:S15]  /*1f60*/  NOP ;  /* 0x0000000000007918 */ /* 0x000fde0000000000 */
[----:B------:R-:W-:-:S02]  /*1f70*/  NOP ;  /* 0x0000000000007918 */ /* 0x000fc40000000000 */
[----:B---3--:R0:W2:Y:S02]  /*1f80*/  DADD R28, -R14, R30 ;  /* 0x000000000e1c7229 */ /* 0x0080a4000000011e */
[----:B0-----:R-:W-:-:S04]  /*1f90*/  IMAD R30, R38, UR16, RZ ;  /* 0x00000010261e7c24 */ /* 0x001fc8000f8e02ff */
[C---:B------:R-:W-:Y:S02]  /*1fa0*/  IMAD R43, R39.reuse, UR17, R30 ;  /* 0x00000011272b7c24 */ /* 0x040fe4000f8e021e */
[----:B------:R-:W-:-:S04]  /*1fb0*/  IMAD.WIDE.U32 R30, R39, UR24, R32 ;  /* 0x00000018271e7c25 */ /* 0x000fc8000f8e0020 */
[----:B------:R-:W-:Y:S02]  /*1fc0*/  IMAD.IADD R27, R27, 0x1, R43 ;  /* 0x000000011b1b7824 */ /* 0x000fe400078e022b */
[----:B------:R-:W-:-:S15]  /*1fd0*/  IMAD R43, R39, UR25, R42 ;  /* 0x00000019272b7c24 */ /* 0x000fde000f8e022a */
[----:B------:R-:W-:-:S15]  /*1fe0*/  NOP ;  /* 0x0000000000007918 */ /* 0x000fde0000000000 */
[----:B------:R-:W-:-:S15]  /*1ff0*/  NOP ;  /* 0x0000000000007918 */ /* 0x000fde0000000000 */
[----:B------:R-:W-:-:S05]  /*2000*/  NOP ;  /* 0x0000000000007918 */ /* 0x000fca0000000000 */
[----:B--2---:R0:W2:Y:S02]  /*2010*/  DFMA R24, -R10, R28, R24 ;  /* 0x0000001c0a18722b */ /* 0x0040a40000000118 */
[----:B0-----:R-:W-:-:S04]  /*2020*/  IMAD R28, R50, UR28, RZ ;  /* 0x0000001c321c7c24 */ /* 0x001fc8000f8e02ff */
[C---:B------:R-:W-:Y:S02]  /*2030*/  IMAD R37, R51.reuse, UR29, R28 ;  /* 0x0000001d33257c24 */ /* 0x040fe4000f8e021c */
[----:B------:R-:W-:-:S04]  /*2040*/  IMAD.WIDE.U32 R28, R51, UR28, R40 ;  /* 0x0000001c331c7c25 */ /* 0x000fc8000f8e0028 */
[----:B------:R-:W-:Y:S01]  /*2050*/  IMAD.IADD R29, R29, 0x1, R37 ;  /* 0x000000011d1d7824 */ /* 0x000fe200078e0225 */
[----:B------:R-:W-:-:S04]  /*2060*/  LEA R36, P1, R28, UR30, 0x3 ;  /* 0x0000001e1c247c11 */ /* 0x000fc8000f8218ff */
[----:B------:R-:W-:Y:S02]  /*2070*/  LEA.HI.X R37, R28, UR31, R29, 0x3, P1 ;  /* 0x0000001f1c257c11 */ /* 0x000fe400088f1c1d */
[----:B------:R-:W-:-:S04]  /*2080*/  LEA R28, P1, R26, UR26, 0x3 ;  /* 0x0000001a1a1c7c11 */ /* 0x000fc8000f8218ff */
[----:B------:R-:W-:Y:S01]  /*2090*/  LEA.HI.X R29, R26, UR27, R27, 0x3, P1 ;  /* 0x0000001b1a1d7c11 */ /* 0x000fe200088f1c1b */
[----:B------:R-:W-:Y:S01]  /*20a0*/  IMAD.IADD R27, R31, 0x1, R43 ;  /* 0x000000011f1b7824 */ /* 0x000fe200078e022b */
[----:B------:R-:W-:-:S04]  /*20b0*/  LEA R26, P1, R30, UR18, 0x3 ;  /* 0x000000121e1a7c11 */ /* 0x000fc8000f8218ff */
[----:B------:R-:W-:-:S15]  /*20c0*/  LEA.HI.X R27, R30, UR19, R27, 0x3, P1 ;  /* 0x000000131e1b7c11 */ /* 0x000fde00088f1c1b */
[----:B------:R-:W-:-:S15]  /*20d0*/  NOP ;  /* 0x0000000000007918 */ /* 0x000fde0000000000 */
[----:B------:R-:W-:-:S05]  /*20e0*/  NOP ;  /* 0x0000000000007918 */ /* 0x000fca0000000000 */
[----:B--2---:R-:W0:Y:S02]  /*20f0*/  DMUL R24, R12, R24 ;  /* 0x000000180c187228 */ /* 0x004e240000000000 */
[----:B0-----:R0:W-:Y:S04]  /*2100*/  STG.E.64 desc[UR14][R36.64], R24 ;  /* 0x0000001824007986 */ /* 0x0011e8000c101b0e */
[----:B------:R-:W2:Y:S04]  /*2110*/  LDG.E.64 R28, desc[UR14][R28.64] ;  /* 0x0000000e1c1c7981 */ /* 0x000ea8000c1e1b00 */
[----:B------:R-:W3:Y:S01]  /*2120*/  LDG.E.64 R26, desc[UR14][R26.64] ;  /* 0x0000000e1a1a7981 */ /* 0x000ee2000c1e1b00 */
[----:B-1----:R-:W-:Y:S01]  /*2130*/  IADD3 R45, P1, PT, R39, UR11, RZ ;  /* 0x0000000b272d7c10 */ /* 0x002fe2000ff3e0ff */
[----:B------:R-:W-:-:S04]  /*2140*/  IMAD R44, R38, UR28, RZ ;  /* 0x0000001c262c7c24 */ /* 0x000fc8000f8e02ff */
[----:B------:R-:W-:-:S04]  /*2150*/  IMAD.X R38, RZ, RZ, R38, P1 ;  /* 0x000000ffff267224 */ /* 0x000fc800008e0626 */
[----:B0-----:R-:W-:-:S15]  /*2160*/  IMAD R24, R38, UR24, RZ ;  /* 0x0000001826187c24 */ /* 0x001fde000f8e02ff */
[----:B------:R-:W-:-:S15]  /*2170*/  NOP ;  /* 0x0000000000007918 */ /* 0x000fde0000000000 */
[----:B------:R-:W-:-:S14]  /*2180*/  NOP ;  /* 0x0000000000007918 */ /* 0x000fdc0000000000 */
[----:B--2---:R0:W-:Y:S02]  /*2190*/  DADD R30, -R14, R28 ;  /* 0x000000000e1e7229 */ /* 0x0041e4000000011c */
[----:B0-----:R-:W-:-:S15]  /*21a0*/  IMAD R29, R45, UR25, R24 ;  /* 0x000000192d1d7c24 */ /* 0x001fde000f8e0218 */
[----:B------:R-:W-:-:S15]  /*21b0*/  NOP ;  /* 0x0000000000007918 */ /* 0x000fde0000000000 */
[----:B------:R-:W-:-:S15]  /*21c0*/  NOP ;  /* 0x0000000000007918 */ /* 0x000fde0000000000 */
[----:B------:R-:W-:-:S15]  /*21d0*/  NOP ;  /* 0x0000000000007918 */ /* 0x000fde0000000000 */
[----:B------:R-:W-:-:S02]  /*21e0*/  NOP ;  /* 0x0000000000007918 */ /* 0x000fc40000000000 */
[----:B---3--:R0:W1:Y:S02]  /*21f0*/  DADD R42, -R8, R26 ;  /* 0x00000000082a7229 */ /* 0x008064000000011a */
[----:B0-----:R-:W-:-:S04]  /*2200*/  IMAD.WIDE.U32 R26, R45, UR24, R32 ;  /* 0x000000182d1a7c25 */ /* 0x001fc8000f8e0020 */
[----:B------:R-:W-:-:S15]  /*2210*/  IMAD.IADD R27, R27, 0x1, R29 ;  /* 0x000000011b1b7824 */ /* 0x000fde00078e021d */
[----:B------:R-:W-:-:S15]  /*2220*/  NOP ;  /* 0x0000000000007918 */ /* 0x000fde0000000000 */
[----:B------:R-:W-:-:S15]  /*2230*/  NOP ;  /* 0x0000000000007918 */ /* 0x000fde0000000000 */
[----:B------:R-:W-:-:S13]  /*2240*/  NOP ;  /* 0x0000000000007918 */ /* 0x000fda0000000000 */
[----:B-1----:R0:W1:Y:S02]  /*2250*/  DFMA R30, -R10, R30, R42 ;  /* 0x0000001e0a1e722b */ /* 0x002064000000012a */
[----:B0-----:R-:W-:-:S04]  /*2260*/  IMAD.WIDE.U32 R42, R39, UR28, R40 ;  /* 0x0000001c272a7c25 */ /* 0x001fc8000f8e0028 */
[----:B------:R-:W-:Y:S01]  /*2270*/  IMAD R39, R39, UR29, R44 ;  /* 0x0000001d27277c24 */ /* 0x000fe2000f8e022c */
[----:B------:R-:W-:-:S03]  /*2280*/  LEA R36, P1, R42, UR30, 0x3 ;  /* 0x0000001e2a247c11 */ /* 0x000fc6000f8218ff */
[----:B------:R-:W-:-:S05]  /*2290*/  IMAD.IADD R25, R43, 0x1, R39 ;  /* 0x000000012b197824 */ /* 0x000fca00078e0227 */
[----:B------:R-:W-:Y:S01]  /*22a0*/  LEA.HI.X R37, R42, UR31, R25, 0x3, P1 ;  /* 0x0000001f2a257c11 */ /* 0x000fe200088f1c19 */
[----:B------:R-:W-:Y:S01]  /*22b0*/  IMAD R42, R38, UR16, RZ ;  /* 0x00000010262a7c24 */ /* 0x000fe2000f8e02ff */
[----:B------:R-:W-:Y:S01]  /*22c0*/  LEA R28, P1, R26, UR18, 0x3 ;  /* 0x000000121a1c7c11 */ /* 0x000fe2000f8218ff */
[----:B------:R-:W-:-:S03]  /*22d0*/  IMAD.WIDE.U32 R24, R45, UR16, R34 ;  /* 0x000000102d187c25 */ /* 0x000fc6000f8e0022 */
[----:B------:R-:W-:Y:S01]  /*22e0*/  LEA.HI.X R29, R26, UR19, R27, 0x3, P1 ;  /* 0x000000131a1d7c11 */ /* 0x000fe200088f1c1b */
[----:B------:R-:W-:Y:S01]  /*22f0*/  IMAD R39, R45, UR17, R42 ;  /* 0x000000112d277c24 */ /* 0x000fe2000f8e022a */
[----:B------:R-:W-:-:S03]  /*2300*/  LEA R26, P1, R24, UR26, 0x3 ;  /* 0x0000001a181a7c11 */ /* 0x000fc6000f8218ff */
[----:B------:R-:W-:-:S05]  /*2310*/  IMAD.IADD R25, R25, 0x1, R39 ;  /* 0x0000000119197824 */ /* 0x000fca00078e0227 */
[----:B------:R-:W-:-:S15]  /*2320*/  LEA.HI.X R27, R24, UR27, R25, 0x3, P1 ;  /* 0x0000001b181b7c11 */ /* 0x000fde00088f1c19 */
[----:B------:R-:W-:-:S15]  /*2330*/  NOP ;  /* 0x0000000000007918 */ /* 0x000fde0000000000 */
[----:B------:R-:W-:-:S03]  /*2340*/  NOP ;  /* 0x0000000000007918 */ /* 0x000fc60000000000 */
[----:B-1----:R-:W0:Y:S02]  /*2350*/  DMUL R30, R12, R30 ;  /* 0x0000001e0c1e7228 */ /* 0x002e240000000000 */
[----:B0-----:R0:W-:Y:S04]  /*2360*/  STG.E.64 desc[UR14][R36.64], R30 ;  /* 0x0000001e24007986 */ /* 0x0011e8000c101b0e */
[----:B------:R-:W2:Y:S04]  /*2370*/  LDG.E.64 R28, desc[UR14][R28.64] ;  /* 0x0000000e1c1c7981 */ /* 0x000ea8000c1e1b00 */
[----:B------:R-:W3:Y:S01]  /*2380*/  LDG.E.64 R26, desc[UR14][R26.64] ;  /* 0x0000000e1a1a7981 */ /* 0x000ee2000c1e1b00 */
[----:B------:R-:W-:-:S05]  /*2390*/  IADD3 R51, P1, PT, R45, UR11, RZ ;  /* 0x0000000b2d337c10 */ /* 0x000fca000ff3e0ff */
[----:B------:R-:W-:-:S04]  /*23a0*/  IMAD.X R50, RZ, RZ, R38, P1 ;  /* 0x000000ffff327224 */ /* 0x000fc800008e0626 */
[----:B0-----:R-:W-:-:S04]  /*23b0*/  IMAD R30, R50, UR24, RZ ;  /* 0x00000018321e7c24 */ /* 0x001fc8000f8e02ff */
[----:B------:R-:W-:-:S15]  /*23c0*/  IMAD R31, R51, UR25, R30 ;  /* 0x00000019331f7c24 */ /* 0x000fde000f8e021e */
[----:B------:R-:W-:-:S15]  /*23d0*/  NOP ;  /* 0x0000000000007918 */ /* 0x000fde0000000000 */
[----:B------:R-:W-:-:S10]  /*23e0*/  NOP ;  /* 0x0000000000007918 */ /* 0x000fd40000000000 */
[----:B--2---:R0:W-:Y:S02]  /*23f0*/  DADD R24, -R8, R28 ;  /* 0x0000000008187229 */ /* 0x0041e4000000011c */
[----:B0-----:R-:W-:-:S04]  /*2400*/  IMAD.WIDE.U32 R28, R51, UR24, R32 ;  /* 0x00000018331c7c25 */ /* 0x001fc8000f8e0020 */
[----:B------:R-:W-:Y:S01]  /*2410*/  IMAD R32, R50, UR16, RZ ;  /* 0x0000001032207c24 */ /* 0x000fe2000f8e02ff */
[----:B------:R-:W-:Y:S01]  /*2420*/  LEA R36, P2, R28, UR18, 0x3 ;  /* 0x000000121c247c11 */ /* 0x000fe2000f8418ff */
[----:B------:R-:W-:Y:S02]  /*2430*/  IMAD.IADD R29, R29, 0x1, R31 ;  /* 0x000000011d1d7824 */ /* 0x000fe400078e021f */
[----:B------:R-:W-:-:S15]  /*2440*/  IMAD R37, R51, UR17, R32 ;  /* 0x0000001133257c24 */ /* 0x000fde000f8e0220 */
[----:B------:R-:W-:-:S15]  /*2450*/  NOP ;  /* 0x0000000000007918 */ /* 0x000fde0000000000 */
[----:B------:R-:W-:-:S15]  /*2460*/  NOP ;  /* 0x0000000000007918 */ /* 0x000fde0000000000 */
[----:B------:R-:W-:-:S09]  /*2470*/  NOP ;  /* 0x0000000000007918 */ /* 0x000fd20000000000 */
[----:B---3--:R0:W1:Y:S02]  /*2480*/  DADD R42, -R14, R26 ;  /* 0x000000000e2a7229 */ /* 0x008064000000011a */
[----:B0-----:R-:W-:-:S04]  /*2490*/  IMAD.WIDE.U32 R26, R51, UR16, R34 ;  /* 0x00000010331a7c25 */ /* 0x001fc8000f8e0022 */
[----:B------:R-:W-:Y:S01]  /*24a0*/  IMAD.IADD R27, R27, 0x1, R37 ;  /* 0x000000011b1b7824 */ /* 0x000fe200078e0225 */
[----:B------:R-:W-:Y:S02]  /*24b0*/  LEA R30, P3, R26, UR26, 0x3 ;  /* 0x0000001a1a1e7c11 */ /* 0x000fe4000f8618ff */
[----:B------:R-:W-:Y:S02]  /*24c0*/  LEA.HI.X R37, R28, UR19, R29, 0x3, P2 ;  /* 0x000000131c257c11 */ /* 0x000fe400090f1c1d */
[----:B------:R-:W-:-:S15]  /*24d0*/  LEA.HI.X R31, R26, UR27, R27, 0x3, P3 ;  /* 0x0000001b1a1f7c11 */ /* 0x000fde00098f1c1b */
[----:B------:R-:W-:-:S15]  /*24e0*/  NOP ;  /* 0x0000000000007918 */ /* 0x000fde0000000000 */
[----:B------:R-:W-:-:S15]  /*24f0*/  NOP ;  /* 0x0000000000007918 */ /* 0x000fde0000000000 */
[----:B------:R-:W-:-:S08]  /*2500*/  NOP ;  /* 0x0000000000007918 */ /* 0x000fd00000000000 */
[----:B-1----:R0:W1:Y:S02]  /*2510*/  DFMA R24, -R10, R42, R24 ;  /* 0x0000002a0a18722b */ /* 0x0020640000000118 */
[----:B0-----:R-:W-:Y:S02]  /*2520*/  IMAD R42, R38, UR28, RZ ;  /* 0x0000001c262a7c24 */ /* 0x001fe4000f8e02ff */
[----:B------:R-:W-:-:S04]  /*2530*/  IMAD.WIDE.U32 R38, R45, UR28, R40 ;  /* 0x0000001c2d267c25 */ /* 0x000fc8000f8e0028 */
[----:B------:R-:W-:Y:S01]  /*2540*/  IMAD R43, R45, UR29, R42 ;  /* 0x0000001d2d2b7c24 */ /* 0x000fe2000f8e022a */
[----:B------:R-:W-:-:S04]  /*2550*/  LEA R42, P1, R38, UR30, 0x3 ;  /* 0x0000001e262a7c11 */ /* 0x000fc8000f8218ff */
[----:B------:R-:W-:-:S04]  /*2560*/  IADD3 R43, PT, PT, R39, R43, RZ ;  /* 0x0000002b272b7210 */ /* 0x000fc80007ffe0ff */
[----:B------:R-:W-:-:S15]  /*2570*/  LEA.HI.X R43, R38, UR31, R43, 0x3, P1 ;  /* 0x0000001f262b7c11 */ /* 0x000fde00088f1c2b */
[----:B------:R-:W-:-:S15]  /*2580*/  NOP ;  /* 0x0000000000007918 */ /* 0x000fde0000000000 */
[----:B------:R-:W-:-:S15]  /*2590*/  NOP ;  /* 0x0000000000007918 */ /* 0x000fde0000000000 */
[----:B------:R-:W-:-:S02]  /*25a0*/  NOP ;  /* 0x0000000000007918 */ /* 0x000fc40000000000 */
[----:B-1----:R-:W0:Y:S02]  /*25b0*/  DMUL R24, R12, R24 ;  /* 0x000000180c187228 */ /* 0x002e240000000000 */
[----:B0-----:R3:W-:Y:S04]  /*25c0*/  STG.E.64 desc[UR14][R42.64], R24 ;  /* 0x000000182a007986 */ /* 0x0017e8000c101b0e */
[----:B------:R-:W2:Y:S04]  /*25d0*/  LDG.E.64 R36, desc[UR14][R36.64] ;  /* 0x0000000e24247981 */ /* 0x000ea8000c1e1b00 */
[----:B------:R-:W4:Y:S01]  /*25e0*/  LDG.E.64 R30, desc[UR14][R30.64] ;  /* 0x0000000e1e1e7981 */ /* 0x000f22000c1e1b00 */
[----:B------:R-:W-:-:S15]  /*25f0*/  IMAD.WIDE.U32 R38, R51, UR28, R40 ;  /* 0x0000001c33267c25 */ /* 0x000fde000f8e0028 */
[----:B------:R-:W-:-:S15]  /*2600*/  NOP ;  /* 0x0000000000007918 */ /* 0x000fde0000000000 */
[----:B------:R-:W-:-:S15]  /*2610*/  NOP ;  /* 0x0000000000007918 */ /* 0x000fde0000000000 */
[----:B------:R-:W-:-:S08]  /*2620*/  NOP ;  /* 0x0000000000007918 */ /* 0x000fd00000000000 */
[----:B--2---:R-:W-:-:S15]  /*2630*/  DADD R28, -R8, R36 ;  /* 0x00000000081c7229 */ /* 0x004fde0000000124 */
[----:B------:R-:W-:-:S15]  /*2640*/  NOP ;  /* 0x0000000000007918 */ /* 0x000fde0000000000 */
[----:B------:R-:W-:-:S15]  /*2650*/  NOP ;  /* 0x0000000000007918 */ /* 0x000fde0000000000 */
[----:B------:R-:W-:-:S15]  /*2660*/  NOP ;  /* 0x0000000000007918 */ /* 0x000fde0000000000 */
[----:B------:R-:W-:-:S04]  /*2670*/  NOP ;  /* 0x0000000000007918 */ /* 0x000fc80000000000 */
[----:B----4-:R-:W0:-:S15]  /*2680*/  DADD R26, -R14, R30 ;  /* 0x000000000e1a7229 */ /* 0x010e1e000000011e */
[----:B------:R-:W-:-:S15]  /*2690*/  NOP ;  /* 0x0000000000007918 */ /* 0x000fde0000000000 */
[----:B------:R-:W-:-:S15]  /*26a0*/  NOP ;  /* 0x0000000000007918 */ /* 0x000fde0000000000 */
[----:B------:R-:W-:-:S15]  /*26b0*/  NOP ;  /* 0x0000000000007918 */ /* 0x000fde0000000000 */
[----:B------:R-:W-:-:S04]  /*26c0*/  NOP ;  /* 0x0000000000007918 */ /* 0x000fc80000000000 */
[----:B0-----:R0:W1:Y:S02]  /*26d0*/  DFMA R28, -R10, R26, R28 ;  /* 0x0000001a0a1c722b */ /* 0x001064000000011c */
[----:B0-----:R-:W-:-:S04]  /*26e0*/  IMAD R26, R50, UR28, RZ ;  /* 0x0000001c321a7c24 */ /* 0x001fc8000f8e02ff */
[----:B------:R-:W-:Y:S01]  /*26f0*/  IMAD R27, R51, UR29, R26 ;  /* 0x0000001d331b7c24 */ /* 0x000fe2000f8e021a */
[----:B------:R-:W-:-:S03]  /*2700*/  LEA R26, P1, R38, UR30, 0x3 ;  /* 0x0000001e261a7c11 */ /* 0x000fc6000f8218ff */
[----:B------:R-:W-:-:S05]  /*2710*/  IMAD.IADD R27, R39, 0x1, R27 ;  /* 0x00000001271b7824 */ /* 0x000fca00078e021b */
[----:B------:R-:W-:Y:S02]  /*2720*/  LEA.HI.X R27, R38, UR31, R27, 0x3, P1 ;  /* 0x0000001f261b7c11 */ /* 0x000fe400088f1c1b */
[----:B------:R-:W-:-:S05]  /*2730*/  IADD3 R51, P1, PT, R51, UR11, RZ ;  /* 0x0000000b33337c10 */ /* 0x000fca000ff3e0ff */
[----:B------:R-:W-:Y:S01]  /*2740*/  IMAD.X R50, RZ, RZ, R50, P1 ;  /* 0x000000ffff327224 */ /* 0x000fe200008e0632 */
[----:B------:R-:W-:-:S04]  /*2750*/  ISETP.GE.U32.AND P1, PT, R51, R16, PT ;  /* 0x000000103300720c */ /* 0x000fc80003f26070 */
[----:B------:R-:W-:-:S15]  /*2760*/  ISETP.GE.AND.EX P1, PT, R50, R17, PT, P1 ;  /* 0x000000113200720c */ /* 0x000fde0003f26310 */
[----:B------:R-:W-:-:S15]  /*2770*/  NOP ;  /* 0x0000000000007918 */ /* 0x000fde0000000000 */
[----:B------:R-:W-:-:S07]  /*2780*/  NOP ;  /* 0x0000000000007918 */ /* 0x000fce0000000000 */
[----:B-1----:R-:W0:Y:S02]  /*2790*/  DMUL R28, R12, R28 ;  /* 0x0000001c0c1c7228 */ /* 0x002e240000000000 */
[----:B0-----:R3:W-:Y:S01]  /*27a0*/  STG.E.64 desc[UR14][R26.64], R28 ;  /* 0x0000001c1a007986 */ /* 0x0017e2000c101b0e */
[----:B------:R-:W-:Y:S05]  /*27b0*/  @!P1 BRA `(.L_x_573) ;  /* 0xfffffff400889947 */ /* 0x000fea000383ffff */
.L_x_570:
[----:B------:R-:W-:Y:S05]  /*27c0*/  BSYNC.RECONVERGENT B1 ;  /* 0x0000000000017941 */ /* 0x000fea0003800200 */
.L_x_569:
[----:B------:R-:W-:Y:S05]  /*27d0*/  @!P0 BRA `(.L_x_574) ;  /* 0xffffffe800f08947 */ /* 0x000fea000383ffff */
[----:B------:R-:W-:Y:S05]  /*27e0*/  BSYNC.RECONVERGENT B0 ;  /* 0x0000000000007941 */ /* 0x000fea0003800200 */
.L_x_568:
[----:B------:R-:W-:Y:S05]  /*27f0*/  EXIT ;  /* 0x000000000000794d */ /* 0x000fea0003800000 */
        .weak           $__internal_7_$__cuda_sm20_dblrcp_rn_slowpath_v3
        .type           $__internal_7_$__cuda_sm20_dblrcp_rn_slowpath_v3,@function
        .size           $__internal_7_$__cuda_sm20_dblrcp_rn_slowpath_v3,($__internal_8_$__cuda_sm20_div_u64 - $__internal_7_$__cuda_sm20_dblrcp_rn_slowpath_v3)
$__internal_7_$__cuda_sm20_dblrcp_rn_slowpath_v3:
[----:B------:R-:W0:Y:S02]  /*2800*/  DSETP.GTU.AND P0, PT, |R8|, +INF , PT ;  /* 0x7ff000000800742a */ /* 0x000e240003f0c200 */
[----:B0-----:R-:W-:Y:S05]  /*2810*/  @P0 BRA `(.L_x_575) ;  /* 0x0000000400600947 */ /* 0x001fea0003800000 */
[----:B------:R-:W-:-:S05]  /*2820*/  LOP3.LUT R4, R9, 0x7fffffff, RZ, 0xc0, !PT ;  /* 0x7fffffff09047812 */ /* 0x000fca00078ec0ff */
[----:B------:R-:W-:-:S05]  /*2830*/  VIADD R2, R4, 0xffffffff ;  /* 0xffffffff04027836 */ /* 0x000fca0000000000 */
[----:B------:R-:W-:-:S13]  /*2840*/  ISETP.GE.U32.AND P0, PT, R2, 0x7fefffff, PT ;  /* 0x7fefffff0200780c */ /* 0x000fda0003f06070 */
[----:B------:R-:W-:Y:S01]  /*2850*/  @P0 LOP3.LUT R3, R9, 0x7ff00000, RZ, 0x3c, !PT ;  /* 0x7ff0000009030812 */ /* 0x000fe200078e3cff */
[----:B------:R-:W-:Y:S01]  /*2860*/  @P0 IMAD.MOV.U32 R2, RZ, RZ, RZ ;  /* 0x000000ffff020224 */ /* 0x000fe200078e00ff */
[----:B------:R-:W-:Y:S06]  /*2870*/  @P0 BRA `(.L_x_576) ;  /* 0x0000000400500947 */ /* 0x000fec0003800000 */
[----:B------:R-:W-:-:S13]  /*2880*/  ISETP.GE.U32.AND P0, PT, R4, 0x1000001, PT ;  /* 0x010000010400780c */ /* 0x000fda0003f06070 */
[----:B------:R-:W-:Y:S05]  /*2890*/  @!P0 BRA `(.L_x_577) ;  /* 0x0000000000b88947 */ /* 0x000fea0003800000 */
[----:B------:R-:W-:Y:S02]  /*28a0*/  VIADD R3, R9, 0xc0200000 ;  /* 0xc020000009037836 */ /* 0x000fe40000000000 */
[----:B------:R-:W-:Y:S02]  /*28b0*/  IMAD.MOV.U32 R2, RZ, RZ, R8 ;  /* 0x000000ffff027224 */ /* 0x000fe400078e0008 */
[----:B------:R-:W0:Y:S01]  /*28c0*/  MUFU.RCP64H R5, R3 ;  /* 0x0000000300057308 */ /* 0x000e220000001800 */
[----:B------:R-:W-:-:S06]  /*28d0*/  IMAD.MOV.U32 R4, RZ, RZ, R7 ;  /* 0x000000ffff047224 */ /* 0x000fcc00078e0007 */
[----:B0-----:R-:W0:-:S15]  /*28e0*/  DFMA R6, -R2, R4, 1 ;  /* 0x3ff000000206742b */ /* 0x001e1e0000000104 */
        /* <DEDUP_REMOVED lines=24> */
[----:B0-----:R-:W0:-:S15]  /*2a70*/  DMUL R4, R4, 2.2250738585072013831e-308 ;  /* 0x0010000004047828 */ /* 0x001e1e0000000000 */
        /* <DEDUP_REMOVED lines=14> */
[----:B0-----:R0:W1:Y:S02]  /*2b60*/  DFMA R2, R4, R6, R4 ;  /* 0x000000060402722b */ /* 0x0010640000000004 */
[----:B01----:R-:W-:Y:S05]  /*2b70*/  BRA `(.L_x_576) ;  /* 0x0000000000907947 */ /* 0x003fea0003800000 */
.L_x_577:
[----:B------:R-:W0:Y:S01]  /*2b80*/  DMUL R4, R8, 8.11296384146066816958e+31 ;  /* 0x4690000008047828 */ /* 0x000e220000000000 */
[----:B------:R-:W-:Y:S01]  /*2b90*/  MOV R2, R7 ;  /* 0x0000000700027202 */ /* 0x000fe20000000f00 */
[----:B0-----:R-:W0:-:S15]  /*2ba0*/  MUFU.RCP64H R3, R5 ;  /* 0x0000000500037308 */ /* 0x001e1e0000001800 */
[----:B------:R-:W-:-:S15]  /*2bb0*/  NOP ;  /* 0x0000000000007918 */ /* 0x000fde0000000000 */
[----:B------:R-:W-:-:S15]  /*2bc0*/  NOP ;  /* 0x0000000000007918 */ /* 0x000fde0000000000 */
[----:B------:R-:W-:-:S15]  /*2bd0*/  NOP ;  /* 0x0000000000007918 */ /* 0x000fde0000000000 */
[----:B------:R-:W-:-:S02]  /*2be0*/  NOP ;  /* 0x0000000000007918 */ /* 0x000fc40000000000 */
        /* <DEDUP_REMOVED lines=25> */
[----:B0-----:R-:W0:Y:S02]  /*2d80*/  DMUL R2, R2, 8.11296384146066816958e+31 ;  /* 0x4690000002027828 */ /* 0x001e240000000000 */
[----:B0-----:R-:W-:Y:S05]  /*2d90*/  BRA `(.L_x_576) ;  /* 0x0000000000087947 */ /* 0x001fea0003800000 */
.L_x_575:
[----:B------:R-:W-:Y:S01]  /*2da0*/  LOP3.LUT R3, R9, 0x80000, RZ, 0xfc, !PT ;  /* 0x0008000009037812 */ /* 0x000fe200078efcff */
[----:B------:R-:W-:-:S07]  /*2db0*/  IMAD.MOV.U32 R2, RZ, RZ, R8 ;  /* 0x000000ffff027224 */ /* 0x000fce00078e0008 */
.L_x_576:
[----:B------:R-:W-:Y:S02]  /*2dc0*/  IMAD.MOV.U32 R8, RZ, RZ, R2 ;  /* 0x000000ffff087224 */ /* 0x000fe400078e0002 */
[----:B------:R-:W-:Y:S02]  /*2dd0*/  IMAD.MOV.U32 R9, RZ, RZ, R3 ;  /* 0x000000ffff097224 */ /* 0x000fe400078e0003 */
[----:B------:R-:W-:Y:S02]  /*2de0*/  IMAD.MOV.U32 R2, RZ, RZ, R0 ;  /* 0x000000ffff027224 */ /* 0x000fe400078e0000 */
[----:B------:R-:W-:-:S04]  /*2df0*/  IMAD.MOV.U32 R3, RZ, RZ, 0x0 ;  /* 0x00000000ff037424 */ /* 0x000fc800078e00ff */
[----:B------:R-:W-:Y:S05]  /*2e00*/  RET.REL.NODEC R2 `(_ZN2at6native32batch_norm_backward_elemt_kernelIdddlEEvNS_27GenericPackedTensorAccessorIT_Lm3ENS_16DefaultPtrTraitsET2_EES6_NS2_IT1_Lm1ES4_S5_EES8_NS2_IT0_Lm1ES4_S5_EES8_S8_S6_PKii) ;  /* 0xffffffd0027c7950 */ /* 0x000fea0003c3ffff */
        .weak           $__internal_8_$__cuda_sm20_div_u64
        .type           $__internal_8_$__cuda_sm20_div_u64,@function
        .size           $__internal_8_$__cuda_sm20_div_u64,(.L_x_27001 - $__internal_8_$__cuda_sm20_div_u64)
$__internal_8_$__cuda_sm20_div_u64:
        /* <DEDUP_REMOVED lines=13> */
[----:B------:R-:W-:Y:S02]  /*2ee0*/  IMAD.X R25, RZ, RZ, ~R21, P0 ;  /* 0x000000ffff197224 */ /* 0x000fe400000e0e15 */
[----:B------:R-:W-:Y:S02]  /*2ef0*/  IMAD.MOV.U32 R21, RZ, RZ, R18 ;  /* 0x000000ffff157224 */ /* 0x000fe400078e0012 */
        /* <DEDUP_REMOVED lines=11> */
[----:B------:R-:W-:Y:S01]  /*2fb0*/  IMAD.HI.U32 R20, R21, R23, RZ ;  /* 0x0000001715147227 */ /* 0x000fe200078e00ff */
[----:B------:R-:W-:-:S05]  /*2fc0*/  IADD3.X R18, PT, PT, RZ, ~R18, RZ, P0, !PT ;  /* 0x80000012ff127210 */ /* 0x000fca00007fe4ff */
        /* <DEDUP_REMOVED lines=33> */
[----:B------:R-:W-:Y:S01]  /*31e0*/  ISETP.GE.U32.AND.EX P0, PT, R18, RZ, PT, P0 ;  /* 0x000000ff1200720c */ /* 0x000fe20003f06100 */
[----:B------:R-:W-:Y:S01]  /*31f0*/  IMAD.X R19, RZ, RZ, R6, P2 ;  /* 0x000000ffff137224 */ /* 0x000fe200010e0606 */
[----:B------:R-:W-:Y:S02]  /*3200*/  ISETP.NE.AND.EX P1, PT, RZ, RZ, PT, P1 ;  /* 0x000000ffff00720c */ /* 0x000fe40003f25310 */
[----:B------:R-:W-:Y:S02]  /*3210*/  SEL R4, R4, R21, P0 ;  /* 0x0000001504047207 */ /* 0x000fe40000000000 */
[----:B------:R-:W-:-:S02]  /*3220*/  SEL R19, R19, R6, P0 ;  /* 0x0000000613137207 */ /* 0x000fc40000000000 */
[----:B------:R-:W-:Y:S02]  /*3230*/  SEL R4, R4, 0xffffffff, P1 ;  /* 0xffffffff04047807 */ /* 0x000fe40000800000 */
[----:B------:R-:W-:Y:S01]  /*3240*/  SEL R19, R19, 0xffffffff, P1 ;  /* 0xffffffff13137807 */ /* 0x000fe20000800000 */
[----:B------:R-:W-:Y:S06]  /*3250*/  RET.REL.NODEC R16 `(_ZN2at6native32batch_norm_backward_elemt_kernelIdddlEEvNS_27GenericPackedTensorAccessorIT_Lm3ENS_16DefaultPtrTraitsET2_EES6_NS2_IT1_Lm1ES4_S5_EES8_NS2_IT0_Lm1ES4_S5_EES8_S8_S6_PKii) ;  /* 0xffffffcc10687950 */ /* 0x000fec0003c3ffff */
.L_x_578:
        /* <DEDUP_REMOVED lines=10> */
.L_x_27001:


//--------------------- .text._ZN2at6native32batch_norm_backward_elemt_kernelIdddiEEvNS_27GenericPackedTensorAccessorIT_Lm3ENS_16DefaultPtrTraitsET2_EES6_NS2_IT1_Lm1ES4_S5_EES8_NS2_IT0_Lm1ES4_S5_EES8_S8_S6_PKii --------------------------
	.section	.text._ZN2at6native32batch_norm_backward_elemt_kernelIdddiEEvNS_27GenericPackedTensorAccessorIT_Lm3ENS_16DefaultPtrTraitsET2_EES6_NS2_IT1_Lm1ES4_S5_EES8_NS2_IT0_Lm1ES4_S5_EES8_S8_S6_PKii,"ax",@progbits
	.align	128
        .global         _ZN2at6native32batch_norm_backward_elemt_kernelIdddiEEvNS_27GenericPackedTensorAccessorIT_Lm3ENS_16DefaultPtrTraitsET2_EES6_NS2_IT1_Lm1ES4_S5_EES8_NS2_IT0_Lm1ES4_S5_EES8_S8_S6_PKii
        .type           _ZN2at6native32batch_norm_backward_elemt_kernelIdddiEEvNS_27GenericPackedTensorAccessorIT_Lm3ENS_16DefaultPtrTraitsET2_EES6_NS2_IT1_Lm1ES4_S5_EES8_NS2_IT0_Lm1ES4_S5_EES8_S8_S6_PKii,@function
        .size           _ZN2at6native32batch_norm_backward_elemt_kernelIdddiEEvNS_27GenericPackedTensorAccessorIT_Lm3ENS_16DefaultPtrTraitsET2_EES6_NS2_IT1_Lm1ES4_S5_EES8_NS2_IT0_Lm1ES4_S5_EES8_S8_S6_PKii,(.L_x_27002 - _ZN2at6native32batch_norm_backward_elemt_kernelIdddiEEvNS_27GenericPackedTensorAccessorIT_Lm3ENS_16DefaultPtrTraitsET2_EES6_NS2_IT1_Lm1ES4_S5_EES8_NS2_IT0_Lm1ES4_S5_EES8_S8_S6_PKii)
        .other          _ZN2at6native32batch_norm_backward_elemt_kernelIdddiEEvNS_27GenericPackedTensorAccessorIT_Lm3ENS_16DefaultPtrTraitsET2_EES6_NS2_IT1_Lm1ES4_S5_EES8_NS2_IT0_Lm1ES4_S5_EES8_S8_S6_PKii,@"STO_CUDA_ENTRY STV_DEFAULT"
_ZN2at6native32batch_norm_backward_elemt_kernelIdddiEEvNS_27GenericPackedTensorAccessorIT_Lm3ENS_16DefaultPtrTraitsET2_EES6_NS2_IT1_Lm1ES4_S5_EES8_NS2_IT0_Lm1ES4_S5_EES8_S8_S6_PKii:
.text._ZN2at6native32batch_norm_backward_elemt_kernelIdddiEEvNS_27GenericPackedTensorAccessorIT_Lm3ENS_16DefaultPtrTraitsET2_EES6_NS2_IT1_Lm1ES4_S5_EES8_NS2_IT0_Lm1ES4_S5_EES8_S8_S6_PKii:
[----:B------:R-:W-:Y:S01]  /*0000*/  LDC R1, c[0x0][0x37c] ;  /* 0x0000df00ff017b82 */ /* 0x000fe20000000800 */
[----:B------:R-:W0:Y:S01]  /*0010*/  LDCU UR6, c[0x0][0x438] ;  /* 0x00008700ff0677ac */ /* 0x000e220008000800 */
[----:B------:R-:W-:Y:S01]  /*0020*/  CS2R R2, SRZ ;  /* 0x0000000000027805 */ /* 0x000fe2000001ff00 */
        /* <DEDUP_REMOVED lines=19> */
.L_x_581:
        /* <DEDUP_REMOVED lines=54> */
.L_x_580:
        /* <DEDUP_REMOVED lines=32> */
.L_x_583:
        /* <DEDUP_REMOVED lines=20> */
.L_x_584:
[----:B------:R-:W-:Y:S05]  /*0800*/  BRA.U !UP1, `(.L_x_582) ;  /* 0x0000000109347547 */ /* 0x000fea000b800000 */
[----:B------:R-:W0:Y:S01]  /*0810*/  LDC.64 R2, c[0x0][0x430] ;  /* 0x00010c00ff027b82 */ /* 0x000e220000000a00 */
[----:B------:R-:W-:Y:S01]  /*0820*/  UIADD3 UR4, UPT, UPT, -UR4, URZ, URZ ;  /* 0x000000ff04047290 */ /* 0x000fe2000fffe1ff */
[----:B0-----:R-:W-:-:S04]  /*0830*/  IMAD.WIDE.U32 R2, R4, 0x4, R2 ;  /* 0x0000000404027825 */ /* 0x001fc800078e0002 */
[----:B------:R-:W-:-:S07]  /*0840*/  IMAD.MOV.U32 R4, RZ, RZ, R2 ;  /* 0x000000ffff047224 */ /* 0x000fce00078e0002 */
.L_x_585:
        /* <DEDUP_REMOVED lines=9> */
.L_x_582:
[----:B------:R-:W-:-:S04]  /*08e0*/  IMAD.MOV.U32 R4, RZ, RZ, R0 ;  /* 0x000000ffff047224 */ /* 0x000fc800078e0000 */
[----:B------:R0:W1:Y:S03]  /*08f0*/  I2F.F64.S64 R2, R4 ;  /* 0x0000000400027312 */ /* 0x0000660000301c00 */
.L_x_579:
        /* <DEDUP_REMOVED lines=25> */
[----:B------:R-:W-:-:S05]  /*0a90*/  LOP3.LUT R0, R3, 0x7fffffff, RZ, 0xc0, !PT ;  /* 0x7fffffff03007812 */ /* 0x000fca00078ec0ff */
[----:B------:R-:W-:Y:S01]  /*0aa0*/  VIADD R6, R0, 0xfff00000 ;  /* 0xfff0000000067836 */ /* 0x000fe20000000000 */
[----:B------:R-:W-:-:S07]  /*0ab0*/  MOV R0, 0xad0 ;  /* 0x00000ad000007802 */ /* 0x000fce0000000f00 */
[----:B------:R-:W-:Y:S05]  /*0ac0*/  CALL.REL.NOINC `($__internal_9_$__cuda_sm20_dblrcp_rn_slowpath_v3) ;  /* 0x0000000800287944 */ /* 0x000fea0003c00000 */
.L_x_586:
[----:B------:R-:W0:Y:S08]  /*0ad0*/  S2UR UR6, SR_CTAID.X ;  /* 0x00000000000679c3 */ /* 0x000e300000002500 */
[----:B------:R-:W0:Y:S02]  /*0ae0*/  LDC R0, c[0x0][0x38c] ;  /* 0x0000e300ff007b82 */ /* 0x000e240000000800 */
[----:B0-----:R-:W-:-:S13]  /*0af0*/  ISETP.LE.AND P0, PT, R0, UR6, PT ;  /* 0x0000000600007c0c */ /* 0x001fda000bf03270 */
[----:B------:R-:W-:Y:S05]  /*0b00*/  @P0 EXIT ;  /* 0x000000000000094d */ /* 0x000fea0003800000 */
[----:B------:R-:W0:Y:S01]  /*0b10*/  LDC R0, c[0x0][0x3e8] ;  /* 0x0000fa00ff007b82 */ /* 0x000e220000000800 */
[----:B------:R-:W1:Y:S01]  /*0b20*/  S2R R3, SR_TID.Y ;  /* 0x0000000000037919 */ /* 0x000e620000002200 */
[----:B------:R-:W1:Y:S06]  /*0b30*/  S2R R2, SR_CTAID.Y ;  /* 0x0000000000027919 */ /* 0x000e6c0000002600 */
[----:B------:R-:W2:Y:S08]  /*0b40*/  LDC R11, c[0x0][0x40c] ;  /* 0x00010300ff0b7b82 */ /* 0x000eb00000000800 */
[----:B------:R-:W3:Y:S08]  /*0b50*/  LDC.64 R14, c[0x0][0x3d0] ;  /* 0x0000f400ff0e7b82 */ /* 0x000ef00000000a00 */
[----:B------:R-:W4:Y:S01]  /*0b60*/  LDC.64 R4, c[0x0][0x400] ;  /* 0x00010000ff047b82 */ /* 0x000f220000000a00 */
[----:B0-----:R-:W-:Y:S01]  /*0b70*/  ISETP.GE.AND P0, PT, R0, 0x1, PT ;  /* 0x000000010000780c */ /* 0x001fe20003f06270 */
[----:B------:R-:W1:Y:S01]  /*0b80*/  LDCU UR4, c[0x0][0x364] ;  /* 0x00006c80ff0477ac */ /* 0x000e620008000800 */
[----:B------:R-:W-:-:S02]  /*0b90*/  IMAD.MOV.U32 R12, RZ, RZ, 0x0 ;  /* 0x00000000ff0c7424 */ /* 0x000fc400078e00ff */
[----:B------:R-:W-:Y:S01]  /*0ba0*/  IMAD.MOV.U32 R13, RZ, RZ, 0x3ff00000 ;  /* 0x3ff00000ff0d7424 */ /* 0x000fe200078e00ff */
[----:B------:R-:W0:Y:S02]  /*0bb0*/  LDCU UR5, c[0x0][0x388] ;  /* 0x00007100ff0577ac */ /* 0x000e240008000800 */
[----:B------:R-:W3:Y:S01]  /*0bc0*/  LDC R0, c[0x0][0x3dc] ;  /* 0x0000f700ff007b82 */ /* 0x000ee20000000800 */
[----:B--2---:R-:W-:-:S07]  /*0bd0*/  IMAD R11, R11, UR6, RZ ;  /* 0x000000060b0b7c24 */ /* 0x004fce000f8e02ff */
[----:B------:R-:W2:Y:S08]  /*0be0*/  @P0 LDC R9, c[0x0][0x3ec] ;  /* 0x0000fb00ff090b82 */ /* 0x000eb00000000800 */
[----:B------:R-:W1:Y:S08]  /*0bf0*/  @P0 LDC.64 R6, c[0x0][0x3e0] ;  /* 0x0000f800ff060b82 */ /* 0x000e700000000a00 */
[----:B------:R-:W0:Y:S01]  /*0c00*/  LDC R20, c[0x0][0x3fc] ;  /* 0x0000ff00ff147b82 */ /* 0x000e220000000800 */
[----:B--2---:R-:W-:-:S07]  /*0c10*/  @P0 IMAD R9, R9, UR6, RZ ;  /* 0x0000000609090c24 */ /* 0x004fce000f8e02ff */
[----:B------:R-:W2:Y:S01]  /*0c20*/  LDC.64 R18, c[0x0][0x3f0] ;  /* 0x0000fc00ff127b82 */ /* 0x000ea20000000a00 */
[----:B-1----:R-:W-:-:S04]  /*0c30*/  @P0 IMAD.WIDE R6, R9, 0x8, R6 ;  /* 0x0000000809060825 */ /* 0x002fc800078e0206 */
[----:B---3--:R-:W-:Y:S01]  /*0c40*/  IMAD R9, R0, UR6, RZ ;  /* 0x0000000600097c24 */ /* 0x008fe2000f8e02ff */
[----:B------:R0:W5:Y:S02]  /*0c50*/  @P0 LDG.E.64 R12, desc[UR10][R6.64] ;  /* 0x0000000a060c0981 */ /* 0x000164000c1e1b00 */
[----:B------:R-:W1:Y:S01]  /*0c60*/  LDC R0, c[0x0][0x3cc] ;  /* 0x0000f300ff007b82 */ /* 0x000e620000000800 */
[----:B------:R-:W-:-:S04]  /*0c70*/  IMAD.WIDE R14, R9, 0x8, R14 ;  /* 0x00000008090e7825 */ /* 0x000fc800078e020e */
[----:B----4-:R-:W-:Y:S02]  /*0c80*/  IMAD.WIDE R8, R11, 0x8, R4 ;  /* 0x000000080b087825 */ /* 0x010fe400078e0204 */
[----:B------:R3:W5:Y:S01]  /*0c90*/  LDG.E.64 R4, desc[UR10][R14.64] ;  /* 0x0000000a0e047981 */ /* 0x000762000c1e1b00 */
[----:B------:R-:W4:Y:S03]  /*0ca0*/  LDC.64 R10, c[0x0][0x3c0] ;  /* 0x0000f000ff0a7b82 */ /* 0x000f260000000a00 */
[----:B------:R-:W5:Y:S01]  /*0cb0*/  LDG.E.64 R8, desc[UR10][R8.64] ;  /* 0x0000000a08087981 */ /* 0x000f62000c1e1b00 */
[----:B------:R-:W-:Y:S02]  /*0cc0*/  IMAD R2, R2, UR4, R3 ;  /* 0x0000000402027c24 */ /* 0x000fe4000f8e0203 */
[----:B0-----:R-:W-:-:S03]  /*0cd0*/  IMAD R7, R20, UR6, RZ ;  /* 0x0000000614077c24 */ /* 0x001fc6000f8e02ff */
[----:B------:R-:W-:Y:S01]  /*0ce0*/  ISETP.GE.AND P0, PT, R2, UR5, PT ;  /* 0x0000000502007c0c */ /* 0x000fe2000bf06270 */
[----:B--2---:R-:W-:-:S04]  /*0cf0*/  IMAD.WIDE R6, R7, 0x8, R18 ;  /* 0x0000000807067825 */ /* 0x004fc800078e0212 */
[----:B-1----:R-:W-:-:S04]  /*0d00*/  IMAD R3, R0, UR6, RZ ;  /* 0x0000000600037c24 */ /* 0x002fc8000f8e02ff */
[----:B----4-:R-:W-:-:S04]  /*0d10*/  IMAD.WIDE R10, R3, 0x8, R10 ;  /* 0x00000008030a7825 */ /* 0x010fc800078e020a */
[----:B---3--:R-:W-:Y:S05]  /*0d20*/  @P0 EXIT ;  /* 0x000000000000094d */ /* 0x008fea0003800000 */
[----:B------:R-:W2:Y:S04]  /*0d30*/  LDG.E.64 R6, desc[UR10][R6.64] ;  /* 0x0000000a06067981 */ /* 0x000ea8000c1e1b00 */
[----:B------:R-:W5:Y:S02]  /*0d40*/  LDG.E.64 R10, desc[UR10][R10.64] ;  /* 0x0000000a0a0a7981 */ /* 0x000f64000c1e1b00 */
[----:B-----5:R-:W-:Y:S01]  /*0d50*/  DMUL R12, R4, R12 ;  /* 0x0000000c040c7228 */ /* 0x020fe20000000000 */
[----:B------:R-:W0:Y:S01]  /*0d60*/  LDC R3, c[0x0][0x428] ;  /* 0x00010a00ff037b82 */ /* 0x000e220000000800 */
[----:B------:R-:W1:Y:S01]  /*0d70*/  LDCU UR7, c[0x0][0x360] ;  /* 0x00006c00ff0777ac */ /* 0x000e620008000800 */
[----:B------:R-:W3:Y:S01]  /*0d80*/  S2R R0, SR_TID.X ;  /* 0x0000000000007919 */ /* 0x000ee20000002100 */
[----:B------:R-:W-:Y:S01]  /*0d90*/  BSSY.RECONVERGENT B0, `(.L_x_587) ;  /* 0x000005c000007945 */ /* 0x000fe20003800200 */
[----:B------:R-:W4:Y:S01]  /*0da0*/  LDCU UR5, c[0x0][0x374] ;  /* 0x00006e80ff0577ac */ /* 0x000f220008000800 */
[----:B------:R-:W0:Y:S01]  /*0db0*/  LDCU UR9, c[0x0][0x3bc] ;  /* 0x00007780ff0977ac */ /* 0x000e220008000800 */
[----:B------:R-:W0:Y:S01]  /*0dc0*/  LDCU UR14, c[0x0][0x39c] ;  /* 0x00007380ff0e77ac */ /* 0x000e220008000800 */
[----:B------:R-:W0:Y:S01]  /*0dd0*/  LDCU UR15, c[0x0][0x42c] ;  /* 0x00008580ff0f77ac */ /* 0x000e220008000800 */
[----:B------:R-:W0:Y:S02]  /*0de0*/  LDCU.64 UR12, c[0x0][0x3a0] ;  /* 0x00007400ff0c77ac */ /* 0x000e240008000a00 */
[----:B0-----:R-:W-:Y:S01]  /*0df0*/  IMAD R3, R3, UR6, RZ ;  /* 0x0000000603037c24 */ /* 0x001fe2000f8e02ff */
[----:B------:R-:W0:Y:S01]  /*0e00*/  LDCU.64 UR16, c[0x0][0x380] ;  /* 0x00007000ff1077ac */ /* 0x000e220008000a00 */
[----:B------:R-:W0:Y:S01]  /*0e10*/  LDCU.64 UR18, c[0x0][0x410] ;  /* 0x00008200ff1277ac */ /* 0x000e220008000a00 */
[----:B----4-:R-:W-:-:S15]  /*0e20*/  UIMAD UR4, UR4, UR5, URZ ;  /* 0x00000005040472a4 */ /* 0x010fde000f8e02ff */
[----:B------:R-:W-:-:S15]  /*0e30*/  NOP ;  /* 0x0000000000007918 */ /* 0x000fde0000000000 */
[----:B------:R-:W-:-:S15]  /*0e40*/  NOP ;  /* 0x0000000000007918 */ /* 0x000fde0000000000 */
[----:B------:R-:W-:-:S05]  /*0e50*/  NOP ;  /* 0x0000000000007918 */ /* 0x000fca0000000000 */
[----:B------:R-:W4:-:S15]  /*0e60*/  DMUL R4, R4, R4 ;  /* 0x0000000404047228 */ /* 0x000f1e0000000000 */
[----:B------:R-:W-:-:S15]  /*0e70*/  NOP ;  /* 0x0000000000007918 */ /* 0x000fde0000000000 */
[----:B------:R-:W-:-:S15]  /*0e80*/  NOP ;  /* 0x0000000000007918 */ /* 0x000fde0000000000 */
[----:B------:R-:W-:-:S15]  /*0e90*/  NOP ;  /* 0x0000000000007918 */ /* 0x000fde0000000000 */
[----:B------:R-:W-:-:S04]  /*0ea0*/  NOP ;  /* 0x0000000000007918 */ /* 0x000fc80000000000 */
[----:B----4-:R-:W4:-:S15]  /*0eb0*/  DMUL R4, R4, R8 ;  /* 0x0000000804047228 */ /* 0x010f1e0000000000 */
[----:B------:R-:W-:-:S15]  /*0ec0*/  NOP ;  /* 0x0000000000007918 */ /* 0x000fde0000000000 */
[----:B------:R-:W-:-:S15]  /*0ed0*/  NOP ;  /* 0x0000000000007918 */ /* 0x000fde0000000000 */
[----:B------:R-:W-:-:S15]  /*0ee0*/  NOP ;  /* 0x0000000000007918 */ /* 0x000fde0000000000 */
[----:B------:R-:W-:-:S04]  /*0ef0*/  NOP ;  /* 0x0000000000007918 */ /* 0x000fc80000000000 */
[----:B----4-:R4:W0:Y:S02]  /*0f00*/  DMUL R14, R4, R16 ;  /* 0x00000010040e7228 */ /* 0x0108240000000000 */
[----:B----4-:R-:W4:Y:S08]  /*0f10*/  LDC R4, c[0x0][0x3b8] ;  /* 0x0000ee00ff047b82 */ /* 0x010f300000000800 */
[----:B------:R-:W1:Y:S01]  /*0f20*/  LDC R5, c[0x0][0x398] ;  /* 0x0000e600ff057b82 */ /* 0x000e620000000800 */
[----:B----4-:R-:W-:-:S02]  /*0f30*/  IMAD R4, R4, UR6, RZ ;  /* 0x0000000604047c24 */ /* 0x010fc4000f8e02ff */
[----:B-1----:R-:W-:-:S15]  /*0f40*/  IMAD R5, R5, UR6, RZ ;  /* 0x0000000605057c24 */ /* 0x002fde000f8e02ff */
[----:B------:R-:W-:-:S15]  /*0f50*/  NOP ;  /* 0x0000000000007918 */ /* 0x000fde0000000000 */
[----:B------:R-:W-:-:S15]  /*0f60*/  NOP ;  /* 0x0000000000007918 */ /* 0x000fde0000000000 */
[----:B------:R-:W-:-:S06]  /*0f70*/  NOP ;  /* 0x0000000000007918 */ /* 0x000fcc0000000000 */
[----:B0-23--:R1:W2:Y:S02]  /*0f80*/  DMUL R16, R6, R16 ;  /* 0x0000001006107228 */ /* 0x00d2a40000000000 */
.L_x_591:
[----:B01----:R-:W0:Y:S01]  /*0f90*/  LDC R7, c[0x0][0x390] ;  /* 0x0000e400ff077b82 */ /* 0x003e220000000800 */
[----:B------:R-:W-:Y:S01]  /*0fa0*/  BSSY.RECONVERGENT B1, `(.L_x_588) ;  /* 0x0000036000017945 */ /* 0x000fe20003800200 */
[----:B0-----:R-:W-:-:S13]  /*0fb0*/  ISETP.GE.AND P0, PT, R0, R7, PT ;  /* 0x000000070000720c */ /* 0x001fda0003f06270 */
[----:B------:R-:W-:Y:S05]  /*0fc0*/  @P0 BRA `(.L_x_589) ;  /* 0x0000000000cc0947 */ /* 0x000fea0003800000 */
[----:B------:R-:W0:Y:S01]  /*0fd0*/  LDCU UR5, c[0x0][0x394] ;  /* 0x00007280ff0577ac */ /* 0x000e220008000800 */
[----:B------:R-:W-:Y:S01]  /*0fe0*/  IMAD.MOV.U32 R29, RZ, RZ, R0 ;  /* 0x000000ffff1d7224 */ /* 0x000fe200078e0000 */
[----:B------:R-:W1:Y:S01]  /*0ff0*/  LDCU UR6, c[0x0][0x3b4] ;  /* 0x00007680ff0677ac */ /* 0x000e620008000800 */
[----:B------:R-:W3:Y:S01]  /*1000*/  LDCU UR8, c[0x0][0x424] ;  /* 0x00008480ff0877ac */ /* 0x000ee20008000800 */
[C---:B0-----:R-:W-:Y:S02]  /*1010*/  IMAD R6, R2.reuse, UR5, RZ ;  /* 0x0000000502067c24 */ /* 0x041fe4000f8e02ff */
[----:B-1----:R-:W-:-:S03]  /*1020*/  IMAD R19, R2, UR6, RZ ;  /* 0x0000000602137c24 */ /* 0x002fc6000f8e02ff */
[----:B------:R-:W-:Y:S02]  /*1030*/  SHF.R.S32.HI R20, RZ, 0x1f, R6 ;  /* 0x0000001fff147819 */ /* 0x000fe40000011406 */
[----:B------:R-:W-:Y:S01]  /*1040*/  IADD3 R6, P0, PT, R5, R6, RZ ;  /* 0x0000000605067210 */ /* 0x000fe20007f1e0ff */
[----:B---3--:R-:W-:Y:S01]  /*1050*/  IMAD R18, R2, UR8, RZ ;  /* 0x0000000802127c24 */ /* 0x008fe2000f8e02ff */
[----:B------:R-:W-:Y:S02]  /*1060*/  IADD3 R8, P1, PT, R4, R19, RZ ;  /* 0x0000001304087210 */ /* 0x000fe40007f3e0ff */
[----:B------:R-:W-:Y:S02]  /*1070*/  SHF.R.S32.HI R19, RZ, 0x1f, R19 ;  /* 0x0000001fff137819 */ /* 0x000fe40000011413 */
[----:B------:R-:W-:Y:S02]  /*1080*/  IADD3 R9, P2, PT, R3, R18, RZ ;  /* 0x0000001203097210 */ /* 0x000fe40007f5e0ff */
[----:B------:R-:W-:-:S02]  /*1090*/  SHF.R.S32.HI R26, RZ, 0x1f, R18 ;  /* 0x0000001fff1a7819 */ /* 0x000fc40000011412 */
[----:B------:R-:W-:Y:S02]  /*10a0*/  LEA.HI.X.SX32 R27, R5, R20, 0x1, P0 ;  /* 0x00000014051b7211 */ /* 0x000fe400000f0eff */
[----:B------:R-:W-:Y:S02]  /*10b0*/  LEA.HI.X.SX32 R28, R4, R19, 0x1, P1 ;  /* 0x00000013041c7211 */ /* 0x000fe400008f0eff */
[----:B------:R-:W-:-:S07]  /*10c0*/  LEA.HI.X.SX32 R26, R3, R26, 0x1, P2 ;  /* 0x0000001a031a7211 */ /* 0x000fce00010f0eff */
.L_x_590:
[C---:B------:R-:W-:Y:S02]  /*10d0*/  IMAD R19, R29.reuse, UR9, RZ ;  /* 0x000000091d137c24 */ /* 0x040fe4000f8e02ff */
[----:B------:R-:W-:-:S03]  /*10e0*/  IMAD R20, R29, UR14, RZ ;  /* 0x0000000e1d147c24 */ /* 0x000fc6000f8e02ff */
[C---:B0-----:R-:W-:Y:S02]  /*10f0*/  IADD3 R22, P0, PT, R19.reuse, R8, RZ ;  /* 0x0000000813167210 */ /* 0x041fe40007f1e0ff */
[----:B------:R-:W-:Y:S02]  /*1100*/  IADD3 R21, P1, PT, R20, R6, RZ ;  /* 0x0000000614157210 */ /* 0x000fe40007f3e0ff */
[----:B------:R-:W-:Y:S02]  /*1110*/  LEA.HI.X.SX32 R19, R19, R28, 0x1, P0 ;  /* 0x0000001c13137211 */ /* 0x000fe400000f0eff */
[----:B------:R-:W-:-:S04]  /*1120*/  LEA R18, P0, R22, UR12, 0x3 ;  /* 0x0000000c16127c11 */ /* 0x000fc8000f8018ff */
[----:B------:R-:W-:Y:S02]  /*1130*/  LEA.HI.X R19, R22, UR13, R19, 0x3, P0 ;  /* 0x0000000d16137c11 */ /* 0x000fe400080f1c13 */
[----:B------:R-:W-:Y:S02]  /*1140*/  LEA.HI.X.SX32 R22, R20, R27, 0x1, P1 ;  /* 0x0000001b14167211 */ /* 0x000fe400008f0eff */
[C---:B------:R-:W-:Y:S02]  /*1150*/  LEA R20, P0, R21.reuse, UR16, 0x3 ;  /* 0x0000001015147c11 */ /* 0x040fe4000f8018ff */
[----:B------:R-:W2:Y:S02]  /*1160*/  LDG.E.64 R18, desc[UR10][R18.64] ;  /* 0x0000000a12127981 */ /* 0x000ea4000c1e1b00 */
[----:B------:R-:W-:-:S06]  /*1170*/  LEA.HI.X R21, R21, UR17, R22, 0x3, P0 ;  /* 0x0000001115157c11 */ /* 0x000fcc00080f1c16 */
[----:B------:R-:W3:Y:S01]  /*1180*/  LDG.E.64 R20, desc[UR10][R20.64] ;  /* 0x0000000a14147981 */ /* 0x000ee2000c1e1b00 */
        /* <DEDUP_REMOVED lines=11> */
[----:B0-----:R-:W-:-:S05]  /*1240*/  IMAD R22, R29, UR15, RZ ;  /* 0x0000000f1d167c24 */ /* 0x001fca000f8e02ff */
[----:B------:R-:W-:-:S04]  /*1250*/  IADD3 R23, P0, PT, R22, R9, RZ ;  /* 0x0000000916177210 */ /* 0x000fc80007f1e0ff */
[----:B------:R-:W-:Y:S02]  /*1260*/  LEA.HI.X.SX32 R18, R22, R26, 0x1, P0 ;  /* 0x0000001a16127211 */ /* 0x000fe400000f0eff */
[----:B------:R-:W-:-:S04]  /*1270*/  LEA R22, P0, R23, UR18, 0x3 ;  /* 0x0000001217167c11 */ /* 0x000fc8000f8018ff */
[----:B------:R-:W-:Y:S01]  /*1280*/  LEA.HI.X R23, R23, UR19, R18, 0x3, P0 ;  /* 0x0000001317177c11 */ /* 0x000fe200080f1c12 */
[----:B------:R-:W-:-:S05]  /*1290*/  VIADD R29, R29, UR7 ;  /* 0x000000071d1d7c36 */ /* 0x000fca0008000000 */
[----:B------:R-:W-:-:S15]  /*12a0*/  ISETP.GE.AND P0, PT, R29, R7, PT ;  /* 0x000000071d00720c */ /* 0x000fde0003f06270 */
[----:B------:R-:W-:-:S15]  /*12b0*/  NOP ;  /* 0x0000000000007918 */ /* 0x000fde0000000000 */
[----:B------:R-:W-:-:S11]  /*12c0*/  NOP ;  /* 0x0000000000007918 */ /* 0x000fd60000000000 */
[----:B-1----:R-:W0:Y:S02]  /*12d0*/  DMUL R24, R12, R24 ;  /* 0x000000180c187228 */ /* 0x002e240000000000 */
[----:B0-----:R0:W-:Y:S01]  /*12e0*/  STG.E.64 desc[UR10][R22.64], R24 ;  /* 0x0000001816007986 */ /* 0x0011e2000c101b0a */
[----:B------:R-:W-:Y:S05]  /*12f0*/  @!P0 BRA `(.L_x_590) ;  /* 0xfffffffc00748947 */ /* 0x000fea000383ffff */
.L_x_589:
[----:B------:R-:W-:Y:S05]  /*1300*/  BSYNC.RECONVERGENT B1 ;  /* 0x0000000000017941 */ /* 0x000fea0003800200 */
.L_x_588:
[----:B------:R-:W1:Y:S01]  /*1310*/  LDCU UR5, c[0x0][0x388] ;  /* 0x00007100ff0577ac */ /* 0x000e620008000800 */
[----:B------:R-:W-:-:S05]  /*1320*/  VIADD R2, R2, UR4 ;  /* 0x0000000402027c36 */ /* 0x000fca0008000000 */
[----:B-1----:R-:W-:-:S13]  /*1330*/  ISETP.GE.AND P0, PT, R2, UR5, PT ;  /* 0x0000000502007c0c */ /* 0x002fda000bf06270 */
[----:B------:R-:W-:Y:S05]  /*1340*/  @!P0 BRA `(.L_x_591) ;  /* 0xfffffffc00108947 */ /* 0x000fea000383ffff */
[----:B------:R-:W-:Y:S05]  /*1350*/  BSYNC.RECONVERGENT B0 ;  /* 0x0000000000007941 */ /* 0x000fea0003800200 */
.L_x_587:
[----:B------:R-:W-:Y:S05]  /*1360*/  EXIT ;  /* 0x000000000000794d */ /* 0x000fea0003800000 */
        .weak           $__internal_9_$__cuda_sm20_dblrcp_rn_slowpath_v3
        .type           $__internal_9_$__cuda_sm20_dblrcp_rn_slowpath_v3,@function
        .size           $__internal_9_$__cuda_sm20_dblrcp_rn_slowpath_v3,(.L_x_27002 - $__internal_9_$__cuda_sm20_dblrcp_rn_slowpath_v3)
$__internal_9_$__cuda_sm20_dblrcp_rn_slowpath_v3:
        /* <DEDUP_REMOVED lines=12> */
[----:B------:R-:W0:Y:S04]  /*1430*/  MUFU.RCP64H R7, R5 ;  /* 0x0000000500077308 */ /* 0x000e280000001800 */
        /* <DEDUP_REMOVED lines=42> */
.L_x_594:
[----:B------:R-:W0:Y:S01]  /*16e0*/  DMUL R2, R2, 8.11296384146066816958e+31 ;  /* 0x4690000002027828 */ /* 0x000e220000000000 */
[----:B------:R-:W-:Y:S01]  /*16f0*/  IMAD.MOV.U32 R4, RZ, RZ, R6 ;  /* 0x000000ffff047224 */ /* 0x000fe200078e0006 */
        /* <DEDUP_REMOVED lines=32> */
.L_x_592:
[----:B------:R-:W-:Y:S01]  /*1900*/  LOP3.LUT R5, R3, 0x80000, RZ, 0xfc, !PT ;  /* 0x0008000003057812 */ /* 0x000fe200078efcff */
[----:B------:R-:W-:-:S07]  /*1910*/  IMAD.MOV.U32 R4, RZ, RZ, R2 ;  /* 0x000000ffff047224 */ /* 0x000fce00078e0002 */
.L_x_593:
[----:B------:R-:W-:Y:S02]  /*1920*/  IMAD.MOV.U32 R2, RZ, RZ, R0 ;  /* 0x000000ffff027224 */ /* 0x000fe400078e0000 */
[----:B------:R-:W-:Y:S02]  /*1930*/  IMAD.MOV.U32 R3, RZ, RZ, 0x0 ;  /* 0x00000000ff037424 */ /* 0x000fe400078e00ff */
[----:B------:R-:W-:Y:S02]  /*1940*/  IMAD.MOV.U32 R16, RZ, RZ, R4 ;  /* 0x000000ffff107224 */ /* 0x000fe400078e0004 */
[----:B------:R-:W-:Y:S01]  /*1950*/  IMAD.MOV.U32 R17, RZ, RZ, R5 ;  /* 0x000000ffff117224 */ /* 0x000fe200078e0005 */
[----:B------:R-:W-:Y:S06]  /*1960*/  RET.REL.NODEC R2 `(_ZN2at6native32batch_norm_backward_elemt_kernelIdddiEEvNS_27GenericPackedTensorAccessorIT_Lm3ENS_16DefaultPtrTraitsET2_EES6_NS2_IT1_Lm1ES4_S5_EES8_NS2_IT0_Lm1ES4_S5_EES8_S8_S6_PKii) ;  /* 0xffffffe402a47950 */ /* 0x000fec0003c3ffff */
.L_x_595:
        /* <DEDUP_REMOVED lines=9> */
.L_x_27002:


//--------------------- .text._ZN2at6native33batch_norm_backward_reduce_kernelIN3c108BFloat16ES3_flEEvNS_27GenericPackedTensorAccessorIT_Lm3ENS_16DefaultPtrTraitsET2_EES8_NS4_IT1_Lm1ES6_S7_EESA_SA_SA_NS4_IT0_Lm1ES6_S7_EESC_ --------------------------
	.section	.text._ZN2at6native33batch_norm_backward_reduce_kernelIN3c108BFloat16ES3_flEEvNS_27GenericPackedTensorAccessorIT_Lm3ENS_16DefaultPtrTraitsET2_EES8_NS4_IT1_Lm1ES6_S7_EESA_SA_SA_NS4_IT0_Lm1ES6_S7_EESC_,"ax",@progbits
	.align	128
        .global         _ZN2at6native33batch_norm_backward_reduce_kernelIN3c108BFloat16ES3_flEEvNS_27GenericPackedTensorAccessorIT_Lm3ENS_16DefaultPtrTraitsET2_EES8_NS4_IT1_Lm1ES6_S7_EESA_SA_SA_NS4_IT0_Lm1ES6_S7_EESC_
        .type           _ZN2at6native33batch_norm_backward_reduce_kernelIN3c108BFloat16ES3_flEEvNS_27GenericPackedTensorAccessorIT_Lm3ENS_16DefaultPtrTraitsET2_EES8_NS4_IT1_Lm1ES6_S7_EESA_SA_SA_NS4_IT0_Lm1ES6_S7_EESC_,@function
        .size           _ZN2at6native33batch_norm_backward_reduce_kernelIN3c108BFloat16ES3_flEEvNS_27GenericPackedTensorAccessorIT_Lm3ENS_16DefaultPtrTraitsET2_EES8_NS4_IT1_Lm1ES6_S7_EESA_SA_SA_NS4_IT0_Lm1ES6_S7_EESC_,(.L_x_27075 - _ZN2at6native33batch_norm_backward_reduce_kernelIN3c108BFloat16ES3_flEEvNS_27GenericPackedTensorAccessorIT_Lm3ENS_16DefaultPtrTraitsET2_EES8_NS4_IT1_Lm1ES6_S7_EESA_SA_SA_NS4_IT0_Lm1ES6_S7_EESC_)
        .other          _ZN2at6native33batch_norm_backward_reduce_kernelIN3c108BFloat16ES3_flEEvNS_27GenericPackedTensorAccessorIT_Lm3ENS_16DefaultPtrTraitsET2_EES8_NS4_IT1_Lm1ES6_S7_EESA_SA_SA_NS4_IT0_Lm1ES6_S7_EESC_,@"STO_CUDA_ENTRY STV_DEFAULT"
_ZN2at6native33batch_norm_backward_reduce_kernelIN3c108BFloat16ES3_flEEvNS_27GenericPackedTensorAccessorIT_Lm3ENS_16DefaultPtrTraitsET2_EES8_NS4_IT1_Lm1ES6_S7_EESA_SA_SA_NS4_IT0_Lm1ES6_S7_EESC_:
.text._ZN2at6native33batch_norm_backward_reduce_kernelIN3c108BFloat16ES3_flEEvNS_27GenericPackedTensorAccessorIT_Lm3ENS_16DefaultPtrTraitsET2_EES8_NS4_IT1_Lm1ES6_S7_EESA_SA_SA_NS4_IT0_Lm1ES6_S7_EESC_:
[----:B------:R-:W-:Y:S08]  /*0000*/  LDC R1, c[0x0][0x37c] ;  /* 0x0000df00ff017b82 */ /* 0x000ff00000000800 */
[----:B------:R-:W0:Y:S01]  /*0010*/  S2UR UR14, SR_CTAID.X ;  /* 0x00000000000e79c3 */ /* 0x000e220000002500 */
[----:B------:R-:W0:Y:S01]  /*0020*/  LDCU.64 UR6, c[0x0][0x418] ;  /* 0x00008300ff0677ac */ /* 0x000e220008000a00 */
[----:B------:R-:W1:Y:S01]  /*0030*/  LDCU.128 UR8, c[0x0][0x400] ;  /* 0x00008000ff0877ac */ /* 0x000e620008000c00 */
[----:B------:R-:W2:Y:S01]  /*0040*/  LDCU.64 UR12, c[0x0][0x358] ;  /* 0x00006b00ff0c77ac */ /* 0x000ea20008000a00 */
[----:B------:R-:W3:Y:S01]  /*0050*/  S2R R26, SR_TID.Y ;  /* 0x00000000001a7919 */ /* 0x000ee20000002200 */
[----:B------:R-:W3:Y:S01]  /*0060*/  LDCU.64 UR16, c[0x0][0x3c0] ;  /* 0x00007800ff1077ac */ /* 0x000ee20008000a00 */
[----:B------:R-:W4:Y:S01]  /*0070*/  LDCU.64 UR18, c[0x0][0x380] ;  /* 0x00007000ff1277ac */ /* 0x000f220008000a00 */
[----:B------:R-:W1:Y:S01]  /*0080*/  LDCU.128 UR20, c[0x0][0x3b0] ;  /* 0x00007600ff1477ac */ /* 0x000e620008000c00 */
[----:B0-----:R-:W-:-:S04]  /*0090*/  UIMAD.WIDE.U32 UR4, UR14, UR6, URZ ;  /* 0x000000060e0472a5 */ /* 0x001fc8000f8e00ff */
[----:B------:R-:W-:Y:S02]  /*00a0*/  UIMAD UR6, UR14, UR7, UR5 ;  /* 0x000000070e0672a4 */ /* 0x000fe4000f8e0205 */
[----:B-1----:R-:W-:-:S04]  /*00b0*/  ULEA UR5, UP0, UR4, UR10, 0x2 ;  /* 0x0000000a04057291 */ /* 0x002fc8000f8010ff */
[----:B------:R-:W-:Y:S02]  /*00c0*/  ULEA.HI.X UR4, UR4, UR11, UR6, 0x2, UP0 ;  /* 0x0000000b04047291 */ /* 0x000fe400080f1406 */
[----:B------:R-:W-:Y:S01]  /*00d0*/  MOV R2, UR5 ;  /* 0x0000000500027c02 */ /* 0x000fe20008000f00 */
[----:B------:R-:W0:Y:S03]  /*00e0*/  LDCU.64 UR10, c[0x0][0x3f0] ;  /* 0x00007e00ff0a77ac */ /* 0x000e260008000a00 */
[----:B------:R-:W-:-:S05]  /*00f0*/  IMAD.U32 R3, RZ, RZ, UR4 ;  /* 0x00000004ff037e24 */ /* 0x000fca000f8e00ff */
[----:B--2---:R1:W5:Y:S01]  /*0100*/  LDG.E R0, desc[UR12][R2.64] ;  /* 0x0000000c02007981 */ /* 0x004362000c1e1900 */
[----:B---3--:R-:W-:Y:S01]  /*0110*/  ISETP.GE.U32.AND P0, PT, R26, UR16, PT ;  /* 0x000000101a007c0c */ /* 0x008fe2000bf06070 */
[----:B------:R-:W-:Y:S01]  /*0120*/  UIMAD.WIDE.U32 UR4, UR14, UR8, URZ ;  /* 0x000000080e0472a5 */ /* 0x000fe2000f8e00ff */
[----:B------:R-:W-:Y:S01]  /*0130*/  BSSY.RECONVERGENT B0, `(.L_x_596) ;  /* 0x0000056000007945 */ /* 0x000fe20003800200 */
[----:B------:R-:W-:Y:S02]  /*0140*/  CS2R R20, SRZ ;  /* 0x0000000000147805 */ /* 0x000fe4000001ff00 */
[----:B------:R-:W-:Y:S01]  /*0150*/  ISETP.GE.AND.EX P0, PT, RZ, UR17, PT, P0 ;  /* 0x00000011ff007c0c */ /* 0x000fe2000bf06300 */
[----:B------:R-:W-:Y:S01]  /*0160*/  UIMAD UR6, UR14, UR9, UR5 ;  /* 0x000000090e0672a4 */ /* 0x000fe2000f8e0205 */
[----:B------:R-:W2:Y:S01]  /*0170*/  LDCU.64 UR8, c[0x0][0x3e8] ;  /* 0x00007d00ff0877ac */ /* 0x000ea20008000a00 */
[----:B0-----:R-:W-:-:S04]  /*0180*/  ULEA UR5, UP0, UR4, UR10, 0x2 ;  /* 0x0000000a04057291 */ /* 0x001fc8000f8010ff */
[----:B------:R-:W-:Y:S02]  /*0190*/  ULEA.HI.X UR4, UR4, UR11, UR6, 0x2, UP0 ;  /* 0x0000000b04047291 */ /* 0x000fe400080f1406 */
[----:B------:R-:W-:-:S04]  /*01a0*/  MOV R6, UR5 ;  /* 0x0000000500067c02 */ /* 0x000fc80008000f00 */
[----:B------:R-:W-:Y:S01]  /*01b0*/  IMAD.U32 R7, RZ, RZ, UR4 ;  /* 0x00000004ff077e24 */ /* 0x000fe2000f8e00ff */
[----:B-1--4-:R-:W-:Y:S06]  /*01c0*/  @P0 BRA `(.L_x_597) ;  /* 0x0000000400300947 */ /* 0x012fec0003800000 */
[----:B------:R0:W5:Y:S01]  /*01d0*/  LDG.E R22, desc[UR12][R6.64] ;  /* 0x0000000c06167981 */ /* 0x000162000c1e1900 */
[----:B------:R-:W1:Y:S01]  /*01e0*/  LDC.64 R8, c[0x0][0x3e0] ;  /* 0x0000f800ff087b82 */ /* 0x000e620000000a00 */
[----:B------:R-:W-:Y:S01]  /*01f0*/  MOV R13, R26 ;  /* 0x0000001a000d7202 */ /* 0x000fe20000000f00 */
[----:B------:R-:W-:Y:S01]  /*0200*/  IMAD.MOV.U32 R10, RZ, RZ, RZ ;  /* 0x000000ffff0a7224 */ /* 0x000fe200078e00ff */
[----:B------:R-:W3:Y:S01]  /*0210*/  S2R R23, SR_TID.X ;  /* 0x0000000000177919 */ /* 0x000ee20000002100 */
[----:B------:R-:W-:-:S04]  /*0220*/  CS2R R20, SRZ ;  /* 0x0000000000147805 */ /* 0x000fc8000001ff00 */
[----:B------:R-:W4:Y:S08]  /*0230*/  LDC.64 R28, c[0x0][0x3a8] ;  /* 0x0000ea00ff1c7b82 */ /* 0x000f300000000a00 */
[----:B------:R-:W0:Y:S08]  /*0240*/  LDC R24, c[0x0][0x360] ;  /* 0x0000d800ff187b82 */ /* 0x000e300000000800 */
[----:B------:R-:W0:Y:S01]  /*0250*/  LDC R25, c[0x0][0x364] ;  /* 0x0000d900ff197b82 */ /* 0x000e220000000800 */
[----:B-1----:R-:W-:-:S04]  /*0260*/  IMAD.WIDE.U32 R4, R8, UR14, RZ ;  /* 0x0000000e08047c25 */ /* 0x002fc8000f8e00ff */
[----:B------:R-:W-:Y:S02]  /*0270*/  IMAD R27, R9, UR14, R5 ;  /* 0x0000000e091b7c24 */ /* 0x000fe4000f8e0205 */
[----:B----4-:R-:W-:-:S04]  /*0280*/  IMAD.WIDE.U32 R2, R28, UR14, RZ ;  /* 0x0000000e1c027c25 */ /* 0x010fc8000f8e00ff */
[----:B---3--:R-:W-:-:S07]  /*0290*/  IMAD R29, R29, UR14, R3 ;  /* 0x0000000e1d1d7c24 */ /* 0x008fce000f8e0203 */
.L_x_601:
[----:B0-----:R-:W0:Y:S01]  /*02a0*/  LDC.64 R6, c[0x0][0x3d0] ;  /* 0x0000f400ff067b82 */ /* 0x001e220000000a00 */
[----:B------:R-:W-:Y:S01]  /*02b0*/  BSSY.RECONVERGENT B1, `(.L_x_598) ;  /* 0x0000036000017945 */ /* 0x000fe20003800200 */
[----:B0-----:R-:W-:-:S04]  /*02c0*/  ISETP.GE.U32.AND P0, PT, R23, R6, PT ;  /* 0x000000061700720c */ /* 0x001fc80003f06070 */
[----:B------:R-:W-:-:S13]  /*02d0*/  ISETP.GE.AND.EX P0, PT, RZ, R7, PT, P0 ;  /* 0x00000007ff00720c */ /* 0x000fda0003f06300 */
[----:B------:R-:W-:Y:S05]  /*02e0*/  @P0 BRA `(.L_x_599) ;  /* 0x0000000000c80947 */ /* 0x000fea0003800000 */
[----:B------:R-:W0:Y:S01]  /*02f0*/  LDCU.64 UR4, c[0x0][0x3d8] ;  /* 0x00007b00ff0477ac */ /* 0x000e220008000a00 */
[----:B------:R-:W-:Y:S01]  /*0300*/  MOV R8, R4 ;  /* 0x0000000400087202 */ /* 0x000fe20000000f00 */
[----:B------:R-:W-:Y:S01]  /*0310*/  IMAD.MOV.U32 R9, RZ, RZ, R27 ;  /* 0x000000ffff097224 */ /* 0x000fe200078e001b */
[----:B------:R-:W-:Y:S01]  /*0320*/  MOV R28, R2 ;  /* 0x00000002001c7202 */ /* 0x000fe20000000f00 */
[----:B------:R-:W1:Y:S01]  /*0330*/  LDCU.64 UR6, c[0x0][0x3a0] ;  /* 0x00007400ff0677ac */ /* 0x000e620008000a00 */
[--C-:B------:R-:W-:Y:S02]  /*0340*/  IMAD.MOV.U32 R37, RZ, RZ, R23.reuse ;  /* 0x000000ffff257224 */ /* 0x100fe400078e0017 */
[----:B------:R-:W-:Y:S02]  /*0350*/  IMAD.MOV.U32 R33, RZ, RZ, R23 ;  /* 0x000000ffff217224 */ /* 0x000fe400078e0017 */
[----:B0-----:R-:W-:Y:S02]  /*0360*/  IMAD R12, R10, UR4, RZ ;  /* 0x000000040a0c7c24 */ /* 0x001fe4000f8e02ff */
[----:B------:R-:W-:-:S04]  /*0370*/  IMAD.WIDE.U32 R8, R13, UR4, R8 ;  /* 0x000000040d087c25 */ /* 0x000fc8000f8e0008 */
[----:B-1----:R-:W-:Y:S02]  /*0380*/  IMAD R14, R10, UR6, RZ ;  /* 0x000000060a0e7c24 */ /* 0x002fe4000f8e02ff */
[C---:B------:R-:W-:Y:S02]  /*0390*/  IMAD R31, R13.reuse, UR5, R12 ;  /* 0x000000050d1f7c24 */ /* 0x040fe4000f8e020c */
[----:B------:R-:W-:-:S04]  /*03a0*/  IMAD.WIDE.U32 R10, R13, UR6, R28 ;  /* 0x000000060d0a7c25 */ /* 0x000fc8000f8e001c */
[----:B------:R-:W-:Y:S01]  /*03b0*/  HFMA2 R28, -RZ, RZ, 0, 0 ;  /* 0x00000000ff1c7431 */ /* 0x000fe200000001ff */
[----:B------:R-:W-:Y:S01]  /*03c0*/  IADD3 R31, PT, PT, R9, R31, RZ ;  /* 0x0000001f091f7210 */ /* 0x000fe20007ffe0ff */
[----:B------:R-:W-:-:S04]  /*03d0*/  IMAD R35, R13, UR7, R14 ;  /* 0x000000070d237c24 */ /* 0x000fc8000f8e020e */
[----:B------:R-:W-:-:S07]  /*03e0*/  IMAD.IADD R35, R11, 0x1, R35 ;  /* 0x000000010b237824 */ /* 0x000fce00078e0223 */
.L_x_600:
[C---:B------:R-:W-:Y:S01]  /*03f0*/  IMAD R16, R28.reuse, UR20, RZ ;  /* 0x000000141c107c24 */ /* 0x040fe2000f8e02ff */
[----:B------:R-:W-:Y:S01]  /*0400*/  MOV R12, R8 ;  /* 0x00000008000c7202 */ /* 0x000fe20000000f00 */
[----:B--2---:R-:W-:Y:S01]  /*0410*/  IMAD R28, R28, UR8, RZ ;  /* 0x000000081c1c7c24 */ /* 0x004fe2000f8e02ff */
[----:B------:R-:W-:Y:S01]  /*0420*/  MOV R14, R10 ;  /* 0x0000000a000e7202 */ /* 0x000fe20000000f00 */
[----:B------:R-:W-:Y:S02]  /*0430*/  IMAD.MOV.U32 R13, RZ, RZ, R31 ;  /* 0x000000ffff0d7224 */ /* 0x000fe400078e001f */
[----:B------:R-:W-:Y:S02]  /*0440*/  IMAD.MOV.U32 R15, RZ, RZ, R35 ;  /* 0x000000ffff0f7224 */ /* 0x000fe400078e0023 */
[C---:B------:R-:W-:Y:S02]  /*0450*/  IMAD R17, R37.reuse, UR9, R28 ;  /* 0x0000000925117c24 */ /* 0x040fe4000f8e021c */
        /* <DEDUP_REMOVED lines=9> */
[----:B------:R-:W2:Y:S04]  /*04f0*/  LDG.E.U16 R16, desc[UR12][R16.64] ;  /* 0x0000000c10107981 */ /* 0x000ea8000c1e1500 */
[----:B------:R-:W3:Y:S01]  /*0500*/  LDG.E.U16 R18, desc[UR12][R18.64] ;  /* 0x0000000c12127981 */ /* 0x000ee2000c1e1500 */
[----:B------:R-:W-:-:S04]  /*0510*/  IADD3 R37, PT, PT, R24, R33, RZ ;  /* 0x0000002118257210 */ /* 0x000fc80007ffe0ff */
[----:B------:R-:W-:Y:S01]  /*0520*/  ISETP.GE.U32.AND P0, PT, R37, R6, PT ;  /* 0x000000062500720c */ /* 0x000fe20003f06070 */
[--C-:B------:R-:W-:Y:S01]  /*0530*/  IMAD.MOV.U32 R33, RZ, RZ, R37.reuse ;  /* 0x000000ffff217224 */ /* 0x100fe200078e0025 */
[----:B------:R-:W-:-:S04]  /*0540*/  SHF.R.S32.HI R28, RZ, 0x1f, R37 ;  /* 0x0000001fff1c7819 */ /* 0x000fc80000011425 */
[----:B------:R-:W-:Y:S02]  /*0550*/  ISETP.GE.AND.EX P0, PT, R28, R7, PT, P0 ;  /* 0x000000071c00720c */ /* 0x000fe40003f06300 */
[----:B--2---:R-:W-:Y:S01]  /*0560*/  SHF.L.U32 R12, R16, 0x10, RZ ;  /* 0x00000010100c7819 */ /* 0x004fe200000006ff */
[----:B---3--:R-:W-:-:S03]  /*0570*/  IMAD.U32 R13, R18, 0x10000, RZ ;  /* 0x00010000120d7824 */ /* 0x008fc600078e00ff */
[----:B------:R-:W0:Y:S01]  /*0580*/  F2F.BF16.F32 R14, R12 ;  /* 0x0000000c000e7304 */ /* 0x000e220000202000 */
[----:B-----5:R-:W-:-:S04]  /*0590*/  FADD.FTZ R13, -R22, R13 ;  /* 0x0000000d160d7221 */ /* 0x020fc80000010100 */
[----:B------:R-:W-:-:S06]  /*05a0*/  FMUL.FTZ R13, R12, R13 ;  /* 0x0000000d0c0d7220 */ /* 0x000fcc0000410000 */
[----:B------:R-:W1:Y:S01]  /*05b0*/  F2F.BF16.F32 R13, R13 ;  /* 0x0000000d000d7304 */ /* 0x000e620000202000 */
[----:B0-----:R-:W-:-:S04]  /*05c0*/  IMAD.U32 R15, R14, 0x10000, RZ ;  /* 0x000100000e0f7824 */ /* 0x001fc800078e00ff */
[----:B------:R-:W-:Y:S01]  /*05d0*/  FADD.FTZ R20, R15, R20 ;  /* 0x000000140f147221 */ /* 0x000fe20000010000 */
[----:B-1----:R-:W-:-:S05]  /*05e0*/  SHF.L.U32 R14, R13, 0x10, RZ ;  /* 0x000000100d0e7819 */ /* 0x002fca00000006ff */
[----:B------:R-:W-:Y:S01]  /*05f0*/  FADD.FTZ R21, R14, R21 ;  /* 0x000000150e157221 */ /* 0x000fe20000010000 */
[----:B------:R-:W-:Y:S06]  /*0600*/  @!P0 BRA `(.L_x_600) ;  /* 0xfffffffc00788947 */ /* 0x000fec000383ffff */
.L_x_599:
[----:B--2---:R-:W-:Y:S05]  /*0610*/  BSYNC.RECONVERGENT B1 ;  /* 0x0000000000017941 */ /* 0x004fea0003800200 */
.L_x_598:
[----:B------:R-:W0:Y:S01]  /*0620*/  LDCU.64 UR4, c[0x0][0x3c0] ;  /* 0x00007800ff0477ac */ /* 0x000e220008000a00 */
[----:B------:R-:W-:-:S04]  /*0630*/  IADD3 R13, PT, PT, R25, R26, RZ ;  /* 0x0000001a190d7210 */ /* 0x000fc80007ffe0ff */
[--C-:B------:R-:W-:Y:S01]  /*0640*/  SHF.R.S32.HI R10, RZ, 0x1f, R13.reuse ;  /* 0x0000001fff0a7819 */ /* 0x100fe2000001140d */
[----:B------:R-:W-:Y:S01]  /*0650*/  IMAD.MOV.U32 R26, RZ, RZ, R13 ;  /* 0x000000ffff1a7224 */ /* 0x000fe200078e000d */
[----:B0-----:R-:W-:-:S04]  /*0660*/  ISETP.GE.U32.AND P0, PT, R13, UR4, PT ;  /* 0x000000040d007c0c */ /* 0x001fc8000bf06070 */
[----:B------:R-:W-:-:S13]  /*0670*/  ISETP.GE.AND.EX P0, PT, R10, UR5, PT, P0 ;  /* 0x000000050a007c0c */ /* 0x000fda000bf06300 */
[----:B------:R-:W-:Y:S05]  /*0680*/  @!P0 BRA `(.L_x_601) ;  /* 0xfffffffc00048947 */ /* 0x000fea000383ffff */
.L_x_597:
[----:B--2---:R-:W-:Y:S05]  /*0690*/  BSYNC.RECONVERGENT B0 ;  /* 0x0000000000007941 */ /* 0x004fea0003800200 */
.L_x_596:
[----:B------:R-:W0:Y:S01]  /*06a0*/  SHFL.DOWN PT, R2, R20, 0x10, 0x1f ;  /* 0x0a001f0014027f89 */ /* 0x000e2200000e0000 */
[----:B------:R-:W1:Y:S03]  /*06b0*/  LDCU UR5, c[0x0][0x360] ;  /* 0x00006c00ff0577ac */ /* 0x000e660008000800 */
[----:B------:R-:W2:Y:S01]  /*06c0*/  SHFL.DOWN PT, R3, R21, 0x10, 0x1f ;  /* 0x0a001f0015037f89 */ /* 0x000ea200000e0000 */
[----:B------:R-:W1:Y:S01]  /*06d0*/  LDCU UR4, c[0x0][0x364] ;  /* 0x00006c80ff0477ac */ /* 0x000e620008000800 */
[----:B------:R-:W-:Y:S01]  /*06e0*/  BAR.SYNC.DEFER_BLOCKING 0x0 ;  /* 0x0000000000007b1d */ /* 0x000fe20000010000 */
[----:B-1----:R-:W-:-:S05]  /*06f0*/  UIMAD UR4, UR5, UR4, URZ ;  /* 0x00000004050472a4 */ /* 0x002fca000f8e02ff */
[----:B0-----:R-:W0:Y:S01]  /*0700*/  F2F.BF16.F32 R2, R2 ;  /* 0x0000000200027304 */ /* 0x001e220000202000 */
[----:B------:R-:W-:-:S07]  /*0710*/  USHF.R.U32.HI UR4, URZ, 0x5, UR4 ;  /* 0x00000005ff047899 */ /* 0x000fce0008011604 */
[----:B--2---:R-:W1:Y:S01]  /*0720*/  F2F.BF16.F32 R3, R3 ;  /* 0x0000000300037304 */ /* 0x004e620000202000 */
[----:B0-----:R-:W-:-:S05]  /*0730*/  SHF.L.U32 R5, R2, 0x10, RZ ;  /* 0x0000001002057819 */ /* 0x001fca00000006ff */
[----:B------:R-:W-:Y:S01]  /*0740*/  FADD.FTZ R5, R5, R20 ;  /* 0x0000001405057221 */ /* 0x000fe20000010000 */
[----:B-1----:R-:W-:-:S04]  /*0750*/  IMAD.U32 R4, R3, 0x10000, RZ ;  /* 0x0001000003047824 */ /* 0x002fc800078e00ff */
[----:B------:R-:W0:Y:S01]  /*0760*/  SHFL.DOWN PT, R6, R5, 0x8, 0x1f ;  /* 0x09001f0005067f89 */ /* 0x000e2200000e0000 */
[----:B------:R-:W-:-:S05]  /*0770*/  FADD.FTZ R4, R4, R21 ;  /* 0x0000001504047221 */ /* 0x000fca0000010000 */
[----:B------:R-:W1:Y:S01]  /*0780*/  SHFL.DOWN PT, R7, R4, 0x8, 0x1f ;  /* 0x09001f0004077f89 */ /* 0x000e6200000e0000 */
[----:B0-----:R-:W0:Y:S08]  /*0790*/  F2F.BF16.F32 R6, R6 ;  /* 0x0000000600067304 */ /* 0x001e300000202000 */
[----:B-1----:R-:W1:Y:S01]  /*07a0*/  F2F.BF16.F32 R7, R7 ;  /* 0x0000000700077304 */ /* 0x002e620000202000 */
        /* <DEDUP_REMOVED lines=9> */
[----:B------:R-:W-:Y:S02]  /*0840*/  FADD.FTZ R4, R8, R3 ;  /* 0x0000000308047221 */ /* 0x000fe40000010000 */
[----:B------:R-:W0:Y:S01]  /*0850*/  S2R R3, SR_TID.Y ;  /* 0x0000000000037919 */ /* 0x000e220000002200 */
[----:B-1----:R-:W-:Y:S02]  /*0860*/  IMAD.U32 R2, R11, 0x10000, RZ ;  /* 0x000100000b027824 */ /* 0x002fe400078e00ff */
[----:B------:R-:W1:Y:S02]  /*0870*/  SHFL.DOWN PT, R7, R4, 0x2, 0x1f ;  /* 0x08401f0004077f89 */ /* 0x000e6400000e0000 */
[----:B------:R-:W-:Y:S02]  /*0880*/  FADD.FTZ R5, R9, R2 ;  /* 0x0000000209057221 */ /* 0x000fe40000010000 */
[----:B------:R-:W0:Y:S03]  /*0890*/  S2R R2, SR_TID.X ;  /* 0x0000000000027919 */ /* 0x000e260000002100 */
[----:B------:R-:W2:Y:S01]  /*08a0*/  SHFL.DOWN PT, R12, R5, 0x2, 0x1f ;  /* 0x08401f00050c7f89 */ /* 0x000ea200000e0000 */
[----:B-1----:R-:W1:Y:S08]  /*08b0*/  F2F.BF16.F32 R7, R7 ;  /* 0x0000000700077304 */ /* 0x002e700000202000 */
[----:B--2---:R-:W2:Y:S01]  /*08c0*/  F2F.BF16.F32 R12, R12 ;  /* 0x0000000c000c7304 */ /* 0x004ea20000202000 */
[----:B0-----:R-:W-:Y:S01]  /*08d0*/  IMAD R6, R3, UR5, R2 ;  /* 0x0000000503067c24 */ /* 0x001fe2000f8e0202 */
[----:B-1----:R-:W-:-:S04]  /*08e0*/  SHF.L.U32 R9, R7, 0x10, RZ ;  /* 0x0000001007097819 */ /* 0x002fc800000006ff */
[----:B------:R-:W-:Y:S01]  /*08f0*/  ISETP.GE.U32.AND P1, PT, R6, UR4, PT ;  /* 0x0000000406007c0c */ /* 0x000fe2000bf26070 */
[----:B------:R-:W-:Y:S01]  /*0900*/  FADD.FTZ R9, R4, R9 ;  /* 0x0000000904097221 */ /* 0x000fe20000010000 */
[----:B------:R-:W-:Y:S01]  /*0910*/  LOP3.LUT P0, R4, R6, 0x1f, RZ, 0xc0, !PT ;  /* 0x0000001f06047812 */ /* 0x000fe2000780c0ff */
[----:B--2---:R-:W-:-:S04]  /*0920*/  IMAD.U32 R8, R12, 0x10000, RZ ;  /* 0x000100000c087824 */ /* 0x004fc800078e00ff */
[----:B------:R-:W-:Y:S02]  /*0930*/  FADD.FTZ R8, R5, R8 ;  /* 0x0000000805087221 */ /* 0x000fe40000010000 */
[----:B------:R-:W0:Y:S04]  /*0940*/  SHFL.DOWN PT, R5, R9, 0x1, 0x1f ;  /* 0x08201f0009057f89 */ /* 0x000e2800000e0000 */
[----:B------:R-:W-:Y:S01]  /*0950*/  @!P1 MOV R10, 0x400 ;  /* 0x00000400000a9802 */ /* 0x000fe20000000f00 */
[----:B------:R-:W1:Y:S01]  /*0960*/  SHFL.DOWN PT, R7, R8, 0x1, 0x1f ;  /* 0x08201f0008077f89 */ /* 0x000e6200000e0000 */
[----:B------:R-:W-:Y:S01]  /*0970*/  @!P0 MOV R11, 0x400 ;  /* 0x00000400000b8802 */ /* 0x000fe20000000f00 */
[----:B------:R-:W2:Y:S01]  /*0980*/  @!P1 S2R R13, SR_CgaCtaId ;  /* 0x00000000000d9919 */ /* 0x000ea20000008800 */
[----:B------:R-:W3:Y:S01]  /*0990*/  @!P0 S2R R12, SR_CgaCtaId ;  /* 0x00000000000c8919 */ /* 0x000ee20000008800 */
[----:B0-----:R-:W0:Y:S08]  /*09a0*/  F2F.BF16.F32 R5, R5 ;  /* 0x0000000500057304 */ /* 0x001e300000202000 */
[----:B-1----:R-:W1:Y:S01]  /*09b0*/  F2F.BF16.F32 R7, R7 ;  /* 0x0000000700077304 */ /* 0x002e620000202000 */
[----:B--2---:R-:W-:-:S02]  /*09c0*/  @!P1 LEA R15, R13, R10, 0x18 ;  /* 0x0000000a0d0f9211 */ /* 0x004fc400078ec0ff */
[----:B0-----:R-:W-:Y:S02]  /*09d0*/  SHF.L.U32 R10, R5, 0x10, RZ ;  /* 0x00000010050a7819 */ /* 0x001fe400000006ff */
[----:B---3--:R-:W-:Y:S02]  /*09e0*/  @!P0 LEA R13, R12, R11, 0x18 ;  /* 0x0000000b0c0d8211 */ /* 0x008fe400078ec0ff */
[----:B------:R-:W-:Y:S01]  /*09f0*/  @!P1 LEA R12, R4, R15, 0x3 ;  /* 0x0000000f040c9211 */ /* 0x000fe200078e18ff */
[----:B-1----:R-:W-:Y:S02]  /*0a00*/  IMAD.U32 R11, R7, 0x10000, RZ ;  /* 0x00010000070b7824 */ /* 0x002fe400078e00ff */
[----:B------:R-:W-:Y:S01]  /*0a10*/  FADD.FTZ R10, R9, R10 ;  /* 0x0000000a090a7221 */ /* 0x000fe20000010000 */
[----:B------:R-:W-:Y:S02]  /*0a20*/  @!P0 LEA.HI R13, R6, R13, RZ, 0x1e ;  /* 0x0000000d060d8211 */ /* 0x000fe400078ff0ff */
[----:B------:R-:W-:Y:S01]  /*0a30*/  CS2R R4, SRZ ;  /* 0x0000000000047805 */ /* 0x000fe2000001ff00 */
[----:B------:R-:W-:-:S02]  /*0a40*/  FADD.FTZ R8, R8, R11 ;  /* 0x0000000b08087221 */ /* 0x000fc40000010000 */
[----:B------:R0:W-:Y:S04]  /*0a50*/  @!P0 STS [R13], R10 ;  /* 0x0000000a0d008388 */ /* 0x0001e80000000800 */
[----:B------:R0:W-:Y:S01]  /*0a60*/  @!P0 STS [R13+0x4], R8 ;  /* 0x000004080d008388 */ /* 0x0001e20000000800 */
[----:B------:R-:W-:Y:S01]  /*0a70*/  BAR.SYNC.DEFER_BLOCKING 0x0 ;  /* 0x0000000000007b1d */ /* 0x000fe20000010000 */
[----:B------:R-:W-:-:S05]  /*0a80*/  ISETP.GT.U32.AND P0, PT, R6, 0x1f, PT ;  /* 0x0000001f0600780c */ /* 0x000fca0003f04070 */
[----:B------:R0:W1:Y:S08]  /*0a90*/  @!P1 LDS.64 R4, [R12] ;  /* 0x000000000c049984 */ /* 0x0000700000000a00 */
[----:B0-----:R-:W-:Y:S05]  /*0aa0*/  @P0 BRA `(.L_x_602) ;  /* 0x0000000000a80947 */ /* 0x001fea0003800000 */
[----:B------:R-:W-:-:S03]  /*0ab0*/  UMOV UR4, 0xffffffff ;  /* 0xffffffff00047882 */ /* 0x000fc60000000000 */
[----:B------:R-:W-:Y:S05]  /*0ac0*/  BRA.DIV UR4, `(.L_x_603) ;  /* 0x0000000604a87947 */ /* 0x000fea000b800000 */
[----:B-1----:R-:W0:Y:S04]  /*0ad0*/  SHFL.DOWN PT, R6, R4, 0x10, 0x1f ;  /* 0x0a001f0004067f89 */ /* 0x002e2800000e0000 */
[----:B------:R-:W1:Y:S01]  /*0ae0*/  SHFL.DOWN PT, R7, R5, 0x10, 0x1f ;  /* 0x0a001f0005077f89 */ /* 0x000e6200000e0000 */
[----:B0-----:R-:W0:Y:S08]  /*0af0*/  F2F.BF16.F32 R6, R6 ;  /* 0x0000000600067304 */ /* 0x001e300000202000 */
[----:B-1----:R-:W1:Y:S01]  /*0b00*/  F2F.BF16.F32 R7, R7 ;  /* 0x0000000700077304 */ /* 0x002e620000202000 */
[----:B0-----:R-:W-:-:S04]  /*0b10*/  IMAD.U32 R9, R6, 0x10000, RZ ;  /* 0x0001000006097824 */ /* 0x001fc800078e00ff */
[----:B------:R-:W-:Y:S01]  /*0b20*/  FADD.FTZ R9, R4, R9 ;  /* 0x0000000904097221 */ /* 0x000fe20000010000 */
[----:B-1----:R-:W-:-:S04]  /*0b30*/  SHF.L.U32 R8, R7, 0x10, RZ ;  /* 0x0000001007087819 */ /* 0x002fc800000006ff */
[----:B------:R-:W0:Y:S01]  /*0b40*/  SHFL.DOWN PT, R10, R9, 0x8, 0x1f ;  /* 0x09001f00090a7f89 */ /* 0x000e2200000e0000 */
[----:B------:R-:W-:-:S05]  /*0b50*/  FADD.FTZ R8, R5, R8 ;  /* 0x0000000805087221 */ /* 0x000fca0000010000 */
[----:B------:R-:W1:Y:S01]  /*0b60*/  SHFL.DOWN PT, R11, R8, 0x8, 0x1f ;  /* 0x09001f00080b7f89 */ /* 0x000e6200000e0000 */
[----:B0-----:R-:W0:Y:S08]  /*0b70*/  F2F.BF16.F32 R10, R10 ;  /* 0x0000000a000a7304 */ /* 0x001e300000202000 */
[----:B-1----:R-:W1:Y:S01]  /*0b80*/  F2F.BF16.F32 R11, R11 ;  /* 0x0000000b000b7304 */ /* 0x002e620000202000 */
[----:B0-----:R-:W-:-:S04]  /*0b90*/  IMAD.U32 R4, R10, 0x10000, RZ ;  /* 0x000100000a047824 */ /* 0x001fc800078e00ff */
[----:B------:R-:W-:-:S05]  /*0ba0*/  FADD.FTZ R4, R9, R4 ;  /* 0x0000000409047221 */ /* 0x000fca0000010000 */
[----:B------:R-:W0:Y:S01]  /*0bb0*/  SHFL.DOWN PT, R6, R4, 0x4, 0x1f ;  /* 0x08801f0004067f89 */ /* 0x000e2200000e0000 */
[----:B-1----:R-:W-:-:S05]  /*0bc0*/  SHF.L.U32 R5, R11, 0x10, RZ ;  /* 0x000000100b057819 */ /* 0x002fca00000006ff */
[----:B------:R-:W-:-:S05]  /*0bd0*/  FADD.FTZ R5, R8, R5 ;  /* 0x0000000508057221 */ /* 0x000fca0000010000 */
[----:B------:R-:W1:Y:S01]  /*0be0*/  SHFL.DOWN PT, R7, R5, 0x4, 0x1f ;  /* 0x08801f0005077f89 */ /* 0x000e6200000e0000 */
[----:B0-----:R-:W0:Y:S08]  /*0bf0*/  F2F.BF16.F32 R6, R6 ;  /* 0x0000000600067304 */ /* 0x001e300000202000 */
[----:B-1----:R-:W1:Y:S01]  /*0c00*/  F2F.BF16.F32 R7, R7 ;  /* 0x0000000700077304 */ /* 0x002e620000202000 */
[----:B0-----:R-:W-:-:S05]  /*0c10*/  SHF.L.U32 R9, R6, 0x10, RZ ;  /* 0x0000001006097819 */ /* 0x001fca00000006ff */
[----:B------:R-:W-:-:S05]  /*0c20*/  FADD.FTZ R9, R4, R9 ;  /* 0x0000000904097221 */ /* 0x000fca0000010000 */
[----:B------:R-:W0:Y:S01]  /*0c30*/  SHFL.DOWN PT, R10, R9, 0x2, 0x1f ;  /* 0x08401f00090a7f89 */ /* 0x000e2200000e0000 */
[----:B-1----:R-:W-:-:S04]  /*0c40*/  IMAD.U32 R8, R7, 0x10000, RZ ;  /* 0x0001000007087824 */ /* 0x002fc800078e00ff */
[----:B------:R-:W-:-:S05]  /*0c50*/  FADD.FTZ R8, R5, R8 ;  /* 0x0000000805087221 */ /* 0x000fca0000010000 */
[----:B------:R-:W1:Y:S01]  /*0c60*/  SHFL.DOWN PT, R4, R8, 0x2, 0x1f ;  /* 0x08401f0008047f89 */ /* 0x000e6200000e0000 */
[----:B0-----:R-:W0:Y:S08]  /*0c70*/  F2F.BF16.F32 R10, R10 ;  /* 0x0000000a000a7304 */ /* 0x001e300000202000 */
[----:B-1----:R-:W1:Y:S01]  /*0c80*/  F2F.BF16.F32 R4, R4 ;  /* 0x0000000400047304 */ /* 0x002e620000202000 */
[----:B0-----:R-:W-:-:S05]  /*0c90*/  SHF.L.U32 R12, R10, 0x10, RZ ;  /* 0x000000100a0c7819 */ /* 0x001fca00000006ff */
[----:B------:R-:W-:-:S05]  /*0ca0*/  FADD.FTZ R12, R9, R12 ;  /* 0x0000000c090c7221 */ /* 0x000fca0000010000 */
[----:B------:R-:W0:Y:S01]  /*0cb0*/  SHFL.DOWN PT, R6, R12, 0x1, 0x1f ;  /* 0x08201f000c067f89 */ /* 0x000e2200000e0000 */
[----:B-1----:R-:W-:-:S05]  /*0cc0*/  SHF.L.U32 R5, R4, 0x10, RZ ;  /* 0x0000001004057819 */ /* 0x002fca00000006ff */
[----:B------:R-:W-:-:S05]  /*0cd0*/  FADD.FTZ R5, R8, R5 ;  /* 0x0000000508057221 */ /* 0x000fca0000010000 */
[----:B------:R1:W2:Y:S02]  /*0ce0*/  SHFL.DOWN PT, R7, R5, 0x1, 0x1f ;  /* 0x08201f0005077f89 */ /* 0x0002a400000e0000 */
[----:B01----:R-:W0:Y:S02]  /*0cf0*/  F2F.BF16.F32 R6, R6 ;  /* 0x0000000600067304 */ /* 0x003e240000202000 */
.L_x_617:
[----:B--2---:R-:W2:Y:S01]  /*0d00*/  F2F.BF16.F32 R7, R7 ;  /* 0x0000000700077304 */ /* 0x004ea20000202000 */
[----:B01----:R-:W-:-:S04]  /*0d10*/  IMAD.U32 R9, R6, 0x10000, RZ ;  /* 0x0001000006097824 */ /* 0x003fc800078e00ff */
[----:B------:R-:W-:Y:S01]  /*0d20*/  FADD.FTZ R4, R12, R9 ;  /* 0x000000090c047221 */ /* 0x000fe20000010000 */
[----:B--2---:R-:W-:-:S05]  /*0d30*/  SHF.L.U32 R6, R7, 0x10, RZ ;  /* 0x0000001007067819 */ /* 0x004fca00000006ff */
[----:B------:R-:W-:-:S07]  /*0d40*/  FADD.FTZ R5, R5, R6 ;  /* 0x0000000605057221 */ /* 0x000fce0000010000 */
.L_x_602:
[----:B------:R-:W0:Y:S01]  /*0d50*/  S2R R6, SR_CgaCtaId ;  /* 0x0000000000067919 */ /* 0x000e220000008800 */
[C---:B------:R-:W-:Y:S01]  /*0d60*/  LOP3.LUT P0, RZ, R2.reuse, R3, RZ, 0xfc, !PT ;  /* 0x0000000302ff7212 */ /* 0x040fe2000780fcff */
[----:B------:R-:W-:Y:S05]  /*0d70*/  WARPSYNC.ALL ;  /* 0x0000000000007948 */ /* 0x000fea0003800000 */
[----:B------:R-:W-:Y:S02]  /*0d80*/  MOV R3, 0x400 ;  /* 0x0000040000037802 */ /* 0x000fe40000000f00 */
[----:B------:R-:W-:Y:S02]  /*0d90*/  ISETP.NE.AND P1, PT, R2, RZ, PT ;  /* 0x000000ff0200720c */ /* 0x000fe40003f25270 */
[----:B0-----:R-:W-:-:S05]  /*0da0*/  LEA R3, R6, R3, 0x18 ;  /* 0x0000000306037211 */ /* 0x001fca00078ec0ff */
[----:B-1----:R0:W-:Y:S01]  /*0db0*/  @!P0 STS.64 [R3], R4 ;  /* 0x0000000403008388 */ /* 0x0021e20000000a00 */
[----:B------:R-:W-:Y:S06]  /*0dc0*/  BAR.SYNC.DEFER_BLOCKING 0x0 ;  /* 0x0000000000007b1d */ /* 0x000fec0000010000 */
[----:B------:R-:W-:Y:S05]  /*0dd0*/  @P1 EXIT ;  /* 0x000000000000194d */ /* 0x000fea0003800000 */
[----:B0-----:R0:W1:Y:S01]  /*0de0*/  LDS.64 R4, [R3] ;  /* 0x0000000003047984 */ /* 0x0010620000000a00 */
[----:B------:R-:W2:Y:S02]  /*0df0*/  LDCU.64 UR4, c[0x0][0x458] ;  /* 0x00008b00ff0477ac */ /* 0x000ea40008000a00 */
[----:B--2---:R-:W-:-:S04]  /*0e00*/  UISETP.GE.U32.AND UP0, UPT, UR4, 0x1, UPT ;  /* 0x000000010400788c */ /* 0x004fc8000bf06070 */
[----:B------:R-:W-:-:S09]  /*0e10*/  UISETP.GE.AND.EX UP0, UPT, UR5, URZ, UPT, UP0 ;  /* 0x000000ff0500728c */ /* 0x000fd2000bf06300 */
[----:B0-----:R-:W-:Y:S05]  /*0e20*/  BRA.U !UP0, `(.L_x_604) ;  /* 0x00000001082c7547 */ /* 0x001fea000b800000 */
[----:B------:R-:W0:Y:S01]  /*0e30*/  LDCU.64 UR6, c[0x0][0x460] ;  /* 0x00008c00ff0677ac */ /* 0x000e220008000a00 */
[----:B-1---5:R-:W-:Y:S01]  /*0e40*/  FMUL.FTZ R0, R0, R5 ;  /* 0x0000000500007220 */ /* 0x022fe20000410000 */
[----:B------:R-:W1:Y:S04]  /*0e50*/  LDCU.64 UR8, c[0x0][0x450] ;  /* 0x00008a00ff0877ac */ /* 0x000e680008000a00 */
[----:B------:R-:W-:Y:S01]  /*0e60*/  F2FP.BF16.F32.PACK_AB R0, RZ, R0 ;  /* 0x00000000ff00723e */ /* 0x000fe200000010ff */
[----:B0-----:R-:W-:-:S04]  /*0e70*/  UIMAD.WIDE.U32 UR4, UR14, UR6, URZ ;  /* 0x000000060e0472a5 */ /* 0x001fc8000f8e00ff */
[----:B------:R-:W-:Y:S02]  /*0e80*/  UIMAD UR6, UR14, UR7, UR5 ;  /* 0x000000070e0672a4 */ /* 0x000fe4000f8e0205 */
[----:B-1----:R-:W-:-:S04]  /*0e90*/  ULEA UR5, UP0, UR4, UR8, 0x1 ;  /* 0x0000000804057291 */ /* 0x002fc8000f8008ff */
[----:B------:R-:W-:Y:S02]  /*0ea0*/  ULEA.HI.X UR4, UR4, UR9, UR6, 0x1, UP0 ;  /* 0x0000000904047291 */ /* 0x000fe400080f0c06 */
[----:B------:R-:W-:-:S04]  /*0eb0*/  MOV R2, UR5 ;  /* 0x0000000500027c02 */ /* 0x000fc80008000f00 */
[----:B------:R-:W-:-:S05]  /*0ec0*/  IMAD.U32 R3, RZ, RZ, UR4 ;  /* 0x00000004ff037e24 */ /* 0x000fca000f8e00ff */
[----:B------:R0:W-:Y:S02]  /*0ed0*/  STG.E.U16 desc[UR12][R2.64], R0 ;  /* 0x0000000002007986 */ /* 0x0001e4000c10150c */
.L_x_604:
[----:B------:R-:W2:Y:S01]  /*0ee0*/  LDCU.64 UR4, c[0x0][0x470] ;  /* 0x00008e00ff0477ac */ /* 0x000ea20008000a00 */
[----:B------:R-:W3:Y:S01]  /*0ef0*/  LDC.64 R6, c[0x0][0x440] ;  /* 0x00011000ff067b82 */ /* 0x000ee20000000a00 */
[----:B--2---:R-:W-:-:S04]  /*0f00*/  UISETP.GE.U32.AND UP0, UPT, UR4, 0x1, UPT ;  /* 0x000000010400788c */ /* 0x004fc8000bf06070 */
[----:B------:R-:W-:-:S09]  /*0f10*/  UISETP.GE.AND.EX UP0, UPT, UR5, URZ, UPT, UP0 ;  /* 0x000000ff0500728c */ /* 0x000fd2000bf06300 */
[----:B------:R-:W-:Y:S05]  /*0f20*/  BRA.U !UP0, `(.L_x_605) ;  /* 0x0000000108287547 */ /* 0x000fea000b800000 */
[----:B------:R-:W2:Y:S01]  /*0f30*/  LDCU.64 UR6, c[0x0][0x478] ;  /* 0x00008f00ff0677ac */ /* 0x000ea20008000a00 */
[----:B01---5:R-:W-:Y:S01]  /*0f40*/  F2FP.BF16.F32.PACK_AB R0, RZ, R4 ;  /* 0x00000004ff00723e */ /* 0x023fe200000010ff */
[----:B------:R-:W0:Y:S01]  /*0f50*/  LDCU.64 UR8, c[0x0][0x468] ;  /* 0x00008d00ff0877ac */ /* 0x000e220008000a00 */
[----:B--2---:R-:W-:-:S04]  /*0f60*/  UIMAD.WIDE.U32 UR4, UR14, UR6, URZ ;  /* 0x000000060e0472a5 */ /* 0x004fc8000f8e00ff */
[----:B------:R-:W-:Y:S02]  /*0f70*/  UIMAD UR6, UR14, UR7, UR5 ;  /* 0x000000070e0672a4 */ /* 0x000fe4000f8e0205 */
[----:B0-----:R-:W-:-:S04]  /*0f80*/  ULEA UR5, UP0, UR4, UR8, 0x1 ;  /* 0x0000000804057291 */ /* 0x001fc8000f8008ff */
[----:B------:R-:W-:Y:S02]  /*0f90*/  ULEA.HI.X UR4, UR4, UR9, UR6, 0x1, UP0 ;  /* 0x0000000904047291 */ /* 0x000fe400080f0c06 */
[----:B------:R-:W-:-:S04]  /*0fa0*/  MOV R2, UR5 ;  /* 0x0000000500027c02 */ /* 0x000fc80008000f00 */
[----:B------:R-:W-:-:S05]  /*0fb0*/  MOV R3, UR4 ;  /* 0x0000000400037c02 */ /* 0x000fca0008000f00 */
[----:B------:R2:W-:Y:S02]  /*0fc0*/  STG.E.U16 desc[UR12][R2.64], R0 ;  /* 0x0000000002007986 */ /* 0x0005e4000c10150c */
.L_x_605:
[----:B------:R-:W4:Y:S01]  /*0fd0*/  LDCU.64 UR4, c[0x0][0x428] ;  /* 0x00008500ff0477ac */ /* 0x000f220008000a00 */
[----:B---3--:R-:W-:-:S04]  /*0fe0*/  ISETP.GE.U32.AND P0, PT, R6, 0x1, PT ;  /* 0x000000010600780c */ /* 0x008fc80003f06070 */
[----:B------:R-:W-:Y:S01]  /*0ff0*/  ISETP.GE.AND.EX P0, PT, R7, RZ, PT, P0 ;  /* 0x000000ff0700720c */ /* 0x000fe20003f06300 */
[----:B----4-:R-:W-:-:S04]  /*1000*/  UISETP.GE.U32.AND UP0, UPT, UR4, 0x1, UPT ;  /* 0x000000010400788c */ /* 0x010fc8000bf06070 */
[----:B------:R-:W-:-:S09]  /*1010*/  UISETP.GE.AND.EX UP0, UPT, UR5, URZ, UPT, UP0 ;  /* 0x000000ff0500728c */ /* 0x000fd2000bf06300 */
[----:B------:R-:W-:Y:S05]  /*1020*/  BRA.U !UP0, `(.L_x_606) ;  /* 0x0000000108247547 */ /* 0x000fea000b800000 */
[----:B------:R-:W3:Y:S01]  /*1030*/  LDCU.64 UR6, c[0x0][0x430] ;  /* 0x00008600ff0677ac */ /* 0x000ee20008000a00 */
[----:B------:R-:W4:Y:S01]  /*1040*/  LDCU.64 UR8, c[0x0][0x420] ;  /* 0x00008400ff0877ac */ /* 0x000f220008000a00 */
[----:B---3--:R-:W-:-:S04]  /*1050*/  UIMAD.WIDE.U32 UR4, UR14, UR6, URZ ;  /* 0x000000060e0472a5 */ /* 0x008fc8000f8e00ff */
[----:B------:R-:W-:Y:S02]  /*1060*/  UIMAD UR6, UR14, UR7, UR5 ;  /* 0x000000070e0672a4 */ /* 0x000fe4000f8e0205 */
[----:B----4-:R-:W-:-:S04]  /*1070*/  ULEA UR5, UP0, UR4, UR8, 0x2 ;  /* 0x0000000804057291 */ /* 0x010fc8000f8010ff */
[----:B------:R-:W-:Y:S02]  /*1080*/  ULEA.HI.X UR4, UR4, UR9, UR6, 0x2, UP0 ;  /* 0x0000000904047291 */ /* 0x000fe400080f1406 */
[----:B0-2---:R-:W-:-:S04]  /*1090*/  IMAD.U32 R2, RZ, RZ, UR5 ;  /* 0x00000005ff027e24 */ /* 0x005fc8000f8e00ff */
[----:B------:R-:W-:-:S05]  /*10a0*/  MOV R3, UR4 ;  /* 0x0000000400037c02 */ /* 0x000fca0008000f00 */
[----:B-1----:R3:W-:Y:S02]  /*10b0*/  STG.E desc[UR12][R2.64], R4 ;  /* 0x0000000402007986 */ /* 0x0027e4000c10190c */
.L_x_606:
[----:B------:R-:W-:Y:S05]  /*10c0*/  @!P0 EXIT ;  /* 0x000000000000894d */ /* 0x000fea0003800000 */
[----:B------:R-:W4:Y:S01]  /*10d0*/  LDCU.64 UR6, c[0x0][0x448] ;  /* 0x00008900ff0677ac */ /* 0x000f220008000a00 */
[----:B------:R-:W0:Y:S01]  /*10e0*/  LDCU.64 UR8, c[0x0][0x438] ;  /* 0x00008700ff0877ac */ /* 0x000e220008000a00 */
[----:B----4-:R-:W-:-:S04]  /*10f0*/  UIMAD.WIDE.U32 UR4, UR14, UR6, URZ ;  /* 0x000000060e0472a5 */ /* 0x010fc8000f8e00ff */
[----:B------:R-:W-:Y:S02]  /*1100*/  UIMAD UR6, UR14, UR7, UR5 ;  /* 0x000000070e0672a4 */ /* 0x000fe4000f8e0205 */
[----:B0-----:R-:W-:-:S04]  /*1110*/  ULEA UR5, UP0, UR4, UR8, 0x2 ;  /* 0x0000000804057291 */ /* 0x001fc8000f8010ff */
[----:B------:R-:W-:Y:S02]  /*1120*/  ULEA.HI.X UR4, UR4, UR9, UR6, 0x2, UP0 ;  /* 0x0000000904047291 */ /* 0x000fe400080f1406 */
[----:B--23--:R-:W-:-:S04]  /*1130*/  MOV R2, UR5 ;  /* 0x0000000500027c02 */ /* 0x00cfc80008000f00 */
[----:B------:R-:W-:-:S05]  /*1140*/  IMAD.U32 R3, RZ, RZ, UR4 ;  /* 0x00000004ff037e24 */ /* 0x000fca000f8e00ff */
[----:B-1----:R-:W-:Y:S01]  /*1150*/  STG.E desc[UR12][R2.64], R5 ;  /* 0x0000000502007986 */ /* 0x002fe2000c10190c */
[----:B------:R-:W-:Y:S05]  /*1160*/  EXIT ;  /* 0x000000000000794d */ /* 0x000fea0003800000 */
.L_x_603:
[----:B-1----:R-:W-:Y:S01]  /*1170*/  MOV R16, R4 ;  /* 0x0000000400107202 */ /* 0x002fe20000000f00 */
[----:B------:R-:W-:Y:S02]  /*1180*/  HFMA2 R15, -RZ, RZ, 0, 9.5367431640625e-07 ;  /* 0x00000010ff0f7431 */ /* 0x000fe400000001ff */
[----:B------:R-:W-:Y:S01]  /*1190*/  IMAD.MOV.U32 R18, RZ, RZ, 0x1f ;  /* 0x0000001fff127424 */ /* 0x000fe200078e00ff */
[----:B------:R-:W-:-:S07]  /*11a0*/  MOV R13, 0xffffffff ;  /* 0xffffffff000d7802 */ /* 0x000fce0000000f00 */
[----:B-----5:R-:W-:Y:S05]  /*11b0*/  WARPSYNC.COLLECTIVE R13, `(.L_x_607) ;  /* 0x000000000d087348 */ /* 0x020fea0003c00000 */
[----:B------:R0:W1:Y:S02]  /*11c0*/  SHFL.DOWN P0, R14, R16, R15, R18 ;  /* 0x0800000f100e7389 */ /* 0x0000640000000012 */
[----:B01---5:R-:W-:Y:S05]  /*11d0*/  ENDCOLLECTIVE ;  /* 0x000000000000791b */ /* 0x023fea0003800000 */
.L_x_607:
[----:B------:R-:W-:Y:S01]  /*11e0*/  IMAD.MOV.U32 R16, RZ, RZ, R5 ;  /* 0x000000ffff107224 */ /* 0x000fe200078e0005 */
[----:B------:R-:W-:-:S07]  /*11f0*/  MOV R6, R14 ;  /* 0x0000000e00067202 */ /* 0x000fce0000000f00 */
[----:B------:R-:W-:Y:S05]  /*1200*/  WARPSYNC.COLLECTIVE R13, `(.L_x_608) ;  /* 0x000000000d087348 */ /* 0x000fea0003c00000 */
[----:B------:R0:W1:Y:S02]  /*1210*/  SHFL.DOWN P0, R14, R16, R15, R18 ;  /* 0x0800000f100e7389 */ /* 0x0000640000000012 */
[----:B01----:R-:W-:Y:S05]  /*1220*/  ENDCOLLECTIVE ;  /* 0x000000000000791b */ /* 0x003fea0003800000 */
.L_x_608:
[----:B------:R-:W0:Y:S01]  /*1230*/  F2F.BF16.F32 R6, R6 ;  /* 0x0000000600067304 */ /* 0x000e220000202000 */
[----:B------:R-:W-:Y:S01]  /*1240*/  HFMA2 R15, -RZ, RZ, 0, 4.76837158203125e-07 ;  /* 0x00000008ff0f7431 */ /* 0x000fe200000001ff */
[----:B0-----:R-:W-:Y:S02]  /*1250*/  SHF.L.U32 R9, R6, 0x10, RZ ;  /* 0x0000001006097819 */ /* 0x001fe400000006ff */
[----:B------:R-:W-:-:S03]  /*1260*/  MOV R7, R14 ;  /* 0x0000000e00077202 */ /* 0x000fc60000000f00 */
[----:B------:R-:W-:-:S04]  /*1270*/  FADD.FTZ R9, R4, R9 ;  /* 0x0000000904097221 */ /* 0x000fc80000010000 */
[----:B------:R-:W-:Y:S01]  /*1280*/  IMAD.MOV.U32 R16, RZ, RZ, R9 ;  /* 0x000000ffff107224 */ /* 0x000fe200078e0009 */
[----:B------:R-:W0:Y:S06]  /*1290*/  F2F.BF16.F32 R7, R7 ;  /* 0x0000000700077304 */ /* 0x000e2c0000202000 */
[----:B0-----:R-:W-:Y:S05]  /*12a0*/  WARPSYNC.COLLECTIVE R13, `(.L_x_609) ;  /* 0x000000000d087348 */ /* 0x001fea0003c00000 */
[----:B------:R1:W2:Y:S02]  /*12b0*/  SHFL.DOWN P0, R14, R16, R15, R18 ;  /* 0x0800000f100e7389 */ /* 0x0002a40000000012 */
[----:B012---:R-:W-:Y:S05]  /*12c0*/  ENDCOLLECTIVE ;  /* 0x000000000000791b */ /* 0x007fea0003800000 */
.L_x_609:
[----:B------:R-:W-:-:S04]  /*12d0*/  IMAD.U32 R8, R7, 0x10000, RZ ;  /* 0x0001000007087824 */ /* 0x000fc800078e00ff */
[----:B------:R-:W-:-:S05]  /*12e0*/  FADD.FTZ R8, R5, R8 ;  /* 0x0000000805087221 */ /* 0x000fca0000010000 */
[----:B------:R-:W-:Y:S02]  /*12f0*/  MOV R16, R8 ;  /* 0x0000000800107202 */ /* 0x000fe40000000f00 */
[----:B------:R-:W-:-:S07]  /*1300*/  MOV R10, R14 ;  /* 0x0000000e000a7202 */ /* 0x000fce0000000f00 */
[----:B------:R-:W-:Y:S05]  /*1310*/  WARPSYNC.COLLECTIVE R13, `(.L_x_610) ;  /* 0x000000000d087348 */ /* 0x000fea0003c00000 */
[----:B------:R0:W1:Y:S02]  /*1320*/  SHFL.DOWN P0, R14, R16, R15, R18 ;  /* 0x0800000f100e7389 */ /* 0x0000640000000012 */
[----:B01----:R-:W-:Y:S05]  /*1330*/  ENDCOLLECTIVE ;  /* 0x000000000000791b */ /* 0x003fea0003800000 */
.L_x_610:
[----:B------:R-:W0:Y:S01]  /*1340*/  F2F.BF16.F32 R10, R10 ;  /* 0x0000000a000a7304 */ /* 0x000e220000202000 */
[----:B------:R-:W-:Y:S02]  /*1350*/  HFMA2 R15, -RZ, RZ, 0, 2.384185791015625e-07 ;  /* 0x00000004ff0f7431 */ /* 0x000fe400000001ff */
[----:B0-----:R-:W-:-:S04]  /*1360*/  IMAD.U32 R4, R10, 0x10000, RZ ;  /* 0x000100000a047824 */ /* 0x001fc800078e00ff */
[----:B------:R-:W-:Y:S01]  /*1370*/  FADD.FTZ R4, R9, R4 ;  /* 0x0000000409047221 */ /* 0x000fe20000010000 */
[----:B------:R-:W-:-:S04]  /*1380*/  MOV R11, R14 ;  /* 0x0000000e000b7202 */ /* 0x000fc80000000f00 */
[----:B------:R-:W-:Y:S02]  /*1390*/  MOV R16, R4 ;  /* 0x0000000400107202 */ /* 0x000fe40000000f00 */
[----:B------:R-:W0:Y:S05]  /*13a0*/  F2F.BF16.F32 R11, R11 ;  /* 0x0000000b000b7304 */ /* 0x000e2a0000202000 */
[----:B0-----:R-:W-:Y:S05]  /*13b0*/  WARPSYNC.COLLECTIVE R13, `(.L_x_611) ;  /* 0x000000000d087348 */ /* 0x001fea0003c00000 */
[----:B------:R1:W2:Y:S02]  /*13c0*/  SHFL.DOWN P0, R14, R16, R15, R18 ;  /* 0x0800000f100e7389 */ /* 0x0002a40000000012 */
[----:B012---:R-:W-:Y:S05]  /*13d0*/  ENDCOLLECTIVE ;  /* 0x000000000000791b */ /* 0x007fea0003800000 */
.L_x_611:
[----:B------:R-:W-:-:S05]  /*13e0*/  SHF.L.U32 R5, R11, 0x10, RZ ;  /* 0x000000100b057819 */ /* 0x000fca00000006ff */
[----:B------:R-:W-:-:S05]  /*13f0*/  FADD.FTZ R5, R8, R5 ;  /* 0x0000000508057221 */ /* 0x000fca0000010000 */
[----:B------:R-:W-:Y:S01]  /*1400*/  MOV R16, R5 ;  /* 0x0000000500107202 */ /* 0x000fe20000000f00 */
[----:B------:R-:W-:-:S07]  /*1410*/  IMAD.MOV.U32 R6, RZ, RZ, R14 ;  /* 0x000000ffff067224 */ /* 0x000fce00078e000e */
[----:B------:R-:W-:Y:S05]  /*1420*/  WARPSYNC.COLLECTIVE R13, `(.L_x_612) ;  /* 0x000000000d087348 */ /* 0x000fea0003c00000 */
[----:B------:R0:W1:Y:S02]  /*1430*/  SHFL.DOWN P0, R14, R16, R15, R18 ;  /* 0x0800000f100e7389 */ /* 0x0000640000000012 */
[----:B01----:R-:W-:Y:S05]  /*1440*/  ENDCOLLECTIVE ;  /* 0x000000000000791b */ /* 0x003fea0003800000 */
.L_x_612:
[----:B------:R-:W0:Y:S01]  /*1450*/  F2F.BF16.F32 R6, R6 ;  /* 0x0000000600067304 */ /* 0x000e220000202000 */
[----:B------:R-:W-:Y:S01]  /*1460*/  IMAD.MOV.U32 R15, RZ, RZ, 0x2 ;  /* 0x00000002ff0f7424 */ /* 0x000fe200078e00ff */
[----:B0-----:R-:W-:-:S05]  /*1470*/  SHF.L.U32 R9, R6, 0x10, RZ ;  /* 0x0000001006097819 */ /* 0x001fca00000006ff */
[----:B------:R-:W-:Y:S01]  /*1480*/  FADD.FTZ R9, R4, R9 ;  /* 0x0000000904097221 */ /* 0x000fe20000010000 */
[----:B------:R-:W-:-:S04]  /*1490*/  IMAD.MOV.U32 R7, RZ, RZ, R14 ;  /* 0x000000ffff077224 */ /* 0x000fc800078e000e */
[----:B------:R-:W-:Y:S02]  /*14a0*/  MOV R16, R9 ;  /* 0x0000000900107202 */ /* 0x000fe40000000f00 */
[----:B------:R-:W0:Y:S05]  /*14b0*/  F2F.BF16.F32 R7, R7 ;  /* 0x0000000700077304 */ /* 0x000e2a0000202000 */
[----:B0-----:R-:W-:Y:S05]  /*14c0*/  WARPSYNC.COLLECTIVE R13, `(.L_x_613) ;  /* 0x000000000d087348 */ /* 0x001fea0003c00000 */
[----:B------:R1:W2:Y:S02]  /*14d0*/  SHFL.DOWN P0, R14, R16, R15, R18 ;  /* 0x0800000f100e7389 */ /* 0x0002a40000000012 */
[----:B012---:R-:W-:Y:S05]  /*14e0*/  ENDCOLLECTIVE ;  /* 0x000000000000791b */ /* 0x007fea0003800000 */
.L_x_613:
[----:B------:R-:W-:-:S05]  /*14f0*/  SHF.L.U32 R8, R7, 0x10, RZ ;  /* 0x0000001007087819 */ /* 0x000fca00000006ff */
[----:B------:R-:W-:-:S04]  /*1500*/  FADD.FTZ R8, R5, R8 ;  /* 0x0000000805087221 */ /* 0x000fc80000010000 */
[----:B------:R-:W-:Y:S01]  /*1510*/  IMAD.MOV.U32 R16, RZ, RZ, R8 ;  /* 0x000000ffff107224 */ /* 0x000fe200078e0008 */
[----:B------:R-:W-:-:S07]  /*1520*/  MOV R10, R14 ;  /* 0x0000000e000a7202 */ /* 0x000fce0000000f00 */
[----:B------:R-:W-:Y:S05]  /*1530*/  WARPSYNC.COLLECTIVE R13, `(.L_x_614) ;  /* 0x000000000d087348 */ /* 0x000fea0003c00000 */
[----:B------:R0:W1:Y:S02]  /*1540*/  SHFL.DOWN P0, R14, R16, R15, R18 ;  /* 0x0800000f100e7389 */ /* 0x0000640000000012 */
[----:B01----:R-:W-:Y:S05]  /*1550*/  ENDCOLLECTIVE ;  /* 0x000000000000791b */ /* 0x003fea0003800000 */
.L_x_614:
[----:B------:R-:W0:Y:S01]  /*1560*/  F2F.BF16.F32 R10, R10 ;  /* 0x0000000a000a7304 */ /* 0x000e220000202000 */
[----:B------:R-:W-:Y:S01]  /*1570*/  HFMA2 R15, -RZ, RZ, 0, 5.9604644775390625e-08 ;  /* 0x00000001ff0f7431 */ /* 0x000fe200000001ff */
        /* <DEDUP_REMOVED lines=8> */
.L_x_615:
[----:B------:R-:W-:-:S04]  /*1600*/  IMAD.U32 R5, R4, 0x10000, RZ ;  /* 0x0001000004057824 */ /* 0x000fc800078e00ff */
[----:B------:R-:W-:-:S05]  /*1610*/  FADD.FTZ R5, R8, R5 ;  /* 0x0000000508057221 */ /* 0x000fca0000010000 */
[----:B------:R-:W-:Y:S02]  /*1620*/  MOV R16, R5 ;  /* 0x0000000500107202 */ /* 0x000fe40000000f00 */
[----:B------:R-:W-:-:S07]  /*1630*/  MOV R6, R14 ;  /* 0x0000000e00067202 */ /* 0x000fce0000000f00 */
[----:B------:R-:W-:Y:S05]  /*1640*/  WARPSYNC.COLLECTIVE R13, `(.L_x_616) ;  /* 0x000000000d087348 */ /* 0x000fea0003c00000 */
[----:B------:R0:W1:Y:S02]  /*1650*/  SHFL.DOWN P0, R14, R16, R15, R18 ;  /* 0x0800000f100e7389 */ /* 0x0000640000000012 */
[----:B01----:R-:W-:Y:S05]  /*1660*/  ENDCOLLECTIVE ;  /* 0x000000000000791b */ /* 0x003fea0003800000 */
.L_x_616:
[----:B------:R-:W1:Y:S01]  /*1670*/  F2F.BF16.F32 R6, R6 ;  /* 0x0000000600067304 */ /* 0x000e620000202000 */
[----:B------:R-:W-:Y:S01]  /*1680*/  MOV R7, R14 ;  /* 0x0000000e00077202 */ /* 0x000fe20000000f00 */
[----:B------:R-:W-:Y:S06]  /*1690*/  BRA `(.L_x_617) ;  /* 0xfffffff400987947 */ /* 0x000fec000383ffff */
.L_x_618:
        /* <DEDUP_REMOVED lines=14> */
.L_x_27075:


//--------------------- .text._ZN2at6native33batch_norm_backward_reduce_kernelIN3c108BFloat16EfflEEvNS_27GenericPackedTensorAccessorIT_Lm3ENS_16DefaultPtrTraitsET2_EES8_NS4_IT1_Lm1ES6_S7_EESA_SA_SA_NS4_IT0_Lm1ES6_S7_EESC_ --------------------------
	.section	.text._ZN2at6native33batch_norm_backward_reduce_kernelIN3c108BFloat16EfflEEvNS_27GenericPackedTensorAccessorIT_Lm3ENS_16DefaultPtrTraitsET2_EES8_NS4_IT1_Lm1ES6_S7_EESA_SA_SA_NS4_IT0_Lm1ES6_S7_EESC_,"ax",@progbits
	.align	128
        .global         _ZN2at6native33batch_norm_backward_reduce_kernelIN3c108BFloat16EfflEEvNS_27GenericPackedTensorAccessorIT_Lm3ENS_16DefaultPtrTraitsET2_EES8_NS4_IT1_Lm1ES6_S7_EESA_SA_SA_NS4_IT0_Lm1ES6_S7_EESC_
        .type           _ZN2at6native33batch_norm_backward_reduce_kernelIN3c108BFloat16EfflEEvNS_27GenericPackedTensorAccessorIT_Lm3ENS_16DefaultPtrTraitsET2_EES8_NS4_IT1_Lm1ES6_S7_EESA_SA_SA_NS4_IT0_Lm1ES6_S7_EESC_,@function
        .size           _ZN2at6native33batch_norm_backward_reduce_kernelIN3c108BFloat16EfflEEvNS_27GenericPackedTensorAccessorIT_Lm3ENS_16DefaultPtrTraitsET2_EES8_NS4_IT1_Lm1ES6_S7_EESA_SA_SA_NS4_IT0_Lm1ES6_S7_EESC_,(.L_x_27076 - _ZN2at6native33batch_norm_backward_reduce_kernelIN3c108BFloat16EfflEEvNS_27GenericPackedTensorAccessorIT_Lm3ENS_16DefaultPtrTraitsET2_EES8_NS4_IT1_Lm1ES6_S7_EESA_SA_SA_NS4_IT0_Lm1ES6_S7_EESC_)
        .other          _ZN2at6native33batch_norm_backward_reduce_kernelIN3c108BFloat16EfflEEvNS_27GenericPackedTensorAccessorIT_Lm3ENS_16DefaultPtrTraitsET2_EES8_NS4_IT1_Lm1ES6_S7_EESA_SA_SA_NS4_IT0_Lm1ES6_S7_EESC_,@"STO_CUDA_ENTRY STV_DEFAULT"
_ZN2at6native33batch_norm_backward_reduce_kernelIN3c108BFloat16EfflEEvNS_27GenericPackedTensorAccessorIT_Lm3ENS_16DefaultPtrTraitsET2_EES8_NS4_IT1_Lm1ES6_S7_EESA_SA_SA_NS4_IT0_Lm1ES6_S7_EESC_:
.text._ZN2at6native33batch_norm_backward_reduce_kernelIN3c108BFloat16EfflEEvNS_27GenericPackedTensorAccessorIT_Lm3ENS_16DefaultPtrTraitsET2_EES8_NS4_IT1_Lm1ES6_S7_EESA_SA_SA_NS4_IT0_Lm1ES6_S7_EESC_:
        /* <DEDUP_REMOVED lines=42> */
.L_x_624:
        /* <DEDUP_REMOVED lines=21> */
.L_x_623:
        /* <DEDUP_REMOVED lines=34> */
.L_x_622:
[----:B--2---:R-:W-:Y:S05]  /*0610*/  BSYNC.RECONVERGENT B1 ;  /* 0x0000000000017941 */ /* 0x004fea0003800200 */
.L_x_621:
[----:B------:R-:W0:Y:S01]  /*0620*/  LDCU.64 UR4, c[0x0][0x3c0] ;  /* 0x00007800ff0477ac */ /* 0x000e220008000a00 */
[----:B------:R-:W-:-:S04]  /*0630*/  IADD3 R13, PT, PT, R25, R26, RZ ;  /* 0x0000001a190d7210 */ /* 0x000fc80007ffe0ff */
[--C-:B------:R-:W-:Y:S01]  /*0640*/  SHF.R.S32.HI R10, RZ, 0x1f, R13.reuse ;  /* 0x0000001fff0a7819 */ /* 0x100fe2000001140d */
[----:B------:R-:W-:Y:S01]  /*0650*/  IMAD.MOV.U32 R26, RZ, RZ, R13 ;  /* 0x000000ffff1a7224 */ /* 0x000fe200078e000d */
[----:B0-----:R-:W-:-:S04]  /*0660*/  ISETP.GE.U32.AND P0, PT, R13, UR4, PT ;  /* 0x000000040d007c0c */ /* 0x001fc8000bf06070 */
[----:B------:R-:W-:-:S13]  /*0670*/  ISETP.GE.AND.EX P0, PT, R10, UR5, PT, P0 ;  /* 0x000000050a007c0c */ /* 0x000fda000bf06300 */
[----:B------:R-:W-:Y:S05]  /*0680*/  @!P0 BRA `(.L_x_624) ;  /* 0xfffffffc00048947 */ /* 0x000fea000383ffff */
.L_x_620:
[----:B--2---:R-:W-:Y:S05]  /*0690*/  BSYNC.RECONVERGENT B0 ;  /* 0x0000000000007941 */ /* 0x004fea0003800200 */
.L_x_619:
        /* <DEDUP_REMOVED lines=52> */
[----:B---3--:R-:W-:Y:S01]  /*09e0*/  @!P0 LEA R13, R12, R11, 0x18 ;  /* 0x0000000b0c0d8211 */ /* 0x008fe200078ec0ff */
[----:B------:R-:W-:Y:S01]  /*09f0*/  @!P1 IMAD R12, R4, 0x8, R15 ;  /* 0x00000008040c9824 */ /* 0x000fe200078e020f */
[----:B------:R-:W-:Y:S02]  /*0a00*/  CS2R R4, SRZ ;  /* 0x0000000000047805 */ /* 0x000fe4000001ff00 */
[----:B-1----:R-:W-:Y:S01]  /*0a10*/  SHF.L.U32 R11, R7, 0x10, RZ ;  /* 0x00000010070b7819 */ /* 0x002fe200000006ff */
[----:B------:R-:W-:Y:S01]  /*0a20*/  FADD.FTZ R10, R9, R10 ;  /* 0x0000000a090a7221 */ /* 0x000fe20000010000 */
[----:B------:R-:W-:-:S03]  /*0a30*/  @!P0 LEA.HI R13, R6, R13, RZ, 0x1e ;  /* 0x0000000d060d8211 */ /* 0x000fc600078ff0ff */
[----:B------:R-:W-:Y:S02]  /*0a40*/  FADD.FTZ R8, R8, R11 ;  /* 0x0000000b08087221 */ /* 0x000fe40000010000 */
        /* <DEDUP_REMOVED lines=12> */
[----:B0-----:R-:W-:-:S05]  /*0b10*/  SHF.L.U32 R9, R6, 0x10, RZ ;  /* 0x0000001006097819 */ /* 0x001fca00000006ff */
        /* <DEDUP_REMOVED lines=28> */
[----:B------:R1:W2:Y:S02]  /*0ce0*/  SHFL.DOWN PT, R7, R5, 0x1, 0x1f ;  /* 0x08201f0005077f89 */ /* 0x0002a400000e0000 */
[----:B01----:R-:W0:Y:S02]  /*0cf0*/  F2F.BF16.F32 R6, R6 ;  /* 0x0000000600067304 */ /* 0x003e240000202000 */
.L_x_640:
[----:B--2---:R-:W2:Y:S01]  /*0d00*/  F2F.BF16.F32 R7, R7 ;  /* 0x0000000700077304 */ /* 0x004ea20000202000 */
[----:B01----:R-:W-:-:S04]  /*0d10*/  IMAD.U32 R9, R6, 0x10000, RZ ;  /* 0x0001000006097824 */ /* 0x003fc800078e00ff */
[----:B------:R-:W-:Y:S01]  /*0d20*/  FADD.FTZ R4, R12, R9 ;  /* 0x000000090c047221 */ /* 0x000fe20000010000 */
[----:B--2---:R-:W-:-:S05]  /*0d30*/  SHF.L.U32 R6, R7, 0x10, RZ ;  /* 0x0000001007067819 */ /* 0x004fca00000006ff */
[----:B------:R-:W-:-:S07]  /*0d40*/  FADD.FTZ R5, R5, R6 ;  /* 0x0000000605057221 */ /* 0x000fce0000010000 */
.L_x_625:
        /* <DEDUP_REMOVED lines=16> */
[----:B------:R-:W1:Y:S01]  /*0e50*/  LDCU.64 UR8, c[0x0][0x450] ;  /* 0x00008a00ff0877ac */ /* 0x000e620008000a00 */
[----:B0-----:R-:W-:-:S04]  /*0e60*/  UIMAD.WIDE.U32 UR4, UR14, UR6, URZ ;  /* 0x000000060e0472a5 */ /* 0x001fc8000f8e00ff */
[----:B------:R-:W-:Y:S02]  /*0e70*/  UIMAD UR6, UR14, UR7, UR5 ;  /* 0x000000070e0672a4 */ /* 0x000fe4000f8e0205 */
[----:B-1----:R-:W-:-:S04]  /*0e80*/  ULEA UR5, UP0, UR4, UR8, 0x2 ;  /* 0x0000000804057291 */ /* 0x002fc8000f8010ff */
[----:B------:R-:W-:Y:S02]  /*0e90*/  ULEA.HI.X UR4, UR4, UR9, UR6, 0x2, UP0 ;  /* 0x0000000904047291 */ /* 0x000fe400080f1406 */
[----:B------:R-:W-:-:S04]  /*0ea0*/  MOV R2, UR5 ;  /* 0x0000000500027c02 */ /* 0x000fc80008000f00 */
[----:B------:R-:W-:-:S05]  /*0eb0*/  IMAD.U32 R3, RZ, RZ, UR4 ;  /* 0x00000004ff037e24 */ /* 0x000fca000f8e00ff */
[----:B------:R0:W-:Y:S02]  /*0ec0*/  STG.E desc[UR12][R2.64], R7 ;  /* 0x0000000702007986 */ /* 0x0001e4000c10190c */
.L_x_627:
[----:B------:R-:W2:Y:S01]  /*0ed0*/  LDCU.64 UR4, c[0x0][0x470] ;  /* 0x00008e00ff0477ac */ /* 0x000ea20008000a00 */
[----:B0-----:R-:W0:Y:S01]  /*0ee0*/  LDC.64 R6, c[0x0][0x440] ;  /* 0x00011000ff067b82 */ /* 0x001e220000000a00 */
[----:B--2---:R-:W-:-:S04]  /*0ef0*/  UISETP.GE.U32.AND UP0, UPT, UR4, 0x1, UPT ;  /* 0x000000010400788c */ /* 0x004fc8000bf06070 */
[----:B------:R-:W-:-:S09]  /*0f00*/  UISETP.GE.AND.EX UP0, UPT, UR5, URZ, UPT, UP0 ;  /* 0x000000ff0500728c */ /* 0x000fd2000bf06300 */
[----:B------:R-:W-:Y:S05]  /*0f10*/  BRA.U !UP0, `(.L_x_628) ;  /* 0x0000000108247547 */ /* 0x000fea000b800000 */
[----:B------:R-:W2:Y:S01]  /*0f20*/  LDCU.64 UR6, c[0x0][0x478] ;  /* 0x00008f00ff0677ac */ /* 0x000ea20008000a00 */
[----:B------:R-:W3:Y:S01]  /*0f30*/  LDCU.64 UR8, c[0x0][0x468] ;  /* 0x00008d00ff0877ac */ /* 0x000ee20008000a00 */
[----:B--2---:R-:W-:-:S04]  /*0f40*/  UIMAD.WIDE.U32 UR4, UR14, UR6, URZ ;  /* 0x000000060e0472a5 */ /* 0x004fc8000f8e00ff */
[----:B------:R-:W-:Y:S02]  /*0f50*/  UIMAD UR6, UR14, UR7, UR5 ;  /* 0x000000070e0672a4 */ /* 0x000fe4000f8e0205 */
[----:B---3--:R-:W-:-:S04]  /*0f60*/  ULEA UR5, UP0, UR4, UR8, 0x2 ;  /* 0x0000000804057291 */ /* 0x008fc8000f8010ff */
[----:B------:R-:W-:Y:S02]  /*0f70*/  ULEA.HI.X UR4, UR4, UR9, UR6, 0x2, UP0 ;  /* 0x0000000904047291 */ /* 0x000fe400080f1406 */
[----:B------:R-:W-:-:S04]  /*0f80*/  MOV R2, UR5 ;  /* 0x0000000500027c02 */ /* 0x000fc80008000f00 */
[----:B------:R-:W-:-:S05]  /*0f90*/  MOV R3, UR4 ;  /* 0x0000000400037c02 */ /* 0x000fca0008000f00 */
[----:B-1----:R2:W-:Y:S02]  /*0fa0*/  STG.E desc[UR12][R2.64], R4 ;  /* 0x0000000402007986 */ /* 0x0025e4000c10190c */
.L_x_628:
[----:B------:R-:W3:Y:S01]  /*0fb0*/  LDCU.64 UR4, c[0x0][0x428] ;  /* 0x00008500ff0477ac */ /* 0x000ee20008000a00 */
[----:B0-----:R-:W-:-:S04]  /*0fc0*/  ISETP.GE.U32.AND P0, PT, R6, 0x1, PT ;  /* 0x000000010600780c */ /* 0x001fc80003f06070 */
[----:B------:R-:W-:Y:S01]  /*0fd0*/  ISETP.GE.AND.EX P0, PT, R7, RZ, PT, P0 ;  /* 0x000000ff0700720c */ /* 0x000fe20003f06300 */
[----:B---3--:R-:W-:-:S04]  /*0fe0*/  UISETP.GE.U32.AND UP0, UPT, UR4, 0x1, UPT ;  /* 0x000000010400788c */ /* 0x008fc8000bf06070 */
[----:B------:R-:W-:-:S09]  /*0ff0*/  UISETP.GE.AND.EX UP0, UPT, UR5, URZ, UPT, UP0 ;  /* 0x000000ff0500728c */ /* 0x000fd2000bf06300 */
[----:B------:R-:W-:Y:S05]  /*1000*/  BRA.U !UP0, `(.L_x_629) ;  /* 0x0000000108247547 */ /* 0x000fea000b800000 */
[----:B------:R-:W0:Y:S01]  /*1010*/  LDCU.64 UR6, c[0x0][0x430] ;  /* 0x00008600ff0677ac */ /* 0x000e220008000a00 */
[----:B------:R-:W3:Y:S01]  /*1020*/  LDCU.64 UR8, c[0x0][0x420] ;  /* 0x00008400ff0877ac */ /* 0x000ee20008000a00 */
[----:B0-----:R-:W-:-:S04]  /*1030*/  UIMAD.WIDE.U32 UR4, UR14, UR6, URZ ;  /* 0x000000060e0472a5 */ /* 0x001fc8000f8e00ff */
[----:B------:R-:W-:Y:S02]  /*1040*/  UIMAD UR6, UR14, UR7, UR5 ;  /* 0x000000070e0672a4 */ /* 0x000fe4000f8e0205 */
[----:B---3--:R-:W-:-:S04]  /*1050*/  ULEA UR5, UP0, UR4, UR8, 0x2 ;  /* 0x0000000804057291 */ /* 0x008fc8000f8010ff */
[----:B------:R-:W-:Y:S02]  /*1060*/  ULEA.HI.X UR4, UR4, UR9, UR6, 0x2, UP0 ;  /* 0x0000000904047291 */ /* 0x000fe400080f1406 */
[----:B--2---:R-:W-:-:S04]  /*1070*/  IMAD.U32 R2, RZ, RZ, UR5 ;  /* 0x00000005ff027e24 */ /* 0x004fc8000f8e00ff */
[----:B------:R-:W-:-:S05]  /*1080*/  MOV R3, UR4 ;  /* 0x0000000400037c02 */ /* 0x000fca0008000f00 */
[----:B-1----:R0:W-:Y:S02]  /*1090*/  STG.E desc[UR12][R2.64], R4 ;  /* 0x0000000402007986 */ /* 0x0021e4000c10190c */
.L_x_629:
[----:B------:R-:W-:Y:S05]  /*10a0*/  @!P0 EXIT ;  /* 0x000000000000894d */ /* 0x000fea0003800000 */
[----:B------:R-:W3:Y:S01]  /*10b0*/  LDCU.64 UR6, c[0x0][0x448] ;  /* 0x00008900ff0677ac */ /* 0x000ee20008000a00 */
[----:B------:R-:W4:Y:S01]  /*10c0*/  LDCU.64 UR8, c[0x0][0x438] ;  /* 0x00008700ff0877ac */ /* 0x000f220008000a00 */
[----:B---3--:R-:W-:-:S04]  /*10d0*/  UIMAD.WIDE.U32 UR4, UR14, UR6, URZ ;  /* 0x000000060e0472a5 */ /* 0x008fc8000f8e00ff */
[----:B------:R-:W-:Y:S02]  /*10e0*/  UIMAD UR6, UR14, UR7, UR5 ;  /* 0x000000070e0672a4 */ /* 0x000fe4000f8e0205 */
[----:B----4-:R-:W-:-:S04]  /*10f0*/  ULEA UR5, UP0, UR4, UR8, 0x2 ;  /* 0x0000000804057291 */ /* 0x010fc8000f8010ff */
[----:B------:R-:W-:Y:S02]  /*1100*/  ULEA.HI.X UR4, UR4, UR9, UR6, 0x2, UP0 ;  /* 0x0000000904047291 */ /* 0x000fe400080f1406 */
[----:B0-2---:R-:W-:-:S04]  /*1110*/  MOV R2, UR5 ;  /* 0x0000000500027c02 */ /* 0x005fc80008000f00 */
[----:B------:R-:W-:-:S05]  /*1120*/  IMAD.U32 R3, RZ, RZ, UR4 ;  /* 0x00000004ff037e24 */ /* 0x000fca000f8e00ff */
[----:B-1----:R-:W-:Y:S01]  /*1130*/  STG.E desc[UR12][R2.64], R5 ;  /* 0x0000000502007986 */ /* 0x002fe2000c10190c */
[----:B------:R-:W-:Y:S05]  /*1140*/  EXIT ;  /* 0x000000000000794d */ /* 0x000fea0003800000 */
.L_x_626:
[----:B-1----:R-:W-:Y:S01]  /*1150*/  MOV R16, R4 ;  /* 0x0000000400107202 */ /* 0x002fe20000000f00 */
[----:B------:R-:W-:Y:S02]  /*1160*/  HFMA2 R15, -RZ, RZ, 0, 9.5367431640625e-07 ;  /* 0x00000010ff0f7431 */ /* 0x000fe400000001ff */
[----:B------:R-:W-:Y:S01]  /*1170*/  IMAD.MOV.U32 R18, RZ, RZ, 0x1f ;  /* 0x0000001fff127424 */ /* 0x000fe200078e00ff */
[----:B------:R-:W-:-:S07]  /*1180*/  MOV R13, 0xffffffff ;  /* 0xffffffff000d7802 */ /* 0x000fce0000000f00 */
[----:B-----5:R-:W-:Y:S05]  /*1190*/  WARPSYNC.COLLECTIVE R13, `(.L_x_630) ;  /* 0x000000000d087348 */ /* 0x020fea0003c00000 */
[----:B------:R0:W1:Y:S02]  /*11a0*/  SHFL.DOWN P0, R14, R16, R15, R18 ;  /* 0x0800000f100e7389 */ /* 0x0000640000000012 */
[----:B01---5:R-:W-:Y:S05]  /*11b0*/  ENDCOLLECTIVE ;  /* 0x000000000000791b */ /* 0x023fea0003800000 */
.L_x_630:
[----:B------:R-:W-:Y:S01]  /*11c0*/  IMAD.MOV.U32 R16, RZ, RZ, R5 ;  /* 0x000000ffff107224 */ /* 0x000fe200078e0005 */
[----:B------:R-:W-:-:S07]  /*11d0*/  MOV R6, R14 ;  /* 0x0000000e00067202 */ /* 0x000fce0000000f00 */
[----:B------:R-:W-:Y:S05]  /*11e0*/  WARPSYNC.COLLECTIVE R13, `(.L_x_631) ;  /* 0x000000000d087348 */ /* 0x000fea0003c00000 */
[----:B------:R0:W1:Y:S02]  /*11f0*/  SHFL.DOWN P0, R14, R16, R15, R18 ;  /* 0x0800000f100e7389 */ /* 0x0000640000000012 */
[----:B01----:R-:W-:Y:S05]  /*1200*/  ENDCOLLECTIVE ;  /* 0x000000000000791b */ /* 0x003fea0003800000 */
.L_x_631:
        /* <DEDUP_REMOVED lines=10> */
.L_x_632:
[----:B------:R-:W-:-:S04]  /*12b0*/  IMAD.U32 R8, R7, 0x10000, RZ ;  /* 0x0001000007087824 */ /* 0x000fc800078e00ff */
[----:B------:R-:W-:-:S05]  /*12c0*/  FADD.FTZ R8, R5, R8 ;  /* 0x0000000805087221 */ /* 0x000fca0000010000 */
[----:B------:R-:W-:Y:S02]  /*12d0*/  MOV R16, R8 ;  /* 0x0000000800107202 */ /* 0x000fe40000000f00 */
[----:B------:R-:W-:-:S07]  /*12e0*/  MOV R10, R14 ;  /* 0x0000000e000a7202 */ /* 0x000fce0000000f00 */
[----:B------:R-:W-:Y:S05]  /*12f0*/  WARPSYNC.COLLECTIVE R13, `(.L_x_633) ;  /* 0x000000000d087348 */ /* 0x000fea0003c00000 */
[----:B------:R0:W1:Y:S02]  /*1300*/  SHFL.DOWN P0, R14, R16, R15, R18 ;  /* 0x0800000f100e7389 */ /* 0x0000640000000012 */
[----:B01----:R-:W-:Y:S05]  /*1310*/  ENDCOLLECTIVE ;  /* 0x000000000000791b */ /* 0x003fea0003800000 */
.L_x_633:
        /* <DEDUP_REMOVED lines=10> */
.L_x_634:
[----:B------:R-:W-:-:S05]  /*13c0*/  SHF.L.U32 R5, R11, 0x10, RZ ;  /* 0x000000100b057819 */ /* 0x000fca00000006ff */
[----:B------:R-:W-:-:S05]  /*13d0*/  FADD.FTZ R5, R8, R5 ;  /* 0x0000000508057221 */ /* 0x000fca0000010000 */
[----:B------:R-:W-:Y:S01]  /*13e0*/  MOV R16, R5 ;  /* 0x0000000500107202 */ /* 0x000fe20000000f00 */
[----:B------:R-:W-:-:S07]  /*13f0*/  IMAD.MOV.U32 R6, RZ, RZ, R14 ;  /* 0x000000ffff067224 */ /* 0x000fce00078e000e */
[----:B------:R-:W-:Y:S05]  /*1400*/  WARPSYNC.COLLECTIVE R13, `(.L_x_635) ;  /* 0x000000000d087348 */ /* 0x000fea0003c00000 */
[----:B------:R0:W1:Y:S02]  /*1410*/  SHFL.DOWN P0, R14, R16, R15, R18 ;  /* 0x0800000f100e7389 */ /* 0x0000640000000012 */
[----:B01----:R-:W-:Y:S05]  /*1420*/  ENDCOLLECTIVE ;  /* 0x000000000000791b */ /* 0x003fea0003800000 */
.L_x_635:
        /* <DEDUP_REMOVED lines=10> */
.L_x_636:
[----:B------:R-:W-:-:S05]  /*14d0*/  SHF.L.U32 R8, R7, 0x10, RZ ;  /* 0x0000001007087819 */ /* 0x000fca00000006ff */
[----:B------:R-:W-:-:S04]  /*14e0*/  FADD.FTZ R8, R5, R8 ;  /* 0x0000000805087221 */ /* 0x000fc80000010000 */
[----:B------:R-:W-:Y:S01]  /*14f0*/  IMAD.MOV.U32 R16, RZ, RZ, R8 ;  /* 0x000000ffff107224 */ /* 0x000fe200078e0008 */
[----:B------:R-:W-:-:S07]  /*1500*/  MOV R10, R14 ;  /* 0x0000000e000a7202 */ /* 0x000fce0000000f00 */
[----:B------:R-:W-:Y:S05]  /*1510*/  WARPSYNC.COLLECTIVE R13, `(.L_x_637) ;  /* 0x000000000d087348 */ /* 0x000fea0003c00000 */
[----:B------:R0:W1:Y:S02]  /*1520*/  SHFL.DOWN P0, R14, R16, R15, R18 ;  /* 0x0800000f100e7389 */ /* 0x0000640000000012 */
[----:B01----:R-:W-:Y:S05]  /*1530*/  ENDCOLLECTIVE ;  /* 0x000000000000791b */ /* 0x003fea0003800000 */
.L_x_637:
        /* <DEDUP_REMOVED lines=10> */
.L_x_638:
[----:B------:R-:W-:-:S04]  /*15e0*/  IMAD.U32 R5, R4, 0x10000, RZ ;  /* 0x0001000004057824 */ /* 0x000fc800078e00ff */
[----:B------:R-:W-:-:S05]  /*15f0*/  FADD.FTZ R5, R8, R5 ;  /* 0x0000000508057221 */ /* 0x000fca0000010000 */
[----:B------:R-:W-:Y:S02]  /*1600*/  MOV R16, R5 ;  /* 0x0000000500107202 */ /* 0x000fe40000000f00 */
[----:B------:R-:W-:-:S07]  /*1610*/  MOV R6, R14 ;  /* 0x0000000e00067202 */ /* 0x000fce0000000f00 */
[----:B------:R-:W-:Y:S05]  /*1620*/  WARPSYNC.COLLECTIVE R13, `(.L_x_639) ;  /* 0x000000000d087348 */ /* 0x000fea0003c00000 */
[----:B------:R0:W1:Y:S02]  /*1630*/  SHFL.DOWN P0, R14, R16, R15, R18 ;  /* 0x0800000f100e7389 */ /* 0x0000640000000012 */
[----:B01----:R-:W-:Y:S05]  /*1640*/  ENDCOLLECTIVE ;  /* 0x000000000000791b */ /* 0x003fea0003800000 */
.L_x_639:
[----:B------:R-:W1:Y:S01]  /*1650*/  F2F.BF16.F32 R6, R6 ;  /* 0x0000000600067304 */ /* 0x000e620000202000 */
[----:B------:R-:W-:Y:S01]  /*1660*/  MOV R7, R14 ;  /* 0x0000000e00077202 */ /* 0x000fe20000000f00 */
[----:B------:R-:W-:Y:S06]  /*1670*/  BRA `(.L_x_640) ;  /* 0xfffffff400a07947 */ /* 0x000fec000383ffff */
.L_x_641:
        /* <DEDUP_REMOVED lines=16> */
.L_x_27076:


//--------------------- .text._ZN2at6native33batch_norm_backward_reduce_kernelIN3c108BFloat16ES3_fiEEvNS_27GenericPackedTensorAccessorIT_Lm3ENS_16DefaultPtrTraitsET2_EES8_NS4_IT1_Lm1ES6_S7_EESA_SA_SA_NS4_IT0_Lm1ES6_S7_EESC_ --------------------------
	.section	.text._ZN2at6native33batch_norm_backward_reduce_kernelIN3c108BFloat16ES3_fiEEvNS_27GenericPackedTensorAccessorIT_Lm3ENS_16DefaultPtrTraitsET2_EES8_NS4_IT1_Lm1ES6_S7_EESA_SA_SA_NS4_IT0_Lm1ES6_S7_EESC_,"ax",@progbits
	.align	128
        .global         _ZN2at6native33batch_norm_backward_reduce_kernelIN3c108BFloat16ES3_fiEEvNS_27GenericPackedTensorAccessorIT_Lm3ENS_16DefaultPtrTraitsET2_EES8_NS4_IT1_Lm1ES6_S7_EESA_SA_SA_NS4_IT0_Lm1ES6_S7_EESC_
        .type           _ZN2at6native33batch_norm_backward_reduce_kernelIN3c108BFloat16ES3_fiEEvNS_27GenericPackedTensorAccessorIT_Lm3ENS_16DefaultPtrTraitsET2_EES8_NS4_IT1_Lm1ES6_S7_EESA_SA_SA_NS4_IT0_Lm1ES6_S7_EESC_,@function
        .size           _ZN2at6native33batch_norm_backward_reduce_kernelIN3c108BFloat16ES3_fiEEvNS_27GenericPackedTensorAccessorIT_Lm3ENS_16DefaultPtrTraitsET2_EES8_NS4_IT1_Lm1ES6_S7_EESA_SA_SA_NS4_IT0_Lm1ES6_S7_EESC_,(.L_x_27077 - _ZN2at6native33batch_norm_backward_reduce_kernelIN3c108BFloat16ES3_fiEEvNS_27GenericPackedTensorAccessorIT_Lm3ENS_16DefaultPtrTraitsET2_EES8_NS4_IT1_Lm1ES6_S7_EESA_SA_SA_NS4_IT0_Lm1ES6_S7_EESC_)
        .other          _ZN2at6native33batch_norm_backward_reduce_kernelIN3c108BFloat16ES3_fiEEvNS_27GenericPackedTensorAccessorIT_Lm3ENS_16DefaultPtrTraitsET2_EES8_NS4_IT1_Lm1ES6_S7_EESA_SA_SA_NS4_IT0_Lm1ES6_S7_EESC_,@"STO_CUDA_ENTRY STV_DEFAULT"
_ZN2at6native33batch_norm_backward_reduce_kernelIN3c108BFloat16ES3_fiEEvNS_27GenericPackedTensorAccessorIT_Lm3ENS_16DefaultPtrTraitsET2_EES8_NS4_IT1_Lm1ES6_S7_EESA_SA_SA_NS4_IT0_Lm1ES6_S7_EESC_:
.text._ZN2at6native33batch_norm_backward_reduce_kernelIN3c108BFloat16ES3_fiEEvNS_27GenericPackedTensorAccessorIT_Lm3ENS_16DefaultPtrTraitsET2_EES8_NS4_IT1_Lm1ES6_S7_EESA_SA_SA_NS4_IT0_Lm1ES6_S7_EESC_:
[----:B------:R-:W-:Y:S08]  /*0000*/  LDC R1, c[0x0][0x37c] ;  /* 0x0000df00ff017b82 */ /* 0x000ff00000000800 */
[----:B------:R-:W0:Y:S08]  /*0010*/  S2UR UR5, SR_CTAID.X ;  /* 0x00000000000579c3 */ /* 0x000e300000002500 */
[----:B------:R-:W0:Y:S01]  /*0020*/  LDC R5, c[0x0][0x3dc] ;  /* 0x0000f700ff057b82 */ /* 0x000e220000000800 */
[----:B------:R-:W1:Y:S01]  /*0030*/  S2R R6, SR_TID.Y ;  /* 0x0000000000067919 */ /* 0x000e620000002200 */
[----:B------:R-:W1:Y:S01]  /*0040*/  LDCU UR4, c[0x0][0x3a8] ;  /* 0x00007500ff0477ac */ /* 0x000e620008000800 */
[----:B------:R-:W2:Y:S05]  /*0050*/  LDCU.64 UR6, c[0x0][0x358] ;  /* 0x00006b00ff0677ac */ /* 0x000eaa0008000a00 */
[----:B------:R-:W3:Y:S01]  /*0060*/  LDC.64 R2, c[0x0][0x3d0] ;  /* 0x0000f400ff027b82 */ /* 0x000ee20000000a00 */
[----:B------:R-:W4:Y:S01]  /*0070*/  LDCU UR9, c[0x0][0x3bc] ;  /* 0x00007780ff0977ac */ /* 0x000f220008000800 */
[----:B------:R-:W0:Y:S06]  /*0080*/  LDCU UR12, c[0x0][0x39c] ;  /* 0x00007380ff0c77ac */ /* 0x000e2c0008000800 */
[----:B------:R-:W4:Y:S01]  /*0090*/  LDC R7, c[0x0][0x3cc] ;  /* 0x0000f300ff077b82 */ /* 0x000f220000000800 */
[----:B------:R-:W0:Y:S01]  /*00a0*/  LDCU.64 UR10, c[0x0][0x3a0] ;  /* 0x00007400ff0a77ac */ /* 0x000e220008000a00 */
[----:B------:R-:W0:Y:S02]  /*00b0*/  LDCU.64 UR14, c[0x0][0x380] ;  /* 0x00007000ff0e77ac */ /* 0x000e240008000a00 */
[----:B0-----:R-:W-:-:S04]  /*00c0*/  IMAD R5, R5, UR5, RZ ;  /* 0x0000000505057c24 */ /* 0x001fc8000f8e02ff */
[----:B---3--:R-:W-:Y:S02]  /*00d0*/  IMAD.WIDE R2, R5, 0x4, R2 ;  /* 0x0000000405027825 */ /* 0x008fe400078e0202 */
[----:B------:R-:W0:Y:S01]  /*00e0*/  LDC.64 R4, c[0x0][0x3c0] ;  /* 0x0000f000ff047b82 */ /* 0x000e220000000a00 */
[----:B-1----:R-:W-:Y:S01]  /*00f0*/  ISETP.GE.AND P0, PT, R6, UR4, PT ;  /* 0x0000000406007c0c */ /* 0x002fe2000bf06270 */
[----:B------:R-:W-:Y:S01]  /*0100*/  BSSY.RECONVERGENT B0, `(.L_x_642) ;  /* 0x000003f000007945 */ /* 0x000fe20003800200 */
[----:B--2---:R0:W5:Y:S01]  /*0110*/  LDG.E R0, desc[UR6][R2.64] ;  /* 0x0000000602007981 */ /* 0x004162000c1e1900 */
[----:B------:R-:W-:Y:S02]  /*0120*/  HFMA2 R8, -RZ, RZ, 0, 0 ;  /* 0x00000000ff087431 */ /* 0x000fe400000001ff */
[----:B----4-:R-:W-:-:S04]  /*0130*/  IMAD R7, R7, UR5, RZ ;  /* 0x0000000507077c24 */ /* 0x010fc8000f8e02ff */
[----:B0-----:R-:W-:-:S04]  /*0140*/  IMAD.WIDE R2, R7, 0x4, R4 ;  /* 0x0000000407027825 */ /* 0x001fc800078e0204 */
[----:B------:R-:W-:Y:S01]  /*0150*/  IMAD.MOV.U32 R7, RZ, RZ, RZ ;  /* 0x000000ffff077224 */ /* 0x000fe200078e00ff */
[----:B------:R-:W-:Y:S06]  /*0160*/  @P0 BRA `(.L_x_643) ;  /* 0x0000000000e00947 */ /* 0x000fec0003800000 */
[----:B------:R0:W5:Y:S01]  /*0170*/  LDG.E R9, desc[UR6][R2.64] ;  /* 0x0000000602097981 */ /* 0x000162000c1e1900 */
[----:B------:R-:W1:Y:S01]  /*0180*/  LDC R14, c[0x0][0x3b8] ;  /* 0x0000ee00ff0e7b82 */ /* 0x000e620000000800 */
[----:B------:R-:W-:Y:S01]  /*0190*/  MOV R7, RZ ;  /* 0x000000ff00077202 */ /* 0x000fe20000000f00 */
[----:B------:R-:W-:Y:S01]  /*01a0*/  IMAD.MOV.U32 R13, RZ, RZ, R6 ;  /* 0x000000ffff0d7224 */ /* 0x000fe200078e0006 */
[----:B------:R-:W2:Y:S01]  /*01b0*/  S2R R10, SR_TID.X ;  /* 0x00000000000a7919 */ /* 0x000ea20000002100 */
[----:B------:R-:W-:-:S04]  /*01c0*/  MOV R8, RZ ;  /* 0x000000ff00087202 */ /* 0x000fc80000000f00 */
[----:B------:R-:W3:Y:S08]  /*01d0*/  LDC R15, c[0x0][0x398] ;  /* 0x0000e600ff0f7b82 */ /* 0x000ef00000000800 */
[----:B------:R-:W4:Y:S08]  /*01e0*/  LDC R11, c[0x0][0x360] ;  /* 0x0000d800ff0b7b82 */ /* 0x000f300000000800 */
[----:B------:R-:W0:Y:S01]  /*01f0*/  LDC R12, c[0x0][0x364] ;  /* 0x0000d900ff0c7b82 */ /* 0x000e220000000800 */
[----:B-1----:R-:W-:-:S02]  /*0200*/  IMAD R14, R14, UR5, RZ ;  /* 0x000000050e0e7c24 */ /* 0x002fc4000f8e02ff */
[----:B--23--:R-:W-:-:S07]  /*0210*/  IMAD R15, R15, UR5, RZ ;  /* 0x000000050f0f7c24 */ /* 0x00cfce000f8e02ff */
.L_x_647:
[----:B------:R-:W1:Y:S01]  /*0220*/  LDC R17, c[0x0][0x3b0] ;  /* 0x0000ec00ff117b82 */ /* 0x000e620000000800 */
[----:B------:R-:W-:Y:S01]  /*0230*/  BSSY.RECONVERGENT B1, `(.L_x_644) ;  /* 0x0000027000017945 */ /* 0x000fe20003800200 */
[----:B-1----:R-:W-:-:S13]  /*0240*/  ISETP.GE.AND P0, PT, R10, R17, PT ;  /* 0x000000110a00720c */ /* 0x002fda0003f06270 */
[----:B------:R-:W-:Y:S05]  /*0250*/  @P0 BRA `(.L_x_645) ;  /* 0x0000000000900947 */ /* 0x000fea0003800000 */
[----:B------:R-:W0:Y:S01]  /*0260*/  LDCU UR4, c[0x0][0x3b4] ;  /* 0x00007680ff0477ac */ /* 0x000e220008000800 */
[----:B------:R-:W-:Y:S01]  /*0270*/  IMAD.MOV.U32 R22, RZ, RZ, R10 ;  /* 0x000000ffff167224 */ /* 0x000fe200078e000a */
[----:B------:R-:W1:Y:S01]  /*0280*/  LDCU UR8, c[0x0][0x394] ;  /* 0x00007280ff0877ac */ /* 0x000e620008000800 */
[C---:B0-----:R-:W-:Y:S02]  /*0290*/  IMAD R3, R13.reuse, UR4, RZ ;  /* 0x000000040d037c24 */ /* 0x041fe4000f8e02ff */
[----:B-1----:R-:W-:-:S03]  /*02a0*/  IMAD R2, R13, UR8, RZ ;  /* 0x000000080d027c24 */ /* 0x002fc6000f8e02ff */
[C---:B------:R-:W-:Y:S02]  /*02b0*/  IADD3 R16, P0, PT, R14.reuse, R3, RZ ;  /* 0x000000030e107210 */ /* 0x040fe40007f1e0ff */
[----:B------:R-:W-:Y:S02]  /*02c0*/  SHF.R.S32.HI R3, RZ, 0x1f, R3 ;  /* 0x0000001fff037819 */ /* 0x000fe40000011403 */
[C---:B------:R-:W-:Y:S02]  /*02d0*/  IADD3 R18, P1, PT, R15.reuse, R2, RZ ;  /* 0x000000020f127210 */ /* 0x040fe40007f3e0ff */
[----:B------:R-:W-:Y:S02]  /*02e0*/  SHF.R.S32.HI R2, RZ, 0x1f, R2 ;  /* 0x0000001fff027819 */ /* 0x000fe40000011402 */
[----:B------:R-:W-:Y:S02]  /*02f0*/  LEA.HI.X.SX32 R20, R14, R3, 0x1, P0 ;  /* 0x000000030e147211 */ /* 0x000fe400000f0eff */
[----:B------:R-:W-:-:S07]  /*0300*/  LEA.HI.X.SX32 R19, R15, R2, 0x1, P1 ;  /* 0x000000020f137211 */ /* 0x000fce00008f0eff */
.L_x_646:
[C---:B------:R-:W-:Y:S02]  /*0310*/  IMAD R2, R22.reuse, UR12, RZ ;  /* 0x0000000c16027c24 */ /* 0x040fe4000f8e02ff */
[----:B------:R-:W-:-:S03]  /*0320*/  IMAD R3, R22, UR9, RZ ;  /* 0x0000000916037c24 */ /* 0x000fc6000f8e02ff */
[C---:B------:R-:W-:Y:S02]  /*0330*/  IADD3 R5, P1, PT, R2.reuse, R18, RZ ;  /* 0x0000001202057210 */ /* 0x040fe40007f3e0ff */
[----:B------:R-:W-:Y:S02]  /*0340*/  IADD3 R21, P0, PT, R3, R16, RZ ;  /* 0x0000001003157210 */ /* 0x000fe40007f1e0ff */
[----:B------:R-:W-:Y:S02]  /*0350*/  LEA.HI.X.SX32 R24, R2, R19, 0x1, P1 ;  /* 0x0000001302187211 */ /* 0x000fe400008f0eff */
[----:B------:R-:W-:Y:S02]  /*0360*/  LEA R4, P1, R5, UR14, 0x1 ;  /* 0x0000000e05047c11 */ /* 0x000fe4000f8208ff */
[----:B------:R-:W-:Y:S02]  /*0370*/  LEA.HI.X.SX32 R26, R3, R20, 0x1, P0 ;  /* 0x00000014031a7211 */ /* 0x000fe400000f0eff */
[----:B------:R-:W-:-:S02]  /*0380*/  LEA R2, P0, R21, UR10, 0x1 ;  /* 0x0000000a15027c11 */ /* 0x000fc4000f8008ff */
[----:B------:R-:W-:Y:S02]  /*0390*/  LEA.HI.X R5, R5, UR15, R24, 0x1, P1 ;  /* 0x0000000f05057c11 */ /* 0x000fe400088f0c18 */
[----:B------:R-:W-:-:S03]  /*03a0*/  LEA.HI.X R3, R21, UR11, R26, 0x1, P0 ;  /* 0x0000000b15037c11 */ /* 0x000fc600080f0c1a */
[----:B------:R-:W2:Y:S04]  /*03b0*/  LDG.E.U16 R4, desc[UR6][R4.64] ;  /* 0x0000000604047981 */ /* 0x000ea8000c1e1500 */
[----:B------:R-:W3:Y:S01]  /*03c0*/  LDG.E.U16 R2, desc[UR6][R2.64] ;  /* 0x0000000602027981 */ /* 0x000ee2000c1e1500 */
[----:B----4-:R-:W-:-:S04]  /*03d0*/  IADD3 R22, PT, PT, R11, R22, RZ ;  /* 0x000000160b167210 */ /* 0x010fc80007ffe0ff */
[----:B------:R-:W-:Y:S01]  /*03e0*/  ISETP.GE.AND P0, PT, R22, R17, PT ;  /* 0x000000111600720c */ /* 0x000fe20003f06270 */
[----:B--2---:R-:W-:Y:S01]  /*03f0*/  IMAD.U32 R24, R4, 0x10000, RZ ;  /* 0x0001000004187824 */ /* 0x004fe200078e00ff */
[----:B---3--:R-:W-:-:S03]  /*0400*/  SHF.L.U32 R21, R2, 0x10, RZ ;  /* 0x0000001002157819 */ /* 0x008fc600000006ff */
[----:B-----5:R-:W-:-:S04]  /*0410*/  FADD.FTZ R24, -R9, R24 ;  /* 0x0000001809187221 */ /* 0x020fc80000010100 */
[----:B------:R-:W-:Y:S01]  /*0420*/  FMUL.FTZ R24, R21, R24 ;  /* 0x0000001815187220 */ /* 0x000fe20000410000 */
[----:B------:R-:W0:Y:S08]  /*0430*/  F2F.BF16.F32 R23, R21 ;  /* 0x0000001500177304 */ /* 0x000e300000202000 */
[----:B------:R-:W1:Y:S01]  /*0440*/  F2F.BF16.F32 R24, R24 ;  /* 0x0000001800187304 */ /* 0x000e620000202000 */
[----:B0-----:R-:W-:Y:S01]  /*0450*/  IMAD.U32 R23, R23, 0x10000, RZ ;  /* 0x0001000017177824 */ /* 0x001fe200078e00ff */
[----:B-1----:R-:W-:-:S03]  /*0460*/  SHF.L.U32 R2, R24, 0x10, RZ ;  /* 0x0000001018027819 */ /* 0x002fc600000006ff */
[----:B------:R-:W-:Y:S02]  /*0470*/  FADD.FTZ R8, R23, R8 ;  /* 0x0000000817087221 */ /* 0x000fe40000010000 */
[----:B------:R-:W-:Y:S01]  /*0480*/  FADD.FTZ R7, R2, R7 ;  /* 0x0000000702077221 */ /* 0x000fe20000010000 */
[----:B------:R-:W-:Y:S06]  /*0490*/  @!P0 BRA `(.L_x_646) ;  /* 0xfffffffc009c8947 */ /* 0x000fec000383ffff */
.L_x_645:
[----:B------:R-:W-:Y:S05]  /*04a0*/  BSYNC.RECONVERGENT B1 ;  /* 0x0000000000017941 */ /* 0x000fea0003800200 */
.L_x_644:
[----:B------:R-:W1:Y:S01]  /*04b0*/  LDCU UR4, c[0x0][0x3a8] ;  /* 0x00007500ff0477ac */ /* 0x000e620008000800 */
[----:B0-----:R-:W-:-:S05]  /*04c0*/  IMAD.IADD R13, R12, 0x1, R13 ;  /* 0x000000010c0d7824 */ /* 0x001fca00078e020d */
[----:B-1----:R-:W-:-:S13]  /*04d0*/  ISETP.GE.AND P0, PT, R13, UR4, PT ;  /* 0x000000040d007c0c */ /* 0x002fda000bf06270 */
[----:B------:R-:W-:Y:S05]  /*04e0*/  @!P0 BRA `(.L_x_647) ;  /* 0xfffffffc004c8947 */ /* 0x000fea000383ffff */
.L_x_643:
[----:B------:R-:W-:Y:S05]  /*04f0*/  BSYNC.RECONVERGENT B0 ;  /* 0x0000000000007941 */ /* 0x000fea0003800200 */
.L_x_642:
        /* <DEDUP_REMOVED lines=12> */
[----:B-----5:R-:W0:Y:S01]  /*05c0*/  SHFL.DOWN PT, R9, R5, 0x8, 0x1f ;  /* 0x09001f0005097f89 */ /* 0x020e2200000e0000 */
        /* <DEDUP_REMOVED lines=9> */
[----:B----4-:R-:W1:Y:S01]  /*0660*/  SHFL.DOWN PT, R11, R7, 0x4, 0x1f ;  /* 0x08801f00070b7f89 */ /* 0x010e6200000e0000 */
[----:B0-----:R-:W0:Y:S08]  /*0670*/  F2F.BF16.F32 R2, R2 ;  /* 0x0000000200027304 */ /* 0x001e300000202000 */
[----:B-1----:R-:W1:Y:S01]  /*0680*/  F2F.BF16.F32 R11, R11 ;  /* 0x0000000b000b7304 */ /* 0x002e620000202000 */
[----:B0-----:R-:W-:-:S05]  /*0690*/  SHF.L.U32 R3, R2, 0x10, RZ ;  /* 0x0000001002037819 */ /* 0x001fca00000006ff */
[----:B------:R-:W-:Y:S02]  /*06a0*/  FADD.FTZ R5, R8, R3 ;  /* 0x0000000308057221 */ /* 0x000fe40000010000 */
[----:B------:R-:W0:Y:S01]  /*06b0*/  S2R R3, SR_TID.X ;  /* 0x0000000000037919 */ /* 0x000e220000002100 */
[----:B-1----:R-:W-:Y:S02]  /*06c0*/  IMAD.U32 R4, R11, 0x10000, RZ ;  /* 0x000100000b047824 */ /* 0x002fe400078e00ff */
[----:B------:R-:W1:Y:S02]  /*06d0*/  SHFL.DOWN PT, R10, R5, 0x2, 0x1f ;  /* 0x08401f00050a7f89 */ /* 0x000e6400000e0000 */
[----:B------:R-:W-:-:S05]  /*06e0*/  FADD.FTZ R9, R7, R4 ;  /* 0x0000000407097221 */ /* 0x000fca0000010000 */
[----:B------:R-:W2:Y:S01]  /*06f0*/  SHFL.DOWN PT, R12, R9, 0x2, 0x1f ;  /* 0x08401f00090c7f89 */ /* 0x000ea200000e0000 */
[----:B-1----:R-:W1:Y:S01]  /*0700*/  F2F.BF16.F32 R10, R10 ;  /* 0x0000000a000a7304 */ /* 0x002e620000202000 */
[----:B0-----:R-:W-:-:S07]  /*0710*/  IMAD R2, R6, UR8, R3 ;  /* 0x0000000806027c24 */ /* 0x001fce000f8e0203 */
[----:B--2---:R-:W0:Y:S01]  /*0720*/  F2F.BF16.F32 R12, R12 ;  /* 0x0000000c000c7304 */ /* 0x004e220000202000 */
[----:B------:R-:W-:Y:S02]  /*0730*/  ISETP.GE.U32.AND P1, PT, R2, UR4, PT ;  /* 0x0000000402007c0c */ /* 0x000fe4000bf26070 */
[----:B-1----:R-:W-:-:S05]  /*0740*/  SHF.L.U32 R4, R10, 0x10, RZ ;  /* 0x000000100a047819 */ /* 0x002fca00000006ff */
[----:B------:R-:W-:Y:S01]  /*0750*/  FADD.FTZ R5, R5, R4 ;  /* 0x0000000405057221 */ /* 0x000fe20000010000 */
[----:B------:R-:W-:-:S05]  /*0760*/  LOP3.LUT P0, R4, R2, 0x1f, RZ, 0xc0, !PT ;  /* 0x0000001f02047812 */ /* 0x000fca000780c0ff */
[----:B------:R-:W1:Y:S01]  /*0770*/  @!P1 S2R R13, SR_CgaCtaId ;  /* 0x00000000000d9919 */ /* 0x000e620000008800 */
[----:B0-----:R-:W-:Y:S01]  /*0780*/  IMAD.U32 R8, R12, 0x10000, RZ ;  /* 0x000100000c087824 */ /* 0x001fe200078e00ff */
[----:B------:R-:W-:Y:S01]  /*0790*/  @!P1 MOV R10, 0x400 ;  /* 0x00000400000a9802 */ /* 0x000fe20000000f00 */
[----:B------:R-:W0:Y:S02]  /*07a0*/  SHFL.DOWN PT, R7, R5, 0x1, 0x1f ;  /* 0x08201f0005077f89 */ /* 0x000e2400000e0000 */
[----:B------:R-:W-:-:S05]  /*07b0*/  FADD.FTZ R8, R9, R8 ;  /* 0x0000000809087221 */ /* 0x000fca0000010000 */
[----:B------:R-:W2:Y:S01]  /*07c0*/  SHFL.DOWN PT, R9, R8, 0x1, 0x1f ;  /* 0x08201f0008097f89 */ /* 0x000ea200000e0000 */
[----:B------:R-:W-:Y:S01]  /*07d0*/  @!P0 MOV R11, 0x400 ;  /* 0x00000400000b8802 */ /* 0x000fe20000000f00 */
[----:B------:R-:W3:Y:S01]  /*07e0*/  @!P0 S2R R12, SR_CgaCtaId ;  /* 0x00000000000c8919 */ /* 0x000ee20000008800 */
[----:B0-----:R-:W0:Y:S01]  /*07f0*/  F2F.BF16.F32 R7, R7 ;  /* 0x0000000700077304 */ /* 0x001e220000202000 */
[----:B-1----:R-:W-:-:S07]  /*0800*/  @!P1 LEA R15, R13, R10, 0x18 ;  /* 0x0000000a0d0f9211 */ /* 0x002fce00078ec0ff */
[----:B--2---:R-:W1:Y:S01]  /*0810*/  F2F.BF16.F32 R9, R9 ;  /* 0x0000000900097304 */ /* 0x004e620000202000 */
[----:B0-----:R-:W-:Y:S02]  /*0820*/  SHF.L.U32 R10, R7, 0x10, RZ ;  /* 0x00000010070a7819 */ /* 0x001fe400000006ff */
[----:B---3--:R-:W-:-:S03]  /*0830*/  @!P0 LEA R13, R12, R11, 0x18 ;  /* 0x0000000b0c0d8211 */ /* 0x008fc600078ec0ff */
[----:B------:R-:W-:Y:S01]  /*0840*/  FADD.FTZ R10, R5, R10 ;  /* 0x0000000a050a7221 */ /* 0x000fe20000010000 */
[----:B------:R-:W-:Y:S02]  /*0850*/  @!P1 LEA R12, R4, R15, 0x3 ;  /* 0x0000000f040c9211 */ /* 0x000fe400078e18ff */
[----:B------:R-:W-:Y:S01]  /*0860*/  CS2R R4, SRZ ;  /* 0x0000000000047805 */ /* 0x000fe2000001ff00 */
[----:B-1----:R-:W-:Y:S01]  /*0870*/  IMAD.U32 R11, R9, 0x10000, RZ ;  /* 0x00010000090b7824 */ /* 0x002fe200078e00ff */
        /* <DEDUP_REMOVED lines=43> */
[----:B------:R1:W2:Y:S02]  /*0b30*/  SHFL.DOWN PT, R7, R5, 0x1, 0x1f ;  /* 0x08201f0005077f89 */ /* 0x0002a400000e0000 */
[----:B01----:R-:W0:Y:S02]  /*0b40*/  F2F.BF16.F32 R2, R2 ;  /* 0x0000000200027304 */ /* 0x003e240000202000 */
.L_x_661:
[----:B--2---:R-:W2:Y:S01]  /*0b50*/  F2F.BF16.F32 R7, R7 ;  /* 0x0000000700077304 */ /* 0x004ea20000202000 */
[----:B01----:R-:W-:-:S05]  /*0b60*/  SHF.L.U32 R9, R2, 0x10, RZ ;  /* 0x0000001002097819 */ /* 0x003fca00000006ff */
[----:B------:R-:W-:Y:S01]  /*0b70*/  FADD.FTZ R4, R12, R9 ;  /* 0x000000090c047221 */ /* 0x000fe20000010000 */
[----:B--2---:R-:W-:-:S04]  /*0b80*/  IMAD.U32 R2, R7, 0x10000, RZ ;  /* 0x0001000007027824 */ /* 0x004fc800078e00ff */
[----:B------:R-:W-:-:S07]  /*0b90*/  FADD.FTZ R5, R5, R2 ;  /* 0x0000000205057221 */ /* 0x000fce0000010000 */
.L_x_648:
        /* <DEDUP_REMOVED lines=9> */
[----:B0-----:R-:W0:Y:S01]  /*0c30*/  LDC R4, c[0x0][0x418] ;  /* 0x00010600ff047b82 */ /* 0x001e220000000800 */
[----:B------:R-:W1:Y:S01]  /*0c40*/  LDS.64 R2, [R2] ;  /* 0x0000000002027984 */ /* 0x000e620000000a00 */
[----:B------:R-:W2:Y:S06]  /*0c50*/  LDCU UR4, c[0x0][0x408] ;  /* 0x00008100ff0477ac */ /* 0x000eac0008000800 */
[----:B------:R-:W3:Y:S08]  /*0c60*/  LDC R5, c[0x0][0x3e8] ;  /* 0x0000fa00ff057b82 */ /* 0x000ef00000000800 */
[----:B------:R-:W4:Y:S01]  /*0c70*/  LDC R6, c[0x0][0x3f8] ;  /* 0x0000fe00ff067b82 */ /* 0x000f220000000800 */
[----:B--2---:R-:W-:Y:S01]  /*0c80*/  UISETP.GE.AND UP0, UPT, UR4, 0x1, UPT ;  /* 0x000000010400788c */ /* 0x004fe2000bf06270 */
[----:B0-----:R-:W-:-:S02]  /*0c90*/  ISETP.GE.AND P0, PT, R4, 0x1, PT ;  /* 0x000000010400780c */ /* 0x001fc40003f06270 */
[----:B---3--:R-:W-:-:S11]  /*0ca0*/  ISETP.GE.AND P1, PT, R5, 0x1, PT ;  /* 0x000000010500780c */ /* 0x008fd60003f26270 */
[----:B------:R-:W0:Y:S01]  /*0cb0*/  @P0 LDC R7, c[0x0][0x41c] ;  /* 0x00010700ff070b82 */ /* 0x000e220000000800 */
[----:B----4-:R-:W-:Y:S02]  /*0cc0*/  ISETP.GE.AND P2, PT, R6, 0x1, PT ;  /* 0x000000010600780c */ /* 0x010fe40003f46270 */
[----:B-1----:R-:W-:-:S05]  /*0cd0*/  @P0 F2FP.BF16.F32.PACK_AB R6, RZ, R2 ;  /* 0x00000002ff06023e */ /* 0x002fca00000010ff */
[----:B------:R-:W1:Y:S01]  /*0ce0*/  @P1 LDC R11, c[0x0][0x3ec] ;  /* 0x0000fb00ff0b1b82 */ /* 0x000e620000000800 */
[----:B------:R-:W-:-:S07]  /*0cf0*/  PRMT R10, R6, 0x7610, R10 ;  /* 0x00007610060a7816 */ /* 0x000fce000000000a */
[----:B------:R-:W2:Y:S08]  /*0d00*/  @P0 LDC.64 R4, c[0x0][0x410] ;  /* 0x00010400ff040b82 */ /* 0x000eb00000000a00 */
[----:B------:R-:W3:Y:S01]  /*0d10*/  @P1 LDC.64 R8, c[0x0][0x3e0] ;  /* 0x0000f800ff081b82 */ /* 0x000ee20000000a00 */
[----:B0-----:R-:W-:Y:S02]  /*0d20*/  @P0 IMAD R7, R7, UR5, RZ ;  /* 0x0000000507070c24 */ /* 0x001fe4000f8e02ff */
[----:B-1----:R-:W-:-:S02]  /*0d30*/  @P1 IMAD R11, R11, UR5, RZ ;  /* 0x000000050b0b1c24 */ /* 0x002fc4000f8e02ff */
[----:B--2---:R-:W-:-:S04]  /*0d40*/  @P0 IMAD.WIDE R4, R7, 0x2, R4 ;  /* 0x0000000207040825 */ /* 0x004fc800078e0204 */
[----:B---3--:R-:W-:Y:S01]  /*0d50*/  @P1 IMAD.WIDE R8, R11, 0x4, R8 ;  /* 0x000000040b081825 */ /* 0x008fe200078e0208 */
[----:B------:R-:W-:Y:S06]  /*0d60*/  BRA.U !UP0, `(.L_x_650) ;  /* 0x00000001081c7547 */ /* 0x000fec000b800000 */
[----:B------:R-:W0:Y:S01]  /*0d70*/  LDC R11, c[0x0][0x40c] ;  /* 0x00010300ff0b7b82 */ /* 0x000e220000000800 */
[----:B------:R-:W-:-:S05]  /*0d80*/  FMUL.FTZ R0, R0, R3 ;  /* 0x0000000300007220 */ /* 0x000fca0000410000 */
[----:B------:R-:W-:Y:S02]  /*0d90*/  F2FP.BF16.F32.PACK_AB R0, RZ, R0 ;  /* 0x00000000ff00723e */ /* 0x000fe400000010ff */
[----:B------:R-:W1:Y:S01]  /*0da0*/  LDC.64 R6, c[0x0][0x400] ;  /* 0x00010000ff067b82 */ /* 0x000e620000000a00 */
[----:B0-----:R-:W-:-:S04]  /*0db0*/  IMAD R11, R11, UR5, RZ ;  /* 0x000000050b0b7c24 */ /* 0x001fc8000f8e02ff */
[----:B-1----:R-:W-:-:S05]  /*0dc0*/  IMAD.WIDE R6, R11, 0x2, R6 ;  /* 0x000000020b067825 */ /* 0x002fca00078e0206 */
[----:B------:R0:W-:Y:S02]  /*0dd0*/  STG.E.U16 desc[UR6][R6.64], R0 ;  /* 0x0000000006007986 */ /* 0x0001e4000c101506 */
.L_x_650:
[----:B------:R1:W-:Y:S04]  /*0de0*/  @P0 STG.E.U16 desc[UR6][R4.64], R10 ;  /* 0x0000000a04000986 */ /* 0x0003e8000c101506 */
[----:B------:R1:W-:Y:S01]  /*0df0*/  @P1 STG.E desc[UR6][R8.64], R2 ;  /* 0x0000000208001986 */ /* 0x0003e2000c101906 */
[----:B------:R-:W-:Y:S05]  /*0e00*/  @!P2 EXIT ;  /* 0x000000000000a94d */ /* 0x000fea0003800000 */
[----:B0-----:R-:W0:Y:S08]  /*0e10*/  LDC R7, c[0x0][0x3fc] ;  /* 0x0000ff00ff077b82 */ /* 0x001e300000000800 */
[----:B-1----:R-:W1:Y:S01]  /*0e20*/  LDC.64 R4, c[0x0][0x3f0] ;  /* 0x0000fc00ff047b82 */ /* 0x002e620000000a00 */
[----:B0-----:R-:W-:-:S04]  /*0e30*/  IMAD R7, R7, UR5, RZ ;  /* 0x0000000507077c24 */ /* 0x001fc8000f8e02ff */
[----:B-1----:R-:W-:-:S05]  /*0e40*/  IMAD.WIDE R4, R7, 0x4, R4 ;  /* 0x0000000407047825 */ /* 0x002fca00078e0204 */
[----:B------:R-:W-:Y:S01]  /*0e50*/  STG.E desc[UR6][R4.64], R3 ;  /* 0x0000000304007986 */ /* 0x000fe2000c101906 */
[----:B------:R-:W-:Y:S05]  /*0e60*/  EXIT ;  /* 0x000000000000794d */ /* 0x000fea0003800000 */
.L_x_649:
[----:B-1----:R-:W-:Y:S01]  /*0e70*/  MOV R16, R4 ;  /* 0x0000000400107202 */ /* 0x002fe20000000f00 */
[----:B------:R-:W-:Y:S02]  /*0e80*/  HFMA2 R15, -RZ, RZ, 0, 9.5367431640625e-07 ;  /* 0x00000010ff0f7431 */ /* 0x000fe400000001ff */
[----:B------:R-:W-:Y:S01]  /*0e90*/  IMAD.MOV.U32 R18, RZ, RZ, 0x1f ;  /* 0x0000001fff127424 */ /* 0x000fe200078e00ff */
[----:B------:R-:W-:-:S07]  /*0ea0*/  MOV R13, 0xffffffff ;  /* 0xffffffff000d7802 */ /* 0x000fce0000000f00 */
[----:B------:R-:W-:Y:S05]  /*0eb0*/  WARPSYNC.COLLECTIVE R13, `(.L_x_651) ;  /* 0x000000000d087348 */ /* 0x000fea0003c00000 */
[----:B------:R0:W1:Y:S02]  /*0ec0*/  SHFL.DOWN P0, R14, R16, R15, R18 ;  /* 0x0800000f100e7389 */ /* 0x0000640000000012 */
[----:B01----:R-:W-:Y:S05]  /*0ed0*/  ENDCOLLECTIVE ;  /* 0x000000000000791b */ /* 0x003fea0003800000 */
.L_x_651:
[----:B------:R-:W-:Y:S01]  /*0ee0*/  IMAD.MOV.U32 R16, RZ, RZ, R5 ;  /* 0x000000ffff107224 */ /* 0x000fe200078e0005 */
[----:B------:R-:W-:-:S07]  /*0ef0*/  MOV R2, R14 ;  /* 0x0000000e00027202 */ /* 0x000fce0000000f00 */
[----:B------:R-:W-:Y:S05]  /*0f00*/  WARPSYNC.COLLECTIVE R13, `(.L_x_652) ;  /* 0x000000000d087348 */ /* 0x000fea0003c00000 */
[----:B------:R0:W1:Y:S02]  /*0f10*/  SHFL.DOWN P0, R14, R16, R15, R18 ;  /* 0x0800000f100e7389 */ /* 0x0000640000000012 */
[----:B01----:R-:W-:Y:S05]  /*0f20*/  ENDCOLLECTIVE ;  /* 0x000000000000791b */ /* 0x003fea0003800000 */
.L_x_652:
        /* <DEDUP_REMOVED lines=10> */
.L_x_653:
[----:B------:R-:W-:-:S04]  /*0fd0*/  IMAD.U32 R8, R7, 0x10000, RZ ;  /* 0x0001000007087824 */ /* 0x000fc800078e00ff */
[----:B------:R-:W-:-:S05]  /*0fe0*/  FADD.FTZ R8, R5, R8 ;  /* 0x0000000805087221 */ /* 0x000fca0000010000 */
[----:B------:R-:W-:Y:S02]  /*0ff0*/  MOV R16, R8 ;  /* 0x0000000800107202 */ /* 0x000fe40000000f00 */
[----:B------:R-:W-:-:S07]  /*1000*/  MOV R10, R14 ;  /* 0x0000000e000a7202 */ /* 0x000fce0000000f00 */
[----:B------:R-:W-:Y:S05]  /*1010*/  WARPSYNC.COLLECTIVE R13, `(.L_x_654) ;  /* 0x000000000d087348 */ /* 0x000fea0003c00000 */
[----:B------:R0:W1:Y:S02]  /*1020*/  SHFL.DOWN P0, R14, R16, R15, R18 ;  /* 0x0800000f100e7389 */ /* 0x0000640000000012 */
[----:B01----:R-:W-:Y:S05]  /*1030*/  ENDCOLLECTIVE ;  /* 0x000000000000791b */ /* 0x003fea0003800000 */
.L_x_654:
        /* <DEDUP_REMOVED lines=10> */
.L_x_655:
[----:B------:R-:W-:-:S05]  /*10e0*/  SHF.L.U32 R5, R11, 0x10, RZ ;  /* 0x000000100b057819 */ /* 0x000fca00000006ff */
[----:B------:R-:W-:-:S05]  /*10f0*/  FADD.FTZ R5, R8, R5 ;  /* 0x0000000508057221 */ /* 0x000fca0000010000 */
[----:B------:R-:W-:Y:S01]  /*1100*/  MOV R16, R5 ;  /* 0x0000000500107202 */ /* 0x000fe20000000f00 */
[----:B------:R-:W-:-:S07]  /*1110*/  IMAD.MOV.U32 R2, RZ, RZ, R14 ;  /* 0x000000ffff027224 */ /* 0x000fce00078e000e */
[----:B------:R-:W-:Y:S05]  /*1120*/  WARPSYNC.COLLECTIVE R13, `(.L_x_656) ;  /* 0x000000000d087348 */ /* 0x000fea0003c00000 */
[----:B------:R0:W1:Y:S02]  /*1130*/  SHFL.DOWN P0, R14, R16, R15, R18 ;  /* 0x0800000f100e7389 */ /* 0x0000640000000012 */
[----:B01----:R-:W-:Y:S05]  /*1140*/  ENDCOLLECTIVE ;  /* 0x000000000000791b */ /* 0x003fea0003800000 */
.L_x_656:
        /* <DEDUP_REMOVED lines=10> */
.L_x_657:
[----:B------:R-:W-:-:S05]  /*11f0*/  SHF.L.U32 R8, R7, 0x10, RZ ;  /* 0x0000001007087819 */ /* 0x000fca00000006ff */
[----:B------:R-:W-:-:S04]  /*1200*/  FADD.FTZ R8, R5, R8 ;  /* 0x0000000805087221 */ /* 0x000fc80000010000 */
[----:B------:R-:W-:Y:S01]  /*1210*/  IMAD.MOV.U32 R16, RZ, RZ, R8 ;  /* 0x000000ffff107224 */ /* 0x000fe200078e0008 */
[----:B------:R-:W-:-:S07]  /*1220*/  MOV R10, R14 ;  /* 0x0000000e000a7202 */ /* 0x000fce0000000f00 */
[----:B------:R-:W-:Y:S05]  /*1230*/  WARPSYNC.COLLECTIVE R13, `(.L_x_658) ;  /* 0x000000000d087348 */ /* 0x000fea0003c00000 */
[----:B------:R0:W1:Y:S02]  /*1240*/  SHFL.DOWN P0, R14, R16, R15, R18 ;  /* 0x0800000f100e7389 */ /* 0x0000640000000012 */
[----:B01----:R-:W-:Y:S05]  /*1250*/  ENDCOLLECTIVE ;  /* 0x000000000000791b */ /* 0x003fea0003800000 */
.L_x_658:
        /* <DEDUP_REMOVED lines=10> */
.L_x_659:
[----:B------:R-:W-:-:S04]  /*1300*/  IMAD.U32 R5, R4, 0x10000, RZ ;  /* 0x0001000004057824 */ /* 0x000fc800078e00ff */
[----:B------:R-:W-:-:S05]  /*1310*/  FADD.FTZ R5, R8, R5 ;  /* 0x0000000508057221 */ /* 0x000fca0000010000 */
[----:B------:R-:W-:Y:S02]  /*1320*/  MOV R16, R5 ;  /* 0x0000000500107202 */ /* 0x000fe40000000f00 */
[----:B------:R-:W-:-:S07]  /*1330*/  MOV R2, R14 ;  /* 0x0000000e00027202 */ /* 0x000fce0000000f00 */
[----:B------:R-:W-:Y:S05]  /*1340*/  WARPSYNC.COLLECTIVE R13, `(.L_x_660) ;  /* 0x000000000d087348 */ /* 0x000fea0003c00000 */
[----:B------:R0:W1:Y:S02]  /*1350*/  SHFL.DOWN P0, R14, R16, R15, R18 ;  /* 0x0800000f100e7389 */ /* 0x0000640000000012 */
[----:B01----:R-:W-:Y:S05]  /*1360*/  ENDCOLLECTIVE ;  /* 0x000000000000791b */ /* 0x003fea0003800000 */
.L_x_660:
[----:B------:R-:W1:Y:S01]  /*1370*/  F2F.BF16.F32 R2, R2 ;  /* 0x0000000200027304 */ /* 0x000e620000202000 */
[----:B------:R-:W-:Y:S01]  /*1380*/  MOV R7, R14 ;  /* 0x0000000e00077202 */ /* 0x000fe20000000f00 */
[----:B------:R-:W-:Y:S06]  /*1390*/  BRA `(.L_x_661) ;  /* 0xfffffff400ec7947 */ /* 0x000fec000383ffff */
.L_x_662:
        /* <DEDUP_REMOVED lines=14> */
.L_x_27077:


//--------------------- .text._ZN2at6native33batch_norm_backward_reduce_kernelIN3c108BFloat16EffiEEvNS_27GenericPackedTensorAccessorIT_Lm3ENS_16DefaultPtrTraitsET2_EES8_NS4_IT1_Lm1ES6_S7_EESA_SA_SA_NS4_IT0_Lm1ES6_S7_EESC_ --------------------------
	.section	.text._ZN2at6native33batch_norm_backward_reduce_kernelIN3c108BFloat16EffiEEvNS_27GenericPackedTensorAccessorIT_Lm3ENS_16DefaultPtrTraitsET2_EES8_NS4_IT1_Lm1ES6_S7_EESA_SA_SA_NS4_IT0_Lm1ES6_S7_EESC_,"ax",@progbits
	.align	128
        .global         _ZN2at6native33batch_norm_backward_reduce_kernelIN3c108BFloat16EffiEEvNS_27GenericPackedTensorAccessorIT_Lm3ENS_16DefaultPtrTraitsET2_EES8_NS4_IT1_Lm1ES6_S7_EESA_SA_SA_NS4_IT0_Lm1ES6_S7_EESC_
        .type           _ZN2at6native33batch_norm_backward_reduce_kernelIN3c108BFloat16EffiEEvNS_27GenericPackedTensorAccessorIT_Lm3ENS_16DefaultPtrTraitsET2_EES8_NS4_IT1_Lm1ES6_S7_EESA_SA_SA_NS4_IT0_Lm1ES6_S7_EESC_,@function
        .size           _ZN2at6native33batch_norm_backward_reduce_kernelIN3c108BFloat16EffiEEvNS_27GenericPackedTensorAccessorIT_Lm3ENS_16DefaultPtrTraitsET2_EES8_NS4_IT1_Lm1ES6_S7_EESA_SA_SA_NS4_IT0_Lm1ES6_S7_EESC_,(.L_x_27078 - _ZN2at6native33batch_norm_backward_reduce_kernelIN3c108BFloat16EffiEEvNS_27GenericPackedTensorAccessorIT_Lm3ENS_16DefaultPtrTraitsET2_EES8_NS4_IT1_Lm1ES6_S7_EESA_SA_SA_NS4_IT0_Lm1ES6_S7_EESC_)
        .other          _ZN2at6native33batch_norm_backward_reduce_kernelIN3c108BFloat16EffiEEvNS_27GenericPackedTensorAccessorIT_Lm3ENS_16DefaultPtrTraitsET2_EES8_NS4_IT1_Lm1ES6_S7_EESA_SA_SA_NS4_IT0_Lm1ES6_S7_EESC_,@"STO_CUDA_ENTRY STV_DEFAULT"
_ZN2at6native33batch_norm_backward_reduce_kernelIN3c108BFloat16EffiEEvNS_27GenericPackedTensorAccessorIT_Lm3ENS_16DefaultPtrTraitsET2_EES8_NS4_IT1_Lm1ES6_S7_EESA_SA_SA_NS4_IT0_Lm1ES6_S7_EESC_:
.text._ZN2at6native33batch_norm_backward_reduce_kernelIN3c108BFloat16EffiEEvNS_27GenericPackedTensorAccessorIT_Lm3ENS_16DefaultPtrTraitsET2_EES8_NS4_IT1_Lm1ES6_S7_EESA_SA_SA_NS4_IT0_Lm1ES6_S7_EESC_:
        /* <DEDUP_REMOVED lines=34> */
.L_x_668:
        /* <DEDUP_REMOVED lines=15> */
.L_x_667:
        /* <DEDUP_REMOVED lines=25> */
.L_x_666:
[----:B------:R-:W-:Y:S05]  /*04a0*/  BSYNC.RECONVERGENT B1 ;  /* 0x0000000000017941 */ /* 0x000fea0003800200 */
.L_x_665:
[----:B------:R-:W1:Y:S01]  /*04b0*/  LDCU UR4, c[0x0][0x3a8] ;  /* 0x00007500ff0477ac */ /* 0x000e620008000800 */
[----:B0-----:R-:W-:-:S05]  /*04c0*/  IMAD.IADD R13, R12, 0x1, R13 ;  /* 0x000000010c0d7824 */ /* 0x001fca00078e020d */
[----:B-1----:R-:W-:-:S13]  /*04d0*/  ISETP.GE.AND P0, PT, R13, UR4, PT ;  /* 0x000000040d007c0c */ /* 0x002fda000bf06270 */
[----:B------:R-:W-:Y:S05]  /*04e0*/  @!P0 BRA `(.L_x_668) ;  /* 0xfffffffc004c8947 */ /* 0x000fea000383ffff */
.L_x_664:
[----:B------:R-:W-:Y:S05]  /*04f0*/  BSYNC.RECONVERGENT B0 ;  /* 0x0000000000007941 */ /* 0x000fea0003800200 */
.L_x_663:
        /* <DEDUP_REMOVED lines=40> */
[----:B0-----:R-:W-:Y:S02]  /*0780*/  SHF.L.U32 R8, R12, 0x10, RZ ;  /* 0x000000100c087819 */ /* 0x001fe400000006ff */
        /* <DEDUP_REMOVED lines=9> */
[----:B0-----:R-:W-:Y:S01]  /*0820*/  IMAD.U32 R10, R7, 0x10000, RZ ;  /* 0x00010000070a7824 */ /* 0x001fe200078e00ff */
[----:B---3--:R-:W-:-:S03]  /*0830*/  @!P0 LEA R13, R12, R11, 0x18 ;  /* 0x0000000b0c0d8211 */ /* 0x008fc600078ec0ff */
[----:B------:R-:W-:Y:S01]  /*0840*/  FADD.FTZ R10, R5, R10 ;  /* 0x0000000a050a7221 */ /* 0x000fe20000010000 */
[----:B------:R-:W-:Y:S02]  /*0850*/  @!P1 LEA R12, R4, R15, 0x3 ;  /* 0x0000000f040c9211 */ /* 0x000fe400078e18ff */
[----:B------:R-:W-:Y:S02]  /*0860*/  CS2R R4, SRZ ;  /* 0x0000000000047805 */ /* 0x000fe4000001ff00 */
[----:B-1----:R-:W-:Y:S02]  /*0870*/  SHF.L.U32 R11, R9, 0x10, RZ ;  /* 0x00000010090b7819 */ /* 0x002fe400000006ff */
        /* <DEDUP_REMOVED lines=45> */
.L_x_681:
[----:B--2---:R-:W2:Y:S01]  /*0b50*/  F2F.BF16.F32 R7, R7 ;  /* 0x0000000700077304 */ /* 0x004ea20000202000 */
[----:B01----:R-:W-:-:S05]  /*0b60*/  SHF.L.U32 R9, R2, 0x10, RZ ;  /* 0x0000001002097819 */ /* 0x003fca00000006ff */
[----:B------:R-:W-:Y:S01]  /*0b70*/  FADD.FTZ R4, R12, R9 ;  /* 0x000000090c047221 */ /* 0x000fe20000010000 */
[----:B--2---:R-:W-:-:S04]  /*0b80*/  IMAD.U32 R2, R7, 0x10000, RZ ;  /* 0x0001000007027824 */ /* 0x004fc800078e00ff */
[----:B------:R-:W-:-:S07]  /*0b90*/  FADD.FTZ R5, R5, R2 ;  /* 0x0000000205057221 */ /* 0x000fce0000010000 */
.L_x_669:
        /* <DEDUP_REMOVED lines=9> */
[----:B------:R-:W1:Y:S08]  /*0c30*/  LDC R3, c[0x0][0x408] ;  /* 0x00010200ff037b82 */ /* 0x000e700000000800 */
[----:B0-----:R-:W0:Y:S08]  /*0c40*/  LDC R4, c[0x0][0x418] ;  /* 0x00010600ff047b82 */ /* 0x001e300000000800 */
[----:B------:R-:W2:Y:S01]  /*0c50*/  LDC R5, c[0x0][0x3e8] ;  /* 0x0000fa00ff057b82 */ /* 0x000ea20000000800 */
[----:B-1----:R-:W-:-:S07]  /*0c60*/  ISETP.GE.AND P0, PT, R3, 0x1, PT ;  /* 0x000000010300780c */ /* 0x002fce0003f06270 */
[----:B------:R-:W1:Y:S01]  /*0c70*/  LDC R10, c[0x0][0x3f8] ;  /* 0x0000fe00ff0a7b82 */ /* 0x000e620000000800 */
[----:B------:R-:W3:Y:S01]  /*0c80*/  LDS.64 R2, [R2] ;  /* 0x0000000002027984 */ /* 0x000ee20000000a00 */
[----:B0-----:R-:W-:-:S06]  /*0c90*/  ISETP.GE.AND P1, PT, R4, 0x1, PT ;  /* 0x000000010400780c */ /* 0x001fcc0003f26270 */
[----:B------:R-:W0:Y:S01]  /*0ca0*/  @P0 LDC R11, c[0x0][0x40c] ;  /* 0x00010300ff0b0b82 */ /* 0x000e220000000800 */
[----:B--2---:R-:W-:-:S07]  /*0cb0*/  ISETP.GE.AND P2, PT, R5, 0x1, PT ;  /* 0x000000010500780c */ /* 0x004fce0003f46270 */
[----:B------:R-:W2:Y:S01]  /*0cc0*/  @P1 LDC R13, c[0x0][0x41c] ;  /* 0x00010700ff0d1b82 */ /* 0x000ea20000000800 */
[----:B-1----:R-:W-:-:S07]  /*0cd0*/  ISETP.GE.AND P3, PT, R10, 0x1, PT ;  /* 0x000000010a00780c */ /* 0x002fce0003f66270 */
[----:B------:R-:W1:Y:S08]  /*0ce0*/  @P2 LDC R15, c[0x0][0x3ec] ;  /* 0x0000fb00ff0f2b82 */ /* 0x000e700000000800 */
[----:B------:R-:W4:Y:S01]  /*0cf0*/  @P0 LDC.64 R6, c[0x0][0x400] ;  /* 0x00010000ff060b82 */ /* 0x000f220000000a00 */
[----:B0-----:R-:W-:-:S07]  /*0d00*/  @P0 IMAD R11, R11, UR5, RZ ;  /* 0x000000050b0b0c24 */ /* 0x001fce000f8e02ff */
[----:B------:R-:W0:Y:S01]  /*0d10*/  @P1 LDC.64 R8, c[0x0][0x410] ;  /* 0x00010400ff081b82 */ /* 0x000e220000000a00 */
[----:B--2---:R-:W-:-:S07]  /*0d20*/  @P1 IMAD R13, R13, UR5, RZ ;  /* 0x000000050d0d1c24 */ /* 0x004fce000f8e02ff */
[----:B------:R-:W2:Y:S01]  /*0d30*/  @P2 LDC.64 R4, c[0x0][0x3e0] ;  /* 0x0000f800ff042b82 */ /* 0x000ea20000000a00 */
[----:B-1----:R-:W-:Y:S02]  /*0d40*/  @P2 IMAD R15, R15, UR5, RZ ;  /* 0x000000050f0f2c24 */ /* 0x002fe4000f8e02ff */
[----:B----4-:R-:W-:-:S04]  /*0d50*/  @P0 IMAD.WIDE R6, R11, 0x4, R6 ;  /* 0x000000040b060825 */ /* 0x010fc800078e0206 */
[----:B---3--:R-:W-:-:S05]  /*0d60*/  @P0 FMUL.FTZ R11, R0, R3 ;  /* 0x00000003000b0220 */ /* 0x008fca0000410000 */
[----:B------:R1:W-:Y:S01]  /*0d70*/  @P0 STG.E desc[UR6][R6.64], R11 ;  /* 0x0000000b06000986 */ /* 0x0003e2000c101906 */
[----:B0-----:R-:W-:-:S05]  /*0d80*/  @P1 IMAD.WIDE R8, R13, 0x4, R8 ;  /* 0x000000040d081825 */ /* 0x001fca00078e0208 */
[----:B------:R1:W-:Y:S01]  /*0d90*/  @P1 STG.E desc[UR6][R8.64], R2 ;  /* 0x0000000208001986 */ /* 0x0003e2000c101906 */
[----:B--2---:R-:W-:-:S05]  /*0da0*/  @P2 IMAD.WIDE R4, R15, 0x4, R4 ;  /* 0x000000040f042825 */ /* 0x004fca00078e0204 */
[----:B------:R1:W-:Y:S01]  /*0db0*/  @P2 STG.E desc[UR6][R4.64], R2 ;  /* 0x0000000204002986 */ /* 0x0003e2000c101906 */
[----:B------:R-:W-:Y:S05]  /*0dc0*/  @!P3 EXIT ;  /* 0x000000000000b94d */ /* 0x000fea0003800000 */
[----:B-1----:R-:W0:Y:S08]  /*0dd0*/  LDC R7, c[0x0][0x3fc] ;  /* 0x0000ff00ff077b82 */ /* 0x002e300000000800 */
[----:B------:R-:W1:Y:S01]  /*0de0*/  LDC.64 R4, c[0x0][0x3f0] ;  /* 0x0000fc00ff047b82 */ /* 0x000e620000000a00 */
[----:B0-----:R-:W-:-:S04]  /*0df0*/  IMAD R7, R7, UR5, RZ ;  /* 0x0000000507077c24 */ /* 0x001fc8000f8e02ff */
[----:B-1----:R-:W-:-:S05]  /*0e00*/  IMAD.WIDE R4, R7, 0x4, R4 ;  /* 0x0000000407047825 */ /* 0x002fca00078e0204 */
[----:B------:R-:W-:Y:S01]  /*0e10*/  STG.E desc[UR6][R4.64], R3 ;  /* 0x0000000304007986 */ /* 0x000fe2000c101906 */
[----:B------:R-:W-:Y:S05]  /*0e20*/  EXIT ;  /* 0x000000000000794d */ /* 0x000fea0003800000 */
.L_x_670:
[----:B-1----:R-:W-:Y:S01]  /*0e30*/  MOV R16, R4 ;  /* 0x0000000400107202 */ /* 0x002fe20000000f00 */
[----:B------:R-:W-:Y:S02]  /*0e40*/  HFMA2 R15, -RZ, RZ, 0, 9.5367431640625e-07 ;  /* 0x00000010ff0f7431 */ /* 0x000fe400000001ff */
[----:B------:R-:W-:Y:S01]  /*0e50*/  IMAD.MOV.U32 R18, RZ, RZ, 0x1f ;  /* 0x0000001fff127424 */ /* 0x000fe200078e00ff */
[----:B------:R-:W-:-:S07]  /*0e60*/  MOV R13, 0xffffffff ;  /* 0xffffffff000d7802 */ /* 0x000fce0000000f00 */
[----:B------:R-:W-:Y:S05]  /*0e70*/  WARPSYNC.COLLECTIVE R13, `(.L_x_671) ;  /* 0x000000000d087348 */ /* 0x000fea0003c00000 */
[----:B------:R0:W1:Y:S02]  /*0e80*/  SHFL.DOWN P0, R14, R16, R15, R18 ;  /* 0x0800000f100e7389 */ /* 0x0000640000000012 */
[----:B01----:R-:W-:Y:S05]  /*0e90*/  ENDCOLLECTIVE ;  /* 0x000000000000791b */ /* 0x003fea0003800000 */
.L_x_671:
[----:B------:R-:W-:Y:S01]  /*0ea0*/  IMAD.MOV.U32 R16, RZ, RZ, R5 ;  /* 0x000000ffff107224 */ /* 0x000fe200078e0005 */
[----:B------:R-:W-:-:S07]  /*0eb0*/  MOV R2, R14 ;  /* 0x0000000e00027202 */ /* 0x000fce0000000f00 */
[----:B------:R-:W-:Y:S05]  /*0ec0*/  WARPSYNC.COLLECTIVE R13, `(.L_x_672) ;  /* 0x000000000d087348 */ /* 0x000fea0003c00000 */
[----:B------:R0:W1:Y:S02]  /*0ed0*/  SHFL.DOWN P0, R14, R16, R15, R18 ;  /* 0x0800000f100e7389 */ /* 0x0000640000000012 */
[----:B01----:R-:W-:Y:S05]  /*0ee0*/  ENDCOLLECTIVE ;  /* 0x000000000000791b */ /* 0x003fea0003800000 */
.L_x_672:
        /* <DEDUP_REMOVED lines=10> */
.L_x_673:
[----:B------:R-:W-:-:S04]  /*0f90*/  IMAD.U32 R8, R7, 0x10000, RZ ;  /* 0x0001000007087824 */ /* 0x000fc800078e00ff */
[----:B------:R-:W-:-:S05]  /*0fa0*/  FADD.FTZ R8, R5, R8 ;  /* 0x0000000805087221 */ /* 0x000fca0000010000 */
[----:B------:R-:W-:Y:S02]  /*0fb0*/  MOV R16, R8 ;  /* 0x0000000800107202 */ /* 0x000fe40000000f00 */
[----:B------:R-:W-:-:S07]  /*0fc0*/  MOV R10, R14 ;  /* 0x0000000e000a7202 */ /* 0x000fce0000000f00 */
[----:B------:R-:W-:Y:S05]  /*0fd0*/  WARPSYNC.COLLECTIVE R13, `(.L_x_674) ;  /* 0x000000000d087348 */ /* 0x000fea0003c00000 */
[----:B------:R0:W1:Y:S02]  /*0fe0*/  SHFL.DOWN P0, R14, R16, R15, R18 ;  /* 0x0800000f100e7389 */ /* 0x0000640000000012 */
[----:B01----:R-:W-:Y:S05]  /*0ff0*/  ENDCOLLECTIVE ;  /* 0x000000000000791b */ /* 0x003fea0003800000 */
.L_x_674:
        /* <DEDUP_REMOVED lines=10> */
.L_x_675:
[----:B------:R-:W-:-:S05]  /*10a0*/  SHF.L.U32 R5, R11, 0x10, RZ ;  /* 0x000000100b057819 */ /* 0x000fca00000006ff */
[----:B------:R-:W-:-:S05]  /*10b0*/  FADD.FTZ R5, R8, R5 ;  /* 0x0000000508057221 */ /* 0x000fca0000010000 */
[----:B------:R-:W-:Y:S01]  /*10c0*/  MOV R16, R5 ;  /* 0x0000000500107202 */ /* 0x000fe20000000f00 */
[----:B------:R-:W-:-:S07]  /*10d0*/  IMAD.MOV.U32 R2, RZ, RZ, R14 ;  /* 0x000000ffff027224 */ /* 0x000fce00078e000e */
[----:B------:R-:W-:Y:S05]  /*10e0*/  WARPSYNC.COLLECTIVE R13, `(.L_x_676) ;  /* 0x000000000d087348 */ /* 0x000fea0003c00000 */
[----:B------:R0:W1:Y:S02]  /*10f0*/  SHFL.DOWN P0, R14, R16, R15, R18 ;  /* 0x0800000f100e7389 */ /* 0x0000640000000012 */
[----:B01----:R-:W-:Y:S05]  /*1100*/  ENDCOLLECTIVE ;  /* 0x000000000000791b */ /* 0x003fea0003800000 */
.L_x_676:
        /* <DEDUP_REMOVED lines=10> */
.L_x_677:
[----:B------:R-:W-:-:S05]  /*11b0*/  SHF.L.U32 R8, R7, 0x10, RZ ;  /* 0x0000001007087819 */ /* 0x000fca00000006ff */
[----:B------:R-:W-:-:S04]  /*11c0*/  FADD.FTZ R8, R5, R8 ;  /* 0x0000000805087221 */ /* 0x000fc80000010000 */
[----:B------:R-:W-:Y:S01]  /*11d0*/  IMAD.MOV.U32 R16, RZ, RZ, R8 ;  /* 0x000000ffff107224 */ /* 0x000fe200078e0008 */
[----:B------:R-:W-:-:S07]  /*11e0*/  MOV R10, R14 ;  /* 0x0000000e000a7202 */ /* 0x000fce0000000f00 */
[----:B------:R-:W-:Y:S05]  /*11f0*/  WARPSYNC.COLLECTIVE R13, `(.L_x_678) ;  /* 0x000000000d087348 */ /* 0x000fea0003c00000 */
[----:B------:R0:W1:Y:S02]  /*1200*/  SHFL.DOWN P0, R14, R16, R15, R18 ;  /* 0x0800000f100e7389 */ /* 0x0000640000000012 */
[----:B01----:R-:W-:Y:S05]  /*1210*/  ENDCOLLECTIVE ;  /* 0x000000000000791b */ /* 0x003fea0003800000 */
.L_x_678:
        /* <DEDUP_REMOVED lines=10> */
.L_x_679:
[----:B------:R-:W-:-:S04]  /*12c0*/  IMAD.U32 R5, R4, 0x10000, RZ ;  /* 0x0001000004057824 */ /* 0x000fc800078e00ff */
[----:B------:R-:W-:-:S05]  /*12d0*/  FADD.FTZ R5, R8, R5 ;  /* 0x0000000508057221 */ /* 0x000fca0000010000 */
[----:B------:R-:W-:Y:S02]  /*12e0*/  MOV R16, R5 ;  /* 0x0000000500107202 */ /* 0x000fe40000000f00 */
[----:B------:R-:W-:-:S07]  /*12f0*/  MOV R2, R14 ;  /* 0x0000000e00027202 */ /* 0x000fce0000000f00 */
[----:B------:R-:W-:Y:S05]  /*1300*/  WARPSYNC.COLLECTIVE R13, `(.L_x_680) ;  /* 0x000000000d087348 */ /* 0x000fea0003c00000 */
[----:B------:R0:W1:Y:S02]  /*1310*/  SHFL.DOWN P0, R14, R16, R15, R18 ;  /* 0x0800000f100e7389 */ /* 0x0000640000000012 */
[----:B01----:R-:W-:Y:S05]  /*1320*/  ENDCOLLECTIVE ;  /* 0x000000000000791b */ /* 0x003fea0003800000 */
.L_x_680:
[----:B------:R-:W1:Y:S01]  /*1330*/  F2F.BF16.F32 R2, R2 ;  /* 0x0000000200027304 */ /* 0x000e620000202000 */
[----:B------:R-:W-:Y:S01]  /*1340*/  MOV R7, R14 ;  /* 0x0000000e00077202 */ /* 0x000fe20000000f00 */
[----:B------:R-:W-:Y:S06]  /*1350*/  BRA `(.L_x_681) ;  /* 0xfffffff400fc7947 */ /* 0x000fec000383ffff */
.L_x_682:
        /* <DEDUP_REMOVED lines=10> */
.L_x_27078:


//--------------------- .text._ZN2at6native33batch_norm_backward_reduce_kernelIN3c104HalfES3_flEEvNS_27GenericPackedTensorAccessorIT_Lm3ENS_16DefaultPtrTraitsET2_EES8_NS4_IT1_Lm1ES6_S7_EESA_SA_SA_NS4_IT0_Lm1ES6_S7_EESC_ --------------------------
	.section	.text._ZN2at6native33batch_norm_backward_reduce_kernelIN3c104HalfES3_flEEvNS_27GenericPackedTensorAccessorIT_Lm3ENS_16DefaultPtrTraitsET2_EES8_NS4_IT1_Lm1ES6_S7_EESA_SA_SA_NS4_IT0_Lm1ES6_S7_EESC_,"ax",@progbits
	.align	128
        .global         _ZN2at6native33batch_norm_backward_reduce_kernelIN3c104HalfES3_flEEvNS_27GenericPackedTensorAccessorIT_Lm3ENS_16DefaultPtrTraitsET2_EES8_NS4_IT1_Lm1ES6_S7_EESA_SA_SA_NS4_IT0_Lm1ES6_S7_EESC_
        .type           _ZN2at6native33batch_norm_backward_reduce_kernelIN3c104HalfES3_flEEvNS_27GenericPackedTensorAccessorIT_Lm3ENS_16DefaultPtrTraitsET2_EES8_NS4_IT1_Lm1ES6_S7_EESA_SA_SA_NS4_IT0_Lm1ES6_S7_EESC_,@function
        .size           _ZN2at6native33batch_norm_backward_reduce_kernelIN3c104HalfES3_flEEvNS_27GenericPackedTensorAccessorIT_Lm3ENS_16DefaultPtrTraitsET2_EES8_NS4_IT1_Lm1ES6_S7_EESA_SA_SA_NS4_IT0_Lm1ES6_S7_EESC_,(.L_x_27079 - _ZN2at6native33batch_norm_backward_reduce_kernelIN3c104HalfES3_flEEvNS_27GenericPackedTensorAccessorIT_Lm3ENS_16DefaultPtrTraitsET2_EES8_NS4_IT1_Lm1ES6_S7_EESA_SA_SA_NS4_IT0_Lm1ES6_S7_EESC_)
        .other          _ZN2at6native33batch_norm_backward_reduce_kernelIN3c104HalfES3_flEEvNS_27GenericPackedTensorAccessorIT_Lm3ENS_16DefaultPtrTraitsET2_EES8_NS4_IT1_Lm1ES6_S7_EESA_SA_SA_NS4_IT0_Lm1ES6_S7_EESC_,@"STO_CUDA_ENTRY STV_DEFAULT"
_ZN2at6native33batch_norm_backward_reduce_kernelIN3c104HalfES3_flEEvNS_27GenericPackedTensorAccessorIT_Lm3ENS_16DefaultPtrTraitsET2_EES8_NS4_IT1_Lm1ES6_S7_EESA_SA_SA_NS4_IT0_Lm1ES6_S7_EESC_:
.text._ZN2at6native33batch_norm_backward_reduce_kernelIN3c104HalfES3_flEEvNS_27GenericPackedTensorAccessorIT_Lm3ENS_16DefaultPtrTraitsET2_EES8_NS4_IT1_Lm1ES6_S7_EESA_SA_SA_NS4_IT0_Lm1ES6_S7_EESC_:
        /* <DEDUP_REMOVED lines=15> */
[----:B------:R-:W-:-:S05]  /*00f0*/  MOV R3, UR4 ;  /* 0x0000000400037c02 */ /* 0x000fca0008000f00 */
        /* <DEDUP_REMOVED lines=15> */
[----:B------:R-:W-:Y:S01]  /*01f0*/  HFMA2 R10, -RZ, RZ, 0, 0 ;  /* 0x00000000ff0a7431 */ /* 0x000fe200000001ff */
[----:B------:R-:W-:Y:S01]  /*0200*/  MOV R13, R26 ;  /* 0x0000001a000d7202 */ /* 0x000fe20000000f00 */
        /* <DEDUP_REMOVED lines=9> */
.L_x_688:
        /* <DEDUP_REMOVED lines=10> */
[----:B------:R-:W-:Y:S01]  /*0340*/  MOV R37, R23 ;  /* 0x0000001700257202 */ /* 0x000fe20000000f00 */
[----:B------:R-:W-:Y:S02]  /*0350*/  IMAD.MOV.U32 R33, RZ, RZ, R23 ;  /* 0x000000ffff217224 */ /* 0x000fe400078e0017 */
[----:B0-----:R-:W-:Y:S02]  /*0360*/  IMAD R12, R10, UR4, RZ ;  /* 0x000000040a0c7c24 */ /* 0x001fe4000f8e02ff */
[----:B------:R-:W-:-:S04]  /*0370*/  IMAD.WIDE.U32 R8, R13, UR4, R8 ;  /* 0x000000040d087c25 */ /* 0x000fc8000f8e0008 */
[----:B-1----:R-:W-:Y:S02]  /*0380*/  IMAD R14, R10, UR6, RZ ;  /* 0x000000060a0e7c24 */ /* 0x002fe4000f8e02ff */
[C---:B------:R-:W-:Y:S02]  /*0390*/  IMAD R31, R13.reuse, UR5, R12 ;  /* 0x000000050d1f7c24 */ /* 0x040fe4000f8e020c */
[----:B------:R-:W-:-:S03]  /*03a0*/  IMAD.WIDE.U32 R10, R13, UR6, R28 ;  /* 0x000000060d0a7c25 */ /* 0x000fc6000f8e001c */
[----:B------:R-:W-:Y:S01]  /*03b0*/  IADD3 R31, PT, PT, R9, R31, RZ ;  /* 0x0000001f091f7210 */ /* 0x000fe20007ffe0ff */
[----:B------:R-:W-:Y:S02]  /*03c0*/  IMAD R35, R13, UR7, R14 ;  /* 0x000000070d237c24 */ /* 0x000fe4000f8e020e */
[----:B------:R-:W-:-:S03]  /*03d0*/  HFMA2 R14, -RZ, RZ, 0, 0 ;  /* 0x00000000ff0e7431 */ /* 0x000fc600000001ff */
[----:B------:R-:W-:-:S07]  /*03e0*/  IADD3 R35, PT, PT, R11, R35, RZ ;  /* 0x000000230b237210 */ /* 0x000fce0007ffe0ff */
.L_x_687:
[----:B------:R-:W-:Y:S01]  /*03f0*/  MOV R12, R10 ;  /* 0x0000000a000c7202 */ /* 0x000fe20000000f00 */
[C---:B------:R-:W-:Y:S01]  /*0400*/  IMAD R18, R14.reuse, UR20, RZ ;  /* 0x000000140e127c24 */ /* 0x040fe2000f8e02ff */
[----:B------:R-:W-:Y:S01]  /*0410*/  MOV R15, R31 ;  /* 0x0000001f000f7202 */ /* 0x000fe20000000f00 */
[----:B------:R-:W-:Y:S02]  /*0420*/  IMAD.MOV.U32 R13, RZ, RZ, R35 ;  /* 0x000000ffff0d7224 */ /* 0x000fe400078e0023 */
[----:B--2---:R-:W-:Y:S01]  /*0430*/  IMAD R16, R14, UR8, RZ ;  /* 0x000000080e107c24 */ /* 0x004fe2000f8e02ff */
[----:B------:R-:W-:Y:S01]  /*0440*/  MOV R14, R8 ;  /* 0x00000008000e7202 */ /* 0x000fe20000000f00 */
        /* <DEDUP_REMOVED lines=13> */
[----:B------:R-:W-:Y:S02]  /*0520*/  ISETP.GE.U32.AND P0, PT, R37, R6, PT ;  /* 0x000000062500720c */ /* 0x000fe40003f06070 */
[----:B------:R-:W-:Y:S02]  /*0530*/  SHF.R.S32.HI R14, RZ, 0x1f, R37 ;  /* 0x0000001fff0e7819 */ /* 0x000fe40000011425 */
[----:B------:R-:W-:Y:S02]  /*0540*/  MOV R33, R37 ;  /* 0x0000002500217202 */ /* 0x000fe40000000f00 */
[----:B------:R-:W-:Y:S01]  /*0550*/  ISETP.GE.AND.EX P0, PT, R14, R7, PT, P0 ;  /* 0x000000070e00720c */ /* 0x000fe20003f06300 */
[----:B--2---:R-:W-:Y:S02]  /*0560*/  HADD2.F32 R13, -RZ, R16.H0_H0 ;  /* 0x20000010ff0d7230 */ /* 0x004fe40000004100 */
[----:B---3--:R-:W-:-:S03]  /*0570*/  HADD2.F32 R12, -RZ, R18.H0_H0 ;  /* 0x20000012ff0c7230 */ /* 0x008fc60000004100 */
[----:B-----5:R-:W-:-:S04]  /*0580*/  FADD.FTZ R13, -R22, R13 ;  /* 0x0000000d160d7221 */ /* 0x020fc80000010100 */
[----:B------:R-:W-:-:S05]  /*0590*/  FMUL.FTZ R13, R12, R13 ;  /* 0x0000000d0c0d7220 */ /* 0x000fca0000410000 */
[----:B------:R-:W-:-:S05]  /*05a0*/  F2FP.F16.F32.PACK_AB R12, R13, R12 ;  /* 0x0000000c0d0c723e */ /* 0x000fca00000000ff */
[--C-:B------:R-:W-:Y:S02]  /*05b0*/  HADD2.F32 R13, -RZ, R12.reuse.H0_H0 ;  /* 0x2000000cff0d7230 */ /* 0x100fe40000004100 */
[----:B------:R-:W-:-:S03]  /*05c0*/  HADD2.F32 R12, -RZ, R12.H1_H1 ;  /* 0x3000000cff0c7230 */ /* 0x000fc60000004100 */
[----:B------:R-:W-:Y:S02]  /*05d0*/  FADD.FTZ R20, R13, R20 ;  /* 0x000000140d147221 */ /* 0x000fe40000010000 */
[----:B------:R-:W-:Y:S01]  /*05e0*/  FADD.FTZ R21, R12, R21 ;  /* 0x000000150c157221 */ /* 0x000fe20000010000 */
[----:B------:R-:W-:Y:S06]  /*05f0*/  @!P0 BRA `(.L_x_687) ;  /* 0xfffffffc007c8947 */ /* 0x000fec000383ffff */
.L_x_686:
[----:B--2---:R-:W-:Y:S05]  /*0600*/  BSYNC.RECONVERGENT B1 ;  /* 0x0000000000017941 */ /* 0x004fea0003800200 */
.L_x_685:
[----:B------:R-:W0:Y:S01]  /*0610*/  LDCU.64 UR4, c[0x0][0x3c0] ;  /* 0x00007800ff0477ac */ /* 0x000e220008000a00 */
[----:B------:R-:W-:-:S04]  /*0620*/  IADD3 R13, PT, PT, R25, R26, RZ ;  /* 0x0000001a190d7210 */ /* 0x000fc80007ffe0ff */
[--C-:B------:R-:W-:Y:S01]  /*0630*/  SHF.R.S32.HI R10, RZ, 0x1f, R13.reuse ;  /* 0x0000001fff0a7819 */ /* 0x100fe2000001140d */
[----:B------:R-:W-:Y:S01]  /*0640*/  IMAD.MOV.U32 R26, RZ, RZ, R13 ;  /* 0x000000ffff1a7224 */ /* 0x000fe200078e000d */
[----:B0-----:R-:W-:-:S04]  /*0650*/  ISETP.GE.U32.AND P0, PT, R13, UR4, PT ;  /* 0x000000040d007c0c */ /* 0x001fc8000bf06070 */
[----:B------:R-:W-:-:S13]  /*0660*/  ISETP.GE.AND.EX P0, PT, R10, UR5, PT, P0 ;  /* 0x000000050a007c0c */ /* 0x000fda000bf06300 */
[----:B------:R-:W-:Y:S05]  /*0670*/  @!P0 BRA `(.L_x_688) ;  /* 0xfffffffc00088947 */ /* 0x000fea000383ffff */
.L_x_684:
[----:B--2---:R-:W-:Y:S05]  /*0680*/  BSYNC.RECONVERGENT B0 ;  /* 0x0000000000007941 */ /* 0x004fea0003800200 */
.L_x_683:
[----:B------:R-:W-:Y:S01]  /*0690*/  SHFL.DOWN PT, R2, R20, 0x10, 0x1f ;  /* 0x0a001f0014027f89 */ /* 0x000fe200000e0000 */
[----:B------:R-:W0:Y:S03]  /*06a0*/  LDCU UR5, c[0x0][0x360] ;  /* 0x00006c00ff0577ac */ /* 0x000e260008000800 */
[----:B------:R-:W1:Y:S01]  /*06b0*/  SHFL.DOWN PT, R3, R21, 0x10, 0x1f ;  /* 0x0a001f0015037f89 */ /* 0x000e6200000e0000 */
[----:B------:R-:W0:Y:S01]  /*06c0*/  LDCU UR4, c[0x0][0x364] ;  /* 0x00006c80ff0477ac */ /* 0x000e220008000800 */
[----:B------:R-:W-:Y:S01]  /*06d0*/  BAR.SYNC.DEFER_BLOCKING 0x0 ;  /* 0x0000000000007b1d */ /* 0x000fe20000010000 */
[----:B0-----:R-:W-:-:S04]  /*06e0*/  UIMAD UR4, UR5, UR4, URZ ;  /* 0x00000004050472a4 */ /* 0x001fc8000f8e02ff */
[----:B------:R-:W-:Y:S01]  /*06f0*/  USHF.R.U32.HI UR4, URZ, 0x5, UR4 ;  /* 0x00000005ff047899 */ /* 0x000fe20008011604 */
[----:B-1----:R-:W-:-:S05]  /*0700*/  F2FP.F16.F32.PACK_AB R2, R3, R2 ;  /* 0x000000020302723e */ /* 0x002fca00000000ff */
[--C-:B------:R-:W-:Y:S02]  /*0710*/  HADD2.F32 R3, -RZ, R2.reuse.H0_H0 ;  /* 0x20000002ff037230 */ /* 0x100fe40000004100 */
[----:B------:R-:W-:-:S03]  /*0720*/  HADD2.F32 R2, -RZ, R2.H1_H1 ;  /* 0x30000002ff027230 */ /* 0x000fc60000004100 */
[----:B------:R-:W-:Y:S02]  /*0730*/  FADD.FTZ R4, R3, R20 ;  /* 0x0000001403047221 */ /* 0x000fe40000010000 */
[----:B------:R-:W-:-:S03]  /*0740*/  FADD.FTZ R5, R2, R21 ;  /* 0x0000001502057221 */ /* 0x000fc60000010000 */
[----:B------:R-:W-:Y:S04]  /*0750*/  SHFL.DOWN PT, R2, R4, 0x8, 0x1f ;  /* 0x09001f0004027f89 */ /* 0x000fe800000e0000 */
[----:B------:R-:W0:Y:S02]  /*0760*/  SHFL.DOWN PT, R3, R5, 0x8, 0x1f ;  /* 0x09001f0005037f89 */ /* 0x000e2400000e0000 */
[----:B0-----:R-:W-:-:S05]  /*0770*/  F2FP.F16.F32.PACK_AB R2, R3, R2 ;  /* 0x000000020302723e */ /* 0x001fca00000000ff */
[--C-:B------:R-:W-:Y:S02]  /*0780*/  HADD2.F32 R3, -RZ, R2.reuse.H0_H0 ;  /* 0x20000002ff037230 */ /* 0x100fe40000004100 */
[----:B------:R-:W-:-:S03]  /*0790*/  HADD2.F32 R2, -RZ, R2.H1_H1 ;  /* 0x30000002ff027230 */ /* 0x000fc60000004100 */
[----:B------:R-:W-:Y:S02]  /*07a0*/  FADD.FTZ R6, R4, R3 ;  /* 0x0000000304067221 */ /* 0x000fe40000010000 */
[----:B------:R-:W-:-:S03]  /*07b0*/  FADD.FTZ R7, R5, R2 ;  /* 0x0000000205077221 */ /* 0x000fc60000010000 */
[----:B------:R-:W-:Y:S04]  /*07c0*/  SHFL.DOWN PT, R2, R6, 0x4, 0x1f ;  /* 0x08801f0006027f89 */ /* 0x000fe800000e0000 */
[----:B------:R-:W0:Y:S02]  /*07d0*/  SHFL.DOWN PT, R3, R7, 0x4, 0x1f ;  /* 0x08801f0007037f89 */ /* 0x000e2400000e0000 */
[----:B0-----:R-:W-:Y:S02]  /*07e0*/  F2FP.F16.F32.PACK_AB R8, R3, R2 ;  /* 0x000000020308723e */ /* 0x001fe400000000ff */
[----:B------:R-:W0:Y:S03]  /*07f0*/  S2R R3, SR_TID.Y ;  /* 0x0000000000037919 */ /* 0x000e260000002200 */
[--C-:B------:R-:W-:Y:S01]  /*0800*/  HADD2.F32 R5, -RZ, R8.reuse.H0_H0 ;  /* 0x20000008ff057230 */ /* 0x100fe20000004100 */
[----:B------:R-:W0:Y:S01]  /*0810*/  S2R R2, SR_TID.X ;  /* 0x0000000000027919 */ /* 0x000e220000002100 */
[----:B------:R-:W-:-:S03]  /*0820*/  HADD2.F32 R8, -RZ, R8.H1_H1 ;  /* 0x30000008ff087230 */ /* 0x000fc60000004100 */
[----:B------:R-:W-:Y:S02]  /*0830*/  FADD.FTZ R5, R6, R5 ;  /* 0x0000000506057221 */ /* 0x000fe40000010000 */
[----:B------:R-:W-:-:S03]  /*0840*/  FADD.FTZ R8, R7, R8 ;  /* 0x0000000807087221 */ /* 0x000fc60000010000 */
[----:B------:R-:W-:Y:S04]  /*0850*/  SHFL.DOWN PT, R4, R5, 0x2, 0x1f ;  /* 0x08401f0005047f89 */ /* 0x000fe800000e0000 */
[----:B------:R-:W1:Y:S01]  /*0860*/  SHFL.DOWN PT, R7, R8, 0x2, 0x1f ;  /* 0x08401f0008077f89 */ /* 0x000e6200000e0000 */
[----:B0-----:R-:W-:Y:S01]  /*0870*/  IMAD R6, R3, UR5, R2 ;  /* 0x0000000503067c24 */ /* 0x001fe2000f8e0202 */
[----:B-1----:R-:W-:-:S04]  /*0880*/  F2FP.F16.F32.PACK_AB R7, R7, R4 ;  /* 0x000000040707723e */ /* 0x002fc800000000ff */
[C---:B------:R-:W-:Y:S02]  /*0890*/  ISETP.GE.U32.AND P1, PT, R6.reuse, UR4, PT ;  /* 0x0000000406007c0c */ /* 0x040fe4000bf26070 */
[----:B------:R-:W-:Y:S01]  /*08a0*/  LOP3.LUT P0, R4, R6, 0x1f, RZ, 0xc0, !PT ;  /* 0x0000001f06047812 */ /* 0x000fe2000780c0ff */
[--C-:B------:R-:W-:Y:S02]  /*08b0*/  HADD2.F32 R10, -RZ, R7.reuse.H0_H0 ;  /* 0x20000007ff0a7230 */ /* 0x100fe40000004100 */
[----:B------:R-:W-:-:S03]  /*08c0*/  HADD2.F32 R7, -RZ, R7.H1_H1 ;  /* 0x30000007ff077230 */ /* 0x000fc60000004100 */
[----:B------:R-:W-:Y:S02]  /*08d0*/  FADD.FTZ R10, R5, R10 ;  /* 0x0000000a050a7221 */ /* 0x000fe40000010000 */
[----:B------:R-:W-:-:S03]  /*08e0*/  FADD.FTZ R7, R8, R7 ;  /* 0x0000000708077221 */ /* 0x000fc60000010000 */
[----:B------:R-:W0:Y:S01]  /*08f0*/  @!P1 S2R R12, SR_CgaCtaId ;  /* 0x00000000000c9919 */ /* 0x000e220000008800 */
[----:B------:R-:W-:Y:S01]  /*0900*/  @!P1 MOV R9, 0x400 ;  /* 0x0000040000099802 */ /* 0x000fe20000000f00 */
[----:B------:R-:W1:Y:S01]  /*0910*/  @!P0 S2R R11, SR_CgaCtaId ;  /* 0x00000000000b8919 */ /* 0x000e620000008800 */
[----:B------:R-:W-:Y:S04]  /*0920*/  SHFL.DOWN PT, R5, R10, 0x1, 0x1f ;  /* 0x08201f000a057f89 */ /* 0x000fe800000e0000 */
[----:B------:R-:W2:Y:S01]  /*0930*/  SHFL.DOWN PT, R8, R7, 0x1, 0x1f ;  /* 0x08201f0007087f89 */ /* 0x000ea200000e0000 */
[----:B0-----:R-:W-:Y:S02]  /*0940*/  @!P1 LEA R13, R12, R9, 0x18 ;  /* 0x000000090c0d9211 */ /* 0x001fe400078ec0ff */
[----:B--2---:R-:W-:-:S02]  /*0950*/  F2FP.F16.F32.PACK_AB R5, R8, R5 ;  /* 0x000000050805723e */ /* 0x004fc400000000ff */
[----:B------:R-:W-:Y:S02]  /*0960*/  @!P0 MOV R8, 0x400 ;  /* 0x0000040000088802 */ /* 0x000fe40000000f00 */
[----:B------:R-:W-:Y:S01]  /*0970*/  @!P1 LEA R12, R4, R13, 0x3 ;  /* 0x0000000d040c9211 */ /* 0x000fe200078e18ff */
[--C-:B------:R-:W-:Y:S01]  /*0980*/  HADD2.F32 R9, -RZ, R5.reuse.H0_H0 ;  /* 0x20000005ff097230 */ /* 0x100fe20000004100 */
[----:B-1----:R-:W-:Y:S01]  /*0990*/  @!P0 LEA R11, R11, R8, 0x18 ;  /* 0x000000080b0b8211 */ /* 0x002fe200078ec0ff */
[----:B------:R-:W-:Y:S01]  /*09a0*/  HADD2.F32 R8, -RZ, R5.H1_H1 ;  /* 0x30000005ff087230 */ /* 0x000fe20000004100 */
[----:B------:R-:W-:Y:S02]  /*09b0*/  CS2R R4, SRZ ;  /* 0x0000000000047805 */ /* 0x000fe4000001ff00 */
[----:B------:R-:W-:Y:S01]  /*09c0*/  FADD.FTZ R14, R10, R9 ;  /* 0x000000090a0e7221 */ /* 0x000fe20000010000 */
[----:B------:R-:W-:Y:S01]  /*09d0*/  @!P0 LEA.HI R11, R6, R11, RZ, 0x1e ;  /* 0x0000000b060b8211 */ /* 0x000fe200078ff0ff */
[----:B------:R-:W-:-:S04]  /*09e0*/  FADD.FTZ R8, R7, R8 ;  /* 0x0000000807087221 */ /* 0x000fc80000010000 */
        /* <DEDUP_REMOVED lines=8> */
[----:B-1----:R-:W-:Y:S04]  /*0a70*/  SHFL.DOWN PT, R6, R4, 0x10, 0x1f ;  /* 0x0a001f0004067f89 */ /* 0x002fe800000e0000 */
        /* <DEDUP_REMOVED lines=27> */
[----:B------:R0:W1:Y:S04]  /*0c30*/  SHFL.DOWN PT, R6, R8, 0x1, 0x1f ;  /* 0x08201f0008067f89 */ /* 0x00006800000e0000 */
[----:B------:R0:W2:Y:S02]  /*0c40*/  SHFL.DOWN PT, R9, R7, 0x1, 0x1f ;  /* 0x08201f0007097f89 */ /* 0x0000a400000e0000 */
.L_x_704:
[----:B-12---:R-:W-:-:S05]  /*0c50*/  F2FP.F16.F32.PACK_AB R6, R9, R6 ;  /* 0x000000060906723e */ /* 0x006fca00000000ff */
[--C-:B------:R-:W-:Y:S02]  /*0c60*/  HADD2.F32 R5, -RZ, R6.reuse.H0_H0 ;  /* 0x20000006ff057230 */ /* 0x100fe40000004100 */
[----:B------:R-:W-:-:S03]  /*0c70*/  HADD2.F32 R6, -RZ, R6.H1_H1 ;  /* 0x30000006ff067230 */ /* 0x000fc60000004100 */
[----:B------:R-:W-:Y:S02]  /*0c80*/  FADD.FTZ R4, R8, R5 ;  /* 0x0000000508047221 */ /* 0x000fe40000010000 */
[----:B------:R-:W-:-:S07]  /*0c90*/  FADD.FTZ R5, R7, R6 ;  /* 0x0000000607057221 */ /* 0x000fce0000010000 */
.L_x_689:
[----:B------:R-:W2:Y:S01]  /*0ca0*/  S2R R6, SR_CgaCtaId ;  /* 0x0000000000067919 */ /* 0x000ea20000008800 */
[C---:B------:R-:W-:Y:S01]  /*0cb0*/  LOP3.LUT P0, RZ, R2.reuse, R3, RZ, 0xfc, !PT ;  /* 0x0000000302ff7212 */ /* 0x040fe2000780fcff */
[----:B------:R-:W-:Y:S05]  /*0cc0*/  WARPSYNC.ALL ;  /* 0x0000000000007948 */ /* 0x000fea0003800000 */
[----:B------:R-:W-:Y:S02]  /*0cd0*/  MOV R3, 0x400 ;  /* 0x0000040000037802 */ /* 0x000fe40000000f00 */
[----:B------:R-:W-:Y:S02]  /*0ce0*/  ISETP.NE.AND P1, PT, R2, RZ, PT ;  /* 0x000000ff0200720c */ /* 0x000fe40003f25270 */
[----:B--2---:R-:W-:-:S05]  /*0cf0*/  LEA R3, R6, R3, 0x18 ;  /* 0x0000000306037211 */ /* 0x004fca00078ec0ff */
[----:B-1----:R1:W-:Y:S01]  /*0d00*/  @!P0 STS.64 [R3], R4 ;  /* 0x0000000403008388 */ /* 0x0023e20000000a00 */
[----:B------:R-:W-:Y:S06]  /*0d10*/  BAR.SYNC.DEFER_BLOCKING 0x0 ;  /* 0x0000000000007b1d */ /* 0x000fec0000010000 */
[----:B------:R-:W-:Y:S05]  /*0d20*/  @P1 EXIT ;  /* 0x000000000000194d */ /* 0x000fea0003800000 */
[----:B-1----:R1:W2:Y:S01]  /*0d30*/  LDS.64 R4, [R3] ;  /* 0x0000000003047984 */ /* 0x0022a20000000a00 */
[----:B------:R-:W3:Y:S02]  /*0d40*/  LDCU.64 UR4, c[0x0][0x458] ;  /* 0x00008b00ff0477ac */ /* 0x000ee40008000a00 */
[----:B---3--:R-:W-:-:S04]  /*0d50*/  UISETP.GE.U32.AND UP0, UPT, UR4, 0x1, UPT ;  /* 0x000000010400788c */ /* 0x008fc8000bf06070 */
[----:B------:R-:W-:-:S09]  /*0d60*/  UISETP.GE.AND.EX UP0, UPT, UR5, URZ, UPT, UP0 ;  /* 0x000000ff0500728c */ /* 0x000fd2000bf06300 */
[----:B-1----:R-:W-:Y:S05]  /*0d70*/  BRA.U !UP0, `(.L_x_691) ;  /* 0x00000001082c7547 */ /* 0x002fea000b800000 */
[----:B------:R-:W1:Y:S01]  /*0d80*/  LDCU.64 UR6, c[0x0][0x460] ;  /* 0x00008c00ff0677ac */ /* 0x000e620008000a00 */
[----:B--2--5:R-:W-:Y:S01]  /*0d90*/  FMUL.FTZ R0, R0, R5 ;  /* 0x0000000500007220 */ /* 0x024fe20000410000 */
[----:B------:R-:W2:Y:S04]  /*0da0*/  LDCU.64 UR8, c[0x0][0x450] ;  /* 0x00008a00ff0877ac */ /* 0x000ea80008000a00 */
[----:B------:R-:W-:Y:S01]  /*0db0*/  F2FP.F16.F32.PACK_AB R0, RZ, R0 ;  /* 0x00000000ff00723e */ /* 0x000fe200000000ff */
[----:B-1----:R-:W-:-:S04]  /*0dc0*/  UIMAD.WIDE.U32 UR4, UR14, UR6, URZ ;  /* 0x000000060e0472a5 */ /* 0x002fc8000f8e00ff */
[----:B------:R-:W-:Y:S02]  /*0dd0*/  UIMAD UR6, UR14, UR7, UR5 ;  /* 0x000000070e0672a4 */ /* 0x000fe4000f8e0205 */
[----:B--2---:R-:W-:-:S04]  /*0de0*/  ULEA UR5, UP0, UR4, UR8, 0x1 ;  /* 0x0000000804057291 */ /* 0x004fc8000f8008ff */
[----:B------:R-:W-:Y:S02]  /*0df0*/  ULEA.HI.X UR4, UR4, UR9, UR6, 0x1, UP0 ;  /* 0x0000000904047291 */ /* 0x000fe400080f0c06 */
[----:B------:R-:W-:-:S04]  /*0e00*/  MOV R2, UR5 ;  /* 0x0000000500027c02 */ /* 0x000fc80008000f00 */
[----:B------:R-:W-:-:S05]  /*0e10*/  MOV R3, UR4 ;  /* 0x0000000400037c02 */ /* 0x000fca0008000f00 */
[----:B------:R1:W-:Y:S02]  /*0e20*/  STG.E.U16 desc[UR12][R2.64], R0 ;  /* 0x0000000002007986 */ /* 0x0003e4000c10150c */
.L_x_691:
[----:B------:R-:W3:Y:S01]  /*0e30*/  LDCU.64 UR4, c[0x0][0x470] ;  /* 0x00008e00ff0477ac */ /* 0x000ee20008000a00 */
[----:B0-----:R-:W0:Y:S01]  /*0e40*/  LDC.64 R6, c[0x0][0x440] ;  /* 0x00011000ff067b82 */ /* 0x001e220000000a00 */
[----:B---3--:R-:W-:-:S04]  /*0e50*/  UISETP.GE.U32.AND UP0, UPT, UR4, 0x1, UPT ;  /* 0x000000010400788c */ /* 0x008fc8000bf06070 */
[----:B------:R-:W-:-:S09]  /*0e60*/  UISETP.GE.AND.EX UP0, UPT, UR5, URZ, UPT, UP0 ;  /* 0x000000ff0500728c */ /* 0x000fd2000bf06300 */
[----:B------:R-:W-:Y:S05]  /*0e70*/  BRA.U !UP0, `(.L_x_692) ;  /* 0x0000000108287547 */ /* 0x000fea000b800000 */
[----:B------:R-:W3:Y:S01]  /*0e80*/  LDCU.64 UR6, c[0x0][0x478] ;  /* 0x00008f00ff0677ac */ /* 0x000ee20008000a00 */
[----:B-12--5:R-:W-:Y:S01]  /*0e90*/  F2FP.F16.F32.PACK_AB R0, RZ, R4 ;  /* 0x00000004ff00723e */ /* 0x026fe200000000ff */
[----:B------:R-:W1:Y:S01]  /*0ea0*/  LDCU.64 UR8, c[0x0][0x468] ;  /* 0x00008d00ff0877ac */ /* 0x000e620008000a00 */
[----:B---3--:R-:W-:-:S04]  /*0eb0*/  UIMAD.WIDE.U32 UR4, UR14, UR6, URZ ;  /* 0x000000060e0472a5 */ /* 0x008fc8000f8e00ff */
[----:B------:R-:W-:Y:S02]  /*0ec0*/  UIMAD UR6, UR14, UR7, UR5 ;  /* 0x000000070e0672a4 */ /* 0x000fe4000f8e0205 */
[----:B-1----:R-:W-:-:S04]  /*0ed0*/  ULEA UR5, UP0, UR4, UR8, 0x1 ;  /* 0x0000000804057291 */ /* 0x002fc8000f8008ff */
[----:B------:R-:W-:Y:S02]  /*0ee0*/  ULEA.HI.X UR4, UR4, UR9, UR6, 0x1, UP0 ;  /* 0x0000000904047291 */ /* 0x000fe400080f0c06 */
[----:B------:R-:W-:-:S04]  /*0ef0*/  IMAD.U32 R2, RZ, RZ, UR5 ;  /* 0x00000005ff027e24 */ /* 0x000fc8000f8e00ff */
[----:B------:R-:W-:-:S05]  /*0f00*/  MOV R3, UR4 ;  /* 0x0000000400037c02 */ /* 0x000fca0008000f00 */
[----:B------:R3:W-:Y:S02]  /*0f10*/  STG.E.U16 desc[UR12][R2.64], R0 ;  /* 0x0000000002007986 */ /* 0x0007e4000c10150c */
.L_x_692:
[----:B------:R-:W4:Y:S01]  /*0f20*/  LDCU.64 UR4, c[0x0][0x428] ;  /* 0x00008500ff0477ac */ /* 0x000f220008000a00 */
[----:B0-----:R-:W-:-:S04]  /*0f30*/  ISETP.GE.U32.AND P0, PT, R6, 0x1, PT ;  /* 0x000000010600780c */ /* 0x001fc80003f06070 */
[----:B------:R-:W-:Y:S01]  /*0f40*/  ISETP.GE.AND.EX P0, PT, R7, RZ, PT, P0 ;  /* 0x000000ff0700720c */ /* 0x000fe20003f06300 */
[----:B----4-:R-:W-:-:S04]  /*0f50*/  UISETP.GE.U32.AND UP0, UPT, UR4, 0x1, UPT ;  /* 0x000000010400788c */ /* 0x010fc8000bf06070 */
[----:B------:R-:W-:-:S09]  /*0f60*/  UISETP.GE.AND.EX UP0, UPT, UR5, URZ, UPT, UP0 ;  /* 0x000000ff0500728c */ /* 0x000fd2000bf06300 */
[----:B------:R-:W-:Y:S05]  /*0f70*/  BRA.U !UP0, `(.L_x_693) ;  /* 0x0000000108247547 */ /* 0x000fea000b800000 */
[----:B------:R-:W0:Y:S01]  /*0f80*/  LDCU.64 UR6, c[0x0][0x430] ;  /* 0x00008600ff0677ac */ /* 0x000e220008000a00 */
[----:B------:R-:W4:Y:S01]  /*0f90*/  LDCU.64 UR8, c[0x0][0x420] ;  /* 0x00008400ff0877ac */ /* 0x000f220008000a00 */
[----:B0-----:R-:W-:-:S04]  /*0fa0*/  UIMAD.WIDE.U32 UR4, UR14, UR6, URZ ;  /* 0x000000060e0472a5 */ /* 0x001fc8000f8e00ff */
[----:B------:R-:W-:Y:S02]  /*0fb0*/  UIMAD UR6, UR14, UR7, UR5 ;  /* 0x000000070e0672a4 */ /* 0x000fe4000f8e0205 */
[----:B----4-:R-:W-:-:S04]  /*0fc0*/  ULEA UR5, UP0, UR4, UR8, 0x2 ;  /* 0x0000000804057291 */ /* 0x010fc8000f8010ff */
[----:B------:R-:W-:Y:S02]  /*0fd0*/  ULEA.HI.X UR4, UR4, UR9, UR6, 0x2, UP0 ;  /* 0x0000000904047291 */ /* 0x000fe400080f1406 */
[----:B-1-3--:R-:W-:-:S04]  /*0fe0*/  MOV R2, UR5 ;  /* 0x0000000500027c02 */ /* 0x00afc80008000f00 */
[----:B------:R-:W-:-:S05]  /*0ff0*/  MOV R3, UR4 ;  /* 0x0000000400037c02 */ /* 0x000fca0008000f00 */
[----:B--2---:R0:W-:Y:S02]  /*1000*/  STG.E desc[UR12][R2.64], R4 ;  /* 0x0000000402007986 */ /* 0x0041e4000c10190c */
.L_x_693:
[----:B------:R-:W-:Y:S05]  /*1010*/  @!P0 EXIT ;  /* 0x000000000000894d */ /* 0x000fea0003800000 */
[----:B------:R-:W4:Y:S01]  /*1020*/  LDCU.64 UR6, c[0x0][0x448] ;  /* 0x00008900ff0677ac */ /* 0x000f220008000a00 */
[----:B------:R-:W1:Y:S01]  /*1030*/  LDCU.64 UR8, c[0x0][0x438] ;  /* 0x00008700ff0877ac */ /* 0x000e620008000a00 */
[----:B----4-:R-:W-:-:S04]  /*1040*/  UIMAD.WIDE.U32 UR4, UR14, UR6, URZ ;  /* 0x000000060e0472a5 */ /* 0x010fc8000f8e00ff */
[----:B------:R-:W-:Y:S02]  /*1050*/  UIMAD UR6, UR14, UR7, UR5 ;  /* 0x000000070e0672a4 */ /* 0x000fe4000f8e0205 */
[----:B-1----:R-:W-:-:S04]  /*1060*/  ULEA UR5, UP0, UR4, UR8, 0x2 ;  /* 0x0000000804057291 */ /* 0x002fc8000f8010ff */
[----:B------:R-:W-:Y:S02]  /*1070*/  ULEA.HI.X UR4, UR4, UR9, UR6, 0x2, UP0 ;  /* 0x0000000904047291 */ /* 0x000fe400080f1406 */
[----:B0--3--:R-:W-:-:S04]  /*1080*/  IMAD.U32 R2, RZ, RZ, UR5 ;  /* 0x00000005ff027e24 */ /* 0x009fc8000f8e00ff */
[----:B------:R-:W-:-:S05]  /*1090*/  MOV R3, UR4 ;  /* 0x0000000400037c02 */ /* 0x000fca0008000f00 */
[----:B--2---:R-:W-:Y:S01]  /*10a0*/  STG.E desc[UR12][R2.64], R5 ;  /* 0x0000000502007986 */ /* 0x004fe2000c10190c */
[----:B------:R-:W-:Y:S05]  /*10b0*/  EXIT ;  /* 0x000000000000794d */ /* 0x000fea0003800000 */
.L_x_690:
[----:B-1----:R-:W-:Y:S01]  /*10c0*/  MOV R14, R4 ;  /* 0x00000004000e7202 */ /* 0x002fe20000000f00 */
[----:B------:R-:W-:Y:S02]  /*10d0*/  HFMA2 R13, -RZ, RZ, 0, 9.5367431640625e-07 ;  /* 0x00000010ff0d7431 */ /* 0x000fe400000001ff */
[----:B------:R-:W-:Y:S01]  /*10e0*/  IMAD.MOV.U32 R16, RZ, RZ, 0x1f ;  /* 0x0000001fff107424 */ /* 0x000fe200078e00ff */
[----:B------:R-:W-:-:S07]  /*10f0*/  MOV R11, 0xffffffff ;  /* 0xffffffff000b7802 */ /* 0x000fce0000000f00 */
[----:B-----5:R-:W-:Y:S05]  /*1100*/  WARPSYNC.COLLECTIVE R11, `(.L_x_694) ;  /* 0x000000000b087348 */ /* 0x020fea0003c00000 */
[----:B------:R0:W1:Y:S02]  /*1110*/  SHFL.DOWN P0, R12, R14, R13, R16 ;  /* 0x0800000d0e0c7389 */ /* 0x0000640000000010 */
[----:B01---5:R-:W-:Y:S05]  /*1120*/  ENDCOLLECTIVE ;  /* 0x000000000000791b */ /* 0x023fea0003800000 */
.L_x_694:
[----:B------:R-:W-:Y:S02]  /*1130*/  MOV R14, R5 ;  /* 0x00000005000e7202 */ /* 0x000fe40000000f00 */
[----:B------:R-:W-:-:S07]  /*1140*/  MOV R6, R12 ;  /* 0x0000000c00067202 */ /* 0x000fce0000000f00 */
[----:B------:R-:W-:Y:S05]  /*1150*/  WARPSYNC.COLLECTIVE R11, `(.L_x_695) ;  /* 0x000000000b087348 */ /* 0x000fea0003c00000 */
[----:B------:R0:W1:Y:S02]  /*1160*/  SHFL.DOWN P0, R12, R14, R13, R16 ;  /* 0x0800000d0e0c7389 */ /* 0x0000640000000010 */
[----:B01----:R-:W-:Y:S05]  /*1170*/  ENDCOLLECTIVE ;  /* 0x000000000000791b */ /* 0x003fea0003800000 */
.L_x_695:
[----:B------:R-:W-:Y:S01]  /*1180*/  HFMA2 R13, -RZ, RZ, 0, 4.76837158203125e-07 ;  /* 0x00000008ff0d7431 */ /* 0x000fe200000001ff */
[----:B------:R-:W-:-:S04]  /*1190*/  MOV R7, R12 ;  /* 0x0000000c00077202 */ /* 0x000fc80000000f00 */
[----:B------:R-:W-:-:S05]  /*11a0*/  F2FP.F16.F32.PACK_AB R6, R7, R6 ;  /* 0x000000060706723e */ /* 0x000fca00000000ff */
[--C-:B------:R-:W-:Y:S02]  /*11b0*/  HADD2.F32 R7, -RZ, R6.reuse.H0_H0 ;  /* 0x20000006ff077230 */ /* 0x100fe40000004100 */
[----:B------:R-:W-:-:S03]  /*11c0*/  HADD2.F32 R6, -RZ, R6.H1_H1 ;  /* 0x30000006ff067230 */ /* 0x000fc60000004100 */
[----:B------:R-:W-:Y:S02]  /*11d0*/  FADD.FTZ R7, R4, R7 ;  /* 0x0000000704077221 */ /* 0x000fe40000010000 */
[----:B------:R-:W-:Y:S02]  /*11e0*/  FADD.FTZ R6, R5, R6 ;  /* 0x0000000605067221 */ /* 0x000fe40000010000 */
[----:B------:R-:W-:-:S07]  /*11f0*/  IMAD.MOV.U32 R14, RZ, RZ, R7 ;  /* 0x000000ffff0e7224 */ /* 0x000fce00078e0007 */
[----:B------:R-:W-:Y:S05]  /*1200*/  WARPSYNC.COLLECTIVE R11, `(.L_x_696) ;  /* 0x000000000b087348 */ /* 0x000fea0003c00000 */
[----:B------:R0:W1:Y:S02]  /*1210*/  SHFL.DOWN P0, R12, R14, R13, R16 ;  /* 0x0800000d0e0c7389 */ /* 0x0000640000000010 */
[----:B01----:R-:W-:Y:S05]  /*1220*/  ENDCOLLECTIVE ;  /* 0x000000000000791b */ /* 0x003fea0003800000 */
.L_x_696:
[----:B------:R-:W-:Y:S02]  /*1230*/  MOV R14, R6 ;  /* 0x00000006000e7202 */ /* 0x000fe40000000f00 */
[----:B------:R-:W-:-:S07]  /*1240*/  MOV R8, R12 ;  /* 0x0000000c00087202 */ /* 0x000fce0000000f00 */
[----:B------:R-:W-:Y:S05]  /*1250*/  WARPSYNC.COLLECTIVE R11, `(.L_x_697) ;  /* 0x000000000b087348 */ /* 0x000fea0003c00000 */
[----:B------:R0:W1:Y:S02]  /*1260*/  SHFL.DOWN P0, R12, R14, R13, R16 ;  /* 0x0800000d0e0c7389 */ /* 0x0000640000000010 */
[----:B01----:R-:W-:Y:S05]  /*1270*/  ENDCOLLECTIVE ;  /* 0x000000000000791b */ /* 0x003fea0003800000 */
.L_x_697:
[----:B------:R-:W-:Y:S01]  /*1280*/  HFMA2 R13, -RZ, RZ, 0, 2.384185791015625e-07 ;  /* 0x00000004ff0d7431 */ /* 0x000fe200000001ff */
        /* <DEDUP_REMOVED lines=10> */
.L_x_698:
[----:B------:R-:W-:Y:S02]  /*1330*/  MOV R14, R9 ;  /* 0x00000009000e7202 */ /* 0x000fe40000000f00 */
[----:B------:R-:W-:-:S07]  /*1340*/  MOV R4, R12 ;  /* 0x0000000c00047202 */ /* 0x000fce0000000f00 */
[----:B------:R-:W-:Y:S05]  /*1350*/  WARPSYNC.COLLECTIVE R11, `(.L_x_699) ;  /* 0x000000000b087348 */ /* 0x000fea0003c00000 */
[----:B------:R0:W1:Y:S02]  /*1360*/  SHFL.DOWN P0, R12, R14, R13, R16 ;  /* 0x0800000d0e0c7389 */ /* 0x0000640000000010 */
[----:B01----:R-:W-:Y:S05]  /*1370*/  ENDCOLLECTIVE ;  /* 0x000000000000791b */ /* 0x003fea0003800000 */
.L_x_699:
[----:B------:R-:W-:Y:S01]  /*1380*/  HFMA2 R13, -RZ, RZ, 0, 1.1920928955078125e-07 ;  /* 0x00000002ff0d7431 */ /* 0x000fe200000001ff */
        /* <DEDUP_REMOVED lines=10> */
.L_x_700:
[----:B------:R-:W-:Y:S02]  /*1430*/  MOV R14, R4 ;  /* 0x00000004000e7202 */ /* 0x000fe40000000f00 */
[----:B------:R-:W-:-:S07]  /*1440*/  MOV R6, R12 ;  /* 0x0000000c00067202 */ /* 0x000fce0000000f00 */
[----:B------:R-:W-:Y:S05]  /*1450*/  WARPSYNC.COLLECTIVE R11, `(.L_x_701) ;  /* 0x000000000b087348 */ /* 0x000fea0003c00000 */
[----:B------:R0:W1:Y:S02]  /*1460*/  SHFL.DOWN P0, R12, R14, R13, R16 ;  /* 0x0800000d0e0c7389 */ /* 0x0000640000000010 */
[----:B01----:R-:W-:Y:S05]  /*1470*/  ENDCOLLECTIVE ;  /* 0x000000000000791b */ /* 0x003fea0003800000 */
.L_x_701:
[----:B------:R-:W-:Y:S01]  /*1480*/  HFMA2 R13, -RZ, RZ, 0, 5.9604644775390625e-08 ;  /* 0x00000001ff0d7431 */ /* 0x000fe200000001ff */
        /* <DEDUP_REMOVED lines=10> */
.L_x_702:
[----:B------:R-:W-:Y:S02]  /*1530*/  MOV R14, R7 ;  /* 0x00000007000e7202 */ /* 0x000fe40000000f00 */
[----:B------:R-:W-:-:S07]  /*1540*/  MOV R6, R12 ;  /* 0x0000000c00067202 */ /* 0x000fce0000000f00 */
[----:B------:R-:W-:Y:S05]  /*1550*/  WARPSYNC.COLLECTIVE R11, `(.L_x_703) ;  /* 0x000000000b087348 */ /* 0x000fea0003c00000 */
[----:B------:R0:W1:Y:S02]  /*1560*/  SHFL.DOWN P0, R12, R14, R13, R16 ;  /* 0x0800000d0e0c7389 */ /* 0x0000640000000010 */
[----:B01----:R-:W-:Y:S05]  /*1570*/  ENDCOLLECTIVE ;  /* 0x000000000000791b */ /* 0x003fea0003800000 */
.L_x_703:
[----:B------:R-:W-:Y:S01]  /*1580*/  MOV R9, R12 ;  /* 0x0000000c00097202 */ /* 0x000fe20000000f00 */
[----:B------:R-:W-:Y:S06]  /*1590*/  BRA `(.L_x_704) ;  /* 0xfffffff400ac7947 */ /* 0x000fec000383ffff */
.L_x_705:
        /* <DEDUP_REMOVED lines=14> */
.L_x_27079:


//--------------------- .text._ZN2at6native33batch_norm_backward_reduce_kernelIN3c104HalfEfflEEvNS_27GenericPackedTensorAccessorIT_Lm3ENS_16DefaultPtrTraitsET2_EES8_NS4_IT1_Lm1ES6_S7_EESA_SA_SA_NS4_IT0_Lm1ES6_S7_EESC_ --------------------------
	.section	.text._ZN2at6native33batch_norm_backward_reduce_kernelIN3c104HalfEfflEEvNS_27GenericPackedTensorAccessorIT_Lm3ENS_16DefaultPtrTraitsET2_EES8_NS4_IT1_Lm1ES6_S7_EESA_SA_SA_NS4_IT0_Lm1ES6_S7_EESC_,"ax",@progbits
	.align	128
        .global         _ZN2at6native33batch_norm_backward_reduce_kernelIN3c104HalfEfflEEvNS_27GenericPackedTensorAccessorIT_Lm3ENS_16DefaultPtrTraitsET2_EES8_NS4_IT1_Lm1ES6_S7_EESA_SA_SA_NS4_IT0_Lm1ES6_S7_EESC_
        .type           _ZN2at6native33batch_norm_backward_reduce_kernelIN3c104HalfEfflEEvNS_27GenericPackedTensorAccessorIT_Lm3ENS_16DefaultPtrTraitsET2_EES8_NS4_IT1_Lm1ES6_S7_EESA_SA_SA_NS4_IT0_Lm1ES6_S7_EESC_,@function
        .size           _ZN2at6native33batch_norm_backward_reduce_kernelIN3c104HalfEfflEEvNS_27GenericPackedTensorAccessorIT_Lm3ENS_16DefaultPtrTraitsET2_EES8_NS4_IT1_Lm1ES6_S7_EESA_SA_SA_NS4_IT0_Lm1ES6_S7_EESC_,(.L_x_27080 - _ZN2at6native33batch_norm_backward_reduce_kernelIN3c104HalfEfflEEvNS_27GenericPackedTensorAccessorIT_Lm3ENS_16DefaultPtrTraitsET2_EES8_NS4_IT1_Lm1ES6_S7_EESA_SA_SA_NS4_IT0_Lm1ES6_S7_EESC_)
        .other          _ZN2at6native33batch_norm_backward_reduce_kernelIN3c104HalfEfflEEvNS_27GenericPackedTensorAccessorIT_Lm3ENS_16DefaultPtrTraitsET2_EES8_NS4_IT1_Lm1ES6_S7_EESA_SA_SA_NS4_IT0_Lm1ES6_S7_EESC_,@"STO_CUDA_ENTRY STV_DEFAULT"
_ZN2at6native33batch_norm_backward_reduce_kernelIN3c104HalfEfflEEvNS_27GenericPackedTensorAccessorIT_Lm3ENS_16DefaultPtrTraitsET2_EES8_NS4_IT1_Lm1ES6_S7_EESA_SA_SA_NS4_IT0_Lm1ES6_S7_EESC_:
.text._ZN2at6native33batch_norm_backward_reduce_kernelIN3c104HalfEfflEEvNS_27GenericPackedTensorAccessorIT_Lm3ENS_16DefaultPtrTraitsET2_EES8_NS4_IT1_Lm1ES6_S7_EESA_SA_SA_NS4_IT0_Lm1ES6_S7_EESC_:
        /* <DEDUP_REMOVED lines=27> */
[----:B------:R-:W-:Y:S01]  /*01b0*/  MOV R7, UR4 ;  /* 0x0000000400077c02 */ /* 0x000fe20008000f00 */
[----:B-1--4-:R-:W-:Y:S06]  /*01c0*/  @P0 BRA `(.L_x_707) ;  /* 0x00000004002c0947 */ /* 0x012fec0003800000 */
[----:B------:R0:W5:Y:S01]  /*01d0*/  LDG.E R22, desc[UR12][R6.64] ;  /* 0x0000000c06167981 */ /* 0x000162000c1e1900 */
[----:B------:R-:W1:Y:S01]  /*01e0*/  LDC.64 R8, c[0x0][0x3e0] ;  /* 0x0000f800ff087b82 */ /* 0x000e620000000a00 */
[----:B------:R-:W-:Y:S02]  /*01f0*/  HFMA2 R10, -RZ, RZ, 0, 0 ;  /* 0x00000000ff0a7431 */ /* 0x000fe400000001ff */
[----:B------:R-:W-:Y:S01]  /*0200*/  IMAD.MOV.U32 R13, RZ, RZ, R26 ;  /* 0x000000ffff0d7224 */ /* 0x000fe200078e001a */
[----:B------:R-:W3:Y:S01]  /*0210*/  S2R R23, SR_TID.X ;  /* 0x0000000000177919 */ /* 0x000ee20000002100 */
[----:B------:R-:W-:-:S03]  /*0220*/  CS2R R20, SRZ ;  /* 0x0000000000147805 */ /* 0x000fc6000001ff00 */
[----:B------:R-:W4:Y:S08]  /*0230*/  LDC.64 R28, c[0x0][0x3a8] ;  /* 0x0000ea00ff1c7b82 */ /* 0x000f300000000a00 */
[----:B------:R-:W0:Y:S08]  /*0240*/  LDC R24, c[0x0][0x360] ;  /* 0x0000d800ff187b82 */ /* 0x000e300000000800 */
[----:B------:R-:W0:Y:S01]  /*0250*/  LDC R25, c[0x0][0x364] ;  /* 0x0000d900ff197b82 */ /* 0x000e220000000800 */
[----:B-1----:R-:W-:-:S04]  /*0260*/  IMAD.WIDE.U32 R4, R8, UR14, RZ ;  /* 0x0000000e08047c25 */ /* 0x002fc8000f8e00ff */
[----:B------:R-:W-:Y:S02]  /*0270*/  IMAD R27, R9, UR14, R5 ;  /* 0x0000000e091b7c24 */ /* 0x000fe4000f8e0205 */
[----:B----4-:R-:W-:-:S04]  /*0280*/  IMAD.WIDE.U32 R2, R28, UR14, RZ ;  /* 0x0000000e1c027c25 */ /* 0x010fc8000f8e00ff */
[----:B---3--:R-:W-:-:S07]  /*0290*/  IMAD R29, R29, UR14, R3 ;  /* 0x0000000e1d1d7c24 */ /* 0x008fce000f8e0203 */
.L_x_711:
        /* <DEDUP_REMOVED lines=10> */
[-C--:B------:R-:W-:Y:S02]  /*0340*/  MOV R37, R23.reuse ;  /* 0x0000001700257202 */ /* 0x080fe40000000f00 */
[----:B------:R-:W-:Y:S01]  /*0350*/  MOV R33, R23 ;  /* 0x0000001700217202 */ /* 0x000fe20000000f00 */
[C---:B0-----:R-:W-:Y:S02]  /*0360*/  IMAD R14, R10.reuse, UR6, RZ ;  /* 0x000000060a0e7c24 */ /* 0x041fe4000f8e02ff */
[----:B-1----:R-:W-:-:S02]  /*0370*/  IMAD R12, R10, UR4, RZ ;  /* 0x000000040a0c7c24 */ /* 0x002fc4000f8e02ff */
[----:B------:R-:W-:-:S04]  /*0380*/  IMAD.WIDE.U32 R10, R13, UR6, R28 ;  /* 0x000000060d0a7c25 */ /* 0x000fc8000f8e001c */
[C---:B------:R-:W-:Y:S02]  /*0390*/  IMAD R35, R13.reuse, UR7, R14 ;  /* 0x000000070d237c24 */ /* 0x040fe4000f8e020e */
[----:B------:R-:W-:Y:S02]  /*03a0*/  HFMA2 R14, -RZ, RZ, 0, 0 ;  /* 0x00000000ff0e7431 */ /* 0x000fe400000001ff */
[----:B------:R-:W-:Y:S01]  /*03b0*/  IMAD.WIDE.U32 R8, R13, UR4, R8 ;  /* 0x000000040d087c25 */ /* 0x000fe2000f8e0008 */
[----:B------:R-:W-:-:S03]  /*03c0*/  IADD3 R35, PT, PT, R11, R35, RZ ;  /* 0x000000230b237210 */ /* 0x000fc60007ffe0ff */
[----:B------:R-:W-:-:S04]  /*03d0*/  IMAD R31, R13, UR5, R12 ;  /* 0x000000050d1f7c24 */ /* 0x000fc8000f8e020c */
[----:B------:R-:W-:-:S07]  /*03e0*/  IMAD.IADD R31, R9, 0x1, R31 ;  /* 0x00000001091f7824 */ /* 0x000fce00078e021f */
.L_x_710:
[----:B------:R-:W-:Y:S01]  /*03f0*/  MOV R12, R10 ;  /* 0x0000000a000c7202 */ /* 0x000fe20000000f00 */
[C---:B------:R-:W-:Y:S01]  /*0400*/  IMAD R18, R14.reuse, UR20, RZ ;  /* 0x000000140e127c24 */ /* 0x040fe2000f8e02ff */
[----:B------:R-:W-:Y:S01]  /*0410*/  MOV R13, R35 ;  /* 0x00000023000d7202 */ /* 0x000fe20000000f00 */
[----:B--2---:R-:W-:Y:S01]  /*0420*/  IMAD R16, R14, UR8, RZ ;  /* 0x000000080e107c24 */ /* 0x004fe2000f8e02ff */
[----:B------:R-:W-:Y:S01]  /*0430*/  MOV R15, R31 ;  /* 0x0000001f000f7202 */ /* 0x000fe20000000f00 */
[----:B------:R-:W-:Y:S02]  /*0440*/  IMAD.MOV.U32 R14, RZ, RZ, R8 ;  /* 0x000000ffff0e7224 */ /* 0x000fe400078e0008 */
[C---:B------:R-:W-:Y:S02]  /*0450*/  IMAD R19, R37.reuse, UR21, R18 ;  /* 0x0000001525137c24 */ /* 0x040fe4000f8e0212 */
[----:B------:R-:W-:-:S04]  /*0460*/  IMAD.WIDE.U32 R12, R37, UR20, R12 ;  /* 0x00000014250c7c25 */ /* 0x000fc8000f8e000c */
[----:B------:R-:W-:Y:S01]  /*0470*/  IMAD R17, R37, UR9, R16 ;  /* 0x0000000925117c24 */ /* 0x000fe2000f8e0210 */
[----:B------:R-:W-:Y:S01]  /*0480*/  IADD3 R13, PT, PT, R13, R19, RZ ;  /* 0x000000130d0d7210 */ /* 0x000fe20007ffe0ff */
[----:B------:R-:W-:Y:S01]  /*0490*/  IMAD.WIDE.U32 R14, R37, UR8, R14 ;  /* 0x00000008250e7c25 */ /* 0x000fe2000f8e000e */
[----:B------:R-:W-:-:S04]  /*04a0*/  LEA R16, P1, R12, UR18, 0x1 ;  /* 0x000000120c107c11 */ /* 0x000fc8000f8208ff */
[----:B------:R-:W-:Y:S02]  /*04b0*/  IADD3 R15, PT, PT, R15, R17, RZ ;  /* 0x000000110f0f7210 */ /* 0x000fe40007ffe0ff */
[----:B------:R-:W-:Y:S02]  /*04c0*/  LEA R18, P0, R14, UR22, 0x1 ;  /* 0x000000160e127c11 */ /* 0x000fe4000f8008ff */
[----:B------:R-:W-:Y:S02]  /*04d0*/  LEA.HI.X R17, R12, UR19, R13, 0x1, P1 ;  /* 0x000000130c117c11 */ /* 0x000fe400088f0c0d */
[----:B------:R-:W-:-:S03]  /*04e0*/  LEA.HI.X R19, R14, UR23, R15, 0x1, P0 ;  /* 0x000000170e137c11 */ /* 0x000fc600080f0c0f */
[----:B------:R-:W2:Y:S04]  /*04f0*/  LDG.E.U16 R16, desc[UR12][R16.64] ;  /* 0x0000000c10107981 */ /* 0x000ea8000c1e1500 */
[----:B------:R-:W3:Y:S01]  /*0500*/  LDG.E.U16 R18, desc[UR12][R18.64] ;  /* 0x0000000c12127981 */ /* 0x000ee2000c1e1500 */
[----:B------:R-:W-:-:S05]  /*0510*/  IMAD.IADD R37, R24, 0x1, R33 ;  /* 0x0000000118257824 */ /* 0x000fca00078e0221 */
        /* <DEDUP_REMOVED lines=14> */
.L_x_709:
[----:B--2---:R-:W-:Y:S05]  /*0600*/  BSYNC.RECONVERGENT B1 ;  /* 0x0000000000017941 */ /* 0x004fea0003800200 */
.L_x_708:
[----:B------:R-:W0:Y:S01]  /*0610*/  LDCU.64 UR4, c[0x0][0x3c0] ;  /* 0x00007800ff0477ac */ /* 0x000e220008000a00 */
[----:B------:R-:W-:-:S04]  /*0620*/  IADD3 R13, PT, PT, R25, R26, RZ ;  /* 0x0000001a190d7210 */ /* 0x000fc80007ffe0ff */
[----:B------:R-:W-:Y:S02]  /*0630*/  SHF.R.S32.HI R10, RZ, 0x1f, R13 ;  /* 0x0000001fff0a7819 */ /* 0x000fe4000001140d */
[----:B------:R-:W-:Y:S02]  /*0640*/  MOV R26, R13 ;  /* 0x0000000d001a7202 */ /* 0x000fe40000000f00 */
[----:B0-----:R-:W-:-:S04]  /*0650*/  ISETP.GE.U32.AND P0, PT, R13, UR4, PT ;  /* 0x000000040d007c0c */ /* 0x001fc8000bf06070 */
[----:B------:R-:W-:-:S13]  /*0660*/  ISETP.GE.AND.EX P0, PT, R10, UR5, PT, P0 ;  /* 0x000000050a007c0c */ /* 0x000fda000bf06300 */
[----:B------:R-:W-:Y:S05]  /*0670*/  @!P0 BRA `(.L_x_711) ;  /* 0xfffffffc00088947 */ /* 0x000fea000383ffff */
.L_x_707:
[----:B--2---:R-:W-:Y:S05]  /*0680*/  BSYNC.RECONVERGENT B0 ;  /* 0x0000000000007941 */ /* 0x004fea0003800200 */
.L_x_706:
        /* <DEDUP_REMOVED lines=92> */
.L_x_727:
[----:B-12---:R-:W-:-:S05]  /*0c50*/  F2FP.F16.F32.PACK_AB R6, R9, R6 ;  /* 0x000000060906723e */ /* 0x006fca00000000ff */
[--C-:B------:R-:W-:Y:S02]  /*0c60*/  HADD2.F32 R5, -RZ, R6.reuse.H0_H0 ;  /* 0x20000006ff057230 */ /* 0x100fe40000004100 */
[----:B------:R-:W-:-:S03]  /*0c70*/  HADD2.F32 R6, -RZ, R6.H1_H1 ;  /* 0x30000006ff067230 */ /* 0x000fc60000004100 */
[----:B------:R-:W-:Y:S02]  /*0c80*/  FADD.FTZ R4, R8, R5 ;  /* 0x0000000508047221 */ /* 0x000fe40000010000 */
[----:B------:R-:W-:-:S07]  /*0c90*/  FADD.FTZ R5, R7, R6 ;  /* 0x0000000607057221 */ /* 0x000fce0000010000 */
.L_x_712:
        /* <DEDUP_REMOVED lines=15> */
[----:B0-2--5:R-:W-:Y:S01]  /*0d90*/  FMUL.FTZ R7, R0, R5 ;  /* 0x0000000500077220 */ /* 0x025fe20000410000 */
[----:B------:R-:W0:Y:S01]  /*0da0*/  LDCU.64 UR8, c[0x0][0x450] ;  /* 0x00008a00ff0877ac */ /* 0x000e220008000a00 */
[----:B-1----:R-:W-:-:S04]  /*0db0*/  UIMAD.WIDE.U32 UR4, UR14, UR6, URZ ;  /* 0x000000060e0472a5 */ /* 0x002fc8000f8e00ff */
[----:B------:R-:W-:Y:S02]  /*0dc0*/  UIMAD UR6, UR14, UR7, UR5 ;  /* 0x000000070e0672a4 */ /* 0x000fe4000f8e0205 */
[----:B0-----:R-:W-:-:S04]  /*0dd0*/  ULEA UR5, UP0, UR4, UR8, 0x2 ;  /* 0x0000000804057291 */ /* 0x001fc8000f8010ff */
[----:B------:R-:W-:Y:S02]  /*0de0*/  ULEA.HI.X UR4, UR4, UR9, UR6, 0x2, UP0 ;  /* 0x0000000904047291 */ /* 0x000fe400080f1406 */
[----:B------:R-:W-:-:S04]  /*0df0*/  IMAD.U32 R2, RZ, RZ, UR5 ;  /* 0x00000005ff027e24 */ /* 0x000fc8000f8e00ff */
[----:B------:R-:W-:-:S05]  /*0e00*/  MOV R3, UR4 ;  /* 0x0000000400037c02 */ /* 0x000fca0008000f00 */
[----:B------:R1:W-:Y:S02]  /*0e10*/  STG.E desc[UR12][R2.64], R7 ;  /* 0x0000000702007986 */ /* 0x0003e4000c10190c */
.L_x_714:
[----:B------:R-:W3:Y:S01]  /*0e20*/  LDCU.64 UR4, c[0x0][0x470] ;  /* 0x00008e00ff0477ac */ /* 0x000ee20008000a00 */
[----:B01----:R-:W0:Y:S01]  /*0e30*/  LDC.64 R6, c[0x0][0x440] ;  /* 0x00011000ff067b82 */ /* 0x003e220000000a00 */
[----:B---3--:R-:W-:-:S04]  /*0e40*/  UISETP.GE.U32.AND UP0, UPT, UR4, 0x1, UPT ;  /* 0x000000010400788c */ /* 0x008fc8000bf06070 */
[----:B------:R-:W-:-:S09]  /*0e50*/  UISETP.GE.AND.EX UP0, UPT, UR5, URZ, UPT, UP0 ;  /* 0x000000ff0500728c */ /* 0x000fd2000bf06300 */
[----:B------:R-:W-:Y:S05]  /*0e60*/  BRA.U !UP0, `(.L_x_715) ;  /* 0x0000000108247547 */ /* 0x000fea000b800000 */
[----:B------:R-:W1:Y:S01]  /*0e70*/  LDCU.64 UR6, c[0x0][0x478] ;  /* 0x00008f00ff0677ac */ /* 0x000e620008000a00 */
[----:B------:R-:W3:Y:S01]  /*0e80*/  LDCU.64 UR8, c[0x0][0x468] ;  /* 0x00008d00ff0877ac */ /* 0x000ee20008000a00 */
[----:B-1----:R-:W-:-:S04]  /*0e90*/  UIMAD.WIDE.U32 UR4, UR14, UR6, URZ ;  /* 0x000000060e0472a5 */ /* 0x002fc8000f8e00ff */
[----:B------:R-:W-:Y:S02]  /*0ea0*/  UIMAD UR6, UR14, UR7, UR5 ;  /* 0x000000070e0672a4 */ /* 0x000fe4000f8e0205 */
[----:B---3--:R-:W-:-:S04]  /*0eb0*/  ULEA UR5, UP0, UR4, UR8, 0x2 ;  /* 0x0000000804057291 */ /* 0x008fc8000f8010ff */
[----:B------:R-:W-:Y:S02]  /*0ec0*/  ULEA.HI.X UR4, UR4, UR9, UR6, 0x2, UP0 ;  /* 0x0000000904047291 */ /* 0x000fe400080f1406 */
[----:B------:R-:W-:-:S04]  /*0ed0*/  MOV R2, UR5 ;  /* 0x0000000500027c02 */ /* 0x000fc80008000f00 */
[----:B------:R-:W-:-:S05]  /*0ee0*/  MOV R3, UR4 ;  /* 0x0000000400037c02 */ /* 0x000fca0008000f00 */
[----:B--2---:R1:W-:Y:S02]  /*0ef0*/  STG.E desc[UR12][R2.64], R4 ;  /* 0x0000000402007986 */ /* 0x0043e4000c10190c */
.L_x_715:
        /* <DEDUP_REMOVED lines=12> */
[----:B-1----:R-:W-:-:S04]  /*0fc0*/  MOV R2, UR5 ;  /* 0x0000000500027c02 */ /* 0x002fc80008000f00 */
[----:B------:R-:W-:-:S05]  /*0fd0*/  IMAD.U32 R3, RZ, RZ, UR4 ;  /* 0x00000004ff037e24 */ /* 0x000fca000f8e00ff */
[----:B--2---:R0:W-:Y:S02]  /*0fe0*/  STG.E desc[UR12][R2.64], R4 ;  /* 0x0000000402007986 */ /* 0x0041e4000c10190c */
.L_x_716:
[----:B------:R-:W-:Y:S05]  /*0ff0*/  @!P0 EXIT ;  /* 0x000000000000894d */ /* 0x000fea0003800000 */
[----:B------:R-:W3:Y:S01]  /*1000*/  LDCU.64 UR6, c[0x0][0x448] ;  /* 0x00008900ff0677ac */ /* 0x000ee20008000a00 */
[----:B------:R-:W4:Y:S01]  /*1010*/  LDCU.64 UR8, c[0x0][0x438] ;  /* 0x00008700ff0877ac */ /* 0x000f220008000a00 */
[----:B---3--:R-:W-:-:S04]  /*1020*/  UIMAD.WIDE.U32 UR4, UR14, UR6, URZ ;  /* 0x000000060e0472a5 */ /* 0x008fc8000f8e00ff */
[----:B------:R-:W-:Y:S02]  /*1030*/  UIMAD UR6, UR14, UR7, UR5 ;  /* 0x000000070e0672a4 */ /* 0x000fe4000f8e0205 */
[----:B----4-:R-:W-:-:S04]  /*1040*/  ULEA UR5, UP0, UR4, UR8, 0x2 ;  /* 0x0000000804057291 */ /* 0x010fc8000f8010ff */
[----:B------:R-:W-:Y:S02]  /*1050*/  ULEA.HI.X UR4, UR4, UR9, UR6, 0x2, UP0 ;  /* 0x0000000904047291 */ /* 0x000fe400080f1406 */
[----:B01----:R-:W-:-:S04]  /*1060*/  MOV R2, UR5 ;  /* 0x0000000500027c02 */ /* 0x003fc80008000f00 */
[----:B------:R-:W-:-:S05]  /*1070*/  MOV R3, UR4 ;  /* 0x0000000400037c02 */ /* 0x000fca0008000f00 */
[----:B--2---:R-:W-:Y:S01]  /*1080*/  STG.E desc[UR12][R2.64], R5 ;  /* 0x0000000502007986 */ /* 0x004fe2000c10190c */
[----:B------:R-:W-:Y:S05]  /*1090*/  EXIT ;  /* 0x000000000000794d */ /* 0x000fea0003800000 */
.L_x_713:
[----:B-1----:R-:W-:Y:S01]  /*10a0*/  MOV R14, R4 ;  /* 0x00000004000e7202 */ /* 0x002fe20000000f00 */
[----:B------:R-:W-:Y:S02]  /*10b0*/  HFMA2 R13, -RZ, RZ, 0, 9.5367431640625e-07 ;  /* 0x00000010ff0d7431 */ /* 0x000fe400000001ff */
[----:B------:R-:W-:Y:S01]  /*10c0*/  IMAD.MOV.U32 R16, RZ, RZ, 0x1f ;  /* 0x0000001fff107424 */ /* 0x000fe200078e00ff */
[----:B------:R-:W-:-:S07]  /*10d0*/  MOV R11, 0xffffffff ;  /* 0xffffffff000b7802 */ /* 0x000fce0000000f00 */
[----:B-----5:R-:W-:Y:S05]  /*10e0*/  WARPSYNC.COLLECTIVE R11, `(.L_x_717) ;  /* 0x000000000b087348 */ /* 0x020fea0003c00000 */
[----:B------:R0:W1:Y:S02]  /*10f0*/  SHFL.DOWN P0, R12, R14, R13, R16 ;  /* 0x0800000d0e0c7389 */ /* 0x0000640000000010 */
[----:B01---5:R-:W-:Y:S05]  /*1100*/  ENDCOLLECTIVE ;  /* 0x000000000000791b */ /* 0x023fea0003800000 */
.L_x_717:
[----:B------:R-:W-:Y:S02]  /*1110*/  MOV R14, R5 ;  /* 0x00000005000e7202 */ /* 0x000fe40000000f00 */
[----:B------:R-:W-:-:S07]  /*1120*/  MOV R6, R12 ;  /* 0x0000000c00067202 */ /* 0x000fce0000000f00 */
[----:B------:R-:W-:Y:S05]  /*1130*/  WARPSYNC.COLLECTIVE R11, `(.L_x_718) ;  /* 0x000000000b087348 */ /* 0x000fea0003c00000 */
[----:B------:R0:W1:Y:S02]  /*1140*/  SHFL.DOWN P0, R12, R14, R13, R16 ;  /* 0x0800000d0e0c7389 */ /* 0x0000640000000010 */
[----:B01----:R-:W-:Y:S05]  /*1150*/  ENDCOLLECTIVE ;  /* 0x000000000000791b */ /* 0x003fea0003800000 */
.L_x_718:
        /* <DEDUP_REMOVED lines=11> */
.L_x_719:
[----:B------:R-:W-:Y:S02]  /*1210*/  MOV R14, R6 ;  /* 0x00000006000e7202 */ /* 0x000fe40000000f00 */
[----:B------:R-:W-:-:S07]  /*1220*/  MOV R8, R12 ;  /* 0x0000000c00087202 */ /* 0x000fce0000000f00 */
[----:B------:R-:W-:Y:S05]  /*1230*/  WARPSYNC.COLLECTIVE R11, `(.L_x_720) ;  /* 0x000000000b087348 */ /* 0x000fea0003c00000 */
[----:B------:R0:W1:Y:S02]  /*1240*/  SHFL.DOWN P0, R12, R14, R13, R16 ;  /* 0x0800000d0e0c7389 */ /* 0x0000640000000010 */
[----:B01----:R-:W-:Y:S05]  /*1250*/  ENDCOLLECTIVE ;  /* 0x000000000000791b */ /* 0x003fea0003800000 */
.L_x_720:
        /* <DEDUP_REMOVED lines=11> */
.L_x_721:
[----:B------:R-:W-:Y:S02]  /*1310*/  MOV R14, R9 ;  /* 0x00000009000e7202 */ /* 0x000fe40000000f00 */
[----:B------:R-:W-:-:S07]  /*1320*/  MOV R4, R12 ;  /* 0x0000000c00047202 */ /* 0x000fce0000000f00 */
[----:B------:R-:W-:Y:S05]  /*1330*/  WARPSYNC.COLLECTIVE R11, `(.L_x_722) ;  /* 0x000000000b087348 */ /* 0x000fea0003c00000 */
[----:B------:R0:W1:Y:S02]  /*1340*/  SHFL.DOWN P0, R12, R14, R13, R16 ;  /* 0x0800000d0e0c7389 */ /* 0x0000640000000010 */
[----:B01----:R-:W-:Y:S05]  /*1350*/  ENDCOLLECTIVE ;  /* 0x000000000000791b */ /* 0x003fea0003800000 */
.L_x_722:
        /* <DEDUP_REMOVED lines=11> */
.L_x_723:
[----:B------:R-:W-:Y:S02]  /*1410*/  MOV R14, R4 ;  /* 0x00000004000e7202 */ /* 0x000fe40000000f00 */
[----:B------:R-:W-:-:S07]  /*1420*/  MOV R6, R12 ;  /* 0x0000000c00067202 */ /* 0x000fce0000000f00 */
[----:B------:R-:W-:Y:S05]  /*1430*/  WARPSYNC.COLLECTIVE R11, `(.L_x_724) ;  /* 0x000000000b087348 */ /* 0x000fea0003c00000 */
[----:B------:R0:W1:Y:S02]  /*1440*/  SHFL.DOWN P0, R12, R14, R13, R16 ;  /* 0x0800000d0e0c7389 */ /* 0x0000640000000010 */
[----:B01----:R-:W-:Y:S05]  /*1450*/  ENDCOLLECTIVE ;  /* 0x000000000000791b */ /* 0x003fea0003800000 */
.L_x_724:
        /* <DEDUP_REMOVED lines=11> */
.L_x_725:
[----:B------:R-:W-:Y:S02]  /*1510*/  MOV R14, R7 ;  /* 0x00000007000e7202 */ /* 0x000fe40000000f00 */
[----:B------:R-:W-:-:S07]  /*1520*/  MOV R6, R12 ;  /* 0x0000000c00067202 */ /* 0x000fce0000000f00 */
[----:B------:R-:W-:Y:S05]  /*1530*/  WARPSYNC.COLLECTIVE R11, `(.L_x_726) ;  /* 0x000000000b087348 */ /* 0x000fea0003c00000 */
[----:B------:R0:W1:Y:S02]  /*1540*/  SHFL.DOWN P0, R12, R14, R13, R16 ;  /* 0x0800000d0e0c7389 */ /* 0x0000640000000010 */
[----:B01----:R-:W-:Y:S05]  /*1550*/  ENDCOLLECTIVE ;  /* 0x000000000000791b */ /* 0x003fea0003800000 */
.L_x_726:
[----:B------:R-:W-:Y:S01]  /*1560*/  MOV R9, R12 ;  /* 0x0000000c00097202 */ /* 0x000fe20000000f00 */
[----:B------:R-:W-:Y:S06]  /*1570*/  BRA `(.L_x_727) ;  /* 0xfffffff400b47947 */ /* 0x000fec000383ffff */
.L_x_728:
        /* <DEDUP_REMOVED lines=16> */
.L_x_27080:


//--------------------- .text._ZN2at6native33batch_norm_backward_reduce_kernelIN3c104HalfES3_fiEEvNS_27GenericPackedTensorAccessorIT_Lm3ENS_16DefaultPtrTraitsET2_EES8_NS4_IT1_Lm1ES6_S7_EESA_SA_SA_NS4_IT0_Lm1ES6_S7_EESC_ --------------------------
	.section	.text._ZN2at6native33batch_norm_backward_reduce_kernelIN3c104HalfES3_fiEEvNS_27GenericPackedTensorAccessorIT_Lm3ENS_16DefaultPtrTraitsET2_EES8_NS4_IT1_Lm1ES6_S7_EESA_SA_SA_NS4_IT0_Lm1ES6_S7_EESC_,"ax",@progbits
	.align	128
        .global         _ZN2at6native33batch_norm_backward_reduce_kernelIN3c104HalfES3_fiEEvNS_27GenericPackedTensorAccessorIT_Lm3ENS_16DefaultPtrTraitsET2_EES8_NS4_IT1_Lm1ES6_S7_EESA_SA_SA_NS4_IT0_Lm1ES6_S7_EESC_
        .type           _ZN2at6native33batch_norm_backward_reduce_kernelIN3c104HalfES3_fiEEvNS_27GenericPackedTensorAccessorIT_Lm3ENS_16DefaultPtrTraitsET2_EES8_NS4_IT1_Lm1ES6_S7_EESA_SA_SA_NS4_IT0_Lm1ES6_S7_EESC_,@function
        .size           _ZN2at6native33batch_norm_backward_reduce_kernelIN3c104HalfES3_fiEEvNS_27GenericPackedTensorAccessorIT_Lm3ENS_16DefaultPtrTraitsET2_EES8_NS4_IT1_Lm1ES6_S7_EESA_SA_SA_NS4_IT0_Lm1ES6_S7_EESC_,(.L_x_27081 - _ZN2at6native33batch_norm_backward_reduce_kernelIN3c104HalfES3_fiEEvNS_27GenericPackedTensorAccessorIT_Lm3ENS_16DefaultPtrTraitsET2_EES8_NS4_IT1_Lm1ES6_S7_EESA_SA_SA_NS4_IT0_Lm1ES6_S7_EESC_)
        .other          _ZN2at6native33batch_norm_backward_reduce_kernelIN3c104HalfES3_fiEEvNS_27GenericPackedTensorAccessorIT_Lm3ENS_16DefaultPtrTraitsET2_EES8_NS4_IT1_Lm1ES6_S7_EESA_SA_SA_NS4_IT0_Lm1ES6_S7_EESC_,@"STO_CUDA_ENTRY STV_DEFAULT"
_ZN2at6native33batch_norm_backward_reduce_kernelIN3c104HalfES3_fiEEvNS_27GenericPackedTensorAccessorIT_Lm3ENS_16DefaultPtrTraitsET2_EES8_NS4_IT1_Lm1ES6_S7_EESA_SA_SA_NS4_IT0_Lm1ES6_S7_EESC_:
.text._ZN2at6native33batch_norm_backward_reduce_kernelIN3c104HalfES3_fiEEvNS_27GenericPackedTensorAccessorIT_Lm3ENS_16DefaultPtrTraitsET2_EES8_NS4_IT1_Lm1ES6_S7_EESA_SA_SA_NS4_IT0_Lm1ES6_S7_EESC_:
        /* <DEDUP_REMOVED lines=20> */
[----:B0-----:R-:W-:Y:S01]  /*0140*/  IMAD.WIDE R2, R7, 0x4, R4 ;  /* 0x0000000407027825 */ /* 0x001fe200078e0204 */
[----:B------:R-:W-:-:S03]  /*0150*/  MOV R7, RZ ;  /* 0x000000ff00077202 */ /* 0x000fc60000000f00 */
[----:B------:R-:W-:Y:S05]  /*0160*/  @P0 BRA `(.L_x_730) ;  /* 0x0000000000dc0947 */ /* 0x000fea0003800000 */
[----:B------:R0:W5:Y:S01]  /*0170*/  LDG.E R9, desc[UR6][R2.64] ;  /* 0x0000000602097981 */ /* 0x000162000c1e1900 */
[----:B------:R-:W1:Y:S01]  /*0180*/  LDC R14, c[0x0][0x3b8] ;  /* 0x0000ee00ff0e7b82 */ /* 0x000e620000000800 */
[----:B------:R-:W-:Y:S01]  /*0190*/  MOV R7, RZ ;  /* 0x000000ff00077202 */ /* 0x000fe20000000f00 */
[----:B------:R-:W2:Y:S01]  /*01a0*/  S2R R10, SR_TID.X ;  /* 0x00000000000a7919 */ /* 0x000ea20000002100 */
[----:B------:R-:W-:Y:S02]  /*01b0*/  MOV R13, R6 ;  /* 0x00000006000d7202 */ /* 0x000fe40000000f00 */
[----:B------:R-:W-:-:S03]  /*01c0*/  MOV R8, RZ ;  /* 0x000000ff00087202 */ /* 0x000fc60000000f00 */
[----:B------:R-:W3:Y:S08]  /*01d0*/  LDC R15, c[0x0][0x398] ;  /* 0x0000e600ff0f7b82 */ /* 0x000ef00000000800 */
[----:B------:R-:W4:Y:S08]  /*01e0*/  LDC R11, c[0x0][0x360] ;  /* 0x0000d800ff0b7b82 */ /* 0x000f300000000800 */
[----:B------:R-:W0:Y:S01]  /*01f0*/  LDC R12, c[0x0][0x364] ;  /* 0x0000d900ff0c7b82 */ /* 0x000e220000000800 */
[----:B-1----:R-:W-:-:S02]  /*0200*/  IMAD R14, R14, UR5, RZ ;  /* 0x000000050e0e7c24 */ /* 0x002fc4000f8e02ff */
[----:B--23--:R-:W-:-:S07]  /*0210*/  IMAD R15, R15, UR5, RZ ;  /* 0x000000050f0f7c24 */ /* 0x00cfce000f8e02ff */
.L_x_734:
[----:B------:R-:W1:Y:S01]  /*0220*/  LDC R17, c[0x0][0x3b0] ;  /* 0x0000ec00ff117b82 */ /* 0x000e620000000800 */
[----:B------:R-:W-:Y:S01]  /*0230*/  BSSY.RECONVERGENT B1, `(.L_x_731) ;  /* 0x0000026000017945 */ /* 0x000fe20003800200 */
[----:B-1----:R-:W-:-:S13]  /*0240*/  ISETP.GE.AND P0, PT, R10, R17, PT ;  /* 0x000000110a00720c */ /* 0x002fda0003f06270 */
[----:B------:R-:W-:Y:S05]  /*0250*/  @P0 BRA `(.L_x_732) ;  /* 0x00000000008c0947 */ /* 0x000fea0003800000 */
[----:B------:R-:W0:Y:S01]  /*0260*/  LDCU UR8, c[0x0][0x394] ;  /* 0x00007280ff0877ac */ /* 0x000e220008000800 */
[----:B------:R-:W-:Y:S01]  /*0270*/  MOV R20, R10 ;  /* 0x0000000a00147202 */ /* 0x000fe20000000f00 */
        /* <DEDUP_REMOVED lines=9> */
.L_x_733:
        /* <DEDUP_REMOVED lines=24> */
.L_x_732:
[----:B------:R-:W-:Y:S05]  /*0490*/  BSYNC.RECONVERGENT B1 ;  /* 0x0000000000017941 */ /* 0x000fea0003800200 */
.L_x_731:
[----:B------:R-:W1:Y:S01]  /*04a0*/  LDCU UR4, c[0x0][0x3a8] ;  /* 0x00007500ff0477ac */ /* 0x000e620008000800 */
[----:B0-----:R-:W-:-:S04]  /*04b0*/  IADD3 R13, PT, PT, R12, R13, RZ ;  /* 0x0000000d0c0d7210 */ /* 0x001fc80007ffe0ff */
[----:B-1----:R-:W-:-:S13]  /*04c0*/  ISETP.GE.AND P0, PT, R13, UR4, PT ;  /* 0x000000040d007c0c */ /* 0x002fda000bf06270 */
[----:B------:R-:W-:Y:S05]  /*04d0*/  @!P0 BRA `(.L_x_734) ;  /* 0xfffffffc00508947 */ /* 0x000fea000383ffff */
.L_x_730:
[----:B------:R-:W-:Y:S05]  /*04e0*/  BSYNC.RECONVERGENT B0 ;  /* 0x0000000000007941 */ /* 0x000fea0003800200 */
.L_x_729:
        /* <DEDUP_REMOVED lines=22> */
[----:B------:R-:W0:Y:S03]  /*0650*/  S2R R3, SR_TID.X ;  /* 0x0000000000037919 */ /* 0x000e260000002100 */
[----:B------:R-:W-:-:S02]  /*0660*/  HADD2.F32 R4, -RZ, R8.H0_H0 ;  /* 0x20000008ff047230 */ /* 0x000fc40000004100 */
[----:B------:R-:W-:-:S03]  /*0670*/  HADD2.F32 R8, -RZ, R8.H1_H1 ;  /* 0x30000008ff087230 */ /* 0x000fc60000004100 */
[----:B-----5:R-:W-:Y:S02]  /*0680*/  FADD.FTZ R9, R5, R4 ;  /* 0x0000000405097221 */ /* 0x020fe40000010000 */
[----:B------:R-:W-:-:S03]  /*0690*/  FADD.FTZ R8, R7, R8 ;  /* 0x0000000807087221 */ /* 0x000fc60000010000 */
[----:B------:R-:W-:Y:S04]  /*06a0*/  SHFL.DOWN PT, R4, R9, 0x2, 0x1f ;  /* 0x08401f0009047f89 */ /* 0x000fe800000e0000 */
[----:B------:R-:W1:Y:S01]  /*06b0*/  SHFL.DOWN PT, R5, R8, 0x2, 0x1f ;  /* 0x08401f0008057f89 */ /* 0x000e6200000e0000 */
[----:B0-----:R-:W-:-:S05]  /*06c0*/  IMAD R2, R6, UR8, R3 ;  /* 0x0000000806027c24 */ /* 0x001fca000f8e0203 */
[C---:B------:R-:W-:Y:S02]  /*06d0*/  ISETP.GE.U32.AND P1, PT, R2.reuse, UR4, PT ;  /* 0x0000000402007c0c */ /* 0x040fe4000bf26070 */
[----:B-1----:R-:W-:Y:S02]  /*06e0*/  F2FP.F16.F32.PACK_AB R5, R5, R4 ;  /* 0x000000040505723e */ /* 0x002fe400000000ff */
[----:B------:R-:W-:-:S03]  /*06f0*/  LOP3.LUT P0, R4, R2, 0x1f, RZ, 0xc0, !PT ;  /* 0x0000001f02047812 */ /* 0x000fc6000780c0ff */
[--C-:B------:R-:W-:Y:S02]  /*0700*/  HADD2.F32 R10, -RZ, R5.reuse.H0_H0 ;  /* 0x20000005ff0a7230 */ /* 0x100fe40000004100 */
[----:B------:R-:W-:-:S04]  /*0710*/  HADD2.F32 R5, -RZ, R5.H1_H1 ;  /* 0x30000005ff057230 */ /* 0x000fc80000004100 */
[----:B------:R-:W0:Y:S01]  /*0720*/  @!P1 S2R R12, SR_CgaCtaId ;  /* 0x00000000000c9919 */ /* 0x000e220000008800 */
[----:B------:R-:W-:Y:S01]  /*0730*/  FADD.FTZ R10, R9, R10 ;  /* 0x0000000a090a7221 */ /* 0x000fe20000010000 */
[----:B------:R-:W-:Y:S01]  /*0740*/  @!P1 MOV R9, 0x400 ;  /* 0x0000040000099802 */ /* 0x000fe20000000f00 */
[----:B------:R-:W-:Y:S01]  /*0750*/  FADD.FTZ R5, R8, R5 ;  /* 0x0000000508057221 */ /* 0x000fe20000010000 */
[----:B----4-:R-:W1:Y:S02]  /*0760*/  @!P0 S2R R11, SR_CgaCtaId ;  /* 0x00000000000b8919 */ /* 0x010e640000008800 */
[----:B------:R-:W-:Y:S04]  /*0770*/  SHFL.DOWN PT, R7, R10, 0x1, 0x1f ;  /* 0x08201f000a077f89 */ /* 0x000fe800000e0000 */
[----:B------:R-:W2:Y:S01]  /*0780*/  SHFL.DOWN PT, R8, R5, 0x1, 0x1f ;  /* 0x08201f0005087f89 */ /* 0x000ea200000e0000 */
[----:B0-----:R-:W-:-:S02]  /*0790*/  @!P1 LEA R13, R12, R9, 0x18 ;  /* 0x000000090c0d9211 */ /* 0x001fc400078ec0ff */
[----:B--2---:R-:W-:Y:S02]  /*07a0*/  F2FP.F16.F32.PACK_AB R7, R8, R7 ;  /* 0x000000070807723e */ /* 0x004fe400000000ff */
[----:B------:R-:W-:-:S03]  /*07b0*/  @!P0 MOV R8, 0x400 ;  /* 0x0000040000088802 */ /* 0x000fc60000000f00 */
[--C-:B------:R-:W-:Y:S01]  /*07c0*/  HADD2.F32 R9, -RZ, R7.reuse.H0_H0 ;  /* 0x20000007ff097230 */ /* 0x100fe20000004100 */
[----:B-1----:R-:W-:Y:S01]  /*07d0*/  @!P0 LEA R11, R11, R8, 0x18 ;  /* 0x000000080b0b8211 */ /* 0x002fe200078ec0ff */
[----:B------:R-:W-:Y:S01]  /*07e0*/  HADD2.F32 R8, -RZ, R7.H1_H1 ;  /* 0x30000007ff087230 */ /* 0x000fe20000004100 */
[----:B------:R-:W-:Y:S02]  /*07f0*/  @!P1 LEA R7, R4, R13, 0x3 ;  /* 0x0000000d04079211 */ /* 0x000fe400078e18ff */
[----:B------:R-:W-:Y:S01]  /*0800*/  FADD.FTZ R12, R10, R9 ;  /* 0x000000090a0c7221 */ /* 0x000fe20000010000 */
[----:B------:R-:W-:Y:S01]  /*0810*/  @!P0 LEA.HI R11, R2, R11, RZ, 0x1e ;  /* 0x0000000b020b8211 */ /* 0x000fe200078ff0ff */
[----:B------:R-:W-:Y:S01]  /*0820*/  FADD.FTZ R8, R5, R8 ;  /* 0x0000000805087221 */ /* 0x000fe20000010000 */
[----:B------:R-:W-:-:S03]  /*0830*/  CS2R R4, SRZ ;  /* 0x0000000000047805 */ /* 0x000fc6000001ff00 */
        /* <DEDUP_REMOVED lines=38> */
.L_x_748:
[----:B-12---:R-:W-:-:S05]  /*0aa0*/  F2FP.F16.F32.PACK_AB R2, R9, R2 ;  /* 0x000000020902723e */ /* 0x006fca00000000ff */
[--C-:B------:R-:W-:Y:S02]  /*0ab0*/  HADD2.F32 R5, -RZ, R2.reuse.H0_H0 ;  /* 0x20000002ff057230 */ /* 0x100fe40000004100 */
[----:B------:R-:W-:-:S03]  /*0ac0*/  HADD2.F32 R2, -RZ, R2.H1_H1 ;  /* 0x30000002ff027230 */ /* 0x000fc60000004100 */
[----:B------:R-:W-:Y:S02]  /*0ad0*/  FADD.FTZ R4, R8, R5 ;  /* 0x0000000508047221 */ /* 0x000fe40000010000 */
[----:B------:R-:W-:-:S07]  /*0ae0*/  FADD.FTZ R5, R7, R2 ;  /* 0x0000000207057221 */ /* 0x000fce0000010000 */
.L_x_735:
[----:B0-----:R-:W0:Y:S01]  /*0af0*/  S2R R7, SR_CgaCtaId ;  /* 0x0000000000077919 */ /* 0x001e220000008800 */
        /* <DEDUP_REMOVED lines=18> */
[----:B-1----:R-:W-:-:S05]  /*0c20*/  @P0 F2FP.F16.F32.PACK_AB R6, RZ, R2 ;  /* 0x00000002ff06023e */ /* 0x002fca00000000ff */
        /* <DEDUP_REMOVED lines=11> */
[----:B------:R-:W-:Y:S02]  /*0ce0*/  F2FP.F16.F32.PACK_AB R0, RZ, R0 ;  /* 0x00000000ff00723e */ /* 0x000fe400000000ff */
[----:B------:R-:W1:Y:S01]  /*0cf0*/  LDC.64 R6, c[0x0][0x400] ;  /* 0x00010000ff067b82 */ /* 0x000e620000000a00 */
[----:B0-----:R-:W-:-:S04]  /*0d00*/  IMAD R11, R11, UR5, RZ ;  /* 0x000000050b0b7c24 */ /* 0x001fc8000f8e02ff */
[----:B-1----:R-:W-:-:S05]  /*0d10*/  IMAD.WIDE R6, R11, 0x2, R6 ;  /* 0x000000020b067825 */ /* 0x002fca00078e0206 */
[----:B------:R0:W-:Y:S02]  /*0d20*/  STG.E.U16 desc[UR6][R6.64], R0 ;  /* 0x0000000006007986 */ /* 0x0001e4000c101506 */
.L_x_737:
        /* <DEDUP_REMOVED lines=9> */
.L_x_736:
[----:B-1----:R-:W-:Y:S01]  /*0dc0*/  MOV R14, R4 ;  /* 0x00000004000e7202 */ /* 0x002fe20000000f00 */
[----:B------:R-:W-:Y:S01]  /*0dd0*/  HFMA2 R13, -RZ, RZ, 0, 9.5367431640625e-07 ;  /* 0x00000010ff0d7431 */ /* 0x000fe200000001ff */
[----:B------:R-:W-:Y:S02]  /*0de0*/  MOV R16, 0x1f ;  /* 0x0000001f00107802 */ /* 0x000fe40000000f00 */
[----:B------:R-:W-:-:S07]  /*0df0*/  MOV R11, 0xffffffff ;  /* 0xffffffff000b7802 */ /* 0x000fce0000000f00 */
[----:B------:R-:W-:Y:S05]  /*0e00*/  WARPSYNC.COLLECTIVE R11, `(.L_x_738) ;  /* 0x000000000b087348 */ /* 0x000fea0003c00000 */
[----:B------:R0:W1:Y:S02]  /*0e10*/  SHFL.DOWN P0, R12, R14, R13, R16 ;  /* 0x0800000d0e0c7389 */ /* 0x0000640000000010 */
[----:B01----:R-:W-:Y:S05]  /*0e20*/  ENDCOLLECTIVE ;  /* 0x000000000000791b */ /* 0x003fea0003800000 */
.L_x_738:
[----:B------:R-:W-:Y:S02]  /*0e30*/  MOV R14, R5 ;  /* 0x00000005000e7202 */ /* 0x000fe40000000f00 */
[----:B------:R-:W-:-:S07]  /*0e40*/  MOV R2, R12 ;  /* 0x0000000c00027202 */ /* 0x000fce0000000f00 */
[----:B------:R-:W-:Y:S05]  /*0e50*/  WARPSYNC.COLLECTIVE R11, `(.L_x_739) ;  /* 0x000000000b087348 */ /* 0x000fea0003c00000 */
[----:B------:R0:W1:Y:S02]  /*0e60*/  SHFL.DOWN P0, R12, R14, R13, R16 ;  /* 0x0800000d0e0c7389 */ /* 0x0000640000000010 */
[----:B01----:R-:W-:Y:S05]  /*0e70*/  ENDCOLLECTIVE ;  /* 0x000000000000791b */ /* 0x003fea0003800000 */
.L_x_739:
[----:B------:R-:W-:Y:S01]  /*0e80*/  IMAD.MOV.U32 R13, RZ, RZ, 0x8 ;  /* 0x00000008ff0d7424 */ /* 0x000fe200078e00ff */
[----:B------:R-:W-:-:S04]  /*0e90*/  MOV R7, R12 ;  /* 0x0000000c00077202 */ /* 0x000fc80000000f00 */
[----:B------:R-:W-:-:S05]  /*0ea0*/  F2FP.F16.F32.PACK_AB R2, R7, R2 ;  /* 0x000000020702723e */ /* 0x000fca00000000ff */
[--C-:B------:R-:W-:Y:S02]  /*0eb0*/  HADD2.F32 R7, -RZ, R2.reuse.H0_H0 ;  /* 0x20000002ff077230 */ /* 0x100fe40000004100 */
[----:B------:R-:W-:-:S03]  /*0ec0*/  HADD2.F32 R2, -RZ, R2.H1_H1 ;  /* 0x30000002ff027230 */ /* 0x000fc60000004100 */
[----:B------:R-:W-:Y:S02]  /*0ed0*/  FADD.FTZ R7, R4, R7 ;  /* 0x0000000704077221 */ /* 0x000fe40000010000 */
[----:B------:R-:W-:-:S03]  /*0ee0*/  FADD.FTZ R2, R5, R2 ;  /* 0x0000000205027221 */ /* 0x000fc60000010000 */
[----:B------:R-:W-:-:S07]  /*0ef0*/  MOV R14, R7 ;  /* 0x00000007000e7202 */ /* 0x000fce0000000f00 */
[----:B------:R-:W-:Y:S05]  /*0f00*/  WARPSYNC.COLLECTIVE R11, `(.L_x_740) ;  /* 0x000000000b087348 */ /* 0x000fea0003c00000 */
[----:B------:R0:W1:Y:S02]  /*0f10*/  SHFL.DOWN P0, R12, R14, R13, R16 ;  /* 0x0800000d0e0c7389 */ /* 0x0000640000000010 */
[----:B01----:R-:W-:Y:S05]  /*0f20*/  ENDCOLLECTIVE ;  /* 0x000000000000791b */ /* 0x003fea0003800000 */
.L_x_740:
[----:B------:R-:W-:Y:S02]  /*0f30*/  MOV R14, R2 ;  /* 0x00000002000e7202 */ /* 0x000fe40000000f00 */
[----:B------:R-:W-:-:S07]  /*0f40*/  MOV R8, R12 ;  /* 0x0000000c00087202 */ /* 0x000fce0000000f00 */
[----:B------:R-:W-:Y:S05]  /*0f50*/  WARPSYNC.COLLECTIVE R11, `(.L_x_741) ;  /* 0x000000000b087348 */ /* 0x000fea0003c00000 */
[----:B------:R0:W1:Y:S02]  /*0f60*/  SHFL.DOWN P0, R12, R14, R13, R16 ;  /* 0x0800000d0e0c7389 */ /* 0x0000640000000010 */
[----:B01----:R-:W-:Y:S05]  /*0f70*/  ENDCOLLECTIVE ;  /* 0x000000000000791b */ /* 0x003fea0003800000 */
.L_x_741:
[----:B------:R-:W-:Y:S01]  /*0f80*/  HFMA2 R13, -RZ, RZ, 0, 2.384185791015625e-07 ;  /* 0x00000004ff0d7431 */ /* 0x000fe200000001ff */
        /* <DEDUP_REMOVED lines=10> */
.L_x_742:
[----:B------:R-:W-:Y:S02]  /*1030*/  MOV R14, R9 ;  /* 0x00000009000e7202 */ /* 0x000fe40000000f00 */
[----:B------:R-:W-:-:S07]  /*1040*/  MOV R4, R12 ;  /* 0x0000000c00047202 */ /* 0x000fce0000000f00 */
[----:B------:R-:W-:Y:S05]  /*1050*/  WARPSYNC.COLLECTIVE R11, `(.L_x_743) ;  /* 0x000000000b087348 */ /* 0x000fea0003c00000 */
[----:B------:R0:W1:Y:S02]  /*1060*/  SHFL.DOWN P0, R12, R14, R13, R16 ;  /* 0x0800000d0e0c7389 */ /* 0x0000640000000010 */
[----:B01----:R-:W-:Y:S05]  /*1070*/  ENDCOLLECTIVE ;  /* 0x000000000000791b */ /* 0x003fea0003800000 */
.L_x_743:
        /* <DEDUP_REMOVED lines=11> */
.L_x_744:
[----:B------:R-:W-:Y:S02]  /*1130*/  MOV R14, R4 ;  /* 0x00000004000e7202 */ /* 0x000fe40000000f00 */
[----:B------:R-:W-:-:S07]  /*1140*/  MOV R2, R12 ;  /* 0x0000000c00027202 */ /* 0x000fce0000000f00 */
[----:B------:R-:W-:Y:S05]  /*1150*/  WARPSYNC.COLLECTIVE R11, `(.L_x_745) ;  /* 0x000000000b087348 */ /* 0x000fea0003c00000 */
[----:B------:R0:W1:Y:S02]  /*1160*/  SHFL.DOWN P0, R12, R14, R13, R16 ;  /* 0x0800000d0e0c7389 */ /* 0x0000640000000010 */
[----:B01----:R-:W-:Y:S05]  /*1170*/  ENDCOLLECTIVE ;  /* 0x000000000000791b */ /* 0x003fea0003800000 */
.L_x_745:
[----:B------:R-:W-:Y:S01]  /*1180*/  HFMA2 R13, -RZ, RZ, 0, 5.9604644775390625e-08 ;  /* 0x00000001ff0d7431 */ /* 0x000fe200000001ff */
        /* <DEDUP_REMOVED lines=10> */
.L_x_746:
[----:B------:R-:W-:Y:S02]  /*1230*/  MOV R14, R7 ;  /* 0x00000007000e7202 */ /* 0x000fe40000000f00 */
[----:B------:R-:W-:-:S07]  /*1240*/  MOV R2, R12 ;  /* 0x0000000c00027202 */ /* 0x000fce0000000f00 */
[----:B------:R-:W-:Y:S05]  /*1250*/  WARPSYNC.COLLECTIVE R11, `(.L_x_747) ;  /* 0x000000000b087348 */ /* 0x000fea0003c00000 */
[----:B------:R0:W1:Y:S02]  /*1260*/  SHFL.DOWN P0, R12, R14, R13, R16 ;  /* 0x0800000d0e0c7389 */ /* 0x0000640000000010 */
[----:B01----:R-:W-:Y:S05]  /*1270*/  ENDCOLLECTIVE ;  /* 0x000000000000791b */ /* 0x003fea0003800000 */
.L_x_747:
[----:B------:R-:W-:Y:S01]  /*1280*/  MOV R9, R12 ;  /* 0x0000000c00097202 */ /* 0x000fe20000000f00 */
[----:B------:R-:W-:Y:S06]  /*1290*/  BRA `(.L_x_748) ;  /* 0xfffffff800007947 */ /* 0x000fec000383ffff */
.L_x_749:
        /* <DEDUP_REMOVED lines=14> */
.L_x_27081:


//--------------------- .text._ZN2at6native33batch_norm_backward_reduce_kernelIN3c104HalfEffiEEvNS_27GenericPackedTensorAccessorIT_Lm3ENS_16DefaultPtrTraitsET2_EES8_NS4_IT1_Lm1ES6_S7_EESA_SA_SA_NS4_IT0_Lm1ES6_S7_EESC_ --------------------------
	.section	.text._ZN2at6native33batch_norm_backward_reduce_kernelIN3c104HalfEffiEEvNS_27GenericPackedTensorAccessorIT_Lm3ENS_16DefaultPtrTraitsET2_EES8_NS4_IT1_Lm1ES6_S7_EESA_SA_SA_NS4_IT0_Lm1ES6_S7_EESC_,"ax",@progbits
	.align	128
        .global         _ZN2at6native33batch_norm_backward_reduce_kernelIN3c104HalfEffiEEvNS_27GenericPackedTensorAccessorIT_Lm3ENS_16DefaultPtrTraitsET2_EES8_NS4_IT1_Lm1ES6_S7_EESA_SA_SA_NS4_IT0_Lm1ES6_S7_EESC_
        .type           _ZN2at6native33batch_norm_backward_reduce_kernelIN3c104HalfEffiEEvNS_27GenericPackedTensorAccessorIT_Lm3ENS_16DefaultPtrTraitsET2_EES8_NS4_IT1_Lm1ES6_S7_EESA_SA_SA_NS4_IT0_Lm1ES6_S7_EESC_,@function
        .size           _ZN2at6native33batch_norm_backward_reduce_kernelIN3c104HalfEffiEEvNS_27GenericPackedTensorAccessorIT_Lm3ENS_16DefaultPtrTraitsET2_EES8_NS4_IT1_Lm1ES6_S7_EESA_SA_SA_NS4_IT0_Lm1ES6_S7_EESC_,(.L_x_27082 - _ZN2at6native33batch_norm_backward_reduce_kernelIN3c104HalfEffiEEvNS_27GenericPackedTensorAccessorIT_Lm3ENS_16DefaultPtrTraitsET2_EES8_NS4_IT1_Lm1ES6_S7_EESA_SA_SA_NS4_IT0_Lm1ES6_S7_EESC_)
        .other          _ZN2at6native33batch_norm_backward_reduce_kernelIN3c104HalfEffiEEvNS_27GenericPackedTensorAccessorIT_Lm3ENS_16DefaultPtrTraitsET2_EES8_NS4_IT1_Lm1ES6_S7_EESA_SA_SA_NS4_IT0_Lm1ES6_S7_EESC_,@"STO_CUDA_ENTRY STV_DEFAULT"
_ZN2at6native33batch_norm_backward_reduce_kernelIN3c104HalfEffiEEvNS_27GenericPackedTensorAccessorIT_Lm3ENS_16DefaultPtrTraitsET2_EES8_NS4_IT1_Lm1ES6_S7_EESA_SA_SA_NS4_IT0_Lm1ES6_S7_EESC_:
.text._ZN2at6native33batch_norm_backward_reduce_kernelIN3c104HalfEffiEEvNS_27GenericPackedTensorAccessorIT_Lm3ENS_16DefaultPtrTraitsET2_EES8_NS4_IT1_Lm1ES6_S7_EESA_SA_SA_NS4_IT0_Lm1ES6_S7_EESC_:
        /* <DEDUP_REMOVED lines=34> */
.L_x_755:
        /* <DEDUP_REMOVED lines=15> */
.L_x_754:
        /* <DEDUP_REMOVED lines=24> */
.L_x_753:
[----:B------:R-:W-:Y:S05]  /*0490*/  BSYNC.RECONVERGENT B1 ;  /* 0x0000000000017941 */ /* 0x000fea0003800200 */
.L_x_752:
[----:B------:R-:W1:Y:S01]  /*04a0*/  LDCU UR4, c[0x0][0x3a8] ;  /* 0x00007500ff0477ac */ /* 0x000e620008000800 */
[----:B0-----:R-:W-:-:S04]  /*04b0*/  IADD3 R13, PT, PT, R12, R13, RZ ;  /* 0x0000000d0c0d7210 */ /* 0x001fc80007ffe0ff */
[----:B-1----:R-:W-:-:S13]  /*04c0*/  ISETP.GE.AND P0, PT, R13, UR4, PT ;  /* 0x000000040d007c0c */ /* 0x002fda000bf06270 */
[----:B------:R-:W-:Y:S05]  /*04d0*/  @!P0 BRA `(.L_x_755) ;  /* 0xfffffffc00508947 */ /* 0x000fea000383ffff */
.L_x_751:
[----:B------:R-:W-:Y:S05]  /*04e0*/  BSYNC.RECONVERGENT B0 ;  /* 0x0000000000007941 */ /* 0x000fea0003800200 */
.L_x_750:
        /* <DEDUP_REMOVED lines=91> */
.L_x_768:
[----:B-12---:R-:W-:-:S05]  /*0aa0*/  F2FP.F16.F32.PACK_AB R2, R9, R2 ;  /* 0x000000020902723e */ /* 0x006fca00000000ff */
[--C-:B------:R-:W-:Y:S02]  /*0ab0*/  HADD2.F32 R5, -RZ, R2.reuse.H0_H0 ;  /* 0x20000002ff057230 */ /* 0x100fe40000004100 */
[----:B------:R-:W-:-:S03]  /*0ac0*/  HADD2.F32 R2, -RZ, R2.H1_H1 ;  /* 0x30000002ff027230 */ /* 0x000fc60000004100 */
[----:B------:R-:W-:Y:S02]  /*0ad0*/  FADD.FTZ R4, R8, R5 ;  /* 0x0000000508047221 */ /* 0x000fe40000010000 */
[----:B------:R-:W-:-:S07]  /*0ae0*/  FADD.FTZ R5, R7, R2 ;  /* 0x0000000207057221 */ /* 0x000fce0000010000 */
.L_x_756:
        /* <DEDUP_REMOVED lines=41> */
.L_x_757:
[----:B-1----:R-:W-:Y:S01]  /*0d80*/  MOV R14, R4 ;  /* 0x00000004000e7202 */ /* 0x002fe20000000f00 */
[----:B------:R-:W-:Y:S01]  /*0d90*/  HFMA2 R13, -RZ, RZ, 0, 9.5367431640625e-07 ;  /* 0x00000010ff0d7431 */ /* 0x000fe200000001ff */
[----:B------:R-:W-:Y:S02]  /*0da0*/  MOV R16, 0x1f ;  /* 0x0000001f00107802 */ /* 0x000fe40000000f00 */
[----:B------:R-:W-:-:S07]  /*0db0*/  MOV R11, 0xffffffff ;  /* 0xffffffff000b7802 */ /* 0x000fce0000000f00 */
[----:B------:R-:W-:Y:S05]  /*0dc0*/  WARPSYNC.COLLECTIVE R11, `(.L_x_758) ;  /* 0x000000000b087348 */ /* 0x000fea0003c00000 */
[----:B------:R0:W1:Y:S02]  /*0dd0*/  SHFL.DOWN P0, R12, R14, R13, R16 ;  /* 0x0800000d0e0c7389 */ /* 0x0000640000000010 */
[----:B01----:R-:W-:Y:S05]  /*0de0*/  ENDCOLLECTIVE ;  /* 0x000000000000791b */ /* 0x003fea0003800000 */
.L_x_758:
[----:B------:R-:W-:Y:S02]  /*0df0*/  MOV R14, R5 ;  /* 0x00000005000e7202 */ /* 0x000fe40000000f00 */
[----:B------:R-:W-:-:S07]  /*0e00*/  MOV R2, R12 ;  /* 0x0000000c00027202 */ /* 0x000fce0000000f00 */
[----:B------:R-:W-:Y:S05]  /*0e10*/  WARPSYNC.COLLECTIVE R11, `(.L_x_759) ;  /* 0x000000000b087348 */ /* 0x000fea0003c00000 */
[----:B------:R0:W1:Y:S02]  /*0e20*/  SHFL.DOWN P0, R12, R14, R13, R16 ;  /* 0x0800000d0e0c7389 */ /* 0x0000640000000010 */
[----:B01----:R-:W-:Y:S05]  /*0e30*/  ENDCOLLECTIVE ;  /* 0x000000000000791b */ /* 0x003fea0003800000 */
.L_x_759:
[----:B------:R-:W-:Y:S01]  /*0e40*/  HFMA2 R13, -RZ, RZ, 0, 4.76837158203125e-07 ;  /* 0x00000008ff0d7431 */ /* 0x000fe200000001ff */
        /* <DEDUP_REMOVED lines=10> */
.L_x_760:
[----:B------:R-:W-:Y:S02]  /*0ef0*/  MOV R14, R2 ;  /* 0x00000002000e7202 */ /* 0x000fe40000000f00 */
[----:B------:R-:W-:-:S07]  /*0f00*/  MOV R8, R12 ;  /* 0x0000000c00087202 */ /* 0x000fce0000000f00 */
[----:B------:R-:W-:Y:S05]  /*0f10*/  WARPSYNC.COLLECTIVE R11, `(.L_x_761) ;  /* 0x000000000b087348 */ /* 0x000fea0003c00000 */
[----:B------:R0:W1:Y:S02]  /*0f20*/  SHFL.DOWN P0, R12, R14, R13, R16 ;  /* 0x0800000d0e0c7389 */ /* 0x0000640000000010 */
[----:B01----:R-:W-:Y:S05]  /*0f30*/  ENDCOLLECTIVE ;  /* 0x000000000000791b */ /* 0x003fea0003800000 */
.L_x_761:
        /* <DEDUP_REMOVED lines=11> */
.L_x_762:
[----:B------:R-:W-:Y:S02]  /*0ff0*/  MOV R14, R9 ;  /* 0x00000009000e7202 */ /* 0x000fe40000000f00 */
[----:B------:R-:W-:-:S07]  /*1000*/  MOV R4, R12 ;  /* 0x0000000c00047202 */ /* 0x000fce0000000f00 */
[----:B------:R-:W-:Y:S05]  /*1010*/  WARPSYNC.COLLECTIVE R11, `(.L_x_763) ;  /* 0x000000000b087348 */ /* 0x000fea0003c00000 */
[----:B------:R0:W1:Y:S02]  /*1020*/  SHFL.DOWN P0, R12, R14, R13, R16 ;  /* 0x0800000d0e0c7389 */ /* 0x0000640000000010 */
[----:B01----:R-:W-:Y:S05]  /*1030*/  ENDCOLLECTIVE ;  /* 0x000000000000791b */ /* 0x003fea0003800000 */
.L_x_763:
[----:B------:R-:W-:Y:S01]  /*1040*/  HFMA2 R13, -RZ, RZ, 0, 1.1920928955078125e-07 ;  /* 0x00000002ff0d7431 */ /* 0x000fe200000001ff */
        /* <DEDUP_REMOVED lines=10> */
.L_x_764:
[----:B------:R-:W-:Y:S02]  /*10f0*/  MOV R14, R4 ;  /* 0x00000004000e7202 */ /* 0x000fe40000000f00 */
[----:B------:R-:W-:-:S07]  /*1100*/  MOV R2, R12 ;  /* 0x0000000c00027202 */ /* 0x000fce0000000f00 */
[----:B------:R-:W-:Y:S05]  /*1110*/  WARPSYNC.COLLECTIVE R11, `(.L_x_765) ;  /* 0x000000000b087348 */ /* 0x000fea0003c00000 */
[----:B------:R0:W1:Y:S02]  /*1120*/  SHFL.DOWN P0, R12, R14, R13, R16 ;  /* 0x0800000d0e0c7389 */ /* 0x0000640000000010 */
[----:B01----:R-:W-:Y:S05]  /*1130*/  ENDCOLLECTIVE ;  /* 0x000000000000791b */ /* 0x003fea0003800000 */
.L_x_765:
        /* <DEDUP_REMOVED lines=11> */
.L_x_766:
[----:B------:R-:W-:Y:S02]  /*11f0*/  MOV R14, R7 ;  /* 0x00000007000e7202 */ /* 0x000fe40000000f00 */
[----:B------:R-:W-:-:S07]  /*1200*/  MOV R2, R12 ;  /* 0x0000000c00027202 */ /* 0x000fce0000000f00 */
[----:B------:R-:W-:Y:S05]  /*1210*/  WARPSYNC.COLLECTIVE R11, `(.L_x_767) ;  /* 0x000000000b087348 */ /* 0x000fea0003c00000 */
[----:B------:R0:W1:Y:S02]  /*1220*/  SHFL.DOWN P0, R12, R14, R13, R16 ;  /* 0x0800000d0e0c7389 */ /* 0x0000640000000010 */
[----:B01----:R-:W-:Y:S05]  /*1230*/  ENDCOLLECTIVE ;  /* 0x000000000000791b */ /* 0x003fea0003800000 */
.L_x_767:
[----:B------:R-:W-:Y:S01]  /*1240*/  MOV R9, R12 ;  /* 0x0000000c00097202 */ /* 0x000fe20000000f00 */
[----:B------:R-:W-:Y:S06]  /*1250*/  BRA `(.L_x_768) ;  /* 0xfffffff800107947 */ /* 0x000fec000383ffff */
.L_x_769:
        /* <DEDUP_REMOVED lines=10> */
.L_x_27082:


//--------------------- .text._ZN2at6native33batch_norm_backward_reduce_kernelIffflEEvNS_27GenericPackedTensorAccessorIT_Lm3ENS_16DefaultPtrTraitsET2_EES6_NS2_IT1_Lm1ES4_S5_EES8_S8_S8_NS2_IT0_Lm1ES4_S5_EESA_ --------------------------
	.section	.text._ZN2at6native33batch_norm_backward_reduce_kernelIffflEEvNS_27GenericPackedTensorAccessorIT_Lm3ENS_16DefaultPtrTraitsET2_EES6_NS2_IT1_Lm1ES4_S5_EES8_S8_S8_NS2_IT0_Lm1ES4_S5_EESA_,"ax",@progbits
	.align	128
        .global         _ZN2at6native33batch_norm_backward_reduce_kernelIffflEEvNS_27GenericPackedTensorAccessorIT_Lm3ENS_16DefaultPtrTraitsET2_EES6_NS2_IT1_Lm1ES4_S5_EES8_S8_S8_NS2_IT0_Lm1ES4_S5_EESA_
        .type           _ZN2at6native33batch_norm_backward_reduce_kernelIffflEEvNS_27GenericPackedTensorAccessorIT_Lm3ENS_16DefaultPtrTraitsET2_EES6_NS2_IT1_Lm1ES4_S5_EES8_S8_S8_NS2_IT0_Lm1ES4_S5_EESA_,@function
        .size           _ZN2at6native33batch_norm_backward_reduce_kernelIffflEEvNS_27GenericPackedTensorAccessorIT_Lm3ENS_16DefaultPtrTraitsET2_EES6_NS2_IT1_Lm1ES4_S5_EES8_S8_S8_NS2_IT0_Lm1ES4_S5_EESA_,(.L_x_27083 - _ZN2at6native33batch_norm_backward_reduce_kernelIffflEEvNS_27GenericPackedTensorAccessorIT_Lm3ENS_16DefaultPtrTraitsET2_EES6_NS2_IT1_Lm1ES4_S5_EES8_S8_S8_NS2_IT0_Lm1ES4_S5_EESA_)
        .other          _ZN2at6native33batch_norm_backward_reduce_kernelIffflEEvNS_27GenericPackedTensorAccessorIT_Lm3ENS_16DefaultPtrTraitsET2_EES6_NS2_IT1_Lm1ES4_S5_EES8_S8_S8_NS2_IT0_Lm1ES4_S5_EESA_,@"STO_CUDA_ENTRY STV_DEFAULT"
_ZN2at6native33batch_norm_backward_reduce_kernelIffflEEvNS_27GenericPackedTensorAccessorIT_Lm3ENS_16DefaultPtrTraitsET2_EES6_NS2_IT1_Lm1ES4_S5_EES8_S8_S8_NS2_IT0_Lm1ES4_S5_EESA_:
.text._ZN2at6native33batch_norm_backward_reduce_kernelIffflEEvNS_27GenericPackedTensorAccessorIT_Lm3ENS_16DefaultPtrTraitsET2_EES6_NS2_IT1_Lm1ES4_S5_EES8_S8_S8_NS2_IT0_Lm1ES4_S5_EESA_:
        /* <DEDUP_REMOVED lines=42> */
.L_x_775:
        /* <DEDUP_REMOVED lines=10> */
[----:B------:R-:W-:Y:S01]  /*0340*/  IMAD.MOV.U32 R37, RZ, RZ, R23 ;  /* 0x000000ffff257224 */ /* 0x000fe200078e0017 */
[----:B------:R-:W-:Y:S01]  /*0350*/  MOV R35, R23 ;  /* 0x0000001700237202 */ /* 0x000fe20000000f00 */
[C---:B0-----:R-:W-:Y:S02]  /*0360*/  IMAD R14, R10.reuse, UR6, RZ ;  /* 0x000000060a0e7c24 */ /* 0x041fe4000f8e02ff */
[----:B-1----:R-:W-:Y:S02]  /*0370*/  IMAD R12, R10, UR4, RZ ;  /* 0x000000040a0c7c24 */ /* 0x002fe4000f8e02ff */
[----:B------:R-:W-:-:S04]  /*0380*/  IMAD.WIDE.U32 R10, R13, UR6, R28 ;  /* 0x000000060d0a7c25 */ /* 0x000fc8000f8e001c */
[C---:B------:R-:W-:Y:S02]  /*0390*/  IMAD R33, R13.reuse, UR7, R14 ;  /* 0x000000070d217c24 */ /* 0x040fe4000f8e020e */
[----:B------:R-:W-:Y:S02]  /*03a0*/  HFMA2 R14, -RZ, RZ, 0, 0 ;  /* 0x00000000ff0e7431 */ /* 0x000fe400000001ff */
[----:B------:R-:W-:Y:S01]  /*03b0*/  IMAD.WIDE.U32 R8, R13, UR4, R8 ;  /* 0x000000040d087c25 */ /* 0x000fe2000f8e0008 */
[----:B------:R-:W-:-:S03]  /*03c0*/  IADD3 R33, PT, PT, R11, R33, RZ ;  /* 0x000000210b217210 */ /* 0x000fc60007ffe0ff */
[----:B------:R-:W-:-:S04]  /*03d0*/  IMAD R31, R13, UR5, R12 ;  /* 0x000000050d1f7c24 */ /* 0x000fc8000f8e020c */
[----:B------:R-:W-:-:S07]  /*03e0*/  IMAD.IADD R31, R9, 0x1, R31 ;  /* 0x00000001091f7824 */ /* 0x000fce00078e021f */
.L_x_774:
        /* <DEDUP_REMOVED lines=15> */
[----:B------:R-:W-:-:S04]  /*04e0*/  LEA.HI.X R19, R14, UR23, R15, 0x2, P0 ;  /* 0x000000170e137c11 */ /* 0x000fc800080f140f */
[----:B------:R-:W2:Y:S04]  /*04f0*/  LDG.E R17, desc[UR12][R16.64] ;  /* 0x0000000c10117981 */ /* 0x000ea8000c1e1900 */
[----:B------:R-:W3:Y:S01]  /*0500*/  LDG.E R18, desc[UR12][R18.64] ;  /* 0x0000000c12127981 */ /* 0x000ee2000c1e1900 */
[----:B------:R-:W-:-:S04]  /*0510*/  IADD3 R37, PT, PT, R24, R35, RZ ;  /* 0x0000002318257210 */ /* 0x000fc80007ffe0ff */
[----:B------:R-:W-:Y:S01]  /*0520*/  ISETP.GE.U32.AND P0, PT, R37, R6, PT ;  /* 0x000000062500720c */ /* 0x000fe20003f06070 */
[--C-:B------:R-:W-:Y:S01]  /*0530*/  IMAD.MOV.U32 R35, RZ, RZ, R37.reuse ;  /* 0x000000ffff237224 */ /* 0x100fe200078e0025 */
[----:B------:R-:W-:-:S04]  /*0540*/  SHF.R.S32.HI R14, RZ, 0x1f, R37 ;  /* 0x0000001fff0e7819 */ /* 0x000fc80000011425 */
[----:B------:R-:W-:Y:S01]  /*0550*/  ISETP.GE.AND.EX P0, PT, R14, R7, PT, P0 ;  /* 0x000000070e00720c */ /* 0x000fe20003f06300 */
[----:B--2--5:R-:W-:Y:S01]  /*0560*/  FADD.FTZ R12, -R22, R17 ;  /* 0x00000011160c7221 */ /* 0x024fe20000010100 */
[----:B---3--:R-:W-:-:S03]  /*0570*/  FADD.FTZ R20, R18, R20 ;  /* 0x0000001412147221 */ /* 0x008fc60000010000 */
[----:B------:R-:W-:-:S08]  /*0580*/  FFMA.FTZ R21, R18, R12, R21 ;  /* 0x0000000c12157223 */ /* 0x000fd00000010015 */
[----:B------:R-:W-:Y:S05]  /*0590*/  @!P0 BRA `(.L_x_774) ;  /* 0xfffffffc00948947 */ /* 0x000fea000383ffff */
.L_x_773:
[----:B--2---:R-:W-:Y:S05]  /*05a0*/  BSYNC.RECONVERGENT B1 ;  /* 0x0000000000017941 */ /* 0x004fea0003800200 */
.L_x_772:
[----:B------:R-:W0:Y:S01]  /*05b0*/  LDCU.64 UR4, c[0x0][0x3c0] ;  /* 0x00007800ff0477ac */ /* 0x000e220008000a00 */
[----:B------:R-:W-:-:S04]  /*05c0*/  IADD3 R13, PT, PT, R25, R26, RZ ;  /* 0x0000001a190d7210 */ /* 0x000fc80007ffe0ff */
[----:B------:R-:W-:Y:S02]  /*05d0*/  SHF.R.S32.HI R10, RZ, 0x1f, R13 ;  /* 0x0000001fff0a7819 */ /* 0x000fe4000001140d */
[----:B------:R-:W-:Y:S02]  /*05e0*/  MOV R26, R13 ;  /* 0x0000000d001a7202 */ /* 0x000fe40000000f00 */
[----:B0-----:R-:W-:-:S04]  /*05f0*/  ISETP.GE.U32.AND P0, PT, R13, UR4, PT ;  /* 0x000000040d007c0c */ /* 0x001fc8000bf06070 */
[----:B------:R-:W-:-:S13]  /*0600*/  ISETP.GE.AND.EX P0, PT, R10, UR5, PT, P0 ;  /* 0x000000050a007c0c */ /* 0x000fda000bf06300 */
[----:B------:R-:W-:Y:S05]  /*0610*/  @!P0 BRA `(.L_x_775) ;  /* 0xfffffffc00208947 */ /* 0x000fea000383ffff */
.L_x_771:
[----:B--2---:R-:W-:Y:S05]  /*0620*/  BSYNC.RECONVERGENT B0 ;  /* 0x0000000000007941 */ /* 0x004fea0003800200 */
.L_x_770:
[----:B------:R-:W0:Y:S01]  /*0630*/  SHFL.DOWN PT, R3, R20, 0x10, 0x1f ;  /* 0x0a001f0014037f89 */ /* 0x000e2200000e0000 */
[----:B------:R-:W1:Y:S03]  /*0640*/  LDCU UR5, c[0x0][0x360] ;  /* 0x00006c00ff0577ac */ /* 0x000e660008000800 */
[----:B------:R-:W2:Y:S01]  /*0650*/  SHFL.DOWN PT, R2, R21, 0x10, 0x1f ;  /* 0x0a001f0015027f89 */ /* 0x000ea200000e0000 */
[----:B------:R-:W1:Y:S01]  /*0660*/  LDCU UR4, c[0x0][0x364] ;  /* 0x00006c80ff0477ac */ /* 0x000e620008000800 */
[----:B------:R-:W-:Y:S01]  /*0670*/  BAR.SYNC.DEFER_BLOCKING 0x0 ;  /* 0x0000000000007b1d */ /* 0x000fe20000010000 */
[----:B-1----:R-:W-:Y:S01]  /*0680*/  UIMAD UR4, UR5, UR4, URZ ;  /* 0x00000004050472a4 */ /* 0x002fe2000f8e02ff */
[----:B0-----:R-:W-:-:S03]  /*0690*/  FADD.FTZ R4, R3, R20 ;  /* 0x0000001403047221 */ /* 0x001fc60000010000 */
[----:B------:R-:W-:Y:S01]  /*06a0*/  USHF.R.U32.HI UR4, URZ, 0x5, UR4 ;  /* 0x00000005ff047899 */ /* 0x000fe20008011604 */
[----:B--2---:R-:W-:Y:S01]  /*06b0*/  FADD.FTZ R5, R2, R21 ;  /* 0x0000001502057221 */ /* 0x004fe20000010000 */
[----:B------:R-:W0:Y:S04]  /*06c0*/  SHFL.DOWN PT, R3, R4, 0x8, 0x1f ;  /* 0x09001f0004037f89 */ /* 0x000e2800000e0000 */
[----:B------:R-:W1:Y:S01]  /*06d0*/  SHFL.DOWN PT, R6, R5, 0x8, 0x1f ;  /* 0x09001f0005067f89 */ /* 0x000e6200000e0000 */
[----:B------:R-:W2:Y:S01]  /*06e0*/  S2R R2, SR_TID.Y ;  /* 0x0000000000027919 */ /* 0x000ea20000002200 */
[----:B0-----:R-:W-:Y:S02]  /*06f0*/  FADD.FTZ R7, R4, R3 ;  /* 0x0000000304077221 */ /* 0x001fe40000010000 */
[----:B------:R-:W2:Y:S01]  /*0700*/  S2R R3, SR_TID.X ;  /* 0x0000000000037919 */ /* 0x000ea20000002100 */
[----:B-1----:R-:W-:-:S02]  /*0710*/  FADD.FTZ R8, R5, R6 ;  /* 0x0000000605087221 */ /* 0x002fc40000010000 */
[----:B------:R-:W0:Y:S04]  /*0720*/  SHFL.DOWN PT, R6, R7, 0x4, 0x1f ;  /* 0x08801f0007067f89 */ /* 0x000e2800000e0000 */
[----:B------:R-:W1:Y:S01]  /*0730*/  SHFL.DOWN PT, R9, R8, 0x4, 0x1f ;  /* 0x08801f0008097f89 */ /* 0x000e6200000e0000 */
[----:B0-----:R-:W-:Y:S01]  /*0740*/  FADD.FTZ R10, R7, R6 ;  /* 0x00000006070a7221 */ /* 0x001fe20000010000 */
[----:B-1----:R-:W-:Y:S01]  /*0750*/  FADD.FTZ R9, R8, R9 ;  /* 0x0000000908097221 */ /* 0x002fe20000010000 */
[----:B--2---:R-:W-:-:S03]  /*0760*/  IMAD R6, R2, UR5, R3 ;  /* 0x0000000502067c24 */ /* 0x004fc6000f8e0203 */
[----:B------:R-:W0:Y:S04]  /*0770*/  SHFL.DOWN PT, R5, R10, 0x2, 0x1f ;  /* 0x08401f000a057f89 */ /* 0x000e2800000e0000 */
[----:B------:R-:W1:Y:S01]  /*0780*/  SHFL.DOWN PT, R12, R9, 0x2, 0x1f ;  /* 0x08401f00090c7f89 */ /* 0x000e6200000e0000 */
[C---:B------:R-:W-:Y:S02]  /*0790*/  LOP3.LUT P0, R4, R6.reuse, 0x1f, RZ, 0xc0, !PT ;  /* 0x0000001f06047812 */ /* 0x040fe4000780c0ff */
[----:B------:R-:W-:-:S11]  /*07a0*/  ISETP.GE.U32.AND P1, PT, R6, UR4, PT ;  /* 0x0000000406007c0c */ /* 0x000fd6000bf26070 */
[----:B------:R-:W2:Y:S02]  /*07b0*/  @!P0 S2R R11, SR_CgaCtaId ;  /* 0x00000000000b8919 */ /* 0x000ea40000008800 */
[----:B------:R-:W-:Y:S01]  /*07c0*/  @!P1 MOV R13, 0x400 ;  /* 0x00000400000d9802 */ /* 0x000fe20000000f00 */
[----:B------:R-:W3:Y:S01]  /*07d0*/  @!P1 S2R R14, SR_CgaCtaId ;  /* 0x00000000000e9919 */ /* 0x000ee20000008800 */
[----:B0-----:R-:W-:Y:S01]  /*07e0*/  FADD.FTZ R5, R10, R5 ;  /* 0x000000050a057221 */ /* 0x001fe20000010000 */
[----:B------:R-:W-:Y:S01]  /*07f0*/  @!P0 MOV R10, 0x400 ;  /* 0x00000400000a8802 */ /* 0x000fe20000000f00 */
[----:B-1----:R-:W-:-:S03]  /*0800*/  FADD.FTZ R12, R9, R12 ;  /* 0x0000000c090c7221 */ /* 0x002fc60000010000 */
[----:B------:R-:W0:Y:S04]  /*0810*/  SHFL.DOWN PT, R8, R5, 0x1, 0x1f ;  /* 0x08201f0005087f89 */ /* 0x000e2800000e0000 */
[----:B------:R-:W1:Y:S01]  /*0820*/  SHFL.DOWN PT, R7, R12, 0x1, 0x1f ;  /* 0x08201f000c077f89 */ /* 0x000e6200000e0000 */
[----:B--2---:R-:W-:Y:S01]  /*0830*/  @!P0 LEA R9, R11, R10, 0x18 ;  /* 0x0000000a0b098211 */ /* 0x004fe200078ec0ff */
[----:B0-----:R-:W-:Y:S01]  /*0840*/  FADD.FTZ R8, R5, R8 ;  /* 0x0000000805087221 */ /* 0x001fe20000010000 */
[----:B---3--:R-:W-:Y:S02]  /*0850*/  @!P1 LEA R13, R14, R13, 0x18 ;  /* 0x0000000d0e0d9211 */ /* 0x008fe400078ec0ff */
[----:B------:R-:W-:Y:S01]  /*0860*/  @!P0 LEA.HI R9, R6, R9, RZ, 0x1e ;  /* 0x0000000906098211 */ /* 0x000fe200078ff0ff */
[----:B-1----:R-:W-:-:S02]  /*0870*/  FADD.FTZ R14, R12, R7 ;  /* 0x000000070c0e7221 */ /* 0x002fc40000010000 */
[----:B------:R-:W-:Y:S01]  /*0880*/  @!P1 IMAD R10, R4, 0x8, R13 ;  /* 0x00000008040a9824 */ /* 0x000fe200078e020d */
[----:B------:R-:W-:Y:S01]  /*0890*/  CS2R R4, SRZ ;  /* 0x0000000000047805 */ /* 0x000fe2000001ff00 */
        /* <DEDUP_REMOVED lines=10> */
[----:B0-----:R-:W-:Y:S01]  /*0940*/  FADD.FTZ R7, R4, R7 ;  /* 0x0000000704077221 */ /* 0x001fe20000010000 */
[----:B-1----:R-:W-:-:S04]  /*0950*/  FADD.FTZ R6, R5, R6 ;  /* 0x0000000605067221 */ /* 0x002fc80000010000 */
[----:B------:R-:W0:Y:S04]  /*0960*/  SHFL.DOWN PT, R8, R7, 0x8, 0x1f ;  /* 0x09001f0007087f89 */ /* 0x000e2800000e0000 */
        /* <DEDUP_REMOVED lines=11> */
[----:B------:R0:W1:Y:S04]  /*0a20*/  SHFL.DOWN PT, R7, R4, 0x1, 0x1f ;  /* 0x08201f0004077f89 */ /* 0x00006800000e0000 */
[----:B------:R0:W2:Y:S02]  /*0a30*/  SHFL.DOWN PT, R6, R5, 0x1, 0x1f ;  /* 0x08201f0005067f89 */ /* 0x0000a400000e0000 */
.L_x_791:
[----:B01----:R-:W-:Y:S01]  /*0a40*/  FADD.FTZ R4, R4, R7 ;  /* 0x0000000704047221 */ /* 0x003fe20000010000 */
[----:B--2---:R-:W-:-:S07]  /*0a50*/  FADD.FTZ R5, R5, R6 ;  /* 0x0000000605057221 */ /* 0x004fce0000010000 */
.L_x_776:
        /* <DEDUP_REMOVED lines=22> */
[----:B------:R-:W-:-:S05]  /*0bc0*/  MOV R3, UR4 ;  /* 0x0000000400037c02 */ /* 0x000fca0008000f00 */
[----:B------:R0:W-:Y:S02]  /*0bd0*/  STG.E desc[UR12][R2.64], R7 ;  /* 0x0000000702007986 */ /* 0x0001e4000c10190c */
.L_x_778:
        /* <DEDUP_REMOVED lines=11> */
[----:B------:R-:W-:-:S04]  /*0c90*/  IMAD.U32 R2, RZ, RZ, UR5 ;  /* 0x00000005ff027e24 */ /* 0x000fc8000f8e00ff */
[----:B------:R-:W-:-:S05]  /*0ca0*/  MOV R3, UR4 ;  /* 0x0000000400037c02 */ /* 0x000fca0008000f00 */
[----:B-1----:R2:W-:Y:S02]  /*0cb0*/  STG.E desc[UR12][R2.64], R4 ;  /* 0x0000000402007986 */ /* 0x0025e4000c10190c */
.L_x_779:
        /* <DEDUP_REMOVED lines=12> */
[----:B--2---:R-:W-:-:S04]  /*0d80*/  MOV R2, UR5 ;  /* 0x0000000500027c02 */ /* 0x004fc80008000f00 */
[----:B------:R-:W-:-:S05]  /*0d90*/  IMAD.U32 R3, RZ, RZ, UR4 ;  /* 0x00000004ff037e24 */ /* 0x000fca000f8e00ff */
[----:B-1----:R0:W-:Y:S02]  /*0da0*/  STG.E desc[UR12][R2.64], R4 ;  /* 0x0000000402007986 */ /* 0x0021e4000c10190c */
.L_x_780:
        /* <DEDUP_REMOVED lines=8> */
[----:B------:R-:W-:-:S05]  /*0e30*/  MOV R3, UR4 ;  /* 0x0000000400037c02 */ /* 0x000fca0008000f00 */
[----:B-1----:R-:W-:Y:S01]  /*0e40*/  STG.E desc[UR12][R2.64], R5 ;  /* 0x0000000502007986 */ /* 0x002fe2000c10190c */
[----:B------:R-:W-:Y:S05]  /*0e50*/  EXIT ;  /* 0x000000000000794d */ /* 0x000fea0003800000 */
.L_x_777:
[----:B-1----:R-:W-:Y:S02]  /*0e60*/  IMAD.MOV.U32 R15, RZ, RZ, R4 ;  /* 0x000000ffff0f7224 */ /* 0x002fe400078e0004 */
[----:B------:R-:W-:Y:S01]  /*0e70*/  HFMA2 R14, -RZ, RZ, 0, 9.5367431640625e-07 ;  /* 0x00000010ff0e7431 */ /* 0x000fe200000001ff */
[----:B------:R-:W-:Y:S01]  /*0e80*/  MOV R17, 0x1f ;  /* 0x0000001f00117802 */ /* 0x000fe20000000f00 */
[----:B------:R-:W-:-:S07]  /*0e90*/  IMAD.MOV.U32 R12, RZ, RZ, -0x1 ;  /* 0xffffffffff0c7424 */ /* 0x000fce00078e00ff */
[----:B-----5:R-:W-:Y:S05]  /*0ea0*/  WARPSYNC.COLLECTIVE R12, `(.L_x_781) ;  /* 0x000000000c087348 */ /* 0x020fea0003c00000 */
[----:B------:R0:W1:Y:S02]  /*0eb0*/  SHFL.DOWN P0, R13, R15, R14, R17 ;  /* 0x0800000e0f0d7389 */ /* 0x0000640000000011 */
[----:B01---5:R-:W-:Y:S05]  /*0ec0*/  ENDCOLLECTIVE ;  /* 0x000000000000791b */ /* 0x023fea0003800000 */
.L_x_781:
[----:B------:R-:W-:Y:S02]  /*0ed0*/  MOV R15, R5 ;  /* 0x00000005000f7202 */ /* 0x000fe40000000f00 */
[----:B------:R-:W-:-:S07]  /*0ee0*/  MOV R7, R13 ;  /* 0x0000000d00077202 */ /* 0x000fce0000000f00 */
[----:B------:R-:W-:Y:S05]  /*0ef0*/  WARPSYNC.COLLECTIVE R12, `(.L_x_782) ;  /* 0x000000000c087348 */ /* 0x000fea0003c00000 */
[----:B------:R0:W1:Y:S02]  /*0f00*/  SHFL.DOWN P0, R13, R15, R14, R17 ;  /* 0x0800000e0f0d7389 */ /* 0x0000640000000011 */
[----:B01----:R-:W-:Y:S05]  /*0f10*/  ENDCOLLECTIVE ;  /* 0x000000000000791b */ /* 0x003fea0003800000 */
.L_x_782:
[----:B------:R-:W-:-:S05]  /*0f20*/  FADD.FTZ R7, R4, R7 ;  /* 0x0000000704077221 */ /* 0x000fca0000010000 */
[----:B------:R-:W-:Y:S01]  /*0f30*/  MOV R15, R7 ;  /* 0x00000007000f7202 */ /* 0x000fe20000000f00 */
[----:B------:R-:W-:Y:S02]  /*0f40*/  HFMA2 R14, -RZ, RZ, 0, 4.76837158203125e-07 ;  /* 0x00000008ff0e7431 */ /* 0x000fe400000001ff */
[----:B------:R-:W-:-:S07]  /*0f50*/  IMAD.MOV.U32 R6, RZ, RZ, R13 ;  /* 0x000000ffff067224 */ /* 0x000fce00078e000d */
[----:B------:R-:W-:Y:S05]  /*0f60*/  WARPSYNC.COLLECTIVE R12, `(.L_x_783) ;  /* 0x000000000c087348 */ /* 0x000fea0003c00000 */
[----:B------:R0:W1:Y:S02]  /*0f70*/  SHFL.DOWN P0, R13, R15, R14, R17 ;  /* 0x0800000e0f0d7389 */ /* 0x0000640000000011 */
[----:B01----:R-:W-:Y:S05]  /*0f80*/  ENDCOLLECTIVE ;  /* 0x000000000000791b */ /* 0x003fea0003800000 */
.L_x_783:
[----:B------:R-:W-:-:S05]  /*0f90*/  FADD.FTZ R6, R5, R6 ;  /* 0x0000000605067221 */ /* 0x000fca0000010000 */
[----:B------:R-:W-:Y:S01]  /*0fa0*/  MOV R15, R6 ;  /* 0x00000006000f7202 */ /* 0x000fe20000000f00 */
[----:B------:R-:W-:-:S07]  /*0fb0*/  IMAD.MOV.U32 R8, RZ, RZ, R13 ;  /* 0x000000ffff087224 */ /* 0x000fce00078e000d */
[----:B------:R-:W-:Y:S05]  /*0fc0*/  WARPSYNC.COLLECTIVE R12, `(.L_x_784) ;  /* 0x000000000c087348 */ /* 0x000fea0003c00000 */
[----:B------:R0:W1:Y:S02]  /*0fd0*/  SHFL.DOWN P0, R13, R15, R14, R17 ;  /* 0x0800000e0f0d7389 */ /* 0x0000640000000011 */
[----:B01----:R-:W-:Y:S05]  /*0fe0*/  ENDCOLLECTIVE ;  /* 0x000000000000791b */ /* 0x003fea0003800000 */
.L_x_784:
[----:B------:R-:W-:-:S04]  /*0ff0*/  FADD.FTZ R8, R7, R8 ;  /* 0x0000000807087221 */ /* 0x000fc80000010000 */
[----:B------:R-:W-:Y:S02]  /*1000*/  IMAD.MOV.U32 R15, RZ, RZ, R8 ;  /* 0x000000ffff0f7224 */ /* 0x000fe400078e0008 */
[----:B------:R-:W-:Y:S01]  /*1010*/  HFMA2 R14, -RZ, RZ, 0, 2.384185791015625e-07 ;  /* 0x00000004ff0e7431 */ /* 0x000fe200000001ff */
[----:B------:R-:W-:-:S07]  /*1020*/  MOV R9, R13 ;  /* 0x0000000d00097202 */ /* 0x000fce0000000f00 */
[----:B------:R-:W-:Y:S05]  /*1030*/  WARPSYNC.COLLECTIVE R12, `(.L_x_785) ;  /* 0x000000000c087348 */ /* 0x000fea0003c00000 */
[----:B------:R0:W1:Y:S02]  /*1040*/  SHFL.DOWN P0, R13, R15, R14, R17 ;  /* 0x0800000e0f0d7389 */ /* 0x0000640000000011 */
[----:B01----:R-:W-:Y:S05]  /*1050*/  ENDCOLLECTIVE ;  /* 0x000000000000791b */ /* 0x003fea0003800000 */
.L_x_785:
[----:B------:R-:W-:-:S04]  /*1060*/  FADD.FTZ R9, R6, R9 ;  /* 0x0000000906097221 */ /* 0x000fc80000010000 */
[----:B------:R-:W-:Y:S01]  /*1070*/  IMAD.MOV.U32 R15, RZ, RZ, R9 ;  /* 0x000000ffff0f7224 */ /* 0x000fe200078e0009 */
[----:B------:R-:W-:-:S07]  /*1080*/  MOV R11, R13 ;  /* 0x0000000d000b7202 */ /* 0x000fce0000000f00 */
[----:B------:R-:W-:Y:S05]  /*1090*/  WARPSYNC.COLLECTIVE R12, `(.L_x_786) ;  /* 0x000000000c087348 */ /* 0x000fea0003c00000 */
[----:B------:R0:W1:Y:S02]  /*10a0*/  SHFL.DOWN P0, R13, R15, R14, R17 ;  /* 0x0800000e0f0d7389 */ /* 0x0000640000000011 */
[----:B01----:R-:W-:Y:S05]  /*10b0*/  ENDCOLLECTIVE ;  /* 0x000000000000791b */ /* 0x003fea0003800000 */
.L_x_786:
[----:B------:R-:W-:-:S05]  /*10c0*/  FADD.FTZ R11, R8, R11 ;  /* 0x0000000b080b7221 */ /* 0x000fca0000010000 */
[----:B------:R-:W-:Y:S01]  /*10d0*/  MOV R15, R11 ;  /* 0x0000000b000f7202 */ /* 0x000fe20000000f00 */
[----:B------:R-:W-:Y:S01]  /*10e0*/  IMAD.MOV.U32 R14, RZ, RZ, 0x2 ;  /* 0x00000002ff0e7424 */ /* 0x000fe200078e00ff */
[----:B------:R-:W-:-:S07]  /*10f0*/  MOV R10, R13 ;  /* 0x0000000d000a7202 */ /* 0x000fce0000000f00 */
[----:B------:R-:W-:Y:S05]  /*1100*/  WARPSYNC.COLLECTIVE R12, `(.L_x_787) ;  /* 0x000000000c087348 */ /* 0x000fea0003c00000 */
[----:B------:R0:W1:Y:S02]  /*1110*/  SHFL.DOWN P0, R13, R15, R14, R17 ;  /* 0x0800000e0f0d7389 */ /* 0x0000640000000011 */
[----:B01----:R-:W-:Y:S05]  /*1120*/  ENDCOLLECTIVE ;  /* 0x000000000000791b */ /* 0x003fea0003800000 */
.L_x_787:
[----:B------:R-:W-:-:S05]  /*1130*/  FADD.FTZ R10, R9, R10 ;  /* 0x0000000a090a7221 */ /* 0x000fca0000010000 */
[----:B------:R-:W-:Y:S02]  /*1140*/  MOV R15, R10 ;  /* 0x0000000a000f7202 */ /* 0x000fe40000000f00 */
[----:B------:R-:W-:-:S07]  /*1150*/  MOV R4, R13 ;  /* 0x0000000d00047202 */ /* 0x000fce0000000f00 */
[----:B------:R-:W-:Y:S05]  /*1160*/  WARPSYNC.COLLECTIVE R12, `(.L_x_788) ;  /* 0x000000000c087348 */ /* 0x000fea0003c00000 */
[----:B------:R0:W1:Y:S02]  /*1170*/  SHFL.DOWN P0, R13, R15, R14, R17 ;  /* 0x0800000e0f0d7389 */ /* 0x0000640000000011 */
[----:B01----:R-:W-:Y:S05]  /*1180*/  ENDCOLLECTIVE ;  /* 0x000000000000791b */ /* 0x003fea0003800000 */
.L_x_788:
[----:B------:R-:W-:-:S05]  /*1190*/  FADD.FTZ R4, R11, R4 ;  /* 0x000000040b047221 */ /* 0x000fca0000010000 */
[----:B------:R-:W-:Y:S01]  /*11a0*/  MOV R15, R4 ;  /* 0x00000004000f7202 */ /* 0x000fe20000000f00 */
[----:B------:R-:W-:Y:S02]  /*11b0*/  HFMA2 R14, -RZ, RZ, 0, 5.9604644775390625e-08 ;  /* 0x00000001ff0e7431 */ /* 0x000fe400000001ff */
[----:B------:R-:W-:-:S07]  /*11c0*/  IMAD.MOV.U32 R5, RZ, RZ, R13 ;  /* 0x000000ffff057224 */ /* 0x000fce00078e000d */
[----:B------:R-:W-:Y:S05]  /*11d0*/  WARPSYNC.COLLECTIVE R12, `(.L_x_789) ;  /* 0x000000000c087348 */ /* 0x000fea0003c00000 */
[----:B------:R0:W1:Y:S02]  /*11e0*/  SHFL.DOWN P0, R13, R15, R14, R17 ;  /* 0x0800000e0f0d7389 */ /* 0x0000640000000011 */
[----:B01----:R-:W-:Y:S05]  /*11f0*/  ENDCOLLECTIVE ;  /* 0x000000000000791b */ /* 0x003fea0003800000 */
.L_x_789:
[----:B------:R-:W-:-:S05]  /*1200*/  FADD.FTZ R5, R10, R5 ;  /* 0x000000050a057221 */ /* 0x000fca0000010000 */
[----:B------:R-:W-:Y:S01]  /*1210*/  MOV R15, R5 ;  /* 0x00000005000f7202 */ /* 0x000fe20000000f00 */
[----:B------:R-:W-:-:S07]  /*1220*/  IMAD.MOV.U32 R7, RZ, RZ, R13 ;  /* 0x000000ffff077224 */ /* 0x000fce00078e000d */
[----:B------:R-:W-:Y:S05]  /*1230*/  WARPSYNC.COLLECTIVE R12, `(.L_x_790) ;  /* 0x000000000c087348 */ /* 0x000fea0003c00000 */
[----:B------:R0:W1:Y:S02]  /*1240*/  SHFL.DOWN P0, R13, R15, R14, R17 ;  /* 0x0800000e0f0d7389 */ /* 0x0000640000000011 */
[----:B01----:R-:W-:Y:S05]  /*1250*/  ENDCOLLECTIVE ;  /* 0x000000000000791b */ /* 0x003fea0003800000 */
.L_x_790:
[----:B------:R-:W-:Y:S01]  /*1260*/  MOV R6, R13 ;  /* 0x0000000d00067202 */ /* 0x000fe20000000f00 */
[----:B------:R-:W-:Y:S06]  /*1270*/  BRA `(.L_x_791) ;  /* 0xfffffff400f07947 */ /* 0x000fec000383ffff */
.L_x_792:
        /* <DEDUP_REMOVED lines=16> */
.L_x_27083:


//--------------------- .text._ZN2at6native33batch_norm_backward_reduce_kernelIfffiEEvNS_27GenericPackedTensorAccessorIT_Lm3ENS_16DefaultPtrTraitsET2_EES6_NS2_IT1_Lm1ES4_S5_EES8_S8_S8_NS2_IT0_Lm1ES4_S5_EESA_ --------------------------
	.section	.text._ZN2at6native33batch_norm_backward_reduce_kernelIfffiEEvNS_27GenericPackedTensorAccessorIT_Lm3ENS_16DefaultPtrTraitsET2_EES6_NS2_IT1_Lm1ES4_S5_EES8_S8_S8_NS2_IT0_Lm1ES4_S5_EESA_,"ax",@progbits
	.align	128
        .global         _ZN2at6native33batch_norm_backward_reduce_kernelIfffiEEvNS_27GenericPackedTensorAccessorIT_Lm3ENS_16DefaultPtrTraitsET2_EES6_NS2_IT1_Lm1ES4_S5_EES8_S8_S8_NS2_IT0_Lm1ES4_S5_EESA_
        .type           _ZN2at6native33batch_norm_backward_reduce_kernelIfffiEEvNS_27GenericPackedTensorAccessorIT_Lm3ENS_16DefaultPtrTraitsET2_EES6_NS2_IT1_Lm1ES4_S5_EES8_S8_S8_NS2_IT0_Lm1ES4_S5_EESA_,@function
        .size           _ZN2at6native33batch_norm_backward_reduce_kernelIfffiEEvNS_27GenericPackedTensorAccessorIT_Lm3ENS_16DefaultPtrTraitsET2_EES6_NS2_IT1_Lm1ES4_S5_EES8_S8_S8_NS2_IT0_Lm1ES4_S5_EESA_,(.L_x_27084 - _ZN2at6native33batch_norm_backward_reduce_kernelIfffiEEvNS_27GenericPackedTensorAccessorIT_Lm3ENS_16DefaultPtrTraitsET2_EES6_NS2_IT1_Lm1ES4_S5_EES8_S8_S8_NS2_IT0_Lm1ES4_S5_EESA_)
        .other          _ZN2at6native33batch_norm_backward_reduce_kernelIfffiEEvNS_27GenericPackedTensorAccessorIT_Lm3ENS_16DefaultPtrTraitsET2_EES6_NS2_IT1_Lm1ES4_S5_EES8_S8_S8_NS2_IT0_Lm1ES4_S5_EESA_,@"STO_CUDA_ENTRY STV_DEFAULT"
_ZN2at6native33batch_norm_backward_reduce_kernelIfffiEEvNS_27GenericPackedTensorAccessorIT_Lm3ENS_16DefaultPtrTraitsET2_EES6_NS2_IT1_Lm1ES4_S5_EES8_S8_S8_NS2_IT0_Lm1ES4_S5_EESA_:
.text._ZN2at6native33batch_norm_backward_reduce_kernelIfffiEEvNS_27GenericPackedTensorAccessorIT_Lm3ENS_16DefaultPtrTraitsET2_EES6_NS2_IT1_Lm1ES4_S5_EES8_S8_S8_NS2_IT0_Lm1ES4_S5_EESA_:
        /* <DEDUP_REMOVED lines=18> */
[----:B------:R-:W-:Y:S01]  /*0120*/  MOV R8, RZ ;  /* 0x000000ff00087202 */ /* 0x000fe20000000f00 */
[----:B----4-:R-:W-:-:S04]  /*0130*/  IMAD R7, R7, UR5, RZ ;  /* 0x0000000507077c24 */ /* 0x010fc8000f8e02ff */
[----:B0-----:R-:W-:-:S04]  /*0140*/  IMAD.WIDE R2, R7, 0x4, R4 ;  /* 0x0000000407027825 */ /* 0x001fc800078e0204 */
[----:B------:R-:W-:Y:S01]  /*0150*/  HFMA2 R7, -RZ, RZ, 0, 0 ;  /* 0x00000000ff077431 */ /* 0x000fe200000001ff */
[----:B------:R-:W-:Y:S06]  /*0160*/  @P0 BRA `(.L_x_794) ;  /* 0x0000000000c40947 */ /* 0x000fec0003800000 */
[----:B------:R0:W5:Y:S01]  /*0170*/  LDG.E R9, desc[UR6][R2.64] ;  /* 0x0000000602097981 */ /* 0x000162000c1e1900 */
[----:B------:R-:W1:Y:S01]  /*0180*/  LDC R14, c[0x0][0x3b8] ;  /* 0x0000ee00ff0e7b82 */ /* 0x000e620000000800 */
[----:B------:R-:W-:Y:S01]  /*0190*/  IMAD.MOV.U32 R8, RZ, RZ, RZ ;  /* 0x000000ffff087224 */ /* 0x000fe200078e00ff */
[----:B------:R-:W-:Y:S01]  /*01a0*/  MOV R13, R6 ;  /* 0x00000006000d7202 */ /* 0x000fe20000000f00 */
[----:B------:R-:W2:Y:S01]  /*01b0*/  S2R R10, SR_TID.X ;  /* 0x00000000000a7919 */ /* 0x000ea20000002100 */
[----:B------:R-:W-:-:S04]  /*01c0*/  MOV R7, RZ ;  /* 0x000000ff00077202 */ /* 0x000fc80000000f00 */
[----:B------:R-:W3:Y:S08]  /*01d0*/  LDC R15, c[0x0][0x398] ;  /* 0x0000e600ff0f7b82 */ /* 0x000ef00000000800 */
[----:B------:R-:W4:Y:S08]  /*01e0*/  LDC R11, c[0x0][0x360] ;  /* 0x0000d800ff0b7b82 */ /* 0x000f300000000800 */
[----:B------:R-:W0:Y:S01]  /*01f0*/  LDC R12, c[0x0][0x364] ;  /* 0x0000d900ff0c7b82 */ /* 0x000e220000000800 */
[----:B-1----:R-:W-:-:S02]  /*0200*/  IMAD R14, R14, UR5, RZ ;  /* 0x000000050e0e7c24 */ /* 0x002fc4000f8e02ff */
[----:B--23--:R-:W-:-:S07]  /*0210*/  IMAD R15, R15, UR5, RZ ;  /* 0x000000050f0f7c24 */ /* 0x00cfce000f8e02ff */
.L_x_798:
        /* <DEDUP_REMOVED lines=15> */
.L_x_797:
        /* <DEDUP_REMOVED lines=10> */
[----:B------:R-:W2:Y:S04]  /*03b0*/  LDG.E R2, desc[UR6][R2.64] ;  /* 0x0000000602027981 */ /* 0x000ea8000c1e1900 */
[----:B------:R-:W3:Y:S01]  /*03c0*/  LDG.E R5, desc[UR6][R4.64] ;  /* 0x0000000604057981 */ /* 0x000ee2000c1e1900 */
[----:B----4-:R-:W-:-:S04]  /*03d0*/  IADD3 R20, PT, PT, R11, R20, RZ ;  /* 0x000000140b147210 */ /* 0x010fc80007ffe0ff */
[----:B------:R-:W-:Y:S01]  /*03e0*/  ISETP.GE.AND P0, PT, R20, R17, PT ;  /* 0x000000111400720c */ /* 0x000fe20003f06270 */
[----:B--2--5:R-:W-:Y:S01]  /*03f0*/  FADD.FTZ R22, -R9, R2 ;  /* 0x0000000209167221 */ /* 0x024fe20000010100 */
[----:B---3--:R-:W-:-:S03]  /*0400*/  FADD.FTZ R7, R5, R7 ;  /* 0x0000000705077221 */ /* 0x008fc60000010000 */
[----:B------:R-:W-:-:S08]  /*0410*/  FFMA.FTZ R8, R5, R22, R8 ;  /* 0x0000001605087223 */ /* 0x000fd00000010008 */
[----:B------:R-:W-:Y:S05]  /*0420*/  @!P0 BRA `(.L_x_797) ;  /* 0xfffffffc00b88947 */ /* 0x000fea000383ffff */
.L_x_796:
[----:B------:R-:W-:Y:S05]  /*0430*/  BSYNC.RECONVERGENT B1 ;  /* 0x0000000000017941 */ /* 0x000fea0003800200 */
.L_x_795:
[----:B------:R-:W1:Y:S01]  /*0440*/  LDCU UR4, c[0x0][0x3a8] ;  /* 0x00007500ff0477ac */ /* 0x000e620008000800 */
[----:B0-----:R-:W-:-:S04]  /*0450*/  IADD3 R13, PT, PT, R12, R13, RZ ;  /* 0x0000000d0c0d7210 */ /* 0x001fc80007ffe0ff */
[----:B-1----:R-:W-:-:S13]  /*0460*/  ISETP.GE.AND P0, PT, R13, UR4, PT ;  /* 0x000000040d007c0c */ /* 0x002fda000bf06270 */
[----:B------:R-:W-:Y:S05]  /*0470*/  @!P0 BRA `(.L_x_798) ;  /* 0xfffffffc00688947 */ /* 0x000fea000383ffff */
.L_x_794:
[----:B------:R-:W-:Y:S05]  /*0480*/  BSYNC.RECONVERGENT B0 ;  /* 0x0000000000007941 */ /* 0x000fea0003800200 */
.L_x_793:
        /* <DEDUP_REMOVED lines=10> */
[----:B-----5:R-:W1:Y:S01]  /*0530*/  SHFL.DOWN PT, R9, R4, 0x8, 0x1f ;  /* 0x09001f0004097f89 */ /* 0x020e6200000e0000 */
[----:B------:R-:W2:Y:S01]  /*0540*/  S2R R3, SR_TID.X ;  /* 0x0000000000037919 */ /* 0x000ea20000002100 */
[----:B0-----:R-:W-:Y:S01]  /*0550*/  FADD.FTZ R5, R2, R5 ;  /* 0x0000000502057221 */ /* 0x001fe20000010000 */
[----:B-1----:R-:W-:-:S04]  /*0560*/  FADD.FTZ R9, R4, R9 ;  /* 0x0000000904097221 */ /* 0x002fc80000010000 */
[----:B------:R-:W0:Y:S04]  /*0570*/  SHFL.DOWN PT, R10, R5, 0x4, 0x1f ;  /* 0x08801f00050a7f89 */ /* 0x000e2800000e0000 */
[----:B------:R-:W1:Y:S01]  /*0580*/  SHFL.DOWN PT, R12, R9, 0x4, 0x1f ;  /* 0x08801f00090c7f89 */ /* 0x000e6200000e0000 */
[----:B--2---:R-:W-:-:S05]  /*0590*/  IMAD R2, R6, UR8, R3 ;  /* 0x0000000806027c24 */ /* 0x004fca000f8e0203 */
[C---:B------:R-:W-:Y:S02]  /*05a0*/  LOP3.LUT P0, R4, R2.reuse, 0x1f, RZ, 0xc0, !PT ;  /* 0x0000001f02047812 */ /* 0x040fe4000780c0ff */
[----:B------:R-:W-:Y:S01]  /*05b0*/  ISETP.GE.U32.AND P1, PT, R2, UR4, PT ;  /* 0x0000000402007c0c */ /* 0x000fe2000bf26070 */
[----:B0-----:R-:W-:Y:S01]  /*05c0*/  FADD.FTZ R10, R5, R10 ;  /* 0x0000000a050a7221 */ /* 0x001fe20000010000 */
[----:B-1----:R-:W-:-:S04]  /*05d0*/  FADD.FTZ R12, R9, R12 ;  /* 0x0000000c090c7221 */ /* 0x002fc80000010000 */
[----:B------:R-:W0:Y:S05]  /*05e0*/  SHFL.DOWN PT, R7, R10, 0x2, 0x1f ;  /* 0x08401f000a077f89 */ /* 0x000e2a00000e0000 */
[----:B------:R-:W-:Y:S02]  /*05f0*/  @!P0 MOV R5, 0x400 ;  /* 0x0000040000058802 */ /* 0x000fe40000000f00 */
[----:B------:R-:W-:Y:S01]  /*0600*/  @!P1 MOV R9, 0x400 ;  /* 0x0000040000099802 */ /* 0x000fe20000000f00 */
[----:B----4-:R-:W1:Y:S01]  /*0610*/  SHFL.DOWN PT, R11, R12, 0x2, 0x1f ;  /* 0x08401f000c0b7f89 */ /* 0x010e6200000e0000 */
[----:B------:R-:W2:Y:S01]  /*0620*/  @!P0 S2R R16, SR_CgaCtaId ;  /* 0x0000000000108919 */ /* 0x000ea20000008800 */
[----:B------:R-:W3:Y:S01]  /*0630*/  @!P1 S2R R18, SR_CgaCtaId ;  /* 0x0000000000129919 */ /* 0x000ee20000008800 */
[----:B0-----:R-:W-:Y:S01]  /*0640*/  FADD.FTZ R7, R10, R7 ;  /* 0x000000070a077221 */ /* 0x001fe20000010000 */
[----:B-1----:R-:W-:-:S04]  /*0650*/  FADD.FTZ R11, R12, R11 ;  /* 0x0000000b0c0b7221 */ /* 0x002fc80000010000 */
[----:B------:R-:W0:Y:S04]  /*0660*/  SHFL.DOWN PT, R8, R7, 0x1, 0x1f ;  /* 0x08201f0007087f89 */ /* 0x000e2800000e0000 */
[----:B------:R-:W1:Y:S01]  /*0670*/  SHFL.DOWN PT, R14, R11, 0x1, 0x1f ;  /* 0x08201f000b0e7f89 */ /* 0x000e6200000e0000 */
[----:B--2---:R-:W-:Y:S02]  /*0680*/  @!P0 LEA R5, R16, R5, 0x18 ;  /* 0x0000000510058211 */ /* 0x004fe400078ec0ff */
[----:B---3--:R-:W-:-:S05]  /*0690*/  @!P1 LEA R9, R18, R9, 0x18 ;  /* 0x0000000912099211 */ /* 0x008fca00078ec0ff */
[----:B------:R-:W-:Y:S02]  /*06a0*/  @!P1 IMAD R9, R4, 0x8, R9 ;  /* 0x0000000804099824 */ /* 0x000fe400078e0209 */
[----:B0-----:R-:W-:Y:S01]  /*06b0*/  FADD.FTZ R13, R7, R8 ;  /* 0x00000008070d7221 */ /* 0x001fe20000010000 */
[C---:B------:R-:W-:Y:S02]  /*06c0*/  @!P0 LEA.HI R8, R2.reuse, R5, RZ, 0x1e ;  /* 0x0000000502088211 */ /* 0x040fe400078ff0ff */
[----:B------:R-:W-:Y:S01]  /*06d0*/  CS2R R4, SRZ ;  /* 0x0000000000047805 */ /* 0x000fe2000001ff00 */
[----:B-1----:R-:W-:Y:S02]  /*06e0*/  FADD.FTZ R15, R11, R14 ;  /* 0x0000000e0b0f7221 */ /* 0x002fe40000010000 */
        /* <DEDUP_REMOVED lines=26> */
.L_x_811:
[----:B01----:R-:W-:Y:S01]  /*0890*/  FADD.FTZ R4, R4, R7 ;  /* 0x0000000704047221 */ /* 0x003fe20000010000 */
[----:B--2---:R-:W-:-:S07]  /*08a0*/  FADD.FTZ R5, R5, R2 ;  /* 0x0000000205057221 */ /* 0x004fce0000010000 */
.L_x_799:
        /* <DEDUP_REMOVED lines=41> */
.L_x_800:
[----:B-1----:R-:W-:Y:S01]  /*0b40*/  MOV R15, R4 ;  /* 0x00000004000f7202 */ /* 0x002fe20000000f00 */
[----:B------:R-:W-:Y:S02]  /*0b50*/  HFMA2 R14, -RZ, RZ, 0, 9.5367431640625e-07 ;  /* 0x00000010ff0e7431 */ /* 0x000fe400000001ff */
[----:B------:R-:W-:Y:S01]  /*0b60*/  IMAD.MOV.U32 R17, RZ, RZ, 0x1f ;  /* 0x0000001fff117424 */ /* 0x000fe200078e00ff */
[----:B------:R-:W-:-:S07]  /*0b70*/  MOV R12, 0xffffffff ;  /* 0xffffffff000c7802 */ /* 0x000fce0000000f00 */
[----:B------:R-:W-:Y:S05]  /*0b80*/  WARPSYNC.COLLECTIVE R12, `(.L_x_801) ;  /* 0x000000000c087348 */ /* 0x000fea0003c00000 */
[----:B------:R0:W1:Y:S02]  /*0b90*/  SHFL.DOWN P0, R13, R15, R14, R17 ;  /* 0x0800000e0f0d7389 */ /* 0x0000640000000011 */
[----:B01----:R-:W-:Y:S05]  /*0ba0*/  ENDCOLLECTIVE ;  /* 0x000000000000791b */ /* 0x003fea0003800000 */
.L_x_801:
[----:B------:R-:W-:Y:S01]  /*0bb0*/  IMAD.MOV.U32 R15, RZ, RZ, R5 ;  /* 0x000000ffff0f7224 */ /* 0x000fe200078e0005 */
[----:B------:R-:W-:-:S07]  /*0bc0*/  MOV R7, R13 ;  /* 0x0000000d00077202 */ /* 0x000fce0000000f00 */
[----:B------:R-:W-:Y:S05]  /*0bd0*/  WARPSYNC.COLLECTIVE R12, `(.L_x_802) ;  /* 0x000000000c087348 */ /* 0x000fea0003c00000 */
[----:B------:R0:W1:Y:S02]  /*0be0*/  SHFL.DOWN P0, R13, R15, R14, R17 ;  /* 0x0800000e0f0d7389 */ /* 0x0000640000000011 */
[----:B01----:R-:W-:Y:S05]  /*0bf0*/  ENDCOLLECTIVE ;  /* 0x000000000000791b */ /* 0x003fea0003800000 */
.L_x_802:
[----:B------:R-:W-:-:S05]  /*0c00*/  FADD.FTZ R7, R4, R7 ;  /* 0x0000000704077221 */ /* 0x000fca0000010000 */
[----:B------:R-:W-:Y:S01]  /*0c10*/  MOV R15, R7 ;  /* 0x00000007000f7202 */ /* 0x000fe20000000f00 */
[----:B------:R-:W-:Y:S01]  /*0c20*/  IMAD.MOV.U32 R14, RZ, RZ, 0x8 ;  /* 0x00000008ff0e7424 */ /* 0x000fe200078e00ff */
[----:B------:R-:W-:-:S07]  /*0c30*/  MOV R2, R13 ;  /* 0x0000000d00027202 */ /* 0x000fce0000000f00 */
[----:B------:R-:W-:Y:S05]  /*0c40*/  WARPSYNC.COLLECTIVE R12, `(.L_x_803) ;  /* 0x000000000c087348 */ /* 0x000fea0003c00000 */
[----:B------:R0:W1:Y:S02]  /*0c50*/  SHFL.DOWN P0, R13, R15, R14, R17 ;  /* 0x0800000e0f0d7389 */ /* 0x0000640000000011 */
[----:B01----:R-:W-:Y:S05]  /*0c60*/  ENDCOLLECTIVE ;  /* 0x000000000000791b */ /* 0x003fea0003800000 */
.L_x_803:
[----:B------:R-:W-:-:S05]  /*0c70*/  FADD.FTZ R2, R5, R2 ;  /* 0x0000000205027221 */ /* 0x000fca0000010000 */
[----:B------:R-:W-:Y:S02]  /*0c80*/  MOV R15, R2 ;  /* 0x00000002000f7202 */ /* 0x000fe40000000f00 */
[----:B------:R-:W-:-:S07]  /*0c90*/  MOV R8, R13 ;  /* 0x0000000d00087202 */ /* 0x000fce0000000f00 */
[----:B------:R-:W-:Y:S05]  /*0ca0*/  WARPSYNC.COLLECTIVE R12, `(.L_x_804) ;  /* 0x000000000c087348 */ /* 0x000fea0003c00000 */
[----:B------:R0:W1:Y:S02]  /*0cb0*/  SHFL.DOWN P0, R13, R15, R14, R17 ;  /* 0x0800000e0f0d7389 */ /* 0x0000640000000011 */
[----:B01----:R-:W-:Y:S05]  /*0cc0*/  ENDCOLLECTIVE ;  /* 0x000000000000791b */ /* 0x003fea0003800000 */
.L_x_804:
[----:B------:R-:W-:-:S05]  /*0cd0*/  FADD.FTZ R8, R7, R8 ;  /* 0x0000000807087221 */ /* 0x000fca0000010000 */
[----:B------:R-:W-:Y:S01]  /*0ce0*/  MOV R15, R8 ;  /* 0x00000008000f7202 */ /* 0x000fe20000000f00 */
[----:B------:R-:W-:Y:S02]  /*0cf0*/  HFMA2 R14, -RZ, RZ, 0, 2.384185791015625e-07 ;  /* 0x00000004ff0e7431 */ /* 0x000fe400000001ff */
[----:B------:R-:W-:-:S07]  /*0d00*/  IMAD.MOV.U32 R9, RZ, RZ, R13 ;  /* 0x000000ffff097224 */ /* 0x000fce00078e000d */
[----:B------:R-:W-:Y:S05]  /*0d10*/  WARPSYNC.COLLECTIVE R12, `(.L_x_805) ;  /* 0x000000000c087348 */ /* 0x000fea0003c00000 */
[----:B------:R0:W1:Y:S02]  /*0d20*/  SHFL.DOWN P0, R13, R15, R14, R17 ;  /* 0x0800000e0f0d7389 */ /* 0x0000640000000011 */
[----:B01----:R-:W-:Y:S05]  /*0d30*/  ENDCOLLECTIVE ;  /* 0x000000000000791b */ /* 0x003fea0003800000 */
.L_x_805:
[----:B------:R-:W-:-:S04]  /*0d40*/  FADD.FTZ R9, R2, R9 ;  /* 0x0000000902097221 */ /* 0x000fc80000010000 */
[----:B------:R-:W-:Y:S01]  /*0d50*/  IMAD.MOV.U32 R15, RZ, RZ, R9 ;  /* 0x000000ffff0f7224 */ /* 0x000fe200078e0009 */
[----:B------:R-:W-:-:S07]  /*0d60*/  MOV R11, R13 ;  /* 0x0000000d000b7202 */ /* 0x000fce0000000f00 */
[----:B------:R-:W-:Y:S05]  /*0d70*/  WARPSYNC.COLLECTIVE R12, `(.L_x_806) ;  /* 0x000000000c087348 */ /* 0x000fea0003c00000 */
[----:B------:R0:W1:Y:S02]  /*0d80*/  SHFL.DOWN P0, R13, R15, R14, R17 ;  /* 0x0800000e0f0d7389 */ /* 0x0000640000000011 */
[----:B01----:R-:W-:Y:S05]  /*0d90*/  ENDCOLLECTIVE ;  /* 0x000000000000791b */ /* 0x003fea0003800000 */
.L_x_806:
[----:B------:R-:W-:-:S05]  /*0da0*/  FADD.FTZ R11, R8, R11 ;  /* 0x0000000b080b7221 */ /* 0x000fca0000010000 */
[----:B------:R-:W-:Y:S01]  /*0db0*/  MOV R15, R11 ;  /* 0x0000000b000f7202 */ /* 0x000fe20000000f00 */
[----:B------:R-:W-:Y:S01]  /*0dc0*/  HFMA2 R14, -RZ, RZ, 0, 1.1920928955078125e-07 ;  /* 0x00000002ff0e7431 */ /* 0x000fe200000001ff */
[----:B------:R-:W-:-:S07]  /*0dd0*/  MOV R10, R13 ;  /* 0x0000000d000a7202 */ /* 0x000fce0000000f00 */
[----:B------:R-:W-:Y:S05]  /*0de0*/  WARPSYNC.COLLECTIVE R12, `(.L_x_807) ;  /* 0x000000000c087348 */ /* 0x000fea0003c00000 */
[----:B------:R0:W1:Y:S02]  /*0df0*/  SHFL.DOWN P0, R13, R15, R14, R17 ;  /* 0x0800000e0f0d7389 */ /* 0x0000640000000011 */
[----:B01----:R-:W-:Y:S05]  /*0e00*/  ENDCOLLECTIVE ;  /* 0x000000000000791b */ /* 0x003fea0003800000 */
.L_x_807:
[----:B------:R-:W-:-:S05]  /*0e10*/  FADD.FTZ R10, R9, R10 ;  /* 0x0000000a090a7221 */ /* 0x000fca0000010000 */
[----:B------:R-:W-:Y:S01]  /*0e20*/  MOV R15, R10 ;  /* 0x0000000a000f7202 */ /* 0x000fe20000000f00 */
[----:B------:R-:W-:-:S07]  /*0e30*/  IMAD.MOV.U32 R4, RZ, RZ, R13 ;  /* 0x000000ffff047224 */ /* 0x000fce00078e000d */
[----:B------:R-:W-:Y:S05]  /*0e40*/  WARPSYNC.COLLECTIVE R12, `(.L_x_808) ;  /* 0x000000000c087348 */ /* 0x000fea0003c00000 */
[----:B------:R0:W1:Y:S02]  /*0e50*/  SHFL.DOWN P0, R13, R15, R14, R17 ;  /* 0x0800000e0f0d7389 */ /* 0x0000640000000011 */
[----:B01----:R-:W-:Y:S05]  /*0e60*/  ENDCOLLECTIVE ;  /* 0x000000000000791b */ /* 0x003fea0003800000 */
.L_x_808:
[----:B------:R-:W-:-:S05]  /*0e70*/  FADD.FTZ R4, R11, R4 ;  /* 0x000000040b047221 */ /* 0x000fca0000010000 */
[----:B------:R-:W-:Y:S01]  /*0e80*/  MOV R15, R4 ;  /* 0x00000004000f7202 */ /* 0x000fe20000000f00 */
[----:B------:R-:W-:Y:S01]  /*0e90*/  IMAD.MOV.U32 R14, RZ, RZ, 0x1 ;  /* 0x00000001ff0e7424 */ /* 0x000fe200078e00ff */
[----:B------:R-:W-:-:S07]  /*0ea0*/  MOV R5, R13 ;  /* 0x0000000d00057202 */ /* 0x000fce0000000f00 */
[----:B------:R-:W-:Y:S05]  /*0eb0*/  WARPSYNC.COLLECTIVE R12, `(.L_x_809) ;  /* 0x000000000c087348 */ /* 0x000fea0003c00000 */
[----:B------:R0:W1:Y:S02]  /*0ec0*/  SHFL.DOWN P0, R13, R15, R14, R17 ;  /* 0x0800000e0f0d7389 */ /* 0x0000640000000011 */
[----:B01----:R-:W-:Y:S05]  /*0ed0*/  ENDCOLLECTIVE ;  /* 0x000000000000791b */ /* 0x003fea0003800000 */
.L_x_809:
[----:B------:R-:W-:-:S05]  /*0ee0*/  FADD.FTZ R5, R10, R5 ;  /* 0x000000050a057221 */ /* 0x000fca0000010000 */
[----:B------:R-:W-:Y:S02]  /*0ef0*/  MOV R15, R5 ;  /* 0x00000005000f7202 */ /* 0x000fe40000000f00 */
[----:B------:R-:W-:-:S07]  /*0f00*/  MOV R7, R13 ;  /* 0x0000000d00077202 */ /* 0x000fce0000000f00 */
[----:B------:R-:W-:Y:S05]  /*0f10*/  WARPSYNC.COLLECTIVE R12, `(.L_x_810) ;  /* 0x000000000c087348 */ /* 0x000fea0003c00000 */
[----:B------:R0:W1:Y:S02]  /*0f20*/  SHFL.DOWN P0, R13, R15, R14, R17 ;  /* 0x0800000e0f0d7389 */ /* 0x0000640000000011 */
[----:B01----:R-:W-:Y:S05]  /*0f30*/  ENDCOLLECTIVE ;  /* 0x000000000000791b */ /* 0x003fea0003800000 */
.L_x_810:
[----:B------:R-:W-:Y:S01]  /*0f40*/  MOV R2, R13 ;  /* 0x0000000d00027202 */ /* 0x000fe20000000f00 */
[----:B------:R-:W-:Y:S06]  /*0f50*/  BRA `(.L_x_811) ;  /* 0xfffffff8004c7947 */ /* 0x000fec000383ffff */
.L_x_812:
        /* <DEDUP_REMOVED lines=10> */
.L_x_27084:


//--------------------- .text._ZN2at6native33batch_norm_backward_reduce_kernelIdddlEEvNS_27GenericPackedTensorAccessorIT_Lm3ENS_16DefaultPtrTraitsET2_EES6_NS2_IT1_Lm1ES4_S5_EES8_S8_S8_NS2_IT0_Lm1ES4_S5_EESA_ --------------------------
	.section	.text._ZN2at6native33batch_norm_backward_reduce_kernelIdddlEEvNS_27GenericPackedTensorAccessorIT_Lm3ENS_16DefaultPtrTraitsET2_EES6_NS2_IT1_Lm1ES4_S5_EES8_S8_S8_NS2_IT0_Lm1ES4_S5_EESA_,"ax",@progbits
	.align	128
        .global         _ZN2at6native33batch_norm_backward_reduce_kernelIdddlEEvNS_27GenericPackedTensorAccessorIT_Lm3ENS_16DefaultPtrTraitsET2_EES6_NS2_IT1_Lm1ES4_S5_EES8_S8_S8_NS2_IT0_Lm1ES4_S5_EESA_
        .type           _ZN2at6native33batch_norm_backward_reduce_kernelIdddlEEvNS_27GenericPackedTensorAccessorIT_Lm3ENS_16DefaultPtrTraitsET2_EES6_NS2_IT1_Lm1ES4_S5_EES8_S8_S8_NS2_IT0_Lm1ES4_S5_EESA_,@function
        .size           _ZN2at6native33batch_norm_backward_reduce_kernelIdddlEEvNS_27GenericPackedTensorAccessorIT_Lm3ENS_16DefaultPtrTraitsET2_EES6_NS2_IT1_Lm1ES4_S5_EES8_S8_S8_NS2_IT0_Lm1ES4_S5_EESA_,(.L_x_27085 - _ZN2at6native33batch_norm_backward_reduce_kernelIdddlEEvNS_27GenericPackedTensorAccessorIT_Lm3ENS_16DefaultPtrTraitsET2_EES6_NS2_IT1_Lm1ES4_S5_EES8_S8_S8_NS2_IT0_Lm1ES4_S5_EESA_)
        .other          _ZN2at6native33batch_norm_backward_reduce_kernelIdddlEEvNS_27GenericPackedTensorAccessorIT_Lm3ENS_16DefaultPtrTraitsET2_EES6_NS2_IT1_Lm1ES4_S5_EES8_S8_S8_NS2_IT0_Lm1ES4_S5_EESA_,@"STO_CUDA_ENTRY STV_DEFAULT"
_ZN2at6native33batch_norm_backward_reduce_kernelIdddlEEvNS_27GenericPackedTensorAccessorIT_Lm3ENS_16DefaultPtrTraitsET2_EES6_NS2_IT1_Lm1ES4_S5_EES8_S8_S8_NS2_IT0_Lm1ES4_S5_EESA_:
.text._ZN2at6native33batch_norm_backward_reduce_kernelIdddlEEvNS_27GenericPackedTensorAccessorIT_Lm3ENS_16DefaultPtrTraitsET2_EES6_NS2_IT1_Lm1ES4_S5_EES8_S8_S8_NS2_IT0_Lm1ES4_S5_EESA_:
        /* <DEDUP_REMOVED lines=8> */
[----:B------:R-:W1:Y:S01]  /*0080*/  LDCU.64 UR24, c[0x0][0x380] ;  /* 0x00007000ff1877ac */ /* 0x000e620008000a00 */
[----:B0-----:R-:W-:Y:S01]  /*0090*/  UIMAD.WIDE.U32 UR4, UR14, UR6, URZ ;  /* 0x000000060e0472a5 */ /* 0x001fe2000f8e00ff */
[----:B------:R-:W0:Y:S03]  /*00a0*/  LDCU.128 UR20, c[0x0][0x3b0] ;  /* 0x00007600ff1477ac */ /* 0x000e260008000c00 */
[----:B------:R-:W-:-:S02]  /*00b0*/  UIMAD UR6, UR14, UR7, UR5 ;  /* 0x000000070e0672a4 */ /* 0x000fc4000f8e0205 */
[----:B-1----:R-:W-:-:S04]  /*00c0*/  ULEA UR5, UP0, UR4, UR10, 0x3 ;  /* 0x0000000a04057291 */ /* 0x002fc8000f8018ff */
[----:B------:R-:W-:Y:S02]  /*00d0*/  ULEA.HI.X UR4, UR4, UR11, UR6, 0x3, UP0 ;  /* 0x0000000b04047291 */ /* 0x000fe400080f1c06 */
[----:B------:R-:W-:Y:S01]  /*00e0*/  IMAD.U32 R20, RZ, RZ, UR5 ;  /* 0x00000005ff147e24 */ /* 0x000fe2000f8e00ff */
[----:B------:R-:W1:Y:S03]  /*00f0*/  LDCU.64 UR10, c[0x0][0x3f0] ;  /* 0x00007e00ff0a77ac */ /* 0x000e660008000a00 */
[----:B------:R-:W-:-:S06]  /*0100*/  IMAD.U32 R21, RZ, RZ, UR4 ;  /* 0x00000004ff157e24 */ /* 0x000fcc000f8e00ff */
[----:B--2---:R-:W5:Y:S01]  /*0110*/  LDG.E.64 R20, desc[UR12][R20.64] ;  /* 0x0000000c14147981 */ /* 0x004f62000c1e1b00 */
[----:B---3--:R-:W-:Y:S01]  /*0120*/  ISETP.GE.U32.AND P0, PT, R37, UR16, PT ;  /* 0x0000001025007c0c */ /* 0x008fe2000bf06070 */
[----:B------:R-:W-:Y:S01]  /*0130*/  UIMAD.WIDE.U32 UR4, UR14, UR8, URZ ;  /* 0x000000080e0472a5 */ /* 0x000fe2000f8e00ff */
[----:B------:R-:W-:Y:S01]  /*0140*/  BSSY.RECONVERGENT B0, `(.L_x_813) ;  /* 0x0000057000007945 */ /* 0x000fe20003800200 */
[----:B------:R-:W-:Y:S02]  /*0150*/  CS2R R18, SRZ ;  /* 0x0000000000127805 */ /* 0x000fe4000001ff00 */
[----:B------:R-:W-:Y:S01]  /*0160*/  ISETP.GE.AND.EX P0, PT, RZ, UR17, PT, P0 ;  /* 0x00000011ff007c0c */ /* 0x000fe2000bf06300 */
[----:B------:R-:W-:Y:S01]  /*0170*/  UIMAD UR6, UR14, UR9, UR5 ;  /* 0x000000090e0672a4 */ /* 0x000fe2000f8e0205 */
[----:B------:R-:W-:Y:S01]  /*0180*/  CS2R R16, SRZ ;  /* 0x0000000000107805 */ /* 0x000fe2000001ff00 */
[----:B-1----:R-:W-:-:S04]  /*0190*/  ULEA UR5, UP0, UR4, UR10, 0x3 ;  /* 0x0000000a04057291 */ /* 0x002fc8000f8018ff */
[----:B------:R-:W-:-:S06]  /*01a0*/  ULEA.HI.X UR4, UR4, UR11, UR6, 0x3, UP0 ;  /* 0x0000000b04047291 */ /* 0x000fcc00080f1c06 */
[----:B0---4-:R-:W-:Y:S06]  /*01b0*/  @P0 BRA `(.L_x_814) ;  /* 0x00000004003c0947 */ /* 0x011fec0003800000 */
[----:B------:R-:W-:Y:S01]  /*01c0*/  MOV R14, UR5 ;  /* 0x00000005000e7c02 */ /* 0x000fe20008000f00 */
[----:B------:R-:W-:Y:S01]  /*01d0*/  IMAD.U32 R15, RZ, RZ, UR4 ;  /* 0x00000004ff0f7e24 */ /* 0x000fe2000f8e00ff */
[----:B------:R-:W0:Y:S05]  /*01e0*/  LDC.64 R8, c[0x0][0x3e0] ;  /* 0x0000f800ff087b82 */ /* 0x000e2a0000000a00 */
[----:B------:R-:W5:Y:S01]  /*01f0*/  LDG.E.64 R14, desc[UR12][R14.64] ;  /* 0x0000000c0e0e7981 */ /* 0x000f62000c1e1b00 */
[----:B------:R-:W-:Y:S02]  /*0200*/  HFMA2 R0, -RZ, RZ, 0, 0 ;  /* 0x00000000ff007431 */ /* 0x000fe400000001ff */
[----:B------:R-:W-:Y:S01]  /*0210*/  IMAD.MOV.U32 R3, RZ, RZ, R37 ;  /* 0x000000ffff037224 */ /* 0x000fe200078e0025 */
[----:B------:R-:W1:Y:S01]  /*0220*/  LDC.64 R34, c[0x0][0x3a8] ;  /* 0x0000ea00ff227b82 */ /* 0x000e620000000a00 */
[----:B------:R-:W2:Y:S01]  /*0230*/  S2R R5, SR_TID.X ;  /* 0x0000000000057919 */ /* 0x000ea20000002100 */
[----:B------:R-:W-:-:S02]  /*0240*/  CS2R R16, SRZ ;  /* 0x0000000000107805 */ /* 0x000fc4000001ff00 */
[----:B------:R-:W-:-:S04]  /*0250*/  CS2R R18, SRZ ;  /* 0x0000000000127805 */ /* 0x000fc8000001ff00 */
[----:B------:R-:W3:Y:S08]  /*0260*/  LDC R7, c[0x0][0x360] ;  /* 0x0000d800ff077b82 */ /* 0x000ef00000000800 */
[----:B------:R-:W4:Y:S01]  /*0270*/  LDC R2, c[0x0][0x364] ;  /* 0x0000d900ff027b82 */ /* 0x000f220000000800 */
[----:B0-----:R-:W-:-:S04]  /*0280*/  IMAD.WIDE.U32 R12, R8, UR14, RZ ;  /* 0x0000000e080c7c25 */ /* 0x001fc8000f8e00ff */
[----:B------:R-:W-:Y:S02]  /*0290*/  IMAD R9, R9, UR14, R13 ;  /* 0x0000000e09097c24 */ /* 0x000fe4000f8e020d */
[----:B-1----:R-:W-:-:S04]  /*02a0*/  IMAD.WIDE.U32 R10, R34, UR14, RZ ;  /* 0x0000000e220a7c25 */ /* 0x002fc8000f8e00ff */
[----:B--2---:R-:W-:-:S07]  /*02b0*/  IMAD R35, R35, UR14, R11 ;  /* 0x0000000e23237c24 */ /* 0x004fce000f8e020b */
.L_x_818:
[----:B------:R-:W0:Y:S01]  /*02c0*/  LDC.64 R22, c[0x0][0x3d0] ;  /* 0x0000f400ff167b82 */ /* 0x000e220000000a00 */
[----:B------:R-:W-:Y:S01]  /*02d0*/  BSSY.RECONVERGENT B1, `(.L_x_815) ;  /* 0x0000036000017945 */ /* 0x000fe20003800200 */
[----:B0-----:R-:W-:-:S04]  /*02e0*/  ISETP.GE.U32.AND P0, PT, R5, R22, PT ;  /* 0x000000160500720c */ /* 0x001fc80003f06070 */
[----:B------:R-:W-:-:S13]  /*02f0*/  ISETP.GE.AND.EX P0, PT, RZ, R23, PT, P0 ;  /* 0x00000017ff00720c */ /* 0x000fda0003f06300 */
[----:B------:R-:W-:Y:S05]  /*0300*/  @P0 BRA `(.L_x_816) ;  /* 0x0000000000c80947 */ /* 0x000fea0003800000 */
[----:B------:R-:W0:Y:S01]  /*0310*/  LDCU.64 UR6, c[0x0][0x3d8] ;  /* 0x00007b00ff0677ac */ /* 0x000e220008000a00 */
[----:B------:R-:W-:Y:S01]  /*0320*/  IMAD.MOV.U32 R8, RZ, RZ, R12 ;  /* 0x000000ffff087224 */ /* 0x000fe200078e000c */
[----:B------:R-:W-:Y:S01]  /*0330*/  MOV R6, R5 ;  /* 0x0000000500067202 */ /* 0x000fe20000000f00 */
[----:B------:R-:W-:Y:S01]  /*0340*/  IMAD.MOV.U32 R34, RZ, RZ, R10 ;  /* 0x000000ffff227224 */ /* 0x000fe200078e000a */
[----:B------:R-:W1:Y:S01]  /*0350*/  LDCU.64 UR8, c[0x0][0x3a0] ;  /* 0x00007400ff0877ac */ /* 0x000e620008000a00 */
[----:B0-----:R-:W-:Y:S02]  /*0360*/  IMAD R4, R0, UR6, RZ ;  /* 0x0000000600047c24 */ /* 0x001fe4000f8e02ff */
[----:B------:R-:W-:-:S04]  /*0370*/  IMAD.WIDE.U32 R24, R3, UR6, R8 ;  /* 0x0000000603187c25 */ /* 0x000fc8000f8e0008 */
[----:B-1----:R-:W-:Y:S02]  /*0380*/  IMAD R0, R0, UR8, RZ ;  /* 0x0000000800007c24 */ /* 0x002fe4000f8e02ff */
[C---:B------:R-:W-:Y:S02]  /*0390*/  IMAD R29, R3.reuse, UR7, R4 ;  /* 0x00000007031d7c24 */ /* 0x040fe4000f8e0204 */
[----:B------:R-:W-:-:S03]  /*03a0*/  IMAD.WIDE.U32 R26, R3, UR8, R34 ;  /* 0x00000008031a7c25 */ /* 0x000fc6000f8e0022 */
[----:B------:R-:W-:Y:S01]  /*03b0*/  IADD3 R4, PT, PT, R25, R29, RZ ;  /* 0x0000001d19047210 */ /* 0x000fe20007ffe0ff */
[----:B------:R-:W-:Y:S02]  /*03c0*/  IMAD R3, R3, UR9, R0 ;  /* 0x0000000903037c24 */ /* 0x000fe4000f8e0200 */
[----:B------:R-:W-:Y:S02]  /*03d0*/  IMAD.MOV.U32 R8, RZ, RZ, RZ ;  /* 0x000000ffff087224 */ /* 0x000fe400078e00ff */
[----:B------:R-:W-:Y:S02]  /*03e0*/  IMAD.MOV.U32 R0, RZ, RZ, R5 ;  /* 0x000000ffff007224 */ /* 0x000fe400078e0005 */
[----:B------:R-:W-:-:S07]  /*03f0*/  IMAD.IADD R3, R27, 0x1, R3 ;  /* 0x000000011b037824 */ /* 0x000fce00078e0203 */
.L_x_817:
[----:B------:R-:W-:Y:S02]  /*0400*/  IMAD R29, R8, UR18, RZ ;  /* 0x00000012081d7c24 */ /* 0x000fe4000f8e02ff */
[----:B------:R-:W-:Y:S02]  /*0410*/  IMAD.MOV.U32 R28, RZ, RZ, R24 ;  /* 0x000000ffff1c7224 */ /* 0x000fe400078e0018 */
[----:B------:R-:W-:Y:S01]  /*0420*/  IMAD R33, R6, UR19, R29 ;  /* 0x0000001306217c24 */ /* 0x000fe2000f8e021d */
[----:B------:R-:W-:-:S03]  /*0430*/  MOV R29, R4 ;  /* 0x00000004001d7202 */ /* 0x000fc60000000f00 */
[----:B------:R-:W-:-:S04]  /*0440*/  IMAD.WIDE.U32 R30, R6, UR18, R28 ;  /* 0x00000012061e7c25 */ /* 0x000fc8000f8e001c */
[----:B------:R-:W-:Y:S01]  /*0450*/  IMAD.IADD R29, R31, 0x1, R33 ;  /* 0x000000011f1d7824 */ /* 0x000fe200078e0221 */
[----:B------:R-:W-:Y:S01]  /*0460*/  LEA R28, P0, R30, UR22, 0x3 ;  /* 0x000000161e1c7c11 */ /* 0x000fe2000f8018ff */
[----:B------:R-:W-:-:S03]  /*0470*/  IMAD R31, R8, UR20, RZ ;  /* 0x00000014081f7c24 */ /* 0x000fc6000f8e02ff */
[----:B------:R-:W-:Y:S01]  /*0480*/  LEA.HI.X R29, R30, UR23, R29, 0x3, P0 ;  /* 0x000000171e1d7c11 */ /* 0x000fe200080f1c1d */
[----:B------:R-:W-:Y:S01]  /*0490*/  IMAD R33, R6, UR21, R31 ;  /* 0x0000001506217c24 */ /* 0x000fe2000f8e021f */
[----:B------:R-:W-:Y:S01]  /*04a0*/  MOV R31, R3 ;  /* 0x00000003001f7202 */ /* 0x000fe20000000f00 */
[----:B------:R-:W-:-:S03]  /*04b0*/  IMAD.MOV.U32 R30, RZ, RZ, R26 ;  /* 0x000000ffff1e7224 */ /* 0x000fc600078e001a */
[----:B------:R-:W2:Y:S01]  /*04c0*/  LDG.E.64 R28, desc[UR12][R28.64] ;  /* 0x0000000c1c1c7981 */ /* 0x000ea2000c1e1b00 */
[----:B------:R-:W-:-:S04]  /*04d0*/  IMAD.WIDE.U32 R30, R6, UR20, R30 ;  /* 0x00000014061e7c25 */ /* 0x000fc8000f8e001e */
[----:B------:R-:W-:Y:S01]  /*04e0*/  IMAD.IADD R31, R31, 0x1, R33 ;  /* 0x000000011f1f7824 */ /* 0x000fe200078e0221 */
[----:B------:R-:W-:-:S04]  /*04f0*/  LEA R32, P0, R30, UR24, 0x3 ;  /* 0x000000181e207c11 */ /* 0x000fc8000f8018ff */
[----:B------:R-:W-:-:S06]  /*0500*/  LEA.HI.X R33, R30, UR25, R31, 0x3, P0 ;  /* 0x000000191e217c11 */ /* 0x000fcc00080f1c1f */
[----:B------:R-:W4:Y:S01]  /*0510*/  LDG.E.64 R32, desc[UR12][R32.64] ;  /* 0x0000000c20207981 */ /* 0x000f22000c1e1b00 */
[----:B---3--:R-:W-:-:S05]  /*0520*/  IMAD.IADD R6, R7, 0x1, R0 ;  /* 0x0000000107067824 */ /* 0x008fca00078e0200 */
[----:B------:R-:W-:Y:S02]  /*0530*/  ISETP.GE.U32.AND P0, PT, R6, R22, PT ;  /* 0x000000160600720c */ /* 0x000fe40003f06070 */
[----:B------:R-:W-:-:S04]  /*0540*/  SHF.R.S32.HI R8, RZ, 0x1f, R6 ;  /* 0x0000001fff087819 */ /* 0x000fc80000011406 */
[----:B------:R-:W-:Y:S02]  /*0550*/  ISETP.GE.AND.EX P0, PT, R8, R23, PT, P0 ;  /* 0x000000170800720c */ /* 0x000fe40003f06300 */
[----:B------:R-:W-:Y:S01]  /*0560*/  MOV R0, R6 ;  /* 0x0000000600007202 */ /* 0x000fe20000000f00 */
[----:B--2---:R-:W-:-:S15]  /*0570*/  DADD R18, R28, R18 ;  /* 0x000000001c127229 */ /* 0x004fde0000000012 */
[----:B------:R-:W-:-:S15]  /*0580*/  NOP ;  /* 0x0000000000007918 */ /* 0x000fde0000000000 */
[----:B------:R-:W-:-:S15]  /*0590*/  NOP ;  /* 0x0000000000007918 */ /* 0x000fde0000000000 */
[----:B------:R-:W-:-:S15]  /*05a0*/  NOP ;  /* 0x0000000000007918 */ /* 0x000fde0000000000 */
[----:B------:R-:W-:-:S04]  /*05b0*/  NOP ;  /* 0x0000000000007918 */ /* 0x000fc80000000000 */
[----:B----45:R-:W0:-:S15]  /*05c0*/  DADD R30, -R14, R32 ;  /* 0x000000000e1e7229 */ /* 0x030e1e0000000120 */
[----:B------:R-:W-:-:S15]  /*05d0*/  NOP ;  /* 0x0000000000007918 */ /* 0x000fde0000000000 */
[----:B------:R-:W-:-:S15]  /*05e0*/  NOP ;  /* 0x0000000000007918 */ /* 0x000fde0000000000 */
[----:B------:R-:W-:-:S15]  /*05f0*/  NOP ;  /* 0x0000000000007918 */ /* 0x000fde0000000000 */
[----:B------:R-:W-:-:S04]  /*0600*/  NOP ;  /* 0x0000000000007918 */ /* 0x000fc80000000000 */
[----:B0-----:R0:W1:Y:S02]  /*0610*/  DFMA R16, R28, R30, R16 ;  /* 0x0000001e1c10722b */ /* 0x0010640000000010 */
[----:B01----:R-:W-:Y:S05]  /*0620*/  @!P0 BRA `(.L_x_817) ;  /* 0xfffffffc00748947 */ /* 0x003fea000383ffff */
.L_x_816:
[----:B------:R-:W-:Y:S05]  /*0630*/  BSYNC.RECONVERGENT B1 ;  /* 0x0000000000017941 */ /* 0x000fea0003800200 */
.L_x_815:
[----:B------:R-:W0:Y:S01]  /*0640*/  LDCU.64 UR6, c[0x0][0x3c0] ;  /* 0x00007800ff0677ac */ /* 0x000e220008000a00 */
[----:B----4-:R-:W-:-:S04]  /*0650*/  IMAD.IADD R3, R2, 0x1, R37 ;  /* 0x0000000102037824 */ /* 0x010fc800078e0225 */
[--C-:B------:R-:W-:Y:S01]  /*0660*/  IMAD.MOV.U32 R37, RZ, RZ, R3.reuse ;  /* 0x000000ffff257224 */ /* 0x100fe200078e0003 */
[----:B------:R-:W-:Y:S02]  /*0670*/  SHF.R.S32.HI R0, RZ, 0x1f, R3 ;  /* 0x0000001fff007819 */ /* 0x000fe40000011403 */
[----:B0-----:R-:W-:-:S04]  /*0680*/  ISETP.GE.U32.AND P0, PT, R3, UR6, PT ;  /* 0x0000000603007c0c */ /* 0x001fc8000bf06070 */
[----:B------:R-:W-:-:S13]  /*0690*/  ISETP.GE.AND.EX P0, PT, R0, UR7, PT, P0 ;  /* 0x0000000700007c0c */ /* 0x000fda000bf06300 */
[----:B------:R-:W-:Y:S05]  /*06a0*/  @!P0 BRA `(.L_x_818) ;  /* 0xfffffffc00048947 */ /* 0x000fea000383ffff */
.L_x_814:
[----:B------:R-:W-:Y:S05]  /*06b0*/  BSYNC.RECONVERGENT B0 ;  /* 0x0000000000007941 */ /* 0x000fea0003800200 */
.L_x_813:
[----:B------:R-:W-:Y:S01]  /*06c0*/  SHFL.DOWN PT, R3, R19, 0x10, 0x1f ;  /* 0x0a001f0013037f89 */ /* 0x000fe200000e0000 */
[----:B------:R-:W0:Y:S03]  /*06d0*/  LDCU UR5, c[0x0][0x360] ;  /* 0x00006c00ff0577ac */ /* 0x000e260008000800 */
[----:B------:R-:W1:Y:S01]  /*06e0*/  SHFL.DOWN PT, R2, R18, 0x10, 0x1f ;  /* 0x0a001f0012027f89 */ /* 0x000e6200000e0000 */
[----:B------:R-:W0:Y:S01]  /*06f0*/  LDCU UR4, c[0x0][0x364] ;  /* 0x00006c80ff0477ac */ /* 0x000e220008000800 */
[----:B------:R-:W2:Y:S01]  /*0700*/  S2R R0, SR_TID.Y ;  /* 0x0000000000007919 */ /* 0x000ea20000002200 */
[----:B------:R-:W-:Y:S01]  /*0710*/  BAR.SYNC.DEFER_BLOCKING 0x0 ;  /* 0x0000000000007b1d */ /* 0x000fe20000010000 */
[----:B0-----:R-:W-:-:S04]  /*0720*/  UIMAD UR4, UR5, UR4, URZ ;  /* 0x00000004050472a4 */ /* 0x001fc8000f8e02ff */
[----:B------:R-:W-:Y:S01]  /*0730*/  USHF.R.U32.HI UR4, URZ, 0x5, UR4 ;  /* 0x00000005ff047899 */ /* 0x000fe20008011604 */
[----:B-1----:R0:W3:Y:S02]  /*0740*/  DADD R4, R2, R18 ;  /* 0x0000000002047229 */ /* 0x0020e40000000012 */
[----:B0-----:R-:W-:Y:S04]  /*0750*/  SHFL.DOWN PT, R3, R17, 0x10, 0x1f ;  /* 0x0a001f0011037f89 */ /* 0x001fe800000e0000 */
[----:B------:R-:W0:Y:S04]  /*0760*/  SHFL.DOWN PT, R2, R16, 0x10, 0x1f ;  /* 0x0a001f0010027f89 */ /* 0x000e2800000e0000 */
[----:B---3--:R-:W-:Y:S04]  /*0770*/  SHFL.DOWN PT, R7, R5, 0x8, 0x1f ;  /* 0x09001f0005077f89 */ /* 0x008fe800000e0000 */
[----:B------:R-:W1:-:S15]  /*0780*/  SHFL.DOWN PT, R6, R4, 0x8, 0x1f ;  /* 0x09001f0004067f89 */ /* 0x000e5e00000e0000 */
[----:B------:R-:W-:-:S15]  /*0790*/  NOP ;  /* 0x0000000000007918 */ /* 0x000fde0000000000 */
[----:B------:R-:W-:-:S15]  /*07a0*/  NOP ;  /* 0x0000000000007918 */ /* 0x000fde0000000000 */
[----:B------:R-:W-:-:S05]  /*07b0*/  NOP ;  /* 0x0000000000007918 */ /* 0x000fca0000000000 */
[----:B0-----:R-:W0:-:S15]  /*07c0*/  DADD R2, R2, R16 ;  /* 0x0000000002027229 */ /* 0x001e1e0000000010 */
[----:B------:R-:W-:-:S15]  /*07d0*/  NOP ;  /* 0x0000000000007918 */ /* 0x000fde0000000000 */
[----:B------:R-:W-:-:S15]  /*07e0*/  NOP ;  /* 0x0000000000007918 */ /* 0x000fde0000000000 */
[----:B------:R-:W-:-:S15]  /*07f0*/  NOP ;  /* 0x0000000000007918 */ /* 0x000fde0000000000 */
[----:B------:R-:W-:-:S04]  /*0800*/  NOP ;  /* 0x0000000000007918 */ /* 0x000fc80000000000 */
[----:B-1----:R0:W1:Y:S02]  /*0810*/  DADD R8, R4, R6 ;  /* 0x0000000004087229 */ /* 0x0020640000000006 */
[----:B0-----:R-:W-:Y:S04]  /*0820*/  SHFL.DOWN PT, R7, R3, 0x8, 0x1f ;  /* 0x09001f0003077f89 */ /* 0x001fe800000e0000 */
[----:B------:R-:W0:Y:S04]  /*0830*/  SHFL.DOWN PT, R6, R2, 0x8, 0x1f ;  /* 0x09001f0002067f89 */ /* 0x000e2800000e0000 */
[----:B-1----:R-:W-:Y:S04]  /*0840*/  SHFL.DOWN PT, R11, R9, 0x4, 0x1f ;  /* 0x08801f00090b7f89 */ /* 0x002fe800000e0000 */
        /* <DEDUP_REMOVED lines=13> */
[----:B------:R-:W-:-:S15]  /*0920*/  SHFL.DOWN PT, R4, R12, 0x2, 0x1f ;  /* 0x08401f000c047f89 */ /* 0x000fde00000e0000 */
[----:B------:R-:W-:-:S15]  /*0930*/  NOP ;  /* 0x0000000000007918 */ /* 0x000fde0000000000 */
[----:B------:R-:W-:-:S15]  /*0940*/  NOP ;  /* 0x0000000000007918 */ /* 0x000fde0000000000 */
[----:B------:R-:W-:-:S05]  /*0950*/  NOP ;  /* 0x0000000000007918 */ /* 0x000fca0000000000 */
[----:B0-----:R-:W0:Y:S02]  /*0960*/  DADD R10, R6, R10 ;  /* 0x00000000060a7229 */ /* 0x001e24000000000a */
[----:B0-----:R-:W-:Y:S04]  /*0970*/  SHFL.DOWN PT, R3, R11, 0x2, 0x1f ;  /* 0x08401f000b037f89 */ /* 0x001fe800000e0000 */
[----:B------:R-:W0:-:S15]  /*0980*/  SHFL.DOWN PT, R2, R10, 0x2, 0x1f ;  /* 0x08401f000a027f89 */ /* 0x000e1e00000e0000 */
[----:B------:R-:W-:-:S15]  /*0990*/  NOP ;  /* 0x0000000000007918 */ /* 0x000fde0000000000 */
[----:B------:R-:W-:-:S15]  /*09a0*/  NOP ;  /* 0x0000000000007918 */ /* 0x000fde0000000000 */
[----:B------:R-:W-:-:S13]  /*09b0*/  NOP ;  /* 0x0000000000007918 */ /* 0x000fda0000000000 */
[----:B0----5:R0:W-:Y:S02]  /*09c0*/  DADD R14, R10, R2 ;  /* 0x000000000a0e7229 */ /* 0x0211e40000000002 */
[----:B0-----:R-:W2:Y:S02]  /*09d0*/  S2R R3, SR_TID.X ;  /* 0x0000000000037919 */ /* 0x001ea40000002100 */
[----:B--2---:R-:W-:-:S05]  /*09e0*/  IMAD R2, R0, UR5, R3 ;  /* 0x0000000500027c24 */ /* 0x004fca000f8e0203 */
[C---:B------:R-:W-:Y:S02]  /*09f0*/  LOP3.LUT P0, R6, R2.reuse, 0x1f, RZ, 0xc0, !PT ;  /* 0x0000001f02067812 */ /* 0x040fe4000780c0ff */
[----:B------:R-:W-:-:S11]  /*0a00*/  ISETP.GE.U32.AND P1, PT, R2, UR4, PT ;  /* 0x0000000402007c0c */ /* 0x000fd6000bf26070 */
[----:B------:R-:W0:Y:S01]  /*0a10*/  @!P0 S2R R10, SR_CgaCtaId ;  /* 0x00000000000a8919 */ /* 0x000e220000008800 */
[----:B------:R-:W-:Y:S02]  /*0a20*/  @!P0 MOV R7, 0x400 ;  /* 0x0000040000078802 */ /* 0x000fe40000000f00 */
[----:B------:R-:W-:-:S15]  /*0a30*/  @!P1 MOV R11, 0x400 ;  /* 0x00000400000b9802 */ /* 0x000fde0000000f00 */
[----:B------:R-:W-:-:S15]  /*0a40*/  NOP ;  /* 0x0000000000007918 */ /* 0x000fde0000000000 */
[----:B------:R-:W-:-:S09]  /*0a50*/  NOP ;  /* 0x0000000000007918 */ /* 0x000fd20000000000 */
[----:B------:R-:W1:Y:S02]  /*0a60*/  DADD R4, R12, R4 ;  /* 0x000000000c047229 */ /* 0x000e640000000004 */
[----:B-1----:R-:W-:Y:S04]  /*0a70*/  SHFL.DOWN PT, R9, R5, 0x1, 0x1f ;  /* 0x08201f0005097f89 */ /* 0x002fe800000e0000 */
[----:B------:R-:W1:Y:S01]  /*0a80*/  SHFL.DOWN PT, R8, R4, 0x1, 0x1f ;  /* 0x08201f0004087f89 */ /* 0x000e6200000e0000 */
[----:B------:R-:W2:Y:S01]  /*0a90*/  @!P1 S2R R12, SR_CgaCtaId ;  /* 0x00000000000c9919 */ /* 0x000ea20000008800 */
[----:B0-----:R-:W-:-:S04]  /*0aa0*/  @!P0 LEA R7, R10, R7, 0x18 ;  /* 0x000000070a078211 */ /* 0x001fc800078ec0ff */
[----:B------:R-:W-:Y:S02]  /*0ab0*/  @!P0 LEA.HI R13, R2, R7, RZ, 0x1f ;  /* 0x00000007020d8211 */ /* 0x000fe400078ff8ff */
[----:B--2---:R-:W-:-:S04]  /*0ac0*/  @!P1 LEA R11, R12, R11, 0x18 ;  /* 0x0000000b0c0b9211 */ /* 0x004fc800078ec0ff */
[----:B------:R-:W-:Y:S02]  /*0ad0*/  @!P1 LEA R12, R6, R11, 0x4 ;  /* 0x0000000b060c9211 */ /* 0x000fe400078e20ff */
[----:B------:R-:W-:-:S15]  /*0ae0*/  CS2R R6, SRZ ;  /* 0x0000000000067805 */ /* 0x000fde000001ff00 */
[----:B------:R-:W-:-:S15]  /*0af0*/  NOP ;  /* 0x0000000000007918 */ /* 0x000fde0000000000 */
[----:B------:R-:W-:-:S14]  /*0b00*/  NOP ;  /* 0x0000000000007918 */ /* 0x000fdc0000000000 */
[----:B-1----:R0:W1:Y:S02]  /*0b10*/  DADD R8, R4, R8 ;  /* 0x0000000004087229 */ /* 0x0020640000000008 */
[----:B0-----:R-:W-:Y:S04]  /*0b20*/  SHFL.DOWN PT, R5, R15, 0x1, 0x1f ;  /* 0x08201f000f057f89 */ /* 0x001fe800000e0000 */
[----:B------:R-:W0:Y:S04]  /*0b30*/  SHFL.DOWN PT, R4, R14, 0x1, 0x1f ;  /* 0x08201f000e047f89 */ /* 0x000e2800000e0000 */
[----:B-1----:R1:W-:-:S15]  /*0b40*/  @!P0 STS.64 [R13], R8 ;  /* 0x000000080d008388 */ /* 0x0023de0000000a00 */
[----:B------:R-:W-:-:S15]  /*0b50*/  NOP ;  /* 0x0000000000007918 */ /* 0x000fde0000000000 */
[----:B------:R-:W-:-:S15]  /*0b60*/  NOP ;  /* 0x0000000000007918 */ /* 0x000fde0000000000 */
[----:B------:R-:W-:-:S09]  /*0b70*/  NOP ;  /* 0x0000000000007918 */ /* 0x000fd20000000000 */
[----:B0-----:R-:W0:Y:S02]  /*0b80*/  DADD R10, R14, R4 ;  /* 0x000000000e0a7229 */ /* 0x001e240000000004 */
[----:B0-----:R1:W-:Y:S01]  /*0b90*/  @!P0 STS.64 [R13+0x8], R10 ;  /* 0x0000080a0d008388 */ /* 0x0013e20000000a00 */
[----:B------:R-:W-:Y:S01]  /*0ba0*/  CS2R R4, SRZ ;  /* 0x0000000000047805 */ /* 0x000fe2000001ff00 */
[----:B------:R-:W-:Y:S01]  /*0bb0*/  BAR.SYNC.DEFER_BLOCKING 0x0 ;  /* 0x0000000000007b1d */ /* 0x000fe20000010000 */
[----:B------:R-:W-:-:S05]  /*0bc0*/  ISETP.GT.U32.AND P0, PT, R2, 0x1f, PT ;  /* 0x0000001f0200780c */ /* 0x000fca0003f04070 */
[----:B------:R1:W0:Y:S08]  /*0bd0*/  @!P1 LDS.128 R4, [R12] ;  /* 0x000000000c049984 */ /* 0x0002300000000c00 */
[----:B-1----:R-:W-:Y:S05]  /*0be0*/  @P0 BRA `(.L_x_819) ;  /* 0x0000000400100947 */ /* 0x002fea0003800000 */
[----:B------:R-:W-:-:S03]  /*0bf0*/  UMOV UR4, 0xffffffff ;  /* 0xffffffff00047882 */ /* 0x000fc60000000000 */
[----:B------:R-:W-:Y:S05]  /*0c00*/  BRA.DIV UR4, `(.L_x_820) ;  /* 0x0000000a04087947 */ /* 0x000fea000b800000 */
[----:B0-----:R-:W0:Y:S04]  /*0c10*/  SHFL.DOWN PT, R10, R5, 0x10, 0x1f ;  /* 0x0a001f00050a7f89 */ /* 0x001e2800000e0000 */
[----:B------:R-:W1:Y:S04]  /*0c20*/  SHFL.DOWN PT, R13, R4, 0x10, 0x1f ;  /* 0x0a001f00040d7f89 */ /* 0x000e6800000e0000 */
[----:B------:R-:W-:Y:S04]  /*0c30*/  SHFL.DOWN PT, R15, R7, 0x10, 0x1f ;  /* 0x0a001f00070f7f89 */ /* 0x000fe800000e0000 */
[----:B------:R-:W2:Y:S01]  /*0c40*/  SHFL.DOWN PT, R14, R6, 0x10, 0x1f ;  /* 0x0a001f00060e7f89 */ /* 0x000ea200000e0000 */
[----:B0-----:R-:W-:-:S02]  /*0c50*/  IMAD.MOV.U32 R9, RZ, RZ, R10 ;  /* 0x000000ffff097224 */ /* 0x001fc400078e000a */
[----:B-1----:R-:W-:-:S06]  /*0c60*/  IMAD.MOV.U32 R8, RZ, RZ, R13 ;  /* 0x000000ffff087224 */ /* 0x002fcc00078e000d */
[----:B------:R2:W0:Y:S02]  /*0c70*/  DADD R12, R4, R8 ;  /* 0x00000000040c7229 */ /* 0x0004240000000008 */
[----:B--2---:R-:W-:Y:S01]  /*0c80*/  MOV R4, R14 ;  /* 0x0000000e00047202 */ /* 0x004fe20000000f00 */
[----:B------:R-:W-:-:S15]  /*0c90*/  IMAD.MOV.U32 R5, RZ, RZ, R15 ;  /* 0x000000ffff057224 */ /* 0x000fde00078e000f */
[----:B------:R-:W-:-:S15]  /*0ca0*/  NOP ;  /* 0x0000000000007918 */ /* 0x000fde0000000000 */
[----:B------:R-:W-:-:S15]  /*0cb0*/  NOP ;  /* 0x0000000000007918 */ /* 0x000fde0000000000 */
[----:B------:R-:W-:-:S15]  /*0cc0*/  NOP ;  /* 0x0000000000007918 */ /* 0x000fde0000000000 */
[----:B------:R-:W-:-:S01]  /*0cd0*/  NOP ;  /* 0x0000000000007918 */ /* 0x000fc20000000000 */
[----:B------:R0:W1:Y:S02]  /*0ce0*/  DADD R14, R6, R4 ;  /* 0x00000000060e7229 */ /* 0x0000640000000004 */
[----:B0-----:R-:W-:Y:S04]  /*0cf0*/  SHFL.DOWN PT, R5, R13, 0x8, 0x1f ;  /* 0x09001f000d057f89 */ /* 0x001fe800000e0000 */
[----:B------:R-:W0:-:S15]  /*0d00*/  SHFL.DOWN PT, R4, R12, 0x8, 0x1f ;  /* 0x09001f000c047f89 */ /* 0x000e1e00000e0000 */
[----:B------:R-:W-:-:S15]  /*0d10*/  NOP ;  /* 0x0000000000007918 */ /* 0x000fde0000000000 */
[----:B------:R-:W-:-:S15]  /*0d20*/  NOP ;  /* 0x0000000000007918 */ /* 0x000fde0000000000 */
[----:B------:R-:W-:-:S13]  /*0d30*/  NOP ;  /* 0x0000000000007918 */ /* 0x000fda0000000000 */
[----:B0-----:R1:W0:Y:S02]  /*0d40*/  DADD R16, R12, R4 ;  /* 0x000000000c107229 */ /* 0x0012240000000004 */
[----:B-1----:R-:W-:Y:S04]  /*0d50*/  SHFL.DOWN PT, R5, R15, 0x8, 0x1f ;  /* 0x09001f000f057f89 */ /* 0x002fe800000e0000 */
[----:B------:R-:W1:-:S15]  /*0d60*/  SHFL.DOWN PT, R4, R14, 0x8, 0x1f ;  /* 0x09001f000e047f89 */ /* 0x000e5e00000e0000 */
[----:B------:R-:W-:-:S15]  /*0d70*/  NOP ;  /* 0x0000000000007918 */ /* 0x000fde0000000000 */
[----:B------:R-:W-:-:S15]  /*0d80*/  NOP ;  /* 0x0000000000007918 */ /* 0x000fde0000000000 */
[----:B------:R-:W-:-:S13]  /*0d90*/  NOP ;  /* 0x0000000000007918 */ /* 0x000fda0000000000 */
[----:B-1----:R0:W1:Y:S02]  /*0da0*/  DADD R18, R14, R4 ;  /* 0x000000000e127229 */ /* 0x0020640000000004 */
[----:B0-----:R-:W-:Y:S04]  /*0db0*/  SHFL.DOWN PT, R5, R17, 0x4, 0x1f ;  /* 0x08801f0011057f89 */ /* 0x001fe800000e0000 */
[----:B------:R-:W0:-:S15]  /*0dc0*/  SHFL.DOWN PT, R4, R16, 0x4, 0x1f ;  /* 0x08801f0010047f89 */ /* 0x000e1e00000e0000 */
[----:B------:R-:W-:-:S15]  /*0dd0*/  NOP ;  /* 0x0000000000007918 */ /* 0x000fde0000000000 */
[----:B------:R-:W-:-:S15]  /*0de0*/  NOP ;  /* 0x0000000000007918 */ /* 0x000fde0000000000 */
[----:B------:R-:W-:-:S13]  /*0df0*/  NOP ;  /* 0x0000000000007918 */ /* 0x000fda0000000000 */
[----:B0-----:R1:W0:Y:S02]  /*0e00*/  DADD R22, R16, R4 ;  /* 0x0000000010167229 */ /* 0x0012240000000004 */
[----:B-1----:R-:W-:Y:S04]  /*0e10*/  SHFL.DOWN PT, R5, R19, 0x4, 0x1f ;  /* 0x08801f0013057f89 */ /* 0x002fe800000e0000 */
[----:B------:R-:W1:Y:S04]  /*0e20*/  SHFL.DOWN PT, R4, R18, 0x4, 0x1f ;  /* 0x08801f0012047f89 */ /* 0x000e6800000e0000 */
[----:B0-----:R-:W-:Y:S04]  /*0e30*/  SHFL.DOWN PT, R7, R23, 0x2, 0x1f ;  /* 0x08401f0017077f89 */ /* 0x001fe800000e0000 */
[----:B------:R-:W-:-:S15]  /*0e40*/  SHFL.DOWN PT, R6, R22, 0x2, 0x1f ;  /* 0x08401f0016067f89 */ /* 0x000fde00000e0000 */
[----:B------:R-:W-:-:S15]  /*0e50*/  NOP ;  /* 0x0000000000007918 */ /* 0x000fde0000000000 */
[----:B------:R-:W-:-:S15]  /*0e60*/  NOP ;  /* 0x0000000000007918 */ /* 0x000fde0000000000 */
[----:B------:R-:W-:-:S05]  /*0e70*/  NOP ;  /* 0x0000000000007918 */ /* 0x000fca0000000000 */
[----:B-1----:R-:W0:Y:S02]  /*0e80*/  DADD R4, R18, R4 ;  /* 0x0000000012047229 */ /* 0x002e240000000004 */
[----:B0-----:R-:W0:Y:S04]  /*0e90*/  SHFL.DOWN PT, R13, R5, 0x2, 0x1f ;  /* 0x08401f00050d7f89 */ /* 0x001e2800000e0000 */
[----:B------:R-:W1:Y:S01]  /*0ea0*/  SHFL.DOWN PT, R12, R4, 0x2, 0x1f ;  /* 0x08401f00040c7f89 */ /* 0x000e6200000e0000 */
[----:B0-----:R-:W-:Y:S01]  /*0eb0*/  MOV R9, R13 ;  /* 0x0000000d00097202 */ /* 0x001fe20000000f00 */
[----:B-1----:R-:W-:-:S15]  /*0ec0*/  IMAD.MOV.U32 R8, RZ, RZ, R12 ;  /* 0x000000ffff087224 */ /* 0x002fde00078e000c */
[----:B------:R-:W-:-:S15]  /*0ed0*/  NOP ;  /* 0x0000000000007918 */ /* 0x000fde0000000000 */
[----:B------:R-:W-:-:S15]  /*0ee0*/  NOP ;  /* 0x0000000000007918 */ /* 0x000fde0000000000 */
[----:B------:R-:W-:-:S11]  /*0ef0*/  NOP ;  /* 0x0000000000007918 */ /* 0x000fd60000000000 */
[----:B------:R-:W0:Y:S02]  /*0f00*/  DADD R6, R22, R6 ;  /* 0x0000000016067229 */ /* 0x000e240000000006 */
[----:B0-----:R-:W-:Y:S04]  /*0f10*/  SHFL.DOWN PT, R10, R7, 0x1, 0x1f ;  /* 0x08201f00070a7f89 */ /* 0x001fe800000e0000 */
[----:B------:R-:W0:-:S15]  /*0f20*/  SHFL.DOWN PT, R15, R6, 0x1, 0x1f ;  /* 0x08201f00060f7f89 */ /* 0x000e1e00000e0000 */
[----:B------:R-:W-:-:S15]  /*0f30*/  NOP ;  /* 0x0000000000007918 */ /* 0x000fde0000000000 */
[----:B------:R-:W-:-:S15]  /*0f40*/  NOP ;  /* 0x0000000000007918 */ /* 0x000fde0000000000 */
[----:B------:R-:W-:-:S13]  /*0f50*/  NOP ;  /* 0x0000000000007918 */ /* 0x000fda0000000000 */
[----:B------:R-:W1:Y:S02]  /*0f60*/  DADD R12, R4, R8 ;  /* 0x00000000040c7229 */ /* 0x000e640000000008 */
[----:B-1----:R1:W2:Y:S01]  /*0f70*/  SHFL.DOWN PT, R14, R13, 0x1, 0x1f ;  /* 0x08201f000d0e7f89 */ /* 0x0022a200000e0000 */
[----:B0-----:R-:W-:Y:S02]  /*0f80*/  IMAD.MOV.U32 R4, RZ, RZ, R15 ;  /* 0x000000ffff047224 */ /* 0x001fe400078e000f */
[----:B------:R-:W-:Y:S01]  /*0f90*/  IMAD.MOV.U32 R5, RZ, RZ, R10 ;  /* 0x000000ffff057224 */ /* 0x000fe200078e000a */
[----:B------:R1:W0:Y:S06]  /*0fa0*/  SHFL.DOWN PT, R17, R12, 0x1, 0x1f ;  /* 0x08201f000c117f89 */ /* 0x00022c00000e0000 */
.L_x_844:
[----:B------:R0:W3:Y:S02]  /*0fb0*/  DADD R4, R6, R4 ;  /* 0x0000000006047229 */ /* 0x0000e40000000004 */
[----:B0-----:R-:W-:Y:S01]  /*0fc0*/  MOV R6, R17 ;  /* 0x0000001100067202 */ /* 0x001fe20000000f00 */
[----:B--2---:R-:W-:-:S15]  /*0fd0*/  IMAD.MOV.U32 R7, RZ, RZ, R14 ;  /* 0x000000ffff077224 */ /* 0x004fde00078e000e */
[----:B------:R-:W-:-:S15]  /*0fe0*/  NOP ;  /* 0x0000000000007918 */ /* 0x000fde0000000000 */
[----:B------:R-:W-:-:S15]  /*0ff0*/  NOP ;  /* 0x0000000000007918 */ /* 0x000fde0000000000 */
[----:B------:R-:W-:-:S15]  /*1000*/  NOP ;  /* 0x0000000000007918 */ /* 0x000fde0000000000 */
[----:B------:R-:W-:-:S01]  /*1010*/  NOP ;  /* 0x0000000000007918 */ /* 0x000fc20000000000 */
[----:B---3--:R2:W4:Y:S02]  /*1020*/  DADD R6, R12, R6 ;  /* 0x000000000c067229 */ /* 0x0085240000000006 */
.L_x_819:
[----:B------:R-:W3:Y:S01]  /*1030*/  S2R R9, SR_CgaCtaId ;  /* 0x0000000000097919 */ /* 0x000ee20000008800 */
[C---:B------:R-:W-:Y:S01]  /*1040*/  LOP3.LUT P0, RZ, R3.reuse, R0, RZ, 0xfc, !PT ;  /* 0x0000000003ff7212 */ /* 0x040fe2000780fcff */
[----:B------:R-:W-:Y:S05]  /*1050*/  WARPSYNC.ALL ;  /* 0x0000000000007948 */ /* 0x000fea0003800000 */
[----:B------:R-:W-:Y:S02]  /*1060*/  MOV R0, 0x400 ;  /* 0x0000040000007802 */ /* 0x000fe40000000f00 */
[----:B------:R-:W-:Y:S02]  /*1070*/  ISETP.NE.AND P1, PT, R3, RZ, PT ;  /* 0x000000ff0300720c */ /* 0x000fe40003f25270 */
[----:B---3--:R-:W-:-:S05]  /*1080*/  LEA R9, R9, R0, 0x18 ;  /* 0x0000000009097211 */ /* 0x008fca00078ec0ff */
[----:B0---4-:R0:W-:Y:S01]  /*1090*/  @!P0 STS.128 [R9], R4 ;  /* 0x0000000409008388 */ /* 0x0111e20000000c00 */
[----:B------:R-:W-:Y:S06]  /*10a0*/  BAR.SYNC.DEFER_BLOCKING 0x0 ;  /* 0x0000000000007b1d */ /* 0x000fec0000010000 */
[----:B------:R-:W-:Y:S05]  /*10b0*/  @P1 EXIT ;  /* 0x000000000000194d */ /* 0x000fea0003800000 */
[----:B0-----:R0:W3:Y:S01]  /*10c0*/  LDS.128 R4, [R9] ;  /* 0x0000000009047984 */ /* 0x0010e20000000c00 */
[----:B------:R-:W4:Y:S02]  /*10d0*/  LDCU.64 UR4, c[0x0][0x458] ;  /* 0x00008b00ff0477ac */ /* 0x000f240008000a00 */
[----:B----4-:R-:W-:-:S04]  /*10e0*/  UISETP.GE.U32.AND UP0, UPT, UR4, 0x1, UPT ;  /* 0x000000010400788c */ /* 0x010fc8000bf06070 */
[----:B------:R-:W-:-:S09]  /*10f0*/  UISETP.GE.AND.EX UP0, UPT, UR5, URZ, UPT, UP0 ;  /* 0x000000ff0500728c */ /* 0x000fd2000bf06300 */
[----:B0-----:R-:W-:Y:S05]  /*1100*/  BRA.U !UP0, `(.L_x_821) ;  /* 0x0000000108287547 */ /* 0x001fea000b800000 */
[----:B------:R-:W0:Y:S01]  /*1110*/  LDCU.64 UR6, c[0x0][0x460] ;  /* 0x00008c00ff0677ac */ /* 0x000e220008000a00 */
[----:B---3--:R-:W3:Y:S01]  /*1120*/  DMUL R20, R20, R6 ;  /* 0x0000000614147228 */ /* 0x008ee20000000000 */
[----:B------:R-:W4:Y:S01]  /*1130*/  LDCU.64 UR8, c[0x0][0x450] ;  /* 0x00008a00ff0877ac */ /* 0x000f220008000a00 */
[----:B0-----:R-:W-:-:S04]  /*1140*/  UIMAD.WIDE.U32 UR4, UR14, UR6, URZ ;  /* 0x000000060e0472a5 */ /* 0x001fc8000f8e00ff */
[----:B------:R-:W-:Y:S02]  /*1150*/  UIMAD UR6, UR14, UR7, UR5 ;  /* 0x000000070e0672a4 */ /* 0x000fe4000f8e0205 */
[----:B----4-:R-:W-:-:S04]  /*1160*/  ULEA UR5, UP0, UR4, UR8, 0x3 ;  /* 0x0000000804057291 */ /* 0x010fc8000f8018ff */
[----:B------:R-:W-:Y:S02]  /*1170*/  ULEA.HI.X UR4, UR4, UR9, UR6, 0x3, UP0 ;  /* 0x0000000904047291 */ /* 0x000fe400080f1c06 */
[----:B------:R-:W-:-:S04]  /*1180*/  IMAD.U32 R2, RZ, RZ, UR5 ;  /* 0x00000005ff027e24 */ /* 0x000fc8000f8e00ff */
[----:B------:R-:W-:-:S05]  /*1190*/  MOV R3, UR4 ;  /* 0x0000000400037c02 */ /* 0x000fca0008000f00 */
[----:B---3--:R0:W-:Y:S02]  /*11a0*/  STG.E.64 desc[UR12][R2.64], R20 ;  /* 0x0000001402007986 */ /* 0x0081e4000c101b0c */
.L_x_821:
[----:B------:R-:W4:Y:S01]  /*11b0*/  LDCU.64 UR4, c[0x0][0x470] ;  /* 0x00008e00ff0477ac */ /* 0x000f220008000a00 */
[----:B------:R-:W0:Y:S01]  /*11c0*/  LDC.64 R8, c[0x0][0x440] ;  /* 0x00011000ff087b82 */ /* 0x000e220000000a00 */
[----:B----4-:R-:W-:-:S04]  /*11d0*/  UISETP.GE.U32.AND UP0, UPT, UR4, 0x1, UPT ;  /* 0x000000010400788c */ /* 0x010fc8000bf06070 */
[----:B------:R-:W-:-:S09]  /*11e0*/  UISETP.GE.AND.EX UP0, UPT, UR5, URZ, UPT, UP0 ;  /* 0x000000ff0500728c */ /* 0x000fd2000bf06300 */
[----:B------:R-:W-:Y:S05]  /*11f0*/  BRA.U !UP0, `(.L_x_822) ;  /* 0x0000000108247547 */ /* 0x000fea000b800000 */
[----:B------:R-:W4:Y:S01]  /*1200*/  LDCU.64 UR6, c[0x0][0x478] ;  /* 0x00008f00ff0677ac */ /* 0x000f220008000a00 */
[----:B------:R-:W5:Y:S01]  /*1210*/  LDCU.64 UR8, c[0x0][0x468] ;  /* 0x00008d00ff0877ac */ /* 0x000f620008000a00 */
[----:B----4-:R-:W-:-:S04]  /*1220*/  UIMAD.WIDE.U32 UR4, UR14, UR6, URZ ;  /* 0x000000060e0472a5 */ /* 0x010fc8000f8e00ff */
[----:B------:R-:W-:Y:S02]  /*1230*/  UIMAD UR6, UR14, UR7, UR5 ;  /* 0x000000070e0672a4 */ /* 0x000fe4000f8e0205 */
[----:B-----5:R-:W-:-:S04]  /*1240*/  ULEA UR5, UP0, UR4, UR8, 0x3 ;  /* 0x0000000804057291 */ /* 0x020fc8000f8018ff */
[----:B------:R-:W-:Y:S02]  /*1250*/  ULEA.HI.X UR4, UR4, UR9, UR6, 0x3, UP0 ;  /* 0x0000000904047291 */ /* 0x000fe400080f1c06 */
[----:B0-----:R-:W-:-:S04]  /*1260*/  IMAD.U32 R2, RZ, RZ, UR5 ;  /* 0x00000005ff027e24 */ /* 0x001fc8000f8e00ff */
[----:B------:R-:W-:-:S05]  /*1270*/  IMAD.U32 R3, RZ, RZ, UR4 ;  /* 0x00000004ff037e24 */ /* 0x000fca000f8e00ff */
[----:B---3--:R4:W-:Y:S02]  /*1280*/  STG.E.64 desc[UR12][R2.64], R4 ;  /* 0x0000000402007986 */ /* 0x0089e4000c101b0c */
.L_x_822:
[----:B------:R-:W5:Y:S01]  /*1290*/  LDCU.64 UR4, c[0x0][0x428] ;  /* 0x00008500ff0477ac */ /* 0x000f620008000a00 */
[----:B0-----:R-:W-:-:S04]  /*12a0*/  ISETP.GE.U32.AND P0, PT, R8, 0x1, PT ;  /* 0x000000010800780c */ /* 0x001fc80003f06070 */
[----:B------:R-:W-:Y:S01]  /*12b0*/  ISETP.GE.AND.EX P0, PT, R9, RZ, PT, P0 ;  /* 0x000000ff0900720c */ /* 0x000fe20003f06300 */
[----:B-----5:R-:W-:-:S04]  /*12c0*/  UISETP.GE.U32.AND UP0, UPT, UR4, 0x1, UPT ;  /* 0x000000010400788c */ /* 0x020fc8000bf06070 */
[----:B------:R-:W-:-:S09]  /*12d0*/  UISETP.GE.AND.EX UP0, UPT, UR5, URZ, UPT, UP0 ;  /* 0x000000ff0500728c */ /* 0x000fd2000bf06300 */
[----:B------:R-:W-:Y:S05]  /*12e0*/  BRA.U !UP0, `(.L_x_823) ;  /* 0x0000000108247547 */ /* 0x000fea000b800000 */
[----:B------:R-:W0:Y:S01]  /*12f0*/  LDCU.64 UR6, c[0x0][0x430] ;  /* 0x00008600ff0677ac */ /* 0x000e220008000a00 */
[----:B------:R-:W5:Y:S01]  /*1300*/  LDCU.64 UR8, c[0x0][0x420] ;  /* 0x00008400ff0877ac */ /* 0x000f620008000a00 */
[----:B0-----:R-:W-:-:S04]  /*1310*/  UIMAD.WIDE.U32 UR4, UR14, UR6, URZ ;  /* 0x000000060e0472a5 */ /* 0x001fc8000f8e00ff */
[----:B------:R-:W-:Y:S02]  /*1320*/  UIMAD UR6, UR14, UR7, UR5 ;  /* 0x000000070e0672a4 */ /* 0x000fe4000f8e0205 */
[----:B-----5:R-:W-:-:S04]  /*1330*/  ULEA UR5, UP0, UR4, UR8, 0x3 ;  /* 0x0000000804057291 */ /* 0x020fc8000f8018ff */
[----:B------:R-:W-:Y:S02]  /*1340*/  ULEA.HI.X UR4, UR4, UR9, UR6, 0x3, UP0 ;  /* 0x0000000904047291 */ /* 0x000fe400080f1c06 */
[----:B----4-:R-:W-:-:S04]  /*1350*/  MOV R2, UR5 ;  /* 0x0000000500027c02 */ /* 0x010fc80008000f00 */
[----:B------:R-:W-:-:S05]  /*1360*/  IMAD.U32 R3, RZ, RZ, UR4 ;  /* 0x00000004ff037e24 */ /* 0x000fca000f8e00ff */
[----:B---3--:R0:W-:Y:S02]  /*1370*/  STG.E.64 desc[UR12][R2.64], R4 ;  /* 0x0000000402007986 */ /* 0x0081e4000c101b0c */
.L_x_823:
[----:B------:R-:W-:Y:S05]  /*1380*/  @!P0 EXIT ;  /* 0x000000000000894d */ /* 0x000fea0003800000 */
[----:B------:R-:W5:Y:S01]  /*1390*/  LDCU.64 UR6, c[0x0][0x448] ;  /* 0x00008900ff0677ac */ /* 0x000f620008000a00 */
[----:B------:R-:W1:Y:S01]  /*13a0*/  LDCU.64 UR8, c[0x0][0x438] ;  /* 0x00008700ff0877ac */ /* 0x000e620008000a00 */
[----:B-----5:R-:W-:-:S04]  /*13b0*/  UIMAD.WIDE.U32 UR4, UR14, UR6, URZ ;  /* 0x000000060e0472a5 */ /* 0x020fc8000f8e00ff */
[----:B------:R-:W-:Y:S02]  /*13c0*/  UIMAD UR6, UR14, UR7, UR5 ;  /* 0x000000070e0672a4 */ /* 0x000fe4000f8e0205 */
[----:B-1----:R-:W-:-:S04]  /*13d0*/  ULEA UR5, UP0, UR4, UR8, 0x3 ;  /* 0x0000000804057291 */ /* 0x002fc8000f8018ff */
[----:B------:R-:W-:Y:S02]  /*13e0*/  ULEA.HI.X UR4, UR4, UR9, UR6, 0x3, UP0 ;  /* 0x0000000904047291 */ /* 0x000fe400080f1c06 */
[----:B0---4-:R-:W-:-:S04]  /*13f0*/  IMAD.U32 R2, RZ, RZ, UR5 ;  /* 0x00000005ff027e24 */ /* 0x011fc8000f8e00ff */
[----:B------:R-:W-:-:S05]  /*1400*/  MOV R3, UR4 ;  /* 0x0000000400037c02 */ /* 0x000fca0008000f00 */
[----:B---3--:R-:W-:Y:S01]  /*1410*/  STG.E.64 desc[UR12][R2.64], R6 ;  /* 0x0000000602007986 */ /* 0x008fe2000c101b0c */
[----:B------:R-:W-:Y:S05]  /*1420*/  EXIT ;  /* 0x000000000000794d */ /* 0x000fea0003800000 */
.L_x_820:
[----:B0-----:R-:W-:Y:S01]  /*1430*/  IMAD.MOV.U32 R11, RZ, RZ, R5 ;  /* 0x000000ffff0b7224 */ /* 0x001fe200078e0005 */
[----:B------:R-:W-:Y:S01]  /*1440*/  MOV R9, 0x1f ;  /* 0x0000001f00097802 */ /* 0x000fe20000000f00 */
[----:B------:R-:W-:Y:S02]  /*1450*/  IMAD.MOV.U32 R8, RZ, RZ, 0x10 ;  /* 0x00000010ff087424 */ /* 0x000fe400078e00ff */
[----:B------:R-:W-:-:S07]  /*1460*/  IMAD.MOV.U32 R2, RZ, RZ, -0x1 ;  /* 0xffffffffff027424 */ /* 0x000fce00078e00ff */
[----:B------:R-:W-:Y:S05]  /*1470*/  WARPSYNC.COLLECTIVE R2, `(.L_x_824) ;  /* 0x0000000002087348 */ /* 0x000fea0003c00000 */
[----:B------:R0:W1:Y:S02]  /*1480*/  SHFL.DOWN P0, R24, R11, R8, R9 ;  /* 0x080000080b187389 */ /* 0x0000640000000009 */
[----:B01----:R-:W-:Y:S05]  /*1490*/  ENDCOLLECTIVE ;  /* 0x000000000000791b */ /* 0x003fea0003800000 */
.L_x_824:
[----:B------:R-:W-:Y:S01]  /*14a0*/  IMAD.MOV.U32 R11, RZ, RZ, R4 ;  /* 0x000000ffff0b7224 */ /* 0x000fe200078e0004 */
[----:B------:R-:W-:-:S07]  /*14b0*/  MOV R10, R24 ;  /* 0x00000018000a7202 */ /* 0x000fce0000000f00 */
[----:B------:R-:W-:Y:S05]  /*14c0*/  WARPSYNC.COLLECTIVE R2, `(.L_x_825) ;  /* 0x0000000002087348 */ /* 0x000fea0003c00000 */
[----:B------:R0:W1:Y:S02]  /*14d0*/  SHFL.DOWN P0, R24, R11, R8, R9 ;  /* 0x080000080b187389 */ /* 0x0000640000000009 */
[----:B01----:R-:W-:Y:S05]  /*14e0*/  ENDCOLLECTIVE ;  /* 0x000000000000791b */ /* 0x003fea0003800000 */
.L_x_825:
[----:B------:R-:W-:Y:S01]  /*14f0*/  MOV R9, R10 ;  /* 0x0000000a00097202 */ /* 0x000fe20000000f00 */
[----:B------:R-:W-:Y:S01]  /*1500*/  IMAD.MOV.U32 R11, RZ, RZ, R7 ;  /* 0x000000ffff0b7224 */ /* 0x000fe200078e0007 */
[----:B------:R-:W-:-:S05]  /*1510*/  MOV R13, R24 ;  /* 0x00000018000d7202 */ /* 0x000fca0000000f00 */
[----:B------:R-:W-:-:S06]  /*1520*/  IMAD.MOV.U32 R8, RZ, RZ, R13 ;  /* 0x000000ffff087224 */ /* 0x000fcc00078e000d */
[----:B------:R0:W1:Y:S02]  /*1530*/  DADD R12, R4, R8 ;  /* 0x00000000040c7229 */ /* 0x0000640000000008 */
[----:B0-----:R-:W-:Y:S01]  /*1540*/  MOV R8, 0x10 ;  /* 0x0000001000087802 */ /* 0x001fe20000000f00 */
[----:B-1----:R-:W-:-:S07]  /*1550*/  IMAD.MOV.U32 R9, RZ, RZ, 0x1f ;  /* 0x0000001fff097424 */ /* 0x002fce00078e00ff */
[----:B------:R-:W-:Y:S05]  /*1560*/  WARPSYNC.COLLECTIVE R2, `(.L_x_826) ;  /* 0x0000000002087348 */ /* 0x000fea0003c00000 */
[----:B------:R0:W1:Y:S02]  /*1570*/  SHFL.DOWN P0, R24, R11, R8, R9 ;  /* 0x080000080b187389 */ /* 0x0000640000000009 */
[----:B01----:R-:W-:Y:S05]  /*1580*/  ENDCOLLECTIVE ;  /* 0x000000000000791b */ /* 0x003fea0003800000 */
.L_x_826:
[----:B------:R-:W-:Y:S01]  /*1590*/  IMAD.MOV.U32 R11, RZ, RZ, R6 ;  /* 0x000000ffff0b7224 */ /* 0x000fe200078e0006 */
[----:B------:R-:W-:-:S07]  /*15a0*/  MOV R15, R24 ;  /* 0x00000018000f7202 */ /* 0x000fce0000000f00 */
[----:B------:R-:W-:Y:S05]  /*15b0*/  WARPSYNC.COLLECTIVE R2, `(.L_x_827) ;  /* 0x0000000002087348 */ /* 0x000fea0003c00000 */
[----:B------:R0:W1:Y:S02]  /*15c0*/  SHFL.DOWN P0, R24, R11, R8, R9 ;  /* 0x080000080b187389 */ /* 0x0000640000000009 */
[----:B01----:R-:W-:Y:S05]  /*15d0*/  ENDCOLLECTIVE ;  /* 0x000000000000791b */ /* 0x003fea0003800000 */
.L_x_827:
[----:B------:R-:W-:Y:S01]  /*15e0*/  IMAD.MOV.U32 R11, RZ, RZ, R13 ;  /* 0x000000ffff0b7224 */ /* 0x000fe200078e000d */
[----:B------:R-:W-:Y:S02]  /*15f0*/  MOV R8, 0x8 ;  /* 0x0000000800087802 */ /* 0x000fe40000000f00 */
[----:B------:R-:W-:-:S07]  /*1600*/  MOV R14, R24 ;  /* 0x00000018000e7202 */ /* 0x000fce0000000f00 */
[----:B------:R-:W-:Y:S05]  /*1610*/  WARPSYNC.COLLECTIVE R2, `(.L_x_828) ;  /* 0x0000000002087348 */ /* 0x000fea0003c00000 */
[----:B------:R0:W1:Y:S02]  /*1620*/  SHFL.DOWN P0, R24, R11, R8, R9 ;  /* 0x080000080b187389 */ /* 0x0000640000000009 */
[----:B01----:R-:W-:Y:S05]  /*1630*/  ENDCOLLECTIVE ;  /* 0x000000000000791b */ /* 0x003fea0003800000 */
.L_x_828:
[----:B------:R0:W1:Y:S01]  /*1640*/  DADD R14, R6, R14 ;  /* 0x00000000060e7229 */ /* 0x000062000000000e */
[----:B------:R-:W-:Y:S01]  /*1650*/  MOV R11, R12 ;  /* 0x0000000c000b7202 */ /* 0x000fe20000000f00 */
[----:B01----:R-:W-:-:S07]  /*1660*/  IMAD.MOV.U32 R5, RZ, RZ, R24 ;  /* 0x000000ffff057224 */ /* 0x003fce00078e0018 */
[----:B------:R-:W-:Y:S05]  /*1670*/  WARPSYNC.COLLECTIVE R2, `(.L_x_829) ;  /* 0x0000000002087348 */ /* 0x000fea0003c00000 */
[----:B------:R0:W1:Y:S02]  /*1680*/  SHFL.DOWN P0, R24, R11, R8, R9 ;  /* 0x080000080b187389 */ /* 0x0000640000000009 */
[----:B01----:R-:W-:Y:S05]  /*1690*/  ENDCOLLECTIVE ;  /* 0x000000000000791b */ /* 0x003fea0003800000 */
.L_x_829:
[----:B------:R-:W-:Y:S01]  /*16a0*/  MOV R11, R15 ;  /* 0x0000000f000b7202 */ /* 0x000fe20000000f00 */
[----:B------:R-:W-:-:S07]  /*16b0*/  IMAD.MOV.U32 R4, RZ, RZ, R24 ;  /* 0x000000ffff047224 */ /* 0x000fce00078e0018 */
[----:B------:R-:W-:Y:S05]  /*16c0*/  WARPSYNC.COLLECTIVE R2, `(.L_x_830) ;  /* 0x0000000002087348 */ /* 0x000fea0003c00000 */
[----:B------:R0:W1:Y:S02]  /*16d0*/  SHFL.DOWN P0, R24, R11, R8, R9 ;  /* 0x080000080b187389 */ /* 0x0000640000000009 */
[----:B01----:R-:W-:Y:S05]  /*16e0*/  ENDCOLLECTIVE ;  /* 0x000000000000791b */ /* 0x003fea0003800000 */
.L_x_830:
[----:B------:R-:W-:Y:S01]  /*16f0*/  MOV R11, R14 ;  /* 0x0000000e000b7202 */ /* 0x000fe20000000f00 */
[----:B------:R0:W1:Y:S02]  /*1700*/  DADD R16, R12, R4 ;  /* 0x000000000c107229 */ /* 0x0000640000000004 */
[----:B01----:R-:W-:-:S07]  /*1710*/  IMAD.MOV.U32 R5, RZ, RZ, R24 ;  /* 0x000000ffff057224 */ /* 0x003fce00078e0018 */
[----:B------:R-:W-:Y:S05]  /*1720*/  WARPSYNC.COLLECTIVE R2, `(.L_x_831) ;  /* 0x0000000002087348 */ /* 0x000fea0003c00000 */
[----:B------:R0:W1:Y:S02]  /*1730*/  SHFL.DOWN P0, R24, R11, R8, R9 ;  /* 0x080000080b187389 */ /* 0x0000640000000009 */
[----:B01----:R-:W-:Y:S05]  /*1740*/  ENDCOLLECTIVE ;  /* 0x000000000000791b */ /* 0x003fea0003800000 */
.L_x_831:
[----:B------:R-:W-:Y:S01]  /*1750*/  IMAD.MOV.U32 R19, RZ, RZ, R5 ;  /* 0x000000ffff137224 */ /* 0x000fe200078e0005 */
[----:B------:R-:W-:Y:S01]  /*1760*/  MOV R11, R17 ;  /* 0x00000011000b7202 */ /* 0x000fe20000000f00 */
[----:B------:R-:W-:Y:S02]  /*1770*/  IMAD.MOV.U32 R8, RZ, RZ, 0x4 ;  /* 0x00000004ff087424 */ /* 0x000fe400078e00ff */
[----:B------:R-:W-:-:S07]  /*1780*/  IMAD.MOV.U32 R4, RZ, RZ, R24 ;  /* 0x000000ffff047224 */ /* 0x000fce00078e0018 */
[----:B------:R-:W-:Y:S05]  /*1790*/  WARPSYNC.COLLECTIVE R2, `(.L_x_832) ;  /* 0x0000000002087348 */ /* 0x000fea0003c00000 */
[----:B------:R0:W1:Y:S02]  /*17a0*/  SHFL.DOWN P0, R24, R11, R8, R9 ;  /* 0x080000080b187389 */ /* 0x0000640000000009 */
[----:B01----:R-:W-:Y:S05]  /*17b0*/  ENDCOLLECTIVE ;  /* 0x000000000000791b */ /* 0x003fea0003800000 */
.L_x_832:
[----:B------:R-:W-:Y:S01]  /*17c0*/  MOV R18, R4 ;  /* 0x0000000400127202 */ /* 0x000fe20000000f00 */
[----:B------:R-:W-:Y:S01]  /*17d0*/  IMAD.MOV.U32 R11, RZ, RZ, R16 ;  /* 0x000000ffff0b7224 */ /* 0x000fe200078e0010 */
[----:B------:R-:W-:-:S07]  /*17e0*/  MOV R5, R24 ;  /* 0x0000001800057202 */ /* 0x000fce0000000f00 */
[----:B------:R-:W-:Y:S05]  /*17f0*/  WARPSYNC.COLLECTIVE R2, `(.L_x_833) ;  /* 0x0000000002087348 */ /* 0x000fea0003c00000 */
[----:B------:R0:W1:Y:S02]  /*1800*/  SHFL.DOWN P0, R24, R11, R8, R9 ;  /* 0x080000080b187389 */ /* 0x0000640000000009 */
[----:B01----:R-:W-:Y:S05]  /*1810*/  ENDCOLLECTIVE ;  /* 0x000000000000791b */ /* 0x003fea0003800000 */
.L_x_833:
[----:B------:R-:W0:Y:S02]  /*1820*/  DADD R18, R14, R18 ;  /* 0x000000000e127229 */ /* 0x000e240000000012 */
[----:B0-----:R-:W-:Y:S01]  /*1830*/  IMAD.MOV.U32 R11, RZ, RZ, R19 ;  /* 0x000000ffff0b7224 */ /* 0x001fe200078e0013 */
[----:B------:R-:W-:-:S07]  /*1840*/  MOV R4, R24 ;  /* 0x0000001800047202 */ /* 0x000fce0000000f00 */
[----:B------:R-:W-:Y:S05]  /*1850*/  WARPSYNC.COLLECTIVE R2, `(.L_x_834) ;  /* 0x0000000002087348 */ /* 0x000fea0003c00000 */
[----:B------:R0:W1:Y:S02]  /*1860*/  SHFL.DOWN P0, R24, R11, R8, R9 ;  /* 0x080000080b187389 */ /* 0x0000640000000009 */
[----:B01----:R-:W-:Y:S05]  /*1870*/  ENDCOLLECTIVE ;  /* 0x000000000000791b */ /* 0x003fea0003800000 */
.L_x_834:
[----:B------:R-:W-:Y:S01]  /*1880*/  IMAD.MOV.U32 R11, RZ, RZ, R18 ;  /* 0x000000ffff0b7224 */ /* 0x000fe200078e0012 */
[----:B------:R0:W1:Y:S02]  /*1890*/  DADD R22, R16, R4 ;  /* 0x0000000010167229 */ /* 0x0000640000000004 */
[----:B01----:R-:W-:-:S07]  /*18a0*/  MOV R5, R24 ;  /* 0x0000001800057202 */ /* 0x003fce0000000f00 */
[----:B------:R-:W-:Y:S05]  /*18b0*/  WARPSYNC.COLLECTIVE R2, `(.L_x_835) ;  /* 0x0000000002087348 */ /* 0x000fea0003c00000 */
[----:B------:R0:W1:Y:S02]  /*18c0*/  SHFL.DOWN P0, R24, R11, R8, R9 ;  /* 0x080000080b187389 */ /* 0x0000640000000009 */
[----:B01----:R-:W-:Y:S05]  /*18d0*/  ENDCOLLECTIVE ;  /* 0x000000000000791b */ /* 0x003fea0003800000 */
.L_x_835:
[----:B------:R-:W-:Y:S01]  /*18e0*/  IMAD.MOV.U32 R11, RZ, RZ, R23 ;  /* 0x000000ffff0b7224 */ /* 0x000fe200078e0017 */
[----:B------:R-:W-:Y:S02]  /*18f0*/  MOV R8, 0x2 ;  /* 0x0000000200087802 */ /* 0x000fe40000000f00 */
[----:B------:R-:W-:-:S07]  /*1900*/  MOV R4, R24 ;  /* 0x0000001800047202 */ /* 0x000fce0000000f00 */
[----:B------:R-:W-:Y:S05]  /*1910*/  WARPSYNC.COLLECTIVE R2, `(.L_x_836) ;  /* 0x0000000002087348 */ /* 0x000fea0003c00000 */
[----:B------:R0:W1:Y:S02]  /*1920*/  SHFL.DOWN P0, R24, R11, R8, R9 ;  /* 0x080000080b187389 */ /* 0x0000640000000009 */
[----:B01----:R-:W-:Y:S05]  /*1930*/  ENDCOLLECTIVE ;  /* 0x000000000000791b */ /* 0x003fea0003800000 */
.L_x_836:
[----:B------:R-:W-:Y:S01]  /*1940*/  MOV R11, R22 ;  /* 0x00000016000b7202 */ /* 0x000fe20000000f00 */
[----:B------:R-:W-:-:S07]  /*1950*/  IMAD.MOV.U32 R7, RZ, RZ, R24 ;  /* 0x000000ffff077224 */ /* 0x000fce00078e0018 */
[----:B------:R-:W-:Y:S05]  /*1960*/  WARPSYNC.COLLECTIVE R2, `(.L_x_837) ;  /* 0x0000000002087348 */ /* 0x000fea0003c00000 */
[----:B------:R0:W1:Y:S02]  /*1970*/  SHFL.DOWN P0, R24, R11, R8, R9 ;  /* 0x080000080b187389 */ /* 0x0000640000000009 */
[----:B01----:R-:W-:Y:S05]  /*1980*/  ENDCOLLECTIVE ;  /* 0x000000000000791b */ /* 0x003fea0003800000 */
.L_x_837:
[----:B------:R-:W0:Y:S02]  /*1990*/  DADD R4, R18, R4 ;  /* 0x0000000012047229 */ /* 0x000e240000000004 */
[----:B0-----:R-:W-:Y:S01]  /*19a0*/  MOV R11, R5 ;  /* 0x00000005000b7202 */ /* 0x001fe20000000f00 */
[----:B------:R-:W-:-:S07]  /*19b0*/  IMAD.MOV.U32 R6, RZ, RZ, R24 ;  /* 0x000000ffff067224 */ /* 0x000fce00078e0018 */
[----:B------:R-:W-:Y:S05]  /*19c0*/  WARPSYNC.COLLECTIVE R2, `(.L_x_838) ;  /* 0x0000000002087348 */ /* 0x000fea0003c00000 */
[----:B------:R0:W1:Y:S02]  /*19d0*/  SHFL.DOWN P0, R24, R11, R8, R9 ;  /* 0x080000080b187389 */ /* 0x0000640000000009 */
[----:B01----:R-:W-:Y:S05]  /*19e0*/  ENDCOLLECTIVE ;  /* 0x000000000000791b */ /* 0x003fea0003800000 */
.L_x_838:
[----:B------:R-:W-:Y:S01]  /*19f0*/  MOV R11, R4 ;  /* 0x00000004000b7202 */ /* 0x000fe20000000f00 */
[----:B------:R-:W-:-:S07]  /*1a00*/  IMAD.MOV.U32 R13, RZ, RZ, R24 ;  /* 0x000000ffff0d7224 */ /* 0x000fce00078e0018 */
[----:B------:R-:W-:Y:S05]  /*1a10*/  WARPSYNC.COLLECTIVE R2, `(.L_x_839) ;  /* 0x0000000002087348 */ /* 0x000fea0003c00000 */
[----:B------:R0:W1:Y:S02]  /*1a20*/  SHFL.DOWN P0, R24, R11, R8, R9 ;  /* 0x080000080b187389 */ /* 0x0000640000000009 */
[----:B01----:R-:W-:Y:S05]  /*1a30*/  ENDCOLLECTIVE ;  /* 0x000000000000791b */ /* 0x003fea0003800000 */
.L_x_839:
[----:B------:R-:W-:Y:S01]  /*1a40*/  IMAD.MOV.U32 R8, RZ, RZ, 0x1 ;  /* 0x00000001ff087424 */ /* 0x000fe200078e00ff */
[----:B------:R-:W0:Y:S02]  /*1a50*/  DADD R6, R22, R6 ;  /* 0x0000000016067229 */ /* 0x000e240000000006 */
[----:B0-----:R-:W-:Y:S01]  /*1a60*/  MOV R11, R7 ;  /* 0x00000007000b7202 */ /* 0x001fe20000000f00 */
[----:B------:R-:W-:-:S07]  /*1a70*/  IMAD.MOV.U32 R12, RZ, RZ, R24 ;  /* 0x000000ffff0c7224 */ /* 0x000fce00078e0018 */
[----:B------:R-:W-:Y:S05]  /*1a80*/  WARPSYNC.COLLECTIVE R2, `(.L_x_840) ;  /* 0x0000000002087348 */ /* 0x000fea0003c00000 */
[----:B------:R0:W1:Y:S02]  /*1a90*/  SHFL.DOWN P0, R24, R11, R8, R9 ;  /* 0x080000080b187389 */ /* 0x0000640000000009 */
[----:B01----:R-:W-:Y:S05]  /*1aa0*/  ENDCOLLECTIVE ;  /* 0x000000000000791b */ /* 0x003fea0003800000 */
.L_x_840:
[----:B------:R-:W-:Y:S01]  /*1ab0*/  IMAD.MOV.U32 R11, RZ, RZ, R6 ;  /* 0x000000ffff0b7224 */ /* 0x000fe200078e0006 */
[----:B------:R-:W-:-:S07]  /*1ac0*/  MOV R10, R24 ;  /* 0x00000018000a7202 */ /* 0x000fce0000000f00 */
[----:B------:R-:W-:Y:S05]  /*1ad0*/  WARPSYNC.COLLECTIVE R2, `(.L_x_841) ;  /* 0x0000000002087348 */ /* 0x000fea0003c00000 */
[----:B------:R0:W1:Y:S02]  /*1ae0*/  SHFL.DOWN P0, R24, R11, R8, R9 ;  /* 0x080000080b187389 */ /* 0x0000640000000009 */
[----:B01----:R-:W-:Y:S05]  /*1af0*/  ENDCOLLECTIVE ;  /* 0x000000000000791b */ /* 0x003fea0003800000 */
.L_x_841:
[----:B------:R-:W-:Y:S01]  /*1b00*/  MOV R15, R24 ;  /* 0x00000018000f7202 */ /* 0x000fe20000000f00 */
[----:B------:R-:W0:Y:S02]  /*1b10*/  DADD R12, R4, R12 ;  /* 0x00000000040c7229 */ /* 0x000e24000000000c */
[----:B0-----:R-:W-:Y:S01]  /*1b20*/  IMAD.MOV.U32 R11, RZ, RZ, R13 ;  /* 0x000000ffff0b7224 */ /* 0x001fe200078e000d */
[----:B------:R-:W-:Y:S01]  /*1b30*/  MOV R5, R10 ;  /* 0x0000000a00057202 */ /* 0x000fe20000000f00 */
[----:B------:R-:W-:-:S07]  /*1b40*/  IMAD.MOV.U32 R4, RZ, RZ, R15 ;  /* 0x000000ffff047224 */ /* 0x000fce00078e000f */
[----:B------:R-:W-:Y:S05]  /*1b50*/  WARPSYNC.COLLECTIVE R2, `(.L_x_842) ;  /* 0x0000000002087348 */ /* 0x000fea0003c00000 */
[----:B------:R0:W1:Y:S02]  /*1b60*/  SHFL.DOWN P0, R24, R11, R8, R9 ;  /* 0x080000080b187389 */ /* 0x0000640000000009 */
[----:B01----:R-:W-:Y:S05]  /*1b70*/  ENDCOLLECTIVE ;  /* 0x000000000000791b */ /* 0x003fea0003800000 */
.L_x_842:
[----:B------:R-:W-:Y:S01]  /*1b80*/  IMAD.MOV.U32 R11, RZ, RZ, R12 ;  /* 0x000000ffff0b7224 */ /* 0x000fe200078e000c */
[----:B------:R-:W-:-:S07]  /*1b90*/  MOV R14, R24 ;  /* 0x00000018000e7202 */ /* 0x000fce0000000f00 */
[----:B------:R-:W-:Y:S05]  /*1ba0*/  WARPSYNC.COLLECTIVE R2, `(.L_x_843) ;  /* 0x0000000002087348 */ /* 0x000fea0003c00000 */
[----:B------:R0:W1:Y:S02]  /*1bb0*/  SHFL.DOWN P0, R24, R11, R8, R9 ;  /* 0x080000080b187389 */ /* 0x0000640000000009 */
[----:B01----:R-:W-:Y:S05]  /*1bc0*/  ENDCOLLECTIVE ;  /* 0x000000000000791b */ /* 0x003fea0003800000 */
.L_x_843:
[----:B------:R-:W-:Y:S01]  /*1bd0*/  MOV R17, R24 ;  /* 0x0000001800117202 */ /* 0x000fe20000000f00 */
[----:B------:R-:W-:Y:S06]  /*1be0*/  BRA `(.L_x_844) ;  /* 0xfffffff000f07947 */ /* 0x000fec000383ffff */
.L_x_845:
        /* <DEDUP_REMOVED lines=9> */
.L_x_27085:


//--------------------- .text._ZN2at6native33batch_norm_backward_reduce_kernelIdddiEEvNS_27GenericPackedTensorAccessorIT_Lm3ENS_16DefaultPtrTraitsET2_EES6_NS2_IT1_Lm1ES4_S5_EES8_S8_S8_NS2_IT0_Lm1ES4_S5_EESA_ --------------------------
	.section	.text._ZN2at6native33batch_norm_backward_reduce_kernelIdddiEEvNS_27GenericPackedTensorAccessorIT_Lm3ENS_16DefaultPtrTraitsET2_EES6_NS2_IT1_Lm1ES4_S5_EES8_S8_S8_NS2_IT0_Lm1ES4_S5_EESA_,"ax",@progbits
	.align	128
        .global         _ZN2at6native33batch_norm_backward_reduce_kernelIdddiEEvNS_27GenericPackedTensorAccessorIT_Lm3ENS_16DefaultPtrTraitsET2_EES6_NS2_IT1_Lm1ES4_S5_EES8_S8_S8_NS2_IT0_Lm1ES4_S5_EESA_
        .type           _ZN2at6native33batch_norm_backward_reduce_kernelIdddiEEvNS_27GenericPackedTensorAccessorIT_Lm3ENS_16DefaultPtrTraitsET2_EES6_NS2_IT1_Lm1ES4_S5_EES8_S8_S8_NS2_IT0_Lm1ES4_S5_EESA_,@function
        .size           _ZN2at6native33batch_norm_backward_reduce_kernelIdddiEEvNS_27GenericPackedTensorAccessorIT_Lm3ENS_16DefaultPtrTraitsET2_EES6_NS2_IT1_Lm1ES4_S5_EES8_S8_S8_NS2_IT0_Lm1ES4_S5_EESA_,(.L_x_27086 - _ZN2at6native33batch_norm_backward_reduce_kernelIdddiEEvNS_27GenericPackedTensorAccessorIT_Lm3ENS_16DefaultPtrTraitsET2_EES6_NS2_IT1_Lm1ES4_S5_EES8_S8_S8_NS2_IT0_Lm1ES4_S5_EESA_)
        .other          _ZN2at6native33batch_norm_backward_reduce_kernelIdddiEEvNS_27GenericPackedTensorAccessorIT_Lm3ENS_16DefaultPtrTraitsET2_EES6_NS2_IT1_Lm1ES4_S5_EES8_S8_S8_NS2_IT0_Lm1ES4_S5_EESA_,@"STO_CUDA_ENTRY STV_DEFAULT"
_ZN2at6native33batch_norm_backward_reduce_kernelIdddiEEvNS_27GenericPackedTensorAccessorIT_Lm3ENS_16DefaultPtrTraitsET2_EES6_NS2_IT1_Lm1ES4_S5_EES8_S8_S8_NS2_IT0_Lm1ES4_S5_EESA_:
.text._ZN2at6native33batch_norm_backward_reduce_kernelIdddiEEvNS_27GenericPackedTensorAccessorIT_Lm3ENS_16DefaultPtrTraitsET2_EES6_NS2_IT1_Lm1ES4_S5_EES8_S8_S8_NS2_IT0_Lm1ES4_S5_EESA_:
[----:B------:R-:W-:Y:S08]  /*0000*/  LDC R1, c[0x0][0x37c] ;  /* 0x0000df00ff017b82 */ /* 0x000ff00000000800 */
[----:B------:R-:W0:Y:S01]  /*0010*/  S2UR UR5, SR_CTAID.X ;  /* 0x00000000000579c3 */ /* 0x000e220000002500 */
[----:B------:R-:W1:Y:S07]  /*0020*/  LDCU.64 UR6, c[0x0][0x358] ;  /* 0x00006b00ff0677ac */ /* 0x000e6e0008000a00 */
[----:B------:R-:W0:Y:S08]  /*0030*/  LDC R3, c[0x0][0x3dc] ;  /* 0x0000f700ff037b82 */ /* 0x000e300000000800 */
[----:B------:R-:W2:Y:S01]  /*0040*/  LDC.64 R10, c[0x0][0x3d0] ;  /* 0x0000f400ff0a7b82 */ /* 0x000ea20000000a00 */
[----:B------:R-:W3:Y:S01]  /*0050*/  S2R R0, SR_TID.Y ;  /* 0x0000000000007919 */ /* 0x000ee20000002200 */
[----:B------:R-:W3:Y:S01]  /*0060*/  LDCU UR4, c[0x0][0x3a8] ;  /* 0x00007500ff0477ac */ /* 0x000ee20008000800 */
[----:B------:R-:W4:Y:S05]  /*0070*/  LDCU UR9, c[0x0][0x3bc] ;  /* 0x00007780ff0977ac */ /* 0x000f2a0008000800 */
[----:B------:R-:W4:Y:S01]  /*0080*/  LDC.64 R12, c[0x0][0x3c0] ;  /* 0x0000f000ff0c7b82 */ /* 0x000f220000000a00 */
[----:B------:R-:W0:Y:S01]  /*0090*/  LDCU UR12, c[0x0][0x39c] ;  /* 0x00007380ff0c77ac */ /* 0x000e220008000800 */
[----:B------:R-:W0:Y:S02]  /*00a0*/  LDCU.64 UR10, c[0x0][0x3a0] ;  /* 0x00007400ff0a77ac */ /* 0x000e240008000a00 */
[----:B0-----:R-:W-:Y:S01]  /*00b0*/  IMAD R3, R3, UR5, RZ ;  /* 0x0000000503037c24 */ /* 0x001fe2000f8e02ff */
[----:B------:R-:W0:Y:S03]  /*00c0*/  LDCU.64 UR14, c[0x0][0x380] ;  /* 0x00007000ff0e77ac */ /* 0x000e260008000a00 */
[----:B--2---:R-:W-:-:S02]  /*00d0*/  IMAD.WIDE R10, R3, 0x8, R10 ;  /* 0x00000008030a7825 */ /* 0x004fc400078e020a */
[----:B------:R-:W2:Y:S04]  /*00e0*/  LDC R3, c[0x0][0x3cc] ;  /* 0x0000f300ff037b82 */ /* 0x000ea80000000800 */
[----:B-1----:R-:W5:Y:S01]  /*00f0*/  LDG.E.64 R10, desc[UR6][R10.64] ;  /* 0x000000060a0a7981 */ /* 0x002f62000c1e1b00 */
[----:B------:R-:W-:Y:S01]  /*0100*/  BSSY.RECONVERGENT B0, `(.L_x_846) ;  /* 0x0000040000007945 */ /* 0x000fe20003800200 */
[----:B------:R-:W-:Y:S02]  /*0110*/  CS2R R14, SRZ ;  /* 0x00000000000e7805 */ /* 0x000fe4000001ff00 */
[----:B---3--:R-:W-:Y:S02]  /*0120*/  ISETP.GE.AND P0, PT, R0, UR4, PT ;  /* 0x0000000400007c0c */ /* 0x008fe4000bf06270 */
[----:B------:R-:W-:Y:S01]  /*0130*/  CS2R R18, SRZ ;  /* 0x0000000000127805 */ /* 0x000fe2000001ff00 */
[----:B--2---:R-:W-:-:S04]  /*0140*/  IMAD R3, R3, UR5, RZ ;  /* 0x0000000503037c24 */ /* 0x004fc8000f8e02ff */
[----:B----4-:R-:W-:-:S06]  /*0150*/  IMAD.WIDE R12, R3, 0x8, R12 ;  /* 0x00000008030c7825 */ /* 0x010fcc00078e020c */
[----:B0-----:R-:W-:Y:S05]  /*0160*/  @P0 BRA `(.L_x_847) ;  /* 0x0000000000e40947 */ /* 0x001fea0003800000 */
[----:B------:R-:W5:Y:S01]  /*0170*/  LDG.E.64 R12, desc[UR6][R12.64] ;  /* 0x000000060c0c7981 */ /* 0x000f62000c1e1b00 */
[----:B------:R-:W0:Y:S01]  /*0180*/  LDC R7, c[0x0][0x3b8] ;  /* 0x0000ee00ff077b82 */ /* 0x000e220000000800 */
[----:B------:R-:W-:Y:S01]  /*0190*/  IMAD.MOV.U32 R8, RZ, RZ, R0 ;  /* 0x000000ffff087224 */ /* 0x000fe200078e0000 */
[----:B------:R-:W-:Y:S01]  /*01a0*/  CS2R R18, SRZ ;  /* 0x0000000000127805 */ /* 0x000fe2000001ff00 */
[----:B------:R-:W1:Y:S01]  /*01b0*/  S2R R4, SR_TID.X ;  /* 0x0000000000047919 */ /* 0x000e620000002100 */
[----:B------:R-:W-:-:S04]  /*01c0*/  CS2R R14, SRZ ;  /* 0x00000000000e7805 */ /* 0x000fc8000001ff00 */
[----:B------:R-:W2:Y:S08]  /*01d0*/  LDC R9, c[0x0][0x398] ;  /* 0x0000e600ff097b82 */ /* 0x000eb00000000800 */
[----:B------:R-:W3:Y:S08]  /*01e0*/  LDC R6, c[0x0][0x360] ;  /* 0x0000d800ff067b82 */ /* 0x000ef00000000800 */
[----:B------:R-:W4:Y:S01]  /*01f0*/  LDC R5, c[0x0][0x364] ;  /* 0x0000d900ff057b82 */ /* 0x000f220000000800 */
[----:B0-----:R-:W-:-:S02]  /*0200*/  IMAD R7, R7, UR5, RZ ;  /* 0x0000000507077c24 */ /* 0x001fc4000f8e02ff */
[----:B-12---:R-:W-:-:S07]  /*0210*/  IMAD R9, R9, UR5, RZ ;  /* 0x0000000509097c24 */ /* 0x006fce000f8e02ff */
.L_x_851:
[----:B------:R-:W0:Y:S01]  /*0220*/  LDC R22, c[0x0][0x3b0] ;  /* 0x0000ec00ff167b82 */ /* 0x000e220000000800 */
[----:B------:R-:W-:Y:S01]  /*0230*/  BSSY.RECONVERGENT B1, `(.L_x_848) ;  /* 0x0000028000017945 */ /* 0x000fe20003800200 */
[----:B0-----:R-:W-:-:S13]  /*0240*/  ISETP.GE.AND P0, PT, R4, R22, PT ;  /* 0x000000160400720c */ /* 0x001fda0003f06270 */
[----:B------:R-:W-:Y:S05]  /*0250*/  @P0 BRA `(.L_x_849) ;  /* 0x0000000000940947 */ /* 0x000fea0003800000 */
[----:B------:R-:W0:Y:S01]  /*0260*/  LDCU UR4, c[0x0][0x3b4] ;  /* 0x00007680ff0477ac */ /* 0x000e220008000800 */
[----:B------:R-:W-:Y:S01]  /*0270*/  IMAD.MOV.U32 R3, RZ, RZ, R4 ;  /* 0x000000ffff037224 */ /* 0x000fe200078e0004 */
[----:B------:R-:W1:Y:S01]  /*0280*/  LDCU UR8, c[0x0][0x394] ;  /* 0x00007280ff0877ac */ /* 0x000e620008000800 */
[C---:B0-----:R-:W-:Y:S02]  /*0290*/  IMAD R2, R8.reuse, UR4, RZ ;  /* 0x0000000408027c24 */ /* 0x041fe4000f8e02ff */
[----:B-1----:R-:W-:-:S03]  /*02a0*/  IMAD R16, R8, UR8, RZ ;  /* 0x0000000808107c24 */ /* 0x002fc6000f8e02ff */
[----:B------:R-:W-:Y:S02]  /*02b0*/  IADD3 R23, P0, PT, R7, R2, RZ ;  /* 0x0000000207177210 */ /* 0x000fe40007f1e0ff */
[----:B------:R-:W-:Y:S02]  /*02c0*/  SHF.R.S32.HI R2, RZ, 0x1f, R2 ;  /* 0x0000001fff027819 */ /* 0x000fe40000011402 */
[----:B------:R-:W-:Y:S02]  /*02d0*/  IADD3 R24, P1, PT, R9, R16, RZ ;  /* 0x0000001009187210 */ /* 0x000fe40007f3e0ff */
[----:B------:R-:W-:Y:S02]  /*02e0*/  SHF.R.S32.HI R16, RZ, 0x1f, R16 ;  /* 0x0000001fff107819 */ /* 0x000fe40000011410 */
[----:B------:R-:W-:Y:S02]  /*02f0*/  LEA.HI.X.SX32 R25, R7, R2, 0x1, P0 ;  /* 0x0000000207197211 */ /* 0x000fe400000f0eff */
[----:B------:R-:W-:-:S07]  /*0300*/  LEA.HI.X.SX32 R2, R9, R16, 0x1, P1 ;  /* 0x0000001009027211 */ /* 0x000fce00008f0eff */
.L_x_850:
[C---:B------:R-:W-:Y:S02]  /*0310*/  IMAD R16, R3.reuse, UR9, RZ ;  /* 0x0000000903107c24 */ /* 0x040fe4000f8e02ff */
[----:B------:R-:W-:-:S03]  /*0320*/  IMAD R27, R3, UR12, RZ ;  /* 0x0000000c031b7c24 */ /* 0x000fc6000f8e02ff */
[C---:B------:R-:W-:Y:S02]  /*0330*/  IADD3 R17, P0, PT, R16.reuse, R23, RZ ;  /* 0x0000001710117210 */ /* 0x040fe40007f1e0ff */
[----:B------:R-:W-:Y:S02]  /*0340*/  IADD3 R21, P1, PT, R27, R24, RZ ;  /* 0x000000181b157210 */ /* 0x000fe40007f3e0ff */
[----:B------:R-:W-:Y:S02]  /*0350*/  LEA.HI.X.SX32 R20, R16, R25, 0x1, P0 ;  /* 0x0000001910147211 */ /* 0x000fe400000f0eff */
[----:B------:R-:W-:Y:S02]  /*0360*/  LEA R16, P0, R17, UR10, 0x3 ;  /* 0x0000000a11107c11 */ /* 0x000fe4000f8018ff */
[----:B------:R-:W-:Y:S02]  /*0370*/  LEA.HI.X.SX32 R26, R27, R2, 0x1, P1 ;  /* 0x000000021b1a7211 */ /* 0x000fe400008f0eff */
[----:B------:R-:W-:-:S02]  /*0380*/  LEA.HI.X R17, R17, UR11, R20, 0x3, P0 ;  /* 0x0000000b11117c11 */ /* 0x000fc400080f1c14 */
[----:B------:R-:W-:-:S04]  /*0390*/  LEA R20, P0, R21, UR14, 0x3 ;  /* 0x0000000e15147c11 */ /* 0x000fc8000f8018ff */
[----:B------:R-:W-:Y:S01]  /*03a0*/  LEA.HI.X R21, R21, UR15, R26, 0x3, P0 ;  /* 0x0000000f15157c11 */ /* 0x000fe200080f1c1a */
[----:B------:R-:W2:Y:S05]  /*03b0*/  LDG.E.64 R16, desc[UR6][R16.64] ;  /* 0x0000000610107981 */ /* 0x000eaa000c1e1b00 */
[----:B------:R-:W4:Y:S01]  /*03c0*/  LDG.E.64 R20, desc[UR6][R20.64] ;  /* 0x0000000614147981 */ /* 0x000f22000c1e1b00 */
[----:B---3--:R-:W-:-:S05]  /*03d0*/  IMAD.IADD R3, R6, 0x1, R3 ;  /* 0x0000000106037824 */ /* 0x008fca00078e0203 */
[----:B------:R-:W-:Y:S01]  /*03e0*/  ISETP.GE.AND P0, PT, R3, R22, PT ;  /* 0x000000160300720c */ /* 0x000fe20003f06270 */
        /* <DEDUP_REMOVED lines=12> */
.L_x_849:
[----:B------:R-:W-:Y:S05]  /*04b0*/  BSYNC.RECONVERGENT B1 ;  /* 0x0000000000017941 */ /* 0x000fea0003800200 */
.L_x_848:
[----:B------:R-:W0:Y:S01]  /*04c0*/  LDCU UR4, c[0x0][0x3a8] ;  /* 0x00007500ff0477ac */ /* 0x000e220008000800 */
[----:B----4-:R-:W-:-:S04]  /*04d0*/  IADD3 R8, PT, PT, R5, R8, RZ ;  /* 0x0000000805087210 */ /* 0x010fc80007ffe0ff */
[----:B0-----:R-:W-:-:S13]  /*04e0*/  ISETP.GE.AND P0, PT, R8, UR4, PT ;  /* 0x0000000408007c0c */ /* 0x001fda000bf06270 */
[----:B------:R-:W-:Y:S05]  /*04f0*/  @!P0 BRA `(.L_x_851) ;  /* 0xfffffffc00488947 */ /* 0x000fea000383ffff */
.L_x_847:
[----:B------:R-:W-:Y:S05]  /*0500*/  BSYNC.RECONVERGENT B0 ;  /* 0x0000000000007941 */ /* 0x000fea0003800200 */
.L_x_846:
[----:B------:R-:W-:Y:S01]  /*0510*/  SHFL.DOWN PT, R3, R15, 0x10, 0x1f ;  /* 0x0a001f000f037f89 */ /* 0x000fe200000e0000 */
[----:B------:R-:W0:Y:S03]  /*0520*/  LDCU UR8, c[0x0][0x360] ;  /* 0x00006c00ff0877ac */ /* 0x000e260008000800 */
[----:B------:R-:W1:Y:S01]  /*0530*/  SHFL.DOWN PT, R2, R14, 0x10, 0x1f ;  /* 0x0a001f000e027f89 */ /* 0x000e6200000e0000 */
[----:B------:R-:W0:Y:S01]  /*0540*/  LDCU UR4, c[0x0][0x364] ;  /* 0x00006c80ff0477ac */ /* 0x000e220008000800 */
[----:B------:R-:W-:Y:S01]  /*0550*/  BAR.SYNC.DEFER_BLOCKING 0x0 ;  /* 0x0000000000007b1d */ /* 0x000fe20000010000 */
[----:B0-----:R-:W-:-:S04]  /*0560*/  UIMAD UR4, UR8, UR4, URZ ;  /* 0x00000004080472a4 */ /* 0x001fc8000f8e02ff */
[----:B------:R-:W-:Y:S01]  /*0570*/  USHF.R.U32.HI UR4, URZ, 0x5, UR4 ;  /* 0x00000005ff047899 */ /* 0x000fe20008011604 */
[----:B-1----:R0:W1:Y:S02]  /*0580*/  DADD R4, R2, R14 ;  /* 0x0000000002047229 */ /* 0x002064000000000e */
[----:B0-----:R-:W-:Y:S04]  /*0590*/  SHFL.DOWN PT, R3, R19, 0x10, 0x1f ;  /* 0x0a001f0013037f89 */ /* 0x001fe800000e0000 */
[----:B------:R-:W0:Y:S04]  /*05a0*/  SHFL.DOWN PT, R2, R18, 0x10, 0x1f ;  /* 0x0a001f0012027f89 */ /* 0x000e2800000e0000 */
[----:B-1----:R-:W-:Y:S04]  /*05b0*/  SHFL.DOWN PT, R7, R5, 0x8, 0x1f ;  /* 0x09001f0005077f89 */ /* 0x002fe800000e0000 */
[----:B---3--:R-:W1:-:S15]  /*05c0*/  SHFL.DOWN PT, R6, R4, 0x8, 0x1f ;  /* 0x09001f0004067f89 */ /* 0x008e5e00000e0000 */
        /* <DEDUP_REMOVED lines=11> */
[----:B-1---5:R-:W-:Y:S04]  /*0680*/  SHFL.DOWN PT, R13, R9, 0x4, 0x1f ;  /* 0x08801f00090d7f89 */ /* 0x022fe800000e0000 */
[----:B------:R-:W1:-:S15]  /*0690*/  SHFL.DOWN PT, R12, R8, 0x4, 0x1f ;  /* 0x08801f00080c7f89 */ /* 0x000e5e00000e0000 */
[----:B------:R-:W-:-:S15]  /*06a0*/  NOP ;  /* 0x0000000000007918 */ /* 0x000fde0000000000 */
[----:B------:R-:W-:-:S15]  /*06b0*/  NOP ;  /* 0x0000000000007918 */ /* 0x000fde0000000000 */
[----:B------:R-:W-:-:S05]  /*06c0*/  NOP ;  /* 0x0000000000007918 */ /* 0x000fca0000000000 */
[----:B0-----:R0:W2:Y:S02]  /*06d0*/  DADD R6, R2, R6 ;  /* 0x0000000002067229 */ /* 0x0010a40000000006 */
[----:B0-----:R-:W0:Y:S02]  /*06e0*/  S2R R3, SR_TID.X ;  /* 0x0000000000037919 */ /* 0x001e240000002100 */
[----:B0-----:R-:W-:-:S05]  /*06f0*/  IMAD R2, R0, UR8, R3 ;  /* 0x0000000800027c24 */ /* 0x001fca000f8e0203 */
[----:B------:R-:W-:-:S15]  /*0700*/  ISETP.GE.U32.AND P1, PT, R2, UR4, PT ;  /* 0x0000000402007c0c */ /* 0x000fde000bf26070 */
[----:B------:R-:W-:-:S15]  /*0710*/  NOP ;  /* 0x0000000000007918 */ /* 0x000fde0000000000 */
[----:B------:R-:W-:-:S15]  /*0720*/  NOP ;  /* 0x0000000000007918 */ /* 0x000fde0000000000 */
[----:B------:R-:W-:-:S10]  /*0730*/  NOP ;  /* 0x0000000000007918 */ /* 0x000fd40000000000 */
[----:B-1----:R2:W0:Y:S02]  /*0740*/  DADD R14, R8, R12 ;  /* 0x00000000080e7229 */ /* 0x002424000000000c */
[----:B--2---:R-:W-:Y:S04]  /*0750*/  SHFL.DOWN PT, R13, R7, 0x4, 0x1f ;  /* 0x08801f00070d7f89 */ /* 0x004fe800000e0000 */
[----:B------:R-:W1:Y:S04]  /*0760*/  SHFL.DOWN PT, R12, R6, 0x4, 0x1f ;  /* 0x08801f00060c7f89 */ /* 0x000e6800000e0000 */
[----:B0-----:R-:W-:Y:S04]  /*0770*/  SHFL.DOWN PT, R5, R15, 0x2, 0x1f ;  /* 0x08401f000f057f89 */ /* 0x001fe800000e0000 */
[----:B------:R-:W0:-:S15]  /*0780*/  SHFL.DOWN PT, R4, R14, 0x2, 0x1f ;  /* 0x08401f000e047f89 */ /* 0x000e1e00000e0000 */
[----:B------:R-:W-:-:S15]  /*0790*/  NOP ;  /* 0x0000000000007918 */ /* 0x000fde0000000000 */
[----:B------:R-:W-:-:S15]  /*07a0*/  NOP ;  /* 0x0000000000007918 */ /* 0x000fde0000000000 */
[----:B------:R-:W-:-:S05]  /*07b0*/  NOP ;  /* 0x0000000000007918 */ /* 0x000fca0000000000 */
[----:B-1----:R-:W1:Y:S02]  /*07c0*/  DADD R16, R6, R12 ;  /* 0x0000000006107229 */ /* 0x002e64000000000c */
[----:B-1----:R-:W-:Y:S01]  /*07d0*/  SHFL.DOWN PT, R13, R17, 0x2, 0x1f ;  /* 0x08401f00110d7f89 */ /* 0x002fe200000e0000 */
[----:B------:R-:W-:-:S03]  /*07e0*/  LOP3.LUT P0, R6, R2, 0x1f, RZ, 0xc0, !PT ;  /* 0x0000001f02067812 */ /* 0x000fc6000780c0ff */
[----:B------:R-:W1:Y:S10]  /*07f0*/  SHFL.DOWN PT, R12, R16, 0x2, 0x1f ;  /* 0x08401f00100c7f89 */ /* 0x000e7400000e0000 */
[----:B------:R-:W-:-:S15]  /*0800*/  @!P0 MOV R7, 0x400 ;  /* 0x0000040000078802 */ /* 0x000fde0000000f00 */
[----:B------:R-:W-:-:S15]  /*0810*/  NOP ;  /* 0x0000000000007918 */ /* 0x000fde0000000000 */
[----:B------:R-:W-:-:S15]  /*0820*/  NOP ;  /* 0x0000000000007918 */ /* 0x000fde0000000000 */
[----:B------:R-:W-:-:S03]  /*0830*/  NOP ;  /* 0x0000000000007918 */ /* 0x000fc60000000000 */
[----:B0-----:R-:W0:Y:S02]  /*0840*/  DADD R4, R14, R4 ;  /* 0x000000000e047229 */ /* 0x001e240000000004 */
[----:B0-----:R-:W-:Y:S01]  /*0850*/  SHFL.DOWN PT, R9, R5, 0x1, 0x1f ;  /* 0x08201f0005097f89 */ /* 0x001fe200000e0000 */
[----:B------:R-:W-:-:S03]  /*0860*/  @!P1 MOV R15, 0x400 ;  /* 0x00000400000f9802 */ /* 0x000fc60000000f00 */
[----:B------:R-:W0:Y:S01]  /*0870*/  SHFL.DOWN PT, R8, R4, 0x1, 0x1f ;  /* 0x08201f0004087f89 */ /* 0x000e2200000e0000 */
[----:B------:R-:W2:Y:S02]  /*0880*/  @!P0 S2R R14, SR_CgaCtaId ;  /* 0x00000000000e8919 */ /* 0x000ea40000008800 */
[----:B--2---:R-:W-:-:S15]  /*0890*/  @!P0 LEA R7, R14, R7, 0x18 ;  /* 0x000000070e078211 */ /* 0x004fde00078ec0ff */
[----:B------:R-:W-:-:S15]  /*08a0*/  NOP ;  /* 0x0000000000007918 */ /* 0x000fde0000000000 */
[----:B------:R-:W-:-:S15]  /*08b0*/  NOP ;  /* 0x0000000000007918 */ /* 0x000fde0000000000 */
[----:B------:R-:W-:-:S10]  /*08c0*/  NOP ;  /* 0x0000000000007918 */ /* 0x000fd40000000000 */
[----:B-1----:R1:W2:Y:S02]  /*08d0*/  DADD R12, R16, R12 ;  /* 0x00000000100c7229 */ /* 0x0022a4000000000c */
[----:B-1----:R-:W1:Y:S01]  /*08e0*/  @!P1 S2R R16, SR_CgaCtaId ;  /* 0x0000000000109919 */ /* 0x002e620000008800 */
[----:B------:R-:W-:Y:S02]  /*08f0*/  @!P0 LEA.HI R17, R2, R7, RZ, 0x1f ;  /* 0x0000000702118211 */ /* 0x000fe400078ff8ff */
[----:B-1----:R-:W-:-:S05]  /*0900*/  @!P1 LEA R15, R16, R15, 0x18 ;  /* 0x0000000f100f9211 */ /* 0x002fca00078ec0ff */
[----:B------:R-:W-:Y:S01]  /*0910*/  @!P1 IMAD R16, R6, 0x10, R15 ;  /* 0x0000001006109824 */ /* 0x000fe200078e020f */
[----:B------:R-:W-:-:S15]  /*0920*/  CS2R R6, SRZ ;  /* 0x0000000000067805 */ /* 0x000fde000001ff00 */
[----:B------:R-:W-:-:S15]  /*0930*/  NOP ;  /* 0x0000000000007918 */ /* 0x000fde0000000000 */
[----:B------:R-:W-:-:S15]  /*0940*/  NOP ;  /* 0x0000000000007918 */ /* 0x000fde0000000000 */
[----:B------:R-:W-:-:S08]  /*0950*/  NOP ;  /* 0x0000000000007918 */ /* 0x000fd00000000000 */
[----:B0-----:R2:W0:Y:S02]  /*0960*/  DADD R8, R4, R8 ;  /* 0x0000000004087229 */ /* 0x0014240000000008 */
[----:B--2---:R-:W-:Y:S04]  /*0970*/  SHFL.DOWN PT, R5, R13, 0x1, 0x1f ;  /* 0x08201f000d057f89 */ /* 0x004fe800000e0000 */
[----:B------:R-:W1:Y:S04]  /*0980*/  SHFL.DOWN PT, R4, R12, 0x1, 0x1f ;  /* 0x08201f000c047f89 */ /* 0x000e6800000e0000 */
[----:B0-----:R0:W-:-:S15]  /*0990*/  @!P0 STS.64 [R17], R8 ;  /* 0x0000000811008388 */ /* 0x0011de0000000a00 */
[----:B------:R-:W-:-:S15]  /*09a0*/  NOP ;  /* 0x0000000000007918 */ /* 0x000fde0000000000 */
[----:B------:R-:W-:-:S15]  /*09b0*/  NOP ;  /* 0x0000000000007918 */ /* 0x000fde0000000000 */
[----:B------:R-:W-:-:S09]  /*09c0*/  NOP ;  /* 0x0000000000007918 */ /* 0x000fd20000000000 */
[----:B-1----:R-:W1:Y:S02]  /*09d0*/  DADD R14, R12, R4 ;  /* 0x000000000c0e7229 */ /* 0x002e640000000004 */
[----:B-1----:R0:W-:Y:S01]  /*09e0*/  @!P0 STS.64 [R17+0x8], R14 ;  /* 0x0000080e11008388 */ /* 0x0021e20000000a00 */
[----:B------:R-:W-:Y:S01]  /*09f0*/  CS2R R4, SRZ ;  /* 0x0000000000047805 */ /* 0x000fe2000001ff00 */
[----:B------:R-:W-:Y:S01]  /*0a00*/  BAR.SYNC.DEFER_BLOCKING 0x0 ;  /* 0x0000000000007b1d */ /* 0x000fe20000010000 */
[----:B------:R-:W-:-:S05]  /*0a10*/  ISETP.GT.U32.AND P0, PT, R2, 0x1f, PT ;  /* 0x0000001f0200780c */ /* 0x000fca0003f04070 */
[----:B------:R0:W1:Y:S08]  /*0a20*/  @!P1 LDS.128 R4, [R16] ;  /* 0x0000000010049984 */ /* 0x0000700000000c00 */
[----:B0-----:R-:W-:Y:S05]  /*0a30*/  @P0 BRA `(.L_x_852) ;  /* 0x0000000000e80947 */ /* 0x001fea0003800000 */
[----:B------:R-:W-:-:S03]  /*0a40*/  UMOV UR4, 0xffffffff ;  /* 0xffffffff00047882 */ /* 0x000fc60000000000 */
[----:B------:R-:W-:Y:S05]  /*0a50*/  BRA.DIV UR4, `(.L_x_853) ;  /* 0x0000000604847947 */ /* 0x000fea000b800000 */
[----:B-1----:R-:W-:Y:S04]  /*0a60*/  SHFL.DOWN PT, R9, R5, 0x10, 0x1f ;  /* 0x0a001f0005097f89 */ /* 0x002fe800000e0000 */
[----:B------:R-:W0:Y:S04]  /*0a70*/  SHFL.DOWN PT, R8, R4, 0x10, 0x1f ;  /* 0x0a001f0004087f89 */ /* 0x000e2800000e0000 */
[----:B------:R-:W-:Y:S04]  /*0a80*/  SHFL.DOWN PT, R17, R7, 0x10, 0x1f ;  /* 0x0a001f0007117f89 */ /* 0x000fe800000e0000 */
[----:B------:R-:W1:Y:S01]  /*0a90*/  SHFL.DOWN PT, R16, R6, 0x10, 0x1f ;  /* 0x0a001f0006107f89 */ /* 0x000e6200000e0000 */
[----:B0-----:R-:W0:Y:S03]  /*0aa0*/  DADD R8, R4, R8 ;  /* 0x0000000004087229 */ /* 0x001e260000000008 */
[----:B0-----:R-:W-:Y:S04]  /*0ab0*/  SHFL.DOWN PT, R19, R9, 0x8, 0x1f ;  /* 0x09001f0009137f89 */ /* 0x001fe800000e0000 */
[----:B------:R-:W0:-:S15]  /*0ac0*/  SHFL.DOWN PT, R18, R8, 0x8, 0x1f ;  /* 0x09001f0008127f89 */ /* 0x000e1e00000e0000 */
[----:B------:R-:W-:-:S15]  /*0ad0*/  NOP ;  /* 0x0000000000007918 */ /* 0x000fde0000000000 */
[----:B------:R-:W-:-:S15]  /*0ae0*/  NOP ;  /* 0x0000000000007918 */ /* 0x000fde0000000000 */
[----:B------:R-:W-:-:S12]  /*0af0*/  NOP ;  /* 0x0000000000007918 */ /* 0x000fd80000000000 */
[----:B-1----:R-:W1:Y:S02]  /*0b00*/  DADD R16, R6, R16 ;  /* 0x0000000006107229 */ /* 0x002e640000000010 */
[----:B-1----:R-:W-:Y:S04]  /*0b10*/  SHFL.DOWN PT, R5, R17, 0x8, 0x1f ;  /* 0x09001f0011057f89 */ /* 0x002fe800000e0000 */
[----:B------:R-:W1:-:S15]  /*0b20*/  SHFL.DOWN PT, R4, R16, 0x8, 0x1f ;  /* 0x09001f0010047f89 */ /* 0x000e5e00000e0000 */
[----:B------:R-:W-:-:S15]  /*0b30*/  NOP ;  /* 0x0000000000007918 */ /* 0x000fde0000000000 */
[----:B------:R-:W-:-:S15]  /*0b40*/  NOP ;  /* 0x0000000000007918 */ /* 0x000fde0000000000 */
[----:B------:R-:W-:-:S13]  /*0b50*/  NOP ;  /* 0x0000000000007918 */ /* 0x000fda0000000000 */
[----:B0-----:R-:W0:Y:S02]  /*0b60*/  DADD R18, R8, R18 ;  /* 0x0000000008127229 */ /* 0x001e240000000012 */
[----:B0-----:R-:W-:Y:S04]  /*0b70*/  SHFL.DOWN PT, R7, R19, 0x4, 0x1f ;  /* 0x08801f0013077f89 */ /* 0x001fe800000e0000 */
[----:B------:R-:W0:-:S15]  /*0b80*/  SHFL.DOWN PT, R6, R18, 0x4, 0x1f ;  /* 0x08801f0012067f89 */ /* 0x000e1e00000e0000 */
[----:B------:R-:W-:-:S15]  /*0b90*/  NOP ;  /* 0x0000000000007918 */ /* 0x000fde0000000000 */
[----:B------:R-:W-:-:S15]  /*0ba0*/  NOP ;  /* 0x0000000000007918 */ /* 0x000fde0000000000 */
[----:B------:R-:W-:-:S13]  /*0bb0*/  NOP ;  /* 0x0000000000007918 */ /* 0x000fda0000000000 */
        /* <DEDUP_REMOVED lines=19> */
[----:B0-----:R0:W2:Y:S04]  /*0cf0*/  SHFL.DOWN PT, R5, R17, 0x1, 0x1f ;  /* 0x08201f0011057f89 */ /* 0x0010a800000e0000 */
[----:B------:R0:W3:-:S15]  /*0d00*/  SHFL.DOWN PT, R4, R16, 0x1, 0x1f ;  /* 0x08201f0010047f89 */ /* 0x0000de00000e0000 */
[----:B------:R-:W-:-:S15]  /*0d10*/  NOP ;  /* 0x0000000000007918 */ /* 0x000fde0000000000 */
[----:B------:R-:W-:-:S15]  /*0d20*/  NOP ;  /* 0x0000000000007918 */ /* 0x000fde0000000000 */
[----:B------:R-:W-:-:S13]  /*0d30*/  NOP ;  /* 0x0000000000007918 */ /* 0x000fda0000000000 */
[----:B-1----:R-:W1:Y:S02]  /*0d40*/  DADD R18, R8, R18 ;  /* 0x0000000008127229 */ /* 0x002e640000000012 */
[----:B-1----:R0:W1:Y:S04]  /*0d50*/  SHFL.DOWN PT, R7, R19, 0x1, 0x1f ;  /* 0x08201f0013077f89 */ /* 0x00206800000e0000 */
[----:B--23--:R0:W4:Y:S02]  /*0d60*/  SHFL.DOWN PT, R14, R18, 0x1, 0x1f ;  /* 0x08201f00120e7f89 */ /* 0x00c12400000e0000 */
.L_x_874:
[----:B----4-:R-:W-:Y:S01]  /*0d70*/  IMAD.MOV.U32 R6, RZ, RZ, R14 ;  /* 0x000000ffff067224 */ /* 0x010fe200078e000e */
[----:B------:R2:W3:-:S15]  /*0d80*/  DADD R4, R16, R4 ;  /* 0x0000000010047229 */ /* 0x0004de0000000004 */
[----:B------:R-:W-:-:S15]  /*0d90*/  NOP ;  /* 0x0000000000007918 */ /* 0x000fde0000000000 */
[----:B------:R-:W-:-:S15]  /*0da0*/  NOP ;  /* 0x0000000000007918 */ /* 0x000fde0000000000 */
[----:B------:R-:W-:-:S15]  /*0db0*/  NOP ;  /* 0x0000000000007918 */ /* 0x000fde0000000000 */
[----:B------:R-:W-:-:S04]  /*0dc0*/  NOP ;  /* 0x0000000000007918 */ /* 0x000fc80000000000 */
[----:B-1-3--:R2:W4:Y:S02]  /*0dd0*/  DADD R6, R18, R6 ;  /* 0x0000000012067229 */ /* 0x00a5240000000006 */
.L_x_852:
[----:B------:R-:W3:Y:S01]  /*0de0*/  S2R R9, SR_CgaCtaId ;  /* 0x0000000000097919 */ /* 0x000ee20000008800 */
[C---:B------:R-:W-:Y:S01]  /*0df0*/  LOP3.LUT P0, RZ, R3.reuse, R0, RZ, 0xfc, !PT ;  /* 0x0000000003ff7212 */ /* 0x040fe2000780fcff */
[----:B------:R-:W-:Y:S05]  /*0e00*/  WARPSYNC.ALL ;  /* 0x0000000000007948 */ /* 0x000fea0003800000 */
[----:B------:R-:W-:Y:S02]  /*0e10*/  MOV R0, 0x400 ;  /* 0x0000040000007802 */ /* 0x000fe40000000f00 */
[----:B------:R-:W-:Y:S02]  /*0e20*/  ISETP.NE.AND P1, PT, R3, RZ, PT ;  /* 0x000000ff0300720c */ /* 0x000fe40003f25270 */
[----:B---3--:R-:W-:-:S05]  /*0e30*/  LEA R21, R9, R0, 0x18 ;  /* 0x0000000009157211 */ /* 0x008fca00078ec0ff */
[----:B-1--4-:R1:W-:Y:S01]  /*0e40*/  @!P0 STS.128 [R21], R4 ;  /* 0x0000000415008388 */ /* 0x0123e20000000c00 */
[----:B------:R-:W-:Y:S06]  /*0e50*/  BAR.SYNC.DEFER_BLOCKING 0x0 ;  /* 0x0000000000007b1d */ /* 0x000fec0000010000 */
[----:B------:R-:W-:Y:S05]  /*0e60*/  @P1 EXIT ;  /* 0x000000000000194d */ /* 0x000fea0003800000 */
[----:B------:R-:W3:Y:S01]  /*0e70*/  LDC R0, c[0x0][0x408] ;  /* 0x00010200ff007b82 */ /* 0x000ee20000000800 */
[----:B-1----:R-:W1:Y:S07]  /*0e80*/  LDS.128 R4, [R21] ;  /* 0x0000000015047984 */ /* 0x002e6e0000000c00 */
[----:B------:R-:W4:Y:S08]  /*0e90*/  LDC R2, c[0x0][0x418] ;  /* 0x00010600ff027b82 */ /* 0x000f300000000800 */
[----:B------:R-:W5:Y:S01]  /*0ea0*/  LDC R3, c[0x0][0x3e8] ;  /* 0x0000fa00ff037b82 */ /* 0x000f620000000800 */
[----:B---3--:R-:W-:-:S07]  /*0eb0*/  ISETP.GE.AND P0, PT, R0, 0x1, PT ;  /* 0x000000010000780c */ /* 0x008fce0003f06270 */
[----:B------:R-:W3:Y:S01]  /*0ec0*/  LDC R0, c[0x0][0x3f8] ;  /* 0x0000fe00ff007b82 */ /* 0x000ee20000000800 */
[----:B----4-:R-:W-:-:S07]  /*0ed0*/  ISETP.GE.AND P1, PT, R2, 0x1, PT ;  /* 0x000000010200780c */ /* 0x010fce0003f26270 */
[----:B------:R-:W4:Y:S01]  /*0ee0*/  @P0 LDC R15, c[0x0][0x40c] ;  /* 0x00010300ff0f0b82 */ /* 0x000f220000000800 */
[----:B-----5:R-:W-:Y:S01]  /*0ef0*/  ISETP.GE.AND P2, PT, R3, 0x1, PT ;  /* 0x000000010300780c */ /* 0x020fe20003f46270 */
[----:B-1----:R-:W1:Y:S06]  /*0f00*/  @P0 DMUL R10, R10, R6 ;  /* 0x000000060a0a0228 */ /* 0x002e6c0000000000 */
[----:B0-2---:R-:W0:Y:S01]  /*0f10*/  @P1 LDC R17, c[0x0][0x41c] ;  /* 0x00010700ff111b82 */ /* 0x005e220000000800 */
[----:B---3--:R-:W-:-:S07]  /*0f20*/  ISETP.GE.AND P3, PT, R0, 0x1, PT ;  /* 0x000000010000780c */ /* 0x008fce0003f66270 */
[----:B------:R-:W2:Y:S08]  /*0f30*/  @P2 LDC R19, c[0x0][0x3ec] ;  /* 0x0000fb00ff132b82 */ /* 0x000eb00000000800 */
[----:B------:R-:W3:Y:S01]  /*0f40*/  @P0 LDC.64 R8, c[0x0][0x400] ;  /* 0x00010000ff080b82 */ /* 0x000ee20000000a00 */
[----:B----4-:R-:W-:-:S07]  /*0f50*/  @P0 IMAD R15, R15, UR5, RZ ;  /* 0x000000050f0f0c24 */ /* 0x010fce000f8e02ff */
[----:B------:R-:W4:Y:S01]  /*0f60*/  @P1 LDC.64 R12, c[0x0][0x410] ;  /* 0x00010400ff0c1b82 */ /* 0x000f220000000a00 */
[----:B0-----:R-:W-:-:S07]  /*0f70*/  @P1 IMAD R17, R17, UR5, RZ ;  /* 0x0000000511111c24 */ /* 0x001fce000f8e02ff */
[----:B------:R-:W0:Y:S01]  /*0f80*/  @P2 LDC.64 R2, c[0x0][0x3e0] ;  /* 0x0000f800ff022b82 */ /* 0x000e220000000a00 */
[----:B--2---:R-:W-:Y:S02]  /*0f90*/  @P2 IMAD R19, R19, UR5, RZ ;  /* 0x0000000513132c24 */ /* 0x004fe4000f8e02ff */
[----:B---3--:R-:W-:-:S05]  /*0fa0*/  @P0 IMAD.WIDE R8, R15, 0x8, R8 ;  /* 0x000000080f080825 */ /* 0x008fca00078e0208 */
[----:B-1----:R1:W-:Y:S01]  /*0fb0*/  @P0 STG.E.64 desc[UR6][R8.64], R10 ;  /* 0x0000000a08000986 */ /* 0x0023e2000c101b06 */
[----:B----4-:R-:W-:-:S05]  /*0fc0*/  @P1 IMAD.WIDE R12, R17, 0x8, R12 ;  /* 0x00000008110c1825 */ /* 0x010fca00078e020c */
[----:B------:R1:W-:Y:S01]  /*0fd0*/  @P1 STG.E.64 desc[UR6][R12.64], R4 ;  /* 0x000000040c001986 */ /* 0x0003e2000c101b06 */
[----:B0-----:R-:W-:-:S05]  /*0fe0*/  @P2 IMAD.WIDE R2, R19, 0x8, R2 ;  /* 0x0000000813022825 */ /* 0x001fca00078e0202 */
[----:B------:R1:W-:Y:S01]  /*0ff0*/  @P2 STG.E.64 desc[UR6][R2.64], R4 ;  /* 0x0000000402002986 */ /* 0x0003e2000c101b06 */
[----:B------:R-:W-:Y:S05]  /*1000*/  @!P3 EXIT ;  /* 0x000000000000b94d */ /* 0x000fea0003800000 */
[----:B-1----:R-:W0:Y:S08]  /*1010*/  LDC R5, c[0x0][0x3fc] ;  /* 0x0000ff00ff057b82 */ /* 0x002e300000000800 */
[----:B------:R-:W1:Y:S01]  /*1020*/  LDC.64 R2, c[0x0][0x3f0] ;  /* 0x0000fc00ff027b82 */ /* 0x000e620000000a00 */
[----:B0-----:R-:W-:-:S04]  /*1030*/  IMAD R5, R5, UR5, RZ ;  /* 0x0000000505057c24 */ /* 0x001fc8000f8e02ff */
[----:B-1----:R-:W-:-:S05]  /*1040*/  IMAD.WIDE R2, R5, 0x8, R2 ;  /* 0x0000000805027825 */ /* 0x002fca00078e0202 */
[----:B------:R-:W-:Y:S01]  /*1050*/  STG.E.64 desc[UR6][R2.64], R6 ;  /* 0x0000000602007986 */ /* 0x000fe2000c101b06 */
[----:B------:R-:W-:Y:S05]  /*1060*/  EXIT ;  /* 0x000000000000794d */ /* 0x000fea0003800000 */
.L_x_853:
[----:B-1----:R-:W-:Y:S01]  /*1070*/  MOV R15, R5 ;  /* 0x00000005000f7202 */ /* 0x002fe20000000f00 */
[----:B------:R-:W-:Y:S01]  /*1080*/  IMAD.MOV.U32 R12, RZ, RZ, 0x10 ;  /* 0x00000010ff0c7424 */ /* 0x000fe200078e00ff */
[----:B------:R-:W-:Y:S01]  /*1090*/  MOV R2, 0xffffffff ;  /* 0xffffffff00027802 */ /* 0x000fe20000000f00 */
[----:B------:R-:W-:-:S07]  /*10a0*/  IMAD.MOV.U32 R13, RZ, RZ, 0x1f ;  /* 0x0000001fff0d7424 */ /* 0x000fce00078e00ff */
[----:B------:R-:W-:Y:S05]  /*10b0*/  WARPSYNC.COLLECTIVE R2, `(.L_x_854) ;  /* 0x0000000002087348 */ /* 0x000fea0003c00000 */
[----:B------:R0:W1:Y:S02]  /*10c0*/  SHFL.DOWN P0, R14, R15, R12, R13 ;  /* 0x0800000c0f0e7389 */ /* 0x000064000000000d */
[----:B01----:R-:W-:Y:S05]  /*10d0*/  ENDCOLLECTIVE ;  /* 0x000000000000791b */ /* 0x003fea0003800000 */
.L_x_854:
[----:B------:R-:W-:Y:S02]  /*10e0*/  IMAD.MOV.U32 R15, RZ, RZ, R4 ;  /* 0x000000ffff0f7224 */ /* 0x000fe400078e0004 */
[----:B------:R-:W-:-:S07]  /*10f0*/  IMAD.MOV.U32 R9, RZ, RZ, R14 ;  /* 0x000000ffff097224 */ /* 0x000fce00078e000e */
[----:B------:R-:W-:Y:S05]  /*1100*/  WARPSYNC.COLLECTIVE R2, `(.L_x_855) ;  /* 0x0000000002087348 */ /* 0x000fea0003c00000 */
[----:B------:R0:W1:Y:S02]  /*1110*/  SHFL.DOWN P0, R14, R15, R12, R13 ;  /* 0x0800000c0f0e7389 */ /* 0x000064000000000d */
[----:B01----:R-:W-:Y:S05]  /*1120*/  ENDCOLLECTIVE ;  /* 0x000000000000791b */ /* 0x003fea0003800000 */
.L_x_855:
[----:B------:R-:W-:Y:S01]  /*1130*/  IMAD.MOV.U32 R15, RZ, RZ, R7 ;  /* 0x000000ffff0f7224 */ /* 0x000fe200078e0007 */
[----:B------:R-:W-:-:S07]  /*1140*/  MOV R8, R14 ;  /* 0x0000000e00087202 */ /* 0x000fce0000000f00 */
[----:B------:R-:W-:Y:S05]  /*1150*/  WARPSYNC.COLLECTIVE R2, `(.L_x_856) ;  /* 0x0000000002087348 */ /* 0x000fea0003c00000 */
[----:B------:R0:W1:Y:S02]  /*1160*/  SHFL.DOWN P0, R14, R15, R12, R13 ;  /* 0x0800000c0f0e7389 */ /* 0x000064000000000d */
[----:B01----:R-:W-:Y:S05]  /*1170*/  ENDCOLLECTIVE ;  /* 0x000000000000791b */ /* 0x003fea0003800000 */
.L_x_856:
[----:B------:R0:W1:Y:S01]  /*1180*/  DADD R8, R4, R8 ;  /* 0x0000000004087229 */ /* 0x0000620000000008 */
[----:B------:R-:W-:Y:S01]  /*1190*/  MOV R15, R6 ;  /* 0x00000006000f7202 */ /* 0x000fe20000000f00 */
[----:B01----:R-:W-:-:S07]  /*11a0*/  IMAD.MOV.U32 R17, RZ, RZ, R14 ;  /* 0x000000ffff117224 */ /* 0x003fce00078e000e */
[----:B------:R-:W-:Y:S05]  /*11b0*/  WARPSYNC.COLLECTIVE R2, `(.L_x_857) ;  /* 0x0000000002087348 */ /* 0x000fea0003c00000 */
[----:B------:R0:W1:Y:S02]  /*11c0*/  SHFL.DOWN P0, R14, R15, R12, R13 ;  /* 0x0800000c0f0e7389 */ /* 0x000064000000000d */
[----:B01----:R-:W-:Y:S05]  /*11d0*/  ENDCOLLECTIVE ;  /* 0x000000000000791b */ /* 0x003fea0003800000 */
.L_x_857:
[----:B------:R-:W-:Y:S01]  /*11e0*/  IMAD.MOV.U32 R15, RZ, RZ, R9 ;  /* 0x000000ffff0f7224 */ /* 0x000fe200078e0009 */
[----:B------:R-:W-:Y:S01]  /*11f0*/  MOV R12, 0x8 ;  /* 0x00000008000c7802 */ /* 0x000fe20000000f00 */
[----:B------:R-:W-:-:S07]  /*1200*/  IMAD.MOV.U32 R16, RZ, RZ, R14 ;  /* 0x000000ffff107224 */ /* 0x000fce00078e000e */
[----:B------:R-:W-:Y:S05]  /*1210*/  WARPSYNC.COLLECTIVE R2, `(.L_x_858) ;  /* 0x0000000002087348 */ /* 0x000fea0003c00000 */
[----:B------:R0:W1:Y:S02]  /*1220*/  SHFL.DOWN P0, R14, R15, R12, R13 ;  /* 0x0800000c0f0e7389 */ /* 0x000064000000000d */
[----:B01----:R-:W-:Y:S05]  /*1230*/  ENDCOLLECTIVE ;  /* 0x000000000000791b */ /* 0x003fea0003800000 */
.L_x_858:
[----:B------:R-:W-:Y:S01]  /*1240*/  IMAD.MOV.U32 R15, RZ, RZ, R8 ;  /* 0x000000ffff0f7224 */ /* 0x000fe200078e0008 */
[----:B------:R0:W1:Y:S02]  /*1250*/  DADD R16, R6, R16 ;  /* 0x0000000006107229 */ /* 0x0000640000000010 */
[----:B01----:R-:W-:-:S07]  /*1260*/  IMAD.MOV.U32 R19, RZ, RZ, R14 ;  /* 0x000000ffff137224 */ /* 0x003fce00078e000e */
[----:B------:R-:W-:Y:S05]  /*1270*/  WARPSYNC.COLLECTIVE R2, `(.L_x_859) ;  /* 0x0000000002087348 */ /* 0x000fea0003c00000 */
[----:B------:R0:W1:Y:S02]  /*1280*/  SHFL.DOWN P0, R14, R15, R12, R13 ;  /* 0x0800000c0f0e7389 */ /* 0x000064000000000d */
[----:B01----:R-:W-:Y:S05]  /*1290*/  ENDCOLLECTIVE ;  /* 0x000000000000791b */ /* 0x003fea0003800000 */
.L_x_859:
[----:B------:R-:W-:Y:S01]  /*12a0*/  IMAD.MOV.U32 R15, RZ, RZ, R17 ;  /* 0x000000ffff0f7224 */ /* 0x000fe200078e0011 */
[----:B------:R-:W-:-:S07]  /*12b0*/  MOV R18, R14 ;  /* 0x0000000e00127202 */ /* 0x000fce0000000f00 */
[----:B------:R-:W-:Y:S05]  /*12c0*/  WARPSYNC.COLLECTIVE R2, `(.L_x_860) ;  /* 0x0000000002087348 */ /* 0x000fea0003c00000 */
[----:B------:R0:W1:Y:S02]  /*12d0*/  SHFL.DOWN P0, R14, R15, R12, R13 ;  /* 0x0800000c0f0e7389 */ /* 0x000064000000000d */
[----:B01----:R-:W-:Y:S05]  /*12e0*/  ENDCOLLECTIVE ;  /* 0x000000000000791b */ /* 0x003fea0003800000 */
.L_x_860:
[----:B------:R-:W-:Y:S01]  /*12f0*/  MOV R15, R16 ;  /* 0x00000010000f7202 */ /* 0x000fe20000000f00 */
[----:B------:R-:W-:-:S07]  /*1300*/  IMAD.MOV.U32 R5, RZ, RZ, R14 ;  /* 0x000000ffff057224 */ /* 0x000fce00078e000e */
[----:B------:R-:W-:Y:S05]  /*1310*/  WARPSYNC.COLLECTIVE R2, `(.L_x_861) ;  /* 0x0000000002087348 */ /* 0x000fea0003c00000 */
[----:B------:R0:W1:Y:S02]  /*1320*/  SHFL.DOWN P0, R14, R15, R12, R13 ;  /* 0x0800000c0f0e7389 */ /* 0x000064000000000d */
[----:B01----:R-:W-:Y:S05]  /*1330*/  ENDCOLLECTIVE ;  /* 0x000000000000791b */ /* 0x003fea0003800000 */
.L_x_861:
[----:B------:R-:W0:Y:S02]  /*1340*/  DADD R18, R8, R18 ;  /* 0x0000000008127229 */ /* 0x000e240000000012 */
[----:B0-----:R-:W-:Y:S01]  /*1350*/  IMAD.MOV.U32 R15, RZ, RZ, R19 ;  /* 0x000000ffff0f7224 */ /* 0x001fe200078e0013 */
[----:B------:R-:W-:Y:S01]  /*1360*/  MOV R12, 0x4 ;  /* 0x00000004000c7802 */ /* 0x000fe20000000f00 */
[----:B------:R-:W-:-:S07]  /*1370*/  IMAD.MOV.U32 R4, RZ, RZ, R14 ;  /* 0x000000ffff047224 */ /* 0x000fce00078e000e */
[----:B------:R-:W-:Y:S05]  /*1380*/  WARPSYNC.COLLECTIVE R2, `(.L_x_862) ;  /* 0x0000000002087348 */ /* 0x000fea0003c00000 */
[----:B------:R0:W1:Y:S02]  /*1390*/  SHFL.DOWN P0, R14, R15, R12, R13 ;  /* 0x0800000c0f0e7389 */ /* 0x000064000000000d */
[----:B01----:R-:W-:Y:S05]  /*13a0*/  ENDCOLLECTIVE ;  /* 0x000000000000791b */ /* 0x003fea0003800000 */
.L_x_862:
[----:B------:R-:W-:Y:S02]  /*13b0*/  IMAD.MOV.U32 R15, RZ, RZ, R18 ;  /* 0x000000ffff0f7224 */ /* 0x000fe400078e0012 */
[----:B------:R-:W-:-:S07]  /*13c0*/  IMAD.MOV.U32 R7, RZ, RZ, R14 ;  /* 0x000000ffff077224 */ /* 0x000fce00078e000e */
[----:B------:R-:W-:Y:S05]  /*13d0*/  WARPSYNC.COLLECTIVE R2, `(.L_x_863) ;  /* 0x0000000002087348 */ /* 0x000fea0003c00000 */
[----:B------:R0:W1:Y:S02]  /*13e0*/  SHFL.DOWN P0, R14, R15, R12, R13 ;  /* 0x0800000c0f0e7389 */ /* 0x000064000000000d */
[----:B01----:R-:W-:Y:S05]  /*13f0*/  ENDCOLLECTIVE ;  /* 0x000000000000791b */ /* 0x003fea0003800000 */
.L_x_863:
[----:B------:R-:W0:Y:S02]  /*1400*/  DADD R4, R16, R4 ;  /* 0x0000000010047229 */ /* 0x000e240000000004 */
[----:B0-----:R-:W-:Y:S01]  /*1410*/  IMAD.MOV.U32 R15, RZ, RZ, R5 ;  /* 0x000000ffff0f7224 */ /* 0x001fe200078e0005 */
[----:B------:R-:W-:-:S07]  /*1420*/  MOV R6, R14 ;  /* 0x0000000e00067202 */ /* 0x000fce0000000f00 */
[----:B------:R-:W-:Y:S05]  /*1430*/  WARPSYNC.COLLECTIVE R2, `(.L_x_864) ;  /* 0x0000000002087348 */ /* 0x000fea0003c00000 */
[----:B------:R0:W1:Y:S02]  /*1440*/  SHFL.DOWN P0, R14, R15, R12, R13 ;  /* 0x0800000c0f0e7389 */ /* 0x000064000000000d */
[----:B01----:R-:W-:Y:S05]  /*1450*/  ENDCOLLECTIVE ;  /* 0x000000000000791b */ /* 0x003fea0003800000 */
.L_x_864:
[----:B------:R-:W-:Y:S01]  /*1460*/  MOV R15, R4 ;  /* 0x00000004000f7202 */ /* 0x000fe20000000f00 */
[----:B------:R-:W-:-:S07]  /*1470*/  IMAD.MOV.U32 R9, RZ, RZ, R14 ;  /* 0x000000ffff097224 */ /* 0x000fce00078e000e */
[----:B------:R-:W-:Y:S05]  /*1480*/  WARPSYNC.COLLECTIVE R2, `(.L_x_865) ;  /* 0x0000000002087348 */ /* 0x000fea0003c00000 */
[----:B------:R0:W1:Y:S02]  /*1490*/  SHFL.DOWN P0, R14, R15, R12, R13 ;  /* 0x0800000c0f0e7389 */ /* 0x000064000000000d */
[----:B01----:R-:W-:Y:S05]  /*14a0*/  ENDCOLLECTIVE ;  /* 0x000000000000791b */ /* 0x003fea0003800000 */
.L_x_865:
[----:B------:R-:W-:Y:S01]  /*14b0*/  MOV R12, 0x2 ;  /* 0x00000002000c7802 */ /* 0x000fe20000000f00 */
[----:B------:R-:W-:Y:S01]  /*14c0*/  IMAD.MOV.U32 R8, RZ, RZ, R14 ;  /* 0x000000ffff087224 */ /* 0x000fe200078e000e */
[----:B------:R-:W0:Y:S02]  /*14d0*/  DADD R6, R18, R6 ;  /* 0x0000000012067229 */ /* 0x000e240000000006 */
[----:B0-----:R-:W-:-:S07]  /*14e0*/  IMAD.MOV.U32 R15, RZ, RZ, R7 ;  /* 0x000000ffff0f7224 */ /* 0x001fce00078e0007 */
[----:B------:R-:W-:Y:S05]  /*14f0*/  WARPSYNC.COLLECTIVE R2, `(.L_x_866) ;  /* 0x0000000002087348 */ /* 0x000fea0003c00000 */
[----:B------:R0:W1:Y:S02]  /*1500*/  SHFL.DOWN P0, R14, R15, R12, R13 ;  /* 0x0800000c0f0e7389 */ /* 0x000064000000000d */
[----:B01----:R-:W-:Y:S05]  /*1510*/  ENDCOLLECTIVE ;  /* 0x000000000000791b */ /* 0x003fea0003800000 */
.L_x_866:
[----:B------:R-:W-:Y:S02]  /*1520*/  IMAD.MOV.U32 R15, RZ, RZ, R6 ;  /* 0x000000ffff0f7224 */ /* 0x000fe400078e0006 */
[----:B------:R-:W-:-:S07]  /*1530*/  IMAD.MOV.U32 R17, RZ, RZ, R14 ;  /* 0x000000ffff117224 */ /* 0x000fce00078e000e */
[----:B------:R-:W-:Y:S05]  /*1540*/  WARPSYNC.COLLECTIVE R2, `(.L_x_867) ;  /* 0x0000000002087348 */ /* 0x000fea0003c00000 */
[----:B------:R0:W1:Y:S02]  /*1550*/  SHFL.DOWN P0, R14, R15, R12, R13 ;  /* 0x0800000c0f0e7389 */ /* 0x000064000000000d */
[----:B01----:R-:W-:Y:S05]  /*1560*/  ENDCOLLECTIVE ;  /* 0x000000000000791b */ /* 0x003fea0003800000 */
.L_x_867:
[----:B------:R-:W-:Y:S01]  /*1570*/  MOV R16, R14 ;  /* 0x0000000e00107202 */ /* 0x000fe20000000f00 */
[----:B------:R-:W0:Y:S02]  /*1580*/  DADD R8, R4, R8 ;  /* 0x0000000004087229 */ /* 0x000e240000000008 */
[----:B0-----:R-:W-:-:S07]  /*1590*/  IMAD.MOV.U32 R15, RZ, RZ, R9 ;  /* 0x000000ffff0f7224 */ /* 0x001fce00078e0009 */
[----:B------:R-:W-:Y:S05]  /*15a0*/  WARPSYNC.COLLECTIVE R2, `(.L_x_868) ;  /* 0x0000000002087348 */ /* 0x000fea0003c00000 */
[----:B------:R0:W1:Y:S02]  /*15b0*/  SHFL.DOWN P0, R14, R15, R12, R13 ;  /* 0x0800000c0f0e7389 */ /* 0x000064000000000d */
[----:B01----:R-:W-:Y:S05]  /*15c0*/  ENDCOLLECTIVE ;  /* 0x000000000000791b */ /* 0x003fea0003800000 */
.L_x_868:
[----:B------:R-:W-:Y:S01]  /*15d0*/  MOV R15, R8 ;  /* 0x00000008000f7202 */ /* 0x000fe20000000f00 */
[----:B------:R-:W-:-:S07]  /*15e0*/  IMAD.MOV.U32 R19, RZ, RZ, R14 ;  /* 0x000000ffff137224 */ /* 0x000fce00078e000e */
[----:B------:R-:W-:Y:S05]  /*15f0*/  WARPSYNC.COLLECTIVE R2, `(.L_x_869) ;  /* 0x0000000002087348 */ /* 0x000fea0003c00000 */
[----:B------:R0:W1:Y:S02]  /*1600*/  SHFL.DOWN P0, R14, R15, R12, R13 ;  /* 0x0800000c0f0e7389 */ /* 0x000064000000000d */
[----:B01----:R-:W-:Y:S05]  /*1610*/  ENDCOLLECTIVE ;  /* 0x000000000000791b */ /* 0x003fea0003800000 */
.L_x_869:
[----:B------:R-:W-:Y:S02]  /*1620*/  HFMA2 R12, -RZ, RZ, 0, 5.9604644775390625e-08 ;  /* 0x00000001ff0c7431 */ /* 0x000fe400000001ff */
[----:B------:R-:W-:Y:S01]  /*1630*/  IMAD.MOV.U32 R18, RZ, RZ, R14 ;  /* 0x000000ffff127224 */ /* 0x000fe200078e000e */
[----:B------:R-:W0:Y:S02]  /*1640*/  DADD R16, R6, R16 ;  /* 0x0000000006107229 */ /* 0x000e240000000010 */
[----:B0-----:R-:W-:-:S07]  /*1650*/  IMAD.MOV.U32 R15, RZ, RZ, R17 ;  /* 0x000000ffff0f7224 */ /* 0x001fce00078e0011 */
[----:B------:R-:W-:Y:S05]  /*1660*/  WARPSYNC.COLLECTIVE R2, `(.L_x_870) ;  /* 0x0000000002087348 */ /* 0x000fea0003c00000 */
[----:B------:R0:W1:Y:S02]  /*1670*/  SHFL.DOWN P0, R14, R15, R12, R13 ;  /* 0x0800000c0f0e7389 */ /* 0x000064000000000d */
[----:B01----:R-:W-:Y:S05]  /*1680*/  ENDCOLLECTIVE ;  /* 0x000000000000791b */ /* 0x003fea0003800000 */
.L_x_870:
[----:B------:R-:W-:Y:S02]  /*1690*/  IMAD.MOV.U32 R15, RZ, RZ, R16 ;  /* 0x000000ffff0f7224 */ /* 0x000fe400078e0010 */
[----:B------:R-:W-:-:S07]  /*16a0*/  IMAD.MOV.U32 R5, RZ, RZ, R14 ;  /* 0x000000ffff057224 */ /* 0x000fce00078e000e */
[----:B------:R-:W-:Y:S05]  /*16b0*/  WARPSYNC.COLLECTIVE R2, `(.L_x_871) ;  /* 0x0000000002087348 */ /* 0x000fea0003c00000 */
[----:B------:R0:W1:Y:S02]  /*16c0*/  SHFL.DOWN P0, R14, R15, R12, R13 ;  /* 0x0800000c0f0e7389 */ /* 0x000064000000000d */
[----:B01----:R-:W-:Y:S05]  /*16d0*/  ENDCOLLECTIVE ;  /* 0x000000000000791b */ /* 0x003fea0003800000 */
.L_x_871:
[----:B------:R-:W-:Y:S01]  /*16e0*/  MOV R4, R14 ;  /* 0x0000000e00047202 */ /* 0x000fe20000000f00 */
[----:B------:R-:W0:Y:S02]  /*16f0*/  DADD R18, R8, R18 ;  /* 0x0000000008127229 */ /* 0x000e240000000012 */
[----:B0-----:R-:W-:-:S07]  /*1700*/  IMAD.MOV.U32 R15, RZ, RZ, R19 ;  /* 0x000000ffff0f7224 */ /* 0x001fce00078e0013 */
[----:B------:R-:W-:Y:S05]  /*1710*/  WARPSYNC.COLLECTIVE R2, `(.L_x_872) ;  /* 0x0000000002087348 */ /* 0x000fea0003c00000 */
[----:B------:R0:W1:Y:S02]  /*1720*/  SHFL.DOWN P0, R14, R15, R12, R13 ;  /* 0x0800000c0f0e7389 */ /* 0x000064000000000d */
[----:B01----:R-:W-:Y:S05]  /*1730*/  ENDCOLLECTIVE ;  /* 0x000000000000791b */ /* 0x003fea0003800000 */
.L_x_872:
[----:B------:R-:W-:Y:S01]  /*1740*/  MOV R15, R18 ;  /* 0x00000012000f7202 */ /* 0x000fe20000000f00 */
[----:B------:R-:W-:-:S07]  /*1750*/  IMAD.MOV.U32 R7, RZ, RZ, R14 ;  /* 0x000000ffff077224 */ /* 0x000fce00078e000e */
[----:B------:R-:W-:Y:S05]  /*1760*/  WARPSYNC.COLLECTIVE R2, `(.L_x_873) ;  /* 0x0000000002087348 */ /* 0x000fea0003c00000 */
[----:B------:R0:W1:Y:S02]  /*1770*/  SHFL.DOWN P0, R14, R15, R12, R13 ;  /* 0x0800000c0f0e7389 */ /* 0x000064000000000d */
[----:B01----:R-:W-:Y:S05]  /*1780*/  ENDCOLLECTIVE ;  /* 0x000000000000791b */ /* 0x003fea0003800000 */
.L_x_873:
[----:B------:R-:W-:Y:S05]  /*1790*/  BRA `(.L_x_874) ;  /* 0xfffffff400747947 */ /* 0x000fea000383ffff */
.L_x_875:
        /* <DEDUP_REMOVED lines=14> */
.L_x_27086:


//--------------------- .text._ZN2at6native35batch_norm_reduce_statistics_kernelIN3c108BFloat16EflEEvNS_27GenericPackedTensorAccessorIT0_Lm2ENS_17RestrictPtrTraitsET1_EES8_NS4_IS5_Lm1ES6_S7_EES9_NS4_IT_Lm1ES6_S7_EESB_S5_S5_SB_ --------------------------
	.section	.text._ZN2at6native35batch_norm_reduce_statistics_kernelIN3c108BFloat16EflEEvNS_27GenericPackedTensorAccessorIT0_Lm2ENS_17RestrictPtrTraitsET1_EES8_NS4_IS5_Lm1ES6_S7_EES9_NS4_IT_Lm1ES6_S7_EESB_S5_S5_SB_,"ax",@progbits
	.align	128
        .global         _ZN2at6native35batch_norm_reduce_statistics_kernelIN3c108BFloat16EflEEvNS_27GenericPackedTensorAccessorIT0_Lm2ENS_17RestrictPtrTraitsET1_EES8_NS4_IS5_Lm1ES6_S7_EES9_NS4_IT_Lm1ES6_S7_EESB_S5_S5_SB_
        .type           _ZN2at6native35batch_norm_reduce_statistics_kernelIN3c108BFloat16EflEEvNS_27GenericPackedTensorAccessorIT0_Lm2ENS_17RestrictPtrTraitsET1_EES8_NS4_IS5_Lm1ES6_S7_EES9_NS4_IT_Lm1ES6_S7_EESB_S5_S5_SB_,@function
        .size           _ZN2at6native35batch_norm_reduce_statistics_kernelIN3c108BFloat16EflEEvNS_27GenericPackedTensorAccessorIT0_Lm2ENS_17RestrictPtrTraitsET1_EES8_NS4_IS5_Lm1ES6_S7_EES9_NS4_IT_Lm1ES6_S7_EESB_S5_S5_SB_,(.L_x_27003 - _ZN2at6native35batch_norm_reduce_statistics_kernelIN3c108BFloat16EflEEvNS_27GenericPackedTensorAccessorIT0_Lm2ENS_17RestrictPtrTraitsET1_EES8_NS4_IS5_Lm1ES6_S7_EES9_NS4_IT_Lm1ES6_S7_EESB_S5_S5_SB_)
        .other          _ZN2at6native35batch_norm_reduce_statistics_kernelIN3c108BFloat16EflEEvNS_27GenericPackedTensorAccessorIT0_Lm2ENS_17RestrictPtrTraitsET1_EES8_NS4_IS5_Lm1ES6_S7_EES9_NS4_IT_Lm1ES6_S7_EESB_S5_S5_SB_,@"STO_CUDA_ENTRY STV_DEFAULT"
_ZN2at6native35batch_norm_reduce_statistics_kernelIN3c108BFloat16EflEEvNS_27GenericPackedTensorAccessorIT0_Lm2ENS_17RestrictPtrTraitsET1_EES8_NS4_IS5_Lm1ES6_S7_EES9_NS4_IT_Lm1ES6_S7_EESB_S5_S5_SB_:
.text._ZN2at6native35batch_norm_reduce_statistics_kernelIN3c108BFloat16EflEEvNS_27GenericPackedTensorAccessorIT0_Lm2ENS_17RestrictPtrTraitsET1_EES8_NS4_IS5_Lm1ES6_S7_EES9_NS4_IT_Lm1ES6_S7_EESB_S5_S5_SB_:
[----:B------:R-:W-:Y:S01]  /*0000*/  LDC R1, c[0x0][0x37c] ;  /* 0x0000df00ff017b82 */ /* 0x000fe20000000800 */
[----:B------:R-:W0:Y:S01]  /*0010*/  S2R R0, SR_TID.X ;  /* 0x0000000000007919 */ /* 0x000e220000002100 */
[----:B------:R-:W1:Y:S06]  /*0020*/  LDCU UR4, c[0x0][0x360] ;  /* 0x00006c00ff0477ac */ /* 0x000e6c0008000800 */
[----:B------:R-:W0:Y:S01]  /*0030*/  S2UR UR5, SR_CTAID.X ;  /* 0x00000000000579c3 */ /* 0x000e220000002500 */
[----:B------:R-:W2:Y:S07]  /*0040*/  LDCU UR6, c[0x0][0x390] ;  /* 0x00007200ff0677ac */ /* 0x000eae0008000800 */
[----:B------:R-:W0:Y:S02]  /*0050*/  LDC R3, c[0x0][0x360] ;  /* 0x0000d800ff037b82 */ /* 0x000e240000000800 */
[----:B0-----:R-:W-:-:S05]  /*0060*/  IMAD R0, R3, UR5, R0 ;  /* 0x0000000503007c24 */ /* 0x001fca000f8e0200 */
[----:B--2---:R-:W-:-:S13]  /*0070*/  ISETP.GE.AND P0, PT, R0, UR6, PT ;  /* 0x0000000600007c0c */ /* 0x004fda000bf06270 */
[----:B-1----:R-:W-:Y:S05]  /*0080*/  @P0 EXIT ;  /* 0x000000000000094d */ /* 0x002fea0003800000 */
[----:B------:R-:W0:Y:S01]  /*0090*/  LDC R2, c[0x0][0x434] ;  /* 0x00010d00ff027b82 */ /* 0x000e220000000800 */
[----:B------:R-:W1:Y:S01]  /*00a0*/  LDCU UR6, c[0x0][0x388] ;  /* 0x00007100ff0677ac */ /* 0x000e620008000800 */
[----:B------:R-:W2:Y:S01]  /*00b0*/  LDCU UR5, c[0x0][0x370] ;  /* 0x00006e00ff0577ac */ /* 0x000ea20008000800 */
[----:B------:R-:W3:Y:S01]  /*00c0*/  LDCU.64 UR14, c[0x0][0x358] ;  /* 0x00006b00ff0e77ac */ /* 0x000ee20008000a00 */
[----:B-1----:R-:W-:Y:S02]  /*00d0*/  UISETP.GE.AND UP0, UPT, UR6, 0x1, UPT ;  /* 0x000000010600788c */ /* 0x002fe4000bf06270 */
[----:B--2---:R-:W-:Y:S01]  /*00e0*/  UIMAD UR4, UR4, UR5, URZ ;  /* 0x00000005040472a4 */ /* 0x004fe2000f8e02ff */
[----:B0-----:R-:W-:-:S05]  /*00f0*/  FADD.FTZ R2, -R2, 1 ;  /* 0x3f80000002027421 */ /* 0x001fca0000010100 */
[----:B------:R-:W-:Y:S01]  /*0100*/  R2UR UR28, R2 ;  /* 0x00000000021c72ca */ /* 0x000fe200000e0000 */
[----:B---3--:R-:W-:-:S14]  /*0110*/  BRA.U !UP0, `(.L_x_876) ;  /* 0x0000006508687547 */ /* 0x008fdc000b800000 */
[----:B------:R-:W0:Y:S02]  /*0120*/  LDCU.64 UR8, c[0x0][0x400] ;  /* 0x00008000ff0877ac */ /* 0x000e240008000a00 */
[----:B0-----:R-:W-:-:S04]  /*0130*/  UISETP.NE.U32.AND UP0, UPT, UR8, URZ, UPT ;  /* 0x000000ff0800728c */ /* 0x001fc8000bf05070 */
[----:B------:R-:W-:-:S09]  /*0140*/  UISETP.NE.AND.EX UP0, UPT, UR9, URZ, UPT, UP0 ;  /* 0x000000ff0900728c */ /* 0x000fd2000bf05300 */
[----:B------:R-:W-:Y:S05]  /*0150*/  BRA.U UP0, `(.L_x_877) ;  /* 0x0000003100d07547 */ /* 0x000fea000b800000 */
[----:B------:R-:W0:Y:S01]  /*0160*/  LDCU.64 UR16, c[0x0][0x448] ;  /* 0x00008900ff1077ac */ /* 0x000e220008000a00 */
[----:B------:R-:W-:Y:S01]  /*0170*/  BSSY.RECONVERGENT B0, `(.L_x_878) ;  /* 0x0000331000007945 */ /* 0x000fe20003800200 */
[----:B------:R-:W1:Y:S01]  /*0180*/  LDCU.64 UR18, c[0x0][0x398] ;  /* 0x00007300ff1277ac */ /* 0x000e620008000a00 */
[----:B------:R-:W2:Y:S01]  /*0190*/  LDCU.64 UR20, c[0x0][0x3c0] ;  /* 0x00007800ff1477ac */ /* 0x000ea20008000a00 */
[----:B------:R-:W-:Y:S02]  /*01a0*/  ULOP3.LUT UR29, UR6, 0x7ffffffc, URZ, 0xc0, !UPT ;  /* 0x7ffffffc061d7892 */ /* 0x000fe4000f8ec0ff */
[----:B------:R-:W-:Y:S01]  /*01b0*/  ULOP3.LUT UR5, UR6, 0x3, URZ, 0xc0, !UPT ;  /* 0x0000000306057892 */ /* 0x000fe2000f8ec0ff */
[----:B------:R-:W3:Y:S01]  /*01c0*/  LDCU UR30, c[0x0][0x430] ;  /* 0x00008600ff1e77ac */ /* 0x000ee20008000800 */
[----:B0-----:R-:W-:Y:S02]  /*01d0*/  UIMAD.WIDE.U32 UR22, UR16, 0x2, URZ ;  /* 0x00000002101678a5 */ /* 0x001fe4000f8e00ff */
[----:B------:R-:W-:-:S02]  /*01e0*/  USHF.L.U32 UR9, UR17, 0x1, URZ ;  /* 0x0000000111097899 */ /* 0x000fc400080006ff */
[----:B-1----:R-:W-:Y:S02]  /*01f0*/  UIMAD.WIDE.U32 UR24, UR18, 0x4, URZ ;  /* 0x00000004121878a5 */ /* 0x002fe4000f8e00ff */
[----:B------:R-:W-:Y:S02]  /*0200*/  USHF.L.U32 UR10, UR19, 0x2, URZ ;  /* 0x00000002130a7899 */ /* 0x000fe400080006ff */
[----:B--2---:R-:W-:Y:S02]  /*0210*/  UIMAD.WIDE.U32 UR26, UR20, 0x4, URZ ;  /* 0x00000004141a78a5 */ /* 0x004fe4000f8e00ff */
[----:B------:R-:W-:Y:S02]  /*0220*/  USHF.L.U32 UR11, UR21, 0x2, URZ ;  /* 0x00000002150b7899 */ /* 0x000fe400080006ff */
[----:B------:R-:W-:Y:S02]  /*0230*/  USHF.L.U64.HI UR7, UR18, 0x3, UR19 ;  /* 0x0000000312077899 */ /* 0x000fe40008010213 */
[----:B------:R-:W-:-:S02]  /*0240*/  USHF.L.U64.HI UR19, UR16, 0x3, UR17 ;  /* 0x0000000310137899 */ /* 0x000fc40008010211 */
[----:B------:R-:W-:Y:S02]  /*0250*/  USHF.L.U64.HI UR8, UR16, 0x2, UR17 ;  /* 0x0000000210087899 */ /* 0x000fe40008010211 */
[----:B------:R-:W-:Y:S02]  /*0260*/  USHF.L.U64.HI UR31, UR20, 0x4, UR21 ;  /* 0x00000004141f7899 */ /* 0x000fe40008010215 */
[----:B------:R-:W-:Y:S02]  /*0270*/  USHF.L.U64.HI UR6, UR20, 0x3, UR21 ;  /* 0x0000000314067899 */ /* 0x000fe40008010215 */
[----:B------:R-:W-:Y:S02]  /*0280*/  UIADD3 UR17, UPT, UPT, -UR29, URZ, URZ ;  /* 0x000000ff1d117290 */ /* 0x000fe4000fffe1ff */
[----:B------:R-:W-:Y:S02]  /*0290*/  UIADD3 UR9, UPT, UPT, UR23, UR9, URZ ;  /* 0x0000000917097290 */ /* 0x000fe4000fffe0ff */
[----:B------:R-:W-:-:S02]  /*02a0*/  UIADD3 UR10, UPT, UPT, UR25, UR10, URZ ;  /* 0x0000000a190a7290 */ /* 0x000fc4000fffe0ff */
[----:B---3--:R-:W-:-:S12]  /*02b0*/  UIADD3 UR11, UPT, UPT, UR27, UR11, URZ ;  /* 0x0000000b1b0b7290 */ /* 0x008fd8000fffe0ff */
.L_x_892:
[----:B------:R-:W0:Y:S01]  /*02c0*/  LDCU UR21, c[0x0][0x388] ;  /* 0x00007100ff1577ac */ /* 0x000e220008000800 */
[----:B------:R-:W-:Y:S01]  /*02d0*/  SHF.R.S32.HI R2, RZ, 0x1f, R0 ;  /* 0x0000001fff027819 */ /* 0x000fe20000011400 */
[----:B------:R-:W-:Y:S01]  /*02e0*/  HFMA2 R14, -RZ, RZ, 0, 0 ;  /* 0x00000000ff0e7431 */ /* 0x000fe200000001ff */
[----:B------:R-:W-:Y:S01]  /*02f0*/  CS2R R12, SRZ ;  /* 0x00000000000c7805 */ /* 0x000fe2000001ff00 */
[----:B------:R-:W1:Y:S01]  /*0300*/  LDCU.64 UR12, c[0x0][0x3a0] ;  /* 0x00007400ff0c77ac */ /* 0x000e620008000a00 */
[----:B------:R-:W-:Y:S01]  /*0310*/  CS2R R28, SRZ ;  /* 0x00000000001c7805 */ /* 0x000fe2000001ff00 */
[----:B------:R-:W2:Y:S01]  /*0320*/  LDCU.64 UR32, c[0x0][0x3c8] ;  /* 0x00007900ff2077ac */ /* 0x000ea20008000a00 */
[----:B0-----:R-:W-:Y:S01]  /*0330*/  UISETP.GE.U32.AND UP0, UPT, UR21, 0x4, UPT ;  /* 0x000000041500788c */ /* 0x001fe2000bf06070 */
[----:B-1----:R-:W-:Y:S02]  /*0340*/  IMAD R3, R2, UR12, RZ ;  /* 0x0000000c02037c24 */ /* 0x002fe4000f8e02ff */
[----:B------:R-:W-:-:S04]  /*0350*/  IMAD.WIDE.U32 R18, R0, UR12, RZ ;  /* 0x0000000c00127c25 */ /* 0x000fc8000f8e00ff */
[----:B--2---:R-:W-:Y:S02]  /*0360*/  IMAD R5, R2, UR32, RZ ;  /* 0x0000002002057c24 */ /* 0x004fe4000f8e02ff */
[C---:B------:R-:W-:Y:S02]  /*0370*/  IMAD R11, R0.reuse, UR13, R3 ;  /* 0x0000000d000b7c24 */ /* 0x040fe4000f8e0203 */
[----:B------:R-:W-:-:S03]  /*0380*/  IMAD.WIDE.U32 R16, R0, UR32, RZ ;  /* 0x0000002000107c25 */ /* 0x000fc6000f8e00ff */
[----:B------:R-:W-:Y:S01]  /*0390*/  IADD3 R3, PT, PT, R19, R11, RZ ;  /* 0x0000000b13037210 */ /* 0x000fe20007ffe0ff */
[----:B------:R-:W-:-:S05]  /*03a0*/  IMAD R5, R0, UR33, R5 ;  /* 0x0000002100057c24 */ /* 0x000fca000f8e0205 */
[----:B------:R-:W-:Y:S01]  /*03b0*/  IADD3 R4, PT, PT, R17, R5, RZ ;  /* 0x0000000511047210 */ /* 0x000fe20007ffe0ff */
[----:B------:R-:W-:Y:S06]  /*03c0*/  BRA.U !UP0, `(.L_x_879) ;  /* 0x0000001508d07547 */ /* 0x000fec000b800000 */
[----:B------:R-:W0:Y:S01]  /*03d0*/  LDCU.64 UR32, c[0x0][0x380] ;  /* 0x00007000ff2077ac */ /* 0x000e220008000a00 */
[----:B------:R-:W-:Y:S01]  /*03e0*/  IMAD.IADD R11, R11, 0x1, R19 ;  /* 0x000000010b0b7824 */ /* 0x000fe200078e0213 */
[----:B------:R-:W-:Y:S02]  /*03f0*/  IADD3 R9, PT, PT, R5, R17, RZ ;  /* 0x0000001105097210 */ /* 0x000fe40007ffe0ff */
[----:B------:R-:W-:Y:S01]  /*0400*/  CS2R R28, SRZ ;  /* 0x00000000001c7805 */ /* 0x000fe2000001ff00 */
[----:B------:R-:W1:Y:S01]  /*0410*/  LDCU.64 UR12, c[0x0][0x3a8] ;  /* 0x00007500ff0c77ac */ /* 0x000e620008000a00 */
[----:B------:R-:W-:Y:S01]  /*0420*/  MOV R13, RZ ;  /* 0x000000ff000d7202 */ /* 0x000fe20000000f00 */
[----:B------:R-:W2:Y:S01]  /*0430*/  LDCU.64 UR34, c[0x0][0x438] ;  /* 0x00008700ff2277ac */ /* 0x000ea20008000a00 */
[----:B0-----:R-:W-:Y:S02]  /*0440*/  LEA R6, P1, R18, UR32, 0x2 ;  /* 0x0000002012067c11 */ /* 0x001fe4000f8210ff */
[----:B-1----:R-:W-:-:S02]  /*0450*/  LEA R5, P0, R16, UR12, 0x2 ;  /* 0x0000000c10057c11 */ /* 0x002fc4000f8010ff */
[----:B------:R-:W-:Y:S02]  /*0460*/  LEA.HI.X R10, R18, UR33, R11, 0x2, P1 ;  /* 0x00000021120a7c11 */ /* 0x000fe400088f140b */
[----:B--2---:R-:W-:Y:S02]  /*0470*/  MOV R7, UR34 ;  /* 0x0000002200077c02 */ /* 0x004fe40008000f00 */
[----:B------:R-:W-:Y:S02]  /*0480*/  MOV R8, UR35 ;  /* 0x0000002300087c02 */ /* 0x000fe40008000f00 */
[----:B------:R-:W-:Y:S02]  /*0490*/  LEA.HI.X R9, R16, UR13, R9, 0x2, P0 ;  /* 0x0000000d10097c11 */ /* 0x000fe400080f1409 */
[----:B------:R-:W-:-:S07]  /*04a0*/  MOV R11, UR17 ;  /* 0x00000011000b7c02 */ /* 0x000fce0008000f00 */
.L_x_884:
[----:B------:R-:W-:Y:S01]  /*04b0*/  IMAD.MOV.U32 R20, RZ, RZ, R7 ;  /* 0x000000ffff147224 */ /* 0x000fe200078e0007 */
[----:B------:R-:W-:-:S05]  /*04c0*/  MOV R21, R8 ;  /* 0x0000000800157202 */ /* 0x000fca0000000f00 */
[----:B------:R0:W2:Y:S02]  /*04d0*/  LDG.E.U16 R24, desc[UR14][R20.64] ;  /* 0x0000000e14187981 */ /* 0x0000a4000c1e1500 */
[----:B0-----:R-:W-:Y:S02]  /*04e0*/  MOV R20, R5 ;  /* 0x0000000500147202 */ /* 0x001fe40000000f00 */
[----:B------:R-:W-:-:S05]  /*04f0*/  MOV R21, R9 ;  /* 0x0000000900157202 */ /* 0x000fca0000000f00 */
[----:B------:R-:W3:Y:S01]  /*0500*/  LDG.E R15, desc[UR14][R20.64] ;  /* 0x0000000e140f7981 */ /* 0x000ee2000c1e1900 */
[----:B------:R-:W0:Y:S01]  /*0510*/  I2F.S64 R28, R28 ;  /* 0x0000001c001c7312 */ /* 0x000e220000301400 */
[----:B------:R-:W-:Y:S01]  /*0520*/  MOV R22, R6 ;  /* 0x0000000600167202 */ /* 0x000fe20000000f00 */
[----:B------:R-:W-:-:S05]  /*0530*/  IMAD.MOV.U32 R23, RZ, RZ, R10 ;  /* 0x000000ffff177224 */ /* 0x000fca00078e000a */
[----:B------:R1:W5:Y:S01]  /*0540*/  LDG.E R14, desc[UR14][R22.64] ;  /* 0x0000000e160e7981 */ /* 0x000362000c1e1900 */
[----:B0-----:R-:W0:Y:S02]  /*0550*/  F2F.BF16.F32 R25, R28 ;  /* 0x0000001c00197304 */ /* 0x001e240000202000 */
[----:B0-----:R-:W-:Y:S02]  /*0560*/  SHF.L.U32 R26, R25, 0x10, RZ ;  /* 0x00000010191a7819 */ /* 0x001fe400000006ff */
[----:B--2---:R-:W-:-:S05]  /*0570*/  SHF.L.U32 R29, R24, 0x10, RZ ;  /* 0x00000010181d7819 */ /* 0x004fca00000006ff */
[----:B------:R-:W-:-:S06]  /*0580*/  FADD.FTZ R30, R29, R26 ;  /* 0x0000001a1d1e7221 */ /* 0x000fcc0000010000 */
[----:B------:R-:W0:Y:S08]  /*0590*/  F2F.BF16.F32 R30, R30 ;  /* 0x0000001e001e7304 */ /* 0x000e300000202000 */
[----:B---3--:R-:W2:Y:S01]  /*05a0*/  MUFU.RCP R15, R15 ;  /* 0x0000000f000f7308 */ /* 0x008ea20000001000 */
[----:B0-----:R-:W-:-:S05]  /*05b0*/  SHF.L.U32 R24, R30, 0x10, RZ ;  /* 0x000000101e187819 */ /* 0x001fca00000006ff */
[----:B------:R-:W-:-:S15]  /*05c0*/  FMUL.FTZ R31, R24, 1 ;  /* 0x3f800000181f7820 */ /* 0x000fde0000410000 */
[----:B------:R-:W-:-:S12]  /*05d0*/  NOP ;  /* 0x0000000000007918 */ /* 0x000fd80000000000 */
[----:B------:R-:W0:Y:S02]  /*05e0*/  F2F.F64.F32 R20, R31 ;  /* 0x0000001f00147310 */ /* 0x000e240000201800 */
[----:B0-----:R-:W-:Y:S01]  /*05f0*/  IADD3 R24, PT, PT, R21, 0x300402, RZ ;  /* 0x0030040215187810 */ /* 0x001fe20007ffe0ff */
[----:B--2---:R-:W-:-:S03]  /*0600*/  FFMA.FTZ R30, R15, R15, -UR30 ;  /* 0x8000001e0f1e7e23 */ /* 0x004fc6000801000f */
[----:B------:R-:W-:Y:S01]  /*0610*/  FSETP.GEU.AND P0, PT, |R24|, 5.8789094863358348022e-39, PT ;  /* 0x004004021800780b */ /* 0x000fe20003f0e200 */
[----:B------:R-:W1:-:S15]  /*0620*/  MUFU.RCP64H R25, R21 ;  /* 0x0000001500197308 */ /* 0x000e5e0000001800 */
[----:B------:R-:W-:-:S15]  /*0630*/  NOP ;  /* 0x0000000000007918 */ /* 0x000fde0000000000 */
[----:B------:R-:W-:-:S15]  /*0640*/  NOP ;  /* 0x0000000000007918 */ /* 0x000fde0000000000 */
[----:B------:R-:W-:-:S12]  /*0650*/  NOP ;  /* 0x0000000000007918 */ /* 0x000fd80000000000 */
[----:B-1----:R-:W0:-:S15]  /*0660*/  DFMA R22, -R20, R24, 1 ;  /* 0x3ff000001416742b */ /* 0x002e1e0000000118 */
        /* <DEDUP_REMOVED lines=19> */
[----:B0-----:R0:W1:Y:S02]  /*07a0*/  DFMA R26, R22, R26, R22 ;  /* 0x0000001a161a722b */ /* 0x0010640000000016 */
[----:B01----:R-:W-:Y:S05]  /*07b0*/  @P0 BRA `(.L_x_880) ;  /* 0x0000000000180947 */ /* 0x003fea0003800000 */
[----:B------:R-:W-:Y:S02]  /*07c0*/  LOP3.LUT R27, R21, 0x7fffffff, RZ, 0xc0, !PT ;  /* 0x7fffffff151b7812 */ /* 0x000fe400078ec0ff */
[----:B------:R-:W-:-:S03]  /*07d0*/  MOV R26, 0x800 ;  /* 0x00000800001a7802 */ /* 0x000fc60000000f00 */
[----:B------:R-:W-:-:S07]  /*07e0*/  VIADD R27, R27, 0xfff00000 ;  /* 0xfff000001b1b7836 */ /* 0x000fce0000000000 */
[----:B-----5:R-:W-:Y:S05]  /*07f0*/  CALL.REL.NOINC `($__internal_10_$__cuda_sm20_dblrcp_rn_slowpath_v3) ;  /* 0x00000074005c7944 */ /* 0x020fea0003c00000 */
[----:B------:R-:W-:Y:S02]  /*0800*/  MOV R26, R20 ;  /* 0x00000014001a7202 */ /* 0x000fe40000000f00 */
[----:B------:R-:W-:-:S07]  /*0810*/  MOV R27, R21 ;  /* 0x00000015001b7202 */ /* 0x000fce0000000f00 */
.L_x_880:
[----:B------:R-:W-:-:S04]  /*0820*/  IADD3 R20, P0, PT, R7, UR22, RZ ;  /* 0x0000001607147c10 */ /* 0x000fc8000ff1e0ff */
[----:B------:R-:W-:-:S05]  /*0830*/  IADD3.X R21, PT, PT, R8, UR9, RZ, P0, !PT ;  /* 0x0000000908157c10 */ /* 0x000fca00087fe4ff */
[----:B------:R0:W2:Y:S01]  /*0840*/  LDG.E.U16 R24, desc[UR14][R20.64] ;  /* 0x0000000e14187981 */ /* 0x0000a2000c1e1500 */
[----:B------:R-:W-:Y:S01]  /*0850*/  FADD.FTZ R22, R29, R28 ;  /* 0x0000001c1d167221 */ /* 0x000fe20000010000 */
[----:B------:R-:W-:-:S04]  /*0860*/  IADD3 R34, P0, PT, R5, UR26, RZ ;  /* 0x0000001a05227c10 */ /* 0x000fc8000ff1e0ff */
[----:B------:R-:W-:Y:S01]  /*0870*/  IADD3.X R35, PT, PT, R9, UR11, RZ, P0, !PT ;  /* 0x0000000b09237c10 */ /* 0x000fe200087fe4ff */
[----:B0-----:R-:W0:Y:S04]  /*0880*/  F2I.S64.TRUNC R20, R22 ;  /* 0x0000001600147311 */ /* 0x001e28000020d900 */
[----:B------:R1:W3:Y:S02]  /*0890*/  LDG.E R31, desc[UR14][R34.64] ;  /* 0x0000000e221f7981 */ /* 0x0002e4000c1e1900 */
[----:B-1----:R-:W-:-:S04]  /*08a0*/  IADD3 R34, P0, PT, R6, UR24, RZ ;  /* 0x0000001806227c10 */ /* 0x002fc8000ff1e0ff */
[----:B------:R-:W-:-:S15]  /*08b0*/  IADD3.X R35, PT, PT, R10, UR10, RZ, P0, !PT ;  /* 0x0000000a0a237c10 */ /* 0x000fde00087fe4ff */
[----:B------:R-:W-:-:S15]  /*08c0*/  NOP ;  /* 0x0000000000007918 */ /* 0x000fde0000000000 */
[----:B------:R-:W-:-:S15]  /*08d0*/  NOP ;  /* 0x0000000000007918 */ /* 0x000fde0000000000 */
[----:B------:R-:W-:-:S09]  /*08e0*/  NOP ;  /* 0x0000000000007918 */ /* 0x000fd20000000000 */
[----:B0-----:R-:W0:Y:S02]  /*08f0*/  I2F.S64 R15, R20 ;  /* 0x00000014000f7312 */ /* 0x001e240000301400 */
[----:B0-----:R-:W0:Y:S02]  /*0900*/  F2F.BF16.F32 R23, R15 ;  /* 0x0000000f00177304 */ /* 0x001e240000202000 */
[----:B0-----:R-:W-:Y:S02]  /*0910*/  SHF.L.U32 R23, R23, 0x10, RZ ;  /* 0x0000001017177819 */ /* 0x001fe400000006ff */
[----:B--2---:R-:W-:-:S05]  /*0920*/  SHF.L.U32 R24, R24, 0x10, RZ ;  /* 0x0000001018187819 */ /* 0x004fca00000006ff */
[----:B------:R-:W-:-:S06]  /*0930*/  FADD.FTZ R25, R24, R23 ;  /* 0x0000001718197221 */ /* 0x000fcc0000010000 */
[----:B------:R-:W0:Y:S02]  /*0940*/  F2F.BF16.F32 R25, R25 ;  /* 0x0000001900197304 */ /* 0x000e240000202000 */
[----:B0-----:R-:W-:Y:S02]  /*0950*/  IMAD.U32 R23, R25, 0x10000, RZ ;  /* 0x0001000019177824 */ /* 0x001fe400078e00ff */
[----:B------:R0:W5:Y:S02]  /*0960*/  LDG.E R25, desc[UR14][R34.64] ;  /* 0x0000000e22197981 */ /* 0x000164000c1e1900 */
[----:B------:R-:W-:-:S15]  /*0970*/  FMUL.FTZ R36, R23, 1 ;  /* 0x3f80000017247820 */ /* 0x000fde0000410000 */
[----:B------:R-:W-:-:S15]  /*0980*/  NOP ;  /* 0x0000000000007918 */ /* 0x000fde0000000000 */
[----:B------:R-:W-:-:S11]  /*0990*/  NOP ;  /* 0x0000000000007918 */ /* 0x000fd60000000000 */
[----:B------:R-:W1:Y:S02]  /*09a0*/  F2F.F64.F32 R20, R36 ;  /* 0x0000002400147310 */ /* 0x000e640000201800 */
[----:B-1----:R-:W-:Y:S01]  /*09b0*/  IADD3 R32, PT, PT, R21, 0x300402, RZ ;  /* 0x0030040215207810 */ /* 0x002fe20007ffe0ff */
[----:B------:R-:W-:Y:S01]  /*09c0*/  UMOV UR12, 0xf0000000 ;  /* 0xf0000000000c7882 */ /* 0x000fe20000000000 */
[----:B------:R-:W-:-:S15]  /*09d0*/  UMOV UR13, 0x380fffff ;  /* 0x380fffff000d7882 */ /* 0x000fde0000000000 */
[----:B------:R-:W-:-:S15]  /*09e0*/  NOP ;  /* 0x0000000000007918 */ /* 0x000fde0000000000 */
[----:B------:R-:W-:-:S15]  /*09f0*/  NOP ;  /* 0x0000000000007918 */ /* 0x000fde0000000000 */
[----:B------:R-:W-:-:S15]  /*0a00*/  NOP ;  /* 0x0000000000007918 */ /* 0x000fde0000000000 */
[----:B------:R-:W-:Y:S01]  /*0a10*/  DSETP.GEU.AND P0, PT, |R26|, UR12, PT ;  /* 0x0000000c1a007e2a */ /* 0x000fe2000bf0e200 */
[----:B------:R-:W1:-:S15]  /*0a20*/  MUFU.RCP64H R33, R21 ;  /* 0x0000001500217308 */ /* 0x000e5e0000001800 */
[----:B------:R-:W-:-:S15]  /*0a30*/  NOP ;  /* 0x0000000000007918 */ /* 0x000fde0000000000 */
[----:B------:R-:W-:-:S15]  /*0a40*/  NOP ;  /* 0x0000000000007918 */ /* 0x000fde0000000000 */
[----:B------:R-:W-:-:S15]  /*0a50*/  NOP ;  /* 0x0000000000007918 */ /* 0x000fde0000000000 */
[----:B------:R-:W-:-:S03]  /*0a60*/  NOP ;  /* 0x0000000000007918 */ /* 0x000fc60000000000 */
[----:B-1----:R-:W1:Y:S01]  /*0a70*/  DFMA R22, -R20, R32, 1 ;  /* 0x3ff000001416742b */ /* 0x002e620000000120 */
[----:B---3--:R-:W2:-:S15]  /*0a80*/  MUFU.RCP R31, R31 ;  /* 0x0000001f001f7308 */ /* 0x008e9e0000001000 */
[----:B------:R-:W-:-:S15]  /*0a90*/  NOP ;  /* 0x0000000000007918 */ /* 0x000fde0000000000 */
[----:B------:R-:W-:-:S15]  /*0aa0*/  NOP ;  /* 0x0000000000007918 */ /* 0x000fde0000000000 */
[----:B------:R-:W-:-:S15]  /*0ab0*/  NOP ;  /* 0x0000000000007918 */ /* 0x000fde0000000000 */
[----:B------:R-:W-:-:S03]  /*0ac0*/  NOP ;  /* 0x0000000000007918 */ /* 0x000fc60000000000 */
[----:B-1----:R-:W1:-:S15]  /*0ad0*/  DFMA R22, R22, R22, R22 ;  /* 0x000000161616722b */ /* 0x002e5e0000000016 */
[----:B------:R-:W-:-:S15]  /*0ae0*/  NOP ;  /* 0x0000000000007918 */ /* 0x000fde0000000000 */
[----:B------:R-:W-:-:S15]  /*0af0*/  NOP ;  /* 0x0000000000007918 */ /* 0x000fde0000000000 */
[----:B------:R-:W-:-:S15]  /*0b00*/  NOP ;  /* 0x0000000000007918 */ /* 0x000fde0000000000 */
[----:B------:R-:W-:-:S04]  /*0b10*/  NOP ;  /* 0x0000000000007918 */ /* 0x000fc80000000000 */
[----:B-1----:R1:W3:Y:S02]  /*0b20*/  DFMA R22, R32, R22, R32 ;  /* 0x000000162016722b */ /* 0x0022e40000000020 */
[----:B-1---5:R-:W-:-:S04]  /*0b30*/  FADD.FTZ R33, -R14, R12 ;  /* 0x0000000c0e217221 */ /* 0x022fc80000010100 */
[----:B------:R-:W-:-:S15]  /*0b40*/  FMUL.FTZ R37, R33, R33 ;  /* 0x0000002121257220 */ /* 0x000fde0000410000 */
[----:B------:R-:W-:-:S15]  /*0b50*/  NOP ;  /* 0x0000000000007918 */ /* 0x000fde0000000000 */
[----:B------:R-:W-:-:S15]  /*0b60*/  NOP ;  /* 0x0000000000007918 */ /* 0x000fde0000000000 */
[----:B------:R-:W-:-:S13]  /*0b70*/  NOP ;  /* 0x0000000000007918 */ /* 0x000fda0000000000 */
[----:B------:R-:W1:Y:S01]  /*0b80*/  F2F.F32.F64 R33, R26 ;  /* 0x0000001a00217310 */ /* 0x000e620000301000 */
[----:B------:R-:W-:Y:S01]  /*0b90*/  FMUL.FTZ R36, R28, R37 ;  /* 0x000000251c247220 */ /* 0x000fe20000410000 */
[----:B-1----:R-:W-:Y:S01]  /*0ba0*/  @!P0 FMUL R33, R33, 1.175494350822287508e-38 ;  /* 0x0080000021218820 */ /* 0x002fe20000400000 */
[----:B------:R-:W-:Y:S02]  /*0bb0*/  FSETP.GEU.AND P0, PT, |R32|, 5.8789094863358348022e-39, PT ;  /* 0x004004022000780b */ /* 0x000fe40003f0e200 */
[----:B------:R-:W-:-:S04]  /*0bc0*/  FMUL.FTZ R36, R29, R36 ;  /* 0x000000241d247220 */ /* 0x000fc80000410000 */
[----:B------:R-:W-:-:S04]  /*0bd0*/  FMUL.FTZ R37, R33, R36 ;  /* 0x0000002421257220 */ /* 0x000fc80000410000 */
[----:B------:R-:W-:Y:S01]  /*0be0*/  FFMA.FTZ R30, R30, R29, R37 ;  /* 0x0000001d1e1e7223 */ /* 0x000fe20000010025 */
[-C--:B------:R-:W-:Y:S01]  /*0bf0*/  FMUL.FTZ R29, R29, R33.reuse ;  /* 0x000000211d1d7220 */ /* 0x080fe20000410000 */
[----:B------:R-:W-:-:S03]  /*0c00*/  FMUL.FTZ R33, R28, R33 ;  /* 0x000000211c217220 */ /* 0x000fc60000410000 */
[----:B------:R-:W-:Y:S01]  /*0c10*/  FMUL.FTZ R28, R14, R29 ;  /* 0x0000001d0e1c7220 */ /* 0x000fe20000410000 */
[----:B------:R-:W-:Y:S01]  /*0c20*/  FADD.FTZ R29, R30, R13 ;  /* 0x0000000d1e1d7221 */ /* 0x000fe20000010000 */
[----:B--2---:R-:W-:Y:S02]  /*0c30*/  FFMA.FTZ R30, R31, R31, -UR30 ;  /* 0x8000001e1f1e7e23 */ /* 0x004fe4000801001f */
[----:B------:R-:W-:-:S15]  /*0c40*/  FFMA.FTZ R28, R33, R12, R28 ;  /* 0x0000000c211c7223 */ /* 0x000fde000001001c */
[----:B------:R-:W-:-:S15]  /*0c50*/  NOP ;  /* 0x0000000000007918 */ /* 0x000fde0000000000 */
[----:B------:R-:W-:-:S12]  /*0c60*/  NOP ;  /* 0x0000000000007918 */ /* 0x000fd80000000000 */
[----:B---3--:R-:W1:-:S15]  /*0c70*/  DFMA R26, -R20, R22, 1 ;  /* 0x3ff00000141a742b */ /* 0x008e5e0000000116 */
[----:B------:R-:W-:-:S15]  /*0c80*/  NOP ;  /* 0x0000000000007918 */ /* 0x000fde0000000000 */
[----:B------:R-:W-:-:S15]  /*0c90*/  NOP ;  /* 0x0000000000007918 */ /* 0x000fde0000000000 */
[----:B------:R-:W-:-:S15]  /*0ca0*/  NOP ;  /* 0x0000000000007918 */ /* 0x000fde0000000000 */
[----:B------:R-:W-:-:S04]  /*0cb0*/  NOP ;  /* 0x0000000000007918 */ /* 0x000fc80000000000 */
[----:B-1----:R0:W1:Y:S02]  /*0cc0*/  DFMA R22, R22, R26, R22 ;  /* 0x0000001a1616722b */ /* 0x0020640000000016 */
[----:B01----:R-:W-:Y:S05]  /*0cd0*/  @P0 BRA `(.L_x_881) ;  /* 0x0000000000180947 */ /* 0x003fea0003800000 */
[----:B------:R-:W-:Y:S02]  /*0ce0*/  LOP3.LUT R27, R21, 0x7fffffff, RZ, 0xc0, !PT ;  /* 0x7fffffff151b7812 */ /* 0x000fe400078ec0ff */
[----:B------:R-:W-:Y:S02]  /*0cf0*/  MOV R26, 0xd20 ;  /* 0x00000d20001a7802 */ /* 0x000fe40000000f00 */
[----:B------:R-:W-:-:S07]  /*0d00*/  IADD3 R27, PT, PT, R27, -0x100000, RZ ;  /* 0xfff000001b1b7810 */ /* 0x000fce0007ffe0ff */
[----:B------:R-:W-:Y:S05]  /*0d10*/  CALL.REL.NOINC `($__internal_10_$__cuda_sm20_dblrcp_rn_slowpath_v3) ;  /* 0x0000007000147944 */ /* 0x000fea0003c00000 */
[----:B------:R-:W-:Y:S02]  /*0d20*/  MOV R22, R20 ;  /* 0x0000001400167202 */ /* 0x000fe40000000f00 */
[----:B------:R-:W-:-:S07]  /*0d30*/  MOV R23, R21 ;  /* 0x0000001500177202 */ /* 0x000fce0000000f00 */
.L_x_881:
[----:B------:R-:W-:-:S05]  /*0d40*/  IMAD.U32 R12, RZ, RZ, UR16 ;  /* 0x00000010ff0c7e24 */ /* 0x000fca000f8e00ff */
[----:B------:R-:W-:-:S04]  /*0d50*/  LEA R12, P0, R12, R7, 0x2 ;  /* 0x000000070c0c7211 */ /* 0x000fc800078010ff */
[----:B------:R-:W-:-:S05]  /*0d60*/  IADD3.X R13, PT, PT, R8, UR8, RZ, P0, !PT ;  /* 0x00000008080d7c10 */ /* 0x000fca00087fe4ff */
[----:B------:R0:W2:Y:S01]  /*0d70*/  LDG.E.U16 R20, desc[UR14][R12.64] ;  /* 0x0000000e0c147981 */ /* 0x0000a2000c1e1500 */
[----:B------:R-:W-:Y:S01]  /*0d80*/  FADD.FTZ R14, R24, R15 ;  /* 0x0000000f180e7221 */ /* 0x000fe20000010000 */
[----:B------:R-:W-:-:S05]  /*0d90*/  IMAD.U32 R34, RZ, RZ, UR20 ;  /* 0x00000014ff227e24 */ /* 0x000fca000f8e00ff */
[----:B------:R-:W-:Y:S01]  /*0da0*/  LEA R34, P0, R34, R5, 0x3 ;  /* 0x0000000522227211 */ /* 0x000fe200078018ff */
[----:B0-----:R-:W0:Y:S03]  /*0db0*/  F2I.S64.TRUNC R12, R14 ;  /* 0x0000000e000c7311 */ /* 0x001e26000020d900 */
[----:B------:R-:W-:-:S15]  /*0dc0*/  IADD3.X R35, PT, PT, R9, UR6, RZ, P0, !PT ;  /* 0x0000000609237c10 */ /* 0x000fde00087fe4ff */
[----:B------:R-:W-:-:S15]  /*0dd0*/  NOP ;  /* 0x0000000000007918 */ /* 0x000fde0000000000 */
[----:B------:R-:W-:-:S15]  /*0de0*/  NOP ;  /* 0x0000000000007918 */ /* 0x000fde0000000000 */
[----:B------:R-:W-:-:S15]  /*0df0*/  NOP ;  /* 0x0000000000007918 */ /* 0x000fde0000000000 */
[----:B------:R-:W-:-:S01]  /*0e00*/  NOP ;  /* 0x0000000000007918 */ /* 0x000fc20000000000 */
[----:B0-----:R-:W0:Y:S02]  /*0e10*/  I2F.S64 R12, R12 ;  /* 0x0000000c000c7312 */ /* 0x001e240000301400 */
[----:B0-----:R-:W0:Y:S02]  /*0e20*/  F2F.BF16.F32 R21, R12 ;  /* 0x0000000c00157304 */ /* 0x001e240000202000 */
[----:B0-----:R-:W-:Y:S02]  /*0e30*/  SHF.L.U32 R26, R21, 0x10, RZ ;  /* 0x00000010151a7819 */ /* 0x001fe400000006ff */
[----:B--2---:R-:W-:-:S05]  /*0e40*/  SHF.L.U32 R13, R20, 0x10, RZ ;  /* 0x00000010140d7819 */ /* 0x004fca00000006ff */
[----:B------:R-:W-:-:S06]  /*0e50*/  FADD.FTZ R31, R13, R26 ;  /* 0x0000001a0d1f7221 */ /* 0x000fcc0000010000 */
[----:B------:R-:W0:Y:S02]  /*0e60*/  F2F.BF16.F32 R31, R31 ;  /* 0x0000001f001f7304 */ /* 0x000e240000202000 */
[----:B0-----:R-:W-:Y:S02]  /*0e70*/  SHF.L.U32 R20, R31, 0x10, RZ ;  /* 0x000000101f147819 */ /* 0x001fe400000006ff */
[----:B------:R0:W2:Y:S03]  /*0e80*/  LDG.E R31, desc[UR14][R34.64] ;  /* 0x0000000e221f7981 */ /* 0x0000a6000c1e1900 */
[----:B------:R-:W-:-:S15]  /*0e90*/  FMUL.FTZ R20, R20, 1 ;  /* 0x3f80000014147820 */ /* 0x000fde0000410000 */
[----:B------:R-:W-:-:S15]  /*0ea0*/  NOP ;  /* 0x0000000000007918 */ /* 0x000fde0000000000 */
[----:B------:R-:W-:-:S10]  /*0eb0*/  NOP ;  /* 0x0000000000007918 */ /* 0x000fd40000000000 */
[----:B------:R-:W1:Y:S02]  /*0ec0*/  F2F.F64.F32 R20, R20 ;  /* 0x0000001400147310 */ /* 0x000e640000201800 */
[----:B-1----:R-:W-:Y:S01]  /*0ed0*/  IADD3 R26, PT, PT, R21, 0x300402, RZ ;  /* 0x00300402151a7810 */ /* 0x002fe20007ffe0ff */
[----:B------:R-:W1:-:S15]  /*0ee0*/  MUFU.RCP64H R27, R21 ;  /* 0x00000015001b7308 */ /* 0x000e5e0000001800 */
[----:B------:R-:W-:-:S15]  /*0ef0*/  NOP ;  /* 0x0000000000007918 */ /* 0x000fde0000000000 */
[----:B------:R-:W-:-:S15]  /*0f00*/  NOP ;  /* 0x0000000000007918 */ /* 0x000fde0000000000 */
[----:B------:R-:W-:-:S15]  /*0f10*/  NOP ;  /* 0x0000000000007918 */ /* 0x000fde0000000000 */
[----:B------:R-:W-:-:S01]  /*0f20*/  NOP ;  /* 0x0000000000007918 */ /* 0x000fc20000000000 */
[----:B-1----:R-:W1:-:S15]  /*0f30*/  DFMA R32, -R20, R26, 1 ;  /* 0x3ff000001420742b */ /* 0x002e5e000000011a */
[----:B------:R-:W-:-:S15]  /*0f40*/  NOP ;  /* 0x0000000000007918 */ /* 0x000fde0000000000 */
[----:B------:R-:W-:-:S15]  /*0f50*/  NOP ;  /* 0x0000000000007918 */ /* 0x000fde0000000000 */
[----:B------:R-:W-:-:S15]  /*0f60*/  NOP ;  /* 0x0000000000007918 */ /* 0x000fde0000000000 */
[----:B------:R-:W-:-:S04]  /*0f70*/  NOP ;  /* 0x0000000000007918 */ /* 0x000fc80000000000 */
[----:B-1----:R-:W1:-:S15]  /*0f80*/  DFMA R32, R32, R32, R32 ;  /* 0x000000202020722b */ /* 0x002e5e0000000020 */
[----:B------:R-:W-:-:S15]  /*0f90*/  NOP ;  /* 0x0000000000007918 */ /* 0x000fde0000000000 */
[----:B------:R-:W-:-:S15]  /*0fa0*/  NOP ;  /* 0x0000000000007918 */ /* 0x000fde0000000000 */
[----:B------:R-:W-:-:S15]  /*0fb0*/  NOP ;  /* 0x0000000000007918 */ /* 0x000fde0000000000 */
[----:B------:R-:W-:-:S04]  /*0fc0*/  NOP ;  /* 0x0000000000007918 */ /* 0x000fc80000000000 */
[----:B-1----:R1:W-:Y:S02]  /*0fd0*/  DFMA R32, R26, R32, R26 ;  /* 0x000000201a20722b */ /* 0x0023e4000000001a */
[----:B-1----:R-:W-:-:S04]  /*0fe0*/  MOV R27, UR18 ;  /* 0x00000012001b7c02 */ /* 0x002fc80008000f00 */
[----:B0-----:R-:W-:-:S04]  /*0ff0*/  LEA R34, P0, R27, R6, 0x3 ;  /* 0x000000061b227211 */ /* 0x001fc800078018ff */
[----:B------:R-:W-:-:S05]  /*1000*/  IADD3.X R35, PT, PT, R10, UR7, RZ, P0, !PT ;  /* 0x000000070a237c10 */ /* 0x000fca00087fe4ff */
[----:B------:R0:W5:Y:S01]  /*1010*/  LDG.E R14, desc[UR14][R34.64] ;  /* 0x0000000e220e7981 */ /* 0x000162000c1e1900 */
[----:B------:R-:W-:-:S04]  /*1020*/  FADD.FTZ R27, R28, -R25 ;  /* 0x800000191c1b7221 */ /* 0x000fc80000010000 */
[----:B------:R-:W-:Y:S01]  /*1030*/  FMUL.FTZ R36, R27, R27 ;  /* 0x0000001b1b247220 */ /* 0x000fe20000410000 */
[----:B------:R-:W-:Y:S01]  /*1040*/  UMOV UR12, 0xf0000000 ;  /* 0xf0000000000c7882 */ /* 0x000fe20000000000 */
[----:B------:R-:W-:Y:S02]  /*1050*/  UMOV UR13, 0x380fffff ;  /* 0x380fffff000d7882 */ /* 0x000fe40000000000 */
[----:B------:R-:W-:-:S15]  /*1060*/  FMUL.FTZ R37, R15, R36 ;  /* 0x000000240f257220 */ /* 0x000fde0000410000 */
[----:B------:R-:W-:-:S15]  /*1070*/  NOP ;  /* 0x0000000000007918 */ /* 0x000fde0000000000 */
[----:B------:R-:W-:-:S10]  /*1080*/  NOP ;  /* 0x0000000000007918 */ /* 0x000fd40000000000 */
[----:B------:R-:W1:Y:S01]  /*1090*/  F2F.F32.F64 R27, R22 ;  /* 0x00000016001b7310 */ /* 0x000e620000301000 */
[----:B------:R-:W-:-:S15]  /*10a0*/  FMUL.FTZ R36, R24, R37 ;  /* 0x0000002518247220 */ /* 0x000fde0000410000 */
[----:B------:R-:W-:-:S15]  /*10b0*/  NOP ;  /* 0x0000000000007918 */ /* 0x000fde0000000000 */
[----:B------:R-:W-:-:S15]  /*10c0*/  NOP ;  /* 0x0000000000007918 */ /* 0x000fde0000000000 */
[----:B------:R-:W-:-:S15]  /*10d0*/  NOP ;  /* 0x0000000000007918 */ /* 0x000fde0000000000 */
[----:B------:R-:W-:-:S03]  /*10e0*/  NOP ;  /* 0x0000000000007918 */ /* 0x000fc60000000000 */
[----:B------:R-:W1:Y:S02]  /*10f0*/  DSETP.GEU.AND P0, PT, |R22|, UR12, PT ;  /* 0x0000000c16007e2a */ /* 0x000e64000bf0e200 */
[----:B-1----:R-:W-:Y:S01]  /*1100*/  @!P0 FMUL R27, R27, 1.175494350822287508e-38 ;  /* 0x008000001b1b8820 */ /* 0x002fe20000400000 */
[----:B------:R-:W-:-:S03]  /*1110*/  FSETP.GEU.AND P0, PT, |R26|, 5.8789094863358348022e-39, PT ;  /* 0x004004021a00780b */ /* 0x000fc60003f0e200 */
[----:B------:R-:W-:-:S04]  /*1120*/  FMUL.FTZ R37, R27, R36 ;  /* 0x000000241b257220 */ /* 0x000fc80000410000 */
[----:B------:R-:W-:Y:S01]  /*1130*/  FFMA.FTZ R30, R30, R24, R37 ;  /* 0x000000181e1e7223 */ /* 0x000fe20000010025 */
[-C--:B------:R-:W-:Y:S01]  /*1140*/  FMUL.FTZ R24, R24, R27.reuse ;  /* 0x0000001b18187220 */ /* 0x080fe20000410000 */
[----:B------:R-:W-:Y:S01]  /*1150*/  FMUL.FTZ R15, R15, R27 ;  /* 0x0000001b0f0f7220 */ /* 0x000fe20000410000 */
[----:B--2---:R-:W1:Y:S02]  /*1160*/  MUFU.RCP R31, R31 ;  /* 0x0000001f001f7308 */ /* 0x004e640000001000 */
[----:B------:R-:W-:Y:S01]  /*1170*/  FMUL.FTZ R25, R25, R24 ;  /* 0x0000001819197220 */ /* 0x000fe20000410000 */
[----:B------:R-:W-:-:S03]  /*1180*/  FADD.FTZ R24, R29, R30 ;  /* 0x0000001e1d187221 */ /* 0x000fc60000010000 */
[----:B------:R-:W-:Y:S01]  /*1190*/  FFMA.FTZ R15, R28, R15, R25 ;  /* 0x0000000f1c0f7223 */ /* 0x000fe20000010019 */
[----:B-1----:R-:W-:-:S15]  /*11a0*/  FFMA.FTZ R25, R31, R31, -UR30 ;  /* 0x8000001e1f197e23 */ /* 0x002fde000801001f */
[----:B------:R-:W-:-:S15]  /*11b0*/  NOP ;  /* 0x0000000000007918 */ /* 0x000fde0000000000 */
[----:B------:R-:W-:-:S14]  /*11c0*/  NOP ;  /* 0x0000000000007918 */ /* 0x000fdc0000000000 */
[----:B------:R-:W1:-:S15]  /*11d0*/  DFMA R22, -R20, R32, 1 ;  /* 0x3ff000001416742b */ /* 0x000e5e0000000120 */
        /* <DEDUP_REMOVED lines=9> */
[----:B-----5:R-:W-:Y:S05]  /*1270*/  CALL.REL.NOINC `($__internal_10_$__cuda_sm20_dblrcp_rn_slowpath_v3) ;  /* 0x0000006800bc7944 */ /* 0x020fea0003c00000 */
[----:B------:R-:W-:Y:S02]  /*1280*/  MOV R32, R20 ;  /* 0x0000001400207202 */ /* 0x000fe40000000f00 */
[----:B------:R-:W-:-:S07]  /*1290*/  MOV R33, R21 ;  /* 0x0000001500217202 */ /* 0x000fce0000000f00 */
.L_x_882:
[----:B------:R-:W0:Y:S01]  /*12a0*/  LDC.64 R20, c[0x0][0x448] ;  /* 0x00011200ff147b82 */ /* 0x000e220000000a00 */
[----:B------:R-:W-:Y:S01]  /*12b0*/  MOV R23, R8 ;  /* 0x0000000800177202 */ /* 0x000fe20000000f00 */
[----:B------:R-:W-:-:S04]  /*12c0*/  IMAD.MOV.U32 R22, RZ, RZ, R7 ;  /* 0x000000ffff167224 */ /* 0x000fc800078e0007 */
[----:B0-----:R-:W-:-:S04]  /*12d0*/  IMAD.WIDE.U32 R22, R20, 0x6, R22 ;  /* 0x0000000614167825 */ /* 0x001fc800078e0016 */
[----:B------:R-:W-:-:S05]  /*12e0*/  IMAD R21, R21, 0x6, RZ ;  /* 0x0000000615157824 */ /* 0x000fca00078e02ff */
[----:B------:R-:W-:Y:S02]  /*12f0*/  IADD3 R23, PT, PT, R23, R21, RZ ;  /* 0x0000001517177210 */ /* 0x000fe40007ffe0ff */
[----:B------:R-:W0:Y:S03]  /*1300*/  LDC.64 R20, c[0x0][0x3c0] ;  /* 0x0000f000ff147b82 */ /* 0x000e260000000a00 */
[----:B------:R1:W2:Y:S02]  /*1310*/  LDG.E.U16 R30, desc[UR14][R22.64] ;  /* 0x0000000e161e7981 */ /* 0x0002a4000c1e1500 */
[----:B-1----:R-:W-:Y:S02]  /*1320*/  MOV R22, R5 ;  /* 0x0000000500167202 */ /* 0x002fe40000000f00 */
[----:B------:R-:W-:-:S03]  /*1330*/  MOV R23, R9 ;  /* 0x0000000900177202 */ /* 0x000fc60000000f00 */
[----:B0-----:R-:W-:-:S04]  /*1340*/  IMAD.WIDE.U32 R22, R20, 0xc, R22 ;  /* 0x0000000c14167825 */ /* 0x001fc800078e0016 */
[----:B------:R-:W-:Y:S02]  /*1350*/  IMAD R27, R21, 0xc, RZ ;  /* 0x0000000c151b7824 */ /* 0x000fe400078e02ff */
[----:B------:R-:W0:Y:S02]  /*1360*/  LDC.64 R20, c[0x0][0x398] ;  /* 0x0000e600ff147b82 */ /* 0x000e240000000a00 */
[----:B------:R-:W-:-:S05]  /*1370*/  IMAD.IADD R23, R23, 0x1, R27 ;  /* 0x0000000117177824 */ /* 0x000fca00078e021b */
[----:B------:R1:W3:Y:S01]  /*1380*/  LDG.E R31, desc[UR14][R22.64] ;  /* 0x0000000e161f7981 */ /* 0x0002e2000c1e1900 */
[----:B------:R-:W-:Y:S01]  /*1390*/  FADD.FTZ R26, R13, R12 ;  /* 0x0000000c0d1a7221 */ /* 0x000fe20000010000 */
[----:B-1----:R-:W-:Y:S02]  /*13a0*/  MOV R22, R6 ;  /* 0x0000000600167202 */ /* 0x002fe40000000f00 */
[----:B------:R-:W-:-:S03]  /*13b0*/  MOV R23, R10 ;  /* 0x0000000a00177202 */ /* 0x000fc60000000f00 */
[----:B0-----:R-:W-:-:S04]  /*13c0*/  IMAD.WIDE.U32 R22, R20, 0xc, R22 ;  /* 0x0000000c14167825 */ /* 0x001fc800078e0016 */
[----:B------:R-:W-:-:S05]  /*13d0*/  IMAD R21, R21, 0xc, RZ ;  /* 0x0000000c15157824 */ /* 0x000fca00078e02ff */
[----:B------:R-:W-:Y:S02]  /*13e0*/  IADD3 R23, PT, PT, R23, R21, RZ ;  /* 0x0000001517177210 */ /* 0x000fe40007ffe0ff */
[----:B------:R-:W0:Y:S01]  /*13f0*/  F2I.S64.TRUNC R20, R26 ;  /* 0x0000001a00147311 */ /* 0x000e22000020d900 */
[----:B------:R-:W-:Y:S01]  /*1400*/  UMOV UR12, 0xf0000000 ;  /* 0xf0000000000c7882 */ /* 0x000fe20000000000 */
[----:B------:R-:W-:Y:S01]  /*1410*/  UMOV UR13, 0x380fffff ;  /* 0x380fffff000d7882 */ /* 0x000fe20000000000 */
[----:B------:R1:W5:-:S15]  /*1420*/  LDG.E R28, desc[UR14][R22.64] ;  /* 0x0000000e161c7981 */ /* 0x00035e000c1e1900 */
[----:B------:R-:W-:-:S15]  /*1430*/  NOP ;  /* 0x0000000000007918 */ /* 0x000fde0000000000 */
[----:B------:R-:W-:-:S15]  /*1440*/  NOP ;  /* 0x0000000000007918 */ /* 0x000fde0000000000 */
[----:B------:R-:W-:-:S15]  /*1450*/  NOP ;  /* 0x0000000000007918 */ /* 0x000fde0000000000 */
[----:B------:R-:W-:-:S01]  /*1460*/  NOP ;  /* 0x0000000000007918 */ /* 0x000fc20000000000 */
[----:B------:R-:W-:-:S15]  /*1470*/  DSETP.GEU.AND P0, PT, |R32|, UR12, PT ;  /* 0x0000000c20007e2a */ /* 0x000fde000bf0e200 */
[----:B------:R-:W-:-:S15]  /*1480*/  NOP ;  /* 0x0000000000007918 */ /* 0x000fde0000000000 */
[----:B------:R-:W-:-:S15]  /*1490*/  NOP ;  /* 0x0000000000007918 */ /* 0x000fde0000000000 */
[----:B------:R-:W-:-:S15]  /*14a0*/  NOP ;  /* 0x0000000000007918 */ /* 0x000fde0000000000 */
[----:B------:R-:W-:-:S04]  /*14b0*/  NOP ;  /* 0x0000000000007918 */ /* 0x000fc80000000000 */
[----:B0-----:R-:W0:Y:S02]  /*14c0*/  I2F.S64 R29, R20 ;  /* 0x00000014001d7312 */ /* 0x001e240000301400 */
[----:B0-----:R-:W0:Y:S02]  /*14d0*/  F2F.BF16.F32 R27, R29 ;  /* 0x0000001d001b7304 */ /* 0x001e240000202000 */
[----:B0-----:R-:W-:Y:S01]  /*14e0*/  SHF.L.U32 R27, R27, 0x10, RZ ;  /* 0x000000101b1b7819 */ /* 0x001fe200000006ff */
[----:B--2---:R-:W-:-:S04]  /*14f0*/  IMAD.U32 R30, R30, 0x10000, RZ ;  /* 0x000100001e1e7824 */ /* 0x004fc800078e00ff */
[----:B------:R-:W-:-:S06]  /*1500*/  FADD.FTZ R36, R30, R27 ;  /* 0x0000001b1e247221 */ /* 0x000fcc0000010000 */
[----:B------:R-:W0:Y:S02]  /*1510*/  F2F.BF16.F32 R36, R36 ;  /* 0x0000002400247304 */ /* 0x000e240000202000 */
[----:B0-----:R-:W-:Y:S01]  /*1520*/  SHF.L.U32 R27, R36, 0x10, RZ ;  /* 0x00000010241b7819 */ /* 0x001fe200000006ff */
[----:B-----5:R-:W-:-:S04]  /*1530*/  FADD.FTZ R36, R15, -R14 ;  /* 0x8000000e0f247221 */ /* 0x020fc80000010000 */
[----:B------:R-:W-:-:S15]  /*1540*/  FMUL.FTZ R37, R27, 1 ;  /* 0x3f8000001b257820 */ /* 0x000fde0000410000 */
[----:B------:R-:W-:-:S15]  /*1550*/  NOP ;  /* 0x0000000000007918 */ /* 0x000fde0000000000 */
[----:B------:R-:W-:-:S12]  /*1560*/  NOP ;  /* 0x0000000000007918 */ /* 0x000fd80000000000 */
[----:B------:R-:W0:Y:S02]  /*1570*/  F2F.F64.F32 R20, R37 ;  /* 0x0000002500147310 */ /* 0x000e240000201800 */
[----:B0-----:R-:W-:Y:S01]  /*1580*/  IADD3 R34, PT, PT, R21, 0x300402, RZ ;  /* 0x0030040215227810 */ /* 0x001fe20007ffe0ff */
[----:B------:R-:W-:-:S04]  /*1590*/  FMUL.FTZ R37, R36, R36 ;  /* 0x0000002424257220 */ /* 0x000fc80000410000 */
[----:B------:R-:W-:-:S04]  /*15a0*/  FMUL.FTZ R36, R12, R37 ;  /* 0x000000250c247220 */ /* 0x000fc80000410000 */
[----:B------:R-:W-:Y:S01]  /*15b0*/  FMUL.FTZ R36, R13, R36 ;  /* 0x000000240d247220 */ /* 0x000fe20000410000 */
[----:B------:R-:W0:Y:S08]  /*15c0*/  MUFU.RCP64H R35, R21 ;  /* 0x0000001500237308 */ /* 0x000e300000001800 */
[----:B---3--:R-:W2:-:S15]  /*15d0*/  MUFU.RCP R31, R31 ;  /* 0x0000001f001f7308 */ /* 0x008e9e0000001000 */
[----:B------:R-:W-:-:S15]  /*15e0*/  NOP ;  /* 0x0000000000007918 */ /* 0x000fde0000000000 */
[----:B------:R-:W-:-:S14]  /*15f0*/  NOP ;  /* 0x0000000000007918 */ /* 0x000fdc0000000000 */
        /* <DEDUP_REMOVED lines=10> */
[----:B0-----:R0:W1:-:S15]  /*16a0*/  DFMA R26, R34, R26, R34 ;  /* 0x0000001a221a722b */ /* 0x00105e0000000022 */
[----:B------:R-:W-:-:S15]  /*16b0*/  NOP ;  /* 0x0000000000007918 */ /* 0x000fde0000000000 */
[----:B------:R-:W-:-:S15]  /*16c0*/  NOP ;  /* 0x0000000000007918 */ /* 0x000fde0000000000 */
[----:B------:R-:W-:-:S15]  /*16d0*/  NOP ;  /* 0x0000000000007918 */ /* 0x000fde0000000000 */
[----:B------:R-:W-:-:S04]  /*16e0*/  NOP ;  /* 0x0000000000007918 */ /* 0x000fc80000000000 */
[----:B0-----:R-:W0:Y:S02]  /*16f0*/  F2F.F32.F64 R35, R32 ;  /* 0x0000002000237310 */ /* 0x001e240000301000 */
[----:B0-----:R-:W-:Y:S01]  /*1700*/  @!P0 FMUL R35, R35, 1.175494350822287508e-38 ;  /* 0x0080000023238820 */ /* 0x001fe20000400000 */
[----:B------:R-:W-:-:S03]  /*1710*/  FSETP.GEU.AND P0, PT, |R34|, 5.8789094863358348022e-39, PT ;  /* 0x004004022200780b */ /* 0x000fc60003f0e200 */
[----:B------:R-:W-:Y:S01]  /*1720*/  FMUL.FTZ R36, R35, R36 ;  /* 0x0000002423247220 */ /* 0x000fe20000410000 */
[----:B------:R-:W-:-:S03]  /*1730*/  FMUL.FTZ R12, R12, R35 ;  /* 0x000000230c0c7220 */ /* 0x000fc60000410000 */
[----:B------:R-:W-:Y:S01]  /*1740*/  FFMA.FTZ R25, R25, R13, R36 ;  /* 0x0000000d19197223 */ /* 0x000fe20000010024 */
[----:B------:R-:W-:-:S03]  /*1750*/  FMUL.FTZ R13, R13, R35 ;  /* 0x000000230d0d7220 */ /* 0x000fc60000410000 */
[----:B------:R-:W-:Y:S01]  /*1760*/  FADD.FTZ R24, R24, R25 ;  /* 0x0000001918187221 */ /* 0x000fe20000010000 */
[----:B------:R-:W-:Y:S01]  /*1770*/  FMUL.FTZ R14, R14, R13 ;  /* 0x0000000d0e0e7220 */ /* 0x000fe20000410000 */
[----:B--2---:R-:W-:-:S03]  /*1780*/  FFMA.FTZ R13, R31, R31, -UR30 ;  /* 0x8000001e1f0d7e23 */ /* 0x004fc6000801001f */
[----:B------:R-:W-:-:S15]  /*1790*/  FFMA.FTZ R12, R15, R12, R14 ;  /* 0x0000000c0f0c7223 */ /* 0x000fde000001000e */
[----:B------:R-:W-:-:S15]  /*17a0*/  NOP ;  /* 0x0000000000007918 */ /* 0x000fde0000000000 */
[----:B------:R-:W-:-:S15]  /*17b0*/  NOP ;  /* 0x0000000000007918 */ /* 0x000fde0000000000 */
[----:B-1----:R-:W0:-:S15]  /*17c0*/  DFMA R22, -R20, R26, 1 ;  /* 0x3ff000001416742b */ /* 0x002e1e000000011a */
[----:B------:R-:W-:-:S15]  /*17d0*/  NOP ;  /* 0x0000000000007918 */ /* 0x000fde0000000000 */
[----:B------:R-:W-:-:S15]  /*17e0*/  NOP ;  /* 0x0000000000007918 */ /* 0x000fde0000000000 */
[----:B------:R-:W-:-:S15]  /*17f0*/  NOP ;  /* 0x0000000000007918 */ /* 0x000fde0000000000 */
[----:B------:R-:W-:-:S04]  /*1800*/  NOP ;  /* 0x0000000000007918 */ /* 0x000fc80000000000 */
[----:B0-----:R0:W1:Y:S02]  /*1810*/  DFMA R22, R26, R22, R26 ;  /* 0x000000161a16722b */ /* 0x001064000000001a */
[----:B01----:R-:W-:Y:S05]  /*1820*/  @P0 BRA `(.L_x_883) ;  /* 0x0000000000180947 */ /* 0x003fea0003800000 */
[----:B------:R-:W-:Y:S02]  /*1830*/  LOP3.LUT R27, R21, 0x7fffffff, RZ, 0xc0, !PT ;  /* 0x7fffffff151b7812 */ /* 0x000fe400078ec0ff */
[----:B------:R-:W-:Y:S02]  /*1840*/  MOV R26, 0x1870 ;  /* 0x00001870001a7802 */ /* 0x000fe40000000f00 */
[----:B------:R-:W-:-:S07]  /*1850*/  IADD3 R27, PT, PT, R27, -0x100000, RZ ;  /* 0xfff000001b1b7810 */ /* 0x000fce0007ffe0ff */
[----:B------:R-:W-:Y:S05]  /*1860*/  CALL.REL.NOINC `($__internal_10_$__cuda_sm20_dblrcp_rn_slowpath_v3) ;  /* 0x0000006400407944 */ /* 0x000fea0003c00000 */
[----:B------:R-:W-:Y:S01]  /*1870*/  MOV R22, R20 ;  /* 0x0000001400167202 */ /* 0x000fe20000000f00 */
[----:B------:R-:W-:-:S07]  /*1880*/  IMAD.MOV.U32 R23, RZ, RZ, R21 ;  /* 0x000000ffff177224 */ /* 0x000fce00078e0015 */
.L_x_883:
[----:B------:R-:W-:Y:S01]  /*1890*/  FADD.FTZ R21, R12, -R28 ;  /* 0x8000001c0c157221 */ /* 0x000fe20000010000 */
[----:B------:R-:W-:Y:S01]  /*18a0*/  UMOV UR12, 0xf0000000 ;  /* 0xf0000000000c7882 */ /* 0x000fe20000000000 */
[----:B------:R-:W-:Y:S01]  /*18b0*/  UMOV UR13, 0x380fffff ;  /* 0x380fffff000d7882 */ /* 0x000fe20000000000 */
[----:B------:R-:W0:Y:S01]  /*18c0*/  LDC.64 R14, c[0x0][0x398] ;  /* 0x0000e600ff0e7b82 */ /* 0x000e220000000a00 */
[----:B------:R-:W-:Y:S01]  /*18d0*/  FMUL.FTZ R26, R21, R21 ;  /* 0x00000015151a7220 */ /* 0x000fe20000410000 */
[----:B------:R-:W1:Y:S01]  /*18e0*/  DSETP.GEU.AND P0, PT, |R22|, UR12, PT ;  /* 0x0000000c16007e2a */ /* 0x000e62000bf0e200 */
[----:B------:R-:W-:-:S15]  /*18f0*/  R2UR UR12, R7 ;  /* 0x00000000070c72ca */ /* 0x000fde00000e0000 */
[----:B------:R-:W-:-:S15]  /*1900*/  NOP ;  /* 0x0000000000007918 */ /* 0x000fde0000000000 */
[----:B------:R-:W-:-:S15]  /*1910*/  NOP ;  /* 0x0000000000007918 */ /* 0x000fde0000000000 */
[----:B------:R-:W-:-:S15]  /*1920*/  NOP ;  /* 0x0000000000007918 */ /* 0x000fde0000000000 */
[----:B------:R-:W-:-:S03]  /*1930*/  NOP ;  /* 0x0000000000007918 */ /* 0x000fc60000000000 */
[----:B------:R-:W1:Y:S01]  /*1940*/  F2F.F32.F64 R20, R22 ;  /* 0x0000001600147310 */ /* 0x000e620000301000 */
[----:B------:R-:W-:Y:S01]  /*1950*/  FMUL.FTZ R7, R29, R26 ;  /* 0x0000001a1d077220 */ /* 0x000fe20000410000 */
[----:B------:R-:W-:Y:S01]  /*1960*/  R2UR UR13, R8 ;  /* 0x00000000080d72ca */ /* 0x000fe200000e0000 */
[----:B-1----:R-:W-:Y:S01]  /*1970*/  @!P0 FMUL R20, R20, 1.175494350822287508e-38 ;  /* 0x0080000014148820 */ /* 0x002fe20000400000 */
[----:B------:R-:W-:Y:S01]  /*1980*/  MOV R8, UR20 ;  /* 0x0000001400087c02 */ /* 0x000fe20008000f00 */
[C---:B------:R-:W-:Y:S01]  /*1990*/  FMUL.FTZ R7, R30.reuse, R7 ;  /* 0x000000071e077220 */ /* 0x040fe20000410000 */
[----:B------:R-:W-:Y:S01]  /*19a0*/  IADD3 R11, PT, PT, R11, 0x4, RZ ;  /* 0x000000040b0b7810 */ /* 0x000fe20007ffe0ff */
[-C--:B------:R-:W-:Y:S01]  /*19b0*/  FMUL.FTZ R21, R30, R20.reuse ;  /* 0x000000141e157220 */ /* 0x080fe20000410000 */
[----:B------:R-:W-:Y:S01]  /*19c0*/  LEA R5, P1, R8, R5, 0x4 ;  /* 0x0000000508057211 */ /* 0x000fe200078220ff */
[----:B------:R-:W-:Y:S01]  /*19d0*/  FMUL.FTZ R8, R20, R7 ;  /* 0x0000000714087220 */ /* 0x000fe20000410000 */
[----:B------:R-:W-:Y:S01]  /*19e0*/  FMUL.FTZ R7, R29, R20 ;  /* 0x000000141d077220 */ /* 0x000fe20000410000 */
[----:B------:R-:W-:Y:S01]  /*19f0*/  FADD.FTZ R29, R30, R29 ;  /* 0x0000001d1e1d7221 */ /* 0x000fe20000010000 */
[----:B------:R-:W-:Y:S01]  /*1a00*/  ISETP.NE.AND P0, PT, R11, RZ, PT ;  /* 0x000000ff0b00720c */ /* 0x000fe20003f05270 */
[----:B------:R-:W-:Y:S01]  /*1a10*/  FMUL.FTZ R21, R28, R21 ;  /* 0x000000151c157220 */ /* 0x000fe20000410000 */
[----:B------:R-:W-:Y:S01]  /*1a20*/  ULEA UR12, UP0, UR16, UR12, 0x3 ;  /* 0x0000000c100c7291 */ /* 0x000fe2000f8018ff */
[----:B------:R-:W-:Y:S01]  /*1a30*/  FFMA.FTZ R13, R13, R30, R8 ;  /* 0x0000001e0d0d7223 */ /* 0x000fe20000010008 */
[----:B------:R-:W-:Y:S01]  /*1a40*/  IADD3.X R9, PT, PT, R9, UR31, RZ, P1, !PT ;  /* 0x0000001f09097c10 */ /* 0x000fe20008ffe4ff */
[----:B------:R-:W-:Y:S01]  /*1a50*/  FFMA.FTZ R12, R12, R7, R21 ;  /* 0x000000070c0c7223 */ /* 0x000fe20000010015 */
[----:B------:R-:W-:Y:S01]  /*1a60*/  UIADD3.X UR13, UPT, UPT, UR13, UR19, URZ, UP0, !UPT ;  /* 0x000000130d0d7290 */ /* 0x000fe200087fe4ff */
[----:B------:R-:W-:Y:S01]  /*1a70*/  FADD.FTZ R13, R24, R13 ;  /* 0x0000000d180d7221 */ /* 0x000fe20000010000 */
[----:B0-----:R-:W-:-:S02]  /*1a80*/  LEA R6, P2, R14, R6, 0x4 ;  /* 0x000000060e067211 */ /* 0x001fc400078420ff */
[----:B------:R-:W-:Y:S02]  /*1a90*/  MOV R7, UR12 ;  /* 0x0000000c00077c02 */ /* 0x000fe40008000f00 */
[----:B------:R-:W-:Y:S02]  /*1aa0*/  MOV R8, UR13 ;  /* 0x0000000d00087c02 */ /* 0x000fe40008000f00 */
[----:B------:R-:W-:-:S15]  /*1ab0*/  LEA.HI.X R10, R14, R10, R15, 0x4, P2 ;  /* 0x0000000a0e0a7211 */ /* 0x000fde00010f240f */
[----:B------:R-:W-:-:S15]  /*1ac0*/  NOP ;  /* 0x0000000000007918 */ /* 0x000fde0000000000 */
[----:B------:R-:W-:-:S08]  /*1ad0*/  NOP ;  /* 0x0000000000007918 */ /* 0x000fd00000000000 */
[----:B------:R-:W0:Y:S02]  /*1ae0*/  F2I.S64.TRUNC R28, R29 ;  /* 0x0000001d001c7311 */ /* 0x000e24000020d900 */
[----:B0-----:R-:W-:Y:S05]  /*1af0*/  @P0 BRA `(.L_x_884) ;  /* 0xffffffe8006c0947 */ /* 0x001fea000383ffff */
[----:B------:R-:W-:-:S07]  /*1b00*/  IMAD.U32 R14, RZ, RZ, UR29 ;  /* 0x0000001dff0e7e24 */ /* 0x000fce000f8e00ff */
.L_x_879:
[----:B------:R-:W-:-:S09]  /*1b10*/  UISETP.NE.AND UP0, UPT, UR5, URZ, UPT ;  /* 0x000000ff0500728c */ /* 0x000fd2000bf05270 */
[----:B------:R-:W-:Y:S05]  /*1b20*/  BRA.U !UP0, `(.L_x_885) ;  /* 0x0000001108b87547 */ /* 0x000fea000b800000 */
[----:B------:R-:W-:-:S09]  /*1b30*/  UISETP.NE.AND UP0, UPT, UR5, 0x1, UPT ;  /* 0x000000010500788c */ /* 0x000fd2000bf05270 */
[----:B------:R-:W-:Y:S05]  /*1b40*/  BRA.U !UP0, `(.L_x_886) ;  /* 0x0000000d081c7547 */ /* 0x000fea000b800000 */
[----:B------:R-:W0:Y:S01]  /*1b50*/  LDC.64 R8, c[0x0][0x438] ;  /* 0x00010e00ff087b82 */ /* 0x000e220000000a00 */
[----:B------:R-:W1:Y:S01]  /*1b60*/  LDCU.64 UR12, c[0x0][0x448] ;  /* 0x00008900ff0c77ac */ /* 0x000e620008000a00 */
[----:B------:R-:W2:Y:S01]  /*1b70*/  LDCU.64 UR32, c[0x0][0x3a8] ;  /* 0x00007500ff2077ac */ /* 0x000ea20008000a00 */
[----:B-1----:R-:W-:-:S04]  /*1b80*/  IMAD.WIDE.U32 R6, R14, UR12, RZ ;  /* 0x0000000c0e067c25 */ /* 0x002fc8000f8e00ff */
[----:B------:R-:W-:Y:S01]  /*1b90*/  IMAD R5, R14, UR13, R7 ;  /* 0x0000000d0e057c24 */ /* 0x000fe2000f8e0207 */
[C---:B0-----:R-:W-:Y:S01]  /*1ba0*/  LEA R8, P0, R6.reuse, R8, 0x1 ;  /* 0x0000000806087211 */ /* 0x041fe200078008ff */
[----:B------:R-:W0:Y:S03]  /*1bb0*/  LDCU.64 UR12, c[0x0][0x3c0] ;  /* 0x00007800ff0c77ac */ /* 0x000e260008000a00 */
[----:B------:R-:W-:-:S06]  /*1bc0*/  LEA.HI.X R9, R6, R9, R5, 0x1, P0 ;  /* 0x0000000906097211 */ /* 0x000fcc00000f0c05 */
[----:B------:R1:W3:Y:S01]  /*1bd0*/  LDG.E.U16 R9, desc[UR14][R8.64] ;  /* 0x0000000e08097981 */ /* 0x0002e2000c1e1500 */
[----:B------:R-:W-:Y:S02]  /*1be0*/  MOV R6, R16 ;  /* 0x0000001000067202 */ /* 0x000fe40000000f00 */
[----:B------:R-:W-:-:S03]  /*1bf0*/  MOV R7, R4 ;  /* 0x0000000400077202 */ /* 0x000fc60000000f00 */
[----:B0-----:R-:W-:-:S04]  /*1c00*/  IMAD.WIDE.U32 R6, R14, UR12, R6 ;  /* 0x0000000c0e067c25 */ /* 0x001fc8000f8e0006 */
[----:B------:R-:W-:Y:S01]  /*1c10*/  IMAD R5, R14, UR13, R7 ;  /* 0x0000000d0e057c24 */ /* 0x000fe2000f8e0207 */
[C---:B--2---:R-:W-:Y:S01]  /*1c20*/  LEA R20, P0, R6.reuse, UR32, 0x2 ;  /* 0x0000002006147c11 */ /* 0x044fe2000f8010ff */
[----:B------:R-:W0:Y:S03]  /*1c30*/  LDCU.64 UR12, c[0x0][0x398] ;  /* 0x00007300ff0c77ac */ /* 0x000e260008000a00 */
[----:B------:R-:W-:Y:S01]  /*1c40*/  LEA.HI.X R21, R6, UR33, R5, 0x2, P0 ;  /* 0x0000002106157c11 */ /* 0x000fe200080f1405 */
[----:B------:R-:W2:Y:S04]  /*1c50*/  LDCU.64 UR32, c[0x0][0x380] ;  /* 0x00007000ff2077ac */ /* 0x000ea80008000a00 */
[----:B------:R-:W4:Y:S01]  /*1c60*/  LDG.E R5, desc[UR14][R20.64] ;  /* 0x0000000e14057981 */ /* 0x000f22000c1e1900 */
[----:B------:R-:W-:-:S02]  /*1c70*/  MOV R6, R18 ;  /* 0x0000001200067202 */ /* 0x000fc40000000f00 */
[----:B------:R-:W-:-:S03]  /*1c80*/  MOV R7, R3 ;  /* 0x0000000300077202 */ /* 0x000fc60000000f00 */
[C---:B0-----:R-:W-:Y:S01]  /*1c90*/  IMAD.WIDE.U32 R6, R14.reuse, UR12, R6 ;  /* 0x0000000c0e067c25 */ /* 0x041fe2000f8e0006 */
[----:B-1----:R-:W0:Y:S01]  /*1ca0*/  I2F.S64 R8, R28 ;  /* 0x0000001c00087312 */ /* 0x002e220000301400 */
[----:B------:R-:W1:Y:S02]  /*1cb0*/  LDCU UR12, c[0x0][0x430] ;  /* 0x00008600ff0c77ac */ /* 0x000e640008000800 */
[----:B------:R-:W-:Y:S01]  /*1cc0*/  IMAD R7, R14, UR13, R7 ;  /* 0x0000000d0e077c24 */ /* 0x000fe2000f8e0207 */
[----:B--2---:R-:W-:-:S04]  /*1cd0*/  LEA R10, P0, R6, UR32, 0x2 ;  /* 0x00000020060a7c11 */ /* 0x004fc8000f8010ff */
[----:B------:R-:W-:-:S06]  /*1ce0*/  LEA.HI.X R11, R6, UR33, R7, 0x2, P0 ;  /* 0x00000021060b7c11 */ /* 0x000fcc00080f1407 */
[----:B------:R1:W5:Y:S01]  /*1cf0*/  LDG.E R11, desc[UR14][R10.64] ;  /* 0x0000000e0a0b7981 */ /* 0x000362000c1e1900 */
[----:B0-----:R-:W0:Y:S02]  /*1d00*/  F2F.BF16.F32 R6, R8 ;  /* 0x0000000800067304 */ /* 0x001e240000202000 */
[----:B0-----:R-:W-:Y:S01]  /*1d10*/  IMAD.U32 R6, R6, 0x10000, RZ ;  /* 0x0001000006067824 */ /* 0x001fe200078e00ff */
[----:B---3--:R-:W-:-:S05]  /*1d20*/  SHF.L.U32 R9, R9, 0x10, RZ ;  /* 0x0000001009097819 */ /* 0x008fca00000006ff */
[----:B------:R-:W-:-:S06]  /*1d30*/  FADD.FTZ R15, R9, R6 ;  /* 0x00000006090f7221 */ /* 0x000fcc0000010000 */
[----:B------:R-:W0:Y:S08]  /*1d40*/  F2F.BF16.F32 R15, R15 ;  /* 0x0000000f000f7304 */ /* 0x000e300000202000 */
[----:B----4-:R-:W1:Y:S01]  /*1d50*/  MUFU.RCP R5, R5 ;  /* 0x0000000500057308 */ /* 0x010e620000001000 */
[----:B0-----:R-:W-:-:S05]  /*1d60*/  SHF.L.U32 R6, R15, 0x10, RZ ;  /* 0x000000100f067819 */ /* 0x001fca00000006ff */
[----:B------:R-:W-:-:S15]  /*1d70*/  FMUL.FTZ R20, R6, 1 ;  /* 0x3f80000006147820 */ /* 0x000fde0000410000 */
[----:B------:R-:W-:-:S06]  /*1d80*/  NOP ;  /* 0x0000000000007918 */ /* 0x000fcc0000000000 */
[----:B------:R-:W0:Y:S02]  /*1d90*/  F2F.F64.F32 R20, R20 ;  /* 0x0000001400147310 */ /* 0x000e240000201800 */
[----:B0-----:R-:W-:Y:S01]  /*1da0*/  IADD3 R6, PT, PT, R21, 0x300402, RZ ;  /* 0x0030040215067810 */ /* 0x001fe20007ffe0ff */
[----:B-1----:R-:W-:-:S03]  /*1db0*/  FFMA.FTZ R10, R5, R5, -UR12 ;  /* 0x8000000c050a7e23 */ /* 0x002fc60008010005 */
[----:B------:R-:W-:Y:S01]  /*1dc0*/  FSETP.GEU.AND P0, PT, |R6|, 5.8789094863358348022e-39, PT ;  /* 0x004004020600780b */ /* 0x000fe20003f0e200 */
[----:B------:R-:W0:-:S15]  /*1dd0*/  MUFU.RCP64H R7, R21 ;  /* 0x0000001500077308 */ /* 0x000e1e0000001800 */
[----:B------:R-:W-:-:S15]  /*1de0*/  NOP ;  /* 0x0000000000007918 */ /* 0x000fde0000000000 */
[----:B------:R-:W-:-:S15]  /*1df0*/  NOP ;  /* 0x0000000000007918 */ /* 0x000fde0000000000 */
[----:B------:R-:W-:-:S12]  /*1e00*/  NOP ;  /* 0x0000000000007918 */ /* 0x000fd80000000000 */
        /* <DEDUP_REMOVED lines=25> */
[----:B-----5:R-:W-:Y:S05]  /*1fa0*/  CALL.REL.NOINC `($__internal_10_$__cuda_sm20_dblrcp_rn_slowpath_v3) ;  /* 0x0000005c00707944 */ /* 0x020fea0003c00000 */
[----:B------:R-:W-:Y:S01]  /*1fb0*/  MOV R28, R20 ;  /* 0x00000014001c7202 */ /* 0x000fe20000000f00 */
[----:B------:R-:W-:-:S07]  /*1fc0*/  IMAD.MOV.U32 R29, RZ, RZ, R21 ;  /* 0x000000ffff1d7224 */ /* 0x000fce00078e0015 */
.L_x_887:
[----:B------:R-:W0:Y:S01]  /*1fd0*/  LDC.64 R20, c[0x0][0x438] ;  /* 0x00010e00ff147b82 */ /* 0x000e220000000a00 */
[----:B------:R-:W1:Y:S01]  /*1fe0*/  LDCU.64 UR12, c[0x0][0x448] ;  /* 0x00008900ff0c77ac */ /* 0x000e620008000a00 */
[----:B------:R-:W-:Y:S01]  /*1ff0*/  IADD3 R5, PT, PT, R14, 0x1, RZ ;  /* 0x000000010e057810 */ /* 0x000fe20007ffe0ff */
[----:B------:R-:W2:Y:S04]  /*2000*/  LDCU.64 UR32, c[0x0][0x3a8] ;  /* 0x00007500ff2077ac */ /* 0x000ea80008000a00 */
[----:B-1----:R-:W-:-:S04]  /*2010*/  IMAD.WIDE.U32 R6, R5, UR12, RZ ;  /* 0x0000000c05067c25 */ /* 0x002fc8000f8e00ff */
[----:B------:R-:W-:Y:S01]  /*2020*/  IMAD R7, R5, UR13, R7 ;  /* 0x0000000d05077c24 */ /* 0x000fe2000f8e0207 */
[C---:B0-----:R-:W-:Y:S01]  /*2030*/  LEA R20, P0, R6.reuse, R20, 0x1 ;  /* 0x0000001406147211 */ /* 0x041fe200078008ff */
[----:B------:R-:W0:Y:S03]  /*2040*/  LDCU.64 UR12, c[0x0][0x3c0] ;  /* 0x00007800ff0c77ac */ /* 0x000e260008000a00 */
[----:B------:R-:W-:-:S05]  /*2050*/  LEA.HI.X R21, R6, R21, R7, 0x1, P0 ;  /* 0x0000001506157211 */ /* 0x000fca00000f0c07 */
        /* <DEDUP_REMOVED lines=9> */
[----:B------:R4:W4:Y:S01]  /*20f0*/  LDG.E R15, desc[UR14][R22.64] ;  /* 0x0000000e160f7981 */ /* 0x000922000c1e1900 */
[----:B------:R-:W-:-:S02]  /*2100*/  MOV R6, R18 ;  /* 0x0000001200067202 */ /* 0x000fc40000000f00 */
[----:B------:R-:W-:Y:S01]  /*2110*/  MOV R7, R3 ;  /* 0x0000000300077202 */ /* 0x000fe20000000f00 */
[----:B------:R-:W-:Y:S02]  /*2120*/  FADD.FTZ R30, R9, R8 ;  /* 0x00000008091e7221 */ /* 0x000fe40000010000 */
[----:B0-----:R-:W-:-:S04]  /*2130*/  IMAD.WIDE.U32 R6, R5, UR12, R6 ;  /* 0x0000000c05067c25 */ /* 0x001fc8000f8e0006 */
[----:B------:R-:W-:Y:S01]  /*2140*/  IMAD R5, R5, UR13, R7 ;  /* 0x0000000d05057c24 */ /* 0x000fe2000f8e0207 */
[C---:B--2---:R-:W-:Y:S01]  /*2150*/  LEA R24, P0, R6.reuse, UR32, 0x2 ;  /* 0x0000002006187c11 */ /* 0x044fe2000f8010ff */
[----:B------:R-:W0:Y:S03]  /*2160*/  F2I.S64.TRUNC R30, R30 ;  /* 0x0000001e001e7311 */ /* 0x000e26000020d900 */
[----:B------:R-:W-:Y:S01]  /*2170*/  LEA.HI.X R25, R6, UR33, R5, 0x2, P0 ;  /* 0x0000002106197c11 */ /* 0x000fe200080f1405 */
[----:B------:R-:W-:Y:S01]  /*2180*/  UMOV UR12, 0xf0000000 ;  /* 0xf0000000000c7882 */ /* 0x000fe20000000000 */
[----:B------:R-:W-:-:S03]  /*2190*/  UMOV UR13, 0x380fffff ;  /* 0x380fffff000d7882 */ /* 0x000fc60000000000 */
[----:B------:R2:W5:-:S15]  /*21a0*/  LDG.E R7, desc[UR14][R24.64] ;  /* 0x0000000e18077981 */ /* 0x00055e000c1e1900 */
[----:B------:R-:W-:-:S15]  /*21b0*/  NOP ;  /* 0x0000000000007918 */ /* 0x000fde0000000000 */
[----:B------:R-:W-:-:S15]  /*21c0*/  NOP ;  /* 0x0000000000007918 */ /* 0x000fde0000000000 */
[----:B------:R-:W-:-:S11]  /*21d0*/  NOP ;  /* 0x0000000000007918 */ /* 0x000fd60000000000 */
[----:B------:R-:W-:Y:S01]  /*21e0*/  DSETP.GEU.AND P0, PT, |R28|, UR12, PT ;  /* 0x0000000c1c007e2a */ /* 0x000fe2000bf0e200 */
[----:B------:R-:W2:-:S15]  /*21f0*/  LDCU UR12, c[0x0][0x430] ;  /* 0x00008600ff0c77ac */ /* 0x000e9e0008000800 */
[----:B------:R-:W-:-:S15]  /*2200*/  NOP ;  /* 0x0000000000007918 */ /* 0x000fde0000000000 */
[----:B------:R-:W-:-:S15]  /*2210*/  NOP ;  /* 0x0000000000007918 */ /* 0x000fde0000000000 */
[----:B------:R-:W-:-:S15]  /*2220*/  NOP ;  /* 0x0000000000007918 */ /* 0x000fde0000000000 */
[----:B------:R-:W-:-:S03]  /*2230*/  NOP ;  /* 0x0000000000007918 */ /* 0x000fc60000000000 */
[----:B0-----:R0:W1:Y:S02]  /*2240*/  I2F.S64 R5, R30 ;  /* 0x0000001e00057312 */ /* 0x0010640000301400 */
[----:B0----5:R-:W-:-:S04]  /*2250*/  FADD.FTZ R30, R12, -R11 ;  /* 0x8000000b0c1e7221 */ /* 0x021fc80000010000 */
[----:B------:R-:W-:-:S04]  /*2260*/  FMUL.FTZ R31, R30, R30 ;  /* 0x0000001e1e1f7220 */ /* 0x000fc80000410000 */
[----:B------:R-:W-:-:S04]  /*2270*/  FMUL.FTZ R30, R8, R31 ;  /* 0x0000001f081e7220 */ /* 0x000fc80000410000 */
[----:B------:R-:W-:Y:S01]  /*2280*/  FMUL.FTZ R30, R9, R30 ;  /* 0x0000001e091e7220 */ /* 0x000fe20000410000 */
[----:B-1----:R-:W0:Y:S02]  /*2290*/  F2F.BF16.F32 R6, R5 ;  /* 0x0000000500067304 */ /* 0x002e240000202000 */
[----:B0-----:R-:W-:Y:S01]  /*22a0*/  IMAD.U32 R21, R6, 0x10000, RZ ;  /* 0x0001000006157824 */ /* 0x001fe200078e00ff */
[----:B---3--:R-:W-:-:S05]  /*22b0*/  SHF.L.U32 R6, R20, 0x10, RZ ;  /* 0x0000001014067819 */ /* 0x008fca00000006ff */
[----:B----4-:R-:W-:-:S06]  /*22c0*/  FADD.FTZ R22, R6, R21 ;  /* 0x0000001506167221 */ /* 0x010fcc0000010000 */
[----:B------:R-:W0:Y:S08]  /*22d0*/  F2F.BF16.F32 R22, R22 ;  /* 0x0000001600167304 */ /* 0x000e300000202000 */
[----:B------:R-:W-:Y:S01]  /*22e0*/  MUFU.RCP R15, R15 ;  /* 0x0000000f000f7308 */ /* 0x000fe20000001000 */
[----:B0-----:R-:W-:-:S05]  /*22f0*/  SHF.L.U32 R20, R22, 0x10, RZ ;  /* 0x0000001016147819 */ /* 0x001fca00000006ff */
[----:B------:R-:W-:-:S15]  /*2300*/  FMUL.FTZ R20, R20, 1 ;  /* 0x3f80000014147820 */ /* 0x000fde0000410000 */
[----:B------:R-:W-:-:S06]  /*2310*/  NOP ;  /* 0x0000000000007918 */ /* 0x000fcc0000000000 */
[----:B------:R-:W0:Y:S02]  /*2320*/  F2F.F64.F32 R20, R20 ;  /* 0x0000001400147310 */ /* 0x000e240000201800 */
[----:B0-----:R-:W-:Y:S01]  /*2330*/  IADD3 R26, PT, PT, R21, 0x300402, RZ ;  /* 0x00300402151a7810 */ /* 0x001fe20007ffe0ff */
[----:B------:R-:W2:-:S15]  /*2340*/  MUFU.RCP64H R27, R21 ;  /* 0x00000015001b7308 */ /* 0x000e9e0000001800 */
[----:B------:R-:W-:-:S15]  /*2350*/  NOP ;  /* 0x0000000000007918 */ /* 0x000fde0000000000 */
[----:B------:R-:W-:-:S15]  /*2360*/  NOP ;  /* 0x0000000000007918 */ /* 0x000fde0000000000 */
[----:B------:R-:W-:-:S15]  /*2370*/  NOP ;  /* 0x0000000000007918 */ /* 0x000fde0000000000 */
[----:B------:R-:W-:-:S01]  /*2380*/  NOP ;  /* 0x0000000000007918 */ /* 0x000fc20000000000 */
[----:B--2---:R-:W0:-:S15]  /*2390*/  DFMA R24, -R20, R26, 1 ;  /* 0x3ff000001418742b */ /* 0x004e1e000000011a */
        /* <DEDUP_REMOVED lines=17> */
[-C--:B------:R-:W-:Y:S01]  /*24b0*/  FMUL.FTZ R32, R9, R27.reuse ;  /* 0x0000001b09207220 */ /* 0x080fe20000410000 */
[----:B------:R-:W-:Y:S01]  /*24c0*/  FMUL.FTZ R31, R27, R30 ;  /* 0x0000001e1b1f7220 */ /* 0x000fe20000410000 */
[----:B------:R-:W-:Y:S01]  /*24d0*/  FMUL.FTZ R27, R8, R27 ;  /* 0x0000001b081b7220 */ /* 0x000fe20000410000 */
[----:B------:R-:W-:Y:S01]  /*24e0*/  FFMA.FTZ R8, R15, R15, -UR12 ;  /* 0x8000000c0f087e23 */ /* 0x000fe2000801000f */
[----:B------:R-:W-:Y:S01]  /*24f0*/  FMUL.FTZ R11, R11, R32 ;  /* 0x000000200b0b7220 */ /* 0x000fe20000410000 */
[----:B------:R-:W-:-:S03]  /*2500*/  FFMA.FTZ R10, R10, R9, R31 ;  /* 0x000000090a0a7223 */ /* 0x000fc6000001001f */
[----:B------:R-:W-:Y:S01]  /*2510*/  FFMA.FTZ R12, R12, R27, R11 ;  /* 0x0000001b0c0c7223 */ /* 0x000fe2000001000b */
[----:B------:R-:W-:-:S15]  /*2520*/  FADD.FTZ R13, R13, R10 ;  /* 0x0000000a0d0d7221 */ /* 0x000fde0000010000 */
[----:B------:R-:W-:-:S15]  /*2530*/  NOP ;  /* 0x0000000000007918 */ /* 0x000fde0000000000 */
[----:B------:R-:W-:-:S15]  /*2540*/  NOP ;  /* 0x0000000000007918 */ /* 0x000fde0000000000 */
[----:B------:R-:W-:-:S04]  /*2550*/  NOP ;  /* 0x0000000000007918 */ /* 0x000fc80000000000 */
        /* <DEDUP_REMOVED lines=13> */
.L_x_888:
[----:B------:R-:W-:Y:S01]  /*2630*/  FADD.FTZ R10, R12, -R7 ;  /* 0x800000070c0a7221 */ /* 0x000fe20000010000 */
[----:B------:R-:W-:Y:S01]  /*2640*/  UMOV UR12, 0xf0000000 ;  /* 0xf0000000000c7882 */ /* 0x000fe20000000000 */
[----:B------:R-:W-:Y:S01]  /*2650*/  UMOV UR13, 0x380fffff ;  /* 0x380fffff000d7882 */ /* 0x000fe20000000000 */
[----:B------:R-:W0:Y:S01]  /*2660*/  F2F.F32.F64 R9, R22 ;  /* 0x0000001600097310 */ /* 0x000e220000301000 */
[----:B------:R-:W-:-:S15]  /*2670*/  FMUL.FTZ R10, R10, R10 ;  /* 0x0000000a0a0a7220 */ /* 0x000fde0000410000 */
[----:B------:R-:W-:-:S15]  /*2680*/  NOP ;  /* 0x0000000000007918 */ /* 0x000fde0000000000 */
[----:B------:R-:W-:-:S15]  /*2690*/  NOP ;  /* 0x0000000000007918 */ /* 0x000fde0000000000 */
[----:B------:R-:W-:-:S15]  /*26a0*/  NOP ;  /* 0x0000000000007918 */ /* 0x000fde0000000000 */
[----:B------:R-:W-:-:S03]  /*26b0*/  NOP ;  /* 0x0000000000007918 */ /* 0x000fc60000000000 */
[----:B------:R-:W0:Y:S01]  /*26c0*/  DSETP.GEU.AND P0, PT, |R22|, UR12, PT ;  /* 0x0000000c16007e2a */ /* 0x000e22000bf0e200 */
[----:B------:R-:W-:Y:S01]  /*26d0*/  IADD3 R14, PT, PT, R14, 0x2, RZ ;  /* 0x000000020e0e7810 */ /* 0x000fe20007ffe0ff */
[----:B0-----:R-:W-:Y:S01]  /*26e0*/  @!P0 FMUL R9, R9, 1.175494350822287508e-38 ;  /* 0x0080000009098820 */ /* 0x001fe20000400000 */
[----:B------:R-:W-:-:S03]  /*26f0*/  FMUL.FTZ R11, R5, R10 ;  /* 0x0000000a050b7220 */ /* 0x000fc60000410000 */
[C---:B------:R-:W-:Y:S01]  /*2700*/  FMUL.FTZ R20, R6.reuse, R9 ;  /* 0x0000000906147220 */ /* 0x040fe20000410000 */
[----:B------:R-:W-:-:S03]  /*2710*/  FMUL.FTZ R10, R6, R11 ;  /* 0x0000000b060a7220 */ /* 0x000fc60000410000 */
[----:B------:R-:W-:Y:S01]  /*2720*/  FMUL.FTZ R7, R7, R20 ;  /* 0x0000001407077220 */ /* 0x000fe20000410000 */
[----:B------:R-:W-:Y:S01]  /*2730*/  FMUL.FTZ R11, R9, R10 ;  /* 0x0000000a090b7220 */ /* 0x000fe20000410000 */
[----:B------:R-:W-:Y:S01]  /*2740*/  FMUL.FTZ R9, R5, R9 ;  /* 0x0000000905097220 */ /* 0x000fe20000410000 */
[----:B------:R-:W-:Y:S02]  /*2750*/  FADD.FTZ R5, R6, R5 ;  /* 0x0000000506057221 */ /* 0x000fe40000010000 */
[----:B------:R-:W-:Y:S01]  /*2760*/  FFMA.FTZ R8, R8, R6, R11 ;  /* 0x0000000608087223 */ /* 0x000fe2000001000b */
[----:B------:R-:W-:-:S03]  /*2770*/  FFMA.FTZ R12, R12, R9, R7 ;  /* 0x000000090c0c7223 */ /* 0x000fc60000010007 */
[----:B------:R-:W-:-:S15]  /*2780*/  FADD.FTZ R13, R13, R8 ;  /* 0x000000080d0d7221 */ /* 0x000fde0000010000 */
[----:B------:R-:W-:-:S15]  /*2790*/  NOP ;  /* 0x0000000000007918 */ /* 0x000fde0000000000 */
[----:B------:R-:W-:-:S15]  /*27a0*/  NOP ;  /* 0x0000000000007918 */ /* 0x000fde0000000000 */
[----:B------:R0:W1:Y:S02]  /*27b0*/  F2I.S64.TRUNC R28, R5 ;  /* 0x00000005001c7311 */ /* 0x000064000020d900 */
.L_x_886:
[----:B------:R-:W2:Y:S02]  /*27c0*/  LDCU UR12, c[0x0][0x388] ;  /* 0x00007100ff0c77ac */ /* 0x000ea40008000800 */
[----:B--2---:R-:W-:-:S04]  /*27d0*/  ULOP3.LUT UR12, UR12, 0x1, URZ, 0xc0, !UPT ;  /* 0x000000010c0c7892 */ /* 0x004fc8000f8ec0ff */
[----:B------:R-:W-:-:S09]  /*27e0*/  UISETP.NE.U32.AND UP0, UPT, UR12, 0x1, UPT ;  /* 0x000000010c00788c */ /* 0x000fd2000bf05070 */
[----:B------:R-:W-:Y:S05]  /*27f0*/  BRA.U UP0, `(.L_x_885) ;  /* 0x0000000500847547 */ /* 0x000fea000b800000 */
[----:B------:R-:W2:Y:S01]  /*2800*/  LDC.64 R8, c[0x0][0x438] ;  /* 0x00010e00ff087b82 */ /* 0x000ea20000000a00 */
[----:B------:R-:W3:Y:S01]  /*2810*/  LDCU.64 UR12, c[0x0][0x448] ;  /* 0x00008900ff0c77ac */ /* 0x000ee20008000a00 */
[----:B------:R-:W4:Y:S01]  /*2820*/  LDCU.64 UR32, c[0x0][0x3a8] ;  /* 0x00007500ff2077ac */ /* 0x000f220008000a00 */
[----:B---3--:R-:W-:-:S04]  /*2830*/  IMAD.WIDE.U32 R6, R14, UR12, RZ ;  /* 0x0000000c0e067c25 */ /* 0x008fc8000f8e00ff */
[----:B0-----:R-:W-:Y:S01]  /*2840*/  IMAD R5, R14, UR13, R7 ;  /* 0x0000000d0e057c24 */ /* 0x001fe2000f8e0207 */
[C---:B--2---:R-:W-:Y:S01]  /*2850*/  LEA R8, P0, R6.reuse, R8, 0x1 ;  /* 0x0000000806087211 */ /* 0x044fe200078008ff */
[----:B------:R-:W0:Y:S03]  /*2860*/  LDCU.64 UR12, c[0x0][0x3c0] ;  /* 0x00007800ff0c77ac */ /* 0x000e260008000a00 */
[----:B------:R-:W-:-:S05]  /*2870*/  LEA.HI.X R9, R6, R9, R5, 0x1, P0 ;  /* 0x0000000906097211 */ /* 0x000fca00000f0c05 */
[----:B------:R-:W2:Y:S01]  /*2880*/  LDG.E.U16 R8, desc[UR14][R8.64] ;  /* 0x0000000e08087981 */ /* 0x000ea2000c1e1500 */
[----:B------:R-:W-:Y:S02]  /*2890*/  MOV R5, R4 ;  /* 0x0000000400057202 */ /* 0x000fe40000000f00 */
[----:B------:R-:W-:-:S05]  /*28a0*/  MOV R4, R16 ;  /* 0x0000001000047202 */ /* 0x000fca0000000f00 */
[----:B0-----:R-:W-:-:S04]  /*28b0*/  IMAD.WIDE.U32 R4, R14, UR12, R4 ;  /* 0x0000000c0e047c25 */ /* 0x001fc8000f8e0004 */
[----:B------:R-:W-:Y:S01]  /*28c0*/  IMAD R5, R14, UR13, R5 ;  /* 0x0000000d0e057c24 */ /* 0x000fe2000f8e0205 */
[C---:B----4-:R-:W-:Y:S01]  /*28d0*/  LEA R16, P0, R4.reuse, UR32, 0x2 ;  /* 0x0000002004107c11 */ /* 0x050fe2000f8010ff */
[----:B------:R-:W0:Y:S03]  /*28e0*/  LDCU.64 UR12, c[0x0][0x398] ;  /* 0x00007300ff0c77ac */ /* 0x000e260008000a00 */
[----:B------:R-:W-:Y:S01]  /*28f0*/  LEA.HI.X R17, R4, UR33, R5, 0x2, P0 ;  /* 0x0000002104117c11 */ /* 0x000fe200080f1405 */
[----:B------:R-:W3:Y:S04]  /*2900*/  LDCU.64 UR32, c[0x0][0x380] ;  /* 0x00007000ff2077ac */ /* 0x000ee80008000a00 */
[----:B------:R-:W4:Y:S01]  /*2910*/  LDG.E R7, desc[UR14][R16.64] ;  /* 0x0000000e10077981 */ /* 0x000f22000c1e1900 */
[----:B------:R-:W-:-:S02]  /*2920*/  MOV R4, R18 ;  /* 0x0000001200047202 */ /* 0x000fc40000000f00 */
[----:B------:R-:W-:-:S03]  /*2930*/  MOV R5, R3 ;  /* 0x0000000300057202 */ /* 0x000fc60000000f00 */
[C---:B0-----:R-:W-:Y:S01]  /*2940*/  IMAD.WIDE.U32 R4, R14.reuse, UR12, R4 ;  /* 0x0000000c0e047c25 */ /* 0x041fe2000f8e0004 */
[----:B------:R-:W0:Y:S03]  /*2950*/  LDCU UR12, c[0x0][0x430] ;  /* 0x00008600ff0c77ac */ /* 0x000e260008000800 */
[----:B------:R-:W-:Y:S01]  /*2960*/  IMAD R3, R14, UR13, R5 ;  /* 0x0000000d0e037c24 */ /* 0x000fe2000f8e0205 */
[----:B---3--:R-:W-:-:S04]  /*2970*/  LEA R10, P0, R4, UR32, 0x2 ;  /* 0x00000020040a7c11 */ /* 0x008fc8000f8010ff */
[----:B------:R-:W-:Y:S02]  /*2980*/  LEA.HI.X R11, R4, UR33, R3, 0x2, P0 ;  /* 0x00000021040b7c11 */ /* 0x000fe400080f1403 */
[----:B-1----:R-:W1:Y:S03]  /*2990*/  I2F.S64 R3, R28 ;  /* 0x0000001c00037312 */ /* 0x002e660000301400 */
[----:B------:R3:W5:Y:S01]  /*29a0*/  LDG.E R6, desc[UR14][R10.64] ;  /* 0x0000000e0a067981 */ /* 0x000762000c1e1900 */
[----:B-1----:R-:W1:Y:S02]  /*29b0*/  F2F.BF16.F32 R4, R3 ;  /* 0x0000000300047304 */ /* 0x002e640000202000 */
[----:B-1----:R-:W-:Y:S01]  /*29c0*/  IMAD.U32 R5, R4, 0x10000, RZ ;  /* 0x0001000004057824 */ /* 0x002fe200078e00ff */
[----:B--2---:R-:W-:-:S05]  /*29d0*/  SHF.L.U32 R4, R8, 0x10, RZ ;  /* 0x0000001008047819 */ /* 0x004fca00000006ff */
[----:B------:R-:W-:-:S06]  /*29e0*/  FADD.FTZ R5, R4, R5 ;  /* 0x0000000504057221 */ /* 0x000fcc0000010000 */
[----:B------:R-:W1:Y:S08]  /*29f0*/  F2F.BF16.F32 R5, R5 ;  /* 0x0000000500057304 */ /* 0x000e700000202000 */
[----:B----4-:R-:W0:Y:S01]  /*2a00*/  MUFU.RCP R7, R7 ;  /* 0x0000000700077308 */ /* 0x010e220000001000 */
[----:B-1----:R-:W-:-:S05]  /*2a10*/  SHF.L.U32 R8, R5, 0x10, RZ ;  /* 0x0000001005087819 */ /* 0x002fca00000006ff */
[----:B------:R-:W-:-:S15]  /*2a20*/  FMUL.FTZ R20, R8, 1 ;  /* 0x3f80000008147820 */ /* 0x000fde0000410000 */
[----:B------:R-:W-:-:S15]  /*2a30*/  NOP ;  /* 0x0000000000007918 */ /* 0x000fde0000000000 */
[----:B------:R-:W-:-:S02]  /*2a40*/  NOP ;  /* 0x0000000000007918 */ /* 0x000fc40000000000 */
[----:B------:R-:W1:Y:S02]  /*2a50*/  F2F.F64.F32 R20, R20 ;  /* 0x0000001400147310 */ /* 0x000e640000201800 */
[----:B-1----:R-:W-:Y:S01]  /*2a60*/  IADD3 R8, PT, PT, R21, 0x300402, RZ ;  /* 0x0030040215087810 */ /* 0x002fe20007ffe0ff */
[----:B0-----:R-:W-:-:S03]  /*2a70*/  FFMA.FTZ R5, R7, R7, -UR12 ;  /* 0x8000000c07057e23 */ /* 0x001fc60008010007 */
[----:B------:R-:W-:Y:S01]  /*2a80*/  FSETP.GEU.AND P0, PT, |R8|, 5.8789094863358348022e-39, PT ;  /* 0x004004020800780b */ /* 0x000fe20003f0e200 */
[----:B------:R-:W3:-:S15]  /*2a90*/  MUFU.RCP64H R9, R21 ;  /* 0x0000001500097308 */ /* 0x000ede0000001800 */
[----:B------:R-:W-:-:S15]  /*2aa0*/  NOP ;  /* 0x0000000000007918 */ /* 0x000fde0000000000 */
[----:B------:R-:W-:-:S15]  /*2ab0*/  NOP ;  /* 0x0000000000007918 */ /* 0x000fde0000000000 */
[----:B------:R-:W-:-:S12]  /*2ac0*/  NOP ;  /* 0x0000000000007918 */ /* 0x000fd80000000000 */
[----:B---3--:R-:W0:-:S15]  /*2ad0*/  DFMA R10, -R20, R8, 1 ;  /* 0x3ff00000140a742b */ /* 0x008e1e0000000108 */
        /* <DEDUP_REMOVED lines=27> */
.L_x_889:
[----:B-----5:R-:W-:Y:S01]  /*2c90*/  FADD.FTZ R8, R12, -R6 ;  /* 0x800000060c087221 */ /* 0x020fe20000010000 */
        /* <DEDUP_REMOVED lines=8> */
[----:B------:R-:W0:Y:S02]  /*2d20*/  DSETP.GEU.AND P0, PT, |R10|, UR12, PT ;  /* 0x0000000c0a007e2a */ /* 0x000e24000bf0e200 */
[----:B0-----:R-:W-:Y:S01]  /*2d30*/  @!P0 FMUL R7, R7, 1.175494350822287508e-38 ;  /* 0x0080000007078820 */ /* 0x001fe20000400000 */
[----:B------:R-:W-:-:S04]  /*2d40*/  FMUL.FTZ R9, R3, R8 ;  /* 0x0000000803097220 */ /* 0x000fc80000410000 */
[C---:B------:R-:W-:Y:S01]  /*2d50*/  FMUL.FTZ R8, R4.reuse, R9 ;  /* 0x0000000904087220 */ /* 0x040fe20000410000 */
[----:B------:R-:W-:-:S03]  /*2d60*/  FMUL.FTZ R9, R4, R7 ;  /* 0x0000000704097220 */ /* 0x000fc60000410000 */
[----:B------:R-:W-:Y:S01]  /*2d70*/  FMUL.FTZ R8, R7, R8 ;  /* 0x0000000807087220 */ /* 0x000fe20000410000 */
[----:B------:R-:W-:Y:S01]  /*2d80*/  FMUL.FTZ R7, R3, R7 ;  /* 0x0000000703077220 */ /* 0x000fe20000410000 */
[----:B------:R-:W-:Y:S01]  /*2d90*/  FADD.FTZ R3, R4, R3 ;  /* 0x0000000304037221 */ /* 0x000fe20000010000 */
[----:B------:R-:W-:Y:S01]  /*2da0*/  FMUL.FTZ R9, R6, R9 ;  /* 0x0000000906097220 */ /* 0x000fe20000410000 */
[----:B------:R-:W-:-:S03]  /*2db0*/  FFMA.FTZ R8, R5, R4, R8 ;  /* 0x0000000405087223 */ /* 0x000fc60000010008 */
[----:B------:R-:W-:Y:S01]  /*2dc0*/  FFMA.FTZ R12, R12, R7, R9 ;  /* 0x000000070c0c7223 */ /* 0x000fe20000010009 */
[----:B------:R-:W-:-:S15]  /*2dd0*/  FADD.FTZ R13, R13, R8 ;  /* 0x000000080d0d7221 */ /* 0x000fde0000010000 */
[----:B------:R-:W-:-:S15]  /*2de0*/  NOP ;  /* 0x0000000000007918 */ /* 0x000fde0000000000 */
[----:B------:R-:W-:-:S15]  /*2df0*/  NOP ;  /* 0x0000000000007918 */ /* 0x000fde0000000000 */
[----:B------:R2:W3:Y:S02]  /*2e00*/  F2I.S64.TRUNC R28, R3 ;  /* 0x00000003001c7311 */ /* 0x0004e4000020d900 */
.L_x_885:
[----:B-1-3--:R-:W-:Y:S01]  /*2e10*/  MOV R8, R28 ;  /* 0x0000001c00087202 */ /* 0x00afe20000000f00 */
[----:B------:R-:W1:Y:S01]  /*2e20*/  LDCU UR12, c[0x0][0x430] ;  /* 0x00008600ff0c77ac */ /* 0x000e620008000800 */
[----:B------:R-:W-:Y:S01]  /*2e30*/  MOV R9, R29 ;  /* 0x0000001d00097202 */ /* 0x000fe20000000f00 */
[----:B------:R-:W-:Y:S01]  /*2e40*/  BSSY.RECONVERGENT B1, `(.L_x_890) ;  /* 0x0000037000017945 */ /* 0x000fe20003800200 */
[----:B------:R-:W3:Y:S02]  /*2e50*/  LDCU.64 UR32, c[0x0][0x3d0] ;  /* 0x00007a00ff2077ac */ /* 0x000ee40008000a00 */
[----:B--2---:R-:W2:Y:S02]  /*2e60*/  I2F.S64 R3, R8 ;  /* 0x0000000800037312 */ /* 0x004ea40000301400 */
[----:B--2---:R-:W1:Y:S02]  /*2e70*/  MUFU.RCP R10, R3 ;  /* 0x00000003000a7308 */ /* 0x004e640000001000 */
[----:B-1----:R-:W-:Y:S01]  /*2e80*/  FFMA.FTZ R10, R10, R13, UR12 ;  /* 0x0000000c0a0a7e23 */ /* 0x002fe2000801000d */
[----:B------:R-:W1:Y:S05]  /*2e90*/  LDCU.64 UR12, c[0x0][0x3e0] ;  /* 0x00007c00ff0c77ac */ /* 0x000e6a0008000a00 */
[----:B------:R-:W2:Y:S01]  /*2ea0*/  MUFU.SQRT R10, R10 ;  /* 0x0000000a000a7308 */ /* 0x000ea20000002000 */
[----:B-1----:R-:W-:-:S04]  /*2eb0*/  IMAD R3, R2, UR12, RZ ;  /* 0x0000000c02037c24 */ /* 0x002fc8000f8e02ff */
[----:B------:R-:W-:Y:S02]  /*2ec0*/  IMAD R3, R0, UR13, R3 ;  /* 0x0000000d00037c24 */ /* 0x000fe4000f8e0203 */
[----:B--2---:R-:W-:Y:S01]  /*2ed0*/  FMUL.FTZ R20, R10, 1 ;  /* 0x3f8000000a147820 */ /* 0x004fe20000410000 */
[----:B------:R-:W-:Y:S01]  /*2ee0*/  IMAD.WIDE.U32 R10, R0, UR12, RZ ;  /* 0x0000000c000a7c25 */ /* 0x000fe2000f8e00ff */
[----:B------:R-:W1:Y:S02]  /*2ef0*/  LDCU.64 UR12, c[0x0][0x418] ;  /* 0x00008300ff0c77ac */ /* 0x000e640008000a00 */
[----:B---3--:R-:W-:-:S15]  /*2f00*/  LEA R14, P0, R10, UR32, 0x2 ;  /* 0x000000200a0e7c11 */ /* 0x008fde000f8010ff */
[----:B------:R-:W-:-:S15]  /*2f10*/  NOP ;  /* 0x0000000000007918 */ /* 0x000fde0000000000 */
[----:B------:R-:W-:-:S13]  /*2f20*/  NOP ;  /* 0x0000000000007918 */ /* 0x000fda0000000000 */
[----:B------:R-:W2:Y:S01]  /*2f30*/  F2F.F64.F32 R20, R20 ;  /* 0x0000001400147310 */ /* 0x000ea20000201800 */
[----:B------:R-:W-:Y:S02]  /*2f40*/  IADD3 R3, PT, PT, R11, R3, RZ ;  /* 0x000000030b037210 */ /* 0x000fe40007ffe0ff */
[----:B--2---:R-:W-:Y:S02]  /*2f50*/  IADD3 R4, PT, PT, R21, 0x300402, RZ ;  /* 0x0030040215047810 */ /* 0x004fe40007ffe0ff */
[----:B------:R-:W-:Y:S02]  /*2f60*/  LEA.HI.X R15, R10, UR33, R3, 0x2, P0 ;  /* 0x000000210a0f7c11 */ /* 0x000fe400080f1403 */
[----:B------:R-:W-:-:S03]  /*2f70*/  FSETP.GEU.AND P1, PT, |R4|, 5.8789094863358348022e-39, PT ;  /* 0x004004020400780b */ /* 0x000fc60003f2e200 */
[----:B------:R2:W-:Y:S01]  /*2f80*/  STG.E desc[UR14][R14.64], R12 ;  /* 0x0000000c0e007986 */ /* 0x0005e2000c10190e */
[----:B-1----:R-:W-:-:S04]  /*2f90*/  ISETP.NE.U32.AND P0, PT, RZ, UR12, PT ;  /* 0x0000000cff007c0c */ /* 0x002fc8000bf05070 */
[----:B------:R-:W-:Y:S01]  /*2fa0*/  ISETP.NE.AND.EX P0, PT, RZ, UR13, PT, P0 ;  /* 0x0000000dff007c0c */ /* 0x000fe2000bf05300 */
[----:B0-----:R-:W0:-:S15]  /*2fb0*/  MUFU.RCP64H R5, R21 ;  /* 0x0000001500057308 */ /* 0x001e1e0000001800 */
[----:B------:R-:W-:-:S15]  /*2fc0*/  NOP ;  /* 0x0000000000007918 */ /* 0x000fde0000000000 */
[----:B------:R-:W-:-:S15]  /*2fd0*/  NOP ;  /* 0x0000000000007918 */ /* 0x000fde0000000000 */
[----:B------:R-:W-:-:S03]  /*2fe0*/  NOP ;  /* 0x0000000000007918 */ /* 0x000fc60000000000 */
        /* <DEDUP_REMOVED lines=20> */
[----:B0-----:R2:W0:Y:S02]  /*3130*/  DFMA R4, R6, R8, R6 ;  /* 0x000000080604722b */ /* 0x0014240000000006 */
[----:B0-2---:R-:W-:Y:S05]  /*3140*/  @P1 BRA `(.L_x_891) ;  /* 0x0000000000181947 */ /* 0x005fea0003800000 */
[----:B------:R-:W-:Y:S02]  /*3150*/  LOP3.LUT R27, R21, 0x7fffffff, RZ, 0xc0, !PT ;  /* 0x7fffffff151b7812 */ /* 0x000fe400078ec0ff */
[----:B------:R-:W-:Y:S02]  /*3160*/  MOV R26, 0x3190 ;  /* 0x00003190001a7802 */ /* 0x000fe40000000f00 */
[----:B------:R-:W-:-:S07]  /*3170*/  IADD3 R27, PT, PT, R27, -0x100000, RZ ;  /* 0xfff000001b1b7810 */ /* 0x000fce0007ffe0ff */
[----:B------:R-:W-:Y:S05]  /*3180*/  CALL.REL.NOINC `($__internal_10_$__cuda_sm20_dblrcp_rn_slowpath_v3) ;  /* 0x0000004800f87944 */ /* 0x000fea0003c00000 */
[----:B------:R-:W-:Y:S01]  /*3190*/  IMAD.MOV.U32 R4, RZ, RZ, R20 ;  /* 0x000000ffff047224 */ /* 0x000fe200078e0014 */
[----:B------:R-:W-:-:S07]  /*31a0*/  MOV R5, R21 ;  /* 0x0000001500057202 */ /* 0x000fce0000000f00 */
.L_x_891:
[----:B------:R-:W-:Y:S05]  /*31b0*/  BSYNC.RECONVERGENT B1 ;  /* 0x0000000000017941 */ /* 0x000fea0003800200 */
.L_x_890:
[----:B------:R-:W0:Y:S01]  /*31c0*/  @P0 LDC.64 R8, c[0x0][0x428] ;  /* 0x00010a00ff080b82 */ /* 0x000e220000000a00 */
[----:B------:R-:W1:Y:S01]  /*31d0*/  LDCU.64 UR12, c[0x0][0x3f8] ;  /* 0x00007f00ff0c77ac */ /* 0x000e620008000a00 */
[----:B------:R-:W2:Y:S06]  /*31e0*/  LDCU.64 UR32, c[0x0][0x3e8] ;  /* 0x00007d00ff2077ac */ /* 0x000eac0008000a00 */
[----:B------:R-:W3:Y:S08]  /*31f0*/  @P0 LDC.64 R14, c[0x0][0x418] ;  /* 0x00010600ff0e0b82 */ /* 0x000ef00000000a00 */
[----:B------:R-:W4:Y:S01]  /*3200*/  @P0 LDC R12, c[0x0][0x434] ;  /* 0x00010d00ff0c0b82 */ /* 0x000f220000000800 */
[----:B-1----:R-:W-:-:S02]  /*3210*/  IMAD R3, R2, UR12, RZ ;  /* 0x0000000c02037c24 */ /* 0x002fc4000f8e02ff */
[----:B------:R-:W-:Y:S01]  /*3220*/  IMAD.WIDE.U32 R6, R0, UR12, RZ ;  /* 0x0000000c00067c25 */ /* 0x000fe2000f8e00ff */
[----:B------:R-:W-:-:S03]  /*3230*/  UMOV UR12, 0xf0000000 ;  /* 0xf0000000000c7882 */ /* 0x000fc60000000000 */
[-C--:B0-----:R-:W-:Y:S02]  /*3240*/  @P0 IMAD R2, R2, R8.reuse, RZ ;  /* 0x0000000802020224 */ /* 0x081fe400078e02ff */
[C---:B------:R-:W-:Y:S01]  /*3250*/  IMAD R3, R0.reuse, UR13, R3 ;  /* 0x0000000d00037c24 */ /* 0x040fe2000f8e0203 */
[----:B------:R-:W-:Y:S01]  /*3260*/  UMOV UR13, 0x380fffff ;  /* 0x380fffff000d7882 */ /* 0x000fe20000000000 */
[----:B------:R-:W-:Y:S01]  /*3270*/  @P0 IMAD.WIDE.U32 R10, R0, R8, RZ ;  /* 0x00000008000a0225 */ /* 0x000fe200078e00ff */
[----:B--2---:R-:W-:Y:S01]  /*3280*/  LEA R8, P2, R6, UR32, 0x2 ;  /* 0x0000002006087c11 */ /* 0x004fe2000f8410ff */
[----:B------:R-:W0:Y:S01]  /*3290*/  DSETP.GEU.AND P1, PT, |R4|, UR12, PT ;  /* 0x0000000c04007e2a */ /* 0x000e22000bf2e200 */
[----:B------:R-:W-:Y:S01]  /*32a0*/  IADD3 R7, PT, PT, R7, R3, RZ ;  /* 0x0000000307077210 */ /* 0x000fe20007ffe0ff */
[----:B------:R-:W-:Y:S01]  /*32b0*/  @P0 IMAD R9, R0, R9, R2 ;  /* 0x0000000900090224 */ /* 0x000fe200078e0202 */
[----:B---3--:R-:W-:Y:S01]  /*32c0*/  @P0 LEA R2, P3, R10, R14, 0x1 ;  /* 0x0000000e0a020211 */ /* 0x008fe200078608ff */
[----:B------:R-:W1:Y:S03]  /*32d0*/  LDCU UR12, c[0x0][0x390] ;  /* 0x00007200ff0c77ac */ /* 0x000e660008000800 */
[----:B------:R-:W-:-:S15]  /*32e0*/  @P0 IADD3 R3, PT, PT, R11, R9, RZ ;  /* 0x000000090b030210 */ /* 0x000fde0007ffe0ff */
[----:B------:R-:W-:-:S15]  /*32f0*/  NOP ;  /* 0x0000000000007918 */ /* 0x000fde0000000000 */
[----:B------:R-:W-:-:S15]  /*3300*/  NOP ;  /* 0x0000000000007918 */ /* 0x000fde0000000000 */
[----:B------:R-:W-:-:S12]  /*3310*/  NOP ;  /* 0x0000000000007918 */ /* 0x000fd80000000000 */
[----:B------:R-:W0:Y:S01]  /*3320*/  F2F.F32.F64 R11, R4 ;  /* 0x00000004000b7310 */ /* 0x000e220000301000 */
[----:B------:R-:W-:Y:S01]  /*3330*/  LEA.HI.X R9, R6, UR33, R7, 0x2, P2 ;  /* 0x0000002106097c11 */ /* 0x000fe200090f1407 */
[----:B0-----:R-:W-:Y:S01]  /*3340*/  @!P1 FMUL R11, R11, 1.175494350822287508e-38 ;  /* 0x008000000b0b9820 */ /* 0x001fe20000400000 */
[----:B------:R-:W-:-:S04]  /*3350*/  @P0 LEA.HI.X R3, R10, R15, R3, 0x1, P3 ;  /* 0x0000000f0a030211 */ /* 0x000fc800018f0c03 */
[----:B------:R0:W-:Y:S04]  /*3360*/  STG.E desc[UR14][R8.64], R11 ;  /* 0x0000000b08007986 */ /* 0x0001e8000c10190e */
[----:B------:R-:W2:Y:S01]  /*3370*/  @P0 LDG.E.U16 R10, desc[UR14][R2.64] ;  /* 0x0000000e020a0981 */ /* 0x000ea2000c1e1500 */
[----:B------:R-:W-:Y:S02]  /*3380*/  IADD3 R6, P1, PT, R28, -0x1, RZ ;  /* 0xffffffff1c067810 */ /* 0x000fe40007f3e0ff */
[----:B------:R-:W-:Y:S02]  /*3390*/  IADD3 R0, PT, PT, R0, UR4, RZ ;  /* 0x0000000400007c10 */ /* 0x000fe4000fffe0ff */
[----:B------:R-:W-:-:S15]  /*33a0*/  IADD3.X R7, PT, PT, R29, -0x1, RZ, P1, !PT ;  /* 0xffffffff1d077810 */ /* 0x000fde0000ffe4ff */
[----:B------:R-:W-:-:S15]  /*33b0*/  NOP ;  /* 0x0000000000007918 */ /* 0x000fde0000000000 */
[----:B------:R-:W-:-:S15]  /*33c0*/  NOP ;  /* 0x0000000000007918 */ /* 0x000fde0000000000 */
[----:B------:R-:W-:-:S03]  /*33d0*/  NOP ;  /* 0x0000000000007918 */ /* 0x000fc60000000000 */
[----:B------:R-:W3:Y:S02]  /*33e0*/  I2F.S64 R6, R6 ;  /* 0x0000000600067312 */ /* 0x000ee40000301400 */
[----:B---3--:R-:W3:Y:S02]  /*33f0*/  MUFU.RCP R4, R6 ;  /* 0x0000000600047308 */ /* 0x008ee40000001000 */
[----:B---3--:R-:W-:Y:S01]  /*3400*/  FMUL.FTZ R13, R4, R13 ;  /* 0x0000000d040d7220 */ /* 0x008fe20000410000 */
[----:B--2---:R-:W-:-:S05]  /*3410*/  @P0 SHF.L.U32 R10, R10, 0x10, RZ ;  /* 0x000000100a0a0819 */ /* 0x004fca00000006ff */
[----:B------:R-:W-:-:S04]  /*3420*/  @P0 FMUL.FTZ R10, R10, UR28 ;  /* 0x0000001c0a0a0c20 */ /* 0x000fc80008410000 */
[----:B----4-:R-:W-:-:S05]  /*3430*/  @P0 FFMA.FTZ R10, R13, R12, R10 ;  /* 0x0000000c0d0a0223 */ /* 0x010fca000001000a */
[----:B------:R-:W-:-:S05]  /*3440*/  @P0 F2FP.BF16.F32.PACK_AB R10, RZ, R10 ;  /* 0x0000000aff0a023e */ /* 0x000fca00000010ff */
[----:B------:R0:W-:Y:S01]  /*3450*/  @P0 STG.E.U16 desc[UR14][R2.64], R10 ;  /* 0x0000000a02000986 */ /* 0x0001e2000c10150e */
[----:B-1----:R-:W-:-:S13]  /*3460*/  ISETP.GE.AND P0, PT, R0, UR12, PT ;  /* 0x0000000c00007c0c */ /* 0x002fda000bf06270 */
[----:B0-----:R-:W-:Y:S05]  /*3470*/  @!P0 BRA `(.L_x_892) ;  /* 0xffffffcc00908947 */ /* 0x001fea000383ffff */
[----:B------:R-:W-:Y:S05]  /*3480*/  BSYNC.RECONVERGENT B0 ;  /* 0x0000000000007941 */ /* 0x000fea0003800200 */
.L_x_878:
[----:B------:R-:W-:Y:S05]  /*3490*/  EXIT ;  /* 0x000000000000794d */ /* 0x000fea0003800000 */
.L_x_877:
[----:B------:R-:W-:Y:S01]  /*34a0*/  BSSY.RECONVERGENT B0, `(.L_x_893) ;  /* 0x0000320000007945 */ /* 0x000fe20003800200 */
[----:B------:R-:W0:Y:S01]  /*34b0*/  LDCU UR7, c[0x0][0x430] ;  /* 0x00008600ff0777ac */ /* 0x000e220008000800 */
[----:B------:R-:W1:Y:S01]  /*34c0*/  LDCU.64 UR8, c[0x0][0x398] ;  /* 0x00007300ff0877ac */ /* 0x000e620008000a00 */
[----:B------:R-:W2:Y:S01]  /*34d0*/  LDCU.64 UR10, c[0x0][0x448] ;  /* 0x00008900ff0a77ac */ /* 0x000ea20008000a00 */
[----:B------:R-:W3:Y:S01]  /*34e0*/  LDCU.64 UR12, c[0x0][0x3c0] ;  /* 0x00007800ff0c77ac */ /* 0x000ee20008000a00 */
[----:B------:R-:W4:Y:S01]  /*34f0*/  LDCU.64 UR16, c[0x0][0x380] ;  /* 0x00007000ff1077ac */ /* 0x000f220008000a00 */
[----:B------:R-:W0:Y:S01]  /*3500*/  LDCU.64 UR18, c[0x0][0x3a8] ;  /* 0x00007500ff1277ac */ /* 0x000e220008000a00 */
[----:B------:R-:W0:Y:S01]  /*3510*/  LDCU.64 UR20, c[0x0][0x438] ;  /* 0x00008700ff1477ac */ /* 0x000e220008000a00 */
[----:B------:R-:W-:Y:S02]  /*3520*/  ULOP3.LUT UR22, UR6, 0x3, URZ, 0xc0, !UPT ;  /* 0x0000000306167892 */ /* 0x000fe4000f8ec0ff */
[----:B------:R-:W-:-:S12]  /*3530*/  ULOP3.LUT UR5, UR6, 0x7ffffffc, URZ, 0xc0, !UPT ;  /* 0x7ffffffc06057892 */ /* 0x000fd8000f8ec0ff */
.L_x_907:
[----:B------:R-:W5:Y:S01]  /*3540*/  LDCU UR6, c[0x0][0x388] ;  /* 0x00007100ff0677ac */ /* 0x000f620008000800 */
[----:B------:R-:W-:Y:S02]  /*3550*/  SHF.R.S32.HI R12, RZ, 0x1f, R0 ;  /* 0x0000001fff0c7819 */ /* 0x000fe40000011400 */
[----:B------:R-:W-:Y:S01]  /*3560*/  CS2R R8, SRZ ;  /* 0x0000000000087805 */ /* 0x000fe2000001ff00 */
[----:B------:R-:W-:Y:S01]  /*3570*/  IMAD.MOV.U32 R14, RZ, RZ, RZ ;  /* 0x000000ffff0e7224 */ /* 0x000fe200078e00ff */
[----:B------:R-:W1:Y:S01]  /*3580*/  LDCU.64 UR24, c[0x0][0x3a0] ;  /* 0x00007400ff1877ac */ /* 0x000e620008000a00 */
[----:B------:R-:W2:Y:S01]  /*3590*/  LDCU.64 UR26, c[0x0][0x3c8] ;  /* 0x00007900ff1a77ac */ /* 0x000ea20008000a00 */
[----:B-----5:R-:W-:Y:S01]  /*35a0*/  UISETP.GE.U32.AND UP0, UPT, UR6, 0x4, UPT ;  /* 0x000000040600788c */ /* 0x020fe2000bf06070 */
[----:B-1----:R-:W-:Y:S02]  /*35b0*/  IMAD R3, R12, UR24, RZ ;  /* 0x000000180c037c24 */ /* 0x002fe4000f8e02ff */
[----:B------:R-:W-:-:S04]  /*35c0*/  IMAD.WIDE.U32 R28, R0, UR24, RZ ;  /* 0x00000018001c7c25 */ /* 0x000fc8000f8e00ff */
[----:B--2---:R-:W-:Y:S02]  /*35d0*/  IMAD R5, R12, UR26, RZ ;  /* 0x0000001a0c057c24 */ /* 0x004fe4000f8e02ff */
[C---:B------:R-:W-:Y:S01]  /*35e0*/  IMAD R11, R0.reuse, UR25, R3 ;  /* 0x00000019000b7c24 */ /* 0x040fe2000f8e0203 */
[----:B------:R-:W-:Y:S01]  /*35f0*/  CS2R R2, SRZ ;  /* 0x0000000000027805 */ /* 0x000fe2000001ff00 */
[----:B------:R-:W-:-:S03]  /*3600*/  IMAD.WIDE.U32 R24, R0, UR26, RZ ;  /* 0x0000001a00187c25 */ /* 0x000fc6000f8e00ff */
[----:B------:R-:W-:Y:S01]  /*3610*/  IADD3 R11, PT, PT, R29, R11, RZ ;  /* 0x0000000b1d0b7210 */ /* 0x000fe20007ffe0ff */
[----:B------:R-:W-:-:S05]  /*3620*/  IMAD R5, R0, UR27, R5 ;  /* 0x0000001b00057c24 */ /* 0x000fca000f8e0205 */
[----:B------:R-:W-:Y:S01]  /*3630*/  IADD3 R10, PT, PT, R25, R5, RZ ;  /* 0x00000005190a7210 */ /* 0x000fe20007ffe0ff */
[----:B------:R-:W-:Y:S06]  /*3640*/  BRA.U !UP0, `(.L_x_894) ;  /* 0x00000015089c7547 */ /* 0x000fec000b800000 */
[----:B------:R-:W-:Y:S01]  /*3650*/  HFMA2 R19, -RZ, RZ, 0, 0 ;  /* 0x00000000ff137431 */ /* 0x000fe200000001ff */
[----:B------:R-:W-:Y:S02]  /*3660*/  MOV R9, RZ ;  /* 0x000000ff00097202 */ /* 0x000fe40000000f00 */
[----:B------:R-:W-:-:S07]  /*3670*/  CS2R R2, SRZ ;  /* 0x0000000000027805 */ /* 0x000fce000001ff00 */
.L_x_899:
[----:B------:R-:W-:-:S04]  /*3680*/  IMAD.WIDE.U32 R6, R19, UR10, RZ ;  /* 0x0000000a13067c25 */ /* 0x000fc8000f8e00ff */
[----:B------:R-:W-:Y:S01]  /*3690*/  IMAD R5, R19, UR11, R7 ;  /* 0x0000000b13057c24 */ /* 0x000fe2000f8e0207 */
[----:B0-----:R-:W-:-:S04]  /*36a0*/  LEA R4, P0, R6, UR20, 0x1 ;  /* 0x0000001406047c11 */ /* 0x001fc8000f8008ff */
[----:B------:R-:W-:-:S05]  /*36b0*/  LEA.HI.X R5, R6, UR21, R5, 0x1, P0 ;  /* 0x0000001506057c11 */ /* 0x000fca00080f0c05 */
[----:B------:R-:W2:Y:S01]  /*36c0*/  LDG.E.U16 R14, desc[UR14][R4.64] ;  /* 0x0000000e040e7981 */ /* 0x000ea2000c1e1500 */
[----:B------:R-:W-:Y:S01]  /*36d0*/  MOV R6, R24 ;  /* 0x0000001800067202 */ /* 0x000fe20000000f00 */
[----:B------:R-:W-:-:S04]  /*36e0*/  IMAD.MOV.U32 R7, RZ, RZ, R10 ;  /* 0x000000ffff077224 */ /* 0x000fc800078e000a */
[----:B---3--:R-:W-:-:S04]  /*36f0*/  IMAD.WIDE.U32 R6, R19, UR12, R6 ;  /* 0x0000000c13067c25 */ /* 0x008fc8000f8e0006 */
[----:B------:R-:W-:Y:S01]  /*3700*/  IMAD R7, R19, UR13, R7 ;  /* 0x0000000d13077c24 */ /* 0x000fe2000f8e0207 */
[----:B------:R-:W-:-:S04]  /*3710*/  LEA R38, P0, R6, UR18, 0x2 ;  /* 0x0000001206267c11 */ /* 0x000fc8000f8010ff */
[----:B------:R-:W-:Y:S02]  /*3720*/  LEA.HI.X R39, R6, UR19, R7, 0x2, P0 ;  /* 0x0000001306277c11 */ /* 0x000fe400080f1407 */
[----:B------:R-:W-:-:S03]  /*3730*/  MOV R6, R28 ;  /* 0x0000001c00067202 */ /* 0x000fc60000000f00 */
[----:B------:R-:W3:Y:S01]  /*3740*/  LDG.E R13, desc[UR14][R38.64] ;  /* 0x0000000e260d7981 */ /* 0x000ee2000c1e1900 */
[----:B------:R-:W-:-:S03]  /*3750*/  MOV R7, R11 ;  /* 0x0000000b00077202 */ /* 0x000fc60000000f00 */
[----:B------:R-:W-:-:S04]  /*3760*/  IMAD.WIDE.U32 R6, R19, UR8, R6 ;  /* 0x0000000813067c25 */ /* 0x000fc8000f8e0006 */
[----:B------:R-:W-:Y:S01]  /*3770*/  IMAD R7, R19, UR9, R7 ;  /* 0x0000000913077c24 */ /* 0x000fe2000f8e0207 */
[----:B----4-:R-:W-:-:S04]  /*3780*/  LEA R40, P0, R6, UR16, 0x2 ;  /* 0x0000001006287c11 */ /* 0x010fc8000f8010ff */
[----:B------:R-:W-:-:S05]  /*3790*/  LEA.HI.X R41, R6, UR17, R7, 0x2, P0 ;  /* 0x0000001106297c11 */ /* 0x000fca00080f1407 */
[----:B------:R0:W5:Y:S01]  /*37a0*/  LDG.E R7, desc[UR14][R40.64] ;  /* 0x0000000e28077981 */ /* 0x000162000c1e1900 */
[----:B------:R-:W1:Y:S02]  /*37b0*/  I2F.S64 R2, R2 ;  /* 0x0000000200027312 */ /* 0x000e640000301400 */
[----:B-1----:R-:W1:Y:S02]  /*37c0*/  F2F.BF16.F32 R6, R2 ;  /* 0x0000000200067304 */ /* 0x002e640000202000 */
[----:B-1----:R-:W-:Y:S02]  /*37d0*/  SHF.L.U32 R6, R6, 0x10, RZ ;  /* 0x0000001006067819 */ /* 0x002fe400000006ff */
[----:B--2---:R-:W-:-:S05]  /*37e0*/  SHF.L.U32 R3, R14, 0x10, RZ ;  /* 0x000000100e037819 */ /* 0x004fca00000006ff */
[----:B------:R-:W-:-:S06]  /*37f0*/  FADD.FTZ R6, R3, R6 ;  /* 0x0000000603067221 */ /* 0x000fcc0000010000 */
[----:B------:R-:W1:Y:S08]  /*3800*/  F2F.BF16.F32 R6, R6 ;  /* 0x0000000600067304 */ /* 0x000e700000202000 */
[----:B---3--:R-:W2:Y:S01]  /*3810*/  MUFU.RCP R13, R13 ;  /* 0x0000000d000d7308 */ /* 0x008ea20000001000 */
[----:B-1----:R-:W-:-:S05]  /*3820*/  SHF.L.U32 R14, R6, 0x10, RZ ;  /* 0x00000010060e7819 */ /* 0x002fca00000006ff */
[----:B------:R-:W-:-:S15]  /*3830*/  FMUL.FTZ R14, R14, 1 ;  /* 0x3f8000000e0e7820 */ /* 0x000fde0000410000 */
[----:B------:R-:W-:-:S15]  /*3840*/  NOP ;  /* 0x0000000000007918 */ /* 0x000fde0000000000 */
[----:B------:R-:W-:-:S03]  /*3850*/  NOP ;  /* 0x0000000000007918 */ /* 0x000fc60000000000 */
[----:B------:R-:W1:Y:S01]  /*3860*/  F2F.F64.F32 R14, R14 ;  /* 0x0000000e000e7310 */ /* 0x000e620000201800 */
[----:B--2---:R-:W-:Y:S01]  /*3870*/  FFMA.FTZ R6, R13, R13, -UR7 ;  /* 0x800000070d067e23 */ /* 0x004fe2000801000d */
[----:B-1----:R-:W-:-:S05]  /*3880*/  VIADD R20, R15, 0x300402 ;  /* 0x003004020f147836 */ /* 0x002fca0000000000 */
[----:B------:R-:W-:Y:S01]  /*3890*/  FSETP.GEU.AND P0, PT, |R20|, 5.8789094863358348022e-39, PT ;  /* 0x004004021400780b */ /* 0x000fe20003f0e200 */
[----:B------:R-:W1:-:S15]  /*38a0*/  MUFU.RCP64H R21, R15 ;  /* 0x0000000f00157308 */ /* 0x000e5e0000001800 */
[----:B------:R-:W-:-:S15]  /*38b0*/  NOP ;  /* 0x0000000000007918 */ /* 0x000fde0000000000 */
[----:B------:R-:W-:-:S15]  /*38c0*/  NOP ;  /* 0x0000000000007918 */ /* 0x000fde0000000000 */
[----:B------:R-:W-:-:S11]  /*38d0*/  NOP ;  /* 0x0000000000007918 */ /* 0x000fd60000000000 */
        /* <DEDUP_REMOVED lines=15> */
[----:B-1----:R-:W1:-:S15]  /*39d0*/  DFMA R32, -R14, R16, 1 ;  /* 0x3ff000000e20742b */ /* 0x002e5e0000000110 */
[----:B------:R-:W-:-:S15]  /*39e0*/  NOP ;  /* 0x0000000000007918 */ /* 0x000fde0000000000 */
[----:B------:R-:W-:-:S15]  /*39f0*/  NOP ;  /* 0x0000000000007918 */ /* 0x000fde0000000000 */
[----:B------:R-:W-:-:S15]  /*3a00*/  NOP ;  /* 0x0000000000007918 */ /* 0x000fde0000000000 */
[----:B------:R-:W-:-:S04]  /*3a10*/  NOP ;  /* 0x0000000000007918 */ /* 0x000fc80000000000 */
[----:B-1----:R0:W1:Y:S02]  /*3a20*/  DFMA R32, R16, R32, R16 ;  /* 0x000000201020722b */ /* 0x0020640000000010 */
[----:B01----:R-:W-:Y:S05]  /*3a30*/  @P0 BRA `(.L_x_895) ;  /* 0x0000000000200947 */ /* 0x003fea0003800000 */
[----:B------:R-:W-:Y:S02]  /*3a40*/  LOP3.LUT R27, R15, 0x7fffffff, RZ, 0xc0, !PT ;  /* 0x7fffffff0f1b7812 */ /* 0x000fe400078ec0ff */
[----:B------:R-:W-:Y:S02]  /*3a50*/  MOV R20, R14 ;  /* 0x0000000e00147202 */ /* 0x000fe40000000f00 */
[----:B------:R-:W-:Y:S02]  /*3a60*/  MOV R21, R15 ;  /* 0x0000000f00157202 */ /* 0x000fe40000000f00 */
[----:B------:R-:W-:Y:S02]  /*3a70*/  IADD3 R27, PT, PT, R27, -0x100000, RZ ;  /* 0xfff000001b1b7810 */ /* 0x000fe40007ffe0ff */
[----:B------:R-:W-:-:S07]  /*3a80*/  MOV R26, 0x3aa0 ;  /* 0x00003aa0001a7802 */ /* 0x000fce0000000f00 */
[----:B-----5:R-:W-:Y:S05]  /*3a90*/  CALL.REL.NOINC `($__internal_10_$__cuda_sm20_dblrcp_rn_slowpath_v3) ;  /* 0x0000004000b47944 */ /* 0x020fea0003c00000 */
[----:B------:R-:W-:Y:S02]  /*3aa0*/  MOV R32, R20 ;  /* 0x0000001400207202 */ /* 0x000fe40000000f00 */
[----:B------:R-:W-:-:S07]  /*3ab0*/  MOV R33, R21 ;  /* 0x0000001500217202 */ /* 0x000fce0000000f00 */
.L_x_895:
[----:B------:R-:W0:Y:S02]  /*3ac0*/  LDC.64 R16, c[0x0][0x448] ;  /* 0x00011200ff107b82 */ /* 0x000e240000000a00 */
[C---:B0-----:R-:W-:Y:S01]  /*3ad0*/  IMAD.SHL.U32 R14, R16.reuse, 0x2, RZ ;  /* 0x00000002100e7824 */ /* 0x041fe200078e00ff */
[----:B------:R-:W-:-:S04]  /*3ae0*/  SHF.L.U64.HI R13, R16, 0x1, R17 ;  /* 0x00000001100d7819 */ /* 0x000fc80000010211 */
[----:B------:R-:W-:-:S04]  /*3af0*/  IADD3 R36, P0, PT, R14, R4, RZ ;  /* 0x000000040e247210 */ /* 0x000fc80007f1e0ff */
[----:B------:R-:W-:-:S05]  /*3b00*/  IADD3.X R37, PT, PT, R13, R5, RZ, P0, !PT ;  /* 0x000000050d257210 */ /* 0x000fca00007fe4ff */
[----:B------:R-:W2:Y:S01]  /*3b10*/  LDG.E.U16 R16, desc[UR14][R36.64] ;  /* 0x0000000e24107981 */ /* 0x000ea2000c1e1500 */
[----:B------:R-:W-:Y:S01]  /*3b20*/  FADD.FTZ R15, R3, R2 ;  /* 0x00000002030f7221 */ /* 0x000fe20000010000 */
[----:B------:R-:W-:Y:S01]  /*3b30*/  UMOV UR24, 0xf0000000 ;  /* 0xf000000000187882 */ /* 0x000fe20000000000 */
[----:B------:R-:W-:Y:S02]  /*3b40*/  UMOV UR25, 0x380fffff ;  /* 0x380fffff00197882 */ /* 0x000fe40000000000 */
[----:B------:R-:W0:-:S15]  /*3b50*/  F2I.S64.TRUNC R4, R15 ;  /* 0x0000000f00047311 */ /* 0x000e1e000020d900 */
[----:B------:R-:W-:-:S15]  /*3b60*/  NOP ;  /* 0x0000000000007918 */ /* 0x000fde0000000000 */
[----:B------:R-:W-:-:S15]  /*3b70*/  NOP ;  /* 0x0000000000007918 */ /* 0x000fde0000000000 */
[----:B------:R-:W-:-:S15]  /*3b80*/  NOP ;  /* 0x0000000000007918 */ /* 0x000fde0000000000 */
[----:B------:R-:W-:-:S04]  /*3b90*/  NOP ;  /* 0x0000000000007918 */ /* 0x000fc80000000000 */
[----:B------:R-:W1:-:S15]  /*3ba0*/  DSETP.GEU.AND P0, PT, |R32|, UR24, PT ;  /* 0x0000001820007e2a */ /* 0x000e5e000bf0e200 */
[----:B------:R-:W-:-:S15]  /*3bb0*/  NOP ;  /* 0x0000000000007918 */ /* 0x000fde0000000000 */
[----:B------:R-:W-:-:S15]  /*3bc0*/  NOP ;  /* 0x0000000000007918 */ /* 0x000fde0000000000 */
[----:B------:R-:W-:-:S15]  /*3bd0*/  NOP ;  /* 0x0000000000007918 */ /* 0x000fde0000000000 */
[----:B------:R-:W-:-:S04]  /*3be0*/  NOP ;  /* 0x0000000000007918 */ /* 0x000fc80000000000 */
[----:B0-----:R-:W0:Y:S02]  /*3bf0*/  I2F.S64 R4, R4 ;  /* 0x0000000400047312 */ /* 0x001e240000301400 */
[----:B0-----:R-:W0:-:S15]  /*3c00*/  F2F.BF16.F32 R17, R4 ;  /* 0x0000000400117304 */ /* 0x001e1e0000202000 */
[----:B------:R-:W-:-:S15]  /*3c10*/  NOP ;  /* 0x0000000000007918 */ /* 0x000fde0000000000 */
[----:B------:R-:W-:-:S15]  /*3c20*/  NOP ;  /* 0x0000000000007918 */ /* 0x000fde0000000000 */
[----:B------:R-:W-:-:S15]  /*3c30*/  NOP ;  /* 0x0000000000007918 */ /* 0x000fde0000000000 */
[----:B------:R-:W-:-:S02]  /*3c40*/  NOP ;  /* 0x0000000000007918 */ /* 0x000fc40000000000 */
[----:B------:R-:W1:Y:S02]  /*3c50*/  F2F.F32.F64 R15, R32 ;  /* 0x00000020000f7310 */ /* 0x000e640000301000 */
[----:B-1----:R-:W-:Y:S01]  /*3c60*/  @!P0 FMUL R15, R15, 1.175494350822287508e-38 ;  /* 0x008000000f0f8820 */ /* 0x002fe20000400000 */
[----:B0-----:R-:W-:Y:S02]  /*3c70*/  SHF.L.U32 R18, R17, 0x10, RZ ;  /* 0x0000001011127819 */ /* 0x001fe400000006ff */
[----:B--2---:R-:W-:-:S05]  /*3c80*/  SHF.L.U32 R5, R16, 0x10, RZ ;  /* 0x0000001010057819 */ /* 0x004fca00000006ff */
[----:B------:R-:W-:-:S06]  /*3c90*/  FADD.FTZ R18, R5, R18 ;  /* 0x0000001205127221 */ /* 0x000fcc0000010000 */
[----:B------:R-:W0:Y:S02]  /*3ca0*/  F2F.BF16.F32 R18, R18 ;  /* 0x0000001200127304 */ /* 0x000e240000202000 */
[----:B0-----:R-:W-:-:S05]  /*3cb0*/  SHF.L.U32 R16, R18, 0x10, RZ ;  /* 0x0000001012107819 */ /* 0x001fca00000006ff */
[----:B------:R-:W-:Y:S01]  /*3cc0*/  FMUL.FTZ R20, R16, 1 ;  /* 0x3f80000010147820 */ /* 0x000fe20000410000 */
[----:B-----5:R-:W-:-:S04]  /*3cd0*/  FADD.FTZ R16, -R7, R8 ;  /* 0x0000000807107221 */ /* 0x020fc80000010100 */
[----:B------:R-:W-:-:S15]  /*3ce0*/  FMUL.FTZ R17, R16, R16 ;  /* 0x0000001010117220 */ /* 0x000fde0000410000 */
[----:B------:R-:W-:-:S15]  /*3cf0*/  NOP ;  /* 0x0000000000007918 */ /* 0x000fde0000000000 */
[----:B------:R-:W-:-:S06]  /*3d00*/  NOP ;  /* 0x0000000000007918 */ /* 0x000fcc0000000000 */
[----:B------:R-:W0:Y:S02]  /*3d10*/  F2F.F64.F32 R20, R20 ;  /* 0x0000001400147310 */ /* 0x000e240000201800 */
[----:B0-----:R-:W-:Y:S01]  /*3d20*/  IADD3 R26, PT, PT, R21, 0x300402, RZ ;  /* 0x00300402151a7810 */ /* 0x001fe20007ffe0ff */
[C---:B------:R-:W-:Y:S01]  /*3d30*/  FMUL.FTZ R16, R2.reuse, R17 ;  /* 0x0000001102107220 */ /* 0x040fe20000410000 */
[-C--:B------:R-:W-:Y:S01]  /*3d40*/  FMUL.FTZ R17, R2, R15.reuse ;  /* 0x0000000f02117220 */ /* 0x080fe20000410000 */
[C---:B------:R-:W-:Y:S02]  /*3d50*/  FMUL.FTZ R2, R3.reuse, R15 ;  /* 0x0000000f03027220 */ /* 0x040fe40000410000 */
[----:B------:R-:W-:Y:S02]  /*3d60*/  FMUL.FTZ R16, R3, R16 ;  /* 0x0000001003107220 */ /* 0x000fe40000410000 */
[----:B------:R-:W-:-:S04]  /*3d70*/  FMUL.FTZ R2, R7, R2 ;  /* 0x0000000207027220 */ /* 0x000fc80000410000 */
[----:B------:R-:W-:Y:S01]  /*3d80*/  FFMA.FTZ R8, R17, R8, R2 ;  /* 0x0000000811087223 */ /* 0x000fe20000010002 */
[----:B------:R-:W0:-:S15]  /*3d90*/  MUFU.RCP64H R27, R21 ;  /* 0x00000015001b7308 */ /* 0x000e1e0000001800 */
[----:B------:R-:W-:-:S15]  /*3da0*/  NOP ;  /* 0x0000000000007918 */ /* 0x000fde0000000000 */
[----:B------:R-:W-:-:S15]  /*3db0*/  NOP ;  /* 0x0000000000007918 */ /* 0x000fde0000000000 */
[----:B------:R-:W-:-:S05]  /*3dc0*/  NOP ;  /* 0x0000000000007918 */ /* 0x000fca0000000000 */
        /* <DEDUP_REMOVED lines=11> */
[----:B0-----:R-:W-:Y:S02]  /*3e80*/  FMUL.FTZ R27, R15, R16 ;  /* 0x000000100f1b7220 */ /* 0x001fe40000410000 */
[----:B------:R-:W0:Y:S02]  /*3e90*/  LDC.64 R16, c[0x0][0x398] ;  /* 0x0000e600ff107b82 */ /* 0x000e240000000a00 */
[----:B------:R-:W-:-:S06]  /*3ea0*/  FFMA.FTZ R6, R6, R3, R27 ;  /* 0x0000000306067223 */ /* 0x000fcc000001001b */
[----:B------:R-:W2:Y:S01]  /*3eb0*/  LDC.64 R2, c[0x0][0x3c0] ;  /* 0x0000f000ff027b82 */ /* 0x000ea20000000a00 */
[C---:B0-----:R-:W-:Y:S01]  /*3ec0*/  SHF.L.U64.HI R15, R16.reuse, 0x2, R17 ;  /* 0x00000002100f7819 */ /* 0x041fe20000010211 */
[----:B------:R-:W-:-:S05]  /*3ed0*/  IMAD.SHL.U32 R16, R16, 0x4, RZ ;  /* 0x0000000410107824 */ /* 0x000fca00078e00ff */
[----:B------:R-:W-:Y:S02]  /*3ee0*/  IADD3 R40, P0, PT, R16, R40, RZ ;  /* 0x0000002810287210 */ /* 0x000fe40007f1e0ff */
[C---:B--2---:R-:W-:Y:S02]  /*3ef0*/  SHF.L.U32 R18, R2.reuse, 0x2, RZ ;  /* 0x0000000202127819 */ /* 0x044fe400000006ff */
[----:B------:R-:W-:Y:S02]  /*3f00*/  SHF.L.U64.HI R17, R2, 0x2, R3 ;  /* 0x0000000202117819 */ /* 0x000fe40000010203 */
[----:B------:R-:W-:Y:S02]  /*3f10*/  IADD3 R38, P1, PT, R18, R38, RZ ;  /* 0x0000002612267210 */ /* 0x000fe40007f3e0ff */
[----:B------:R-:W-:Y:S02]  /*3f20*/  IADD3.X R41, PT, PT, R15, R41, RZ, P0, !PT ;  /* 0x000000290f297210 */ /* 0x000fe400007fe4ff */
[----:B------:R-:W-:-:S03]  /*3f30*/  IADD3.X R39, PT, PT, R17, R39, RZ, P1, !PT ;  /* 0x0000002711277210 */ /* 0x000fc60000ffe4ff */
[----:B------:R0:W5:Y:S04]  /*3f40*/  LDG.E R7, desc[UR14][R40.64] ;  /* 0x0000000e28077981 */ /* 0x000168000c1e1900 */
[----:B------:R-:W2:Y:S01]  /*3f50*/  LDG.E R2, desc[UR14][R38.64] ;  /* 0x0000000e26027981 */ /* 0x000ea2000c1e1900 */
[----:B------:R-:W-:Y:S01]  /*3f60*/  FSETP.GEU.AND P0, PT, |R26|, 5.8789094863358348022e-39, PT ;  /* 0x004004021a00780b */ /* 0x000fe20003f0e200 */
[----:B------:R-:W-:-:S15]  /*3f70*/  FADD.FTZ R9, R6, R9 ;  /* 0x0000000906097221 */ /* 0x000fde0000010000 */
[----:B------:R-:W-:-:S11]  /*3f80*/  NOP ;  /* 0x0000000000007918 */ /* 0x000fd60000000000 */
[----:B-1----:R-:W1:-:S15]  /*3f90*/  DFMA R22, -R20, R30, 1 ;  /* 0x3ff000001416742b */ /* 0x002e5e000000011e */
[----:B------:R-:W-:-:S15]  /*3fa0*/  NOP ;  /* 0x0000000000007918 */ /* 0x000fde0000000000 */
[----:B------:R-:W-:-:S15]  /*3fb0*/  NOP ;  /* 0x0000000000007918 */ /* 0x000fde0000000000 */
[----:B------:R-:W-:-:S15]  /*3fc0*/  NOP ;  /* 0x0000000000007918 */ /* 0x000fde0000000000 */
[----:B------:R-:W-:-:S04]  /*3fd0*/  NOP ;  /* 0x0000000000007918 */ /* 0x000fc80000000000 */
[----:B-1----:R0:W1:Y:S01]  /*3fe0*/  DFMA R22, R30, R22, R30 ;  /* 0x000000161e16722b */ /* 0x002062000000001e */
[----:B--2---:R-:W2:Y:S02]  /*3ff0*/  MUFU.RCP R2, R2 ;  /* 0x0000000200027308 */ /* 0x004ea40000001000 */
[----:B--2---:R-:W-:Y:S01]  /*4000*/  FFMA.FTZ R6, R2, R2, -UR7 ;  /* 0x8000000702067e23 */ /* 0x004fe20008010002 */
[----:B01----:R-:W-:Y:S06]  /*4010*/  @P0 BRA `(.L_x_896) ;  /* 0x0000000000180947 */ /* 0x003fec0003800000 */
[----:B------:R-:W-:Y:S02]  /*4020*/  LOP3.LUT R27, R21, 0x7fffffff, RZ, 0xc0, !PT ;  /* 0x7fffffff151b7812 */ /* 0x000fe400078ec0ff */
[----:B------:R-:W-:Y:S02]  /*4030*/  MOV R26, 0x4060 ;  /* 0x00004060001a7802 */ /* 0x000fe40000000f00 */
[----:B------:R-:W-:-:S07]  /*4040*/  IADD3 R27, PT, PT, R27, -0x100000, RZ ;  /* 0xfff000001b1b7810 */ /* 0x000fce0007ffe0ff */
[----:B-----5:R-:W-:Y:S05]  /*4050*/  CALL.REL.NOINC `($__internal_10_$__cuda_sm20_dblrcp_rn_slowpath_v3) ;  /* 0x0000003c00447944 */ /* 0x020fea0003c00000 */
[----:B------:R-:W-:Y:S01]  /*4060*/  MOV R22, R20 ;  /* 0x0000001400167202 */ /* 0x000fe20000000f00 */
[----:B------:R-:W-:-:S07]  /*4070*/  IMAD.MOV.U32 R23, RZ, RZ, R21 ;  /* 0x000000ffff177224 */ /* 0x000fce00078e0015 */
.L_x_896:
[----:B------:R-:W-:-:S04]  /*4080*/  IADD3 R36, P0, PT, R36, R14, RZ ;  /* 0x0000000e24247210 */ /* 0x000fc80007f1e0ff */
[----:B------:R-:W-:-:S05]  /*4090*/  IADD3.X R37, PT, PT, R37, R13, RZ, P0, !PT ;  /* 0x0000000d25257210 */ /* 0x000fca00007fe4ff */
[----:B------:R-:W2:Y:S01]  /*40a0*/  LDG.E.U16 R20, desc[UR14][R36.64] ;  /* 0x0000000e24147981 */ /* 0x000ea2000c1e1500 */
[----:B------:R-:W-:Y:S01]  /*40b0*/  FADD.FTZ R21, R5, R4 ;  /* 0x0000000405157221 */ /* 0x000fe20000010000 */
[----:B------:R-:W-:Y:S01]  /*40c0*/  IADD3 R38, P1, PT, R38, R18, RZ ;  /* 0x0000001226267210 */ /* 0x000fe20007f3e0ff */
[----:B------:R-:W-:Y:S01]  /*40d0*/  UMOV UR24, 0xf0000000 ;  /* 0xf000000000187882 */ /* 0x000fe20000000000 */
[----:B------:R-:W-:Y:S01]  /*40e0*/  UMOV UR25, 0x380fffff ;  /* 0x380fffff00197882 */ /* 0x000fe20000000000 */
[----:B------:R-:W0:Y:S01]  /*40f0*/  F2I.S64.TRUNC R2, R21 ;  /* 0x0000001500027311 */ /* 0x000e22000020d900 */
[----:B------:R-:W-:-:S15]  /*4100*/  IADD3.X R39, PT, PT, R39, R17, RZ, P1, !PT ;  /* 0x0000001127277210 */ /* 0x000fde0000ffe4ff */
[----:B------:R-:W-:-:S15]  /*4110*/  NOP ;  /* 0x0000000000007918 */ /* 0x000fde0000000000 */
[----:B------:R-:W-:-:S15]  /*4120*/  NOP ;  /* 0x0000000000007918 */ /* 0x000fde0000000000 */
[----:B------:R-:W-:-:S15]  /*4130*/  NOP ;  /* 0x0000000000007918 */ /* 0x000fde0000000000 */
[----:B------:R-:W-:-:S03]  /*4140*/  NOP ;  /* 0x0000000000007918 */ /* 0x000fc60000000000 */
[----:B------:R-:W1:-:S15]  /*4150*/  DSETP.GEU.AND P0, PT, |R22|, UR24, PT ;  /* 0x0000001816007e2a */ /* 0x000e5e000bf0e200 */
[----:B------:R-:W-:-:S15]  /*4160*/  NOP ;  /* 0x0000000000007918 */ /* 0x000fde0000000000 */
[----:B------:R-:W-:-:S15]  /*4170*/  NOP ;  /* 0x0000000000007918 */ /* 0x000fde0000000000 */
[----:B------:R-:W-:-:S15]  /*4180*/  NOP ;  /* 0x0000000000007918 */ /* 0x000fde0000000000 */
[----:B------:R-:W-:-:S04]  /*4190*/  NOP ;  /* 0x0000000000007918 */ /* 0x000fc80000000000 */
[----:B0-----:R-:W0:Y:S02]  /*41a0*/  I2F.S64 R2, R2 ;  /* 0x0000000200027312 */ /* 0x001e240000301400 */
[----:B0-----:R-:W0:Y:S02]  /*41b0*/  F2F.BF16.F32 R26, R2 ;  /* 0x00000002001a7304 */ /* 0x001e240000202000 */
[----:B0-----:R-:W-:Y:S02]  /*41c0*/  SHF.L.U32 R26, R26, 0x10, RZ ;  /* 0x000000101a1a7819 */ /* 0x001fe400000006ff */
[----:B--2---:R-:W-:Y:S01]  /*41d0*/  SHF.L.U32 R3, R20, 0x10, RZ ;  /* 0x0000001014037819 */ /* 0x004fe200000006ff */
[----:B-----5:R-:W-:-:S04]  /*41e0*/  FADD.FTZ R20, R8, -R7 ;  /* 0x8000000708147221 */ /* 0x020fc80000010000 */
[----:B------:R-:W-:Y:S01]  /*41f0*/  FADD.FTZ R27, R3, R26 ;  /* 0x0000001a031b7221 */ /* 0x000fe20000010000 */
[----:B------:R-:W-:-:S15]  /*4200*/  FMUL.FTZ R21, R20, R20 ;  /* 0x0000001414157220 */ /* 0x000fde0000410000 */
[----:B------:R-:W-:-:S15]  /*4210*/  NOP ;  /* 0x0000000000007918 */ /* 0x000fde0000000000 */
[----:B------:R-:W-:-:S15]  /*4220*/  NOP ;  /* 0x0000000000007918 */ /* 0x000fde0000000000 */
[----:B------:R-:W-:-:S07]  /*4230*/  NOP ;  /* 0x0000000000007918 */ /* 0x000fce0000000000 */
[----:B------:R-:W1:Y:S02]  /*4240*/  F2F.F32.F64 R26, R22 ;  /* 0x00000016001a7310 */ /* 0x000e640000301000 */
[----:B-1----:R-:W-:Y:S01]  /*4250*/  @!P0 FMUL R26, R26, 1.175494350822287508e-38 ;  /* 0x008000001a1a8820 */ /* 0x002fe20000400000 */
[----:B------:R-:W2:Y:S01]  /*4260*/  LDG.E R23, desc[UR14][R38.64] ;  /* 0x0000000e26177981 */ /* 0x000ea2000c1e1900 */
[----:B------:R-:W0:Y:S02]  /*4270*/  F2F.BF16.F32 R27, R27 ;  /* 0x0000001b001b7304 */ /* 0x000e240000202000 */
[----:B0-----:R-:W-:-:S05]  /*4280*/  SHF.L.U32 R30, R27, 0x10, RZ ;  /* 0x000000101b1e7819 */ /* 0x001fca00000006ff */
[----:B------:R-:W-:Y:S01]  /*4290*/  FMUL.FTZ R20, R30, 1 ;  /* 0x3f8000001e147820 */ /* 0x000fe20000410000 */
[----:B------:R-:W-:-:S04]  /*42a0*/  FMUL.FTZ R30, R4, R21 ;  /* 0x00000015041e7220 */ /* 0x000fc80000410000 */
[----:B------:R-:W-:-:S15]  /*42b0*/  FMUL.FTZ R27, R5, R30 ;  /* 0x0000001e051b7220 */ /* 0x000fde0000410000 */
[----:B------:R-:W-:-:S15]  /*42c0*/  NOP ;  /* 0x0000000000007918 */ /* 0x000fde0000000000 */
[----:B------:R-:W-:-:S15]  /*42d0*/  NOP ;  /* 0x0000000000007918 */ /* 0x000fde0000000000 */
[----:B------:R-:W-:-:S03]  /*42e0*/  NOP ;  /* 0x0000000000007918 */ /* 0x000fc60000000000 */
[----:B------:R-:W0:Y:S02]  /*42f0*/  F2F.F64.F32 R20, R20 ;  /* 0x0000001400147310 */ /* 0x000e240000201800 */
[----:B0-----:R-:W-:Y:S01]  /*4300*/  IADD3 R30, PT, PT, R21, 0x300402, RZ ;  /* 0x00300402151e7810 */ /* 0x001fe20007ffe0ff */
[----:B------:R-:W-:-:S04]  /*4310*/  FMUL.FTZ R27, R26, R27 ;  /* 0x0000001b1a1b7220 */ /* 0x000fc80000410000 */
[----:B------:R-:W-:Y:S01]  /*4320*/  FFMA.FTZ R22, R6, R5, R27 ;  /* 0x0000000506167223 */ /* 0x000fe2000001001b */
[-C--:B------:R-:W-:Y:S01]  /*4330*/  FMUL.FTZ R6, R5, R26.reuse ;  /* 0x0000001a05067220 */ /* 0x080fe20000410000 */
[----:B------:R-:W-:-:S03]  /*4340*/  FMUL.FTZ R5, R4, R26 ;  /* 0x0000001a04057220 */ /* 0x000fc60000410000 */
[----:B------:R-:W-:Y:S01]  /*4350*/  FMUL.FTZ R7, R7, R6 ;  /* 0x0000000607077220 */ /* 0x000fe20000410000 */
[----:B------:R-:W-:-:S03]  /*4360*/  IADD3 R6, P0, PT, R40, R16, RZ ;  /* 0x0000001028067210 */ /* 0x000fc60007f1e0ff */
[----:B------:R-:W-:Y:S02]  /*4370*/  FFMA.FTZ R8, R8, R5, R7 ;  /* 0x0000000508087223 */ /* 0x000fe40000010007 */
[----:B------:R-:W-:Y:S01]  /*4380*/  IMAD.X R7, R41, 0x1, R15, P0 ;  /* 0x0000000129077824 */ /* 0x000fe200000e060f */
[----:B------:R-:W0:-:S15]  /*4390*/  MUFU.RCP64H R31, R21 ;  /* 0x00000015001f7308 */ /* 0x000e1e0000001800 */
[----:B------:R-:W-:-:S15]  /*43a0*/  NOP ;  /* 0x0000000000007918 */ /* 0x000fde0000000000 */
[----:B------:R-:W-:-:S15]  /*43b0*/  NOP ;  /* 0x0000000000007918 */ /* 0x000fde0000000000 */
        /* <DEDUP_REMOVED lines=21> */
[----:B0-----:R0:W5:Y:S01]  /*4510*/  LDG.E R4, desc[UR14][R6.64] ;  /* 0x0000000e06047981 */ /* 0x001162000c1e1900 */
[----:B--2---:R-:W2:Y:S01]  /*4520*/  MUFU.RCP R23, R23 ;  /* 0x0000001700177308 */ /* 0x004ea20000001000 */
[----:B------:R-:W-:Y:S01]  /*4530*/  FSETP.GEU.AND P0, PT, |R30|, 5.8789094863358348022e-39, PT ;  /* 0x004004021e00780b */ /* 0x000fe20003f0e200 */
[----:B------:R-:W-:Y:S01]  /*4540*/  FADD.FTZ R9, R9, R22 ;  /* 0x0000001609097221 */ /* 0x000fe20000010000 */
[----:B--2---:R-:W-:-:S11]  /*4550*/  FFMA.FTZ R5, R23, R23, -UR7 ;  /* 0x8000000717057e23 */ /* 0x004fd60008010017 */
[----:B01----:R-:W-:Y:S05]  /*4560*/  @P0 BRA `(.L_x_897) ;  /* 0x0000000000180947 */ /* 0x003fea0003800000 */
[----:B------:R-:W-:Y:S02]  /*4570*/  LOP3.LUT R27, R21, 0x7fffffff, RZ, 0xc0, !PT ;  /* 0x7fffffff151b7812 */ /* 0x000fe400078ec0ff */
[----:B------:R-:W-:Y:S02]  /*4580*/  MOV R26, 0x45b0 ;  /* 0x000045b0001a7802 */ /* 0x000fe40000000f00 */
[----:B------:R-:W-:-:S07]  /*4590*/  IADD3 R27, PT, PT, R27, -0x100000, RZ ;  /* 0xfff000001b1b7810 */ /* 0x000fce0007ffe0ff */
[----:B-----5:R-:W-:Y:S05]  /*45a0*/  CALL.REL.NOINC `($__internal_10_$__cuda_sm20_dblrcp_rn_slowpath_v3) ;  /* 0x0000003400f07944 */ /* 0x020fea0003c00000 */
[----:B------:R-:W-:Y:S02]  /*45b0*/  MOV R26, R20 ;  /* 0x00000014001a7202 */ /* 0x000fe40000000f00 */
[----:B------:R-:W-:-:S07]  /*45c0*/  MOV R27, R21 ;  /* 0x00000015001b7202 */ /* 0x000fce0000000f00 */
.L_x_897:
[----:B------:R-:W-:-:S04]  /*45d0*/  IADD3 R20, P0, PT, R36, R14, RZ ;  /* 0x0000000e24147210 */ /* 0x000fc80007f1e0ff */
[----:B------:R-:W-:-:S05]  /*45e0*/  IADD3.X R21, PT, PT, R37, R13, RZ, P0, !PT ;  /* 0x0000000d25157210 */ /* 0x000fca00007fe4ff */
[----:B------:R0:W2:Y:S02]  /*45f0*/  LDG.E.U16 R14, desc[UR14][R20.64] ;  /* 0x0000000e140e7981 */ /* 0x0000a4000c1e1500 */
[----:B0-----:R-:W-:-:S05]  /*4600*/  IADD3 R20, P0, PT, R38, R18, RZ ;  /* 0x0000001226147210 */ /* 0x001fca0007f1e0ff */
[----:B------:R-:W-:-:S05]  /*4610*/  IMAD.X R21, R39, 0x1, R17, P0 ;  /* 0x0000000127157824 */ /* 0x000fca00000e0611 */
[----:B------:R-:W3:Y:S01]  /*4620*/  LDG.E R18, desc[UR14][R20.64] ;  /* 0x0000000e14127981 */ /* 0x000ee2000c1e1900 */
[----:B------:R-:W-:Y:S01]  /*4630*/  IADD3 R22, P0, PT, R6, R16, RZ ;  /* 0x0000001006167210 */ /* 0x000fe20007f1e0ff */
[----:B------:R-:W-:-:S03]  /*4640*/  FADD.FTZ R16, R3, R2 ;  /* 0x0000000203107221 */ /* 0x000fc60000010000 */
[----:B------:R-:W-:-:S03]  /*4650*/  IADD3.X R23, PT, PT, R7, R15, RZ, P0, !PT ;  /* 0x0000000f07177210 */ /* 0x000fc600007fe4ff */
[----:B------:R-:W0:Y:S02]  /*4660*/  F2I.S64.TRUNC R16, R16 ;  /* 0x0000001000107311 */ /* 0x000e24000020d900 */
[----:B------:R1:W5:Y:S01]  /*4670*/  LDG.E R13, desc[UR14][R22.64] ;  /* 0x0000000e160d7981 */ /* 0x000362000c1e1900 */
[----:B------:R-:W-:Y:S01]  /*4680*/  UMOV UR24, 0xf0000000 ;  /* 0xf000000000187882 */ /* 0x000fe20000000000 */
[----:B------:R-:W-:-:S15]  /*4690*/  UMOV UR25, 0x380fffff ;  /* 0x380fffff00197882 */ /* 0x000fde0000000000 */
[----:B------:R-:W-:-:S15]  /*46a0*/  NOP ;  /* 0x0000000000007918 */ /* 0x000fde0000000000 */
[----:B------:R-:W-:-:S15]  /*46b0*/  NOP ;  /* 0x0000000000007918 */ /* 0x000fde0000000000 */
[----:B------:R-:W-:-:S15]  /*46c0*/  NOP ;  /* 0x0000000000007918 */ /* 0x000fde0000000000 */
[----:B------:R-:W-:-:S15]  /*46d0*/  DSETP.GEU.AND P0, PT, |R26|, UR24, PT ;  /* 0x000000181a007e2a */ /* 0x000fde000bf0e200 */
[----:B------:R-:W-:-:S15]  /*46e0*/  NOP ;  /* 0x0000000000007918 */ /* 0x000fde0000000000 */
[----:B------:R-:W-:-:S15]  /*46f0*/  NOP ;  /* 0x0000000000007918 */ /* 0x000fde0000000000 */
[----:B------:R-:W-:-:S15]  /*4700*/  NOP ;  /* 0x0000000000007918 */ /* 0x000fde0000000000 */
[----:B------:R-:W-:-:S04]  /*4710*/  NOP ;  /* 0x0000000000007918 */ /* 0x000fc80000000000 */
[----:B0-----:R-:W0:Y:S02]  /*4720*/  I2F.S64 R6, R16 ;  /* 0x0000001000067312 */ /* 0x001e240000301400 */
[----:B0-----:R-:W0:Y:S02]  /*4730*/  F2F.BF16.F32 R7, R6 ;  /* 0x0000000600077304 */ /* 0x001e240000202000 */
[----:B0-----:R-:W-:Y:S02]  /*4740*/  SHF.L.U32 R30, R7, 0x10, RZ ;  /* 0x00000010071e7819 */ /* 0x001fe400000006ff */
[----:B--2---:R-:W-:-:S05]  /*4750*/  SHF.L.U32 R7, R14, 0x10, RZ ;  /* 0x000000100e077819 */ /* 0x004fca00000006ff */
[----:B------:R-:W-:-:S06]  /*4760*/  FADD.FTZ R30, R7, R30 ;  /* 0x0000001e071e7221 */ /* 0x000fcc0000010000 */
[----:B------:R-:W0:Y:S08]  /*4770*/  F2F.BF16.F32 R30, R30 ;  /* 0x0000001e001e7304 */ /* 0x000e300000202000 */
[----:B---3--:R-:W-:Y:S01]  /*4780*/  MUFU.RCP R18, R18 ;  /* 0x0000001200127308 */ /* 0x008fe20000001000 */
[----:B0-----:R-:W-:Y:S01]  /*4790*/  SHF.L.U32 R14, R30, 0x10, RZ ;  /* 0x000000101e0e7819 */ /* 0x001fe200000006ff */
[----:B-----5:R-:W-:-:S04]  /*47a0*/  FADD.FTZ R30, R8, -R4 ;  /* 0x80000004081e7221 */ /* 0x020fc80000010000 */
[----:B------:R-:W-:Y:S01]  /*47b0*/  FMUL.FTZ R14, R14, 1 ;  /* 0x3f8000000e0e7820 */ /* 0x000fe20000410000 */
[----:B------:R-:W-:-:S04]  /*47c0*/  FMUL.FTZ R31, R30, R30 ;  /* 0x0000001e1e1f7220 */ /* 0x000fc80000410000 */
[----:B------:R-:W-:-:S15]  /*47d0*/  FMUL.FTZ R30, R2, R31 ;  /* 0x0000001f021e7220 */ /* 0x000fde0000410000 */
[----:B------:R-:W-:-:S13]  /*47e0*/  NOP ;  /* 0x0000000000007918 */ /* 0x000fda0000000000 */
[----:B------:R-:W1:Y:S02]  /*47f0*/  F2F.F64.F32 R14, R14 ;  /* 0x0000000e000e7310 */ /* 0x000e640000201800 */
[----:B-1----:R-:W-:Y:S01]  /*4800*/  IADD3 R22, PT, PT, R15, 0x300402, RZ ;  /* 0x003004020f167810 */ /* 0x002fe20007ffe0ff */
[----:B------:R-:W-:Y:S01]  /*4810*/  FMUL.FTZ R30, R3, R30 ;  /* 0x0000001e031e7220 */ /* 0x000fe20000410000 */
[----:B------:R-:W0:-:S15]  /*4820*/  MUFU.RCP64H R23, R15 ;  /* 0x0000000f00177308 */ /* 0x000e1e0000001800 */
[----:B------:R-:W-:-:S15]  /*4830*/  NOP ;  /* 0x0000000000007918 */ /* 0x000fde0000000000 */
        /* <DEDUP_REMOVED lines=40> */
[----:B------:R-:W-:Y:S02]  /*4ac0*/  MOV R21, R15 ;  /* 0x0000000f00157202 */ /* 0x000fe40000000f00 */
[----:B------:R-:W-:Y:S02]  /*4ad0*/  IADD3 R27, PT, PT, R27, -0x100000, RZ ;  /* 0xfff000001b1b7810 */ /* 0x000fe40007ffe0ff */
[----:B------:R-:W-:-:S07]  /*4ae0*/  MOV R26, 0x4b00 ;  /* 0x00004b00001a7802 */ /* 0x000fce0000000f00 */
[----:B------:R-:W-:Y:S05]  /*4af0*/  CALL.REL.NOINC `($__internal_10_$__cuda_sm20_dblrcp_rn_slowpath_v3) ;  /* 0x00000030009c7944 */ /* 0x000fea0003c00000 */
.L_x_898:
        /* <DEDUP_REMOVED lines=12> */
[----:B------:R-:W-:Y:S02]  /*4bc0*/  FMUL.FTZ R4, R6, R5 ;  /* 0x0000000506047220 */ /* 0x000fe40000410000 */
[----:B------:R-:W-:Y:S01]  /*4bd0*/  ISETP.NE.AND P0, PT, R19, UR5, PT ;  /* 0x0000000513007c0c */ /* 0x000fe2000bf05270 */
        /* <DEDUP_REMOVED lines=11> */
[----:B------:R1:W2:Y:S02]  /*4c90*/  F2I.S64.TRUNC R2, R6 ;  /* 0x0000000600027311 */ /* 0x0002a4000020d900 */
[----:B-12---:R-:W-:Y:S05]  /*4ca0*/  @P0 BRA `(.L_x_899) ;  /* 0xffffffe800740947 */ /* 0x006fea000383ffff */
[----:B------:R-:W-:-:S07]  /*4cb0*/  MOV R14, UR5 ;  /* 0x00000005000e7c02 */ /* 0x000fce0008000f00 */
.L_x_894:
[----:B------:R-:W-:-:S09]  /*4cc0*/  UISETP.NE.AND UP0, UPT, UR22, URZ, UPT ;  /* 0x000000ff1600728c */ /* 0x000fd2000bf05270 */
[----:B------:R-:W-:Y:S05]  /*4cd0*/  BRA.U !UP0, `(.L_x_900) ;  /* 0x0000001108ac7547 */ /* 0x000fea000b800000 */
[----:B------:R-:W-:-:S09]  /*4ce0*/  UISETP.NE.AND UP0, UPT, UR22, 0x1, UPT ;  /* 0x000000011600788c */ /* 0x000fd2000bf05270 */
[----:B------:R-:W-:Y:S05]  /*4cf0*/  BRA.U !UP0, `(.L_x_901) ;  /* 0x0000000d08207547 */ /* 0x000fea000b800000 */
[----:B------:R-:W1:Y:S01]  /*4d00*/  LDC.64 R6, c[0x0][0x438] ;  /* 0x00010e00ff067b82 */ /* 0x000e620000000a00 */
[----:B------:R-:W2:Y:S01]  /*4d10*/  LDCU.64 UR24, c[0x0][0x448] ;  /* 0x00008900ff1877ac */ /* 0x000ea20008000a00 */
[----:B------:R-:W0:Y:S01]  /*4d20*/  LDCU.64 UR26, c[0x0][0x3a8] ;  /* 0x00007500ff1a77ac */ /* 0x000e220008000a00 */
[----:B------:R-:W3:Y:S01]  /*4d30*/  LDCU UR6, c[0x0][0x430] ;  /* 0x00008600ff0677ac */ /* 0x000ee20008000800 */
[----:B--2---:R-:W-:-:S04]  /*4d40*/  IMAD.WIDE.U32 R4, R14, UR24, RZ ;  /* 0x000000180e047c25 */ /* 0x004fc8000f8e00ff */
[----:B------:R-:W-:Y:S01]  /*4d50*/  IMAD R5, R14, UR25, R5 ;  /* 0x000000190e057c24 */ /* 0x000fe2000f8e0205 */
[C---:B-1----:R-:W-:Y:S01]  /*4d60*/  LEA R6, P0, R4.reuse, R6, 0x1 ;  /* 0x0000000604067211 */ /* 0x042fe200078008ff */
[----:B------:R-:W1:Y:S03]  /*4d70*/  LDCU.64 UR24, c[0x0][0x3c0] ;  /* 0x00007800ff1877ac */ /* 0x000e660008000a00 */
[----:B------:R-:W-:-:S05]  /*4d80*/  LEA.HI.X R7, R4, R7, R5, 0x1, P0 ;  /* 0x0000000704077211 */ /* 0x000fca00000f0c05 */
[----:B------:R2:W4:Y:S01]  /*4d90*/  LDG.E.U16 R15, desc[UR14][R6.64] ;  /* 0x0000000e060f7981 */ /* 0x000522000c1e1500 */
[----:B------:R-:W-:Y:S01]  /*4da0*/  MOV R4, R24 ;  /* 0x0000001800047202 */ /* 0x000fe20000000f00 */
[----:B------:R-:W-:-:S04]  /*4db0*/  IMAD.MOV.U32 R5, RZ, RZ, R10 ;  /* 0x000000ffff057224 */ /* 0x000fc800078e000a */
[----:B-1----:R-:W-:-:S04]  /*4dc0*/  IMAD.WIDE.U32 R4, R14, UR24, R4 ;  /* 0x000000180e047c25 */ /* 0x002fc8000f8e0004 */
[----:B------:R-:W-:Y:S01]  /*4dd0*/  IMAD R5, R14, UR25, R5 ;  /* 0x000000190e057c24 */ /* 0x000fe2000f8e0205 */
[C---:B0-----:R-:W-:Y:S01]  /*4de0*/  LEA R16, P0, R4.reuse, UR26, 0x2 ;  /* 0x0000001a04107c11 */ /* 0x041fe2000f8010ff */
[----:B------:R-:W0:Y:S03]  /*4df0*/  LDCU.64 UR24, c[0x0][0x398] ;  /* 0x00007300ff1877ac */ /* 0x000e260008000a00 */
[----:B------:R-:W-:Y:S01]  /*4e00*/  LEA.HI.X R17, R4, UR27, R5, 0x2, P0 ;  /* 0x0000001b04117c11 */ /* 0x000fe200080f1405 */
[----:B------:R-:W1:Y:S04]  /*4e10*/  LDCU.64 UR26, c[0x0][0x380] ;  /* 0x00007000ff1a77ac */ /* 0x000e680008000a00 */
[----:B------:R-:W3:Y:S01]  /*4e20*/  LDG.E R4, desc[UR14][R16.64] ;  /* 0x0000000e10047981 */ /* 0x000ee2000c1e1900 */
[----:B--2---:R-:W-:-:S02]  /*4e30*/  MOV R6, R28 ;  /* 0x0000001c00067202 */ /* 0x004fc40000000f00 */
[----:B------:R-:W-:-:S03]  /*4e40*/  MOV R7, R11 ;  /* 0x0000000b00077202 */ /* 0x000fc60000000f00 */
[----:B0-----:R-:W-:-:S04]  /*4e50*/  IMAD.WIDE.U32 R6, R14, UR24, R6 ;  /* 0x000000180e067c25 */ /* 0x001fc8000f8e0006 */
[----:B------:R-:W-:Y:S01]  /*4e60*/  IMAD R5, R14, UR25, R7 ;  /* 0x000000190e057c24 */ /* 0x000fe2000f8e0207 */
[----:B-1----:R-:W-:-:S04]  /*4e70*/  LEA R18, P0, R6, UR26, 0x2 ;  /* 0x0000001a06127c11 */ /* 0x002fc8000f8010ff */
[----:B------:R-:W-:-:S05]  /*4e80*/  LEA.HI.X R19, R6, UR27, R5, 0x2, P0 ;  /* 0x0000001b06137c11 */ /* 0x000fca00080f1405 */
[----:B------:R0:W5:Y:S01]  /*4e90*/  LDG.E R13, desc[UR14][R18.64] ;  /* 0x0000000e120d7981 */ /* 0x000162000c1e1900 */
[----:B------:R-:W1:Y:S02]  /*4ea0*/  I2F.S64 R5, R2 ;  /* 0x0000000200057312 */ /* 0x000e640000301400 */
[----:B-1----:R-:W1:Y:S02]  /*4eb0*/  F2F.BF16.F32 R6, R5 ;  /* 0x0000000500067304 */ /* 0x002e640000202000 */
[----:B-1----:R-:W-:Y:S02]  /*4ec0*/  SHF.L.U32 R7, R6, 0x10, RZ ;  /* 0x0000001006077819 */ /* 0x002fe400000006ff */
[----:B----4-:R-:W-:-:S05]  /*4ed0*/  SHF.L.U32 R6, R15, 0x10, RZ ;  /* 0x000000100f067819 */ /* 0x010fca00000006ff */
[----:B------:R-:W-:-:S06]  /*4ee0*/  FADD.FTZ R7, R6, R7 ;  /* 0x0000000706077221 */ /* 0x000fcc0000010000 */
[----:B------:R-:W1:Y:S08]  /*4ef0*/  F2F.BF16.F32 R7, R7 ;  /* 0x0000000700077304 */ /* 0x000e700000202000 */
[----:B---3--:R-:W2:Y:S01]  /*4f00*/  MUFU.RCP R4, R4 ;  /* 0x0000000400047308 */ /* 0x008ea20000001000 */
[----:B-1----:R-:W-:-:S05]  /*4f10*/  SHF.L.U32 R15, R7, 0x10, RZ ;  /* 0x00000010070f7819 */ /* 0x002fca00000006ff */
[----:B------:R-:W-:-:S15]  /*4f20*/  FMUL.FTZ R15, R15, 1 ;  /* 0x3f8000000f0f7820 */ /* 0x000fde0000410000 */
[----:B------:R-:W-:-:S15]  /*4f30*/  NOP ;  /* 0x0000000000007918 */ /* 0x000fde0000000000 */
[----:B------:R-:W-:-:S03]  /*4f40*/  NOP ;  /* 0x0000000000007918 */ /* 0x000fc60000000000 */
[----:B------:R-:W1:Y:S02]  /*4f50*/  F2F.F64.F32 R20, R15 ;  /* 0x0000000f00147310 */ /* 0x000e640000201800 */
[----:B-1----:R-:W-:-:S05]  /*4f60*/  VIADD R16, R21, 0x300402 ;  /* 0x0030040215107836 */ /* 0x002fca0000000000 */
[----:B------:R-:W-:Y:S01]  /*4f70*/  FSETP.GEU.AND P0, PT, |R16|, 5.8789094863358348022e-39, PT ;  /* 0x004004021000780b */ /* 0x000fe20003f0e200 */
[----:B--2---:R-:W-:Y:S01]  /*4f80*/  FFMA.FTZ R7, R4, R4, -UR6 ;  /* 0x8000000604077e23 */ /* 0x004fe20008010004 */
[----:B------:R-:W1:-:S15]  /*4f90*/  MUFU.RCP64H R17, R21 ;  /* 0x0000001500117308 */ /* 0x000e5e0000001800 */
[----:B------:R-:W-:-:S15]  /*4fa0*/  NOP ;  /* 0x0000000000007918 */ /* 0x000fde0000000000 */
[----:B------:R-:W-:-:S15]  /*4fb0*/  NOP ;  /* 0x0000000000007918 */ /* 0x000fde0000000000 */
[----:B------:R-:W-:-:S10]  /*4fc0*/  NOP ;  /* 0x0000000000007918 */ /* 0x000fd40000000000 */
        /* <DEDUP_REMOVED lines=28> */
.L_x_902:
[----:B------:R-:W0:Y:S01]  /*5190*/  LDC.64 R18, c[0x0][0x438] ;  /* 0x00010e00ff127b82 */ /* 0x000e220000000a00 */
[----:B------:R-:W1:Y:S01]  /*51a0*/  LDCU.64 UR24, c[0x0][0x448] ;  /* 0x00008900ff1877ac */ /* 0x000e620008000a00 */
[----:B------:R-:W-:Y:S01]  /*51b0*/  IADD3 R17, PT, PT, R14, 0x1, RZ ;  /* 0x000000010e117810 */ /* 0x000fe20007ffe0ff */
[----:B------:R-:W2:Y:S01]  /*51c0*/  LDCU.64 UR26, c[0x0][0x3a8] ;  /* 0x00007500ff1a77ac */ /* 0x000ea20008000a00 */
[----:B------:R-:W-:Y:S01]  /*51d0*/  FADD.FTZ R30, R6, R5 ;  /* 0x00000005061e7221 */ /* 0x000fe20000010000 */
[----:B------:R-:W3:Y:S02]  /*51e0*/  LDCU UR6, c[0x0][0x430] ;  /* 0x00008600ff0677ac */ /* 0x000ee40008000800 */
[----:B-1----:R-:W-:-:S04]  /*51f0*/  IMAD.WIDE.U32 R2, R17, UR24, RZ ;  /* 0x0000001811027c25 */ /* 0x002fc8000f8e00ff */
[----:B------:R-:W-:Y:S01]  /*5200*/  IMAD R3, R17, UR25, R3 ;  /* 0x0000001911037c24 */ /* 0x000fe2000f8e0203 */
[C---:B0-----:R-:W-:Y:S01]  /*5210*/  LEA R20, P0, R2.reuse, R18, 0x1 ;  /* 0x0000001202147211 */ /* 0x041fe200078008ff */
[----:B------:R-:W0:Y:S03]  /*5220*/  LDCU.64 UR24, c[0x0][0x3c0] ;  /* 0x00007800ff1877ac */ /* 0x000e260008000a00 */
[----:B------:R-:W-:-:S05]  /*5230*/  LEA.HI.X R21, R2, R19, R3, 0x1, P0 ;  /* 0x0000001302157211 */ /* 0x000fca00000f0c03 */
[----:B------:R1:W4:Y:S01]  /*5240*/  LDG.E.U16 R16, desc[UR14][R20.64] ;  /* 0x0000000e14107981 */ /* 0x000322000c1e1500 */
[----:B------:R-:W-:Y:S01]  /*5250*/  MOV R2, R24 ;  /* 0x0000001800027202 */ /* 0x000fe20000000f00 */
[----:B------:R-:W-:-:S04]  /*5260*/  IMAD.MOV.U32 R3, RZ, RZ, R10 ;  /* 0x000000ffff037224 */ /* 0x000fc800078e000a */
[----:B0-----:R-:W-:-:S04]  /*5270*/  IMAD.WIDE.U32 R2, R17, UR24, R2 ;  /* 0x0000001811027c25 */ /* 0x001fc8000f8e0002 */
[----:B------:R-:W-:Y:S01]  /*5280*/  IMAD R3, R17, UR25, R3 ;  /* 0x0000001911037c24 */ /* 0x000fe2000f8e0203 */
[C---:B--2---:R-:W-:Y:S01]  /*5290*/  LEA R18, P0, R2.reuse, UR26, 0x2 ;  /* 0x0000001a02127c11 */ /* 0x044fe2000f8010ff */
[----:B------:R-:W0:Y:S03]  /*52a0*/  LDCU.64 UR24, c[0x0][0x398] ;  /* 0x00007300ff1877ac */ /* 0x000e260008000a00 */
[----:B------:R-:W-:Y:S01]  /*52b0*/  LEA.HI.X R19, R2, UR27, R3, 0x2, P0 ;  /* 0x0000001b02137c11 */ /* 0x000fe200080f1403 */
[----:B------:R-:W1:Y:S04]  /*52c0*/  LDCU.64 UR26, c[0x0][0x380] ;  /* 0x00007000ff1a77ac */ /* 0x000e680008000a00 */
[----:B------:R2:W3:Y:S01]  /*52d0*/  LDG.E R15, desc[UR14][R18.64] ;  /* 0x0000000e120f7981 */ /* 0x0004e2000c1e1900 */
[----:B------:R-:W-:-:S02]  /*52e0*/  MOV R2, R28 ;  /* 0x0000001c00027202 */ /* 0x000fc40000000f00 */
[----:B------:R-:W-:-:S03]  /*52f0*/  MOV R3, R11 ;  /* 0x0000000b00037202 */ /* 0x000fc60000000f00 */
[----:B0-----:R-:W-:-:S04]  /*5300*/  IMAD.WIDE.U32 R2, R17, UR24, R2 ;  /* 0x0000001811027c25 */ /* 0x001fc8000f8e0002 */
[----:B------:R-:W-:Y:S01]  /*5310*/  IMAD R17, R17, UR25, R3 ;  /* 0x0000001911117c24 */ /* 0x000fe2000f8e0203 */
[C---:B-1----:R-:W-:Y:S01]  /*5320*/  LEA R20, P0, R2.reuse, UR26, 0x2 ;  /* 0x0000001a02147c11 */ /* 0x042fe2000f8010ff */
        /* <DEDUP_REMOVED lines=8> */
[----:B------:R-:W-:-:S15]  /*53b0*/  DSETP.GEU.AND P0, PT, |R26|, UR24, PT ;  /* 0x000000181a007e2a */ /* 0x000fde000bf0e200 */
[----:B------:R-:W-:-:S15]  /*53c0*/  NOP ;  /* 0x0000000000007918 */ /* 0x000fde0000000000 */
[----:B------:R-:W-:-:S15]  /*53d0*/  NOP ;  /* 0x0000000000007918 */ /* 0x000fde0000000000 */
[----:B------:R-:W-:-:S15]  /*53e0*/  NOP ;  /* 0x0000000000007918 */ /* 0x000fde0000000000 */
[----:B------:R-:W-:-:S04]  /*53f0*/  NOP ;  /* 0x0000000000007918 */ /* 0x000fc80000000000 */
[----:B0-----:R0:W2:Y:S02]  /*5400*/  I2F.S64 R2, R30 ;  /* 0x0000001e00027312 */ /* 0x0010a40000301400 */
[----:B0----5:R-:W-:-:S04]  /*5410*/  FADD.FTZ R30, R8, -R13 ;  /* 0x8000000d081e7221 */ /* 0x021fc80000010000 */
[----:B------:R-:W-:-:S04]  /*5420*/  FMUL.FTZ R30, R30, R30 ;  /* 0x0000001e1e1e7220 */ /* 0x000fc80000410000 */
[----:B------:R-:W-:-:S04]  /*5430*/  FMUL.FTZ R31, R5, R30 ;  /* 0x0000001e051f7220 */ /* 0x000fc80000410000 */
[----:B------:R-:W-:Y:S01]  /*5440*/  FMUL.FTZ R30, R6, R31 ;  /* 0x0000001f061e7220 */ /* 0x000fe20000410000 */
[----:B--2---:R-:W0:Y:S02]  /*5450*/  F2F.BF16.F32 R3, R2 ;  /* 0x0000000200037304 */ /* 0x004e240000202000 */
[----:B0-----:R-:W-:Y:S02]  /*5460*/  SHF.L.U32 R18, R3, 0x10, RZ ;  /* 0x0000001003127819 */ /* 0x001fe400000006ff */
[----:B----4-:R-:W-:-:S05]  /*5470*/  SHF.L.U32 R3, R16, 0x10, RZ ;  /* 0x0000001010037819 */ /* 0x010fca00000006ff */
[----:B------:R-:W-:-:S06]  /*5480*/  FADD.FTZ R18, R3, R18 ;  /* 0x0000001203127221 */ /* 0x000fcc0000010000 */
[----:B------:R-:W0:Y:S08]  /*5490*/  F2F.BF16.F32 R18, R18 ;  /* 0x0000001200127304 */ /* 0x000e300000202000 */
[----:B---3--:R-:W-:Y:S01]  /*54a0*/  MUFU.RCP R15, R15 ;  /* 0x0000000f000f7308 */ /* 0x008fe20000001000 */
[----:B0-----:R-:W-:-:S05]  /*54b0*/  SHF.L.U32 R16, R18, 0x10, RZ ;  /* 0x0000001012107819 */ /* 0x001fca00000006ff */
[----:B------:R-:W-:-:S15]  /*54c0*/  FMUL.FTZ R16, R16, 1 ;  /* 0x3f80000010107820 */ /* 0x000fde0000410000 */
[----:B------:R-:W-:-:S05]  /*54d0*/  NOP ;  /* 0x0000000000007918 */ /* 0x000fca0000000000 */
[----:B------:R-:W0:Y:S02]  /*54e0*/  F2F.F64.F32 R16, R16 ;  /* 0x0000001000107310 */ /* 0x000e240000201800 */
[----:B0-----:R-:W-:Y:S01]  /*54f0*/  VIADD R22, R17, 0x300402 ;  /* 0x0030040211167836 */ /* 0x001fe20000000000 */
[----:B------:R-:W1:-:S15]  /*5500*/  MUFU.RCP64H R23, R17 ;  /* 0x0000001100177308 */ /* 0x000e5e0000001800 */
[----:B------:R-:W-:-:S15]  /*5510*/  NOP ;  /* 0x0000000000007918 */ /* 0x000fde0000000000 */
[----:B------:R-:W-:-:S15]  /*5520*/  NOP ;  /* 0x0000000000007918 */ /* 0x000fde0000000000 */
[----:B------:R-:W-:-:S15]  /*5530*/  NOP ;  /* 0x0000000000007918 */ /* 0x000fde0000000000 */
[----:B------:R-:W-:-:S01]  /*5540*/  NOP ;  /* 0x0000000000007918 */ /* 0x000fc20000000000 */
        /* <DEDUP_REMOVED lines=20> */
[----:B------:R-:W-:Y:S02]  /*5690*/  FMUL.FTZ R5, R5, R23 ;  /* 0x0000001705057220 */ /* 0x000fe40000410000 */
[----:B------:R-:W-:Y:S01]  /*56a0*/  FMUL.FTZ R13, R13, R32 ;  /* 0x000000200d0d7220 */ /* 0x000fe20000410000 */
[----:B------:R-:W-:-:S03]  /*56b0*/  FFMA.FTZ R30, R7, R6, R30 ;  /* 0x00000006071e7223 */ /* 0x000fc6000001001e */
[----:B------:R-:W-:Y:S01]  /*56c0*/  FFMA.FTZ R8, R8, R5, R13 ;  /* 0x0000000508087223 */ /* 0x000fe2000001000d */
[----:B------:R-:W-:Y:S01]  /*56d0*/  FFMA.FTZ R5, R15, R15, -UR6 ;  /* 0x800000060f057e23 */ /* 0x000fe2000801000f */
[----:B------:R-:W-:-:S15]  /*56e0*/  FADD.FTZ R9, R9, R30 ;  /* 0x0000001e09097221 */ /* 0x000fde0000010000 */
[----:B------:R-:W-:-:S15]  /*56f0*/  NOP ;  /* 0x0000000000007918 */ /* 0x000fde0000000000 */
[----:B------:R-:W-:-:S15]  /*5700*/  NOP ;  /* 0x0000000000007918 */ /* 0x000fde0000000000 */
[----:B------:R-:W-:-:S03]  /*5710*/  NOP ;  /* 0x0000000000007918 */ /* 0x000fc60000000000 */
        /* <DEDUP_REMOVED lines=8> */
[----:B------:R-:W-:Y:S02]  /*57a0*/  MOV R20, R16 ;  /* 0x0000001000147202 */ /* 0x000fe40000000f00 */
[----:B------:R-:W-:Y:S02]  /*57b0*/  MOV R21, R17 ;  /* 0x0000001100157202 */ /* 0x000fe40000000f00 */
[----:B------:R-:W-:Y:S02]  /*57c0*/  IADD3 R27, PT, PT, R27, -0x100000, RZ ;  /* 0xfff000001b1b7810 */ /* 0x000fe40007ffe0ff */
[----:B------:R-:W-:-:S07]  /*57d0*/  MOV R26, 0x57f0 ;  /* 0x000057f0001a7802 */ /* 0x000fce0000000f00 */
[----:B------:R-:W-:Y:S05]  /*57e0*/  CALL.REL.NOINC `($__internal_10_$__cuda_sm20_dblrcp_rn_slowpath_v3) ;  /* 0x0000002400607944 */ /* 0x000fea0003c00000 */
.L_x_903:
        /* <DEDUP_REMOVED lines=24> */
[----:B------:R-:W1:Y:S02]  /*5970*/  F2I.S64.TRUNC R2, R2 ;  /* 0x0000000200027311 */ /* 0x000e64000020d900 */
.L_x_901:
[----:B------:R-:W2:Y:S02]  /*5980*/  LDCU UR6, c[0x0][0x388] ;  /* 0x00007100ff0677ac */ /* 0x000ea40008000800 */
[----:B--2---:R-:W-:-:S09]  /*5990*/  ULOP3.LUT UP0, URZ, UR6, 0x1, URZ, 0xc0, !UPT ;  /* 0x0000000106ff7892 */ /* 0x004fd2000f80c0ff */
[----:B------:R-:W-:Y:S05]  /*59a0*/  BRA.U !UP0, `(.L_x_900) ;  /* 0x0000000508787547 */ /* 0x000fea000b800000 */
[----:B------:R-:W2:Y:S01]  /*59b0*/  LDC.64 R16, c[0x0][0x438] ;  /* 0x00010e00ff107b82 */ /* 0x000ea20000000a00 */
[----:B------:R-:W0:Y:S01]  /*59c0*/  LDCU.64 UR24, c[0x0][0x448] ;  /* 0x00008900ff1877ac */ /* 0x000e220008000a00 */
[----:B------:R-:W3:Y:S01]  /*59d0*/  LDCU.64 UR26, c[0x0][0x3a8] ;  /* 0x00007500ff1a77ac */ /* 0x000ee20008000a00 */
[----:B-1----:R-:W1:Y:S01]  /*59e0*/  I2F.S64 R2, R2 ;  /* 0x0000000200027312 */ /* 0x002e620000301400 */
[----:B------:R-:W4:Y:S01]  /*59f0*/  LDCU UR6, c[0x0][0x430] ;  /* 0x00008600ff0677ac */ /* 0x000f220008000800 */
[----:B0-----:R-:W-:-:S04]  /*5a00*/  IMAD.WIDE.U32 R4, R14, UR24, RZ ;  /* 0x000000180e047c25 */ /* 0x001fc8000f8e00ff */
[----:B------:R-:W-:Y:S01]  /*5a10*/  IMAD R5, R14, UR25, R5 ;  /* 0x000000190e057c24 */ /* 0x000fe2000f8e0205 */
[C---:B--2---:R-:W-:Y:S01]  /*5a20*/  LEA R16, P0, R4.reuse, R16, 0x1 ;  /* 0x0000001004107211 */ /* 0x044fe200078008ff */
[----:B------:R-:W0:Y:S03]  /*5a30*/  LDCU.64 UR24, c[0x0][0x3c0] ;  /* 0x00007800ff1877ac */ /* 0x000e260008000a00 */
[----:B------:R-:W-:-:S05]  /*5a40*/  LEA.HI.X R17, R4, R17, R5, 0x1, P0 ;  /* 0x0000001104117211 */ /* 0x000fca00000f0c05 */
[----:B------:R-:W2:Y:S01]  /*5a50*/  LDG.E.U16 R16, desc[UR14][R16.64] ;  /* 0x0000000e10107981 */ /* 0x000ea2000c1e1500 */
[----:B------:R-:W-:Y:S01]  /*5a60*/  MOV R4, R24 ;  /* 0x0000001800047202 */ /* 0x000fe20000000f00 */
[----:B------:R-:W-:-:S04]  /*5a70*/  IMAD.MOV.U32 R5, RZ, RZ, R10 ;  /* 0x000000ffff057224 */ /* 0x000fc800078e000a */
[----:B0-----:R-:W-:-:S04]  /*5a80*/  IMAD.WIDE.U32 R4, R14, UR24, R4 ;  /* 0x000000180e047c25 */ /* 0x001fc8000f8e0004 */
[----:B------:R-:W-:Y:S01]  /*5a90*/  IMAD R5, R14, UR25, R5 ;  /* 0x000000190e057c24 */ /* 0x000fe2000f8e0205 */
[C---:B---3--:R-:W-:Y:S01]  /*5aa0*/  LEA R6, P0, R4.reuse, UR26, 0x2 ;  /* 0x0000001a04067c11 */ /* 0x048fe2000f8010ff */
[----:B------:R-:W0:Y:S03]  /*5ab0*/  LDCU.64 UR24, c[0x0][0x398] ;  /* 0x00007300ff1877ac */ /* 0x000e260008000a00 */
[----:B------:R-:W-:Y:S01]  /*5ac0*/  LEA.HI.X R7, R4, UR27, R5, 0x2, P0 ;  /* 0x0000001b04077c11 */ /* 0x000fe200080f1405 */
[----:B------:R-:W3:Y:S04]  /*5ad0*/  LDCU.64 UR26, c[0x0][0x380] ;  /* 0x00007000ff1a77ac */ /* 0x000ee80008000a00 */
[----:B------:R-:W4:Y:S01]  /*5ae0*/  LDG.E R6, desc[UR14][R6.64] ;  /* 0x0000000e06067981 */ /* 0x000f22000c1e1900 */
[----:B------:R-:W-:-:S05]  /*5af0*/  MOV R10, R28 ;  /* 0x0000001c000a7202 */ /* 0x000fca0000000f00 */
[----:B0-----:R-:W-:-:S04]  /*5b00*/  IMAD.WIDE.U32 R4, R14, UR24, R10 ;  /* 0x000000180e047c25 */ /* 0x001fc8000f8e000a */
[----:B------:R-:W-:Y:S01]  /*5b10*/  IMAD R5, R14, UR25, R5 ;  /* 0x000000190e057c24 */ /* 0x000fe2000f8e0205 */
[----:B---3--:R-:W-:-:S04]  /*5b20*/  LEA R14, P0, R4, UR26, 0x2 ;  /* 0x0000001a040e7c11 */ /* 0x008fc8000f8010ff */
[----:B------:R-:W-:Y:S02]  /*5b30*/  LEA.HI.X R15, R4, UR27, R5, 0x2, P0 ;  /* 0x0000001b040f7c11 */ /* 0x000fe400080f1405 */
[----:B-1----:R-:W0:Y:S03]  /*5b40*/  F2F.BF16.F32 R4, R2 ;  /* 0x0000000200047304 */ /* 0x002e260000202000 */
[----:B------:R1:W5:Y:S01]  /*5b50*/  LDG.E R5, desc[UR14][R14.64] ;  /* 0x0000000e0e057981 */ /* 0x000362000c1e1900 */
[----:B0-----:R-:W-:Y:S02]  /*5b60*/  SHF.L.U32 R4, R4, 0x10, RZ ;  /* 0x0000001004047819 */ /* 0x001fe400000006ff */
[----:B--2---:R-:W-:-:S05]  /*5b70*/  SHF.L.U32 R3, R16, 0x10, RZ ;  /* 0x0000001010037819 */ /* 0x004fca00000006ff */
[----:B------:R-:W-:-:S06]  /*5b80*/  FADD.FTZ R4, R3, R4 ;  /* 0x0000000403047221 */ /* 0x000fcc0000010000 */
[----:B------:R-:W0:Y:S08]  /*5b90*/  F2F.BF16.F32 R4, R4 ;  /* 0x0000000400047304 */ /* 0x000e300000202000 */
[----:B----4-:R-:W2:Y:S01]  /*5ba0*/  MUFU.RCP R6, R6 ;  /* 0x0000000600067308 */ /* 0x010ea20000001000 */
[----:B0-----:R-:W-:-:S05]  /*5bb0*/  SHF.L.U32 R7, R4, 0x10, RZ ;  /* 0x0000001004077819 */ /* 0x001fca00000006ff */
[----:B------:R-:W-:-:S04]  /*5bc0*/  FMUL.FTZ R7, R7, 1 ;  /* 0x3f80000007077820 */ /* 0x000fc80000410000 */
[----:B------:R-:W0:Y:S02]  /*5bd0*/  F2F.F64.F32 R20, R7 ;  /* 0x0000000700147310 */ /* 0x000e240000201800 */
[----:B0-----:R-:W-:-:S04]  /*5be0*/  IADD3 R10, PT, PT, R21, 0x300402, RZ ;  /* 0x00300402150a7810 */ /* 0x001fc80007ffe0ff */
[----:B------:R-:W-:Y:S01]  /*5bf0*/  FSETP.GEU.AND P0, PT, |R10|, 5.8789094863358348022e-39, PT ;  /* 0x004004020a00780b */ /* 0x000fe20003f0e200 */
[----:B--2---:R-:W-:Y:S01]  /*5c00*/  FFMA.FTZ R4, R6, R6, -UR6 ;  /* 0x8000000606047e23 */ /* 0x004fe20008010006 */
[----:B------:R-:W1:-:S15]  /*5c10*/  MUFU.RCP64H R11, R21 ;  /* 0x00000015000b7308 */ /* 0x000e5e0000001800 */
[----:B------:R-:W-:-:S15]  /*5c20*/  NOP ;  /* 0x0000000000007918 */ /* 0x000fde0000000000 */
[----:B------:R-:W-:-:S15]  /*5c30*/  NOP ;  /* 0x0000000000007918 */ /* 0x000fde0000000000 */
[----:B------:R-:W-:-:S11]  /*5c40*/  NOP ;  /* 0x0000000000007918 */ /* 0x000fd60000000000 */
        /* <DEDUP_REMOVED lines=28> */
.L_x_904:
        /* <DEDUP_REMOVED lines=11> */
[----:B------:R-:W-:-:S03]  /*5ec0*/  FMUL.FTZ R10, R2, R7 ;  /* 0x00000007020a7220 */ /* 0x000fc60000410000 */
[----:B------:R-:W-:Y:S01]  /*5ed0*/  FMUL.FTZ R11, R2, R6 ;  /* 0x00000006020b7220 */ /* 0x000fe20000410000 */
[C---:B------:R-:W-:Y:S01]  /*5ee0*/  FMUL.FTZ R7, R3.reuse, R10 ;  /* 0x0000000a03077220 */ /* 0x040fe20000410000 */
[C---:B------:R-:W-:Y:S01]  /*5ef0*/  FADD.FTZ R2, R3.reuse, R2 ;  /* 0x0000000203027221 */ /* 0x040fe20000010000 */
[----:B------:R-:W-:Y:S02]  /*5f00*/  FMUL.FTZ R10, R3, R6 ;  /* 0x00000006030a7220 */ /* 0x000fe40000410000 */
[----:B------:R-:W-:Y:S02]  /*5f10*/  FMUL.FTZ R7, R6, R7 ;  /* 0x0000000706077220 */ /* 0x000fe40000410000 */
[----:B------:R-:W-:Y:S02]  /*5f20*/  FMUL.FTZ R5, R5, R10 ;  /* 0x0000000a05057220 */ /* 0x000fe40000410000 */
[----:B------:R-:W-:Y:S02]  /*5f30*/  FFMA.FTZ R4, R4, R3, R7 ;  /* 0x0000000304047223 */ /* 0x000fe40000010007 */
[----:B------:R-:W-:-:S02]  /*5f40*/  FFMA.FTZ R8, R8, R11, R5 ;  /* 0x0000000b08087223 */ /* 0x000fc40000010005 */
[----:B------:R-:W-:-:S15]  /*5f50*/  FADD.FTZ R9, R9, R4 ;  /* 0x0000000409097221 */ /* 0x000fde0000010000 */
[----:B------:R-:W-:-:S15]  /*5f60*/  NOP ;  /* 0x0000000000007918 */ /* 0x000fde0000000000 */
[----:B------:R-:W-:-:S15]  /*5f70*/  NOP ;  /* 0x0000000000007918 */ /* 0x000fde0000000000 */
[----:B------:R-:W2:Y:S02]  /*5f80*/  F2I.S64.TRUNC R2, R2 ;  /* 0x0000000200027311 */ /* 0x000ea4000020d900 */
.L_x_900:
[----:B-12---:R-:W1:Y:S01]  /*5f90*/  I2F.S64 R13, R2 ;  /* 0x00000002000d7312 */ /* 0x006e620000301400 */
[----:B------:R-:W2:Y:S01]  /*5fa0*/  LDCU UR6, c[0x0][0x430] ;  /* 0x00008600ff0677ac */ /* 0x000ea20008000800 */
[----:B------:R-:W-:Y:S01]  /*5fb0*/  BSSY.RECONVERGENT B1, `(.L_x_905) ;  /* 0x0000035000017945 */ /* 0x000fe20003800200 */
[----:B------:R-:W5:Y:S01]  /*5fc0*/  LDCU.64 UR24, c[0x0][0x3e0] ;  /* 0x00007c00ff1877ac */ /* 0x000f620008000a00 */
[----:B------:R-:W0:Y:S01]  /*5fd0*/  LDCU.64 UR26, c[0x0][0x3d0] ;  /* 0x00007a00ff1a77ac */ /* 0x000e220008000a00 */
[----:B-1----:R-:W2:Y:S02]  /*5fe0*/  MUFU.RCP R14, R13 ;  /* 0x0000000d000e7308 */ /* 0x002ea40000001000 */
[----:B--2---:R-:W-:-:S06]  /*5ff0*/  FFMA.FTZ R14, R14, R9, UR6 ;  /* 0x000000060e0e7e23 */ /* 0x004fcc0008010009 */
[----:B------:R-:W1:Y:S02]  /*6000*/  MUFU.SQRT R14, R14 ;  /* 0x0000000e000e7308 */ /* 0x000e640000002000 */
[----:B-1----:R-:W-:Y:S01]  /*6010*/  FMUL.FTZ R20, R14, 1 ;  /* 0x3f8000000e147820 */ /* 0x002fe20000410000 */
[----:B-----5:R-:W-:-:S15]  /*6020*/  IMAD.WIDE.U32 R14, R0, UR24, RZ ;  /* 0x00000018000e7c25 */ /* 0x020fde000f8e00ff */
[----:B------:R-:W-:-:S15]  /*6030*/  NOP ;  /* 0x0000000000007918 */ /* 0x000fde0000000000 */
[----:B------:R-:W-:-:S15]  /*6040*/  NOP ;  /* 0x0000000000007918 */ /* 0x000fde0000000000 */
[----:B------:R-:W-:-:S03]  /*6050*/  NOP ;  /* 0x0000000000007918 */ /* 0x000fc60000000000 */
[----:B------:R-:W1:Y:S01]  /*6060*/  F2F.F64.F32 R20, R20 ;  /* 0x0000001400147310 */ /* 0x000e620000201800 */
[----:B0-----:R-:W-:Y:S02]  /*6070*/  LEA R16, P0, R14, UR26, 0x2 ;  /* 0x0000001a0e107c11 */ /* 0x001fe4000f8010ff */
[----:B-1----:R-:W-:-:S04]  /*6080*/  IADD3 R4, PT, PT, R21, 0x300402, RZ ;  /* 0x0030040215047810 */ /* 0x002fc80007ffe0ff */
[----:B------:R-:W-:Y:S01]  /*6090*/  FSETP.GEU.AND P1, PT, |R4|, 5.8789094863358348022e-39, PT ;  /* 0x004004020400780b */ /* 0x000fe20003f2e200 */
[----:B------:R-:W0:-:S15]  /*60a0*/  MUFU.RCP64H R5, R21 ;  /* 0x0000001500057308 */ /* 0x000e1e0000001800 */
[----:B------:R-:W-:-:S15]  /*60b0*/  NOP ;  /* 0x0000000000007918 */ /* 0x000fde0000000000 */
[----:B------:R-:W-:-:S15]  /*60c0*/  NOP ;  /* 0x0000000000007918 */ /* 0x000fde0000000000 */
[----:B------:R-:W-:-:S11]  /*60d0*/  NOP ;  /* 0x0000000000007918 */ /* 0x000fd60000000000 */
        /* <DEDUP_REMOVED lines=11> */
[----:B0-----:R-:W-:-:S04]  /*6190*/  IMAD R5, R12, UR24, RZ ;  /* 0x000000180c057c24 */ /* 0x001fc8000f8e02ff */
[----:B------:R-:W-:Y:S01]  /*61a0*/  IMAD R5, R0, UR25, R5 ;  /* 0x0000001900057c24 */ /* 0x000fe2000f8e0205 */
[----:B------:R-:W0:Y:S04]  /*61b0*/  LDCU.64 UR24, c[0x0][0x418] ;  /* 0x00008300ff1877ac */ /* 0x000e280008000a00 */
[----:B------:R-:W-:-:S04]  /*61c0*/  IADD3 R5, PT, PT, R15, R5, RZ ;  /* 0x000000050f057210 */ /* 0x000fc80007ffe0ff */
[----:B------:R-:W-:-:S05]  /*61d0*/  LEA.HI.X R17, R14, UR27, R5, 0x2, P0 ;  /* 0x0000001b0e117c11 */ /* 0x000fca00080f1405 */
[----:B------:R2:W-:Y:S01]  /*61e0*/  STG.E desc[UR14][R16.64], R8 ;  /* 0x0000000810007986 */ /* 0x0005e2000c10190e */
[----:B0-----:R-:W-:-:S04]  /*61f0*/  ISETP.NE.U32.AND P0, PT, RZ, UR24, PT ;  /* 0x00000018ff007c0c */ /* 0x001fc8000bf05070 */
[----:B------:R-:W-:-:S15]  /*6200*/  ISETP.NE.AND.EX P0, PT, RZ, UR25, PT, P0 ;  /* 0x00000019ff007c0c */ /* 0x000fde000bf05300 */
[----:B------:R-:W-:-:S15]  /*6210*/  NOP ;  /* 0x0000000000007918 */ /* 0x000fde0000000000 */
[----:B------:R-:W-:-:S09]  /*6220*/  NOP ;  /* 0x0000000000007918 */ /* 0x000fd20000000000 */
[----:B-1----:R-:W0:-:S15]  /*6230*/  DFMA R10, -R20, R6, 1 ;  /* 0x3ff00000140a742b */ /* 0x002e1e0000000106 */
        /* <DEDUP_REMOVED lines=9> */
[----:B---34-:R-:W-:Y:S05]  /*62d0*/  CALL.REL.NOINC `($__internal_10_$__cuda_sm20_dblrcp_rn_slowpath_v3) ;  /* 0x0000001800a47944 */ /* 0x018fea0003c00000 */
[----:B------:R-:W-:Y:S01]  /*62e0*/  IMAD.MOV.U32 R6, RZ, RZ, R20 ;  /* 0x000000ffff067224 */ /* 0x000fe200078e0014 */
[----:B------:R-:W-:-:S07]  /*62f0*/  MOV R7, R21 ;  /* 0x0000001500077202 */ /* 0x000fce0000000f00 */
.L_x_906:
[----:B---34-:R-:W-:Y:S05]  /*6300*/  BSYNC.RECONVERGENT B1 ;  /* 0x0000000000017941 */ /* 0x018fea0003800200 */
.L_x_905:
[----:B------:R-:W0:Y:S01]  /*6310*/  LDCU.64 UR26, c[0x0][0x3f8] ;  /* 0x00007f00ff1a77ac */ /* 0x000e220008000a00 */
[----:B------:R-:W1:Y:S01]  /*6320*/  @P0 LDC.64 R18, c[0x0][0x418] ;  /* 0x00010600ff120b82 */ /* 0x000e620000000a00 */
[----:B------:R-:W2:Y:S01]  /*6330*/  LDCU.64 UR24, c[0x0][0x410] ;  /* 0x00008200ff1877ac */ /* 0x000ea20008000a00 */
[----:B------:R-:W3:Y:S01]  /*6340*/  LDCU.64 UR30, c[0x0][0x3e8] ;  /* 0x00007d00ff1e77ac */ /* 0x000ee20008000a00 */
[----:B------:R-:W4:Y:S01]  /*6350*/  LDCU.64 UR32, c[0x0][0x400] ;  /* 0x00008000ff2077ac */ /* 0x000f220008000a00 */
[----:B------:R-:W5:Y:S01]  /*6360*/  LDCU UR6, c[0x0][0x434] ;  /* 0x00008680ff0677ac */ /* 0x000f620008000800 */
[----:B0-----:R-:W-:Y:S02]  /*6370*/  IMAD R5, R12, UR26, RZ ;  /* 0x0000001a0c057c24 */ /* 0x001fe4000f8e02ff */
[----:B------:R-:W-:-:S04]  /*6380*/  IMAD.WIDE.U32 R10, R0, UR26, RZ ;  /* 0x0000001a000a7c25 */ /* 0x000fc8000f8e00ff */
[----:B--2---:R-:W-:Y:S02]  /*6390*/  IMAD R13, R12, UR24, RZ ;  /* 0x000000180c0d7c24 */ /* 0x004fe4000f8e02ff */
[----:B------:R-:W-:Y:S01]  /*63a0*/  IMAD R5, R0, UR27, R5 ;  /* 0x0000001b00057c24 */ /* 0x000fe2000f8e0205 */
[----:B---3--:R-:W-:Y:S01]  /*63b0*/  LEA R14, P2, R10, UR30, 0x2 ;  /* 0x0000001e0a0e7c11 */ /* 0x008fe2000f8410ff */
[C---:B------:R-:W-:Y:S01]  /*63c0*/  IMAD.WIDE.U32 R16, R0.reuse, UR24, RZ ;  /* 0x0000001800107c25 */ /* 0x040fe2000f8e00ff */
[----:B------:R-:W-:Y:S02]  /*63d0*/  UMOV UR24, 0xf0000000 ;  /* 0xf000000000187882 */ /* 0x000fe40000000000 */
[----:B------:R-:W-:Y:S01]  /*63e0*/  IADD3 R11, PT, PT, R11, R5, RZ ;  /* 0x000000050b0b7210 */ /* 0x000fe20007ffe0ff */
[----:B------:R-:W-:Y:S01]  /*63f0*/  IMAD R13, R0, UR25, R13 ;  /* 0x00000019000d7c24 */ /* 0x000fe2000f8e020d */
[----:B------:R-:W-:Y:S01]  /*6400*/  UMOV UR25, 0x380fffff ;  /* 0x380fffff00197882 */ /* 0x000fe20000000000 */
[----:B----4-:R-:W-:Y:S01]  /*6410*/  LEA R4, P3, R16, UR32, 0x1 ;  /* 0x0000002010047c11 */ /* 0x010fe2000f8608ff */
[----:B------:R-:W0:Y:S01]  /*6420*/  DSETP.GEU.AND P1, PT, |R6|, UR24, PT ;  /* 0x0000001806007e2a */ /* 0x000e22000bf2e200 */
[----:B------:R-:W-:-:S02]  /*6430*/  LEA.HI.X R15, R10, UR31, R11, 0x2, P2 ;  /* 0x0000001f0a0f7c11 */ /* 0x000fc400090f140b */
[----:B------:R-:W-:-:S15]  /*6440*/  IADD3 R5, PT, PT, R17, R13, RZ ;  /* 0x0000000d11057210 */ /* 0x000fde0007ffe0ff */
[----:B------:R-:W-:-:S15]  /*6450*/  NOP ;  /* 0x0000000000007918 */ /* 0x000fde0000000000 */
[----:B------:R-:W-:-:S15]  /*6460*/  NOP ;  /* 0x0000000000007918 */ /* 0x000fde0000000000 */
[----:B------:R-:W-:-:S15]  /*6470*/  NOP ;  /* 0x0000000000007918 */ /* 0x000fde0000000000 */
[----:B------:R-:W-:-:S01]  /*6480*/  NOP ;  /* 0x0000000000007918 */ /* 0x000fc20000000000 */
[----:B------:R-:W0:Y:S02]  /*6490*/  F2F.F32.F64 R13, R6 ;  /* 0x00000006000d7310 */ /* 0x000e240000301000 */
[----:B0-----:R-:W-:Y:S01]  /*64a0*/  @!P1 FMUL R13, R13, 1.175494350822287508e-38 ;  /* 0x008000000d0d9820 */ /* 0x001fe20000400000 */
[----:B------:R-:W-:Y:S02]  /*64b0*/  LEA.HI.X R5, R16, UR33, R5, 0x1, P3 ;  /* 0x0000002110057c11 */ /* 0x000fe400098f0c05 */
[----:B------:R-:W0:Y:S02]  /*64c0*/  @P0 LDC.64 R16, c[0x0][0x428] ;  /* 0x00010a00ff100b82 */ /* 0x000e240000000a00 */
[----:B------:R2:W-:Y:S04]  /*64d0*/  STG.E desc[UR14][R14.64], R13 ;  /* 0x0000000d0e007986 */ /* 0x0005e8000c10190e */
[----:B------:R-:W3:Y:S01]  /*64e0*/  LDG.E.U16 R10, desc[UR14][R4.64] ;  /* 0x0000000e040a7981 */ /* 0x000ee2000c1e1500 */
[----:B0-----:R-:W-:-:S04]  /*64f0*/  @P0 IMAD R12, R12, R16, RZ ;  /* 0x000000100c0c0224 */ /* 0x001fc800078e02ff */
[----:B------:R-:W-:Y:S01]  /*6500*/  @P0 IMAD R17, R0, R17, R12 ;  /* 0x0000001100110224 */ /* 0x000fe200078e020c */
[----:B---3--:R-:W-:-:S05]  /*6510*/  SHF.L.U32 R10, R10, 0x10, RZ ;  /* 0x000000100a0a7819 */ /* 0x008fca00000006ff */
[----:B------:R-:W-:Y:S01]  /*6520*/  FMUL.FTZ R7, R10, UR28 ;  /* 0x0000001c0a077c20 */ /* 0x000fe20008410000 */
[----:B------:R-:W-:-:S04]  /*6530*/  @P0 IMAD.WIDE.U32 R10, R0, R16, RZ ;  /* 0x00000010000a0225 */ /* 0x000fc800078e00ff */
[----:B-----5:R-:W-:Y:S01]  /*6540*/  FFMA.FTZ R7, R8, UR6, R7 ;  /* 0x0000000608077c23 */ /* 0x020fe20008010007 */
[C---:B-1----:R-:W-:Y:S02]  /*6550*/  @P0 LEA R6, P1, R10.reuse, R18, 0x1 ;  /* 0x000000120a060211 */ /* 0x042fe400078208ff */
[----:B------:R-:W-:Y:S02]  /*6560*/  @P0 IADD3 R11, PT, PT, R11, R17, RZ ;  /* 0x000000110b0b0210 */ /* 0x000fe40007ffe0ff */
[----:B------:R-:W-:Y:S02]  /*6570*/  F2FP.BF16.F32.PACK_AB R8, RZ, R7 ;  /* 0x00000007ff08723e */ /* 0x000fe400000010ff */
[--C-:B------:R-:W-:Y:S02]  /*6580*/  @P0 LEA.HI.X R7, R10, R19, R11.reuse, 0x1, P1 ;  /* 0x000000130a070211 */ /* 0x100fe400008f0c0b */
[----:B------:R-:W-:-:S05]  /*6590*/  PRMT R11, R8, 0x7610, R11 ;  /* 0x00007610080b7816 */ /* 0x000fca000000000b */
[----:B------:R2:W-:Y:S04]  /*65a0*/  STG.E.U16 desc[UR14][R4.64], R11 ;  /* 0x0000000b04007986 */ /* 0x0005e8000c10150e */
[----:B------:R-:W3:Y:S01]  /*65b0*/  @P0 LDG.E.U16 R8, desc[UR14][R6.64] ;  /* 0x0000000e06080981 */ /* 0x000ee2000c1e1500 */
[----:B------:R-:W-:Y:S02]  /*65c0*/  IADD3 R2, P1, PT, R2, -0x1, RZ ;  /* 0xffffffff02027810 */ /* 0x000fe40007f3e0ff */
[----:B------:R-:W-:Y:S02]  /*65d0*/  IADD3 R0, PT, PT, R0, UR4, RZ ;  /* 0x0000000400007c10 */ /* 0x000fe4000fffe0ff */
[----:B------:R-:W-:-:S14]  /*65e0*/  IADD3.X R3, PT, PT, R3, -0x1, RZ, P1, !PT ;  /* 0xffffffff03037810 */ /* 0x000fdc0000ffe4ff */
[----:B------:R-:W0:Y:S02]  /*65f0*/  I2F.S64 R2, R2 ;  /* 0x0000000200027312 */ /* 0x000e240000301400 */
[----:B0-----:R-:W0:Y:S02]  /*6600*/  MUFU.RCP R10, R2 ;  /* 0x00000002000a7308 */ /* 0x001e240000001000 */
[----:B0-----:R-:W-:Y:S01]  /*6610*/  FMUL.FTZ R9, R10, R9 ;  /* 0x000000090a097220 */ /* 0x001fe20000410000 */
[----:B---3--:R-:W-:-:S04]  /*6620*/  @P0 IMAD.U32 R8, R8, 0x10000, RZ ;  /* 0x0001000008080824 */ /* 0x008fc800078e00ff */
[----:B------:R-:W-:-:S04]  /*6630*/  @P0 FMUL.FTZ R8, R8, UR28 ;  /* 0x0000001c08080c20 */ /* 0x000fc80008410000 */
[----:B------:R-:W-:Y:S01]  /*6640*/  @P0 FFMA.FTZ R8, R9, UR6, R8 ;  /* 0x0000000609080c23 */ /* 0x000fe20008010008 */
[----:B------:R-:W0:Y:S04]  /*6650*/  LDCU UR6, c[0x0][0x390] ;  /* 0x00007200ff0677ac */ /* 0x000e280008000800 */
[----:B------:R-:W-:-:S05]  /*6660*/  @P0 F2FP.BF16.F32.PACK_AB R8, RZ, R8 ;  /* 0x00000008ff08023e */ /* 0x000fca00000010ff */
[----:B------:R2:W-:Y:S01]  /*6670*/  @P0 STG.E.U16 desc[UR14][R6.64], R8 ;  /* 0x0000000806000986 */ /* 0x0005e2000c10150e */
[----:B0-----:R-:W-:-:S13]  /*6680*/  ISETP.GE.AND P0, PT, R0, UR6, PT ;  /* 0x0000000600007c0c */ /* 0x001fda000bf06270 */
[----:B--2---:R-:W-:Y:S05]  /*6690*/  @!P0 BRA `(.L_x_907) ;  /* 0xffffffcc00a88947 */ /* 0x004fea000383ffff */
[----:B------:R-:W-:Y:S05]  /*66a0*/  BSYNC.RECONVERGENT B0 ;  /* 0x0000000000007941 */ /* 0x000fea0003800200 */
.L_x_893:
[----:B------:R-:W-:Y:S05]  /*66b0*/  EXIT ;  /* 0x000000000000794d */ /* 0x000fea0003800000 */
.L_x_876:
[----:B------:R-:W0:Y:S02]  /*66c0*/  LDCU.64 UR6, c[0x0][0x400] ;  /* 0x00008000ff0677ac */ /* 0x000e240008000a00 */
[----:B0-----:R-:W-:-:S04]  /*66d0*/  UISETP.NE.U32.AND UP0, UPT, UR6, URZ, UPT ;  /* 0x000000ff0600728c */ /* 0x001fc8000bf05070 */
[----:B------:R-:W-:-:S09]  /*66e0*/  UISETP.NE.AND.EX UP0, UPT, UR7, URZ, UPT, UP0 ;  /* 0x000000ff0700728c */ /* 0x000fd2000bf05300 */
[----:B------:R-:W-:Y:S05]  /*66f0*/  BRA.U UP0, `(.L_x_908) ;  /* 0x0000000900987547 */ /* 0x000fea000b800000 */
[----:B------:R-:W0:Y:S02]  /*6700*/  LDCU.64 UR6, c[0x0][0x418] ;  /* 0x00008300ff0677ac */ /* 0x000e240008000a00 */
[----:B0-----:R-:W-:-:S04]  /*6710*/  UISETP.NE.U32.AND UP0, UPT, UR6, URZ, UPT ;  /* 0x000000ff0600728c */ /* 0x001fc8000bf05070 */
[----:B------:R-:W-:-:S09]  /*6720*/  UISETP.NE.AND.EX UP0, UPT, UR7, URZ, UPT, UP0 ;  /* 0x000000ff0700728c */ /* 0x000fd2000bf05300 */
[----:B------:R-:W-:Y:S05]  /*6730*/  BRA.U !UP0, `(.L_x_909) ;  /* 0x0000000508607547 */ /* 0x000fea000b800000 */
[----:B------:R-:W0:Y:S01]  /*6740*/  LDCU UR5, c[0x0][0x430] ;  /* 0x00008600ff0577ac */ /* 0x000e220008000800 */
[----:B------:R-:W-:-:S04]  /*6750*/  FMUL R2, RZ, +INF ;  /* 0x7f800000ff027820 */ /* 0x000fc80000400000 */
[----:B0-----:R-:W-:-:S06]  /*6760*/  FADD.FTZ R8, R2, UR5 ;  /* 0x0000000502087e21 */ /* 0x001fcc0008010000 */
[----:B------:R-:W0:Y:S02]  /*6770*/  MUFU.SQRT R8, R8 ;  /* 0x0000000800087308 */ /* 0x000e240000002000 */
[----:B0-----:R-:W-:-:S06]  /*6780*/  FMUL.FTZ R20, R8, 1 ;  /* 0x3f80000008147820 */ /* 0x001fcc0000410000 */
[----:B------:R-:W0:Y:S02]  /*6790*/  F2F.F64.F32 R20, R20 ;  /* 0x0000001400147310 */ /* 0x000e240000201800 */
[----:B0-----:R-:W-:-:S04]  /*67a0*/  IADD3 R2, PT, PT, R21, 0x300402, RZ ;  /* 0x0030040215027810 */ /* 0x001fc80007ffe0ff */
        /* <DEDUP_REMOVED lines=31> */
[----:B------:R-:W-:Y:S02]  /*69a0*/  MOV R4, R20 ;  /* 0x0000001400047202 */ /* 0x000fe40000000f00 */
[----:B------:R-:W-:-:S07]  /*69b0*/  MOV R5, R21 ;  /* 0x0000001500057202 */ /* 0x000fce0000000f00 */
.L_x_910:
[----:B------:R-:W0:Y:S01]  /*69c0*/  LDCU UR5, c[0x0][0x434] ;  /* 0x00008680ff0577ac */ /* 0x000e220008000800 */
[----:B------:R-:W1:Y:S01]  /*69d0*/  F2F.F32.F64 R15, R4 ;  /* 0x00000004000f7310 */ /* 0x000e620000301000 */
[----:B------:R-:W-:Y:S01]  /*69e0*/  BSSY.RECONVERGENT B0, `(.L_x_911) ;  /* 0x000002c000007945 */ /* 0x000fe20003800200 */
[----:B------:R-:W-:Y:S01]  /*69f0*/  UMOV UR6, 0xf0000000 ;  /* 0xf000000000067882 */ /* 0x000fe20000000000 */
[----:B------:R-:W-:Y:S01]  /*6a00*/  UMOV UR7, 0x380fffff ;  /* 0x380fffff00077882 */ /* 0x000fe20000000000 */
[----:B------:R-:W2:-:S15]  /*6a10*/  LDCU UR22, c[0x0][0x390] ;  /* 0x00007200ff1677ac */ /* 0x000e9e0008000800 */
[----:B------:R-:W-:-:S15]  /*6a20*/  NOP ;  /* 0x0000000000007918 */ /* 0x000fde0000000000 */
[----:B------:R-:W-:-:S15]  /*6a30*/  NOP ;  /* 0x0000000000007918 */ /* 0x000fde0000000000 */
[----:B------:R-:W-:-:S15]  /*6a40*/  NOP ;  /* 0x0000000000007918 */ /* 0x000fde0000000000 */
[----:B------:R-:W1:Y:S02]  /*6a50*/  DSETP.GEU.AND P0, PT, |R4|, UR6, PT ;  /* 0x0000000604007e2a */ /* 0x000e64000bf0e200 */
[----:B-1----:R-:W-:Y:S01]  /*6a60*/  @!P0 FMUL R15, R15, 1.175494350822287508e-38 ;  /* 0x008000000f0f8820 */ /* 0x002fe20000400000 */
[----:B------:R-:W1:Y:S01]  /*6a70*/  LDCU.64 UR12, c[0x0][0x3d0] ;  /* 0x00007a00ff0c77ac */ /* 0x000e620008000a00 */
[----:B------:R-:W3:Y:S01]  /*6a80*/  LDCU.64 UR16, c[0x0][0x3f8] ;  /* 0x00007f00ff1077ac */ /* 0x000ee20008000a00 */
[----:B0-----:R-:W-:Y:S01]  /*6a90*/  FMUL.FTZ R14, RZ, -UR5 ;  /* 0x80000005ff0e7c20 */ /* 0x001fe20008410000 */
[----:B------:R-:W0:Y:S01]  /*6aa0*/  LDCU.64 UR20, c[0x0][0x418] ;  /* 0x00008300ff1477ac */ /* 0x000e220008000a00 */
[----:B------:R-:W4:Y:S01]  /*6ab0*/  LDCU.64 UR18, c[0x0][0x428] ;  /* 0x00008500ff1277ac */ /* 0x000f220008000a00 */
[----:B--2---:R-:W0:Y:S04]  /*6ac0*/  LDCU.128 UR8, c[0x0][0x3e0] ;  /* 0x00007c00ff0877ac */ /* 0x004e280008000c00 */
.L_x_912:
[----:B--2---:R-:W-:Y:S01]  /*6ad0*/  SHF.R.S32.HI R8, RZ, 0x1f, R0 ;  /* 0x0000001fff087819 */ /* 0x004fe20000011400 */
[----:B0-----:R-:W-:-:S04]  /*6ae0*/  IMAD.WIDE.U32 R2, R0, UR8, RZ ;  /* 0x0000000800027c25 */ /* 0x001fc8000f8e00ff */
[----:B------:R-:W-:Y:S01]  /*6af0*/  IMAD R9, R8, UR8, RZ ;  /* 0x0000000808097c24 */ /* 0x000fe2000f8e02ff */
[----:B-1----:R-:W-:Y:S01]  /*6b00*/  LEA R10, P0, R2, UR12, 0x2 ;  /* 0x0000000c020a7c11 */ /* 0x002fe2000f8010ff */
[C---:B---3--:R-:W-:Y:S02]  /*6b10*/  IMAD R11, R8.reuse, UR16, RZ ;  /* 0x00000010080b7c24 */ /* 0x048fe4000f8e02ff */
[----:B----4-:R-:W-:Y:S02]  /*6b20*/  IMAD R13, R8, UR18, RZ ;  /* 0x00000012080d7c24 */ /* 0x010fe4000f8e02ff */
[C---:B------:R-:W-:Y:S02]  /*6b30*/  IMAD R9, R0.reuse, UR9, R9 ;  /* 0x0000000900097c24 */ /* 0x040fe4000f8e0209 */
[----:B------:R-:W-:-:S04]  /*6b40*/  IMAD.WIDE.U32 R6, R0, UR16, RZ ;  /* 0x0000001000067c25 */ /* 0x000fc8000f8e00ff */
[----:B------:R-:W-:Y:S01]  /*6b50*/  IMAD R11, R0, UR17, R11 ;  /* 0x00000011000b7c24 */ /* 0x000fe2000f8e020b */
[----:B------:R-:W-:Y:S01]  /*6b60*/  LEA R12, P1, R6, UR10, 0x2 ;  /* 0x0000000a060c7c11 */ /* 0x000fe2000f8210ff */
[----:B------:R-:W-:-:S03]  /*6b70*/  IMAD.WIDE.U32 R4, R0, UR18, RZ ;  /* 0x0000001200047c25 */ /* 0x000fc6000f8e00ff */
[----:B------:R-:W-:Y:S01]  /*6b80*/  IADD3 R7, PT, PT, R7, R11, RZ ;  /* 0x0000000b07077210 */ /* 0x000fe20007ffe0ff */
[----:B------:R-:W-:Y:S01]  /*6b90*/  IMAD R13, R0, UR19, R13 ;  /* 0x00000013000d7c24 */ /* 0x000fe2000f8e020d */
[----:B------:R-:W-:Y:S01]  /*6ba0*/  LEA R8, P2, R4, UR20, 0x1 ;  /* 0x0000001404087c11 */ /* 0x000fe2000f8408ff */
[----:B------:R-:W-:-:S03]  /*6bb0*/  IMAD.IADD R9, R3, 0x1, R9 ;  /* 0x0000000103097824 */ /* 0x000fc600078e0209 */
[----:B------:R-:W-:Y:S02]  /*6bc0*/  IADD3 R3, PT, PT, R5, R13, RZ ;  /* 0x0000000d05037210 */ /* 0x000fe40007ffe0ff */
[----:B------:R-:W-:Y:S02]  /*6bd0*/  LEA.HI.X R11, R2, UR13, R9, 0x2, P0 ;  /* 0x0000000d020b7c11 */ /* 0x000fe400080f1409 */
[----:B------:R-:W-:Y:S02]  /*6be0*/  LEA.HI.X R13, R6, UR11, R7, 0x2, P1 ;  /* 0x0000000b060d7c11 */ /* 0x000fe400088f1407 */
[----:B------:R-:W-:Y:S01]  /*6bf0*/  LEA.HI.X R9, R4, UR21, R3, 0x1, P2 ;  /* 0x0000001504097c11 */ /* 0x000fe200090f0c03 */
[----:B------:R2:W-:Y:S04]  /*6c00*/  STG.E desc[UR14][R10.64], RZ ;  /* 0x000000ff0a007986 */ /* 0x0005e8000c10190e */
[----:B------:R2:W-:Y:S04]  /*6c10*/  STG.E desc[UR14][R12.64], R15 ;  /* 0x0000000f0c007986 */ /* 0x0005e8000c10190e */
[----:B------:R-:W3:Y:S01]  /*6c20*/  LDG.E.U16 R2, desc[UR14][R8.64] ;  /* 0x0000000e08027981 */ /* 0x000ee2000c1e1500 */
[----:B------:R-:W-:-:S04]  /*6c30*/  IADD3 R0, PT, PT, R0, UR4, RZ ;  /* 0x0000000400007c10 */ /* 0x000fc8000fffe0ff */
[----:B------:R-:W-:Y:S02]  /*6c40*/  ISETP.GE.AND P0, PT, R0, UR22, PT ;  /* 0x0000001600007c0c */ /* 0x000fe4000bf06270 */
[----:B---3--:R-:W-:-:S05]  /*6c50*/  SHF.L.U32 R3, R2, 0x10, RZ ;  /* 0x0000001002037819 */ /* 0x008fca00000006ff */
[----:B------:R-:W-:-:S05]  /*6c60*/  FFMA.FTZ R3, R3, UR28, R14 ;  /* 0x0000001c03037c23 */ /* 0x000fca000801000e */
[----:B------:R-:W-:-:S05]  /*6c70*/  F2FP.BF16.F32.PACK_AB R3, RZ, R3 ;  /* 0x00000003ff03723e */ /* 0x000fca00000010ff */
[----:B------:R2:W-:Y:S01]  /*6c80*/  STG.E.U16 desc[UR14][R8.64], R3 ;  /* 0x0000000308007986 */ /* 0x0005e2000c10150e */
[----:B------:R-:W-:Y:S05]  /*6c90*/  @!P0 BRA `(.L_x_912) ;  /* 0xfffffffc008c8947 */ /* 0x000fea000383ffff */
[----:B------:R-:W-:Y:S05]  /*6ca0*/  BSYNC.RECONVERGENT B0 ;  /* 0x0000000000007941 */ /* 0x000fea0003800200 */
.L_x_911:
[----:B------:R-:W-:Y:S05]  /*6cb0*/  EXIT ;  /* 0x000000000000794d */ /* 0x000fea0003800000 */
.L_x_909:
        /* <DEDUP_REMOVED lines=40> */
.L_x_913:
[----:B------:R-:W-:Y:S01]  /*6f40*/  UMOV UR6, 0xf0000000 ;  /* 0xf000000000067882 */ /* 0x000fe20000000000 */
[----:B------:R-:W-:Y:S01]  /*6f50*/  UMOV UR7, 0x380fffff ;  /* 0x380fffff00077882 */ /* 0x000fe20000000000 */
[----:B------:R-:W0:-:S15]  /*6f60*/  F2F.F32.F64 R11, R20 ;  /* 0x00000014000b7310 */ /* 0x000e1e0000301000 */
[----:B------:R-:W-:-:S15]  /*6f70*/  NOP ;  /* 0x0000000000007918 */ /* 0x000fde0000000000 */
[----:B------:R-:W-:-:S15]  /*6f80*/  NOP ;  /* 0x0000000000007918 */ /* 0x000fde0000000000 */
[----:B------:R-:W-:-:S15]  /*6f90*/  NOP ;  /* 0x0000000000007918 */ /* 0x000fde0000000000 */
[----:B------:R-:W-:-:S04]  /*6fa0*/  NOP ;  /* 0x0000000000007918 */ /* 0x000fc80000000000 */
[----:B------:R-:W0:Y:S01]  /*6fb0*/  DSETP.GEU.AND P0, PT, |R20|, UR6, PT ;  /* 0x0000000614007e2a */ /* 0x000e22000bf0e200 */
[----:B------:R-:W-:Y:S01]  /*6fc0*/  BSSY.RECONVERGENT B0, `(.L_x_914) ;  /* 0x0000018000007945 */ /* 0x000fe20003800200 */
[----:B0-----:R-:W-:Y:S01]  /*6fd0*/  @!P0 FMUL R11, R11, 1.175494350822287508e-38 ;  /* 0x008000000b0b8820 */ /* 0x001fe20000400000 */
[----:B------:R-:W0:Y:S01]  /*6fe0*/  LDCU UR5, c[0x0][0x390] ;  /* 0x00007200ff0577ac */ /* 0x000e220008000800 */
[----:B------:R-:W1:Y:S01]  /*6ff0*/  LDCU.64 UR12, c[0x0][0x3d0] ;  /* 0x00007a00ff0c77ac */ /* 0x000e620008000a00 */
[----:B------:R-:W2:Y:S01]  /*7000*/  LDCU.64 UR16, c[0x0][0x3f8] ;  /* 0x00007f00ff1077ac */ /* 0x000ea20008000a00 */
[----:B------:R-:W3:Y:S03]  /*7010*/  LDCU.128 UR8, c[0x0][0x3e0] ;  /* 0x00007c00ff0877ac */ /* 0x000ee60008000c00 */
.L_x_915:
[----:B------:R-:W-:Y:S01]  /*7020*/  SHF.R.S32.HI R2, RZ, 0x1f, R0 ;  /* 0x0000001fff027819 */ /* 0x000fe20000011400 */
[----:B--2---:R-:W-:-:S04]  /*7030*/  IMAD.WIDE.U32 R6, R0, UR16, RZ ;  /* 0x0000001000067c25 */ /* 0x004fc8000f8e00ff */
[----:B---34-:R-:W-:Y:S01]  /*7040*/  IMAD R5, R2, UR8, RZ ;  /* 0x0000000802057c24 */ /* 0x018fe2000f8e02ff */
[----:B------:R-:W-:Y:S01]  /*7050*/  LEA R8, P1, R6, UR10, 0x2 ;  /* 0x0000000a06087c11 */ /* 0x000fe2000f8210ff */
[----:B------:R-:W-:Y:S02]  /*7060*/  IMAD R9, R2, UR16, RZ ;  /* 0x0000001002097c24 */ /* 0x000fe4000f8e02ff */
[----:B------:R-:W-:-:S04]  /*7070*/  IMAD.WIDE.U32 R2, R0, UR8, RZ ;  /* 0x0000000800027c25 */ /* 0x000fc8000f8e00ff */
[----:B------:R-:W-:Y:S01]  /*7080*/  IMAD R5, R0, UR9, R5 ;  /* 0x0000000900057c24 */ /* 0x000fe2000f8e0205 */
[----:B-1----:R-:W-:Y:S01]  /*7090*/  LEA R4, P0, R2, UR12, 0x2 ;  /* 0x0000000c02047c11 */ /* 0x002fe2000f8010ff */
[C---:B------:R-:W-:Y:S01]  /*70a0*/  IMAD R9, R0.reuse, UR17, R9 ;  /* 0x0000001100097c24 */ /* 0x040fe2000f8e0209 */
[----:B------:R-:W-:Y:S02]  /*70b0*/  IADD3 R0, PT, PT, R0, UR4, RZ ;  /* 0x0000000400007c10 */ /* 0x000fe4000fffe0ff */
[----:B------:R-:W-:Y:S02]  /*70c0*/  IADD3 R5, PT, PT, R3, R5, RZ ;  /* 0x0000000503057210 */ /* 0x000fe40007ffe0ff */
[----:B------:R-:W-:Y:S02]  /*70d0*/  IADD3 R9, PT, PT, R7, R9, RZ ;  /* 0x0000000907097210 */ /* 0x000fe40007ffe0ff */
[----:B------:R-:W-:Y:S02]  /*70e0*/  LEA.HI.X R5, R2, UR13, R5, 0x2, P0 ;  /* 0x0000000d02057c11 */ /* 0x000fe400080f1405 */
[----:B------:R-:W-:-:S02]  /*70f0*/  LEA.HI.X R9, R6, UR11, R9, 0x2, P1 ;  /* 0x0000000b06097c11 */ /* 0x000fc400088f1409 */
[----:B0-----:R-:W-:Y:S01]  /*7100*/  ISETP.GE.AND P0, PT, R0, UR5, PT ;  /* 0x0000000500007c0c */ /* 0x001fe2000bf06270 */
[----:B------:R4:W-:Y:S04]  /*7110*/  STG.E desc[UR14][R4.64], RZ ;  /* 0x000000ff04007986 */ /* 0x0009e8000c10190e */
[----:B------:R4:W-:Y:S08]  /*7120*/  STG.E desc[UR14][R8.64], R11 ;  /* 0x0000000b08007986 */ /* 0x0009f0000c10190e */
[----:B------:R-:W-:Y:S05]  /*7130*/  @!P0 BRA `(.L_x_915) ;  /* 0xfffffffc00b88947 */ /* 0x000fea000383ffff */
[----:B------:R-:W-:Y:S05]  /*7140*/  BSYNC.RECONVERGENT B0 ;  /* 0x0000000000007941 */ /* 0x000fea0003800200 */
.L_x_914:
[----:B------:R-:W-:Y:S05]  /*7150*/  EXIT ;  /* 0x000000000000794d */ /* 0x000fea0003800000 */
.L_x_908:
        /* <DEDUP_REMOVED lines=10> */
[----:B0-----:R-:W-:-:S05]  /*7200*/  VIADD R4, R3, 0x300402 ;  /* 0x0030040203047836 */ /* 0x001fca0000000000 */
        /* <DEDUP_REMOVED lines=33> */
.L_x_917:
        /* <DEDUP_REMOVED lines=13> */
[----:B0-----:R-:W-:Y:S01]  /*74f0*/  FMUL.FTZ R14, RZ, UR5 ;  /* 0x00000005ff0e7c20 */ /* 0x001fe20008410000 */
[----:B------:R-:W-:Y:S01]  /*7500*/  FMUL.FTZ R5, RZ, -UR5 ;  /* 0x80000005ff057c20 */ /* 0x000fe20008410000 */
[----:B------:R-:W0:Y:S01]  /*7510*/  LDCU.64 UR18, c[0x0][0x400] ;  /* 0x00008000ff1277ac */ /* 0x000e220008000a00 */
[----:B------:R-:W4:Y:S01]  /*7520*/  LDCU.64 UR24, c[0x0][0x428] ;  /* 0x00008500ff1877ac */ /* 0x000f220008000a00 */
[----:B------:R-:W0:Y:S01]  /*7530*/  LDCU.128 UR8, c[0x0][0x3e0] ;  /* 0x00007c00ff0877ac */ /* 0x000e220008000c00 */
[----:B--2---:R-:W0:Y:S03]  /*7540*/  LDCU.128 UR20, c[0x0][0x410] ;  /* 0x00008200ff1477ac */ /* 0x004e260008000c00 */
.L_x_919:
[----:B------:R-:W-:Y:S01]  /*7550*/  SHF.R.S32.HI R15, RZ, 0x1f, R0 ;  /* 0x0000001fff0f7819 */ /* 0x000fe20000011400 */
[----:B0-2---:R-:W-:-:S04]  /*7560*/  IMAD.WIDE.U32 R6, R0, UR8, RZ ;  /* 0x0000000800067c25 */ /* 0x005fc8000f8e00ff */
[C---:B------:R-:W-:Y:S01]  /*7570*/  IMAD R9, R15.reuse, UR8, RZ ;  /* 0x000000080f097c24 */ /* 0x040fe2000f8e02ff */
[----:B-1----:R-:W-:Y:S01]  /*7580*/  LEA R8, P1, R6, UR12, 0x2 ;  /* 0x0000000c06087c11 */ /* 0x002fe2000f8210ff */
[C---:B---3--:R-:W-:Y:S02]  /*7590*/  IMAD R17, R15.reuse, UR16, RZ ;  /* 0x000000100f117c24 */ /* 0x048fe4000f8e02ff */
[----:B------:R-:W-:Y:S02]  /*75a0*/  IMAD R3, R15, UR20, RZ ;  /* 0x000000140f037c24 */ /* 0x000fe4000f8e02ff */
[C---:B------:R-:W-:Y:S02]  /*75b0*/  IMAD R9, R0.reuse, UR9, R9 ;  /* 0x0000000900097c24 */ /* 0x040fe4000f8e0209 */
[----:B------:R-:W-:-:S03]  /*75c0*/  IMAD.WIDE.U32 R12, R0, UR16, RZ ;  /* 0x00000010000c7c25 */ /* 0x000fc6000f8e00ff */
[----:B------:R-:W-:Y:S01]  /*75d0*/  IADD3 R9, PT, PT, R7, R9, RZ ;  /* 0x0000000907097210 */ /* 0x000fe20007ffe0ff */
[----:B------:R-:W-:Y:S01]  /*75e0*/  IMAD R17, R0, UR17, R17 ;  /* 0x0000001100117c24 */ /* 0x000fe2000f8e0211 */
[----:B------:R-:W-:Y:S01]  /*75f0*/  LEA R16, P2, R12, UR10, 0x2 ;  /* 0x0000000a0c107c11 */ /* 0x000fe2000f8410ff */
[----:B------:R-:W-:Y:S01]  /*7600*/  IMAD.WIDE.U32 R10, R0, UR20, RZ ;  /* 0x00000014000a7c25 */ /* 0x000fe2000f8e00ff */
[----:B------:R-:W-:Y:S02]  /*7610*/  LEA.HI.X R9, R6, UR13, R9, 0x2, P1 ;  /* 0x0000000d06097c11 */ /* 0x000fe400088f1409 */
[----:B------:R-:W-:Y:S01]  /*7620*/  IADD3 R17, PT, PT, R13, R17, RZ ;  /* 0x000000110d117210 */ /* 0x000fe20007ffe0ff */
[----:B------:R-:W-:Y:S01]  /*7630*/  IMAD R3, R0, UR21, R3 ;  /* 0x0000001500037c24 */ /* 0x000fe2000f8e0203 */
[----:B------:R-:W-:Y:S01]  /*7640*/  LEA R2, P0, R10, UR18, 0x1 ;  /* 0x000000120a027c11 */ /* 0x000fe2000f8008ff */
[----:B------:R2:W-:Y:S01]  /*7650*/  STG.E desc[UR14][R8.64], RZ ;  /* 0x000000ff08007986 */ /* 0x0005e2000c10190e */
[----:B------:R-:W-:Y:S01]  /*7660*/  LEA.HI.X R17, R12, UR11, R17, 0x2, P2 ;  /* 0x0000000b0c117c11 */ /* 0x000fe200090f1411 */
[----:B------:R-:W-:-:S04]  /*7670*/  IMAD.IADD R3, R11, 0x1, R3 ;  /* 0x000000010b037824 */ /* 0x000fc800078e0203 */
[----:B------:R2:W-:Y:S01]  /*7680*/  STG.E desc[UR14][R16.64], R4 ;  /* 0x0000000410007986 */ /* 0x0005e2000c10190e */
[----:B------:R-:W-:-:S05]  /*7690*/  LEA.HI.X R3, R10, UR19, R3, 0x1, P0 ;  /* 0x000000130a037c11 */ /* 0x000fca00080f0c03 */
[----:B------:R-:W3:Y:S01]  /*76a0*/  LDG.E.U16 R6, desc[UR14][R2.64] ;  /* 0x0000000e02067981 */ /* 0x000ee2000c1e1500 */
[----:B----4-:R-:W-:-:S04]  /*76b0*/  IMAD R15, R15, UR24, RZ ;  /* 0x000000180f0f7c24 */ /* 0x010fc8000f8e02ff */
[----:B------:R-:W-:Y:S01]  /*76c0*/  IMAD R15, R0, UR25, R15 ;  /* 0x00000019000f7c24 */ /* 0x000fe2000f8e020f */
[----:B---3--:R-:W-:Y:S01]  /*76d0*/  SHF.L.U32 R11, R6, 0x10, RZ ;  /* 0x00000010060b7819 */ /* 0x008fe200000006ff */
[----:B------:R-:W-:-:S04]  /*76e0*/  IMAD.WIDE.U32 R6, R0, UR24, RZ ;  /* 0x0000001800067c25 */ /* 0x000fc8000f8e00ff */
[----:B------:R-:W-:Y:S01]  /*76f0*/  FFMA.FTZ R11, R11, UR28, R14 ;  /* 0x0000001c0b0b7c23 */ /* 0x000fe2000801000e */
[C---:B------:R-:W-:Y:S02]  /*7700*/  LEA R10, P0, R6.reuse, UR22, 0x1 ;  /* 0x00000016060a7c11 */ /* 0x040fe4000f8008ff */
[----:B------:R-:W-:Y:S02]  /*7710*/  IADD3 R15, PT, PT, R7, R15, RZ ;  /* 0x0000000f070f7210 */ /* 0x000fe40007ffe0ff */
[----:B------:R-:W-:Y:S02]  /*7720*/  F2FP.BF16.F32.PACK_AB R7, RZ, R11 ;  /* 0x0000000bff07723e */ /* 0x000fe400000010ff */
[----:B------:R-:W-:-:S03]  /*7730*/  LEA.HI.X R11, R6, UR23, R15, 0x1, P0 ;  /* 0x00000017060b7c11 */ /* 0x000fc600080f0c0f */
[----:B------:R2:W-:Y:S04]  /*7740*/  STG.E.U16 desc[UR14][R2.64], R7 ;  /* 0x0000000702007986 */ /* 0x0005e8000c10150e */
        /* <DEDUP_REMOVED lines=9> */
.L_x_918:
[----:B------:R-:W-:Y:S05]  /*77e0*/  EXIT ;  /* 0x000000000000794d */ /* 0x000fea0003800000 */
.L_x_916:
        /* <DEDUP_REMOVED lines=40> */
.L_x_920:
        /* <DEDUP_REMOVED lines=14> */
[----:B------:R-:W0:Y:S01]  /*7b50*/  LDCU.64 UR20, c[0x0][0x400] ;  /* 0x00008000ff1477ac */ /* 0x000e220008000a00 */
[----:B------:R-:W4:Y:S01]  /*7b60*/  LDCU.64 UR18, c[0x0][0x410] ;  /* 0x00008200ff1277ac */ /* 0x000f220008000a00 */
[----:B--2---:R-:W0:Y:S04]  /*7b70*/  LDCU.128 UR8, c[0x0][0x3e0] ;  /* 0x00007c00ff0877ac */ /* 0x004e280008000c00 */
.L_x_922:
[----:B--2---:R-:W-:Y:S01]  /*7b80*/  SHF.R.S32.HI R2, RZ, 0x1f, R0 ;  /* 0x0000001fff027819 */ /* 0x004fe20000011400 */
[----:B0-----:R-:W-:-:S04]  /*7b90*/  IMAD.WIDE.U32 R8, R0, UR8, RZ ;  /* 0x0000000800087c25 */ /* 0x001fc8000f8e00ff */
[----:B------:R-:W-:Y:S01]  /*7ba0*/  IMAD R3, R2, UR8, RZ ;  /* 0x0000000802037c24 */ /* 0x000fe2000f8e02ff */
[----:B-1----:R-:W-:Y:S01]  /*7bb0*/  LEA R10, P0, R8, UR12, 0x2 ;  /* 0x0000000c080a7c11 */ /* 0x002fe2000f8010ff */
[C---:B---3--:R-:W-:Y:S02]  /*7bc0*/  IMAD R11, R2.reuse, UR16, RZ ;  /* 0x00000010020b7c24 */ /* 0x048fe4000f8e02ff */
[----:B----4-:R-:W-:Y:S02]  /*7bd0*/  IMAD R13, R2, UR18, RZ ;  /* 0x00000012020d7c24 */ /* 0x010fe4000f8e02ff */
[C---:B------:R-:W-:Y:S02]  /*7be0*/  IMAD R3, R0.reuse, UR9, R3 ;  /* 0x0000000900037c24 */ /* 0x040fe4000f8e0203 */
[----:B------:R-:W-:-:S03]  /*7bf0*/  IMAD.WIDE.U32 R6, R0, UR16, RZ ;  /* 0x0000001000067c25 */ /* 0x000fc6000f8e00ff */
[----:B------:R-:W-:Y:S01]  /*7c00*/  IADD3 R3, PT, PT, R9, R3, RZ ;  /* 0x0000000309037210 */ /* 0x000fe20007ffe0ff */
[----:B------:R-:W-:Y:S01]  /*7c10*/  IMAD R11, R0, UR17, R11 ;  /* 0x00000011000b7c24 */ /* 0x000fe2000f8e020b */
[----:B------:R-:W-:Y:S01]  /*7c20*/  LEA R12, P1, R6, UR10, 0x2 ;  /* 0x0000000a060c7c11 */ /* 0x000fe2000f8210ff */
[----:B------:R-:W-:-:S03]  /*7c30*/  IMAD.WIDE.U32 R4, R0, UR18, RZ ;  /* 0x0000001200047c25 */ /* 0x000fc6000f8e00ff */
[----:B------:R-:W-:Y:S01]  /*7c40*/  IADD3 R7, PT, PT, R7, R11, RZ ;  /* 0x0000000b07077210 */ /* 0x000fe20007ffe0ff */
[----:B------:R-:W-:Y:S01]  /*7c50*/  IMAD R13, R0, UR19, R13 ;  /* 0x00000013000d7c24 */ /* 0x000fe2000f8e020d */
[----:B------:R-:W-:Y:S02]  /*7c60*/  LEA R2, P2, R4, UR20, 0x1 ;  /* 0x0000001404027c11 */ /* 0x000fe4000f8408ff */
[----:B------:R-:W-:Y:S02]  /*7c70*/  LEA.HI.X R11, R8, UR13, R3, 0x2, P0 ;  /* 0x0000000d080b7c11 */ /* 0x000fe400080f1403 */
[----:B------:R-:W-:Y:S02]  /*7c80*/  IADD3 R5, PT, PT, R5, R13, RZ ;  /* 0x0000000d05057210 */ /* 0x000fe40007ffe0ff */
[----:B------:R-:W-:Y:S01]  /*7c90*/  LEA.HI.X R13, R6, UR11, R7, 0x2, P1 ;  /* 0x0000000b060d7c11 */ /* 0x000fe200088f1407 */
[----:B------:R2:W-:Y:S01]  /*7ca0*/  STG.E desc[UR14][R10.64], RZ ;  /* 0x000000ff0a007986 */ /* 0x0005e2000c10190e */
[----:B------:R-:W-:-:S03]  /*7cb0*/  LEA.HI.X R3, R4, UR21, R5, 0x1, P2 ;  /* 0x0000001504037c11 */ /* 0x000fc600090f0c05 */
[----:B------:R2:W-:Y:S04]  /*7cc0*/  STG.E desc[UR14][R12.64], R15 ;  /* 0x0000000f0c007986 */ /* 0x0005e8000c10190e */
[----:B------:R-:W3:Y:S01]  /*7cd0*/  LDG.E.U16 R4, desc[UR14][R2.64] ;  /* 0x0000000e02047981 */ /* 0x000ee2000c1e1500 */
[----:B------:R-:W-:-:S04]  /*7ce0*/  IADD3 R0, PT, PT, R0, UR4, RZ ;  /* 0x0000000400007c10 */ /* 0x000fc8000fffe0ff */
[----:B------:R-:W-:Y:S01]  /*7cf0*/  ISETP.GE.AND P0, PT, R0, UR22, PT ;  /* 0x0000001600007c0c */ /* 0x000fe2000bf06270 */
[----:B---3--:R-:W-:-:S04]  /*7d00*/  IMAD.U32 R4, R4, 0x10000, RZ ;  /* 0x0001000004047824 */ /* 0x008fc800078e00ff */
[----:B------:R-:W-:-:S05]  /*7d10*/  FFMA.FTZ R4, R4, UR28, R17 ;  /* 0x0000001c04047c23 */ /* 0x000fca0008010011 */
[----:B------:R-:W-:-:S05]  /*7d20*/  F2FP.BF16.F32.PACK_AB R4, RZ, R4 ;  /* 0x00000004ff04723e */ /* 0x000fca00000010ff */
[----:B------:R2:W-:Y:S01]  /*7d30*/  STG.E.U16 desc[UR14][R2.64], R4 ;  /* 0x0000000402007986 */ /* 0x0005e2000c10150e */
[----:B------:R-:W-:Y:S05]  /*7d40*/  @!P0 BRA `(.L_x_922) ;  /* 0xfffffffc008c8947 */ /* 0x000fea000383ffff */
[----:B------:R-:W-:Y:S05]  /*7d50*/  BSYNC.RECONVERGENT B0 ;  /* 0x0000000000007941 */ /* 0x000fea0003800200 */
.L_x_921:
[----:B------:R-:W-:Y:S05]  /*7d60*/  EXIT ;  /* 0x000000000000794d */ /* 0x000fea0003800000 */
        .weak           $__internal_10_$__cuda_sm20_dblrcp_rn_slowpath_v3
        .type           $__internal_10_$__cuda_sm20_dblrcp_rn_slowpath_v3,@function
        .size           $__internal_10_$__cuda_sm20_dblrcp_rn_slowpath_v3,(.L_x_27003 - $__internal_10_$__cuda_sm20_dblrcp_rn_slowpath_v3)
$__internal_10_$__cuda_sm20_dblrcp_rn_slowpath_v3:
[----:B------:R-:W0:Y:S01]  /*7d70*/  DSETP.GTU.AND P1, PT, |R20|, +INF , PT ;  /* 0x7ff000001400742a */ /* 0x000e220003f2c200 */
[----:B------:R-:W-:Y:S04]  /*7d80*/  BSSY.RECONVERGENT B2, `(.L_x_923) ;  /* 0x000005c000027945 */ /* 0x000fe80003800200 */
[----:B0-----:R-:W-:Y:S05]  /*7d90*/  @P1 BRA `(.L_x_924) ;  /* 0x0000000400601947 */ /* 0x001fea0003800000 */
[----:B------:R-:W-:-:S04]  /*7da0*/  LOP3.LUT R31, R21, 0x7fffffff, RZ, 0xc0, !PT ;  /* 0x7fffffff151f7812 */ /* 0x000fc800078ec0ff */
[----:B------:R-:W-:-:S04]  /*7db0*/  IADD3 R22, PT, PT, R31, -0x1, RZ ;  /* 0xffffffff1f167810 */ /* 0x000fc80007ffe0ff */
[----:B------:R-:W-:-:S13]  /*7dc0*/  ISETP.GE.U32.AND P1, PT, R22, 0x7fefffff, PT ;  /* 0x7fefffff1600780c */ /* 0x000fda0003f26070 */
[----:B------:R-:W-:Y:S02]  /*7dd0*/  @P1 LOP3.LUT R23, R21, 0x7ff00000, RZ, 0x3c, !PT ;  /* 0x7ff0000015171812 */ /* 0x000fe400078e3cff */
[----:B------:R-:W-:Y:S01]  /*7de0*/  @P1 MOV R22, RZ ;  /* 0x000000ff00161202 */ /* 0x000fe20000000f00 */
[----:B------:R-:W-:Y:S06]  /*7df0*/  @P1 BRA `(.L_x_925) ;  /* 0x0000000400501947 */ /* 0x000fec0003800000 */
[----:B------:R-:W-:-:S13]  /*7e00*/  ISETP.GE.U32.AND P1, PT, R31, 0x1000001, PT ;  /* 0x010000011f00780c */ /* 0x000fda0003f26070 */
[----:B------:R-:W-:Y:S05]  /*7e10*/  @!P1 BRA `(.L_x_926) ;  /* 0x0000000000b89947 */ /* 0x000fea0003800000 */
[----:B------:R-:W-:Y:S01]  /*7e20*/  IADD3 R33, PT, PT, R21, -0x3fe00000, RZ ;  /* 0xc020000015217810 */ /* 0x000fe20007ffe0ff */
[----:B------:R-:W-:Y:S01]  /*7e30*/  IMAD.MOV.U32 R32, RZ, RZ, R20 ;  /* 0x000000ffff207224 */ /* 0x000fe200078e0014 */
[----:B------:R-:W-:Y:S02]  /*7e40*/  MOV R22, R27 ;  /* 0x0000001b00167202 */ /* 0x000fe40000000f00 */
        /* <DEDUP_REMOVED lines=43> */
.L_x_926:
[----:B------:R-:W0:Y:S02]  /*8100*/  DMUL R22, R20, 8.11296384146066816958e+31 ;  /* 0x4690000014167828 */ /* 0x000e240000000000 */
[----:B0-----:R-:W0:Y:S01]  /*8110*/  MUFU.RCP64H R21, R23 ;  /* 0x0000001700157308 */ /* 0x001e220000001800 */
[----:B------:R-:W-:-:S15]  /*8120*/  MOV R20, R27 ;  /* 0x0000001b00147202 */ /* 0x000fde0000000f00 */
[----:B------:R-:W-:-:S15]  /*8130*/  NOP ;  /* 0x0000000000007918 */ /* 0x000fde0000000000 */
[----:B------:R-:W-:-:S15]  /*8140*/  NOP ;  /* 0x0000000000007918 */ /* 0x000fde0000000000 */
[----:B------:R-:W-:-:S15]  /*8150*/  NOP ;  /* 0x0000000000007918 */ /* 0x000fde0000000000 */
[----:B------:R-:W-:-:S01]  /*8160*/  NOP ;  /* 0x0000000000007918 */ /* 0x000fc20000000000 */
        /* <DEDUP_REMOVED lines=27> */
.L_x_924:
[----:B------:R-:W-:Y:S02]  /*8320*/  LOP3.LUT R23, R21, 0x80000, RZ, 0xfc, !PT ;  /* 0x0008000015177812 */ /* 0x000fe400078efcff */
[----:B------:R-:W-:-:S07]  /*8330*/  MOV R22, R20 ;  /* 0x0000001400167202 */ /* 0x000fce0000000f00 */
.L_x_925:
[----:B------:R-:W-:Y:S05]  /*8340*/  BSYNC.RECONVERGENT B2 ;  /* 0x0000000000027941 */ /* 0x000fea0003800200 */
.L_x_923:
[----:B------:R-:W-:Y:S01]  /*8350*/  HFMA2 R27, -RZ, RZ, 0, 0 ;  /* 0x00000000ff1b7431 */ /* 0x000fe200000001ff */
[----:B------:R-:W-:Y:S02]  /*8360*/  MOV R20, R22 ;  /* 0x0000001600147202 */ /* 0x000fe40000000f00 */
[----:B------:R-:W-:Y:S01]  /*8370*/  MOV R21, R23 ;  /* 0x0000001700157202 */ /* 0x000fe20000000f00 */
[----:B------:R-:W-:Y:S06]  /*8380*/  RET.REL.NODEC R26 `(_ZN2at6native35batch_norm_reduce_statistics_kernelIN3c108BFloat16EflEEvNS_27GenericPackedTensorAccessorIT0_Lm2ENS_17RestrictPtrTraitsET1_EES8_NS4_IS5_Lm1ES6_S7_EES9_NS4_IT_Lm1ES6_S7_EESB_S5_S5_SB_) ;  /* 0xffffff7c1a1c7950 */ /* 0x000fec0003c3ffff */
.L_x_927:
        /* <DEDUP_REMOVED lines=15> */
.L_x_27003:


//--------------------- .text._ZN2at6native35batch_norm_reduce_statistics_kernelIN3c108BFloat16EfiEEvNS_27GenericPackedTensorAccessorIT0_Lm2ENS_17RestrictPtrTraitsET1_EES8_NS4_IS5_Lm1ES6_S7_EES9_NS4_IT_Lm1ES6_S7_EESB_S5_S5_SB_ --------------------------
	.section	.text._ZN2at6native35batch_norm_reduce_statistics_kernelIN3c108BFloat16EfiEEvNS_27GenericPackedTensorAccessorIT0_Lm2ENS_17RestrictPtrTraitsET1_EES8_NS4_IS5_Lm1ES6_S7_EES9_NS4_IT_Lm1ES6_S7_EESB_S5_S5_SB_,"ax",@progbits
	.align	128
        .global         _ZN2at6native35batch_norm_reduce_statistics_kernelIN3c108BFloat16EfiEEvNS_27GenericPackedTensorAccessorIT0_Lm2ENS_17RestrictPtrTraitsET1_EES8_NS4_IS5_Lm1ES6_S7_EES9_NS4_IT_Lm1ES6_S7_EESB_S5_S5_SB_
        .type           _ZN2at6native35batch_norm_reduce_statistics_kernelIN3c108BFloat16EfiEEvNS_27GenericPackedTensorAccessorIT0_Lm2ENS_17RestrictPtrTraitsET1_EES8_NS4_IS5_Lm1ES6_S7_EES9_NS4_IT_Lm1ES6_S7_EESB_S5_S5_SB_,@function
        .size           _ZN2at6native35batch_norm_reduce_statistics_kernelIN3c108BFloat16EfiEEvNS_27GenericPackedTensorAccessorIT0_Lm2ENS_17RestrictPtrTraitsET1_EES8_NS4_IS5_Lm1ES6_S7_EES9_NS4_IT_Lm1ES6_S7_EESB_S5_S5_SB_,(.L_x_27004 - _ZN2at6native35batch_norm_reduce_statistics_kernelIN3c108BFloat16EfiEEvNS_27GenericPackedTensorAccessorIT0_Lm2ENS_17RestrictPtrTraitsET1_EES8_NS4_IS5_Lm1ES6_S7_EES9_NS4_IT_Lm1ES6_S7_EESB_S5_S5_SB_)
        .other          _ZN2at6native35batch_norm_reduce_statistics_kernelIN3c108BFloat16EfiEEvNS_27GenericPackedTensorAccessorIT0_Lm2ENS_17RestrictPtrTraitsET1_EES8_NS4_IS5_Lm1ES6_S7_EES9_NS4_IT_Lm1ES6_S7_EESB_S5_S5_SB_,@"STO_CUDA_ENTRY STV_DEFAULT"
_ZN2at6native35batch_norm_reduce_statistics_kernelIN3c108BFloat16EfiEEvNS_27GenericPackedTensorAccessorIT0_Lm2ENS_17RestrictPtrTraitsET1_EES8_NS4_IS5_Lm1ES6_S7_EES9_NS4_IT_Lm1ES6_S7_EESB_S5_S5_SB_:
.text._ZN2at6native35batch_norm_reduce_statistics_kernelIN3c108BFloat16EfiEEvNS_27GenericPackedTensorAccessorIT0_Lm2ENS_17RestrictPtrTraitsET1_EES8_NS4_IS5_Lm1ES6_S7_EES9_NS4_IT_Lm1ES6_S7_EESB_S5_S5_SB_:
[----:B------:R-:W-:Y:S01]  /*0000*/  LDC R1, c[0x0][0x37c] ;  /* 0x0000df00ff017b82 */ /* 0x000fe20000000800 */
[----:B------:R-:W0:Y:S07]  /*0010*/  S2R R26, SR_TID.X ;  /* 0x00000000001a7919 */ /* 0x000e2e0000002100 */
[----:B------:R-:W0:Y:S01]  /*0020*/  S2UR UR4, SR_CTAID.X ;  /* 0x00000000000479c3 */ /* 0x000e220000002500 */
[----:B------:R-:W1:Y:S07]  /*0030*/  LDCU UR5, c[0x0][0x38c] ;  /* 0x00007180ff0577ac */ /* 0x000e6e0008000800 */
[----:B------:R-:W0:Y:S02]  /*0040*/  LDC R25, c[0x0][0x360] ;  /* 0x0000d800ff197b82 */ /* 0x000e240000000800 */
[----:B0-----:R-:W-:-:S05]  /*0050*/  IMAD R26, R25, UR4, R26 ;  /* 0x00000004191a7c24 */ /* 0x001fca000f8e021a */
[----:B-1----:R-:W-:-:S13]  /*0060*/  ISETP.GE.AND P0, PT, R26, UR5, PT ;  /* 0x000000051a007c0c */ /* 0x002fda000bf06270 */
[----:B------:R-:W-:Y:S05]  /*0070*/  @P0 EXIT ;  /* 0x000000000000094d */ /* 0x000fea0003800000 */
[----:B------:R-:W0:Y:S01]  /*0080*/  LDCU UR4, c[0x0][0x388] ;  /* 0x00007100ff0477ac */ /* 0x000e220008000800 */
[----:B------:R-:W1:Y:S01]  /*0090*/  LDC R24, c[0x0][0x3f4] ;  /* 0x0000fd00ff187b82 */ /* 0x000e620000000800 */
[----:B------:R-:W2:Y:S01]  /*00a0*/  LDCU UR5, c[0x0][0x370] ;  /* 0x00006e00ff0577ac */ /* 0x000ea20008000800 */
[----:B------:R-:W3:Y:S01]  /*00b0*/  LDCU.64 UR10, c[0x0][0x358] ;  /* 0x00006b00ff0a77ac */ /* 0x000ee20008000a00 */
[----:B0-----:R-:W-:Y:S01]  /*00c0*/  UISETP.GE.AND UP0, UPT, UR4, 0x1, UPT ;  /* 0x000000010400788c */ /* 0x001fe2000bf06270 */
[----:B--2---:R-:W-:Y:S02]  /*00d0*/  IMAD R25, R25, UR5, RZ ;  /* 0x0000000519197c24 */ /* 0x004fe4000f8e02ff */
[----:B-1----:R-:W-:-:S06]  /*00e0*/  FADD.FTZ R24, -R24, 1 ;  /* 0x3f80000018187421 */ /* 0x002fcc0000010100 */
[----:B---3--:R-:W-:Y:S05]  /*00f0*/  BRA.U !UP0, `(.L_x_928) ;  /* 0x0000005908687547 */ /* 0x008fea000b800000 */
[----:B------:R-:W0:Y:S02]  /*0100*/  LDCU.64 UR6, c[0x0][0x3d0] ;  /* 0x00007a00ff0677ac */ /* 0x000e240008000a00 */
[----:B0-----:R-:W-:-:S04]  /*0110*/  UISETP.NE.U32.AND UP0, UPT, UR6, URZ, UPT ;  /* 0x000000ff0600728c */ /* 0x001fc8000bf05070 */
[----:B------:R-:W-:-:S09]  /*0120*/  UISETP.NE.AND.EX UP0, UPT, UR7, URZ, UPT, UP0 ;  /* 0x000000ff0700728c */ /* 0x000fd2000bf05300 */
[----:B------:R-:W-:Y:S05]  /*0130*/  BRA.U UP0, `(.L_x_929) ;  /* 0x0000002d00387547 */ /* 0x000fea000b800000 */
[----:B------:R-:W0:Y:S01]  /*0140*/  LDCU UR17, c[0x0][0x3f0] ;  /* 0x00007e00ff1177ac */ /* 0x000e220008000800 */
[----:B------:R-:W1:Y:S01]  /*0150*/  LDCU UR20, c[0x0][0x388] ;  /* 0x00007100ff1477ac */ /* 0x000e620008000800 */
[----:B------:R-:W2:Y:S01]  /*0160*/  LDCU.64 UR12, c[0x0][0x380] ;  /* 0x00007000ff0c77ac */ /* 0x000ea20008000a00 */
[----:B------:R-:W3:Y:S01]  /*0170*/  LDCU.64 UR14, c[0x0][0x398] ;  /* 0x00007300ff0e77ac */ /* 0x000ee20008000a00 */
[----:B------:R-:W-:-:S12]  /*0180*/  ULOP3.LUT UR4, UR4, 0x3, URZ, 0xc0, !UPT ;  /* 0x0000000304047892 */ /* 0x000fd8000f8ec0ff */
.L_x_943:
[----:B------:R-:W4:Y:S01]  /*0190*/  LDCU UR5, c[0x0][0x388] ;  /* 0x00007100ff0577ac */ /* 0x000f220008000800 */
[----:B------:R-:W-:Y:S01]  /*01a0*/  HFMA2 R31, -RZ, RZ, 0, 0 ;  /* 0x00000000ff1f7431 */ /* 0x000fe200000001ff */
[----:B------:R-:W-:Y:S01]  /*01b0*/  MOV R23, RZ ;  /* 0x000000ff00177202 */ /* 0x000fe20000000f00 */
[----:B------:R-:W-:Y:S01]  /*01c0*/  HFMA2 R0, -RZ, RZ, 0, 0 ;  /* 0x00000000ff007431 */ /* 0x000fe200000001ff */
[----:B------:R-:W5:Y:S01]  /*01d0*/  LDCU UR6, c[0x0][0x394] ;  /* 0x00007280ff0677ac */ /* 0x000f620008000800 */
[----:B------:R-:W-:Y:S01]  /*01e0*/  MOV R33, RZ ;  /* 0x000000ff00217202 */ /* 0x000fe20000000f00 */
[----:B------:R-:W0:Y:S01]  /*01f0*/  LDCU UR7, c[0x0][0x3ac] ;  /* 0x00007580ff0777ac */ /* 0x000e220008000800 */
[----:B----4-:R-:W-:Y:S01]  /*0200*/  UISETP.GE.U32.AND UP0, UPT, UR5, 0x4, UPT ;  /* 0x000000040500788c */ /* 0x010fe2000bf06070 */
[C---:B-----5:R-:W-:Y:S02]  /*0210*/  IMAD R22, R26.reuse, UR6, RZ ;  /* 0x000000061a167c24 */ /* 0x060fe4000f8e02ff */
[----:B0-----:R-:W-:-:S03]  /*0220*/  IMAD R17, R26, UR7, RZ ;  /* 0x000000071a117c24 */ /* 0x001fc6000f8e02ff */
[----:B------:R-:W-:Y:S02]  /*0230*/  SHF.R.S32.HI R16, RZ, 0x1f, R22 ;  /* 0x0000001fff107819 */ /* 0x000fe40000011416 */
[----:B------:R-:W-:Y:S01]  /*0240*/  SHF.R.S32.HI R15, RZ, 0x1f, R17 ;  /* 0x0000001fff0f7819 */ /* 0x000fe20000011411 */
[----:B------:R-:W-:Y:S06]  /*0250*/  BRA.U !UP0, `(.L_x_930) ;  /* 0x0000001508807547 */ /* 0x000fec000b800000 */
[----:B------:R-:W0:Y:S01]  /*0260*/  LDCU UR6, c[0x0][0x3a8] ;  /* 0x00007500ff0677ac */ /* 0x000e220008000800 */
[----:B------:R-:W-:Y:S02]  /*0270*/  MOV R31, RZ ;  /* 0x000000ff001f7202 */ /* 0x000fe40000000f00 */
[----:B------:R-:W-:Y:S02]  /*0280*/  CS2R R12, SRZ ;  /* 0x00000000000c7805 */ /* 0x000fe4000001ff00 */
[----:B------:R-:W-:Y:S01]  /*0290*/  MOV R14, RZ ;  /* 0x000000ff000e7202 */ /* 0x000fe20000000f00 */
[----:B------:R-:W4:Y:S01]  /*02a0*/  LDCU UR7, c[0x0][0x390] ;  /* 0x00007200ff0777ac */ /* 0x000f220008000800 */
[----:B------:R-:W-:Y:S01]  /*02b0*/  MOV R0, RZ ;  /* 0x000000ff00007202 */ /* 0x000fe20000000f00 */
[----:B------:R-:W5:Y:S01]  /*02c0*/  LDCU UR18, c[0x0][0x390] ;  /* 0x00007200ff1277ac */ /* 0x000f620008000800 */
[----:B------:R-:W1:Y:S01]  /*02d0*/  LDCU UR19, c[0x0][0x3a8] ;  /* 0x00007500ff1377ac */ /* 0x000e620008000800 */
[----:B------:R-:W-:-:S02]  /*02e0*/  ULOP3.LUT UR5, UR5, 0x7ffffffc, URZ, 0xc0, !UPT ;  /* 0x7ffffffc05057892 */ /* 0x000fc4000f8ec0ff */
[----:B0-----:R-:W-:Y:S02]  /*02f0*/  UIMAD UR9, UR6, 0x3, URZ ;  /* 0x00000003060978a4 */ /* 0x001fe4000f8e02ff */
[----:B------:R-:W-:Y:S02]  /*0300*/  UIADD3 UR8, UPT, UPT, -UR5, URZ, URZ ;  /* 0x000000ff05087290 */ /* 0x000fe4000fffe1ff */
[----:B------:R-:W-:Y:S02]  /*0310*/  USHF.L.U32 UR5, UR6, 0x1, URZ ;  /* 0x0000000106057899 */ /* 0x000fe400080006ff */
[----:B----4-:R-:W-:Y:S01]  /*0320*/  USHF.L.U32 UR16, UR7, 0x1, URZ ;  /* 0x0000000107107899 */ /* 0x010fe200080006ff */
[----:B------:R-:W-:Y:S01]  /*0330*/  MOV R8, UR9 ;  /* 0x0000000900087c02 */ /* 0x000fe20008000f00 */
[----:B------:R-:W-:Y:S01]  /*0340*/  UIMAD UR6, UR7, 0x3, URZ ;  /* 0x00000003070678a4 */ /* 0x000fe2000f8e02ff */
[----:B-----5:R-:W-:Y:S01]  /*0350*/  IMAD.U32 R11, RZ, RZ, UR18 ;  /* 0x00000012ff0b7e24 */ /* 0x020fe2000f8e00ff */
[----:B------:R-:W-:-:S02]  /*0360*/  MOV R9, UR8 ;  /* 0x0000000800097c02 */ /* 0x000fc40008000f00 */
[----:B-1----:R-:W-:Y:S02]  /*0370*/  MOV R10, UR19 ;  /* 0x00000013000a7c02 */ /* 0x002fe40008000f00 */
[----:B------:R-:W-:Y:S02]  /*0380*/  MOV R7, UR16 ;  /* 0x0000001000077c02 */ /* 0x000fe40008000f00 */
[----:B------:R-:W-:Y:S02]  /*0390*/  MOV R6, UR5 ;  /* 0x0000000500067c02 */ /* 0x000fe40008000f00 */
[----:B------:R-:W-:-:S07]  /*03a0*/  MOV R5, UR6 ;  /* 0x0000000600057c02 */ /* 0x000fce0008000f00 */
.L_x_935:
[----:B0-----:R-:W0:Y:S02]  /*03b0*/  LDC.64 R38, c[0x0][0x3f8] ;  /* 0x0000fe00ff267b82 */ /* 0x001e240000000a00 */
[----:B0-----:R-:W-:-:S05]  /*03c0*/  IMAD.WIDE R38, R14, 0x2, R38 ;  /* 0x000000020e267825 */ /* 0x001fca00078e0226 */
[----:B----4-:R-:W4:Y:S01]  /*03d0*/  LDG.E.U16 R3, desc[UR10][R38.64] ;  /* 0x0000000a26037981 */ /* 0x010f22000c1e1500 */
[----:B------:R-:W-:-:S04]  /*03e0*/  IADD3 R2, P0, PT, R17, R12, RZ ;  /* 0x0000000c11027210 */ /* 0x000fc80007f1e0ff */
[----:B------:R-:W-:Y:S02]  /*03f0*/  LEA.HI.X.SX32 R19, R12, R15, 0x1, P0 ;  /* 0x0000000f0c137211 */ /* 0x000fe400000f0eff */
[----:B---3--:R-:W-:-:S04]  /*0400*/  LEA R18, P0, R2, UR14, 0x2 ;  /* 0x0000000e02127c11 */ /* 0x008fc8000f8010ff */
[----:B------:R-:W-:-:S05]  /*0410*/  LEA.HI.X R19, R2, UR15, R19, 0x2, P0 ;  /* 0x0000000f02137c11 */ /* 0x000fca00080f1413 */
[----:B------:R-:W3:Y:S01]  /*0420*/  LDG.E R4, desc[UR10][R18.64] ;  /* 0x0000000a12047981 */ /* 0x000ee2000c1e1900 */
[----:B------:R-:W-:Y:S02]  /*0430*/  IADD3 R2, P0, PT, R22, R13, RZ ;  /* 0x0000000d16027210 */ /* 0x000fe40007f1e0ff */
[----:B------:R-:W-:Y:S02]  /*0440*/  I2FP.F32.S32 R0, R0 ;  /* 0x0000000000007245 */ /* 0x000fe40000201400 */
[----:B------:R-:W-:Y:S02]  /*0450*/  LEA.HI.X.SX32 R21, R13, R16, 0x1, P0 ;  /* 0x000000100d157211 */ /* 0x000fe400000f0eff */
[----:B--2---:R-:W-:-:S04]  /*0460*/  LEA R20, P0, R2, UR12, 0x2 ;  /* 0x0000000c02147c11 */ /* 0x004fc8000f8010ff */
[----:B------:R-:W-:Y:S02]  /*0470*/  LEA.HI.X R21, R2, UR13, R21, 0x2, P0 ;  /* 0x0000000d02157c11 */ /* 0x000fe400080f1415 */
[----:B------:R-:W0:Y:S01]  /*0480*/  F2F.BF16.F32 R2, R0 ;  /* 0x0000000000027304 */ /* 0x000e220000202000 */
[----:B------:R-:W-:Y:S02]  /*0490*/  ULOP3.LUT UR5, UR20, 0x7ffffffc, URZ, 0xc0, !UPT ;  /* 0x7ffffffc14057892 */ /* 0x000fe4000f8ec0ff */
[----:B------:R1:W5:Y:S04]  /*04a0*/  LDG.E R32, desc[UR10][R20.64] ;  /* 0x0000000a14207981 */ /* 0x000368000c1e1900 */
[----:B------:R-:W-:Y:S01]  /*04b0*/  MOV R23, UR5 ;  /* 0x0000000500177c02 */ /* 0x000fe20008000f00 */
[----:B0-----:R-:W-:Y:S01]  /*04c0*/  IMAD.U32 R2, R2, 0x10000, RZ ;  /* 0x0001000002027824 */ /* 0x001fe200078e00ff */
[----:B----4-:R-:W-:-:S05]  /*04d0*/  SHF.L.U32 R3, R3, 0x10, RZ ;  /* 0x0000001003037819 */ /* 0x010fca00000006ff */
[----:B------:R-:W-:-:S06]  /*04e0*/  FADD.FTZ R2, R3, R2 ;  /* 0x0000000203027221 */ /* 0x000fcc0000010000 */
[----:B------:R-:W0:Y:S08]  /*04f0*/  F2F.BF16.F32 R2, R2 ;  /* 0x0000000200027304 */ /* 0x000e300000202000 */
[----:B---3--:R-:W2:Y:S01]  /*0500*/  MUFU.RCP R4, R4 ;  /* 0x0000000400047308 */ /* 0x008ea20000001000 */
[----:B0-----:R-:W-:-:S05]  /*0510*/  SHF.L.U32 R18, R2, 0x10, RZ ;  /* 0x0000001002127819 */ /* 0x001fca00000006ff */
[----:B------:R-:W-:-:S06]  /*0520*/  FMUL.FTZ R18, R18, 1 ;  /* 0x3f80000012127820 */ /* 0x000fcc0000410000 */
[----:B------:R-:W0:Y:S01]  /*0530*/  F2F.F64.F32 R18, R18 ;  /* 0x0000001200127310 */ /* 0x000e220000201800 */
[----:B--2---:R-:W-:Y:S01]  /*0540*/  FFMA.FTZ R2, R4, R4, -UR17 ;  /* 0x8000001104027e23 */ /* 0x004fe20008010004 */
[----:B0-----:R-:W-:-:S04]  /*0550*/  IADD3 R28, PT, PT, R19, 0x300402, RZ ;  /* 0x00300402131c7810 */ /* 0x001fc80007ffe0ff */
        /* <DEDUP_REMOVED lines=30> */
[----:B-----5:R-:W-:Y:S05]  /*0740*/  CALL.REL.NOINC `($__internal_11_$__cuda_sm20_dblrcp_rn_slowpath_v3) ;  /* 0x0000006400887944 */ /* 0x020fea0003c00000 */
.L_x_931:
[----:B------:R-:W0:Y:S02]  /*0750*/  LDC R19, c[0x0][0x404] ;  /* 0x00010100ff137b82 */ /* 0x000e240000000800 */
[----:B0-----:R-:W-:-:S05]  /*0760*/  IMAD.WIDE R38, R19, 0x2, R38 ;  /* 0x0000000213267825 */ /* 0x001fca00078e0226 */
[----:B------:R-:W2:Y:S01]  /*0770*/  LDG.E.U16 R30, desc[UR10][R38.64] ;  /* 0x0000000a261e7981 */ /* 0x000ea2000c1e1500 */
[----:B------:R-:W-:-:S04]  /*0780*/  IADD3 R4, P0, PT, R17, R10, RZ ;  /* 0x0000000a11047210 */ /* 0x000fc80007f1e0ff */
[----:B------:R-:W-:Y:S02]  /*0790*/  LEA.HI.X.SX32 R19, R10, R15, 0x1, P0 ;  /* 0x0000000f0a137211 */ /* 0x000fe400000f0eff */
[----:B------:R-:W-:-:S04]  /*07a0*/  LEA R20, P0, R4, UR14, 0x2 ;  /* 0x0000000e04147c11 */ /* 0x000fc8000f8010ff */
[----:B------:R-:W-:-:S05]  /*07b0*/  LEA.HI.X R21, R4, UR15, R19, 0x2, P0 ;  /* 0x0000000f04157c11 */ /* 0x000fca00080f1413 */
[----:B------:R-:W3:Y:S01]  /*07c0*/  LDG.E R4, desc[UR10][R20.64] ;  /* 0x0000000a14047981 */ /* 0x000ee2000c1e1900 */
[----:B------:R-:W-:-:S04]  /*07d0*/  IADD3 R19, P0, PT, R22, R11, RZ ;  /* 0x0000000b16137210 */ /* 0x000fc80007f1e0ff */
[----:B------:R-:W-:Y:S02]  /*07e0*/  LEA.HI.X.SX32 R28, R11, R16, 0x1, P0 ;  /* 0x000000100b1c7211 */ /* 0x000fe400000f0eff */
[----:B------:R-:W-:-:S04]  /*07f0*/  LEA R18, P0, R19, UR12, 0x2 ;  /* 0x0000000c13127c11 */ /* 0x000fc8000f8010ff */
[----:B------:R-:W-:Y:S01]  /*0800*/  LEA.HI.X R19, R19, UR13, R28, 0x2, P0 ;  /* 0x0000000d13137c11 */ /* 0x000fe200080f141c */
[----:B------:R-:W-:-:S04]  /*0810*/  FADD.FTZ R28, R3, R0 ;  /* 0x00000000031c7221 */ /* 0x000fc80000010000 */
[----:B------:R0:W5:Y:S01]  /*0820*/  LDG.E R27, desc[UR10][R18.64] ;  /* 0x0000000a121b7981 */ /* 0x000162000c1e1900 */
[----:B------:R-:W-:Y:S01]  /*0830*/  UMOV UR6, 0xf0000000 ;  /* 0xf000000000067882 */ /* 0x000fe20000000000 */
[----:B------:R-:W1:Y:S01]  /*0840*/  F2I.FTZ.TRUNC.NTZ R28, R28 ;  /* 0x0000001c001c7305 */ /* 0x000e62000021f100 */
[----:B------:R-:W-:Y:S02]  /*0850*/  UMOV UR7, 0x380fffff ;  /* 0x380fffff00077882 */ /* 0x000fe40000000000 */
[----:B------:R-:W4:Y:S01]  /*0860*/  DSETP.GEU.AND P0, PT, |R34|, UR6, PT ;  /* 0x0000000622007e2a */ /* 0x000f22000bf0e200 */
[----:B0----5:R-:W-:-:S15]  /*0870*/  FADD.FTZ R18, -R32, R33 ;  /* 0x0000002120127221 */ /* 0x021fde0000010100 */
[----:B------:R-:W-:-:S15]  /*0880*/  NOP ;  /* 0x0000000000007918 */ /* 0x000fde0000000000 */
[----:B------:R-:W-:-:S15]  /*0890*/  NOP ;  /* 0x0000000000007918 */ /* 0x000fde0000000000 */
[----:B------:R-:W-:-:S15]  /*08a0*/  NOP ;  /* 0x0000000000007918 */ /* 0x000fde0000000000 */
[----:B------:R-:W-:-:S03]  /*08b0*/  NOP ;  /* 0x0000000000007918 */ /* 0x000fc60000000000 */
[----:B------:R-:W4:Y:S02]  /*08c0*/  F2F.F32.F64 R20, R34 ;  /* 0x0000002200147310 */ /* 0x000f240000301000 */
[----:B----4-:R-:W-:Y:S01]  /*08d0*/  @!P0 FMUL R20, R20, 1.175494350822287508e-38 ;  /* 0x0080000014148820 */ /* 0x010fe20000400000 */
[----:B------:R-:W-:Y:S01]  /*08e0*/  FMUL.FTZ R19, R18, R18 ;  /* 0x0000001212137220 */ /* 0x000fe20000410000 */
[----:B-1----:R-:W-:-:S03]  /*08f0*/  I2FP.F32.S32 R29, R28 ;  /* 0x0000001c001d7245 */ /* 0x002fc60000201400 */
[C---:B------:R-:W-:Y:S01]  /*0900*/  FMUL.FTZ R18, R0.reuse, R19 ;  /* 0x0000001300127220 */ /* 0x040fe20000410000 */
[----:B------:R-:W-:Y:S01]  /*0910*/  FMUL.FTZ R0, R0, R20 ;  /* 0x0000001400007220 */ /* 0x000fe20000410000 */
[----:B------:R-:W0:Y:S02]  /*0920*/  F2F.BF16.F32 R36, R29 ;  /* 0x0000001d00247304 */ /* 0x000e240000202000 */
[----:B0-----:R-:W-:Y:S01]  /*0930*/  IMAD.U32 R21, R36, 0x10000, RZ ;  /* 0x0001000024157824 */ /* 0x001fe200078e00ff */
[----:B--2---:R-:W-:-:S05]  /*0940*/  SHF.L.U32 R30, R30, 0x10, RZ ;  /* 0x000000101e1e7819 */ /* 0x004fca00000006ff */
[----:B------:R-:W-:-:S06]  /*0950*/  FADD.FTZ R36, R30, R21 ;  /* 0x000000151e247221 */ /* 0x000fcc0000010000 */
[----:B------:R-:W0:Y:S08]  /*0960*/  F2F.BF16.F32 R36, R36 ;  /* 0x0000002400247304 */ /* 0x000e300000202000 */
[----:B---3--:R-:W1:Y:S01]  /*0970*/  MUFU.RCP R4, R4 ;  /* 0x0000000400047308 */ /* 0x008e620000001000 */
[----:B0-----:R-:W-:-:S05]  /*0980*/  SHF.L.U32 R21, R36, 0x10, RZ ;  /* 0x0000001024157819 */ /* 0x001fca00000006ff */
[----:B------:R-:W-:Y:S01]  /*0990*/  FMUL.FTZ R19, R21, 1 ;  /* 0x3f80000015137820 */ /* 0x000fe20000410000 */
[----:B------:R-:W-:-:S04]  /*09a0*/  FMUL.FTZ R21, R3, R18 ;  /* 0x0000001203157220 */ /* 0x000fc80000410000 */
[----:B------:R-:W-:-:S15]  /*09b0*/  FMUL.FTZ R21, R20, R21 ;  /* 0x0000001514157220 */ /* 0x000fde0000410000 */
[----:B------:R-:W-:-:S07]  /*09c0*/  NOP ;  /* 0x0000000000007918 */ /* 0x000fce0000000000 */
[----:B------:R-:W0:Y:S01]  /*09d0*/  F2F.F64.F32 R18, R19 ;  /* 0x0000001300127310 */ /* 0x000e220000201800 */
[----:B------:R-:W-:Y:S01]  /*09e0*/  FFMA.FTZ R2, R2, R3, R21 ;  /* 0x0000000302027223 */ /* 0x000fe20000010015 */
[----:B------:R-:W-:Y:S01]  /*09f0*/  FMUL.FTZ R3, R3, R20 ;  /* 0x0000001403037220 */ /* 0x000fe20000410000 */
[----:B0-----:R-:W-:Y:S02]  /*0a00*/  IADD3 R20, PT, PT, R19, 0x300402, RZ ;  /* 0x0030040213147810 */ /* 0x001fe40007ffe0ff */
[----:B------:R-:W-:Y:S01]  /*0a10*/  FADD.FTZ R31, R2, R31 ;  /* 0x0000001f021f7221 */ /* 0x000fe20000010000 */
[----:B------:R-:W-:Y:S01]  /*0a20*/  FMUL.FTZ R3, R32, R3 ;  /* 0x0000000320037220 */ /* 0x000fe20000410000 */
[----:B------:R-:W-:-:S03]  /*0a30*/  FSETP.GEU.AND P0, PT, |R20|, 5.8789094863358348022e-39, PT ;  /* 0x004004021400780b */ /* 0x000fc60003f0e200 */
[----:B------:R-:W-:Y:S01]  /*0a40*/  FFMA.FTZ R32, R0, R33, R3 ;  /* 0x0000002100207223 */ /* 0x000fe20000010003 */
[----:B-1----:R-:W-:Y:S01]  /*0a50*/  FFMA.FTZ R33, R4, R4, -UR17 ;  /* 0x8000001104217e23 */ /* 0x002fe20008010004 */
[----:B------:R-:W0:-:S15]  /*0a60*/  MUFU.RCP64H R21, R19 ;  /* 0x0000001300157308 */ /* 0x000e1e0000001800 */
[----:B------:R-:W-:-:S15]  /*0a70*/  NOP ;  /* 0x0000000000007918 */ /* 0x000fde0000000000 */
[----:B------:R-:W-:-:S15]  /*0a80*/  NOP ;  /* 0x0000000000007918 */ /* 0x000fde0000000000 */
[----:B------:R-:W-:-:S07]  /*0a90*/  NOP ;  /* 0x0000000000007918 */ /* 0x000fce0000000000 */
        /* <DEDUP_REMOVED lines=25> */
[----:B------:R-:W-:Y:S05]  /*0c30*/  CALL.REL.NOINC `($__internal_11_$__cuda_sm20_dblrcp_rn_slowpath_v3) ;  /* 0x00000060004c7944 */ /* 0x000fea0003c00000 */
.L_x_932:
[----:B------:R-:W0:Y:S02]  /*0c40*/  LDC R3, c[0x0][0x404] ;  /* 0x00010100ff037b82 */ /* 0x000e240000000800 */
[----:B0-----:R-:W-:-:S05]  /*0c50*/  IMAD.WIDE R38, R3, 0x2, R38 ;  /* 0x0000000203267825 */ /* 0x001fca00078e0226 */
[----:B------:R-:W2:Y:S01]  /*0c60*/  LDG.E.U16 R0, desc[UR10][R38.64] ;  /* 0x0000000a26007981 */ /* 0x000ea2000c1e1500 */
[----:B------:R-:W-:-:S04]  /*0c70*/  IADD3 R2, P0, PT, R17, R6, RZ ;  /* 0x0000000611027210 */ /* 0x000fc80007f1e0ff */
[----:B------:R-:W-:Y:S02]  /*0c80*/  LEA.HI.X.SX32 R3, R6, R15, 0x1, P0 ;  /* 0x0000000f06037211 */ /* 0x000fe400000f0eff */
[----:B------:R-:W-:-:S04]  /*0c90*/  LEA R20, P0, R2, UR14, 0x2 ;  /* 0x0000000e02147c11 */ /* 0x000fc8000f8010ff */
[----:B------:R-:W-:-:S05]  /*0ca0*/  LEA.HI.X R21, R2, UR15, R3, 0x2, P0 ;  /* 0x0000000f02157c11 */ /* 0x000fca00080f1403 */
[----:B------:R0:W3:Y:S01]  /*0cb0*/  LDG.E R4, desc[UR10][R20.64] ;  /* 0x0000000a14047981 */ /* 0x0000e2000c1e1900 */
[----:B------:R-:W-:Y:S01]  /*0cc0*/  IADD3 R2, P0, PT, R22, R7, RZ ;  /* 0x0000000716027210 */ /* 0x000fe20007f1e0ff */
[----:B------:R-:W-:-:S03]  /*0cd0*/  FADD.FTZ R28, R30, R29 ;  /* 0x0000001d1e1c7221 */ /* 0x000fc60000010000 */
[----:B------:R-:W-:Y:S02]  /*0ce0*/  LEA.HI.X.SX32 R3, R7, R16, 0x1, P0 ;  /* 0x0000001007037211 */ /* 0x000fe400000f0eff */
[----:B------:R-:W-:-:S04]  /*0cf0*/  LEA R18, P0, R2, UR12, 0x2 ;  /* 0x0000000c02127c11 */ /* 0x000fc8000f8010ff */
[----:B------:R-:W-:Y:S02]  /*0d00*/  LEA.HI.X R19, R2, UR13, R3, 0x2, P0 ;  /* 0x0000000d02137c11 */ /* 0x000fe400080f1403 */
[----:B------:R-:W1:Y:S03]  /*0d10*/  F2I.FTZ.TRUNC.NTZ R3, R28 ;  /* 0x0000001c00037305 */ /* 0x000e66000021f100 */
[----:B------:R4:W5:Y:S01]  /*0d20*/  LDG.E R2, desc[UR10][R18.64] ;  /* 0x0000000a12027981 */ /* 0x000962000c1e1900 */
[----:B------:R-:W-:Y:S01]  /*0d30*/  UMOV UR6, 0xf0000000 ;  /* 0xf000000000067882 */ /* 0x000fe20000000000 */
[----:B------:R-:W-:Y:S02]  /*0d40*/  UMOV UR7, 0x380fffff ;  /* 0x380fffff00077882 */ /* 0x000fe40000000000 */
[----:B------:R-:W0:-:S15]  /*0d50*/  DSETP.GEU.AND P0, PT, |R34|, UR6, PT ;  /* 0x0000000622007e2a */ /* 0x000e1e000bf0e200 */
[----:B------:R-:W-:-:S15]  /*0d60*/  NOP ;  /* 0x0000000000007918 */ /* 0x000fde0000000000 */
[----:B------:R-:W-:-:S15]  /*0d70*/  NOP ;  /* 0x0000000000007918 */ /* 0x000fde0000000000 */
[----:B------:R-:W-:-:S15]  /*0d80*/  NOP ;  /* 0x0000000000007918 */ /* 0x000fde0000000000 */
[----:B------:R-:W-:-:S04]  /*0d90*/  NOP ;  /* 0x0000000000007918 */ /* 0x000fc80000000000 */
[----:B0-----:R-:W0:Y:S02]  /*0da0*/  F2F.F32.F64 R20, R34 ;  /* 0x0000002200147310 */ /* 0x001e240000301000 */
[----:B0-----:R-:W-:Y:S01]  /*0db0*/  @!P0 FMUL R20, R20, 1.175494350822287508e-38 ;  /* 0x0080000014148820 */ /* 0x001fe20000400000 */
[----:B----4-:R-:W-:Y:S01]  /*0dc0*/  FADD.FTZ R18, R32, -R27 ;  /* 0x8000001b20127221 */ /* 0x010fe20000010000 */
[----:B-1----:R-:W-:-:S03]  /*0dd0*/  I2FP.F32.S32 R3, R3 ;  /* 0x0000000300037245 */ /* 0x002fc60000201400 */
[----:B------:R-:W-:-:S04]  /*0de0*/  FMUL.FTZ R18, R18, R18 ;  /* 0x0000001212127220 */ /* 0x000fc80000410000 */
[C---:B------:R-:W-:Y:S01]  /*0df0*/  FMUL.FTZ R19, R29.reuse, R18 ;  /* 0x000000121d137220 */ /* 0x040fe20000410000 */
[----:B------:R-:W-:Y:S01]  /*0e00*/  FMUL.FTZ R29, R29, R20 ;  /* 0x000000141d1d7220 */ /* 0x000fe20000410000 */
[----:B------:R-:W0:Y:S02]  /*0e10*/  F2F.BF16.F32 R36, R3 ;  /* 0x0000000300247304 */ /* 0x000e240000202000 */
[----:B0-----:R-:W-:Y:S02]  /*0e20*/  SHF.L.U32 R21, R36, 0x10, RZ ;  /* 0x0000001024157819 */ /* 0x001fe400000006ff */
        /* <DEDUP_REMOVED lines=8> */
[----:B------:R-:W-:-:S02]  /*0eb0*/  NOP ;  /* 0x0000000000007918 */ /* 0x000fc40000000000 */
[----:B------:R-:W0:Y:S01]  /*0ec0*/  F2F.F64.F32 R18, R18 ;  /* 0x0000001200127310 */ /* 0x000e220000201800 */
[----:B------:R-:W-:Y:S01]  /*0ed0*/  FFMA.FTZ R28, R33, R30, R28 ;  /* 0x0000001e211c7223 */ /* 0x000fe2000001001c */
[----:B------:R-:W-:Y:S01]  /*0ee0*/  FMUL.FTZ R30, R30, R20 ;  /* 0x000000141e1e7220 */ /* 0x000fe20000410000 */
[----:B0-----:R-:W-:Y:S02]  /*0ef0*/  VIADD R20, R19, 0x300402 ;  /* 0x0030040213147836 */ /* 0x001fe40000000000 */
[----:B------:R-:W-:Y:S01]  /*0f00*/  FADD.FTZ R31, R31, R28 ;  /* 0x0000001c1f1f7221 */ /* 0x000fe20000010000 */
[----:B------:R-:W-:Y:S02]  /*0f10*/  FMUL.FTZ R27, R27, R30 ;  /* 0x0000001e1b1b7220 */ /* 0x000fe40000410000 */
[----:B------:R-:W-:Y:S02]  /*0f20*/  FSETP.GEU.AND P0, PT, |R20|, 5.8789094863358348022e-39, PT ;  /* 0x004004021400780b */ /* 0x000fe40003f0e200 */
        /* <DEDUP_REMOVED lines=32> */
.L_x_933:
        /* <DEDUP_REMOVED lines=18> */
[----:B0----5:R-:W-:-:S15]  /*1250*/  FADD.FTZ R18, R27, -R2 ;  /* 0x800000021b127221 */ /* 0x021fde0000010000 */
[----:B------:R-:W-:-:S15]  /*1260*/  NOP ;  /* 0x0000000000007918 */ /* 0x000fde0000000000 */
[----:B------:R-:W-:-:S15]  /*1270*/  NOP ;  /* 0x0000000000007918 */ /* 0x000fde0000000000 */
[----:B------:R-:W-:-:S15]  /*1280*/  NOP ;  /* 0x0000000000007918 */ /* 0x000fde0000000000 */
[----:B------:R-:W-:-:S03]  /*1290*/  NOP ;  /* 0x0000000000007918 */ /* 0x000fc60000000000 */
[----:B------:R-:W4:Y:S02]  /*12a0*/  F2F.F32.F64 R20, R34 ;  /* 0x0000002200147310 */ /* 0x000f240000301000 */
[----:B----4-:R-:W-:Y:S01]  /*12b0*/  @!P0 FMUL R20, R20, 1.175494350822287508e-38 ;  /* 0x0080000014148820 */ /* 0x010fe20000400000 */
[----:B-1----:R-:W-:Y:S01]  /*12c0*/  I2FP.F32.S32 R32, R28 ;  /* 0x0000001c00207245 */ /* 0x002fe20000201400 */
[----:B------:R-:W-:-:S04]  /*12d0*/  FMUL.FTZ R28, R18, R18 ;  /* 0x00000012121c7220 */ /* 0x000fc80000410000 */
[----:B------:R-:W-:-:S04]  /*12e0*/  FMUL.FTZ R21, R3, R28 ;  /* 0x0000001c03157220 */ /* 0x000fc80000410000 */
[----:B------:R-:W-:-:S04]  /*12f0*/  FMUL.FTZ R37, R0, R21 ;  /* 0x0000001500257220 */ /* 0x000fc80000410000 */
[----:B------:R-:W-:-:S04]  /*1300*/  FMUL.FTZ R34, R20, R37 ;  /* 0x0000002514227220 */ /* 0x000fc80000410000 */
[----:B------:R-:W-:-:S04]  /*1310*/  FFMA.FTZ R34, R29, R0, R34 ;  /* 0x000000001d227223 */ /* 0x000fc80000010022 */
[----:B------:R-:W-:Y:S01]  /*1320*/  FADD.FTZ R31, R31, R34 ;  /* 0x000000221f1f7221 */ /* 0x000fe20000010000 */
[----:B------:R-:W0:Y:S02]  /*1330*/  F2F.BF16.F32 R36, R32 ;  /* 0x0000002000247304 */ /* 0x000e240000202000 */
[----:B0-----:R-:W-:Y:S02]  /*1340*/  SHF.L.U32 R36, R36, 0x10, RZ ;  /* 0x0000001024247819 */ /* 0x001fe400000006ff */
[----:B--2---:R-:W-:-:S05]  /*1350*/  SHF.L.U32 R33, R33, 0x10, RZ ;  /* 0x0000001021217819 */ /* 0x004fca00000006ff */
[----:B------:R-:W-:-:S06]  /*1360*/  FADD.FTZ R36, R33, R36 ;  /* 0x0000002421247221 */ /* 0x000fcc0000010000 */
[----:B------:R-:W0:Y:S08]  /*1370*/  F2F.BF16.F32 R36, R36 ;  /* 0x0000002400247304 */ /* 0x000e300000202000 */
[----:B---3--:R-:W1:Y:S01]  /*1380*/  MUFU.RCP R4, R4 ;  /* 0x0000000400047308 */ /* 0x008e620000001000 */
[----:B0-----:R-:W-:Y:S01]  /*1390*/  SHF.L.U32 R19, R36, 0x10, RZ ;  /* 0x0000001024137819 */ /* 0x001fe200000006ff */
[-C--:B------:R-:W-:Y:S01]  /*13a0*/  FMUL.FTZ R36, R3, R20.reuse ;  /* 0x0000001403247220 */ /* 0x080fe20000410000 */
[----:B------:R-:W-:-:S03]  /*13b0*/  FMUL.FTZ R3, R0, R20 ;  /* 0x0000001400037220 */ /* 0x000fc60000410000 */
[----:B------:R-:W-:Y:S01]  /*13c0*/  FMUL.FTZ R19, R19, 1 ;  /* 0x3f80000013137820 */ /* 0x000fe20000410000 */
[----:B------:R-:W-:-:S04]  /*13d0*/  FMUL.FTZ R0, R2, R3 ;  /* 0x0000000302007220 */ /* 0x000fc80000410000 */
[----:B------:R-:W-:-:S05]  /*13e0*/  FFMA.FTZ R27, R27, R36, R0 ;  /* 0x000000241b1b7223 */ /* 0x000fca0000010000 */
[----:B------:R-:W0:Y:S01]  /*13f0*/  F2F.F64.F32 R18, R19 ;  /* 0x0000001300127310 */ /* 0x000e220000201800 */
[----:B-1----:R-:W-:Y:S01]  /*1400*/  FFMA.FTZ R0, R4, R4, -UR17 ;  /* 0x8000001104007e23 */ /* 0x002fe20008010004 */
        /* <DEDUP_REMOVED lines=32> */
.L_x_934:
        /* <DEDUP_REMOVED lines=10> */
[----:B------:R-:W1:Y:S01]  /*16b0*/  LDC R3, c[0x0][0x3a8] ;  /* 0x0000ea00ff037b82 */ /* 0x000e620000000800 */
[----:B0-----:R-:W-:Y:S01]  /*16c0*/  @!P0 FMUL R4, R4, 1.175494350822287508e-38 ;  /* 0x0080000004048820 */ /* 0x001fe20000400000 */
[----:B------:R-:W-:Y:S01]  /*16d0*/  FMUL.FTZ R18, R32, R19 ;  /* 0x0000001320127220 */ /* 0x000fe20000410000 */
[----:B------:R-:W-:Y:S02]  /*16e0*/  VIADD R9, R9, 0x4 ;  /* 0x0000000409097836 */ /* 0x000fe40000000000 */
[C---:B------:R-:W-:Y:S01]  /*16f0*/  FMUL.FTZ R29, R33.reuse, R4 ;  /* 0x00000004211d7220 */ /* 0x040fe20000410000 */
[----:B------:R-:W-:Y:S02]  /*1700*/  FMUL.FTZ R21, R33, R18 ;  /* 0x0000001221157220 */ /* 0x000fe40000410000 */
[----:B------:R-:W0:Y:S01]  /*1710*/  LDC R2, c[0x0][0x390] ;  /* 0x0000e400ff027b82 */ /* 0x000e220000000800 */
[----:B------:R-:W-:Y:S01]  /*1720*/  ISETP.NE.AND P0, PT, R9, RZ, PT ;  /* 0x000000ff0900720c */ /* 0x000fe20003f05270 */
[----:B------:R-:W-:Y:S01]  /*1730*/  FMUL.FTZ R21, R4, R21 ;  /* 0x0000001504157220 */ /* 0x000fe20000410000 */
[----:B------:R-:W-:Y:S01]  /*1740*/  FMUL.FTZ R4, R32, R4 ;  /* 0x0000000420047220 */ /* 0x000fe20000410000 */
[----:B------:R-:W-:Y:S01]  /*1750*/  FADD.FTZ R32, R33, R32 ;  /* 0x0000002021207221 */ /* 0x000fe20000010000 */
[----:B------:R-:W-:Y:S01]  /*1760*/  FMUL.FTZ R30, R30, R29 ;  /* 0x0000001d1e1e7220 */ /* 0x000fe20000410000 */
[----:B------:R-:W-:-:S02]  /*1770*/  FFMA.FTZ R0, R0, R33, R21 ;  /* 0x0000002100007223 */ /* 0x000fc40000010015 */
[----:B------:R-:W2:Y:S01]  /*1780*/  LDC R19, c[0x0][0x404] ;  /* 0x00010100ff137b82 */ /* 0x000ea20000000800 */
[----:B------:R-:W-:Y:S01]  /*1790*/  FFMA.FTZ R33, R27, R4, R30 ;  /* 0x000000041b217223 */ /* 0x000fe2000001001e */
[----:B------:R-:W-:Y:S01]  /*17a0*/  FADD.FTZ R31, R31, R0 ;  /* 0x000000001f1f7221 */ /* 0x000fe20000010000 */
[C---:B-1----:R-:W-:Y:S02]  /*17b0*/  LEA R10, R3.reuse, R10, 0x2 ;  /* 0x0000000a030a7211 */ /* 0x042fe400078e10ff */
[C---:B------:R-:W-:Y:S02]  /*17c0*/  LEA R6, R3.reuse, R6, 0x2 ;  /* 0x0000000603067211 */ /* 0x040fe400078e10ff */
[C---:B------:R-:W-:Y:S02]  /*17d0*/  LEA R8, R3.reuse, R8, 0x2 ;  /* 0x0000000803087211 */ /* 0x040fe400078e10ff */
[----:B------:R-:W-:Y:S02]  /*17e0*/  LEA R12, R3, R12, 0x2 ;  /* 0x0000000c030c7211 */ /* 0x000fe400078e10ff */
[C---:B0-----:R-:W-:Y:S01]  /*17f0*/  LEA R11, R2.reuse, R11, 0x2 ;  /* 0x0000000b020b7211 */ /* 0x041fe200078e10ff */
[C---:B------:R-:W-:Y:S01]  /*1800*/  IMAD R5, R2.reuse, 0x4, R5 ;  /* 0x0000000402057824 */ /* 0x040fe200078e0205 */
[----:B------:R-:W-:-:S02]  /*1810*/  LEA R7, R2, R7, 0x2 ;  /* 0x0000000702077211 */ /* 0x000fc400078e10ff */
[----:B------:R-:W-:Y:S02]  /*1820*/  LEA R13, R2, R13, 0x2 ;  /* 0x0000000d020d7211 */ /* 0x000fe400078e10ff */
[----:B--2---:R-:W-:Y:S01]  /*1830*/  LEA R14, R19, R14, 0x2 ;  /* 0x0000000e130e7211 */ /* 0x004fe200078e10ff */
[----:B------:R0:W4:Y:S01]  /*1840*/  F2I.FTZ.TRUNC.NTZ R0, R32 ;  /* 0x0000002000007305 */ /* 0x000122000021f100 */
[----:B------:R-:W-:Y:S05]  /*1850*/  @P0 BRA `(.L_x_935) ;  /* 0xffffffe800d40947 */ /* 0x000fea000383ffff */
.L_x_930:
[----:B------:R-:W-:-:S09]  /*1860*/  UISETP.NE.AND UP0, UPT, UR4, URZ, UPT ;  /* 0x000000ff0400728c */ /* 0x000fd2000bf05270 */
[----:B------:R-:W-:Y:S05]  /*1870*/  BRA.U !UP0, `(.L_x_936) ;  /* 0x0000001108247547 */ /* 0x000fea000b800000 */
[----:B------:R-:W-:-:S09]  /*1880*/  UISETP.NE.AND UP0, UPT, UR4, 0x1, UPT ;  /* 0x000000010400788c */ /* 0x000fd2000bf05270 */
[----:B------:R-:W-:Y:S05]  /*1890*/  BRA.U !UP0, `(.L_x_937) ;  /* 0x0000000908b07547 */ /* 0x000fea000b800000 */
[----:B------:R-:W0:Y:S01]  /*18a0*/  LDC.64 R10, c[0x0][0x3f8] ;  /* 0x0000fe00ff0a7b82 */ /* 0x000e220000000a00 */
[----:B------:R-:W1:Y:S01]  /*18b0*/  LDCU UR5, c[0x0][0x404] ;  /* 0x00008080ff0577ac */ /* 0x000e620008000800 */
[----:B------:R-:W2:Y:S01]  /*18c0*/  LDCU.64 UR6, c[0x0][0x398] ;  /* 0x00007300ff0677ac */ /* 0x000ea20008000a00 */
[----:B-1----:R-:W-:Y:S01]  /*18d0*/  IMAD R3, R23, UR5, RZ ;  /* 0x0000000517037c24 */ /* 0x002fe2000f8e02ff */
[----:B------:R-:W1:Y:S03]  /*18e0*/  LDCU UR5, c[0x0][0x3a8] ;  /* 0x00007500ff0577ac */ /* 0x000e660008000800 */
[----:B0-----:R-:W-:-:S05]  /*18f0*/  IMAD.WIDE R10, R3, 0x2, R10 ;  /* 0x00000002030a7825 */ /* 0x001fca00078e020a */
[----:B------:R-:W3:Y:S01]  /*1900*/  LDG.E.U16 R7, desc[UR10][R10.64] ;  /* 0x0000000a0a077981 */ /* 0x000ee2000c1e1500 */
[----:B-1----:R-:W-:Y:S01]  /*1910*/  IMAD R2, R23, UR5, RZ ;  /* 0x0000000517027c24 */ /* 0x002fe2000f8e02ff */
[----:B----4-:R-:W-:Y:S01]  /*1920*/  I2FP.F32.S32 R0, R0 ;  /* 0x0000000000007245 */ /* 0x010fe20000201400 */
[----:B------:R-:W0:Y:S03]  /*1930*/  LDCU UR5, c[0x0][0x390] ;  /* 0x00007200ff0577ac */ /* 0x000e260008000800 */
[----:B------:R-:W-:-:S04]  /*1940*/  IADD3 R3, P0, PT, R17, R2, RZ ;  /* 0x0000000211037210 */ /* 0x000fc80007f1e0ff */
[----:B------:R-:W-:Y:S02]  /*1950*/  LEA.HI.X.SX32 R4, R2, R15, 0x1, P0 ;  /* 0x0000000f02047211 */ /* 0x000fe400000f0eff */
[----:B--2---:R-:W-:-:S04]  /*1960*/  LEA R12, P0, R3, UR6, 0x2 ;  /* 0x00000006030c7c11 */ /* 0x004fc8000f8010ff */
[----:B------:R-:W-:Y:S01]  /*1970*/  LEA.HI.X R13, R3, UR7, R4, 0x2, P0 ;  /* 0x00000007030d7c11 */ /* 0x000fe200080f1404 */
[----:B------:R-:W1:Y:S01]  /*1980*/  F2F.BF16.F32 R8, R0 ;  /* 0x0000000000087304 */ /* 0x000e620000202000 */
[----:B------:R-:W2:Y:S03]  /*1990*/  LDCU.64 UR6, c[0x0][0x380] ;  /* 0x00007000ff0677ac */ /* 0x000ea60008000a00 */
[----:B------:R4:W4:Y:S01]  /*19a0*/  LDG.E R12, desc[UR10][R12.64] ;  /* 0x0000000a0c0c7981 */ /* 0x000922000c1e1900 */
[----:B0-----:R-:W-:Y:S01]  /*19b0*/  IMAD R3, R23, UR5, RZ ;  /* 0x0000000517037c24 */ /* 0x001fe2000f8e02ff */
[----:B------:R-:W0:Y:S04]  /*19c0*/  LDCU UR5, c[0x0][0x3f0] ;  /* 0x00007e00ff0577ac */ /* 0x000e280008000800 */
[----:B------:R-:W-:-:S04]  /*19d0*/  IADD3 R5, P0, PT, R22, R3, RZ ;  /* 0x0000000316057210 */ /* 0x000fc80007f1e0ff */
[----:B------:R-:W-:Y:S02]  /*19e0*/  LEA.HI.X.SX32 R6, R3, R16, 0x1, P0 ;  /* 0x0000001003067211 */ /* 0x000fe400000f0eff */
[----:B-1----:R-:W-:Y:S02]  /*19f0*/  SHF.L.U32 R8, R8, 0x10, RZ ;  /* 0x0000001008087819 */ /* 0x002fe400000006ff */
[----:B--2---:R-:W-:-:S04]  /*1a00*/  LEA R4, P0, R5, UR6, 0x2 ;  /* 0x0000000605047c11 */ /* 0x004fc8000f8010ff */
[----:B------:R-:W-:-:S05]  /*1a10*/  LEA.HI.X R5, R5, UR7, R6, 0x2, P0 ;  /* 0x0000000705057c11 */ /* 0x000fca00080f1406 */
[----:B------:R1:W5:Y:S01]  /*1a20*/  LDG.E R6, desc[UR10][R4.64] ;  /* 0x0000000a04067981 */ /* 0x000362000c1e1900 */
[----:B---3--:R-:W-:-:S05]  /*1a30*/  SHF.L.U32 R7, R7, 0x10, RZ ;  /* 0x0000001007077819 */ /* 0x008fca00000006ff */
[----:B----4-:R-:W-:-:S06]  /*1a40*/  FADD.FTZ R13, R7, R8 ;  /* 0x00000008070d7221 */ /* 0x010fcc0000010000 */
[----:B------:R-:W2:Y:S02]  /*1a50*/  F2F.BF16.F32 R13, R13 ;  /* 0x0000000d000d7304 */ /* 0x000ea40000202000 */
[----:B--2---:R-:W-:-:S06]  /*1a60*/  SHF.L.U32 R8, R13, 0x10, RZ ;  /* 0x000000100d087819 */ /* 0x004fcc00000006ff */
[----:B------:R-:W-:Y:S01]  /*1a70*/  MUFU.RCP R12, R12 ;  /* 0x0000000c000c7308 */ /* 0x000fe20000001000 */
[----:B------:R-:W-:-:S06]  /*1a80*/  FMUL.FTZ R18, R8, 1 ;  /* 0x3f80000008127820 */ /* 0x000fcc0000410000 */
[----:B------:R-:W2:Y:S02]  /*1a90*/  F2F.F64.F32 R18, R18 ;  /* 0x0000001200127310 */ /* 0x000ea40000201800 */
[----:B--2---:R-:W-:-:S04]  /*1aa0*/  IADD3 R8, PT, PT, R19, 0x300402, RZ ;  /* 0x0030040213087810 */ /* 0x004fc80007ffe0ff */
[----:B------:R-:W-:Y:S01]  /*1ab0*/  FSETP.GEU.AND P0, PT, |R8|, 5.8789094863358348022e-39, PT ;  /* 0x004004020800780b */ /* 0x000fe20003f0e200 */
[----:B------:R-:W1:-:S15]  /*1ac0*/  MUFU.RCP64H R9, R19 ;  /* 0x0000001300097308 */ /* 0x000e5e0000001800 */
[----:B------:R-:W-:-:S15]  /*1ad0*/  NOP ;  /* 0x0000000000007918 */ /* 0x000fde0000000000 */
[----:B------:R-:W-:-:S15]  /*1ae0*/  NOP ;  /* 0x0000000000007918 */ /* 0x000fde0000000000 */
[----:B------:R-:W-:-:S12]  /*1af0*/  NOP ;  /* 0x0000000000007918 */ /* 0x000fd80000000000 */
        /* <DEDUP_REMOVED lines=10> */
[----:B-1----:R0:W1:Y:S02]  /*1ba0*/  DFMA R4, R8, R4, R8 ;  /* 0x000000040804722b */ /* 0x0020640000000008 */
[----:B0-----:R-:W-:-:S15]  /*1bb0*/  FFMA.FTZ R8, R12, R12, -UR5 ;  /* 0x800000050c087e23 */ /* 0x001fde000801000c */
[----:B------:R-:W-:-:S15]  /*1bc0*/  NOP ;  /* 0x0000000000007918 */ /* 0x000fde0000000000 */
[----:B------:R-:W-:-:S15]  /*1bd0*/  NOP ;  /* 0x0000000000007918 */ /* 0x000fde0000000000 */
[----:B------:R-:W-:-:S15]  /*1be0*/  NOP ;  /* 0x0000000000007918 */ /* 0x000fde0000000000 */
[----:B------:R-:W-:-:S02]  /*1bf0*/  NOP ;  /* 0x0000000000007918 */ /* 0x000fc40000000000 */
        /* <DEDUP_REMOVED lines=11> */
.L_x_938:
[----:B------:R-:W0:Y:S01]  /*1cb0*/  LDC R13, c[0x0][0x404] ;  /* 0x00010100ff0d7b82 */ /* 0x000e220000000800 */
[----:B------:R-:W1:Y:S01]  /*1cc0*/  LDCU UR5, c[0x0][0x3a8] ;  /* 0x00007500ff0577ac */ /* 0x000e620008000800 */
[----:B------:R-:W2:Y:S01]  /*1cd0*/  LDCU.64 UR6, c[0x0][0x398] ;  /* 0x00007300ff0677ac */ /* 0x000ea20008000a00 */
[----:B0-----:R-:W-:-:S05]  /*1ce0*/  IMAD.WIDE R12, R13, 0x2, R10 ;  /* 0x000000020d0c7825 */ /* 0x001fca00078e020a */
[----:B------:R0:W3:Y:S01]  /*1cf0*/  LDG.E.U16 R14, desc[UR10][R12.64] ;  /* 0x0000000a0c0e7981 */ /* 0x0000e2000c1e1500 */
[----:B-1----:R-:W-:Y:S01]  /*1d00*/  VIADD R2, R2, UR5 ;  /* 0x0000000502027c36 */ /* 0x002fe20008000000 */
[----:B------:R-:W1:Y:S04]  /*1d10*/  LDCU UR5, c[0x0][0x390] ;  /* 0x00007200ff0577ac */ /* 0x000e680008000800 */
[----:B------:R-:W-:-:S04]  /*1d20*/  IADD3 R4, P0, PT, R17, R2, RZ ;  /* 0x0000000211047210 */ /* 0x000fc80007f1e0ff */
[----:B------:R-:W-:Y:S02]  /*1d30*/  LEA.HI.X.SX32 R5, R2, R15, 0x1, P0 ;  /* 0x0000000f02057211 */ /* 0x000fe400000f0eff */
[----:B--2---:R-:W-:-:S04]  /*1d40*/  LEA R10, P0, R4, UR6, 0x2 ;  /* 0x00000006040a7c11 */ /* 0x004fc8000f8010ff */
[----:B------:R-:W-:Y:S01]  /*1d50*/  LEA.HI.X R11, R4, UR7, R5, 0x2, P0 ;  /* 0x00000007040b7c11 */ /* 0x000fe200080f1405 */
[----:B------:R-:W0:Y:S04]  /*1d60*/  LDCU.64 UR6, c[0x0][0x380] ;  /* 0x00007000ff0677ac */ /* 0x000e280008000a00 */
[----:B------:R2:W4:Y:S01]  /*1d70*/  LDG.E R4, desc[UR10][R10.64] ;  /* 0x0000000a0a047981 */ /* 0x000522000c1e1900 */
[----:B-1----:R-:W-:Y:S01]  /*1d80*/  IADD3 R3, PT, PT, R3, UR5, RZ ;  /* 0x0000000503037c10 */ /* 0x002fe2000fffe0ff */
[----:B------:R-:W-:Y:S01]  /*1d90*/  FADD.FTZ R9, R7, R0 ;  /* 0x0000000007097221 */ /* 0x000fe20000010000 */
[----:B------:R-:W1:Y:S02]  /*1da0*/  LDCU UR5, c[0x0][0x3f0] ;  /* 0x00007e00ff0577ac */ /* 0x000e640008000800 */
[----:B------:R-:W-:-:S04]  /*1db0*/  IADD3 R2, P0, PT, R22, R3, RZ ;  /* 0x0000000316027210 */ /* 0x000fc80007f1e0ff */
[----:B------:R-:W-:Y:S02]  /*1dc0*/  LEA.HI.X.SX32 R3, R3, R16, 0x1, P0 ;  /* 0x0000001003037211 */ /* 0x000fe400000f0eff */
[----:B0-----:R-:W-:-:S04]  /*1dd0*/  LEA R12, P0, R2, UR6, 0x2 ;  /* 0x00000006020c7c11 */ /* 0x001fc8000f8010ff */
[----:B------:R-:W-:Y:S02]  /*1de0*/  LEA.HI.X R13, R2, UR7, R3, 0x2, P0 ;  /* 0x00000007020d7c11 */ /* 0x000fe400080f1403 */
[----:B------:R0:W2:Y:S03]  /*1df0*/  F2I.FTZ.TRUNC.NTZ R2, R9 ;  /* 0x0000000900027305 */ /* 0x0000a6000021f100 */
        /* <DEDUP_REMOVED lines=10> */
[----:B--2---:R-:W-:-:S03]  /*1ea0*/  I2FP.F32.S32 R2, R2 ;  /* 0x0000000200027245 */ /* 0x004fc60000201400 */
[----:B------:R-:W-:Y:S01]  /*1eb0*/  FMUL.FTZ R27, R7, R9 ;  /* 0x00000009071b7220 */ /* 0x000fe20000410000 */
[----:B------:R-:W0:Y:S02]  /*1ec0*/  F2F.BF16.F32 R18, R2 ;  /* 0x0000000200127304 */ /* 0x000e240000202000 */
[----:B0-----:R-:W-:Y:S02]  /*1ed0*/  SHF.L.U32 R18, R18, 0x10, RZ ;  /* 0x0000001012127819 */ /* 0x001fe400000006ff */
[----:B---3--:R-:W-:Y:S01]  /*1ee0*/  SHF.L.U32 R3, R14, 0x10, RZ ;  /* 0x000000100e037819 */ /* 0x008fe200000006ff */
[----:B-----5:R-:W-:Y:S01]  /*1ef0*/  FADD.FTZ R14, R33, -R6 ;  /* 0x80000006210e7221 */ /* 0x020fe20000010000 */
[----:B------:R-:W-:-:S03]  /*1f00*/  FMUL.FTZ R6, R6, R27 ;  /* 0x0000001b06067220 */ /* 0x000fc60000410000 */
[----:B------:R-:W-:-:S06]  /*1f10*/  FADD.FTZ R10, R3, R18 ;  /* 0x00000012030a7221 */ /* 0x000fcc0000010000 */
[----:B------:R-:W0:Y:S08]  /*1f20*/  F2F.BF16.F32 R10, R10 ;  /* 0x0000000a000a7304 */ /* 0x000e300000202000 */
[----:B----4-:R-:W-:Y:S01]  /*1f30*/  MUFU.RCP R4, R4 ;  /* 0x0000000400047308 */ /* 0x010fe20000001000 */
[----:B0-----:R-:W-:-:S05]  /*1f40*/  SHF.L.U32 R11, R10, 0x10, RZ ;  /* 0x000000100a0b7819 */ /* 0x001fca00000006ff */
[----:B------:R-:W-:-:S15]  /*1f50*/  FMUL.FTZ R18, R11, 1 ;  /* 0x3f8000000b127820 */ /* 0x000fde0000410000 */
[----:B------:R-:W-:-:S13]  /*1f60*/  NOP ;  /* 0x0000000000007918 */ /* 0x000fda0000000000 */
[----:B------:R-:W0:Y:S02]  /*1f70*/  F2F.F64.F32 R18, R18 ;  /* 0x0000001200127310 */ /* 0x000e240000201800 */
        /* <DEDUP_REMOVED lines=17> */
[----:B0-----:R-:W-:-:S04]  /*2090*/  FMUL.FTZ R21, R14, R14 ;  /* 0x0000000e0e157220 */ /* 0x001fc80000410000 */
[C---:B------:R-:W-:Y:S01]  /*20a0*/  FMUL.FTZ R14, R0.reuse, R21 ;  /* 0x00000015000e7220 */ /* 0x040fe20000410000 */
[----:B------:R-:W-:-:S03]  /*20b0*/  FMUL.FTZ R0, R0, R9 ;  /* 0x0000000900007220 */ /* 0x000fc60000410000 */
[----:B------:R-:W-:Y:S01]  /*20c0*/  FMUL.FTZ R14, R7, R14 ;  /* 0x0000000e070e7220 */ /* 0x000fe20000410000 */
[----:B------:R-:W-:-:S03]  /*20d0*/  FFMA.FTZ R6, R33, R0, R6 ;  /* 0x0000000021067223 */ /* 0x000fc60000010006 */
[----:B------:R-:W-:-:S04]  /*20e0*/  FMUL.FTZ R21, R9, R14 ;  /* 0x0000000e09157220 */ /* 0x000fc80000410000 */
[----:B------:R-:W-:-:S04]  /*20f0*/  FFMA.FTZ R8, R8, R7, R21 ;  /* 0x0000000708087223 */ /* 0x000fc80000010015 */
[----:B------:R-:W-:Y:S01]  /*2100*/  FADD.FTZ R31, R31, R8 ;  /* 0x000000081f1f7221 */ /* 0x000fe20000010000 */
[----:B------:R-:W-:-:S15]  /*2110*/  FFMA.FTZ R8, R4, R4, -UR5 ;  /* 0x8000000504087e23 */ /* 0x000fde0008010004 */
[----:B------:R-:W-:-:S15]  /*2120*/  NOP ;  /* 0x0000000000007918 */ /* 0x000fde0000000000 */
[----:B------:R-:W-:-:S11]  /*2130*/  NOP ;  /* 0x0000000000007918 */ /* 0x000fd60000000000 */
        /* <DEDUP_REMOVED lines=11> */
.L_x_939:
        /* <DEDUP_REMOVED lines=14> */
[C---:B------:R-:W-:Y:S01]  /*22d0*/  FMUL.FTZ R7, R3.reuse, R0 ;  /* 0x0000000003077220 */ /* 0x040fe20000410000 */
[----:B------:R-:W-:Y:S01]  /*22e0*/  FADD.FTZ R0, R3, R2 ;  /* 0x0000000203007221 */ /* 0x000fe20000010000 */
[----:B------:R-:W-:Y:S01]  /*22f0*/  FMUL.FTZ R33, R2, R4 ;  /* 0x0000000402217220 */ /* 0x000fe20000410000 */
[----:B------:R-:W-:Y:S01]  /*2300*/  FMUL.FTZ R5, R5, R10 ;  /* 0x0000000a05057220 */ /* 0x000fe20000410000 */
[----:B------:R-:W-:-:S03]  /*2310*/  FMUL.FTZ R7, R4, R7 ;  /* 0x0000000704077220 */ /* 0x000fc60000410000 */
[----:B------:R-:W-:Y:S01]  /*2320*/  FFMA.FTZ R33, R6, R33, R5 ;  /* 0x0000002106217223 */ /* 0x000fe20000010005 */
[----:B------:R-:W-:-:S04]  /*2330*/  FFMA.FTZ R8, R8, R3, R7 ;  /* 0x0000000308087223 */ /* 0x000fc80000010007 */
[----:B------:R-:W-:Y:S01]  /*2340*/  FADD.FTZ R31, R31, R8 ;  /* 0x000000081f1f7221 */ /* 0x000fe20000010000 */
[----:B------:R-:W0:Y:S06]  /*2350*/  F2I.FTZ.TRUNC.NTZ R0, R0 ;  /* 0x0000000000007305 */ /* 0x000e2c000021f100 */
.L_x_937:
[----:B------:R-:W5:Y:S02]  /*2360*/  LDCU UR5, c[0x0][0x388] ;  /* 0x00007100ff0577ac */ /* 0x000f640008000800 */
[----:B-----5:R-:W-:-:S04]  /*2370*/  ULOP3.LUT UR5, UR5, 0x1, URZ, 0xc0, !UPT ;  /* 0x0000000105057892 */ /* 0x020fc8000f8ec0ff */
[----:B------:R-:W-:-:S09]  /*2380*/  UISETP.NE.U32.AND UP0, UPT, UR5, 0x1, UPT ;  /* 0x000000010500788c */ /* 0x000fd2000bf05070 */
[----:B------:R-:W-:Y:S05]  /*2390*/  BRA.U UP0, `(.L_x_936) ;  /* 0x00000005005c7547 */ /* 0x000fea000b800000 */
[----:B------:R-:W0:Y:S01]  /*23a0*/  LDC.64 R2, c[0x0][0x3f8] ;  /* 0x0000fe00ff027b82 */ /* 0x000e220000000a00 */
[----:B------:R-:W1:Y:S01]  /*23b0*/  LDCU UR5, c[0x0][0x404] ;  /* 0x00008080ff0577ac */ /* 0x000e620008000800 */
[----:B------:R-:W2:Y:S01]  /*23c0*/  LDCU.64 UR6, c[0x0][0x398] ;  /* 0x00007300ff0677ac */ /* 0x000ea20008000a00 */
[----:B-1----:R-:W-:Y:S01]  /*23d0*/  IMAD R5, R23, UR5, RZ ;  /* 0x0000000517057c24 */ /* 0x002fe2000f8e02ff */
[----:B------:R-:W1:Y:S03]  /*23e0*/  LDCU UR5, c[0x0][0x3a8] ;  /* 0x00007500ff0577ac */ /* 0x000e660008000800 */
[----:B0-----:R-:W-:-:S06]  /*23f0*/  IMAD.WIDE R2, R5, 0x2, R2 ;  /* 0x0000000205027825 */ /* 0x001fcc00078e0202 */
[----:B------:R4:W3:Y:S01]  /*2400*/  LDG.E.U16 R3, desc[UR10][R2.64] ;  /* 0x0000000a02037981 */ /* 0x0008e2000c1e1500 */
[----:B-1----:R-:W-:Y:S01]  /*2410*/  IMAD R4, R23, UR5, RZ ;  /* 0x0000000517047c24 */ /* 0x002fe2000f8e02ff */
[----:B------:R-:W0:Y:S04]  /*2420*/  LDCU UR5, c[0x0][0x390] ;  /* 0x00007200ff0577ac */ /* 0x000e280008000800 */
[----:B------:R-:W-:-:S04]  /*2430*/  IADD3 R17, P0, PT, R17, R4, RZ ;  /* 0x0000000411117210 */ /* 0x000fc80007f1e0ff */
[----:B------:R-:W-:Y:S02]  /*2440*/  LEA.HI.X.SX32 R6, R4, R15, 0x1, P0 ;  /* 0x0000000f04067211 */ /* 0x000fe400000f0eff */
[----:B--2---:R-:W-:-:S04]  /*2450*/  LEA R4, P0, R17, UR6, 0x2 ;  /* 0x0000000611047c11 */ /* 0x004fc8000f8010ff */
[----:B------:R-:W-:Y:S01]  /*2460*/  LEA.HI.X R5, R17, UR7, R6, 0x2, P0 ;  /* 0x0000000711057c11 */ /* 0x000fe200080f1406 */
[----:B------:R-:W1:Y:S04]  /*2470*/  LDCU.64 UR6, c[0x0][0x380] ;  /* 0x00007000ff0677ac */ /* 0x000e680008000a00 */
[----:B------:R2:W2:Y:S01]  /*2480*/  LDG.E R14, desc[UR10][R4.64] ;  /* 0x0000000a040e7981 */ /* 0x0004a2000c1e1900 */
[----:B0-----:R-:W-:Y:S01]  /*2490*/  IMAD R23, R23, UR5, RZ ;  /* 0x0000000517177c24 */ /* 0x001fe2000f8e02ff */
[----:B----4-:R-:W-:Y:S01]  /*24a0*/  I2FP.F32.S32 R2, R0 ;  /* 0x0000000000027245 */ /* 0x010fe20000201400 */
[----:B------:R-:W0:Y:S03]  /*24b0*/  LDCU UR5, c[0x0][0x3f0] ;  /* 0x00007e00ff0577ac */ /* 0x000e260008000800 */
[----:B------:R-:W-:-:S04]  /*24c0*/  IADD3 R22, P0, PT, R22, R23, RZ ;  /* 0x0000001716167210 */ /* 0x000fc80007f1e0ff */
[----:B------:R-:W-:Y:S02]  /*24d0*/  LEA.HI.X.SX32 R23, R23, R16, 0x1, P0 ;  /* 0x0000001017177211 */ /* 0x000fe400000f0eff */
[----:B-1----:R-:W-:-:S04]  /*24e0*/  LEA R8, P0, R22, UR6, 0x2 ;  /* 0x0000000616087c11 */ /* 0x002fc8000f8010ff */
[----:B------:R-:W-:-:S05]  /*24f0*/  LEA.HI.X R9, R22, UR7, R23, 0x2, P0 ;  /* 0x0000000716097c11 */ /* 0x000fca00080f1417 */
[----:B------:R1:W5:Y:S01]  /*2500*/  LDG.E R8, desc[UR10][R8.64] ;  /* 0x0000000a08087981 */ /* 0x000362000c1e1900 */
[----:B------:R-:W4:Y:S02]  /*2510*/  F2F.BF16.F32 R0, R2 ;  /* 0x0000000200007304 */ /* 0x000f240000202000 */
[----:B----4-:R-:W-:Y:S01]  /*2520*/  IMAD.U32 R0, R0, 0x10000, RZ ;  /* 0x0001000000007824 */ /* 0x010fe200078e00ff */
[----:B---3--:R-:W-:-:S05]  /*2530*/  SHF.L.U32 R3, R3, 0x10, RZ ;  /* 0x0000001003037819 */ /* 0x008fca00000006ff */
[----:B------:R-:W-:-:S06]  /*2540*/  FADD.FTZ R0, R3, R0 ;  /* 0x0000000003007221 */ /* 0x000fcc0000010000 */
[----:B------:R-:W2:Y:S02]  /*2550*/  F2F.BF16.F32 R0, R0 ;  /* 0x0000000000007304 */ /* 0x000ea40000202000 */
[----:B--2---:R-:W-:-:S06]  /*2560*/  SHF.L.U32 R4, R0, 0x10, RZ ;  /* 0x0000001000047819 */ /* 0x004fcc00000006ff */
[----:B------:R-:W-:Y:S01]  /*2570*/  MUFU.RCP R14, R14 ;  /* 0x0000000e000e7308 */ /* 0x000fe20000001000 */
[----:B------:R-:W-:-:S06]  /*2580*/  FMUL.FTZ R18, R4, 1 ;  /* 0x3f80000004127820 */ /* 0x000fcc0000410000 */
[----:B------:R-:W2:Y:S02]  /*2590*/  F2F.F64.F32 R18, R18 ;  /* 0x0000001200127310 */ /* 0x000ea40000201800 */
[----:B--2---:R-:W-:-:S04]  /*25a0*/  IADD3 R4, PT, PT, R19, 0x300402, RZ ;  /* 0x0030040213047810 */ /* 0x004fc80007ffe0ff */
[----:B------:R-:W-:Y:S01]  /*25b0*/  FSETP.GEU.AND P0, PT, |R4|, 5.8789094863358348022e-39, PT ;  /* 0x004004020400780b */ /* 0x000fe20003f0e200 */
[----:B------:R-:W2:-:S15]  /*25c0*/  MUFU.RCP64H R5, R19 ;  /* 0x0000001300057308 */ /* 0x000e9e0000001800 */
[----:B------:R-:W-:-:S15]  /*25d0*/  NOP ;  /* 0x0000000000007918 */ /* 0x000fde0000000000 */
[----:B------:R-:W-:-:S15]  /*25e0*/  NOP ;  /* 0x0000000000007918 */ /* 0x000fde0000000000 */
[----:B------:R-:W-:-:S12]  /*25f0*/  NOP ;  /* 0x0000000000007918 */ /* 0x000fd80000000000 */
[----:B--2---:R-:W2:-:S15]  /*2600*/  DFMA R6, -R18, R4, 1 ;  /* 0x3ff000001206742b */ /* 0x004e9e0000000104 */
[----:B------:R-:W-:-:S15]  /*2610*/  NOP ;  /* 0x0000000000007918 */ /* 0x000fde0000000000 */
[----:B------:R-:W-:-:S15]  /*2620*/  NOP ;  /* 0x0000000000007918 */ /* 0x000fde0000000000 */
[----:B------:R-:W-:-:S15]  /*2630*/  NOP ;  /* 0x0000000000007918 */ /* 0x000fde0000000000 */
[----:B------:R-:W-:-:S04]  /*2640*/  NOP ;  /* 0x0000000000007918 */ /* 0x000fc80000000000 */
[----:B--2---:R-:W2:-:S15]  /*2650*/  DFMA R6, R6, R6, R6 ;  /* 0x000000060606722b */ /* 0x004e9e0000000006 */
[----:B------:R-:W-:-:S15]  /*2660*/  NOP ;  /* 0x0000000000007918 */ /* 0x000fde0000000000 */
[----:B------:R-:W-:-:S15]  /*2670*/  NOP ;  /* 0x0000000000007918 */ /* 0x000fde0000000000 */
[----:B------:R-:W-:-:S15]  /*2680*/  NOP ;  /* 0x0000000000007918 */ /* 0x000fde0000000000 */
[----:B------:R-:W-:-:S04]  /*2690*/  NOP ;  /* 0x0000000000007918 */ /* 0x000fc80000000000 */
[----:B--2---:R0:W2:Y:S02]  /*26a0*/  DFMA R10, R4, R6, R4 ;  /* 0x00000006040a722b */ /* 0x0040a40000000004 */
[----:B0-----:R-:W-:-:S15]  /*26b0*/  FFMA.FTZ R6, R14, R14, -UR5 ;  /* 0x800000050e067e23 */ /* 0x001fde000801000e */
[----:B------:R-:W-:-:S15]  /*26c0*/  NOP ;  /* 0x0000000000007918 */ /* 0x000fde0000000000 */
[----:B------:R-:W-:-:S15]  /*26d0*/  NOP ;  /* 0x0000000000007918 */ /* 0x000fde0000000000 */
[----:B------:R-:W-:-:S15]  /*26e0*/  NOP ;  /* 0x0000000000007918 */ /* 0x000fde0000000000 */
[----:B------:R-:W-:-:S02]  /*26f0*/  NOP ;  /* 0x0000000000007918 */ /* 0x000fc40000000000 */
[----:B--2---:R-:W0:-:S15]  /*2700*/  DFMA R12, -R18, R10, 1 ;  /* 0x3ff00000120c742b */ /* 0x004e1e000000010a */
[----:B------:R-:W-:-:S15]  /*2710*/  NOP ;  /* 0x0000000000007918 */ /* 0x000fde0000000000 */
[----:B------:R-:W-:-:S15]  /*2720*/  NOP ;  /* 0x0000000000007918 */ /* 0x000fde0000000000 */
[----:B------:R-:W-:-:S15]  /*2730*/  NOP ;  /* 0x0000000000007918 */ /* 0x000fde0000000000 */
[----:B------:R-:W-:-:S04]  /*2740*/  NOP ;  /* 0x0000000000007918 */ /* 0x000fc80000000000 */
[----:B0-----:R1:W0:Y:S02]  /*2750*/  DFMA R34, R10, R12, R10 ;  /* 0x0000000c0a22722b */ /* 0x001224000000000a */
[----:B01----:R-:W-:Y:S05]  /*2760*/  @P0 BRA `(.L_x_940) ;  /* 0x0000000000100947 */ /* 0x003fea0003800000 */
[----:B------:R-:W-:Y:S02]  /*2770*/  LOP3.LUT R4, R19, 0x7fffffff, RZ, 0xc0, !PT ;  /* 0x7fffffff13047812 */ /* 0x000fe400078ec0ff */
[----:B------:R-:W-:Y:S02]  /*2780*/  MOV R28, 0x27b0 ;  /* 0x000027b0001c7802 */ /* 0x000fe40000000f00 */
[----:B------:R-:W-:-:S07]  /*2790*/  IADD3 R4, PT, PT, R4, -0x100000, RZ ;  /* 0xfff0000004047810 */ /* 0x000fce0007ffe0ff */
[----:B-----5:R-:W-:Y:S05]  /*27a0*/  CALL.REL.NOINC `($__internal_11_$__cuda_sm20_dblrcp_rn_slowpath_v3) ;  /* 0x0000004400707944 */ /* 0x020fea0003c00000 */
.L_x_940:
[----:B-----5:R-:W-:Y:S01]  /*27b0*/  FADD.FTZ R0, R33, -R8 ;  /* 0x8000000821007221 */ /* 0x020fe20000010000 */
[----:B------:R-:W-:Y:S01]  /*27c0*/  UMOV UR6, 0xf0000000 ;  /* 0xf000000000067882 */ /* 0x000fe20000000000 */
[----:B------:R-:W-:Y:S01]  /*27d0*/  UMOV UR7, 0x380fffff ;  /* 0x380fffff00077882 */ /* 0x000fe20000000000 */
[----:B------:R-:W-:Y:S01]  /*27e0*/  FADD.FTZ R9, R3, R2 ;  /* 0x0000000203097221 */ /* 0x000fe20000010000 */
[----:B------:R-:W-:Y:S01]  /*27f0*/  FMUL.FTZ R5, R0, R0 ;  /* 0x0000000000057220 */ /* 0x000fe20000410000 */
[----:B------:R-:W0:-:S15]  /*2800*/  F2F.F32.F64 R4, R34 ;  /* 0x0000002200047310 */ /* 0x000e1e0000301000 */
[----:B------:R-:W-:-:S15]  /*2810*/  NOP ;  /* 0x0000000000007918 */ /* 0x000fde0000000000 */
[----:B------:R-:W-:-:S15]  /*2820*/  NOP ;  /* 0x0000000000007918 */ /* 0x000fde0000000000 */
[----:B------:R-:W-:-:S15]  /*2830*/  NOP ;  /* 0x0000000000007918 */ /* 0x000fde0000000000 */
[----:B------:R-:W-:-:S04]  /*2840*/  NOP ;  /* 0x0000000000007918 */ /* 0x000fc80000000000 */
[----:B------:R-:W0:Y:S01]  /*2850*/  DSETP.GEU.AND P0, PT, |R34|, UR6, PT ;  /* 0x0000000622007e2a */ /* 0x000e22000bf0e200 */
[----:B------:R-:W-:Y:S01]  /*2860*/  FMUL.FTZ R0, R2, R5 ;  /* 0x0000000502007220 */ /* 0x000fe20000410000 */
[----:B0-----:R-:W-:-:S03]  /*2870*/  @!P0 FMUL R4, R4, 1.175494350822287508e-38 ;  /* 0x0080000004048820 */ /* 0x001fc60000400000 */
[C---:B------:R-:W-:Y:S01]  /*2880*/  FMUL.FTZ R5, R3.reuse, R0 ;  /* 0x0000000003057220 */ /* 0x040fe20000410000 */
[-C--:B------:R-:W-:Y:S01]  /*2890*/  FMUL.FTZ R7, R3, R4.reuse ;  /* 0x0000000403077220 */ /* 0x080fe20000410000 */
[----:B------:R-:W-:Y:S02]  /*28a0*/  FMUL.FTZ R2, R2, R4 ;  /* 0x0000000402027220 */ /* 0x000fe40000410000 */
[----:B------:R-:W-:Y:S01]  /*28b0*/  FMUL.FTZ R5, R4, R5 ;  /* 0x0000000504057220 */ /* 0x000fe20000410000 */
[----:B------:R-:W-:-:S03]  /*28c0*/  FMUL.FTZ R8, R8, R7 ;  /* 0x0000000708087220 */ /* 0x000fc60000410000 */
[----:B------:R-:W-:Y:S01]  /*28d0*/  FFMA.FTZ R6, R6, R3, R5 ;  /* 0x0000000306067223 */ /* 0x000fe20000010005 */
[----:B------:R-:W-:-:S03]  /*28e0*/  FFMA.FTZ R33, R33, R2, R8 ;  /* 0x0000000221217223 */ /* 0x000fc60000010008 */
[----:B------:R-:W-:Y:S01]  /*28f0*/  FADD.FTZ R31, R31, R6 ;  /* 0x000000061f1f7221 */ /* 0x000fe20000010000 */
[----:B------:R0:W1:Y:S06]  /*2900*/  F2I.FTZ.TRUNC.NTZ R0, R9 ;  /* 0x0000000900007305 */ /* 0x00006c000021f100 */
.L_x_936:
[----:B01--4-:R-:W-:Y:S01]  /*2910*/  I2FP.F32.S32 R10, R0 ;  /* 0x00000000000a7245 */ /* 0x013fe20000201400 */
[----:B------:R-:W0:Y:S01]  /*2920*/  LDCU UR5, c[0x0][0x3f0] ;  /* 0x00007e00ff0577ac */ /* 0x000e220008000800 */
[----:B------:R-:W-:Y:S01]  /*2930*/  BSSY.RECONVERGENT B0, `(.L_x_941) ;  /* 0x000002d000007945 */ /* 0x000fe20003800200 */
[----:B------:R-:W1:Y:S03]  /*2940*/  LDCU.64 UR6, c[0x0][0x3e0] ;  /* 0x00007c00ff0677ac */ /* 0x000e660008000a00 */
[----:B------:R-:W0:Y:S01]  /*2950*/  MUFU.RCP R10, R10 ;  /* 0x0000000a000a7308 */ /* 0x000e220000001000 */
[----:B-1----:R-:W-:Y:S01]  /*2960*/  ISETP.NE.U32.AND P0, PT, RZ, UR6, PT ;  /* 0x00000006ff007c0c */ /* 0x002fe2000bf05070 */
[----:B0-----:R-:W-:Y:S01]  /*2970*/  FFMA.FTZ R11, R10, R31, UR5 ;  /* 0x000000050a0b7e23 */ /* 0x001fe2000801001f */
[----:B------:R-:W0:Y:S02]  /*2980*/  LDCU UR5, c[0x0][0x3bc] ;  /* 0x00007780ff0577ac */ /* 0x000e240008000800 */
[----:B------:R-:W-:-:S03]  /*2990*/  ISETP.NE.AND.EX P0, PT, RZ, UR7, PT, P0 ;  /* 0x00000007ff007c0c */ /* 0x000fc6000bf05300 */
[----:B------:R-:W1:Y:S02]  /*29a0*/  MUFU.SQRT R11, R11 ;  /* 0x0000000b000b7308 */ /* 0x000e640000002000 */
[----:B-1----:R-:W-:-:S06]  /*29b0*/  FMUL.FTZ R18, R11, 1 ;  /* 0x3f8000000b127820 */ /* 0x002fcc0000410000 */
[----:B------:R-:W1:Y:S02]  /*29c0*/  F2F.F64.F32 R18, R18 ;  /* 0x0000001200127310 */ /* 0x000e640000201800 */
[----:B-1----:R-:W-:-:S04]  /*29d0*/  IADD3 R4, PT, PT, R19, 0x300402, RZ ;  /* 0x0030040213047810 */ /* 0x002fc80007ffe0ff */
        /* <DEDUP_REMOVED lines=15> */
[----:B-1----:R1:W4:Y:S02]  /*2ad0*/  DFMA R6, R4, R2, R4 ;  /* 0x000000020406722b */ /* 0x0023240000000004 */
[----:B-1----:R-:W1:Y:S01]  /*2ae0*/  LDC.64 R2, c[0x0][0x3b0] ;  /* 0x0000ec00ff027b82 */ /* 0x002e620000000a00 */
[----:B0-----:R-:W-:-:S04]  /*2af0*/  IMAD R5, R26, UR5, RZ ;  /* 0x000000051a057c24 */ /* 0x001fc8000f8e02ff */
[----:B-1----:R-:W-:-:S05]  /*2b00*/  IMAD.WIDE R2, R5, 0x4, R2 ;  /* 0x0000000405027825 */ /* 0x002fca00078e0202 */
[----:B------:R0:W-:-:S15]  /*2b10*/  STG.E desc[UR10][R2.64], R33 ;  /* 0x0000002102007986 */ /* 0x0001de000c10190a */
[----:B------:R-:W-:-:S15]  /*2b20*/  NOP ;  /* 0x0000000000007918 */ /* 0x000fde0000000000 */
[----:B------:R-:W-:-:S15]  /*2b30*/  NOP ;  /* 0x0000000000007918 */ /* 0x000fde0000000000 */
[----:B------:R-:W-:-:S07]  /*2b40*/  NOP ;  /* 0x0000000000007918 */ /* 0x000fce0000000000 */
[----:B----4-:R-:W1:-:S15]  /*2b50*/  DFMA R8, -R18, R6, 1 ;  /* 0x3ff000001208742b */ /* 0x010e5e0000000106 */
        /* <DEDUP_REMOVED lines=9> */
[----:B--23--:R-:W-:Y:S05]  /*2bf0*/  CALL.REL.NOINC `($__internal_11_$__cuda_sm20_dblrcp_rn_slowpath_v3) ;  /* 0x00000040005c7944 */ /* 0x00cfea0003c00000 */
.L_x_942:
[----:B--23--:R-:W-:Y:S05]  /*2c00*/  BSYNC.RECONVERGENT B0 ;  /* 0x0000000000007941 */ /* 0x00cfea0003800200 */
.L_x_941:
[----:B------:R-:W0:Y:S01]  /*2c10*/  @P0 LDC R11, c[0x0][0x3ec] ;  /* 0x0000fb00ff0b0b82 */ /* 0x000e220000000800 */
[----:B------:R-:W1:Y:S01]  /*2c20*/  LDCU UR5, c[0x0][0x3cc] ;  /* 0x00007980ff0577ac */ /* 0x000e620008000800 */
[----:B------:R-:W2:Y:S01]  /*2c30*/  F2F.F32.F64 R7, R34 ;  /* 0x0000002200077310 */ /* 0x000ea20000301000 */
[----:B------:R-:W-:Y:S01]  /*2c40*/  UMOV UR6, 0xf0000000 ;  /* 0xf000000000067882 */ /* 0x000fe20000000000 */
[----:B------:R-:W-:-:S04]  /*2c50*/  UMOV UR7, 0x380fffff ;  /* 0x380fffff00077882 */ /* 0x000fc80000000000 */
[----:B------:R-:W3:-:S15]  /*2c60*/  LDC.64 R4, c[0x0][0x3c0] ;  /* 0x0000f000ff047b82 */ /* 0x000ede0000000a00 */
[----:B------:R-:W-:-:S15]  /*2c70*/  NOP ;  /* 0x0000000000007918 */ /* 0x000fde0000000000 */
[----:B------:R-:W-:-:S15]  /*2c80*/  NOP ;  /* 0x0000000000007918 */ /* 0x000fde0000000000 */
[----:B------:R-:W-:-:S13]  /*2c90*/  NOP ;  /* 0x0000000000007918 */ /* 0x000fda0000000000 */
[----:B------:R-:W2:Y:S02]  /*2ca0*/  DSETP.GEU.AND P1, PT, |R34|, UR6, PT ;  /* 0x0000000622007e2a */ /* 0x000ea4000bf2e200 */
[----:B--2---:R-:W-:Y:S01]  /*2cb0*/  @!P1 FMUL R7, R7, 1.175494350822287508e-38 ;  /* 0x0080000007079820 */ /* 0x004fe20000400000 */
[----:B------:R-:W2:Y:S01]  /*2cc0*/  @P0 LDC.64 R2, c[0x0][0x3e0] ;  /* 0x0000f800ff020b82 */ /* 0x000ea20000000a00 */
[----:B-1----:R-:W-:Y:S01]  /*2cd0*/  IMAD R9, R26, UR5, RZ ;  /* 0x000000051a097c24 */ /* 0x002fe2000f8e02ff */
[----:B------:R-:W-:Y:S01]  /*2ce0*/  IADD3 R0, PT, PT, R0, -0x1, RZ ;  /* 0xffffffff00007810 */ /* 0x000fe20007ffe0ff */
[----:B------:R-:W1:Y:S01]  /*2cf0*/  LDCU UR5, c[0x0][0x38c] ;  /* 0x00007180ff0577ac */ /* 0x000e620008000800 */
[----:B0-----:R-:W-:-:S04]  /*2d00*/  @P0 IMAD R11, R26, R11, RZ ;  /* 0x0000000b1a0b0224 */ /* 0x001fc800078e02ff */
[----:B------:R-:W0:Y:S01]  /*2d10*/  @P0 LDC R8, c[0x0][0x3f4] ;  /* 0x0000fd00ff080b82 */ /* 0x000e220000000800 */
[----:B---3--:R-:W-:-:S05]  /*2d20*/  IMAD.WIDE R4, R9, 0x4, R4 ;  /* 0x0000000409047825 */ /* 0x008fca00078e0204 */
[----:B------:R4:W-:Y:S01]  /*2d30*/  STG.E desc[UR10][R4.64], R7 ;  /* 0x0000000704007986 */ /* 0x0009e2000c10190a */
[----:B--2---:R-:W-:-:S05]  /*2d40*/  @P0 IMAD.WIDE R2, R11, 0x2, R2 ;  /* 0x000000020b020825 */ /* 0x004fca00078e0202 */
[----:B------:R-:W2:Y:S01]  /*2d50*/  @P0 LDG.E.U16 R6, desc[UR10][R2.64] ;  /* 0x0000000a02060981 */ /* 0x000ea2000c1e1500 */
[----:B------:R-:W-:Y:S02]  /*2d60*/  I2FP.F32.S32 R0, R0 ;  /* 0x0000000000007245 */ /* 0x000fe40000201400 */
[----:B------:R-:W-:-:S04]  /*2d70*/  IADD3 R26, PT, PT, R25, R26, RZ ;  /* 0x0000001a191a7210 */ /* 0x000fc80007ffe0ff */
[----:B------:R-:W3:Y:S01]  /*2d80*/  MUFU.RCP R0, R0 ;  /* 0x0000000000007308 */ /* 0x000ee20000001000 */
[----:B--2---:R-:W-:Y:S02]  /*2d90*/  @P0 IMAD.U32 R9, R6, 0x10000, RZ ;  /* 0x0001000006090824 */ /* 0x004fe400078e00ff */
[----:B---3--:R-:W-:Y:S02]  /*2da0*/  FMUL.FTZ R6, R0, R31 ;  /* 0x0000001f00067220 */ /* 0x008fe40000410000 */
[----:B------:R-:W-:-:S04]  /*2db0*/  @P0 FMUL.FTZ R9, R24, R9 ;  /* 0x0000000918090220 */ /* 0x000fc80000410000 */
[----:B0-----:R-:W-:-:S05]  /*2dc0*/  @P0 FFMA.FTZ R9, R6, R8, R9 ;  /* 0x0000000806090223 */ /* 0x001fca0000010009 */
[----:B------:R-:W-:-:S05]  /*2dd0*/  @P0 F2FP.BF16.F32.PACK_AB R9, RZ, R9 ;  /* 0x00000009ff09023e */ /* 0x000fca00000010ff */
[----:B------:R4:W-:Y:S01]  /*2de0*/  @P0 STG.E.U16 desc[UR10][R2.64], R9 ;  /* 0x0000000902000986 */ /* 0x0009e2000c10150a */
[----:B-1----:R-:W-:-:S13]  /*2df0*/  ISETP.GE.AND P0, PT, R26, UR5, PT ;  /* 0x000000051a007c0c */ /* 0x002fda000bf06270 */
[----:B----4-:R-:W-:Y:S05]  /*2e00*/  @!P0 BRA `(.L_x_943) ;  /* 0xffffffd000e08947 */ /* 0x010fea000383ffff */
[----:B------:R-:W-:Y:S05]  /*2e10*/  EXIT ;  /* 0x000000000000794d */ /* 0x000fea0003800000 */
.L_x_929:
[----:B------:R-:W-:Y:S01]  /*2e20*/  BSSY.RECONVERGENT B0, `(.L_x_944) ;  /* 0x00002c6000007945 */ /* 0x000fe20003800200 */
[----:B------:R-:W0:Y:S01]  /*2e30*/  LDCU UR15, c[0x0][0x3f0] ;  /* 0x00007e00ff0f77ac */ /* 0x000e220008000800 */
[----:B------:R-:W1:Y:S01]  /*2e40*/  LDCU UR14, c[0x0][0x404] ;  /* 0x00008080ff0e77ac */ /* 0x000e620008000800 */
[----:B------:R-:W2:Y:S01]  /*2e50*/  LDCU UR16, c[0x0][0x390] ;  /* 0x00007200ff1077ac */ /* 0x000ea20008000800 */
[----:B------:R-:W3:Y:S01]  /*2e60*/  LDCU UR17, c[0x0][0x3a8] ;  /* 0x00007500ff1177ac */ /* 0x000ee20008000800 */
[----:B------:R-:W4:Y:S01]  /*2e70*/  LDCU UR18, c[0x0][0x388] ;  /* 0x00007100ff1277ac */ /* 0x000f220008000800 */
[----:B------:R-:W0:Y:S01]  /*2e80*/  LDCU.64 UR6, c[0x0][0x380] ;  /* 0x00007000ff0677ac */ /* 0x000e220008000a00 */
[----:B------:R-:W0:Y:S01]  /*2e90*/  LDCU.64 UR8, c[0x0][0x398] ;  /* 0x00007300ff0877ac */ /* 0x000e220008000a00 */
[----:B------:R-:W-:-:S12]  /*2ea0*/  ULOP3.LUT UR4, UR4, 0x3, URZ, 0xc0, !UPT ;  /* 0x0000000304047892 */ /* 0x000fd8000f8ec0ff */
.L_x_958:
[----:B------:R-:W5:Y:S01]  /*2eb0*/  LDCU UR5, c[0x0][0x388] ;  /* 0x00007100ff0577ac */ /* 0x000f620008000800 */
[----:B------:R-:W-:Y:S01]  /*2ec0*/  HFMA2 R6, -RZ, RZ, 0, 0 ;  /* 0x00000000ff067431 */ /* 0x000fe200000001ff */
[----:B------:R-:W-:Y:S01]  /*2ed0*/  MOV R12, RZ ;  /* 0x000000ff000c7202 */ /* 0x000fe20000000f00 */
[----:B------:R-:W-:Y:S01]  /*2ee0*/  HFMA2 R22, -RZ, RZ, 0, 0 ;  /* 0x00000000ff167431 */ /* 0x000fe200000001ff */
[----:B------:R-:W1:Y:S01]  /*2ef0*/  LDCU UR12, c[0x0][0x394] ;  /* 0x00007280ff0c77ac */ /* 0x000e620008000800 */
[----:B------:R-:W-:Y:S01]  /*2f00*/  MOV R0, RZ ;  /* 0x000000ff00007202 */ /* 0x000fe20000000f00 */
[----:B------:R-:W2:Y:S01]  /*2f10*/  LDCU UR13, c[0x0][0x3ac] ;  /* 0x00007580ff0d77ac */ /* 0x000ea20008000800 */
[----:B-----5:R-:W-:Y:S01]  /*2f20*/  UISETP.GE.U32.AND UP0, UPT, UR5, 0x4, UPT ;  /* 0x000000040500788c */ /* 0x020fe2000bf06070 */
[C---:B-1----:R-:W-:Y:S02]  /*2f30*/  IMAD R23, R26.reuse, UR12, RZ ;  /* 0x0000000c1a177c24 */ /* 0x042fe4000f8e02ff */
[----:B--2---:R-:W-:-:S03]  /*2f40*/  IMAD R15, R26, UR13, RZ ;  /* 0x0000000d1a0f7c24 */ /* 0x004fc6000f8e02ff */
[----:B------:R-:W-:Y:S02]  /*2f50*/  SHF.R.S32.HI R17, RZ, 0x1f, R23 ;  /* 0x0000001fff117819 */ /* 0x000fe40000011417 */
[----:B------:R-:W-:Y:S01]  /*2f60*/  SHF.R.S32.HI R13, RZ, 0x1f, R15 ;  /* 0x0000001fff0d7819 */ /* 0x000fe2000001140f */
[----:B------:R-:W-:Y:S06]  /*2f70*/  BRA.U !UP0, `(.L_x_945) ;  /* 0x0000001508287547 */ /* 0x000fec000b800000 */
[----:B------:R-:W-:Y:S01]  /*2f80*/  MOV R12, RZ ;  /* 0x000000ff000c7202 */ /* 0x000fe20000000f00 */
[----:B------:R-:W-:Y:S01]  /*2f90*/  IMAD.MOV.U32 R0, RZ, RZ, RZ ;  /* 0x000000ffff007224 */ /* 0x000fe200078e00ff */
[----:B------:R-:W-:-:S07]  /*2fa0*/  MOV R14, RZ ;  /* 0x000000ff000e7202 */ /* 0x000fce0000000f00 */
.L_x_950:
[----:B-1----:R-:W1:Y:S01]  /*2fb0*/  LDC.64 R30, c[0x0][0x3f8] ;  /* 0x0000fe00ff1e7b82 */ /* 0x002e620000000a00 */
[----:B------:R-:W-:-:S04]  /*2fc0*/  IMAD R3, R14, UR14, RZ ;  /* 0x0000000e0e037c24 */ /* 0x000fc8000f8e02ff */
[----:B-1----:R-:W-:-:S05]  /*2fd0*/  IMAD.WIDE R30, R3, 0x2, R30 ;  /* 0x00000002031e7825 */ /* 0x002fca00078e021e */
[----:B--2---:R-:W2:Y:S01]  /*2fe0*/  LDG.E.U16 R3, desc[UR10][R30.64] ;  /* 0x0000000a1e037981 */ /* 0x004ea2000c1e1500 */
[----:B---3--:R-:W-:-:S05]  /*2ff0*/  IMAD R2, R14, UR17, RZ ;  /* 0x000000110e027c24 */ /* 0x008fca000f8e02ff */
[----:B------:R-:W-:-:S04]  /*3000*/  IADD3 R4, P0, PT, R15, R2, RZ ;  /* 0x000000020f047210 */ /* 0x000fc80007f1e0ff */
[----:B------:R-:W-:Y:S02]  /*3010*/  LEA.HI.X.SX32 R5, R2, R13, 0x1, P0 ;  /* 0x0000000d02057211 */ /* 0x000fe400000f0eff */
[----:B0-----:R-:W-:-:S04]  /*3020*/  LEA R10, P0, R4, UR8, 0x2 ;  /* 0x00000008040a7c11 */ /* 0x001fc8000f8010ff */
[----:B------:R-:W-:-:S05]  /*3030*/  LEA.HI.X R11, R4, UR9, R5, 0x2, P0 ;  /* 0x00000009040b7c11 */ /* 0x000fca00080f1405 */
[----:B------:R-:W3:Y:S01]  /*3040*/  LDG.E R4, desc[UR10][R10.64] ;  /* 0x0000000a0a047981 */ /* 0x000ee2000c1e1900 */
[----:B------:R-:W-:Y:S01]  /*3050*/  I2FP.F32.S32 R0, R0 ;  /* 0x0000000000007245 */ /* 0x000fe20000201400 */
[----:B------:R-:W-:-:S03]  /*3060*/  IMAD R6, R14, UR16, RZ ;  /* 0x000000100e067c24 */ /* 0x000fc6000f8e02ff */
[----:B------:R-:W0:Y:S02]  /*3070*/  F2F.BF16.F32 R7, R0 ;  /* 0x0000000000077304 */ /* 0x000e240000202000 */
[----:B------:R-:W-:-:S04]  /*3080*/  IADD3 R5, P0, PT, R23, R6, RZ ;  /* 0x0000000617057210 */ /* 0x000fc80007f1e0ff */
[----:B------:R-:W-:Y:S02]  /*3090*/  LEA.HI.X.SX32 R16, R6, R17, 0x1, P0 ;  /* 0x0000001106107211 */ /* 0x000fe400000f0eff */
[----:B------:R-:W-:-:S04]  /*30a0*/  LEA R8, P0, R5, UR6, 0x2 ;  /* 0x0000000605087c11 */ /* 0x000fc8000f8010ff */
[----:B------:R-:W-:Y:S02]  /*30b0*/  LEA.HI.X R9, R5, UR7, R16, 0x2, P0 ;  /* 0x0000000705097c11 */ /* 0x000fe400080f1410 */
[----:B0-----:R-:W-:-:S03]  /*30c0*/  SHF.L.U32 R16, R7, 0x10, RZ ;  /* 0x0000001007107819 */ /* 0x001fc600000006ff */
[----:B------:R0:W5:Y:S01]  /*30d0*/  LDG.E R5, desc[UR10][R8.64] ;  /* 0x0000000a08057981 */ /* 0x000162000c1e1900 */
[----:B--2---:R-:W-:-:S05]  /*30e0*/  SHF.L.U32 R3, R3, 0x10, RZ ;  /* 0x0000001003037819 */ /* 0x004fca00000006ff */
[----:B------:R-:W-:-:S06]  /*30f0*/  FADD.FTZ R16, R3, R16 ;  /* 0x0000001003107221 */ /* 0x000fcc0000010000 */
[----:B------:R-:W1:Y:S08]  /*3100*/  F2F.BF16.F32 R16, R16 ;  /* 0x0000001000107304 */ /* 0x000e700000202000 */
[----:B---3--:R-:W2:Y:S01]  /*3110*/  MUFU.RCP R4, R4 ;  /* 0x0000000400047308 */ /* 0x008ea20000001000 */
[----:B-1----:R-:W-:-:S05]  /*3120*/  SHF.L.U32 R7, R16, 0x10, RZ ;  /* 0x0000001010077819 */ /* 0x002fca00000006ff */
[----:B------:R-:W-:-:S04]  /*3130*/  FMUL.FTZ R7, R7, 1 ;  /* 0x3f80000007077820 */ /* 0x000fc80000410000 */
[----:B------:R-:W1:Y:S02]  /*3140*/  F2F.F64.F32 R18, R7 ;  /* 0x0000000700127310 */ /* 0x000e640000201800 */
[----:B-1----:R-:W-:Y:S01]  /*3150*/  IADD3 R10, PT, PT, R19, 0x300402, RZ ;  /* 0x00300402130a7810 */ /* 0x002fe20007ffe0ff */
[----:B--2---:R-:W-:-:S03]  /*3160*/  FFMA.FTZ R16, R4, R4, -UR15 ;  /* 0x8000000f04107e23 */ /* 0x004fc60008010004 */
        /* <DEDUP_REMOVED lines=30> */
[----:B----45:R-:W-:Y:S05]  /*3350*/  CALL.REL.NOINC `($__internal_11_$__cuda_sm20_dblrcp_rn_slowpath_v3) ;  /* 0x0000003800847944 */ /* 0x030fea0003c00000 */
[----:B------:R-:W-:Y:S02]  /*3360*/  MOV R28, R34 ;  /* 0x00000022001c7202 */ /* 0x000fe40000000f00 */
[----:B------:R-:W-:-:S07]  /*3370*/  MOV R29, R35 ;  /* 0x00000023001d7202 */ /* 0x000fce0000000f00 */
.L_x_946:
[----:B------:R-:W0:Y:S02]  /*3380*/  LDC R7, c[0x0][0x404] ;  /* 0x00010100ff077b82 */ /* 0x000e240000000800 */
[----:B0-----:R-:W-:-:S05]  /*3390*/  IMAD.WIDE R30, R7, 0x2, R30 ;  /* 0x00000002071e7825 */ /* 0x001fca00078e021e */
[----:B------:R-:W2:Y:S01]  /*33a0*/  LDG.E.U16 R18, desc[UR10][R30.64] ;  /* 0x0000000a1e127981 */ /* 0x000ea2000c1e1500 */
[----:B------:R-:W-:-:S05]  /*33b0*/  VIADD R2, R2, UR17 ;  /* 0x0000001102027c36 */ /* 0x000fca0008000000 */
[----:B------:R-:W-:-:S04]  /*33c0*/  IADD3 R4, P0, PT, R15, R2, RZ ;  /* 0x000000020f047210 */ /* 0x000fc80007f1e0ff */
[----:B------:R-:W-:Y:S02]  /*33d0*/  LEA.HI.X.SX32 R7, R2, R13, 0x1, P0 ;  /* 0x0000000d02077211 */ /* 0x000fe400000f0eff */
[----:B------:R-:W-:-:S04]  /*33e0*/  LEA R8, P0, R4, UR8, 0x2 ;  /* 0x0000000804087c11 */ /* 0x000fc8000f8010ff */
[----:B------:R-:W-:-:S05]  /*33f0*/  LEA.HI.X R9, R4, UR9, R7, 0x2, P0 ;  /* 0x0000000904097c11 */ /* 0x000fca00080f1407 */
[----:B------:R-:W3:Y:S01]  /*3400*/  LDG.E R4, desc[UR10][R8.64] ;  /* 0x0000000a08047981 */ /* 0x000ee2000c1e1900 */
[----:B------:R-:W-:-:S04]  /*3410*/  IADD3 R6, PT, PT, R6, UR16, RZ ;  /* 0x0000001006067c10 */ /* 0x000fc8000fffe0ff */
[----:B------:R-:W-:-:S04]  /*3420*/  IADD3 R7, P0, PT, R23, R6, RZ ;  /* 0x0000000617077210 */ /* 0x000fc80007f1e0ff */
[----:B------:R-:W-:Y:S02]  /*3430*/  LEA.HI.X.SX32 R20, R6, R17, 0x1, P0 ;  /* 0x0000001106147211 */ /* 0x000fe400000f0eff */
[----:B------:R-:W-:-:S04]  /*3440*/  LEA R10, P0, R7, UR6, 0x2 ;  /* 0x00000006070a7c11 */ /* 0x000fc8000f8010ff */
[----:B------:R-:W-:Y:S01]  /*3450*/  LEA.HI.X R11, R7, UR7, R20, 0x2, P0 ;  /* 0x00000007070b7c11 */ /* 0x000fe200080f1414 */
[----:B------:R-:W-:-:S04]  /*3460*/  FADD.FTZ R20, R3, R0 ;  /* 0x0000000003147221 */ /* 0x000fc80000010000 */
[----:B------:R-:W0:Y:S01]  /*3470*/  F2I.FTZ.TRUNC.NTZ R7, R20 ;  /* 0x0000001400077305 */ /* 0x000e22000021f100 */
[----:B------:R1:W5:Y:S01]  /*3480*/  LDG.E R10, desc[UR10][R10.64] ;  /* 0x0000000a0a0a7981 */ /* 0x000362000c1e1900 */
[----:B------:R-:W-:Y:S01]  /*3490*/  UMOV UR12, 0xf0000000 ;  /* 0xf0000000000c7882 */ /* 0x000fe20000000000 */
[----:B------:R-:W-:Y:S02]  /*34a0*/  UMOV UR13, 0x380fffff ;  /* 0x380fffff000d7882 */ /* 0x000fe40000000000 */
[----:B------:R-:W4:Y:S01]  /*34b0*/  DSETP.GEU.AND P0, PT, |R28|, UR12, PT ;  /* 0x0000000c1c007e2a */ /* 0x000f22000bf0e200 */
[----:B-1---5:R-:W-:Y:S01]  /*34c0*/  FADD.FTZ R11, -R5, R22 ;  /* 0x00000016050b7221 */ /* 0x022fe20000010100 */
[----:B0-----:R-:W-:-:S03]  /*34d0*/  I2FP.F32.S32 R7, R7 ;  /* 0x0000000700077245 */ /* 0x001fc60000201400 */
[----:B------:R-:W-:Y:S01]  /*34e0*/  FMUL.FTZ R11, R11, R11 ;  /* 0x0000000b0b0b7220 */ /* 0x000fe20000410000 */
[----:B------:R-:W0:Y:S03]  /*34f0*/  F2F.BF16.F32 R19, R7 ;  /* 0x0000000700137304 */ /* 0x000e260000202000 */
[----:B------:R-:W-:-:S04]  /*3500*/  FMUL.FTZ R36, R0, R11 ;  /* 0x0000000b00247220 */ /* 0x000fc80000410000 */
[----:B------:R-:W-:Y:S01]  /*3510*/  FMUL.FTZ R36, R3, R36 ;  /* 0x0000002403247220 */ /* 0x000fe20000410000 */
[----:B0-----:R-:W-:Y:S02]  /*3520*/  SHF.L.U32 R19, R19, 0x10, RZ ;  /* 0x0000001013137819 */ /* 0x001fe400000006ff */
[----:B--2---:R-:W-:-:S05]  /*3530*/  SHF.L.U32 R8, R18, 0x10, RZ ;  /* 0x0000001012087819 */ /* 0x004fca00000006ff */
[----:B------:R-:W-:-:S06]  /*3540*/  FADD.FTZ R9, R8, R19 ;  /* 0x0000001308097221 */ /* 0x000fcc0000010000 */
[----:B------:R-:W0:Y:S08]  /*3550*/  F2F.BF16.F32 R9, R9 ;  /* 0x0000000900097304 */ /* 0x000e300000202000 */
[----:B---3--:R-:W1:Y:S01]  /*3560*/  MUFU.RCP R4, R4 ;  /* 0x0000000400047308 */ /* 0x008e620000001000 */
[----:B0-----:R-:W-:-:S15]  /*3570*/  SHF.L.U32 R18, R9, 0x10, RZ ;  /* 0x0000001009127819 */ /* 0x001fde00000006ff */
[----:B------:R-:W-:-:S13]  /*3580*/  NOP ;  /* 0x0000000000007918 */ /* 0x000fda0000000000 */
[----:B------:R-:W4:Y:S01]  /*3590*/  F2F.F32.F64 R9, R28 ;  /* 0x0000001c00097310 */ /* 0x000f220000301000 */
[----:B------:R-:W-:Y:S01]  /*35a0*/  FMUL.FTZ R18, R18, 1 ;  /* 0x3f80000012127820 */ /* 0x000fe20000410000 */
[----:B----4-:R-:W-:-:S04]  /*35b0*/  @!P0 FMUL R9, R9, 1.175494350822287508e-38 ;  /* 0x0080000009098820 */ /* 0x010fc80000400000 */
[-C--:B------:R-:W-:Y:S01]  /*35c0*/  FMUL.FTZ R38, R3, R9.reuse ;  /* 0x0000000903267220 */ /* 0x080fe20000410000 */
[----:B------:R-:W-:Y:S01]  /*35d0*/  FMUL.FTZ R11, R9, R36 ;  /* 0x00000024090b7220 */ /* 0x000fe20000410000 */
[----:B------:R-:W-:Y:S02]  /*35e0*/  FMUL.FTZ R9, R0, R9 ;  /* 0x0000000900097220 */ /* 0x000fe40000410000 */
[----:B------:R-:W-:Y:S01]  /*35f0*/  FMUL.FTZ R38, R5, R38 ;  /* 0x0000002605267220 */ /* 0x000fe20000410000 */
[----:B------:R-:W-:-:S03]  /*3600*/  FFMA.FTZ R3, R16, R3, R11 ;  /* 0x0000000310037223 */ /* 0x000fc6000001000b */
[----:B------:R-:W-:Y:S01]  /*3610*/  FFMA.FTZ R11, R9, R22, R38 ;  /* 0x00000016090b7223 */ /* 0x000fe20000010026 */
[----:B------:R-:W-:Y:S01]  /*3620*/  FADD.FTZ R12, R3, R12 ;  /* 0x0000000c030c7221 */ /* 0x000fe20000010000 */
[----:B-1----:R-:W-:-:S15]  /*3630*/  FFMA.FTZ R9, R4, R4, -UR15 ;  /* 0x8000000f04097e23 */ /* 0x002fde0008010004 */
[----:B------:R-:W-:-:S15]  /*3640*/  NOP ;  /* 0x0000000000007918 */ /* 0x000fde0000000000 */
[----:B------:R-:W-:-:S15]  /*3650*/  NOP ;  /* 0x0000000000007918 */ /* 0x000fde0000000000 */
[----:B------:R-:W-:-:S03]  /*3660*/  NOP ;  /* 0x0000000000007918 */ /* 0x000fc60000000000 */
        /* <DEDUP_REMOVED lines=33> */
.L_x_947:
[----:B------:R-:W0:Y:S02]  /*3880*/  LDC R3, c[0x0][0x404] ;  /* 0x00010100ff037b82 */ /* 0x000e240000000800 */
[----:B0-----:R-:W-:-:S05]  /*3890*/  IMAD.WIDE R30, R3, 0x2, R30 ;  /* 0x00000002031e7825 */ /* 0x001fca00078e021e */
[----:B------:R-:W2:Y:S01]  /*38a0*/  LDG.E.U16 R3, desc[UR10][R30.64] ;  /* 0x0000000a1e037981 */ /* 0x000ea2000c1e1500 */
[----:B------:R-:W-:-:S04]  /*38b0*/  IADD3 R2, PT, PT, R2, UR17, RZ ;  /* 0x0000001102027c10 */ /* 0x000fc8000fffe0ff */
[----:B------:R-:W-:-:S04]  /*38c0*/  IADD3 R0, P0, PT, R15, R2, RZ ;  /* 0x000000020f007210 */ /* 0x000fc80007f1e0ff */
[----:B------:R-:W-:Y:S02]  /*38d0*/  LEA.HI.X.SX32 R5, R2, R13, 0x1, P0 ;  /* 0x0000000d02057211 */ /* 0x000fe400000f0eff */
[----:B------:R-:W-:-:S04]  /*38e0*/  LEA R20, P0, R0, UR8, 0x2 ;  /* 0x0000000800147c11 */ /* 0x000fc8000f8010ff */
[----:B------:R-:W-:-:S05]  /*38f0*/  LEA.HI.X R21, R0, UR9, R5, 0x2, P0 ;  /* 0x0000000900157c11 */ /* 0x000fca00080f1405 */
[----:B------:R-:W3:Y:S01]  /*3900*/  LDG.E R4, desc[UR10][R20.64] ;  /* 0x0000000a14047981 */ /* 0x000ee2000c1e1900 */
[----:B------:R-:W-:-:S05]  /*3910*/  VIADD R6, R6, UR16 ;  /* 0x0000001006067c36 */ /* 0x000fca0008000000 */
[----:B------:R-:W-:Y:S01]  /*3920*/  IADD3 R0, P0, PT, R23, R6, RZ ;  /* 0x0000000617007210 */ /* 0x000fe20007f1e0ff */
[----:B------:R-:W-:-:S03]  /*3930*/  FADD.FTZ R16, R8, R7 ;  /* 0x0000000708107221 */ /* 0x000fc60000010000 */
[----:B------:R-:W-:Y:S02]  /*3940*/  LEA.HI.X.SX32 R5, R6, R17, 0x1, P0 ;  /* 0x0000001106057211 */ /* 0x000fe400000f0eff */
[----:B------:R-:W-:-:S04]  /*3950*/  LEA R18, P0, R0, UR6, 0x2 ;  /* 0x0000000600127c11 */ /* 0x000fc8000f8010ff */
[----:B------:R-:W-:Y:S02]  /*3960*/  LEA.HI.X R19, R0, UR7, R5, 0x2, P0 ;  /* 0x0000000700137c11 */ /* 0x000fe400080f1405 */
[----:B------:R0:W1:Y:S03]  /*3970*/  F2I.FTZ.TRUNC.NTZ R0, R16 ;  /* 0x0000001000007305 */ /* 0x000066000021f100 */
        /* <DEDUP_REMOVED lines=10> */
[----:B-1----:R-:W-:-:S04]  /*3a20*/  I2FP.F32.S32 R0, R0 ;  /* 0x0000000000007245 */ /* 0x002fc80000201400 */
[----:B------:R-:W0:Y:S02]  /*3a30*/  F2F.BF16.F32 R22, R0 ;  /* 0x0000000000167304 */ /* 0x000e240000202000 */
[----:B0-----:R-:W-:Y:S02]  /*3a40*/  SHF.L.U32 R22, R22, 0x10, RZ ;  /* 0x0000001016167819 */ /* 0x001fe400000006ff */
[----:B--2---:R-:W-:-:S05]  /*3a50*/  SHF.L.U32 R3, R3, 0x10, RZ ;  /* 0x0000001003037819 */ /* 0x004fca00000006ff */
[----:B------:R-:W-:-:S06]  /*3a60*/  FADD.FTZ R22, R3, R22 ;  /* 0x0000001603167221 */ /* 0x000fcc0000010000 */
[----:B------:R-:W0:Y:S08]  /*3a70*/  F2F.BF16.F32 R22, R22 ;  /* 0x0000001600167304 */ /* 0x000e300000202000 */
[----:B---3--:R-:W-:Y:S01]  /*3a80*/  MUFU.RCP R4, R4 ;  /* 0x0000000400047308 */ /* 0x008fe20000001000 */
[----:B0-----:R-:W-:Y:S01]  /*3a90*/  SHF.L.U32 R20, R22, 0x10, RZ ;  /* 0x0000001016147819 */ /* 0x001fe200000006ff */
[----:B------:R-:W-:-:S04]  /*3aa0*/  FADD.FTZ R22, R11, -R10 ;  /* 0x8000000a0b167221 */ /* 0x000fc80000010000 */
[----:B------:R-:W-:Y:S01]  /*3ab0*/  FMUL.FTZ R27, R20, 1 ;  /* 0x3f800000141b7820 */ /* 0x000fe20000410000 */
[----:B------:R-:W-:-:S15]  /*3ac0*/  FMUL.FTZ R22, R22, R22 ;  /* 0x0000001616167220 */ /* 0x000fde0000410000 */
[----:B------:R-:W-:-:S12]  /*3ad0*/  NOP ;  /* 0x0000000000007918 */ /* 0x000fd80000000000 */
[----:B----4-:R-:W0:Y:S02]  /*3ae0*/  F2F.F64.F32 R18, R27 ;  /* 0x0000001b00127310 */ /* 0x010e240000201800 */
[----:B0-----:R-:W-:Y:S01]  /*3af0*/  IADD3 R32, PT, PT, R19, 0x300402, RZ ;  /* 0x0030040213207810 */ /* 0x001fe20007ffe0ff */
[----:B------:R-:W-:-:S03]  /*3b00*/  FMUL.FTZ R27, R7, R22 ;  /* 0x00000016071b7220 */ /* 0x000fc60000410000 */
[----:B------:R-:W-:Y:S01]  /*3b10*/  FSETP.GEU.AND P0, PT, |R32|, 5.8789094863358348022e-39, PT ;  /* 0x004004022000780b */ /* 0x000fe20003f0e200 */
[----:B------:R-:W-:-:S04]  /*3b20*/  FMUL.FTZ R27, R8, R27 ;  /* 0x0000001b081b7220 */ /* 0x000fc80000410000 */
[----:B------:R-:W-:-:S04]  /*3b30*/  FMUL.FTZ R22, R16, R27 ;  /* 0x0000001b10167220 */ /* 0x000fc80000410000 */
[----:B------:R-:W-:-:S04]  /*3b40*/  FFMA.FTZ R9, R9, R8, R22 ;  /* 0x0000000809097223 */ /* 0x000fc80000010016 */
[----:B------:R-:W-:Y:S01]  /*3b50*/  FADD.FTZ R12, R12, R9 ;  /* 0x000000090c0c7221 */ /* 0x000fe20000010000 */
[----:B------:R-:W0:-:S15]  /*3b60*/  MUFU.RCP64H R33, R19 ;  /* 0x0000001300217308 */ /* 0x000e1e0000001800 */
        /* <DEDUP_REMOVED lines=13> */
[-C--:B0-----:R-:W-:Y:S01]  /*3c40*/  FMUL.FTZ R33, R8, R16.reuse ;  /* 0x0000001008217220 */ /* 0x081fe20000410000 */
[----:B------:R-:W-:-:S03]  /*3c50*/  FMUL.FTZ R16, R7, R16 ;  /* 0x0000001007107220 */ /* 0x000fc60000410000 */
[----:B------:R-:W-:-:S04]  /*3c60*/  FMUL.FTZ R10, R10, R33 ;  /* 0x000000210a0a7220 */ /* 0x000fc80000410000 */
[----:B------:R-:W-:Y:S01]  /*3c70*/  FFMA.FTZ R8, R11, R16, R10 ;  /* 0x000000100b087223 */ /* 0x000fe2000001000a */
[----:B------:R-:W-:-:S15]  /*3c80*/  FFMA.FTZ R10, R4, R4, -UR15 ;  /* 0x8000000f040a7e23 */ /* 0x000fde0008010004 */
[----:B------:R-:W-:-:S15]  /*3c90*/  NOP ;  /* 0x0000000000007918 */ /* 0x000fde0000000000 */
[----:B------:R-:W-:-:S15]  /*3ca0*/  NOP ;  /* 0x0000000000007918 */ /* 0x000fde0000000000 */
[----:B------:R-:W-:-:S08]  /*3cb0*/  NOP ;  /* 0x0000000000007918 */ /* 0x000fd00000000000 */
        /* <DEDUP_REMOVED lines=11> */
.L_x_948:
        /* <DEDUP_REMOVED lines=15> */
[----:B------:R0:W1:Y:S01]  /*3e60*/  F2I.FTZ.TRUNC.NTZ R2, R9 ;  /* 0x0000000900027305 */ /* 0x000062000021f100 */
[----:B------:R-:W-:Y:S01]  /*3e70*/  UMOV UR12, 0xf0000000 ;  /* 0xf0000000000c7882 */ /* 0x000fe20000000000 */
[----:B------:R-:W-:Y:S01]  /*3e80*/  UMOV UR13, 0x380fffff ;  /* 0x380fffff000d7882 */ /* 0x000fe20000000000 */
[----:B------:R4:W5:Y:S01]  /*3e90*/  LDG.E R6, desc[UR10][R20.64] ;  /* 0x0000000a14067981 */ /* 0x000962000c1e1900 */
[----:B------:R-:W0:-:S15]  /*3ea0*/  DSETP.GEU.AND P0, PT, |R34|, UR12, PT ;  /* 0x0000000c22007e2a */ /* 0x000e1e000bf0e200 */
[----:B------:R-:W-:-:S15]  /*3eb0*/  NOP ;  /* 0x0000000000007918 */ /* 0x000fde0000000000 */
[----:B------:R-:W-:-:S15]  /*3ec0*/  NOP ;  /* 0x0000000000007918 */ /* 0x000fde0000000000 */
[----:B------:R-:W-:-:S15]  /*3ed0*/  NOP ;  /* 0x0000000000007918 */ /* 0x000fde0000000000 */
[----:B------:R-:W-:-:S04]  /*3ee0*/  NOP ;  /* 0x0000000000007918 */ /* 0x000fc80000000000 */
[----:B0-----:R-:W0:Y:S02]  /*3ef0*/  F2F.F32.F64 R9, R34 ;  /* 0x0000002200097310 */ /* 0x001e240000301000 */
[----:B0-----:R-:W-:Y:S01]  /*3f00*/  @!P0 FMUL R9, R9, 1.175494350822287508e-38 ;  /* 0x0080000009098820 */ /* 0x001fe20000400000 */
[----:B-1----:R-:W-:-:S03]  /*3f10*/  I2FP.F32.S32 R2, R2 ;  /* 0x0000000200027245 */ /* 0x002fc60000201400 */
[----:B------:R-:W-:Y:S01]  /*3f20*/  FMUL.FTZ R22, R3, R9 ;  /* 0x0000000903167220 */ /* 0x000fe20000410000 */
[----:B------:R-:W0:Y:S02]  /*3f30*/  F2F.BF16.F32 R11, R2 ;  /* 0x00000002000b7304 */ /* 0x000e240000202000 */
[----:B0-----:R-:W-:Y:S01]  /*3f40*/  SHF.L.U32 R16, R11, 0x10, RZ ;  /* 0x000000100b107819 */ /* 0x001fe200000006ff */
[----:B--2---:R-:W-:-:S04]  /*3f50*/  IMAD.U32 R7, R7, 0x10000, RZ ;  /* 0x0001000007077824 */ /* 0x004fc800078e00ff */
[----:B------:R-:W-:-:S06]  /*3f60*/  FADD.FTZ R16, R7, R16 ;  /* 0x0000001007107221 */ /* 0x000fcc0000010000 */
[----:B------:R-:W0:Y:S08]  /*3f70*/  F2F.BF16.F32 R16, R16 ;  /* 0x0000001000107304 */ /* 0x000e300000202000 */
[----:B---3--:R-:W1:Y:S01]  /*3f80*/  MUFU.RCP R4, R4 ;  /* 0x0000000400047308 */ /* 0x008e620000001000 */
[----:B0-----:R-:W-:-:S05]  /*3f90*/  SHF.L.U32 R11, R16, 0x10, RZ ;  /* 0x00000010100b7819 */ /* 0x001fca00000006ff */
[----:B------:R-:W-:Y:S01]  /*3fa0*/  FMUL.FTZ R18, R11, 1 ;  /* 0x3f8000000b127820 */ /* 0x000fe20000410000 */
[----:B-----5:R-:W-:Y:S01]  /*3fb0*/  FADD.FTZ R11, R8, -R5 ;  /* 0x80000005080b7221 */ /* 0x020fe20000010000 */
[----:B------:R-:W-:-:S03]  /*3fc0*/  FMUL.FTZ R5, R5, R22 ;  /* 0x0000001605057220 */ /* 0x000fc60000410000 */
[----:B------:R-:W-:-:S15]  /*3fd0*/  FMUL.FTZ R11, R11, R11 ;  /* 0x0000000b0b0b7220 */ /* 0x000fde0000410000 */
[----:B------:R-:W-:-:S10]  /*3fe0*/  NOP ;  /* 0x0000000000007918 */ /* 0x000fd40000000000 */
[----:B------:R-:W0:Y:S02]  /*3ff0*/  F2F.F64.F32 R18, R18 ;  /* 0x0000001200127310 */ /* 0x000e240000201800 */
[----:B0-----:R-:W-:Y:S01]  /*4000*/  IADD3 R30, PT, PT, R19, 0x300402, RZ ;  /* 0x00300402131e7810 */ /* 0x001fe20007ffe0ff */
[----:B------:R-:W-:-:S03]  /*4010*/  FMUL.FTZ R16, R0, R11 ;  /* 0x0000000b00107220 */ /* 0x000fc60000410000 */
[----:B------:R-:W-:Y:S01]  /*4020*/  FSETP.GEU.AND P0, PT, |R30|, 5.8789094863358348022e-39, PT ;  /* 0x004004021e00780b */ /* 0x000fe20003f0e200 */
[----:B------:R-:W-:-:S04]  /*4030*/  FMUL.FTZ R16, R3, R16 ;  /* 0x0000001003107220 */ /* 0x000fc80000410000 */
[----:B------:R-:W-:Y:S01]  /*4040*/  FMUL.FTZ R11, R9, R16 ;  /* 0x00000010090b7220 */ /* 0x000fe20000410000 */
[----:B------:R-:W-:-:S03]  /*4050*/  FMUL.FTZ R9, R0, R9 ;  /* 0x0000000900097220 */ /* 0x000fc60000410000 */
[----:B------:R-:W-:Y:S01]  /*4060*/  FFMA.FTZ R11, R10, R3, R11 ;  /* 0x000000030a0b7223 */ /* 0x000fe2000001000b */
[----:B------:R-:W-:Y:S01]  /*4070*/  FFMA.FTZ R3, R8, R9, R5 ;  /* 0x0000000908037223 */ /* 0x000fe20000010005 */
[----:B-1----:R-:W-:Y:S02]  /*4080*/  FFMA.FTZ R8, R4, R4, -UR15 ;  /* 0x8000000f04087e23 */ /* 0x002fe40008010004 */
        /* <DEDUP_REMOVED lines=14> */
[----:B0-----:R-:W4:-:S15]  /*4170*/  DFMA R28, R30, R28, R30 ;  /* 0x0000001c1e1c722b */ /* 0x001f1e000000001e */
[----:B------:R-:W-:-:S15]  /*4180*/  NOP ;  /* 0x0000000000007918 */ /* 0x000fde0000000000 */
[----:B------:R-:W-:-:S15]  /*4190*/  NOP ;  /* 0x0000000000007918 */ /* 0x000fde0000000000 */
[----:B------:R-:W-:-:S15]  /*41a0*/  NOP ;  /* 0x0000000000007918 */ /* 0x000fde0000000000 */
[----:B------:R-:W-:-:S04]  /*41b0*/  NOP ;  /* 0x0000000000007918 */ /* 0x000fc80000000000 */
[----:B----4-:R-:W0:-:S15]  /*41c0*/  DFMA R20, -R18, R28, 1 ;  /* 0x3ff000001214742b */ /* 0x010e1e000000011c */
        /* <DEDUP_REMOVED lines=10> */
.L_x_949:
[----:B------:R-:W-:Y:S01]  /*4270*/  FADD.FTZ R0, R3, -R6 ;  /* 0x8000000603007221 */ /* 0x000fe20000010000 */
[----:B------:R-:W-:Y:S01]  /*4280*/  ULOP3.LUT UR5, UR18, 0x7ffffffc, URZ, 0xc0, !UPT ;  /* 0x7ffffffc12057892 */ /* 0x000fe2000f8ec0ff */
[----:B------:R-:W-:Y:S01]  /*4290*/  IADD3 R14, PT, PT, R14, 0x4, RZ ;  /* 0x000000040e0e7810 */ /* 0x000fe20007ffe0ff */
[----:B------:R-:W-:Y:S01]  /*42a0*/  UMOV UR12, 0xf0000000 ;  /* 0xf0000000000c7882 */ /* 0x000fe20000000000 */
[----:B------:R-:W-:Y:S01]  /*42b0*/  FMUL.FTZ R5, R0, R0 ;  /* 0x0000000000057220 */ /* 0x000fe20000410000 */
[----:B------:R-:W-:Y:S01]  /*42c0*/  UMOV UR13, 0x380fffff ;  /* 0x380fffff000d7882 */ /* 0x000fe20000000000 */
[----:B------:R-:W0:-:S15]  /*42d0*/  F2F.F32.F64 R4, R34 ;  /* 0x0000002200047310 */ /* 0x000e1e0000301000 */
[----:B------:R-:W-:-:S15]  /*42e0*/  NOP ;  /* 0x0000000000007918 */ /* 0x000fde0000000000 */
[----:B------:R-:W-:-:S15]  /*42f0*/  NOP ;  /* 0x0000000000007918 */ /* 0x000fde0000000000 */
[----:B------:R-:W-:-:S15]  /*4300*/  NOP ;  /* 0x0000000000007918 */ /* 0x000fde0000000000 */
[----:B------:R-:W-:-:S04]  /*4310*/  NOP ;  /* 0x0000000000007918 */ /* 0x000fc80000000000 */
[----:B------:R-:W0:Y:S01]  /*4320*/  DSETP.GEU.AND P0, PT, |R34|, UR12, PT ;  /* 0x0000000c22007e2a */ /* 0x000e22000bf0e200 */
[----:B------:R-:W-:Y:S01]  /*4330*/  FMUL.FTZ R0, R2, R5 ;  /* 0x0000000502007220 */ /* 0x000fe20000410000 */
[C---:B------:R-:W-:Y:S01]  /*4340*/  FADD.FTZ R10, R7.reuse, R2 ;  /* 0x00000002070a7221 */ /* 0x040fe20000010000 */
[----:B0-----:R-:W-:Y:S01]  /*4350*/  @!P0 FMUL R4, R4, 1.175494350822287508e-38 ;  /* 0x0080000004048820 */ /* 0x001fe20000400000 */
[----:B------:R-:W-:Y:S01]  /*4360*/  ISETP.NE.AND P0, PT, R14, UR5, PT ;  /* 0x000000050e007c0c */ /* 0x000fe2000bf05270 */
[C---:B------:R-:W-:Y:S02]  /*4370*/  FMUL.FTZ R5, R7.reuse, R0 ;  /* 0x0000000007057220 */ /* 0x040fe40000410000 */
[-C--:B------:R-:W-:Y:S01]  /*4380*/  FMUL.FTZ R9, R7, R4.reuse ;  /* 0x0000000407097220 */ /* 0x080fe20000410000 */
[----:B------:R-:W-:Y:S01]  /*4390*/  FMUL.FTZ R2, R2, R4 ;  /* 0x0000000402027220 */ /* 0x000fe20000410000 */
[----:B------:R-:W-:Y:S02]  /*43a0*/  FMUL.FTZ R5, R4, R5 ;  /* 0x0000000504057220 */ /* 0x000fe40000410000 */
[----:B------:R-:W-:-:S02]  /*43b0*/  FMUL.FTZ R6, R6, R9 ;  /* 0x0000000906067220 */ /* 0x000fc40000410000 */
[----:B------:R-:W-:Y:S02]  /*43c0*/  FFMA.FTZ R5, R8, R7, R5 ;  /* 0x0000000708057223 */ /* 0x000fe40000010005 */
[----:B------:R-:W-:Y:S02]  /*43d0*/  FFMA.FTZ R22, R3, R2, R6 ;  /* 0x0000000203167223 */ /* 0x000fe40000010006 */
[----:B------:R-:W-:Y:S01]  /*43e0*/  FADD.FTZ R12, R12, R5 ;  /* 0x000000050c0c7221 */ /* 0x000fe20000010000 */
[----:B------:R1:W2:Y:S01]  /*43f0*/  F2I.FTZ.TRUNC.NTZ R0, R10 ;  /* 0x0000000a00007305 */ /* 0x0002a2000021f100 */
[----:B------:R-:W-:Y:S05]  /*4400*/  @P0 BRA `(.L_x_950) ;  /* 0xffffffe800e80947 */ /* 0x000fea000383ffff */
[----:B------:R-:W-:-:S07]  /*4410*/  MOV R6, UR5 ;  /* 0x0000000500067c02 */ /* 0x000fce0008000f00 */
.L_x_945:
        /* <DEDUP_REMOVED lines=12> */
[----:B------:R-:W0:Y:S04]  /*44e0*/  LDCU UR5, c[0x0][0x390] ;  /* 0x00007200ff0577ac */ /* 0x000e280008000800 */
[----:B------:R-:W-:-:S04]  /*44f0*/  IADD3 R3, P0, PT, R15, R2, RZ ;  /* 0x000000020f037210 */ /* 0x000fc80007f1e0ff */
[----:B------:R-:W-:Y:S02]  /*4500*/  LEA.HI.X.SX32 R4, R2, R13, 0x1, P0 ;  /* 0x0000000d02047211 */ /* 0x000fe400000f0eff */
[----:B--2---:R-:W-:-:S04]  /*4510*/  LEA R18, P0, R3, UR12, 0x2 ;  /* 0x0000000c03127c11 */ /* 0x004fc8000f8010ff */
[----:B------:R-:W-:Y:S01]  /*4520*/  LEA.HI.X R19, R3, UR13, R4, 0x2, P0 ;  /* 0x0000000d03137c11 */ /* 0x000fe200080f1404 */
[----:B------:R-:W1:Y:S04]  /*4530*/  LDCU.64 UR12, c[0x0][0x380] ;  /* 0x00007000ff0c77ac */ /* 0x000e680008000a00 */
[----:B------:R-:W2:Y:S01]  /*4540*/  LDG.E R3, desc[UR10][R18.64] ;  /* 0x0000000a12037981 */ /* 0x000ea2000c1e1900 */
[----:B0-----:R-:W-:Y:S01]  /*4550*/  IMAD R10, R6, UR5, RZ ;  /* 0x00000005060a7c24 */ /* 0x001fe2000f8e02ff */
[----:B------:R-:W-:Y:S01]  /*4560*/  I2FP.F32.S32 R0, R0 ;  /* 0x0000000000007245 */ /* 0x000fe20000201400 */
[----:B------:R-:W0:Y:S03]  /*4570*/  LDCU UR5, c[0x0][0x3f0] ;  /* 0x00007e00ff0577ac */ /* 0x000e260008000800 */
[----:B------:R-:W-:-:S04]  /*4580*/  IADD3 R5, P0, PT, R23, R10, RZ ;  /* 0x0000000a17057210 */ /* 0x000fc80007f1e0ff */
[----:B------:R-:W-:Y:S02]  /*4590*/  LEA.HI.X.SX32 R8, R10, R17, 0x1, P0 ;  /* 0x000000110a087211 */ /* 0x000fe400000f0eff */
[----:B-1----:R-:W-:-:S04]  /*45a0*/  LEA R4, P0, R5, UR12, 0x2 ;  /* 0x0000000c05047c11 */ /* 0x002fc8000f8010ff */
[----:B------:R-:W-:Y:S02]  /*45b0*/  LEA.HI.X R5, R5, UR13, R8, 0x2, P0 ;  /* 0x0000000d05057c11 */ /* 0x000fe400080f1408 */
[----:B------:R-:W1:Y:S03]  /*45c0*/  F2F.BF16.F32 R8, R0 ;  /* 0x0000000000087304 */ /* 0x000e660000202000 */
[----:B------:R4:W5:Y:S01]  /*45d0*/  LDG.E R7, desc[UR10][R4.64] ;  /* 0x0000000a04077981 */ /* 0x000962000c1e1900 */
[----:B-1----:R-:W-:Y:S01]  /*45e0*/  SHF.L.U32 R8, R8, 0x10, RZ ;  /* 0x0000001008087819 */ /* 0x002fe200000006ff */
[----:B---3--:R-:W-:-:S04]  /*45f0*/  IMAD.U32 R9, R9, 0x10000, RZ ;  /* 0x0001000009097824 */ /* 0x008fc800078e00ff */
[----:B------:R-:W-:-:S06]  /*4600*/  FADD.FTZ R8, R9, R8 ;  /* 0x0000000809087221 */ /* 0x000fcc0000010000 */
[----:B------:R-:W1:Y:S02]  /*4610*/  F2F.BF16.F32 R8, R8 ;  /* 0x0000000800087304 */ /* 0x000e640000202000 */
[----:B-1----:R-:W-:-:S06]  /*4620*/  SHF.L.U32 R11, R8, 0x10, RZ ;  /* 0x00000010080b7819 */ /* 0x002fcc00000006ff */
[----:B--2---:R-:W0:Y:S01]  /*4630*/  MUFU.RCP R3, R3 ;  /* 0x0000000300037308 */ /* 0x004e220000001000 */
[----:B------:R-:W-:-:S04]  /*4640*/  FMUL.FTZ R11, R11, 1 ;  /* 0x3f8000000b0b7820 */ /* 0x000fc80000410000 */
[----:B------:R-:W1:Y:S02]  /*4650*/  F2F.F64.F32 R18, R11 ;  /* 0x0000000b00127310 */ /* 0x000e640000201800 */
[----:B-1----:R-:W-:-:S04]  /*4660*/  IADD3 R20, PT, PT, R19, 0x300402, RZ ;  /* 0x0030040213147810 */ /* 0x002fc80007ffe0ff */
[----:B------:R-:W-:Y:S01]  /*4670*/  FSETP.GEU.AND P0, PT, |R20|, 5.8789094863358348022e-39, PT ;  /* 0x004004021400780b */ /* 0x000fe20003f0e200 */
[----:B0-----:R-:W-:Y:S01]  /*4680*/  FFMA.FTZ R8, R3, R3, -UR5 ;  /* 0x8000000503087e23 */ /* 0x001fe20008010003 */
[----:B------:R-:W4:-:S15]  /*4690*/  MUFU.RCP64H R21, R19 ;  /* 0x0000001300157308 */ /* 0x000f1e0000001800 */
[----:B------:R-:W-:-:S15]  /*46a0*/  NOP ;  /* 0x0000000000007918 */ /* 0x000fde0000000000 */
[----:B------:R-:W-:-:S15]  /*46b0*/  NOP ;  /* 0x0000000000007918 */ /* 0x000fde0000000000 */
[----:B------:R-:W-:-:S11]  /*46c0*/  NOP ;  /* 0x0000000000007918 */ /* 0x000fd60000000000 */
[----:B----4-:R-:W0:-:S15]  /*46d0*/  DFMA R4, -R18, R20, 1 ;  /* 0x3ff000001204742b */ /* 0x010e1e0000000114 */
        /* <DEDUP_REMOVED lines=25> */
.L_x_953:
[----:B------:R-:W0:Y:S01]  /*4870*/  LDC R3, c[0x0][0x404] ;  /* 0x00010100ff037b82 */ /* 0x000e220000000800 */
[----:B------:R-:W1:Y:S01]  /*4880*/  LDCU UR5, c[0x0][0x3a8] ;  /* 0x00007500ff0577ac */ /* 0x000e620008000800 */
[----:B------:R-:W2:Y:S01]  /*4890*/  LDCU.64 UR12, c[0x0][0x398] ;  /* 0x00007300ff0c77ac */ /* 0x000ea20008000a00 */
[----:B0-----:R-:W-:-:S05]  /*48a0*/  IMAD.WIDE R30, R3, 0x2, R30 ;  /* 0x00000002031e7825 */ /* 0x001fca00078e021e */
[----:B------:R-:W3:Y:S01]  /*48b0*/  LDG.E.U16 R3, desc[UR10][R30.64] ;  /* 0x0000000a1e037981 */ /* 0x000ee2000c1e1500 */
[----:B-1----:R-:W-:Y:S01]  /*48c0*/  IADD3 R2, PT, PT, R2, UR5, RZ ;  /* 0x0000000502027c10 */ /* 0x002fe2000fffe0ff */
[----:B------:R-:W0:Y:S03]  /*48d0*/  LDCU UR5, c[0x0][0x390] ;  /* 0x00007200ff0577ac */ /* 0x000e260008000800 */
[----:B------:R-:W-:-:S04]  /*48e0*/  IADD3 R4, P0, PT, R15, R2, RZ ;  /* 0x000000020f047210 */ /* 0x000fc80007f1e0ff */
[----:B------:R-:W-:Y:S02]  /*48f0*/  LEA.HI.X.SX32 R5, R2, R13, 0x1, P0 ;  /* 0x0000000d02057211 */ /* 0x000fe400000f0eff */
[----:B--2---:R-:W-:-:S04]  /*4900*/  LEA R18, P0, R4, UR12, 0x2 ;  /* 0x0000000c04127c11 */ /* 0x004fc8000f8010ff */
[----:B------:R-:W-:Y:S01]  /*4910*/  LEA.HI.X R19, R4, UR13, R5, 0x2, P0 ;  /* 0x0000000d04137c11 */ /* 0x000fe200080f1405 */
[----:B------:R-:W1:Y:S04]  /*4920*/  LDCU.64 UR12, c[0x0][0x380] ;  /* 0x00007000ff0c77ac */ /* 0x000e680008000a00 */
[----:B------:R-:W2:Y:S01]  /*4930*/  LDG.E R4, desc[UR10][R18.64] ;  /* 0x0000000a12047981 */ /* 0x000ea2000c1e1900 */
[----:B0-----:R-:W-:Y:S01]  /*4940*/  IADD3 R10, PT, PT, R10, UR5, RZ ;  /* 0x000000050a0a7c10 */ /* 0x001fe2000fffe0ff */
[----:B------:R-:W-:Y:S01]  /*4950*/  FADD.FTZ R14, R9, R0 ;  /* 0x00000000090e7221 */ /* 0x000fe20000010000 */
[----:B------:R-:W0:Y:S02]  /*4960*/  LDCU UR5, c[0x0][0x3f0] ;  /* 0x00007e00ff0577ac */ /* 0x000e240008000800 */
[----:B------:R-:W-:-:S04]  /*4970*/  IADD3 R2, P0, PT, R23, R10, RZ ;  /* 0x0000000a17027210 */ /* 0x000fc80007f1e0ff */
[----:B------:R-:W-:Y:S02]  /*4980*/  LEA.HI.X.SX32 R5, R10, R17, 0x1, P0 ;  /* 0x000000110a057211 */ /* 0x000fe400000f0eff */
[----:B-1----:R-:W-:-:S04]  /*4990*/  LEA R10, P0, R2, UR12, 0x2 ;  /* 0x0000000c020a7c11 */ /* 0x002fc8000f8010ff */
[----:B------:R-:W-:Y:S02]  /*49a0*/  LEA.HI.X R11, R2, UR13, R5, 0x2, P0 ;  /* 0x0000000d020b7c11 */ /* 0x000fe400080f1405 */
[----:B------:R1:W4:Y:S01]  /*49b0*/  F2I.FTZ.TRUNC.NTZ R2, R14 ;  /* 0x0000000e00027305 */ /* 0x000322000021f100 */
[----:B------:R-:W-:Y:S01]  /*49c0*/  UMOV UR12, 0xf0000000 ;  /* 0xf0000000000c7882 */ /* 0x000fe20000000000 */
[----:B------:R-:W-:Y:S01]  /*49d0*/  UMOV UR13, 0x380fffff ;  /* 0x380fffff000d7882 */ /* 0x000fe20000000000 */
[----:B------:R0:W5:Y:S03]  /*49e0*/  LDG.E R5, desc[UR10][R10.64] ;  /* 0x0000000a0a057981 */ /* 0x000166000c1e1900 */
[----:B------:R-:W1:-:S15]  /*49f0*/  DSETP.GEU.AND P0, PT, |R34|, UR12, PT ;  /* 0x0000000c22007e2a */ /* 0x000e5e000bf0e200 */
[----:B------:R-:W-:-:S15]  /*4a00*/  NOP ;  /* 0x0000000000007918 */ /* 0x000fde0000000000 */
[----:B------:R-:W-:-:S15]  /*4a10*/  NOP ;  /* 0x0000000000007918 */ /* 0x000fde0000000000 */
[----:B------:R-:W-:-:S15]  /*4a20*/  NOP ;  /* 0x0000000000007918 */ /* 0x000fde0000000000 */
[----:B------:R-:W-:-:S04]  /*4a30*/  NOP ;  /* 0x0000000000007918 */ /* 0x000fc80000000000 */
[----:B-1----:R-:W1:Y:S02]  /*4a40*/  F2F.F32.F64 R14, R34 ;  /* 0x00000022000e7310 */ /* 0x002e640000301000 */
[----:B-1----:R-:W-:Y:S01]  /*4a50*/  @!P0 FMUL R14, R14, 1.175494350822287508e-38 ;  /* 0x008000000e0e8820 */ /* 0x002fe20000400000 */
[----:B----4-:R-:W-:-:S04]  /*4a60*/  I2FP.F32.S32 R2, R2 ;  /* 0x0000000200027245 */ /* 0x010fc80000201400 */
[----:B------:R-:W1:Y:S02]  /*4a70*/  F2F.BF16.F32 R16, R2 ;  /* 0x0000000200107304 */ /* 0x000e640000202000 */
[----:B-1----:R-:W-:Y:S02]  /*4a80*/  SHF.L.U32 R16, R16, 0x10, RZ ;  /* 0x0000001010107819 */ /* 0x002fe400000006ff */
[----:B---3--:R-:W-:-:S05]  /*4a90*/  SHF.L.U32 R3, R3, 0x10, RZ ;  /* 0x0000001003037819 */ /* 0x008fca00000006ff */
[----:B------:R-:W-:-:S06]  /*4aa0*/  FADD.FTZ R16, R3, R16 ;  /* 0x0000001003107221 */ /* 0x000fcc0000010000 */
[----:B------:R-:W1:Y:S08]  /*4ab0*/  F2F.BF16.F32 R16, R16 ;  /* 0x0000001000107304 */ /* 0x000e700000202000 */
[----:B--2---:R-:W0:Y:S01]  /*4ac0*/  MUFU.RCP R4, R4 ;  /* 0x0000000400047308 */ /* 0x004e220000001000 */
[----:B-1----:R-:W-:Y:S02]  /*4ad0*/  IMAD.U32 R18, R16, 0x10000, RZ ;  /* 0x0001000010127824 */ /* 0x002fe400078e00ff */
[----:B-----5:R-:W-:-:S02]  /*4ae0*/  FADD.FTZ R16, R22, -R7 ;  /* 0x8000000716107221 */ /* 0x020fc40000010000 */
[----:B------:R-:W-:Y:S02]  /*4af0*/  FMUL.FTZ R18, R18, 1 ;  /* 0x3f80000012127820 */ /* 0x000fe40000410000 */
[----:B------:R-:W-:-:S04]  /*4b00*/  FMUL.FTZ R27, R16, R16 ;  /* 0x00000010101b7220 */ /* 0x000fc80000410000 */
[----:B------:R-:W-:-:S15]  /*4b10*/  FMUL.FTZ R16, R0, R27 ;  /* 0x0000001b00107220 */ /* 0x000fde0000410000 */
[----:B------:R-:W-:-:S08]  /*4b20*/  NOP ;  /* 0x0000000000007918 */ /* 0x000fd00000000000 */
[----:B------:R-:W1:Y:S02]  /*4b30*/  F2F.F64.F32 R18, R18 ;  /* 0x0000001200127310 */ /* 0x000e640000201800 */
[----:B-1----:R-:W-:Y:S01]  /*4b40*/  IADD3 R28, PT, PT, R19, 0x300402, RZ ;  /* 0x00300402131c7810 */ /* 0x002fe20007ffe0ff */
[C---:B------:R-:W-:Y:S01]  /*4b50*/  FMUL.FTZ R27, R9.reuse, R16 ;  /* 0x00000010091b7220 */ /* 0x040fe20000410000 */
[----:B------:R-:W-:Y:S02]  /*4b60*/  FMUL.FTZ R16, R9, R14 ;  /* 0x0000000e09107220 */ /* 0x000fe40000410000 */
[----:B------:R-:W-:Y:S01]  /*4b70*/  FSETP.GEU.AND P0, PT, |R28|, 5.8789094863358348022e-39, PT ;  /* 0x004004021c00780b */ /* 0x000fe20003f0e200 */
[----:B------:R-:W-:Y:S01]  /*4b80*/  FMUL.FTZ R27, R14, R27 ;  /* 0x0000001b0e1b7220 */ /* 0x000fe20000410000 */
[----:B------:R-:W-:-:S03]  /*4b90*/  FMUL.FTZ R7, R7, R16 ;  /* 0x0000001007077220 */ /* 0x000fc60000410000 */
[----:B------:R-:W-:Y:S01]  /*4ba0*/  FFMA.FTZ R27, R8, R9, R27 ;  /* 0x00000009081b7223 */ /* 0x000fe2000001001b */
[----:B0-----:R-:W-:-:S03]  /*4bb0*/  FFMA.FTZ R8, R4, R4, -UR5 ;  /* 0x8000000504087e23 */ /* 0x001fc60008010004 */
[----:B------:R-:W-:Y:S01]  /*4bc0*/  FADD.FTZ R12, R12, R27 ;  /* 0x0000001b0c0c7221 */ /* 0x000fe20000010000 */
[----:B------:R-:W0:-:S15]  /*4bd0*/  MUFU.RCP64H R29, R19 ;  /* 0x00000013001d7308 */ /* 0x000e1e0000001800 */
        /* <DEDUP_REMOVED lines=15> */
[----:B------:R-:W-:-:S15]  /*4cd0*/  FFMA.FTZ R22, R22, R29, R7 ;  /* 0x0000001d16167223 */ /* 0x000fde0000010007 */
[----:B------:R-:W-:-:S15]  /*4ce0*/  NOP ;  /* 0x0000000000007918 */ /* 0x000fde0000000000 */
[----:B------:R-:W-:-:S15]  /*4cf0*/  NOP ;  /* 0x0000000000007918 */ /* 0x000fde0000000000 */
[----:B------:R-:W-:-:S13]  /*4d00*/  NOP ;  /* 0x0000000000007918 */ /* 0x000fda0000000000 */
        /* <DEDUP_REMOVED lines=11> */
.L_x_954:
        /* <DEDUP_REMOVED lines=23> */
.L_x_952:
        /* <DEDUP_REMOVED lines=12> */
[----:B------:R-:W1:Y:S04]  /*4ff0*/  LDCU UR5, c[0x0][0x390] ;  /* 0x00007200ff0577ac */ /* 0x000e680008000800 */
[----:B------:R-:W-:-:S04]  /*5000*/  IADD3 R15, P0, PT, R15, R4, RZ ;  /* 0x000000040f0f7210 */ /* 0x000fc80007f1e0ff */
[----:B------:R-:W-:Y:S02]  /*5010*/  LEA.HI.X.SX32 R4, R4, R13, 0x1, P0 ;  /* 0x0000000d04047211 */ /* 0x000fe400000f0eff */
[----:B--2---:R-:W-:-:S04]  /*5020*/  LEA R8, P0, R15, UR12, 0x2 ;  /* 0x0000000c0f087c11 */ /* 0x004fc8000f8010ff */
[----:B------:R-:W-:Y:S01]  /*5030*/  LEA.HI.X R9, R15, UR13, R4, 0x2, P0 ;  /* 0x0000000d0f097c11 */ /* 0x000fe200080f1404 */
[----:B------:R-:W2:Y:S04]  /*5040*/  LDCU.64 UR12, c[0x0][0x380] ;  /* 0x00007000ff0c77ac */ /* 0x000ea80008000a00 */
[----:B------:R-:W4:Y:S01]  /*5050*/  LDG.E R13, desc[UR10][R8.64] ;  /* 0x0000000a080d7981 */ /* 0x000f22000c1e1900 */
[----:B-1----:R-:W-:Y:S01]  /*5060*/  IMAD R6, R6, UR5, RZ ;  /* 0x0000000506067c24 */ /* 0x002fe2000f8e02ff */
[----:B0-----:R-:W-:Y:S01]  /*5070*/  I2FP.F32.S32 R2, R0 ;  /* 0x0000000000027245 */ /* 0x001fe20000201400 */
[----:B------:R-:W0:Y:S03]  /*5080*/  LDCU UR5, c[0x0][0x3f0] ;  /* 0x00007e00ff0577ac */ /* 0x000e260008000800 */
[----:B------:R-:W-:-:S04]  /*5090*/  IADD3 R23, P0, PT, R23, R6, RZ ;  /* 0x0000000617177210 */ /* 0x000fc80007f1e0ff */
[----:B------:R-:W-:Y:S02]  /*50a0*/  LEA.HI.X.SX32 R6, R6, R17, 0x1, P0 ;  /* 0x0000001106067211 */ /* 0x000fe400000f0eff */
[----:B--2---:R-:W-:-:S04]  /*50b0*/  LEA R4, P0, R23, UR12, 0x2 ;  /* 0x0000000c17047c11 */ /* 0x004fc8000f8010ff */
[----:B------:R-:W-:-:S06]  /*50c0*/  LEA.HI.X R5, R23, UR13, R6, 0x2, P0 ;  /* 0x0000000d17057c11 */ /* 0x000fcc00080f1406 */
[----:B------:R1:W5:Y:S01]  /*50d0*/  LDG.E R5, desc[UR10][R4.64] ;  /* 0x0000000a04057981 */ /* 0x000362000c1e1900 */
[----:B------:R-:W2:Y:S02]  /*50e0*/  F2F.BF16.F32 R0, R2 ;  /* 0x0000000200007304 */ /* 0x000ea40000202000 */
[----:B--2---:R-:W-:Y:S02]  /*50f0*/  SHF.L.U32 R0, R0, 0x10, RZ ;  /* 0x0000001000007819 */ /* 0x004fe400000006ff */
[----:B---3--:R-:W-:-:S05]  /*5100*/  SHF.L.U32 R3, R3, 0x10, RZ ;  /* 0x0000001003037819 */ /* 0x008fca00000006ff */
[----:B------:R-:W-:-:S06]  /*5110*/  FADD.FTZ R0, R3, R0 ;  /* 0x0000000003007221 */ /* 0x000fcc0000010000 */
[----:B------:R-:W2:Y:S02]  /*5120*/  F2F.BF16.F32 R0, R0 ;  /* 0x0000000000007304 */ /* 0x000ea40000202000 */
[----:B--2---:R-:W-:-:S06]  /*5130*/  SHF.L.U32 R6, R0, 0x10, RZ ;  /* 0x0000001000067819 */ /* 0x004fcc00000006ff */
[----:B----4-:R-:W-:Y:S01]  /*5140*/  MUFU.RCP R13, R13 ;  /* 0x0000000d000d7308 */ /* 0x010fe20000001000 */
        /* <DEDUP_REMOVED lines=32> */
[----:B------:R-:W-:-:S03]  /*5350*/  MOV R28, 0x5380 ;  /* 0x00005380001c7802 */ /* 0x000fc60000000f00 */
[----:B------:R-:W-:-:S07]  /*5360*/  VIADD R4, R4, 0xfff00000 ;  /* 0xfff0000004047836 */ /* 0x000fce0000000000 */
[----:B-----5:R-:W-:Y:S05]  /*5370*/  CALL.REL.NOINC `($__internal_11_$__cuda_sm20_dblrcp_rn_slowpath_v3) ;  /* 0x00000018007c7944 */ /* 0x020fea0003c00000 */
.L_x_955:
        /* <DEDUP_REMOVED lines=22> */
.L_x_951:
[----:B012---:R-:W-:Y:S01]  /*54e0*/  I2FP.F32.S32 R10, R0 ;  /* 0x00000000000a7245 */ /* 0x007fe20000201400 */
[----:B------:R-:W0:Y:S01]  /*54f0*/  LDCU UR5, c[0x0][0x3f0] ;  /* 0x00007e00ff0577ac */ /* 0x000e220008000800 */
[----:B------:R-:W-:Y:S02]  /*5500*/  BSSY.RECONVERGENT B1, `(.L_x_956) ;  /* 0x000002d000017945 */ /* 0x000fe40003800200 */
[----:B------:R-:W0:Y:S01]  /*5510*/  MUFU.RCP R11, R10 ;  /* 0x0000000a000b7308 */ /* 0x000e220000001000 */
[----:B------:R-:W1:Y:S01]  /*5520*/  LDCU.64 UR12, c[0x0][0x3e0] ;  /* 0x00007c00ff0c77ac */ /* 0x000e620008000a00 */
[----:B0-----:R-:W-:Y:S01]  /*5530*/  FFMA.FTZ R11, R11, R12, UR5 ;  /* 0x000000050b0b7e23 */ /* 0x001fe2000801000c */
[----:B------:R-:W0:Y:S01]  /*5540*/  LDCU UR5, c[0x0][0x3bc] ;  /* 0x00007780ff0577ac */ /* 0x000e220008000800 */
[----:B-1----:R-:W-:-:S04]  /*5550*/  ISETP.NE.U32.AND P0, PT, RZ, UR12, PT ;  /* 0x0000000cff007c0c */ /* 0x002fc8000bf05070 */
[----:B------:R-:W1:Y:S01]  /*5560*/  MUFU.SQRT R11, R11 ;  /* 0x0000000b000b7308 */ /* 0x000e620000002000 */
[----:B------:R-:W-:Y:S01]  /*5570*/  ISETP.NE.AND.EX P0, PT, RZ, UR13, PT, P0 ;  /* 0x0000000dff007c0c */ /* 0x000fe2000bf05300 */
        /* <DEDUP_REMOVED lines=18> */
[----:B-1----:R1:W2:Y:S02]  /*56a0*/  DFMA R6, R4, R2, R4 ;  /* 0x000000020406722b */ /* 0x0022a40000000004 */
[----:B-1----:R-:W1:Y:S01]  /*56b0*/  LDC.64 R2, c[0x0][0x3b0] ;  /* 0x0000ec00ff027b82 */ /* 0x002e620000000a00 */
[----:B0-----:R-:W-:-:S04]  /*56c0*/  IMAD R5, R26, UR5, RZ ;  /* 0x000000051a057c24 */ /* 0x001fc8000f8e02ff */
[----:B-1----:R-:W-:-:S05]  /*56d0*/  IMAD.WIDE R2, R5, 0x4, R2 ;  /* 0x0000000405027825 */ /* 0x002fca00078e0202 */
[----:B------:R0:W-:-:S15]  /*56e0*/  STG.E desc[UR10][R2.64], R22 ;  /* 0x0000001602007986 */ /* 0x0001de000c10190a */
[----:B------:R-:W-:-:S15]  /*56f0*/  NOP ;  /* 0x0000000000007918 */ /* 0x000fde0000000000 */
[----:B------:R-:W-:-:S15]  /*5700*/  NOP ;  /* 0x0000000000007918 */ /* 0x000fde0000000000 */
[----:B------:R-:W-:-:S07]  /*5710*/  NOP ;  /* 0x0000000000007918 */ /* 0x000fce0000000000 */
[----:B--2---:R-:W1:-:S15]  /*5720*/  DFMA R8, -R18, R6, 1 ;  /* 0x3ff000001208742b */ /* 0x004e5e0000000106 */
        /* <DEDUP_REMOVED lines=9> */
[----:B---34-:R-:W-:Y:S05]  /*57c0*/  CALL.REL.NOINC `($__internal_11_$__cuda_sm20_dblrcp_rn_slowpath_v3) ;  /* 0x0000001400687944 */ /* 0x018fea0003c00000 */
.L_x_957:
[----:B---34-:R-:W-:Y:S05]  /*57d0*/  BSYNC.RECONVERGENT B1 ;  /* 0x0000000000017941 */ /* 0x018fea0003800200 */
.L_x_956:
[----:B------:R-:W0:Y:S01]  /*57e0*/  LDC.64 R4, c[0x0][0x3c0] ;  /* 0x0000f000ff047b82 */ /* 0x000e220000000a00 */
[----:B------:R-:W1:Y:S01]  /*57f0*/  LDCU UR19, c[0x0][0x3cc] ;  /* 0x00007980ff1377ac */ /* 0x000e620008000800 */
[----:B------:R-:W2:Y:S01]  /*5800*/  F2F.F32.F64 R9, R34 ;  /* 0x0000002200097310 */ /* 0x000ea20000301000 */
[----:B------:R-:W3:Y:S05]  /*5810*/  LDCU UR5, c[0x0][0x3dc] ;  /* 0x00007b80ff0577ac */ /* 0x000eea0008000800 */
[----:B------:R-:W4:Y:S01]  /*5820*/  LDC.64 R2, c[0x0][0x3d0] ;  /* 0x0000f400ff027b82 */ /* 0x000f220000000a00 */
[----:B------:R-:W-:Y:S01]  /*5830*/  UMOV UR12, 0xf0000000 ;  /* 0xf0000000000c7882 */ /* 0x000fe20000000000 */
[----:B------:R-:W-:-:S15]  /*5840*/  UMOV UR13, 0x380fffff ;  /* 0x380fffff000d7882 */ /* 0x000fde0000000000 */
[----:B------:R-:W-:-:S15]  /*5850*/  NOP ;  /* 0x0000000000007918 */ /* 0x000fde0000000000 */
[----:B------:R-:W-:-:S15]  /*5860*/  NOP ;  /* 0x0000000000007918 */ /* 0x000fde0000000000 */
[----:B------:R-:W-:-:S11]  /*5870*/  NOP ;  /* 0x0000000000007918 */ /* 0x000fd60000000000 */
[----:B------:R-:W2:Y:S02]  /*5880*/  DSETP.GEU.AND P1, PT, |R34|, UR12, PT ;  /* 0x0000000c22007e2a */ /* 0x000ea4000bf2e200 */
[----:B--2---:R-:W-:Y:S01]  /*5890*/  @!P1 FMUL R9, R9, 1.175494350822287508e-38 ;  /* 0x0080000009099820 */ /* 0x004fe20000400000 */
[----:B------:R-:W2:Y:S01]  /*58a0*/  @P0 LDC R13, c[0x0][0x3ec] ;  /* 0x0000fb00ff0d0b82 */ /* 0x000ea20000000800 */
[C---:B-1----:R-:W-:Y:S02]  /*58b0*/  IMAD R7, R26.reuse, UR19, RZ ;  /* 0x000000131a077c24 */ /* 0x042fe4000f8e02ff */
[----:B---3--:R-:W-:Y:S01]  /*58c0*/  IMAD R11, R26, UR5, RZ ;  /* 0x000000051a0b7c24 */ /* 0x008fe2000f8e02ff */
[----:B------:R-:W1:Y:S01]  /*58d0*/  LDCU UR5, c[0x0][0x3f4] ;  /* 0x00007e80ff0577ac */ /* 0x000e620008000800 */
[----:B0-----:R-:W-:-:S03]  /*58e0*/  IMAD.WIDE R4, R7, 0x4, R4 ;  /* 0x0000000407047825 */ /* 0x001fc600078e0204 */
[----:B------:R-:W0:Y:S02]  /*58f0*/  @P0 LDC.64 R6, c[0x0][0x3e0] ;  /* 0x0000f800ff060b82 */ /* 0x000e240000000a00 */
[----:B------:R0:W-:Y:S01]  /*5900*/  STG.E desc[UR10][R4.64], R9 ;  /* 0x0000000904007986 */ /* 0x0001e2000c10190a */
[----:B----4-:R-:W-:-:S05]  /*5910*/  IMAD.WIDE R2, R11, 0x2, R2 ;  /* 0x000000020b027825 */ /* 0x010fca00078e0202 */
[----:B------:R-:W3:Y:S01]  /*5920*/  LDG.E.U16 R8, desc[UR10][R2.64] ;  /* 0x0000000a02087981 */ /* 0x000ee2000c1e1500 */
[----:B--2---:R-:W-:-:S04]  /*5930*/  @P0 IMAD R13, R26, R13, RZ ;  /* 0x0000000d1a0d0224 */ /* 0x004fc800078e02ff */
[----:B0-----:R-:W-:Y:S01]  /*5940*/  @P0 IMAD.WIDE R4, R13, 0x2, R6 ;  /* 0x000000020d040825 */ /* 0x001fe200078e0206 */
[----:B---3--:R-:W-:-:S05]  /*5950*/  SHF.L.U32 R11, R8, 0x10, RZ ;  /* 0x00000010080b7819 */ /* 0x008fca00000006ff */
[----:B------:R-:W-:-:S04]  /*5960*/  FMUL.FTZ R11, R24, R11 ;  /* 0x0000000b180b7220 */ /* 0x000fc80000410000 */
[----:B-1----:R-:W-:-:S05]  /*5970*/  FFMA.FTZ R11, R22, UR5, R11 ;  /* 0x00000005160b7c23 */ /* 0x002fca000801000b */
[----:B------:R-:W-:-:S05]  /*5980*/  F2FP.BF16.F32.PACK_AB R11, RZ, R11 ;  /* 0x0000000bff0b723e */ /* 0x000fca00000010ff */
[----:B------:R0:W-:Y:S04]  /*5990*/  STG.E.U16 desc[UR10][R2.64], R11 ;  /* 0x0000000b02007986 */ /* 0x0001e8000c10150a */
[----:B------:R-:W2:Y:S01]  /*59a0*/  @P0 LDG.E.U16 R6, desc[UR10][R4.64] ;  /* 0x0000000a04060981 */ /* 0x000ea2000c1e1500 */
[----:B------:R-:W-:Y:S02]  /*59b0*/  IADD3 R0, PT, PT, R0, -0x1, RZ ;  /* 0xffffffff00007810 */ /* 0x000fe40007ffe0ff */
[----:B------:R-:W-:Y:S02]  /*59c0*/  IADD3 R26, PT, PT, R25, R26, RZ ;  /* 0x0000001a191a7210 */ /* 0x000fe40007ffe0ff */
[----:B------:R-:W-:-:S04]  /*59d0*/  I2FP.F32.S32 R0, R0 ;  /* 0x0000000000007245 */ /* 0x000fc80000201400 */
[----:B------:R-:W1:Y:S02]  /*59e0*/  MUFU.RCP R9, R0 ;  /* 0x0000000000097308 */ /* 0x000e640000001000 */
[----:B-1----:R-:W-:Y:S01]  /*59f0*/  FMUL.FTZ R12, R9, R12 ;  /* 0x0000000c090c7220 */ /* 0x002fe20000410000 */
[----:B--2---:R-:W-:-:S05]  /*5a00*/  @P0 SHF.L.U32 R7, R6, 0x10, RZ ;  /* 0x0000001006070819 */ /* 0x004fca00000006ff */
[----:B------:R-:W-:-:S04]  /*5a10*/  @P0 FMUL.FTZ R7, R24, R7 ;  /* 0x0000000718070220 */ /* 0x000fc80000410000 */
[----:B------:R-:W-:Y:S01]  /*5a20*/  @P0 FFMA.FTZ R7, R12, UR5, R7 ;  /* 0x000000050c070c23 */ /* 0x000fe20008010007 */
[----:B------:R-:W1:Y:S04]  /*5a30*/  LDCU UR5, c[0x0][0x38c] ;  /* 0x00007180ff0577ac */ /* 0x000e680008000800 */
[----:B------:R-:W-:-:S05]  /*5a40*/  @P0 F2FP.BF16.F32.PACK_AB R7, RZ, R7 ;  /* 0x00000007ff07023e */ /* 0x000fca00000010ff */
[----:B------:R0:W-:Y:S01]  /*5a50*/  @P0 STG.E.U16 desc[UR10][R4.64], R7 ;  /* 0x0000000704000986 */ /* 0x0001e2000c10150a */
[----:B-1----:R-:W-:-:S13]  /*5a60*/  ISETP.GE.AND P0, PT, R26, UR5, PT ;  /* 0x000000051a007c0c */ /* 0x002fda000bf06270 */
[----:B0-----:R-:W-:Y:S05]  /*5a70*/  @!P0 BRA `(.L_x_958) ;  /* 0xffffffd4000c8947 */ /* 0x001fea000383ffff */
[----:B------:R-:W-:Y:S05]  /*5a80*/  BSYNC.RECONVERGENT B0 ;  /* 0x0000000000007941 */ /* 0x000fea0003800200 */
.L_x_944:
[----:B------:R-:W-:Y:S05]  /*5a90*/  EXIT ;  /* 0x000000000000794d */ /* 0x000fea0003800000 */
.L_x_928:
        /* <DEDUP_REMOVED lines=45> */
[----:B------:R-:W-:Y:S05]  /*5d70*/  CALL.REL.NOINC `($__internal_11_$__cuda_sm20_dblrcp_rn_slowpath_v3) ;  /* 0x0000000c00fc7944 */ /* 0x000fea0003c00000 */
.L_x_961:
[----:B------:R-:W0:Y:S01]  /*5d80*/  LDC.64 R2, c[0x0][0x3b0] ;  /* 0x0000ec00ff027b82 */ /* 0x000e220000000a00 */
[----:B------:R-:W1:Y:S01]  /*5d90*/  LDCU UR6, c[0x0][0x3f4] ;  /* 0x00007e80ff0677ac */ /* 0x000e620008000800 */
[----:B------:R-:W2:Y:S01]  /*5da0*/  F2F.F32.F64 R15, R34 ;  /* 0x00000022000f7310 */ /* 0x000ea20000301000 */
[----:B------:R-:W-:Y:S01]  /*5db0*/  UMOV UR4, 0xf0000000 ;  /* 0xf000000000047882 */ /* 0x000fe20000000000 */
[----:B------:R-:W-:Y:S01]  /*5dc0*/  UMOV UR5, 0x380fffff ;  /* 0x380fffff00057882 */ /* 0x000fe20000000000 */
[----:B------:R-:W3:Y:S03]  /*5dd0*/  LDCU UR12, c[0x0][0x38c] ;  /* 0x00007180ff0c77ac */ /* 0x000ee60008000800 */
[----:B------:R-:W4:-:S15]  /*5de0*/  LDC.64 R4, c[0x0][0x3c0] ;  /* 0x0000f000ff047b82 */ /* 0x000f1e0000000a00 */
[----:B------:R-:W-:-:S15]  /*5df0*/  NOP ;  /* 0x0000000000007918 */ /* 0x000fde0000000000 */
[----:B------:R-:W-:-:S15]  /*5e00*/  NOP ;  /* 0x0000000000007918 */ /* 0x000fde0000000000 */
[----:B------:R-:W-:-:S13]  /*5e10*/  NOP ;  /* 0x0000000000007918 */ /* 0x000fda0000000000 */
[----:B------:R-:W2:Y:S02]  /*5e20*/  DSETP.GEU.AND P0, PT, |R34|, UR4, PT ;  /* 0x0000000422007e2a */ /* 0x000ea4000bf0e200 */
[----:B--2---:R-:W-:Y:S01]  /*5e30*/  @!P0 FMUL R15, R15, 1.175494350822287508e-38 ;  /* 0x008000000f0f8820 */ /* 0x004fe20000400000 */
[----:B------:R-:W2:Y:S01]  /*5e40*/  LDCU UR7, c[0x0][0x3bc] ;  /* 0x00007780ff0777ac */ /* 0x000ea20008000800 */
[----:B------:R-:W0:Y:S01]  /*5e50*/  LDC.64 R6, c[0x0][0x3e0] ;  /* 0x0000f800ff067b82 */ /* 0x000e220000000a00 */
[----:B------:R-:W0:Y:S01]  /*5e60*/  LDCU UR8, c[0x0][0x3cc] ;  /* 0x00007980ff0877ac */ /* 0x000e220008000800 */
[----:B-1----:R-:W-:Y:S01]  /*5e70*/  FMUL.FTZ R17, RZ, -UR6 ;  /* 0x80000006ff117c20 */ /* 0x002fe20008410000 */
[----:B---34-:R-:W1:Y:S06]  /*5e80*/  LDCU UR9, c[0x0][0x3ec] ;  /* 0x00007d80ff0977ac */ /* 0x018e6c0008000800 */
.L_x_962:
[C---:B--23--:R-:W-:Y:S02]  /*5e90*/  IMAD R9, R26.reuse, UR7, RZ ;  /* 0x000000071a097c24 */ /* 0x04cfe4000f8e02ff */
[C---:B0-----:R-:W-:Y:S02]  /*5ea0*/  IMAD R11, R26.reuse, UR8, RZ ;  /* 0x000000081a0b7c24 */ /* 0x041fe4000f8e02ff */
[----:B-1----:R-:W-:Y:S02]  /*5eb0*/  IMAD R13, R26, UR9, RZ ;  /* 0x000000091a0d7c24 */ /* 0x002fe4000f8e02ff */
[----:B------:R-:W-:-:S04]  /*5ec0*/  IMAD.WIDE R8, R9, 0x4, R2 ;  /* 0x0000000409087825 */ /* 0x000fc800078e0202 */
[----:B------:R-:W-:Y:S01]  /*5ed0*/  IMAD.WIDE R10, R11, 0x4, R4 ;  /* 0x000000040b0a7825 */ /* 0x000fe200078e0204 */
[----:B------:R3:W-:Y:S03]  /*5ee0*/  STG.E desc[UR10][R8.64], RZ ;  /* 0x000000ff08007986 */ /* 0x0007e6000c10190a */
[----:B------:R-:W-:Y:S01]  /*5ef0*/  IMAD.WIDE R12, R13, 0x2, R6 ;  /* 0x000000020d0c7825 */ /* 0x000fe200078e0206 */
[----:B------:R3:W-:Y:S04]  /*5f00*/  STG.E desc[UR10][R10.64], R15 ;  /* 0x0000000f0a007986 */ /* 0x0007e8000c10190a */
[----:B------:R-:W2:Y:S01]  /*5f10*/  LDG.E.U16 R0, desc[UR10][R12.64] ;  /* 0x0000000a0c007981 */ /* 0x000ea2000c1e1500 */
[----:B------:R-:W-:-:S04]  /*5f20*/  IADD3 R26, PT, PT, R25, R26, RZ ;  /* 0x0000001a191a7210 */ /* 0x000fc80007ffe0ff */
[----:B------:R-:W-:Y:S02]  /*5f30*/  ISETP.GE.AND P0, PT, R26, UR12, PT ;  /* 0x0000000c1a007c0c */ /* 0x000fe4000bf06270 */
[----:B--2---:R-:W-:-:S05]  /*5f40*/  SHF.L.U32 R0, R0, 0x10, RZ ;  /* 0x0000001000007819 */ /* 0x004fca00000006ff */
[----:B------:R-:W-:-:S05]  /*5f50*/  FFMA.FTZ R0, R24, R0, R17 ;  /* 0x0000000018007223 */ /* 0x000fca0000010011 */
[----:B------:R-:W-:-:S05]  /*5f60*/  F2FP.BF16.F32.PACK_AB R0, RZ, R0 ;  /* 0x00000000ff00723e */ /* 0x000fca00000010ff */
[----:B------:R3:W-:Y:S01]  /*5f70*/  STG.E.U16 desc[UR10][R12.64], R0 ;  /* 0x000000000c007986 */ /* 0x0007e2000c10150a */
[----:B------:R-:W-:Y:S05]  /*5f80*/  @!P0 BRA `(.L_x_962) ;  /* 0xfffffffc00c08947 */ /* 0x000fea000383ffff */
[----:B------:R-:W-:Y:S05]  /*5f90*/  EXIT ;  /* 0x000000000000794d */ /* 0x000fea0003800000 */
.L_x_960:
        /* <DEDUP_REMOVED lines=38> */
.L_x_963:
[----:B------:R-:W0:Y:S01]  /*6200*/  LDC.64 R2, c[0x0][0x3b0] ;  /* 0x0000ec00ff027b82 */ /* 0x000e220000000a00 */
[----:B------:R-:W-:Y:S01]  /*6210*/  UMOV UR4, 0xf0000000 ;  /* 0xf000000000047882 */ /* 0x000fe20000000000 */
[----:B------:R-:W-:Y:S01]  /*6220*/  UMOV UR5, 0x380fffff ;  /* 0x380fffff00057882 */ /* 0x000fe20000000000 */
[----:B------:R-:W1:-:S15]  /*6230*/  F2F.F32.F64 R11, R34 ;  /* 0x00000022000b7310 */ /* 0x000e5e0000301000 */
[----:B------:R-:W-:-:S15]  /*6240*/  NOP ;  /* 0x0000000000007918 */ /* 0x000fde0000000000 */
[----:B------:R-:W-:-:S15]  /*6250*/  NOP ;  /* 0x0000000000007918 */ /* 0x000fde0000000000 */
[----:B------:R-:W-:-:S15]  /*6260*/  NOP ;  /* 0x0000000000007918 */ /* 0x000fde0000000000 */
[----:B------:R-:W-:-:S04]  /*6270*/  NOP ;  /* 0x0000000000007918 */ /* 0x000fc80000000000 */
[----:B------:R-:W1:Y:S01]  /*6280*/  DSETP.GEU.AND P0, PT, |R34|, UR4, PT ;  /* 0x0000000422007e2a */ /* 0x000e62000bf0e200 */
[----:B------:R-:W2:Y:S01]  /*6290*/  LDCU UR6, c[0x0][0x3bc] ;  /* 0x00007780ff0677ac */ /* 0x000ea20008000800 */
[----:B-1----:R-:W-:Y:S01]  /*62a0*/  @!P0 FMUL R11, R11, 1.175494350822287508e-38 ;  /* 0x008000000b0b8820 */ /* 0x002fe20000400000 */
[----:B------:R-:W1:Y:S01]  /*62b0*/  LDC.64 R6, c[0x0][0x3c0] ;  /* 0x0000f000ff067b82 */ /* 0x000e620000000a00 */
[----:B------:R-:W3:Y:S01]  /*62c0*/  LDCU UR7, c[0x0][0x3cc] ;  /* 0x00007980ff0777ac */ /* 0x000ee20008000800 */
[----:B0-----:R-:W4:Y:S04]  /*62d0*/  LDCU UR8, c[0x0][0x38c] ;  /* 0x00007180ff0877ac */ /* 0x001f280008000800 */
.L_x_964:
[C---:B0-2---:R-:W-:Y:S02]  /*62e0*/  IMAD R5, R26.reuse, UR6, RZ ;  /* 0x000000061a057c24 */ /* 0x045fe4000f8e02ff */
[----:B---3--:R-:W-:Y:S01]  /*62f0*/  IMAD R9, R26, UR7, RZ ;  /* 0x000000071a097c24 */ /* 0x008fe2000f8e02ff */
[----:B------:R-:W-:Y:S01]  /*6300*/  IADD3 R26, PT, PT, R25, R26, RZ ;  /* 0x0000001a191a7210 */ /* 0x000fe20007ffe0ff */
[----:B------:R-:W-:-:S03]  /*6310*/  IMAD.WIDE R4, R5, 0x4, R2 ;  /* 0x0000000405047825 */ /* 0x000fc600078e0202 */
[----:B----4-:R-:W-:Y:S01]  /*6320*/  ISETP.GE.AND P0, PT, R26, UR8, PT ;  /* 0x000000081a007c0c */ /* 0x010fe2000bf06270 */
[----:B-1----:R-:W-:Y:S01]  /*6330*/  IMAD.WIDE R8, R9, 0x4, R6 ;  /* 0x0000000409087825 */ /* 0x002fe200078e0206 */
[----:B------:R0:W-:Y:S04]  /*6340*/  STG.E desc[UR10][R4.64], RZ ;  /* 0x000000ff04007986 */ /* 0x0001e8000c10190a */
[----:B------:R0:W-:Y:S07]  /*6350*/  STG.E desc[UR10][R8.64], R11 ;  /* 0x0000000b08007986 */ /* 0x0001ee000c10190a */
[----:B------:R-:W-:Y:S05]  /*6360*/  @!P0 BRA `(.L_x_964) ;  /* 0xfffffffc00dc8947 */ /* 0x000fea000383ffff */
[----:B------:R-:W-:Y:S05]  /*6370*/  EXIT ;  /* 0x000000000000794d */ /* 0x000fea0003800000 */
.L_x_959:
        /* <DEDUP_REMOVED lines=42> */
.L_x_966:
        /* <DEDUP_REMOVED lines=15> */
[----:B-1----:R-:W-:Y:S01]  /*6710*/  FMUL.FTZ R19, RZ, UR6 ;  /* 0x00000006ff137c20 */ /* 0x002fe20008410000 */
[----:B------:R-:W-:Y:S01]  /*6720*/  FMUL.FTZ R21, RZ, -UR6 ;  /* 0x80000006ff157c20 */ /* 0x000fe20008410000 */
[----:B------:R-:W1:Y:S04]  /*6730*/  LDCU UR9, c[0x0][0x3dc] ;  /* 0x00007b80ff0977ac */ /* 0x000e680008000800 */
[----:B------:R-:W0:Y:S01]  /*6740*/  LDC.64 R8, c[0x0][0x3e0] ;  /* 0x0000f800ff087b82 */ /* 0x000e220000000a00 */
[----:B---34-:R-:W0:Y:S02]  /*6750*/  LDCU UR12, c[0x0][0x3ec] ;  /* 0x00007d80ff0c77ac */ /* 0x018e240008000800 */
.L_x_967:
[C---:B--23--:R-:W-:Y:S02]  /*6760*/  IMAD R13, R26.reuse, UR7, RZ ;  /* 0x000000071a0d7c24 */ /* 0x04cfe4000f8e02ff */
[C---:B0-----:R-:W-:Y:S02]  /*6770*/  IMAD R15, R26.reuse, UR8, RZ ;  /* 0x000000081a0f7c24 */ /* 0x041fe4000f8e02ff */
[----:B-1----:R-:W-:Y:S02]  /*6780*/  IMAD R11, R26, UR9, RZ ;  /* 0x000000091a0b7c24 */ /* 0x002fe4000f8e02ff */
[----:B------:R-:W-:-:S04]  /*6790*/  IMAD.WIDE R12, R13, 0x4, R2 ;  /* 0x000000040d0c7825 */ /* 0x000fc800078e0202 */
[----:B------:R-:W-:Y:S01]  /*67a0*/  IMAD.WIDE R14, R15, 0x4, R4 ;  /* 0x000000040f0e7825 */ /* 0x000fe200078e0204 */
[----:B------:R-:W-:Y:S03]  /*67b0*/  STG.E desc[UR10][R12.64], RZ ;  /* 0x000000ff0c007986 */ /* 0x000fe6000c10190a */
[----:B------:R-:W-:Y:S01]  /*67c0*/  IMAD.WIDE R10, R11, 0x2, R6 ;  /* 0x000000020b0a7825 */ /* 0x000fe200078e0206 */
[----:B------:R0:W-:Y:S04]  /*67d0*/  STG.E desc[UR10][R14.64], R0 ;  /* 0x000000000e007986 */ /* 0x0001e8000c10190a */
[----:B------:R-:W2:Y:S01]  /*67e0*/  LDG.E.U16 R16, desc[UR10][R10.64] ;  /* 0x0000000a0a107981 */ /* 0x000ea2000c1e1500 */
[----:B------:R-:W-:-:S02]  /*67f0*/  IMAD R17, R26, UR12, RZ ;  /* 0x0000000c1a117c24 */ /* 0x000fc4000f8e02ff */
[----:B--2---:R-:W-:-:S04]  /*6800*/  IMAD.U32 R16, R16, 0x10000, RZ ;  /* 0x0001000010107824 */ /* 0x004fc800078e00ff */
[----:B------:R-:W-:-:S05]  /*6810*/  FFMA.FTZ R16, R24, R16, R19 ;  /* 0x0000001018107223 */ /* 0x000fca0000010013 */
[----:B------:R-:W-:-:S04]  /*6820*/  F2FP.BF16.F32.PACK_AB R16, RZ, R16 ;  /* 0x00000010ff10723e */ /* 0x000fc800000010ff */
[----:B0-----:R-:W-:Y:S01]  /*6830*/  PRMT R15, R16, 0x7610, R15 ;  /* 0x00007610100f7816 */ /* 0x001fe2000000000f */
[----:B------:R-:W-:-:S04]  /*6840*/  IMAD.WIDE R16, R17, 0x2, R8 ;  /* 0x0000000211107825 */ /* 0x000fc800078e0208 */
[----:B------:R3:W-:Y:S04]  /*6850*/  STG.E.U16 desc[UR10][R10.64], R15 ;  /* 0x0000000f0a007986 */ /* 0x0007e8000c10150a */
        /* <DEDUP_REMOVED lines=9> */
.L_x_965:
        /* <DEDUP_REMOVED lines=38> */
.L_x_968:
        /* <DEDUP_REMOVED lines=16> */
[----:B---34-:R-:W1:Y:S06]  /*6c50*/  LDCU UR9, c[0x0][0x3dc] ;  /* 0x00007b80ff0977ac */ /* 0x018e6c0008000800 */
.L_x_969:
        /* <DEDUP_REMOVED lines=17> */
        .weak           $__internal_11_$__cuda_sm20_dblrcp_rn_slowpath_v3
        .type           $__internal_11_$__cuda_sm20_dblrcp_rn_slowpath_v3,@function
        .size           $__internal_11_$__cuda_sm20_dblrcp_rn_slowpath_v3,(.L_x_27004 - $__internal_11_$__cuda_sm20_dblrcp_rn_slowpath_v3)
$__internal_11_$__cuda_sm20_dblrcp_rn_slowpath_v3:
[----:B------:R-:W0:Y:S01]  /*6d70*/  DSETP.GTU.AND P1, PT, |R18|, +INF , PT ;  /* 0x7ff000001200742a */ /* 0x000e220003f2c200 */
[----:B------:R-:W-:Y:S04]  /*6d80*/  BSSY.RECONVERGENT B2, `(.L_x_970) ;  /* 0x000005c000027945 */ /* 0x000fe80003800200 */
[----:B0-----:R-:W-:Y:S05]  /*6d90*/  @P1 BRA `(.L_x_971) ;  /* 0x0000000400601947 */ /* 0x001fea0003800000 */
[----:B------:R-:W-:-:S04]  /*6da0*/  LOP3.LUT R20, R19, 0x7fffffff, RZ, 0xc0, !PT ;  /* 0x7fffffff13147812 */ /* 0x000fc800078ec0ff */
[----:B------:R-:W-:-:S04]  /*6db0*/  IADD3 R21, PT, PT, R20, -0x1, RZ ;  /* 0xffffffff14157810 */ /* 0x000fc80007ffe0ff */
[----:B------:R-:W-:-:S13]  /*6dc0*/  ISETP.GE.U32.AND P1, PT, R21, 0x7fefffff, PT ;  /* 0x7fefffff1500780c */ /* 0x000fda0003f26070 */
[----:B------:R-:W-:Y:S01]  /*6dd0*/  @P1 LOP3.LUT R35, R19, 0x7ff00000, RZ, 0x3c, !PT ;  /* 0x7ff0000013231812 */ /* 0x000fe200078e3cff */
[----:B------:R-:W-:Y:S01]  /*6de0*/  @P1 IMAD.MOV.U32 R34, RZ, RZ, RZ ;  /* 0x000000ffff221224 */ /* 0x000fe200078e00ff */
[----:B------:R-:W-:Y:S06]  /*6df0*/  @P1 BRA `(.L_x_972) ;  /* 0x0000000400501947 */ /* 0x000fec0003800000 */
[----:B------:R-:W-:-:S13]  /*6e00*/  ISETP.GE.U32.AND P1, PT, R20, 0x1000001, PT ;  /* 0x010000011400780c */ /* 0x000fda0003f26070 */
[----:B------:R-:W-:Y:S05]  /*6e10*/  @!P1 BRA `(.L_x_973) ;  /* 0x0000000000b89947 */ /* 0x000fea0003800000 */
[----:B------:R-:W-:Y:S02]  /*6e20*/  IADD3 R35, PT, PT, R19, -0x3fe00000, RZ ;  /* 0xc020000013237810 */ /* 0x000fe40007ffe0ff */
[----:B------:R-:W-:Y:S02]  /*6e30*/  MOV R20, R4 ;  /* 0x0000000400147202 */ /* 0x000fe40000000f00 */
[----:B------:R-:W0:Y:S01]  /*6e40*/  MUFU.RCP64H R21, R35 ;  /* 0x0000002300157308 */ /* 0x000e220000001800 */
[----:B------:R-:W-:-:S06]  /*6e50*/  MOV R34, R18 ;  /* 0x0000001200227202 */ /* 0x000fcc0000000f00 */
        /* <DEDUP_REMOVED lines=42> */
.L_x_973:
        /* <DEDUP_REMOVED lines=32> */
[----:B0-----:R0:W1:Y:S02]  /*7300*/  DMUL R34, R18, 8.11296384146066816958e+31 ;  /* 0x4690000012227828 */ /* 0x0010640000000000 */
[----:B01----:R-:W-:Y:S05]  /*7310*/  BRA `(.L_x_972) ;  /* 0x0000000000087947 */ /* 0x003fea0003800000 */
.L_x_971:
[----:B------:R-:W-:Y:S02]  /*7320*/  LOP3.LUT R35, R19, 0x80000, RZ, 0xfc, !PT ;  /* 0x0008000013237812 */ /* 0x000fe400078efcff */
[----:B------:R-:W-:-:S07]  /*7330*/  MOV R34, R18 ;  /* 0x0000001200227202 */ /* 0x000fce0000000f00 */
.L_x_972:
[----:B------:R-:W-:Y:S05]  /*7340*/  BSYNC.RECONVERGENT B2 ;  /* 0x0000000000027941 */ /* 0x000fea0003800200 */
.L_x_970:
[----:B------:R-:W-:Y:S01]  /*7350*/  MOV R18, R28 ;  /* 0x0000001c00127202 */ /* 0x000fe20000000f00 */
[----:B------:R-:W-:-:S04]  /*7360*/  HFMA2 R19, -RZ, RZ, 0, 0 ;  /* 0x00000000ff137431 */ /* 0x000fc800000001ff */
[----:B------:R-:W-:Y:S05]  /*7370*/  RET.REL.NODEC R18 `(_ZN2at6native35batch_norm_reduce_statistics_kernelIN3c108BFloat16EfiEEvNS_27GenericPackedTensorAccessorIT0_Lm2ENS_17RestrictPtrTraitsET1_EES8_NS4_IS5_Lm1ES6_S7_EES9_NS4_IT_Lm1ES6_S7_EESB_S5_S5_SB_) ;  /* 0xffffff8c12207950 */ /* 0x000fea0003c3ffff */
.L_x_974:
        /* <DEDUP_REMOVED lines=16> */
.L_x_27004:


//--------------------- .text._ZN2at6native35batch_norm_reduce_statistics_kernelIN3c104HalfEflEEvNS_27GenericPackedTensorAccessorIT0_Lm2ENS_17RestrictPtrTraitsET1_EES8_NS4_IS5_Lm1ES6_S7_EES9_NS4_IT_Lm1ES6_S7_EESB_S5_S5_SB_ --------------------------
	.section	.text._ZN2at6native35batch_norm_reduce_statistics_kernelIN3c104HalfEflEEvNS_27GenericPackedTensorAccessorIT0_Lm2ENS_17RestrictPtrTraitsET1_EES8_NS4_IS5_Lm1ES6_S7_EES9_NS4_IT_Lm1ES6_S7_EESB_S5_S5_SB_,"ax",@progbits
	.align	128
        .global         _ZN2at6native35batch_norm_reduce_statistics_kernelIN3c104HalfEflEEvNS_27GenericPackedTensorAccessorIT0_Lm2ENS_17RestrictPtrTraitsET1_EES8_NS4_IS5_Lm1ES6_S7_EES9_NS4_IT_Lm1ES6_S7_EESB_S5_S5_SB_
        .type           _ZN2at6native35batch_norm_reduce_statistics_kernelIN3c104HalfEflEEvNS_27GenericPackedTensorAccessorIT0_Lm2ENS_17RestrictPtrTraitsET1_EES8_NS4_IS5_Lm1ES6_S7_EES9_NS4_IT_Lm1ES6_S7_EESB_S5_S5_SB_,@function
        .size           _ZN2at6native35batch_norm_reduce_statistics_kernelIN3c104HalfEflEEvNS_27GenericPackedTensorAccessorIT0_Lm2ENS_17RestrictPtrTraitsET1_EES8_NS4_IS5_Lm1ES6_S7_EES9_NS4_IT_Lm1ES6_S7_EESB_S5_S5_SB_,(.L_x_27005 - _ZN2at6native35batch_norm_reduce_statistics_kernelIN3c104HalfEflEEvNS_27GenericPackedTensorAccessorIT0_Lm2ENS_17RestrictPtrTraitsET1_EES8_NS4_IS5_Lm1ES6_S7_EES9_NS4_IT_Lm1ES6_S7_EESB_S5_S5_SB_)
        .other          _ZN2at6native35batch_norm_reduce_statistics_kernelIN3c104HalfEflEEvNS_27GenericPackedTensorAccessorIT0_Lm2ENS_17RestrictPtrTraitsET1_EES8_NS4_IS5_Lm1ES6_S7_EES9_NS4_IT_Lm1ES6_S7_EESB_S5_S5_SB_,@"STO_CUDA_ENTRY STV_DEFAULT"
_ZN2at6native35batch_norm_reduce_statistics_kernelIN3c104HalfEflEEvNS_27GenericPackedTensorAccessorIT0_Lm2ENS_17RestrictPtrTraitsET1_EES8_NS4_IS5_Lm1ES6_S7_EES9_NS4_IT_Lm1ES6_S7_EESB_S5_S5_SB_:
.text._ZN2at6native35batch_norm_reduce_statistics_kernelIN3c104HalfEflEEvNS_27GenericPackedTensorAccessorIT0_Lm2ENS_17RestrictPtrTraitsET1_EES8_NS4_IS5_Lm1ES6_S7_EES9_NS4_IT_Lm1ES6_S7_EESB_S5_S5_SB_:
        /* <DEDUP_REMOVED lines=44> */
.L_x_991:
        /* <DEDUP_REMOVED lines=18> */
[----:B------:R-:W-:Y:S02]  /*03e0*/  IADD3 R9, PT, PT, R5, R17, RZ ;  /* 0x0000001105097210 */ /* 0x000fe40007ffe0ff */
[----:B------:R-:W-:Y:S02]  /*03f0*/  CS2R R28, SRZ ;  /* 0x00000000001c7805 */ /* 0x000fe4000001ff00 */
[----:B------:R-:W-:Y:S01]  /*0400*/  IADD3 R11, PT, PT, R11, R19, RZ ;  /* 0x000000130b0b7210 */ /* 0x000fe20007ffe0ff */
        /* <DEDUP_REMOVED lines=10> */
.L_x_983:
[----:B------:R-:W-:Y:S02]  /*04b0*/  MOV R20, R7 ;  /* 0x0000000700147202 */ /* 0x000fe40000000f00 */
[----:B------:R-:W-:-:S05]  /*04c0*/  MOV R21, R8 ;  /* 0x0000000800157202 */ /* 0x000fca0000000f00 */
[----:B------:R0:W2:Y:S02]  /*04d0*/  LDG.E.U16 R24, desc[UR14][R20.64] ;  /* 0x0000000e14187981 */ /* 0x0000a4000c1e1500 */
[----:B0-----:R-:W-:Y:S02]  /*04e0*/  MOV R20, R5 ;  /* 0x0000000500147202 */ /* 0x001fe40000000f00 */
[----:B------:R-:W-:-:S05]  /*04f0*/  MOV R21, R9 ;  /* 0x0000000900157202 */ /* 0x000fca0000000f00 */
[----:B------:R0:W3:Y:S01]  /*0500*/  LDG.E R15, desc[UR14][R20.64] ;  /* 0x0000000e140f7981 */ /* 0x0000e2000c1e1900 */
[----:B------:R-:W0:Y:S01]  /*0510*/  I2F.S64 R28, R28 ;  /* 0x0000001c001c7312 */ /* 0x000e220000301400 */
[----:B------:R-:W-:Y:S02]  /*0520*/  MOV R22, R6 ;  /* 0x0000000600167202 */ /* 0x000fe40000000f00 */
[----:B------:R-:W-:-:S05]  /*0530*/  MOV R23, R10 ;  /* 0x0000000a00177202 */ /* 0x000fca0000000f00 */
[----:B------:R1:W5:Y:S01]  /*0540*/  LDG.E R14, desc[UR14][R22.64] ;  /* 0x0000000e160e7981 */ /* 0x000362000c1e1900 */
[----:B0-----:R-:W-:-:S05]  /*0550*/  F2FP.F16.F32.PACK_AB R21, RZ, R28 ;  /* 0x0000001cff15723e */ /* 0x001fca00000000ff */
[----:B------:R-:W-:Y:S02]  /*0560*/  HADD2.F32 R26, -RZ, R21.H0_H0 ;  /* 0x20000015ff1a7230 */ /* 0x000fe40000004100 */
[----:B--2---:R-:W-:-:S05]  /*0570*/  HADD2.F32 R29, -RZ, R24.H0_H0 ;  /* 0x20000018ff1d7230 */ /* 0x004fca0000004100 */
[----:B------:R-:W-:-:S05]  /*0580*/  FADD.FTZ R26, R29, R26 ;  /* 0x0000001a1d1a7221 */ /* 0x000fca0000010000 */
[----:B------:R-:W-:-:S05]  /*0590*/  F2FP.F16.F32.PACK_AB R26, RZ, R26 ;  /* 0x0000001aff1a723e */ /* 0x000fca00000000ff */
[----:B------:R-:W-:Y:S01]  /*05a0*/  HADD2.F32 R26, -RZ, R26.H0_H0 ;  /* 0x2000001aff1a7230 */ /* 0x000fe20000004100 */
[----:B---3--:R-:W0:Y:S04]  /*05b0*/  MUFU.RCP R15, R15 ;  /* 0x0000000f000f7308 */ /* 0x008e280000001000 */
[----:B------:R-:W-:-:S15]  /*05c0*/  FMUL.FTZ R31, R26, 1 ;  /* 0x3f8000001a1f7820 */ /* 0x000fde0000410000 */
[----:B------:R-:W-:-:S13]  /*05d0*/  NOP ;  /* 0x0000000000007918 */ /* 0x000fda0000000000 */
[----:B------:R-:W2:Y:S02]  /*05e0*/  F2F.F64.F32 R20, R31 ;  /* 0x0000001f00147310 */ /* 0x000ea40000201800 */
[----:B--2---:R-:W-:-:S04]  /*05f0*/  IADD3 R24, PT, PT, R21, 0x300402, RZ ;  /* 0x0030040215187810 */ /* 0x004fc80007ffe0ff */
[----:B------:R-:W-:Y:S01]  /*0600*/  FSETP.GEU.AND P0, PT, |R24|, 5.8789094863358348022e-39, PT ;  /* 0x004004021800780b */ /* 0x000fe20003f0e200 */
[----:B0-----:R-:W-:Y:S01]  /*0610*/  FFMA.FTZ R30, R15, R15, -UR30 ;  /* 0x8000001e0f1e7e23 */ /* 0x001fe2000801000f */
        /* <DEDUP_REMOVED lines=29> */
[----:B-----5:R-:W-:Y:S05]  /*07f0*/  CALL.REL.NOINC `($__internal_12_$__cuda_sm20_dblrcp_rn_slowpath_v3) ;  /* 0x00000074004c7944 */ /* 0x020fea0003c00000 */
[----:B------:R-:W-:Y:S02]  /*0800*/  MOV R26, R20 ;  /* 0x00000014001a7202 */ /* 0x000fe40000000f00 */
[----:B------:R-:W-:-:S07]  /*0810*/  MOV R27, R21 ;  /* 0x00000015001b7202 */ /* 0x000fce0000000f00 */
.L_x_979:
        /* <DEDUP_REMOVED lines=14> */
[----:B0-----:R-:W-:-:S05]  /*0900*/  F2FP.F16.F32.PACK_AB R21, RZ, R15 ;  /* 0x0000000fff15723e */ /* 0x001fca00000000ff */
[----:B------:R-:W-:Y:S02]  /*0910*/  HADD2.F32 R23, -RZ, R21.H0_H0 ;  /* 0x20000015ff177230 */ /* 0x000fe40000004100 */
[----:B--2---:R-:W-:-:S05]  /*0920*/  HADD2.F32 R24, -RZ, R24.H0_H0 ;  /* 0x20000018ff187230 */ /* 0x004fca0000004100 */
[----:B------:R-:W-:-:S05]  /*0930*/  FADD.FTZ R23, R24, R23 ;  /* 0x0000001718177221 */ /* 0x000fca0000010000 */
[----:B------:R-:W-:-:S05]  /*0940*/  F2FP.F16.F32.PACK_AB R23, RZ, R23 ;  /* 0x00000017ff17723e */ /* 0x000fca00000000ff */
[----:B------:R-:W-:-:S05]  /*0950*/  HADD2.F32 R23, -RZ, R23.H0_H0 ;  /* 0x20000017ff177230 */ /* 0x000fca0000004100 */
[----:B------:R-:W-:-:S15]  /*0960*/  FMUL.FTZ R25, R23, 1 ;  /* 0x3f80000017197820 */ /* 0x000fde0000410000 */
[----:B------:R-:W-:-:S15]  /*0970*/  NOP ;  /* 0x0000000000007918 */ /* 0x000fde0000000000 */
[----:B------:R-:W-:-:S05]  /*0980*/  NOP ;  /* 0x0000000000007918 */ /* 0x000fca0000000000 */
[----:B------:R0:W1:Y:S02]  /*0990*/  F2F.F64.F32 R20, R25 ;  /* 0x0000001900147310 */ /* 0x0000640000201800 */
[----:B0-----:R0:W5:Y:S01]  /*09a0*/  LDG.E R25, desc[UR14][R34.64] ;  /* 0x0000000e22197981 */ /* 0x001162000c1e1900 */
[----:B-1----:R-:W-:Y:S01]  /*09b0*/  IADD3 R32, PT, PT, R21, 0x300402, RZ ;  /* 0x0030040215207810 */ /* 0x002fe20007ffe0ff */
[----:B------:R-:W-:Y:S01]  /*09c0*/  UMOV UR12, 0xf0000000 ;  /* 0xf0000000000c7882 */ /* 0x000fe20000000000 */
[----:B------:R-:W-:-:S15]  /*09d0*/  UMOV UR13, 0x380fffff ;  /* 0x380fffff000d7882 */ /* 0x000fde0000000000 */
[----:B------:R-:W-:-:S15]  /*09e0*/  NOP ;  /* 0x0000000000007918 */ /* 0x000fde0000000000 */
[----:B------:R-:W-:-:S15]  /*09f0*/  NOP ;  /* 0x0000000000007918 */ /* 0x000fde0000000000 */
[----:B------:R-:W-:-:S14]  /*0a00*/  NOP ;  /* 0x0000000000007918 */ /* 0x000fdc0000000000 */
        /* <DEDUP_REMOVED lines=48> */
[----:B------:R-:W-:Y:S05]  /*0d10*/  CALL.REL.NOINC `($__internal_12_$__cuda_sm20_dblrcp_rn_slowpath_v3) ;  /* 0x0000007000047944 */ /* 0x000fea0003c00000 */
[----:B------:R-:W-:Y:S02]  /*0d20*/  MOV R22, R20 ;  /* 0x0000001400167202 */ /* 0x000fe40000000f00 */
[----:B------:R-:W-:-:S07]  /*0d30*/  MOV R23, R21 ;  /* 0x0000001500177202 */ /* 0x000fce0000000f00 */
.L_x_980:
[----:B------:R-:W-:-:S04]  /*0d40*/  MOV R12, UR16 ;  /* 0x00000010000c7c02 */ /* 0x000fc80008000f00 */
[----:B------:R-:W-:-:S04]  /*0d50*/  LEA R12, P0, R12, R7, 0x2 ;  /* 0x000000070c0c7211 */ /* 0x000fc800078010ff */
[----:B------:R-:W-:-:S05]  /*0d60*/  IADD3.X R13, PT, PT, R8, UR8, RZ, P0, !PT ;  /* 0x00000008080d7c10 */ /* 0x000fca00087fe4ff */
[----:B------:R0:W2:Y:S01]  /*0d70*/  LDG.E.U16 R20, desc[UR14][R12.64] ;  /* 0x0000000e0c147981 */ /* 0x0000a2000c1e1500 */
[----:B------:R-:W-:Y:S01]  /*0d80*/  FADD.FTZ R14, R24, R15 ;  /* 0x0000000f180e7221 */ /* 0x000fe20000010000 */
[----:B------:R-:W-:-:S04]  /*0d90*/  MOV R34, UR20 ;  /* 0x0000001400227c02 */ /* 0x000fc80008000f00 */
[----:B------:R-:W-:Y:S01]  /*0da0*/  LEA R34, P0, R34, R5, 0x3 ;  /* 0x0000000522227211 */ /* 0x000fe200078018ff */
[----:B0-----:R-:W0:Y:S03]  /*0db0*/  F2I.S64.TRUNC R12, R14 ;  /* 0x0000000e000c7311 */ /* 0x001e26000020d900 */
[----:B------:R-:W-:-:S05]  /*0dc0*/  IADD3.X R35, PT, PT, R9, UR6, RZ, P0, !PT ;  /* 0x0000000609237c10 */ /* 0x000fca00087fe4ff */
[----:B------:R1:W3:-:S15]  /*0dd0*/  LDG.E R31, desc[UR14][R34.64] ;  /* 0x0000000e221f7981 */ /* 0x0002de000c1e1900 */
[----:B------:R-:W-:-:S15]  /*0de0*/  NOP ;  /* 0x0000000000007918 */ /* 0x000fde0000000000 */
[----:B------:R-:W-:-:S15]  /*0df0*/  NOP ;  /* 0x0000000000007918 */ /* 0x000fde0000000000 */
[----:B------:R-:W-:-:S11]  /*0e00*/  NOP ;  /* 0x0000000000007918 */ /* 0x000fd60000000000 */
        /* <DEDUP_REMOVED lines=10> */
[----:B------:R-:W0:Y:S02]  /*0eb0*/  F2F.F64.F32 R20, R20 ;  /* 0x0000001400147310 */ /* 0x000e240000201800 */
[----:B0-----:R-:W-:Y:S01]  /*0ec0*/  VIADD R26, R21, 0x300402 ;  /* 0x00300402151a7836 */ /* 0x001fe20000000000 */
[----:B------:R-:W0:-:S15]  /*0ed0*/  MUFU.RCP64H R27, R21 ;  /* 0x00000015001b7308 */ /* 0x000e1e0000001800 */
        /* <DEDUP_REMOVED lines=14> */
[----:B0-----:R0:W-:Y:S02]  /*0fc0*/  DFMA R32, R26, R32, R26 ;  /* 0x000000201a20722b */ /* 0x0011e4000000001a */
[----:B0-----:R-:W-:-:S04]  /*0fd0*/  MOV R27, UR18 ;  /* 0x00000012001b7c02 */ /* 0x001fc80008000f00 */
[----:B-1----:R-:W-:-:S04]  /*0fe0*/  LEA R34, P0, R27, R6, 0x3 ;  /* 0x000000061b227211 */ /* 0x002fc800078018ff */
        /* <DEDUP_REMOVED lines=22> */
[----:B---3--:R-:W1:Y:S02]  /*1150*/  MUFU.RCP R31, R31 ;  /* 0x0000001f001f7308 */ /* 0x008e640000001000 */
        /* <DEDUP_REMOVED lines=16> */
[----:B-----5:R-:W-:Y:S05]  /*1260*/  CALL.REL.NOINC `($__internal_12_$__cuda_sm20_dblrcp_rn_slowpath_v3) ;  /* 0x0000006800b07944 */ /* 0x020fea0003c00000 */
[----:B------:R-:W-:Y:S02]  /*1270*/  MOV R32, R20 ;  /* 0x0000001400207202 */ /* 0x000fe40000000f00 */
[----:B------:R-:W-:-:S07]  /*1280*/  MOV R33, R21 ;  /* 0x0000001500217202 */ /* 0x000fce0000000f00 */
.L_x_981:
[----:B------:R-:W0:Y:S01]  /*1290*/  LDC.64 R20, c[0x0][0x448] ;  /* 0x00011200ff147b82 */ /* 0x000e220000000a00 */
[----:B------:R-:W-:Y:S02]  /*12a0*/  MOV R22, R7 ;  /* 0x0000000700167202 */ /* 0x000fe40000000f00 */
[----:B------:R-:W-:-:S03]  /*12b0*/  MOV R23, R8 ;  /* 0x0000000800177202 */ /* 0x000fc60000000f00 */
        /* <DEDUP_REMOVED lines=9> */
[----:B------:R-:W0:Y:S03]  /*1350*/  LDC.64 R20, c[0x0][0x398] ;  /* 0x0000e600ff147b82 */ /* 0x000e260000000a00 */
[----:B------:R-:W-:-:S05]  /*1360*/  IADD3 R23, PT, PT, R23, R27, RZ ;  /* 0x0000001b17177210 */ /* 0x000fca0007ffe0ff */
[----:B------:R1:W3:Y:S01]  /*1370*/  LDG.E R31, desc[UR14][R22.64] ;  /* 0x0000000e161f7981 */ /* 0x0002e2000c1e1900 */
[----:B------:R-:W-:Y:S01]  /*1380*/  FADD.FTZ R26, R13, R12 ;  /* 0x0000000c0d1a7221 */ /* 0x000fe20000010000 */
[----:B-1----:R-:W-:Y:S02]  /*1390*/  MOV R22, R6 ;  /* 0x0000000600167202 */ /* 0x002fe40000000f00 */
[----:B------:R-:W-:Y:S01]  /*13a0*/  MOV R23, R10 ;  /* 0x0000000a00177202 */ /* 0x000fe20000000f00 */
[----:B0-----:R-:W-:Y:S02]  /*13b0*/  IMAD R21, R21, 0xc, RZ ;  /* 0x0000000c15157824 */ /* 0x001fe400078e02ff */
[----:B------:R-:W-:-:S05]  /*13c0*/  IMAD.WIDE.U32 R22, R20, 0xc, R22 ;  /* 0x0000000c14167825 */ /* 0x000fca00078e0016 */
[----:B------:R-:W-:Y:S02]  /*13d0*/  IADD3 R23, PT, PT, R23, R21, RZ ;  /* 0x0000001517177210 */ /* 0x000fe40007ffe0ff */
[----:B------:R-:W0:Y:S01]  /*13e0*/  F2I.S64.TRUNC R20, R26 ;  /* 0x0000001a00147311 */ /* 0x000e22000020d900 */
[----:B-----5:R-:W-:Y:S01]  /*13f0*/  FADD.FTZ R36, R15, -R14 ;  /* 0x8000000e0f247221 */ /* 0x020fe20000010000 */
[----:B------:R-:W-:Y:S01]  /*1400*/  UMOV UR12, 0xf0000000 ;  /* 0xf0000000000c7882 */ /* 0x000fe20000000000 */
[----:B------:R-:W-:Y:S01]  /*1410*/  UMOV UR13, 0x380fffff ;  /* 0x380fffff000d7882 */ /* 0x000fe20000000000 */
[----:B------:R1:W5:-:S15]  /*1420*/  LDG.E R28, desc[UR14][R22.64] ;  /* 0x0000000e161c7981 */ /* 0x00035e000c1e1900 */
        /* <DEDUP_REMOVED lines=68> */
.L_x_982:
[----:B-----5:R-:W-:Y:S01]  /*1870*/  FADD.FTZ R21, R12, -R28 ;  /* 0x8000001c0c157221 */ /* 0x020fe20000010000 */
        /* <DEDUP_REMOVED lines=32> */
[----:B------:R-:W-:Y:S01]  /*1a80*/  IMAD.U32 R8, RZ, RZ, UR13 ;  /* 0x0000000dff087e24 */ /* 0x000fe2000f8e00ff */
[----:B------:R-:W-:-:S15]  /*1a90*/  LEA.HI.X R10, R14, R10, R15, 0x4, P2 ;  /* 0x0000000a0e0a7211 */ /* 0x000fde00010f240f */
[----:B------:R-:W-:-:S15]  /*1aa0*/  NOP ;  /* 0x0000000000007918 */ /* 0x000fde0000000000 */
[----:B------:R-:W-:-:S09]  /*1ab0*/  NOP ;  /* 0x0000000000007918 */ /* 0x000fd20000000000 */
[----:B------:R-:W0:Y:S02]  /*1ac0*/  F2I.S64.TRUNC R28, R29 ;  /* 0x0000001d001c7311 */ /* 0x000e24000020d900 */
[----:B0-----:R-:W-:Y:S05]  /*1ad0*/  @P0 BRA `(.L_x_983) ;  /* 0xffffffe800740947 */ /* 0x001fea000383ffff */
[----:B------:R-:W-:-:S07]  /*1ae0*/  MOV R14, UR29 ;  /* 0x0000001d000e7c02 */ /* 0x000fce0008000f00 */
.L_x_978:
        /* <DEDUP_REMOVED lines=23> */
[----:B------:R-:W-:-:S03]  /*1c60*/  MOV R7, R3 ;  /* 0x0000000300077202 */ /* 0x000fc60000000f00 */
[C---:B0-----:R-:W-:Y:S01]  /*1c70*/  IMAD.WIDE.U32 R6, R14.reuse, UR12, R6 ;  /* 0x0000000c0e067c25 */ /* 0x041fe2000f8e0006 */
[----:B-1----:R-:W0:Y:S01]  /*1c80*/  I2F.S64 R8, R28 ;  /* 0x0000001c00087312 */ /* 0x002e220000301400 */
[----:B------:R-:W1:Y:S02]  /*1c90*/  LDCU UR12, c[0x0][0x430] ;  /* 0x00008600ff0c77ac */ /* 0x000e640008000800 */
[----:B------:R-:W-:Y:S01]  /*1ca0*/  IMAD R7, R14, UR13, R7 ;  /* 0x0000000d0e077c24 */ /* 0x000fe2000f8e0207 */
[----:B--2---:R-:W-:-:S04]  /*1cb0*/  LEA R10, P0, R6, UR32, 0x2 ;  /* 0x00000020060a7c11 */ /* 0x004fc8000f8010ff */
[----:B------:R-:W-:Y:S02]  /*1cc0*/  LEA.HI.X R11, R6, UR33, R7, 0x2, P0 ;  /* 0x00000021060b7c11 */ /* 0x000fe400080f1407 */
[----:B0-----:R-:W-:-:S04]  /*1cd0*/  F2FP.F16.F32.PACK_AB R6, RZ, R8 ;  /* 0x00000008ff06723e */ /* 0x001fc800000000ff */
[----:B------:R1:W5:Y:S01]  /*1ce0*/  LDG.E R11, desc[UR14][R10.64] ;  /* 0x0000000e0a0b7981 */ /* 0x000362000c1e1900 */
[----:B------:R-:W-:Y:S02]  /*1cf0*/  HADD2.F32 R6, -RZ, R6.H0_H0 ;  /* 0x20000006ff067230 */ /* 0x000fe40000004100 */
[----:B---3--:R-:W-:-:S05]  /*1d00*/  HADD2.F32 R9, -RZ, R9.H0_H0 ;  /* 0x20000009ff097230 */ /* 0x008fca0000004100 */
[----:B------:R-:W-:-:S05]  /*1d10*/  FADD.FTZ R6, R9, R6 ;  /* 0x0000000609067221 */ /* 0x000fca0000010000 */
[----:B------:R-:W-:-:S05]  /*1d20*/  F2FP.F16.F32.PACK_AB R6, RZ, R6 ;  /* 0x00000006ff06723e */ /* 0x000fca00000000ff */
[----:B------:R-:W-:-:S05]  /*1d30*/  HADD2.F32 R6, -RZ, R6.H0_H0 ;  /* 0x20000006ff067230 */ /* 0x000fca0000004100 */
[----:B----4-:R-:W-:Y:S01]  /*1d40*/  FMUL.FTZ R20, R6, 1 ;  /* 0x3f80000006147820 */ /* 0x010fe20000410000 */
[----:B------:R-:W1:-:S15]  /*1d50*/  MUFU.RCP R5, R5 ;  /* 0x0000000500057308 */ /* 0x000e5e0000001000 */
[----:B------:R-:W-:-:S11]  /*1d60*/  NOP ;  /* 0x0000000000007918 */ /* 0x000fd60000000000 */
[----:B------:R-:W0:Y:S02]  /*1d70*/  F2F.F64.F32 R20, R20 ;  /* 0x0000001400147310 */ /* 0x000e240000201800 */
[----:B0-----:R-:W-:-:S04]  /*1d80*/  IADD3 R6, PT, PT, R21, 0x300402, RZ ;  /* 0x0030040215067810 */ /* 0x001fc80007ffe0ff */
[----:B------:R-:W-:Y:S01]  /*1d90*/  FSETP.GEU.AND P0, PT, |R6|, 5.8789094863358348022e-39, PT ;  /* 0x004004020600780b */ /* 0x000fe20003f0e200 */
[----:B-1----:R-:W-:Y:S01]  /*1da0*/  FFMA.FTZ R10, R5, R5, -UR12 ;  /* 0x8000000c050a7e23 */ /* 0x002fe20008010005 */
        /* <DEDUP_REMOVED lines=32> */
.L_x_986:
        /* <DEDUP_REMOVED lines=39> */
[----:B0-----:R-:W0:Y:S02]  /*2220*/  I2F.S64 R5, R30 ;  /* 0x0000001e00057312 */ /* 0x001e240000301400 */
[----:B0-----:R-:W-:Y:S01]  /*2230*/  F2FP.F16.F32.PACK_AB R6, RZ, R5 ;  /* 0x00000005ff06723e */ /* 0x001fe200000000ff */
[----:B-----5:R-:W-:-:S04]  /*2240*/  FADD.FTZ R30, R12, -R11 ;  /* 0x8000000b0c1e7221 */ /* 0x020fc80000010000 */
[----:B-1----:R-:W-:Y:S02]  /*2250*/  HADD2.F32 R21, -RZ, R6.H0_H0 ;  /* 0x20000006ff157230 */ /* 0x002fe40000004100 */
[----:B------:R-:W-:-:S04]  /*2260*/  FMUL.FTZ R31, R30, R30 ;  /* 0x0000001e1e1f7220 */ /* 0x000fc80000410000 */
[----:B------:R-:W-:-:S04]  /*2270*/  FMUL.FTZ R30, R8, R31 ;  /* 0x0000001f081e7220 */ /* 0x000fc80000410000 */
[----:B------:R-:W-:Y:S01]  /*2280*/  FMUL.FTZ R30, R9, R30 ;  /* 0x0000001e091e7220 */ /* 0x000fe20000410000 */
[----:B---3--:R-:W-:-:S05]  /*2290*/  HADD2.F32 R6, -RZ, R20.H0_H0 ;  /* 0x20000014ff067230 */ /* 0x008fca0000004100 */
[----:B------:R-:W-:-:S05]  /*22a0*/  FADD.FTZ R21, R6, R21 ;  /* 0x0000001506157221 */ /* 0x000fca0000010000 */
[----:B------:R-:W-:-:S05]  /*22b0*/  F2FP.F16.F32.PACK_AB R21, RZ, R21 ;  /* 0x00000015ff15723e */ /* 0x000fca00000000ff */
[----:B------:R-:W-:-:S05]  /*22c0*/  HADD2.F32 R21, -RZ, R21.H0_H0 ;  /* 0x20000015ff157230 */ /* 0x000fca0000004100 */
[----:B------:R-:W-:Y:S01]  /*22d0*/  FMUL.FTZ R21, R21, 1 ;  /* 0x3f80000015157820 */ /* 0x000fe20000410000 */
[----:B----4-:R-:W-:-:S15]  /*22e0*/  MUFU.RCP R15, R15 ;  /* 0x0000000f000f7308 */ /* 0x010fde0000001000 */
[----:B------:R-:W-:-:S10]  /*22f0*/  NOP ;  /* 0x0000000000007918 */ /* 0x000fd40000000000 */
        /* <DEDUP_REMOVED lines=46> */
[----:B------:R-:W-:Y:S05]  /*25e0*/  CALL.REL.NOINC `($__internal_12_$__cuda_sm20_dblrcp_rn_slowpath_v3) ;  /* 0x0000005400d07944 */ /* 0x000fea0003c00000 */
[----:B------:R-:W-:Y:S02]  /*25f0*/  MOV R22, R20 ;  /* 0x0000001400167202 */ /* 0x000fe40000000f00 */
[----:B------:R-:W-:-:S07]  /*2600*/  MOV R23, R21 ;  /* 0x0000001500177202 */ /* 0x000fce0000000f00 */
.L_x_987:
        /* <DEDUP_REMOVED lines=25> */
.L_x_985:
        /* <DEDUP_REMOVED lines=22> */
[----:B------:R-:W-:Y:S01]  /*2900*/  MOV R5, R3 ;  /* 0x0000000300057202 */ /* 0x000fe20000000f00 */
[----:B------:R-:W-:-:S04]  /*2910*/  IMAD.MOV.U32 R4, RZ, RZ, R18 ;  /* 0x000000ffff047224 */ /* 0x000fc800078e0012 */
[C---:B0-----:R-:W-:Y:S01]  /*2920*/  IMAD.WIDE.U32 R4, R14.reuse, UR12, R4 ;  /* 0x0000000c0e047c25 */ /* 0x041fe2000f8e0004 */
[----:B------:R-:W0:Y:S03]  /*2930*/  LDCU UR12, c[0x0][0x430] ;  /* 0x00008600ff0c77ac */ /* 0x000e260008000800 */
[----:B------:R-:W-:Y:S01]  /*2940*/  IMAD R3, R14, UR13, R5 ;  /* 0x0000000d0e037c24 */ /* 0x000fe2000f8e0205 */
[----:B---3--:R-:W-:-:S04]  /*2950*/  LEA R10, P0, R4, UR32, 0x2 ;  /* 0x00000020040a7c11 */ /* 0x008fc8000f8010ff */
[----:B------:R-:W-:Y:S02]  /*2960*/  LEA.HI.X R11, R4, UR33, R3, 0x2, P0 ;  /* 0x00000021040b7c11 */ /* 0x000fe400080f1403 */
[----:B-1----:R-:W1:Y:S02]  /*2970*/  I2F.S64 R3, R28 ;  /* 0x0000001c00037312 */ /* 0x002e640000301400 */
[----:B-1----:R-:W-:Y:S01]  /*2980*/  F2FP.F16.F32.PACK_AB R4, RZ, R3 ;  /* 0x00000003ff04723e */ /* 0x002fe200000000ff */
[----:B------:R1:W5:Y:S04]  /*2990*/  LDG.E R6, desc[UR14][R10.64] ;  /* 0x0000000e0a067981 */ /* 0x000368000c1e1900 */
[----:B------:R-:W-:Y:S02]  /*29a0*/  HADD2.F32 R5, -RZ, R4.H0_H0 ;  /* 0x20000004ff057230 */ /* 0x000fe40000004100 */
[----:B--2---:R-:W-:-:S05]  /*29b0*/  HADD2.F32 R4, -RZ, R8.H0_H0 ;  /* 0x20000008ff047230 */ /* 0x004fca0000004100 */
[----:B------:R-:W-:-:S05]  /*29c0*/  FADD.FTZ R5, R4, R5 ;  /* 0x0000000504057221 */ /* 0x000fca0000010000 */
[----:B------:R-:W-:-:S05]  /*29d0*/  F2FP.F16.F32.PACK_AB R5, RZ, R5 ;  /* 0x00000005ff05723e */ /* 0x000fca00000000ff */
[----:B------:R-:W-:-:S05]  /*29e0*/  HADD2.F32 R5, -RZ, R5.H0_H0 ;  /* 0x20000005ff057230 */ /* 0x000fca0000004100 */
[----:B------:R-:W-:Y:S01]  /*29f0*/  FMUL.FTZ R20, R5, 1 ;  /* 0x3f80000005147820 */ /* 0x000fe20000410000 */
[----:B----4-:R-:W0:-:S15]  /*2a00*/  MUFU.RCP R7, R7 ;  /* 0x0000000700077308 */ /* 0x010e1e0000001000 */
[----:B------:R-:W-:-:S15]  /*2a10*/  NOP ;  /* 0x0000000000007918 */ /* 0x000fde0000000000 */
[----:B------:R-:W-:-:S04]  /*2a20*/  NOP ;  /* 0x0000000000007918 */ /* 0x000fc80000000000 */
        /* <DEDUP_REMOVED lines=36> */
.L_x_988:
        /* <DEDUP_REMOVED lines=24> */
.L_x_984:
        /* <DEDUP_REMOVED lines=55> */
[----:B------:R-:W-:Y:S05]  /*3160*/  CALL.REL.NOINC `($__internal_12_$__cuda_sm20_dblrcp_rn_slowpath_v3) ;  /* 0x0000004800f07944 */ /* 0x000fea0003c00000 */
[----:B------:R-:W-:Y:S02]  /*3170*/  MOV R4, R20 ;  /* 0x0000001400047202 */ /* 0x000fe40000000f00 */
[----:B------:R-:W-:-:S07]  /*3180*/  MOV R5, R21 ;  /* 0x0000001500057202 */ /* 0x000fce0000000f00 */
.L_x_990:
[----:B------:R-:W-:Y:S05]  /*3190*/  BSYNC.RECONVERGENT B1 ;  /* 0x0000000000017941 */ /* 0x000fea0003800200 */
.L_x_989:
        /* <DEDUP_REMOVED lines=37> */
[----:B--2---:R-:W-:-:S05]  /*33f0*/  @P0 HADD2.F32 R10, -RZ, R10.H0_H0 ;  /* 0x2000000aff0a0230 */ /* 0x004fca0000004100 */
[----:B------:R-:W-:-:S04]  /*3400*/  @P0 FMUL.FTZ R10, R10, UR28 ;  /* 0x0000001c0a0a0c20 */ /* 0x000fc80008410000 */
[----:B----4-:R-:W-:-:S05]  /*3410*/  @P0 FFMA.FTZ R10, R13, R12, R10 ;  /* 0x0000000c0d0a0223 */ /* 0x010fca000001000a */
[----:B------:R-:W-:-:S05]  /*3420*/  @P0 F2FP.F16.F32.PACK_AB R10, RZ, R10 ;  /* 0x0000000aff0a023e */ /* 0x000fca00000000ff */
[----:B------:R0:W-:Y:S01]  /*3430*/  @P0 STG.E.U16 desc[UR14][R2.64], R10 ;  /* 0x0000000a02000986 */ /* 0x0001e2000c10150e */
[----:B-1----:R-:W-:-:S13]  /*3440*/  ISETP.GE.AND P0, PT, R0, UR12, PT ;  /* 0x0000000c00007c0c */ /* 0x002fda000bf06270 */
[----:B0-----:R-:W-:Y:S05]  /*3450*/  @!P0 BRA `(.L_x_991) ;  /* 0xffffffcc00988947 */ /* 0x001fea000383ffff */
[----:B------:R-:W-:Y:S05]  /*3460*/  BSYNC.RECONVERGENT B0 ;  /* 0x0000000000007941 */ /* 0x000fea0003800200 */
.L_x_977:
[----:B------:R-:W-:Y:S05]  /*3470*/  EXIT ;  /* 0x000000000000794d */ /* 0x000fea0003800000 */
.L_x_976:
        /* <DEDUP_REMOVED lines=10> */
.L_x_1006:
[----:B------:R-:W5:Y:S01]  /*3520*/  LDCU UR6, c[0x0][0x388] ;  /* 0x00007100ff0677ac */ /* 0x000f620008000800 */
[----:B------:R-:W-:Y:S02]  /*3530*/  SHF.R.S32.HI R12, RZ, 0x1f, R0 ;  /* 0x0000001fff0c7819 */ /* 0x000fe40000011400 */
[----:B------:R-:W-:Y:S02]  /*3540*/  CS2R R8, SRZ ;  /* 0x0000000000087805 */ /* 0x000fe4000001ff00 */
[----:B------:R-:W-:Y:S01]  /*3550*/  MOV R14, RZ ;  /* 0x000000ff000e7202 */ /* 0x000fe20000000f00 */
        /* <DEDUP_REMOVED lines=16> */
.L_x_998:
        /* <DEDUP_REMOVED lines=20> */
[----:B-1----:R-:W-:-:S05]  /*37a0*/  F2FP.F16.F32.PACK_AB R3, RZ, R2 ;  /* 0x00000002ff03723e */ /* 0x002fca00000000ff */
[----:B------:R-:W-:Y:S02]  /*37b0*/  HADD2.F32 R6, -RZ, R3.H0_H0 ;  /* 0x20000003ff067230 */ /* 0x000fe40000004100 */
[----:B--2---:R-:W-:-:S05]  /*37c0*/  HADD2.F32 R3, -RZ, R14.H0_H0 ;  /* 0x2000000eff037230 */ /* 0x004fca0000004100 */
[----:B------:R-:W-:-:S05]  /*37d0*/  FADD.FTZ R6, R3, R6 ;  /* 0x0000000603067221 */ /* 0x000fca0000010000 */
[----:B------:R-:W-:-:S05]  /*37e0*/  F2FP.F16.F32.PACK_AB R6, RZ, R6 ;  /* 0x00000006ff06723e */ /* 0x000fca00000000ff */
[----:B------:R-:W-:-:S05]  /*37f0*/  HADD2.F32 R6, -RZ, R6.H0_H0 ;  /* 0x20000006ff067230 */ /* 0x000fca0000004100 */
[----:B------:R-:W-:Y:S01]  /*3800*/  FMUL.FTZ R14, R6, 1 ;  /* 0x3f800000060e7820 */ /* 0x000fe20000410000 */
[----:B---3--:R-:W1:-:S15]  /*3810*/  MUFU.RCP R13, R13 ;  /* 0x0000000d000d7308 */ /* 0x008e5e0000001000 */
[----:B------:R-:W-:-:S15]  /*3820*/  NOP ;  /* 0x0000000000007918 */ /* 0x000fde0000000000 */
[----:B------:R-:W-:-:S04]  /*3830*/  NOP ;  /* 0x0000000000007918 */ /* 0x000fc80000000000 */
[----:B------:R-:W2:Y:S02]  /*3840*/  F2F.F64.F32 R14, R14 ;  /* 0x0000000e000e7310 */ /* 0x000ea40000201800 */
[----:B--2---:R-:W-:-:S04]  /*3850*/  IADD3 R20, PT, PT, R15, 0x300402, RZ ;  /* 0x003004020f147810 */ /* 0x004fc80007ffe0ff */
[----:B------:R-:W-:Y:S01]  /*3860*/  FSETP.GEU.AND P0, PT, |R20|, 5.8789094863358348022e-39, PT ;  /* 0x004004021400780b */ /* 0x000fe20003f0e200 */
[----:B-1----:R-:W-:Y:S01]  /*3870*/  FFMA.FTZ R6, R13, R13, -UR7 ;  /* 0x800000070d067e23 */ /* 0x002fe2000801000d */
        /* <DEDUP_REMOVED lines=31> */
[----:B-----5:R-:W-:Y:S05]  /*3a70*/  CALL.REL.NOINC `($__internal_12_$__cuda_sm20_dblrcp_rn_slowpath_v3) ;  /* 0x0000004000ac7944 */ /* 0x020fea0003c00000 */
[----:B------:R-:W-:Y:S02]  /*3a80*/  MOV R32, R20 ;  /* 0x0000001400207202 */ /* 0x000fe40000000f00 */
[----:B------:R-:W-:-:S07]  /*3a90*/  MOV R33, R21 ;  /* 0x0000001500217202 */ /* 0x000fce0000000f00 */
.L_x_994:
[----:B------:R-:W0:Y:S02]  /*3aa0*/  LDC.64 R16, c[0x0][0x448] ;  /* 0x00011200ff107b82 */ /* 0x000e240000000a00 */
[C---:B0-----:R-:W-:Y:S02]  /*3ab0*/  SHF.L.U32 R14, R16.reuse, 0x1, RZ ;  /* 0x00000001100e7819 */ /* 0x041fe400000006ff */
[----:B------:R-:W-:Y:S02]  /*3ac0*/  SHF.L.U64.HI R13, R16, 0x1, R17 ;  /* 0x00000001100d7819 */ /* 0x000fe40000010211 */
        /* <DEDUP_REMOVED lines=17> */
[----:B0-----:R-:W-:-:S05]  /*3be0*/  F2FP.F16.F32.PACK_AB R5, RZ, R4 ;  /* 0x00000004ff05723e */ /* 0x001fca00000000ff */
[----:B------:R-:W-:-:S15]  /*3bf0*/  HADD2.F32 R18, -RZ, R5.H0_H0 ;  /* 0x20000005ff127230 */ /* 0x000fde0000004100 */
[----:B------:R-:W-:-:S15]  /*3c00*/  NOP ;  /* 0x0000000000007918 */ /* 0x000fde0000000000 */
[----:B------:R-:W-:-:S15]  /*3c10*/  NOP ;  /* 0x0000000000007918 */ /* 0x000fde0000000000 */
[----:B------:R-:W-:-:S12]  /*3c20*/  NOP ;  /* 0x0000000000007918 */ /* 0x000fd80000000000 */
[----:B------:R-:W1:Y:S02]  /*3c30*/  F2F.F32.F64 R15, R32 ;  /* 0x00000020000f7310 */ /* 0x000e640000301000 */
[----:B-1----:R-:W-:Y:S01]  /*3c40*/  @!P0 FMUL R15, R15, 1.175494350822287508e-38 ;  /* 0x008000000f0f8820 */ /* 0x002fe20000400000 */
[----:B--2---:R-:W-:Y:S02]  /*3c50*/  HADD2.F32 R5, -RZ, R16.H0_H0 ;  /* 0x20000010ff057230 */ /* 0x004fe40000004100 */
[----:B-----5:R-:W-:-:S03]  /*3c60*/  FADD.FTZ R16, -R7, R8 ;  /* 0x0000000807107221 */ /* 0x020fc60000010100 */
[----:B------:R-:W-:Y:S01]  /*3c70*/  FADD.FTZ R18, R5, R18 ;  /* 0x0000001205127221 */ /* 0x000fe20000010000 */
[----:B------:R-:W-:-:S04]  /*3c80*/  FMUL.FTZ R17, R16, R16 ;  /* 0x0000001010117220 */ /* 0x000fc80000410000 */
[----:B------:R-:W-:Y:S01]  /*3c90*/  F2FP.F16.F32.PACK_AB R18, RZ, R18 ;  /* 0x00000012ff12723e */ /* 0x000fe200000000ff */
[C---:B------:R-:W-:Y:S01]  /*3ca0*/  FMUL.FTZ R16, R2.reuse, R17 ;  /* 0x0000001102107220 */ /* 0x040fe20000410000 */
[-C--:B------:R-:W-:Y:S01]  /*3cb0*/  FMUL.FTZ R17, R2, R15.reuse ;  /* 0x0000000f02117220 */ /* 0x080fe20000410000 */
[C---:B------:R-:W-:Y:S02]  /*3cc0*/  FMUL.FTZ R2, R3.reuse, R15 ;  /* 0x0000000f03027220 */ /* 0x040fe40000410000 */
[----:B------:R-:W-:Y:S02]  /*3cd0*/  HADD2.F32 R18, -RZ, R18.H0_H0 ;  /* 0x20000012ff127230 */ /* 0x000fe40000004100 */
[----:B------:R-:W-:Y:S01]  /*3ce0*/  FMUL.FTZ R16, R3, R16 ;  /* 0x0000001003107220 */ /* 0x000fe20000410000 */
[----:B------:R-:W-:Y:S02]  /*3cf0*/  FMUL.FTZ R2, R7, R2 ;  /* 0x0000000207027220 */ /* 0x000fe40000410000 */
[----:B------:R-:W-:-:S02]  /*3d00*/  FMUL.FTZ R18, R18, 1 ;  /* 0x3f80000012127820 */ /* 0x000fc40000410000 */
[----:B------:R-:W-:-:S15]  /*3d10*/  FFMA.FTZ R8, R17, R8, R2 ;  /* 0x0000000811087223 */ /* 0x000fde0000010002 */
[----:B------:R-:W-:-:S15]  /*3d20*/  NOP ;  /* 0x0000000000007918 */ /* 0x000fde0000000000 */
[----:B------:R-:W-:-:S09]  /*3d30*/  NOP ;  /* 0x0000000000007918 */ /* 0x000fd20000000000 */
[----:B------:R-:W0:Y:S02]  /*3d40*/  F2F.F64.F32 R20, R18 ;  /* 0x0000001200147310 */ /* 0x000e240000201800 */
[----:B0-----:R-:W-:Y:S01]  /*3d50*/  IADD3 R22, PT, PT, R21, 0x300402, RZ ;  /* 0x0030040215167810 */ /* 0x001fe20007ffe0ff */
        /* <DEDUP_REMOVED lines=20> */
[C---:B0-----:R-:W-:Y:S02]  /*3ea0*/  SHF.L.U64.HI R15, R16.reuse, 0x2, R17 ;  /* 0x00000002100f7819 */ /* 0x041fe40000010211 */
[----:B------:R-:W-:-:S04]  /*3eb0*/  SHF.L.U32 R16, R16, 0x2, RZ ;  /* 0x0000000210107819 */ /* 0x000fc800000006ff */
        /* <DEDUP_REMOVED lines=23> */
[----:B-----5:R-:W-:Y:S05]  /*4030*/  CALL.REL.NOINC `($__internal_12_$__cuda_sm20_dblrcp_rn_slowpath_v3) ;  /* 0x0000003c003c7944 */ /* 0x020fea0003c00000 */
[----:B------:R-:W-:Y:S02]  /*4040*/  MOV R26, R20 ;  /* 0x00000014001a7202 */ /* 0x000fe40000000f00 */
[----:B------:R-:W-:-:S07]  /*4050*/  MOV R27, R21 ;  /* 0x00000015001b7202 */ /* 0x000fce0000000f00 */
.L_x_995:
[----:B------:R-:W-:-:S04]  /*4060*/  IADD3 R36, P0, PT, R36, R14, RZ ;  /* 0x0000000e24247210 */ /* 0x000fc80007f1e0ff */
[----:B------:R-:W-:-:S05]  /*4070*/  IADD3.X R37, PT, PT, R37, R13, RZ, P0, !PT ;  /* 0x0000000d25257210 */ /* 0x000fca00007fe4ff */
[----:B------:R-:W2:Y:S01]  /*4080*/  LDG.E.U16 R20, desc[UR14][R36.64] ;  /* 0x0000000e24147981 */ /* 0x000ea2000c1e1500 */
[----:B------:R-:W-:Y:S01]  /*4090*/  FADD.FTZ R21, R5, R4 ;  /* 0x0000000405157221 */ /* 0x000fe20000010000 */
        /* <DEDUP_REMOVED lines=8> */
[----:B------:R-:W-:Y:S01]  /*4120*/  IADD3 R38, P1, PT, R38, R18, RZ ;  /* 0x0000001226267210 */ /* 0x000fe20007f3e0ff */
[----:B0-----:R-:W-:-:S04]  /*4130*/  @!P0 FMUL R23, R23, 1.175494350822287508e-38 ;  /* 0x0080000017178820 */ /* 0x001fc80000400000 */
[----:B------:R-:W-:-:S15]  /*4140*/  IMAD.X R39, R39, 0x1, R17, P1 ;  /* 0x0000000127277824 */ /* 0x000fde00008e0611 */
[----:B------:R-:W-:-:S15]  /*4150*/  NOP ;  /* 0x0000000000007918 */ /* 0x000fde0000000000 */
[----:B------:R-:W-:-:S15]  /*4160*/  NOP ;  /* 0x0000000000007918 */ /* 0x000fde0000000000 */
[----:B------:R-:W-:-:S13]  /*4170*/  NOP ;  /* 0x0000000000007918 */ /* 0x000fda0000000000 */
[----:B------:R-:W0:-:S15]  /*4180*/  F2I.S64.TRUNC R2, R21 ;  /* 0x0000001500027311 */ /* 0x000e1e000020d900 */
[----:B------:R-:W-:-:S15]  /*4190*/  NOP ;  /* 0x0000000000007918 */ /* 0x000fde0000000000 */
[----:B------:R-:W-:-:S15]  /*41a0*/  NOP ;  /* 0x0000000000007918 */ /* 0x000fde0000000000 */
[----:B------:R-:W-:-:S15]  /*41b0*/  NOP ;  /* 0x0000000000007918 */ /* 0x000fde0000000000 */
[----:B------:R-:W-:-:S04]  /*41c0*/  NOP ;  /* 0x0000000000007918 */ /* 0x000fc80000000000 */
[----:B0-----:R-:W0:Y:S02]  /*41d0*/  I2F.S64 R2, R2 ;  /* 0x0000000200027312 */ /* 0x001e240000301400 */
[----:B0-----:R-:W-:-:S05]  /*41e0*/  F2FP.F16.F32.PACK_AB R3, RZ, R2 ;  /* 0x00000002ff03723e */ /* 0x001fca00000000ff */
[----:B------:R-:W-:Y:S02]  /*41f0*/  HADD2.F32 R22, -RZ, R3.H0_H0 ;  /* 0x20000003ff167230 */ /* 0x000fe40000004100 */
[----:B--2---:R-:W-:Y:S02]  /*4200*/  HADD2.F32 R3, -RZ, R20.H0_H0 ;  /* 0x20000014ff037230 */ /* 0x004fe40000004100 */
[----:B-----5:R-:W-:-:S03]  /*4210*/  FADD.FTZ R20, R8, -R7 ;  /* 0x8000000708147221 */ /* 0x020fc60000010000 */
[----:B------:R-:W-:Y:S01]  /*4220*/  FADD.FTZ R22, R3, R22 ;  /* 0x0000001603167221 */ /* 0x000fe20000010000 */
[----:B------:R-:W-:-:S04]  /*4230*/  FMUL.FTZ R21, R20, R20 ;  /* 0x0000001414157220 */ /* 0x000fc80000410000 */
[----:B------:R-:W-:-:S05]  /*4240*/  F2FP.F16.F32.PACK_AB R22, RZ, R22 ;  /* 0x00000016ff16723e */ /* 0x000fca00000000ff */
[----:B------:R-:W-:-:S05]  /*4250*/  HADD2.F32 R22, -RZ, R22.H0_H0 ;  /* 0x20000016ff167230 */ /* 0x000fca0000004100 */
[----:B------:R-:W-:Y:S01]  /*4260*/  FMUL.FTZ R20, R22, 1 ;  /* 0x3f80000016147820 */ /* 0x000fe20000410000 */
[----:B------:R-:W-:-:S04]  /*4270*/  FMUL.FTZ R22, R4, R21 ;  /* 0x0000001504167220 */ /* 0x000fc80000410000 */
[----:B------:R-:W-:-:S15]  /*4280*/  FMUL.FTZ R22, R5, R22 ;  /* 0x0000001605167220 */ /* 0x000fde0000410000 */
[----:B------:R-:W-:-:S15]  /*4290*/  NOP ;  /* 0x0000000000007918 */ /* 0x000fde0000000000 */
        /* <DEDUP_REMOVED lines=8> */
[----:B------:R-:W-:Y:S01]  /*4320*/  FFMA.FTZ R8, R8, R23, R7 ;  /* 0x0000001708087223 */ /* 0x000fe20000010007 */
[----:B------:R-:W-:Y:S01]  /*4330*/  IADD3.X R7, PT, PT, R41, R15, RZ, P0, !PT ;  /* 0x0000000f29077210 */ /* 0x000fe200007fe4ff */
[----:B------:R-:W2:Y:S01]  /*4340*/  LDG.E R23, desc[UR14][R38.64] ;  /* 0x0000000e26177981 */ /* 0x000ea2000c1e1900 */
        /* <DEDUP_REMOVED lines=33> */
[----:B-----5:R-:W-:Y:S05]  /*4560*/  CALL.REL.NOINC `($__internal_12_$__cuda_sm20_dblrcp_rn_slowpath_v3) ;  /* 0x0000003400f07944 */ /* 0x020fea0003c00000 */
[----:B------:R-:W-:Y:S02]  /*4570*/  MOV R26, R20 ;  /* 0x00000014001a7202 */ /* 0x000fe40000000f00 */
[----:B------:R-:W-:-:S07]  /*4580*/  MOV R27, R21 ;  /* 0x00000015001b7202 */ /* 0x000fce0000000f00 */
.L_x_996:
[----:B------:R-:W-:-:S04]  /*4590*/  IADD3 R20, P0, PT, R36, R14, RZ ;  /* 0x0000000e24147210 */ /* 0x000fc80007f1e0ff */
[----:B------:R-:W-:-:S05]  /*45a0*/  IADD3.X R21, PT, PT, R37, R13, RZ, P0, !PT ;  /* 0x0000000d25157210 */ /* 0x000fca00007fe4ff */
[----:B------:R0:W2:Y:S02]  /*45b0*/  LDG.E.U16 R14, desc[UR14][R20.64] ;  /* 0x0000000e140e7981 */ /* 0x0000a4000c1e1500 */
[----:B0-----:R-:W-:-:S04]  /*45c0*/  IADD3 R20, P0, PT, R38, R18, RZ ;  /* 0x0000001226147210 */ /* 0x001fc80007f1e0ff */
[----:B------:R-:W-:-:S05]  /*45d0*/  IADD3.X R21, PT, PT, R39, R17, RZ, P0, !PT ;  /* 0x0000001127157210 */ /* 0x000fca00007fe4ff */
        /* <DEDUP_REMOVED lines=22> */
[----:B------:R-:W-:Y:S01]  /*4740*/  HADD2.F32 R30, -RZ, R30.H0_H0 ;  /* 0x2000001eff1e7230 */ /* 0x000fe20000004100 */
[----:B---3--:R-:W-:Y:S04]  /*4750*/  MUFU.RCP R18, R18 ;  /* 0x0000001200127308 */ /* 0x008fe80000001000 */
[----:B------:R-:W-:Y:S01]  /*4760*/  FMUL.FTZ R14, R30, 1 ;  /* 0x3f8000001e0e7820 */ /* 0x000fe20000410000 */
[----:B-----5:R-:W-:-:S04]  /*4770*/  FADD.FTZ R30, R8, -R4 ;  /* 0x80000004081e7221 */ /* 0x020fc80000010000 */
[----:B------:R-:W-:-:S15]  /*4780*/  FMUL.FTZ R31, R30, R30 ;  /* 0x0000001e1e1f7220 */ /* 0x000fde0000410000 */
[----:B------:R-:W-:-:S15]  /*4790*/  NOP ;  /* 0x0000000000007918 */ /* 0x000fde0000000000 */
[----:B------:R-:W1:Y:S02]  /*47a0*/  F2F.F64.F32 R14, R14 ;  /* 0x0000000e000e7310 */ /* 0x000e640000201800 */
[----:B-1----:R-:W-:Y:S01]  /*47b0*/  IADD3 R22, PT, PT, R15, 0x300402, RZ ;  /* 0x003004020f167810 */ /* 0x002fe20007ffe0ff */
[----:B------:R-:W-:-:S04]  /*47c0*/  FMUL.FTZ R30, R2, R31 ;  /* 0x0000001f021e7220 */ /* 0x000fc80000410000 */
[----:B------:R-:W-:Y:S01]  /*47d0*/  FMUL.FTZ R30, R3, R30 ;  /* 0x0000001e031e7220 */ /* 0x000fe20000410000 */
        /* <DEDUP_REMOVED lines=45> */
[----:B------:R-:W-:Y:S05]  /*4ab0*/  CALL.REL.NOINC `($__internal_12_$__cuda_sm20_dblrcp_rn_slowpath_v3) ;  /* 0x00000030009c7944 */ /* 0x000fea0003c00000 */
.L_x_997:
        /* <DEDUP_REMOVED lines=28> */
.L_x_993:
        /* <DEDUP_REMOVED lines=14> */
[----:B------:R-:W-:Y:S02]  /*4d60*/  MOV R4, R24 ;  /* 0x0000001800047202 */ /* 0x000fe40000000f00 */
[----:B------:R-:W-:-:S03]  /*4d70*/  MOV R5, R10 ;  /* 0x0000000a00057202 */ /* 0x000fc60000000f00 */
        /* <DEDUP_REMOVED lines=15> */
[----:B-1----:R-:W-:-:S05]  /*4e70*/  F2FP.F16.F32.PACK_AB R3, RZ, R5 ;  /* 0x00000005ff03723e */ /* 0x002fca00000000ff */
[----:B------:R-:W-:Y:S02]  /*4e80*/  HADD2.F32 R7, -RZ, R3.H0_H0 ;  /* 0x20000003ff077230 */ /* 0x000fe40000004100 */
[----:B----4-:R-:W-:-:S05]  /*4e90*/  HADD2.F32 R6, -RZ, R15.H0_H0 ;  /* 0x2000000fff067230 */ /* 0x010fca0000004100 */
        /* <DEDUP_REMOVED lines=43> */
.L_x_1001:
        /* <DEDUP_REMOVED lines=39> */
[----:B0-----:R-:W0:Y:S02]  /*53c0*/  I2F.S64 R2, R30 ;  /* 0x0000001e00027312 */ /* 0x001e240000301400 */
[----:B0-----:R-:W-:Y:S01]  /*53d0*/  F2FP.F16.F32.PACK_AB R3, RZ, R2 ;  /* 0x00000002ff03723e */ /* 0x001fe200000000ff */
[----:B-----5:R-:W-:-:S04]  /*53e0*/  FADD.FTZ R30, R8, -R13 ;  /* 0x8000000d081e7221 */ /* 0x020fc80000010000 */
[----:B--2---:R-:W-:Y:S02]  /*53f0*/  HADD2.F32 R18, -RZ, R3.H0_H0 ;  /* 0x20000003ff127230 */ /* 0x004fe40000004100 */
[----:B------:R-:W-:-:S04]  /*5400*/  FMUL.FTZ R30, R30, R30 ;  /* 0x0000001e1e1e7220 */ /* 0x000fc80000410000 */
[----:B------:R-:W-:-:S04]  /*5410*/  FMUL.FTZ R31, R5, R30 ;  /* 0x0000001e051f7220 */ /* 0x000fc80000410000 */
[----:B------:R-:W-:Y:S01]  /*5420*/  FMUL.FTZ R30, R6, R31 ;  /* 0x0000001f061e7220 */ /* 0x000fe20000410000 */
[----:B----4-:R-:W-:-:S05]  /*5430*/  HADD2.F32 R3, -RZ, R16.H0_H0 ;  /* 0x20000010ff037230 */ /* 0x010fca0000004100 */
[----:B------:R-:W-:-:S05]  /*5440*/  FADD.FTZ R18, R3, R18 ;  /* 0x0000001203127221 */ /* 0x000fca0000010000 */
[----:B------:R-:W-:-:S05]  /*5450*/  F2FP.F16.F32.PACK_AB R18, RZ, R18 ;  /* 0x00000012ff12723e */ /* 0x000fca00000000ff */
[----:B------:R-:W-:-:S05]  /*5460*/  HADD2.F32 R18, -RZ, R18.H0_H0 ;  /* 0x20000012ff127230 */ /* 0x000fca0000004100 */
[----:B------:R-:W-:Y:S01]  /*5470*/  FMUL.FTZ R16, R18, 1 ;  /* 0x3f80000012107820 */ /* 0x000fe20000410000 */
[----:B---3--:R-:W-:-:S15]  /*5480*/  MUFU.RCP R15, R15 ;  /* 0x0000000f000f7308 */ /* 0x008fde0000001000 */
[----:B------:R-:W-:-:S10]  /*5490*/  NOP ;  /* 0x0000000000007918 */ /* 0x000fd40000000000 */
[----:B------:R-:W0:Y:S02]  /*54a0*/  F2F.F64.F32 R16, R16 ;  /* 0x0000001000107310 */ /* 0x000e240000201800 */
[----:B0-----:R-:W-:Y:S01]  /*54b0*/  IADD3 R22, PT, PT, R17, 0x300402, RZ ;  /* 0x0030040211167810 */ /* 0x001fe20007ffe0ff */
        /* <DEDUP_REMOVED lines=47> */
.L_x_1002:
        /* <DEDUP_REMOVED lines=25> */
.L_x_1000:
        /* <DEDUP_REMOVED lines=14> */
[----:B------:R-:W-:Y:S02]  /*5a20*/  MOV R4, R24 ;  /* 0x0000001800047202 */ /* 0x000fe40000000f00 */
[----:B------:R-:W-:-:S03]  /*5a30*/  MOV R5, R10 ;  /* 0x0000000a00057202 */ /* 0x000fc60000000f00 */
[----:B0-----:R-:W-:-:S04]  /*5a40*/  IMAD.WIDE.U32 R4, R14, UR24, R4 ;  /* 0x000000180e047c25 */ /* 0x001fc8000f8e0004 */
[----:B------:R-:W-:Y:S01]  /*5a50*/  IMAD R5, R14, UR25, R5 ;  /* 0x000000190e057c24 */ /* 0x000fe2000f8e0205 */
[C---:B---3--:R-:W-:Y:S01]  /*5a60*/  LEA R6, P0, R4.reuse, UR26, 0x2 ;  /* 0x0000001a04067c11 */ /* 0x048fe2000f8010ff */
[----:B------:R-:W0:Y:S03]  /*5a70*/  LDCU.64 UR24, c[0x0][0x398] ;  /* 0x00007300ff1877ac */ /* 0x000e260008000a00 */
[----:B------:R-:W-:Y:S01]  /*5a80*/  LEA.HI.X R7, R4, UR27, R5, 0x2, P0 ;  /* 0x0000001b04077c11 */ /* 0x000fe200080f1405 */
[----:B------:R-:W3:Y:S04]  /*5a90*/  LDCU.64 UR26, c[0x0][0x380] ;  /* 0x00007000ff1a77ac */ /* 0x000ee80008000a00 */
[----:B------:R-:W4:Y:S01]  /*5aa0*/  LDG.E R6, desc[UR14][R6.64] ;  /* 0x0000000e06067981 */ /* 0x000f22000c1e1900 */
[----:B------:R-:W-:-:S02]  /*5ab0*/  MOV R10, R28 ;  /* 0x0000001c000a7202 */ /* 0x000fc40000000f00 */
[----:B-1----:R-:W-:-:S03]  /*5ac0*/  F2FP.F16.F32.PACK_AB R3, RZ, R2 ;  /* 0x00000002ff03723e */ /* 0x002fc600000000ff */
[----:B0-----:R-:W-:-:S04]  /*5ad0*/  IMAD.WIDE.U32 R4, R14, UR24, R10 ;  /* 0x000000180e047c25 */ /* 0x001fc8000f8e000a */
[----:B------:R-:W-:Y:S01]  /*5ae0*/  IMAD R5, R14, UR25, R5 ;  /* 0x000000190e057c24 */ /* 0x000fe2000f8e0205 */
[----:B---3--:R-:W-:-:S04]  /*5af0*/  LEA R14, P0, R4, UR26, 0x2 ;  /* 0x0000001a040e7c11 */ /* 0x008fc8000f8010ff */
[----:B------:R-:W-:Y:S01]  /*5b00*/  LEA.HI.X R15, R4, UR27, R5, 0x2, P0 ;  /* 0x0000001b040f7c11 */ /* 0x000fe200080f1405 */
[----:B------:R-:W-:-:S04]  /*5b10*/  HADD2.F32 R4, -RZ, R3.H0_H0 ;  /* 0x20000003ff047230 */ /* 0x000fc80000004100 */
[----:B------:R0:W5:Y:S01]  /*5b20*/  LDG.E R5, desc[UR14][R14.64] ;  /* 0x0000000e0e057981 */ /* 0x000162000c1e1900 */
[----:B--2---:R-:W-:-:S05]  /*5b30*/  HADD2.F32 R3, -RZ, R16.H0_H0 ;  /* 0x20000010ff037230 */ /* 0x004fca0000004100 */
[----:B------:R-:W-:-:S05]  /*5b40*/  FADD.FTZ R4, R3, R4 ;  /* 0x0000000403047221 */ /* 0x000fca0000010000 */
[----:B------:R-:W-:-:S05]  /*5b50*/  F2FP.F16.F32.PACK_AB R4, RZ, R4 ;  /* 0x00000004ff04723e */ /* 0x000fca00000000ff */
[----:B------:R-:W-:-:S05]  /*5b60*/  HADD2.F32 R4, -RZ, R4.H0_H0 ;  /* 0x20000004ff047230 */ /* 0x000fca0000004100 */
[----:B------:R-:W-:Y:S01]  /*5b70*/  FMUL.FTZ R20, R4, 1 ;  /* 0x3f80000004147820 */ /* 0x000fe20000410000 */
[----:B----4-:R-:W1:Y:S05]  /*5b80*/  MUFU.RCP R6, R6 ;  /* 0x0000000600067308 */ /* 0x010e6a0000001000 */
[----:B------:R-:W2:Y:S02]  /*5b90*/  F2F.F64.F32 R20, R20 ;  /* 0x0000001400147310 */ /* 0x000ea40000201800 */
[----:B--2---:R-:W-:-:S04]  /*5ba0*/  IADD3 R10, PT, PT, R21, 0x300402, RZ ;  /* 0x00300402150a7810 */ /* 0x004fc80007ffe0ff */
        /* <DEDUP_REMOVED lines=34> */
.L_x_1003:
        /* <DEDUP_REMOVED lines=24> */
.L_x_999:
        /* <DEDUP_REMOVED lines=52> */
[----:B---34-:R-:W-:Y:S05]  /*6290*/  CALL.REL.NOINC `($__internal_12_$__cuda_sm20_dblrcp_rn_slowpath_v3) ;  /* 0x0000001800a47944 */ /* 0x018fea0003c00000 */
[----:B------:R-:W-:Y:S02]  /*62a0*/  MOV R6, R20 ;  /* 0x0000001400067202 */ /* 0x000fe40000000f00 */
[----:B------:R-:W-:-:S07]  /*62b0*/  MOV R7, R21 ;  /* 0x0000001500077202 */ /* 0x000fce0000000f00 */
.L_x_1005:
[----:B---34-:R-:W-:Y:S05]  /*62c0*/  BSYNC.RECONVERGENT B1 ;  /* 0x0000000000017941 */ /* 0x018fea0003800200 */
.L_x_1004:
        /* <DEDUP_REMOVED lines=18> */
[----:B------:R-:W-:Y:S01]  /*63f0*/  IMAD.IADD R5, R17, 0x1, R13 ;  /* 0x0000000111057824 */ /* 0x000fe200078e020d */
[----:B------:R-:W-:-:S15]  /*6400*/  LEA.HI.X R15, R10, UR31, R11, 0x2, P2 ;  /* 0x0000001f0a0f7c11 */ /* 0x000fde00090f140b */
[----:B------:R-:W-:-:S15]  /*6410*/  NOP ;  /* 0x0000000000007918 */ /* 0x000fde0000000000 */
[----:B------:R-:W-:-:S15]  /*6420*/  NOP ;  /* 0x0000000000007918 */ /* 0x000fde0000000000 */
[----:B------:R-:W-:-:S15]  /*6430*/  NOP ;  /* 0x0000000000007918 */ /* 0x000fde0000000000 */
[----:B------:R-:W-:-:S02]  /*6440*/  NOP ;  /* 0x0000000000007918 */ /* 0x000fc40000000000 */
[----:B------:R-:W0:Y:S02]  /*6450*/  F2F.F32.F64 R13, R6 ;  /* 0x00000006000d7310 */ /* 0x000e240000301000 */
[----:B0-----:R-:W-:Y:S01]  /*6460*/  @!P1 FMUL R13, R13, 1.175494350822287508e-38 ;  /* 0x008000000d0d9820 */ /* 0x001fe20000400000 */
[----:B------:R-:W-:Y:S02]  /*6470*/  LEA.HI.X R5, R16, UR33, R5, 0x1, P3 ;  /* 0x0000002110057c11 */ /* 0x000fe400098f0c05 */
[----:B------:R-:W0:Y:S02]  /*6480*/  @P0 LDC.64 R16, c[0x0][0x428] ;  /* 0x00010a00ff100b82 */ /* 0x000e240000000a00 */
[----:B------:R2:W-:Y:S04]  /*6490*/  STG.E desc[UR14][R14.64], R13 ;  /* 0x0000000d0e007986 */ /* 0x0005e8000c10190e */
[----:B------:R-:W3:Y:S01]  /*64a0*/  LDG.E.U16 R10, desc[UR14][R4.64] ;  /* 0x0000000e040a7981 */ /* 0x000ee2000c1e1500 */
[----:B0-----:R-:W-:-:S04]  /*64b0*/  @P0 IMAD R12, R12, R16, RZ ;  /* 0x000000100c0c0224 */ /* 0x001fc800078e02ff */
[----:B------:R-:W-:Y:S02]  /*64c0*/  @P0 IMAD R17, R0, R17, R12 ;  /* 0x0000001100110224 */ /* 0x000fe400078e020c */
[----:B---3--:R-:W-:-:S05]  /*64d0*/  HADD2.F32 R10, -RZ, R10.H0_H0 ;  /* 0x2000000aff0a7230 */ /* 0x008fca0000004100 */
[----:B------:R-:W-:Y:S01]  /*64e0*/  FMUL.FTZ R7, R10, UR28 ;  /* 0x0000001c0a077c20 */ /* 0x000fe20008410000 */
[----:B------:R-:W-:-:S04]  /*64f0*/  @P0 IMAD.WIDE.U32 R10, R0, R16, RZ ;  /* 0x00000010000a0225 */ /* 0x000fc800078e00ff */
[----:B-----5:R-:W-:Y:S01]  /*6500*/  FFMA.FTZ R7, R8, UR6, R7 ;  /* 0x0000000608077c23 */ /* 0x020fe20008010007 */
[C---:B-1----:R-:W-:Y:S02]  /*6510*/  @P0 LEA R6, P1, R10.reuse, R18, 0x1 ;  /* 0x000000120a060211 */ /* 0x042fe400078208ff */
[----:B------:R-:W-:Y:S02]  /*6520*/  @P0 IADD3 R11, PT, PT, R11, R17, RZ ;  /* 0x000000110b0b0210 */ /* 0x000fe40007ffe0ff */
[----:B------:R-:W-:Y:S02]  /*6530*/  F2FP.F16.F32.PACK_AB R8, RZ, R7 ;  /* 0x00000007ff08723e */ /* 0x000fe400000000ff */
[--C-:B------:R-:W-:Y:S02]  /*6540*/  @P0 LEA.HI.X R7, R10, R19, R11.reuse, 0x1, P1 ;  /* 0x000000130a070211 */ /* 0x100fe400008f0c0b */
[----:B------:R-:W-:-:S05]  /*6550*/  PRMT R11, R8, 0x7610, R11 ;  /* 0x00007610080b7816 */ /* 0x000fca000000000b */
[----:B------:R2:W-:Y:S04]  /*6560*/  STG.E.U16 desc[UR14][R4.64], R11 ;  /* 0x0000000b04007986 */ /* 0x0005e8000c10150e */
[----:B------:R-:W3:Y:S01]  /*6570*/  @P0 LDG.E.U16 R8, desc[UR14][R6.64] ;  /* 0x0000000e06080981 */ /* 0x000ee2000c1e1500 */
[----:B------:R-:W-:Y:S02]  /*6580*/  IADD3 R2, P1, PT, R2, -0x1, RZ ;  /* 0xffffffff02027810 */ /* 0x000fe40007f3e0ff */
[----:B------:R-:W-:Y:S02]  /*6590*/  IADD3 R0, PT, PT, R0, UR4, RZ ;  /* 0x0000000400007c10 */ /* 0x000fe4000fffe0ff */
[----:B------:R-:W-:-:S13]  /*65a0*/  IADD3.X R3, PT, PT, R3, -0x1, RZ, P1, !PT ;  /* 0xffffffff03037810 */ /* 0x000fda0000ffe4ff */
[----:B------:R-:W0:Y:S02]  /*65b0*/  I2F.S64 R2, R2 ;  /* 0x0000000200027312 */ /* 0x000e240000301400 */
[----:B0-----:R-:W0:Y:S02]  /*65c0*/  MUFU.RCP R10, R2 ;  /* 0x00000002000a7308 */ /* 0x001e240000001000 */
[----:B0-----:R-:W-:Y:S01]  /*65d0*/  FMUL.FTZ R9, R10, R9 ;  /* 0x000000090a097220 */ /* 0x001fe20000410000 */
[----:B---3--:R-:W-:-:S05]  /*65e0*/  @P0 HADD2.F32 R8, -RZ, R8.H0_H0 ;  /* 0x20000008ff080230 */ /* 0x008fca0000004100 */
[----:B------:R-:W-:-:S04]  /*65f0*/  @P0 FMUL.FTZ R8, R8, UR28 ;  /* 0x0000001c08080c20 */ /* 0x000fc80008410000 */
[----:B------:R-:W-:Y:S01]  /*6600*/  @P0 FFMA.FTZ R8, R9, UR6, R8 ;  /* 0x0000000609080c23 */ /* 0x000fe20008010008 */
[----:B------:R-:W0:Y:S04]  /*6610*/  LDCU UR6, c[0x0][0x390] ;  /* 0x00007200ff0677ac */ /* 0x000e280008000800 */
[----:B------:R-:W-:-:S05]  /*6620*/  @P0 F2FP.F16.F32.PACK_AB R8, RZ, R8 ;  /* 0x00000008ff08023e */ /* 0x000fca00000000ff */
[----:B------:R2:W-:Y:S01]  /*6630*/  @P0 STG.E.U16 desc[UR14][R6.64], R8 ;  /* 0x0000000806000986 */ /* 0x0005e2000c10150e */
[----:B0-----:R-:W-:-:S13]  /*6640*/  ISETP.GE.AND P0, PT, R0, UR6, PT ;  /* 0x0000000600007c0c */ /* 0x001fda000bf06270 */
[----:B--2---:R-:W-:Y:S05]  /*6650*/  @!P0 BRA `(.L_x_1006) ;  /* 0xffffffcc00b08947 */ /* 0x004fea000383ffff */
[----:B------:R-:W-:Y:S05]  /*6660*/  BSYNC.RECONVERGENT B0 ;  /* 0x0000000000007941 */ /* 0x000fea0003800200 */
.L_x_992:
[----:B------:R-:W-:Y:S05]  /*6670*/  EXIT ;  /* 0x000000000000794d */ /* 0x000fea0003800000 */
.L_x_975:
        /* <DEDUP_REMOVED lines=48> */
.L_x_1009:
        /* <DEDUP_REMOVED lines=17> */
.L_x_1011:
        /* <DEDUP_REMOVED lines=24> */
[----:B---3--:R-:W-:-:S05]  /*6c10*/  HADD2.F32 R3, -RZ, R2.H0_H0 ;  /* 0x20000002ff037230 */ /* 0x008fca0000004100 */
[----:B------:R-:W-:-:S05]  /*6c20*/  FFMA.FTZ R3, R3, UR28, R14 ;  /* 0x0000001c03037c23 */ /* 0x000fca000801000e */
[----:B------:R-:W-:-:S05]  /*6c30*/  F2FP.F16.F32.PACK_AB R3, RZ, R3 ;  /* 0x00000003ff03723e */ /* 0x000fca00000000ff */
[----:B------:R2:W-:Y:S01]  /*6c40*/  STG.E.U16 desc[UR14][R8.64], R3 ;  /* 0x0000000308007986 */ /* 0x0005e2000c10150e */
[----:B------:R-:W-:Y:S05]  /*6c50*/  @!P0 BRA `(.L_x_1011) ;  /* 0xfffffffc008c8947 */ /* 0x000fea000383ffff */
[----:B------:R-:W-:Y:S05]  /*6c60*/  BSYNC.RECONVERGENT B0 ;  /* 0x0000000000007941 */ /* 0x000fea0003800200 */
.L_x_1010:
[----:B------:R-:W-:Y:S05]  /*6c70*/  EXIT ;  /* 0x000000000000794d */ /* 0x000fea0003800000 */
.L_x_1008:
        /* <DEDUP_REMOVED lines=40> */
.L_x_1012:
        /* <DEDUP_REMOVED lines=14> */
.L_x_1014:
        /* <DEDUP_REMOVED lines=19> */
.L_x_1013:
[----:B------:R-:W-:Y:S05]  /*7110*/  EXIT ;  /* 0x000000000000794d */ /* 0x000fea0003800000 */
.L_x_1007:
        /* <DEDUP_REMOVED lines=44> */
.L_x_1016:
        /* <DEDUP_REMOVED lines=19> */
.L_x_1018:
[----:B------:R-:W-:Y:S01]  /*7510*/  SHF.R.S32.HI R15, RZ, 0x1f, R0 ;  /* 0x0000001fff0f7819 */ /* 0x000fe20000011400 */
[----:B0-2---:R-:W-:-:S04]  /*7520*/  IMAD.WIDE.U32 R6, R0, UR8, RZ ;  /* 0x0000000800067c25 */ /* 0x005fc8000f8e00ff */
[C---:B------:R-:W-:Y:S01]  /*7530*/  IMAD R9, R15.reuse, UR8, RZ ;  /* 0x000000080f097c24 */ /* 0x040fe2000f8e02ff */
[----:B-1----:R-:W-:Y:S01]  /*7540*/  LEA R8, P1, R6, UR12, 0x2 ;  /* 0x0000000c06087c11 */ /* 0x002fe2000f8210ff */
[C---:B---3--:R-:W-:Y:S02]  /*7550*/  IMAD R17, R15.reuse, UR16, RZ ;  /* 0x000000100f117c24 */ /* 0x048fe4000f8e02ff */
[----:B------:R-:W-:Y:S02]  /*7560*/  IMAD R3, R15, UR20, RZ ;  /* 0x000000140f037c24 */ /* 0x000fe4000f8e02ff */
        /* <DEDUP_REMOVED lines=8> */
[----:B------:R-:W-:Y:S01]  /*75f0*/  IMAD.IADD R9, R7, 0x1, R9 ;  /* 0x0000000107097824 */ /* 0x000fe200078e0209 */
[----:B------:R-:W-:Y:S02]  /*7600*/  LEA.HI.X R17, R12, UR11, R17, 0x2, P2 ;  /* 0x0000000b0c117c11 */ /* 0x000fe400090f1411 */
[----:B------:R-:W-:Y:S02]  /*7610*/  IADD3 R3, PT, PT, R11, R3, RZ ;  /* 0x000000030b037210 */ /* 0x000fe40007ffe0ff */
[----:B------:R-:W-:Y:S02]  /*7620*/  LEA.HI.X R9, R6, UR13, R9, 0x2, P1 ;  /* 0x0000000d06097c11 */ /* 0x000fe400088f1409 */
[----:B------:R-:W-:-:S03]  /*7630*/  LEA.HI.X R3, R10, UR19, R3, 0x1, P0 ;  /* 0x000000130a037c11 */ /* 0x000fc600080f0c03 */
[----:B------:R2:W-:Y:S04]  /*7640*/  STG.E desc[UR14][R8.64], RZ ;  /* 0x000000ff08007986 */ /* 0x0005e8000c10190e */
[----:B------:R2:W-:Y:S04]  /*7650*/  STG.E desc[UR14][R16.64], R4 ;  /* 0x0000000410007986 */ /* 0x0005e8000c10190e */
[----:B------:R-:W3:Y:S01]  /*7660*/  LDG.E.U16 R6, desc[UR14][R2.64] ;  /* 0x0000000e02067981 */ /* 0x000ee2000c1e1500 */
[----:B----4-:R-:W-:-:S04]  /*7670*/  IMAD R15, R15, UR24, RZ ;  /* 0x000000180f0f7c24 */ /* 0x010fc8000f8e02ff */
[C---:B------:R-:W-:Y:S02]  /*7680*/  IMAD R15, R0.reuse, UR25, R15 ;  /* 0x00000019000f7c24 */ /* 0x040fe4000f8e020f */
[----:B---3--:R-:W-:Y:S02]  /*7690*/  HADD2.F32 R11, -RZ, R6.H0_H0 ;  /* 0x20000006ff0b7230 */ /* 0x008fe40000004100 */
[----:B------:R-:W-:-:S04]  /*76a0*/  IMAD.WIDE.U32 R6, R0, UR24, RZ ;  /* 0x0000001800067c25 */ /* 0x000fc8000f8e00ff */
[----:B------:R-:W-:Y:S01]  /*76b0*/  FFMA.FTZ R11, R11, UR28, R14 ;  /* 0x0000001c0b0b7c23 */ /* 0x000fe2000801000e */
[C---:B------:R-:W-:Y:S02]  /*76c0*/  LEA R10, P0, R6.reuse, UR22, 0x1 ;  /* 0x00000016060a7c11 */ /* 0x040fe4000f8008ff */
[----:B------:R-:W-:Y:S02]  /*76d0*/  IADD3 R15, PT, PT, R7, R15, RZ ;  /* 0x0000000f070f7210 */ /* 0x000fe40007ffe0ff */
[----:B------:R-:W-:Y:S02]  /*76e0*/  F2FP.F16.F32.PACK_AB R7, RZ, R11 ;  /* 0x0000000bff07723e */ /* 0x000fe400000000ff */
[----:B------:R-:W-:-:S03]  /*76f0*/  LEA.HI.X R11, R6, UR23, R15, 0x1, P0 ;  /* 0x00000017060b7c11 */ /* 0x000fc600080f0c0f */
[----:B------:R2:W-:Y:S04]  /*7700*/  STG.E.U16 desc[UR14][R2.64], R7 ;  /* 0x0000000702007986 */ /* 0x0005e8000c10150e */
        /* <DEDUP_REMOVED lines=9> */
.L_x_1017:
[----:B------:R-:W-:Y:S05]  /*77a0*/  EXIT ;  /* 0x000000000000794d */ /* 0x000fea0003800000 */
.L_x_1015:
        /* <DEDUP_REMOVED lines=40> */
.L_x_1019:
        /* <DEDUP_REMOVED lines=17> */
.L_x_1021:
        /* <DEDUP_REMOVED lines=30> */
.L_x_1020:
[----:B------:R-:W-:Y:S05]  /*7d20*/  EXIT ;  /* 0x000000000000794d */ /* 0x000fea0003800000 */
        .weak           $__internal_12_$__cuda_sm20_dblrcp_rn_slowpath_v3
        .type           $__internal_12_$__cuda_sm20_dblrcp_rn_slowpath_v3,@function
        .size           $__internal_12_$__cuda_sm20_dblrcp_rn_slowpath_v3,(.L_x_27005 - $__internal_12_$__cuda_sm20_dblrcp_rn_slowpath_v3)
$__internal_12_$__cuda_sm20_dblrcp_rn_slowpath_v3:
        /* <DEDUP_REMOVED lines=57> */
.L_x_1025:
        /* <DEDUP_REMOVED lines=34> */
.L_x_1023:
[----:B------:R-:W-:Y:S02]  /*82e0*/  LOP3.LUT R23, R21, 0x80000, RZ, 0xfc, !PT ;  /* 0x0008000015177812 */ /* 0x000fe400078efcff */
[----:B------:R-:W-:-:S07]  /*82f0*/  MOV R22, R20 ;  /* 0x0000001400167202 */ /* 0x000fce0000000f00 */
.L_x_1024:
[----:B------:R-:W-:Y:S05]  /*8300*/  BSYNC.RECONVERGENT B2 ;  /* 0x0000000000027941 */ /* 0x000fea0003800200 */
.L_x_1022:
[----:B------:R-:W-:Y:S01]  /*8310*/  HFMA2 R27, -RZ, RZ, 0, 0 ;  /* 0x00000000ff1b7431 */ /* 0x000fe200000001ff */
[----:B------:R-:W-:Y:S02]  /*8320*/  MOV R20, R22 ;  /* 0x0000001600147202 */ /* 0x000fe40000000f00 */
[----:B------:R-:W-:Y:S01]  /*8330*/  MOV R21, R23 ;  /* 0x0000001700157202 */ /* 0x000fe20000000f00 */
[----:B------:R-:W-:Y:S06]  /*8340*/  RET.REL.NODEC R26 `(_ZN2at6native35batch_norm_reduce_statistics_kernelIN3c104HalfEflEEvNS_27GenericPackedTensorAccessorIT0_Lm2ENS_17RestrictPtrTraitsET1_EES8_NS4_IS5_Lm1ES6_S7_EES9_NS4_IT_Lm1ES6_S7_EESB_S5_S5_SB_) ;  /* 0xffffff7c1a2c7950 */ /* 0x000fec0003c3ffff */
.L_x_1026:
        /* <DEDUP_REMOVED lines=11> */
.L_x_27005:


//--------------------- .text._ZN2at6native35batch_norm_reduce_statistics_kernelIN3c104HalfEfiEEvNS_27GenericPackedTensorAccessorIT0_Lm2ENS_17RestrictPtrTraitsET1_EES8_NS4_IS5_Lm1ES6_S7_EES9_NS4_IT_Lm1ES6_S7_EESB_S5_S5_SB_ --------------------------
	.section	.text._ZN2at6native35batch_norm_reduce_statistics_kernelIN3c104HalfEfiEEvNS_27GenericPackedTensorAccessorIT0_Lm2ENS_17RestrictPtrTraitsET1_EES8_NS4_IS5_Lm1ES6_S7_EES9_NS4_IT_Lm1ES6_S7_EESB_S5_S5_SB_,"ax",@progbits
	.align	128
        .global         _ZN2at6native35batch_norm_reduce_statistics_kernelIN3c104HalfEfiEEvNS_27GenericPackedTensorAccessorIT0_Lm2ENS_17RestrictPtrTraitsET1_EES8_NS4_IS5_Lm1ES6_S7_EES9_NS4_IT_Lm1ES6_S7_EESB_S5_S5_SB_
        .type           _ZN2at6native35batch_norm_reduce_statistics_kernelIN3c104HalfEfiEEvNS_27GenericPackedTensorAccessorIT0_Lm2ENS_17RestrictPtrTraitsET1_EES8_NS4_IS5_Lm1ES6_S7_EES9_NS4_IT_Lm1ES6_S7_EESB_S5_S5_SB_,@function
        .size           _ZN2at6native35batch_norm_reduce_statistics_kernelIN3c104HalfEfiEEvNS_27GenericPackedTensorAccessorIT0_Lm2ENS_17RestrictPtrTraitsET1_EES8_NS4_IS5_Lm1ES6_S7_EES9_NS4_IT_Lm1ES6_S7_EESB_S5_S5_SB_,(.L_x_27006 - _ZN2at6native35batch_norm_reduce_statistics_kernelIN3c104HalfEfiEEvNS_27GenericPackedTensorAccessorIT0_Lm2ENS_17RestrictPtrTraitsET1_EES8_NS4_IS5_Lm1ES6_S7_EES9_NS4_IT_Lm1ES6_S7_EESB_S5_S5_SB_)
        .other          _ZN2at6native35batch_norm_reduce_statistics_kernelIN3c104HalfEfiEEvNS_27GenericPackedTensorAccessorIT0_Lm2ENS_17RestrictPtrTraitsET1_EES8_NS4_IS5_Lm1ES6_S7_EES9_NS4_IT_Lm1ES6_S7_EESB_S5_S5_SB_,@"STO_CUDA_ENTRY STV_DEFAULT"
_ZN2at6native35batch_norm_reduce_statistics_kernelIN3c104HalfEfiEEvNS_27GenericPackedTensorAccessorIT0_Lm2ENS_17RestrictPtrTraitsET1_EES8_NS4_IS5_Lm1ES6_S7_EES9_NS4_IT_Lm1ES6_S7_EESB_S5_S5_SB_:
.text._ZN2at6native35batch_norm_reduce_statistics_kernelIN3c104HalfEfiEEvNS_27GenericPackedTensorAccessorIT0_Lm2ENS_17RestrictPtrTraitsET1_EES8_NS4_IS5_Lm1ES6_S7_EES9_NS4_IT_Lm1ES6_S7_EESB_S5_S5_SB_:
        /* <DEDUP_REMOVED lines=25> */
.L_x_1042:
        /* <DEDUP_REMOVED lines=28> */
[----:B-----5:R-:W-:Y:S02]  /*0350*/  MOV R11, UR18 ;  /* 0x00000012000b7c02 */ /* 0x020fe40008000f00 */
[----:B------:R-:W-:-:S02]  /*0360*/  MOV R9, UR8 ;  /* 0x0000000800097c02 */ /* 0x000fc40008000f00 */
[----:B-1----:R-:W-:Y:S02]  /*0370*/  MOV R10, UR19 ;  /* 0x00000013000a7c02 */ /* 0x002fe40008000f00 */
[----:B------:R-:W-:Y:S02]  /*0380*/  MOV R7, UR16 ;  /* 0x0000001000077c02 */ /* 0x000fe40008000f00 */
[----:B------:R-:W-:Y:S02]  /*0390*/  MOV R6, UR5 ;  /* 0x0000000500067c02 */ /* 0x000fe40008000f00 */
[----:B------:R-:W-:-:S07]  /*03a0*/  MOV R5, UR6 ;  /* 0x0000000600057c02 */ /* 0x000fce0008000f00 */
.L_x_1034:
        /* <DEDUP_REMOVED lines=13> */
[----:B------:R-:W-:Y:S01]  /*0480*/  F2FP.F16.F32.PACK_AB R2, RZ, R0 ;  /* 0x00000000ff02723e */ /* 0x000fe200000000ff */
[----:B------:R-:W-:Y:S02]  /*0490*/  ULOP3.LUT UR5, UR20, 0x7ffffffc, URZ, 0xc0, !UPT ;  /* 0x7ffffffc14057892 */ /* 0x000fe4000f8ec0ff */
[----:B------:R0:W5:Y:S02]  /*04a0*/  LDG.E R32, desc[UR10][R20.64] ;  /* 0x0000000a14207981 */ /* 0x000164000c1e1900 */
[----:B------:R-:W-:Y:S02]  /*04b0*/  HADD2.F32 R2, -RZ, R2.H0_H0 ;  /* 0x20000002ff027230 */ /* 0x000fe40000004100 */
[----:B------:R-:W-:Y:S01]  /*04c0*/  MOV R23, UR5 ;  /* 0x0000000500177c02 */ /* 0x000fe20008000f00 */
[----:B----4-:R-:W-:-:S05]  /*04d0*/  HADD2.F32 R3, -RZ, R3.H0_H0 ;  /* 0x20000003ff037230 */ /* 0x010fca0000004100 */
[----:B------:R-:W-:-:S05]  /*04e0*/  FADD.FTZ R2, R3, R2 ;  /* 0x0000000203027221 */ /* 0x000fca0000010000 */
[----:B------:R-:W-:-:S05]  /*04f0*/  F2FP.F16.F32.PACK_AB R2, RZ, R2 ;  /* 0x00000002ff02723e */ /* 0x000fca00000000ff */
[----:B------:R-:W-:Y:S01]  /*0500*/  HADD2.F32 R2, -RZ, R2.H0_H0 ;  /* 0x20000002ff027230 */ /* 0x000fe20000004100 */
[----:B---3--:R-:W1:Y:S04]  /*0510*/  MUFU.RCP R4, R4 ;  /* 0x0000000400047308 */ /* 0x008e680000001000 */
[----:B------:R-:W-:-:S06]  /*0520*/  FMUL.FTZ R18, R2, 1 ;  /* 0x3f80000002127820 */ /* 0x000fcc0000410000 */
        /* <DEDUP_REMOVED lines=33> */
[----:B-----5:R-:W-:Y:S05]  /*0740*/  CALL.REL.NOINC `($__internal_13_$__cuda_sm20_dblrcp_rn_slowpath_v3) ;  /* 0x00000064008c7944 */ /* 0x020fea0003c00000 */
.L_x_1030:
        /* <DEDUP_REMOVED lines=8> */
[----:B------:R-:W-:Y:S01]  /*07d0*/  FADD.FTZ R21, R3, R0 ;  /* 0x0000000003157221 */ /* 0x000fe20000010000 */
[----:B------:R-:W-:-:S04]  /*07e0*/  IADD3 R19, P0, PT, R22, R11, RZ ;  /* 0x0000000b16137210 */ /* 0x000fc80007f1e0ff */
[----:B------:R-:W-:Y:S01]  /*07f0*/  LEA.HI.X.SX32 R20, R11, R16, 0x1, P0 ;  /* 0x000000100b147211 */ /* 0x000fe200000f0eff */
[----:B------:R-:W0:Y:S01]  /*0800*/  F2I.FTZ.TRUNC.NTZ R21, R21 ;  /* 0x0000001500157305 */ /* 0x000e22000021f100 */
[----:B------:R-:W-:-:S04]  /*0810*/  LEA R18, P0, R19, UR12, 0x2 ;  /* 0x0000000c13127c11 */ /* 0x000fc8000f8010ff */
[----:B------:R-:W-:-:S05]  /*0820*/  LEA.HI.X R19, R19, UR13, R20, 0x2, P0 ;  /* 0x0000000d13137c11 */ /* 0x000fca00080f1414 */
[----:B------:R1:W5:Y:S01]  /*0830*/  LDG.E R27, desc[UR10][R18.64] ;  /* 0x0000000a121b7981 */ /* 0x000362000c1e1900 */
[----:B------:R-:W-:Y:S01]  /*0840*/  UMOV UR6, 0xf0000000 ;  /* 0xf000000000067882 */ /* 0x000fe20000000000 */
[----:B------:R-:W-:Y:S01]  /*0850*/  UMOV UR7, 0x380fffff ;  /* 0x380fffff00077882 */ /* 0x000fe20000000000 */
[----:B------:R-:W4:-:S15]  /*0860*/  F2F.F32.F64 R20, R34 ;  /* 0x0000002200147310 */ /* 0x000f1e0000301000 */
[----:B------:R-:W-:-:S15]  /*0870*/  NOP ;  /* 0x0000000000007918 */ /* 0x000fde0000000000 */
[----:B------:R-:W-:-:S15]  /*0880*/  NOP ;  /* 0x0000000000007918 */ /* 0x000fde0000000000 */
[----:B------:R-:W-:-:S15]  /*0890*/  NOP ;  /* 0x0000000000007918 */ /* 0x000fde0000000000 */
[----:B------:R-:W-:-:S04]  /*08a0*/  NOP ;  /* 0x0000000000007918 */ /* 0x000fc80000000000 */
[----:B------:R-:W4:Y:S01]  /*08b0*/  DSETP.GEU.AND P0, PT, |R34|, UR6, PT ;  /* 0x0000000622007e2a */ /* 0x000f22000bf0e200 */
[----:B0-----:R-:W-:Y:S01]  /*08c0*/  I2FP.F32.S32 R29, R21 ;  /* 0x00000015001d7245 */ /* 0x001fe20000201400 */
[----:B----4-:R-:W-:-:S03]  /*08d0*/  @!P0 FMUL R20, R20, 1.175494350822287508e-38 ;  /* 0x0080000014148820 */ /* 0x010fc60000400000 */
[----:B-1----:R-:W-:Y:S01]  /*08e0*/  F2FP.F16.F32.PACK_AB R19, RZ, R29 ;  /* 0x0000001dff13723e */ /* 0x002fe200000000ff */
[----:B-----5:R-:W-:-:S04]  /*08f0*/  FADD.FTZ R18, -R32, R33 ;  /* 0x0000002120127221 */ /* 0x020fc80000010100 */
[----:B------:R-:W-:Y:S02]  /*0900*/  HADD2.F32 R37, -RZ, R19.H0_H0 ;  /* 0x20000013ff257230 */ /* 0x000fe40000004100 */
[----:B------:R-:W-:-:S04]  /*0910*/  FMUL.FTZ R19, R18, R18 ;  /* 0x0000001212137220 */ /* 0x000fc80000410000 */
[C---:B------:R-:W-:Y:S01]  /*0920*/  FMUL.FTZ R18, R0.reuse, R19 ;  /* 0x0000001300127220 */ /* 0x040fe20000410000 */
[----:B------:R-:W-:-:S03]  /*0930*/  FMUL.FTZ R0, R0, R20 ;  /* 0x0000001400007220 */ /* 0x000fc60000410000 */
[----:B------:R-:W-:-:S04]  /*0940*/  FMUL.FTZ R21, R3, R18 ;  /* 0x0000001203157220 */ /* 0x000fc80000410000 */
[----:B------:R-:W-:-:S04]  /*0950*/  FMUL.FTZ R21, R20, R21 ;  /* 0x0000001514157220 */ /* 0x000fc80000410000 */
[----:B------:R-:W-:Y:S01]  /*0960*/  FFMA.FTZ R28, R2, R3, R21 ;  /* 0x00000003021c7223 */ /* 0x000fe20000010015 */
[----:B------:R-:W-:-:S03]  /*0970*/  FMUL.FTZ R3, R3, R20 ;  /* 0x0000001403037220 */ /* 0x000fc60000410000 */
[----:B------:R-:W-:Y:S01]  /*0980*/  FADD.FTZ R31, R28, R31 ;  /* 0x0000001f1c1f7221 */ /* 0x000fe20000010000 */
[----:B------:R-:W-:-:S04]  /*0990*/  FMUL.FTZ R3, R32, R3 ;  /* 0x0000000320037220 */ /* 0x000fc80000410000 */
[----:B------:R-:W-:Y:S01]  /*09a0*/  FFMA.FTZ R32, R0, R33, R3 ;  /* 0x0000002100207223 */ /* 0x000fe20000010003 */
[----:B--2---:R-:W-:-:S05]  /*09b0*/  HADD2.F32 R30, -RZ, R30.H0_H0 ;  /* 0x2000001eff1e7230 */ /* 0x004fca0000004100 */
[----:B------:R-:W-:-:S05]  /*09c0*/  FADD.FTZ R37, R30, R37 ;  /* 0x000000251e257221 */ /* 0x000fca0000010000 */
[----:B------:R-:W-:-:S05]  /*09d0*/  F2FP.F16.F32.PACK_AB R37, RZ, R37 ;  /* 0x00000025ff25723e */ /* 0x000fca00000000ff */
[----:B------:R-:W-:Y:S01]  /*09e0*/  HADD2.F32 R37, -RZ, R37.H0_H0 ;  /* 0x20000025ff257230 */ /* 0x000fe20000004100 */
[----:B---3--:R-:W0:Y:S04]  /*09f0*/  MUFU.RCP R4, R4 ;  /* 0x0000000400047308 */ /* 0x008e280000001000 */
[----:B------:R-:W-:-:S06]  /*0a00*/  FMUL.FTZ R19, R37, 1 ;  /* 0x3f80000025137820 */ /* 0x000fcc0000410000 */
[----:B------:R-:W1:Y:S02]  /*0a10*/  F2F.F64.F32 R18, R19 ;  /* 0x0000001300127310 */ /* 0x000e640000201800 */
[----:B-1----:R-:W-:-:S04]  /*0a20*/  IADD3 R20, PT, PT, R19, 0x300402, RZ ;  /* 0x0030040213147810 */ /* 0x002fc80007ffe0ff */
[----:B------:R-:W-:Y:S01]  /*0a30*/  FSETP.GEU.AND P0, PT, |R20|, 5.8789094863358348022e-39, PT ;  /* 0x004004021400780b */ /* 0x000fe20003f0e200 */
[----:B0-----:R-:W-:Y:S01]  /*0a40*/  FFMA.FTZ R33, R4, R4, -UR17 ;  /* 0x8000001104217e23 */ /* 0x001fe20008010004 */
        /* <DEDUP_REMOVED lines=29> */
[----:B------:R-:W-:Y:S05]  /*0c20*/  CALL.REL.NOINC `($__internal_13_$__cuda_sm20_dblrcp_rn_slowpath_v3) ;  /* 0x0000006000547944 */ /* 0x000fea0003c00000 */
.L_x_1031:
        /* <DEDUP_REMOVED lines=8> */
[----:B------:R-:W-:Y:S01]  /*0cb0*/  IADD3 R2, P0, PT, R22, R7, RZ ;  /* 0x0000000716027210 */ /* 0x000fe20007f1e0ff */
[----:B------:R-:W-:-:S03]  /*0cc0*/  FADD.FTZ R21, R30, R29 ;  /* 0x0000001d1e157221 */ /* 0x000fc60000010000 */
[----:B------:R-:W-:Y:S02]  /*0cd0*/  LEA.HI.X.SX32 R3, R7, R16, 0x1, P0 ;  /* 0x0000001007037211 */ /* 0x000fe400000f0eff */
[----:B------:R-:W-:-:S04]  /*0ce0*/  LEA R18, P0, R2, UR12, 0x2 ;  /* 0x0000000c02127c11 */ /* 0x000fc8000f8010ff */
[----:B------:R-:W-:Y:S02]  /*0cf0*/  LEA.HI.X R19, R2, UR13, R3, 0x2, P0 ;  /* 0x0000000d02137c11 */ /* 0x000fe400080f1403 */
[----:B------:R-:W0:Y:S03]  /*0d00*/  F2I.FTZ.TRUNC.NTZ R3, R21 ;  /* 0x0000001500037305 */ /* 0x000e26000021f100 */
[----:B------:R1:W5:Y:S01]  /*0d10*/  LDG.E R2, desc[UR10][R18.64] ;  /* 0x0000000a12027981 */ /* 0x000362000c1e1900 */
[----:B------:R-:W-:Y:S01]  /*0d20*/  UMOV UR6, 0xf0000000 ;  /* 0xf000000000067882 */ /* 0x000fe20000000000 */
[----:B------:R-:W-:Y:S02]  /*0d30*/  UMOV UR7, 0x380fffff ;  /* 0x380fffff00077882 */ /* 0x000fe40000000000 */
[----:B------:R-:W4:-:S15]  /*0d40*/  DSETP.GEU.AND P0, PT, |R34|, UR6, PT ;  /* 0x0000000622007e2a */ /* 0x000f1e000bf0e200 */
[----:B------:R-:W-:-:S15]  /*0d50*/  NOP ;  /* 0x0000000000007918 */ /* 0x000fde0000000000 */
[----:B------:R-:W-:-:S15]  /*0d60*/  NOP ;  /* 0x0000000000007918 */ /* 0x000fde0000000000 */
[----:B------:R-:W-:-:S15]  /*0d70*/  NOP ;  /* 0x0000000000007918 */ /* 0x000fde0000000000 */
[----:B------:R-:W-:-:S04]  /*0d80*/  NOP ;  /* 0x0000000000007918 */ /* 0x000fc80000000000 */
[----:B------:R-:W4:Y:S02]  /*0d90*/  F2F.F32.F64 R20, R34 ;  /* 0x0000002200147310 */ /* 0x000f240000301000 */
[----:B----4-:R-:W-:Y:S01]  /*0da0*/  @!P0 FMUL R20, R20, 1.175494350822287508e-38 ;  /* 0x0080000014148820 */ /* 0x010fe20000400000 */
[----:B-1----:R-:W-:Y:S01]  /*0db0*/  FADD.FTZ R18, R32, -R27 ;  /* 0x8000001b20127221 */ /* 0x002fe20000010000 */
[----:B0-----:R-:W-:-:S03]  /*0dc0*/  I2FP.F32.S32 R3, R3 ;  /* 0x0000000300037245 */ /* 0x001fc60000201400 */
[----:B------:R-:W-:Y:S01]  /*0dd0*/  FMUL.FTZ R18, R18, R18 ;  /* 0x0000001212127220 */ /* 0x000fe20000410000 */
[----:B------:R-:W-:-:S05]  /*0de0*/  F2FP.F16.F32.PACK_AB R19, RZ, R3 ;  /* 0x00000003ff13723e */ /* 0x000fca00000000ff */
[----:B------:R-:W-:Y:S02]  /*0df0*/  HADD2.F32 R37, -RZ, R19.H0_H0 ;  /* 0x20000013ff257230 */ /* 0x000fe40000004100 */
        /* <DEDUP_REMOVED lines=14> */
[----:B------:R-:W-:-:S07]  /*0ee0*/  FMUL.FTZ R18, R37, 1 ;  /* 0x3f80000025127820 */ /* 0x000fce0000410000 */
        /* <DEDUP_REMOVED lines=34> */
[----:B------:R-:W-:Y:S02]  /*1110*/  MOV R20, R34 ;  /* 0x0000002200147202 */ /* 0x000fe40000000f00 */
[----:B------:R-:W-:-:S07]  /*1120*/  MOV R21, R35 ;  /* 0x0000002300157202 */ /* 0x000fce0000000f00 */
.L_x_1032:
        /* <DEDUP_REMOVED lines=8> */
[----:B------:R-:W-:Y:S01]  /*11b0*/  FADD.FTZ R36, R0, R3 ;  /* 0x0000000300247221 */ /* 0x000fe20000010000 */
[----:B------:R-:W-:-:S03]  /*11c0*/  IADD3 R4, P0, PT, R22, R5, RZ ;  /* 0x0000000516047210 */ /* 0x000fc60007f1e0ff */
[----:B------:R-:W0:Y:S01]  /*11d0*/  F2I.FTZ.TRUNC.NTZ R32, R36 ;  /* 0x0000002400207305 */ /* 0x000e22000021f100 */
[----:B------:R-:W-:Y:S02]  /*11e0*/  LEA.HI.X.SX32 R19, R5, R16, 0x1, P0 ;  /* 0x0000001005137211 */ /* 0x000fe400000f0eff */
[----:B------:R-:W-:-:S04]  /*11f0*/  LEA R18, P0, R4, UR12, 0x2 ;  /* 0x0000000c04127c11 */ /* 0x000fc8000f8010ff */
[----:B------:R-:W-:-:S05]  /*1200*/  LEA.HI.X R19, R4, UR13, R19, 0x2, P0 ;  /* 0x0000000d04137c11 */ /* 0x000fca00080f1413 */
[----:B------:R1:W5:Y:S01]  /*1210*/  LDG.E R30, desc[UR10][R18.64] ;  /* 0x0000000a121e7981 */ /* 0x000362000c1e1900 */
[----:B------:R-:W-:Y:S01]  /*1220*/  UMOV UR6, 0xf0000000 ;  /* 0xf000000000067882 */ /* 0x000fe20000000000 */
[----:B------:R-:W-:Y:S01]  /*1230*/  UMOV UR7, 0x380fffff ;  /* 0x380fffff00077882 */ /* 0x000fe20000000000 */
[----:B0-----:R-:W-:Y:S01]  /*1240*/  I2FP.F32.S32 R32, R32 ;  /* 0x0000002000207245 */ /* 0x001fe20000201400 */
[----:B------:R-:W0:-:S15]  /*1250*/  F2F.F32.F64 R28, R20 ;  /* 0x00000014001c7310 */ /* 0x000e1e0000301000 */
[----:B------:R-:W-:-:S15]  /*1260*/  NOP ;  /* 0x0000000000007918 */ /* 0x000fde0000000000 */
[----:B------:R-:W-:-:S15]  /*1270*/  NOP ;  /* 0x0000000000007918 */ /* 0x000fde0000000000 */
[----:B------:R-:W-:-:S15]  /*1280*/  NOP ;  /* 0x0000000000007918 */ /* 0x000fde0000000000 */
[----:B------:R-:W-:-:S04]  /*1290*/  NOP ;  /* 0x0000000000007918 */ /* 0x000fc80000000000 */
[----:B------:R-:W0:Y:S01]  /*12a0*/  DSETP.GEU.AND P0, PT, |R20|, UR6, PT ;  /* 0x0000000614007e2a */ /* 0x000e22000bf0e200 */
[----:B------:R-:W-:Y:S01]  /*12b0*/  F2FP.F16.F32.PACK_AB R4, RZ, R32 ;  /* 0x00000020ff04723e */ /* 0x000fe200000000ff */
[----:B0-----:R-:W-:-:S04]  /*12c0*/  @!P0 FMUL R28, R28, 1.175494350822287508e-38 ;  /* 0x008000001c1c8820 */ /* 0x001fc80000400000 */
[----:B------:R-:W-:Y:S02]  /*12d0*/  HADD2.F32 R4, -RZ, R4.H0_H0 ;  /* 0x20000004ff047230 */ /* 0x000fe40000004100 */
[----:B------:R-:W-:Y:S01]  /*12e0*/  FMUL.FTZ R36, R3, R28 ;  /* 0x0000001c03247220 */ /* 0x000fe20000410000 */
[----:B--2---:R-:W-:-:S05]  /*12f0*/  HADD2.F32 R33, -RZ, R33.H0_H0 ;  /* 0x20000021ff217230 */ /* 0x004fca0000004100 */
[----:B------:R-:W-:-:S05]  /*1300*/  FADD.FTZ R4, R33, R4 ;  /* 0x0000000421047221 */ /* 0x000fca0000010000 */
[----:B------:R-:W-:-:S05]  /*1310*/  F2FP.F16.F32.PACK_AB R4, RZ, R4 ;  /* 0x00000004ff04723e */ /* 0x000fca00000000ff */
[----:B-1----:R-:W-:Y:S02]  /*1320*/  HADD2.F32 R18, -RZ, R4.H0_H0 ;  /* 0x20000004ff127230 */ /* 0x002fe40000004100 */
[----:B-----5:R-:W-:Y:S01]  /*1330*/  FADD.FTZ R4, R27, -R2 ;  /* 0x800000021b047221 */ /* 0x020fe20000010000 */
[----:B---3--:R-:W0:Y:S03]  /*1340*/  MUFU.RCP R34, R34 ;  /* 0x0000002200227308 */ /* 0x008e260000001000 */
[----:B------:R-:W-:Y:S01]  /*1350*/  FMUL.FTZ R4, R4, R4 ;  /* 0x0000000404047220 */ /* 0x000fe20000410000 */
[----:B------:R-:W-:-:S03]  /*1360*/  FMUL.FTZ R18, R18, 1 ;  /* 0x3f80000012127820 */ /* 0x000fc60000410000 */
[----:B------:R-:W-:Y:S01]  /*1370*/  FMUL.FTZ R21, R3, R4 ;  /* 0x0000000403157220 */ /* 0x000fe20000410000 */
[----:B------:R-:W-:-:S15]  /*1380*/  FMUL.FTZ R3, R0, R28 ;  /* 0x0000001c00037220 */ /* 0x000fde0000410000 */
[----:B------:R-:W-:-:S14]  /*1390*/  NOP ;  /* 0x0000000000007918 */ /* 0x000fdc0000000000 */
[----:B------:R-:W1:Y:S01]  /*13a0*/  F2F.F64.F32 R18, R18 ;  /* 0x0000001200127310 */ /* 0x000e620000201800 */
[----:B------:R-:W-:Y:S01]  /*13b0*/  FMUL.FTZ R35, R0, R21 ;  /* 0x0000001500237220 */ /* 0x000fe20000410000 */
[----:B-1----:R-:W-:-:S03]  /*13c0*/  IADD3 R20, PT, PT, R19, 0x300402, RZ ;  /* 0x0030040213147810 */ /* 0x002fc60007ffe0ff */
[----:B------:R-:W-:Y:S01]  /*13d0*/  FMUL.FTZ R4, R28, R35 ;  /* 0x000000231c047220 */ /* 0x000fe20000410000 */
[----:B------:R-:W-:-:S03]  /*13e0*/  FSETP.GEU.AND P0, PT, |R20|, 5.8789094863358348022e-39, PT ;  /* 0x004004021400780b */ /* 0x000fc60003f0e200 */
[----:B------:R-:W-:Y:S01]  /*13f0*/  FFMA.FTZ R4, R29, R0, R4 ;  /* 0x000000001d047223 */ /* 0x000fe20000010004 */
[----:B------:R-:W-:-:S03]  /*1400*/  FMUL.FTZ R0, R2, R3 ;  /* 0x0000000302007220 */ /* 0x000fc60000410000 */
[----:B------:R-:W-:Y:S01]  /*1410*/  FADD.FTZ R31, R31, R4 ;  /* 0x000000041f1f7221 */ /* 0x000fe20000010000 */
[----:B------:R-:W-:Y:S01]  /*1420*/  FFMA.FTZ R27, R27, R36, R0 ;  /* 0x000000241b1b7223 */ /* 0x000fe20000010000 */
[----:B0-----:R-:W-:Y:S01]  /*1430*/  FFMA.FTZ R0, R34, R34, -UR17 ;  /* 0x8000001122007e23 */ /* 0x001fe20008010022 */
        /* <DEDUP_REMOVED lines=30> */
.L_x_1033:
        /* <DEDUP_REMOVED lines=13> */
[----:B------:R-:W-:Y:S02]  /*16f0*/  IADD3 R9, PT, PT, R9, 0x4, RZ ;  /* 0x0000000409097810 */ /* 0x000fe40007ffe0ff */
[C---:B------:R-:W-:Y:S01]  /*1700*/  FMUL.FTZ R29, R33.reuse, R4 ;  /* 0x00000004211d7220 */ /* 0x040fe20000410000 */
[----:B------:R-:W-:Y:S01]  /*1710*/  FMUL.FTZ R21, R33, R18 ;  /* 0x0000001221157220 */ /* 0x000fe20000410000 */
[----:B------:R-:W-:Y:S01]  /*1720*/  ISETP.NE.AND P0, PT, R9, RZ, PT ;  /* 0x000000ff0900720c */ /* 0x000fe20003f05270 */
[----:B------:R-:W0:Y:S01]  /*1730*/  LDC R2, c[0x0][0x390] ;  /* 0x0000e400ff027b82 */ /* 0x000e220000000800 */
[----:B------:R-:W-:Y:S01]  /*1740*/  FMUL.FTZ R30, R30, R29 ;  /* 0x0000001d1e1e7220 */ /* 0x000fe20000410000 */
[----:B------:R-:W-:Y:S01]  /*1750*/  FMUL.FTZ R21, R4, R21 ;  /* 0x0000001504157220 */ /* 0x000fe20000410000 */
[----:B------:R-:W-:Y:S01]  /*1760*/  FMUL.FTZ R4, R32, R4 ;  /* 0x0000000420047220 */ /* 0x000fe20000410000 */
[----:B------:R-:W-:-:S02]  /*1770*/  FADD.FTZ R32, R33, R32 ;  /* 0x0000002021207221 */ /* 0x000fc40000010000 */
[----:B------:R-:W-:Y:S01]  /*1780*/  FFMA.FTZ R0, R0, R33, R21 ;  /* 0x0000002100007223 */ /* 0x000fe20000010015 */
[----:B------:R-:W-:Y:S01]  /*1790*/  FFMA.FTZ R33, R27, R4, R30 ;  /* 0x000000041b217223 */ /* 0x000fe2000001001e */
[----:B------:R-:W2:Y:S02]  /*17a0*/  LDC R19, c[0x0][0x404] ;  /* 0x00010100ff137b82 */ /* 0x000ea40000000800 */
[----:B------:R-:W-:Y:S01]  /*17b0*/  FADD.FTZ R31, R31, R0 ;  /* 0x000000001f1f7221 */ /* 0x000fe20000010000 */
[C---:B-1----:R-:W-:Y:S02]  /*17c0*/  LEA R10, R3.reuse, R10, 0x2 ;  /* 0x0000000a030a7211 */ /* 0x042fe400078e10ff */
[C---:B------:R-:W-:Y:S02]  /*17d0*/  LEA R6, R3.reuse, R6, 0x2 ;  /* 0x0000000603067211 */ /* 0x040fe400078e10ff */
[C---:B------:R-:W-:Y:S02]  /*17e0*/  LEA R8, R3.reuse, R8, 0x2 ;  /* 0x0000000803087211 */ /* 0x040fe400078e10ff */
[----:B------:R-:W-:-:S02]  /*17f0*/  LEA R12, R3, R12, 0x2 ;  /* 0x0000000c030c7211 */ /* 0x000fc400078e10ff */
[C---:B0-----:R-:W-:Y:S02]  /*1800*/  LEA R11, R2.reuse, R11, 0x2 ;  /* 0x0000000b020b7211 */ /* 0x041fe400078e10ff */
[C---:B------:R-:W-:Y:S02]  /*1810*/  LEA R7, R2.reuse, R7, 0x2 ;  /* 0x0000000702077211 */ /* 0x040fe400078e10ff */
[C---:B------:R-:W-:Y:S02]  /*1820*/  LEA R5, R2.reuse, R5, 0x2 ;  /* 0x0000000502057211 */ /* 0x040fe400078e10ff */
[----:B------:R-:W-:Y:S02]  /*1830*/  LEA R13, R2, R13, 0x2 ;  /* 0x0000000d020d7211 */ /* 0x000fe400078e10ff */
[----:B--2---:R-:W-:Y:S01]  /*1840*/  LEA R14, R19, R14, 0x2 ;  /* 0x0000000e130e7211 */ /* 0x004fe200078e10ff */
[----:B------:R0:W4:Y:S01]  /*1850*/  F2I.FTZ.TRUNC.NTZ R0, R32 ;  /* 0x0000002000007305 */ /* 0x000122000021f100 */
[----:B------:R-:W-:Y:S05]  /*1860*/  @P0 BRA `(.L_x_1034) ;  /* 0xffffffe800d00947 */ /* 0x000fea000383ffff */
.L_x_1029:
        /* <DEDUP_REMOVED lines=20> */
[----:B----4-:R-:W-:Y:S01]  /*19b0*/  I2FP.F32.S32 R0, R0 ;  /* 0x0000000000007245 */ /* 0x010fe20000201400 */
[----:B------:R-:W0:Y:S03]  /*19c0*/  LDCU UR5, c[0x0][0x3f0] ;  /* 0x00007e00ff0577ac */ /* 0x000e260008000800 */
[----:B------:R-:W-:-:S04]  /*19d0*/  IADD3 R5, P0, PT, R22, R3, RZ ;  /* 0x0000000316057210 */ /* 0x000fc80007f1e0ff */
[----:B------:R-:W-:Y:S02]  /*19e0*/  LEA.HI.X.SX32 R6, R3, R16, 0x1, P0 ;  /* 0x0000001003067211 */ /* 0x000fe400000f0eff */
[----:B-1----:R-:W-:-:S04]  /*19f0*/  LEA R4, P0, R5, UR6, 0x2 ;  /* 0x0000000605047c11 */ /* 0x002fc8000f8010ff */
[----:B------:R-:W-:-:S05]  /*1a00*/  LEA.HI.X R5, R5, UR7, R6, 0x2, P0 ;  /* 0x0000000705057c11 */ /* 0x000fca00080f1406 */
[----:B------:R1:W5:Y:S02]  /*1a10*/  LDG.E R6, desc[UR10][R4.64] ;  /* 0x0000000a04067981 */ /* 0x000364000c1e1900 */
[----:B-1----:R-:W-:-:S05]  /*1a20*/  F2FP.F16.F32.PACK_AB R5, RZ, R0 ;  /* 0x00000000ff05723e */ /* 0x002fca00000000ff */
[----:B------:R-:W-:Y:S02]  /*1a30*/  HADD2.F32 R8, -RZ, R5.H0_H0 ;  /* 0x20000005ff087230 */ /* 0x000fe40000004100 */
[----:B---3--:R-:W-:-:S05]  /*1a40*/  HADD2.F32 R7, -RZ, R7.H0_H0 ;  /* 0x20000007ff077230 */ /* 0x008fca0000004100 */
[----:B------:R-:W-:-:S05]  /*1a50*/  FADD.FTZ R8, R7, R8 ;  /* 0x0000000807087221 */ /* 0x000fca0000010000 */
[----:B------:R-:W-:-:S05]  /*1a60*/  F2FP.F16.F32.PACK_AB R8, RZ, R8 ;  /* 0x00000008ff08723e */ /* 0x000fca00000000ff */
[----:B------:R-:W-:-:S05]  /*1a70*/  HADD2.F32 R8, -RZ, R8.H0_H0 ;  /* 0x20000008ff087230 */ /* 0x000fca0000004100 */
[----:B------:R-:W-:-:S06]  /*1a80*/  FMUL.FTZ R18, R8, 1 ;  /* 0x3f80000008127820 */ /* 0x000fcc0000410000 */
[----:B------:R-:W1:Y:S02]  /*1a90*/  F2F.F64.F32 R18, R18 ;  /* 0x0000001200127310 */ /* 0x000e640000201800 */
[----:B-1----:R-:W-:-:S04]  /*1aa0*/  IADD3 R8, PT, PT, R19, 0x300402, RZ ;  /* 0x0030040213087810 */ /* 0x002fc80007ffe0ff */
[----:B------:R-:W-:Y:S01]  /*1ab0*/  FSETP.GEU.AND P0, PT, |R8|, 5.8789094863358348022e-39, PT ;  /* 0x004004020800780b */ /* 0x000fe20003f0e200 */
[----:B------:R-:W1:Y:S08]  /*1ac0*/  MUFU.RCP64H R9, R19 ;  /* 0x0000001300097308 */ /* 0x000e700000001800 */
[----:B--2---:R-:W0:-:S15]  /*1ad0*/  MUFU.RCP R12, R12 ;  /* 0x0000000c000c7308 */ /* 0x004e1e0000001000 */
        /* <DEDUP_REMOVED lines=30> */
.L_x_1037:
[----:B------:R-:W0:Y:S01]  /*1cc0*/  LDC R13, c[0x0][0x404] ;  /* 0x00010100ff0d7b82 */ /* 0x000e220000000800 */
[----:B------:R-:W1:Y:S01]  /*1cd0*/  LDCU UR5, c[0x0][0x3a8] ;  /* 0x00007500ff0577ac */ /* 0x000e620008000800 */
[----:B------:R-:W2:Y:S01]  /*1ce0*/  LDCU.64 UR6, c[0x0][0x398] ;  /* 0x00007300ff0677ac */ /* 0x000ea20008000a00 */
[----:B0-----:R-:W-:-:S05]  /*1cf0*/  IMAD.WIDE R12, R13, 0x2, R10 ;  /* 0x000000020d0c7825 */ /* 0x001fca00078e020a */
[----:B------:R0:W3:Y:S01]  /*1d00*/  LDG.E.U16 R14, desc[UR10][R12.64] ;  /* 0x0000000a0c0e7981 */ /* 0x0000e2000c1e1500 */
[----:B-1----:R-:W-:Y:S01]  /*1d10*/  IADD3 R2, PT, PT, R2, UR5, RZ ;  /* 0x0000000502027c10 */ /* 0x002fe2000fffe0ff */
[----:B------:R-:W1:Y:S03]  /*1d20*/  LDCU UR5, c[0x0][0x390] ;  /* 0x00007200ff0577ac */ /* 0x000e660008000800 */
        /* <DEDUP_REMOVED lines=26> */
[----:B------:R-:W-:-:S05]  /*1ed0*/  F2FP.F16.F32.PACK_AB R3, RZ, R2 ;  /* 0x00000002ff03723e */ /* 0x000fca00000000ff */
[----:B------:R-:W-:Y:S02]  /*1ee0*/  HADD2.F32 R10, -RZ, R3.H0_H0 ;  /* 0x20000003ff0a7230 */ /* 0x000fe40000004100 */
[----:B---3--:R-:W-:Y:S02]  /*1ef0*/  HADD2.F32 R3, -RZ, R14.H0_H0 ;  /* 0x2000000eff037230 */ /* 0x008fe40000004100 */
[----:B-----5:R-:W-:Y:S01]  /*1f00*/  FADD.FTZ R14, R33, -R6 ;  /* 0x80000006210e7221 */ /* 0x020fe20000010000 */
[----:B------:R-:W-:Y:S02]  /*1f10*/  FMUL.FTZ R6, R6, R27 ;  /* 0x0000001b06067220 */ /* 0x000fe40000410000 */
[----:B------:R-:W-:-:S05]  /*1f20*/  FADD.FTZ R10, R3, R10 ;  /* 0x0000000a030a7221 */ /* 0x000fca0000010000 */
[----:B------:R-:W-:-:S05]  /*1f30*/  F2FP.F16.F32.PACK_AB R10, RZ, R10 ;  /* 0x0000000aff0a723e */ /* 0x000fca00000000ff */
[----:B------:R-:W-:-:S05]  /*1f40*/  HADD2.F32 R10, -RZ, R10.H0_H0 ;  /* 0x2000000aff0a7230 */ /* 0x000fca0000004100 */
[----:B------:R-:W-:Y:S01]  /*1f50*/  FMUL.FTZ R18, R10, 1 ;  /* 0x3f8000000a127820 */ /* 0x000fe20000410000 */
[----:B----4-:R-:W-:-:S15]  /*1f60*/  MUFU.RCP R4, R4 ;  /* 0x0000000400047308 */ /* 0x010fde0000001000 */
[----:B------:R-:W-:-:S14]  /*1f70*/  NOP ;  /* 0x0000000000007918 */ /* 0x000fdc0000000000 */
        /* <DEDUP_REMOVED lines=40> */
.L_x_1038:
        /* <DEDUP_REMOVED lines=23> */
.L_x_1036:
        /* <DEDUP_REMOVED lines=27> */
[----:B------:R-:W-:-:S05]  /*2520*/  F2FP.F16.F32.PACK_AB R0, RZ, R2 ;  /* 0x00000002ff00723e */ /* 0x000fca00000000ff */
[----:B------:R-:W-:Y:S02]  /*2530*/  HADD2.F32 R0, -RZ, R0.H0_H0 ;  /* 0x20000000ff007230 */ /* 0x000fe40000004100 */
[----:B---3--:R-:W-:-:S05]  /*2540*/  HADD2.F32 R3, -RZ, R3.H0_H0 ;  /* 0x20000003ff037230 */ /* 0x008fca0000004100 */
[----:B------:R-:W-:-:S05]  /*2550*/  FADD.FTZ R0, R3, R0 ;  /* 0x0000000003007221 */ /* 0x000fca0000010000 */
[----:B------:R-:W-:-:S05]  /*2560*/  F2FP.F16.F32.PACK_AB R0, RZ, R0 ;  /* 0x00000000ff00723e */ /* 0x000fca00000000ff */
[----:B------:R-:W-:-:S05]  /*2570*/  HADD2.F32 R0, -RZ, R0.H0_H0 ;  /* 0x20000000ff007230 */ /* 0x000fca0000004100 */
[----:B------:R-:W-:-:S04]  /*2580*/  FMUL.FTZ R0, R0, 1 ;  /* 0x3f80000000007820 */ /* 0x000fc80000410000 */
[----:B------:R-:W2:Y:S02]  /*2590*/  F2F.F64.F32 R18, R0 ;  /* 0x0000000000127310 */ /* 0x000ea40000201800 */
[----:B--2---:R-:W-:-:S04]  /*25a0*/  IADD3 R4, PT, PT, R19, 0x300402, RZ ;  /* 0x0030040213047810 */ /* 0x004fc80007ffe0ff */
[----:B------:R-:W-:Y:S01]  /*25b0*/  FSETP.GEU.AND P0, PT, |R4|, 5.8789094863358348022e-39, PT ;  /* 0x004004020400780b */ /* 0x000fe20003f0e200 */
[----:B------:R-:W2:Y:S08]  /*25c0*/  MUFU.RCP64H R5, R19 ;  /* 0x0000001300057308 */ /* 0x000eb00000001800 */
[----:B------:R-:W0:-:S15]  /*25d0*/  MUFU.RCP R14, R14 ;  /* 0x0000000e000e7308 */ /* 0x000e1e0000001000 */
[----:B------:R-:W-:-:S15]  /*25e0*/  NOP ;  /* 0x0000000000007918 */ /* 0x000fde0000000000 */
[----:B------:R-:W-:-:S15]  /*25f0*/  NOP ;  /* 0x0000000000007918 */ /* 0x000fde0000000000 */
[----:B------:R-:W-:-:S04]  /*2600*/  NOP ;  /* 0x0000000000007918 */ /* 0x000fc80000000000 */
        /* <DEDUP_REMOVED lines=26> */
[----:B-----5:R-:W-:Y:S05]  /*27b0*/  CALL.REL.NOINC `($__internal_13_$__cuda_sm20_dblrcp_rn_slowpath_v3) ;  /* 0x0000004400707944 */ /* 0x020fea0003c00000 */
.L_x_1039:
        /* <DEDUP_REMOVED lines=22> */
.L_x_1035:
        /* <DEDUP_REMOVED lines=46> */
[----:B--23--:R-:W-:Y:S05]  /*2c00*/  CALL.REL.NOINC `($__internal_13_$__cuda_sm20_dblrcp_rn_slowpath_v3) ;  /* 0x00000040005c7944 */ /* 0x00cfea0003c00000 */
.L_x_1041:
[----:B--23--:R-:W-:Y:S05]  /*2c10*/  BSYNC.RECONVERGENT B0 ;  /* 0x0000000000007941 */ /* 0x00cfea0003800200 */
.L_x_1040:
        /* <DEDUP_REMOVED lines=24> */
[----:B--2---:R-:W-:Y:S02]  /*2da0*/  @P0 HADD2.F32 R9, -RZ, R6.H0_H0 ;  /* 0x20000006ff090230 */ /* 0x004fe40000004100 */
[----:B---3--:R-:W-:-:S03]  /*2db0*/  FMUL.FTZ R6, R0, R31 ;  /* 0x0000001f00067220 */ /* 0x008fc60000410000 */
[----:B------:R-:W-:-:S04]  /*2dc0*/  @P0 FMUL.FTZ R9, R24, R9 ;  /* 0x0000000918090220 */ /* 0x000fc80000410000 */
[----:B0-----:R-:W-:-:S05]  /*2dd0*/  @P0 FFMA.FTZ R9, R6, R8, R9 ;  /* 0x0000000806090223 */ /* 0x001fca0000010009 */
[----:B------:R-:W-:-:S05]  /*2de0*/  @P0 F2FP.F16.F32.PACK_AB R9, RZ, R9 ;  /* 0x00000009ff09023e */ /* 0x000fca00000000ff */
[----:B------:R4:W-:Y:S01]  /*2df0*/  @P0 STG.E.U16 desc[UR10][R2.64], R9 ;  /* 0x0000000902000986 */ /* 0x0009e2000c10150a */
[----:B-1----:R-:W-:-:S13]  /*2e00*/  ISETP.GE.AND P0, PT, R26, UR5, PT ;  /* 0x000000051a007c0c */ /* 0x002fda000bf06270 */
[----:B----4-:R-:W-:Y:S05]  /*2e10*/  @!P0 BRA `(.L_x_1042) ;  /* 0xffffffd000dc8947 */ /* 0x010fea000383ffff */
[----:B------:R-:W-:Y:S05]  /*2e20*/  EXIT ;  /* 0x000000000000794d */ /* 0x000fea0003800000 */
.L_x_1028:
        /* <DEDUP_REMOVED lines=9> */
.L_x_1057:
        /* <DEDUP_REMOVED lines=13> */
[----:B------:R-:W-:Y:S02]  /*2f90*/  MOV R12, RZ ;  /* 0x000000ff000c7202 */ /* 0x000fe40000000f00 */
[----:B------:R-:W-:Y:S02]  /*2fa0*/  MOV R14, RZ ;  /* 0x000000ff000e7202 */ /* 0x000fe40000000f00 */
[----:B------:R-:W-:-:S07]  /*2fb0*/  MOV R0, RZ ;  /* 0x000000ff00007202 */ /* 0x000fce0000000f00 */
.L_x_1049:
[----:B-1----:R-:W1:Y:S01]  /*2fc0*/  LDC.64 R30, c[0x0][0x3f8] ;  /* 0x0000fe00ff1e7b82 */ /* 0x002e620000000a00 */
[C---:B------:R-:W-:Y:S02]  /*2fd0*/  IMAD R3, R14.reuse, UR14, RZ ;  /* 0x0000000e0e037c24 */ /* 0x040fe4000f8e02ff */
[----:B---3--:R-:W-:Y:S02]  /*2fe0*/  IMAD R2, R14, UR17, RZ ;  /* 0x000000110e027c24 */ /* 0x008fe4000f8e02ff */
[----:B-1----:R-:W-:-:S05]  /*2ff0*/  IMAD.WIDE R30, R3, 0x2, R30 ;  /* 0x00000002031e7825 */ /* 0x002fca00078e021e */
[----:B--2---:R-:W2:Y:S01]  /*3000*/  LDG.E.U16 R3, desc[UR10][R30.64] ;  /* 0x0000000a1e037981 */ /* 0x004ea2000c1e1500 */
[----:B------:R-:W-:-:S04]  /*3010*/  IADD3 R4, P0, PT, R15, R2, RZ ;  /* 0x000000020f047210 */ /* 0x000fc80007f1e0ff */
[----:B------:R-:W-:Y:S02]  /*3020*/  LEA.HI.X.SX32 R5, R2, R13, 0x1, P0 ;  /* 0x0000000d02057211 */ /* 0x000fe400000f0eff */
[----:B0-----:R-:W-:-:S04]  /*3030*/  LEA R10, P0, R4, UR8, 0x2 ;  /* 0x00000008040a7c11 */ /* 0x001fc8000f8010ff */
[----:B------:R-:W-:-:S05]  /*3040*/  LEA.HI.X R11, R4, UR9, R5, 0x2, P0 ;  /* 0x00000009040b7c11 */ /* 0x000fca00080f1405 */
[----:B------:R-:W3:Y:S01]  /*3050*/  LDG.E R4, desc[UR10][R10.64] ;  /* 0x0000000a0a047981 */ /* 0x000ee2000c1e1900 */
[----:B------:R-:W-:Y:S01]  /*3060*/  IMAD R6, R14, UR16, RZ ;  /* 0x000000100e067c24 */ /* 0x000fe2000f8e02ff */
[----:B------:R-:W-:-:S04]  /*3070*/  I2FP.F32.S32 R0, R0 ;  /* 0x0000000000007245 */ /* 0x000fc80000201400 */
[----:B------:R-:W-:Y:S02]  /*3080*/  IADD3 R5, P0, PT, R23, R6, RZ ;  /* 0x0000000617057210 */ /* 0x000fe40007f1e0ff */
[----:B------:R-:W-:Y:S02]  /*3090*/  F2FP.F16.F32.PACK_AB R7, RZ, R0 ;  /* 0x00000000ff07723e */ /* 0x000fe400000000ff */
[----:B------:R-:W-:Y:S02]  /*30a0*/  LEA.HI.X.SX32 R16, R6, R17, 0x1, P0 ;  /* 0x0000001106107211 */ /* 0x000fe400000f0eff */
[----:B------:R-:W-:-:S04]  /*30b0*/  LEA R8, P0, R5, UR6, 0x2 ;  /* 0x0000000605087c11 */ /* 0x000fc8000f8010ff */
[----:B------:R-:W-:Y:S01]  /*30c0*/  LEA.HI.X R9, R5, UR7, R16, 0x2, P0 ;  /* 0x0000000705097c11 */ /* 0x000fe200080f1410 */
[----:B------:R-:W-:-:S04]  /*30d0*/  HADD2.F32 R16, -RZ, R7.H0_H0 ;  /* 0x20000007ff107230 */ /* 0x000fc80000004100 */
[----:B------:R0:W5:Y:S01]  /*30e0*/  LDG.E R5, desc[UR10][R8.64] ;  /* 0x0000000a08057981 */ /* 0x000162000c1e1900 */
[----:B--2---:R-:W-:-:S05]  /*30f0*/  HADD2.F32 R3, -RZ, R3.H0_H0 ;  /* 0x20000003ff037230 */ /* 0x004fca0000004100 */
        /* <DEDUP_REMOVED lines=38> */
[----:B----45:R-:W-:Y:S05]  /*3360*/  CALL.REL.NOINC `($__internal_13_$__cuda_sm20_dblrcp_rn_slowpath_v3) ;  /* 0x0000003800847944 */ /* 0x030fea0003c00000 */
[----:B------:R-:W-:Y:S02]  /*3370*/  MOV R28, R34 ;  /* 0x00000022001c7202 */ /* 0x000fe40000000f00 */
[----:B------:R-:W-:-:S07]  /*3380*/  MOV R29, R35 ;  /* 0x00000023001d7202 */ /* 0x000fce0000000f00 */
.L_x_1045:
[----:B------:R-:W0:Y:S01]  /*3390*/  LDC R7, c[0x0][0x404] ;  /* 0x00010100ff077b82 */ /* 0x000e220000000800 */
[----:B------:R-:W-:Y:S01]  /*33a0*/  IADD3 R2, PT, PT, R2, UR17, RZ ;  /* 0x0000001102027c10 */ /* 0x000fe2000fffe0ff */
[----:B0-----:R-:W-:-:S05]  /*33b0*/  IMAD.WIDE R30, R7, 0x2, R30 ;  /* 0x00000002071e7825 */ /* 0x001fca00078e021e */
[----:B------:R-:W2:Y:S01]  /*33c0*/  LDG.E.U16 R18, desc[UR10][R30.64] ;  /* 0x0000000a1e127981 */ /* 0x000ea2000c1e1500 */
        /* <DEDUP_REMOVED lines=19> */
[----:B------:R-:W-:-:S03]  /*3500*/  F2FP.F16.F32.PACK_AB R9, RZ, R7 ;  /* 0x00000007ff09723e */ /* 0x000fc600000000ff */
[----:B------:R-:W-:Y:S02]  /*3510*/  FMUL.FTZ R36, R0, R11 ;  /* 0x0000000b00247220 */ /* 0x000fe40000410000 */
[----:B------:R-:W-:Y:S02]  /*3520*/  HADD2.F32 R9, -RZ, R9.H0_H0 ;  /* 0x20000009ff097230 */ /* 0x000fe40000004100 */
[----:B------:R-:W-:Y:S01]  /*3530*/  FMUL.FTZ R36, R3, R36 ;  /* 0x0000002403247220 */ /* 0x000fe20000410000 */
[----:B--2---:R-:W-:-:S05]  /*3540*/  HADD2.F32 R8, -RZ, R18.H0_H0 ;  /* 0x20000012ff087230 */ /* 0x004fca0000004100 */
[----:B------:R-:W-:-:S05]  /*3550*/  FADD.FTZ R9, R8, R9 ;  /* 0x0000000908097221 */ /* 0x000fca0000010000 */
[----:B------:R-:W-:-:S05]  /*3560*/  F2FP.F16.F32.PACK_AB R9, RZ, R9 ;  /* 0x00000009ff09723e */ /* 0x000fca00000000ff */
[----:B------:R-:W-:Y:S01]  /*3570*/  HADD2.F32 R9, -RZ, R9.H0_H0 ;  /* 0x20000009ff097230 */ /* 0x000fe20000004100 */
[----:B---3--:R-:W0:Y:S04]  /*3580*/  MUFU.RCP R4, R4 ;  /* 0x0000000400047308 */ /* 0x008e280000001000 */
[----:B------:R-:W-:-:S15]  /*3590*/  FMUL.FTZ R18, R9, 1 ;  /* 0x3f80000009127820 */ /* 0x000fde0000410000 */
[----:B------:R-:W-:-:S15]  /*35a0*/  NOP ;  /* 0x0000000000007918 */ /* 0x000fde0000000000 */
[----:B------:R-:W4:Y:S02]  /*35b0*/  F2F.F32.F64 R9, R28 ;  /* 0x0000001c00097310 */ /* 0x000f240000301000 */
        /* <DEDUP_REMOVED lines=8> */
[----:B0-----:R-:W-:-:S15]  /*3640*/  FFMA.FTZ R9, R4, R4, -UR15 ;  /* 0x8000000f04097e23 */ /* 0x001fde0008010004 */
        /* <DEDUP_REMOVED lines=36> */
.L_x_1046:
        /* <DEDUP_REMOVED lines=10> */
[----:B------:R-:W-:Y:S01]  /*3930*/  IADD3 R0, P0, PT, R23, R6, RZ ;  /* 0x0000000617007210 */ /* 0x000fe20007f1e0ff */
[----:B------:R-:W-:-:S03]  /*3940*/  FADD.FTZ R16, R8, R7 ;  /* 0x0000000708107221 */ /* 0x000fc60000010000 */
[----:B------:R-:W-:Y:S02]  /*3950*/  LEA.HI.X.SX32 R5, R6, R17, 0x1, P0 ;  /* 0x0000001106057211 */ /* 0x000fe400000f0eff */
[----:B------:R-:W-:-:S04]  /*3960*/  LEA R18, P0, R0, UR6, 0x2 ;  /* 0x0000000600127c11 */ /* 0x000fc8000f8010ff */
[----:B------:R-:W-:Y:S02]  /*3970*/  LEA.HI.X R19, R0, UR7, R5, 0x2, P0 ;  /* 0x0000000700137c11 */ /* 0x000fe400080f1405 */
[----:B------:R0:W1:Y:S03]  /*3980*/  F2I.FTZ.TRUNC.NTZ R0, R16 ;  /* 0x0000001000007305 */ /* 0x000066000021f100 */
[----:B------:R4:W5:Y:S01]  /*3990*/  LDG.E R5, desc[UR10][R18.64] ;  /* 0x0000000a12057981 */ /* 0x000962000c1e1900 */
[----:B------:R-:W-:Y:S01]  /*39a0*/  FADD.FTZ R22, R11, -R10 ;  /* 0x8000000a0b167221 */ /* 0x000fe20000010000 */
[----:B------:R-:W-:Y:S01]  /*39b0*/  UMOV UR12, 0xf0000000 ;  /* 0xf0000000000c7882 */ /* 0x000fe20000000000 */
[----:B------:R-:W-:Y:S02]  /*39c0*/  UMOV UR13, 0x380fffff ;  /* 0x380fffff000d7882 */ /* 0x000fe40000000000 */
[----:B------:R-:W-:Y:S01]  /*39d0*/  FMUL.FTZ R22, R22, R22 ;  /* 0x0000001616167220 */ /* 0x000fe20000410000 */
        /* <DEDUP_REMOVED lines=8> */
[----:B----4-:R-:W-:-:S05]  /*3a60*/  F2FP.F16.F32.PACK_AB R19, RZ, R0 ;  /* 0x00000000ff13723e */ /* 0x010fca00000000ff */
[----:B------:R-:W-:Y:S02]  /*3a70*/  HADD2.F32 R20, -RZ, R19.H0_H0 ;  /* 0x20000013ff147230 */ /* 0x000fe40000004100 */
[----:B--2---:R-:W-:-:S05]  /*3a80*/  HADD2.F32 R3, -RZ, R3.H0_H0 ;  /* 0x20000003ff037230 */ /* 0x004fca0000004100 */
[----:B------:R-:W-:-:S05]  /*3a90*/  FADD.FTZ R20, R3, R20 ;  /* 0x0000001403147221 */ /* 0x000fca0000010000 */
[----:B------:R-:W-:-:S05]  /*3aa0*/  F2FP.F16.F32.PACK_AB R20, RZ, R20 ;  /* 0x00000014ff14723e */ /* 0x000fca00000000ff */
[----:B------:R-:W-:-:S05]  /*3ab0*/  HADD2.F32 R20, -RZ, R20.H0_H0 ;  /* 0x20000014ff147230 */ /* 0x000fca0000004100 */
[----:B------:R-:W-:Y:S01]  /*3ac0*/  FMUL.FTZ R27, R20, 1 ;  /* 0x3f800000141b7820 */ /* 0x000fe20000410000 */
[----:B---3--:R-:W-:-:S15]  /*3ad0*/  MUFU.RCP R4, R4 ;  /* 0x0000000400047308 */ /* 0x008fde0000001000 */
[----:B------:R-:W-:-:S14]  /*3ae0*/  NOP ;  /* 0x0000000000007918 */ /* 0x000fdc0000000000 */
[----:B------:R-:W0:Y:S02]  /*3af0*/  F2F.F64.F32 R18, R27 ;  /* 0x0000001b00127310 */ /* 0x000e240000201800 */
        /* <DEDUP_REMOVED lines=40> */
.L_x_1047:
        /* <DEDUP_REMOVED lines=28> */
[----:B------:R-:W-:-:S05]  /*3f40*/  F2FP.F16.F32.PACK_AB R11, RZ, R2 ;  /* 0x00000002ff0b723e */ /* 0x000fca00000000ff */
[----:B------:R-:W-:Y:S02]  /*3f50*/  HADD2.F32 R16, -RZ, R11.H0_H0 ;  /* 0x2000000bff107230 */ /* 0x000fe40000004100 */
[----:B-----5:R-:W-:Y:S01]  /*3f60*/  FADD.FTZ R11, R8, -R5 ;  /* 0x80000005080b7221 */ /* 0x020fe20000010000 */
[----:B------:R-:W-:-:S03]  /*3f70*/  FMUL.FTZ R5, R5, R22 ;  /* 0x0000001605057220 */ /* 0x000fc60000410000 */
[----:B------:R-:W-:Y:S01]  /*3f80*/  FMUL.FTZ R11, R11, R11 ;  /* 0x0000000b0b0b7220 */ /* 0x000fe20000410000 */
[----:B--2---:R-:W-:-:S05]  /*3f90*/  HADD2.F32 R7, -RZ, R7.H0_H0 ;  /* 0x20000007ff077230 */ /* 0x004fca0000004100 */
[----:B------:R-:W-:-:S05]  /*3fa0*/  FADD.FTZ R16, R7, R16 ;  /* 0x0000001007107221 */ /* 0x000fca0000010000 */
[----:B------:R-:W-:-:S05]  /*3fb0*/  F2FP.F16.F32.PACK_AB R16, RZ, R16 ;  /* 0x00000010ff10723e */ /* 0x000fca00000000ff */
[----:B------:R-:W-:Y:S01]  /*3fc0*/  HADD2.F32 R16, -RZ, R16.H0_H0 ;  /* 0x20000010ff107230 */ /* 0x000fe20000004100 */
[----:B---3--:R-:W0:Y:S04]  /*3fd0*/  MUFU.RCP R4, R4 ;  /* 0x0000000400047308 */ /* 0x008e280000001000 */
[----:B------:R-:W-:-:S15]  /*3fe0*/  FMUL.FTZ R16, R16, 1 ;  /* 0x3f80000010107820 */ /* 0x000fde0000410000 */
[----:B------:R-:W-:-:S10]  /*3ff0*/  NOP ;  /* 0x0000000000007918 */ /* 0x000fd40000000000 */
[----:B------:R-:W1:Y:S02]  /*4000*/  F2F.F64.F32 R18, R16 ;  /* 0x0000001000127310 */ /* 0x000e640000201800 */
[----:B-1----:R-:W-:Y:S01]  /*4010*/  IADD3 R30, PT, PT, R19, 0x300402, RZ ;  /* 0x00300402131e7810 */ /* 0x002fe20007ffe0ff */
[----:B------:R-:W-:-:S03]  /*4020*/  FMUL.FTZ R16, R0, R11 ;  /* 0x0000000b00107220 */ /* 0x000fc60000410000 */
[----:B------:R-:W-:Y:S01]  /*4030*/  FSETP.GEU.AND P0, PT, |R30|, 5.8789094863358348022e-39, PT ;  /* 0x004004021e00780b */ /* 0x000fe20003f0e200 */
[----:B------:R-:W-:-:S04]  /*4040*/  FMUL.FTZ R16, R3, R16 ;  /* 0x0000001003107220 */ /* 0x000fc80000410000 */
[----:B------:R-:W-:Y:S01]  /*4050*/  FMUL.FTZ R11, R9, R16 ;  /* 0x00000010090b7220 */ /* 0x000fe20000410000 */
[----:B------:R-:W-:-:S03]  /*4060*/  FMUL.FTZ R9, R0, R9 ;  /* 0x0000000900097220 */ /* 0x000fc60000410000 */
[----:B------:R-:W-:Y:S01]  /*4070*/  FFMA.FTZ R11, R10, R3, R11 ;  /* 0x000000030a0b7223 */ /* 0x000fe2000001000b */
[----:B------:R-:W-:Y:S01]  /*4080*/  FFMA.FTZ R3, R8, R9, R5 ;  /* 0x0000000908037223 */ /* 0x000fe20000010005 */
[----:B0-----:R-:W-:Y:S02]  /*4090*/  FFMA.FTZ R8, R4, R4, -UR15 ;  /* 0x8000000f04087e23 */ /* 0x001fe40008010004 */
        /* <DEDUP_REMOVED lines=30> */
.L_x_1048:
        /* <DEDUP_REMOVED lines=27> */
.L_x_1044:
        /* <DEDUP_REMOVED lines=42> */
[----:B-1----:R-:W1:Y:S01]  /*46d0*/  DFMA R4, -R18, R20, 1 ;  /* 0x3ff000001204742b */ /* 0x002e620000000114 */
[----:B0-----:R-:W-:-:S15]  /*46e0*/  FFMA.FTZ R8, R3, R3, -UR5 ;  /* 0x8000000503087e23 */ /* 0x001fde0008010003 */
[----:B------:R-:W-:-:S15]  /*46f0*/  NOP ;  /* 0x0000000000007918 */ /* 0x000fde0000000000 */
[----:B------:R-:W-:-:S15]  /*4700*/  NOP ;  /* 0x0000000000007918 */ /* 0x000fde0000000000 */
[----:B------:R-:W-:-:S15]  /*4710*/  NOP ;  /* 0x0000000000007918 */ /* 0x000fde0000000000 */
[----:B------:R-:W-:-:S03]  /*4720*/  NOP ;  /* 0x0000000000007918 */ /* 0x000fc60000000000 */
[----:B-1----:R-:W0:-:S15]  /*4730*/  DFMA R4, R4, R4, R4 ;  /* 0x000000040404722b */ /* 0x002e1e0000000004 */
        /* <DEDUP_REMOVED lines=20> */
.L_x_1052:
        /* <DEDUP_REMOVED lines=20> */
[----:B------:R1:W4:Y:S03]  /*49c0*/  F2I.FTZ.TRUNC.NTZ R2, R14 ;  /* 0x0000000e00027305 */ /* 0x000326000021f100 */
[----:B------:R0:W5:Y:S01]  /*49d0*/  LDG.E R5, desc[UR10][R10.64] ;  /* 0x0000000a0a057981 */ /* 0x000162000c1e1900 */
[----:B------:R-:W-:Y:S01]  /*49e0*/  UMOV UR12, 0xf0000000 ;  /* 0xf0000000000c7882 */ /* 0x000fe20000000000 */
[----:B------:R-:W-:Y:S02]  /*49f0*/  UMOV UR13, 0x380fffff ;  /* 0x380fffff000d7882 */ /* 0x000fe40000000000 */
        /* <DEDUP_REMOVED lines=8> */
[----:B0-----:R-:W-:-:S05]  /*4a80*/  F2FP.F16.F32.PACK_AB R11, RZ, R2 ;  /* 0x00000002ff0b723e */ /* 0x001fca00000000ff */
[----:B------:R-:W-:Y:S02]  /*4a90*/  HADD2.F32 R16, -RZ, R11.H0_H0 ;  /* 0x2000000bff107230 */ /* 0x000fe40000004100 */
[----:B---3--:R-:W-:-:S05]  /*4aa0*/  HADD2.F32 R3, -RZ, R3.H0_H0 ;  /* 0x20000003ff037230 */ /* 0x008fca0000004100 */
[----:B------:R-:W-:-:S05]  /*4ab0*/  FADD.FTZ R16, R3, R16 ;  /* 0x0000001003107221 */ /* 0x000fca0000010000 */
[----:B------:R-:W-:-:S05]  /*4ac0*/  F2FP.F16.F32.PACK_AB R16, RZ, R16 ;  /* 0x00000010ff10723e */ /* 0x000fca00000000ff */
[----:B------:R-:W-:-:S05]  /*4ad0*/  HADD2.F32 R16, -RZ, R16.H0_H0 ;  /* 0x20000010ff107230 */ /* 0x000fca0000004100 */
[----:B------:R-:W-:Y:S01]  /*4ae0*/  FMUL.FTZ R18, R16, 1 ;  /* 0x3f80000010127820 */ /* 0x000fe20000410000 */
[----:B-----5:R-:W-:Y:S01]  /*4af0*/  FADD.FTZ R16, R22, -R7 ;  /* 0x8000000716107221 */ /* 0x020fe20000010000 */
[----:B--2---:R-:W0:Y:S03]  /*4b00*/  MUFU.RCP R4, R4 ;  /* 0x0000000400047308 */ /* 0x004e260000001000 */
[----:B------:R-:W-:-:S04]  /*4b10*/  FMUL.FTZ R27, R16, R16 ;  /* 0x00000010101b7220 */ /* 0x000fc80000410000 */
[----:B------:R-:W-:-:S15]  /*4b20*/  FMUL.FTZ R16, R0, R27 ;  /* 0x0000001b00107220 */ /* 0x000fde0000410000 */
[----:B------:R-:W-:-:S06]  /*4b30*/  NOP ;  /* 0x0000000000007918 */ /* 0x000fcc0000000000 */
        /* <DEDUP_REMOVED lines=41> */
.L_x_1053:
        /* <DEDUP_REMOVED lines=23> */
.L_x_1051:
        /* <DEDUP_REMOVED lines=38> */
[----:B----4-:R-:W0:-:S15]  /*51a0*/  MUFU.RCP R13, R13 ;  /* 0x0000000d000d7308 */ /* 0x010e1e0000001000 */
        /* <DEDUP_REMOVED lines=30> */
.L_x_1054:
        /* <DEDUP_REMOVED lines=22> */
.L_x_1050:
        /* <DEDUP_REMOVED lines=46> */
[----:B---34-:R-:W-:Y:S05]  /*57d0*/  CALL.REL.NOINC `($__internal_13_$__cuda_sm20_dblrcp_rn_slowpath_v3) ;  /* 0x0000001400687944 */ /* 0x018fea0003c00000 */
.L_x_1056:
[----:B---34-:R-:W-:Y:S05]  /*57e0*/  BSYNC.RECONVERGENT B1 ;  /* 0x0000000000017941 */ /* 0x018fea0003800200 */
.L_x_1055:
        /* <DEDUP_REMOVED lines=22> */
[----:B0-----:R-:W-:-:S04]  /*5950*/  @P0 IMAD.WIDE R4, R13, 0x2, R6 ;  /* 0x000000020d040825 */ /* 0x001fc800078e0206 */
[----:B---3--:R-:W-:-:S05]  /*5960*/  HADD2.F32 R11, -RZ, R8.H0_H0 ;  /* 0x20000008ff0b7230 */ /* 0x008fca0000004100 */
[----:B------:R-:W-:-:S04]  /*5970*/  FMUL.FTZ R11, R24, R11 ;  /* 0x0000000b180b7220 */ /* 0x000fc80000410000 */
[----:B-1----:R-:W-:-:S05]  /*5980*/  FFMA.FTZ R11, R22, UR5, R11 ;  /* 0x00000005160b7c23 */ /* 0x002fca000801000b */
[----:B------:R-:W-:-:S05]  /*5990*/  F2FP.F16.F32.PACK_AB R11, RZ, R11 ;  /* 0x0000000bff0b723e */ /* 0x000fca00000000ff */
[----:B------:R0:W-:Y:S04]  /*59a0*/  STG.E.U16 desc[UR10][R2.64], R11 ;  /* 0x0000000b02007986 */ /* 0x0001e8000c10150a */
[----:B------:R-:W2:Y:S01]  /*59b0*/  @P0 LDG.E.U16 R6, desc[UR10][R4.64] ;  /* 0x0000000a04060981 */ /* 0x000ea2000c1e1500 */
[----:B------:R-:W-:Y:S02]  /*59c0*/  IADD3 R0, PT, PT, R0, -0x1, RZ ;  /* 0xffffffff00007810 */ /* 0x000fe40007ffe0ff */
[----:B------:R-:W-:Y:S02]  /*59d0*/  IADD3 R26, PT, PT, R25, R26, RZ ;  /* 0x0000001a191a7210 */ /* 0x000fe40007ffe0ff */
[----:B------:R-:W-:-:S04]  /*59e0*/  I2FP.F32.S32 R0, R0 ;  /* 0x0000000000007245 */ /* 0x000fc80000201400 */
[----:B------:R-:W1:Y:S02]  /*59f0*/  MUFU.RCP R9, R0 ;  /* 0x0000000000097308 */ /* 0x000e640000001000 */
[----:B-1----:R-:W-:Y:S01]  /*5a00*/  FMUL.FTZ R12, R9, R12 ;  /* 0x0000000c090c7220 */ /* 0x002fe20000410000 */
[----:B--2---:R-:W-:-:S05]  /*5a10*/  @P0 HADD2.F32 R7, -RZ, R6.H0_H0 ;  /* 0x20000006ff070230 */ /* 0x004fca0000004100 */
[----:B------:R-:W-:-:S04]  /*5a20*/  @P0 FMUL.FTZ R7, R24, R7 ;  /* 0x0000000718070220 */ /* 0x000fc80000410000 */
[----:B------:R-:W-:Y:S01]  /*5a30*/  @P0 FFMA.FTZ R7, R12, UR5, R7 ;  /* 0x000000050c070c23 */ /* 0x000fe20008010007 */
[----:B------:R-:W1:Y:S04]  /*5a40*/  LDCU UR5, c[0x0][0x38c] ;  /* 0x00007180ff0577ac */ /* 0x000e680008000800 */
[----:B------:R-:W-:-:S05]  /*5a50*/  @P0 F2FP.F16.F32.PACK_AB R7, RZ, R7 ;  /* 0x00000007ff07023e */ /* 0x000fca00000000ff */
[----:B------:R0:W-:Y:S01]  /*5a60*/  @P0 STG.E.U16 desc[UR10][R4.64], R7 ;  /* 0x0000000704000986 */ /* 0x0001e2000c10150a */
[----:B-1----:R-:W-:-:S13]  /*5a70*/  ISETP.GE.AND P0, PT, R26, UR5, PT ;  /* 0x000000051a007c0c */ /* 0x002fda000bf06270 */
[----:B0-----:R-:W-:Y:S05]  /*5a80*/  @!P0 BRA `(.L_x_1057) ;  /* 0xffffffd4000c8947 */ /* 0x001fea000383ffff */
[----:B------:R-:W-:Y:S05]  /*5a90*/  BSYNC.RECONVERGENT B0 ;  /* 0x0000000000007941 */ /* 0x000fea0003800200 */
.L_x_1043:
[----:B------:R-:W-:Y:S05]  /*5aa0*/  EXIT ;  /* 0x000000000000794d */ /* 0x000fea0003800000 */
.L_x_1027:
        /* <DEDUP_REMOVED lines=46> */
.L_x_1060:
        /* <DEDUP_REMOVED lines=17> */
.L_x_1061:
        /* <DEDUP_REMOVED lines=10> */
[----:B------:R-:W-:Y:S01]  /*5f40*/  ISETP.GE.AND P0, PT, R26, UR12, PT ;  /* 0x0000000c1a007c0c */ /* 0x000fe2000bf06270 */
[----:B--2---:R-:W-:-:S05]  /*5f50*/  HADD2.F32 R0, -RZ, R0.H0_H0 ;  /* 0x20000000ff007230 */ /* 0x004fca0000004100 */
[----:B------:R-:W-:-:S05]  /*5f60*/  FFMA.FTZ R0, R24, R0, R17 ;  /* 0x0000000018007223 */ /* 0x000fca0000010011 */
[----:B------:R-:W-:-:S05]  /*5f70*/  F2FP.F16.F32.PACK_AB R0, RZ, R0 ;  /* 0x00000000ff00723e */ /* 0x000fca00000000ff */
[----:B------:R3:W-:Y:S01]  /*5f80*/  STG.E.U16 desc[UR10][R12.64], R0 ;  /* 0x000000000c007986 */ /* 0x0007e2000c10150a */
[----:B------:R-:W-:Y:S05]  /*5f90*/  @!P0 BRA `(.L_x_1061) ;  /* 0xfffffffc00c08947 */ /* 0x000fea000383ffff */
[----:B------:R-:W-:Y:S05]  /*5fa0*/  EXIT ;  /* 0x000000000000794d */ /* 0x000fea0003800000 */
.L_x_1059:
        /* <DEDUP_REMOVED lines=38> */
.L_x_1062:
        /* <DEDUP_REMOVED lines=14> */
.L_x_1063:
        /* <DEDUP_REMOVED lines=10> */
.L_x_1058:
        /* <DEDUP_REMOVED lines=42> */
.L_x_1065:
        /* <DEDUP_REMOVED lines=20> */
.L_x_1066:
        /* <DEDUP_REMOVED lines=10> */
[----:B--2---:R-:W-:-:S05]  /*6810*/  HADD2.F32 R16, -RZ, R16.H0_H0 ;  /* 0x20000010ff107230 */ /* 0x004fca0000004100 */
[----:B------:R-:W-:-:S05]  /*6820*/  FFMA.FTZ R16, R24, R16, R19 ;  /* 0x0000001018107223 */ /* 0x000fca0000010013 */
[----:B------:R-:W-:-:S04]  /*6830*/  F2FP.F16.F32.PACK_AB R16, RZ, R16 ;  /* 0x00000010ff10723e */ /* 0x000fc800000000ff */
[----:B0-----:R-:W-:Y:S01]  /*6840*/  PRMT R15, R16, 0x7610, R15 ;  /* 0x00007610100f7816 */ /* 0x001fe2000000000f */
[----:B------:R-:W-:-:S04]  /*6850*/  IMAD.WIDE R16, R17, 0x2, R8 ;  /* 0x0000000211107825 */ /* 0x000fc800078e0208 */
[----:B------:R3:W-:Y:S04]  /*6860*/  STG.E.U16 desc[UR10][R10.64], R15 ;  /* 0x0000000f0a007986 */ /* 0x0007e8000c10150a */
        /* <DEDUP_REMOVED lines=9> */
.L_x_1064:
        /* <DEDUP_REMOVED lines=38> */
.L_x_1067:
        /* <DEDUP_REMOVED lines=17> */
.L_x_1068:
        /* <DEDUP_REMOVED lines=17> */
        .weak           $__internal_13_$__cuda_sm20_dblrcp_rn_slowpath_v3
        .type           $__internal_13_$__cuda_sm20_dblrcp_rn_slowpath_v3,@function
        .size           $__internal_13_$__cuda_sm20_dblrcp_rn_slowpath_v3,(.L_x_27006 - $__internal_13_$__cuda_sm20_dblrcp_rn_slowpath_v3)
$__internal_13_$__cuda_sm20_dblrcp_rn_slowpath_v3:
        /* <DEDUP_REMOVED lines=57> */
.L_x_1072:
        /* <DEDUP_REMOVED lines=34> */
.L_x_1070:
[----:B------:R-:W-:Y:S02]  /*7330*/  LOP3.LUT R35, R19, 0x80000, RZ, 0xfc, !PT ;  /* 0x0008000013237812 */ /* 0x000fe400078efcff */
[----:B------:R-:W-:-:S07]  /*7340*/  MOV R34, R18 ;  /* 0x0000001200227202 */ /* 0x000fce0000000f00 */
.L_x_1071:
[----:B------:R-:W-:Y:S05]  /*7350*/  BSYNC.RECONVERGENT B2 ;  /* 0x0000000000027941 */ /* 0x000fea0003800200 */
.L_x_1069:
[----:B------:R-:W-:Y:S01]  /*7360*/  MOV R18, R28 ;  /* 0x0000001c00127202 */ /* 0x000fe20000000f00 */
[----:B------:R-:W-:-:S04]  /*7370*/  HFMA2 R19, -RZ, RZ, 0, 0 ;  /* 0x00000000ff137431 */ /* 0x000fc800000001ff */
[----:B------:R-:W-:Y:S05]  /*7380*/  RET.REL.NODEC R18 `(_ZN2at6native35batch_norm_reduce_statistics_kernelIN3c104HalfEfiEEvNS_27GenericPackedTensorAccessorIT0_Lm2ENS_17RestrictPtrTraitsET1_EES8_NS4_IS5_Lm1ES6_S7_EES9_NS4_IT_Lm1ES6_S7_EESB_S5_S5_SB_) ;  /* 0xffffff8c121c7950 */ /* 0x000fea0003c3ffff */
.L_x_1073:
        /* <DEDUP_REMOVED lines=15> */
.L_x_27006:


//--------------------- .text._ZN2at6native35batch_norm_reduce_statistics_kernelIfflEEvNS_27GenericPackedTensorAccessorIT0_Lm2ENS_17RestrictPtrTraitsET1_EES6_NS2_IS3_Lm1ES4_S5_EES7_NS2_IT_Lm1ES4_S5_EES9_S3_S3_S9_ --------------------------
	.section	.text._ZN2at6native35batch_norm_reduce_statistics_kernelIfflEEvNS_27GenericPackedTensorAccessorIT0_Lm2ENS_17RestrictPtrTraitsET1_EES6_NS2_IS3_Lm1ES4_S5_EES7_NS2_IT_Lm1ES4_S5_EES9_S3_S3_S9_,"ax",@progbits
	.align	128
        .global         _ZN2at6native35batch_norm_reduce_statistics_kernelIfflEEvNS_27GenericPackedTensorAccessorIT0_Lm2ENS_17RestrictPtrTraitsET1_EES6_NS2_IS3_Lm1ES4_S5_EES7_NS2_IT_Lm1ES4_S5_EES9_S3_S3_S9_
        .type           _ZN2at6native35batch_norm_reduce_statistics_kernelIfflEEvNS_27GenericPackedTensorAccessorIT0_Lm2ENS_17RestrictPtrTraitsET1_EES6_NS2_IS3_Lm1ES4_S5_EES7_NS2_IT_Lm1ES4_S5_EES9_S3_S3_S9_,@function
        .size           _ZN2at6native35batch_norm_reduce_statistics_kernelIfflEEvNS_27GenericPackedTensorAccessorIT0_Lm2ENS_17RestrictPtrTraitsET1_EES6_NS2_IS3_Lm1ES4_S5_EES7_NS2_IT_Lm1ES4_S5_EES9_S3_S3_S9_,(.L_x_27007 - _ZN2at6native35batch_norm_reduce_statistics_kernelIfflEEvNS_27GenericPackedTensorAccessorIT0_Lm2ENS_17RestrictPtrTraitsET1_EES6_NS2_IS3_Lm1ES4_S5_EES7_NS2_IT_Lm1ES4_S5_EES9_S3_S3_S9_)
        .other          _ZN2at6native35batch_norm_reduce_statistics_kernelIfflEEvNS_27GenericPackedTensorAccessorIT0_Lm2ENS_17RestrictPtrTraitsET1_EES6_NS2_IS3_Lm1ES4_S5_EES7_NS2_IT_Lm1ES4_S5_EES9_S3_S3_S9_,@"STO_CUDA_ENTRY STV_DEFAULT"
_ZN2at6native35batch_norm_reduce_statistics_kernelIfflEEvNS_27GenericPackedTensorAccessorIT0_Lm2ENS_17RestrictPtrTraitsET1_EES6_NS2_IS3_Lm1ES4_S5_EES7_NS2_IT_Lm1ES4_S5_EES9_S3_S3_S9_:
.text._ZN2at6native35batch_norm_reduce_statistics_kernelIfflEEvNS_27GenericPackedTensorAccessorIT0_Lm2ENS_17RestrictPtrTraitsET1_EES6_NS2_IS3_Lm1ES4_S5_EES7_NS2_IT_Lm1ES4_S5_EES9_S3_S3_S9_:
        /* <DEDUP_REMOVED lines=39> */
[----:B------:R-:W-:Y:S02]  /*0270*/  UIADD3 UR19, UPT, UPT, -UR17, URZ, URZ ;  /* 0x000000ff11137290 */ /* 0x000fe4000fffe1ff */
[----:B------:R-:W-:Y:S02]  /*0280*/  UIADD3 UR9, UPT, UPT, UR25, UR9, URZ ;  /* 0x0000000919097290 */ /* 0x000fe4000fffe0ff */
[----:B------:R-:W-:Y:S02]  /*0290*/  UIADD3 UR10, UPT, UPT, UR27, UR10, URZ ;  /* 0x0000000a1b0a7290 */ /* 0x000fe4000fffe0ff */
[----:B---3--:R-:W-:-:S12]  /*02a0*/  UIADD3 UR11, UPT, UPT, UR29, UR11, URZ ;  /* 0x0000000b1d0b7290 */ /* 0x008fd8000fffe0ff */
.L_x_1090:
[----:B------:R-:W0:Y:S01]  /*02b0*/  LDCU UR21, c[0x0][0x388] ;  /* 0x00007100ff1577ac */ /* 0x000e220008000800 */
[----:B------:R-:W-:Y:S01]  /*02c0*/  SHF.R.S32.HI R7, RZ, 0x1f, R5 ;  /* 0x0000001fff077819 */ /* 0x000fe20000011405 */
[----:B------:R-:W-:Y:S01]  /*02d0*/  HFMA2 R12, -RZ, RZ, 0, 0 ;  /* 0x00000000ff0c7431 */ /* 0x000fe200000001ff */
[----:B------:R-:W-:Y:S01]  /*02e0*/  MOV R10, RZ ;  /* 0x000000ff000a7202 */ /* 0x000fe20000000f00 */
[----:B------:R-:W1:Y:S01]  /*02f0*/  LDCU.64 UR12, c[0x0][0x3a0] ;  /* 0x00007400ff0c77ac */ /* 0x000e620008000a00 */
[----:B------:R-:W-:Y:S01]  /*0300*/  HFMA2 R27, -RZ, RZ, 0, 0 ;  /* 0x00000000ff1b7431 */ /* 0x000fe200000001ff */
        /* <DEDUP_REMOVED lines=17> */
[----:B------:R-:W-:Y:S02]  /*0420*/  MOV R12, RZ ;  /* 0x000000ff000c7202 */ /* 0x000fe40000000f00 */
[----:B------:R-:W-:Y:S01]  /*0430*/  MOV R4, UR19 ;  /* 0x0000001300047c02 */ /* 0x000fe20008000f00 */
[----:B------:R-:W2:Y:S01]  /*0440*/  LDCU.64 UR34, c[0x0][0x438] ;  /* 0x00008700ff2277ac */ /* 0x000ea20008000a00 */
[----:B0-----:R-:W-:-:S02]  /*0450*/  LEA R6, P0, R18, UR12, 0x2 ;  /* 0x0000000c12067c11 */ /* 0x001fc4000f8010ff */
[----:B-1----:R-:W-:Y:S02]  /*0460*/  LEA R2, P1, R20, UR32, 0x2 ;  /* 0x0000002014027c11 */ /* 0x002fe4000f8210ff */
[----:B------:R-:W-:Y:S02]  /*0470*/  LEA.HI.X R13, R18, UR13, R13, 0x2, P0 ;  /* 0x0000000d120d7c11 */ /* 0x000fe400080f140d */
[----:B--2---:R-:W-:Y:S02]  /*0480*/  MOV R0, UR34 ;  /* 0x0000002200007c02 */ /* 0x004fe40008000f00 */
[----:B------:R-:W-:Y:S02]  /*0490*/  MOV R15, UR35 ;  /* 0x00000023000f7c02 */ /* 0x000fe40008000f00 */
[----:B------:R-:W-:-:S07]  /*04a0*/  LEA.HI.X R3, R20, UR33, R3, 0x2, P1 ;  /* 0x0000002114037c11 */ /* 0x000fce00088f1403 */
.L_x_1082:
[----:B------:R-:W-:Y:S01]  /*04b0*/  MOV R14, R0 ;  /* 0x00000000000e7202 */ /* 0x000fe20000000f00 */
[----:B------:R0:W5:Y:S04]  /*04c0*/  LDG.E R28, desc[UR14][R2.64] ;  /* 0x0000000e021c7981 */ /* 0x000168000c1e1900 */
[----:B------:R-:W2:Y:S01]  /*04d0*/  LDG.E R17, desc[UR14][R14.64] ;  /* 0x0000000e0e117981 */ /* 0x000ea2000c1e1900 */
[----:B------:R-:W-:Y:S02]  /*04e0*/  MOV R24, R6 ;  /* 0x0000000600187202 */ /* 0x000fe40000000f00 */
[----:B------:R-:W-:-:S05]  /*04f0*/  MOV R25, R13 ;  /* 0x0000000d00197202 */ /* 0x000fca0000000f00 */
[----:B------:R-:W3:Y:S01]  /*0500*/  LDG.E R10, desc[UR14][R24.64] ;  /* 0x0000000e180a7981 */ /* 0x000ee2000c1e1900 */
[----:B------:R-:W2:Y:S02]  /*0510*/  I2F.S64 R8, R36 ;  /* 0x0000002400087312 */ /* 0x000ea40000301400 */
[----:B--2---:R-:W-:-:S04]  /*0520*/  FADD.FTZ R16, R17, R8 ;  /* 0x0000000811107221 */ /* 0x004fc80000010000 */
[----:B------:R-:W-:-:S15]  /*0530*/  FMUL.FTZ R22, R16, 1 ;  /* 0x3f80000010167820 */ /* 0x000fde0000410000 */
[----:B------:R-:W-:-:S15]  /*0540*/  NOP ;  /* 0x0000000000007918 */ /* 0x000fde0000000000 */
[----:B------:R-:W-:-:S15]  /*0550*/  NOP ;  /* 0x0000000000007918 */ /* 0x000fde0000000000 */
[----:B------:R-:W-:-:S13]  /*0560*/  NOP ;  /* 0x0000000000007918 */ /* 0x000fda0000000000 */
[----:B------:R-:W1:Y:S02]  /*0570*/  F2F.F64.F32 R22, R22 ;  /* 0x0000001600167310 */ /* 0x000e640000201800 */
[----:B-1----:R-:W-:-:S04]  /*0580*/  IADD3 R32, PT, PT, R23, 0x300402, RZ ;  /* 0x0030040217207810 */ /* 0x002fc80007ffe0ff */
[----:B------:R-:W-:Y:S01]  /*0590*/  FSETP.GEU.AND P0, PT, |R32|, 5.8789094863358348022e-39, PT ;  /* 0x004004022000780b */ /* 0x000fe20003f0e200 */
[----:B------:R-:W1:Y:S08]  /*05a0*/  MUFU.RCP64H R33, R23 ;  /* 0x0000001700217308 */ /* 0x000e700000001800 */
[----:B---3--:R-:W2:-:S15]  /*05b0*/  MUFU.RCP R10, R10 ;  /* 0x0000000a000a7308 */ /* 0x008e9e0000001000 */
[----:B------:R-:W-:-:S15]  /*05c0*/  NOP ;  /* 0x0000000000007918 */ /* 0x000fde0000000000 */
[----:B------:R-:W-:-:S15]  /*05d0*/  NOP ;  /* 0x0000000000007918 */ /* 0x000fde0000000000 */
[----:B------:R-:W-:-:S04]  /*05e0*/  NOP ;  /* 0x0000000000007918 */ /* 0x000fc80000000000 */
[----:B-1----:R-:W1:Y:S01]  /*05f0*/  DFMA R30, -R22, R32, 1 ;  /* 0x3ff00000161e742b */ /* 0x002e620000000120 */
[----:B--2---:R-:W-:-:S15]  /*0600*/  FFMA.FTZ R14, R10, R10, -UR30 ;  /* 0x8000001e0a0e7e23 */ /* 0x004fde000801000a */
        /* <DEDUP_REMOVED lines=24> */
[----:B-----5:R-:W-:Y:S05]  /*0790*/  CALL.REL.NOINC `($__internal_14_$__cuda_sm20_dblrcp_rn_slowpath_v3) ;  /* 0x0000006c00807944 */ /* 0x020fea0003c00000 */
.L_x_1078:
[----:B------:R-:W-:-:S04]  /*07a0*/  IADD3 R32, P0, PT, R0, UR24, RZ ;  /* 0x0000001800207c10 */ /* 0x000fc8000ff1e0ff */
[----:B------:R-:W-:-:S05]  /*07b0*/  IADD3.X R33, PT, PT, R15, UR9, RZ, P0, !PT ;  /* 0x000000090f217c10 */ /* 0x000fca00087fe4ff */
[----:B------:R0:W2:Y:S01]  /*07c0*/  LDG.E R29, desc[UR14][R32.64] ;  /* 0x0000000e201d7981 */ /* 0x0000a2000c1e1900 */
[----:B------:R1:W3:Y:S01]  /*07d0*/  F2I.S64.TRUNC R38, R16 ;  /* 0x0000001000267311 */ /* 0x0002e2000020d900 */
[----:B------:R-:W-:-:S04]  /*07e0*/  IADD3 R36, P0, PT, R2, UR26, RZ ;  /* 0x0000001a02247c10 */ /* 0x000fc8000ff1e0ff */
[----:B------:R-:W-:Y:S02]  /*07f0*/  IADD3.X R37, PT, PT, R3, UR10, RZ, P0, !PT ;  /* 0x0000000a03257c10 */ /* 0x000fe400087fe4ff */
[----:B0-----:R-:W-:Y:S01]  /*0800*/  IADD3 R32, P0, PT, R6, UR28, RZ ;  /* 0x0000001c06207c10 */ /* 0x001fe2000ff1e0ff */
[----:B------:R-:W-:Y:S01]  /*0810*/  UMOV UR12, 0xf0000000 ;  /* 0xf0000000000c7882 */ /* 0x000fe20000000000 */
[----:B------:R-:W-:Y:S01]  /*0820*/  UMOV UR13, 0x380fffff ;  /* 0x380fffff000d7882 */ /* 0x000fe20000000000 */
[----:B-1----:R0:W5:Y:S01]  /*0830*/  LDG.E R16, desc[UR14][R36.64] ;  /* 0x0000000e24107981 */ /* 0x002162000c1e1900 */
[----:B------:R-:W-:-:S15]  /*0840*/  IADD3.X R33, PT, PT, R13, UR11, RZ, P0, !PT ;  /* 0x0000000b0d217c10 */ /* 0x000fde00087fe4ff */
[----:B------:R-:W-:-:S15]  /*0850*/  NOP ;  /* 0x0000000000007918 */ /* 0x000fde0000000000 */
[----:B------:R-:W-:-:S15]  /*0860*/  NOP ;  /* 0x0000000000007918 */ /* 0x000fde0000000000 */
[----:B------:R-:W-:-:S08]  /*0870*/  NOP ;  /* 0x0000000000007918 */ /* 0x000fd00000000000 */
[----:B---3--:R-:W2:Y:S02]  /*0880*/  I2F.S64 R26, R38 ;  /* 0x00000026001a7312 */ /* 0x008ea40000301400 */
[----:B--2---:R-:W-:-:S04]  /*0890*/  FADD.FTZ R10, R29, R26 ;  /* 0x0000001a1d0a7221 */ /* 0x004fc80000010000 */
[----:B------:R-:W-:-:S15]  /*08a0*/  FMUL.FTZ R22, R10, 1 ;  /* 0x3f8000000a167820 */ /* 0x000fde0000410000 */
[----:B------:R-:W-:-:S15]  /*08b0*/  NOP ;  /* 0x0000000000007918 */ /* 0x000fde0000000000 */
[----:B------:R-:W-:-:S15]  /*08c0*/  NOP ;  /* 0x0000000000007918 */ /* 0x000fde0000000000 */
[----:B------:R-:W-:-:S13]  /*08d0*/  NOP ;  /* 0x0000000000007918 */ /* 0x000fda0000000000 */
        /* <DEDUP_REMOVED lines=18> */
[----:B-1----:R1:W2:Y:S01]  /*0a00*/  LDG.E R35, desc[UR14][R32.64] ;  /* 0x0000000e20237981 */ /* 0x0022a2000c1e1900 */
[----:B-----5:R-:W-:-:S04]  /*0a10*/  FADD.FTZ R39, -R28, R27 ;  /* 0x0000001b1c277221 */ /* 0x020fc80000010100 */
[----:B------:R-:W-:-:S15]  /*0a20*/  FMUL.FTZ R39, R39, R39 ;  /* 0x0000002727277220 */ /* 0x000fde0000410000 */
[----:B------:R-:W-:-:S15]  /*0a30*/  NOP ;  /* 0x0000000000007918 */ /* 0x000fde0000000000 */
[----:B------:R-:W-:-:S15]  /*0a40*/  NOP ;  /* 0x0000000000007918 */ /* 0x000fde0000000000 */
[----:B------:R-:W-:-:S12]  /*0a50*/  NOP ;  /* 0x0000000000007918 */ /* 0x000fd80000000000 */
[----:B------:R-:W3:Y:S01]  /*0a60*/  F2F.F32.F64 R38, R24 ;  /* 0x0000001800267310 */ /* 0x000ee20000301000 */
[----:B------:R-:W-:-:S04]  /*0a70*/  FMUL.FTZ R40, R8, R39 ;  /* 0x0000002708287220 */ /* 0x000fc80000410000 */
[----:B0-----:R-:W-:-:S15]  /*0a80*/  FMUL.FTZ R37, R17, R40 ;  /* 0x0000002811257220 */ /* 0x001fde0000410000 */
[----:B------:R-:W-:-:S15]  /*0a90*/  NOP ;  /* 0x0000000000007918 */ /* 0x000fde0000000000 */
[----:B------:R-:W-:-:S15]  /*0aa0*/  NOP ;  /* 0x0000000000007918 */ /* 0x000fde0000000000 */
[----:B------:R-:W-:-:S14]  /*0ab0*/  NOP ;  /* 0x0000000000007918 */ /* 0x000fdc0000000000 */
[----:B------:R-:W3:Y:S02]  /*0ac0*/  DSETP.GEU.AND P0, PT, |R24|, UR12, PT ;  /* 0x0000000c18007e2a */ /* 0x000ee4000bf0e200 */
[----:B---3--:R-:W-:Y:S01]  /*0ad0*/  @!P0 FMUL R38, R38, 1.175494350822287508e-38 ;  /* 0x0080000026268820 */ /* 0x008fe20000400000 */
[----:B------:R-:W-:-:S03]  /*0ae0*/  FSETP.GEU.AND P0, PT, |R34|, 5.8789094863358348022e-39, PT ;  /* 0x004004022200780b */ /* 0x000fc60003f0e200 */
[----:B------:R-:W-:-:S04]  /*0af0*/  FMUL.FTZ R36, R38, R37 ;  /* 0x0000002526247220 */ /* 0x000fc80000410000 */
[C---:B------:R-:W-:Y:S01]  /*0b00*/  FFMA.FTZ R37, R17.reuse, R14, R36 ;  /* 0x0000000e11257223 */ /* 0x040fe20000010024 */
[-C--:B------:R-:W-:Y:S01]  /*0b10*/  FMUL.FTZ R17, R17, R38.reuse ;  /* 0x0000002611117220 */ /* 0x080fe20000410000 */
[----:B------:R-:W-:-:S03]  /*0b20*/  FMUL.FTZ R8, R8, R38 ;  /* 0x0000002608087220 */ /* 0x000fc60000410000 */
[----:B------:R-:W-:Y:S01]  /*0b30*/  FMUL.FTZ R17, R28, R17 ;  /* 0x000000111c117220 */ /* 0x000fe20000410000 */
[----:B------:R-:W-:-:S03]  /*0b40*/  FADD.FTZ R12, R37, R12 ;  /* 0x0000000c250c7221 */ /* 0x000fc60000010000 */
        /* <DEDUP_REMOVED lines=8> */
[----:B0-----:R0:W1:Y:S01]  /*0bd0*/  DFMA R30, R30, R32, R30 ;  /* 0x000000201e1e722b */ /* 0x001062000000001e */
[----:B--2---:R-:W2:Y:S02]  /*0be0*/  MUFU.RCP R35, R35 ;  /* 0x0000002300237308 */ /* 0x004ea40000001000 */
[----:B--2---:R-:W-:Y:S01]  /*0bf0*/  FFMA.FTZ R28, R35, R35, -UR30 ;  /* 0x8000001e231c7e23 */ /* 0x004fe20008010023 */
[----:B01----:R-:W-:Y:S06]  /*0c00*/  @P0 BRA `(.L_x_1079) ;  /* 0x0000000000180947 */ /* 0x003fec0003800000 */
[----:B------:R-:W-:Y:S02]  /*0c10*/  LOP3.LUT R32, R23, 0x7fffffff, RZ, 0xc0, !PT ;  /* 0x7fffffff17207812 */ /* 0x000fe400078ec0ff */
[----:B------:R-:W-:Y:S02]  /*0c20*/  MOV R30, 0xc50 ;  /* 0x00000c50001e7802 */ /* 0x000fe40000000f00 */
[----:B------:R-:W-:-:S07]  /*0c30*/  IADD3 R32, PT, PT, R32, -0x100000, RZ ;  /* 0xfff0000020207810 */ /* 0x000fce0007ffe0ff */
[----:B------:R-:W-:Y:S05]  /*0c40*/  CALL.REL.NOINC `($__internal_14_$__cuda_sm20_dblrcp_rn_slowpath_v3) ;  /* 0x0000006800547944 */ /* 0x000fea0003c00000 */
[----:B------:R-:W-:Y:S02]  /*0c50*/  MOV R30, R24 ;  /* 0x00000018001e7202 */ /* 0x000fe40000000f00 */
[----:B------:R-:W-:-:S07]  /*0c60*/  MOV R31, R25 ;  /* 0x00000019001f7202 */ /* 0x000fce0000000f00 */
.L_x_1079:
[----:B------:R-:W-:Y:S02]  /*0c70*/  R2UR UR12, R0 ;  /* 0x00000000000c72ca */ /* 0x000fe400000e0000 */
[----:B------:R-:W-:-:S11]  /*0c80*/  R2UR UR13, R15 ;  /* 0x000000000f0d72ca */ /* 0x000fd600000e0000 */
[----:B------:R-:W-:-:S04]  /*0c90*/  ULEA UR12, UP0, UR18, UR12, 0x3 ;  /* 0x0000000c120c7291 */ /* 0x000fc8000f8018ff */
[----:B------:R-:W-:Y:S02]  /*0ca0*/  UIADD3.X UR13, UPT, UPT, UR13, UR8, URZ, UP0, !UPT ;  /* 0x000000080d0d7290 */ /* 0x000fe400087fe4ff */
[----:B------:R-:W-:-:S04]  /*0cb0*/  MOV R32, UR12 ;  /* 0x0000000c00207c02 */ /* 0x000fc80008000f00 */
[----:B------:R-:W-:-:S05]  /*0cc0*/  MOV R33, UR13 ;  /* 0x0000000d00217c02 */ /* 0x000fca0008000f00 */
[----:B------:R0:W2:Y:S01]  /*0cd0*/  LDG.E R8, desc[UR14][R32.64] ;  /* 0x0000000e20087981 */ /* 0x0000a2000c1e1900 */
[----:B------:R1:W3:Y:S01]  /*0ce0*/  F2I.S64.TRUNC R38, R10 ;  /* 0x0000000a00267311 */ /* 0x0002e2000020d900 */
[----:B------:R-:W-:-:S04]  /*0cf0*/  MOV R37, UR20 ;  /* 0x0000001400257c02 */ /* 0x000fc80008000f00 */
[----:B------:R-:W-:Y:S02]  /*0d00*/  LEA R36, P0, R37, R2, 0x3 ;  /* 0x0000000225247211 */ /* 0x000fe400078018ff */
[----:B0-----:R-:W-:Y:S02]  /*0d10*/  MOV R33, UR22 ;  /* 0x0000001600217c02 */ /* 0x001fe40008000f00 */
[----:B------:R-:W-:Y:S02]  /*0d20*/  IADD3.X R37, PT, PT, R3, UR7, RZ, P0, !PT ;  /* 0x0000000703257c10 */ /* 0x000fe400087fe4ff */
[----:B------:R-:W-:Y:S01]  /*0d30*/  LEA R32, P0, R33, R6, 0x3 ;  /* 0x0000000621207211 */ /* 0x000fe200078018ff */
[----:B------:R-:W-:Y:S01]  /*0d40*/  UMOV UR12, 0xf0000000 ;  /* 0xf0000000000c7882 */ /* 0x000fe20000000000 */
[----:B------:R-:W-:Y:S01]  /*0d50*/  UMOV UR13, 0x380fffff ;  /* 0x380fffff000d7882 */ /* 0x000fe20000000000 */
[----:B-1----:R0:W5:Y:S01]  /*0d60*/  LDG.E R10, desc[UR14][R36.64] ;  /* 0x0000000e240a7981 */ /* 0x002162000c1e1900 */
[----:B------:R-:W-:-:S15]  /*0d70*/  IADD3.X R33, PT, PT, R13, UR6, RZ, P0, !PT ;  /* 0x000000060d217c10 */ /* 0x000fde00087fe4ff */
[----:B------:R-:W-:-:S15]  /*0d80*/  NOP ;  /* 0x0000000000007918 */ /* 0x000fde0000000000 */
[----:B------:R-:W-:-:S15]  /*0d90*/  NOP ;  /* 0x0000000000007918 */ /* 0x000fde0000000000 */
[----:B------:R-:W-:-:S04]  /*0da0*/  NOP ;  /* 0x0000000000007918 */ /* 0x000fc80000000000 */
        /* <DEDUP_REMOVED lines=25> */
[----:B------:R-:W-:-:S04]  /*0f40*/  FADD.FTZ R39, R27, -R16 ;  /* 0x800000101b277221 */ /* 0x000fc80000010000 */
[----:B------:R-:W-:-:S15]  /*0f50*/  FMUL.FTZ R39, R39, R39 ;  /* 0x0000002727277220 */ /* 0x000fde0000410000 */
[----:B------:R-:W-:-:S15]  /*0f60*/  NOP ;  /* 0x0000000000007918 */ /* 0x000fde0000000000 */
[----:B------:R-:W-:-:S15]  /*0f70*/  NOP ;  /* 0x0000000000007918 */ /* 0x000fde0000000000 */
[----:B------:R-:W-:-:S12]  /*0f80*/  NOP ;  /* 0x0000000000007918 */ /* 0x000fd80000000000 */
[----:B------:R-:W3:Y:S01]  /*0f90*/  F2F.F32.F64 R38, R30 ;  /* 0x0000001e00267310 */ /* 0x000ee20000301000 */
[----:B------:R-:W-:-:S04]  /*0fa0*/  FMUL.FTZ R40, R26, R39 ;  /* 0x000000271a287220 */ /* 0x000fc80000410000 */
[----:B------:R-:W-:-:S15]  /*0fb0*/  FMUL.FTZ R39, R29, R40 ;  /* 0x000000281d277220 */ /* 0x000fde0000410000 */
[----:B------:R-:W-:-:S15]  /*0fc0*/  NOP ;  /* 0x0000000000007918 */ /* 0x000fde0000000000 */
[----:B------:R-:W-:-:S15]  /*0fd0*/  NOP ;  /* 0x0000000000007918 */ /* 0x000fde0000000000 */
[----:B------:R-:W-:-:S14]  /*0fe0*/  NOP ;  /* 0x0000000000007918 */ /* 0x000fdc0000000000 */
[----:B------:R-:W3:Y:S02]  /*0ff0*/  DSETP.GEU.AND P0, PT, |R30|, UR12, PT ;  /* 0x0000000c1e007e2a */ /* 0x000ee4000bf0e200 */
[----:B---3--:R-:W-:Y:S01]  /*1000*/  @!P0 FMUL R38, R38, 1.175494350822287508e-38 ;  /* 0x0080000026268820 */ /* 0x008fe20000400000 */
[----:B------:R-:W-:-:S03]  /*1010*/  FSETP.GEU.AND P0, PT, |R34|, 5.8789094863358348022e-39, PT ;  /* 0x004004022200780b */ /* 0x000fc60003f0e200 */
[----:B0-----:R-:W-:-:S04]  /*1020*/  FMUL.FTZ R36, R38, R39 ;  /* 0x0000002726247220 */ /* 0x001fc80000410000 */
        /* <DEDUP_REMOVED lines=20> */
[----:B-----5:R-:W-:Y:S05]  /*1170*/  CALL.REL.NOINC `($__internal_14_$__cuda_sm20_dblrcp_rn_slowpath_v3) ;  /* 0x0000006400087944 */ /* 0x020fea0003c00000 */
.L_x_1080:
[----:B------:R-:W0:Y:S01]  /*1180*/  LDC.64 R22, c[0x0][0x448] ;  /* 0x00011200ff167b82 */ /* 0x000e220000000a00 */
[----:B------:R-:W-:Y:S02]  /*1190*/  MOV R30, R0 ;  /* 0x00000000001e7202 */ /* 0x000fe40000000f00 */
[----:B------:R-:W-:-:S03]  /*11a0*/  MOV R31, R15 ;  /* 0x0000000f001f7202 */ /* 0x000fc60000000f00 */
[----:B0-----:R-:W-:-:S04]  /*11b0*/  IMAD.WIDE.U32 R30, R22, 0xc, R30 ;  /* 0x0000000c161e7825 */ /* 0x001fc800078e001e */
[----:B------:R-:W-:Y:S01]  /*11c0*/  IMAD R23, R23, 0xc, RZ ;  /* 0x0000000c17177824 */ /* 0x000fe200078e02ff */
[----:B------:R-:W-:-:S04]  /*11d0*/  MOV R36, R30 ;  /* 0x0000001e00247202 */ /* 0x000fc80000000f00 */
[----:B------:R-:W-:Y:S02]  /*11e0*/  IADD3 R37, PT, PT, R31, R23, RZ ;  /* 0x000000171f257210 */ /* 0x000fe40007ffe0ff */
[----:B------:R-:W0:Y:S03]  /*11f0*/  LDC.64 R22, c[0x0][0x3c0] ;  /* 0x0000f000ff167b82 */ /* 0x000e260000000a00 */
[----:B------:R-:W2:Y:S01]  /*1200*/  LDG.E R16, desc[UR14][R36.64] ;  /* 0x0000000e24107981 */ /* 0x000ea2000c1e1900 */
[----:B------:R-:W-:Y:S02]  /*1210*/  MOV R30, R6 ;  /* 0x00000006001e7202 */ /* 0x000fe40000000f00 */
[----:B------:R-:W-:-:S03]  /*1220*/  MOV R31, R13 ;  /* 0x0000000d001f7202 */ /* 0x000fc60000000f00 */
[----:B0-----:R-:W-:-:S04]  /*1230*/  IMAD.WIDE.U32 R30, R22, 0xc, R30 ;  /* 0x0000000c161e7825 */ /* 0x001fc800078e001e */
[----:B------:R-:W-:Y:S01]  /*1240*/  IMAD R35, R23, 0xc, RZ ;  /* 0x0000000c17237824 */ /* 0x000fe200078e02ff */
[----:B------:R-:W-:Y:S01]  /*1250*/  MOV R34, R30 ;  /* 0x0000001e00227202 */ /* 0x000fe20000000f00 */
[----:B------:R-:W0:Y:S03]  /*1260*/  LDC.64 R22, c[0x0][0x398] ;  /* 0x0000e600ff167b82 */ /* 0x000e260000000a00 */
[----:B------:R-:W-:-:S05]  /*1270*/  IADD3 R35, PT, PT, R31, R35, RZ ;  /* 0x000000231f237210 */ /* 0x000fca0007ffe0ff */
[----:B------:R1:W3:Y:S01]  /*1280*/  LDG.E R30, desc[UR14][R34.64] ;  /* 0x0000000e221e7981 */ /* 0x0002e2000c1e1900 */
[----:B------:R-:W4:Y:S01]  /*1290*/  F2I.S64.TRUNC R38, R14 ;  /* 0x0000000e00267311 */ /* 0x000f22000020d900 */
[----:B------:R-:W-:Y:S01]  /*12a0*/  UMOV UR12, 0xf0000000 ;  /* 0xf0000000000c7882 */ /* 0x000fe20000000000 */
[----:B-1---5:R-:W-:Y:S01]  /*12b0*/  FADD.FTZ R34, R27, -R10 ;  /* 0x8000000a1b227221 */ /* 0x022fe20000010000 */
[----:B0-----:R-:W-:-:S04]  /*12c0*/  IMAD.WIDE.U32 R32, R22, 0xc, R2 ;  /* 0x0000000c16207825 */ /* 0x001fc800078e0002 */
[----:B------:R-:W-:Y:S02]  /*12d0*/  IMAD R23, R23, 0xc, RZ ;  /* 0x0000000c17177824 */ /* 0x000fe400078e02ff */
[----:B------:R-:W-:-:S03]  /*12e0*/  FMUL.FTZ R34, R34, R34 ;  /* 0x0000002222227220 */ /* 0x000fc60000410000 */
[----:B------:R-:W-:Y:S01]  /*12f0*/  IADD3 R33, PT, PT, R33, R23, RZ ;  /* 0x0000001721217210 */ /* 0x000fe20007ffe0ff */
[----:B------:R-:W-:-:S04]  /*1300*/  UMOV UR13, 0x380fffff ;  /* 0x380fffff000d7882 */ /* 0x000fc80000000000 */
[----:B------:R0:W5:-:S15]  /*1310*/  LDG.E R26, desc[UR14][R32.64] ;  /* 0x0000000e201a7981 */ /* 0x00015e000c1e1900 */
[----:B------:R-:W-:-:S15]  /*1320*/  NOP ;  /* 0x0000000000007918 */ /* 0x000fde0000000000 */
[----:B------:R-:W-:-:S15]  /*1330*/  NOP ;  /* 0x0000000000007918 */ /* 0x000fde0000000000 */
[----:B------:R-:W-:-:S02]  /*1340*/  NOP ;  /* 0x0000000000007918 */ /* 0x000fc40000000000 */
[----:B------:R-:W1:Y:S01]  /*1350*/  DSETP.GEU.AND P0, PT, |R24|, UR12, PT ;  /* 0x0000000c18007e2a */ /* 0x000e62000bf0e200 */
[----:B0-----:R-:W-:-:S04]  /*1360*/  FMUL.FTZ R33, R17, R34 ;  /* 0x0000002211217220 */ /* 0x001fc80000410000 */
[----:B------:R-:W-:-:S15]  /*1370*/  FMUL.FTZ R33, R8, R33 ;  /* 0x0000002108217220 */ /* 0x000fde0000410000 */
[----:B------:R-:W-:-:S15]  /*1380*/  NOP ;  /* 0x0000000000007918 */ /* 0x000fde0000000000 */
[----:B------:R-:W-:-:S15]  /*1390*/  NOP ;  /* 0x0000000000007918 */ /* 0x000fde0000000000 */
[----:B------:R-:W-:-:S14]  /*13a0*/  NOP ;  /* 0x0000000000007918 */ /* 0x000fdc0000000000 */
[----:B----4-:R-:W-:-:S15]  /*13b0*/  I2F.S64 R31, R38 ;  /* 0x00000026001f7312 */ /* 0x010fde0000301400 */
[----:B------:R-:W-:-:S15]  /*13c0*/  NOP ;  /* 0x0000000000007918 */ /* 0x000fde0000000000 */
[----:B------:R-:W-:-:S15]  /*13d0*/  NOP ;  /* 0x0000000000007918 */ /* 0x000fde0000000000 */
[----:B------:R-:W-:-:S15]  /*13e0*/  NOP ;  /* 0x0000000000007918 */ /* 0x000fde0000000000 */
[----:B------:R-:W-:-:S04]  /*13f0*/  NOP ;  /* 0x0000000000007918 */ /* 0x000fc80000000000 */
[----:B------:R-:W1:Y:S02]  /*1400*/  F2F.F32.F64 R36, R24 ;  /* 0x0000001800247310 */ /* 0x000e640000301000 */
[----:B-1----:R-:W-:-:S04]  /*1410*/  @!P0 FMUL R36, R36, 1.175494350822287508e-38 ;  /* 0x0080000024248820 */ /* 0x002fc80000400000 */
[----:B------:R-:W-:-:S04]  /*1420*/  FMUL.FTZ R33, R36, R33 ;  /* 0x0000002124217220 */ /* 0x000fc80000410000 */
[----:B------:R-:W-:-:S04]  /*1430*/  FFMA.FTZ R29, R8, R29, R33 ;  /* 0x0000001d081d7223 */ /* 0x000fc80000010021 */
[----:B------:R-:W-:Y:S01]  /*1440*/  FADD.FTZ R12, R12, R29 ;  /* 0x0000001d0c0c7221 */ /* 0x000fe20000010000 */
[----:B--2---:R-:W-:-:S04]  /*1450*/  FADD.FTZ R28, R16, R31 ;  /* 0x0000001f101c7221 */ /* 0x004fc80000010000 */
[----:B------:R-:W-:-:S15]  /*1460*/  FMUL.FTZ R22, R28, 1 ;  /* 0x3f8000001c167820 */ /* 0x000fde0000410000 */
[----:B------:R-:W-:-:S15]  /*1470*/  NOP ;  /* 0x0000000000007918 */ /* 0x000fde0000000000 */
[----:B------:R-:W-:-:S15]  /*1480*/  NOP ;  /* 0x0000000000007918 */ /* 0x000fde0000000000 */
[----:B------:R-:W0:Y:S02]  /*1490*/  F2F.F64.F32 R22, R22 ;  /* 0x0000001600167310 */ /* 0x000e240000201800 */
[----:B0-----:R-:W-:-:S04]  /*14a0*/  IADD3 R34, PT, PT, R23, 0x300402, RZ ;  /* 0x0030040217227810 */ /* 0x001fc80007ffe0ff */
[----:B------:R-:W-:Y:S01]  /*14b0*/  FSETP.GEU.AND P0, PT, |R34|, 5.8789094863358348022e-39, PT ;  /* 0x004004022200780b */ /* 0x000fe20003f0e200 */
[----:B------:R-:W0:Y:S08]  /*14c0*/  MUFU.RCP64H R35, R23 ;  /* 0x0000001700237308 */ /* 0x000e300000001800 */
[----:B---3--:R-:W1:-:S15]  /*14d0*/  MUFU.RCP R30, R30 ;  /* 0x0000001e001e7308 */ /* 0x008e5e0000001000 */
        /* <DEDUP_REMOVED lines=13> */
[----:B0-----:R0:W2:Y:S02]  /*15b0*/  DFMA R32, R34, R32, R34 ;  /* 0x000000202220722b */ /* 0x0010a40000000022 */
[-C--:B0-----:R-:W-:Y:S01]  /*15c0*/  FMUL.FTZ R35, R8, R36.reuse ;  /* 0x0000002408237220 */ /* 0x081fe20000410000 */
[----:B------:R-:W-:Y:S01]  /*15d0*/  FMUL.FTZ R36, R17, R36 ;  /* 0x0000002411247220 */ /* 0x000fe20000410000 */
[----:B-1----:R-:W-:Y:S02]  /*15e0*/  FFMA.FTZ R17, R30, R30, -UR30 ;  /* 0x8000001e1e117e23 */ /* 0x002fe4000801001e */
[----:B------:R-:W-:-:S04]  /*15f0*/  FMUL.FTZ R10, R10, R35 ;  /* 0x000000230a0a7220 */ /* 0x000fc80000410000 */
[----:B------:R-:W-:-:S15]  /*1600*/  FFMA.FTZ R27, R27, R36, R10 ;  /* 0x000000241b1b7223 */ /* 0x000fde000001000a */
[----:B------:R-:W-:-:S15]  /*1610*/  NOP ;  /* 0x0000000000007918 */ /* 0x000fde0000000000 */
[----:B------:R-:W-:-:S15]  /*1620*/  NOP ;  /* 0x0000000000007918 */ /* 0x000fde0000000000 */
[----:B------:R-:W-:-:S09]  /*1630*/  NOP ;  /* 0x0000000000007918 */ /* 0x000fd20000000000 */
[----:B--2---:R-:W0:-:S15]  /*1640*/  DFMA R24, -R22, R32, 1 ;  /* 0x3ff000001618742b */ /* 0x004e1e0000000120 */
        /* <DEDUP_REMOVED lines=9> */
[----:B-----5:R-:W-:Y:S05]  /*16e0*/  CALL.REL.NOINC `($__internal_14_$__cuda_sm20_dblrcp_rn_slowpath_v3) ;  /* 0x0000005c00ac7944 */ /* 0x020fea0003c00000 */
[----:B------:R-:W-:Y:S02]  /*16f0*/  MOV R32, R24 ;  /* 0x0000001800207202 */ /* 0x000fe40000000f00 */
[----:B------:R-:W-:-:S07]  /*1700*/  MOV R33, R25 ;  /* 0x0000001900217202 */ /* 0x000fce0000000f00 */
.L_x_1081:
[----:B------:R-:W0:Y:S01]  /*1710*/  LDC.64 R22, c[0x0][0x398] ;  /* 0x0000e600ff167b82 */ /* 0x000e220000000a00 */
[----:B-----5:R-:W-:Y:S01]  /*1720*/  FADD.FTZ R10, R27, -R26 ;  /* 0x8000001a1b0a7221 */ /* 0x020fe20000010000 */
[----:B------:R-:W-:Y:S01]  /*1730*/  UMOV UR12, 0xf0000000 ;  /* 0xf0000000000c7882 */ /* 0x000fe20000000000 */
[----:B------:R-:W-:Y:S01]  /*1740*/  UMOV UR13, 0x380fffff ;  /* 0x380fffff000d7882 */ /* 0x000fe20000000000 */
[----:B------:R-:W-:Y:S01]  /*1750*/  IADD3 R4, PT, PT, R4, 0x4, RZ ;  /* 0x0000000404047810 */ /* 0x000fe20007ffe0ff */
[----:B------:R-:W-:Y:S01]  /*1760*/  FMUL.FTZ R10, R10, R10 ;  /* 0x0000000a0a0a7220 */ /* 0x000fe20000410000 */
[----:B------:R-:W1:-:S15]  /*1770*/  F2F.F32.F64 R8, R32 ;  /* 0x0000002000087310 */ /* 0x000e5e0000301000 */
[----:B------:R-:W-:-:S15]  /*1780*/  NOP ;  /* 0x0000000000007918 */ /* 0x000fde0000000000 */
[----:B------:R-:W-:-:S15]  /*1790*/  NOP ;  /* 0x0000000000007918 */ /* 0x000fde0000000000 */
[----:B------:R-:W-:-:S15]  /*17a0*/  NOP ;  /* 0x0000000000007918 */ /* 0x000fde0000000000 */
[----:B------:R-:W-:-:S04]  /*17b0*/  NOP ;  /* 0x0000000000007918 */ /* 0x000fc80000000000 */
[----:B------:R-:W1:Y:S01]  /*17c0*/  DSETP.GEU.AND P0, PT, |R32|, UR12, PT ;  /* 0x0000000c20007e2a */ /* 0x000e62000bf0e200 */
[----:B------:R-:W2:Y:S01]  /*17d0*/  LDC.64 R24, c[0x0][0x448] ;  /* 0x00011200ff187b82 */ /* 0x000ea20000000a00 */
[----:B------:R-:W-:Y:S01]  /*17e0*/  FMUL.FTZ R29, R31, R10 ;  /* 0x0000000a1f1d7220 */ /* 0x000fe20000410000 */
[----:B-1----:R-:W-:Y:S01]  /*17f0*/  @!P0 FMUL R8, R8, 1.175494350822287508e-38 ;  /* 0x0080000008088820 */ /* 0x002fe20000400000 */
[----:B------:R-:W-:Y:S02]  /*1800*/  ISETP.NE.AND P0, PT, R4, RZ, PT ;  /* 0x000000ff0400720c */ /* 0x000fe40003f05270 */
[C---:B------:R-:W-:Y:S01]  /*1810*/  FMUL.FTZ R29, R16.reuse, R29 ;  /* 0x0000001d101d7220 */ /* 0x040fe20000410000 */
[----:B------:R-:W-:Y:S01]  /*1820*/  MOV R35, UR22 ;  /* 0x0000001600237c02 */ /* 0x000fe20008000f00 */
[----:B------:R-:W-:Y:S02]  /*1830*/  FMUL.FTZ R33, R16, R8 ;  /* 0x0000000810217220 */ /* 0x000fe40000410000 */
[----:B------:R-:W-:Y:S01]  /*1840*/  FMUL.FTZ R29, R8, R29 ;  /* 0x0000001d081d7220 */ /* 0x000fe20000410000 */
[----:B------:R-:W-:Y:S01]  /*1850*/  LEA R6, P1, R35, R6, 0x4 ;  /* 0x0000000623067211 */ /* 0x000fe200078220ff */
[----:B------:R-:W-:Y:S01]  /*1860*/  FMUL.FTZ R8, R31, R8 ;  /* 0x000000081f087220 */ /* 0x000fe20000410000 */
[----:B------:R-:W-:Y:S01]  /*1870*/  FMUL.FTZ R26, R26, R33 ;  /* 0x000000211a1a7220 */ /* 0x000fe20000410000 */
[----:B------:R-:W-:Y:S01]  /*1880*/  FFMA.FTZ R17, R16, R17, R29 ;  /* 0x0000001110117223 */ /* 0x000fe2000001001d */
[----:B------:R-:W-:-:S02]  /*1890*/  IADD3.X R13, PT, PT, R13, UR31, RZ, P1, !PT ;  /* 0x0000001f0d0d7c10 */ /* 0x000fc40008ffe4ff */
[----:B0-----:R-:W-:Y:S01]  /*18a0*/  LEA R2, P2, R22, R2, 0x4 ;  /* 0x0000000216027211 */ /* 0x001fe200078420ff */
[----:B------:R-:W-:Y:S01]  /*18b0*/  FFMA.FTZ R27, R27, R8, R26 ;  /* 0x000000081b1b7223 */ /* 0x000fe2000001001a */
[----:B------:R-:W-:Y:S02]  /*18c0*/  FADD.FTZ R12, R12, R17 ;  /* 0x000000110c0c7221 */ /* 0x000fe40000010000 */
[----:B------:R-:W-:Y:S02]  /*18d0*/  LEA.HI.X R3, R22, R3, R23, 0x4, P2 ;  /* 0x0000000316037211 */ /* 0x000fe400010f2417 */
[----:B--2---:R-:W-:-:S04]  /*18e0*/  LEA R0, P3, R24, R0, 0x4 ;  /* 0x0000000018007211 */ /* 0x004fc800078620ff */
[----:B------:R-:W-:-:S15]  /*18f0*/  LEA.HI.X R15, R24, R15, R25, 0x4, P3 ;  /* 0x0000000f180f7211 */ /* 0x000fde00018f2419 */
[----:B------:R-:W-:-:S15]  /*1900*/  NOP ;  /* 0x0000000000007918 */ /* 0x000fde0000000000 */
[----:B------:R-:W-:-:S07]  /*1910*/  NOP ;  /* 0x0000000000007918 */ /* 0x000fce0000000000 */
[----:B------:R0:W1:Y:S02]  /*1920*/  F2I.S64.TRUNC R36, R28 ;  /* 0x0000001c00247311 */ /* 0x000064000020d900 */
[----:B01----:R-:W-:Y:S05]  /*1930*/  @P0 BRA `(.L_x_1082) ;  /* 0xffffffe800dc0947 */ /* 0x003fea000383ffff */
[----:B------:R-:W-:-:S07]  /*1940*/  MOV R10, UR17 ;  /* 0x00000011000a7c02 */ /* 0x000fce0008000f00 */
.L_x_1077:
[----:B------:R-:W-:-:S09]  /*1950*/  UISETP.NE.AND UP0, UPT, UR5, URZ, UPT ;  /* 0x000000ff0500728c */ /* 0x000fd2000bf05270 */
[----:B------:R-:W-:Y:S05]  /*1960*/  BRA.U !UP0, `(.L_x_1083) ;  /* 0x0000001108647547 */ /* 0x000fea000b800000 */
[----:B------:R-:W-:-:S09]  /*1970*/  UISETP.NE.AND UP0, UPT, UR5, 0x1, UPT ;  /* 0x000000010500788c */ /* 0x000fd2000bf05270 */
[----:B------:R-:W-:Y:S05]  /*1980*/  BRA.U !UP0, `(.L_x_1084) ;  /* 0x0000000908e87547 */ /* 0x000fea000b800000 */
[----:B------:R-:W0:Y:S01]  /*1990*/  LDCU.64 UR12, c[0x0][0x448] ;  /* 0x00008900ff0c77ac */ /* 0x000e220008000a00 */
[----:B------:R-:W1:Y:S01]  /*19a0*/  LDC.64 R14, c[0x0][0x438] ;  /* 0x00010e00ff0e7b82 */ /* 0x000e620000000a00 */
[----:B------:R-:W2:Y:S01]  /*19b0*/  LDCU.64 UR32, c[0x0][0x3a8] ;  /* 0x00007500ff2077ac */ /* 0x000ea20008000a00 */
[----:B0-----:R-:W-:-:S04]  /*19c0*/  IMAD.WIDE.U32 R2, R10, UR12, RZ ;  /* 0x0000000c0a027c25 */ /* 0x001fc8000f8e00ff */
[----:B------:R-:W-:Y:S01]  /*19d0*/  IMAD R0, R10, UR13, R3 ;  /* 0x0000000d0a007c24 */ /* 0x000fe2000f8e0203 */
[----:B------:R-:W0:Y:S01]  /*19e0*/  LDCU.64 UR12, c[0x0][0x3c0] ;  /* 0x00007800ff0c77ac */ /* 0x000e220008000a00 */
[C---:B-1----:R-:W-:Y:S02]  /*19f0*/  LEA R14, P0, R2.reuse, R14, 0x2 ;  /* 0x0000000e020e7211 */ /* 0x042fe400078010ff */
[----:B------:R-:W-:Y:S02]  /*1a00*/  MOV R3, R11 ;  /* 0x0000000b00037202 */ /* 0x000fe40000000f00 */
[----:B------:R-:W-:Y:S02]  /*1a10*/  LEA.HI.X R15, R2, R15, R0, 0x2, P0 ;  /* 0x0000000f020f7211 */ /* 0x000fe400000f1400 */
[----:B------:R-:W-:-:S04]  /*1a20*/  MOV R2, R18 ;  /* 0x0000001200027202 */ /* 0x000fc80000000f00 */
[----:B------:R-:W3:Y:S01]  /*1a30*/  LDG.E R15, desc[UR14][R14.64] ;  /* 0x0000000e0e0f7981 */ /* 0x000ee2000c1e1900 */
[----:B0-----:R-:W-:-:S04]  /*1a40*/  IMAD.WIDE.U32 R2, R10, UR12, R2 ;  /* 0x0000000c0a027c25 */ /* 0x001fc8000f8e0002 */
[----:B------:R-:W-:Y:S01]  /*1a50*/  IMAD R3, R10, UR13, R3 ;  /* 0x0000000d0a037c24 */ /* 0x000fe2000f8e0203 */
[C---:B--2---:R-:W-:Y:S01]  /*1a60*/  LEA R16, P0, R2.reuse, UR32, 0x2 ;  /* 0x0000002002107c11 */ /* 0x044fe2000f8010ff */
[----:B------:R-:W0:Y:S03]  /*1a70*/  LDCU.64 UR12, c[0x0][0x398] ;  /* 0x00007300ff0c77ac */ /* 0x000e260008000a00 */
[----:B------:R-:W-:Y:S01]  /*1a80*/  LEA.HI.X R17, R2, UR33, R3, 0x2, P0 ;  /* 0x0000002102117c11 */ /* 0x000fe200080f1403 */
[----:B------:R-:W1:Y:S04]  /*1a90*/  LDCU.64 UR32, c[0x0][0x380] ;  /* 0x00007000ff2077ac */ /* 0x000e680008000a00 */
[----:B------:R2:W4:Y:S01]  /*1aa0*/  LDG.E R0, desc[UR14][R16.64] ;  /* 0x0000000e10007981 */ /* 0x000522000c1e1900 */
[----:B------:R-:W-:-:S05]  /*1ab0*/  MOV R8, R20 ;  /* 0x0000001400087202 */ /* 0x000fca0000000f00 */
[C---:B0-----:R-:W-:Y:S01]  /*1ac0*/  IMAD.WIDE.U32 R2, R10.reuse, UR12, R8 ;  /* 0x0000000c0a027c25 */ /* 0x041fe2000f8e0008 */
[----:B------:R-:W3:Y:S01]  /*1ad0*/  I2F.S64 R4, R36 ;  /* 0x0000002400047312 */ /* 0x000ee20000301400 */
[----:B------:R-:W0:Y:S02]  /*1ae0*/  LDCU UR12, c[0x0][0x430] ;  /* 0x00008600ff0c77ac */ /* 0x000e240008000800 */
[----:B------:R-:W-:Y:S01]  /*1af0*/  IMAD R3, R10, UR13, R3 ;  /* 0x0000000d0a037c24 */ /* 0x000fe2000f8e0203 */
[----:B-1----:R-:W-:-:S04]  /*1b00*/  LEA R24, P0, R2, UR32, 0x2 ;  /* 0x0000002002187c11 */ /* 0x002fc8000f8010ff */
[----:B------:R-:W-:-:S05]  /*1b10*/  LEA.HI.X R25, R2, UR33, R3, 0x2, P0 ;  /* 0x0000002102197c11 */ /* 0x000fca00080f1403 */
[----:B------:R1:W5:Y:S01]  /*1b20*/  LDG.E R8, desc[UR14][R24.64] ;  /* 0x0000000e18087981 */ /* 0x000362000c1e1900 */
[----:B---3--:R-:W-:-:S04]  /*1b30*/  FADD.FTZ R14, R15, R4 ;  /* 0x000000040f0e7221 */ /* 0x008fc80000010000 */
[----:B------:R-:W-:-:S15]  /*1b40*/  FMUL.FTZ R22, R14, 1 ;  /* 0x3f8000000e167820 */ /* 0x000fde0000410000 */
[----:B------:R-:W-:-:S15]  /*1b50*/  NOP ;  /* 0x0000000000007918 */ /* 0x000fde0000000000 */
[----:B------:R-:W-:-:S15]  /*1b60*/  NOP ;  /* 0x0000000000007918 */ /* 0x000fde0000000000 */
[----:B------:R-:W-:-:S01]  /*1b70*/  NOP ;  /* 0x0000000000007918 */ /* 0x000fc20000000000 */
        /* <DEDUP_REMOVED lines=8> */
[----:B--2---:R-:W2:Y:S01]  /*1c00*/  DFMA R2, -R22, R16, 1 ;  /* 0x3ff000001602742b */ /* 0x004ea20000000110 */
[----:B0-----:R-:W-:-:S15]  /*1c10*/  FFMA.FTZ R6, R0, R0, -UR12 ;  /* 0x8000000c00067e23 */ /* 0x001fde0008010000 */
[----:B------:R-:W-:-:S15]  /*1c20*/  NOP ;  /* 0x0000000000007918 */ /* 0x000fde0000000000 */
[----:B------:R-:W-:-:S15]  /*1c30*/  NOP ;  /* 0x0000000000007918 */ /* 0x000fde0000000000 */
[----:B------:R-:W-:-:S15]  /*1c40*/  NOP ;  /* 0x0000000000007918 */ /* 0x000fde0000000000 */
[----:B------:R-:W-:-:S03]  /*1c50*/  NOP ;  /* 0x0000000000007918 */ /* 0x000fc60000000000 */
[----:B--2---:R-:W0:-:S15]  /*1c60*/  DFMA R28, R2, R2, R2 ;  /* 0x00000002021c722b */ /* 0x004e1e0000000002 */
        /* <DEDUP_REMOVED lines=19> */
[----:B-----5:R-:W-:Y:S05]  /*1da0*/  CALL.REL.NOINC `($__internal_14_$__cuda_sm20_dblrcp_rn_slowpath_v3) ;  /* 0x0000005400fc7944 */ /* 0x020fea0003c00000 */
[----:B------:R-:W-:Y:S02]  /*1db0*/  MOV R28, R24 ;  /* 0x00000018001c7202 */ /* 0x000fe40000000f00 */
[----:B------:R-:W-:-:S07]  /*1dc0*/  MOV R29, R25 ;  /* 0x00000019001d7202 */ /* 0x000fce0000000f00 */
.L_x_1085:
        /* <DEDUP_REMOVED lines=9> */
[----:B------:R1:W3:Y:S02]  /*1e60*/  LDG.E R13, desc[UR14][R2.64] ;  /* 0x0000000e020d7981 */ /* 0x0002e4000c1e1900 */
[----:B-1----:R-:W-:Y:S02]  /*1e70*/  MOV R2, R18 ;  /* 0x0000001200027202 */ /* 0x002fe40000000f00 */
[----:B------:R-:W-:-:S03]  /*1e80*/  MOV R3, R11 ;  /* 0x0000000b00037202 */ /* 0x000fc60000000f00 */
[----:B0-----:R-:W-:-:S04]  /*1e90*/  IMAD.WIDE.U32 R16, R25, UR12, R2 ;  /* 0x0000000c19107c25 */ /* 0x001fc8000f8e0002 */
[----:B------:R-:W-:Y:S01]  /*1ea0*/  IMAD R17, R25, UR13, R17 ;  /* 0x0000000d19117c24 */ /* 0x000fe2000f8e0211 */
[C---:B--2---:R-:W-:Y:S01]  /*1eb0*/  LEA R22, P0, R16.reuse, UR32, 0x2 ;  /* 0x0000002010167c11 */ /* 0x044fe2000f8010ff */
[----:B------:R-:W0:Y:S03]  /*1ec0*/  LDCU.64 UR12, c[0x0][0x398] ;  /* 0x00007300ff0c77ac */ /* 0x000e260008000a00 */
[----:B------:R-:W-:Y:S01]  /*1ed0*/  LEA.HI.X R23, R16, UR33, R17, 0x2, P0 ;  /* 0x0000002110177c11 */ /* 0x000fe200080f1411 */
[----:B------:R-:W1:Y:S04]  /*1ee0*/  LDCU.64 UR32, c[0x0][0x380] ;  /* 0x00007000ff2077ac */ /* 0x000e680008000a00 */
[----:B------:R2:W4:Y:S01]  /*1ef0*/  LDG.E R26, desc[UR14][R22.64] ;  /* 0x0000000e161a7981 */ /* 0x000522000c1e1900 */
        /* <DEDUP_REMOVED lines=13> */
[----:B------:R-:W2:Y:S01]  /*1fd0*/  DSETP.GEU.AND P0, PT, |R28|, UR12, PT ;  /* 0x0000000c1c007e2a */ /* 0x000ea2000bf0e200 */
[----:B------:R-:W1:-:S15]  /*1fe0*/  LDCU UR12, c[0x0][0x430] ;  /* 0x00008600ff0c77ac */ /* 0x000e5e0008000800 */
[----:B------:R-:W-:-:S15]  /*1ff0*/  NOP ;  /* 0x0000000000007918 */ /* 0x000fde0000000000 */
[----:B------:R-:W-:-:S15]  /*2000*/  NOP ;  /* 0x0000000000007918 */ /* 0x000fde0000000000 */
[----:B------:R-:W-:-:S15]  /*2010*/  NOP ;  /* 0x0000000000007918 */ /* 0x000fde0000000000 */
[----:B------:R-:W-:-:S03]  /*2020*/  NOP ;  /* 0x0000000000007918 */ /* 0x000fc60000000000 */
[----:B0-----:R-:W-:-:S15]  /*2030*/  I2F.S64 R2, R32 ;  /* 0x0000002000027312 */ /* 0x001fde0000301400 */
[----:B------:R-:W-:-:S15]  /*2040*/  NOP ;  /* 0x0000000000007918 */ /* 0x000fde0000000000 */
[----:B------:R-:W-:-:S15]  /*2050*/  NOP ;  /* 0x0000000000007918 */ /* 0x000fde0000000000 */
[----:B------:R-:W-:-:S15]  /*2060*/  NOP ;  /* 0x0000000000007918 */ /* 0x000fde0000000000 */
[----:B------:R-:W-:-:S04]  /*2070*/  NOP ;  /* 0x0000000000007918 */ /* 0x000fc80000000000 */
[----:B------:R-:W2:Y:S02]  /*2080*/  F2F.F32.F64 R14, R28 ;  /* 0x0000001c000e7310 */ /* 0x000ea40000301000 */
[----:B--2---:R-:W-:-:S04]  /*2090*/  @!P0 FMUL R14, R14, 1.175494350822287508e-38 ;  /* 0x008000000e0e8820 */ /* 0x004fc80000400000 */
[----:B------:R-:W-:Y:S01]  /*20a0*/  FMUL.FTZ R33, R15, R14 ;  /* 0x0000000e0f217220 */ /* 0x000fe20000410000 */
[----:B---3--:R-:W-:-:S04]  /*20b0*/  FADD.FTZ R0, R13, R2 ;  /* 0x000000020d007221 */ /* 0x008fc80000010000 */
[----:B------:R-:W-:-:S15]  /*20c0*/  FMUL.FTZ R34, R0, 1 ;  /* 0x3f80000000227820 */ /* 0x000fde0000410000 */
[----:B------:R-:W-:-:S15]  /*20d0*/  NOP ;  /* 0x0000000000007918 */ /* 0x000fde0000000000 */
[----:B------:R-:W-:-:S15]  /*20e0*/  NOP ;  /* 0x0000000000007918 */ /* 0x000fde0000000000 */
[----:B------:R-:W-:-:S08]  /*20f0*/  NOP ;  /* 0x0000000000007918 */ /* 0x000fd00000000000 */
[----:B------:R-:W0:Y:S02]  /*2100*/  F2F.F64.F32 R22, R34 ;  /* 0x0000002200167310 */ /* 0x000e240000201800 */
[----:B0-----:R-:W-:-:S05]  /*2110*/  VIADD R30, R23, 0x300402 ;  /* 0x00300402171e7836 */ /* 0x001fca0000000000 */
[----:B------:R-:W-:Y:S01]  /*2120*/  FSETP.GEU.AND P0, PT, |R30|, 5.8789094863358348022e-39, PT ;  /* 0x004004021e00780b */ /* 0x000fe20003f0e200 */
[----:B------:R-:W0:Y:S08]  /*2130*/  MUFU.RCP64H R31, R23 ;  /* 0x00000017001f7308 */ /* 0x000e300000001800 */
[----:B----4-:R-:W1:-:S15]  /*2140*/  MUFU.RCP R26, R26 ;  /* 0x0000001a001a7308 */ /* 0x010e5e0000001000 */
        /* <DEDUP_REMOVED lines=14> */
[----:B0----5:R-:W-:Y:S01]  /*2230*/  FADD.FTZ R31, R27, -R8 ;  /* 0x800000081b1f7221 */ /* 0x021fe20000010000 */
[----:B------:R-:W-:-:S03]  /*2240*/  FMUL.FTZ R8, R8, R33 ;  /* 0x0000002108087220 */ /* 0x000fc60000410000 */
[----:B------:R-:W-:-:S04]  /*2250*/  FMUL.FTZ R31, R31, R31 ;  /* 0x0000001f1f1f7220 */ /* 0x000fc80000410000 */
[C---:B------:R-:W-:Y:S01]  /*2260*/  FMUL.FTZ R32, R4.reuse, R31 ;  /* 0x0000001f04207220 */ /* 0x040fe20000410000 */
[----:B------:R-:W-:-:S03]  /*2270*/  FMUL.FTZ R4, R4, R14 ;  /* 0x0000000e04047220 */ /* 0x000fc60000410000 */
[----:B------:R-:W-:Y:S01]  /*2280*/  FMUL.FTZ R31, R15, R32 ;  /* 0x000000200f1f7220 */ /* 0x000fe20000410000 */
[----:B------:R-:W-:-:S03]  /*2290*/  FFMA.FTZ R4, R27, R4, R8 ;  /* 0x000000041b047223 */ /* 0x000fc60000010008 */
[----:B------:R-:W-:-:S04]  /*22a0*/  FMUL.FTZ R32, R14, R31 ;  /* 0x0000001f0e207220 */ /* 0x000fc80000410000 */
[----:B------:R-:W-:Y:S01]  /*22b0*/  FFMA.FTZ R15, R15, R6, R32 ;  /* 0x000000060f0f7223 */ /* 0x000fe20000010020 */
[----:B-1----:R-:W-:-:S03]  /*22c0*/  FFMA.FTZ R6, R26, R26, -UR12 ;  /* 0x8000000c1a067e23 */ /* 0x002fc6000801001a */
[----:B------:R-:W-:-:S15]  /*22d0*/  FADD.FTZ R12, R12, R15 ;  /* 0x0000000f0c0c7221 */ /* 0x000fde0000010000 */
[----:B------:R-:W-:-:S15]  /*22e0*/  NOP ;  /* 0x0000000000007918 */ /* 0x000fde0000000000 */
[----:B------:R-:W-:-:S08]  /*22f0*/  NOP ;  /* 0x0000000000007918 */ /* 0x000fd00000000000 */
        /* <DEDUP_REMOVED lines=10> */
[----:B------:R-:W-:Y:S05]  /*23a0*/  CALL.REL.NOINC `($__internal_14_$__cuda_sm20_dblrcp_rn_slowpath_v3) ;  /* 0x00000050007c7944 */ /* 0x000fea0003c00000 */
.L_x_1086:
        /* <DEDUP_REMOVED lines=14> */
[----:B------:R-:W-:Y:S01]  /*2490*/  FMUL.FTZ R15, R13, R14 ;  /* 0x0000000e0d0f7220 */ /* 0x000fe20000410000 */
[----:B------:R-:W-:Y:S02]  /*24a0*/  FMUL.FTZ R27, R2, R8 ;  /* 0x00000008021b7220 */ /* 0x000fe40000410000 */
[----:B------:R-:W-:Y:S01]  /*24b0*/  FMUL.FTZ R3, R3, R16 ;  /* 0x0000001003037220 */ /* 0x000fe20000410000 */
[----:B------:R-:W-:-:S03]  /*24c0*/  FMUL.FTZ R14, R8, R15 ;  /* 0x0000000f080e7220 */ /* 0x000fc60000410000 */
[----:B------:R-:W-:Y:S01]  /*24d0*/  FFMA.FTZ R27, R4, R27, R3 ;  /* 0x0000001b041b7223 */ /* 0x000fe20000010003 */
[----:B------:R-:W-:-:S04]  /*24e0*/  FFMA.FTZ R13, R13, R6, R14 ;  /* 0x000000060d0d7223 */ /* 0x000fc8000001000e */
[----:B------:R-:W-:-:S15]  /*24f0*/  FADD.FTZ R12, R12, R13 ;  /* 0x0000000d0c0c7221 */ /* 0x000fde0000010000 */
[----:B------:R-:W-:-:S15]  /*2500*/  NOP ;  /* 0x0000000000007918 */ /* 0x000fde0000000000 */
[----:B------:R-:W-:-:S15]  /*2510*/  NOP ;  /* 0x0000000000007918 */ /* 0x000fde0000000000 */
[----:B------:R0:W1:Y:S02]  /*2520*/  F2I.S64.TRUNC R36, R0 ;  /* 0x0000000000247311 */ /* 0x000064000020d900 */
.L_x_1084:
[----:B------:R-:W2:Y:S02]  /*2530*/  LDCU UR12, c[0x0][0x388] ;  /* 0x00007100ff0c77ac */ /* 0x000ea40008000800 */
[----:B--2---:R-:W-:-:S04]  /*2540*/  ULOP3.LUT UR12, UR12, 0x1, URZ, 0xc0, !UPT ;  /* 0x000000010c0c7892 */ /* 0x004fc8000f8ec0ff */
[----:B------:R-:W-:-:S09]  /*2550*/  UISETP.NE.U32.AND UP0, UPT, UR12, 0x1, UPT ;  /* 0x000000010c00788c */ /* 0x000fd2000bf05070 */
[----:B------:R-:W-:Y:S05]  /*2560*/  BRA.U UP0, `(.L_x_1083) ;  /* 0x0000000500647547 */ /* 0x000fea000b800000 */
[----:B------:R-:W2:Y:S01]  /*2570*/  LDCU.64 UR12, c[0x0][0x448] ;  /* 0x00008900ff0c77ac */ /* 0x000ea20008000a00 */
[----:B------:R-:W3:Y:S01]  /*2580*/  LDC.64 R14, c[0x0][0x438] ;  /* 0x00010e00ff0e7b82 */ /* 0x000ee20000000a00 */
[----:B------:R-:W4:Y:S01]  /*2590*/  LDCU.64 UR32, c[0x0][0x3a8] ;  /* 0x00007500ff2077ac */ /* 0x000f220008000a00 */
[----:B--2---:R-:W-:-:S04]  /*25a0*/  IMAD.WIDE.U32 R2, R10, UR12, RZ ;  /* 0x0000000c0a027c25 */ /* 0x004fc8000f8e00ff */
[----:B0-----:R-:W-:Y:S01]  /*25b0*/  IMAD R0, R10, UR13, R3 ;  /* 0x0000000d0a007c24 */ /* 0x001fe2000f8e0203 */
[----:B------:R-:W0:Y:S01]  /*25c0*/  LDCU.64 UR12, c[0x0][0x3c0] ;  /* 0x00007800ff0c77ac */ /* 0x000e220008000a00 */
[C---:B---3--:R-:W-:Y:S02]  /*25d0*/  LEA R14, P0, R2.reuse, R14, 0x2 ;  /* 0x0000000e020e7211 */ /* 0x048fe400078010ff */
[----:B------:R-:W-:Y:S02]  /*25e0*/  MOV R3, R11 ;  /* 0x0000000b00037202 */ /* 0x000fe40000000f00 */
[----:B------:R-:W-:Y:S02]  /*25f0*/  LEA.HI.X R15, R2, R15, R0, 0x2, P0 ;  /* 0x0000000f020f7211 */ /* 0x000fe400000f1400 */
[----:B------:R-:W-:-:S03]  /*2600*/  MOV R2, R18 ;  /* 0x0000001200027202 */ /* 0x000fc60000000f00 */
[----:B------:R-:W2:Y:S02]  /*2610*/  LDG.E R0, desc[UR14][R14.64] ;  /* 0x0000000e0e007981 */ /* 0x000ea4000c1e1900 */
[----:B0-----:R-:W-:-:S04]  /*2620*/  IMAD.WIDE.U32 R2, R10, UR12, R2 ;  /* 0x0000000c0a027c25 */ /* 0x001fc8000f8e0002 */
[----:B------:R-:W-:Y:S01]  /*2630*/  IMAD R3, R10, UR13, R3 ;  /* 0x0000000d0a037c24 */ /* 0x000fe2000f8e0203 */
[C---:B----4-:R-:W-:Y:S01]  /*2640*/  LEA R18, P0, R2.reuse, UR32, 0x2 ;  /* 0x0000002002127c11 */ /* 0x050fe2000f8010ff */
[----:B------:R-:W0:Y:S03]  /*2650*/  LDCU.64 UR12, c[0x0][0x398] ;  /* 0x00007300ff0c77ac */ /* 0x000e260008000a00 */
[----:B------:R-:W-:Y:S01]  /*2660*/  LEA.HI.X R19, R2, UR33, R3, 0x2, P0 ;  /* 0x0000002102137c11 */ /* 0x000fe200080f1403 */
[----:B------:R-:W3:Y:S04]  /*2670*/  LDCU.64 UR32, c[0x0][0x380] ;  /* 0x00007000ff2077ac */ /* 0x000ee80008000a00 */
[----:B------:R-:W4:Y:S01]  /*2680*/  LDG.E R18, desc[UR14][R18.64] ;  /* 0x0000000e12127981 */ /* 0x000f22000c1e1900 */
[----:B------:R-:W-:-:S05]  /*2690*/  MOV R8, R20 ;  /* 0x0000001400087202 */ /* 0x000fca0000000f00 */
[C---:B0-----:R-:W-:Y:S01]  /*26a0*/  IMAD.WIDE.U32 R2, R10.reuse, UR12, R8 ;  /* 0x0000000c0a027c25 */ /* 0x041fe2000f8e0008 */
[----:B------:R-:W0:Y:S03]  /*26b0*/  LDCU UR12, c[0x0][0x430] ;  /* 0x00008600ff0c77ac */ /* 0x000e260008000800 */
[----:B------:R-:W-:Y:S01]  /*26c0*/  IMAD R3, R10, UR13, R3 ;  /* 0x0000000d0a037c24 */ /* 0x000fe2000f8e0203 */
[----:B---3--:R-:W-:-:S04]  /*26d0*/  LEA R16, P0, R2, UR32, 0x2 ;  /* 0x0000002002107c11 */ /* 0x008fc8000f8010ff */
[----:B------:R-:W-:-:S05]  /*26e0*/  LEA.HI.X R17, R2, UR33, R3, 0x2, P0 ;  /* 0x0000002102117c11 */ /* 0x000fca00080f1403 */
[----:B------:R3:W5:Y:S01]  /*26f0*/  LDG.E R4, desc[UR14][R16.64] ;  /* 0x0000000e10047981 */ /* 0x000762000c1e1900 */
[----:B-1----:R-:W2:Y:S02]  /*2700*/  I2F.S64 R3, R36 ;  /* 0x0000002400037312 */ /* 0x002ea40000301400 */
        /* <DEDUP_REMOVED lines=9> */
[----:B----4-:R-:W0:-:S15]  /*27a0*/  MUFU.RCP R18, R18 ;  /* 0x0000001200127308 */ /* 0x010e1e0000001000 */
        /* <DEDUP_REMOVED lines=24> */
[----:B0-----:R3:W0:Y:S02]  /*2930*/  DFMA R24, R10, R14, R10 ;  /* 0x0000000e0a18722b */ /* 0x001624000000000a */
[----:B0--3--:R-:W-:Y:S05]  /*2940*/  @P0 BRA `(.L_x_1087) ;  /* 0x0000000000100947 */ /* 0x009fea0003800000 */
[----:B------:R-:W-:Y:S02]  /*2950*/  LOP3.LUT R32, R23, 0x7fffffff, RZ, 0xc0, !PT ;  /* 0x7fffffff17207812 */ /* 0x000fe400078ec0ff */
[----:B------:R-:W-:Y:S02]  /*2960*/  MOV R30, 0x2990 ;  /* 0x00002990001e7802 */ /* 0x000fe40000000f00 */
[----:B------:R-:W-:-:S07]  /*2970*/  IADD3 R32, PT, PT, R32, -0x100000, RZ ;  /* 0xfff0000020207810 */ /* 0x000fce0007ffe0ff */
[----:B-----5:R-:W-:Y:S05]  /*2980*/  CALL.REL.NOINC `($__internal_14_$__cuda_sm20_dblrcp_rn_slowpath_v3) ;  /* 0x0000004c00047944 */ /* 0x020fea0003c00000 */
.L_x_1087:
        /* <DEDUP_REMOVED lines=12> */
[C---:B------:R-:W-:Y:S01]  /*2a50*/  FMUL.FTZ R13, R0.reuse, R6 ;  /* 0x00000006000d7220 */ /* 0x040fe20000410000 */
[----:B------:R-:W-:-:S03]  /*2a60*/  FMUL.FTZ R11, R0, R11 ;  /* 0x0000000b000b7220 */ /* 0x000fc60000410000 */
[----:B------:R-:W-:Y:S01]  /*2a70*/  FMUL.FTZ R4, R4, R13 ;  /* 0x0000000d04047220 */ /* 0x000fe20000410000 */
[----:B------:R-:W-:Y:S01]  /*2a80*/  FMUL.FTZ R11, R6, R11 ;  /* 0x0000000b060b7220 */ /* 0x000fe20000410000 */
[----:B------:R-:W-:-:S03]  /*2a90*/  FMUL.FTZ R6, R3, R6 ;  /* 0x0000000603067220 */ /* 0x000fc60000410000 */
[----:B------:R-:W-:Y:S01]  /*2aa0*/  FFMA.FTZ R9, R0, R9, R11 ;  /* 0x0000000900097223 */ /* 0x000fe2000001000b */
[----:B------:R-:W-:-:S03]  /*2ab0*/  FFMA.FTZ R27, R27, R6, R4 ;  /* 0x000000061b1b7223 */ /* 0x000fc60000010004 */
[----:B------:R-:W-:-:S15]  /*2ac0*/  FADD.FTZ R12, R12, R9 ;  /* 0x000000090c0c7221 */ /* 0x000fde0000010000 */
[----:B------:R-:W-:-:S15]  /*2ad0*/  NOP ;  /* 0x0000000000007918 */ /* 0x000fde0000000000 */
[----:B------:R-:W-:-:S15]  /*2ae0*/  NOP ;  /* 0x0000000000007918 */ /* 0x000fde0000000000 */
[----:B------:R2:W3:Y:S02]  /*2af0*/  F2I.S64.TRUNC R36, R2 ;  /* 0x0000000200247311 */ /* 0x0004e4000020d900 */
.L_x_1083:
[----:B-1-3--:R-:W-:Y:S01]  /*2b00*/  MOV R10, R36 ;  /* 0x00000024000a7202 */ /* 0x00afe20000000f00 */
[----:B------:R-:W0:Y:S01]  /*2b10*/  LDCU UR12, c[0x0][0x430] ;  /* 0x00008600ff0c77ac */ /* 0x000e220008000800 */
[----:B------:R-:W-:Y:S01]  /*2b20*/  MOV R11, R37 ;  /* 0x00000025000b7202 */ /* 0x000fe20000000f00 */
[----:B------:R-:W-:Y:S01]  /*2b30*/  BSSY.RECONVERGENT B1, `(.L_x_1088) ;  /* 0x0000034000017945 */ /* 0x000fe20003800200 */
[----:B------:R-:W1:Y:S02]  /*2b40*/  LDCU.64 UR32, c[0x0][0x3d0] ;  /* 0x00007a00ff2077ac */ /* 0x000e640008000a00 */
[----:B------:R-:W3:Y:S02]  /*2b50*/  I2F.S64 R10, R10 ;  /* 0x0000000a000a7312 */ /* 0x000ee40000301400 */
[----:B---3--:R-:W0:Y:S02]  /*2b60*/  MUFU.RCP R3, R10 ;  /* 0x0000000a00037308 */ /* 0x008e240000001000 */
[----:B0-----:R-:W-:Y:S01]  /*2b70*/  FFMA.FTZ R0, R3, R12, UR12 ;  /* 0x0000000c03007e23 */ /* 0x001fe2000801000c */
[----:B------:R-:W0:Y:S05]  /*2b80*/  LDCU.64 UR12, c[0x0][0x3e0] ;  /* 0x00007c00ff0c77ac */ /* 0x000e2a0008000a00 */
[----:B------:R-:W3:Y:S01]  /*2b90*/  MUFU.SQRT R0, R0 ;  /* 0x0000000000007308 */ /* 0x000ee20000002000 */
[----:B0-----:R-:W-:-:S04]  /*2ba0*/  IMAD.WIDE.U32 R10, R5, UR12, RZ ;  /* 0x0000000c050a7c25 */ /* 0x001fc8000f8e00ff */
[----:B---3--:R-:W-:Y:S01]  /*2bb0*/  FMUL.FTZ R22, R0, 1 ;  /* 0x3f80000000167820 */ /* 0x008fe20000410000 */
[----:B------:R-:W-:Y:S01]  /*2bc0*/  IMAD R0, R7, UR12, RZ ;  /* 0x0000000c07007c24 */ /* 0x000fe2000f8e02ff */
[----:B-1----:R-:W-:-:S15]  /*2bd0*/  LEA R14, P0, R10, UR32, 0x2 ;  /* 0x000000200a0e7c11 */ /* 0x002fde000f8010ff */
[----:B------:R-:W-:-:S15]  /*2be0*/  NOP ;  /* 0x0000000000007918 */ /* 0x000fde0000000000 */
[----:B------:R-:W-:-:S15]  /*2bf0*/  NOP ;  /* 0x0000000000007918 */ /* 0x000fde0000000000 */
[----:B------:R-:W-:-:S02]  /*2c00*/  NOP ;  /* 0x0000000000007918 */ /* 0x000fc40000000000 */
[----:B------:R-:W2:Y:S02]  /*2c10*/  F2F.F64.F32 R22, R22 ;  /* 0x0000001600167310 */ /* 0x000ea40000201800 */
[----:B--2---:R-:W-:-:S04]  /*2c20*/  IADD3 R2, PT, PT, R23, 0x300402, RZ ;  /* 0x0030040217027810 */ /* 0x004fc80007ffe0ff */
        /* <DEDUP_REMOVED lines=16> */
[----:B0-----:R-:W-:Y:S01]  /*2d30*/  IMAD R3, R5, UR13, R0 ;  /* 0x0000000d05037c24 */ /* 0x001fe2000f8e0200 */
[----:B------:R-:W0:Y:S04]  /*2d40*/  LDCU.64 UR12, c[0x0][0x418] ;  /* 0x00008300ff0c77ac */ /* 0x000e280008000a00 */
[----:B------:R-:W-:-:S04]  /*2d50*/  IADD3 R3, PT, PT, R11, R3, RZ ;  /* 0x000000030b037210 */ /* 0x000fc80007ffe0ff */
[----:B------:R-:W-:-:S05]  /*2d60*/  LEA.HI.X R15, R10, UR33, R3, 0x2, P0 ;  /* 0x000000210a0f7c11 */ /* 0x000fca00080f1403 */
[----:B------:R2:W-:Y:S01]  /*2d70*/  STG.E desc[UR14][R14.64], R27 ;  /* 0x0000001b0e007986 */ /* 0x0005e2000c10190e */
[----:B0-----:R-:W-:-:S04]  /*2d80*/  ISETP.NE.U32.AND P0, PT, RZ, UR12, PT ;  /* 0x0000000cff007c0c */ /* 0x001fc8000bf05070 */
[----:B------:R-:W-:-:S15]  /*2d90*/  ISETP.NE.AND.EX P0, PT, RZ, UR13, PT, P0 ;  /* 0x0000000dff007c0c */ /* 0x000fde000bf05300 */
[----:B------:R-:W-:-:S15]  /*2da0*/  NOP ;  /* 0x0000000000007918 */ /* 0x000fde0000000000 */
[----:B------:R-:W-:-:S13]  /*2db0*/  NOP ;  /* 0x0000000000007918 */ /* 0x000fda0000000000 */
        /* <DEDUP_REMOVED lines=10> */
[----:B------:R-:W-:Y:S05]  /*2e60*/  CALL.REL.NOINC `($__internal_14_$__cuda_sm20_dblrcp_rn_slowpath_v3) ;  /* 0x0000004400cc7944 */ /* 0x000fea0003c00000 */
.L_x_1089:
[----:B------:R-:W-:Y:S05]  /*2e70*/  BSYNC.RECONVERGENT B1 ;  /* 0x0000000000017941 */ /* 0x000fea0003800200 */
.L_x_1088:
[----:B------:R-:W0:Y:S01]  /*2e80*/  @P0 LDC.64 R8, c[0x0][0x428] ;  /* 0x00010a00ff080b82 */ /* 0x000e220000000a00 */
[----:B------:R-:W1:Y:S01]  /*2e90*/  LDCU.64 UR12, c[0x0][0x3f8] ;  /* 0x00007f00ff0c77ac */ /* 0x000e620008000a00 */
[----:B------:R-:W2:Y:S06]  /*2ea0*/  LDCU.64 UR32, c[0x0][0x3e8] ;  /* 0x00007d00ff2077ac */ /* 0x000eac0008000a00 */
[----:B------:R-:W3:Y:S08]  /*2eb0*/  @P0 LDC.64 R14, c[0x0][0x418] ;  /* 0x00010600ff0e0b82 */ /* 0x000ef00000000a00 */
[----:B------:R-:W4:Y:S01]  /*2ec0*/  @P0 LDC R4, c[0x0][0x434] ;  /* 0x00010d00ff040b82 */ /* 0x000f220000000800 */
[----:B-1----:R-:W-:-:S04]  /*2ed0*/  IMAD R0, R7, UR12, RZ ;  /* 0x0000000c07007c24 */ /* 0x002fc8000f8e02ff */
[----:B------:R-:W-:Y:S01]  /*2ee0*/  IMAD R3, R5, UR13, R0 ;  /* 0x0000000d05037c24 */ /* 0x000fe2000f8e0200 */
[----:B------:R-:W-:Y:S01]  /*2ef0*/  UMOV UR13, 0x380fffff ;  /* 0x380fffff000d7882 */ /* 0x000fe20000000000 */
[-C--:B0-----:R-:W-:Y:S02]  /*2f00*/  @P0 IMAD R2, R7, R8.reuse, RZ ;  /* 0x0000000807020224 */ /* 0x081fe400078e02ff */
[C---:B------:R-:W-:Y:S01]  /*2f10*/  IMAD.WIDE.U32 R6, R5.reuse, UR12, RZ ;  /* 0x0000000c05067c25 */ /* 0x040fe2000f8e00ff */
[----:B------:R-:W-:Y:S02]  /*2f20*/  UMOV UR12, 0xf0000000 ;  /* 0xf0000000000c7882 */ /* 0x000fe40000000000 */
[----:B------:R-:W0:Y:S01]  /*2f30*/  DSETP.GEU.AND P1, PT, |R24|, UR12, PT ;  /* 0x0000000c18007e2a */ /* 0x000e22000bf2e200 */
[----:B------:R-:W-:Y:S01]  /*2f40*/  @P0 IMAD.WIDE.U32 R10, R5, R8, RZ ;  /* 0x00000008050a0225 */ /* 0x000fe200078e00ff */
[----:B--2---:R-:W-:Y:S01]  /*2f50*/  LEA R8, P2, R6, UR32, 0x2 ;  /* 0x0000002006087c11 */ /* 0x004fe2000f8410ff */
[----:B------:R-:W1:Y:S01]  /*2f60*/  LDCU UR12, c[0x0][0x390] ;  /* 0x00007200ff0c77ac */ /* 0x000e620008000800 */
[----:B------:R-:W-:Y:S01]  /*2f70*/  IADD3 R3, PT, PT, R7, R3, RZ ;  /* 0x0000000307037210 */ /* 0x000fe20007ffe0ff */
[----:B------:R-:W-:Y:S01]  /*2f80*/  @P0 IMAD R9, R5, R9, R2 ;  /* 0x0000000905090224 */ /* 0x000fe200078e0202 */
[----:B---3--:R-:W-:-:S04]  /*2f90*/  @P0 LEA R2, P3, R10, R14, 0x2 ;  /* 0x0000000e0a020211 */ /* 0x008fc800078610ff */
[----:B------:R-:W-:-:S15]  /*2fa0*/  @P0 IADD3 R0, PT, PT, R11, R9, RZ ;  /* 0x000000090b000210 */ /* 0x000fde0007ffe0ff */
[----:B------:R-:W-:-:S15]  /*2fb0*/  NOP ;  /* 0x0000000000007918 */ /* 0x000fde0000000000 */
[----:B------:R-:W-:-:S15]  /*2fc0*/  NOP ;  /* 0x0000000000007918 */ /* 0x000fde0000000000 */
[----:B------:R-:W-:-:S09]  /*2fd0*/  NOP ;  /* 0x0000000000007918 */ /* 0x000fd20000000000 */
[----:B------:R-:W0:Y:S01]  /*2fe0*/  F2F.F32.F64 R11, R24 ;  /* 0x00000018000b7310 */ /* 0x000e220000301000 */
[----:B------:R-:W-:Y:S01]  /*2ff0*/  LEA.HI.X R9, R6, UR33, R3, 0x2, P2 ;  /* 0x0000002106097c11 */ /* 0x000fe200090f1403 */
[----:B0-----:R-:W-:Y:S01]  /*3000*/  @!P1 FMUL R11, R11, 1.175494350822287508e-38 ;  /* 0x008000000b0b9820 */ /* 0x001fe20000400000 */
[----:B------:R-:W-:-:S04]  /*3010*/  @P0 LEA.HI.X R3, R10, R15, R0, 0x2, P3 ;  /* 0x0000000f0a030211 */ /* 0x000fc800018f1400 */
[----:B------:R0:W-:Y:S04]  /*3020*/  STG.E desc[UR14][R8.64], R11 ;  /* 0x0000000b08007986 */ /* 0x0001e8000c10190e */
[----:B------:R-:W2:Y:S01]  /*3030*/  @P0 LDG.E R0, desc[UR14][R2.64] ;  /* 0x0000000e02000981 */ /* 0x000ea2000c1e1900 */
        /* <DEDUP_REMOVED lines=9> */
[----:B--2---:R-:W-:-:S04]  /*30d0*/  @P0 FMUL.FTZ R0, R0, UR16 ;  /* 0x0000001000000c20 */ /* 0x004fc80008410000 */
[----:B----4-:R-:W-:-:S05]  /*30e0*/  @P0 FFMA.FTZ R13, R13, R4, R0 ;  /* 0x000000040d0d0223 */ /* 0x010fca0000010000 */
[----:B------:R0:W-:Y:S01]  /*30f0*/  @P0 STG.E desc[UR14][R2.64], R13 ;  /* 0x0000000d02000986 */ /* 0x0001e2000c10190e */
[----:B-1----:R-:W-:-:S13]  /*3100*/  ISETP.GE.AND P0, PT, R5, UR12, PT ;  /* 0x0000000c05007c0c */ /* 0x002fda000bf06270 */
[----:B0-----:R-:W-:Y:S05]  /*3110*/  @!P0 BRA `(.L_x_1090) ;  /* 0xffffffd000648947 */ /* 0x001fea000383ffff */
[----:B------:R-:W-:Y:S05]  /*3120*/  BSYNC.RECONVERGENT B0 ;  /* 0x0000000000007941 */ /* 0x000fea0003800200 */
.L_x_1076:
[----:B------:R-:W-:Y:S05]  /*3130*/  EXIT ;  /* 0x000000000000794d */ /* 0x000fea0003800000 */
.L_x_1075:
        /* <DEDUP_REMOVED lines=10> */
.L_x_1105:
[----:B------:R-:W5:Y:S01]  /*31e0*/  LDCU UR6, c[0x0][0x388] ;  /* 0x00007100ff0677ac */ /* 0x000f620008000800 */
[----:B------:R-:W-:Y:S01]  /*31f0*/  SHF.R.S32.HI R15, RZ, 0x1f, R5 ;  /* 0x0000001fff0f7819 */ /* 0x000fe20000011405 */
[----:B------:R-:W-:Y:S01]  /*3200*/  HFMA2 R12, -RZ, RZ, 0, 0 ;  /* 0x00000000ff0c7431 */ /* 0x000fe200000001ff */
[----:B------:R-:W-:Y:S01]  /*3210*/  MOV R10, RZ ;  /* 0x000000ff000a7202 */ /* 0x000fe20000000f00 */
[----:B------:R-:W1:Y:S01]  /*3220*/  LDCU.64 UR24, c[0x0][0x3a0] ;  /* 0x00007400ff1877ac */ /* 0x000e620008000a00 */
[----:B------:R-:W-:Y:S02]  /*3230*/  MOV R8, RZ ;  /* 0x000000ff00087202 */ /* 0x000fe40000000f00 */
[----:B------:R-:W-:Y:S01]  /*3240*/  CS2R R36, SRZ ;  /* 0x0000000000247805 */ /* 0x000fe2000001ff00 */
[----:B------:R-:W2:Y:S01]  /*3250*/  LDCU.64 UR26, c[0x0][0x3c8] ;  /* 0x00007900ff1a77ac */ /* 0x000ea20008000a00 */
[----:B-----5:R-:W-:Y:S01]  /*3260*/  UISETP.GE.U32.AND UP0, UPT, UR6, 0x4, UPT ;  /* 0x000000040600788c */ /* 0x020fe2000bf06070 */
[----:B-1----:R-:W-:-:S02]  /*3270*/  IMAD R0, R15, UR24, RZ ;  /* 0x000000180f007c24 */ /* 0x002fc4000f8e02ff */
        /* <DEDUP_REMOVED lines=8> */
[----:B------:R-:W-:Y:S02]  /*3300*/  MOV R10, RZ ;  /* 0x000000ff000a7202 */ /* 0x000fe40000000f00 */
[----:B------:R-:W-:Y:S02]  /*3310*/  CS2R R36, SRZ ;  /* 0x0000000000247805 */ /* 0x000fe4000001ff00 */
[----:B------:R-:W-:-:S07]  /*3320*/  MOV R20, RZ ;  /* 0x000000ff00147202 */ /* 0x000fce0000000f00 */
.L_x_1097:
[----:B------:R-:W-:-:S04]  /*3330*/  IMAD.WIDE.U32 R2, R20, UR8, RZ ;  /* 0x0000000814027c25 */ /* 0x000fc8000f8e00ff */
[----:B------:R-:W-:Y:S01]  /*3340*/  IMAD R3, R20, UR9, R3 ;  /* 0x0000000914037c24 */ /* 0x000fe2000f8e0203 */
[----:B0-----:R-:W-:-:S04]  /*3350*/  LEA R18, P0, R2, UR22, 0x2 ;  /* 0x0000001602127c11 */ /* 0x001fc8000f8010ff */
[----:B------:R-:W-:Y:S02]  /*3360*/  LEA.HI.X R19, R2, UR23, R3, 0x2, P0 ;  /* 0x0000001702137c11 */ /* 0x000fe400080f1403 */
[----:B------:R-:W-:Y:S02]  /*3370*/  MOV R2, R26 ;  /* 0x0000001a00027202 */ /* 0x000fe40000000f00 */
[----:B------:R-:W-:Y:S01]  /*3380*/  MOV R3, R11 ;  /* 0x0000000b00037202 */ /* 0x000fe20000000f00 */
[----:B------:R-:W2:Y:S02]  /*3390*/  LDG.E R7, desc[UR14][R18.64] ;  /* 0x0000000e12077981 */ /* 0x000ea4000c1e1900 */
[----:B---3--:R-:W-:-:S04]  /*33a0*/  IMAD.WIDE.U32 R2, R20, UR12, R2 ;  /* 0x0000000c14027c25 */ /* 0x008fc8000f8e0002 */
[----:B------:R-:W-:Y:S01]  /*33b0*/  IMAD R3, R20, UR13, R3 ;  /* 0x0000000d14037c24 */ /* 0x000fe2000f8e0203 */
[----:B------:R-:W-:-:S04]  /*33c0*/  LEA R38, P0, R2, UR20, 0x2 ;  /* 0x0000001402267c11 */ /* 0x000fc8000f8010ff */
[----:B------:R-:W-:Y:S02]  /*33d0*/  LEA.HI.X R39, R2, UR21, R3, 0x2, P0 ;  /* 0x0000001502277c11 */ /* 0x000fe400080f1403 */
[----:B------:R-:W-:-:S03]  /*33e0*/  MOV R12, R28 ;  /* 0x0000001c000c7202 */ /* 0x000fc60000000f00 */
[----:B------:R-:W3:Y:S02]  /*33f0*/  LDG.E R4, desc[UR14][R38.64] ;  /* 0x0000000e26047981 */ /* 0x000ee4000c1e1900 */
[----:B------:R-:W-:-:S04]  /*3400*/  IMAD.WIDE.U32 R2, R20, UR10, R12 ;  /* 0x0000000a14027c25 */ /* 0x000fc8000f8e000c */
[----:B------:R-:W-:Y:S01]  /*3410*/  IMAD R3, R20, UR11, R3 ;  /* 0x0000000b14037c24 */ /* 0x000fe2000f8e0203 */
[----:B----4-:R-:W-:-:S04]  /*3420*/  LEA R40, P0, R2, UR18, 0x2 ;  /* 0x0000001202287c11 */ /* 0x010fc8000f8010ff */
[----:B------:R-:W-:-:S05]  /*3430*/  LEA.HI.X R41, R2, UR19, R3, 0x2, P0 ;  /* 0x0000001302297c11 */ /* 0x000fca00080f1403 */
[----:B------:R0:W5:Y:S01]  /*3440*/  LDG.E R3, desc[UR14][R40.64] ;  /* 0x0000000e28037981 */ /* 0x000162000c1e1900 */
        /* <DEDUP_REMOVED lines=41> */
.L_x_1093:
[----:B------:R-:W0:Y:S02]  /*36e0*/  LDC.64 R16, c[0x0][0x448] ;  /* 0x00011200ff107b82 */ /* 0x000e240000000a00 */
[C---:B0-----:R-:W-:Y:S02]  /*36f0*/  SHF.L.U32 R14, R16.reuse, 0x2, RZ ;  /* 0x00000002100e7819 */ /* 0x041fe400000006ff */
[----:B------:R-:W-:Y:S02]  /*3700*/  SHF.L.U64.HI R12, R16, 0x2, R17 ;  /* 0x00000002100c7819 */ /* 0x000fe40000010211 */
[----:B------:R-:W-:-:S04]  /*3710*/  IADD3 R36, P0, PT, R14, R18, RZ ;  /* 0x000000120e247210 */ /* 0x000fc80007f1e0ff */
[----:B------:R-:W-:-:S05]  /*3720*/  IADD3.X R37, PT, PT, R12, R19, RZ, P0, !PT ;  /* 0x000000130c257210 */ /* 0x000fca00007fe4ff */
[----:B------:R-:W2:Y:S01]  /*3730*/  LDG.E R9, desc[UR14][R36.64] ;  /* 0x0000000e24097981 */ /* 0x000ea2000c1e1900 */
[----:B------:R-:W0:Y:S01]  /*3740*/  F2I.S64.TRUNC R18, R6 ;  /* 0x0000000600127311 */ /* 0x000e22000020d900 */
[----:B------:R-:W-:Y:S01]  /*3750*/  UMOV UR24, 0xf0000000 ;  /* 0xf000000000187882 */ /* 0x000fe20000000000 */
[----:B------:R-:W-:Y:S01]  /*3760*/  UMOV UR25, 0x380fffff ;  /* 0x380fffff00197882 */ /* 0x000fe20000000000 */
[----:B-----5:R-:W-:-:S15]  /*3770*/  FADD.FTZ R17, -R3, R8 ;  /* 0x0000000803117221 */ /* 0x020fde0000010100 */
[----:B------:R-:W-:-:S15]  /*3780*/  NOP ;  /* 0x0000000000007918 */ /* 0x000fde0000000000 */
[----:B------:R-:W-:-:S15]  /*3790*/  NOP ;  /* 0x0000000000007918 */ /* 0x000fde0000000000 */
[----:B------:R-:W-:-:S15]  /*37a0*/  NOP ;  /* 0x0000000000007918 */ /* 0x000fde0000000000 */
[----:B------:R-:W-:-:S01]  /*37b0*/  NOP ;  /* 0x0000000000007918 */ /* 0x000fc20000000000 */
[----:B------:R-:W1:Y:S01]  /*37c0*/  DSETP.GEU.AND P0, PT, |R24|, UR24, PT ;  /* 0x0000001818007e2a */ /* 0x000e62000bf0e200 */
[----:B------:R-:W-:-:S04]  /*37d0*/  FMUL.FTZ R17, R17, R17 ;  /* 0x0000001111117220 */ /* 0x000fc80000410000 */
[----:B------:R-:W-:-:S04]  /*37e0*/  FMUL.FTZ R22, R0, R17 ;  /* 0x0000001100167220 */ /* 0x000fc80000410000 */
[----:B------:R-:W-:-:S15]  /*37f0*/  FMUL.FTZ R17, R7, R22 ;  /* 0x0000001607117220 */ /* 0x000fde0000410000 */
[----:B------:R-:W-:-:S15]  /*3800*/  NOP ;  /* 0x0000000000007918 */ /* 0x000fde0000000000 */
[----:B------:R-:W-:-:S15]  /*3810*/  NOP ;  /* 0x0000000000007918 */ /* 0x000fde0000000000 */
[----:B------:R-:W-:-:S10]  /*3820*/  NOP ;  /* 0x0000000000007918 */ /* 0x000fd40000000000 */
[----:B0-----:R-:W-:-:S15]  /*3830*/  I2F.S64 R4, R18 ;  /* 0x0000001200047312 */ /* 0x001fde0000301400 */
[----:B------:R-:W-:-:S15]  /*3840*/  NOP ;  /* 0x0000000000007918 */ /* 0x000fde0000000000 */
[----:B------:R-:W-:-:S15]  /*3850*/  NOP ;  /* 0x0000000000007918 */ /* 0x000fde0000000000 */
[----:B------:R-:W-:-:S15]  /*3860*/  NOP ;  /* 0x0000000000007918 */ /* 0x000fde0000000000 */
[----:B------:R-:W-:-:S04]  /*3870*/  NOP ;  /* 0x0000000000007918 */ /* 0x000fc80000000000 */
[----:B------:R-:W1:Y:S02]  /*3880*/  F2F.F32.F64 R16, R24 ;  /* 0x0000001800107310 */ /* 0x000e640000301000 */
[----:B-1----:R-:W-:-:S04]  /*3890*/  @!P0 FMUL R16, R16, 1.175494350822287508e-38 ;  /* 0x0080000010108820 */ /* 0x002fc80000400000 */
[-C--:B------:R-:W-:Y:S01]  /*38a0*/  FMUL.FTZ R19, R0, R16.reuse ;  /* 0x0000001000137220 */ /* 0x080fe20000410000 */
[----:B------:R-:W-:Y:S01]  /*38b0*/  FMUL.FTZ R6, R16, R17 ;  /* 0x0000001110067220 */ /* 0x000fe20000410000 */
[----:B------:R-:W-:-:S04]  /*38c0*/  FMUL.FTZ R0, R7, R16 ;  /* 0x0000001007007220 */ /* 0x000fc80000410000 */
[----:B------:R-:W-:-:S04]  /*38d0*/  FMUL.FTZ R0, R3, R0 ;  /* 0x0000000003007220 */ /* 0x000fc80000410000 */
[----:B------:R-:W-:Y:S01]  /*38e0*/  FFMA.FTZ R8, R19, R8, R0 ;  /* 0x0000000813087223 */ /* 0x000fe20000010000 */
[----:B--2---:R-:W-:-:S04]  /*38f0*/  FADD.FTZ R21, R9, R4 ;  /* 0x0000000409157221 */ /* 0x004fc80000010000 */
[----:B------:R-:W-:-:S15]  /*3900*/  FMUL.FTZ R30, R21, 1 ;  /* 0x3f800000151e7820 */ /* 0x000fde0000410000 */
[----:B------:R-:W-:-:S15]  /*3910*/  NOP ;  /* 0x0000000000007918 */ /* 0x000fde0000000000 */
[----:B------:R-:W-:-:S13]  /*3920*/  NOP ;  /* 0x0000000000007918 */ /* 0x000fda0000000000 */
        /* <DEDUP_REMOVED lines=18> */
[----:B0-----:R-:W-:Y:S02]  /*3a50*/  FFMA.FTZ R23, R7, R2, R6 ;  /* 0x0000000207177223 */ /* 0x001fe40000010006 */
[----:B------:R-:W0:Y:S08]  /*3a60*/  LDC.64 R2, c[0x0][0x3c0] ;  /* 0x0000f000ff027b82 */ /* 0x000e300000000a00 */
[----:B------:R-:W2:Y:S01]  /*3a70*/  LDC.64 R6, c[0x0][0x398] ;  /* 0x0000e600ff067b82 */ /* 0x000ea20000000a00 */
[----:B0-----:R-:W-:-:S02]  /*3a80*/  SHF.L.U32 R19, R2, 0x2, RZ ;  /* 0x0000000202137819 */ /* 0x001fc400000006ff */
[----:B------:R-:W-:Y:S02]  /*3a90*/  SHF.L.U64.HI R18, R2, 0x2, R3 ;  /* 0x0000000202127819 */ /* 0x000fe40000010203 */
[----:B------:R-:W-:-:S04]  /*3aa0*/  IADD3 R38, P1, PT, R19, R38, RZ ;  /* 0x0000002613267210 */ /* 0x000fc80007f3e0ff */
[----:B------:R-:W-:-:S05]  /*3ab0*/  IADD3.X R39, PT, PT, R18, R39, RZ, P1, !PT ;  /* 0x0000002712277210 */ /* 0x000fca0000ffe4ff */
[----:B------:R-:W3:-:S15]  /*3ac0*/  LDG.E R0, desc[UR14][R38.64] ;  /* 0x0000000e26007981 */ /* 0x000ede000c1e1900 */
[----:B------:R-:W-:-:S15]  /*3ad0*/  NOP ;  /* 0x0000000000007918 */ /* 0x000fde0000000000 */
[----:B------:R-:W-:-:S08]  /*3ae0*/  NOP ;  /* 0x0000000000007918 */ /* 0x000fd00000000000 */
[----:B-1----:R-:W0:-:S15]  /*3af0*/  DFMA R30, -R24, R16, 1 ;  /* 0x3ff00000181e742b */ /* 0x002e1e0000000110 */
[----:B------:R-:W-:-:S15]  /*3b00*/  NOP ;  /* 0x0000000000007918 */ /* 0x000fde0000000000 */
[----:B------:R-:W-:-:S15]  /*3b10*/  NOP ;  /* 0x0000000000007918 */ /* 0x000fde0000000000 */
[----:B------:R-:W-:-:S15]  /*3b20*/  NOP ;  /* 0x0000000000007918 */ /* 0x000fde0000000000 */
[----:B------:R-:W-:-:S04]  /*3b30*/  NOP ;  /* 0x0000000000007918 */ /* 0x000fc80000000000 */
[----:B0-----:R2:W0:Y:S02]  /*3b40*/  DFMA R30, R16, R30, R16 ;  /* 0x0000001e101e722b */ /* 0x0014240000000010 */
[C---:B--2---:R-:W-:Y:S02]  /*3b50*/  SHF.L.U32 R17, R6.reuse, 0x2, RZ ;  /* 0x0000000206117819 */ /* 0x044fe400000006ff */
[----:B------:R-:W-:Y:S02]  /*3b60*/  SHF.L.U64.HI R16, R6, 0x2, R7 ;  /* 0x0000000206107819 */ /* 0x000fe40000010207 */
[----:B------:R-:W-:-:S04]  /*3b70*/  IADD3 R40, P0, PT, R17, R40, RZ ;  /* 0x0000002811287210 */ /* 0x000fc80007f1e0ff */
[----:B------:R-:W-:Y:S02]  /*3b80*/  IADD3.X R41, PT, PT, R16, R41, RZ, P0, !PT ;  /* 0x0000002910297210 */ /* 0x000fe400007fe4ff */
[----:B------:R-:W-:-:S03]  /*3b90*/  FSETP.GEU.AND P0, PT, |R22|, 5.8789094863358348022e-39, PT ;  /* 0x004004021600780b */ /* 0x000fc60003f0e200 */
[----:B------:R1:W5:Y:S01]  /*3ba0*/  LDG.E R7, desc[UR14][R40.64] ;  /* 0x0000000e28077981 */ /* 0x000362000c1e1900 */
[----:B------:R-:W-:Y:S01]  /*3bb0*/  FADD.FTZ R10, R23, R10 ;  /* 0x0000000a170a7221 */ /* 0x000fe20000010000 */
[----:B---3--:R-:W2:Y:S02]  /*3bc0*/  MUFU.RCP R0, R0 ;  /* 0x0000000000007308 */ /* 0x008ea40000001000 */
[----:B--2---:R-:W-:-:S06]  /*3bd0*/  FFMA.FTZ R6, R0, R0, -UR7 ;  /* 0x8000000700067e23 */ /* 0x004fcc0008010000 */
[----:B01----:R-:W-:Y:S05]  /*3be0*/  @P0 BRA `(.L_x_1094) ;  /* 0x0000000000200947 */ /* 0x003fea0003800000 */
[----:B------:R-:W-:Y:S02]  /*3bf0*/  LOP3.LUT R32, R25, 0x7fffffff, RZ, 0xc0, !PT ;  /* 0x7fffffff19207812 */ /* 0x000fe400078ec0ff */
[----:B------:R-:W-:Y:S02]  /*3c00*/  MOV R22, R24 ;  /* 0x0000001800167202 */ /* 0x000fe40000000f00 */
[----:B------:R-:W-:Y:S01]  /*3c10*/  MOV R23, R25 ;  /* 0x0000001900177202 */ /* 0x000fe20000000f00 */
[----:B------:R-:W-:Y:S01]  /*3c20*/  VIADD R32, R32, 0xfff00000 ;  /* 0xfff0000020207836 */ /* 0x000fe20000000000 */
[----:B------:R-:W-:-:S07]  /*3c30*/  MOV R30, 0x3c50 ;  /* 0x00003c50001e7802 */ /* 0x000fce0000000f00 */
[----:B-----5:R-:W-:Y:S05]  /*3c40*/  CALL.REL.NOINC `($__internal_14_$__cuda_sm20_dblrcp_rn_slowpath_v3) ;  /* 0x0000003800547944 */ /* 0x020fea0003c00000 */
[----:B------:R-:W-:Y:S02]  /*3c50*/  MOV R30, R24 ;  /* 0x00000018001e7202 */ /* 0x000fe40000000f00 */
[----:B------:R-:W-:-:S07]  /*3c60*/  MOV R31, R25 ;  /* 0x00000019001f7202 */ /* 0x000fce0000000f00 */
.L_x_1094:
[----:B------:R-:W-:-:S04]  /*3c70*/  IADD3 R36, P0, PT, R36, R14, RZ ;  /* 0x0000000e24247210 */ /* 0x000fc80007f1e0ff */
[----:B------:R-:W-:-:S05]  /*3c80*/  IADD3.X R37, PT, PT, R37, R12, RZ, P0, !PT ;  /* 0x0000000c25257210 */ /* 0x000fca00007fe4ff */
[----:B------:R-:W2:Y:S01]  /*3c90*/  LDG.E R3, desc[UR14][R36.64] ;  /* 0x0000000e24037981 */ /* 0x000ea2000c1e1900 */
[----:B-----5:R-:W-:Y:S01]  /*3ca0*/  FADD.FTZ R0, R8, -R7 ;  /* 0x8000000708007221 */ /* 0x020fe20000010000 */
[----:B------:R-:W0:Y:S01]  /*3cb0*/  F2I.S64.TRUNC R22, R21 ;  /* 0x0000001500167311 */ /* 0x000e22000020d900 */
[----:B------:R-:W-:Y:S01]  /*3cc0*/  UMOV UR24, 0xf0000000 ;  /* 0xf000000000187882 */ /* 0x000fe20000000000 */
[----:B------:R-:W-:Y:S01]  /*3cd0*/  UMOV UR25, 0x380fffff ;  /* 0x380fffff00197882 */ /* 0x000fe20000000000 */
[----:B------:R-:W-:-:S15]  /*3ce0*/  FMUL.FTZ R25, R0, R0 ;  /* 0x0000000000197220 */ /* 0x000fde0000410000 */
[----:B------:R-:W-:-:S15]  /*3cf0*/  NOP ;  /* 0x0000000000007918 */ /* 0x000fde0000000000 */
[----:B------:R-:W-:-:S15]  /*3d00*/  NOP ;  /* 0x0000000000007918 */ /* 0x000fde0000000000 */
[----:B------:R-:W-:-:S15]  /*3d10*/  NOP ;  /* 0x0000000000007918 */ /* 0x000fde0000000000 */
[----:B------:R-:W-:-:S01]  /*3d20*/  NOP ;  /* 0x0000000000007918 */ /* 0x000fc20000000000 */
[----:B------:R-:W1:Y:S01]  /*3d30*/  DSETP.GEU.AND P0, PT, |R30|, UR24, PT ;  /* 0x000000181e007e2a */ /* 0x000e62000bf0e200 */
[----:B------:R-:W-:Y:S01]  /*3d40*/  IADD3 R38, P1, PT, R38, R19, RZ ;  /* 0x0000001326267210 */ /* 0x000fe20007f3e0ff */
[----:B------:R-:W-:-:S03]  /*3d50*/  FMUL.FTZ R32, R4, R25 ;  /* 0x0000001904207220 */ /* 0x000fc60000410000 */
[----:B------:R-:W-:Y:S01]  /*3d60*/  IADD3.X R39, PT, PT, R39, R18, RZ, P1, !PT ;  /* 0x0000001227277210 */ /* 0x000fe20000ffe4ff */
[----:B------:R-:W-:-:S15]  /*3d70*/  FMUL.FTZ R25, R9, R32 ;  /* 0x0000002009197220 */ /* 0x000fde0000410000 */
[----:B------:R-:W-:-:S15]  /*3d80*/  NOP ;  /* 0x0000000000007918 */ /* 0x000fde0000000000 */
[----:B------:R-:W-:-:S15]  /*3d90*/  NOP ;  /* 0x0000000000007918 */ /* 0x000fde0000000000 */
[----:B------:R-:W-:-:S13]  /*3da0*/  NOP ;  /* 0x0000000000007918 */ /* 0x000fda0000000000 */
[----:B0-----:R-:W-:-:S15]  /*3db0*/  I2F.S64 R2, R22 ;  /* 0x0000001600027312 */ /* 0x001fde0000301400 */
[----:B------:R-:W-:-:S15]  /*3dc0*/  NOP ;  /* 0x0000000000007918 */ /* 0x000fde0000000000 */
[----:B------:R-:W-:-:S15]  /*3dd0*/  NOP ;  /* 0x0000000000007918 */ /* 0x000fde0000000000 */
[----:B------:R-:W-:-:S15]  /*3de0*/  NOP ;  /* 0x0000000000007918 */ /* 0x000fde0000000000 */
[----:B------:R-:W-:-:S04]  /*3df0*/  NOP ;  /* 0x0000000000007918 */ /* 0x000fc80000000000 */
[----:B------:R-:W1:Y:S02]  /*3e00*/  F2F.F32.F64 R24, R30 ;  /* 0x0000001e00187310 */ /* 0x000e640000301000 */
[----:B-1----:R-:W-:Y:S01]  /*3e10*/  @!P0 FMUL R24, R24, 1.175494350822287508e-38 ;  /* 0x0080000018188820 */ /* 0x002fe20000400000 */
[----:B------:R-:W-:-:S03]  /*3e20*/  IADD3 R40, P0, PT, R40, R17, RZ ;  /* 0x0000001128287210 */ /* 0x000fc60007f1e0ff */
[----:B------:R-:W-:Y:S01]  /*3e30*/  FMUL.FTZ R30, R24, R25 ;  /* 0x00000019181e7220 */ /* 0x000fe20000410000 */
[----:B------:R-:W-:-:S03]  /*3e40*/  IADD3.X R41, PT, PT, R41, R16, RZ, P0, !PT ;  /* 0x0000001029297210 */ /* 0x000fc600007fe4ff */
[C---:B------:R-:W-:Y:S01]  /*3e50*/  FFMA.FTZ R21, R9.reuse, R6, R30 ;  /* 0x0000000609157223 */ /* 0x040fe2000001001e */
[-C--:B------:R-:W-:Y:S01]  /*3e60*/  FMUL.FTZ R6, R9, R24.reuse ;  /* 0x0000001809067220 */ /* 0x080fe20000410000 */
[----:B------:R-:W-:Y:S02]  /*3e70*/  FMUL.FTZ R9, R4, R24 ;  /* 0x0000001804097220 */ /* 0x000fe40000410000 */
[----:B------:R0:W5:Y:S01]  /*3e80*/  LDG.E R4, desc[UR14][R40.64] ;  /* 0x0000000e28047981 */ /* 0x000162000c1e1900 */
[----:B------:R-:W-:-:S04]  /*3e90*/  FMUL.FTZ R7, R7, R6 ;  /* 0x0000000607077220 */ /* 0x000fc80000410000 */
[----:B------:R-:W-:Y:S01]  /*3ea0*/  FFMA.FTZ R7, R8, R9, R7 ;  /* 0x0000000908077223 */ /* 0x000fe20000010007 */
[----:B--2---:R-:W-:-:S04]  /*3eb0*/  FADD.FTZ R0, R3, R2 ;  /* 0x0000000203007221 */ /* 0x004fc80000010000 */
[----:B------:R-:W-:-:S15]  /*3ec0*/  FMUL.FTZ R32, R0, 1 ;  /* 0x3f80000000207820 */ /* 0x000fde0000410000 */
[----:B------:R-:W-:-:S15]  /*3ed0*/  NOP ;  /* 0x0000000000007918 */ /* 0x000fde0000000000 */
[----:B------:R-:W-:-:S10]  /*3ee0*/  NOP ;  /* 0x0000000000007918 */ /* 0x000fd40000000000 */
        /* <DEDUP_REMOVED lines=27> */
[----:B-1----:R1:W2:Y:S02]  /*40a0*/  DFMA R24, R8, R24, R8 ;  /* 0x000000180818722b */ /* 0x0022a40000000008 */
[----:B-1----:R-:W3:Y:S01]  /*40b0*/  LDG.E R8, desc[UR14][R38.64] ;  /* 0x0000000e26087981 */ /* 0x002ee2000c1e1900 */
[----:B------:R-:W-:Y:S01]  /*40c0*/  FADD.FTZ R10, R10, R21 ;  /* 0x000000150a0a7221 */ /* 0x000fe20000010000 */
[----:B---3--:R-:W1:Y:S02]  /*40d0*/  MUFU.RCP R8, R8 ;  /* 0x0000000800087308 */ /* 0x008e640000001000 */
[----:B-1----:R-:W-:Y:S01]  /*40e0*/  FFMA.FTZ R6, R8, R8, -UR7 ;  /* 0x8000000708067e23 */ /* 0x002fe20008010008 */
[----:B0-2---:R-:W-:Y:S06]  /*40f0*/  @P0 BRA `(.L_x_1095) ;  /* 0x0000000000100947 */ /* 0x005fec0003800000 */
[----:B------:R-:W-:Y:S02]  /*4100*/  LOP3.LUT R32, R23, 0x7fffffff, RZ, 0xc0, !PT ;  /* 0x7fffffff17207812 */ /* 0x000fe400078ec0ff */
[----:B------:R-:W-:Y:S02]  /*4110*/  MOV R30, 0x4140 ;  /* 0x00004140001e7802 */ /* 0x000fe40000000f00 */
[----:B------:R-:W-:-:S07]  /*4120*/  IADD3 R32, PT, PT, R32, -0x100000, RZ ;  /* 0xfff0000020207810 */ /* 0x000fce0007ffe0ff */
[----:B-----5:R-:W-:Y:S05]  /*4130*/  CALL.REL.NOINC `($__internal_14_$__cuda_sm20_dblrcp_rn_slowpath_v3) ;  /* 0x0000003400187944 */ /* 0x020fea0003c00000 */
.L_x_1095:
[----:B------:R-:W-:-:S04]  /*4140*/  IADD3 R22, P0, PT, R36, R14, RZ ;  /* 0x0000000e24167210 */ /* 0x000fc80007f1e0ff */
[----:B------:R-:W-:-:S05]  /*4150*/  IADD3.X R23, PT, PT, R37, R12, RZ, P0, !PT ;  /* 0x0000000c25177210 */ /* 0x000fca00007fe4ff */
[----:B------:R-:W2:Y:S01]  /*4160*/  LDG.E R8, desc[UR14][R22.64] ;  /* 0x0000000e16087981 */ /* 0x000ea2000c1e1900 */
[----:B------:R-:W-:-:S04]  /*4170*/  IADD3 R30, P0, PT, R38, R19, RZ ;  /* 0x00000013261e7210 */ /* 0x000fc80007f1e0ff */
[----:B------:R-:W-:-:S05]  /*4180*/  IADD3.X R31, PT, PT, R39, R18, RZ, P0, !PT ;  /* 0x00000012271f7210 */ /* 0x000fca00007fe4ff */
[----:B------:R-:W3:Y:S01]  /*4190*/  LDG.E R14, desc[UR14][R30.64] ;  /* 0x0000000e1e0e7981 */ /* 0x000ee2000c1e1900 */
[----:B------:R-:W-:-:S04]  /*41a0*/  IADD3 R18, P0, PT, R40, R17, RZ ;  /* 0x0000001128127210 */ /* 0x000fc80007f1e0ff */
[----:B------:R-:W-:Y:S02]  /*41b0*/  IADD3.X R19, PT, PT, R41, R16, RZ, P0, !PT ;  /* 0x0000001029137210 */ /* 0x000fe400007fe4ff */
        /* <DEDUP_REMOVED lines=8> */
[----:B------:R-:W4:-:S15]  /*4240*/  DSETP.GEU.AND P0, PT, |R24|, UR24, PT ;  /* 0x0000001818007e2a */ /* 0x000f1e000bf0e200 */
[----:B------:R-:W-:-:S15]  /*4250*/  NOP ;  /* 0x0000000000007918 */ /* 0x000fde0000000000 */
[----:B------:R-:W-:-:S15]  /*4260*/  NOP ;  /* 0x0000000000007918 */ /* 0x000fde0000000000 */
[----:B------:R-:W-:-:S15]  /*4270*/  NOP ;  /* 0x0000000000007918 */ /* 0x000fde0000000000 */
[----:B------:R-:W-:-:S04]  /*4280*/  NOP ;  /* 0x0000000000007918 */ /* 0x000fc80000000000 */
[----:B0-----:R0:W-:Y:S02]  /*4290*/  I2F.S64 R17, R16 ;  /* 0x0000001000117312 */ /* 0x0011e40000301400 */
[----:B0----5:R-:W-:-:S15]  /*42a0*/  FADD.FTZ R16, R7, -R4 ;  /* 0x8000000407107221 */ /* 0x021fde0000010000 */
[----:B------:R-:W-:-:S15]  /*42b0*/  NOP ;  /* 0x0000000000007918 */ /* 0x000fde0000000000 */
[----:B------:R-:W-:-:S15]  /*42c0*/  NOP ;  /* 0x0000000000007918 */ /* 0x000fde0000000000 */
[----:B------:R-:W-:-:S15]  /*42d0*/  NOP ;  /* 0x0000000000007918 */ /* 0x000fde0000000000 */
[----:B------:R-:W-:-:S02]  /*42e0*/  NOP ;  /* 0x0000000000007918 */ /* 0x000fc40000000000 */
[----:B------:R-:W4:Y:S02]  /*42f0*/  F2F.F32.F64 R0, R24 ;  /* 0x0000001800007310 */ /* 0x000f240000301000 */
[----:B----4-:R-:W-:Y:S01]  /*4300*/  @!P0 FMUL R0, R0, 1.175494350822287508e-38 ;  /* 0x0080000000008820 */ /* 0x010fe20000400000 */
[----:B--2---:R-:W-:-:S04]  /*4310*/  FADD.FTZ R9, R8, R17 ;  /* 0x0000001108097221 */ /* 0x004fc80000010000 */
[----:B------:R-:W-:-:S15]  /*4320*/  FMUL.FTZ R21, R9, 1 ;  /* 0x3f80000009157820 */ /* 0x000fde0000410000 */
[----:B------:R-:W-:-:S15]  /*4330*/  NOP ;  /* 0x0000000000007918 */ /* 0x000fde0000000000 */
[----:B------:R-:W-:-:S15]  /*4340*/  NOP ;  /* 0x0000000000007918 */ /* 0x000fde0000000000 */
[----:B------:R-:W-:-:S12]  /*4350*/  NOP ;  /* 0x0000000000007918 */ /* 0x000fd80000000000 */
[----:B------:R0:W2:Y:S02]  /*4360*/  F2F.F64.F32 R22, R21 ;  /* 0x0000001500167310 */ /* 0x0000a40000201800 */
[----:B0-----:R-:W-:Y:S01]  /*4370*/  FMUL.FTZ R21, R16, R16 ;  /* 0x0000001010157220 */ /* 0x001fe20000410000 */
[----:B--2---:R-:W-:-:S03]  /*4380*/  IADD3 R32, PT, PT, R23, 0x300402, RZ ;  /* 0x0030040217207810 */ /* 0x004fc60007ffe0ff */
[----:B------:R-:W-:Y:S01]  /*4390*/  FMUL.FTZ R16, R2, R21 ;  /* 0x0000001502107220 */ /* 0x000fe20000410000 */
[----:B------:R-:W-:-:S03]  /*43a0*/  FSETP.GEU.AND P0, PT, |R32|, 5.8789094863358348022e-39, PT ;  /* 0x004004022000780b */ /* 0x000fc60003f0e200 */
[----:B------:R-:W-:-:S04]  /*43b0*/  FMUL.FTZ R21, R3, R16 ;  /* 0x0000001003157220 */ /* 0x000fc80000410000 */
[----:B------:R-:W-:Y:S01]  /*43c0*/  FMUL.FTZ R16, R0, R21 ;  /* 0x0000001500107220 */ /* 0x000fe20000410000 */
[----:B------:R-:W0:Y:S08]  /*43d0*/  MUFU.RCP64H R33, R23 ;  /* 0x0000001700217308 */ /* 0x000e300000001800 */
[----:B---3--:R-:W2:-:S15]  /*43e0*/  MUFU.RCP R14, R14 ;  /* 0x0000000e000e7308 */ /* 0x008e9e0000001000 */
        /* <DEDUP_REMOVED lines=13> */
[C---:B0-----:R-:W-:Y:S01]  /*44c0*/  FMUL.FTZ R33, R3.reuse, R0 ;  /* 0x0000000003217220 */ /* 0x041fe20000410000 */
[----:B------:R-:W-:Y:S01]  /*44d0*/  FFMA.FTZ R3, R3, R6, R16 ;  /* 0x0000000603037223 */ /* 0x000fe20000010010 */
[----:B------:R-:W-:Y:S02]  /*44e0*/  FMUL.FTZ R0, R2, R0 ;  /* 0x0000000002007220 */ /* 0x000fe40000410000 */
[----:B------:R-:W-:Y:S01]  /*44f0*/  FMUL.FTZ R4, R4, R33 ;  /* 0x0000002104047220 */ /* 0x000fe20000410000 */
[----:B------:R-:W-:Y:S01]  /*4500*/  FADD.FTZ R10, R10, R3 ;  /* 0x000000030a0a7221 */ /* 0x000fe20000010000 */
[----:B--2---:R-:W-:Y:S02]  /*4510*/  FFMA.FTZ R3, R14, R14, -UR7 ;  /* 0x800000070e037e23 */ /* 0x004fe4000801000e */
[----:B------:R-:W-:-:S15]  /*4520*/  FFMA.FTZ R7, R7, R0, R4 ;  /* 0x0000000007077223 */ /* 0x000fde0000010004 */
[----:B------:R-:W-:-:S15]  /*4530*/  NOP ;  /* 0x0000000000007918 */ /* 0x000fde0000000000 */
[----:B------:R-:W-:-:S15]  /*4540*/  NOP ;  /* 0x0000000000007918 */ /* 0x000fde0000000000 */
[----:B------:R-:W-:-:S09]  /*4550*/  NOP ;  /* 0x0000000000007918 */ /* 0x000fd20000000000 */
        /* <DEDUP_REMOVED lines=11> */
.L_x_1096:
[----:B------:R-:W-:Y:S01]  /*4610*/  FADD.FTZ R2, R7, -R12 ;  /* 0x8000000c07027221 */ /* 0x000fe20000010000 */
[----:B------:R-:W-:Y:S01]  /*4620*/  UMOV UR24, 0xf0000000 ;  /* 0xf000000000187882 */ /* 0x000fe20000000000 */
[----:B------:R-:W-:Y:S01]  /*4630*/  UMOV UR25, 0x380fffff ;  /* 0x380fffff00197882 */ /* 0x000fe20000000000 */
[----:B------:R-:W-:Y:S01]  /*4640*/  IADD3 R20, PT, PT, R20, 0x4, RZ ;  /* 0x0000000414147810 */ /* 0x000fe20007ffe0ff */
        /* <DEDUP_REMOVED lines=8> */
[----:B0-----:R-:W-:Y:S01]  /*46d0*/  @!P0 FMUL R0, R0, 1.175494350822287508e-38 ;  /* 0x0080000000008820 */ /* 0x001fe20000400000 */
[----:B------:R-:W-:Y:S02]  /*46e0*/  ISETP.NE.AND P0, PT, R20, UR5, PT ;  /* 0x0000000514007c0c */ /* 0x000fe4000bf05270 */
[C---:B------:R-:W-:Y:S01]  /*46f0*/  FMUL.FTZ R19, R8.reuse, R19 ;  /* 0x0000001308137220 */ /* 0x040fe20000410000 */
[----:B------:R-:W-:-:S03]  /*4700*/  FMUL.FTZ R21, R8, R0 ;  /* 0x0000000008157220 */ /* 0x000fc60000410000 */
[----:B------:R-:W-:Y:S01]  /*4710*/  FMUL.FTZ R19, R0, R19 ;  /* 0x0000001300137220 */ /* 0x000fe20000410000 */
[----:B------:R-:W-:Y:S01]  /*4720*/  FMUL.FTZ R0, R17, R0 ;  /* 0x0000000011007220 */ /* 0x000fe20000410000 */
[----:B------:R-:W-:Y:S02]  /*4730*/  FMUL.FTZ R12, R12, R21 ;  /* 0x000000150c0c7220 */ /* 0x000fe40000410000 */
[----:B------:R-:W-:Y:S02]  /*4740*/  FFMA.FTZ R3, R8, R3, R19 ;  /* 0x0000000308037223 */ /* 0x000fe40000010013 */
[----:B------:R-:W-:Y:S02]  /*4750*/  FFMA.FTZ R8, R7, R0, R12 ;  /* 0x0000000007087223 */ /* 0x000fe4000001000c */
[----:B------:R-:W-:-:S15]  /*4760*/  FADD.FTZ R10, R10, R3 ;  /* 0x000000030a0a7221 */ /* 0x000fde0000010000 */
[----:B------:R-:W-:-:S15]  /*4770*/  NOP ;  /* 0x0000000000007918 */ /* 0x000fde0000000000 */
[----:B------:R-:W-:-:S15]  /*4780*/  NOP ;  /* 0x0000000000007918 */ /* 0x000fde0000000000 */
[----:B------:R-:W-:-:S02]  /*4790*/  NOP ;  /* 0x0000000000007918 */ /* 0x000fc40000000000 */
[----:B------:R1:W2:Y:S02]  /*47a0*/  F2I.S64.TRUNC R36, R9 ;  /* 0x0000000900247311 */ /* 0x0002a4000020d900 */
[----:B-12---:R-:W-:Y:S05]  /*47b0*/  @P0 BRA `(.L_x_1097) ;  /* 0xffffffe800dc0947 */ /* 0x006fea000383ffff */
[----:B------:R-:W-:-:S07]  /*47c0*/  MOV R12, UR5 ;  /* 0x00000005000c7c02 */ /* 0x000fce0008000f00 */
.L_x_1092:
[----:B------:R-:W-:-:S09]  /*47d0*/  UISETP.NE.AND UP0, UPT, UR17, URZ, UPT ;  /* 0x000000ff1100728c */ /* 0x000fd2000bf05270 */
[----:B------:R-:W-:Y:S05]  /*47e0*/  BRA.U !UP0, `(.L_x_1098) ;  /* 0x0000001108487547 */ /* 0x000fea000b800000 */
[----:B------:R-:W-:-:S09]  /*47f0*/  UISETP.NE.AND UP0, UPT, UR17, 0x1, UPT ;  /* 0x000000011100788c */ /* 0x000fd2000bf05270 */
[----:B------:R-:W-:Y:S05]  /*4800*/  BRA.U !UP0, `(.L_x_1099) ;  /* 0x0000000908cc7547 */ /* 0x000fea000b800000 */
[----:B------:R-:W1:Y:S01]  /*4810*/  LDCU.64 UR24, c[0x0][0x448] ;  /* 0x00008900ff1877ac */ /* 0x000e620008000a00 */
[----:B------:R-:W2:Y:S01]  /*4820*/  LDC.64 R6, c[0x0][0x438] ;  /* 0x00010e00ff067b82 */ /* 0x000ea20000000a00 */
[----:B------:R-:W0:Y:S01]  /*4830*/  LDCU.64 UR26, c[0x0][0x3a8] ;  /* 0x00007500ff1a77ac */ /* 0x000e220008000a00 */
[----:B------:R-:W3:Y:S01]  /*4840*/  I2F.S64 R4, R36 ;  /* 0x0000002400047312 */ /* 0x000ee20000301400 */
[----:B------:R-:W4:Y:S01]  /*4850*/  LDCU UR6, c[0x0][0x430] ;  /* 0x00008600ff0677ac */ /* 0x000f220008000800 */
[----:B-1----:R-:W-:-:S04]  /*4860*/  IMAD.WIDE.U32 R2, R12, UR24, RZ ;  /* 0x000000180c027c25 */ /* 0x002fc8000f8e00ff */
[----:B------:R-:W-:Y:S01]  /*4870*/  IMAD R0, R12, UR25, R3 ;  /* 0x000000190c007c24 */ /* 0x000fe2000f8e0203 */
[----:B------:R-:W1:Y:S01]  /*4880*/  LDCU.64 UR24, c[0x0][0x3c0] ;  /* 0x00007800ff1877ac */ /* 0x000e620008000a00 */
[C---:B--2---:R-:W-:Y:S02]  /*4890*/  LEA R6, P0, R2.reuse, R6, 0x2 ;  /* 0x0000000602067211 */ /* 0x044fe400078010ff */
[----:B------:R-:W-:Y:S02]  /*48a0*/  MOV R3, R11 ;  /* 0x0000000b00037202 */ /* 0x000fe40000000f00 */
[----:B------:R-:W-:Y:S02]  /*48b0*/  LEA.HI.X R7, R2, R7, R0, 0x2, P0 ;  /* 0x0000000702077211 */ /* 0x000fe400000f1400 */
[----:B------:R-:W-:-:S03]  /*48c0*/  MOV R2, R26 ;  /* 0x0000001a00027202 */ /* 0x000fc60000000f00 */
[----:B------:R-:W3:Y:S02]  /*48d0*/  LDG.E R17, desc[UR14][R6.64] ;  /* 0x0000000e06117981 */ /* 0x000ee4000c1e1900 */
[----:B-1----:R-:W-:-:S04]  /*48e0*/  IMAD.WIDE.U32 R2, R12, UR24, R2 ;  /* 0x000000180c027c25 */ /* 0x002fc8000f8e0002 */
[----:B------:R-:W-:Y:S01]  /*48f0*/  IMAD R3, R12, UR25, R3 ;  /* 0x000000190c037c24 */ /* 0x000fe2000f8e0203 */
[C---:B0-----:R-:W-:Y:S01]  /*4900*/  LEA R20, P0, R2.reuse, UR26, 0x2 ;  /* 0x0000001a02147c11 */ /* 0x041fe2000f8010ff */
[----:B------:R-:W0:Y:S03]  /*4910*/  LDCU.64 UR24, c[0x0][0x398] ;  /* 0x00007300ff1877ac */ /* 0x000e260008000a00 */
[----:B------:R-:W-:Y:S01]  /*4920*/  LEA.HI.X R21, R2, UR27, R3, 0x2, P0 ;  /* 0x0000001b02157c11 */ /* 0x000fe200080f1403 */
[----:B------:R-:W1:Y:S04]  /*4930*/  LDCU.64 UR26, c[0x0][0x380] ;  /* 0x00007000ff1a77ac */ /* 0x000e680008000a00 */
[----:B------:R-:W2:Y:S01]  /*4940*/  LDG.E R0, desc[UR14][R20.64] ;  /* 0x0000000e14007981 */ /* 0x000ea2000c1e1900 */
[----:B------:R-:W-:-:S02]  /*4950*/  MOV R2, R28 ;  /* 0x0000001c00027202 */ /* 0x000fc40000000f00 */
[----:B------:R-:W-:-:S03]  /*4960*/  MOV R3, R13 ;  /* 0x0000000d00037202 */ /* 0x000fc60000000f00 */
[----:B0-----:R-:W-:-:S04]  /*4970*/  IMAD.WIDE.U32 R2, R12, UR24, R2 ;  /* 0x000000180c027c25 */ /* 0x001fc8000f8e0002 */
[----:B------:R-:W-:Y:S01]  /*4980*/  IMAD R3, R12, UR25, R3 ;  /* 0x000000190c037c24 */ /* 0x000fe2000f8e0203 */
[----:B-1----:R-:W-:-:S04]  /*4990*/  LEA R18, P0, R2, UR26, 0x2 ;  /* 0x0000001a02127c11 */ /* 0x002fc8000f8010ff */
[----:B------:R-:W-:-:S05]  /*49a0*/  LEA.HI.X R19, R2, UR27, R3, 0x2, P0 ;  /* 0x0000001b02137c11 */ /* 0x000fca00080f1403 */
[----:B------:R0:W5:Y:S01]  /*49b0*/  LDG.E R9, desc[UR14][R18.64] ;  /* 0x0000000e12097981 */ /* 0x000162000c1e1900 */
[----:B---3--:R-:W-:-:S04]  /*49c0*/  FADD.FTZ R14, R17, R4 ;  /* 0x00000004110e7221 */ /* 0x008fc80000010000 */
[----:B------:R-:W-:-:S06]  /*49d0*/  FMUL.FTZ R22, R14, 1 ;  /* 0x3f8000000e167820 */ /* 0x000fcc0000410000 */
[----:B------:R-:W1:Y:S02]  /*49e0*/  F2F.F64.F32 R22, R22 ;  /* 0x0000001600167310 */ /* 0x000e640000201800 */
[----:B-1----:R-:W-:-:S04]  /*49f0*/  IADD3 R6, PT, PT, R23, 0x300402, RZ ;  /* 0x0030040217067810 */ /* 0x002fc80007ffe0ff */
[----:B------:R-:W-:Y:S01]  /*4a00*/  FSETP.GEU.AND P0, PT, |R6|, 5.8789094863358348022e-39, PT ;  /* 0x004004020600780b */ /* 0x000fe20003f0e200 */
[----:B------:R-:W1:Y:S08]  /*4a10*/  MUFU.RCP64H R7, R23 ;  /* 0x0000001700077308 */ /* 0x000e700000001800 */
[----:B--2---:R-:W4:-:S15]  /*4a20*/  MUFU.RCP R0, R0 ;  /* 0x0000000000007308 */ /* 0x004f1e0000001000 */
        /* <DEDUP_REMOVED lines=14> */
[----:B----4-:R-:W-:-:S15]  /*4b10*/  FFMA.FTZ R6, R0, R0, -UR6 ;  /* 0x8000000600067e23 */ /* 0x010fde0008010000 */
[----:B------:R-:W-:-:S15]  /*4b20*/  NOP ;  /* 0x0000000000007918 */ /* 0x000fde0000000000 */
[----:B------:R-:W-:-:S15]  /*4b30*/  NOP ;  /* 0x0000000000007918 */ /* 0x000fde0000000000 */
[----:B------:R-:W-:-:S15]  /*4b40*/  NOP ;  /* 0x0000000000007918 */ /* 0x000fde0000000000 */
[----:B------:R-:W-:-:S02]  /*4b50*/  NOP ;  /* 0x0000000000007918 */ /* 0x000fc40000000000 */
        /* <DEDUP_REMOVED lines=11> */
.L_x_1100:
[----:B------:R-:W0:Y:S01]  /*4c10*/  LDC.64 R2, c[0x0][0x438] ;  /* 0x00010e00ff027b82 */ /* 0x000e220000000a00 */
[----:B------:R-:W1:Y:S01]  /*4c20*/  LDCU.64 UR24, c[0x0][0x448] ;  /* 0x00008900ff1877ac */ /* 0x000e620008000a00 */
[----:B------:R-:W-:Y:S01]  /*4c30*/  IADD3 R23, PT, PT, R12, 0x1, RZ ;  /* 0x000000010c177810 */ /* 0x000fe20007ffe0ff */
[----:B------:R-:W2:Y:S01]  /*4c40*/  LDCU.64 UR26, c[0x0][0x3a8] ;  /* 0x00007500ff1a77ac */ /* 0x000ea20008000a00 */
[----:B------:R-:W3:Y:S01]  /*4c50*/  F2I.S64.TRUNC R32, R14 ;  /* 0x0000000e00207311 */ /* 0x000ee2000020d900 */
[----:B------:R-:W4:Y:S02]  /*4c60*/  LDCU UR6, c[0x0][0x430] ;  /* 0x00008600ff0677ac */ /* 0x000f240008000800 */
[----:B-1----:R-:W-:-:S04]  /*4c70*/  IMAD.WIDE.U32 R18, R23, UR24, RZ ;  /* 0x0000001817127c25 */ /* 0x002fc8000f8e00ff */
[----:B------:R-:W-:Y:S01]  /*4c80*/  IMAD R0, R23, UR25, R19 ;  /* 0x0000001917007c24 */ /* 0x000fe2000f8e0213 */
[C---:B0-----:R-:W-:Y:S01]  /*4c90*/  LEA R2, P0, R18.reuse, R2, 0x2 ;  /* 0x0000000212027211 */ /* 0x041fe200078010ff */
[----:B------:R-:W0:Y:S03]  /*4ca0*/  LDCU.64 UR24, c[0x0][0x3c0] ;  /* 0x00007800ff1877ac */ /* 0x000e260008000a00 */
[----:B------:R-:W-:-:S05]  /*4cb0*/  LEA.HI.X R3, R18, R3, R0, 0x2, P0 ;  /* 0x0000000312037211 */ /* 0x000fca00000f1400 */
[----:B------:R1:W4:Y:S02]  /*4cc0*/  LDG.E R7, desc[UR14][R2.64] ;  /* 0x0000000e02077981 */ /* 0x000324000c1e1900 */
        /* <DEDUP_REMOVED lines=14> */
[----:B------:R-:W-:-:S11]  /*4db0*/  LEA.HI.X R19, R2, UR27, R23, 0x2, P0 ;  /* 0x0000001b02137c11 */ /* 0x000fd600080f1417 */
[----:B---3--:R-:W-:Y:S01]  /*4dc0*/  I2F.S64 R2, R32 ;  /* 0x0000002000027312 */ /* 0x008fe20000301400 */
[----:B------:R-:W-:Y:S01]  /*4dd0*/  UMOV UR24, 0xf0000000 ;  /* 0xf000000000187882 */ /* 0x000fe20000000000 */
[----:B------:R-:W-:Y:S01]  /*4de0*/  UMOV UR25, 0x380fffff ;  /* 0x380fffff00197882 */ /* 0x000fe20000000000 */
[----:B------:R0:W5:-:S15]  /*4df0*/  LDG.E R3, desc[UR14][R18.64] ;  /* 0x0000000e12037981 */ /* 0x00015e000c1e1900 */
[----:B------:R-:W-:-:S15]  /*4e00*/  NOP ;  /* 0x0000000000007918 */ /* 0x000fde0000000000 */
[----:B------:R-:W-:-:S15]  /*4e10*/  NOP ;  /* 0x0000000000007918 */ /* 0x000fde0000000000 */
[----:B------:R-:W-:-:S15]  /*4e20*/  NOP ;  /* 0x0000000000007918 */ /* 0x000fde0000000000 */
[----:B------:R-:W-:-:S01]  /*4e30*/  NOP ;  /* 0x0000000000007918 */ /* 0x000fc20000000000 */
[----:B------:R-:W1:-:S15]  /*4e40*/  DSETP.GEU.AND P0, PT, |R24|, UR24, PT ;  /* 0x0000001818007e2a */ /* 0x000e5e000bf0e200 */
[----:B------:R-:W-:-:S15]  /*4e50*/  NOP ;  /* 0x0000000000007918 */ /* 0x000fde0000000000 */
[----:B------:R-:W-:-:S15]  /*4e60*/  NOP ;  /* 0x0000000000007918 */ /* 0x000fde0000000000 */
[----:B------:R-:W-:-:S15]  /*4e70*/  NOP ;  /* 0x0000000000007918 */ /* 0x000fde0000000000 */
[----:B------:R-:W-:-:S04]  /*4e80*/  NOP ;  /* 0x0000000000007918 */ /* 0x000fc80000000000 */
[----:B------:R-:W1:Y:S02]  /*4e90*/  F2F.F32.F64 R14, R24 ;  /* 0x00000018000e7310 */ /* 0x000e640000301000 */
[----:B-1----:R-:W-:-:S04]  /*4ea0*/  @!P0 FMUL R14, R14, 1.175494350822287508e-38 ;  /* 0x008000000e0e8820 */ /* 0x002fc80000400000 */
[----:B------:R-:W-:Y:S01]  /*4eb0*/  FMUL.FTZ R34, R17, R14 ;  /* 0x0000000e11227220 */ /* 0x000fe20000410000 */
[----:B----4-:R-:W-:-:S04]  /*4ec0*/  FADD.FTZ R0, R7, R2 ;  /* 0x0000000207007221 */ /* 0x010fc80000010000 */
[----:B------:R-:W-:-:S15]  /*4ed0*/  FMUL.FTZ R22, R0, 1 ;  /* 0x3f80000000167820 */ /* 0x000fde0000410000 */
[----:B------:R-:W-:-:S15]  /*4ee0*/  NOP ;  /* 0x0000000000007918 */ /* 0x000fde0000000000 */
[----:B------:R-:W-:-:S15]  /*4ef0*/  NOP ;  /* 0x0000000000007918 */ /* 0x000fde0000000000 */
[----:B------:R-:W-:-:S08]  /*4f00*/  NOP ;  /* 0x0000000000007918 */ /* 0x000fd00000000000 */
[----:B------:R-:W1:Y:S02]  /*4f10*/  F2F.F64.F32 R22, R22 ;  /* 0x0000001600167310 */ /* 0x000e640000201800 */
[----:B-1----:R-:W-:-:S04]  /*4f20*/  IADD3 R30, PT, PT, R23, 0x300402, RZ ;  /* 0x00300402171e7810 */ /* 0x002fc80007ffe0ff */
[----:B------:R-:W-:Y:S01]  /*4f30*/  FSETP.GEU.AND P0, PT, |R30|, 5.8789094863358348022e-39, PT ;  /* 0x004004021e00780b */ /* 0x000fe20003f0e200 */
[----:B------:R-:W1:Y:S08]  /*4f40*/  MUFU.RCP64H R31, R23 ;  /* 0x00000017001f7308 */ /* 0x000e700000001800 */
[----:B--2---:R-:W2:-:S15]  /*4f50*/  MUFU.RCP R16, R16 ;  /* 0x0000001000107308 */ /* 0x004e9e0000001000 */
        /* <DEDUP_REMOVED lines=13> */
[----:B-1----:R1:W0:Y:S02]  /*5030*/  DFMA R20, R30, R20, R30 ;  /* 0x000000141e14722b */ /* 0x002224000000001e */
[----:B-1---5:R-:W-:Y:S01]  /*5040*/  FADD.FTZ R31, R8, -R9 ;  /* 0x80000009081f7221 */ /* 0x022fe20000010000 */
[----:B------:R-:W-:-:S03]  /*5050*/  FMUL.FTZ R9, R9, R34 ;  /* 0x0000002209097220 */ /* 0x000fc60000410000 */
[----:B------:R-:W-:-:S04]  /*5060*/  FMUL.FTZ R31, R31, R31 ;  /* 0x0000001f1f1f7220 */ /* 0x000fc80000410000 */
[----:B------:R-:W-:-:S04]  /*5070*/  FMUL.FTZ R32, R4, R31 ;  /* 0x0000001f04207220 */ /* 0x000fc80000410000 */
[----:B------:R-:W-:-:S04]  /*5080*/  FMUL.FTZ R31, R17, R32 ;  /* 0x00000020111f7220 */ /* 0x000fc80000410000 */
[----:B------:R-:W-:Y:S01]  /*5090*/  FMUL.FTZ R32, R14, R31 ;  /* 0x0000001f0e207220 */ /* 0x000fe20000410000 */
[----:B------:R-:W-:Y:S01]  /*50a0*/  FMUL.FTZ R31, R4, R14 ;  /* 0x0000000e041f7220 */ /* 0x000fe20000410000 */
[----:B--2---:R-:W-:Y:S02]  /*50b0*/  FFMA.FTZ R4, R16, R16, -UR6 ;  /* 0x8000000610047e23 */ /* 0x004fe40008010010 */
[----:B------:R-:W-:Y:S01]  /*50c0*/  FFMA.FTZ R17, R17, R6, R32 ;  /* 0x0000000611117223 */ /* 0x000fe20000010020 */
[----:B------:R-:W-:-:S03]  /*50d0*/  FFMA.FTZ R8, R8, R31, R9 ;  /* 0x0000001f08087223 */ /* 0x000fc60000010009 */
[----:B------:R-:W-:-:S15]  /*50e0*/  FADD.FTZ R10, R10, R17 ;  /* 0x000000110a0a7221 */ /* 0x000fde0000010000 */
[----:B------:R-:W-:-:S15]  /*50f0*/  NOP ;  /* 0x0000000000007918 */ /* 0x000fde0000000000 */
[----:B------:R-:W-:-:S08]  /*5100*/  NOP ;  /* 0x0000000000007918 */ /* 0x000fd00000000000 */
        /* <DEDUP_REMOVED lines=11> */
.L_x_1101:
        /* <DEDUP_REMOVED lines=23> */
[----:B------:R1:W2:Y:S02]  /*5330*/  F2I.S64.TRUNC R36, R0 ;  /* 0x0000000000247311 */ /* 0x0002a4000020d900 */
.L_x_1099:
[----:B------:R-:W5:Y:S02]  /*5340*/  LDCU UR6, c[0x0][0x388] ;  /* 0x00007100ff0677ac */ /* 0x000f640008000800 */
[----:B-----5:R-:W-:-:S09]  /*5350*/  ULOP3.LUT UP0, URZ, UR6, 0x1, URZ, 0xc0, !UPT ;  /* 0x0000000106ff7892 */ /* 0x020fd2000f80c0ff */
[----:B------:R-:W-:Y:S05]  /*5360*/  BRA.U !UP0, `(.L_x_1098) ;  /* 0x0000000508687547 */ /* 0x000fea000b800000 */
[----:B------:R-:W0:Y:S01]  /*5370*/  LDCU.64 UR24, c[0x0][0x448] ;  /* 0x00008900ff1877ac */ /* 0x000e220008000a00 */
[----:B------:R-:W2:Y:S01]  /*5380*/  LDC.64 R6, c[0x0][0x438] ;  /* 0x00010e00ff067b82 */ /* 0x000ea20000000a00 */
[----:B------:R-:W3:Y:S01]  /*5390*/  LDCU.64 UR26, c[0x0][0x3a8] ;  /* 0x00007500ff1a77ac */ /* 0x000ee20008000a00 */
[----:B------:R-:W4:Y:S01]  /*53a0*/  LDCU UR6, c[0x0][0x430] ;  /* 0x00008600ff0677ac */ /* 0x000f220008000800 */
[----:B0-----:R-:W-:-:S04]  /*53b0*/  IMAD.WIDE.U32 R2, R12, UR24, RZ ;  /* 0x000000180c027c25 */ /* 0x001fc8000f8e00ff */
[----:B-1----:R-:W-:Y:S01]  /*53c0*/  IMAD R0, R12, UR25, R3 ;  /* 0x000000190c007c24 */ /* 0x002fe2000f8e0203 */
[----:B------:R-:W0:Y:S01]  /*53d0*/  LDCU.64 UR24, c[0x0][0x3c0] ;  /* 0x00007800ff1877ac */ /* 0x000e220008000a00 */
[C---:B--2---:R-:W-:Y:S02]  /*53e0*/  LEA R6, P0, R2.reuse, R6, 0x2 ;  /* 0x0000000602067211 */ /* 0x044fe400078010ff */
[----:B------:R-:W-:Y:S02]  /*53f0*/  MOV R3, R11 ;  /* 0x0000000b00037202 */ /* 0x000fe40000000f00 */
[----:B------:R-:W-:Y:S02]  /*5400*/  LEA.HI.X R7, R2, R7, R0, 0x2, P0 ;  /* 0x0000000702077211 */ /* 0x000fe400000f1400 */
[----:B------:R-:W-:-:S03]  /*5410*/  MOV R2, R26 ;  /* 0x0000001a00027202 */ /* 0x000fc60000000f00 */
[----:B------:R-:W2:Y:S02]  /*5420*/  LDG.E R0, desc[UR14][R6.64] ;  /* 0x0000000e06007981 */ /* 0x000ea4000c1e1900 */
[----:B0-----:R-:W-:-:S04]  /*5430*/  IMAD.WIDE.U32 R2, R12, UR24, R2 ;  /* 0x000000180c027c25 */ /* 0x001fc8000f8e0002 */
[----:B------:R-:W-:Y:S01]  /*5440*/  IMAD R3, R12, UR25, R3 ;  /* 0x000000190c037c24 */ /* 0x000fe2000f8e0203 */
[C---:B---3--:R-:W-:Y:S01]  /*5450*/  LEA R16, P0, R2.reuse, UR26, 0x2 ;  /* 0x0000001a02107c11 */ /* 0x048fe2000f8010ff */
[----:B------:R-:W0:Y:S03]  /*5460*/  LDCU.64 UR24, c[0x0][0x398] ;  /* 0x00007300ff1877ac */ /* 0x000e260008000a00 */
[----:B------:R-:W-:Y:S01]  /*5470*/  LEA.HI.X R17, R2, UR27, R3, 0x2, P0 ;  /* 0x0000001b02117c11 */ /* 0x000fe200080f1403 */
[----:B------:R-:W1:Y:S04]  /*5480*/  LDCU.64 UR26, c[0x0][0x380] ;  /* 0x00007000ff1a77ac */ /* 0x000e680008000a00 */
[----:B------:R-:W3:Y:S01]  /*5490*/  LDG.E R4, desc[UR14][R16.64] ;  /* 0x0000000e10047981 */ /* 0x000ee2000c1e1900 */
[----:B------:R-:W-:-:S02]  /*54a0*/  MOV R2, R28 ;  /* 0x0000001c00027202 */ /* 0x000fc40000000f00 */
[----:B------:R-:W-:-:S03]  /*54b0*/  MOV R3, R13 ;  /* 0x0000000d00037202 */ /* 0x000fc60000000f00 */
[----:B0-----:R-:W-:-:S04]  /*54c0*/  IMAD.WIDE.U32 R2, R12, UR24, R2 ;  /* 0x000000180c027c25 */ /* 0x001fc8000f8e0002 */
[----:B------:R-:W-:Y:S01]  /*54d0*/  IMAD R3, R12, UR25, R3 ;  /* 0x000000190c037c24 */ /* 0x000fe2000f8e0203 */
[----:B-1----:R-:W-:-:S04]  /*54e0*/  LEA R18, P0, R2, UR26, 0x2 ;  /* 0x0000001a02127c11 */ /* 0x002fc8000f8010ff */
        /* <DEDUP_REMOVED lines=12> */
[----:B---3--:R-:W4:-:S15]  /*55b0*/  MUFU.RCP R4, R4 ;  /* 0x0000000400047308 */ /* 0x008f1e0000001000 */
        /* <DEDUP_REMOVED lines=30> */
.L_x_1102:
        /* <DEDUP_REMOVED lines=12> */
[CC--:B------:R-:W-:Y:S01]  /*5860*/  FMUL.FTZ R6, R0.reuse, R4.reuse ;  /* 0x0000000400067220 */ /* 0x0c0fe20000410000 */
        /* <DEDUP_REMOVED lines=10> */
.L_x_1098:
[----:B-12---:R-:W-:Y:S01]  /*5910*/  MOV R12, R36 ;  /* 0x00000024000c7202 */ /* 0x006fe20000000f00 */
[----:B------:R-:W1:Y:S01]  /*5920*/  LDCU UR6, c[0x0][0x430] ;  /* 0x00008600ff0677ac */ /* 0x000e620008000800 */
[----:B------:R-:W-:Y:S01]  /*5930*/  MOV R13, R37 ;  /* 0x00000025000d7202 */ /* 0x000fe20000000f00 */
[----:B------:R-:W-:Y:S01]  /*5940*/  BSSY.RECONVERGENT B1, `(.L_x_1103) ;  /* 0x0000034000017945 */ /* 0x000fe20003800200 */
[----:B------:R-:W2:Y:S02]  /*5950*/  LDCU.64 UR24, c[0x0][0x3e0] ;  /* 0x00007c00ff1877ac */ /* 0x000ea40008000a00 */
[----:B------:R-:W5:Y:S01]  /*5960*/  I2F.S64 R0, R12 ;  /* 0x0000000c00007312 */ /* 0x000f620000301400 */
[----:B------:R-:W0:Y:S01]  /*5970*/  LDCU.64 UR26, c[0x0][0x3d0] ;  /* 0x00007a00ff1a77ac */ /* 0x000e220008000a00 */
[----:B--2---:R-:W-:-:S03]  /*5980*/  IMAD.WIDE.U32 R16, R5, UR24, RZ ;  /* 0x0000001805107c25 */ /* 0x004fc6000f8e00ff */
[----:B0-----:R-:W-:Y:S01]  /*5990*/  LEA R18, P0, R16, UR26, 0x2 ;  /* 0x0000001a10127c11 */ /* 0x001fe2000f8010ff */
[----:B-----5:R0:W1:Y:S02]  /*59a0*/  MUFU.RCP R3, R0 ;  /* 0x0000000000037308 */ /* 0x0200640000001000 */
[----:B0-----:R-:W-:Y:S02]  /*59b0*/  IMAD R0, R15, UR24, RZ ;  /* 0x000000180f007c24 */ /* 0x001fe4000f8e02ff */
[----:B-1----:R-:W-:-:S06]  /*59c0*/  FFMA.FTZ R4, R3, R10, UR6 ;  /* 0x0000000603047e23 */ /* 0x002fcc000801000a */
[----:B------:R-:W0:Y:S02]  /*59d0*/  MUFU.SQRT R4, R4 ;  /* 0x0000000400047308 */ /* 0x000e240000002000 */
[----:B0-----:R-:W-:-:S15]  /*59e0*/  FMUL.FTZ R22, R4, 1 ;  /* 0x3f80000004167820 */ /* 0x001fde0000410000 */
[----:B------:R-:W-:-:S15]  /*59f0*/  NOP ;  /* 0x0000000000007918 */ /* 0x000fde0000000000 */
[----:B------:R-:W-:-:S15]  /*5a00*/  NOP ;  /* 0x0000000000007918 */ /* 0x000fde0000000000 */
[----:B------:R-:W-:-:S01]  /*5a10*/  NOP ;  /* 0x0000000000007918 */ /* 0x000fc20000000000 */
        /* <DEDUP_REMOVED lines=37> */
[----:B---34-:R-:W-:Y:S05]  /*5c70*/  CALL.REL.NOINC `($__internal_14_$__cuda_sm20_dblrcp_rn_slowpath_v3) ;  /* 0x0000001800487944 */ /* 0x018fea0003c00000 */
.L_x_1104:
[----:B---34-:R-:W-:Y:S05]  /*5c80*/  BSYNC.RECONVERGENT B1 ;  /* 0x0000000000017941 */ /* 0x018fea0003800200 */
.L_x_1103:
[----:B------:R-:W0:Y:S01]  /*5c90*/  LDCU.64 UR26, c[0x0][0x3f8] ;  /* 0x00007f00ff1a77ac */ /* 0x000e220008000a00 */
[----:B------:R-:W1:Y:S01]  /*5ca0*/  LDCU.64 UR24, c[0x0][0x410] ;  /* 0x00008200ff1877ac */ /* 0x000e620008000a00 */
[----:B------:R-:W2:Y:S01]  /*5cb0*/  LDCU.64 UR28, c[0x0][0x3e8] ;  /* 0x00007d00ff1c77ac */ /* 0x000ea20008000a00 */
[----:B------:R-:W3:Y:S01]  /*5cc0*/  LDCU.64 UR30, c[0x0][0x400] ;  /* 0x00008000ff1e77ac */ /* 0x000ee20008000a00 */
[----:B------:R-:W4:Y:S01]  /*5cd0*/  LDCU UR6, c[0x0][0x434] ;  /* 0x00008680ff0677ac */ /* 0x000f220008000800 */
[----:B0-----:R-:W-:Y:S02]  /*5ce0*/  IMAD R0, R15, UR26, RZ ;  /* 0x0000001a0f007c24 */ /* 0x001fe4000f8e02ff */
[----:B------:R-:W-:-:S04]  /*5cf0*/  IMAD.WIDE.U32 R6, R5, UR26, RZ ;  /* 0x0000001a05067c25 */ /* 0x000fc8000f8e00ff */
[----:B-1----:R-:W-:Y:S02]  /*5d00*/  IMAD R2, R15, UR24, RZ ;  /* 0x000000180f027c24 */ /* 0x002fe4000f8e02ff */
[C---:B------:R-:W-:Y:S01]  /*5d10*/  IMAD R3, R5.reuse, UR27, R0 ;  /* 0x0000001b05037c24 */ /* 0x040fe2000f8e0200 */
[----:B--2---:R-:W-:Y:S01]  /*5d20*/  LEA R12, P2, R6, UR28, 0x2 ;  /* 0x0000001c060c7c11 */ /* 0x004fe2000f8410ff */
[----:B------:R-:W-:Y:S01]  /*5d30*/  IMAD.WIDE.U32 R16, R5, UR24, RZ ;  /* 0x0000001805107c25 */ /* 0x000fe2000f8e00ff */
[----:B------:R-:W-:Y:S02]  /*5d40*/  UMOV UR24, 0xf0000000 ;  /* 0xf000000000187882 */ /* 0x000fe40000000000 */
[----:B------:R-:W-:Y:S01]  /*5d50*/  IADD3 R7, PT, PT, R7, R3, RZ ;  /* 0x0000000307077210 */ /* 0x000fe20007ffe0ff */
[----:B------:R-:W-:Y:S01]  /*5d60*/  IMAD R9, R5, UR25, R2 ;  /* 0x0000001905097c24 */ /* 0x000fe2000f8e0202 */
[----:B------:R-:W-:Y:S01]  /*5d70*/  UMOV UR25, 0x380fffff ;  /* 0x380fffff00197882 */ /* 0x000fe20000000000 */
[----:B---3--:R-:W-:Y:S01]  /*5d80*/  LEA R2, P3, R16, UR30, 0x2 ;  /* 0x0000001e10027c11 */ /* 0x008fe2000f8610ff */
[----:B------:R-:W0:Y:S01]  /*5d90*/  DSETP.GEU.AND P1, PT, |R24|, UR24, PT ;  /* 0x0000001818007e2a */ /* 0x000e22000bf2e200 */
[----:B------:R-:W-:Y:S01]  /*5da0*/  LEA.HI.X R13, R6, UR29, R7, 0x2, P2 ;  /* 0x0000001d060d7c11 */ /* 0x000fe200090f1407 */
[----:B------:R-:W1:Y:S01]  /*5db0*/  LDCU UR24, c[0x0][0x390] ;  /* 0x00007200ff1877ac */ /* 0x000e620008000800 */
[----:B------:R-:W-:Y:S01]  /*5dc0*/  IADD3 R3, PT, PT, R17, R9, RZ ;  /* 0x0000000911037210 */ /* 0x000fe20007ffe0ff */
[----:B------:R-:W2:-:S15]  /*5dd0*/  @P0 LDC.64 R6, c[0x0][0x428] ;  /* 0x00010a00ff060b82 */ /* 0x000e9e0000000a00 */
[----:B------:R-:W-:-:S15]  /*5de0*/  NOP ;  /* 0x0000000000007918 */ /* 0x000fde0000000000 */
[----:B------:R-:W-:-:S15]  /*5df0*/  NOP ;  /* 0x0000000000007918 */ /* 0x000fde0000000000 */
[----:B------:R-:W-:-:S15]  /*5e00*/  NOP ;  /* 0x0000000000007918 */ /* 0x000fde0000000000 */
[----:B------:R-:W0:Y:S02]  /*5e10*/  F2F.F32.F64 R9, R24 ;  /* 0x0000001800097310 */ /* 0x000e240000301000 */
[----:B0-----:R-:W-:Y:S01]  /*5e20*/  @!P1 FMUL R9, R9, 1.175494350822287508e-38 ;  /* 0x0080000009099820 */ /* 0x001fe20000400000 */
[----:B------:R-:W-:-:S04]  /*5e30*/  LEA.HI.X R3, R16, UR31, R3, 0x2, P3 ;  /* 0x0000001f10037c11 */ /* 0x000fc800098f1403 */
[----:B------:R0:W-:Y:S01]  /*5e40*/  STG.E desc[UR14][R12.64], R9 ;  /* 0x000000090c007986 */ /* 0x0001e2000c10190e */
[----:B------:R-:W3:Y:S03]  /*5e50*/  @P0 LDC.64 R16, c[0x0][0x418] ;  /* 0x00010600ff100b82 */ /* 0x000ee60000000a00 */
[----:B------:R-:W5:Y:S01]  /*5e60*/  LDG.E R0, desc[UR14][R2.64] ;  /* 0x0000000e02007981 */ /* 0x000f62000c1e1900 */
[-C--:B--2---:R-:W-:Y:S02]  /*5e70*/  @P0 IMAD R4, R15, R6.reuse, RZ ;  /* 0x000000060f040224 */ /* 0x084fe400078e02ff */
[----:B------:R-:W-:-:S04]  /*5e80*/  @P0 IMAD.WIDE.U32 R14, R5, R6, RZ ;  /* 0x00000006050e0225 */ /* 0x000fc800078e00ff */
[----:B------:R-:W-:Y:S01]  /*5e90*/  @P0 IMAD R7, R5, R7, R4 ;  /* 0x0000000705070224 */ /* 0x000fe200078e0204 */
[----:B---3--:R-:W-:-:S04]  /*5ea0*/  @P0 LEA R6, P1, R14, R16, 0x2 ;  /* 0x000000100e060211 */ /* 0x008fc800078210ff */
[----:B------:R-:W-:-:S04]  /*5eb0*/  @P0 IADD3 R4, PT, PT, R15, R7, RZ ;  /* 0x000000070f040210 */ /* 0x000fc80007ffe0ff */
[----:B------:R-:W-:Y:S01]  /*5ec0*/  @P0 LEA.HI.X R7, R14, R17, R4, 0x2, P1 ;  /* 0x000000110e070211 */ /* 0x000fe200008f1404 */
[----:B-----5:R-:W-:-:S04]  /*5ed0*/  FMUL.FTZ R11, R0, UR16 ;  /* 0x00000010000b7c20 */ /* 0x020fc80008410000 */
[----:B----4-:R-:W-:-:S05]  /*5ee0*/  FFMA.FTZ R11, R8, UR6, R11 ;  /* 0x00000006080b7c23 */ /* 0x010fca000801000b */
[----:B------:R2:W-:Y:S04]  /*5ef0*/  STG.E desc[UR14][R2.64], R11 ;  /* 0x0000000b02007986 */ /* 0x0005e8000c10190e */
[----:B------:R-:W3:Y:S01]  /*5f00*/  @P0 LDG.E R0, desc[UR14][R6.64] ;  /* 0x0000000e06000981 */ /* 0x000ee2000c1e1900 */
[----:B------:R-:W-:Y:S02]  /*5f10*/  IADD3 R8, P1, PT, R36, -0x1, RZ ;  /* 0xffffffff24087810 */ /* 0x000fe40007f3e0ff */
[----:B------:R-:W-:Y:S02]  /*5f20*/  IADD3 R5, PT, PT, R5, UR4, RZ ;  /* 0x0000000405057c10 */ /* 0x000fe4000fffe0ff */
[----:B0-----:R-:W-:-:S15]  /*5f30*/  IADD3.X R9, PT, PT, R37, -0x1, RZ, P1, !PT ;  /* 0xffffffff25097810 */ /* 0x001fde0000ffe4ff */
[----:B------:R-:W-:-:S03]  /*5f40*/  NOP ;  /* 0x0000000000007918 */ /* 0x000fc60000000000 */
[----:B------:R-:W0:Y:S02]  /*5f50*/  I2F.S64 R8, R8 ;  /* 0x0000000800087312 */ /* 0x000e240000301400 */
[----:B0-----:R-:W0:Y:S02]  /*5f60*/  MUFU.RCP R13, R8 ;  /* 0x00000008000d7308 */ /* 0x001e240000001000 */
[----:B0-----:R-:W-:Y:S01]  /*5f70*/  FMUL.FTZ R13, R13, R10 ;  /* 0x0000000a0d0d7220 */ /* 0x001fe20000410000 */
[----:B---3--:R-:W-:-:S04]  /*5f80*/  @P0 FMUL.FTZ R0, R0, UR16 ;  /* 0x0000001000000c20 */ /* 0x008fc80008410000 */
[----:B------:R-:W-:-:S05]  /*5f90*/  @P0 FFMA.FTZ R13, R13, UR6, R0 ;  /* 0x000000060d0d0c23 */ /* 0x000fca0008010000 */
[----:B------:R2:W-:Y:S01]  /*5fa0*/  @P0 STG.E desc[UR14][R6.64], R13 ;  /* 0x0000000d06000986 */ /* 0x0005e2000c10190e */
[----:B-1----:R-:W-:-:S13]  /*5fb0*/  ISETP.GE.AND P0, PT, R5, UR24, PT ;  /* 0x0000001805007c0c */ /* 0x002fda000bf06270 */
[----:B--2---:R-:W-:Y:S05]  /*5fc0*/  @!P0 BRA `(.L_x_1105) ;  /* 0xffffffd000848947 */ /* 0x004fea000383ffff */
[----:B------:R-:W-:Y:S05]  /*5fd0*/  BSYNC.RECONVERGENT B0 ;  /* 0x0000000000007941 */ /* 0x000fea0003800200 */
.L_x_1091:
[----:B------:R-:W-:Y:S05]  /*5fe0*/  EXIT ;  /* 0x000000000000794d */ /* 0x000fea0003800000 */
.L_x_1074:
        /* <DEDUP_REMOVED lines=46> */
.L_x_1108:
        /* <DEDUP_REMOVED lines=17> */
.L_x_1110:
[----:B------:R-:W-:Y:S01]  /*63e0*/  SHF.R.S32.HI R4, RZ, 0x1f, R5 ;  /* 0x0000001fff047819 */ /* 0x000fe20000011405 */
[----:B0-2---:R-:W-:-:S04]  /*63f0*/  IMAD.WIDE.U32 R2, R5, UR8, RZ ;  /* 0x0000000805027c25 */ /* 0x005fc8000f8e00ff */
[----:B------:R-:W-:Y:S01]  /*6400*/  IMAD R10, R4, UR8, RZ ;  /* 0x00000008040a7c24 */ /* 0x000fe2000f8e02ff */
[----:B-1----:R-:W-:Y:S01]  /*6410*/  LEA R12, P0, R2, UR12, 0x2 ;  /* 0x0000000c020c7c11 */ /* 0x002fe2000f8010ff */
[C---:B---3--:R-:W-:Y:S02]  /*6420*/  IMAD R14, R4.reuse, UR18, RZ ;  /* 0x00000012040e7c24 */ /* 0x048fe4000f8e02ff */
[----:B----4-:R-:W-:Y:S02]  /*6430*/  IMAD R4, R4, UR20, RZ ;  /* 0x0000001404047c24 */ /* 0x010fe4000f8e02ff */
[C---:B------:R-:W-:Y:S02]  /*6440*/  IMAD R11, R5.reuse, UR9, R10 ;  /* 0x00000009050b7c24 */ /* 0x040fe4000f8e020a */
[----:B------:R-:W-:-:S03]  /*6450*/  IMAD.WIDE.U32 R8, R5, UR18, RZ ;  /* 0x0000001205087c25 */ /* 0x000fc6000f8e00ff */
[----:B------:R-:W-:Y:S01]  /*6460*/  IADD3 R11, PT, PT, R3, R11, RZ ;  /* 0x0000000b030b7210 */ /* 0x000fe20007ffe0ff */
[C---:B------:R-:W-:Y:S01]  /*6470*/  IMAD R13, R5.reuse, UR19, R14 ;  /* 0x00000013050d7c24 */ /* 0x040fe2000f8e020e */
        /* <DEDUP_REMOVED lines=11> */
[----:B------:R-:W3:Y:S01]  /*6530*/  LDG.E R3, desc[UR14][R10.64] ;  /* 0x0000000e0a037981 */ /* 0x000ee2000c1e1900 */
[----:B------:R-:W-:-:S04]  /*6540*/  IADD3 R5, PT, PT, R5, UR4, RZ ;  /* 0x0000000405057c10 */ /* 0x000fc8000fffe0ff */
[----:B------:R-:W-:Y:S01]  /*6550*/  ISETP.GE.AND P0, PT, R5, UR17, PT ;  /* 0x0000001105007c0c */ /* 0x000fe2000bf06270 */
[----:B---3--:R-:W-:-:S05]  /*6560*/  FFMA.FTZ R3, R3, UR16, R0 ;  /* 0x0000001003037c23 */ /* 0x008fca0008010000 */
[----:B------:R2:W-:Y:S07]  /*6570*/  STG.E desc[UR14][R10.64], R3 ;  /* 0x000000030a007986 */ /* 0x0005ee000c10190e */
[----:B------:R-:W-:Y:S05]  /*6580*/  @!P0 BRA `(.L_x_1110) ;  /* 0xfffffffc00948947 */ /* 0x000fea000383ffff */
[----:B------:R-:W-:Y:S05]  /*6590*/  BSYNC.RECONVERGENT B0 ;  /* 0x0000000000007941 */ /* 0x000fea0003800200 */
.L_x_1109:
[----:B------:R-:W-:Y:S05]  /*65a0*/  EXIT ;  /* 0x000000000000794d */ /* 0x000fea0003800000 */
.L_x_1107:
        /* <DEDUP_REMOVED lines=38> */
.L_x_1111:
        /* <DEDUP_REMOVED lines=14> */
.L_x_1113:
[----:B------:R-:W-:Y:S01]  /*68f0*/  SHF.R.S32.HI R0, RZ, 0x1f, R5 ;  /* 0x0000001fff007819 */ /* 0x000fe20000011405 */
[----:B---3--:R-:W-:-:S04]  /*6900*/  IMAD.WIDE.U32 R2, R5, UR8, RZ ;  /* 0x0000000805027c25 */ /* 0x008fc8000f8e00ff */
[----:B------:R-:W-:Y:S01]  /*6910*/  IMAD R4, R0, UR8, RZ ;  /* 0x0000000800047c24 */ /* 0x000fe2000f8e02ff */
[----:B-1--4-:R-:W-:Y:S01]  /*6920*/  LEA R6, P0, R2, UR12, 0x2 ;  /* 0x0000000c02067c11 */ /* 0x012fe2000f8010ff */
[----:B--2---:R-:W-:Y:S02]  /*6930*/  IMAD R0, R0, UR16, RZ ;  /* 0x0000001000007c24 */ /* 0x004fe4000f8e02ff */
[C---:B------:R-:W-:Y:S02]  /*6940*/  IMAD R7, R5.reuse, UR9, R4 ;  /* 0x0000000905077c24 */ /* 0x040fe4000f8e0204 */
[----:B------:R-:W-:-:S03]  /*6950*/  IMAD.WIDE.U32 R8, R5, UR16, RZ ;  /* 0x0000001005087c25 */ /* 0x000fc6000f8e00ff */
[----:B------:R-:W-:Y:S01]  /*6960*/  IADD3 R7, PT, PT, R3, R7, RZ ;  /* 0x0000000703077210 */ /* 0x000fe20007ffe0ff */
[----:B------:R-:W-:Y:S01]  /*6970*/  IMAD R11, R5, UR17, R0 ;  /* 0x00000011050b7c24 */ /* 0x000fe2000f8e0200 */
[----:B------:R-:W-:Y:S02]  /*6980*/  LEA R10, P1, R8, UR10, 0x2 ;  /* 0x0000000a080a7c11 */ /* 0x000fe4000f8210ff */
[----:B------:R-:W-:Y:S02]  /*6990*/  LEA.HI.X R7, R2, UR13, R7, 0x2, P0 ;  /* 0x0000000d02077c11 */ /* 0x000fe400080f1407 */
[----:B------:R-:W-:Y:S02]  /*69a0*/  IADD3 R11, PT, PT, R9, R11, RZ ;  /* 0x0000000b090b7210 */ /* 0x000fe40007ffe0ff */
[----:B------:R-:W-:Y:S01]  /*69b0*/  IADD3 R5, PT, PT, R5, UR4, RZ ;  /* 0x0000000405057c10 */ /* 0x000fe2000fffe0ff */
[----:B------:R4:W-:Y:S01]  /*69c0*/  STG.E desc[UR14][R6.64], RZ ;  /* 0x000000ff06007986 */ /* 0x0009e2000c10190e */
[----:B------:R-:W-:-:S02]  /*69d0*/  LEA.HI.X R11, R8, UR11, R11, 0x2, P1 ;  /* 0x0000000b080b7c11 */ /* 0x000fc400088f140b */
[----:B0-----:R-:W-:-:S03]  /*69e0*/  ISETP.GE.AND P0, PT, R5, UR5, PT ;  /* 0x0000000505007c0c */ /* 0x001fc6000bf06270 */
[----:B------:R4:W-:Y:S10]  /*69f0*/  STG.E desc[UR14][R10.64], R13 ;  /* 0x0000000d0a007986 */ /* 0x0009f4000c10190e */
[----:B------:R-:W-:Y:S05]  /*6a00*/  @!P0 BRA `(.L_x_1113) ;  /* 0xfffffffc00b88947 */ /* 0x000fea000383ffff */
[----:B------:R-:W-:Y:S05]  /*6a10*/  BSYNC.RECONVERGENT B0 ;  /* 0x0000000000007941 */ /* 0x000fea0003800200 */
.L_x_1112:
[----:B------:R-:W-:Y:S05]  /*6a20*/  EXIT ;  /* 0x000000000000794d */ /* 0x000fea0003800000 */
.L_x_1106:
        /* <DEDUP_REMOVED lines=42> */
.L_x_1115:
        /* <DEDUP_REMOVED lines=19> */
.L_x_1117:
[----:B------:R-:W-:Y:S01]  /*6e00*/  SHF.R.S32.HI R16, RZ, 0x1f, R5 ;  /* 0x0000001fff107819 */ /* 0x000fe20000011405 */
[----:B0-2---:R-:W-:-:S04]  /*6e10*/  IMAD.WIDE.U32 R6, R5, UR8, RZ ;  /* 0x0000000805067c25 */ /* 0x005fc8000f8e00ff */
[----:B------:R-:W-:Y:S01]  /*6e20*/  IMAD R14, R16, UR8, RZ ;  /* 0x00000008100e7c24 */ /* 0x000fe2000f8e02ff */
[----:B-1----:R-:W-:Y:S01]  /*6e30*/  LEA R8, P1, R6, UR12, 0x2 ;  /* 0x0000000c06087c11 */ /* 0x002fe2000f8210ff */
[C---:B---3--:R-:W-:Y:S02]  /*6e40*/  IMAD R18, R16.reuse, UR18, RZ ;  /* 0x0000001210127c24 */ /* 0x048fe4000f8e02ff */
[----:B------:R-:W-:Y:S02]  /*6e50*/  IMAD R2, R16, UR20, RZ ;  /* 0x0000001410027c24 */ /* 0x000fe4000f8e02ff */
[C---:B------:R-:W-:Y:S02]  /*6e60*/  IMAD R9, R5.reuse, UR9, R14 ;  /* 0x0000000905097c24 */ /* 0x040fe4000f8e020e */
[----:B------:R-:W-:-:S03]  /*6e70*/  IMAD.WIDE.U32 R12, R5, UR18, RZ ;  /* 0x00000012050c7c25 */ /* 0x000fc6000f8e00ff */
[----:B------:R-:W-:Y:S01]  /*6e80*/  IADD3 R9, PT, PT, R7, R9, RZ ;  /* 0x0000000907097210 */ /* 0x000fe20007ffe0ff */
[C---:B------:R-:W-:Y:S01]  /*6e90*/  IMAD R15, R5.reuse, UR19, R18 ;  /* 0x00000013050f7c24 */ /* 0x040fe2000f8e0212 */
[----:B------:R-:W-:Y:S01]  /*6ea0*/  LEA R14, P2, R12, UR10, 0x2 ;  /* 0x0000000a0c0e7c11 */ /* 0x000fe2000f8410ff */
[----:B------:R-:W-:Y:S01]  /*6eb0*/  IMAD.WIDE.U32 R10, R5, UR20, RZ ;  /* 0x00000014050a7c25 */ /* 0x000fe2000f8e00ff */
[----:B------:R-:W-:Y:S02]  /*6ec0*/  LEA.HI.X R9, R6, UR13, R9, 0x2, P1 ;  /* 0x0000000d06097c11 */ /* 0x000fe400088f1409 */
[----:B------:R-:W-:Y:S01]  /*6ed0*/  IADD3 R15, PT, PT, R13, R15, RZ ;  /* 0x0000000f0d0f7210 */ /* 0x000fe20007ffe0ff */
[----:B------:R-:W-:Y:S01]  /*6ee0*/  IMAD R3, R5, UR21, R2 ;  /* 0x0000001505037c24 */ /* 0x000fe2000f8e0202 */
[----:B------:R-:W-:Y:S01]  /*6ef0*/  LEA R2, P0, R10, UR24, 0x2 ;  /* 0x000000180a027c11 */ /* 0x000fe2000f8010ff */
[----:B------:R2:W-:Y:S01]  /*6f00*/  STG.E desc[UR14][R8.64], RZ ;  /* 0x000000ff08007986 */ /* 0x0005e2000c10190e */
[----:B------:R-:W-:-:S02]  /*6f10*/  LEA.HI.X R15, R12, UR11, R15, 0x2, P2 ;  /* 0x0000000b0c0f7c11 */ /* 0x000fc400090f140f */
[----:B------:R-:W-:-:S03]  /*6f20*/  IADD3 R3, PT, PT, R11, R3, RZ ;  /* 0x000000030b037210 */ /* 0x000fc60007ffe0ff */
[----:B------:R2:W-:Y:S01]  /*6f30*/  STG.E desc[UR14][R14.64], R0 ;  /* 0x000000000e007986 */ /* 0x0005e2000c10190e */
[----:B------:R-:W-:-:S05]  /*6f40*/  LEA.HI.X R3, R10, UR25, R3, 0x2, P0 ;  /* 0x000000190a037c11 */ /* 0x000fca00080f1403 */
[----:B------:R-:W3:Y:S01]  /*6f50*/  LDG.E R13, desc[UR14][R2.64] ;  /* 0x0000000e020d7981 */ /* 0x000ee2000c1e1900 */
[----:B----4-:R-:W-:Y:S02]  /*6f60*/  IMAD R16, R16, UR26, RZ ;  /* 0x0000001a10107c24 */ /* 0x010fe4000f8e02ff */
[----:B------:R-:W-:-:S04]  /*6f70*/  IMAD.WIDE.U32 R6, R5, UR26, RZ ;  /* 0x0000001a05067c25 */ /* 0x000fc8000f8e00ff */
[----:B------:R-:W-:Y:S01]  /*6f80*/  IMAD R11, R5, UR27, R16 ;  /* 0x0000001b050b7c24 */ /* 0x000fe2000f8e0210 */
[----:B------:R-:W-:-:S04]  /*6f90*/  LEA R10, P0, R6, UR22, 0x2 ;  /* 0x00000016060a7c11 */ /* 0x000fc8000f8010ff */
[----:B------:R-:W-:-:S04]  /*6fa0*/  IADD3 R11, PT, PT, R7, R11, RZ ;  /* 0x0000000b070b7210 */ /* 0x000fc80007ffe0ff */
[----:B------:R-:W-:Y:S01]  /*6fb0*/  LEA.HI.X R11, R6, UR23, R11, 0x2, P0 ;  /* 0x00000017060b7c11 */ /* 0x000fe200080f140b */
[----:B---3--:R-:W-:-:S05]  /*6fc0*/  FFMA.FTZ R13, R13, UR16, R4 ;  /* 0x000000100d0d7c23 */ /* 0x008fca0008010004 */
        /* <DEDUP_REMOVED lines=8> */
.L_x_1116:
[----:B------:R-:W-:Y:S05]  /*7050*/  EXIT ;  /* 0x000000000000794d */ /* 0x000fea0003800000 */
.L_x_1114:
        /* <DEDUP_REMOVED lines=38> */
.L_x_1118:
        /* <DEDUP_REMOVED lines=17> */
.L_x_1120:
[----:B------:R-:W-:Y:S01]  /*73d0*/  SHF.R.S32.HI R0, RZ, 0x1f, R5 ;  /* 0x0000001fff007819 */ /* 0x000fe20000011405 */
[----:B0-----:R-:W-:-:S04]  /*73e0*/  IMAD.WIDE.U32 R8, R5, UR8, RZ ;  /* 0x0000000805087c25 */ /* 0x001fc8000f8e00ff */
[----:B------:R-:W-:Y:S01]  /*73f0*/  IMAD R4, R0, UR8, RZ ;  /* 0x0000000800047c24 */ /* 0x000fe2000f8e02ff */
[----:B-12---:R-:W-:Y:S01]  /*7400*/  LEA R10, P0, R8, UR12, 0x2 ;  /* 0x0000000c080a7c11 */ /* 0x006fe2000f8010ff */
[C---:B---3--:R-:W-:Y:S02]  /*7410*/  IMAD R12, R0.reuse, UR18, RZ ;  /* 0x00000012000c7c24 */ /* 0x048fe4000f8e02ff */
[----:B----4-:R-:W-:Y:S02]  /*7420*/  IMAD R0, R0, UR20, RZ ;  /* 0x0000001400007c24 */ /* 0x010fe4000f8e02ff */
        /* <DEDUP_REMOVED lines=16> */
[----:B------:R-:W-:-:S04]  /*7530*/  IADD3 R5, PT, PT, R5, UR4, RZ ;  /* 0x0000000405057c10 */ /* 0x000fc8000fffe0ff */
[----:B------:R-:W-:Y:S01]  /*7540*/  ISETP.GE.AND P0, PT, R5, UR17, PT ;  /* 0x0000001105007c0c */ /* 0x000fe2000bf06270 */
[----:B---3--:R-:W-:-:S05]  /*7550*/  FFMA.FTZ R3, R0, UR16, R19 ;  /* 0x0000001000037c23 */ /* 0x008fca0008010013 */
[----:B------:R2:W-:Y:S07]  /*7560*/  STG.E desc[UR14][R14.64], R3 ;  /* 0x000000030e007986 */ /* 0x0005ee000c10190e */
[----:B------:R-:W-:Y:S05]  /*7570*/  @!P0 BRA `(.L_x_1120) ;  /* 0xfffffffc00948947 */ /* 0x000fea000383ffff */
[----:B------:R-:W-:Y:S05]  /*7580*/  BSYNC.RECONVERGENT B0 ;  /* 0x0000000000007941 */ /* 0x000fea0003800200 */
.L_x_1119:
[----:B------:R-:W-:Y:S05]  /*7590*/  EXIT ;  /* 0x000000000000794d */ /* 0x000fea0003800000 */
        .weak           $__internal_14_$__cuda_sm20_dblrcp_rn_slowpath_v3
        .type           $__internal_14_$__cuda_sm20_dblrcp_rn_slowpath_v3,@function
        .size           $__internal_14_$__cuda_sm20_dblrcp_rn_slowpath_v3,(.L_x_27007 - $__internal_14_$__cuda_sm20_dblrcp_rn_slowpath_v3)
$__internal_14_$__cuda_sm20_dblrcp_rn_slowpath_v3:
        /* <DEDUP_REMOVED lines=56> */
.L_x_1124:
[----:B------:R-:W0:Y:S02]  /*7920*/  DMUL R22, R22, 8.11296384146066816958e+31 ;  /* 0x4690000016167828 */ /* 0x000e240000000000 */
        /* <DEDUP_REMOVED lines=32> */
.L_x_1122:
[----:B------:R-:W-:Y:S02]  /*7b30*/  LOP3.LUT R25, R23, 0x80000, RZ, 0xfc, !PT ;  /* 0x0008000017197812 */ /* 0x000fe400078efcff */
[----:B------:R-:W-:-:S07]  /*7b40*/  MOV R24, R22 ;  /* 0x0000001600187202 */ /* 0x000fce0000000f00 */
.L_x_1123:
[----:B------:R-:W-:Y:S05]  /*7b50*/  BSYNC.RECONVERGENT B2 ;  /* 0x0000000000027941 */ /* 0x000fea0003800200 */
.L_x_1121:
[----:B------:R-:W-:Y:S01]  /*7b60*/  MOV R22, R30 ;  /* 0x0000001e00167202 */ /* 0x000fe20000000f00 */
[----:B------:R-:W-:-:S04]  /*7b70*/  HFMA2 R23, -RZ, RZ, 0, 0 ;  /* 0x00000000ff177431 */ /* 0x000fc800000001ff */
[----:B------:R-:W-:Y:S05]  /*7b80*/  RET.REL.NODEC R22 `(_ZN2at6native35batch_norm_reduce_statistics_kernelIfflEEvNS_27GenericPackedTensorAccessorIT0_Lm2ENS_17RestrictPtrTraitsET1_EES6_NS2_IS3_Lm1ES4_S5_EES7_NS2_IT_Lm1ES4_S5_EES9_S3_S3_S9_) ;  /* 0xffffff84161c7950 */ /* 0x000fea0003c3ffff */
.L_x_1125:
        /* <DEDUP_REMOVED lines=15> */
.L_x_27007:


//--------------------- .text._ZN2at6native35batch_norm_reduce_statistics_kernelIffiEEvNS_27GenericPackedTensorAccessorIT0_Lm2ENS_17RestrictPtrTraitsET1_EES6_NS2_IS3_Lm1ES4_S5_EES7_NS2_IT_Lm1ES4_S5_EES9_S3_S3_S9_ --------------------------
	.section	.text._ZN2at6native35batch_norm_reduce_statistics_kernelIffiEEvNS_27GenericPackedTensorAccessorIT0_Lm2ENS_17RestrictPtrTraitsET1_EES6_NS2_IS3_Lm1ES4_S5_EES7_NS2_IT_Lm1ES4_S5_EES9_S3_S3_S9_,"ax",@progbits
	.align	128
        .global         _ZN2at6native35batch_norm_reduce_statistics_kernelIffiEEvNS_27GenericPackedTensorAccessorIT0_Lm2ENS_17RestrictPtrTraitsET1_EES6_NS2_IS3_Lm1ES4_S5_EES7_NS2_IT_Lm1ES4_S5_EES9_S3_S3_S9_
        .type           _ZN2at6native35batch_norm_reduce_statistics_kernelIffiEEvNS_27GenericPackedTensorAccessorIT0_Lm2ENS_17RestrictPtrTraitsET1_EES6_NS2_IS3_Lm1ES4_S5_EES7_NS2_IT_Lm1ES4_S5_EES9_S3_S3_S9_,@function
        .size           _ZN2at6native35batch_norm_reduce_statistics_kernelIffiEEvNS_27GenericPackedTensorAccessorIT0_Lm2ENS_17RestrictPtrTraitsET1_EES6_NS2_IS3_Lm1ES4_S5_EES7_NS2_IT_Lm1ES4_S5_EES9_S3_S3_S9_,(.L_x_27008 - _ZN2at6native35batch_norm_reduce_statistics_kernelIffiEEvNS_27GenericPackedTensorAccessorIT0_Lm2ENS_17RestrictPtrTraitsET1_EES6_NS2_IS3_Lm1ES4_S5_EES7_NS2_IT_Lm1ES4_S5_EES9_S3_S3_S9_)
        .other          _ZN2at6native35batch_norm_reduce_statistics_kernelIffiEEvNS_27GenericPackedTensorAccessorIT0_Lm2ENS_17RestrictPtrTraitsET1_EES6_NS2_IS3_Lm1ES4_S5_EES7_NS2_IT_Lm1ES4_S5_EES9_S3_S3_S9_,@"STO_CUDA_ENTRY STV_DEFAULT"
_ZN2at6native35batch_norm_reduce_statistics_kernelIffiEEvNS_27GenericPackedTensorAccessorIT0_Lm2ENS_17RestrictPtrTraitsET1_EES6_NS2_IS3_Lm1ES4_S5_EES7_NS2_IT_Lm1ES4_S5_EES9_S3_S3_S9_:
.text._ZN2at6native35batch_norm_reduce_statistics_kernelIffiEEvNS_27GenericPackedTensorAccessorIT0_Lm2ENS_17RestrictPtrTraitsET1_EES6_NS2_IS3_Lm1ES4_S5_EES7_NS2_IT_Lm1ES4_S5_EES9_S3_S3_S9_:
        /* <DEDUP_REMOVED lines=21> */
[----:B------:R-:W-:Y:S01]  /*0150*/  BSSY.RECONVERGENT B0, `(.L_x_1128) ;  /* 0x00002a7000007945 */ /* 0x000fe20003800200 */
[----:B------:R-:W1:Y:S01]  /*0160*/  LDCU UR6, c[0x0][0x390] ;  /* 0x00007200ff0677ac */ /* 0x000e620008000800 */
[----:B------:R-:W-:Y:S02]  /*0170*/  ULOP3.LUT UR9, UR4, 0x3, URZ, 0xc0, !UPT ;  /* 0x0000000304097892 */ /* 0x000fe4000f8ec0ff */
[----:B------:R-:W-:Y:S01]  /*0180*/  ULOP3.LUT UR4, UR4, 0x7ffffffc, URZ, 0xc0, !UPT ;  /* 0x7ffffffc04047892 */ /* 0x000fe2000f8ec0ff */
[----:B------:R-:W2:Y:S01]  /*0190*/  LDCU UR17, c[0x0][0x3f0] ;  /* 0x00007e00ff1177ac */ /* 0x000ea20008000800 */
[----:B------:R-:W3:Y:S01]  /*01a0*/  LDCU.64 UR12, c[0x0][0x380] ;  /* 0x00007000ff0c77ac */ /* 0x000ee20008000a00 */
[----:B------:R-:W4:Y:S01]  /*01b0*/  LDCU.64 UR14, c[0x0][0x398] ;  /* 0x00007300ff0e77ac */ /* 0x000f220008000a00 */
[----:B0-----:R-:W-:Y:S02]  /*01c0*/  UIMAD UR5, UR5, 0x3, URZ ;  /* 0x00000003050578a4 */ /* 0x001fe4000f8e02ff */
[----:B-1----:R-:W-:-:S02]  /*01d0*/  USHF.L.U32 UR6, UR6, 0x1, URZ ;  /* 0x0000000106067899 */ /* 0x002fc400080006ff */
[----:B------:R-:W-:-:S12]  /*01e0*/  UIADD3 UR16, UPT, UPT, -UR4, URZ, URZ ;  /* 0x000000ff04107290 */ /* 0x000fd8000fffe1ff */
.L_x_1142:
[----:B------:R-:W0:Y:S01]  /*01f0*/  LDCU UR18, c[0x0][0x388] ;  /* 0x00007100ff1277ac */ /* 0x000e220008000800 */
[----:B------:R-:W-:Y:S01]  /*0200*/  HFMA2 R29, -RZ, RZ, 0, 0 ;  /* 0x00000000ff1d7431 */ /* 0x000fe200000001ff */
[----:B------:R-:W-:Y:S01]  /*0210*/  MOV R14, RZ ;  /* 0x000000ff000e7202 */ /* 0x000fe20000000f00 */
[----:B------:R-:W-:Y:S01]  /*0220*/  HFMA2 R26, -RZ, RZ, 0, 0 ;  /* 0x00000000ff1a7431 */ /* 0x000fe200000001ff */
[----:B------:R-:W1:Y:S01]  /*0230*/  LDCU UR7, c[0x0][0x394] ;  /* 0x00007280ff0777ac */ /* 0x000e620008000800 */
[----:B------:R-:W-:Y:S01]  /*0240*/  MOV R25, RZ ;  /* 0x000000ff00197202 */ /* 0x000fe20000000f00 */
[----:B------:R-:W5:Y:S01]  /*0250*/  LDCU UR8, c[0x0][0x3ac] ;  /* 0x00007580ff0877ac */ /* 0x000f620008000800 */
[----:B0-----:R-:W-:Y:S01]  /*0260*/  UISETP.GE.U32.AND UP0, UPT, UR18, 0x4, UPT ;  /* 0x000000041200788c */ /* 0x001fe2000bf06070 */
[C---:B-1----:R-:W-:Y:S02]  /*0270*/  IMAD R5, R2.reuse, UR7, RZ ;  /* 0x0000000702057c24 */ /* 0x042fe4000f8e02ff */
[----:B-----5:R-:W-:-:S03]  /*0280*/  IMAD R6, R2, UR8, RZ ;  /* 0x0000000802067c24 */ /* 0x020fc6000f8e02ff */
[----:B------:R-:W-:Y:S02]  /*0290*/  SHF.R.S32.HI R7, RZ, 0x1f, R5 ;  /* 0x0000001fff077819 */ /* 0x000fe40000011405 */
[----:B------:R-:W-:Y:S01]  /*02a0*/  SHF.R.S32.HI R8, RZ, 0x1f, R6 ;  /* 0x0000001fff087819 */ /* 0x000fe20000011406 */
[----:B------:R-:W-:Y:S06]  /*02b0*/  BRA.U !UP0, `(.L_x_1129) ;  /* 0x00000015081c7547 */ /* 0x000fec000b800000 */
[----:B------:R-:W0:Y:S01]  /*02c0*/  LDCU UR7, c[0x0][0x3a8] ;  /* 0x00007500ff0777ac */ /* 0x000e220008000800 */
[----:B------:R-:W-:Y:S02]  /*02d0*/  MOV R29, RZ ;  /* 0x000000ff001d7202 */ /* 0x000fe40000000f00 */
[----:B------:R-:W-:Y:S02]  /*02e0*/  CS2R R10, SRZ ;  /* 0x00000000000a7805 */ /* 0x000fe4000001ff00 */
[----:B------:R-:W-:Y:S01]  /*02f0*/  MOV R9, RZ ;  /* 0x000000ff00097202 */ /* 0x000fe20000000f00 */
[----:B------:R-:W1:Y:S01]  /*0300*/  LDCU UR8, c[0x0][0x390] ;  /* 0x00007200ff0877ac */ /* 0x000e620008000800 */
[----:B------:R-:W-:Y:S02]  /*0310*/  MOV R12, UR6 ;  /* 0x00000006000c7c02 */ /* 0x000fe40008000f00 */
[----:B------:R-:W-:Y:S01]  /*0320*/  MOV R13, UR5 ;  /* 0x00000005000d7c02 */ /* 0x000fe20008000f00 */
[----:B------:R-:W5:Y:S01]  /*0330*/  LDCU UR18, c[0x0][0x390] ;  /* 0x00007200ff1277ac */ /* 0x000f620008000800 */
[----:B------:R-:W-:-:S02]  /*0340*/  MOV R14, UR16 ;  /* 0x00000010000e7c02 */ /* 0x000fc40008000f00 */
[----:B------:R-:W-:Y:S01]  /*0350*/  MOV R26, RZ ;  /* 0x000000ff001a7202 */ /* 0x000fe20000000f00 */
[----:B------:R-:W2:Y:S01]  /*0360*/  LDCU UR19, c[0x0][0x3a8] ;  /* 0x00007500ff1377ac */ /* 0x000ea20008000800 */
[----:B0-----:R-:W-:Y:S02]  /*0370*/  USHF.L.U32 UR7, UR7, 0x1, URZ ;  /* 0x0000000107077899 */ /* 0x001fe400080006ff */
[----:B-1----:R-:W-:-:S04]  /*0380*/  UIMAD UR8, UR8, 0x3, URZ ;  /* 0x00000003080878a4 */ /* 0x002fc8000f8e02ff */
[----:B------:R-:W-:Y:S02]  /*0390*/  MOV R17, UR7 ;  /* 0x0000000700117c02 */ /* 0x000fe40008000f00 */
[----:B-----5:R-:W-:Y:S02]  /*03a0*/  MOV R16, UR18 ;  /* 0x0000001200107c02 */ /* 0x020fe40008000f00 */
[----:B------:R-:W-:Y:S02]  /*03b0*/  MOV R24, UR8 ;  /* 0x0000000800187c02 */ /* 0x000fe40008000f00 */
[----:B--2---:R-:W-:-:S07]  /*03c0*/  MOV R15, UR19 ;  /* 0x00000013000f7c02 */ /* 0x004fce0008000f00 */
.L_x_1134:
[----:B0-----:R-:W0:Y:S01]  /*03d0*/  LDC.64 R38, c[0x0][0x3f8] ;  /* 0x0000fe00ff267b82 */ /* 0x001e220000000a00 */
[----:B------:R-:W-:-:S04]  /*03e0*/  IADD3 R0, P0, PT, R6, R11, RZ ;  /* 0x0000000b06007210 */ /* 0x000fc80007f1e0ff */
[----:B------:R-:W-:Y:S02]  /*03f0*/  LEA.HI.X.SX32 R19, R11, R8, 0x1, P0 ;  /* 0x000000080b137211 */ /* 0x000fe400000f0eff */
[----:B----4-:R-:W-:Y:S01]  /*0400*/  LEA R20, P0, R0, UR14, 0x2 ;  /* 0x0000000e00147c11 */ /* 0x010fe2000f8010ff */
[----:B0-----:R-:W-:-:S05]  /*0410*/  IMAD.WIDE R38, R9, 0x4, R38 ;  /* 0x0000000409267825 */ /* 0x001fca00078e0226 */
[----:B------:R-:W2:Y:S01]  /*0420*/  LDG.E R33, desc[UR10][R38.64] ;  /* 0x0000000a26217981 */ /* 0x000ea2000c1e1900 */
[----:B------:R-:W-:-:S05]  /*0430*/  LEA.HI.X R21, R0, UR15, R19, 0x2, P0 ;  /* 0x0000000f00157c11 */ /* 0x000fca00080f1413 */
[----:B------:R-:W4:Y:S01]  /*0440*/  LDG.E R0, desc[UR10][R20.64] ;  /* 0x0000000a14007981 */ /* 0x000f22000c1e1900 */
[----:B------:R-:W-:-:S04]  /*0450*/  IADD3 R18, P0, PT, R5, R10, RZ ;  /* 0x0000000a05127210 */ /* 0x000fc80007f1e0ff */
[----:B------:R-:W-:Y:S02]  /*0460*/  LEA.HI.X.SX32 R19, R10, R7, 0x1, P0 ;  /* 0x000000070a137211 */ /* 0x000fe400000f0eff */
[----:B---3--:R-:W-:-:S04]  /*0470*/  LEA R30, P0, R18, UR12, 0x2 ;  /* 0x0000000c121e7c11 */ /* 0x008fc8000f8010ff */
[----:B------:R-:W-:-:S06]  /*0480*/  LEA.HI.X R31, R18, UR13, R19, 0x2, P0 ;  /* 0x0000000d121f7c11 */ /* 0x000fcc00080f1413 */
[----:B------:R0:W5:Y:S01]  /*0490*/  LDG.E R31, desc[UR10][R30.64] ;  /* 0x0000000a1e1f7981 */ /* 0x000162000c1e1900 */
[----:B-1----:R-:W-:-:S05]  /*04a0*/  I2FP.F32.S32 R26, R26 ;  /* 0x0000001a001a7245 */ /* 0x002fca0000201400 */
[----:B--2---:R-:W-:-:S04]  /*04b0*/  FADD.FTZ R35, R33, R26 ;  /* 0x0000001a21237221 */ /* 0x004fc80000010000 */
[----:B------:R-:W-:Y:S01]  /*04c0*/  FMUL.FTZ R18, R35, 1 ;  /* 0x3f80000023127820 */ /* 0x000fe20000410000 */
[----:B----4-:R-:W1:Y:S05]  /*04d0*/  MUFU.RCP R0, R0 ;  /* 0x0000000000007308 */ /* 0x010e6a0000001000 */
        /* <DEDUP_REMOVED lines=33> */
[----:B-----5:R-:W-:Y:S05]  /*06f0*/  CALL.REL.NOINC `($__internal_15_$__cuda_sm20_dblrcp_rn_slowpath_v3) ;  /* 0x0000006000407944 */ /* 0x020fea0003c00000 */
.L_x_1130:
[----:B------:R-:W0:Y:S01]  /*0700*/  LDC R19, c[0x0][0x404] ;  /* 0x00010100ff137b82 */ /* 0x000e220000000800 */
[----:B------:R-:W-:Y:S01]  /*0710*/  IADD3 R0, P0, PT, R6, R15, RZ ;  /* 0x0000000f06007210 */ /* 0x000fe20007f1e0ff */
[----:B0-----:R-:W-:-:S05]  /*0720*/  IMAD.WIDE R38, R19, 0x4, R38 ;  /* 0x0000000413267825 */ /* 0x001fca00078e0226 */
[----:B------:R-:W2:Y:S01]  /*0730*/  LDG.E R32, desc[UR10][R38.64] ;  /* 0x0000000a26207981 */ /* 0x000ea2000c1e1900 */
[----:B------:R-:W-:Y:S02]  /*0740*/  LEA.HI.X.SX32 R19, R15, R8, 0x1, P0 ;  /* 0x000000080f137211 */ /* 0x000fe400000f0eff */
[----:B------:R-:W-:-:S04]  /*0750*/  LEA R22, P0, R0, UR14, 0x2 ;  /* 0x0000000e00167c11 */ /* 0x000fc8000f8010ff */
[----:B------:R-:W-:-:S05]  /*0760*/  LEA.HI.X R23, R0, UR15, R19, 0x2, P0 ;  /* 0x0000000f00177c11 */ /* 0x000fca00080f1413 */
[----:B------:R0:W3:Y:S01]  /*0770*/  LDG.E R0, desc[UR10][R22.64] ;  /* 0x0000000a16007981 */ /* 0x0000e2000c1e1900 */
[----:B------:R-:W1:Y:S01]  /*0780*/  F2I.FTZ.TRUNC.NTZ R27, R35 ;  /* 0x00000023001b7305 */ /* 0x000e62000021f100 */
[----:B------:R-:W-:Y:S01]  /*0790*/  IADD3 R19, P0, PT, R5, R16, RZ ;  /* 0x0000001005137210 */ /* 0x000fe20007f1e0ff */
[----:B-----5:R-:W-:-:S03]  /*07a0*/  FADD.FTZ R21, -R31, R25 ;  /* 0x000000191f157221 */ /* 0x020fc60000010100 */
[----:B------:R-:W-:Y:S02]  /*07b0*/  LEA.HI.X.SX32 R20, R16, R7, 0x1, P0 ;  /* 0x0000000710147211 */ /* 0x000fe400000f0eff */
[----:B------:R-:W-:Y:S01]  /*07c0*/  LEA R18, P0, R19, UR12, 0x2 ;  /* 0x0000000c13127c11 */ /* 0x000fe2000f8010ff */
[----:B------:R-:W-:-:S03]  /*07d0*/  FMUL.FTZ R21, R21, R21 ;  /* 0x0000001515157220 */ /* 0x000fc60000410000 */
[----:B------:R-:W-:Y:S02]  /*07e0*/  LEA.HI.X R19, R19, UR13, R20, 0x2, P0 ;  /* 0x0000000d13137c11 */ /* 0x000fe400080f1414 */
[----:B-1----:R-:W-:Y:S01]  /*07f0*/  I2FP.F32.S32 R27, R27 ;  /* 0x0000001b001b7245 */ /* 0x002fe20000201400 */
[----:B0-----:R-:W-:Y:S02]  /*0800*/  FMUL.FTZ R22, R26, R21 ;  /* 0x000000151a167220 */ /* 0x001fe40000410000 */
[----:B------:R0:W5:Y:S01]  /*0810*/  LDG.E R30, desc[UR10][R18.64] ;  /* 0x0000000a121e7981 */ /* 0x000162000c1e1900 */
        /* <DEDUP_REMOVED lines=8> */
[----:B------:R-:W-:Y:S01]  /*08a0*/  FMUL.FTZ R21, R33, R22 ;  /* 0x0000001621157220 */ /* 0x000fe20000410000 */
[----:B-1----:R-:W-:-:S04]  /*08b0*/  @!P0 FMUL R20, R20, 1.175494350822287508e-38 ;  /* 0x0080000014148820 */ /* 0x002fc80000400000 */
[----:B------:R-:W-:Y:S01]  /*08c0*/  FMUL.FTZ R22, R20, R21 ;  /* 0x0000001514167220 */ /* 0x000fe20000410000 */
[----:B------:R-:W-:-:S03]  /*08d0*/  FMUL.FTZ R26, R26, R20 ;  /* 0x000000141a1a7220 */ /* 0x000fc60000410000 */
[C---:B------:R-:W-:Y:S01]  /*08e0*/  FFMA.FTZ R28, R33.reuse, R28, R22 ;  /* 0x0000001c211c7223 */ /* 0x040fe20000010016 */
[----:B------:R-:W-:-:S03]  /*08f0*/  FMUL.FTZ R22, R33, R20 ;  /* 0x0000001421167220 */ /* 0x000fc60000410000 */
[----:B------:R-:W-:Y:S01]  /*0900*/  FADD.FTZ R29, R28, R29 ;  /* 0x0000001d1c1d7221 */ /* 0x000fe20000010000 */
[----:B------:R-:W-:-:S04]  /*0910*/  FMUL.FTZ R33, R31, R22 ;  /* 0x000000161f217220 */ /* 0x000fc80000410000 */
[----:B------:R-:W-:Y:S01]  /*0920*/  FFMA.FTZ R33, R26, R25, R33 ;  /* 0x000000191a217223 */ /* 0x000fe20000010021 */
[----:B--2---:R-:W-:-:S04]  /*0930*/  FADD.FTZ R34, R32, R27 ;  /* 0x0000001b20227221 */ /* 0x004fc80000010000 */
[----:B0-----:R-:W-:-:S15]  /*0940*/  FMUL.FTZ R18, R34, 1 ;  /* 0x3f80000022127820 */ /* 0x001fde0000410000 */
[----:B------:R-:W-:-:S15]  /*0950*/  NOP ;  /* 0x0000000000007918 */ /* 0x000fde0000000000 */
[----:B------:R-:W-:-:S10]  /*0960*/  NOP ;  /* 0x0000000000007918 */ /* 0x000fd40000000000 */
        /* <DEDUP_REMOVED lines=8> */
[----:B0-----:R-:W0:Y:S01]  /*09f0*/  DFMA R22, -R18, R20, 1 ;  /* 0x3ff000001216742b */ /* 0x001e220000000114 */
[----:B-1----:R-:W-:-:S15]  /*0a00*/  FFMA.FTZ R31, R0, R0, -UR17 ;  /* 0x80000011001f7e23 */ /* 0x002fde0008010000 */
[----:B------:R-:W-:-:S15]  /*0a10*/  NOP ;  /* 0x0000000000007918 */ /* 0x000fde0000000000 */
[----:B------:R-:W-:-:S15]  /*0a20*/  NOP ;  /* 0x0000000000007918 */ /* 0x000fde0000000000 */
[----:B------:R-:W-:-:S15]  /*0a30*/  NOP ;  /* 0x0000000000007918 */ /* 0x000fde0000000000 */
[----:B------:R-:W-:-:S03]  /*0a40*/  NOP ;  /* 0x0000000000007918 */ /* 0x000fc60000000000 */
        /* <DEDUP_REMOVED lines=20> */
[----:B-----5:R-:W-:Y:S05]  /*0b90*/  CALL.REL.NOINC `($__internal_15_$__cuda_sm20_dblrcp_rn_slowpath_v3) ;  /* 0x0000005c00187944 */ /* 0x020fea0003c00000 */
.L_x_1131:
        /* <DEDUP_REMOVED lines=10> */
[----:B-----5:R-:W-:-:S03]  /*0c40*/  FADD.FTZ R21, R33, -R30 ;  /* 0x8000001e21157221 */ /* 0x020fc60000010000 */
[----:B------:R-:W-:Y:S02]  /*0c50*/  LEA.HI.X.SX32 R20, R12, R7, 0x1, P0 ;  /* 0x000000070c147211 */ /* 0x000fe400000f0eff */
[----:B------:R-:W-:Y:S01]  /*0c60*/  LEA R18, P0, R19, UR12, 0x2 ;  /* 0x0000000c13127c11 */ /* 0x000fe2000f8010ff */
[----:B0-----:R-:W-:Y:S01]  /*0c70*/  FMUL.FTZ R22, R21, R21 ;  /* 0x0000001515167220 */ /* 0x001fe20000410000 */
[----:B------:R-:W-:Y:S02]  /*0c80*/  UMOV UR18, 0xf0000000 ;  /* 0xf000000000127882 */ /* 0x000fe40000000000 */
[----:B------:R-:W-:Y:S01]  /*0c90*/  LEA.HI.X R19, R19, UR13, R20, 0x2, P0 ;  /* 0x0000000d13137c11 */ /* 0x000fe200080f1414 */
[----:B------:R-:W-:Y:S01]  /*0ca0*/  UMOV UR19, 0x380fffff ;  /* 0x380fffff00137882 */ /* 0x000fe20000000000 */
[----:B-1----:R-:W-:Y:S01]  /*0cb0*/  I2FP.F32.S32 R28, R28 ;  /* 0x0000001c001c7245 */ /* 0x002fe20000201400 */
[----:B------:R-:W-:Y:S01]  /*0cc0*/  FMUL.FTZ R21, R27, R22 ;  /* 0x000000161b157220 */ /* 0x000fe20000410000 */
[----:B------:R-:W0:Y:S01]  /*0cd0*/  F2F.F32.F64 R20, R36 ;  /* 0x0000002400147310 */ /* 0x000e220000301000 */
[----:B------:R1:W5:-:S15]  /*0ce0*/  LDG.E R26, desc[UR10][R18.64] ;  /* 0x0000000a121a7981 */ /* 0x00035e000c1e1900 */
[----:B------:R-:W-:-:S15]  /*0cf0*/  NOP ;  /* 0x0000000000007918 */ /* 0x000fde0000000000 */
[----:B------:R-:W-:-:S15]  /*0d00*/  NOP ;  /* 0x0000000000007918 */ /* 0x000fde0000000000 */
[----:B------:R-:W-:-:S15]  /*0d10*/  NOP ;  /* 0x0000000000007918 */ /* 0x000fde0000000000 */
[----:B------:R-:W-:-:S03]  /*0d20*/  NOP ;  /* 0x0000000000007918 */ /* 0x000fc60000000000 */
[----:B------:R-:W0:Y:S01]  /*0d30*/  DSETP.GEU.AND P0, PT, |R36|, UR18, PT ;  /* 0x0000001224007e2a */ /* 0x000e22000bf0e200 */
[----:B------:R-:W-:Y:S01]  /*0d40*/  FMUL.FTZ R21, R32, R21 ;  /* 0x0000001520157220 */ /* 0x000fe20000410000 */
[----:B0-----:R-:W-:-:S04]  /*0d50*/  @!P0 FMUL R20, R20, 1.175494350822287508e-38 ;  /* 0x0080000014148820 */ /* 0x001fc80000400000 */
[----:B------:R-:W-:Y:S01]  /*0d60*/  FMUL.FTZ R21, R20, R21 ;  /* 0x0000001514157220 */ /* 0x000fe20000410000 */
[CC--:B------:R-:W-:Y:S01]  /*0d70*/  FMUL.FTZ R23, R32.reuse, R20.reuse ;  /* 0x0000001420177220 */ /* 0x0c0fe20000410000 */
[----:B------:R-:W-:Y:S02]  /*0d80*/  FMUL.FTZ R22, R27, R20 ;  /* 0x000000141b167220 */ /* 0x000fe40000410000 */
[----:B------:R-:W-:Y:S01]  /*0d90*/  FFMA.FTZ R34, R32, R31, R21 ;  /* 0x0000001f20227223 */ /* 0x000fe20000010015 */
[----:B------:R-:W-:-:S03]  /*0da0*/  FMUL.FTZ R30, R30, R23 ;  /* 0x000000171e1e7220 */ /* 0x000fc60000410000 */
[----:B------:R-:W-:Y:S01]  /*0db0*/  FADD.FTZ R29, R29, R34 ;  /* 0x000000221d1d7221 */ /* 0x000fe20000010000 */
[----:B------:R-:W-:Y:S01]  /*0dc0*/  FFMA.FTZ R27, R33, R22, R30 ;  /* 0x00000016211b7223 */ /* 0x000fe2000001001e */
[----:B--2---:R-:W-:-:S04]  /*0dd0*/  FADD.FTZ R35, R25, R28 ;  /* 0x0000001c19237221 */ /* 0x004fc80000010000 */
[----:B-1----:R-:W-:-:S15]  /*0de0*/  FMUL.FTZ R18, R35, 1 ;  /* 0x3f80000023127820 */ /* 0x002fde0000410000 */
[----:B------:R-:W-:-:S15]  /*0df0*/  NOP ;  /* 0x0000000000007918 */ /* 0x000fde0000000000 */
[----:B------:R-:W-:-:S14]  /*0e00*/  NOP ;  /* 0x0000000000007918 */ /* 0x000fdc0000000000 */
        /* <DEDUP_REMOVED lines=35> */
.L_x_1132:
        /* <DEDUP_REMOVED lines=9> */
[----:B------:R-:W-:-:S04]  /*10d0*/  IADD3 R21, P0, PT, R5, R24, RZ ;  /* 0x0000001805157210 */ /* 0x000fc80007f1e0ff */
[----:B------:R-:W-:Y:S02]  /*10e0*/  LEA.HI.X.SX32 R22, R24, R7, 0x1, P0 ;  /* 0x0000000718167211 */ /* 0x000fe400000f0eff */
[----:B------:R-:W-:Y:S01]  /*10f0*/  LEA R20, P0, R21, UR12, 0x2 ;  /* 0x0000000c15147c11 */ /* 0x000fe2000f8010ff */
[----:B0----5:R-:W-:-:S03]  /*1100*/  FADD.FTZ R18, R27, -R26 ;  /* 0x8000001a1b127221 */ /* 0x021fc60000010000 */
[----:B------:R-:W-:Y:S02]  /*1110*/  LEA.HI.X R21, R21, UR13, R22, 0x2, P0 ;  /* 0x0000000d15157c11 */ /* 0x000fe400080f1416 */
[----:B-1----:R-:W-:Y:S01]  /*1120*/  I2FP.F32.S32 R34, R34 ;  /* 0x0000002200227245 */ /* 0x002fe20000201400 */
[----:B------:R-:W-:Y:S02]  /*1130*/  FMUL.FTZ R23, R18, R18 ;  /* 0x0000001212177220 */ /* 0x000fe40000410000 */
        /* <DEDUP_REMOVED lines=8> */
[----:B------:R-:W1:Y:S02]  /*11c0*/  DSETP.GEU.AND P0, PT, |R36|, UR18, PT ;  /* 0x0000001224007e2a */ /* 0x000e64000bf0e200 */
[----:B-1----:R-:W-:Y:S01]  /*11d0*/  @!P0 FMUL R22, R22, 1.175494350822287508e-38 ;  /* 0x0080000016168820 */ /* 0x002fe20000400000 */
[----:B0-----:R-:W-:-:S03]  /*11e0*/  FMUL.FTZ R20, R28, R23 ;  /* 0x000000171c147220 */ /* 0x001fc60000410000 */
[----:B------:R-:W-:Y:S01]  /*11f0*/  FMUL.FTZ R28, R28, R22 ;  /* 0x000000161c1c7220 */ /* 0x000fe20000410000 */
[----:B------:R-:W-:-:S04]  /*1200*/  FMUL.FTZ R23, R25, R20 ;  /* 0x0000001419177220 */ /* 0x000fc80000410000 */
[----:B------:R-:W-:-:S04]  /*1210*/  FMUL.FTZ R20, R22, R23 ;  /* 0x0000001716147220 */ /* 0x000fc80000410000 */
[C---:B------:R-:W-:Y:S01]  /*1220*/  FFMA.FTZ R30, R25.reuse, R30, R20 ;  /* 0x0000001e191e7223 */ /* 0x040fe20000010014 */
[----:B------:R-:W-:-:S03]  /*1230*/  FMUL.FTZ R25, R25, R22 ;  /* 0x0000001619197220 */ /* 0x000fc60000410000 */
[----:B------:R-:W-:Y:S01]  /*1240*/  FADD.FTZ R29, R29, R30 ;  /* 0x0000001e1d1d7221 */ /* 0x000fe20000010000 */
[----:B------:R-:W-:-:S04]  /*1250*/  FMUL.FTZ R26, R26, R25 ;  /* 0x000000191a1a7220 */ /* 0x000fc80000410000 */
[----:B------:R-:W-:Y:S01]  /*1260*/  FFMA.FTZ R25, R27, R28, R26 ;  /* 0x0000001c1b197223 */ /* 0x000fe2000001001a */
[----:B--2---:R-:W-:-:S04]  /*1270*/  FADD.FTZ R33, R31, R34 ;  /* 0x000000221f217221 */ /* 0x004fc80000010000 */
[----:B------:R-:W-:-:S15]  /*1280*/  FMUL.FTZ R19, R33, 1 ;  /* 0x3f80000021137820 */ /* 0x000fde0000410000 */
[----:B------:R-:W-:-:S15]  /*1290*/  NOP ;  /* 0x0000000000007918 */ /* 0x000fde0000000000 */
[----:B------:R-:W-:-:S05]  /*12a0*/  NOP ;  /* 0x0000000000007918 */ /* 0x000fca0000000000 */
        /* <DEDUP_REMOVED lines=35> */
.L_x_1133:
[----:B-----5:R-:W-:Y:S01]  /*14e0*/  FADD.FTZ R18, R25, -R32 ;  /* 0x8000002019127221 */ /* 0x020fe20000010000 */
[----:B------:R-:W-:Y:S01]  /*14f0*/  UMOV UR18, 0xf0000000 ;  /* 0xf000000000127882 */ /* 0x000fe20000000000 */
[----:B------:R-:W-:Y:S01]  /*1500*/  UMOV UR19, 0x380fffff ;  /* 0x380fffff00137882 */ /* 0x000fe20000000000 */
[----:B------:R-:W0:Y:S01]  /*1510*/  LDC R0, c[0x0][0x3a8] ;  /* 0x0000ea00ff007b82 */ /* 0x000e220000000800 */
[----:B------:R-:W-:Y:S01]  /*1520*/  FMUL.FTZ R21, R18, R18 ;  /* 0x0000001212157220 */ /* 0x000fe20000410000 */
[----:B------:R-:W1:-:S15]  /*1530*/  F2F.F32.F64 R20, R36 ;  /* 0x0000002400147310 */ /* 0x000e5e0000301000 */
[----:B------:R-:W-:-:S15]  /*1540*/  NOP ;  /* 0x0000000000007918 */ /* 0x000fde0000000000 */
[----:B------:R-:W-:-:S15]  /*1550*/  NOP ;  /* 0x0000000000007918 */ /* 0x000fde0000000000 */
[----:B------:R-:W-:-:S15]  /*1560*/  NOP ;  /* 0x0000000000007918 */ /* 0x000fde0000000000 */
[----:B------:R-:W-:-:S04]  /*1570*/  NOP ;  /* 0x0000000000007918 */ /* 0x000fc80000000000 */
[----:B------:R-:W1:Y:S01]  /*1580*/  DSETP.GEU.AND P0, PT, |R36|, UR18, PT ;  /* 0x0000001224007e2a */ /* 0x000e62000bf0e200 */
[----:B------:R-:W-:Y:S01]  /*1590*/  IADD3 R14, PT, PT, R14, 0x4, RZ ;  /* 0x000000040e0e7810 */ /* 0x000fe20007ffe0ff */
[----:B------:R-:W-:Y:S01]  /*15a0*/  FMUL.FTZ R22, R34, R21 ;  /* 0x0000001522167220 */ /* 0x000fe20000410000 */
[----:B-1----:R-:W-:Y:S01]  /*15b0*/  @!P0 FMUL R20, R20, 1.175494350822287508e-38 ;  /* 0x0080000014148820 */ /* 0x002fe20000400000 */
[----:B------:R-:W1:Y:S02]  /*15c0*/  LDC R19, c[0x0][0x390] ;  /* 0x0000e400ff137b82 */ /* 0x000e640000000800 */
[C---:B------:R-:W-:Y:S01]  /*15d0*/  FMUL.FTZ R21, R31.reuse, R22 ;  /* 0x000000161f157220 */ /* 0x040fe20000410000 */
[----:B------:R-:W-:Y:S01]  /*15e0*/  ISETP.NE.AND P0, PT, R14, RZ, PT ;  /* 0x000000ff0e00720c */ /* 0x000fe20003f05270 */
[CC--:B------:R-:W-:Y:S02]  /*15f0*/  FMUL.FTZ R23, R31.reuse, R20.reuse ;  /* 0x000000141f177220 */ /* 0x0c0fe40000410000 */
[----:B------:R-:W-:Y:S01]  /*1600*/  FMUL.FTZ R22, R20, R21 ;  /* 0x0000001514167220 */ /* 0x000fe20000410000 */
[----:B------:R-:W-:Y:S01]  /*1610*/  FMUL.FTZ R20, R34, R20 ;  /* 0x0000001422147220 */ /* 0x000fe20000410000 */
[----:B------:R-:W-:Y:S01]  /*1620*/  FMUL.FTZ R32, R32, R23 ;  /* 0x0000001720207220 */ /* 0x000fe20000410000 */
[----:B------:R-:W2:Y:S01]  /*1630*/  LDC R18, c[0x0][0x404] ;  /* 0x00010100ff127b82 */ /* 0x000ea20000000800 */
[----:B------:R-:W-:-:S02]  /*1640*/  FFMA.FTZ R22, R31, R26, R22 ;  /* 0x0000001a1f167223 */ /* 0x000fc40000010016 */
[----:B------:R-:W-:Y:S02]  /*1650*/  FFMA.FTZ R25, R25, R20, R32 ;  /* 0x0000001419197223 */ /* 0x000fe40000010020 */
[----:B------:R-:W-:Y:S01]  /*1660*/  FADD.FTZ R29, R29, R22 ;  /* 0x000000161d1d7221 */ /* 0x000fe20000010000 */
[C---:B0-----:R-:W-:Y:S02]  /*1670*/  LEA R15, R0.reuse, R15, 0x2 ;  /* 0x0000000f000f7211 */ /* 0x041fe400078e10ff */
[C---:B------:R-:W-:Y:S02]  /*1680*/  LEA R17, R0.reuse, R17, 0x2 ;  /* 0x0000001100117211 */ /* 0x040fe400078e10ff */
[C---:B------:R-:W-:Y:S02]  /*1690*/  LEA R13, R0.reuse, R13, 0x2 ;  /* 0x0000000d000d7211 */ /* 0x040fe400078e10ff */
[----:B------:R-:W-:Y:S02]  /*16a0*/  LEA R11, R0, R11, 0x2 ;  /* 0x0000000b000b7211 */ /* 0x000fe400078e10ff */
[----:B-1----:R-:W-:-:S02]  /*16b0*/  LEA R16, R19, R16, 0x2 ;  /* 0x0000001013107211 */ /* 0x002fc400078e10ff */
[C---:B------:R-:W-:Y:S02]  /*16c0*/  LEA R12, R19.reuse, R12, 0x2 ;  /* 0x0000000c130c7211 */ /* 0x040fe400078e10ff */
[C---:B------:R-:W-:Y:S02]  /*16d0*/  LEA R24, R19.reuse, R24, 0x2 ;  /* 0x0000001813187211 */ /* 0x040fe400078e10ff */
[----:B------:R-:W-:Y:S02]  /*16e0*/  LEA R10, R19, R10, 0x2 ;  /* 0x0000000a130a7211 */ /* 0x000fe400078e10ff */
[----:B--2---:R-:W-:Y:S01]  /*16f0*/  LEA R9, R18, R9, 0x2 ;  /* 0x0000000912097211 */ /* 0x004fe200078e10ff */
[----:B------:R0:W1:Y:S01]  /*1700*/  F2I.FTZ.TRUNC.NTZ R26, R33 ;  /* 0x00000021001a7305 */ /* 0x000062000021f100 */
[----:B------:R-:W-:Y:S05]  /*1710*/  @P0 BRA `(.L_x_1134) ;  /* 0xffffffec002c0947 */ /* 0x000fea000383ffff */
[----:B------:R-:W-:-:S07]  /*1720*/  MOV R14, UR4 ;  /* 0x00000004000e7c02 */ /* 0x000fce0008000f00 */
.L_x_1129:
[----:B------:R-:W-:-:S09]  /*1730*/  UISETP.NE.AND UP0, UPT, UR9, URZ, UPT ;  /* 0x000000ff0900728c */ /* 0x000fd2000bf05270 */
[----:B------:R-:W-:Y:S05]  /*1740*/  BRA.U !UP0, `(.L_x_1135) ;  /* 0x0000000d08e47547 */ /* 0x000fea000b800000 */
[----:B------:R-:W-:-:S09]  /*1750*/  UISETP.NE.AND UP0, UPT, UR9, 0x1, UPT ;  /* 0x000000010900788c */ /* 0x000fd2000bf05270 */
[----:B------:R-:W-:Y:S05]  /*1760*/  BRA.U !UP0, `(.L_x_1136) ;  /* 0x00000009088c7547 */ /* 0x000fea000b800000 */
[----:B------:R-:W0:Y:S01]  /*1770*/  LDCU UR7, c[0x0][0x404] ;  /* 0x00008080ff0777ac */ /* 0x000e220008000800 */
[----:B------:R-:W1:Y:S01]  /*1780*/  LDC.64 R30, c[0x0][0x3f8] ;  /* 0x0000fe00ff1e7b82 */ /* 0x000e620000000a00 */
[----:B------:R-:W2:Y:S01]  /*1790*/  LDCU.64 UR18, c[0x0][0x398] ;  /* 0x00007300ff1277ac */ /* 0x000ea20008000a00 */
[----:B0-----:R-:W-:Y:S01]  /*17a0*/  IMAD R9, R14, UR7, RZ ;  /* 0x000000070e097c24 */ /* 0x001fe2000f8e02ff */
[----:B------:R-:W0:Y:S03]  /*17b0*/  LDCU UR7, c[0x0][0x3a8] ;  /* 0x00007500ff0777ac */ /* 0x000e260008000800 */
[----:B-1----:R-:W-:-:S05]  /*17c0*/  IMAD.WIDE R30, R9, 0x4, R30 ;  /* 0x00000004091e7825 */ /* 0x002fca00078e021e */
[----:B------:R-:W3:Y:S01]  /*17d0*/  LDG.E R13, desc[UR10][R30.64] ;  /* 0x0000000a1e0d7981 */ /* 0x000ee2000c1e1900 */
[----:B0-----:R-:W-:Y:S01]  /*17e0*/  IMAD R11, R14, UR7, RZ ;  /* 0x000000070e0b7c24 */ /* 0x001fe2000f8e02ff */
[----:B------:R-:W0:Y:S04]  /*17f0*/  LDCU UR7, c[0x0][0x390] ;  /* 0x00007200ff0777ac */ /* 0x000e280008000800 */
[----:B------:R-:W-:-:S04]  /*1800*/  IADD3 R0, P0, PT, R6, R11, RZ ;  /* 0x0000000b06007210 */ /* 0x000fc80007f1e0ff */
[----:B------:R-:W-:Y:S02]  /*1810*/  LEA.HI.X.SX32 R9, R11, R8, 0x1, P0 ;  /* 0x000000080b097211 */ /* 0x000fe400000f0eff */
[----:B--2---:R-:W-:-:S04]  /*1820*/  LEA R16, P0, R0, UR18, 0x2 ;  /* 0x0000001200107c11 */ /* 0x004fc8000f8010ff */
[----:B------:R-:W-:Y:S01]  /*1830*/  LEA.HI.X R17, R0, UR19, R9, 0x2, P0 ;  /* 0x0000001300117c11 */ /* 0x000fe200080f1409 */
[----:B------:R-:W1:Y:S04]  /*1840*/  LDCU.64 UR18, c[0x0][0x380] ;  /* 0x00007000ff1277ac */ /* 0x000e680008000a00 */
[----:B------:R2:W4:Y:S01]  /*1850*/  LDG.E R0, desc[UR10][R16.64] ;  /* 0x0000000a10007981 */ /* 0x000522000c1e1900 */
[----:B0-----:R-:W-:Y:S01]  /*1860*/  IMAD R12, R14, UR7, RZ ;  /* 0x000000070e0c7c24 */ /* 0x001fe2000f8e02ff */
[----:B------:R-:W-:Y:S01]  /*1870*/  I2FP.F32.S32 R26, R26 ;  /* 0x0000001a001a7245 */ /* 0x000fe20000201400 */
[----:B------:R-:W0:Y:S03]  /*1880*/  LDCU UR7, c[0x0][0x3f0] ;  /* 0x00007e00ff0777ac */ /* 0x000e260008000800 */
[----:B------:R-:W-:-:S04]  /*1890*/  IADD3 R9, P0, PT, R5, R12, RZ ;  /* 0x0000000c05097210 */ /* 0x000fc80007f1e0ff */
[----:B------:R-:W-:Y:S02]  /*18a0*/  LEA.HI.X.SX32 R10, R12, R7, 0x1, P0 ;  /* 0x000000070c0a7211 */ /* 0x000fe400000f0eff */
[----:B-1----:R-:W-:-:S04]  /*18b0*/  LEA R22, P0, R9, UR18, 0x2 ;  /* 0x0000001209167c11 */ /* 0x002fc8000f8010ff */
[----:B------:R-:W-:-:S05]  /*18c0*/  LEA.HI.X R23, R9, UR19, R10, 0x2, P0 ;  /* 0x0000001309177c11 */ /* 0x000fca00080f140a */
[----:B------:R1:W5:Y:S01]  /*18d0*/  LDG.E R10, desc[UR10][R22.64] ;  /* 0x0000000a160a7981 */ /* 0x000362000c1e1900 */
[----:B---3--:R-:W-:-:S04]  /*18e0*/  FADD.FTZ R15, R13, R26 ;  /* 0x0000001a0d0f7221 */ /* 0x008fc80000010000 */
[----:B------:R-:W-:-:S06]  /*18f0*/  FMUL.FTZ R18, R15, 1 ;  /* 0x3f8000000f127820 */ /* 0x000fcc0000410000 */
        /* <DEDUP_REMOVED lines=34> */
[----:B-----5:R-:W-:Y:S05]  /*1b20*/  CALL.REL.NOINC `($__internal_15_$__cuda_sm20_dblrcp_rn_slowpath_v3) ;  /* 0x0000004c00347944 */ /* 0x020fea0003c00000 */
.L_x_1137:
[----:B------:R-:W0:Y:S01]  /*1b30*/  LDC R9, c[0x0][0x404] ;  /* 0x00010100ff097b82 */ /* 0x000e220000000800 */
[----:B------:R-:W1:Y:S01]  /*1b40*/  LDCU UR7, c[0x0][0x3a8] ;  /* 0x00007500ff0777ac */ /* 0x000e620008000800 */
[----:B------:R-:W2:Y:S01]  /*1b50*/  LDCU.64 UR18, c[0x0][0x398] ;  /* 0x00007300ff1277ac */ /* 0x000ea20008000a00 */
[----:B-1----:R-:W-:Y:S01]  /*1b60*/  IADD3 R11, PT, PT, R11, UR7, RZ ;  /* 0x000000070b0b7c10 */ /* 0x002fe2000fffe0ff */
[----:B------:R-:W1:Y:S01]  /*1b70*/  LDCU UR7, c[0x0][0x390] ;  /* 0x00007200ff0777ac */ /* 0x000e620008000800 */
[----:B0-----:R-:W-:Y:S02]  /*1b80*/  IMAD.WIDE R30, R9, 0x4, R30 ;  /* 0x00000004091e7825 */ /* 0x001fe400078e021e */
[----:B------:R-:W-:-:S03]  /*1b90*/  IADD3 R0, P0, PT, R6, R11, RZ ;  /* 0x0000000b06007210 */ /* 0x000fc60007f1e0ff */
[----:B------:R-:W3:Y:S01]  /*1ba0*/  LDG.E R9, desc[UR10][R30.64] ;  /* 0x0000000a1e097981 */ /* 0x000ee2000c1e1900 */
[----:B------:R-:W-:Y:S02]  /*1bb0*/  LEA.HI.X.SX32 R11, R11, R8, 0x1, P0 ;  /* 0x000000080b0b7211 */ /* 0x000fe400000f0eff */
[----:B--2---:R-:W-:-:S04]  /*1bc0*/  LEA R18, P0, R0, UR18, 0x2 ;  /* 0x0000001200127c11 */ /* 0x004fc8000f8010ff */
[----:B------:R-:W-:Y:S01]  /*1bd0*/  LEA.HI.X R19, R0, UR19, R11, 0x2, P0 ;  /* 0x0000001300137c11 */ /* 0x000fe200080f140b */
[----:B------:R-:W0:Y:S04]  /*1be0*/  LDCU.64 UR18, c[0x0][0x380] ;  /* 0x00007000ff1277ac */ /* 0x000e280008000a00 */
[----:B------:R2:W4:Y:S01]  /*1bf0*/  LDG.E R0, desc[UR10][R18.64] ;  /* 0x0000000a12007981 */ /* 0x000522000c1e1900 */
[----:B-1----:R-:W-:Y:S01]  /*1c00*/  IADD3 R12, PT, PT, R12, UR7, RZ ;  /* 0x000000070c0c7c10 */ /* 0x002fe2000fffe0ff */
[----:B-----5:R-:W-:Y:S01]  /*1c10*/  FADD.FTZ R24, R25, -R10 ;  /* 0x8000000a19187221 */ /* 0x020fe20000010000 */
[----:B------:R-:W1:Y:S02]  /*1c20*/  LDCU UR7, c[0x0][0x3f0] ;  /* 0x00007e00ff0777ac */ /* 0x000e640008000800 */
[----:B------:R-:W-:-:S04]  /*1c30*/  IADD3 R11, P0, PT, R5, R12, RZ ;  /* 0x0000000c050b7210 */ /* 0x000fc80007f1e0ff */
[----:B------:R-:W-:Y:S02]  /*1c40*/  LEA.HI.X.SX32 R12, R12, R7, 0x1, P0 ;  /* 0x000000070c0c7211 */ /* 0x000fe400000f0eff */
[----:B0-----:R-:W-:-:S04]  /*1c50*/  LEA R20, P0, R11, UR18, 0x2 ;  /* 0x000000120b147c11 */ /* 0x001fc8000f8010ff */
[----:B------:R-:W-:Y:S02]  /*1c60*/  LEA.HI.X R21, R11, UR19, R12, 0x2, P0 ;  /* 0x000000130b157c11 */ /* 0x000fe400080f140c */
[----:B------:R0:W2:Y:S01]  /*1c70*/  F2I.FTZ.TRUNC.NTZ R12, R15 ;  /* 0x0000000f000c7305 */ /* 0x0000a2000021f100 */
[----:B------:R-:W-:Y:S01]  /*1c80*/  UMOV UR18, 0xf0000000 ;  /* 0xf000000000127882 */ /* 0x000fe20000000000 */
[----:B------:R-:W-:Y:S01]  /*1c90*/  UMOV UR19, 0x380fffff ;  /* 0x380fffff00137882 */ /* 0x000fe20000000000 */
[----:B------:R1:W5:Y:S03]  /*1ca0*/  LDG.E R11, desc[UR10][R20.64] ;  /* 0x0000000a140b7981 */ /* 0x000366000c1e1900 */
[----:B------:R-:W0:-:S15]  /*1cb0*/  DSETP.GEU.AND P0, PT, |R36|, UR18, PT ;  /* 0x0000001224007e2a */ /* 0x000e1e000bf0e200 */
[----:B------:R-:W-:-:S15]  /*1cc0*/  NOP ;  /* 0x0000000000007918 */ /* 0x000fde0000000000 */
[----:B------:R-:W-:-:S15]  /*1cd0*/  NOP ;  /* 0x0000000000007918 */ /* 0x000fde0000000000 */
[----:B------:R-:W-:-:S15]  /*1ce0*/  NOP ;  /* 0x0000000000007918 */ /* 0x000fde0000000000 */
[----:B------:R-:W-:-:S04]  /*1cf0*/  NOP ;  /* 0x0000000000007918 */ /* 0x000fc80000000000 */
[----:B0-----:R-:W0:Y:S02]  /*1d00*/  F2F.F32.F64 R15, R36 ;  /* 0x00000024000f7310 */ /* 0x001e240000301000 */
[----:B0-----:R-:W-:Y:S01]  /*1d10*/  @!P0 FMUL R15, R15, 1.175494350822287508e-38 ;  /* 0x008000000f0f8820 */ /* 0x001fe20000400000 */
[----:B--2---:R-:W-:-:S05]  /*1d20*/  I2FP.F32.S32 R12, R12 ;  /* 0x0000000c000c7245 */ /* 0x004fca0000201400 */
[----:B---3--:R-:W-:-:S04]  /*1d30*/  FADD.FTZ R17, R9, R12 ;  /* 0x0000000c09117221 */ /* 0x008fc80000010000 */
[----:B------:R-:W-:-:S15]  /*1d40*/  FMUL.FTZ R27, R17, 1 ;  /* 0x3f800000111b7820 */ /* 0x000fde0000410000 */
[----:B------:R-:W-:-:S15]  /*1d50*/  NOP ;  /* 0x0000000000007918 */ /* 0x000fde0000000000 */
[----:B------:R-:W-:-:S15]  /*1d60*/  NOP ;  /* 0x0000000000007918 */ /* 0x000fde0000000000 */
[----:B------:R-:W-:-:S07]  /*1d70*/  NOP ;  /* 0x0000000000007918 */ /* 0x000fce0000000000 */
[----:B------:R0:W2:Y:S02]  /*1d80*/  F2F.F64.F32 R18, R27 ;  /* 0x0000001b00127310 */ /* 0x0000a40000201800 */
[----:B0-----:R-:W-:Y:S01]  /*1d90*/  FMUL.FTZ R27, R24, R24 ;  /* 0x00000018181b7220 */ /* 0x001fe20000410000 */
[----:B--2---:R-:W-:-:S03]  /*1da0*/  IADD3 R30, PT, PT, R19, 0x300402, RZ ;  /* 0x00300402131e7810 */ /* 0x004fc60007ffe0ff */
[----:B------:R-:W-:Y:S01]  /*1db0*/  FMUL.FTZ R24, R26, R27 ;  /* 0x0000001b1a187220 */ /* 0x000fe20000410000 */
[----:B------:R-:W-:Y:S01]  /*1dc0*/  FSETP.GEU.AND P0, PT, |R30|, 5.8789094863358348022e-39, PT ;  /* 0x004004021e00780b */ /* 0x000fe20003f0e200 */
[CC--:B------:R-:W-:Y:S01]  /*1dd0*/  FMUL.FTZ R27, R13.reuse, R15.reuse ;  /* 0x0000000f0d1b7220 */ /* 0x0c0fe20000410000 */
[----:B------:R-:W-:Y:S01]  /*1de0*/  FMUL.FTZ R26, R26, R15 ;  /* 0x0000000f1a1a7220 */ /* 0x000fe20000410000 */
[----:B------:R-:W-:Y:S02]  /*1df0*/  FMUL.FTZ R24, R13, R24 ;  /* 0x000000180d187220 */ /* 0x000fe40000410000 */
[----:B------:R-:W-:Y:S02]  /*1e00*/  FMUL.FTZ R10, R10, R27 ;  /* 0x0000001b0a0a7220 */ /* 0x000fe40000410000 */
[----:B------:R-:W-:Y:S02]  /*1e10*/  FMUL.FTZ R24, R15, R24 ;  /* 0x000000180f187220 */ /* 0x000fe40000410000 */
[----:B------:R-:W-:-:S02]  /*1e20*/  FFMA.FTZ R10, R25, R26, R10 ;  /* 0x0000001a190a7223 */ /* 0x000fc4000001000a */
[----:B------:R-:W-:-:S04]  /*1e30*/  FFMA.FTZ R16, R13, R16, R24 ;  /* 0x000000100d107223 */ /* 0x000fc80000010018 */
[----:B------:R-:W-:Y:S01]  /*1e40*/  FADD.FTZ R29, R29, R16 ;  /* 0x000000101d1d7221 */ /* 0x000fe20000010000 */
[----:B------:R-:W0:Y:S08]  /*1e50*/  MUFU.RCP64H R31, R19 ;  /* 0x00000013001f7308 */ /* 0x000e300000001800 */
[----:B----4-:R-:W1:-:S15]  /*1e60*/  MUFU.RCP R0, R0 ;  /* 0x0000000000007308 */ /* 0x010e5e0000001000 */
[----:B------:R-:W-:-:S15]  /*1e70*/  NOP ;  /* 0x0000000000007918 */ /* 0x000fde0000000000 */
[----:B------:R-:W-:-:S03]  /*1e80*/  NOP ;  /* 0x0000000000007918 */ /* 0x000fc60000000000 */
        /* <DEDUP_REMOVED lines=27> */
.L_x_1138:
[----:B-----5:R-:W-:Y:S01]  /*2040*/  FADD.FTZ R0, R10, -R11 ;  /* 0x8000000b0a007221 */ /* 0x020fe20000010000 */
[----:B------:R-:W-:Y:S01]  /*2050*/  UMOV UR18, 0xf0000000 ;  /* 0xf000000000127882 */ /* 0x000fe20000000000 */
[----:B------:R-:W-:Y:S01]  /*2060*/  UMOV UR19, 0x380fffff ;  /* 0x380fffff00137882 */ /* 0x000fe20000000000 */
[----:B------:R0:W1:Y:S01]  /*2070*/  F2I.FTZ.TRUNC.NTZ R26, R17 ;  /* 0x00000011001a7305 */ /* 0x000062000021f100 */
[----:B------:R-:W-:Y:S01]  /*2080*/  FMUL.FTZ R13, R0, R0 ;  /* 0x00000000000d7220 */ /* 0x000fe20000410000 */
[----:B------:R-:W2:Y:S01]  /*2090*/  DSETP.GEU.AND P0, PT, |R36|, UR18, PT ;  /* 0x0000001224007e2a */ /* 0x000ea2000bf0e200 */
[----:B------:R-:W-:Y:S02]  /*20a0*/  IADD3 R14, PT, PT, R14, 0x2, RZ ;  /* 0x000000020e0e7810 */ /* 0x000fe40007ffe0ff */
[----:B------:R-:W-:-:S15]  /*20b0*/  FMUL.FTZ R18, R12, R13 ;  /* 0x0000000d0c127220 */ /* 0x000fde0000410000 */
[----:B------:R-:W-:-:S15]  /*20c0*/  NOP ;  /* 0x0000000000007918 */ /* 0x000fde0000000000 */
[----:B------:R-:W-:-:S15]  /*20d0*/  NOP ;  /* 0x0000000000007918 */ /* 0x000fde0000000000 */
[----:B------:R-:W-:-:S15]  /*20e0*/  NOP ;  /* 0x0000000000007918 */ /* 0x000fde0000000000 */
[----:B------:R-:W-:-:S01]  /*20f0*/  NOP ;  /* 0x0000000000007918 */ /* 0x000fc20000000000 */
[----:B------:R-:W2:Y:S01]  /*2100*/  F2F.F32.F64 R0, R36 ;  /* 0x0000002400007310 */ /* 0x000ea20000301000 */
[----:B------:R-:W-:Y:S01]  /*2110*/  FMUL.FTZ R13, R9, R18 ;  /* 0x00000012090d7220 */ /* 0x000fe20000410000 */
[----:B--2---:R-:W-:-:S04]  /*2120*/  @!P0 FMUL R0, R0, 1.175494350822287508e-38 ;  /* 0x0080000000008820 */ /* 0x004fc80000400000 */
[-C--:B------:R-:W-:Y:S01]  /*2130*/  FMUL.FTZ R20, R9, R0.reuse ;  /* 0x0000000009147220 */ /* 0x080fe20000410000 */
[----:B------:R-:W-:Y:S01]  /*2140*/  FMUL.FTZ R18, R0, R13 ;  /* 0x0000000d00127220 */ /* 0x000fe20000410000 */
[----:B------:R-:W-:Y:S02]  /*2150*/  FMUL.FTZ R25, R12, R0 ;  /* 0x000000000c197220 */ /* 0x000fe40000410000 */
[----:B------:R-:W-:Y:S01]  /*2160*/  FMUL.FTZ R11, R11, R20 ;  /* 0x000000140b0b7220 */ /* 0x000fe20000410000 */
[----:B------:R-:W-:-:S03]  /*2170*/  FFMA.FTZ R16, R9, R16, R18 ;  /* 0x0000001009107223 */ /* 0x000fc60000010012 */
[----:B------:R-:W-:Y:S01]  /*2180*/  FFMA.FTZ R25, R10, R25, R11 ;  /* 0x000000190a197223 */ /* 0x000fe2000001000b */
[----:B01----:R-:W-:-:S07]  /*2190*/  FADD.FTZ R29, R29, R16 ;  /* 0x000000101d1d7221 */ /* 0x003fce0000010000 */
.L_x_1136:
[----:B------:R-:W5:Y:S02]  /*21a0*/  LDCU UR7, c[0x0][0x388] ;  /* 0x00007100ff0777ac */ /* 0x000f640008000800 */
[----:B-----5:R-:W-:-:S09]  /*21b0*/  ULOP3.LUT UP0, URZ, UR7, 0x1, URZ, 0xc0, !UPT ;  /* 0x0000000107ff7892 */ /* 0x020fd2000f80c0ff */
[----:B------:R-:W-:Y:S05]  /*21c0*/  BRA.U !UP0, `(.L_x_1135) ;  /* 0x0000000508447547 */ /* 0x000fea000b800000 */
[----:B------:R-:W0:Y:S01]  /*21d0*/  LDCU UR7, c[0x0][0x404] ;  /* 0x00008080ff0777ac */ /* 0x000e220008000800 */
[----:B------:R-:W1:Y:S01]  /*21e0*/  LDC.64 R10, c[0x0][0x3f8] ;  /* 0x0000fe00ff0a7b82 */ /* 0x000e620000000a00 */
[----:B------:R-:W2:Y:S01]  /*21f0*/  LDCU.64 UR18, c[0x0][0x398] ;  /* 0x00007300ff1277ac */ /* 0x000ea20008000a00 */
[----:B0-----:R-:W-:Y:S01]  /*2200*/  IMAD R9, R14, UR7, RZ ;  /* 0x000000070e097c24 */ /* 0x001fe2000f8e02ff */
[----:B------:R-:W0:Y:S03]  /*2210*/  LDCU UR7, c[0x0][0x3a8] ;  /* 0x00007500ff0777ac */ /* 0x000e260008000800 */
[----:B-1----:R-:W-:-:S05]  /*2220*/  IMAD.WIDE R10, R9, 0x4, R10 ;  /* 0x00000004090a7825 */ /* 0x002fca00078e020a */
[----:B------:R1:W3:Y:S01]  /*2230*/  LDG.E R9, desc[UR10][R10.64] ;  /* 0x0000000a0a097981 */ /* 0x0002e2000c1e1900 */
        /* <DEDUP_REMOVED lines=53> */
.L_x_1139:
[----:B-----5:R-:W-:Y:S01]  /*2590*/  FADD.FTZ R0, R25, -R10 ;  /* 0x8000000a19007221 */ /* 0x020fe20000010000 */
[----:B------:R-:W-:Y:S01]  /*25a0*/  UMOV UR18, 0xf0000000 ;  /* 0xf000000000127882 */ /* 0x000fe20000000000 */
[----:B------:R-:W-:Y:S01]  /*25b0*/  UMOV UR19, 0x380fffff ;  /* 0x380fffff00137882 */ /* 0x000fe20000000000 */
[----:B------:R-:W0:Y:S01]  /*25c0*/  F2I.FTZ.TRUNC.NTZ R26, R26 ;  /* 0x0000001a001a7305 */ /* 0x000e22000021f100 */
[----:B------:R-:W-:Y:S01]  /*25d0*/  FMUL.FTZ R5, R0, R0 ;  /* 0x0000000000057220 */ /* 0x000fe20000410000 */
[----:B------:R-:W1:Y:S03]  /*25e0*/  DSETP.GEU.AND P0, PT, |R36|, UR18, PT ;  /* 0x0000001224007e2a */ /* 0x000e66000bf0e200 */
[----:B------:R-:W-:-:S15]  /*25f0*/  FMUL.FTZ R12, R6, R5 ;  /* 0x00000005060c7220 */ /* 0x000fde0000410000 */
[----:B------:R-:W-:-:S15]  /*2600*/  NOP ;  /* 0x0000000000007918 */ /* 0x000fde0000000000 */
[----:B------:R-:W-:-:S15]  /*2610*/  NOP ;  /* 0x0000000000007918 */ /* 0x000fde0000000000 */
[----:B------:R-:W-:-:S15]  /*2620*/  NOP ;  /* 0x0000000000007918 */ /* 0x000fde0000000000 */
[----:B------:R-:W-:-:S01]  /*2630*/  NOP ;  /* 0x0000000000007918 */ /* 0x000fc20000000000 */
[----:B------:R-:W1:Y:S01]  /*2640*/  F2F.F32.F64 R0, R36 ;  /* 0x0000002400007310 */ /* 0x000e620000301000 */
[----:B------:R-:W-:Y:S01]  /*2650*/  FMUL.FTZ R5, R9, R12 ;  /* 0x0000000c09057220 */ /* 0x000fe20000410000 */
[----:B-1----:R-:W-:-:S04]  /*2660*/  @!P0 FMUL R0, R0, 1.175494350822287508e-38 ;  /* 0x0080000000008820 */ /* 0x002fc80000400000 */
[CC--:B------:R-:W-:Y:S01]  /*2670*/  FMUL.FTZ R7, R9.reuse, R0.reuse ;  /* 0x0000000009077220 */ /* 0x0c0fe20000410000 */
[----:B------:R-:W-:Y:S01]  /*2680*/  FMUL.FTZ R12, R0, R5 ;  /* 0x00000005000c7220 */ /* 0x000fe20000410000 */
[----:B------:R-:W-:Y:S02]  /*2690*/  FMUL.FTZ R0, R6, R0 ;  /* 0x0000000006007220 */ /* 0x000fe40000410000 */
[----:B------:R-:W-:Y:S01]  /*26a0*/  FMUL.FTZ R10, R10, R7 ;  /* 0x000000070a0a7220 */ /* 0x000fe20000410000 */
[----:B------:R-:W-:-:S03]  /*26b0*/  FFMA.FTZ R8, R9, R8, R12 ;  /* 0x0000000809087223 */ /* 0x000fc6000001000c */
[----:B------:R-:W-:Y:S01]  /*26c0*/  FFMA.FTZ R25, R25, R0, R10 ;  /* 0x0000000019197223 */ /* 0x000fe2000001000a */
[----:B0-----:R-:W-:-:S07]  /*26d0*/  FADD.FTZ R29, R29, R8 ;  /* 0x000000081d1d7221 */ /* 0x001fce0000010000 */
.L_x_1135:
[----:B-1----:R-:W-:Y:S01]  /*26e0*/  I2FP.F32.S32 R0, R26 ;  /* 0x0000001a00007245 */ /* 0x002fe20000201400 */
[----:B------:R-:W1:Y:S01]  /*26f0*/  LDCU UR7, c[0x0][0x3f0] ;  /* 0x00007e00ff0777ac */ /* 0x000e620008000800 */
[----:B------:R-:W-:Y:S01]  /*2700*/  BSSY.RECONVERGENT B1, `(.L_x_1140) ;  /* 0x000002d000017945 */ /* 0x000fe20003800200 */
[----:B------:R-:W5:Y:S03]  /*2710*/  LDCU.64 UR18, c[0x0][0x3e0] ;  /* 0x00007c00ff1277ac */ /* 0x000f660008000a00 */
[----:B------:R-:W1:Y:S01]  /*2720*/  MUFU.RCP R0, R0 ;  /* 0x0000000000007308 */ /* 0x000e620000001000 */
[----:B-----5:R-:W-:Y:S01]  /*2730*/  ISETP.NE.U32.AND P0, PT, RZ, UR18, PT ;  /* 0x00000012ff007c0c */ /* 0x020fe2000bf05070 */
[----:B-1----:R-:W-:Y:S01]  /*2740*/  FFMA.FTZ R5, R0, R29, UR7 ;  /* 0x0000000700057e23 */ /* 0x002fe2000801001d */
[----:B------:R-:W1:Y:S02]  /*2750*/  LDCU UR7, c[0x0][0x3bc] ;  /* 0x00007780ff0777ac */ /* 0x000e640008000800 */
[----:B------:R-:W-:-:S03]  /*2760*/  ISETP.NE.AND.EX P0, PT, RZ, UR19, PT, P0 ;  /* 0x00000013ff007c0c */ /* 0x000fc6000bf05300 */
[----:B------:R-:W5:Y:S02]  /*2770*/  MUFU.SQRT R5, R5 ;  /* 0x0000000500057308 */ /* 0x000f640000002000 */
[----:B-----5:R-:W-:Y:S01]  /*2780*/  FMUL.FTZ R18, R5, 1 ;  /* 0x3f80000005127820 */ /* 0x020fe20000410000 */
[----:B-1----:R-:W-:-:S05]  /*2790*/  IMAD R5, R2, UR7, RZ ;  /* 0x0000000702057c24 */ /* 0x002fca000f8e02ff */
        /* <DEDUP_REMOVED lines=17> */
[----:B-1----:R1:W5:Y:S02]  /*28b0*/  DFMA R10, R8, R6, R8 ;  /* 0x00000006080a722b */ /* 0x0023640000000008 */
[----:B-1----:R-:W1:Y:S02]  /*28c0*/  LDC.64 R6, c[0x0][0x3b0] ;  /* 0x0000ec00ff067b82 */ /* 0x002e640000000a00 */
[----:B-1----:R-:W-:-:S05]  /*28d0*/  IMAD.WIDE R6, R5, 0x4, R6 ;  /* 0x0000000405067825 */ /* 0x002fca00078e0206 */
[----:B------:R1:W-:-:S15]  /*28e0*/  STG.E desc[UR10][R6.64], R25 ;  /* 0x0000001906007986 */ /* 0x0003de000c10190a */
[----:B------:R-:W-:-:S15]  /*28f0*/  NOP ;  /* 0x0000000000007918 */ /* 0x000fde0000000000 */
[----:B------:R-:W-:-:S15]  /*2900*/  NOP ;  /* 0x0000000000007918 */ /* 0x000fde0000000000 */
[----:B------:R-:W-:-:S10]  /*2910*/  NOP ;  /* 0x0000000000007918 */ /* 0x000fd40000000000 */
[----:B-----5:R-:W5:-:S15]  /*2920*/  DFMA R12, -R18, R10, 1 ;  /* 0x3ff00000120c742b */ /* 0x020f5e000000010a */
[----:B------:R-:W-:-:S15]  /*2930*/  NOP ;  /* 0x0000000000007918 */ /* 0x000fde0000000000 */
[----:B------:R-:W-:-:S15]  /*2940*/  NOP ;  /* 0x0000000000007918 */ /* 0x000fde0000000000 */
[----:B------:R-:W-:-:S15]  /*2950*/  NOP ;  /* 0x0000000000007918 */ /* 0x000fde0000000000 */
[----:B------:R-:W-:-:S04]  /*2960*/  NOP ;  /* 0x0000000000007918 */ /* 0x000fc80000000000 */
[----:B-----5:R1:W0:Y:S02]  /*2970*/  DFMA R36, R10, R12, R10 ;  /* 0x0000000c0a24722b */ /* 0x020224000000000a */
[----:B01----:R-:W-:Y:S05]  /*2980*/  @P1 BRA `(.L_x_1141) ;  /* 0x0000000000101947 */ /* 0x003fea0003800000 */
[----:B------:R-:W-:Y:S02]  /*2990*/  LOP3.LUT R22, R19, 0x7fffffff, RZ, 0xc0, !PT ;  /* 0x7fffffff13167812 */ /* 0x000fe400078ec0ff */
[----:B------:R-:W-:Y:S02]  /*29a0*/  MOV R0, 0x29d0 ;  /* 0x000029d000007802 */ /* 0x000fe40000000f00 */
[----:B------:R-:W-:-:S07]  /*29b0*/  IADD3 R22, PT, PT, R22, -0x100000, RZ ;  /* 0xfff0000016167810 */ /* 0x000fce0007ffe0ff */
[----:B--234-:R-:W-:Y:S05]  /*29c0*/  CALL.REL.NOINC `($__internal_15_$__cuda_sm20_dblrcp_rn_slowpath_v3) ;  /* 0x0000003c008c7944 */ /* 0x01cfea0003c00000 */
.L_x_1141:
[----:B--234-:R-:W-:Y:S05]  /*29d0*/  BSYNC.RECONVERGENT B1 ;  /* 0x0000000000017941 */ /* 0x01cfea0003800200 */
.L_x_1140:
        /* <DEDUP_REMOVED lines=20> */
[----:B------:R-:W2:Y:S01]  /*2b20*/  @P0 LDG.E R11, desc[UR10][R8.64] ;  /* 0x0000000a080b0981 */ /* 0x000ea2000c1e1900 */
[----:B------:R-:W-:Y:S02]  /*2b30*/  I2FP.F32.S32 R26, R26 ;  /* 0x0000001a001a7245 */ /* 0x000fe40000201400 */
[----:B------:R-:W-:-:S04]  /*2b40*/  IADD3 R2, PT, PT, R3, R2, RZ ;  /* 0x0000000203027210 */ /* 0x000fc80007ffe0ff */
[----:B------:R-:W4:Y:S02]  /*2b50*/  MUFU.RCP R26, R26 ;  /* 0x0000001a001a7308 */ /* 0x000f240000001000 */
[----:B----4-:R-:W-:Y:S01]  /*2b60*/  FMUL.FTZ R0, R26, R29 ;  /* 0x0000001d1a007220 */ /* 0x010fe20000410000 */
[----:B--2---:R-:W-:-:S04]  /*2b70*/  @P0 FMUL.FTZ R11, R4, R11 ;  /* 0x0000000b040b0220 */ /* 0x004fc80000410000 */
[----:B0-----:R-:W-:-:S05]  /*2b80*/  @P0 FFMA.FTZ R11, R0, R10, R11 ;  /* 0x0000000a000b0223 */ /* 0x001fca000001000b */
[----:B------:R3:W-:Y:S01]  /*2b90*/  @P0 STG.E desc[UR10][R8.64], R11 ;  /* 0x0000000b08000986 */ /* 0x0007e2000c10190a */
[----:B-1----:R-:W-:-:S13]  /*2ba0*/  ISETP.GE.AND P0, PT, R2, UR7, PT ;  /* 0x0000000702007c0c */ /* 0x002fda000bf06270 */
[----:B---3--:R-:W-:Y:S05]  /*2bb0*/  @!P0 BRA `(.L_x_1142) ;  /* 0xffffffd4008c8947 */ /* 0x008fea000383ffff */
[----:B------:R-:W-:Y:S05]  /*2bc0*/  BSYNC.RECONVERGENT B0 ;  /* 0x0000000000007941 */ /* 0x000fea0003800200 */
.L_x_1128:
[----:B------:R-:W-:Y:S05]  /*2bd0*/  EXIT ;  /* 0x000000000000794d */ /* 0x000fea0003800000 */
.L_x_1127:
[----:B------:R-:W-:Y:S01]  /*2be0*/  BSSY.RECONVERGENT B0, `(.L_x_1143) ;  /* 0x000029c000007945 */ /* 0x000fe20003800200 */
[----:B------:R-:W-:Y:S01]  /*2bf0*/  ULOP3.LUT UR12, UR4, 0x3, URZ, 0xc0, !UPT ;  /* 0x00000003040c7892 */ /* 0x000fe2000f8ec0ff */
[----:B------:R-:W0:Y:S01]  /*2c00*/  LDCU UR18, c[0x0][0x3f0] ;  /* 0x00007e00ff1277ac */ /* 0x000e220008000800 */
[----:B------:R-:W1:Y:S01]  /*2c10*/  LDCU UR15, c[0x0][0x404] ;  /* 0x00008080ff0f77ac */ /* 0x000e620008000800 */
[----:B------:R-:W2:Y:S01]  /*2c20*/  LDCU UR16, c[0x0][0x390] ;  /* 0x00007200ff1077ac */ /* 0x000ea20008000800 */
[----:B------:R-:W3:Y:S01]  /*2c30*/  LDCU UR17, c[0x0][0x3a8] ;  /* 0x00007500ff1177ac */ /* 0x000ee20008000800 */
[----:B------:R-:W4:Y:S01]  /*2c40*/  LDCU.64 UR6, c[0x0][0x380] ;  /* 0x00007000ff0677ac */ /* 0x000f220008000a00 */
[----:B------:R-:W0:Y:S01]  /*2c50*/  LDCU.64 UR8, c[0x0][0x398] ;  /* 0x00007300ff0877ac */ /* 0x000e220008000a00 */
[----:B------:R-:W-:-:S12]  /*2c60*/  ULOP3.LUT UR4, UR4, 0x7ffffffc, URZ, 0xc0, !UPT ;  /* 0x7ffffffc04047892 */ /* 0x000fd8000f8ec0ff */
.L_x_1157:
        /* <DEDUP_REMOVED lines=13> */
[----:B------:R-:W-:Y:S02]  /*2d40*/  CS2R R16, SRZ ;  /* 0x0000000000107805 */ /* 0x000fe4000001ff00 */
[----:B------:R-:W-:-:S07]  /*2d50*/  MOV R5, RZ ;  /* 0x000000ff00057202 */ /* 0x000fce0000000f00 */
.L_x_1149:
[----:B-1----:R-:W1:Y:S01]  /*2d60*/  LDC.64 R32, c[0x0][0x3f8] ;  /* 0x0000fe00ff207b82 */ /* 0x002e620000000a00 */
[----:B------:R-:W-:-:S04]  /*2d70*/  IMAD R7, R17, UR15, RZ ;  /* 0x0000000f11077c24 */ /* 0x000fc8000f8e02ff */
[----:B-1----:R-:W-:-:S04]  /*2d80*/  IMAD.WIDE R32, R7, 0x4, R32 ;  /* 0x0000000407207825 */ /* 0x002fc800078e0220 */
[----:B---3--:R-:W-:Y:S01]  /*2d90*/  IMAD R7, R17, UR17, RZ ;  /* 0x0000001111077c24 */ /* 0x008fe2000f8e02ff */
[----:B--2---:R-:W2:Y:S04]  /*2da0*/  LDG.E R11, desc[UR10][R32.64] ;  /* 0x0000000a200b7981 */ /* 0x004ea8000c1e1900 */
[----:B------:R-:W-:-:S04]  /*2db0*/  IADD3 R0, P0, PT, R26, R7, RZ ;  /* 0x000000071a007210 */ /* 0x000fc80007f1e0ff */
[----:B------:R-:W-:Y:S02]  /*2dc0*/  LEA.HI.X.SX32 R9, R7, R24, 0x1, P0 ;  /* 0x0000001807097211 */ /* 0x000fe400000f0eff */
[----:B0-----:R-:W-:-:S04]  /*2dd0*/  LEA R14, P0, R0, UR8, 0x2 ;  /* 0x00000008000e7c11 */ /* 0x001fc8000f8010ff */
[----:B------:R-:W-:Y:S01]  /*2de0*/  LEA.HI.X R15, R0, UR9, R9, 0x2, P0 ;  /* 0x00000009000f7c11 */ /* 0x000fe200080f1409 */
[----:B------:R-:W-:-:S04]  /*2df0*/  IMAD R9, R17, UR16, RZ ;  /* 0x0000001011097c24 */ /* 0x000fc8000f8e02ff */
[----:B------:R-:W3:Y:S01]  /*2e00*/  LDG.E R0, desc[UR10][R14.64] ;  /* 0x0000000a0e007981 */ /* 0x000ee2000c1e1900 */
[----:B------:R-:W-:-:S04]  /*2e10*/  IADD3 R6, P0, PT, R30, R9, RZ ;  /* 0x000000091e067210 */ /* 0x000fc80007f1e0ff */
[----:B------:R-:W-:Y:S02]  /*2e20*/  LEA.HI.X.SX32 R13, R9, R28, 0x1, P0 ;  /* 0x0000001c090d7211 */ /* 0x000fe400000f0eff */
[----:B----4-:R-:W-:-:S04]  /*2e30*/  LEA R22, P0, R6, UR6, 0x2 ;  /* 0x0000000606167c11 */ /* 0x010fc8000f8010ff */
[----:B------:R-:W-:-:S05]  /*2e40*/  LEA.HI.X R23, R6, UR7, R13, 0x2, P0 ;  /* 0x0000000706177c11 */ /* 0x000fca00080f140d */
[----:B------:R0:W5:Y:S01]  /*2e50*/  LDG.E R8, desc[UR10][R22.64] ;  /* 0x0000000a16087981 */ /* 0x000162000c1e1900 */
[----:B------:R-:W-:-:S05]  /*2e60*/  I2FP.F32.S32 R5, R5 ;  /* 0x0000000500057245 */ /* 0x000fca0000201400 */
[----:B--2---:R-:W-:-:S04]  /*2e70*/  FADD.FTZ R12, R11, R5 ;  /* 0x000000050b0c7221 */ /* 0x004fc80000010000 */
[----:B------:R-:W-:-:S06]  /*2e80*/  FMUL.FTZ R18, R12, 1 ;  /* 0x3f8000000c127820 */ /* 0x000fcc0000410000 */
        /* <DEDUP_REMOVED lines=35> */
.L_x_1145:
[----:B------:R-:W0:Y:S01]  /*30c0*/  LDC R13, c[0x0][0x404] ;  /* 0x00010100ff0d7b82 */ /* 0x000e220000000800 */
[----:B------:R-:W-:-:S04]  /*30d0*/  IADD3 R7, PT, PT, R7, UR17, RZ ;  /* 0x0000001107077c10 */ /* 0x000fc8000fffe0ff */
[----:B------:R-:W-:Y:S01]  /*30e0*/  IADD3 R0, P0, PT, R26, R7, RZ ;  /* 0x000000071a007210 */ /* 0x000fe20007f1e0ff */
[----:B0-----:R-:W-:-:S05]  /*30f0*/  IMAD.WIDE R32, R13, 0x4, R32 ;  /* 0x000000040d207825 */ /* 0x001fca00078e0220 */
[----:B------:R-:W2:Y:S01]  /*3100*/  LDG.E R15, desc[UR10][R32.64] ;  /* 0x0000000a200f7981 */ /* 0x000ea2000c1e1900 */
[----:B------:R-:W-:Y:S02]  /*3110*/  LEA.HI.X.SX32 R13, R7, R24, 0x1, P0 ;  /* 0x00000018070d7211 */ /* 0x000fe400000f0eff */
[----:B------:R-:W-:-:S04]  /*3120*/  LEA R18, P0, R0, UR8, 0x2 ;  /* 0x0000000800127c11 */ /* 0x000fc8000f8010ff */
[----:B------:R-:W-:-:S05]  /*3130*/  LEA.HI.X R19, R0, UR9, R13, 0x2, P0 ;  /* 0x0000000900137c11 */ /* 0x000fca00080f140d */
[----:B------:R0:W3:Y:S01]  /*3140*/  LDG.E R0, desc[UR10][R18.64] ;  /* 0x0000000a12007981 */ /* 0x0000e2000c1e1900 */
[----:B------:R-:W-:-:S04]  /*3150*/  IADD3 R9, PT, PT, R9, UR16, RZ ;  /* 0x0000001009097c10 */ /* 0x000fc8000fffe0ff */
[----:B------:R-:W-:-:S04]  /*3160*/  IADD3 R10, P0, PT, R30, R9, RZ ;  /* 0x000000091e0a7210 */ /* 0x000fc80007f1e0ff */
[----:B------:R-:W-:Y:S02]  /*3170*/  LEA.HI.X.SX32 R13, R9, R28, 0x1, P0 ;  /* 0x0000001c090d7211 */ /* 0x000fe400000f0eff */
[----:B------:R-:W-:-:S04]  /*3180*/  LEA R20, P0, R10, UR6, 0x2 ;  /* 0x000000060a147c11 */ /* 0x000fc8000f8010ff */
[----:B------:R-:W-:Y:S02]  /*3190*/  LEA.HI.X R21, R10, UR7, R13, 0x2, P0 ;  /* 0x000000070a157c11 */ /* 0x000fe400080f140d */
[----:B------:R1:W4:Y:S01]  /*31a0*/  F2I.FTZ.TRUNC.NTZ R10, R12 ;  /* 0x0000000c000a7305 */ /* 0x000322000021f100 */
[----:B-----5:R-:W-:Y:S01]  /*31b0*/  FADD.FTZ R14, -R8, R27 ;  /* 0x0000001b080e7221 */ /* 0x020fe20000010100 */
[----:B------:R-:W-:Y:S01]  /*31c0*/  UMOV UR20, 0xf0000000 ;  /* 0xf000000000147882 */ /* 0x000fe20000000000 */
[----:B------:R-:W-:Y:S01]  /*31d0*/  UMOV UR21, 0x380fffff ;  /* 0x380fffff00157882 */ /* 0x000fe20000000000 */
[----:B------:R3:W5:Y:S01]  /*31e0*/  LDG.E R13, desc[UR10][R20.64] ;  /* 0x0000000a140d7981 */ /* 0x000762000c1e1900 */
[----:B------:R-:W-:Y:S01]  /*31f0*/  FMUL.FTZ R14, R14, R14 ;  /* 0x0000000e0e0e7220 */ /* 0x000fe20000410000 */
[----:B------:R-:W0:-:S15]  /*3200*/  DSETP.GEU.AND P0, PT, |R36|, UR20, PT ;  /* 0x0000001424007e2a */ /* 0x000e1e000bf0e200 */
[----:B------:R-:W-:-:S15]  /*3210*/  NOP ;  /* 0x0000000000007918 */ /* 0x000fde0000000000 */
[----:B------:R-:W-:-:S15]  /*3220*/  NOP ;  /* 0x0000000000007918 */ /* 0x000fde0000000000 */
[----:B------:R-:W-:-:S15]  /*3230*/  NOP ;  /* 0x0000000000007918 */ /* 0x000fde0000000000 */
[----:B------:R-:W-:-:S04]  /*3240*/  NOP ;  /* 0x0000000000007918 */ /* 0x000fc80000000000 */
[----:B-1----:R-:W0:Y:S01]  /*3250*/  F2F.F32.F64 R12, R36 ;  /* 0x00000024000c7310 */ /* 0x002e220000301000 */
[----:B------:R-:W-:Y:S01]  /*3260*/  FMUL.FTZ R14, R5, R14 ;  /* 0x0000000e050e7220 */ /* 0x000fe20000410000 */
[----:B0-----:R-:W-:Y:S01]  /*3270*/  @!P0 FMUL R12, R12, 1.175494350822287508e-38 ;  /* 0x008000000c0c8820 */ /* 0x001fe20000400000 */
[----:B----4-:R-:W-:-:S03]  /*3280*/  I2FP.F32.S32 R10, R10 ;  /* 0x0000000a000a7245 */ /* 0x010fc60000201400 */
[----:B------:R-:W-:-:S04]  /*3290*/  FMUL.FTZ R31, R11, R12 ;  /* 0x0000000c0b1f7220 */ /* 0x000fc80000410000 */
[----:B------:R-:W-:Y:S01]  /*32a0*/  FMUL.FTZ R31, R8, R31 ;  /* 0x0000001f081f7220 */ /* 0x000fe20000410000 */
[----:B--2---:R-:W-:-:S04]  /*32b0*/  FADD.FTZ R25, R15, R10 ;  /* 0x0000000a0f197221 */ /* 0x004fc80000010000 */
[----:B------:R-:W-:-:S15]  /*32c0*/  FMUL.FTZ R29, R25, 1 ;  /* 0x3f800000191d7820 */ /* 0x000fde0000410000 */
[----:B------:R-:W-:-:S15]  /*32d0*/  NOP ;  /* 0x0000000000007918 */ /* 0x000fde0000000000 */
[----:B------:R-:W-:-:S15]  /*32e0*/  NOP ;  /* 0x0000000000007918 */ /* 0x000fde0000000000 */
[----:B------:R-:W-:-:S04]  /*32f0*/  NOP ;  /* 0x0000000000007918 */ /* 0x000fc80000000000 */
[----:B------:R-:W0:Y:S02]  /*3300*/  F2F.F64.F32 R18, R29 ;  /* 0x0000001d00127310 */ /* 0x000e240000201800 */
[----:B0-----:R-:W-:Y:S01]  /*3310*/  IADD3 R34, PT, PT, R19, 0x300402, RZ ;  /* 0x0030040213227810 */ /* 0x001fe20007ffe0ff */
[----:B------:R-:W-:-:S03]  /*3320*/  FMUL.FTZ R29, R11, R14 ;  /* 0x0000000e0b1d7220 */ /* 0x000fc60000410000 */
[----:B------:R-:W-:Y:S01]  /*3330*/  FSETP.GEU.AND P0, PT, |R34|, 5.8789094863358348022e-39, PT ;  /* 0x004004022200780b */ /* 0x000fe20003f0e200 */
[----:B------:R-:W-:Y:S01]  /*3340*/  FMUL.FTZ R14, R12, R29 ;  /* 0x0000001d0c0e7220 */ /* 0x000fe20000410000 */
[----:B------:R-:W-:-:S03]  /*3350*/  FMUL.FTZ R12, R5, R12 ;  /* 0x0000000c050c7220 */ /* 0x000fc60000410000 */
[----:B------:R-:W-:Y:S01]  /*3360*/  FFMA.FTZ R11, R11, R6, R14 ;  /* 0x000000060b0b7223 */ /* 0x000fe2000001000e */
[----:B------:R-:W-:-:S03]  /*3370*/  FFMA.FTZ R14, R12, R27, R31 ;  /* 0x0000001b0c0e7223 */ /* 0x000fc6000001001f */
[----:B------:R-:W-:Y:S01]  /*3380*/  FADD.FTZ R16, R11, R16 ;  /* 0x000000100b107221 */ /* 0x000fe20000010000 */
[----:B------:R-:W0:Y:S08]  /*3390*/  MUFU.RCP64H R35, R19 ;  /* 0x0000001300237308 */ /* 0x000e300000001800 */
[----:B---3--:R-:W1:-:S15]  /*33a0*/  MUFU.RCP R0, R0 ;  /* 0x0000000000007308 */ /* 0x008e5e0000001000 */
[----:B------:R-:W-:-:S15]  /*33b0*/  NOP ;  /* 0x0000000000007918 */ /* 0x000fde0000000000 */
[----:B------:R-:W-:-:S10]  /*33c0*/  NOP ;  /* 0x0000000000007918 */ /* 0x000fd40000000000 */
        /* <DEDUP_REMOVED lines=27> */
.L_x_1146:
        /* <DEDUP_REMOVED lines=15> */
[----:B-----5:R-:W-:Y:S01]  /*3670*/  FADD.FTZ R27, R14, -R13 ;  /* 0x8000000d0e1b7221 */ /* 0x020fe20000010000 */
        /* <DEDUP_REMOVED lines=11> */
[----:B0-----:R-:W-:-:S03]  /*3730*/  @!P0 FMUL R25, R25, 1.175494350822287508e-38 ;  /* 0x0080000019198820 */ /* 0x001fc60000400000 */
[C---:B------:R-:W-:Y:S01]  /*3740*/  FMUL.FTZ R38, R15.reuse, R38 ;  /* 0x000000260f267220 */ /* 0x040fe20000410000 */
[----:B----4-:R-:W-:Y:S01]  /*3750*/  I2FP.F32.S32 R6, R6 ;  /* 0x0000000600067245 */ /* 0x010fe20000201400 */
[-C--:B------:R-:W-:Y:S02]  /*3760*/  FMUL.FTZ R40, R15, R25.reuse ;  /* 0x000000190f287220 */ /* 0x080fe40000410000 */
[----:B------:R-:W-:Y:S01]  /*3770*/  FMUL.FTZ R38, R25, R38 ;  /* 0x0000002619267220 */ /* 0x000fe20000410000 */
[----:B------:R-:W-:Y:S01]  /*3780*/  FMUL.FTZ R25, R10, R25 ;  /* 0x000000190a197220 */ /* 0x000fe20000410000 */
[----:B------:R-:W-:Y:S02]  /*3790*/  FMUL.FTZ R13, R13, R40 ;  /* 0x000000280d0d7220 */ /* 0x000fe40000410000 */
[----:B------:R-:W-:Y:S02]  /*37a0*/  FFMA.FTZ R15, R15, R12, R38 ;  /* 0x0000000c0f0f7223 */ /* 0x000fe40000010026 */
[----:B------:R-:W-:-:S02]  /*37b0*/  FFMA.FTZ R13, R14, R25, R13 ;  /* 0x000000190e0d7223 */ /* 0x000fc4000001000d */
[----:B------:R-:W-:Y:S01]  /*37c0*/  FADD.FTZ R16, R16, R15 ;  /* 0x0000000f10107221 */ /* 0x000fe20000010000 */
[----:B--2---:R-:W-:-:S04]  /*37d0*/  FADD.FTZ R5, R11, R6 ;  /* 0x000000060b057221 */ /* 0x004fc80000010000 */
[----:B------:R-:W-:-:S15]  /*37e0*/  FMUL.FTZ R29, R5, 1 ;  /* 0x3f800000051d7820 */ /* 0x000fde0000410000 */
[----:B------:R-:W-:-:S15]  /*37f0*/  NOP ;  /* 0x0000000000007918 */ /* 0x000fde0000000000 */
[----:B------:R-:W-:-:S12]  /*3800*/  NOP ;  /* 0x0000000000007918 */ /* 0x000fd80000000000 */
        /* <DEDUP_REMOVED lines=35> */
.L_x_1147:
[----:B------:R-:W0:Y:S01]  /*3a40*/  LDC R15, c[0x0][0x404] ;  /* 0x00010100ff0f7b82 */ /* 0x000e220000000800 */
[----:B------:R-:W-:-:S04]  /*3a50*/  IADD3 R7, PT, PT, R7, UR17, RZ ;  /* 0x0000001107077c10 */ /* 0x000fc8000fffe0ff */
[----:B------:R-:W-:-:S04]  /*3a60*/  IADD3 R0, P0, PT, R26, R7, RZ ;  /* 0x000000071a007210 */ /* 0x000fc80007f1e0ff */
[----:B------:R-:W-:Y:S02]  /*3a70*/  LEA.HI.X.SX32 R7, R7, R24, 0x1, P0 ;  /* 0x0000001807077211 */ /* 0x000fe400000f0eff */
[----:B------:R-:W-:Y:S01]  /*3a80*/  LEA R18, P0, R0, UR8, 0x2 ;  /* 0x0000000800127c11 */ /* 0x000fe2000f8010ff */
[----:B0-----:R-:W-:-:S05]  /*3a90*/  IMAD.WIDE R32, R15, 0x4, R32 ;  /* 0x000000040f207825 */ /* 0x001fca00078e0220 */
[----:B------:R-:W2:Y:S01]  /*3aa0*/  LDG.E R10, desc[UR10][R32.64] ;  /* 0x0000000a200a7981 */ /* 0x000ea2000c1e1900 */
[----:B------:R-:W-:-:S05]  /*3ab0*/  LEA.HI.X R19, R0, UR9, R7, 0x2, P0 ;  /* 0x0000000900137c11 */ /* 0x000fca00080f1407 */
[----:B------:R-:W3:Y:S01]  /*3ac0*/  LDG.E R0, desc[UR10][R18.64] ;  /* 0x0000000a12007981 */ /* 0x000ee2000c1e1900 */
[----:B------:R-:W-:-:S04]  /*3ad0*/  IADD3 R9, PT, PT, R9, UR16, RZ ;  /* 0x0000001009097c10 */ /* 0x000fc8000fffe0ff */
[----:B------:R-:W-:-:S04]  /*3ae0*/  IADD3 R7, P0, PT, R30, R9, RZ ;  /* 0x000000091e077210 */ /* 0x000fc80007f1e0ff */
[----:B------:R-:W-:Y:S02]  /*3af0*/  LEA.HI.X.SX32 R14, R9, R28, 0x1, P0 ;  /* 0x0000001c090e7211 */ /* 0x000fe400000f0eff */
[----:B------:R-:W0:Y:S01]  /*3b00*/  F2I.FTZ.TRUNC.NTZ R9, R5 ;  /* 0x0000000500097305 */ /* 0x000e22000021f100 */
[----:B------:R-:W-:-:S04]  /*3b10*/  LEA R20, P0, R7, UR6, 0x2 ;  /* 0x0000000607147c11 */ /* 0x000fc8000f8010ff */
[----:B------:R-:W-:Y:S01]  /*3b20*/  LEA.HI.X R21, R7, UR7, R14, 0x2, P0 ;  /* 0x0000000707157c11 */ /* 0x000fe200080f140e */
[----:B-----5:R-:W-:Y:S01]  /*3b30*/  FADD.FTZ R15, R13, -R8 ;  /* 0x800000080d0f7221 */ /* 0x020fe20000010000 */
[----:B0-----:R-:W-:-:S03]  /*3b40*/  I2FP.F32.S32 R9, R9 ;  /* 0x0000000900097245 */ /* 0x001fc60000201400 */
[----:B------:R-:W-:Y:S01]  /*3b50*/  FMUL.FTZ R15, R15, R15 ;  /* 0x0000000f0f0f7220 */ /* 0x000fe20000410000 */
        /* <DEDUP_REMOVED lines=8> */
[C---:B------:R-:W-:Y:S01]  /*3be0*/  FMUL.FTZ R34, R6.reuse, R15 ;  /* 0x0000000f06227220 */ /* 0x040fe20000410000 */
[----:B0-----:R-:W-:Y:S01]  /*3bf0*/  @!P0 FMUL R5, R5, 1.175494350822287508e-38 ;  /* 0x0080000005058820 */ /* 0x001fe20000400000 */
[----:B------:R0:W5:Y:S02]  /*3c00*/  LDG.E R7, desc[UR10][R20.64] ;  /* 0x0000000a14077981 */ /* 0x000164000c1e1900 */
        /* <DEDUP_REMOVED lines=8> */
[----:B--2---:R-:W-:-:S04]  /*3c90*/  FADD.FTZ R14, R10, R9 ;  /* 0x000000090a0e7221 */ /* 0x004fc80000010000 */
[----:B------:R-:W-:Y:S01]  /*3ca0*/  FMUL.FTZ R25, R14, 1 ;  /* 0x3f8000000e197820 */ /* 0x000fe20000410000 */
[----:B---3--:R-:W1:-:S15]  /*3cb0*/  MUFU.RCP R0, R0 ;  /* 0x0000000000007308 */ /* 0x008e5e0000001000 */
[----:B------:R-:W-:-:S15]  /*3cc0*/  NOP ;  /* 0x0000000000007918 */ /* 0x000fde0000000000 */
[----:B------:R-:W-:-:S11]  /*3cd0*/  NOP ;  /* 0x0000000000007918 */ /* 0x000fd60000000000 */
        /* <DEDUP_REMOVED lines=18> */
[----:B-1----:R-:W0:-:S15]  /*3e00*/  DFMA R22, R32, R22, R32 ;  /* 0x000000162016722b */ /* 0x002e1e0000000020 */
        /* <DEDUP_REMOVED lines=15> */
.L_x_1148:
[----:B-----5:R-:W-:Y:S01]  /*3f00*/  FADD.FTZ R0, R6, -R7 ;  /* 0x8000000706007221 */ /* 0x020fe20000010000 */
[----:B------:R-:W-:Y:S01]  /*3f10*/  UMOV UR20, 0xf0000000 ;  /* 0xf000000000147882 */ /* 0x000fe20000000000 */
[----:B------:R-:W-:Y:S01]  /*3f20*/  UMOV UR21, 0x380fffff ;  /* 0x380fffff00157882 */ /* 0x000fe20000000000 */
[----:B------:R-:W-:Y:S01]  /*3f30*/  IADD3 R17, PT, PT, R17, 0x4, RZ ;  /* 0x0000000411117810 */ /* 0x000fe20007ffe0ff */
[----:B------:R-:W-:Y:S01]  /*3f40*/  FMUL.FTZ R8, R0, R0 ;  /* 0x0000000000087220 */ /* 0x000fe20000410000 */
[----:B------:R-:W0:-:S15]  /*3f50*/  DSETP.GEU.AND P0, PT, |R36|, UR20, PT ;  /* 0x0000001424007e2a */ /* 0x000e1e000bf0e200 */
[----:B------:R-:W-:-:S15]  /*3f60*/  NOP ;  /* 0x0000000000007918 */ /* 0x000fde0000000000 */
[----:B------:R-:W-:-:S15]  /*3f70*/  NOP ;  /* 0x0000000000007918 */ /* 0x000fde0000000000 */
[----:B------:R-:W-:-:S15]  /*3f80*/  NOP ;  /* 0x0000000000007918 */ /* 0x000fde0000000000 */
[----:B------:R-:W-:-:S04]  /*3f90*/  NOP ;  /* 0x0000000000007918 */ /* 0x000fc80000000000 */
[----:B------:R-:W0:Y:S01]  /*3fa0*/  F2F.F32.F64 R0, R36 ;  /* 0x0000002400007310 */ /* 0x000e220000301000 */
[----:B------:R-:W-:Y:S01]  /*3fb0*/  FMUL.FTZ R5, R9, R8 ;  /* 0x0000000809057220 */ /* 0x000fe20000410000 */
[----:B0-----:R-:W-:Y:S01]  /*3fc0*/  @!P0 FMUL R0, R0, 1.175494350822287508e-38 ;  /* 0x0080000000008820 */ /* 0x001fe20000400000 */
[----:B------:R-:W-:Y:S02]  /*3fd0*/  ISETP.NE.AND P0, PT, R17, UR4, PT ;  /* 0x0000000411007c0c */ /* 0x000fe4000bf05270 */
        /* <DEDUP_REMOVED lines=8> */
[----:B------:R1:W2:Y:S01]  /*4060*/  F2I.FTZ.TRUNC.NTZ R5, R14 ;  /* 0x0000000e00057305 */ /* 0x0002a2000021f100 */
[----:B------:R-:W-:Y:S05]  /*4070*/  @P0 BRA `(.L_x_1149) ;  /* 0xffffffec00380947 */ /* 0x000fea000383ffff */
[----:B------:R-:W-:-:S07]  /*4080*/  MOV R11, UR4 ;  /* 0x00000004000b7c02 */ /* 0x000fce0008000f00 */
.L_x_1144:
        /* <DEDUP_REMOVED lines=20> */
[----:B------:R-:W0:Y:S04]  /*41d0*/  LDCU UR5, c[0x0][0x3f0] ;  /* 0x00007e00ff0577ac */ /* 0x000e280008000800 */
[----:B------:R-:W-:-:S04]  /*41e0*/  IADD3 R6, P0, PT, R30, R9, RZ ;  /* 0x000000091e067210 */ /* 0x000fc80007f1e0ff */
[----:B------:R-:W-:Y:S02]  /*41f0*/  LEA.HI.X.SX32 R13, R9, R28, 0x1, P0 ;  /* 0x0000001c090d7211 */ /* 0x000fe400000f0eff */
[----:B-1----:R-:W-:-:S04]  /*4200*/  LEA R22, P0, R6, UR20, 0x2 ;  /* 0x0000001406167c11 */ /* 0x002fc8000f8010ff */
[----:B------:R-:W-:-:S05]  /*4210*/  LEA.HI.X R23, R6, UR21, R13, 0x2, P0 ;  /* 0x0000001506177c11 */ /* 0x000fca00080f140d */
[----:B------:R1:W5:Y:S01]  /*4220*/  LDG.E R8, desc[UR10][R22.64] ;  /* 0x0000000a16087981 */ /* 0x000362000c1e1900 */
[----:B------:R-:W-:-:S05]  /*4230*/  I2FP.F32.S32 R13, R5 ;  /* 0x00000005000d7245 */ /* 0x000fca0000201400 */
        /* <DEDUP_REMOVED lines=37> */
.L_x_1152:
        /* <DEDUP_REMOVED lines=18> */
[----:B------:R-:W2:Y:S01]  /*45b0*/  F2I.FTZ.TRUNC.NTZ R9, R5 ;  /* 0x0000000500097305 */ /* 0x000ea2000021f100 */
[----:B0-----:R-:W-:-:S04]  /*45c0*/  LEA R20, P0, R7, UR20, 0x2 ;  /* 0x0000001407147c11 */ /* 0x001fc8000f8010ff */
[----:B------:R-:W-:Y:S02]  /*45d0*/  LEA.HI.X R21, R7, UR21, R12, 0x2, P0 ;  /* 0x0000001507157c11 */ /* 0x000fe400080f140c */
[----:B--2---:R-:W-:Y:S01]  /*45e0*/  I2FP.F32.S32 R9, R9 ;  /* 0x0000000900097245 */ /* 0x004fe20000201400 */
[----:B------:R-:W-:Y:S01]  /*45f0*/  UMOV UR20, 0xf0000000 ;  /* 0xf000000000147882 */ /* 0x000fe20000000000 */
[----:B------:R-:W-:Y:S01]  /*4600*/  UMOV UR21, 0x380fffff ;  /* 0x380fffff00157882 */ /* 0x000fe20000000000 */
[----:B------:R-:W-:-:S03]  /*4610*/  FMUL.FTZ R14, R14, R14 ;  /* 0x0000000e0e0e7220 */ /* 0x000fc60000410000 */
[----:B------:R-:W0:-:S15]  /*4620*/  DSETP.GEU.AND P0, PT, |R36|, UR20, PT ;  /* 0x0000001424007e2a */ /* 0x000e1e000bf0e200 */
[----:B------:R-:W-:-:S15]  /*4630*/  NOP ;  /* 0x0000000000007918 */ /* 0x000fde0000000000 */
[----:B------:R-:W-:-:S15]  /*4640*/  NOP ;  /* 0x0000000000007918 */ /* 0x000fde0000000000 */
[----:B------:R-:W-:-:S15]  /*4650*/  NOP ;  /* 0x0000000000007918 */ /* 0x000fde0000000000 */
[----:B------:R-:W-:-:S04]  /*4660*/  NOP ;  /* 0x0000000000007918 */ /* 0x000fc80000000000 */
[----:B------:R-:W0:Y:S01]  /*4670*/  F2F.F32.F64 R5, R36 ;  /* 0x0000002400057310 */ /* 0x000e220000301000 */
[----:B------:R2:W5:Y:S01]  /*4680*/  LDG.E R7, desc[UR10][R20.64] ;  /* 0x0000000a14077981 */ /* 0x000562000c1e1900 */
[----:B0-----:R-:W-:-:S04]  /*4690*/  @!P0 FMUL R5, R5, 1.175494350822287508e-38 ;  /* 0x0080000005058820 */ /* 0x001fc80000400000 */
[----:B------:R-:W-:-:S04]  /*46a0*/  FMUL.FTZ R25, R10, R5 ;  /* 0x000000050a197220 */ /* 0x000fc80000410000 */
[----:B------:R-:W-:Y:S01]  /*46b0*/  FMUL.FTZ R8, R8, R25 ;  /* 0x0000001908087220 */ /* 0x000fe20000410000 */
[----:B---3--:R-:W-:-:S04]  /*46c0*/  FADD.FTZ R12, R6, R9 ;  /* 0x00000009060c7221 */ /* 0x008fc80000010000 */
        /* <DEDUP_REMOVED lines=12> */
[----:B------:R-:W-:-:S03]  /*4790*/  FFMA.FTZ R8, R27, R14, R8 ;  /* 0x0000000e1b087223 */ /* 0x000fc60000010008 */
[----:B------:R-:W-:Y:S01]  /*47a0*/  FADD.FTZ R16, R16, R15 ;  /* 0x0000000f10107221 */ /* 0x000fe20000010000 */
[----:B------:R-:W0:Y:S08]  /*47b0*/  MUFU.RCP64H R33, R19 ;  /* 0x0000001300217308 */ /* 0x000e300000001800 */
[----:B----4-:R-:W1:-:S15]  /*47c0*/  MUFU.RCP R0, R0 ;  /* 0x0000000000007308 */ /* 0x010e5e0000001000 */
[----:B------:R-:W-:-:S15]  /*47d0*/  NOP ;  /* 0x0000000000007918 */ /* 0x000fde0000000000 */
[----:B------:R-:W-:-:S06]  /*47e0*/  NOP ;  /* 0x0000000000007918 */ /* 0x000fcc0000000000 */
        /* <DEDUP_REMOVED lines=11> */
[----:B0-----:R-:W2:-:S15]  /*48a0*/  DFMA R22, R32, R22, R32 ;  /* 0x000000162016722b */ /* 0x001e9e0000000020 */
[----:B------:R-:W-:-:S15]  /*48b0*/  NOP ;  /* 0x0000000000007918 */ /* 0x000fde0000000000 */
[----:B------:R-:W-:-:S15]  /*48c0*/  NOP ;  /* 0x0000000000007918 */ /* 0x000fde0000000000 */
[----:B------:R-:W-:-:S15]  /*48d0*/  NOP ;  /* 0x0000000000007918 */ /* 0x000fde0000000000 */
[----:B------:R-:W-:-:S04]  /*48e0*/  NOP ;  /* 0x0000000000007918 */ /* 0x000fc80000000000 */
        /* <DEDUP_REMOVED lines=11> */
.L_x_1153:
        /* <DEDUP_REMOVED lines=22> */
.L_x_1151:
        /* <DEDUP_REMOVED lines=8> */
[----:B-1----:R-:W-:-:S06]  /*4b80*/  IMAD.WIDE R6, R9, 0x4, R6 ;  /* 0x0000000409067825 */ /* 0x002fcc00078e0206 */
[----:B------:R1:W3:Y:S01]  /*4b90*/  LDG.E R6, desc[UR10][R6.64] ;  /* 0x0000000a06067981 */ /* 0x0002e2000c1e1900 */
[----:B0-----:R-:W-:Y:S01]  /*4ba0*/  IMAD R9, R11, UR5, RZ ;  /* 0x000000050b097c24 */ /* 0x001fe2000f8e02ff */
[----:B------:R-:W0:Y:S04]  /*4bb0*/  LDCU UR5, c[0x0][0x390] ;  /* 0x00007200ff0577ac */ /* 0x000e280008000800 */
[----:B------:R-:W-:-:S04]  /*4bc0*/  IADD3 R26, P0, PT, R26, R9, RZ ;  /* 0x000000091a1a7210 */ /* 0x000fc80007f1e0ff */
[----:B------:R-:W-:Y:S02]  /*4bd0*/  LEA.HI.X.SX32 R9, R9, R24, 0x1, P0 ;  /* 0x0000001809097211 */ /* 0x000fe400000f0eff */
[----:B--2---:R-:W-:-:S04]  /*4be0*/  LEA R12, P0, R26, UR20, 0x2 ;  /* 0x000000141a0c7c11 */ /* 0x004fc8000f8010ff */
[----:B------:R-:W-:Y:S01]  /*4bf0*/  LEA.HI.X R13, R26, UR21, R9, 0x2, P0 ;  /* 0x000000151a0d7c11 */ /* 0x000fe200080f1409 */
[----:B------:R-:W2:Y:S04]  /*4c00*/  LDCU.64 UR20, c[0x0][0x380] ;  /* 0x00007000ff1477ac */ /* 0x000ea80008000a00 */
[----:B------:R-:W4:Y:S01]  /*4c10*/  LDG.E R0, desc[UR10][R12.64] ;  /* 0x0000000a0c007981 */ /* 0x000f22000c1e1900 */
[----:B-1----:R-:W-:Y:S01]  /*4c20*/  I2FP.F32.S32 R7, R5 ;  /* 0x0000000500077245 */ /* 0x002fe20000201400 */
[----:B0-----:R-:W-:Y:S01]  /*4c30*/  IMAD R11, R11, UR5, RZ ;  /* 0x000000050b0b7c24 */ /* 0x001fe2000f8e02ff */
[----:B------:R-:W0:Y:S04]  /*4c40*/  LDCU UR5, c[0x0][0x3f0] ;  /* 0x00007e00ff0577ac */ /* 0x000e280008000800 */
[----:B------:R-:W-:-:S04]  /*4c50*/  IADD3 R30, P0, PT, R30, R11, RZ ;  /* 0x0000000b1e1e7210 */ /* 0x000fc80007f1e0ff */
[----:B------:R-:W-:Y:S02]  /*4c60*/  LEA.HI.X.SX32 R11, R11, R28, 0x1, P0 ;  /* 0x0000001c0b0b7211 */ /* 0x000fe400000f0eff */
[----:B--2---:R-:W-:-:S04]  /*4c70*/  LEA R8, P0, R30, UR20, 0x2 ;  /* 0x000000141e087c11 */ /* 0x004fc8000f8010ff */
        /* <DEDUP_REMOVED lines=39> */
.L_x_1154:
        /* <DEDUP_REMOVED lines=14> */
[-C--:B------:R-:W-:Y:S01]  /*4fd0*/  FMUL.FTZ R13, R6, R0.reuse ;  /* 0x00000000060d7220 */ /* 0x080fe20000410000 */
[----:B------:R-:W-:Y:S01]  /*4fe0*/  FMUL.FTZ R11, R0, R11 ;  /* 0x0000000b000b7220 */ /* 0x000fe20000410000 */
[----:B------:R-:W-:Y:S02]  /*4ff0*/  FMUL.FTZ R0, R7, R0 ;  /* 0x0000000007007220 */ /* 0x000fe40000410000 */
[----:B------:R-:W-:Y:S01]  /*5000*/  FMUL.FTZ R8, R8, R13 ;  /* 0x0000000d08087220 */ /* 0x000fe20000410000 */
[----:B------:R-:W-:-:S03]  /*5010*/  FFMA.FTZ R9, R6, R9, R11 ;  /* 0x0000000906097223 */ /* 0x000fc6000001000b */
[----:B------:R-:W-:Y:S01]  /*5020*/  FFMA.FTZ R27, R27, R0, R8 ;  /* 0x000000001b1b7223 */ /* 0x000fe20000010008 */
[----:B0-----:R-:W-:-:S07]  /*5030*/  FADD.FTZ R16, R16, R9 ;  /* 0x0000000910107221 */ /* 0x001fce0000010000 */
.L_x_1150:
[----:B-12---:R-:W-:Y:S01]  /*5040*/  I2FP.F32.S32 R0, R5 ;  /* 0x0000000500007245 */ /* 0x006fe20000201400 */
[----:B------:R-:W1:Y:S01]  /*5050*/  LDCU UR5, c[0x0][0x3f0] ;  /* 0x00007e00ff0577ac */ /* 0x000e620008000800 */
[----:B------:R-:W-:Y:S02]  /*5060*/  BSSY.RECONVERGENT B1, `(.L_x_1155) ;  /* 0x000002d000017945 */ /* 0x000fe40003800200 */
[----:B------:R-:W1:Y:S01]  /*5070*/  MUFU.RCP R7, R0 ;  /* 0x0000000000077308 */ /* 0x000e620000001000 */
[----:B------:R-:W2:Y:S01]  /*5080*/  LDCU.64 UR20, c[0x0][0x3e0] ;  /* 0x00007c00ff1477ac */ /* 0x000ea20008000a00 */
[----:B-1----:R-:W-:Y:S01]  /*5090*/  FFMA.FTZ R14, R7, R16, UR5 ;  /* 0x00000005070e7e23 */ /* 0x002fe20008010010 */
[----:B------:R-:W1:Y:S01]  /*50a0*/  LDCU UR5, c[0x0][0x3bc] ;  /* 0x00007780ff0577ac */ /* 0x000e620008000800 */
[----:B--2---:R-:W-:-:S04]  /*50b0*/  ISETP.NE.U32.AND P0, PT, RZ, UR20, PT ;  /* 0x00000014ff007c0c */ /* 0x004fc8000bf05070 */
[----:B------:R-:W2:Y:S01]  /*50c0*/  MUFU.SQRT R14, R14 ;  /* 0x0000000e000e7308 */ /* 0x000ea20000002000 */
[----:B------:R-:W-:Y:S01]  /*50d0*/  ISETP.NE.AND.EX P0, PT, RZ, UR21, PT, P0 ;  /* 0x00000015ff007c0c */ /* 0x000fe2000bf05300 */
[----:B--2---:R-:W-:-:S06]  /*50e0*/  FMUL.FTZ R18, R14, 1 ;  /* 0x3f8000000e127820 */ /* 0x004fcc0000410000 */
        /* <DEDUP_REMOVED lines=17> */
[----:B--2---:R2:W0:Y:S02]  /*5200*/  DFMA R10, R8, R6, R8 ;  /* 0x00000006080a722b */ /* 0x0044240000000008 */
[----:B--2---:R-:W2:Y:S01]  /*5210*/  LDC.64 R6, c[0x0][0x3b0] ;  /* 0x0000ec00ff067b82 */ /* 0x004ea20000000a00 */
[----:B-1----:R-:W-:-:S04]  /*5220*/  IMAD R9, R2, UR5, RZ ;  /* 0x0000000502097c24 */ /* 0x002fc8000f8e02ff */
[----:B--2---:R-:W-:-:S05]  /*5230*/  IMAD.WIDE R6, R9, 0x4, R6 ;  /* 0x0000000409067825 */ /* 0x004fca00078e0206 */
[----:B------:R1:W-:-:S15]  /*5240*/  STG.E desc[UR10][R6.64], R27 ;  /* 0x0000001b06007986 */ /* 0x0003de000c10190a */
        /* <DEDUP_REMOVED lines=13> */
[----:B---34-:R-:W-:Y:S05]  /*5320*/  CALL.REL.NOINC `($__internal_15_$__cuda_sm20_dblrcp_rn_slowpath_v3) ;  /* 0x0000001400347944 */ /* 0x018fea0003c00000 */
.L_x_1156:
[----:B---34-:R-:W-:Y:S05]  /*5330*/  BSYNC.RECONVERGENT B1 ;  /* 0x0000000000017941 */ /* 0x018fea0003800200 */
.L_x_1155:
        /* <DEDUP_REMOVED lines=13> */
[C---:B-1----:R-:W-:Y:S01]  /*5410*/  IMAD R11, R2.reuse, UR13, RZ ;  /* 0x0000000d020b7c24 */ /* 0x042fe2000f8e02ff */
[----:B------:R-:W-:Y:S01]  /*5420*/  IADD3 R5, PT, PT, R5, -0x1, RZ ;  /* 0xffffffff05057810 */ /* 0x000fe20007ffe0ff */
[----:B------:R-:W1:Y:S01]  /*5430*/  LDCU UR13, c[0x0][0x38c] ;  /* 0x00007180ff0d77ac */ /* 0x000e620008000800 */
[----:B---3--:R-:W-:Y:S02]  /*5440*/  IMAD R15, R2, UR5, RZ ;  /* 0x00000005020f7c24 */ /* 0x008fe4000f8e02ff */
[----:B0-----:R-:W-:Y:S01]  /*5450*/  IMAD.WIDE R6, R11, 0x4, R6 ;  /* 0x000000040b067825 */ /* 0x001fe200078e0206 */
[----:B------:R-:W0:Y:S01]  /*5460*/  LDCU UR5, c[0x0][0x3f4] ;  /* 0x00007e80ff0577ac */ /* 0x000e220008000800 */
[----:B------:R-:W3:Y:S03]  /*5470*/  @P0 LDC.64 R10, c[0x0][0x3e0] ;  /* 0x0000f800ff0a0b82 */ /* 0x000ee60000000a00 */
[----:B------:R0:W-:Y:S01]  /*5480*/  STG.E desc[UR10][R6.64], R13 ;  /* 0x0000000d06007986 */ /* 0x0001e2000c10190a */
[----:B----4-:R-:W-:-:S05]  /*5490*/  IMAD.WIDE R8, R15, 0x4, R8 ;  /* 0x000000040f087825 */ /* 0x010fca00078e0208 */
[----:B------:R-:W4:Y:S01]  /*54a0*/  LDG.E R15, desc[UR10][R8.64] ;  /* 0x0000000a080f7981 */ /* 0x000f22000c1e1900 */
[----:B------:R-:W-:Y:S01]  /*54b0*/  I2FP.F32.S32 R5, R5 ;  /* 0x0000000500057245 */ /* 0x000fe20000201400 */
[----:B----4-:R-:W-:Y:S01]  /*54c0*/  FMUL.FTZ R0, R4, R15 ;  /* 0x0000000f04007220 */ /* 0x010fe20000410000 */
[----:B--2---:R-:W-:-:S03]  /*54d0*/  @P0 IMAD R15, R2, R17, RZ ;  /* 0x00000011020f0224 */ /* 0x004fc600078e02ff */
[----:B0-----:R-:W-:Y:S01]  /*54e0*/  FFMA.FTZ R27, R27, UR5, R0 ;  /* 0x000000051b1b7c23 */ /* 0x001fe20008010000 */
[----:B---3--:R-:W-:-:S04]  /*54f0*/  @P0 IMAD.WIDE R10, R15, 0x4, R10 ;  /* 0x000000040f0a0825 */ /* 0x008fc800078e020a */
[----:B------:R0:W-:Y:S04]  /*5500*/  STG.E desc[UR10][R8.64], R27 ;  /* 0x0000001b08007986 */ /* 0x0001e8000c10190a */
[----:B------:R-:W2:Y:S01]  /*5510*/  @P0 LDG.E R15, desc[UR10][R10.64] ;  /* 0x0000000a0a0f0981 */ /* 0x000ea2000c1e1900 */
[----:B------:R-:W3:Y:S01]  /*5520*/  MUFU.RCP R5, R5 ;  /* 0x0000000500057308 */ /* 0x000ee20000001000 */
[----:B------:R-:W-:Y:S01]  /*5530*/  IADD3 R2, PT, PT, R3, R2, RZ ;  /* 0x0000000203027210 */ /* 0x000fe20007ffe0ff */
[----:B---3--:R-:W-:Y:S01]  /*5540*/  FMUL.FTZ R16, R5, R16 ;  /* 0x0000001005107220 */ /* 0x008fe20000410000 */
[----:B--2---:R-:W-:-:S04]  /*5550*/  @P0 FMUL.FTZ R15, R4, R15 ;  /* 0x0000000f040f0220 */ /* 0x004fc80000410000 */
[----:B------:R-:W-:-:S05]  /*5560*/  @P0 FFMA.FTZ R15, R16, UR5, R15 ;  /* 0x00000005100f0c23 */ /* 0x000fca000801000f */
[----:B------:R0:W-:Y:S01]  /*5570*/  @P0 STG.E desc[UR10][R10.64], R15 ;  /* 0x0000000f0a000986 */ /* 0x0001e2000c10190a */
[----:B-1----:R-:W-:-:S13]  /*5580*/  ISETP.GE.AND P0, PT, R2, UR13, PT ;  /* 0x0000000d02007c0c */ /* 0x002fda000bf06270 */
[----:B0-----:R-:W-:Y:S05]  /*5590*/  @!P0 BRA `(.L_x_1157) ;  /* 0xffffffd400b48947 */ /* 0x001fea000383ffff */
[----:B------:R-:W-:Y:S05]  /*55a0*/  BSYNC.RECONVERGENT B0 ;  /* 0x0000000000007941 */ /* 0x000fea0003800200 */
.L_x_1143:
[----:B------:R-:W-:Y:S05]  /*55b0*/  EXIT ;  /* 0x000000000000794d */ /* 0x000fea0003800000 */
.L_x_1126:
        /* <DEDUP_REMOVED lines=45> */
[----:B------:R-:W-:Y:S05]  /*5890*/  CALL.REL.NOINC `($__internal_15_$__cuda_sm20_dblrcp_rn_slowpath_v3) ;  /* 0x0000000c00d87944 */ /* 0x000fea0003c00000 */
.L_x_1160:
        /* <DEDUP_REMOVED lines=17> */
.L_x_1161:
        /* <DEDUP_REMOVED lines=8> */
[----:B------:R-:W2:Y:S01]  /*5a30*/  LDG.E R0, desc[UR10][R10.64] ;  /* 0x0000000a0a007981 */ /* 0x000ea2000c1e1900 */
[----:B------:R-:W-:-:S04]  /*5a40*/  IADD3 R2, PT, PT, R3, R2, RZ ;  /* 0x0000000203027210 */ /* 0x000fc80007ffe0ff */
[----:B------:R-:W-:Y:S01]  /*5a50*/  ISETP.GE.AND P0, PT, R2, UR12, PT ;  /* 0x0000000c02007c0c */ /* 0x000fe2000bf06270 */
[----:B--2---:R-:W-:-:S05]  /*5a60*/  FFMA.FTZ R21, R4, R0, R19 ;  /* 0x0000000004157223 */ /* 0x004fca0000010013 */
[----:B------:R3:W-:Y:S07]  /*5a70*/  STG.E desc[UR10][R10.64], R21 ;  /* 0x000000150a007986 */ /* 0x0007ee000c10190a */
[----:B------:R-:W-:Y:S05]  /*5a80*/  @!P0 BRA `(.L_x_1161) ;  /* 0xfffffffc00c88947 */ /* 0x000fea000383ffff */
[----:B------:R-:W-:Y:S05]  /*5a90*/  EXIT ;  /* 0x000000000000794d */ /* 0x000fea0003800000 */
.L_x_1159:
        /* <DEDUP_REMOVED lines=38> */
.L_x_1162:
        /* <DEDUP_REMOVED lines=14> */
.L_x_1163:
        /* <DEDUP_REMOVED lines=10> */
.L_x_1158:
        /* <DEDUP_REMOVED lines=42> */
.L_x_1165:
        /* <DEDUP_REMOVED lines=20> */
.L_x_1166:
        /* <DEDUP_REMOVED lines=9> */
[----:B------:R-:W-:-:S04]  /*62f0*/  IMAD R21, R2, UR12, RZ ;  /* 0x0000000c02157c24 */ /* 0x000fc8000f8e02ff */
[----:B------:R-:W-:-:S04]  /*6300*/  IMAD.WIDE R20, R21, 0x4, R12 ;  /* 0x0000000415147825 */ /* 0x000fc800078e020c */
[----:B--2---:R-:W-:-:S05]  /*6310*/  FFMA.FTZ R25, R4, R0, R23 ;  /* 0x0000000004197223 */ /* 0x004fca0000010017 */
        /* <DEDUP_REMOVED lines=8> */
.L_x_1164:
        /* <DEDUP_REMOVED lines=38> */
.L_x_1167:
        /* <DEDUP_REMOVED lines=17> */
.L_x_1168:
        /* <DEDUP_REMOVED lines=15> */
        .weak           $__internal_15_$__cuda_sm20_dblrcp_rn_slowpath_v3
        .type           $__internal_15_$__cuda_sm20_dblrcp_rn_slowpath_v3,@function
        .size           $__internal_15_$__cuda_sm20_dblrcp_rn_slowpath_v3,(.L_x_27008 - $__internal_15_$__cuda_sm20_dblrcp_rn_slowpath_v3)
$__internal_15_$__cuda_sm20_dblrcp_rn_slowpath_v3:
        /* <DEDUP_REMOVED lines=56> */
.L_x_1172:
        /* <DEDUP_REMOVED lines=33> */
.L_x_1170:
[----:B------:R-:W-:Y:S02]  /*6d90*/  LOP3.LUT R37, R19, 0x80000, RZ, 0xfc, !PT ;  /* 0x0008000013257812 */ /* 0x000fe400078efcff */
[----:B------:R-:W-:-:S07]  /*6da0*/  MOV R36, R18 ;  /* 0x0000001200247202 */ /* 0x000fce0000000f00 */
.L_x_1171:
[----:B------:R-:W-:Y:S05]  /*6db0*/  BSYNC.RECONVERGENT B2 ;  /* 0x0000000000027941 */ /* 0x000fea0003800200 */
.L_x_1169:
[----:B------:R-:W-:Y:S01]  /*6dc0*/  MOV R18, R0 ;  /* 0x0000000000127202 */ /* 0x000fe20000000f00 */
[----:B------:R-:W-:-:S04]  /*6dd0*/  HFMA2 R19, -RZ, RZ, 0, 0 ;  /* 0x00000000ff137431 */ /* 0x000fc800000001ff */
[----:B------:R-:W-:Y:S05]  /*6de0*/  RET.REL.NODEC R18 `(_ZN2at6native35batch_norm_reduce_statistics_kernelIffiEEvNS_27GenericPackedTensorAccessorIT0_Lm2ENS_17RestrictPtrTraitsET1_EES6_NS2_IS3_Lm1ES4_S5_EES7_NS2_IT_Lm1ES4_S5_EES9_S3_S3_S9_) ;  /* 0xffffff9012847950 */ /* 0x000fea0003c3ffff */
.L_x_1173:
        /* <DEDUP_REMOVED lines=9> */
.L_x_27008:


//--------------------- .text._ZN2at6native35batch_norm_reduce_statistics_kernelIddlEEvNS_27GenericPackedTensorAccessorIT0_Lm2ENS_17RestrictPtrTraitsET1_EES6_NS2_IS3_Lm1ES4_S5_EES7_NS2_IT_Lm1ES4_S5_EES9_S3_S3_S9_ --------------------------
	.section	.text._ZN2at6native35batch_norm_reduce_statistics_kernelIddlEEvNS_27GenericPackedTensorAccessorIT0_Lm2ENS_17RestrictPtrTraitsET1_EES6_NS2_IS3_Lm1ES4_S5_EES7_NS2_IT_Lm1ES4_S5_EES9_S3_S3_S9_,"ax",@progbits
	.align	128
        .global         _ZN2at6native35batch_norm_reduce_statistics_kernelIddlEEvNS_27GenericPackedTensorAccessorIT0_Lm2ENS_17RestrictPtrTraitsET1_EES6_NS2_IS3_Lm1ES4_S5_EES7_NS2_IT_Lm1ES4_S5_EES9_S3_S3_S9_
        .type           _ZN2at6native35batch_norm_reduce_statistics_kernelIddlEEvNS_27GenericPackedTensorAccessorIT0_Lm2ENS_17RestrictPtrTraitsET1_EES6_NS2_IS3_Lm1ES4_S5_EES7_NS2_IT_Lm1ES4_S5_EES9_S3_S3_S9_,@function
        .size           _ZN2at6native35batch_norm_reduce_statistics_kernelIddlEEvNS_27GenericPackedTensorAccessorIT0_Lm2ENS_17RestrictPtrTraitsET1_EES6_NS2_IS3_Lm1ES4_S5_EES7_NS2_IT_Lm1ES4_S5_EES9_S3_S3_S9_,(.L_x_27011 - _ZN2at6native35batch_norm_reduce_statistics_kernelIddlEEvNS_27GenericPackedTensorAccessorIT0_Lm2ENS_17RestrictPtrTraitsET1_EES6_NS2_IS3_Lm1ES4_S5_EES7_NS2_IT_Lm1ES4_S5_EES9_S3_S3_S9_)
        .other          _ZN2at6native35batch_norm_reduce_statistics_kernelIddlEEvNS_27GenericPackedTensorAccessorIT0_Lm2ENS_17RestrictPtrTraitsET1_EES6_NS2_IS3_Lm1ES4_S5_EES7_NS2_IT_Lm1ES4_S5_EES9_S3_S3_S9_,@"STO_CUDA_ENTRY STV_DEFAULT"
_ZN2at6native35batch_norm_reduce_statistics_kernelIddlEEvNS_27GenericPackedTensorAccessorIT0_Lm2ENS_17RestrictPtrTraitsET1_EES6_NS2_IS3_Lm1ES4_S5_EES7_NS2_IT_Lm1ES4_S5_EES9_S3_S3_S9_:
.text._ZN2at6native35batch_norm_reduce_statistics_kernelIddlEEvNS_27GenericPackedTensorAccessorIT0_Lm2ENS_17RestrictPtrTraitsET1_EES6_NS2_IS3_Lm1ES4_S5_EES7_NS2_IT_Lm1ES4_S5_EES9_S3_S3_S9_:
        /* <DEDUP_REMOVED lines=9> */
[----:B------:R-:W0:Y:S01]  /*0090*/  LDC.64 R2, c[0x0][0x438] ;  /* 0x00010e00ff027b82 */ /* 0x000e220000000a00 */
[----:B------:R-:W1:Y:S01]  /*00a0*/  LDCU UR10, c[0x0][0x388] ;  /* 0x00007100ff0a77ac */ /* 0x000e620008000800 */
[----:B------:R-:W2:Y:S01]  /*00b0*/  LDCU UR5, c[0x0][0x370] ;  /* 0x00006e00ff0577ac */ /* 0x000ea20008000800 */
[----:B------:R-:W3:Y:S01]  /*00c0*/  LDCU.64 UR16, c[0x0][0x358] ;  /* 0x00006b00ff1077ac */ /* 0x000ee20008000a00 */
[----:B-1----:R-:W-:Y:S02]  /*00d0*/  UISETP.GE.AND UP0, UPT, UR10, 0x1, UPT ;  /* 0x000000010a00788c */ /* 0x002fe4000bf06270 */
[----:B--2---:R-:W-:Y:S01]  /*00e0*/  UIMAD UR4, UR4, UR5, URZ ;  /* 0x00000005040472a4 */ /* 0x004fe2000f8e02ff */
[----:B0-----:R-:W0:Y:S02]  /*00f0*/  DADD R2, -R2, 1 ;  /* 0x3ff0000002027429 */ /* 0x001e240000000100 */
[----:B0-----:R-:W-:Y:S02]  /*0100*/  R2UR UR18, R2 ;  /* 0x00000000021272ca */ /* 0x001fe400000e0000 */
[----:B------:R-:W-:-:S02]  /*0110*/  R2UR UR19, R3 ;  /* 0x00000000031372ca */ /* 0x000fc400000e0000 */
[----:B---3--:R-:W-:-:S13]  /*0120*/  BRA.U !UP0, `(.L_x_1174) ;  /* 0x000000ad08ac7547 */ /* 0x008fda000b800000 */
        /* <DEDUP_REMOVED lines=8> */
[----:B------:R-:W-:Y:S01]  /*01b0*/  ULOP3.LUT UR5, UR10, 0x3, URZ, 0xc0, !UPT ;  /* 0x000000030a057892 */ /* 0x000fe2000f8ec0ff */
[----:B------:R-:W3:Y:S01]  /*01c0*/  LDCU.64 UR22, c[0x0][0x430] ;  /* 0x00008600ff1677ac */ /* 0x000ee20008000a00 */
[----:B0-----:R-:W-:Y:S02]  /*01d0*/  UIMAD.WIDE.U32 UR6, UR8, 0x8, URZ ;  /* 0x00000008080678a5 */ /* 0x001fe4000f8e00ff */
[----:B------:R-:W-:Y:S02]  /*01e0*/  USHF.L.U32 UR12, UR9, 0x3, URZ ;  /* 0x00000003090c7899 */ /* 0x000fe400080006ff */
[----:B-1----:R-:W-:-:S02]  /*01f0*/  USHF.L.U32 UR13, UR15, 0x3, URZ ;  /* 0x000000030f0d7899 */ /* 0x002fc400080006ff */
[----:B------:R-:W-:Y:S02]  /*0200*/  UIMAD.WIDE.U32 UR8, UR14, 0x8, URZ ;  /* 0x000000080e0878a5 */ /* 0x000fe4000f8e00ff */
[----:B------:R-:W-:Y:S02]  /*0210*/  ULOP3.LUT UR15, UR10, 0x7ffffffc, URZ, 0xc0, !UPT ;  /* 0x7ffffffc0a0f7892 */ /* 0x000fe4000f8ec0ff */
[----:B--2---:R-:W-:Y:S02]  /*0220*/  UIMAD.WIDE.U32 UR24, UR20, 0x8, URZ ;  /* 0x00000008141878a5 */ /* 0x004fe4000f8e00ff */
[----:B------:R-:W-:Y:S02]  /*0230*/  USHF.L.U32 UR11, UR21, 0x3, URZ ;  /* 0x00000003150b7899 */ /* 0x000fe400080006ff */
[----:B------:R-:W-:Y:S02]  /*0240*/  USHF.L.U64.HI UR10, UR20, 0x4, UR21 ;  /* 0x00000004140a7899 */ /* 0x000fe40008010215 */
[----:B------:R-:W-:-:S02]  /*0250*/  UIADD3 UR21, UPT, UPT, -UR15, URZ, URZ ;  /* 0x000000ff0f157290 */ /* 0x000fc4000fffe1ff */
[----:B------:R-:W-:Y:S02]  /*0260*/  UIADD3 UR11, UPT, UPT, UR25, UR11, URZ ;  /* 0x0000000b190b7290 */ /* 0x000fe4000fffe0ff */
[----:B------:R-:W-:Y:S02]  /*0270*/  UIADD3 UR12, UPT, UPT, UR7, UR12, URZ ;  /* 0x0000000c070c7290 */ /* 0x000fe4000fffe0ff */
[----:B---3--:R-:W-:-:S12]  /*0280*/  UIADD3 UR13, UPT, UPT, UR9, UR13, URZ ;  /* 0x0000000d090d7290 */ /* 0x008fd8000fffe0ff */
.L_x_1210:
[----:B------:R-:W0:Y:S01]  /*0290*/  LDCU UR14, c[0x0][0x388] ;  /* 0x00007100ff0e77ac */ /* 0x000e220008000800 */
[----:B------:R-:W-:Y:S01]  /*02a0*/  SHF.R.S32.HI R4, RZ, 0x1f, R0 ;  /* 0x0000001fff047819 */ /* 0x000fe20000011400 */
[----:B------:R-:W-:Y:S01]  /*02b0*/  IMAD.MOV.U32 R7, RZ, RZ, RZ ;  /* 0x000000ffff077224 */ /* 0x000fe200078e00ff */
[----:B------:R-:W-:Y:S01]  /*02c0*/  CS2R R20, SRZ ;  /* 0x0000000000147805 */ /* 0x000fe2000001ff00 */
[----:B------:R-:W1:Y:S01]  /*02d0*/  LDCU.64 UR26, c[0x0][0x3a0] ;  /* 0x00007400ff1a77ac */ /* 0x000e620008000a00 */
[----:B------:R-:W-:Y:S02]  /*02e0*/  CS2R R18, SRZ ;  /* 0x0000000000127805 */ /* 0x000fe4000001ff00 */
[----:B------:R-:W-:Y:S01]  /*02f0*/  CS2R R38, SRZ ;  /* 0x0000000000267805 */ /* 0x000fe2000001ff00 */
[----:B------:R-:W2:Y:S01]  /*0300*/  LDCU.64 UR28, c[0x0][0x3c8] ;  /* 0x00007900ff1c77ac */ /* 0x000ea20008000a00 */
[----:B0-----:R-:W-:Y:S01]  /*0310*/  UISETP.GE.U32.AND UP0, UPT, UR14, 0x4, UPT ;  /* 0x000000040e00788c */ /* 0x001fe2000bf06070 */
[----:B-1----:R-:W-:-:S02]  /*0320*/  IMAD R3, R4, UR26, RZ ;  /* 0x0000001a04037c24 */ /* 0x002fc4000f8e02ff */
[----:B------:R-:W-:-:S04]  /*0330*/  IMAD.WIDE.U32 R16, R0, UR26, RZ ;  /* 0x0000001a00107c25 */ /* 0x000fc8000f8e00ff */
[----:B--2---:R-:W-:Y:S02]  /*0340*/  IMAD R5, R4, UR28, RZ ;  /* 0x0000001c04057c24 */ /* 0x004fe4000f8e02ff */
[C---:B------:R-:W-:Y:S02]  /*0350*/  IMAD R3, R0.reuse, UR27, R3 ;  /* 0x0000001b00037c24 */ /* 0x040fe4000f8e0203 */
[----:B------:R-:W-:-:S04]  /*0360*/  IMAD.WIDE.U32 R14, R0, UR28, RZ ;  /* 0x0000001c000e7c25 */ /* 0x000fc8000f8e00ff */
[----:B------:R-:W-:Y:S02]  /*0370*/  IMAD R5, R0, UR29, R5 ;  /* 0x0000001d00057c24 */ /* 0x000fe4000f8e0205 */
[----:B------:R-:W-:Y:S02]  /*0380*/  IMAD.IADD R6, R17, 0x1, R3 ;  /* 0x0000000111067824 */ /* 0x000fe400078e0203 */
[----:B------:R-:W-:Y:S01]  /*0390*/  IMAD.IADD R5, R15, 0x1, R5 ;  /* 0x000000010f057824 */ /* 0x000fe200078e0205 */
[----:B------:R-:W-:Y:S06]  /*03a0*/  BRA.U !UP0, `(.L_x_1177) ;  /* 0x0000002508bc7547 */ /* 0x000fec000b800000 */
[----:B------:R-:W0:Y:S01]  /*03b0*/  LDCU.64 UR26, c[0x0][0x3a8] ;  /* 0x00007500ff1a77ac */ /* 0x000e220008000a00 */
[----:B------:R-:W-:Y:S01]  /*03c0*/  IMAD.IADD R11, R3, 0x1, R17 ;  /* 0x00000001030b7824 */ /* 0x000fe200078e0211 */
[----:B------:R-:W-:Y:S01]  /*03d0*/  CS2R R20, SRZ ;  /* 0x0000000000147805 */ /* 0x000fe2000001ff00 */
[----:B------:R-:W-:Y:S01]  /*03e0*/  IMAD.U32 R13, RZ, RZ, UR21 ;  /* 0x00000015ff0d7e24 */ /* 0x000fe2000f8e00ff */
[----:B------:R-:W1:Y:S01]  /*03f0*/  LDCU.64 UR28, c[0x0][0x380] ;  /* 0x00007000ff1c77ac */ /* 0x000e620008000a00 */
[----:B------:R-:W-:Y:S01]  /*0400*/  CS2R R18, SRZ ;  /* 0x0000000000127805 */ /* 0x000fe2000001ff00 */
[----:B------:R-:W2:Y:S01]  /*0410*/  LDCU.64 UR30, c[0x0][0x440] ;  /* 0x00008800ff1e77ac */ /* 0x000ea20008000a00 */
[----:B0-----:R-:W-:Y:S02]  /*0420*/  LEA R8, P0, R14, UR26, 0x3 ;  /* 0x0000001a0e087c11 */ /* 0x001fe4000f8018ff */
[----:B-1----:R-:W-:Y:S02]  /*0430*/  LEA R7, P1, R16, UR28, 0x3 ;  /* 0x0000001c10077c11 */ /* 0x002fe4000f8218ff */
[----:B------:R-:W-:-:S02]  /*0440*/  LEA.HI.X R12, R14, UR27, R5, 0x3, P0 ;  /* 0x0000001b0e0c7c11 */ /* 0x000fc400080f1c05 */
[----:B--2---:R-:W-:Y:S01]  /*0450*/  MOV R9, UR30 ;  /* 0x0000001e00097c02 */ /* 0x004fe20008000f00 */
[----:B------:R-:W-:Y:S01]  /*0460*/  IMAD.U32 R10, RZ, RZ, UR31 ;  /* 0x0000001fff0a7e24 */ /* 0x000fe2000f8e00ff */
[----:B------:R-:W-:-:S07]  /*0470*/  LEA.HI.X R11, R16, UR29, R11, 0x3, P1 ;  /* 0x0000001d100b7c11 */ /* 0x000fce00088f1c0b */
.L_x_1190:
[----:B------:R-:W-:Y:S01]  /*0480*/  IMAD.MOV.U32 R30, RZ, RZ, R8 ;  /* 0x000000ffff1e7224 */ /* 0x000fe200078e0008 */
[----:B------:R-:W-:-:S05]  /*0490*/  MOV R31, R12 ;  /* 0x0000000c001f7202 */ /* 0x000fca0000000f00 */
[----:B------:R-:W2:Y:S01]  /*04a0*/  LDG.E.64 R34, desc[UR16][R30.64] ;  /* 0x000000101e227981 */ /* 0x000ea2000c1e1b00 */
[----:B------:R-:W-:Y:S01]  /*04b0*/  IMAD.MOV.U32 R28, RZ, RZ, R9 ;  /* 0x000000ffff1c7224 */ /* 0x000fe200078e0009 */
[----:B------:R-:W-:Y:S01]  /*04c0*/  MOV R27, R11 ;  /* 0x0000000b001b7202 */ /* 0x000fe20000000f00 */
[----:B------:R-:W-:Y:S02]  /*04d0*/  IMAD.MOV.U32 R29, RZ, RZ, R10 ;  /* 0x000000ffff1d7224 */ /* 0x000fe400078e000a */
[----:B------:R-:W-:-:S04]  /*04e0*/  IMAD.MOV.U32 R26, RZ, RZ, R7 ;  /* 0x000000ffff1a7224 */ /* 0x000fc800078e0007 */
[----:B------:R-:W5:Y:S04]  /*04f0*/  LDG.E.64 R28, desc[UR16][R28.64] ;  /* 0x000000101c1c7981 */ /* 0x000f68000c1e1b00 */
[----:B------:R-:W5:Y:S01]  /*0500*/  LDG.E.64 R26, desc[UR16][R26.64] ;  /* 0x000000101a1a7981 */ /* 0x000f62000c1e1b00 */
[----:B------:R-:W-:Y:S01]  /*0510*/  BSSY.RECONVERGENT B2, `(.L_x_1178) ;  /* 0x000001f000027945 */ /* 0x000fe20003800200 */
[----:B--2---:R-:W0:Y:S01]  /*0520*/  MUFU.RCP64H R3, R35 ;  /* 0x0000002300037308 */ /* 0x004e220000001800 */
[----:B------:R-:W-:-:S05]  /*0530*/  VIADD R2, R35, 0x300402 ;  /* 0x0030040223027836 */ /* 0x000fca0000000000 */
[----:B------:R-:W-:Y:S01]  /*0540*/  FSETP.GEU.AND P0, PT, |R2|, 5.8789094863358348022e-39, PT ;  /* 0x004004020200780b */ /* 0x000fe20003f0e200 */
        /* <DEDUP_REMOVED lines=25> */
[----:B-----5:R-:W-:Y:S05]  /*06e0*/  CALL.REL.NOINC `($__internal_16_$__cuda_sm20_dblrcp_rn_slowpath_v3) ;  /* 0x000000c400c07944 */ /* 0x020fea0003c00000 */
[----:B------:R-:W-:-:S07]  /*06f0*/  IMAD.MOV.U32 R2, RZ, RZ, R34 ;  /* 0x000000ffff027224 */ /* 0x000fce00078e0022 */
.L_x_1179:
[----:B------:R-:W-:Y:S05]  /*0700*/  BSYNC.RECONVERGENT B2 ;  /* 0x0000000000027941 */ /* 0x000fea0003800200 */
.L_x_1178:
[----:B------:R-:W0:-:S15]  /*0710*/  I2F.F64.S64 R22, R18 ;  /* 0x0000001200167312 */ /* 0x000e1e0000301c00 */
[----:B------:R-:W-:-:S15]  /*0720*/  NOP ;  /* 0x0000000000007918 */ /* 0x000fde0000000000 */
[----:B------:R-:W-:-:S15]  /*0730*/  NOP ;  /* 0x0000000000007918 */ /* 0x000fde0000000000 */
[----:B------:R-:W-:-:S15]  /*0740*/  NOP ;  /* 0x0000000000007918 */ /* 0x000fde0000000000 */
[----:B------:R-:W-:-:S04]  /*0750*/  NOP ;  /* 0x0000000000007918 */ /* 0x000fc80000000000 */
[----:B------:R-:W-:-:S15]  /*0760*/  DFMA R24, R2, R2, -UR22 ;  /* 0x8000001602187e2b */ /* 0x000fde0008000002 */
[----:B------:R-:W-:-:S15]  /*0770*/  NOP ;  /* 0x0000000000007918 */ /* 0x000fde0000000000 */
[----:B------:R-:W-:-:S15]  /*0780*/  NOP ;  /* 0x0000000000007918 */ /* 0x000fde0000000000 */
[----:B------:R-:W-:-:S15]  /*0790*/  NOP ;  /* 0x0000000000007918 */ /* 0x000fde0000000000 */
[----:B------:R-:W-:-:S04]  /*07a0*/  NOP ;  /* 0x0000000000007918 */ /* 0x000fc80000000000 */
[----:B0----5:R-:W0:Y:S02]  /*07b0*/  DADD R18, R28, R22 ;  /* 0x000000001c127229 */ /* 0x021e240000000016 */
[----:B0-----:R-:W0:Y:S01]  /*07c0*/  MUFU.RCP64H R31, R19 ;  /* 0x00000013001f7308 */ /* 0x001e220000001800 */
[----:B------:R-:W-:-:S04]  /*07d0*/  IADD3 R30, PT, PT, R19, 0x300402, RZ ;  /* 0x00300402131e7810 */ /* 0x000fc80007ffe0ff */
[----:B------:R-:W-:-:S15]  /*07e0*/  FSETP.GEU.AND P0, PT, |R30|, 5.8789094863358348022e-39, PT ;  /* 0x004004021e00780b */ /* 0x000fde0003f0e200 */
        /* <DEDUP_REMOVED lines=27> */
[----:B------:R-:W-:Y:S01]  /*09a0*/  MOV R2, 0x9e0 ;  /* 0x000009e000027802 */ /* 0x000fe20000000f00 */
[----:B------:R-:W-:Y:S02]  /*09b0*/  IMAD.MOV.U32 R35, RZ, RZ, R19 ;  /* 0x000000ffff237224 */ /* 0x000fe400078e0013 */
[----:B------:R-:W-:-:S07]  /*09c0*/  VIADD R3, R3, 0xfff00000 ;  /* 0xfff0000003037836 */ /* 0x000fce0000000000 */
[----:B------:R-:W-:Y:S05]  /*09d0*/  CALL.REL.NOINC `($__internal_16_$__cuda_sm20_dblrcp_rn_slowpath_v3) ;  /* 0x000000c400047944 */ /* 0x000fea0003c00000 */
[----:B------:R-:W-:-:S07]  /*09e0*/  MOV R35, R3 ;  /* 0x0000000300237202 */ /* 0x000fce0000000f00 */
.L_x_1180:
[----:B------:R-:W-:-:S04]  /*09f0*/  IADD3 R2, P0, PT, R8, UR8, RZ ;  /* 0x0000000808027c10 */ /* 0x000fc8000ff1e0ff */
[----:B------:R-:W-:-:S06]  /*0a00*/  IADD3.X R3, PT, PT, R12, UR13, RZ, P0, !PT ;  /* 0x0000000d0c037c10 */ /* 0x000fcc00087fe4ff */
[----:B------:R-:W2:Y:S01]  /*0a10*/  LDG.E.64 R2, desc[UR16][R2.64] ;  /* 0x0000001002027981 */ /* 0x000ea2000c1e1b00 */
[----:B------:R-:W-:Y:S02]  /*0a20*/  IADD3 R32, P0, PT, R9, UR24, RZ ;  /* 0x0000001809207c10 */ /* 0x000fe4000ff1e0ff */
[----:B------:R-:W-:Y:S02]  /*0a30*/  IADD3 R30, P1, PT, R7, UR6, RZ ;  /* 0x00000006071e7c10 */ /* 0x000fe4000ff3e0ff */
[----:B------:R-:W-:Y:S02]  /*0a40*/  IADD3.X R33, PT, PT, R10, UR11, RZ, P0, !PT ;  /* 0x0000000b0a217c10 */ /* 0x000fe400087fe4ff */
[----:B------:R-:W-:-:S04]  /*0a50*/  IADD3.X R31, PT, PT, R11, UR12, RZ, P1, !PT ;  /* 0x0000000c0b1f7c10 */ /* 0x000fc80008ffe4ff */
[----:B------:R-:W5:Y:S04]  /*0a60*/  LDG.E.64 R32, desc[UR16][R32.64] ;  /* 0x0000001020207981 */ /* 0x000f68000c1e1b00 */
[----:B------:R-:W5:Y:S01]  /*0a70*/  LDG.E.64 R30, desc[UR16][R30.64] ;  /* 0x000000101e1e7981 */ /* 0x000f62000c1e1b00 */
[----:B------:R-:W0:Y:S01]  /*0a80*/  DMUL R36, R28, R34 ;  /* 0x000000221c247228 */ /* 0x000e220000000000 */
[----:B------:R-:W-:-:S15]  /*0a90*/  BSSY.RECONVERGENT B2, `(.L_x_1181) ;  /* 0x000005b000027945 */ /* 0x000fde0003800200 */
[----:B------:R-:W-:-:S15]  /*0aa0*/  NOP ;  /* 0x0000000000007918 */ /* 0x000fde0000000000 */
[----:B------:R-:W-:-:S15]  /*0ab0*/  NOP ;  /* 0x0000000000007918 */ /* 0x000fde0000000000 */
[----:B------:R-:W-:-:S15]  /*0ac0*/  NOP ;  /* 0x0000000000007918 */ /* 0x000fde0000000000 */
[----:B------:R-:W-:-:S03]  /*0ad0*/  NOP ;  /* 0x0000000000007918 */ /* 0x000fc60000000000 */
[----:B0-----:R-:W-:-:S15]  /*0ae0*/  DMUL R36, R26, R36 ;  /* 0x000000241a247228 */ /* 0x001fde0000000000 */
[----:B------:R-:W-:-:S15]  /*0af0*/  NOP ;  /* 0x0000000000007918 */ /* 0x000fde0000000000 */
[----:B------:R-:W-:-:S15]  /*0b00*/  NOP ;  /* 0x0000000000007918 */ /* 0x000fde0000000000 */
[----:B------:R-:W-:-:S15]  /*0b10*/  NOP ;  /* 0x0000000000007918 */ /* 0x000fde0000000000 */
[----:B------:R-:W-:-:S04]  /*0b20*/  NOP ;  /* 0x0000000000007918 */ /* 0x000fc80000000000 */
[----:B------:R-:W0:-:S15]  /*0b30*/  DADD R26, -R26, R38 ;  /* 0x000000001a1a7229 */ /* 0x000e1e0000000126 */
        /* <DEDUP_REMOVED lines=29> */
[----:B------:R-:W-:-:S15]  /*0d10*/  DFMA R36, R40, R38, R36 ;  /* 0x000000262824722b */ /* 0x000fde0000000024 */
        /* <DEDUP_REMOVED lines=9> */
[----:B0-----:R2:W-:Y:S02]  /*0db0*/  DADD R38, R22, R20 ;  /* 0x0000000016267229 */ /* 0x0015e40000000014 */
[----:B--2---:R-:W0:Y:S01]  /*0dc0*/  MUFU.RCP64H R21, R3 ;  /* 0x0000000300157308 */ /* 0x004e220000001800 */
[----:B------:R-:W-:-:S05]  /*0dd0*/  VIADD R20, R3, 0x300402 ;  /* 0x0030040203147836 */ /* 0x000fca0000000000 */
[----:B------:R-:W-:-:S15]  /*0de0*/  FSETP.GEU.AND P0, PT, |R20|, 5.8789094863358348022e-39, PT ;  /* 0x004004021400780b */ /* 0x000fde0003f0e200 */
        /* <DEDUP_REMOVED lines=18> */
[----:B0-----:R0:W2:-:S15]  /*0f10*/  F2I.S64.F64.TRUNC R20, R18 ;  /* 0x0000001200147311 */ /* 0x00109e000030d900 */
        /* <DEDUP_REMOVED lines=10> */
[----:B012---:R-:W-:Y:S05]  /*0fc0*/  @P0 BRA `(.L_x_1182) ;  /* 0x00000000001c0947 */ /* 0x007fea0003800000 */
[----:B------:R-:W-:Y:S01]  /*0fd0*/  LOP3.LUT R18, R3, 0x7fffffff, RZ, 0xc0, !PT ;  /* 0x7fffffff03127812 */ /* 0x000fe200078ec0ff */
[----:B------:R-:W-:Y:S01]  /*0fe0*/  IMAD.MOV.U32 R34, RZ, RZ, R2 ;  /* 0x000000ffff227224 */ /* 0x000fe200078e0002 */
[----:B------:R-:W-:Y:S01]  /*0ff0*/  MOV R2, 0x1030 ;  /* 0x0000103000027802 */ /* 0x000fe20000000f00 */
[----:B------:R-:W-:Y:S01]  /*1000*/  IMAD.MOV.U32 R35, RZ, RZ, R3 ;  /* 0x000000ffff237224 */ /* 0x000fe200078e0003 */
[----:B------:R-:W-:-:S07]  /*1010*/  IADD3 R3, PT, PT, R18, -0x100000, RZ ;  /* 0xfff0000012037810 */ /* 0x000fce0007ffe0ff */
[----:B-----5:R-:W-:Y:S05]  /*1020*/  CALL.REL.NOINC `($__internal_16_$__cuda_sm20_dblrcp_rn_slowpath_v3) ;  /* 0x000000bc00707944 */ /* 0x020fea0003c00000 */
[----:B------:R-:W-:-:S07]  /*1030*/  IMAD.MOV.U32 R35, RZ, RZ, R3 ;  /* 0x000000ffff237224 */ /* 0x000fce00078e0003 */
.L_x_1182:
[----:B------:R-:W-:Y:S05]  /*1040*/  BSYNC.RECONVERGENT B2 ;  /* 0x0000000000027941 */ /* 0x000fea0003800200 */
.L_x_1181:
        /* <DEDUP_REMOVED lines=42> */
[----:B------:R-:W-:Y:S01]  /*12f0*/  MOV R2, 0x1320 ;  /* 0x0000132000027802 */ /* 0x000fe20000000f00 */
[----:B------:R-:W-:-:S07]  /*1300*/  VIADD R3, R3, 0xfff00000 ;  /* 0xfff0000003037836 */ /* 0x000fce0000000000 */
[----:B------:R-:W-:Y:S05]  /*1310*/  CALL.REL.NOINC `($__internal_16_$__cuda_sm20_dblrcp_rn_slowpath_v3) ;  /* 0x000000b800b47944 */ /* 0x000fea0003c00000 */
[----:B------:R-:W-:-:S07]  /*1320*/  IMAD.MOV.U32 R35, RZ, RZ, R3 ;  /* 0x000000ffff237224 */ /* 0x000fce00078e0003 */
.L_x_1183:
[----:B------:R-:W0:Y:S08]  /*1330*/  LDC.64 R2, c[0x0][0x3c0] ;  /* 0x0000f000ff027b82 */ /* 0x000e300000000a00 */
[----:B------:R-:W1:Y:S01]  /*1340*/  LDC.64 R24, c[0x0][0x398] ;  /* 0x0000e600ff187b82 */ /* 0x000e620000000a00 */
[----:B0-----:R-:W-:-:S04]  /*1350*/  LEA R26, P0, R2, R8, 0x4 ;  /* 0x00000008021a7211 */ /* 0x001fc800078020ff */
[----:B------:R-:W-:-:S05]  /*1360*/  LEA.HI.X R27, R2, R12, R3, 0x4, P0 ;  /* 0x0000000c021b7211 */ /* 0x000fca00000f2403 */
[----:B------:R1:W2:Y:S01]  /*1370*/  LDG.E.64 R2, desc[UR16][R26.64] ;  /* 0x000000101a027981 */ /* 0x0002a2000c1e1b00 */
[----:B------:R-:W-:Y:S02]  /*1380*/  R2UR UR14, R9 ;  /* 0x00000000090e72ca */ /* 0x000fe400000e0000 */
[----:B-1----:R-:W-:-:S11]  /*1390*/  LEA R26, P0, R24, R7, 0x4 ;  /* 0x00000007181a7211 */ /* 0x002fd600078020ff */
[----:B------:R-:W-:Y:S01]  /*13a0*/  ULEA UR14, UP0, UR20, UR14, 0x4 ;  /* 0x0000000e140e7291 */ /* 0x000fe2000f8020ff */
[----:B------:R-:W-:-:S05]  /*13b0*/  LEA.HI.X R27, R24, R11, R25, 0x4, P0 ;  /* 0x0000000b181b7211 */ /* 0x000fca00000f2419 */
[----:B------:R-:W-:Y:S01]  /*13c0*/  PLOP3.LUT P1, PT, PT, PT, UP0, 0x80, 0x8 ;  /* 0x000000000008781c */ /* 0x000fe20003f2f008 */
[----:B------:R-:W-:Y:S01]  /*13d0*/  IMAD.U32 R28, RZ, RZ, UR14 ;  /* 0x0000000eff1c7e24 */ /* 0x000fe2000f8e00ff */
[----:B------:R-:W5:Y:S02]  /*13e0*/  LDG.E.64 R24, desc[UR16][R26.64] ;  /* 0x000000101a187981 */ /* 0x000f64000c1e1b00 */
[----:B------:R-:W-:Y:S01]  /*13f0*/  IADD3.X R29, PT, PT, R10, UR10, RZ, P1, !PT ;  /* 0x0000000a0a1d7c10 */ /* 0x000fe20008ffe4ff */
[----:B------:R-:W-:Y:S04]  /*1400*/  DMUL R40, R20, R34 ;  /* 0x0000002214287228 */ /* 0x000fe80000000000 */
[----:B------:R0:W5:Y:S01]  /*1410*/  LDG.E.64 R26, desc[UR16][R28.64] ;  /* 0x000000101c1a7981 */ /* 0x000162000c1e1b00 */
[----:B------:R-:W-:-:S15]  /*1420*/  BSSY.RECONVERGENT B2, `(.L_x_1184) ;  /* 0x000005a000027945 */ /* 0x000fde0003800200 */
[----:B------:R-:W-:-:S15]  /*1430*/  NOP ;  /* 0x0000000000007918 */ /* 0x000fde0000000000 */
[----:B------:R-:W-:-:S15]  /*1440*/  NOP ;  /* 0x0000000000007918 */ /* 0x000fde0000000000 */
[----:B------:R-:W-:-:S14]  /*1450*/  NOP ;  /* 0x0000000000007918 */ /* 0x000fdc0000000000 */
[----:B0-----:R-:W0:-:S15]  /*1460*/  DMUL R28, R32, R34 ;  /* 0x00000022201c7228 */ /* 0x001e1e0000000000 */
[----:B------:R-:W-:-:S15]  /*1470*/  NOP ;  /* 0x0000000000007918 */ /* 0x000fde0000000000 */
[----:B------:R-:W-:-:S15]  /*1480*/  NOP ;  /* 0x0000000000007918 */ /* 0x000fde0000000000 */
[----:B------:R-:W-:-:S15]  /*1490*/  NOP ;  /* 0x0000000000007918 */ /* 0x000fde0000000000 */
[----:B------:R-:W-:-:S04]  /*14a0*/  NOP ;  /* 0x0000000000007918 */ /* 0x000fc80000000000 */
[----:B0-----:R-:W-:-:S15]  /*14b0*/  DMUL R28, R30, R28 ;  /* 0x0000001c1e1c7228 */ /* 0x001fde0000000000 */
[----:B------:R-:W-:-:S15]  /*14c0*/  NOP ;  /* 0x0000000000007918 */ /* 0x000fde0000000000 */
[----:B------:R-:W-:-:S15]  /*14d0*/  NOP ;  /* 0x0000000000007918 */ /* 0x000fde0000000000 */
[----:B------:R-:W-:-:S15]  /*14e0*/  NOP ;  /* 0x0000000000007918 */ /* 0x000fde0000000000 */
[----:B------:R-:W-:-:S04]  /*14f0*/  NOP ;  /* 0x0000000000007918 */ /* 0x000fc80000000000 */
[----:B------:R-:W0:-:S15]  /*1500*/  DADD R30, R36, -R30 ;  /* 0x00000000241e7229 */ /* 0x000e1e000000081e */
        /* <DEDUP_REMOVED lines=71> */
[----:B------:R-:W-:Y:S02]  /*1980*/  IMAD.MOV.U32 R35, RZ, RZ, R3 ;  /* 0x000000ffff237224 */ /* 0x000fe400078e0003 */
[----:B------:R-:W-:-:S07]  /*1990*/  VIADD R3, R18, 0xfff00000 ;  /* 0xfff0000012037836 */ /* 0x000fce0000000000 */
[----:B-----5:R-:W-:Y:S05]  /*19a0*/  CALL.REL.NOINC `($__internal_16_$__cuda_sm20_dblrcp_rn_slowpath_v3) ;  /* 0x000000b400107944 */ /* 0x020fea0003c00000 */
[----:B------:R-:W-:-:S07]  /*19b0*/  MOV R35, R3 ;  /* 0x0000000300237202 */ /* 0x000fce0000000f00 */
.L_x_1185:
[----:B------:R-:W-:Y:S05]  /*19c0*/  BSYNC.RECONVERGENT B2 ;  /* 0x0000000000027941 */ /* 0x000fea0003800200 */
.L_x_1184:
        /* <DEDUP_REMOVED lines=42> */
[----:B------:R-:W-:Y:S01]  /*1c70*/  IMAD.MOV.U32 R35, RZ, RZ, R19 ;  /* 0x000000ffff237224 */ /* 0x000fe200078e0013 */
[----:B------:R-:W-:-:S07]  /*1c80*/  IADD3 R3, PT, PT, R3, -0x100000, RZ ;  /* 0xfff0000003037810 */ /* 0x000fce0007ffe0ff */
[----:B------:R-:W-:Y:S05]  /*1c90*/  CALL.REL.NOINC `($__internal_16_$__cuda_sm20_dblrcp_rn_slowpath_v3) ;  /* 0x000000b000547944 */ /* 0x000fea0003c00000 */
[----:B------:R-:W-:-:S07]  /*1ca0*/  IMAD.MOV.U32 R35, RZ, RZ, R3 ;  /* 0x000000ffff237224 */ /* 0x000fce00078e0003 */
.L_x_1186:
[----:B------:R-:W0:Y:S01]  /*1cb0*/  LDC.64 R2, c[0x0][0x450] ;  /* 0x00011400ff027b82 */ /* 0x000e220000000a00 */
[----:B------:R-:W-:Y:S01]  /*1cc0*/  IMAD.MOV.U32 R30, RZ, RZ, R9 ;  /* 0x000000ffff1e7224 */ /* 0x000fe200078e0009 */
[----:B------:R-:W1:Y:S01]  /*1cd0*/  DMUL R38, R26, R34 ;  /* 0x000000221a267228 */ /* 0x000e620000000000 */
[----:B------:R-:W-:-:S05]  /*1ce0*/  IMAD.MOV.U32 R31, RZ, RZ, R10 ;  /* 0x000000ffff1f7224 */ /* 0x000fca00078e000a */
[----:B------:R-:W2:Y:S01]  /*1cf0*/  LDC.64 R32, c[0x0][0x3c0] ;  /* 0x0000f000ff207b82 */ /* 0x000ea20000000a00 */
[----:B0-----:R-:W-:-:S07]  /*1d00*/  IMAD.WIDE.U32 R40, R2, 0x18, R30 ;  /* 0x0000001802287825 */ /* 0x001fce00078e001e */
[----:B------:R-:W0:Y:S01]  /*1d10*/  LDC.64 R30, c[0x0][0x398] ;  /* 0x0000e600ff1e7b82 */ /* 0x000e220000000a00 */
[----:B------:R-:W-:Y:S02]  /*1d20*/  IMAD R3, R3, 0x18, RZ ;  /* 0x0000001803037824 */ /* 0x000fe400078e02ff */
[----:B------:R-:W-:Y:S02]  /*1d30*/  IMAD.MOV.U32 R2, RZ, RZ, R7 ;  /* 0x000000ffff027224 */ /* 0x000fe400078e0007 */
[----:B--2---:R-:W-:Y:S01]  /*1d40*/  IMAD R33, R33, 0x18, RZ ;  /* 0x0000001821217824 */ /* 0x004fe200078e02ff */
[----:B------:R-:W-:Y:S01]  /*1d50*/  IADD3 R41, PT, PT, R41, R3, RZ ;  /* 0x0000000329297210 */ /* 0x000fe20007ffe0ff */
[----:B------:R-:W-:-:S15]  /*1d60*/  IMAD.MOV.U32 R3, RZ, RZ, R11 ;  /* 0x000000ffff037224 */ /* 0x000fde00078e000b */
[----:B------:R-:W-:-:S15]  /*1d70*/  NOP ;  /* 0x0000000000007918 */ /* 0x000fde0000000000 */
[----:B------:R-:W-:-:S13]  /*1d80*/  NOP ;  /* 0x0000000000007918 */ /* 0x000fda0000000000 */
[----:B------:R-:W-:Y:S01]  /*1d90*/  DMUL R42, R20, R34 ;  /* 0x00000022142a7228 */ /* 0x000fe20000000000 */
[----:B0-----:R-:W-:-:S15]  /*1da0*/  IMAD R31, R31, 0x18, RZ ;  /* 0x000000181f1f7824 */ /* 0x001fde00078e02ff */
[----:B------:R-:W-:-:S15]  /*1db0*/  NOP ;  /* 0x0000000000007918 */ /* 0x000fde0000000000 */
[----:B------:R-:W-:-:S15]  /*1dc0*/  NOP ;  /* 0x0000000000007918 */ /* 0x000fde0000000000 */
[----:B------:R-:W-:-:S15]  /*1dd0*/  NOP ;  /* 0x0000000000007918 */ /* 0x000fde0000000000 */
[----:B------:R-:W-:-:S03]  /*1de0*/  NOP ;  /* 0x0000000000007918 */ /* 0x000fc60000000000 */
[----:B-1----:R-:W0:-:S15]  /*1df0*/  DMUL R38, R24, R38 ;  /* 0x0000002618267228 */ /* 0x002e1e0000000000 */
[----:B------:R-:W-:-:S15]  /*1e00*/  NOP ;  /* 0x0000000000007918 */ /* 0x000fde0000000000 */
[----:B------:R-:W-:-:S15]  /*1e10*/  NOP ;  /* 0x0000000000007918 */ /* 0x000fde0000000000 */
[----:B------:R-:W-:-:S15]  /*1e20*/  NOP ;  /* 0x0000000000007918 */ /* 0x000fde0000000000 */
[----:B------:R-:W-:-:S04]  /*1e30*/  NOP ;  /* 0x0000000000007918 */ /* 0x000fc80000000000 */
[----:B0-----:R0:W-:Y:S02]  /*1e40*/  DFMA R38, R28, R42, R38 ;  /* 0x0000002a1c26722b */ /* 0x0011e40000000026 */
[----:B0-----:R-:W-:Y:S01]  /*1e50*/  IMAD.WIDE.U32 R42, R30, 0x18, R2 ;  /* 0x000000181e2a7825 */ /* 0x001fe200078e0002 */
[----:B------:R-:W-:-:S03]  /*1e60*/  MOV R3, R12 ;  /* 0x0000000c00037202 */ /* 0x000fc60000000f00 */
[----:B------:R-:W-:-:S04]  /*1e70*/  IMAD.MOV.U32 R2, RZ, RZ, R8 ;  /* 0x000000ffff027224 */ /* 0x000fc800078e0008 */
[----:B------:R-:W-:-:S04]  /*1e80*/  IMAD.WIDE.U32 R2, R32, 0x18, R2 ;  /* 0x0000001820027825 */ /* 0x000fc800078e0002 */
[----:B------:R-:W-:Y:S02]  /*1e90*/  IMAD.IADD R3, R3, 0x1, R33 ;  /* 0x0000000103037824 */ /* 0x000fe400078e0221 */
[----:B------:R-:W-:Y:S01]  /*1ea0*/  IMAD.IADD R31, R43, 0x1, R31 ;  /* 0x000000012b1f7824 */ /* 0x000fe200078e021f */
[----:B------:R0:W5:Y:S04]  /*1eb0*/  LDG.E.64 R32, desc[UR16][R40.64] ;  /* 0x0000001028207981 */ /* 0x000168000c1e1b00 */
[----:B------:R-:W2:Y:S01]  /*1ec0*/  LDG.E.64 R2, desc[UR16][R2.64] ;  /* 0x0000001002027981 */ /* 0x000ea2000c1e1b00 */
[----:B------:R-:W-:-:S06]  /*1ed0*/  IMAD.MOV.U32 R30, RZ, RZ, R42 ;  /* 0x000000ffff1e7224 */ /* 0x000fcc00078e002a */
[----:B------:R-:W5:-:S15]  /*1ee0*/  LDG.E.64 R30, desc[UR16][R30.64] ;  /* 0x000000101e1e7981 */ /* 0x000f5e000c1e1b00 */
[----:B------:R-:W-:-:S15]  /*1ef0*/  NOP ;  /* 0x0000000000007918 */ /* 0x000fde0000000000 */
[----:B------:R-:W-:-:S06]  /*1f00*/  NOP ;  /* 0x0000000000007918 */ /* 0x000fcc0000000000 */
[----:B------:R-:W1:Y:S01]  /*1f10*/  DADD R24, R28, -R24 ;  /* 0x000000001c187229 */ /* 0x000e620000000818 */
[----:B------:R-:W-:-:S15]  /*1f20*/  BSSY.RECONVERGENT B2, `(.L_x_1187) ;  /* 0x0000047000027945 */ /* 0x000fde0003800200 */
[----:B------:R-:W-:-:S15]  /*1f30*/  NOP ;  /* 0x0000000000007918 */ /* 0x000fde0000000000 */
[----:B------:R-:W-:-:S15]  /*1f40*/  NOP ;  /* 0x0000000000007918 */ /* 0x000fde0000000000 */
[----:B------:R-:W-:-:S15]  /*1f50*/  NOP ;  /* 0x0000000000007918 */ /* 0x000fde0000000000 */
[----:B------:R-:W-:-:S03]  /*1f60*/  NOP ;  /* 0x0000000000007918 */ /* 0x000fc60000000000 */
[----:B-1----:R-:W1:-:S15]  /*1f70*/  DMUL R24, R24, R24 ;  /* 0x0000001818187228 */ /* 0x002e5e0000000000 */
[----:B------:R-:W-:-:S15]  /*1f80*/  NOP ;  /* 0x0000000000007918 */ /* 0x000fde0000000000 */
[----:B------:R-:W-:-:S15]  /*1f90*/  NOP ;  /* 0x0000000000007918 */ /* 0x000fde0000000000 */
[----:B------:R-:W-:-:S15]  /*1fa0*/  NOP ;  /* 0x0000000000007918 */ /* 0x000fde0000000000 */
[----:B------:R-:W-:-:S04]  /*1fb0*/  NOP ;  /* 0x0000000000007918 */ /* 0x000fc80000000000 */
        /* <DEDUP_REMOVED lines=20> */
[----:B-1----:R2:W-:Y:S02]  /*2100*/  DADD R36, R36, R20 ;  /* 0x0000000024247229 */ /* 0x0025e40000000014 */
[----:B--2---:R-:W1:Y:S01]  /*2110*/  MUFU.RCP64H R21, R3 ;  /* 0x0000000300157308 */ /* 0x004e620000001800 */
[----:B------:R-:W-:-:S04]  /*2120*/  IADD3 R20, PT, PT, R3, 0x300402, RZ ;  /* 0x0030040203147810 */ /* 0x000fc80007ffe0ff */
[----:B------:R-:W-:-:S15]  /*2130*/  FSETP.GEU.AND P0, PT, |R20|, 5.8789094863358348022e-39, PT ;  /* 0x004004021400780b */ /* 0x000fde0003f0e200 */
        /* <DEDUP_REMOVED lines=13> */
[----:B-1----:R1:W2:-:S15]  /*2210*/  DFMA R22, R20, R22, R20 ;  /* 0x000000161416722b */ /* 0x00229e0000000014 */
[----:B------:R-:W-:-:S15]  /*2220*/  NOP ;  /* 0x0000000000007918 */ /* 0x000fde0000000000 */
[----:B------:R-:W-:-:S15]  /*2230*/  NOP ;  /* 0x0000000000007918 */ /* 0x000fde0000000000 */
[----:B------:R-:W-:-:S15]  /*2240*/  NOP ;  /* 0x0000000000007918 */ /* 0x000fde0000000000 */
[----:B------:R-:W-:-:S04]  /*2250*/  NOP ;  /* 0x0000000000007918 */ /* 0x000fc80000000000 */
[----:B-1----:R0:W1:-:S15]  /*2260*/  F2I.S64.F64.TRUNC R20, R18 ;  /* 0x0000001200147311 */ /* 0x00205e000030d900 */
[----:B------:R-:W-:-:S15]  /*2270*/  NOP ;  /* 0x0000000000007918 */ /* 0x000fde0000000000 */
        /* <DEDUP_REMOVED lines=8> */
[----:B--2---:R0:W2:Y:S02]  /*2300*/  DFMA R34, R22, R24, R22 ;  /* 0x000000181622722b */ /* 0x0040a40000000016 */
        /* <DEDUP_REMOVED lines=8> */
.L_x_1188:
[----:B------:R-:W-:Y:S05]  /*2390*/  BSYNC.RECONVERGENT B2 ;  /* 0x0000000000027941 */ /* 0x000fea0003800200 */
.L_x_1187:
        /* <DEDUP_REMOVED lines=46> */
.L_x_1189:
[----:B------:R-:W0:Y:S01]  /*2680*/  DADD R26, R38, -R30 ;  /* 0x00000000261a7229 */ /* 0x000e22000000081e */
[----:B------:R-:W-:-:S15]  /*2690*/  VIADD R13, R13, 0x4 ;  /* 0x000000040d0d7836 */ /* 0x000fde0000000000 */
[----:B------:R-:W-:-:S15]  /*26a0*/  NOP ;  /* 0x0000000000007918 */ /* 0x000fde0000000000 */
[----:B------:R-:W-:-:S15]  /*26b0*/  NOP ;  /* 0x0000000000007918 */ /* 0x000fde0000000000 */
[----:B------:R-:W-:-:S15]  /*26c0*/  NOP ;  /* 0x0000000000007918 */ /* 0x000fde0000000000 */
[----:B------:R-:W-:-:S03]  /*26d0*/  NOP ;  /* 0x0000000000007918 */ /* 0x000fc60000000000 */
[----:B------:R-:W1:Y:S01]  /*26e0*/  F2I.S64.F64.TRUNC R18, R18 ;  /* 0x0000001200127311 */ /* 0x000e62000030d900 */
[----:B------:R-:W-:-:S15]  /*26f0*/  ISETP.NE.AND P0, PT, R13, RZ, PT ;  /* 0x000000ff0d00720c */ /* 0x000fde0003f05270 */
[----:B------:R-:W-:-:S15]  /*2700*/  NOP ;  /* 0x0000000000007918 */ /* 0x000fde0000000000 */
[----:B------:R-:W-:-:S15]  /*2710*/  NOP ;  /* 0x0000000000007918 */ /* 0x000fde0000000000 */
[----:B------:R-:W-:-:S15]  /*2720*/  NOP ;  /* 0x0000000000007918 */ /* 0x000fde0000000000 */
[----:B------:R-:W-:-:S03]  /*2730*/  NOP ;  /* 0x0000000000007918 */ /* 0x000fc60000000000 */
[----:B0-----:R-:W0:-:S15]  /*2740*/  DMUL R26, R26, R26 ;  /* 0x0000001a1a1a7228 */ /* 0x001e1e0000000000 */
        /* <DEDUP_REMOVED lines=9> */
[----:B0-----:R0:W-:Y:S02]  /*27e0*/  DMUL R26, R20, R26 ;  /* 0x0000001a141a7228 */ /* 0x0011e40000000000 */
[----:B0-----:R-:W0:Y:S02]  /*27f0*/  LDC.64 R20, c[0x0][0x398] ;  /* 0x0000e600ff147b82 */ /* 0x001e240000000a00 */
[----:B0-----:R-:W-:-:S04]  /*2800*/  LEA R7, P2, R20, R7, 0x5 ;  /* 0x0000000714077211 */ /* 0x001fc800078428ff */
[----:B------:R-:W-:-:S15]  /*2810*/  LEA.HI.X R11, R20, R11, R21, 0x5, P2 ;  /* 0x0000000b140b7211 */ /* 0x000fde00010f2c15 */
[----:B------:R-:W-:-:S15]  /*2820*/  NOP ;  /* 0x0000000000007918 */ /* 0x000fde0000000000 */
[----:B------:R-:W-:-:S15]  /*2830*/  NOP ;  /* 0x0000000000007918 */ /* 0x000fde0000000000 */
[----:B------:R-:W-:-:S11]  /*2840*/  NOP ;  /* 0x0000000000007918 */ /* 0x000fd60000000000 */
[----:B------:R-:W0:-:S15]  /*2850*/  DMUL R2, R32, R34 ;  /* 0x0000002220027228 */ /* 0x000e1e0000000000 */
        /* <DEDUP_REMOVED lines=9> */
[----:B0-----:R0:W-:Y:S02]  /*28f0*/  DFMA R38, R38, R24, R2 ;  /* 0x000000182626722b */ /* 0x0011e40000000002 */
[----:B0-----:R-:W0:Y:S08]  /*2900*/  LDC.64 R2, c[0x0][0x3c0] ;  /* 0x0000f000ff027b82 */ /* 0x001e300000000a00 */
[----:B------:R-:W2:Y:S01]  /*2910*/  LDC.64 R24, c[0x0][0x450] ;  /* 0x00011400ff187b82 */ /* 0x000ea20000000a00 */
[----:B0-----:R-:W-:-:S04]  /*2920*/  LEA R8, P1, R2, R8, 0x5 ;  /* 0x0000000802087211 */ /* 0x001fc800078228ff */
[----:B------:R-:W-:Y:S02]  /*2930*/  LEA.HI.X R12, R2, R12, R3, 0x5, P1 ;  /* 0x0000000c020c7211 */ /* 0x000fe400008f2c03 */
[----:B--2---:R-:W-:-:S04]  /*2940*/  LEA R9, P3, R24, R9, 0x5 ;  /* 0x0000000918097211 */ /* 0x004fc800078628ff */
[----:B------:R-:W-:-:S15]  /*2950*/  LEA.HI.X R10, R24, R10, R25, 0x5, P3 ;  /* 0x0000000a180a7211 */ /* 0x000fde00018f2c19 */
[----:B------:R-:W-:-:S15]  /*2960*/  NOP ;  /* 0x0000000000007918 */ /* 0x000fde0000000000 */
[----:B------:R-:W-:-:S13]  /*2970*/  NOP ;  /* 0x0000000000007918 */ /* 0x000fda0000000000 */
        /* <DEDUP_REMOVED lines=15> */
[----:B0-----:R0:W2:Y:S02]  /*2a70*/  DADD R20, R36, R22 ;  /* 0x0000000024147229 */ /* 0x0010a40000000016 */
[----:B012---:R-:W-:Y:S05]  /*2a80*/  @P0 BRA `(.L_x_1190) ;  /* 0xffffffd8007c0947 */ /* 0x007fea000383ffff */
[----:B------:R-:W-:-:S07]  /*2a90*/  IMAD.U32 R7, RZ, RZ, UR15 ;  /* 0x0000000fff077e24 */ /* 0x000fce000f8e00ff */
.L_x_1177:
[----:B------:R-:W-:-:S09]  /*2aa0*/  UISETP.NE.AND UP0, UPT, UR5, URZ, UPT ;  /* 0x000000ff0500728c */ /* 0x000fd2000bf05270 */
[----:B------:R-:W-:Y:S05]  /*2ab0*/  BRA.U !UP0, `(.L_x_1191) ;  /* 0x0000001d08ac7547 */ /* 0x000fea000b800000 */
[----:B------:R-:W-:-:S09]  /*2ac0*/  UISETP.NE.AND UP0, UPT, UR5, 0x1, UPT ;  /* 0x000000010500788c */ /* 0x000fd2000bf05270 */
[----:B------:R-:W-:Y:S05]  /*2ad0*/  BRA.U !UP0, `(.L_x_1192) ;  /* 0x0000001508147547 */ /* 0x000fea000b800000 */
[----:B------:R-:W0:Y:S01]  /*2ae0*/  LDCU.64 UR26, c[0x0][0x3c0] ;  /* 0x00007800ff1a77ac */ /* 0x000e220008000a00 */
[----:B------:R-:W-:Y:S01]  /*2af0*/  MOV R2, R14 ;  /* 0x0000000e00027202 */ /* 0x000fe20000000f00 */
[----:B------:R-:W-:Y:S01]  /*2b00*/  IMAD.MOV.U32 R3, RZ, RZ, R5 ;  /* 0x000000ffff037224 */ /* 0x000fe200078e0005 */
[----:B------:R-:W1:Y:S01]  /*2b10*/  LDC.64 R22, c[0x0][0x440] ;  /* 0x00011000ff167b82 */ /* 0x000e620000000a00 */
[----:B------:R-:W2:Y:S01]  /*2b20*/  LDCU.64 UR28, c[0x0][0x3a8] ;  /* 0x00007500ff1c77ac */ /* 0x000ea20008000a00 */
[----:B------:R-:W3:Y:S01]  /*2b30*/  LDCU.64 UR30, c[0x0][0x380] ;  /* 0x00007000ff1e77ac */ /* 0x000ee20008000a00 */
[----:B0-----:R-:W-:-:S04]  /*2b40*/  IMAD.WIDE.U32 R2, R7, UR26, R2 ;  /* 0x0000001a07027c25 */ /* 0x001fc8000f8e0002 */
[----:B------:R-:W-:Y:S01]  /*2b50*/  IMAD R3, R7, UR27, R3 ;  /* 0x0000001b07037c24 */ /* 0x000fe2000f8e0203 */
[C---:B--2---:R-:W-:Y:S01]  /*2b60*/  LEA R34, P0, R2.reuse, UR28, 0x3 ;  /* 0x0000001c02227c11 */ /* 0x044fe2000f8018ff */
[----:B------:R-:W0:Y:S03]  /*2b70*/  LDCU.64 UR26, c[0x0][0x450] ;  /* 0x00008a00ff1a77ac */ /* 0x000e260008000a00 */
[----:B------:R-:W-:Y:S01]  /*2b80*/  LEA.HI.X R35, R2, UR29, R3, 0x3, P0 ;  /* 0x0000001d02237c11 */ /* 0x000fe200080f1c03 */
[----:B------:R-:W2:Y:S05]  /*2b90*/  LDCU.64 UR28, c[0x0][0x398] ;  /* 0x00007300ff1c77ac */ /* 0x000eaa0008000a00 */
[----:B------:R-:W4:Y:S01]  /*2ba0*/  LDG.E.64 R34, desc[UR16][R34.64] ;  /* 0x0000001022227981 */ /* 0x000f22000c1e1b00 */
[----:B------:R-:W-:-:S02]  /*2bb0*/  IMAD.MOV.U32 R8, RZ, RZ, R16 ;  /* 0x000000ffff087224 */ /* 0x000fc400078e0010 */
[----:B------:R-:W-:Y:S02]  /*2bc0*/  IMAD.MOV.U32 R9, RZ, RZ, R6 ;  /* 0x000000ffff097224 */ /* 0x000fe400078e0006 */
[----:B0-----:R-:W-:-:S04]  /*2bd0*/  IMAD.WIDE.U32 R2, R7, UR26, RZ ;  /* 0x0000001a07027c25 */ /* 0x001fc8000f8e00ff */
[----:B--2---:R-:W-:Y:S01]  /*2be0*/  IMAD.WIDE.U32 R8, R7, UR28, R8 ;  /* 0x0000001c07087c25 */ /* 0x004fe2000f8e0008 */
[----:B-1----:R-:W-:-:S03]  /*2bf0*/  LEA R12, P0, R2, R22, 0x3 ;  /* 0x00000016020c7211 */ /* 0x002fc600078018ff */
[C---:B------:R-:W-:Y:S01]  /*2c00*/  IMAD R13, R7.reuse, UR27, R3 ;  /* 0x0000001b070d7c24 */ /* 0x040fe2000f8e0203 */
[----:B---3--:R-:W-:Y:S01]  /*2c10*/  LEA R10, P1, R8, UR30, 0x3 ;  /* 0x0000001e080a7c11 */ /* 0x008fe2000f8218ff */
[----:B------:R-:W-:-:S03]  /*2c20*/  IMAD R3, R7, UR29, R9 ;  /* 0x0000001d07037c24 */ /* 0x000fc6000f8e0209 */
[----:B------:R-:W-:Y:S02]  /*2c30*/  LEA.HI.X R13, R2, R23, R13, 0x3, P0 ;  /* 0x00000017020d7211 */ /* 0x000fe400000f1c0d */
[----:B------:R-:W-:-:S04]  /*2c40*/  LEA.HI.X R11, R8, UR31, R3, 0x3, P1 ;  /* 0x0000001f080b7c11 */ /* 0x000fc800088f1c03 */
[----:B------:R-:W5:Y:S04]  /*2c50*/  LDG.E.64 R12, desc[UR16][R12.64] ;  /* 0x000000100c0c7981 */ /* 0x000f68000c1e1b00 */
[----:B------:R-:W5:Y:S01]  /*2c60*/  LDG.E.64 R10, desc[UR16][R10.64] ;  /* 0x000000100a0a7981 */ /* 0x000f62000c1e1b00 */
[----:B------:R-:W-:Y:S01]  /*2c70*/  BSSY.RECONVERGENT B2, `(.L_x_1193) ;  /* 0x000001f000027945 */ /* 0x000fe20003800200 */
[----:B----4-:R-:W0:Y:S01]  /*2c80*/  MUFU.RCP64H R3, R35 ;  /* 0x0000002300037308 */ /* 0x010e220000001800 */
[----:B------:R-:W-:-:S04]  /*2c90*/  IADD3 R2, PT, PT, R35, 0x300402, RZ ;  /* 0x0030040223027810 */ /* 0x000fc80007ffe0ff */
[----:B------:R-:W-:Y:S02]  /*2ca0*/  FSETP.GEU.AND P0, PT, |R2|, 5.8789094863358348022e-39, PT ;  /* 0x004004020200780b */ /* 0x000fe40003f0e200 */
        /* <DEDUP_REMOVED lines=27> */
.L_x_1194:
[----:B------:R-:W-:Y:S05]  /*2e60*/  BSYNC.RECONVERGENT B2 ;  /* 0x0000000000027941 */ /* 0x000fea0003800200 */
.L_x_1193:
[----:B------:R-:W0:Y:S01]  /*2e70*/  LDCU.64 UR26, c[0x0][0x430] ;  /* 0x00008600ff1a77ac */ /* 0x000e220008000a00 */
[----:B------:R-:W1:-:S15]  /*2e80*/  I2F.F64.S64 R26, R18 ;  /* 0x00000012001a7312 */ /* 0x000e5e0000301c00 */
[----:B------:R-:W-:-:S15]  /*2e90*/  NOP ;  /* 0x0000000000007918 */ /* 0x000fde0000000000 */
[----:B------:R-:W-:-:S15]  /*2ea0*/  NOP ;  /* 0x0000000000007918 */ /* 0x000fde0000000000 */
[----:B------:R-:W-:-:S15]  /*2eb0*/  NOP ;  /* 0x0000000000007918 */ /* 0x000fde0000000000 */
[----:B------:R-:W-:-:S04]  /*2ec0*/  NOP ;  /* 0x0000000000007918 */ /* 0x000fc80000000000 */
[----:B-1---5:R-:W1:-:S15]  /*2ed0*/  DADD R24, R12, R26 ;  /* 0x000000000c187229 */ /* 0x022e5e000000001a */
[----:B------:R-:W-:-:S15]  /*2ee0*/  NOP ;  /* 0x0000000000007918 */ /* 0x000fde0000000000 */
[----:B------:R-:W-:-:S15]  /*2ef0*/  NOP ;  /* 0x0000000000007918 */ /* 0x000fde0000000000 */
[----:B------:R-:W-:-:S15]  /*2f00*/  NOP ;  /* 0x0000000000007918 */ /* 0x000fde0000000000 */
[----:B------:R-:W-:-:S04]  /*2f10*/  NOP ;  /* 0x0000000000007918 */ /* 0x000fc80000000000 */
[----:B0-----:R1:W-:Y:S02]  /*2f20*/  DFMA R8, R2, R2, -UR26 ;  /* 0x8000001a02087e2b */ /* 0x0013e40008000002 */
[----:B-1----:R-:W0:Y:S01]  /*2f30*/  MUFU.RCP64H R3, R25 ;  /* 0x0000001900037308 */ /* 0x002e220000001800 */
        /* <DEDUP_REMOVED lines=34> */
.L_x_1195:
[----:B------:R-:W0:Y:S01]  /*3160*/  LDCU.64 UR26, c[0x0][0x3c0] ;  /* 0x00007800ff1a77ac */ /* 0x000e220008000a00 */
[----:B------:R-:W-:Y:S01]  /*3170*/  IADD3 R31, PT, PT, R7, 0x1, RZ ;  /* 0x00000001071f7810 */ /* 0x000fe20007ffe0ff */
[----:B------:R-:W-:Y:S01]  /*3180*/  IMAD.MOV.U32 R18, RZ, RZ, R14 ;  /* 0x000000ffff127224 */ /* 0x000fe200078e000e */
[----:B------:R-:W1:Y:S01]  /*3190*/  LDCU.64 UR28, c[0x0][0x3a8] ;  /* 0x00007500ff1c77ac */ /* 0x000e620008000a00 */
[----:B------:R-:W-:Y:S01]  /*31a0*/  IMAD.MOV.U32 R19, RZ, RZ, R5 ;  /* 0x000000ffff137224 */ /* 0x000fe200078e0005 */
[----:B------:R-:W2:Y:S01]  /*31b0*/  LDCU.64 UR30, c[0x0][0x380] ;  /* 0x00007000ff1e77ac */ /* 0x000ea20008000a00 */
[----:B0-----:R-:W-:-:S04]  /*31c0*/  IMAD.WIDE.U32 R18, R31, UR26, R18 ;  /* 0x0000001a1f127c25 */ /* 0x001fc8000f8e0012 */
[----:B------:R-:W-:Y:S01]  /*31d0*/  IMAD R19, R31, UR27, R19 ;  /* 0x0000001b1f137c24 */ /* 0x000fe2000f8e0213 */
[C---:B-1----:R-:W-:Y:S01]  /*31e0*/  LEA R34, P0, R18.reuse, UR28, 0x3 ;  /* 0x0000001c12227c11 */ /* 0x042fe2000f8018ff */
[----:B------:R-:W0:Y:S03]  /*31f0*/  LDCU.64 UR26, c[0x0][0x450] ;  /* 0x00008a00ff1a77ac */ /* 0x000e260008000a00 */
[----:B------:R-:W-:Y:S01]  /*3200*/  LEA.HI.X R35, R18, UR29, R19, 0x3, P0 ;  /* 0x0000001d12237c11 */ /* 0x000fe200080f1c13 */
[----:B------:R-:W1:Y:S01]  /*3210*/  LDCU.64 UR28, c[0x0][0x398] ;  /* 0x00007300ff1c77ac */ /* 0x000e620008000a00 */
[----:B------:R-:W3:Y:S04]  /*3220*/  LDC.64 R18, c[0x0][0x440] ;  /* 0x00011000ff127b82 */ /* 0x000ee80000000a00 */
[----:B------:R-:W4:Y:S01]  /*3230*/  LDG.E.64 R34, desc[UR16][R34.64] ;  /* 0x0000001022227981 */ /* 0x000f22000c1e1b00 */
[----:B------:R-:W-:Y:S01]  /*3240*/  MOV R29, R6 ;  /* 0x00000006001d7202 */ /* 0x000fe20000000f00 */
[----:B------:R-:W-:-:S02]  /*3250*/  IMAD.MOV.U32 R28, RZ, RZ, R16 ;  /* 0x000000ffff1c7224 */ /* 0x000fc400078e0010 */
[----:B0-----:R-:W-:-:S04]  /*3260*/  IMAD.WIDE.U32 R22, R31, UR26, RZ ;  /* 0x0000001a1f167c25 */ /* 0x001fc8000f8e00ff */
[----:B-1----:R-:W-:-:S04]  /*3270*/  IMAD.WIDE.U32 R28, R31, UR28, R28 ;  /* 0x0000001c1f1c7c25 */ /* 0x002fc8000f8e001c */
[C---:B------:R-:W-:Y:S01]  /*3280*/  IMAD R23, R31.reuse, UR27, R23 ;  /* 0x0000001b1f177c24 */ /* 0x040fe2000f8e0217 */
[----:B--2---:R-:W-:Y:S01]  /*3290*/  LEA R32, P1, R28, UR30, 0x3 ;  /* 0x0000001e1c207c11 */ /* 0x004fe2000f8218ff */
[----:B------:R-:W-:Y:S01]  /*32a0*/  IMAD R31, R31, UR29, R29 ;  /* 0x0000001d1f1f7c24 */ /* 0x000fe2000f8e021d */
[----:B---3--:R-:W-:-:S04]  /*32b0*/  LEA R30, P0, R22, R18, 0x3 ;  /* 0x00000012161e7211 */ /* 0x008fc800078018ff */
[----:B------:R-:W-:Y:S02]  /*32c0*/  LEA.HI.X R33, R28, UR31, R31, 0x3, P1 ;  /* 0x0000001f1c217c11 */ /* 0x000fe400088f1c1f */
[----:B------:R-:W-:-:S03]  /*32d0*/  LEA.HI.X R31, R22, R19, R23, 0x3, P0 ;  /* 0x00000013161f7211 */ /* 0x000fc600000f1c17 */
[----:B------:R0:W5:Y:S04]  /*32e0*/  LDG.E.64 R18, desc[UR16][R32.64] ;  /* 0x0000001020127981 */ /* 0x000168000c1e1b00 */
[----:B------:R0:W5:Y:S01]  /*32f0*/  LDG.E.64 R22, desc[UR16][R30.64] ;  /* 0x000000101e167981 */ /* 0x000162000c1e1b00 */
[----:B------:R-:W1:Y:S01]  /*3300*/  DMUL R28, R12, R2 ;  /* 0x000000020c1c7228 */ /* 0x000e620000000000 */
[----:B------:R-:W-:-:S15]  /*3310*/  BSSY.RECONVERGENT B2, `(.L_x_1196) ;  /* 0x0000059000027945 */ /* 0x000fde0003800200 */
[----:B------:R-:W-:-:S15]  /*3320*/  NOP ;  /* 0x0000000000007918 */ /* 0x000fde0000000000 */
[----:B------:R-:W-:-:S15]  /*3330*/  NOP ;  /* 0x0000000000007918 */ /* 0x000fde0000000000 */
[----:B------:R-:W-:-:S15]  /*3340*/  NOP ;  /* 0x0000000000007918 */ /* 0x000fde0000000000 */
[----:B------:R-:W-:-:S03]  /*3350*/  NOP ;  /* 0x0000000000007918 */ /* 0x000fc60000000000 */
[----:B-1----:R-:W-:-:S15]  /*3360*/  DMUL R36, R10, R28 ;  /* 0x0000001c0a247228 */ /* 0x002fde0000000000 */
[----:B------:R-:W-:-:S15]  /*3370*/  NOP ;  /* 0x0000000000007918 */ /* 0x000fde0000000000 */
[----:B------:R-:W-:-:S15]  /*3380*/  NOP ;  /* 0x0000000000007918 */ /* 0x000fde0000000000 */
[----:B------:R-:W-:-:S15]  /*3390*/  NOP ;  /* 0x0000000000007918 */ /* 0x000fde0000000000 */
[----:B------:R-:W-:-:S04]  /*33a0*/  NOP ;  /* 0x0000000000007918 */ /* 0x000fc80000000000 */
[----:B------:R-:W1:-:S15]  /*33b0*/  DADD R10, R38, -R10 ;  /* 0x00000000260a7229 */ /* 0x000e5e000000080a */
        /* <DEDUP_REMOVED lines=24> */
[----:B-1----:R4:W1:Y:S02]  /*3540*/  DMUL R10, R10, R2 ;  /* 0x000000020a0a7228 */ /* 0x0028640000000000 */
[----:B----4-:R-:W2:Y:S01]  /*3550*/  MUFU.RCP64H R3, R35 ;  /* 0x0000002300037308 */ /* 0x010ea20000001800 */
[----:B------:R-:W-:-:S05]  /*3560*/  VIADD R2, R35, 0x300402 ;  /* 0x0030040223027836 */ /* 0x000fca0000000000 */
[----:B------:R-:W-:-:S15]  /*3570*/  FSETP.GEU.AND P0, PT, |R2|, 5.8789094863358348022e-39, PT ;  /* 0x004004020200780b */ /* 0x000fde0003f0e200 */
[----:B------:R-:W-:-:S15]  /*3580*/  NOP ;  /* 0x0000000000007918 */ /* 0x000fde0000000000 */
[----:B------:R-:W-:-:S15]  /*3590*/  NOP ;  /* 0x0000000000007918 */ /* 0x000fde0000000000 */
[----:B------:R-:W-:-:S11]  /*35a0*/  NOP ;  /* 0x0000000000007918 */ /* 0x000fd60000000000 */
[----:B-1----:R-:W1:-:S15]  /*35b0*/  DFMA R8, R12, R8, R10 ;  /* 0x000000080c08722b */ /* 0x002e5e000000000a */
[----:B------:R-:W-:-:S15]  /*35c0*/  NOP ;  /* 0x0000000000007918 */ /* 0x000fde0000000000 */
[----:B------:R-:W-:-:S15]  /*35d0*/  NOP ;  /* 0x0000000000007918 */ /* 0x000fde0000000000 */
[----:B------:R-:W-:-:S15]  /*35e0*/  NOP ;  /* 0x0000000000007918 */ /* 0x000fde0000000000 */
[----:B------:R-:W-:-:S04]  /*35f0*/  NOP ;  /* 0x0000000000007918 */ /* 0x000fc80000000000 */
[----:B-1----:R-:W-:-:S15]  /*3600*/  DADD R20, R20, R8 ;  /* 0x0000000014147229 */ /* 0x002fde0000000008 */
[----:B------:R-:W-:-:S15]  /*3610*/  NOP ;  /* 0x0000000000007918 */ /* 0x000fde0000000000 */
[----:B------:R-:W-:-:S15]  /*3620*/  NOP ;  /* 0x0000000000007918 */ /* 0x000fde0000000000 */
[----:B------:R-:W-:-:S15]  /*3630*/  NOP ;  /* 0x0000000000007918 */ /* 0x000fde0000000000 */
[----:B------:R-:W-:-:S04]  /*3640*/  NOP ;  /* 0x0000000000007918 */ /* 0x000fc80000000000 */
[----:B--2---:R-:W1:-:S15]  /*3650*/  DFMA R8, -R34, R2, 1 ;  /* 0x3ff000002208742b */ /* 0x004e5e0000000102 */
        /* <DEDUP_REMOVED lines=29> */
[----:B------:R0:W3:Y:S02]  /*3830*/  DFMA R38, R38, R28, R36 ;  /* 0x0000001c2626722b */ /* 0x0000e40000000024 */
[----:B0123--:R-:W-:Y:S05]  /*3840*/  @P0 BRA `(.L_x_1197) ;  /* 0x0000000000140947 */ /* 0x00ffea0003800000 */
[----:B------:R-:W-:Y:S02]  /*3850*/  LOP3.LUT R3, R35, 0x7fffffff, RZ, 0xc0, !PT ;  /* 0x7fffffff23037812 */ /* 0x000fe400078ec0ff */
[----:B------:R-:W-:-:S03]  /*3860*/  MOV R2, 0x3890 ;  /* 0x0000389000027802 */ /* 0x000fc60000000f00 */
[----:B------:R-:W-:-:S07]  /*3870*/  VIADD R3, R3, 0xfff00000 ;  /* 0xfff0000003037836 */ /* 0x000fce0000000000 */
[----:B-----5:R-:W-:Y:S05]  /*3880*/  CALL.REL.NOINC `($__internal_16_$__cuda_sm20_dblrcp_rn_slowpath_v3) ;  /* 0x0000009400587944 */ /* 0x020fea0003c00000 */
[----:B------:R-:W-:-:S07]  /*3890*/  IMAD.MOV.U32 R2, RZ, RZ, R34 ;  /* 0x000000ffff027224 */ /* 0x000fce00078e0022 */
.L_x_1197:
[----:B------:R-:W-:Y:S05]  /*38a0*/  BSYNC.RECONVERGENT B2 ;  /* 0x0000000000027941 */ /* 0x000fea0003800200 */
.L_x_1196:
        /* <DEDUP_REMOVED lines=47> */
.L_x_1198:
[----:B------:R-:W0:Y:S01]  /*3ba0*/  DMUL R26, R22, R34 ;  /* 0x00000022161a7228 */ /* 0x000e220000000000 */
[----:B------:R-:W-:-:S15]  /*3bb0*/  VIADD R7, R7, 0x2 ;  /* 0x0000000207077836 */ /* 0x000fde0000000000 */
[----:B------:R-:W-:-:S15]  /*3bc0*/  NOP ;  /* 0x0000000000007918 */ /* 0x000fde0000000000 */
[----:B------:R-:W-:-:S15]  /*3bd0*/  NOP ;  /* 0x0000000000007918 */ /* 0x000fde0000000000 */
[----:B------:R-:W-:-:S15]  /*3be0*/  NOP ;  /* 0x0000000000007918 */ /* 0x000fde0000000000 */
[----:B------:R-:W-:-:S03]  /*3bf0*/  NOP ;  /* 0x0000000000007918 */ /* 0x000fc60000000000 */
[----:B------:R-:W1:-:S15]  /*3c00*/  DADD R2, R38, -R18 ;  /* 0x0000000026027229 */ /* 0x000e5e0000000812 */
[----:B------:R-:W-:-:S15]  /*3c10*/  NOP ;  /* 0x0000000000007918 */ /* 0x000fde0000000000 */
[----:B------:R-:W-:-:S15]  /*3c20*/  NOP ;  /* 0x0000000000007918 */ /* 0x000fde0000000000 */
[----:B------:R-:W-:-:S15]  /*3c30*/  NOP ;  /* 0x0000000000007918 */ /* 0x000fde0000000000 */
[----:B------:R-:W-:-:S04]  /*3c40*/  NOP ;  /* 0x0000000000007918 */ /* 0x000fc80000000000 */
[----:B0-----:R0:W-:-:S15]  /*3c50*/  DMUL R26, R18, R26 ;  /* 0x0000001a121a7228 */ /* 0x0011de0000000000 */
        /* <DEDUP_REMOVED lines=29> */
[----:B------:R-:W3:-:S15]  /*3e30*/  DMUL R24, R10, R34 ;  /* 0x000000220a187228 */ /* 0x000ede0000000000 */
        /* <DEDUP_REMOVED lines=9> */
[----:B---3--:R0:W3:-:S15]  /*3ed0*/  DFMA R38, R38, R24, R26 ;  /* 0x000000182626722b */ /* 0x0080de000000001a */
[----:B------:R-:W-:-:S15]  /*3ee0*/  NOP ;  /* 0x0000000000007918 */ /* 0x000fde0000000000 */
[----:B------:R-:W-:-:S15]  /*3ef0*/  NOP ;  /* 0x0000000000007918 */ /* 0x000fde0000000000 */
[----:B------:R-:W-:-:S15]  /*3f00*/  NOP ;  /* 0x0000000000007918 */ /* 0x000fde0000000000 */
[----:B------:R-:W-:-:S04]  /*3f10*/  NOP ;  /* 0x0000000000007918 */ /* 0x000fc80000000000 */
[----:B-123--:R0:W1:Y:S02]  /*3f20*/  DADD R20, R20, R2 ;  /* 0x0000000014147229 */ /* 0x00e0640000000002 */
.L_x_1192:
[----:B------:R-:W2:Y:S02]  /*3f30*/  LDCU UR14, c[0x0][0x388] ;  /* 0x00007100ff0e77ac */ /* 0x000ea40008000800 */
[----:B--2---:R-:W-:-:S04]  /*3f40*/  ULOP3.LUT UR14, UR14, 0x1, URZ, 0xc0, !UPT ;  /* 0x000000010e0e7892 */ /* 0x004fc8000f8ec0ff */
[----:B------:R-:W-:-:S09]  /*3f50*/  UISETP.NE.U32.AND UP0, UPT, UR14, 0x1, UPT ;  /* 0x000000010e00788c */ /* 0x000fd2000bf05070 */
[----:B------:R-:W-:Y:S05]  /*3f60*/  BRA.U UP0, `(.L_x_1191) ;  /* 0x0000000900807547 */ /* 0x000fea000b800000 */
[----:B------:R-:W2:Y:S01]  /*3f70*/  LDCU.64 UR26, c[0x0][0x3c0] ;  /* 0x00007800ff1a77ac */ /* 0x000ea20008000a00 */
[----:B0-----:R-:W-:Y:S01]  /*3f80*/  IMAD.MOV.U32 R2, RZ, RZ, R14 ;  /* 0x000000ffff027224 */ /* 0x001fe200078e000e */
[----:B------:R-:W0:Y:S01]  /*3f90*/  LDC.64 R10, c[0x0][0x440] ;  /* 0x00011000ff0a7b82 */ /* 0x000e220000000a00 */
[----:B------:R-:W-:Y:S01]  /*3fa0*/  IMAD.MOV.U32 R3, RZ, RZ, R5 ;  /* 0x000000ffff037224 */ /* 0x000fe200078e0005 */
[----:B------:R-:W3:Y:S01]  /*3fb0*/  LDCU.64 UR28, c[0x0][0x3a8] ;  /* 0x00007500ff1c77ac */ /* 0x000ee20008000a00 */
[----:B------:R-:W4:Y:S01]  /*3fc0*/  LDCU.64 UR30, c[0x0][0x380] ;  /* 0x00007000ff1e77ac */ /* 0x000f220008000a00 */
[----:B--2---:R-:W-:-:S04]  /*3fd0*/  IMAD.WIDE.U32 R2, R7, UR26, R2 ;  /* 0x0000001a07027c25 */ /* 0x004fc8000f8e0002 */
[----:B------:R-:W-:Y:S01]  /*3fe0*/  IMAD R3, R7, UR27, R3 ;  /* 0x0000001b07037c24 */ /* 0x000fe2000f8e0203 */
[C---:B---3--:R-:W-:Y:S01]  /*3ff0*/  LEA R34, P0, R2.reuse, UR28, 0x3 ;  /* 0x0000001c02227c11 */ /* 0x048fe2000f8018ff */
[----:B------:R-:W2:Y:S03]  /*4000*/  LDCU.64 UR26, c[0x0][0x450] ;  /* 0x00008a00ff1a77ac */ /* 0x000ea60008000a00 */
[----:B------:R-:W-:Y:S01]  /*4010*/  LEA.HI.X R35, R2, UR29, R3, 0x3, P0 ;  /* 0x0000001d02237c11 */ /* 0x000fe200080f1c03 */
[----:B------:R-:W3:Y:S05]  /*4020*/  LDCU.64 UR28, c[0x0][0x398] ;  /* 0x00007300ff1c77ac */ /* 0x000eea0008000a00 */
[----:B------:R-:W4:Y:S01]  /*4030*/  LDG.E.64 R34, desc[UR16][R34.64] ;  /* 0x0000001022227981 */ /* 0x000f22000c1e1b00 */
[----:B------:R-:W-:Y:S01]  /*4040*/  MOV R8, R16 ;  /* 0x0000001000087202 */ /* 0x000fe20000000f00 */
[----:B------:R-:W-:-:S02]  /*4050*/  IMAD.MOV.U32 R9, RZ, RZ, R6 ;  /* 0x000000ffff097224 */ /* 0x000fc400078e0006 */
[----:B--2---:R-:W-:-:S04]  /*4060*/  IMAD.WIDE.U32 R2, R7, UR26, RZ ;  /* 0x0000001a07027c25 */ /* 0x004fc8000f8e00ff */
[----:B---3--:R-:W-:Y:S01]  /*4070*/  IMAD.WIDE.U32 R8, R7, UR28, R8 ;  /* 0x0000001c07087c25 */ /* 0x008fe2000f8e0008 */
[----:B0-----:R-:W-:-:S03]  /*4080*/  LEA R10, P0, R2, R10, 0x3 ;  /* 0x0000000a020a7211 */ /* 0x001fc600078018ff */
[C---:B------:R-:W-:Y:S01]  /*4090*/  IMAD R5, R7.reuse, UR29, R9 ;  /* 0x0000001d07057c24 */ /* 0x040fe2000f8e0209 */
[----:B----4-:R-:W-:Y:S01]  /*40a0*/  LEA R14, P1, R8, UR30, 0x3 ;  /* 0x0000001e080e7c11 */ /* 0x010fe2000f8218ff */
[----:B------:R-:W-:-:S03]  /*40b0*/  IMAD R7, R7, UR27, R3 ;  /* 0x0000001b07077c24 */ /* 0x000fc6000f8e0203 */
[----:B------:R-:W-:Y:S02]  /*40c0*/  LEA.HI.X R15, R8, UR31, R5, 0x3, P1 ;  /* 0x0000001f080f7c11 */ /* 0x000fe400088f1c05 */
[----:B------:R-:W-:-:S03]  /*40d0*/  LEA.HI.X R11, R2, R11, R7, 0x3, P0 ;  /* 0x0000000b020b7211 */ /* 0x000fc600000f1c07 */
[----:B------:R0:W5:Y:S04]  /*40e0*/  LDG.E.64 R8, desc[UR16][R14.64] ;  /* 0x000000100e087981 */ /* 0x000168000c1e1b00 */
[----:B------:R-:W5:Y:S01]  /*40f0*/  LDG.E.64 R10, desc[UR16][R10.64] ;  /* 0x000000100a0a7981 */ /* 0x000f62000c1e1b00 */
[----:B------:R-:W-:Y:S01]  /*4100*/  BSSY.RECONVERGENT B2, `(.L_x_1199) ;  /* 0x000001f000027945 */ /* 0x000fe20003800200 */
[----:B------:R-:W2:Y:S01]  /*4110*/  MUFU.RCP64H R3, R35 ;  /* 0x0000002300037308 */ /* 0x000ea20000001800 */
[----:B------:R-:W-:-:S05]  /*4120*/  VIADD R2, R35, 0x300402 ;  /* 0x0030040223027836 */ /* 0x000fca0000000000 */
[----:B------:R-:W-:Y:S01]  /*4130*/  FSETP.GEU.AND P0, PT, |R2|, 5.8789094863358348022e-39, PT ;  /* 0x004004020200780b */ /* 0x000fe20003f0e200 */
        /* <DEDUP_REMOVED lines=21> */
[----:B0-2---:R-:W-:Y:S05]  /*4290*/  @P0 BRA `(.L_x_1200) ;  /* 0x0000000000140947 */ /* 0x005fea0003800000 */
[----:B------:R-:W-:Y:S02]  /*42a0*/  LOP3.LUT R3, R35, 0x7fffffff, RZ, 0xc0, !PT ;  /* 0x7fffffff23037812 */ /* 0x000fe400078ec0ff */
[----:B------:R-:W-:-:S03]  /*42b0*/  MOV R2, 0x42e0 ;  /* 0x000042e000027802 */ /* 0x000fc60000000f00 */
[----:B------:R-:W-:-:S07]  /*42c0*/  VIADD R3, R3, 0xfff00000 ;  /* 0xfff0000003037836 */ /* 0x000fce0000000000 */
[----:B-1---5:R-:W-:Y:S05]  /*42d0*/  CALL.REL.NOINC `($__internal_16_$__cuda_sm20_dblrcp_rn_slowpath_v3) ;  /* 0x0000008800c47944 */ /* 0x022fea0003c00000 */
[----:B------:R-:W-:-:S07]  /*42e0*/  MOV R2, R34 ;  /* 0x0000002200027202 */ /* 0x000fce0000000f00 */
.L_x_1200:
[----:B------:R-:W-:Y:S05]  /*42f0*/  BSYNC.RECONVERGENT B2 ;  /* 0x0000000000027941 */ /* 0x000fea0003800200 */
.L_x_1199:
[----:B------:R-:W0:Y:S01]  /*4300*/  LDCU.64 UR26, c[0x0][0x430] ;  /* 0x00008600ff1a77ac */ /* 0x000e220008000a00 */
[----:B------:R-:W2:-:S15]  /*4310*/  I2F.F64.S64 R18, R18 ;  /* 0x0000001200127312 */ /* 0x000e9e0000301c00 */
[----:B------:R-:W-:-:S15]  /*4320*/  NOP ;  /* 0x0000000000007918 */ /* 0x000fde0000000000 */
[----:B------:R-:W-:-:S15]  /*4330*/  NOP ;  /* 0x0000000000007918 */ /* 0x000fde0000000000 */
[----:B------:R-:W-:-:S15]  /*4340*/  NOP ;  /* 0x0000000000007918 */ /* 0x000fde0000000000 */
[----:B------:R-:W-:-:S04]  /*4350*/  NOP ;  /* 0x0000000000007918 */ /* 0x000fc80000000000 */
[----:B--2--5:R-:W2:-:S15]  /*4360*/  DADD R12, R10, R18 ;  /* 0x000000000a0c7229 */ /* 0x024e9e0000000012 */
[----:B------:R-:W-:-:S15]  /*4370*/  NOP ;  /* 0x0000000000007918 */ /* 0x000fde0000000000 */
[----:B------:R-:W-:-:S15]  /*4380*/  NOP ;  /* 0x0000000000007918 */ /* 0x000fde0000000000 */
[----:B------:R-:W-:-:S15]  /*4390*/  NOP ;  /* 0x0000000000007918 */ /* 0x000fde0000000000 */
[----:B------:R-:W-:-:S04]  /*43a0*/  NOP ;  /* 0x0000000000007918 */ /* 0x000fc80000000000 */
[----:B0-----:R2:W-:Y:S02]  /*43b0*/  DFMA R6, R2, R2, -UR26 ;  /* 0x8000001a02067e2b */ /* 0x0015e40008000002 */
        /* <DEDUP_REMOVED lines=26> */
[----:B0-----:R0:W2:Y:S02]  /*4560*/  DFMA R34, R14, R16, R14 ;  /* 0x000000100e22722b */ /* 0x0010a4000000000e */
[----:B0-2---:R-:W-:Y:S05]  /*4570*/  @P0 BRA `(.L_x_1201) ;  /* 0x00000000001c0947 */ /* 0x005fea0003800000 */
[----:B------:R-:W-:Y:S01]  /*4580*/  LOP3.LUT R3, R13, 0x7fffffff, RZ, 0xc0, !PT ;  /* 0x7fffffff0d037812 */ /* 0x000fe200078ec0ff */
[----:B------:R-:W-:Y:S01]  /*4590*/  IMAD.MOV.U32 R34, RZ, RZ, R12 ;  /* 0x000000ffff227224 */ /* 0x000fe200078e000c */
[----:B------:R-:W-:Y:S01]  /*45a0*/  MOV R2, 0x45e0 ;  /* 0x000045e000027802 */ /* 0x000fe20000000f00 */
[----:B------:R-:W-:Y:S01]  /*45b0*/  IMAD.MOV.U32 R35, RZ, RZ, R13 ;  /* 0x000000ffff237224 */ /* 0x000fe200078e000d */
[----:B------:R-:W-:-:S07]  /*45c0*/  IADD3 R3, PT, PT, R3, -0x100000, RZ ;  /* 0xfff0000003037810 */ /* 0x000fce0007ffe0ff */
[----:B-1----:R-:W-:Y:S05]  /*45d0*/  CALL.REL.NOINC `($__internal_16_$__cuda_sm20_dblrcp_rn_slowpath_v3) ;  /* 0x0000008800047944 */ /* 0x002fea0003c00000 */
[----:B------:R-:W-:-:S07]  /*45e0*/  IMAD.MOV.U32 R35, RZ, RZ, R3 ;  /* 0x000000ffff237224 */ /* 0x000fce00078e0003 */
.L_x_1201:
        /* <DEDUP_REMOVED lines=15> */
[----:B0-----:R0:W2:-:S15]  /*46e0*/  DMUL R2, R18, R2 ;  /* 0x0000000212027228 */ /* 0x00109e0000000000 */
[----:B------:R-:W-:-:S15]  /*46f0*/  NOP ;  /* 0x0000000000007918 */ /* 0x000fde0000000000 */
[----:B------:R-:W-:-:S15]  /*4700*/  NOP ;  /* 0x0000000000007918 */ /* 0x000fde0000000000 */
[----:B------:R-:W-:-:S15]  /*4710*/  NOP ;  /* 0x0000000000007918 */ /* 0x000fde0000000000 */
[----:B------:R-:W-:-:S04]  /*4720*/  NOP ;  /* 0x0000000000007918 */ /* 0x000fc80000000000 */
[----:B0-----:R3:W4:-:S15]  /*4730*/  F2I.S64.F64.TRUNC R18, R12 ;  /* 0x0000000c00127311 */ /* 0x00171e000030d900 */
[----:B------:R-:W-:-:S15]  /*4740*/  NOP ;  /* 0x0000000000007918 */ /* 0x000fde0000000000 */
[----:B------:R-:W-:-:S15]  /*4750*/  NOP ;  /* 0x0000000000007918 */ /* 0x000fde0000000000 */
[----:B------:R-:W-:-:S15]  /*4760*/  NOP ;  /* 0x0000000000007918 */ /* 0x000fde0000000000 */
[----:B------:R-:W-:-:S04]  /*4770*/  NOP ;  /* 0x0000000000007918 */ /* 0x000fc80000000000 */
[----:B--2---:R-:W0:-:S15]  /*4780*/  DMUL R2, R10, R2 ;  /* 0x000000020a027228 */ /* 0x004e1e0000000000 */
[----:B------:R-:W-:-:S15]  /*4790*/  NOP ;  /* 0x0000000000007918 */ /* 0x000fde0000000000 */
[----:B------:R-:W-:-:S15]  /*47a0*/  NOP ;  /* 0x0000000000007918 */ /* 0x000fde0000000000 */
[----:B------:R-:W-:-:S15]  /*47b0*/  NOP ;  /* 0x0000000000007918 */ /* 0x000fde0000000000 */
[----:B------:R-:W-:-:S04]  /*47c0*/  NOP ;  /* 0x0000000000007918 */ /* 0x000fc80000000000 */
[----:B------:R-:W2:-:S15]  /*47d0*/  DMUL R16, R10, R34 ;  /* 0x000000220a107228 */ /* 0x000e9e0000000000 */
        /* <DEDUP_REMOVED lines=9> */
[----:B--2---:R-:W2:-:S15]  /*4870*/  DMUL R16, R8, R16 ;  /* 0x0000001008107228 */ /* 0x004e9e0000000000 */
[----:B------:R-:W-:-:S15]  /*4880*/  NOP ;  /* 0x0000000000007918 */ /* 0x000fde0000000000 */
[----:B------:R-:W-:-:S15]  /*4890*/  NOP ;  /* 0x0000000000007918 */ /* 0x000fde0000000000 */
[----:B------:R-:W-:-:S15]  /*48a0*/  NOP ;  /* 0x0000000000007918 */ /* 0x000fde0000000000 */
[----:B------:R-:W-:-:S04]  /*48b0*/  NOP ;  /* 0x0000000000007918 */ /* 0x000fc80000000000 */
[----:B0-----:R-:W1:-:S15]  /*48c0*/  DFMA R2, R10, R6, R2 ;  /* 0x000000060a02722b */ /* 0x001e5e0000000002 */
[----:B------:R-:W-:-:S15]  /*48d0*/  NOP ;  /* 0x0000000000007918 */ /* 0x000fde0000000000 */
[----:B------:R-:W-:-:S15]  /*48e0*/  NOP ;  /* 0x0000000000007918 */ /* 0x000fde0000000000 */
[----:B------:R-:W-:-:S15]  /*48f0*/  NOP ;  /* 0x0000000000007918 */ /* 0x000fde0000000000 */
[----:B------:R-:W-:-:S04]  /*4900*/  NOP ;  /* 0x0000000000007918 */ /* 0x000fc80000000000 */
[----:B--2---:R3:W2:-:S15]  /*4910*/  DFMA R38, R38, R14, R16 ;  /* 0x0000000e2626722b */ /* 0x00469e0000000010 */
[----:B------:R-:W-:-:S15]  /*4920*/  NOP ;  /* 0x0000000000007918 */ /* 0x000fde0000000000 */
[----:B------:R-:W-:-:S15]  /*4930*/  NOP ;  /* 0x0000000000007918 */ /* 0x000fde0000000000 */
[----:B------:R-:W-:-:S15]  /*4940*/  NOP ;  /* 0x0000000000007918 */ /* 0x000fde0000000000 */
[----:B------:R-:W-:-:S04]  /*4950*/  NOP ;  /* 0x0000000000007918 */ /* 0x000fc80000000000 */
[----:B-12-4-:R3:W0:Y:S02]  /*4960*/  DADD R20, R20, R2 ;  /* 0x0000000014147229 */ /* 0x0166240000000002 */
.L_x_1191:
[----:B------:R-:W2:Y:S01]  /*4970*/  LDCU.64 UR26, c[0x0][0x3e0] ;  /* 0x00007c00ff1a77ac */ /* 0x000ea20008000a00 */
[----:B------:R-:W-:Y:S01]  /*4980*/  IMAD.MOV.U32 R10, RZ, RZ, R18 ;  /* 0x000000ffff0a7224 */ /* 0x000fe200078e0012 */
[----:B0--3--:R-:W-:Y:S01]  /*4990*/  MOV R2, 0x1 ;  /* 0x0000000100027802 */ /* 0x009fe20000000f00 */
[----:B------:R-:W-:Y:S01]  /*49a0*/  IMAD.MOV.U32 R11, RZ, RZ, R19 ;  /* 0x000000ffff0b7224 */ /* 0x000fe200078e0013 */
[----:B------:R-:W0:Y:S01]  /*49b0*/  LDCU.64 UR28, c[0x0][0x3d0] ;  /* 0x00007a00ff1c77ac */ /* 0x000e220008000a00 */
[----:B-1----:R-:W-:Y:S01]  /*49c0*/  FSETP.GEU.AND P2, PT, |R21|, 6.5827683646048100446e-37, PT ;  /* 0x036000001500780b */ /* 0x002fe20003f4e200 */
[----:B------:R-:W-:Y:S01]  /*49d0*/  BSSY.RECONVERGENT B1, `(.L_x_1202) ;  /* 0x000003c000017945 */ /* 0x000fe20003800200 */
[----:B------:R1:W3:Y:S01]  /*49e0*/  I2F.F64.S64 R14, R10 ;  /* 0x0000000a000e7312 */ /* 0x0002e20000301c00 */
[----:B--2---:R-:W-:Y:S02]  /*49f0*/  IMAD R5, R4, UR26, RZ ;  /* 0x0000001a04057c24 */ /* 0x004fe4000f8e02ff */
[----:B-1----:R-:W-:-:S04]  /*4a00*/  IMAD.WIDE.U32 R10, R0, UR26, RZ ;  /* 0x0000001a000a7c25 */ /* 0x002fc8000f8e00ff */
[----:B------:R-:W-:Y:S01]  /*4a10*/  IMAD R5, R0, UR27, R5 ;  /* 0x0000001b00057c24 */ /* 0x000fe2000f8e0205 */
[----:B0-----:R-:W-:Y:S01]  /*4a20*/  LEA R12, P0, R10, UR28, 0x3 ;  /* 0x0000001c0a0c7c11 */ /* 0x001fe2000f8018ff */
[----:B------:R-:W0:Y:S02]  /*4a30*/  LDCU.64 UR26, c[0x0][0x418] ;  /* 0x00008300ff1a77ac */ /* 0x000e240008000a00 */
[----:B------:R-:W-:-:S05]  /*4a40*/  IMAD.IADD R5, R11, 0x1, R5 ;  /* 0x000000010b057824 */ /* 0x000fca00078e0205 */
[----:B------:R-:W-:-:S05]  /*4a50*/  LEA.HI.X R13, R10, UR29, R5, 0x3, P0 ;  /* 0x0000001d0a0d7c11 */ /* 0x000fca00080f1c05 */
[----:B------:R1:W-:Y:S01]  /*4a60*/  STG.E.64 desc[UR16][R12.64], R38 ;  /* 0x000000260c007986 */ /* 0x0003e2000c101b10 */
[----:B0-----:R-:W-:-:S04]  /*4a70*/  ISETP.NE.U32.AND P0, PT, RZ, UR26, PT ;  /* 0x0000001aff007c0c */ /* 0x001fc8000bf05070 */
[----:B------:R-:W-:Y:S01]  /*4a80*/  ISETP.NE.AND.EX P0, PT, RZ, UR27, PT, P0 ;  /* 0x0000001bff007c0c */ /* 0x000fe2000bf05300 */
[----:B---3--:R-:W0:-:S15]  /*4a90*/  MUFU.RCP64H R3, R15 ;  /* 0x0000000f00037308 */ /* 0x008e1e0000001800 */
        /* <DEDUP_REMOVED lines=32> */
[----:B0-----:R-:W0:-:S15]  /*4ca0*/  DFMA R8, -R14, R6, R20 ;  /* 0x000000060e08722b */ /* 0x001e1e0000000114 */
[----:B------:R-:W-:-:S15]  /*4cb0*/  NOP ;  /* 0x0000000000007918 */ /* 0x000fde0000000000 */
[----:B------:R-:W-:-:S15]  /*4cc0*/  NOP ;  /* 0x0000000000007918 */ /* 0x000fde0000000000 */
[----:B------:R-:W-:-:S15]  /*4cd0*/  NOP ;  /* 0x0000000000007918 */ /* 0x000fde0000000000 */
[----:B------:R-:W-:-:S04]  /*4ce0*/  NOP ;  /* 0x0000000000007918 */ /* 0x000fc80000000000 */
[----:B0-----:R-:W0:Y:S02]  /*4cf0*/  DFMA R2, R2, R8, R6 ;  /* 0x000000080202722b */ /* 0x001e240000000006 */
[----:B0-----:R-:W-:-:S05]  /*4d00*/  FFMA R5, RZ, R15, R3 ;  /* 0x0000000fff057223 */ /* 0x001fca0000000003 */
[----:B------:R-:W-:-:S13]  /*4d10*/  FSETP.GT.AND P1, PT, |R5|, 1.469367938527859385e-39, PT ;  /* 0x001000000500780b */ /* 0x000fda0003f24200 */
[----:B-1----:R-:W-:Y:S05]  /*4d20*/  @P1 BRA P2, `(.L_x_1203) ;  /* 0x0000000000181947 */ /* 0x002fea0001000000 */
[----:B------:R-:W-:Y:S01]  /*4d30*/  IMAD.MOV.U32 R6, RZ, RZ, R14 ;  /* 0x000000ffff067224 */ /* 0x000fe200078e000e */
[----:B------:R-:W-:Y:S01]  /*4d40*/  MOV R8, R20 ;  /* 0x0000001400087202 */ /* 0x000fe20000000f00 */
[----:B------:R-:W-:Y:S01]  /*4d50*/  IMAD.MOV.U32 R7, RZ, RZ, R15 ;  /* 0x000000ffff077224 */ /* 0x000fe200078e000f */
[----:B------:R-:W-:Y:S01]  /*4d60*/  MOV R12, 0x4d90 ;  /* 0x00004d90000c7802 */ /* 0x000fe20000000f00 */
[----:B------:R-:W-:-:S07]  /*4d70*/  IMAD.MOV.U32 R9, RZ, RZ, R21 ;  /* 0x000000ffff097224 */ /* 0x000fce00078e0015 */
[----:B------:R-:W-:Y:S05]  /*4d80*/  CALL.REL.NOINC `($__internal_17_$__cuda_sm20_div_rn_f64_full) ;  /* 0x0000008400a47944 */ /* 0x000fea0003c00000 */
.L_x_1203:
[----:B------:R-:W-:Y:S05]  /*4d90*/  BSYNC.RECONVERGENT B1 ;  /* 0x0000000000017941 */ /* 0x000fea0003800200 */
.L_x_1202:
[----:B------:R-:W0:Y:S01]  /*4da0*/  LDCU.64 UR26, c[0x0][0x430] ;  /* 0x00008600ff1a77ac */ /* 0x000e220008000a00 */
[----:B------:R-:W-:Y:S01]  /*4db0*/  IMAD.MOV.U32 R8, RZ, RZ, 0x0 ;  /* 0x00000000ff087424 */ /* 0x000fe200078e00ff */
[----:B------:R-:W-:Y:S01]  /*4dc0*/  MOV R9, 0x3fd80000 ;  /* 0x3fd8000000097802 */ /* 0x000fe20000000f00 */
[----:B------:R-:W-:Y:S01]  /*4dd0*/  BSSY.RECONVERGENT B1, `(.L_x_1204) ;  /* 0x0000036000017945 */ /* 0x000fe20003800200 */
        /* <DEDUP_REMOVED lines=27> */
[----:B0-----:R-:W0:Y:S02]  /*4f90*/  DFMA R8, R8, R6, R2 ;  /* 0x000000060808722b */ /* 0x001e240000000002 */
[----:B0-----:R-:W-:Y:S02]  /*4fa0*/  VIADD R7, R9, 0xfff00000 ;  /* 0xfff0000009077836 */ /* 0x001fe40000000000 */
[----:B------:R-:W-:-:S15]  /*4fb0*/  IMAD.MOV.U32 R6, RZ, RZ, R8 ;  /* 0x000000ffff067224 */ /* 0x000fde00078e0008 */
[----:B------:R-:W-:-:S15]  /*4fc0*/  NOP ;  /* 0x0000000000007918 */ /* 0x000fde0000000000 */
[----:B------:R-:W-:-:S15]  /*4fd0*/  NOP ;  /* 0x0000000000007918 */ /* 0x000fde0000000000 */
[----:B------:R-:W-:-:S15]  /*4fe0*/  NOP ;  /* 0x0000000000007918 */ /* 0x000fde0000000000 */
[----:B------:R-:W0:-:S15]  /*4ff0*/  DMUL R12, R10, R8 ;  /* 0x000000080a0c7228 */ /* 0x000e1e0000000000 */
[----:B------:R-:W-:-:S15]  /*5000*/  NOP ;  /* 0x0000000000007918 */ /* 0x000fde0000000000 */
[----:B------:R-:W-:-:S15]  /*5010*/  NOP ;  /* 0x0000000000007918 */ /* 0x000fde0000000000 */
[----:B------:R-:W-:-:S15]  /*5020*/  NOP ;  /* 0x0000000000007918 */ /* 0x000fde0000000000 */
[----:B------:R-:W-:-:S04]  /*5030*/  NOP ;  /* 0x0000000000007918 */ /* 0x000fc80000000000 */
[----:B0-----:R-:W0:-:S15]  /*5040*/  DFMA R14, R12, -R12, R10 ;  /* 0x8000000c0c0e722b */ /* 0x001e1e000000000a */
[----:B------:R-:W-:-:S15]  /*5050*/  NOP ;  /* 0x0000000000007918 */ /* 0x000fde0000000000 */
[----:B------:R-:W-:-:S15]  /*5060*/  NOP ;  /* 0x0000000000007918 */ /* 0x000fde0000000000 */
[----:B------:R-:W-:-:S15]  /*5070*/  NOP ;  /* 0x0000000000007918 */ /* 0x000fde0000000000 */
[----:B------:R-:W-:-:S04]  /*5080*/  NOP ;  /* 0x0000000000007918 */ /* 0x000fc80000000000 */
[----:B0-----:R0:W1:Y:S02]  /*5090*/  DFMA R34, R14, R6, R12 ;  /* 0x000000060e22722b */ /* 0x001064000000000c */
[----:B01----:R-:W-:Y:S05]  /*50a0*/  @!P1 BRA `(.L_x_1205) ;  /* 0x0000000000209947 */ /* 0x003fea0003800000 */
[----:B------:R-:W-:Y:S01]  /*50b0*/  IMAD.MOV.U32 R6, RZ, RZ, R8 ;  /* 0x000000ffff067224 */ /* 0x000fe200078e0008 */
[----:B------:R-:W-:Y:S01]  /*50c0*/  MOV R3, R10 ;  /* 0x0000000a00037202 */ /* 0x000fe20000000f00 */
[----:B------:R-:W-:Y:S01]  /*50d0*/  IMAD.MOV.U32 R10, RZ, RZ, R14 ;  /* 0x000000ffff0a7224 */ /* 0x000fe200078e000e */
[----:B------:R-:W-:Y:S01]  /*50e0*/  MOV R5, R2 ;  /* 0x0000000200057202 */ /* 0x000fe20000000f00 */
[----:B------:R-:W-:Y:S01]  /*50f0*/  IMAD.MOV.U32 R8, RZ, RZ, R12 ;  /* 0x000000ffff087224 */ /* 0x000fe200078e000c */
[----:B------:R-:W-:Y:S01]  /*5100*/  MOV R2, 0x5130 ;  /* 0x0000513000027802 */ /* 0x000fe20000000f00 */
[----:B------:R-:W-:-:S07]  /*5110*/  IMAD.MOV.U32 R9, RZ, RZ, R13 ;  /* 0x000000ffff097224 */ /* 0x000fce00078e000d */
[----:B------:R-:W-:Y:S05]  /*5120*/  CALL.REL.NOINC `($__internal_18_$__cuda_sm20_dsqrt_rn_f64_mediumpath_v1) ;  /* 0x0000008800c87944 */ /* 0x000fea0003c00000 */
.L_x_1205:
[----:B------:R-:W-:Y:S05]  /*5130*/  BSYNC.RECONVERGENT B1 ;  /* 0x0000000000017941 */ /* 0x000fea0003800200 */
.L_x_1204:
[----:B------:R-:W0:Y:S01]  /*5140*/  MUFU.RCP64H R3, R35 ;  /* 0x0000002300037308 */ /* 0x000e220000001800 */
[----:B------:R-:W-:Y:S01]  /*5150*/  VIADD R2, R35, 0x300402 ;  /* 0x0030040223027836 */ /* 0x000fe20000000000 */
[----:B------:R-:W-:Y:S04]  /*5160*/  BSSY.RECONVERGENT B2, `(.L_x_1206) ;  /* 0x000001e000027945 */ /* 0x000fe80003800200 */
        /* <DEDUP_REMOVED lines=26> */
[----:B------:R-:W-:Y:S05]  /*5310*/  CALL.REL.NOINC `($__internal_16_$__cuda_sm20_dblrcp_rn_slowpath_v3) ;  /* 0x0000007800b47944 */ /* 0x000fea0003c00000 */
[----:B------:R-:W-:Y:S01]  /*5320*/  IMAD.MOV.U32 R8, RZ, RZ, R34 ;  /* 0x000000ffff087224 */ /* 0x000fe200078e0022 */
[----:B------:R-:W-:-:S07]  /*5330*/  MOV R9, R3 ;  /* 0x0000000300097202 */ /* 0x000fce0000000f00 */
.L_x_1207:
[----:B------:R-:W-:Y:S05]  /*5340*/  BSYNC.RECONVERGENT B2 ;  /* 0x0000000000027941 */ /* 0x000fea0003800200 */
.L_x_1206:
[----:B------:R-:W-:Y:S01]  /*5350*/  IADD3 R6, P1, PT, R18, -0x1, RZ ;  /* 0xffffffff12067810 */ /* 0x000fe20007f3e0ff */
[----:B------:R-:W0:Y:S01]  /*5360*/  LDCU.64 UR26, c[0x0][0x3f8] ;  /* 0x00007f00ff1a77ac */ /* 0x000e220008000a00 */
[----:B------:R-:W-:Y:S01]  /*5370*/  IMAD.MOV.U32 R2, RZ, RZ, 0x1 ;  /* 0x00000001ff027424 */ /* 0x000fe200078e00ff */
[----:B------:R-:W-:Y:S01]  /*5380*/  FSETP.GEU.AND P2, PT, |R21|, 6.5827683646048100446e-37, PT ;  /* 0x036000001500780b */ /* 0x000fe20003f4e200 */
[----:B------:R-:W-:Y:S01]  /*5390*/  BSSY.RECONVERGENT B1, `(.L_x_1208) ;  /* 0x0000039000017945 */ /* 0x000fe20003800200 */
[----:B------:R-:W-:Y:S01]  /*53a0*/  IADD3.X R7, PT, PT, R19, -0x1, RZ, P1, !PT ;  /* 0xffffffff13077810 */ /* 0x000fe20000ffe4ff */
[----:B------:R-:W1:Y:S05]  /*53b0*/  LDCU.64 UR28, c[0x0][0x3e8] ;  /* 0x00007d00ff1c77ac */ /* 0x000e6a0008000a00 */
[----:B------:R-:W2:Y:S01]  /*53c0*/  I2F.F64.S64 R6, R6 ;  /* 0x0000000600067312 */ /* 0x000ea20000301c00 */
[----:B0-----:R-:W-:-:S02]  /*53d0*/  IMAD R5, R4, UR26, RZ ;  /* 0x0000001a04057c24 */ /* 0x001fc4000f8e02ff */
[----:B------:R-:W-:-:S04]  /*53e0*/  IMAD.WIDE.U32 R14, R0, UR26, RZ ;  /* 0x0000001a000e7c25 */ /* 0x000fc8000f8e00ff */
[----:B------:R-:W-:Y:S01]  /*53f0*/  IMAD R5, R0, UR27, R5 ;  /* 0x0000001b00057c24 */ /* 0x000fe2000f8e0205 */
[----:B-1----:R-:W-:-:S03]  /*5400*/  LEA R16, P1, R14, UR28, 0x3 ;  /* 0x0000001c0e107c11 */ /* 0x002fc6000f8218ff */
[----:B------:R-:W-:-:S05]  /*5410*/  IMAD.IADD R5, R15, 0x1, R5 ;  /* 0x000000010f057824 */ /* 0x000fca00078e0205 */
[----:B------:R-:W-:-:S05]  /*5420*/  LEA.HI.X R17, R14, UR29, R5, 0x3, P1 ;  /* 0x0000001d0e117c11 */ /* 0x000fca00088f1c05 */
[----:B------:R0:W-:Y:S01]  /*5430*/  STG.E.64 desc[UR16][R16.64], R8 ;  /* 0x0000000810007986 */ /* 0x0001e2000c101b10 */
[----:B--2---:R-:W1:-:S15]  /*5440*/  MUFU.RCP64H R3, R7 ;  /* 0x0000000700037308 */ /* 0x004e5e0000001800 */
        /* <DEDUP_REMOVED lines=32> */
[----:B-1----:R-:W1:-:S15]  /*5650*/  DFMA R12, -R6, R10, R20 ;  /* 0x0000000a060c722b */ /* 0x002e5e0000000114 */
[----:B------:R-:W-:-:S15]  /*5660*/  NOP ;  /* 0x0000000000007918 */ /* 0x000fde0000000000 */
[----:B------:R-:W-:-:S15]  /*5670*/  NOP ;  /* 0x0000000000007918 */ /* 0x000fde0000000000 */
[----:B------:R-:W-:-:S15]  /*5680*/  NOP ;  /* 0x0000000000007918 */ /* 0x000fde0000000000 */
[----:B------:R-:W-:-:S04]  /*5690*/  NOP ;  /* 0x0000000000007918 */ /* 0x000fc80000000000 */
[----:B-1----:R-:W1:Y:S02]  /*56a0*/  DFMA R2, R2, R12, R10 ;  /* 0x0000000c0202722b */ /* 0x002e64000000000a */
[----:B-1----:R-:W-:-:S05]  /*56b0*/  FFMA R5, RZ, R7, R3 ;  /* 0x00000007ff057223 */ /* 0x002fca0000000003 */
[----:B------:R-:W-:-:S13]  /*56c0*/  FSETP.GT.AND P1, PT, |R5|, 1.469367938527859385e-39, PT ;  /* 0x001000000500780b */ /* 0x000fda0003f24200 */
[----:B0-----:R-:W-:Y:S05]  /*56d0*/  @P1 BRA P2, `(.L_x_1209) ;  /* 0x0000000000101947 */ /* 0x001fea0001000000 */
[----:B------:R-:W-:Y:S01]  /*56e0*/  IMAD.MOV.U32 R8, RZ, RZ, R20 ;  /* 0x000000ffff087224 */ /* 0x000fe200078e0014 */
[----:B------:R-:W-:Y:S02]  /*56f0*/  MOV R9, R21 ;  /* 0x0000001500097202 */ /* 0x000fe40000000f00 */
[----:B------:R-:W-:-:S07]  /*5700*/  MOV R12, 0x5720 ;  /* 0x00005720000c7802 */ /* 0x000fce0000000f00 */
[----:B------:R-:W-:Y:S05]  /*5710*/  CALL.REL.NOINC `($__internal_17_$__cuda_sm20_div_rn_f64_full) ;  /* 0x0000007c00407944 */ /* 0x000fea0003c00000 */
.L_x_1209:
[----:B------:R-:W-:Y:S05]  /*5720*/  BSYNC.RECONVERGENT B1 ;  /* 0x0000000000017941 */ /* 0x000fea0003800200 */
.L_x_1208:
[----:B------:R-:W0:Y:S01]  /*5730*/  @P0 LDC.64 R8, c[0x0][0x428] ;  /* 0x00010a00ff080b82 */ /* 0x000e220000000a00 */
[----:B------:R-:W1:Y:S07]  /*5740*/  LDCU UR14, c[0x0][0x390] ;  /* 0x00007200ff0e77ac */ /* 0x000e6e0008000800 */
[----:B------:R-:W2:Y:S01]  /*5750*/  @P0 LDC.64 R10, c[0x0][0x418] ;  /* 0x00010600ff0a0b82 */ /* 0x000ea20000000a00 */
[-C--:B0-----:R-:W-:Y:S02]  /*5760*/  @P0 IMAD R4, R4, R8.reuse, RZ ;  /* 0x0000000804040224 */ /* 0x081fe400078e02ff */
[----:B------:R-:W-:-:S04]  /*5770*/  @P0 IMAD.WIDE.U32 R6, R0, R8, RZ ;  /* 0x0000000800060225 */ /* 0x000fc800078e00ff */
[----:B------:R-:W-:Y:S01]  /*5780*/  @P0 IMAD R5, R0, R9, R4 ;  /* 0x0000000900050224 */ /* 0x000fe200078e0204 */
[----:B--2---:R-:W-:Y:S01]  /*5790*/  @P0 LEA R4, P1, R6, R10, 0x3 ;  /* 0x0000000a06040211 */ /* 0x004fe200078218ff */
[----:B------:R-:W0:Y:S02]  /*57a0*/  @P0 LDC.64 R8, c[0x0][0x438] ;  /* 0x00010e00ff080b82 */ /* 0x000e240000000a00 */
[----:B------:R-:W-:-:S05]  /*57b0*/  @P0 IMAD.IADD R5, R7, 0x1, R5 ;  /* 0x0000000107050824 */ /* 0x000fca00078e0205 */
[----:B------:R-:W-:-:S05]  /*57c0*/  @P0 LEA.HI.X R5, R6, R11, R5, 0x3, P1 ;  /* 0x0000000b06050211 */ /* 0x000fca00008f1c05 */
[----:B------:R-:W2:Y:S01]  /*57d0*/  @P0 LDG.E.64 R6, desc[UR16][R4.64] ;  /* 0x0000001004060981 */ /* 0x000ea2000c1e1b00 */
[----:B------:R-:W-:Y:S01]  /*57e0*/  VIADD R0, R0, UR4 ;  /* 0x0000000400007c36 */ /* 0x000fe20008000000 */
[----:B--2---:R-:W0:-:S15]  /*57f0*/  @P0 DMUL R6, R6, UR18 ;  /* 0x0000001206060c28 */ /* 0x004e1e0008000000 */
[----:B------:R-:W-:-:S15]  /*5800*/  NOP ;  /* 0x0000000000007918 */ /* 0x000fde0000000000 */
[----:B------:R-:W-:-:S15]  /*5810*/  NOP ;  /* 0x0000000000007918 */ /* 0x000fde0000000000 */
[----:B------:R-:W-:-:S15]  /*5820*/  NOP ;  /* 0x0000000000007918 */ /* 0x000fde0000000000 */
[----:B------:R-:W-:-:S04]  /*5830*/  NOP ;  /* 0x0000000000007918 */ /* 0x000fc80000000000 */
[----:B0-----:R-:W0:Y:S02]  /*5840*/  @P0 DFMA R6, R2, R8, R6 ;  /* 0x000000080206022b */ /* 0x001e240000000006 */
[----:B0-----:R0:W-:Y:S01]  /*5850*/  @P0 STG.E.64 desc[UR16][R4.64], R6 ;  /* 0x0000000604000986 */ /* 0x0011e2000c101b10 */
[----:B-1----:R-:W-:-:S13]  /*5860*/  ISETP.GE.AND P0, PT, R0, UR14, PT ;  /* 0x0000000e00007c0c */ /* 0x002fda000bf06270 */
[----:B0-----:R-:W-:Y:S05]  /*5870*/  @!P0 BRA `(.L_x_1210) ;  /* 0xffffffa800848947 */ /* 0x001fea000383ffff */
[----:B------:R-:W-:Y:S05]  /*5880*/  BSYNC.RECONVERGENT B0 ;  /* 0x0000000000007941 */ /* 0x000fea0003800200 */
.L_x_1176:
[----:B------:R-:W-:Y:S05]  /*5890*/  EXIT ;  /* 0x000000000000794d */ /* 0x000fea0003800000 */
.L_x_1175:
[----:B------:R-:W-:Y:S01]  /*58a0*/  BSSY.RECONVERGENT B0, `(.L_x_1211) ;  /* 0x0000572000007945 */ /* 0x000fe20003800200 */
[----:B------:R-:W0:Y:S01]  /*58b0*/  LDCU.64 UR6, c[0x0][0x430] ;  /* 0x00008600ff0677ac */ /* 0x000e220008000a00 */
        /* <DEDUP_REMOVED lines=8> */
.L_x_1245:
[----:B------:R-:W5:Y:S01]  /*5940*/  LDCU UR10, c[0x0][0x388] ;  /* 0x00007100ff0a77ac */ /* 0x000f620008000800 */
[----:B------:R-:W-:Y:S01]  /*5950*/  SHF.R.S32.HI R4, RZ, 0x1f, R0 ;  /* 0x0000001fff047819 */ /* 0x000fe20000011400 */
[----:B------:R-:W-:Y:S01]  /*5960*/  IMAD.MOV.U32 R7, RZ, RZ, RZ ;  /* 0x000000ffff077224 */ /* 0x000fe200078e00ff */
[----:B------:R-:W-:Y:S01]  /*5970*/  CS2R R32, SRZ ;  /* 0x0000000000207805 */ /* 0x000fe2000001ff00 */
[----:B------:R-:W1:Y:S01]  /*5980*/  LDCU.64 UR26, c[0x0][0x3a0] ;  /* 0x00007400ff1a77ac */ /* 0x000e620008000a00 */
[----:B------:R-:W-:Y:S02]  /*5990*/  CS2R R22, SRZ ;  /* 0x0000000000167805 */ /* 0x000fe4000001ff00 */
[----:B------:R-:W-:Y:S01]  /*59a0*/  CS2R R16, SRZ ;  /* 0x0000000000107805 */ /* 0x000fe2000001ff00 */
[----:B------:R-:W2:Y:S01]  /*59b0*/  LDCU.64 UR28, c[0x0][0x3c8] ;  /* 0x00007900ff1c77ac */ /* 0x000ea20008000a00 */
[----:B-----5:R-:W-:Y:S01]  /*59c0*/  UISETP.GE.U32.AND UP0, UPT, UR10, 0x4, UPT ;  /* 0x000000040a00788c */ /* 0x020fe2000bf06070 */
[----:B-1----:R-:W-:-:S02]  /*59d0*/  IMAD R3, R4, UR26, RZ ;  /* 0x0000001a04037c24 */ /* 0x002fc4000f8e02ff */
[----:B------:R-:W-:-:S04]  /*59e0*/  IMAD.WIDE.U32 R12, R0, UR26, RZ ;  /* 0x0000001a000c7c25 */ /* 0x000fc8000f8e00ff */
[----:B--2---:R-:W-:Y:S02]  /*59f0*/  IMAD R5, R4, UR28, RZ ;  /* 0x0000001c04057c24 */ /* 0x004fe4000f8e02ff */
[C---:B------:R-:W-:Y:S02]  /*5a00*/  IMAD R3, R0.reuse, UR27, R3 ;  /* 0x0000001b00037c24 */ /* 0x040fe4000f8e0203 */
[----:B------:R-:W-:-:S04]  /*5a10*/  IMAD.WIDE.U32 R10, R0, UR28, RZ ;  /* 0x0000001c000a7c25 */ /* 0x000fc8000f8e00ff */
[----:B------:R-:W-:Y:S01]  /*5a20*/  IMAD R9, R0, UR29, R5 ;  /* 0x0000001d00097c24 */ /* 0x000fe2000f8e0205 */
[----:B------:R-:W-:-:S03]  /*5a30*/  IADD3 R5, PT, PT, R13, R3, RZ ;  /* 0x000000030d057210 */ /* 0x000fc60007ffe0ff */
[----:B------:R-:W-:Y:S01]  /*5a40*/  IMAD.IADD R6, R11, 0x1, R9 ;  /* 0x000000010b067824 */ /* 0x000fe200078e0209 */
[----:B------:R-:W-:Y:S06]  /*5a50*/  BRA.U !UP0, `(.L_x_1212) ;  /* 0x0000002508847547 */ /* 0x000fec000b800000 */
[----:B------:R-:W-:Y:S01]  /*5a60*/  IMAD.MOV.U32 R7, RZ, RZ, RZ ;  /* 0x000000ffff077224 */ /* 0x000fe200078e00ff */
[----:B------:R-:W-:Y:S02]  /*5a70*/  CS2R R32, SRZ ;  /* 0x0000000000207805 */ /* 0x000fe4000001ff00 */
[----:B------:R-:W-:-:S07]  /*5a80*/  CS2R R22, SRZ ;  /* 0x0000000000167805 */ /* 0x000fce000001ff00 */
.L_x_1225:
[----:B------:R-:W-:Y:S01]  /*5a90*/  MOV R3, R6 ;  /* 0x0000000600037202 */ /* 0x000fe20000000f00 */
[----:B------:R-:W-:-:S04]  /*5aa0*/  IMAD.MOV.U32 R2, RZ, RZ, R10 ;  /* 0x000000ffff027224 */ /* 0x000fc800078e000a */
[----:B------:R-:W-:-:S04]  /*5ab0*/  IMAD.WIDE.U32 R2, R7, UR12, R2 ;  /* 0x0000000c07027c25 */ /* 0x000fc8000f8e0002 */
[----:B------:R-:W-:Y:S01]  /*5ac0*/  IMAD R3, R7, UR13, R3 ;  /* 0x0000000d07037c24 */ /* 0x000fe2000f8e0203 */
[----:B0-----:R-:W-:-:S04]  /*5ad0*/  LEA R24, P0, R2, UR22, 0x3 ;  /* 0x0000001602187c11 */ /* 0x001fc8000f8018ff */
[----:B------:R-:W-:-:S05]  /*5ae0*/  LEA.HI.X R25, R2, UR23, R3, 0x3, P0 ;  /* 0x0000001702197c11 */ /* 0x000fca00080f1c03 */
[----:B------:R-:W2:Y:S01]  /*5af0*/  LDG.E.64 R34, desc[UR16][R24.64] ;  /* 0x0000001018227981 */ /* 0x000ea2000c1e1b00 */
[----:B------:R-:W-:Y:S02]  /*5b00*/  IMAD.MOV.U32 R8, RZ, RZ, R12 ;  /* 0x000000ffff087224 */ /* 0x000fe400078e000c */
[----:B------:R-:W-:Y:S02]  /*5b10*/  IMAD.MOV.U32 R9, RZ, RZ, R5 ;  /* 0x000000ffff097224 */ /* 0x000fe400078e0005 */
[----:B---3--:R-:W-:-:S04]  /*5b20*/  IMAD.WIDE.U32 R2, R7, UR14, RZ ;  /* 0x0000000e07027c25 */ /* 0x008fc8000f8e00ff */
[----:B------:R-:W-:Y:S01]  /*5b30*/  IMAD.WIDE.U32 R8, R7, UR8, R8 ;  /* 0x0000000807087c25 */ /* 0x000fe2000f8e0008 */
[----:B------:R-:W-:-:S03]  /*5b40*/  LEA R18, P0, R2, UR24, 0x3 ;  /* 0x0000001802127c11 */ /* 0x000fc6000f8018ff */
[C---:B------:R-:W-:Y:S01]  /*5b50*/  IMAD R15, R7.reuse, UR15, R3 ;  /* 0x0000000f070f7c24 */ /* 0x040fe2000f8e0203 */
[----:B----4-:R-:W-:Y:S01]  /*5b60*/  LEA R20, P1, R8, UR20, 0x3 ;  /* 0x0000001408147c11 */ /* 0x010fe2000f8218ff */
[----:B------:R-:W-:-:S03]  /*5b70*/  IMAD R3, R7, UR9, R9 ;  /* 0x0000000907037c24 */ /* 0x000fc6000f8e0209 */
[----:B------:R-:W-:Y:S02]  /*5b80*/  LEA.HI.X R19, R2, UR25, R15, 0x3, P0 ;  /* 0x0000001902137c11 */ /* 0x000fe400080f1c0f */
[----:B------:R-:W-:-:S03]  /*5b90*/  LEA.HI.X R21, R8, UR21, R3, 0x3, P1 ;  /* 0x0000001508157c11 */ /* 0x000fc600088f1c03 */
[----:B------:R0:W5:Y:S04]  /*5ba0*/  LDG.E.64 R28, desc[UR16][R18.64] ;  /* 0x00000010121c7981 */ /* 0x000168000c1e1b00 */
[----:B------:R0:W5:Y:S01]  /*5bb0*/  LDG.E.64 R8, desc[UR16][R20.64] ;  /* 0x0000001014087981 */ /* 0x000162000c1e1b00 */
[----:B------:R-:W-:Y:S01]  /*5bc0*/  BSSY.RECONVERGENT B2, `(.L_x_1213) ;  /* 0x000001f000027945 */ /* 0x000fe20003800200 */
[----:B--2---:R-:W1:Y:S01]  /*5bd0*/  MUFU.RCP64H R3, R35 ;  /* 0x0000002300037308 */ /* 0x004e620000001800 */
[----:B------:R-:W-:-:S05]  /*5be0*/  VIADD R2, R35, 0x300402 ;  /* 0x0030040223027836 */ /* 0x000fca0000000000 */
[----:B------:R-:W-:Y:S01]  /*5bf0*/  FSETP.GEU.AND P0, PT, |R2|, 5.8789094863358348022e-39, PT ;  /* 0x004004020200780b */ /* 0x000fe20003f0e200 */
        /* <DEDUP_REMOVED lines=25> */
[----:B-----5:R-:W-:Y:S05]  /*5d90*/  CALL.REL.NOINC `($__internal_16_$__cuda_sm20_dblrcp_rn_slowpath_v3) ;  /* 0x0000007000147944 */ /* 0x020fea0003c00000 */
[----:B------:R-:W-:-:S07]  /*5da0*/  IMAD.MOV.U32 R2, RZ, RZ, R34 ;  /* 0x000000ffff027224 */ /* 0x000fce00078e0022 */
.L_x_1214:
[----:B------:R-:W-:Y:S05]  /*5db0*/  BSYNC.RECONVERGENT B2 ;  /* 0x0000000000027941 */ /* 0x000fea0003800200 */
.L_x_1213:
        /* <DEDUP_REMOVED lines=45> */
[----:B------:R-:W-:Y:S02]  /*6090*/  IMAD.MOV.U32 R40, RZ, RZ, R34 ;  /* 0x000000ffff287224 */ /* 0x000fe400078e0022 */
[----:B------:R-:W-:-:S07]  /*60a0*/  IMAD.MOV.U32 R41, RZ, RZ, R3 ;  /* 0x000000ffff297224 */ /* 0x000fce00078e0003 */
.L_x_1215:
[----:B------:R-:W-:-:S15]  /*60b0*/  DADD R42, -R8, R16 ;  /* 0x00000000082a7229 */ /* 0x000fde0000000110 */
        /* <DEDUP_REMOVED lines=9> */
[----:B0-----:R0:W-:Y:S02]  /*6150*/  DMUL R8, R8, R30 ;  /* 0x0000001e08087228 */ /* 0x0011e40000000000 */
[----:B0-----:R-:W0:-:S15]  /*6160*/  LDC.64 R30, c[0x0][0x3c0] ;  /* 0x0000f000ff1e7b82 */ /* 0x001e1e0000000a00 */
[----:B------:R-:W-:-:S15]  /*6170*/  NOP ;  /* 0x0000000000007918 */ /* 0x000fde0000000000 */
[----:B------:R-:W-:-:S15]  /*6180*/  NOP ;  /* 0x0000000000007918 */ /* 0x000fde0000000000 */
[----:B------:R-:W-:-:S15]  /*6190*/  NOP ;  /* 0x0000000000007918 */ /* 0x000fde0000000000 */
[----:B------:R-:W-:-:S02]  /*61a0*/  NOP ;  /* 0x0000000000007918 */ /* 0x000fc40000000000 */
[----:B------:R-:W1:-:S15]  /*61b0*/  DMUL R2, R22, R40 ;  /* 0x0000002816027228 */ /* 0x000e5e0000000000 */
[----:B------:R-:W-:-:S15]  /*61c0*/  NOP ;  /* 0x0000000000007918 */ /* 0x000fde0000000000 */
[----:B------:R-:W-:-:S15]  /*61d0*/  NOP ;  /* 0x0000000000007918 */ /* 0x000fde0000000000 */
[----:B------:R-:W-:-:S15]  /*61e0*/  NOP ;  /* 0x0000000000007918 */ /* 0x000fde0000000000 */
[----:B------:R-:W-:-:S04]  /*61f0*/  NOP ;  /* 0x0000000000007918 */ /* 0x000fc80000000000 */
[----:B-1----:R0:W-:Y:S02]  /*6200*/  DFMA R16, R2, R16, R8 ;  /* 0x000000100210722b */ /* 0x0021e40000000008 */
[C---:B0-----:R-:W-:Y:S01]  /*6210*/  SHF.L.U32 R8, R30.reuse, 0x3, RZ ;  /* 0x000000031e087819 */ /* 0x041fe200000006ff */
[----:B------:R-:W0:Y:S01]  /*6220*/  LDC.64 R2, c[0x0][0x398] ;  /* 0x0000e600ff027b82 */ /* 0x000e220000000a00 */
[----:B------:R-:W-:Y:S02]  /*6230*/  SHF.L.U64.HI R9, R30, 0x3, R31 ;  /* 0x000000031e097819 */ /* 0x000fe4000001021f */
[----:B------:R-:W-:-:S05]  /*6240*/  IADD3 R24, P0, PT, R8, R24, RZ ;  /* 0x0000001808187210 */ /* 0x000fca0007f1e0ff */
[----:B------:R-:W1:Y:S01]  /*6250*/  LDC.64 R30, c[0x0][0x450] ;  /* 0x00011400ff1e7b82 */ /* 0x000e620000000a00 */
[----:B------:R-:W-:-:S05]  /*6260*/  IMAD.X R25, R9, 0x1, R25, P0 ;  /* 0x0000000109197824 */ /* 0x000fca00000e0619 */
[----:B------:R-:W2:Y:S01]  /*6270*/  LDG.E.64 R34, desc[UR16][R24.64] ;  /* 0x0000001018227981 */ /* 0x000ea2000c1e1b00 */
[C---:B0-----:R-:W-:Y:S01]  /*6280*/  IMAD.SHL.U32 R39, R2.reuse, 0x8, RZ ;  /* 0x0000000802277824 */ /* 0x041fe200078e00ff */
[----:B------:R-:W-:Y:S01]  /*6290*/  SHF.L.U64.HI R38, R2, 0x3, R3 ;  /* 0x0000000302267819 */ /* 0x000fe20000010203 */
[----:B-1----:R-:W-:-:S03]  /*62a0*/  IMAD.SHL.U32 R37, R30, 0x8, RZ ;  /* 0x000000081e257824 */ /* 0x002fc600078e00ff */
[----:B------:R-:W-:Y:S02]  /*62b0*/  IADD3 R20, P1, PT, R39, R20, RZ ;  /* 0x0000001427147210 */ /* 0x000fe40007f3e0ff */
[----:B------:R-:W-:Y:S02]  /*62c0*/  SHF.L.U64.HI R36, R30, 0x3, R31 ;  /* 0x000000031e247819 */ /* 0x000fe4000001021f */
[----:B------:R-:W-:Y:S01]  /*62d0*/  IADD3 R18, P0, PT, R37, R18, RZ ;  /* 0x0000001225127210 */ /* 0x000fe20007f1e0ff */
[----:B------:R-:W-:-:S03]  /*62e0*/  IMAD.X R21, R38, 0x1, R21, P1 ;  /* 0x0000000126157824 */ /* 0x000fc600008e0615 */
[----:B------:R-:W-:-:S05]  /*62f0*/  IADD3.X R19, PT, PT, R36, R19, RZ, P0, !PT ;  /* 0x0000001324137210 */ /* 0x000fca00007fe4ff */
[----:B------:R0:W5:-:S15]  /*6300*/  LDG.E.64 R30, desc[UR16][R18.64] ;  /* 0x00000010121e7981 */ /* 0x00015e000c1e1b00 */
[----:B------:R-:W-:-:S13]  /*6310*/  NOP ;  /* 0x0000000000007918 */ /* 0x000fda0000000000 */
[----:B------:R-:W1:-:S15]  /*6320*/  DMUL R42, R42, R42 ;  /* 0x0000002a2a2a7228 */ /* 0x000e5e0000000000 */
[----:B------:R-:W-:-:S15]  /*6330*/  NOP ;  /* 0x0000000000007918 */ /* 0x000fde0000000000 */
[----:B------:R-:W-:-:S15]  /*6340*/  NOP ;  /* 0x0000000000007918 */ /* 0x000fde0000000000 */
[----:B------:R-:W-:-:S15]  /*6350*/  NOP ;  /* 0x0000000000007918 */ /* 0x000fde0000000000 */
[----:B------:R-:W-:-:S04]  /*6360*/  NOP ;  /* 0x0000000000007918 */ /* 0x000fc80000000000 */
[----:B-1----:R1:W3:Y:S02]  /*6370*/  DMUL R2, R22, R42 ;  /* 0x0000002a16027228 */ /* 0x0022e40000000000 */
[----:B-1----:R0:W5:-:S15]  /*6380*/  LDG.E.64 R22, desc[UR16][R20.64] ;  /* 0x0000001014167981 */ /* 0x00215e000c1e1b00 */
[----:B------:R-:W-:-:S15]  /*6390*/  NOP ;  /* 0x0000000000007918 */ /* 0x000fde0000000000 */
[----:B------:R-:W-:-:S15]  /*63a0*/  NOP ;  /* 0x0000000000007918 */ /* 0x000fde0000000000 */
[----:B------:R-:W-:-:S15]  /*63b0*/  NOP ;  /* 0x0000000000007918 */ /* 0x000fde0000000000 */
[----:B------:R-:W-:-:S02]  /*63c0*/  NOP ;  /* 0x0000000000007918 */ /* 0x000fc40000000000 */
[----:B------:R-:W1:Y:S01]  /*63d0*/  F2I.S64.F64.TRUNC R14, R14 ;  /* 0x0000000e000e7311 */ /* 0x000e62000030d900 */
[----:B------:R-:W-:-:S15]  /*63e0*/  BSSY.RECONVERGENT B2, `(.L_x_1216) ;  /* 0x0000037000027945 */ /* 0x000fde0003800200 */
[----:B------:R-:W-:-:S15]  /*63f0*/  NOP ;  /* 0x0000000000007918 */ /* 0x000fde0000000000 */
[----:B------:R-:W-:-:S15]  /*6400*/  NOP ;  /* 0x0000000000007918 */ /* 0x000fde0000000000 */
[----:B------:R-:W-:-:S15]  /*6410*/  NOP ;  /* 0x0000000000007918 */ /* 0x000fde0000000000 */
[----:B------:R-:W-:-:S03]  /*6420*/  NOP ;  /* 0x0000000000007918 */ /* 0x000fc60000000000 */
[----:B---3--:R-:W3:-:S15]  /*6430*/  DMUL R2, R28, R2 ;  /* 0x000000021c027228 */ /* 0x008ede0000000000 */
[----:B------:R-:W-:-:S15]  /*6440*/  NOP ;  /* 0x0000000000007918 */ /* 0x000fde0000000000 */
[----:B------:R-:W-:-:S15]  /*6450*/  NOP ;  /* 0x0000000000007918 */ /* 0x000fde0000000000 */
[----:B------:R-:W-:-:S15]  /*6460*/  NOP ;  /* 0x0000000000007918 */ /* 0x000fde0000000000 */
[----:B------:R-:W-:-:S04]  /*6470*/  NOP ;  /* 0x0000000000007918 */ /* 0x000fc80000000000 */
[----:B---3--:R-:W3:-:S15]  /*6480*/  DMUL R2, R2, R40 ;  /* 0x0000002802027228 */ /* 0x008ede0000000000 */
[----:B------:R-:W-:-:S15]  /*6490*/  NOP ;  /* 0x0000000000007918 */ /* 0x000fde0000000000 */
[----:B------:R-:W-:-:S15]  /*64a0*/  NOP ;  /* 0x0000000000007918 */ /* 0x000fde0000000000 */
[----:B------:R-:W-:-:S15]  /*64b0*/  NOP ;  /* 0x0000000000007918 */ /* 0x000fde0000000000 */
[----:B------:R-:W-:-:S04]  /*64c0*/  NOP ;  /* 0x0000000000007918 */ /* 0x000fc80000000000 */
[----:B---3--:R2:W3:Y:S02]  /*64d0*/  DFMA R2, R28, R26, R2 ;  /* 0x0000001a1c02722b */ /* 0x0084e40000000002 */
[----:B--2---:R-:W2:Y:S01]  /*64e0*/  MUFU.RCP64H R29, R35 ;  /* 0x00000023001d7308 */ /* 0x004ea20000001800 */
[----:B------:R-:W-:-:S05]  /*64f0*/  VIADD R28, R35, 0x300402 ;  /* 0x00300402231c7836 */ /* 0x000fca0000000000 */
[----:B------:R-:W-:-:S15]  /*6500*/  FSETP.GEU.AND P0, PT, |R28|, 5.8789094863358348022e-39, PT ;  /* 0x004004021c00780b */ /* 0x000fde0003f0e200 */
[----:B------:R-:W-:-:S15]  /*6510*/  NOP ;  /* 0x0000000000007918 */ /* 0x000fde0000000000 */
[----:B------:R-:W-:-:S15]  /*6520*/  NOP ;  /* 0x0000000000007918 */ /* 0x000fde0000000000 */
[----:B------:R-:W-:-:S11]  /*6530*/  NOP ;  /* 0x0000000000007918 */ /* 0x000fd60000000000 */
[----:B---3--:R-:W-:-:S15]  /*6540*/  DADD R32, R2, R32 ;  /* 0x0000000002207229 */ /* 0x008fde0000000020 */
        /* <DEDUP_REMOVED lines=26> */
[----:B------:R-:W-:Y:S02]  /*66f0*/  LOP3.LUT R3, R35, 0x7fffffff, RZ, 0xc0, !PT ;  /* 0x7fffffff23037812 */ /* 0x000fe400078ec0ff */
[----:B------:R-:W-:-:S03]  /*6700*/  MOV R2, 0x6730 ;  /* 0x0000673000027802 */ /* 0x000fc60000000f00 */
[----:B------:R-:W-:-:S07]  /*6710*/  VIADD R3, R3, 0xfff00000 ;  /* 0xfff0000003037836 */ /* 0x000fce0000000000 */
[----:B-----5:R-:W-:Y:S05]  /*6720*/  CALL.REL.NOINC `($__internal_16_$__cuda_sm20_dblrcp_rn_slowpath_v3) ;  /* 0x0000006400b07944 */ /* 0x020fea0003c00000 */
[----:B------:R-:W-:Y:S01]  /*6730*/  MOV R26, R34 ;  /* 0x00000022001a7202 */ /* 0x000fe20000000f00 */
[----:B------:R-:W-:-:S07]  /*6740*/  IMAD.MOV.U32 R27, RZ, RZ, R3 ;  /* 0x000000ffff1b7224 */ /* 0x000fce00078e0003 */
.L_x_1217:
[----:B------:R-:W-:Y:S05]  /*6750*/  BSYNC.RECONVERGENT B2 ;  /* 0x0000000000027941 */ /* 0x000fea0003800200 */
.L_x_1216:
        /* <DEDUP_REMOVED lines=46> */
.L_x_1218:
[----:B------:R-:W0:Y:S01]  /*6a40*/  DMUL R42, R30, R34 ;  /* 0x000000221e2a7228 */ /* 0x000e220000000000 */
[----:B------:R-:W-:-:S05]  /*6a50*/  IADD3 R20, P1, PT, R20, R39, RZ ;  /* 0x0000002714147210 */ /* 0x000fca0007f3e0ff */
[----:B------:R-:W-:-:S15]  /*6a60*/  IMAD.X R21, R21, 0x1, R38, P1 ;  /* 0x0000000115157824 */ /* 0x000fde00008e0626 */
[----:B------:R-:W-:-:S15]  /*6a70*/  NOP ;  /* 0x0000000000007918 */ /* 0x000fde0000000000 */
[----:B------:R-:W-:-:S15]  /*6a80*/  NOP ;  /* 0x0000000000007918 */ /* 0x000fde0000000000 */
[----:B------:R-:W-:-:S13]  /*6a90*/  NOP ;  /* 0x0000000000007918 */ /* 0x000fda0000000000 */
        /* <DEDUP_REMOVED lines=20> */
[----:B------:R0:W1:Y:S02]  /*6be0*/  DMUL R22, R14, R34 ;  /* 0x000000220e167228 */ /* 0x0000640000000000 */
[----:B0-----:R-:W-:-:S05]  /*6bf0*/  IADD3 R14, P0, PT, R24, R8, RZ ;  /* 0x00000008180e7210 */ /* 0x001fca0007f1e0ff */
[----:B------:R-:W-:Y:S02]  /*6c00*/  IMAD.X R15, R25, 0x1, R9, P0 ;  /* 0x00000001190f7824 */ /* 0x000fe400000e0609 */
[----:B------:R0:W5:Y:S04]  /*6c10*/  LDG.E.64 R24, desc[UR16][R20.64] ;  /* 0x0000001014187981 */ /* 0x000168000c1e1b00 */
[----:B------:R-:W2:Y:S01]  /*6c20*/  LDG.E.64 R2, desc[UR16][R14.64] ;  /* 0x000000100e027981 */ /* 0x000ea2000c1e1b00 */
[----:B------:R-:W-:-:S04]  /*6c30*/  IADD3 R18, P0, PT, R18, R37, RZ ;  /* 0x0000002512127210 */ /* 0x000fc80007f1e0ff */
[----:B------:R-:W-:-:S15]  /*6c40*/  IADD3.X R19, PT, PT, R19, R36, RZ, P0, !PT ;  /* 0x0000002413137210 */ /* 0x000fde00007fe4ff */
[----:B------:R-:W-:-:S15]  /*6c50*/  NOP ;  /* 0x0000000000007918 */ /* 0x000fde0000000000 */
[----:B------:R-:W-:-:S15]  /*6c60*/  NOP ;  /* 0x0000000000007918 */ /* 0x000fde0000000000 */
[----:B------:R-:W-:-:S01]  /*6c70*/  NOP ;  /* 0x0000000000007918 */ /* 0x000fc20000000000 */
[----:B-1----:R1:W-:Y:S02]  /*6c80*/  DFMA R16, R16, R22, R42 ;  /* 0x000000161010722b */ /* 0x0023e4000000002a */
        /* <DEDUP_REMOVED lines=11> */
[----:B------:R-:W3:-:S15]  /*6d40*/  DMUL R40, R30, R40 ;  /* 0x000000281e287228 */ /* 0x000ede0000000000 */
        /* <DEDUP_REMOVED lines=9> */
[----:B---3--:R-:W3:Y:S01]  /*6de0*/  DFMA R26, R30, R26, R40 ;  /* 0x0000001a1e1a722b */ /* 0x008ee20000000028 */
[----:B--2---:R-:W2:Y:S01]  /*6df0*/  MUFU.RCP64H R35, R3 ;  /* 0x0000000300237308 */ /* 0x004ea20000001800 */
[----:B------:R-:W-:-:S05]  /*6e00*/  VIADD R34, R3, 0x300402 ;  /* 0x0030040203227836 */ /* 0x000fca0000000000 */
[----:B------:R-:W-:-:S15]  /*6e10*/  FSETP.GEU.AND P0, PT, |R34|, 5.8789094863358348022e-39, PT ;  /* 0x004004022200780b */ /* 0x000fde0003f0e200 */
[----:B------:R-:W-:-:S15]  /*6e20*/  NOP ;  /* 0x0000000000007918 */ /* 0x000fde0000000000 */
[----:B------:R-:W-:-:S15]  /*6e30*/  NOP ;  /* 0x0000000000007918 */ /* 0x000fde0000000000 */
[----:B------:R-:W-:-:S12]  /*6e40*/  NOP ;  /* 0x0000000000007918 */ /* 0x000fd80000000000 */
        /* <DEDUP_REMOVED lines=29> */
[----:B------:R-:W-:Y:S02]  /*7020*/  MOV R35, R3 ;  /* 0x0000000300237202 */ /* 0x000fe40000000f00 */
[----:B------:R-:W-:Y:S01]  /*7030*/  MOV R2, 0x7060 ;  /* 0x0000706000027802 */ /* 0x000fe20000000f00 */
[----:B------:R-:W-:-:S07]  /*7040*/  VIADD R3, R30, 0xfff00000 ;  /* 0xfff000001e037836 */ /* 0x000fce0000000000 */
[----:B-----5:R-:W-:Y:S05]  /*7050*/  CALL.REL.NOINC `($__internal_16_$__cuda_sm20_dblrcp_rn_slowpath_v3) ;  /* 0x0000005c00647944 */ /* 0x020fea0003c00000 */
[----:B------:R-:W-:Y:S02]  /*7060*/  IMAD.MOV.U32 R32, RZ, RZ, R34 ;  /* 0x000000ffff207224 */ /* 0x000fe400078e0022 */
[----:B------:R-:W-:-:S07]  /*7070*/  IMAD.MOV.U32 R33, RZ, RZ, R3 ;  /* 0x000000ffff217224 */ /* 0x000fce00078e0003 */
.L_x_1220:
[----:B------:R-:W-:Y:S05]  /*7080*/  BSYNC.RECONVERGENT B2 ;  /* 0x0000000000027941 */ /* 0x000fea0003800200 */
.L_x_1219:
        /* <DEDUP_REMOVED lines=46> */
.L_x_1221:
[----:B------:R-:W-:-:S05]  /*7370*/  IADD3 R2, P0, PT, R14, R8, RZ ;  /* 0x000000080e027210 */ /* 0x000fca0007f1e0ff */
[----:B------:R-:W-:-:S06]  /*7380*/  IMAD.X R3, R15, 0x1, R9, P0 ;  /* 0x000000010f037824 */ /* 0x000fcc00000e0609 */
[----:B------:R-:W2:Y:S01]  /*7390*/  LDG.E.64 R2, desc[UR16][R2.64] ;  /* 0x0000001002027981 */ /* 0x000ea2000c1e1b00 */
[----:B------:R-:W-:Y:S02]  /*73a0*/  IADD3 R8, P0, PT, R18, R37, RZ ;  /* 0x0000002512087210 */ /* 0x000fe40007f1e0ff */
[----:B------:R-:W-:-:S03]  /*73b0*/  IADD3 R14, P1, PT, R20, R39, RZ ;  /* 0x00000027140e7210 */ /* 0x000fc60007f3e0ff */
[----:B------:R-:W-:Y:S02]  /*73c0*/  IMAD.X R9, R19, 0x1, R36, P0 ;  /* 0x0000000113097824 */ /* 0x000fe400000e0624 */
[----:B------:R-:W-:-:S04]  /*73d0*/  IMAD.X R15, R21, 0x1, R38, P1 ;  /* 0x00000001150f7824 */ /* 0x000fc800008e0626 */
        /* <DEDUP_REMOVED lines=33> */
[----:B0-----:R2:W-:Y:S02]  /*75f0*/  DFMA R16, R16, R28, R18 ;  /* 0x0000001c1010722b */ /* 0x0015e40000000012 */
        /* <DEDUP_REMOVED lines=16> */
[----:B0-----:R0:W-:-:S15]  /*7700*/  DFMA R20, R18, R20, R18 ;  /* 0x000000141214722b */ /* 0x0011de0000000012 */
[----:B------:R-:W-:-:S15]  /*7710*/  NOP ;  /* 0x0000000000007918 */ /* 0x000fde0000000000 */
[----:B------:R-:W-:-:S15]  /*7720*/  NOP ;  /* 0x0000000000007918 */ /* 0x000fde0000000000 */
[----:B------:R-:W-:-:S15]  /*7730*/  NOP ;  /* 0x0000000000007918 */ /* 0x000fde0000000000 */
[----:B------:R-:W-:-:S04]  /*7740*/  NOP ;  /* 0x0000000000007918 */ /* 0x000fc80000000000 */
[----:B0-----:R0:W1:-:S15]  /*7750*/  F2I.S64.F64.TRUNC R18, R30 ;  /* 0x0000001e00127311 */ /* 0x00105e000030d900 */
        /* <DEDUP_REMOVED lines=19> */
[----:B------:R-:W3:-:S15]  /*7890*/  DFMA R22, -R2, R20, 1 ;  /* 0x3ff000000216742b */ /* 0x000ede0000000114 */
[----:B------:R-:W-:-:S15]  /*78a0*/  NOP ;  /* 0x0000000000007918 */ /* 0x000fde0000000000 */
[----:B------:R-:W-:-:S15]  /*78b0*/  NOP ;  /* 0x0000000000007918 */ /* 0x000fde0000000000 */
[----:B------:R-:W-:-:S15]  /*78c0*/  NOP ;  /* 0x0000000000007918 */ /* 0x000fde0000000000 */
[----:B------:R-:W-:-:S04]  /*78d0*/  NOP ;  /* 0x0000000000007918 */ /* 0x000fc80000000000 */
[----:B--2---:R0:W2:-:S15]  /*78e0*/  DADD R26, R26, R24 ;  /* 0x000000001a1a7229 */ /* 0x00409e0000000018 */
[----:B------:R-:W-:-:S15]  /*78f0*/  NOP ;  /* 0x0000000000007918 */ /* 0x000fde0000000000 */
[----:B------:R-:W-:-:S15]  /*7900*/  NOP ;  /* 0x0000000000007918 */ /* 0x000fde0000000000 */
[----:B------:R-:W-:-:S15]  /*7910*/  NOP ;  /* 0x0000000000007918 */ /* 0x000fde0000000000 */
[----:B------:R-:W-:-:S04]  /*7920*/  NOP ;  /* 0x0000000000007918 */ /* 0x000fc80000000000 */
[----:B---3--:R0:W3:Y:S02]  /*7930*/  DFMA R34, R20, R22, R20 ;  /* 0x000000161422722b */ /* 0x0080e40000000014 */
[----:B0123--:R-:W-:Y:S05]  /*7940*/  @P0 BRA `(.L_x_1223) ;  /* 0x00000000001c0947 */ /* 0x00ffea0003800000 */
[----:B------:R-:W-:Y:S01]  /*7950*/  LOP3.LUT R20, R3, 0x7fffffff, RZ, 0xc0, !PT ;  /* 0x7fffffff03147812 */ /* 0x000fe200078ec0ff */
[----:B------:R-:W-:Y:S01]  /*7960*/  IMAD.MOV.U32 R34, RZ, RZ, R2 ;  /* 0x000000ffff227224 */ /* 0x000fe200078e0002 */
[----:B------:R-:W-:Y:S01]  /*7970*/  MOV R2, 0x79b0 ;  /* 0x000079b000027802 */ /* 0x000fe20000000f00 */
[----:B------:R-:W-:Y:S02]  /*7980*/  IMAD.MOV.U32 R35, RZ, RZ, R3 ;  /* 0x000000ffff237224 */ /* 0x000fe400078e0003 */
[----:B------:R-:W-:-:S07]  /*7990*/  VIADD R3, R20, 0xfff00000 ;  /* 0xfff0000014037836 */ /* 0x000fce0000000000 */
[----:B-----5:R-:W-:Y:S05]  /*79a0*/  CALL.REL.NOINC `($__internal_16_$__cuda_sm20_dblrcp_rn_slowpath_v3) ;  /* 0x0000005400107944 */ /* 0x020fea0003c00000 */
[----:B------:R-:W-:-:S07]  /*79b0*/  MOV R35, R3 ;  /* 0x0000000300237202 */ /* 0x000fce0000000f00 */
.L_x_1223:
[----:B------:R-:W-:Y:S05]  /*79c0*/  BSYNC.RECONVERGENT B2 ;  /* 0x0000000000027941 */ /* 0x000fea0003800200 */
.L_x_1222:
        /* <DEDUP_REMOVED lines=46> */
.L_x_1224:
[----:B------:R-:W-:Y:S01]  /*7cb0*/  VIADD R7, R7, 0x4 ;  /* 0x0000000407077836 */ /* 0x000fe20000000000 */
[----:B------:R-:W1:-:S15]  /*7cc0*/  F2I.S64.F64.TRUNC R22, R22 ;  /* 0x0000001600167311 */ /* 0x000e5e000030d900 */
[----:B------:R-:W-:-:S15]  /*7cd0*/  NOP ;  /* 0x0000000000007918 */ /* 0x000fde0000000000 */
[----:B------:R-:W-:-:S15]  /*7ce0*/  NOP ;  /* 0x0000000000007918 */ /* 0x000fde0000000000 */
[----:B------:R-:W-:-:S15]  /*7cf0*/  NOP ;  /* 0x0000000000007918 */ /* 0x000fde0000000000 */
[----:B------:R-:W-:-:S04]  /*7d00*/  NOP ;  /* 0x0000000000007918 */ /* 0x000fc80000000000 */
[----:B------:R-:W0:Y:S01]  /*7d10*/  DADD R2, R16, -R14 ;  /* 0x0000000010027229 */ /* 0x000e22000000080e */
[----:B------:R-:W-:-:S15]  /*7d20*/  ISETP.NE.AND P0, PT, R7, UR5, PT ;  /* 0x0000000507007c0c */ /* 0x000fde000bf05270 */
        /* <DEDUP_REMOVED lines=44> */
[----:B--2---:R2:W3:-:S15]  /*7ff0*/  DFMA R16, R16, R24, R28 ;  /* 0x000000181010722b */ /* 0x0044de000000001c */
[----:B------:R-:W-:-:S15]  /*8000*/  NOP ;  /* 0x0000000000007918 */ /* 0x000fde0000000000 */
[----:B------:R-:W-:-:S15]  /*8010*/  NOP ;  /* 0x0000000000007918 */ /* 0x000fde0000000000 */
[----:B------:R-:W-:-:S15]  /*8020*/  NOP ;  /* 0x0000000000007918 */ /* 0x000fde0000000000 */
[----:B------:R-:W-:-:S04]  /*8030*/  NOP ;  /* 0x0000000000007918 */ /* 0x000fc80000000000 */
[----:B0-----:R2:W0:Y:S02]  /*8040*/  DADD R32, R26, R2 ;  /* 0x000000001a207229 */ /* 0x0014240000000002 */
[----:B0123--:R-:W-:Y:S05]  /*8050*/  @P0 BRA `(.L_x_1225) ;  /* 0xffffffd8008c0947 */ /* 0x00ffea000383ffff */
[----:B------:R-:W-:-:S07]  /*8060*/  IMAD.U32 R7, RZ, RZ, UR5 ;  /* 0x00000005ff077e24 */ /* 0x000fce000f8e00ff */
.L_x_1212:
[----:B------:R-:W-:-:S09]  /*8070*/  UISETP.NE.AND UP0, UPT, UR11, URZ, UPT ;  /* 0x000000ff0b00728c */ /* 0x000fd2000bf05270 */
[----:B------:R-:W-:Y:S05]  /*8080*/  BRA.U !UP0, `(.L_x_1226) ;  /* 0x0000001d08a87547 */ /* 0x000fea000b800000 */
[----:B------:R-:W-:-:S09]  /*8090*/  UISETP.NE.AND UP0, UPT, UR11, 0x1, UPT ;  /* 0x000000010b00788c */ /* 0x000fd2000bf05270 */
[----:B------:R-:W-:Y:S05]  /*80a0*/  BRA.U !UP0, `(.L_x_1227) ;  /* 0x0000001508147547 */ /* 0x000fea000b800000 */
[----:B------:R-:W1:Y:S01]  /*80b0*/  LDCU.64 UR26, c[0x0][0x3c0] ;  /* 0x00007800ff1a77ac */ /* 0x000e620008000a00 */
[----:B------:R-:W-:Y:S01]  /*80c0*/  MOV R2, R10 ;  /* 0x0000000a00027202 */ /* 0x000fe20000000f00 */
[----:B------:R-:W-:Y:S01]  /*80d0*/  IMAD.MOV.U32 R3, RZ, RZ, R6 ;  /* 0x000000ffff037224 */ /* 0x000fe200078e0006 */
[----:B------:R-:W2:Y:S01]  /*80e0*/  LDC.64 R20, c[0x0][0x440] ;  /* 0x00011000ff147b82 */ /* 0x000ea20000000a00 */
[----:B------:R-:W0:Y:S01]  /*80f0*/  LDCU.64 UR28, c[0x0][0x3a8] ;  /* 0x00007500ff1c77ac */ /* 0x000e220008000a00 */
[----:B------:R-:W3:Y:S01]  /*8100*/  LDCU.64 UR30, c[0x0][0x380] ;  /* 0x00007000ff1e77ac */ /* 0x000ee20008000a00 */
[----:B-1----:R-:W-:-:S04]  /*8110*/  IMAD.WIDE.U32 R2, R7, UR26, R2 ;  /* 0x0000001a07027c25 */ /* 0x002fc8000f8e0002 */
[----:B------:R-:W-:Y:S01]  /*8120*/  IMAD R3, R7, UR27, R3 ;  /* 0x0000001b07037c24 */ /* 0x000fe2000f8e0203 */
[C---:B0-----:R-:W-:Y:S01]  /*8130*/  LEA R34, P0, R2.reuse, UR28, 0x3 ;  /* 0x0000001c02227c11 */ /* 0x041fe2000f8018ff */
[----:B------:R-:W0:Y:S03]  /*8140*/  LDCU.64 UR26, c[0x0][0x450] ;  /* 0x00008a00ff1a77ac */ /* 0x000e260008000a00 */
[----:B------:R-:W-:Y:S01]  /*8150*/  LEA.HI.X R35, R2, UR29, R3, 0x3, P0 ;  /* 0x0000001d02237c11 */ /* 0x000fe200080f1c03 */
[----:B------:R-:W1:Y:S05]  /*8160*/  LDCU.64 UR28, c[0x0][0x398] ;  /* 0x00007300ff1c77ac */ /* 0x000e6a0008000a00 */
[----:B------:R-:W4:Y:S01]  /*8170*/  LDG.E.64 R34, desc[UR16][R34.64] ;  /* 0x0000001022227981 */ /* 0x000f22000c1e1b00 */
[----:B------:R-:W-:-:S02]  /*8180*/  IMAD.MOV.U32 R8, RZ, RZ, R12 ;  /* 0x000000ffff087224 */ /* 0x000fc400078e000c */
[----:B------:R-:W-:Y:S02]  /*8190*/  IMAD.MOV.U32 R9, RZ, RZ, R5 ;  /* 0x000000ffff097224 */ /* 0x000fe400078e0005 */
[----:B0-----:R-:W-:-:S04]  /*81a0*/  IMAD.WIDE.U32 R2, R7, UR26, RZ ;  /* 0x0000001a07027c25 */ /* 0x001fc8000f8e00ff */
[----:B-1----:R-:W-:Y:S01]  /*81b0*/  IMAD.WIDE.U32 R8, R7, UR28, R8 ;  /* 0x0000001c07087c25 */ /* 0x002fe2000f8e0008 */
[----:B--2---:R-:W-:-:S03]  /*81c0*/  LEA R18, P0, R2, R20, 0x3 ;  /* 0x0000001402127211 */ /* 0x004fc600078018ff */
        /* <DEDUP_REMOVED lines=38> */
.L_x_1229:
[----:B------:R-:W-:Y:S05]  /*8430*/  BSYNC.RECONVERGENT B2 ;  /* 0x0000000000027941 */ /* 0x000fea0003800200 */
.L_x_1228:
        /* <DEDUP_REMOVED lines=47> */
.L_x_1230:
        /* <DEDUP_REMOVED lines=116> */
.L_x_1232:
[----:B------:R-:W-:Y:S05]  /*8e70*/  BSYNC.RECONVERGENT B2 ;  /* 0x0000000000027941 */ /* 0x000fea0003800200 */
.L_x_1231:
        /* <DEDUP_REMOVED lines=47> */
.L_x_1233:
[----:B------:R-:W0:Y:S01]  /*9170*/  DADD R2, R16, -R20 ;  /* 0x0000000010027229 */ /* 0x000e220000000814 */
[----:B------:R-:W-:-:S15]  /*9180*/  VIADD R7, R7, 0x2 ;  /* 0x0000000207077836 */ /* 0x000fde0000000000 */
        /* <DEDUP_REMOVED lines=34> */
[----:B0-----:R2:W0:-:S15]  /*93b0*/  F2I.S64.F64.TRUNC R22, R8 ;  /* 0x0000000800167311 */ /* 0x00141e000030d900 */
        /* <DEDUP_REMOVED lines=14> */
[----:B-1----:R2:W1:-:S15]  /*94a0*/  DFMA R16, R16, R24, R26 ;  /* 0x000000181010722b */ /* 0x00245e000000001a */
[----:B------:R-:W-:-:S15]  /*94b0*/  NOP ;  /* 0x0000000000007918 */ /* 0x000fde0000000000 */
[----:B------:R-:W-:-:S15]  /*94c0*/  NOP ;  /* 0x0000000000007918 */ /* 0x000fde0000000000 */
[----:B------:R-:W-:-:S15]  /*94d0*/  NOP ;  /* 0x0000000000007918 */ /* 0x000fde0000000000 */
[----:B------:R-:W-:-:S04]  /*94e0*/  NOP ;  /* 0x0000000000007918 */ /* 0x000fc80000000000 */
[----:B01----:R2:W3:Y:S02]  /*94f0*/  DADD R32, R32, R2 ;  /* 0x0000000020207229 */ /* 0x0034e40000000002 */
.L_x_1227:
[----:B------:R-:W1:Y:S02]  /*9500*/  LDCU UR10, c[0x0][0x388] ;  /* 0x00007100ff0a77ac */ /* 0x000e640008000800 */
[----:B-1----:R-:W-:-:S09]  /*9510*/  ULOP3.LUT UP0, URZ, UR10, 0x1, URZ, 0xc0, !UPT ;  /* 0x000000010aff7892 */ /* 0x002fd2000f80c0ff */
[----:B------:R-:W-:Y:S05]  /*9520*/  BRA.U !UP0, `(.L_x_1226) ;  /* 0x0000000908807547 */ /* 0x000fea000b800000 */
[----:B------:R-:W1:Y:S01]  /*9530*/  LDCU.64 UR26, c[0x0][0x3c0] ;  /* 0x00007800ff1a77ac */ /* 0x000e620008000a00 */
[----:B--2---:R-:W-:Y:S02]  /*9540*/  IMAD.MOV.U32 R2, RZ, RZ, R10 ;  /* 0x000000ffff027224 */ /* 0x004fe400078e000a */
[----:B------:R-:W-:Y:S01]  /*9550*/  IMAD.MOV.U32 R3, RZ, RZ, R6 ;  /* 0x000000ffff037224 */ /* 0x000fe200078e0006 */
[----:B------:R-:W2:Y:S01]  /*9560*/  LDCU.64 UR28, c[0x0][0x3a8] ;  /* 0x00007500ff1c77ac */ /* 0x000ea20008000a00 */
[----:B------:R-:W0:Y:S01]  /*9570*/  LDC.64 R10, c[0x0][0x440] ;  /* 0x00011000ff0a7b82 */ /* 0x000e220000000a00 */
[----:B------:R-:W3:Y:S01]  /*9580*/  LDCU.64 UR30, c[0x0][0x380] ;  /* 0x00007000ff1e77ac */ /* 0x000ee20008000a00 */
[----:B-1----:R-:W-:-:S04]  /*9590*/  IMAD.WIDE.U32 R2, R7, UR26, R2 ;  /* 0x0000001a07027c25 */ /* 0x002fc8000f8e0002 */
[----:B------:R-:W-:Y:S01]  /*95a0*/  IMAD R3, R7, UR27, R3 ;  /* 0x0000001b07037c24 */ /* 0x000fe2000f8e0203 */
[C---:B--2---:R-:W-:Y:S01]  /*95b0*/  LEA R34, P0, R2.reuse, UR28, 0x3 ;  /* 0x0000001c02227c11 */ /* 0x044fe2000f8018ff */
[----:B------:R-:W1:Y:S03]  /*95c0*/  LDCU.64 UR26, c[0x0][0x450] ;  /* 0x00008a00ff1a77ac */ /* 0x000e660008000a00 */
[----:B------:R-:W-:Y:S01]  /*95d0*/  LEA.HI.X R35, R2, UR29, R3, 0x3, P0 ;  /* 0x0000001d02237c11 */ /* 0x000fe200080f1c03 */
[----:B------:R-:W2:Y:S05]  /*95e0*/  LDCU.64 UR28, c[0x0][0x398] ;  /* 0x00007300ff1c77ac */ /* 0x000eaa0008000a00 */
[----:B------:R-:W4:Y:S01]  /*95f0*/  LDG.E.64 R34, desc[UR16][R34.64] ;  /* 0x0000001022227981 */ /* 0x000f22000c1e1b00 */
[----:B------:R-:W-:Y:S01]  /*9600*/  MOV R8, R12 ;  /* 0x0000000c00087202 */ /* 0x000fe20000000f00 */
[----:B------:R-:W-:-:S02]  /*9610*/  IMAD.MOV.U32 R9, RZ, RZ, R5 ;  /* 0x000000ffff097224 */ /* 0x000fc400078e0005 */
[----:B-1----:R-:W-:-:S04]  /*9620*/  IMAD.WIDE.U32 R2, R7, UR26, RZ ;  /* 0x0000001a07027c25 */ /* 0x002fc8000f8e00ff */
[----:B--2---:R-:W-:Y:S01]  /*9630*/  IMAD.WIDE.U32 R8, R7, UR28, R8 ;  /* 0x0000001c07087c25 */ /* 0x004fe2000f8e0008 */
[----:B0-----:R-:W-:-:S03]  /*9640*/  LEA R10, P0, R2, R10, 0x3 ;  /* 0x0000000a020a7211 */ /* 0x001fc600078018ff */
[C---:B------:R-:W-:Y:S01]  /*9650*/  IMAD R5, R7.reuse, UR29, R9 ;  /* 0x0000001d07057c24 */ /* 0x040fe2000f8e0209 */
[----:B---3--:R-:W-:Y:S01]  /*9660*/  LEA R14, P1, R8, UR30, 0x3 ;  /* 0x0000001e080e7c11 */ /* 0x008fe2000f8218ff */
[----:B------:R-:W-:-:S03]  /*9670*/  IMAD R7, R7, UR27, R3 ;  /* 0x0000001b07077c24 */ /* 0x000fc6000f8e0203 */
[----:B------:R-:W-:Y:S02]  /*9680*/  LEA.HI.X R15, R8, UR31, R5, 0x3, P1 ;  /* 0x0000001f080f7c11 */ /* 0x000fe400088f1c05 */
[----:B------:R-:W-:-:S03]  /*9690*/  LEA.HI.X R11, R2, R11, R7, 0x3, P0 ;  /* 0x0000000b020b7211 */ /* 0x000fc600000f1c07 */
[----:B------:R0:W5:Y:S04]  /*96a0*/  LDG.E.64 R8, desc[UR16][R14.64] ;  /* 0x000000100e087981 */ /* 0x000168000c1e1b00 */
[----:B------:R-:W5:Y:S01]  /*96b0*/  LDG.E.64 R10, desc[UR16][R10.64] ;  /* 0x000000100a0a7981 */ /* 0x000f62000c1e1b00 */
[----:B------:R-:W-:Y:S01]  /*96c0*/  BSSY.RECONVERGENT B2, `(.L_x_1234) ;  /* 0x000001f000027945 */ /* 0x000fe20003800200 */
[----:B----4-:R-:W1:Y:S01]  /*96d0*/  MUFU.RCP64H R3, R35 ;  /* 0x0000002300037308 */ /* 0x010e620000001800 */
        /* <DEDUP_REMOVED lines=25> */
[----:B------:R-:W-:-:S03]  /*9870*/  MOV R2, 0x98a0 ;  /* 0x000098a000027802 */ /* 0x000fc60000000f00 */
[----:B------:R-:W-:-:S07]  /*9880*/  VIADD R3, R3, 0xfff00000 ;  /* 0xfff0000003037836 */ /* 0x000fce0000000000 */
[----:B-----5:R-:W-:Y:S05]  /*9890*/  CALL.REL.NOINC `($__internal_16_$__cuda_sm20_dblrcp_rn_slowpath_v3) ;  /* 0x0000003400547944 */ /* 0x020fea0003c00000 */
[----:B------:R-:W-:-:S07]  /*98a0*/  MOV R2, R34 ;  /* 0x0000002200027202 */ /* 0x000fce0000000f00 */
.L_x_1235:
[----:B------:R-:W-:Y:S05]  /*98b0*/  BSYNC.RECONVERGENT B2 ;  /* 0x0000000000027941 */ /* 0x000fea0003800200 */
.L_x_1234:
        /* <DEDUP_REMOVED lines=47> */
.L_x_1236:
        /* <DEDUP_REMOVED lines=15> */
[----:B0-----:R0:W1:-:S15]  /*9ca0*/  DMUL R2, R22, R2 ;  /* 0x0000000216027228 */ /* 0x00105e0000000000 */
        /* <DEDUP_REMOVED lines=40> */
.L_x_1226:
[----:B------:R-:W5:Y:S01]  /*9f30*/  LDCU.64 UR26, c[0x0][0x3e0] ;  /* 0x00007c00ff1a77ac */ /* 0x000f620008000a00 */
[----:B------:R-:W-:Y:S01]  /*9f40*/  IMAD.MOV.U32 R10, RZ, RZ, R22 ;  /* 0x000000ffff0a7224 */ /* 0x000fe200078e0016 */
[----:B0-2---:R-:W-:Y:S01]  /*9f50*/  MOV R2, 0x1 ;  /* 0x0000000100027802 */ /* 0x005fe20000000f00 */
[----:B------:R-:W-:Y:S01]  /*9f60*/  IMAD.MOV.U32 R11, RZ, RZ, R23 ;  /* 0x000000ffff0b7224 */ /* 0x000fe200078e0017 */
[----:B------:R-:W0:Y:S01]  /*9f70*/  LDCU.64 UR28, c[0x0][0x3d0] ;  /* 0x00007a00ff1c77ac */ /* 0x000e220008000a00 */
[----:B-1-3--:R-:W-:Y:S01]  /*9f80*/  FSETP.GEU.AND P2, PT, |R33|, 6.5827683646048100446e-37, PT ;  /* 0x036000002100780b */ /* 0x00afe20003f4e200 */
[----:B------:R-:W-:Y:S01]  /*9f90*/  BSSY.RECONVERGENT B1, `(.L_x_1237) ;  /* 0x000003c000017945 */ /* 0x000fe20003800200 */
[----:B------:R1:W2:Y:S01]  /*9fa0*/  I2F.F64.S64 R14, R10 ;  /* 0x0000000a000e7312 */ /* 0x0002a20000301c00 */
[----:B-----5:R-:W-:Y:S02]  /*9fb0*/  IMAD R5, R4, UR26, RZ ;  /* 0x0000001a04057c24 */ /* 0x020fe4000f8e02ff */
        /* <DEDUP_REMOVED lines=9> */
[----:B--2---:R-:W0:-:S15]  /*a050*/  MUFU.RCP64H R3, R15 ;  /* 0x0000000f00037308 */ /* 0x004e1e0000001800 */
        /* <DEDUP_REMOVED lines=46> */
[----:B----4-:R-:W-:Y:S05]  /*a340*/  CALL.REL.NOINC `($__internal_17_$__cuda_sm20_div_rn_f64_full) ;  /* 0x0000003000347944 */ /* 0x010fea0003c00000 */
.L_x_1238:
[----:B----4-:R-:W-:Y:S05]  /*a350*/  BSYNC.RECONVERGENT B1 ;  /* 0x0000000000017941 */ /* 0x010fea0003800200 */
.L_x_1237:
        /* <DEDUP_REMOVED lines=57> */
.L_x_1240:
[----:B------:R-:W-:Y:S05]  /*a6f0*/  BSYNC.RECONVERGENT B1 ;  /* 0x0000000000017941 */ /* 0x000fea0003800200 */
.L_x_1239:
        /* <DEDUP_REMOVED lines=30> */
[----:B------:R-:W-:-:S07]  /*a8e0*/  IMAD.MOV.U32 R2, RZ, RZ, R34 ;  /* 0x000000ffff027224 */ /* 0x000fce00078e0022 */
.L_x_1242:
[----:B------:R-:W-:Y:S05]  /*a8f0*/  BSYNC.RECONVERGENT B2 ;  /* 0x0000000000027941 */ /* 0x000fea0003800200 */
.L_x_1241:
[----:B------:R-:W0:Y:S01]  /*a900*/  LDCU.64 UR28, c[0x0][0x3f8] ;  /* 0x00007f00ff1c77ac */ /* 0x000e220008000a00 */
[----:B------:R-:W1:Y:S01]  /*a910*/  LDCU.64 UR26, c[0x0][0x410] ;  /* 0x00008200ff1a77ac */ /* 0x000e620008000a00 */
[----:B------:R-:W2:Y:S01]  /*a920*/  LDCU.64 UR30, c[0x0][0x3e8] ;  /* 0x00007d00ff1e77ac */ /* 0x000ea20008000a00 */
[----:B------:R-:W3:Y:S01]  /*a930*/  LDCU.64 UR32, c[0x0][0x400] ;  /* 0x00008000ff2077ac */ /* 0x000ee20008000a00 */
[----:B0-----:R-:W-:Y:S02]  /*a940*/  IMAD R5, R4, UR28, RZ ;  /* 0x0000001c04057c24 */ /* 0x001fe4000f8e02ff */
[----:B------:R-:W-:-:S04]  /*a950*/  IMAD.WIDE.U32 R8, R0, UR28, RZ ;  /* 0x0000001c00087c25 */ /* 0x000fc8000f8e00ff */
[----:B-1----:R-:W-:Y:S02]  /*a960*/  IMAD R7, R4, UR26, RZ ;  /* 0x0000001a04077c24 */ /* 0x002fe4000f8e02ff */
[----:B------:R-:W-:Y:S01]  /*a970*/  IMAD R5, R0, UR29, R5 ;  /* 0x0000001d00057c24 */ /* 0x000fe2000f8e0205 */
[----:B--2---:R-:W-:Y:S01]  /*a980*/  LEA R14, P1, R8, UR30, 0x3 ;  /* 0x0000001e080e7c11 */ /* 0x004fe2000f8218ff */
[----:B------:R-:W-:-:S04]  /*a990*/  IMAD.WIDE.U32 R10, R0, UR26, RZ ;  /* 0x0000001a000a7c25 */ /* 0x000fc8000f8e00ff */
[----:B------:R-:W-:Y:S01]  /*a9a0*/  IMAD R13, R0, UR27, R7 ;  /* 0x0000001b000d7c24 */ /* 0x000fe2000f8e0207 */
[----:B------:R-:W-:Y:S01]  /*a9b0*/  IADD3 R7, PT, PT, R9, R5, RZ ;  /* 0x0000000509077210 */ /* 0x000fe20007ffe0ff */
[----:B------:R-:W0:Y:S01]  /*a9c0*/  LDCU.64 UR26, c[0x0][0x438] ;  /* 0x00008700ff1a77ac */ /* 0x000e220008000a00 */
[----:B---3--:R-:W-:Y:S01]  /*a9d0*/  LEA R6, P2, R10, UR32, 0x3 ;  /* 0x000000200a067c11 */ /* 0x008fe2000f8418ff */
[----:B------:R-:W-:Y:S01]  /*a9e0*/  IMAD.IADD R5, R11, 0x1, R13 ;  /* 0x000000010b057824 */ /* 0x000fe200078e020d */
[----:B------:R-:W-:-:S04]  /*a9f0*/  LEA.HI.X R15, R8, UR31, R7, 0x3, P1 ;  /* 0x0000001f080f7c11 */ /* 0x000fc800088f1c07 */
[----:B------:R-:W-:Y:S01]  /*aa00*/  LEA.HI.X R7, R10, UR33, R5, 0x3, P2 ;  /* 0x000000210a077c11 */ /* 0x000fe200090f1c05 */
[----:B------:R1:W-:Y:S04]  /*aa10*/  STG.E.64 desc[UR16][R14.64], R2 ;  /* 0x000000020e007986 */ /* 0x0003e8000c101b10 */
[----:B------:R-:W2:Y:S01]  /*aa20*/  LDG.E.64 R8, desc[UR16][R6.64] ;  /* 0x0000001006087981 */ /* 0x000ea2000c1e1b00 */
[----:B------:R-:W-:Y:S01]  /*aa30*/  IADD3 R18, P1, PT, R22, -0x1, RZ ;  /* 0xffffffff16127810 */ /* 0x000fe20007f3e0ff */
[----:B------:R-:W-:Y:S01]  /*aa40*/  IMAD.MOV.U32 R10, RZ, RZ, 0x1 ;  /* 0x00000001ff0a7424 */ /* 0x000fe200078e00ff */
[----:B------:R-:W-:Y:S01]  /*aa50*/  FSETP.GEU.AND P2, PT, |R33|, 6.5827683646048100446e-37, PT ;  /* 0x036000002100780b */ /* 0x000fe20003f4e200 */
[----:B------:R-:W-:Y:S01]  /*aa60*/  BSSY.RECONVERGENT B1, `(.L_x_1243) ;  /* 0x0000040000017945 */ /* 0x000fe20003800200 */
[----:B------:R-:W-:-:S06]  /*aa70*/  IADD3.X R19, PT, PT, R23, -0x1, RZ, P1, !PT ;  /* 0xffffffff17137810 */ /* 0x000fcc0000ffe4ff */
[----:B------:R-:W3:Y:S02]  /*aa80*/  I2F.F64.S64 R18, R18 ;  /* 0x0000001200127312 */ /* 0x000ee40000301c00 */
[----:B---3--:R-:W3:-:S15]  /*aa90*/  MUFU.RCP64H R11, R19 ;  /* 0x00000013000b7308 */ /* 0x008ede0000001800 */
[----:B------:R-:W-:-:S15]  /*aaa0*/  NOP ;  /* 0x0000000000007918 */ /* 0x000fde0000000000 */
[----:B------:R-:W-:-:S15]  /*aab0*/  NOP ;  /* 0x0000000000007918 */ /* 0x000fde0000000000 */
[----:B------:R-:W-:-:S15]  /*aac0*/  NOP ;  /* 0x0000000000007918 */ /* 0x000fde0000000000 */
[----:B------:R-:W-:-:S02]  /*aad0*/  NOP ;  /* 0x0000000000007918 */ /* 0x000fc40000000000 */
[----:B---3--:R-:W3:-:S15]  /*aae0*/  DFMA R12, -R18, R10, 1 ;  /* 0x3ff00000120c742b */ /* 0x008ede000000010a */
[----:B------:R-:W-:-:S15]  /*aaf0*/  NOP ;  /* 0x0000000000007918 */ /* 0x000fde0000000000 */
[----:B------:R-:W-:-:S15]  /*ab00*/  NOP ;  /* 0x0000000000007918 */ /* 0x000fde0000000000 */
[----:B------:R-:W-:-:S15]  /*ab10*/  NOP ;  /* 0x0000000000007918 */ /* 0x000fde0000000000 */
[----:B------:R-:W-:-:S04]  /*ab20*/  NOP ;  /* 0x0000000000007918 */ /* 0x000fc80000000000 */
[----:B---3--:R-:W3:-:S15]  /*ab30*/  DFMA R12, R12, R12, R12 ;  /* 0x0000000c0c0c722b */ /* 0x008ede000000000c */
[----:B------:R-:W-:-:S15]  /*ab40*/  NOP ;  /* 0x0000000000007918 */ /* 0x000fde0000000000 */
[----:B------:R-:W-:-:S15]  /*ab50*/  NOP ;  /* 0x0000000000007918 */ /* 0x000fde0000000000 */
[----:B------:R-:W-:-:S15]  /*ab60*/  NOP ;  /* 0x0000000000007918 */ /* 0x000fde0000000000 */
[----:B------:R-:W-:-:S04]  /*ab70*/  NOP ;  /* 0x0000000000007918 */ /* 0x000fc80000000000 */
[----:B---3--:R-:W1:-:S15]  /*ab80*/  DFMA R12, R10, R12, R10 ;  /* 0x0000000c0a0c722b */ /* 0x008e5e000000000a */
        /* <DEDUP_REMOVED lines=19> */
[----:B--2---:R-:W0:-:S15]  /*acc0*/  DMUL R8, R8, UR18 ;  /* 0x0000001208087c28 */ /* 0x004e1e0008000000 */
[----:B------:R-:W-:-:S15]  /*acd0*/  NOP ;  /* 0x0000000000007918 */ /* 0x000fde0000000000 */
[----:B------:R-:W-:-:S15]  /*ace0*/  NOP ;  /* 0x0000000000007918 */ /* 0x000fde0000000000 */
[----:B------:R-:W-:-:S15]  /*acf0*/  NOP ;  /* 0x0000000000007918 */ /* 0x000fde0000000000 */
[----:B------:R-:W-:-:S04]  /*ad00*/  NOP ;  /* 0x0000000000007918 */ /* 0x000fc80000000000 */
[----:B-1----:R-:W-:-:S15]  /*ad10*/  DFMA R12, -R18, R10, R32 ;  /* 0x0000000a120c722b */ /* 0x002fde0000000120 */
[----:B------:R-:W-:-:S15]  /*ad20*/  NOP ;  /* 0x0000000000007918 */ /* 0x000fde0000000000 */
[----:B------:R-:W-:-:S15]  /*ad30*/  NOP ;  /* 0x0000000000007918 */ /* 0x000fde0000000000 */
[----:B------:R-:W-:-:S15]  /*ad40*/  NOP ;  /* 0x0000000000007918 */ /* 0x000fde0000000000 */
[----:B------:R-:W-:-:S04]  /*ad50*/  NOP ;  /* 0x0000000000007918 */ /* 0x000fc80000000000 */
[----:B0-----:R-:W0:Y:S02]  /*ad60*/  DFMA R8, R16, UR26, R8 ;  /* 0x0000001a10087c2b */ /* 0x001e240008000008 */
[----:B0-----:R0:W-:-:S15]  /*ad70*/  STG.E.64 desc[UR16][R6.64], R8 ;  /* 0x0000000806007986 */ /* 0x0011de000c101b10 */
[----:B------:R-:W-:-:S15]  /*ad80*/  NOP ;  /* 0x0000000000007918 */ /* 0x000fde0000000000 */
[----:B------:R-:W-:-:S15]  /*ad90*/  NOP ;  /* 0x0000000000007918 */ /* 0x000fde0000000000 */
[----:B------:R-:W-:-:S15]  /*ada0*/  NOP ;  /* 0x0000000000007918 */ /* 0x000fde0000000000 */
[----:B------:R-:W-:-:S02]  /*adb0*/  NOP ;  /* 0x0000000000007918 */ /* 0x000fc40000000000 */
[----:B------:R-:W1:Y:S02]  /*adc0*/  DFMA R2, R2, R12, R10 ;  /* 0x0000000c0202722b */ /* 0x000e64000000000a */
[----:B-1----:R-:W-:-:S05]  /*add0*/  FFMA R5, RZ, R19, R3 ;  /* 0x00000013ff057223 */ /* 0x002fca0000000003 */
[----:B------:R-:W-:-:S13]  /*ade0*/  FSETP.GT.AND P1, PT, |R5|, 1.469367938527859385e-39, PT ;  /* 0x001000000500780b */ /* 0x000fda0003f24200 */
[----:B0-----:R-:W-:Y:S05]  /*adf0*/  @P1 BRA P2, `(.L_x_1244) ;  /* 0x0000000000181947 */ /* 0x001fea0001000000 */
[----:B------:R-:W-:Y:S01]  /*ae00*/  IMAD.MOV.U32 R8, RZ, RZ, R32 ;  /* 0x000000ffff087224 */ /* 0x000fe200078e0020 */
[----:B------:R-:W-:Y:S01]  /*ae10*/  MOV R9, R33 ;  /* 0x0000002100097202 */ /* 0x000fe20000000f00 */
[----:B------:R-:W-:Y:S01]  /*ae20*/  IMAD.MOV.U32 R6, RZ, RZ, R18 ;  /* 0x000000ffff067224 */ /* 0x000fe200078e0012 */
[----:B------:R-:W-:Y:S01]  /*ae30*/  MOV R12, 0xae60 ;  /* 0x0000ae60000c7802 */ /* 0x000fe20000000f00 */
[----:B------:R-:W-:-:S07]  /*ae40*/  IMAD.MOV.U32 R7, RZ, RZ, R19 ;  /* 0x000000ffff077224 */ /* 0x000fce00078e0013 */
[----:B------:R-:W-:Y:S05]  /*ae50*/  CALL.REL.NOINC `($__internal_17_$__cuda_sm20_div_rn_f64_full) ;  /* 0x0000002400707944 */ /* 0x000fea0003c00000 */
.L_x_1244:
[----:B------:R-:W-:Y:S05]  /*ae60*/  BSYNC.RECONVERGENT B1 ;  /* 0x0000000000017941 */ /* 0x000fea0003800200 */
.L_x_1243:
        /* <DEDUP_REMOVED lines=11> */
[----:B------:R-:W-:Y:S01]  /*af20*/  IADD3 R0, PT, PT, R0, UR4, RZ ;  /* 0x0000000400007c10 */ /* 0x000fe2000fffe0ff */
        /* <DEDUP_REMOVED lines=10> */
.L_x_1211:
[----:B------:R-:W-:Y:S05]  /*afd0*/  EXIT ;  /* 0x000000000000794d */ /* 0x000fea0003800000 */
.L_x_1174:
        /* <DEDUP_REMOVED lines=8> */
[----:B------:R-:W0:Y:S01]  /*b060*/  MUFU.RSQ64H R3, +QNAN ;  /* 0x7ff8000000037908 */ /* 0x000e220000001c00 */
[----:B------:R-:W-:Y:S02]  /*b070*/  IMAD.MOV.U32 R2, RZ, RZ, 0x7ca80000 ;  /* 0x7ca80000ff027424 */ /* 0x000fe400078e00ff */
[----:B------:R-:W-:Y:S02]  /*b080*/  IMAD.MOV.U32 R6, RZ, RZ, 0x0 ;  /* 0x00000000ff067424 */ /* 0x000fe400078e00ff */
[----:B------:R-:W-:Y:S02]  /*b090*/  IMAD.MOV.U32 R7, RZ, RZ, 0x7ff80000 ;  /* 0x7ff80000ff077424 */ /* 0x000fe400078e00ff */
[----:B0-----:R-:W0:-:S15]  /*b0a0*/  DMUL R4, R2, R2 ;  /* 0x0000000202047228 */ /* 0x001e1e0000000000 */
[----:B------:R-:W-:-:S15]  /*b0b0*/  NOP ;  /* 0x0000000000007918 */ /* 0x000fde0000000000 */
[----:B------:R-:W-:-:S15]  /*b0c0*/  NOP ;  /* 0x0000000000007918 */ /* 0x000fde0000000000 */
[----:B------:R-:W-:-:S15]  /*b0d0*/  NOP ;  /* 0x0000000000007918 */ /* 0x000fde0000000000 */
[----:B------:R-:W-:-:S04]  /*b0e0*/  NOP ;  /* 0x0000000000007918 */ /* 0x000fc80000000000 */
[----:B0-----:R0:W1:Y:S02]  /*b0f0*/  DFMA R4, -R4, R6, 1 ;  /* 0x3ff000000404742b */ /* 0x0010640000000106 */
[----:B0-----:R-:W-:-:S15]  /*b100*/  MOV R7, 0x3fd80000 ;  /* 0x3fd8000000077802 */ /* 0x001fde0000000f00 */
[----:B------:R-:W-:-:S15]  /*b110*/  NOP ;  /* 0x0000000000007918 */ /* 0x000fde0000000000 */
[----:B------:R-:W-:-:S15]  /*b120*/  NOP ;  /* 0x0000000000007918 */ /* 0x000fde0000000000 */
[----:B------:R-:W-:-:S15]  /*b130*/  NOP ;  /* 0x0000000000007918 */ /* 0x000fde0000000000 */
[----:B------:R-:W-:-:S02]  /*b140*/  NOP ;  /* 0x0000000000007918 */ /* 0x000fc40000000000 */
        /* <DEDUP_REMOVED lines=11> */
[----:B0-----:R-:W-:-:S15]  /*b200*/  IMAD.MOV.U32 R5, RZ, RZ, 0x7ca80000 ;  /* 0x7ca80000ff057424 */ /* 0x001fde00078e00ff */
[----:B------:R-:W-:-:S15]  /*b210*/  NOP ;  /* 0x0000000000007918 */ /* 0x000fde0000000000 */
[----:B------:R-:W-:-:S15]  /*b220*/  NOP ;  /* 0x0000000000007918 */ /* 0x000fde0000000000 */
[----:B------:R-:W-:-:S15]  /*b230*/  NOP ;  /* 0x0000000000007918 */ /* 0x000fde0000000000 */
[----:B------:R-:W-:-:S02]  /*b240*/  NOP ;  /* 0x0000000000007918 */ /* 0x000fc40000000000 */
[----:B-1----:R-:W0:Y:S02]  /*b250*/  DMUL R2, R6, +QNAN ;  /* 0x7ff8000006027828 */ /* 0x002e240000000000 */
[----:B0-----:R-:W-:Y:S02]  /*b260*/  IMAD.MOV.U32 R8, RZ, RZ, R2 ;  /* 0x000000ffff087224 */ /* 0x001fe400078e0002 */
[----:B------:R-:W-:Y:S02]  /*b270*/  IMAD.MOV.U32 R9, RZ, RZ, R3 ;  /* 0x000000ffff097224 */ /* 0x000fe400078e0003 */
[----:B------:R-:W-:-:S15]  /*b280*/  VIADD R7, R7, 0xfff00000 ;  /* 0xfff0000007077836 */ /* 0x000fde0000000000 */
[----:B------:R-:W-:-:S15]  /*b290*/  NOP ;  /* 0x0000000000007918 */ /* 0x000fde0000000000 */
[----:B------:R-:W-:-:S15]  /*b2a0*/  NOP ;  /* 0x0000000000007918 */ /* 0x000fde0000000000 */
[----:B------:R-:W-:-:S13]  /*b2b0*/  NOP ;  /* 0x0000000000007918 */ /* 0x000fda0000000000 */
[----:B------:R-:W0:Y:S02]  /*b2c0*/  DFMA R10, R2, -R2, +QNAN ;  /* 0x7ff80000020a742b */ /* 0x000e240000000802 */
[----:B0-----:R-:W-:Y:S01]  /*b2d0*/  MOV R15, R11 ;  /* 0x0000000b000f7202 */ /* 0x001fe20000000f00 */
[----:B------:R-:W-:Y:S01]  /*b2e0*/  IMAD.MOV.U32 R3, RZ, RZ, RZ ;  /* 0x000000ffff037224 */ /* 0x000fe200078e00ff */
[----:B------:R-:W-:Y:S01]  /*b2f0*/  MOV R2, 0xb320 ;  /* 0x0000b32000027802 */ /* 0x000fe20000000f00 */
[----:B------:R-:W-:-:S07]  /*b300*/  IMAD.MOV.U32 R11, RZ, RZ, 0x7ff80000 ;  /* 0x7ff80000ff0b7424 */ /* 0x000fce00078e00ff */
[----:B------:R-:W-:Y:S05]  /*b310*/  CALL.REL.NOINC `($__internal_18_$__cuda_sm20_dsqrt_rn_f64_mediumpath_v1) ;  /* 0x00000028004c7944 */ /* 0x000fea0003c00000 */
[----:B------:R-:W0:Y:S01]  /*b320*/  MUFU.RCP64H R3, R35 ;  /* 0x0000002300037308 */ /* 0x000e220000001800 */
[----:B------:R-:W-:Y:S01]  /*b330*/  IADD3 R2, PT, PT, R35, 0x300402, RZ ;  /* 0x0030040223027810 */ /* 0x000fe20007ffe0ff */
[----:B------:R-:W-:Y:S01]  /*b340*/  IMAD.MOV.U32 R8, RZ, RZ, R34 ;  /* 0x000000ffff087224 */ /* 0x000fe200078e0022 */
[----:B------:R-:W-:Y:S01]  /*b350*/  BSSY.RECONVERGENT B0, `(.L_x_1248) ;  /* 0x0000020000007945 */ /* 0x000fe20003800200 */
[----:B------:R-:W-:Y:S01]  /*b360*/  IMAD.MOV.U32 R9, RZ, RZ, R35 ;  /* 0x000000ffff097224 */ /* 0x000fe200078e0023 */
[----:B------:R-:W-:-:S05]  /*b370*/  FSETP.GEU.AND P0, PT, |R2|, 5.8789094863358348022e-39, PT ;  /* 0x004004020200780b */ /* 0x000fca0003f0e200 */
        /* <DEDUP_REMOVED lines=29> */
.L_x_1249:
[----:B------:R-:W-:Y:S05]  /*b550*/  BSYNC.RECONVERGENT B0 ;  /* 0x0000000000007941 */ /* 0x000fea0003800200 */
.L_x_1248:
[----:B------:R-:W0:Y:S01]  /*b560*/  LDCU.64 UR6, c[0x0][0x438] ;  /* 0x00008700ff0677ac */ /* 0x000e220008000a00 */
[----:B------:R-:W-:Y:S01]  /*b570*/  BSSY.RECONVERGENT B0, `(.L_x_1250) ;  /* 0x0000023000007945 */ /* 0x000fe20003800200 */
[----:B------:R-:W1:Y:S01]  /*b580*/  LDCU UR5, c[0x0][0x390] ;  /* 0x00007200ff0577ac */ /* 0x000e620008000800 */
[----:B------:R-:W2:Y:S01]  /*b590*/  LDCU.64 UR12, c[0x0][0x3d0] ;  /* 0x00007a00ff0c77ac */ /* 0x000ea20008000a00 */
[----:B------:R-:W3:Y:S01]  /*b5a0*/  LDCU.64 UR14, c[0x0][0x3f8] ;  /* 0x00007f00ff0e77ac */ /* 0x000ee20008000a00 */
[----:B------:R-:W4:Y:S01]  /*b5b0*/  LDCU.64 UR22, c[0x0][0x418] ;  /* 0x00008300ff1677ac */ /* 0x000f220008000a00 */
[----:B0-----:R-:W0:Y:S01]  /*b5c0*/  DMUL R2, RZ, -UR6 ;  /* 0x80000006ff027c28 */ /* 0x001e220008000000 */
[----:B------:R-:W0:Y:S01]  /*b5d0*/  LDCU.64 UR20, c[0x0][0x428] ;  /* 0x00008500ff1477ac */ /* 0x000e220008000a00 */
[----:B-1----:R-:W0:Y:S02]  /*b5e0*/  LDCU.128 UR8, c[0x0][0x3e0] ;  /* 0x00007c00ff0877ac */ /* 0x002e240008000c00 */
.L_x_1251:
[----:B-1----:R-:W-:Y:S01]  /*b5f0*/  SHF.R.S32.HI R4, RZ, 0x1f, R0 ;  /* 0x0000001fff047819 */ /* 0x002fe20000011400 */
[----:B0-----:R-:W-:-:S04]  /*b600*/  IMAD.WIDE.U32 R6, R0, UR8, RZ ;  /* 0x0000000800067c25 */ /* 0x001fc8000f8e00ff */
[----:B------:R-:W-:Y:S01]  /*b610*/  IMAD R5, R4, UR8, RZ ;  /* 0x0000000804057c24 */ /* 0x000fe2000f8e02ff */
[----:B--2---:R-:W-:Y:S01]  /*b620*/  LEA R8, P0, R6, UR12, 0x3 ;  /* 0x0000000c06087c11 */ /* 0x004fe2000f8018ff */
[C---:B---3--:R-:W-:Y:S02]  /*b630*/  IMAD R9, R4.reuse, UR14, RZ ;  /* 0x0000000e04097c24 */ /* 0x048fe4000f8e02ff */
[----:B------:R-:W-:Y:S02]  /*b640*/  IMAD R17, R4, UR20, RZ ;  /* 0x0000001404117c24 */ /* 0x000fe4000f8e02ff */
[C---:B------:R-:W-:Y:S02]  /*b650*/  IMAD R5, R0.reuse, UR9, R5 ;  /* 0x0000000900057c24 */ /* 0x040fe4000f8e0205 */
[----:B------:R-:W-:-:S04]  /*b660*/  IMAD.WIDE.U32 R10, R0, UR14, RZ ;  /* 0x0000000e000a7c25 */ /* 0x000fc8000f8e00ff */
[----:B------:R-:W-:Y:S01]  /*b670*/  IMAD R13, R0, UR15, R9 ;  /* 0x0000000f000d7c24 */ /* 0x000fe2000f8e0209 */
[----:B------:R-:W-:Y:S01]  /*b680*/  LEA R12, P1, R10, UR10, 0x3 ;  /* 0x0000000a0a0c7c11 */ /* 0x000fe2000f8218ff */
[----:B------:R-:W-:-:S04]  /*b690*/  IMAD.WIDE.U32 R14, R0, UR20, RZ ;  /* 0x00000014000e7c25 */ /* 0x000fc8000f8e00ff */
[----:B------:R-:W-:Y:S01]  /*b6a0*/  IMAD R17, R0, UR21, R17 ;  /* 0x0000001500117c24 */ /* 0x000fe2000f8e0211 */
[----:B----4-:R-:W-:Y:S01]  /*b6b0*/  LEA R4, P2, R14, UR22, 0x3 ;  /* 0x000000160e047c11 */ /* 0x010fe2000f8418ff */
[----:B------:R-:W-:Y:S01]  /*b6c0*/  IMAD.IADD R9, R7, 0x1, R5 ;  /* 0x0000000107097824 */ /* 0x000fe200078e0205 */
[----:B------:R-:W-:Y:S01]  /*b6d0*/  IADD3 R7, PT, PT, R11, R13, RZ ;  /* 0x0000000d0b077210 */ /* 0x000fe20007ffe0ff */
[----:B------:R-:W-:-:S03]  /*b6e0*/  IMAD.IADD R5, R15, 0x1, R17 ;  /* 0x000000010f057824 */ /* 0x000fc600078e0211 */
[----:B------:R-:W-:Y:S02]  /*b6f0*/  LEA.HI.X R9, R6, UR13, R9, 0x3, P0 ;  /* 0x0000000d06097c11 */ /* 0x000fe400080f1c09 */
[----:B------:R-:W-:Y:S02]  /*b700*/  LEA.HI.X R13, R10, UR11, R7, 0x3, P1 ;  /* 0x0000000b0a0d7c11 */ /* 0x000fe400088f1c07 */
[----:B------:R-:W-:Y:S01]  /*b710*/  LEA.HI.X R5, R14, UR23, R5, 0x3, P2 ;  /* 0x000000170e057c11 */ /* 0x000fe200090f1c05 */
[----:B------:R1:W-:Y:S04]  /*b720*/  STG.E.64 desc[UR16][R8.64], RZ ;  /* 0x000000ff08007986 */ /* 0x0003e8000c101b10 */
[----:B------:R1:W-:Y:S04]  /*b730*/  STG.E.64 desc[UR16][R12.64], R34 ;  /* 0x000000220c007986 */ /* 0x0003e8000c101b10 */
[----:B------:R-:W2:Y:S01]  /*b740*/  LDG.E.64 R6, desc[UR16][R4.64] ;  /* 0x0000001004067981 */ /* 0x000ea2000c1e1b00 */
[----:B------:R-:W-:-:S05]  /*b750*/  VIADD R0, R0, UR4 ;  /* 0x0000000400007c36 */ /* 0x000fca0008000000 */
[----:B------:R-:W-:Y:S01]  /*b760*/  ISETP.GE.AND P0, PT, R0, UR5, PT ;  /* 0x0000000500007c0c */ /* 0x000fe2000bf06270 */
[----:B--2---:R-:W0:Y:S02]  /*b770*/  DFMA R6, R6, UR18, R2 ;  /* 0x0000001206067c2b */ /* 0x004e240008000002 */
[----:B0-----:R1:W-:Y:S10]  /*b780*/  STG.E.64 desc[UR16][R4.64], R6 ;  /* 0x0000000604007986 */ /* 0x0013f4000c101b10 */
[----:B------:R-:W-:Y:S05]  /*b790*/  @!P0 BRA `(.L_x_1251) ;  /* 0xfffffffc00948947 */ /* 0x000fea000383ffff */
[----:B------:R-:W-:Y:S05]  /*b7a0*/  BSYNC.RECONVERGENT B0 ;  /* 0x0000000000007941 */ /* 0x000fea0003800200 */
.L_x_1250:
[----:B------:R-:W-:Y:S05]  /*b7b0*/  EXIT ;  /* 0x000000000000794d */ /* 0x000fea0003800000 */
.L_x_1247:
[----:B------:R-:W0:Y:S01]  /*b7c0*/  MUFU.RSQ64H R3, +QNAN ;  /* 0x7ff8000000037908 */ /* 0x000e220000001c00 */
[----:B------:R-:W-:Y:S01]  /*b7d0*/  IMAD.MOV.U32 R2, RZ, RZ, 0x7ca80000 ;  /* 0x7ca80000ff027424 */ /* 0x000fe200078e00ff */
[----:B------:R-:W-:Y:S01]  /*b7e0*/  MOV R6, 0x0 ;  /* 0x0000000000067802 */ /* 0x000fe20000000f00 */
[----:B------:R-:W-:-:S04]  /*b7f0*/  IMAD.MOV.U32 R7, RZ, RZ, 0x7ff80000 ;  /* 0x7ff80000ff077424 */ /* 0x000fc800078e00ff */
[----:B0-----:R-:W0:-:S15]  /*b800*/  DMUL R4, R2, R2 ;  /* 0x0000000202047228 */ /* 0x001e1e0000000000 */
[----:B------:R-:W-:-:S15]  /*b810*/  NOP ;  /* 0x0000000000007918 */ /* 0x000fde0000000000 */
[----:B------:R-:W-:-:S15]  /*b820*/  NOP ;  /* 0x0000000000007918 */ /* 0x000fde0000000000 */
[----:B------:R-:W-:-:S15]  /*b830*/  NOP ;  /* 0x0000000000007918 */ /* 0x000fde0000000000 */
[----:B------:R-:W-:-:S04]  /*b840*/  NOP ;  /* 0x0000000000007918 */ /* 0x000fc80000000000 */
[----:B0-----:R0:W1:Y:S02]  /*b850*/  DFMA R4, -R4, R6, 1 ;  /* 0x3ff000000404742b */ /* 0x0010640000000106 */
[----:B0-----:R-:W-:-:S15]  /*b860*/  IMAD.MOV.U32 R7, RZ, RZ, 0x3fd80000 ;  /* 0x3fd80000ff077424 */ /* 0x001fde00078e00ff */
        /* <DEDUP_REMOVED lines=21> */
[----:B0-----:R-:W-:Y:S01]  /*b9c0*/  MOV R8, R2 ;  /* 0x0000000200087202 */ /* 0x001fe20000000f00 */
[----:B------:R-:W-:Y:S02]  /*b9d0*/  IMAD.MOV.U32 R9, RZ, RZ, R3 ;  /* 0x000000ffff097224 */ /* 0x000fe400078e0003 */
[----:B------:R-:W-:-:S15]  /*b9e0*/  VIADD R7, R7, 0xfff00000 ;  /* 0xfff0000007077836 */ /* 0x000fde0000000000 */
[----:B------:R-:W-:-:S15]  /*b9f0*/  NOP ;  /* 0x0000000000007918 */ /* 0x000fde0000000000 */
[----:B------:R-:W-:-:S15]  /*ba00*/  NOP ;  /* 0x0000000000007918 */ /* 0x000fde0000000000 */
[----:B------:R-:W-:-:S14]  /*ba10*/  NOP ;  /* 0x0000000000007918 */ /* 0x000fdc0000000000 */
[----:B------:R-:W0:Y:S02]  /*ba20*/  DFMA R10, R2, -R2, +QNAN ;  /* 0x7ff80000020a742b */ /* 0x000e240000000802 */
[----:B0-----:R-:W-:Y:S01]  /*ba30*/  IMAD.MOV.U32 R15, RZ, RZ, R11 ;  /* 0x000000ffff0f7224 */ /* 0x001fe200078e000b */
[----:B------:R-:W-:Y:S01]  /*ba40*/  MOV R11, 0x7ff80000 ;  /* 0x7ff80000000b7802 */ /* 0x000fe20000000f00 */
[----:B------:R-:W-:Y:S01]  /*ba50*/  IMAD.MOV.U32 R3, RZ, RZ, RZ ;  /* 0x000000ffff037224 */ /* 0x000fe200078e00ff */
[----:B------:R-:W-:-:S07]  /*ba60*/  MOV R2, 0xba80 ;  /* 0x0000ba8000027802 */ /* 0x000fce0000000f00 */
[----:B------:R-:W-:Y:S05]  /*ba70*/  CALL.REL.NOINC `($__internal_18_$__cuda_sm20_dsqrt_rn_f64_mediumpath_v1) ;  /* 0x0000002000747944 */ /* 0x000fea0003c00000 */
[----:B------:R-:W0:Y:S01]  /*ba80*/  MUFU.RCP64H R7, R35 ;  /* 0x0000002300077308 */ /* 0x000e220000001800 */
[----:B------:R-:W-:Y:S01]  /*ba90*/  VIADD R6, R35, 0x300402 ;  /* 0x0030040223067836 */ /* 0x000fe20000000000 */
[----:B------:R-:W1:Y:S01]  /*baa0*/  LDCU UR5, c[0x0][0x390] ;  /* 0x00007200ff0577ac */ /* 0x000e620008000800 */
[----:B------:R-:W-:Y:S03]  /*bab0*/  BSSY.RECONVERGENT B0, `(.L_x_1252) ;  /* 0x0000020000007945 */ /* 0x000fe60003800200 */
[----:B------:R-:W-:Y:S01]  /*bac0*/  FSETP.GEU.AND P0, PT, |R6|, 5.8789094863358348022e-39, PT ;  /* 0x004004020600780b */ /* 0x000fe20003f0e200 */
[----:B------:R-:W2:Y:S01]  /*bad0*/  LDCU.64 UR6, c[0x0][0x3d0] ;  /* 0x00007a00ff0677ac */ /* 0x000ea20008000a00 */
[----:B------:R-:W3:Y:S01]  /*bae0*/  LDCU.64 UR12, c[0x0][0x3f8] ;  /* 0x00007f00ff0c77ac */ /* 0x000ee20008000a00 */
[----:B------:R-:W4:Y:S01]  /*baf0*/  LDCU.128 UR8, c[0x0][0x3e0] ;  /* 0x00007c00ff0877ac */ /* 0x000f220008000c00 */
        /* <DEDUP_REMOVED lines=21> */
[----:B01234-:R-:W-:Y:S05]  /*bc50*/  @P0 BRA `(.L_x_1253) ;  /* 0x0000000000140947 */ /* 0x01ffea0003800000 */
[----:B------:R-:W-:Y:S02]  /*bc60*/  LOP3.LUT R3, R35, 0x7fffffff, RZ, 0xc0, !PT ;  /* 0x7fffffff23037812 */ /* 0x000fe400078ec0ff */
[----:B------:R-:W-:-:S03]  /*bc70*/  MOV R2, 0xbca0 ;  /* 0x0000bca000027802 */ /* 0x000fc60000000f00 */
[----:B------:R-:W-:-:S07]  /*bc80*/  VIADD R3, R3, 0xfff00000 ;  /* 0xfff0000003037836 */ /* 0x000fce0000000000 */
[----:B------:R-:W-:Y:S05]  /*bc90*/  CALL.REL.NOINC `($__internal_16_$__cuda_sm20_dblrcp_rn_slowpath_v3) ;  /* 0x0000001000547944 */ /* 0x000fea0003c00000 */
[----:B------:R-:W-:-:S07]  /*bca0*/  MOV R2, R34 ;  /* 0x0000002200027202 */ /* 0x000fce0000000f00 */
.L_x_1253:
[----:B------:R-:W-:Y:S05]  /*bcb0*/  BSYNC.RECONVERGENT B0 ;  /* 0x0000000000007941 */ /* 0x000fea0003800200 */
.L_x_1252:
[----:B------:R-:W-:Y:S01]  /*bcc0*/  BSSY.RECONVERGENT B0, `(.L_x_1254) ;  /* 0x0000013000007945 */ /* 0x000fe20003800200 */
.L_x_1255:
[----:B------:R-:W-:Y:S01]  /*bcd0*/  SHF.R.S32.HI R4, RZ, 0x1f, R0 ;  /* 0x0000001fff047819 */ /* 0x000fe20000011400 */
[----:B------:R-:W-:-:S04]  /*bce0*/  IMAD.WIDE.U32 R8, R0, UR12, RZ ;  /* 0x0000000c00087c25 */ /* 0x000fc8000f8e00ff */
[----:B0-----:R-:W-:Y:S01]  /*bcf0*/  IMAD R7, R4, UR8, RZ ;  /* 0x0000000804077c24 */ /* 0x001fe2000f8e02ff */
[----:B------:R-:W-:Y:S01]  /*bd00*/  LEA R10, P1, R8, UR10, 0x3 ;  /* 0x0000000a080a7c11 */ /* 0x000fe2000f8218ff */
[----:B------:R-:W-:Y:S02]  /*bd10*/  IMAD R11, R4, UR12, RZ ;  /* 0x0000000c040b7c24 */ /* 0x000fe4000f8e02ff */
[----:B------:R-:W-:-:S04]  /*bd20*/  IMAD.WIDE.U32 R4, R0, UR8, RZ ;  /* 0x0000000800047c25 */ /* 0x000fc8000f8e00ff */
[----:B------:R-:W-:Y:S01]  /*bd30*/  IMAD R7, R0, UR9, R7 ;  /* 0x0000000900077c24 */ /* 0x000fe2000f8e0207 */
[----:B------:R-:W-:Y:S01]  /*bd40*/  LEA R6, P0, R4, UR6, 0x3 ;  /* 0x0000000604067c11 */ /* 0x000fe2000f8018ff */
[C---:B------:R-:W-:Y:S02]  /*bd50*/  IMAD R11, R0.reuse, UR13, R11 ;  /* 0x0000000d000b7c24 */ /* 0x040fe4000f8e020b */
[----:B------:R-:W-:Y:S02]  /*bd60*/  IMAD.IADD R7, R5, 0x1, R7 ;  /* 0x0000000105077824 */ /* 0x000fe400078e0207 */
[----:B------:R-:W-:Y:S02]  /*bd70*/  IMAD.IADD R11, R9, 0x1, R11 ;  /* 0x00000001090b7824 */ /* 0x000fe400078e020b */
[----:B------:R-:W-:Y:S01]  /*bd80*/  VIADD R0, R0, UR4 ;  /* 0x0000000400007c36 */ /* 0x000fe20008000000 */
[----:B------:R-:W-:Y:S02]  /*bd90*/  LEA.HI.X R7, R4, UR7, R7, 0x3, P0 ;  /* 0x0000000704077c11 */ /* 0x000fe400080f1c07 */
[----:B------:R-:W-:-:S02]  /*bda0*/  LEA.HI.X R11, R8, UR11, R11, 0x3, P1 ;  /* 0x0000000b080b7c11 */ /* 0x000fc400088f1c0b */
[----:B------:R-:W-:Y:S01]  /*bdb0*/  ISETP.GE.AND P0, PT, R0, UR5, PT ;  /* 0x0000000500007c0c */ /* 0x000fe2000bf06270 */
[----:B------:R0:W-:Y:S04]  /*bdc0*/  STG.E.64 desc[UR16][R6.64], RZ ;  /* 0x000000ff06007986 */ /* 0x0001e8000c101b10 */
[----:B------:R0:W-:Y:S08]  /*bdd0*/  STG.E.64 desc[UR16][R10.64], R2 ;  /* 0x000000020a007986 */ /* 0x0001f0000c101b10 */
[----:B------:R-:W-:Y:S05]  /*bde0*/  @!P0 BRA `(.L_x_1255) ;  /* 0xfffffffc00b88947 */ /* 0x000fea000383ffff */
[----:B------:R-:W-:Y:S05]  /*bdf0*/  BSYNC.RECONVERGENT B0 ;  /* 0x0000000000007941 */ /* 0x000fea0003800200 */
.L_x_1254:
[----:B------:R-:W-:Y:S05]  /*be00*/  EXIT ;  /* 0x000000000000794d */ /* 0x000fea0003800000 */
.L_x_1246:
[----:B------:R-:W0:Y:S02]  /*be10*/  LDCU.64 UR6, c[0x0][0x418] ;  /* 0x00008300ff0677ac */ /* 0x000e240008000a00 */
[----:B0-----:R-:W-:-:S04]  /*be20*/  UISETP.NE.U32.AND UP0, UPT, UR6, URZ, UPT ;  /* 0x000000ff0600728c */ /* 0x001fc8000bf05070 */
[----:B------:R-:W-:-:S09]  /*be30*/  UISETP.NE.AND.EX UP0, UPT, UR7, URZ, UPT, UP0 ;  /* 0x000000ff0700728c */ /* 0x000fd2000bf05300 */
[----:B------:R-:W-:Y:S05]  /*be40*/  BRA.U !UP0, `(.L_x_1256) ;  /* 0x0000000908207547 */ /* 0x000fea000b800000 */
[----:B------:R-:W0:Y:S01]  /*be50*/  MUFU.RSQ64H R3, +QNAN ;  /* 0x7ff8000000037908 */ /* 0x000e220000001c00 */
[----:B------:R-:W-:Y:S01]  /*be60*/  MOV R2, 0x7ca80000 ;  /* 0x7ca8000000027802 */ /* 0x000fe20000000f00 */
[----:B------:R-:W-:Y:S02]  /*be70*/  IMAD.MOV.U32 R6, RZ, RZ, 0x0 ;  /* 0x00000000ff067424 */ /* 0x000fe400078e00ff */
[----:B------:R-:W-:-:S03]  /*be80*/  IMAD.MOV.U32 R7, RZ, RZ, 0x7ff80000 ;  /* 0x7ff80000ff077424 */ /* 0x000fc600078e00ff */
        /* <DEDUP_REMOVED lines=28> */
[----:B0-----:R-:W-:Y:S01]  /*c050*/  IMAD.MOV.U32 R8, RZ, RZ, R2 ;  /* 0x000000ffff087224 */ /* 0x001fe200078e0002 */
[----:B------:R-:W-:Y:S01]  /*c060*/  IADD3 R7, PT, PT, R7, -0x100000, RZ ;  /* 0xfff0000007077810 */ /* 0x000fe20007ffe0ff */
[----:B------:R-:W-:-:S15]  /*c070*/  IMAD.MOV.U32 R9, RZ, RZ, R3 ;  /* 0x000000ffff097224 */ /* 0x000fde00078e0003 */
[----:B------:R-:W-:-:S15]  /*c080*/  NOP ;  /* 0x0000000000007918 */ /* 0x000fde0000000000 */
[----:B------:R-:W-:-:S15]  /*c090*/  NOP ;  /* 0x0000000000007918 */ /* 0x000fde0000000000 */
[----:B------:R-:W-:-:S15]  /*c0a0*/  NOP ;  /* 0x0000000000007918 */ /* 0x000fde0000000000 */
[----:B------:R-:W0:Y:S02]  /*c0b0*/  DFMA R10, R2, -R2, +QNAN ;  /* 0x7ff80000020a742b */ /* 0x000e240000000802 */
[----:B0-----:R-:W-:Y:S01]  /*c0c0*/  IMAD.MOV.U32 R15, RZ, RZ, R11 ;  /* 0x000000ffff0f7224 */ /* 0x001fe200078e000b */
[----:B------:R-:W-:Y:S01]  /*c0d0*/  MOV R3, RZ ;  /* 0x000000ff00037202 */ /* 0x000fe20000000f00 */
[----:B------:R-:W-:Y:S01]  /*c0e0*/  IMAD.MOV.U32 R11, RZ, RZ, 0x7ff80000 ;  /* 0x7ff80000ff0b7424 */ /* 0x000fe200078e00ff */
[----:B------:R-:W-:-:S07]  /*c0f0*/  MOV R2, 0xc110 ;  /* 0x0000c11000027802 */ /* 0x000fce0000000f00 */
[----:B------:R-:W-:Y:S05]  /*c100*/  CALL.REL.NOINC `($__internal_18_$__cuda_sm20_dsqrt_rn_f64_mediumpath_v1) ;  /* 0x0000001800d07944 */ /* 0x000fea0003c00000 */
[----:B------:R-:W0:Y:S01]  /*c110*/  MUFU.RCP64H R7, R35 ;  /* 0x0000002300077308 */ /* 0x000e220000001800 */
[----:B------:R-:W-:Y:S01]  /*c120*/  VIADD R6, R35, 0x300402 ;  /* 0x0030040223067836 */ /* 0x000fe20000000000 */
[----:B------:R-:W-:Y:S01]  /*c130*/  MOV R4, R34 ;  /* 0x0000002200047202 */ /* 0x000fe20000000f00 */
[----:B------:R-:W-:Y:S01]  /*c140*/  IMAD.MOV.U32 R5, RZ, RZ, R35 ;  /* 0x000000ffff057224 */ /* 0x000fe200078e0023 */
[----:B------:R-:W-:Y:S02]  /*c150*/  BSSY.RECONVERGENT B0, `(.L_x_1257) ;  /* 0x000001f000007945 */ /* 0x000fe40003800200 */
[----:B------:R-:W-:-:S03]  /*c160*/  FSETP.GEU.AND P0, PT, |R6|, 5.8789094863358348022e-39, PT ;  /* 0x004004020600780b */ /* 0x000fc60003f0e200 */
        /* <DEDUP_REMOVED lines=29> */
.L_x_1258:
[----:B------:R-:W-:Y:S05]  /*c340*/  BSYNC.RECONVERGENT B0 ;  /* 0x0000000000007941 */ /* 0x000fea0003800200 */
.L_x_1257:
[----:B------:R-:W0:Y:S01]  /*c350*/  LDCU.64 UR6, c[0x0][0x438] ;  /* 0x00008700ff0677ac */ /* 0x000e220008000a00 */
[----:B------:R-:W-:Y:S01]  /*c360*/  BSSY.RECONVERGENT B0, `(.L_x_1259) ;  /* 0x0000035000007945 */ /* 0x000fe20003800200 */
[----:B------:R-:W1:Y:S01]  /*c370*/  LDCU UR5, c[0x0][0x390] ;  /* 0x00007200ff0577ac */ /* 0x000e620008000800 */
[----:B------:R-:W2:Y:S01]  /*c380*/  LDCU.64 UR12, c[0x0][0x3d0] ;  /* 0x00007a00ff0c77ac */ /* 0x000ea20008000a00 */
[----:B------:R-:W3:Y:S01]  /*c390*/  LDCU.64 UR14, c[0x0][0x3f8] ;  /* 0x00007f00ff0e77ac */ /* 0x000ee20008000a00 */
[----:B------:R-:W4:Y:S01]  /*c3a0*/  LDCU.64 UR24, c[0x0][0x400] ;  /* 0x00008000ff1877ac */ /* 0x000f220008000a00 */
[----:B0-----:R-:W0:Y:S01]  /*c3b0*/  DMUL R4, RZ, UR6 ;  /* 0x00000006ff047c28 */ /* 0x001e220008000000 */
[----:B------:R-:W0:Y:S01]  /*c3c0*/  LDCU.64 UR26, c[0x0][0x428] ;  /* 0x00008500ff1a77ac */ /* 0x000e220008000a00 */
[----:B------:R-:W0:Y:S01]  /*c3d0*/  LDCU.128 UR8, c[0x0][0x3e0] ;  /* 0x00007c00ff0877ac */ /* 0x000e220008000c00 */
[----:B------:R-:W0:-:S15]  /*c3e0*/  LDCU.128 UR20, c[0x0][0x410] ;  /* 0x00008200ff1477ac */ /* 0x000e1e0008000c00 */
[----:B------:R-:W-:-:S15]  /*c3f0*/  NOP ;  /* 0x0000000000007918 */ /* 0x000fde0000000000 */
[----:B------:R-:W-:-:S15]  /*c400*/  NOP ;  /* 0x0000000000007918 */ /* 0x000fde0000000000 */
[----:B------:R-:W-:-:S15]  /*c410*/  NOP ;  /* 0x0000000000007918 */ /* 0x000fde0000000000 */
[----:B------:R-:W-:-:S01]  /*c420*/  NOP ;  /* 0x0000000000007918 */ /* 0x000fc20000000000 */
[----:B-1234-:R-:W0:Y:S02]  /*c430*/  DMUL R2, RZ, -UR6 ;  /* 0x80000006ff027c28 */ /* 0x01ee240008000000 */
.L_x_1260:
[----:B------:R-:W-:Y:S01]  /*c440*/  SHF.R.S32.HI R18, RZ, 0x1f, R0 ;  /* 0x0000001fff127819 */ /* 0x000fe20000011400 */
[----:B01----:R-:W-:-:S04]  /*c450*/  IMAD.WIDE.U32 R10, R0, UR8, RZ ;  /* 0x00000008000a7c25 */ /* 0x003fc8000f8e00ff */
[----:B------:R-:W-:Y:S01]  /*c460*/  IMAD R13, R18, UR8, RZ ;  /* 0x00000008120d7c24 */ /* 0x000fe2000f8e02ff */
[----:B------:R-:W-:Y:S01]  /*c470*/  LEA R12, P1, R10, UR12, 0x3 ;  /* 0x0000000c0a0c7c11 */ /* 0x000fe2000f8218ff */
[C---:B------:R-:W-:Y:S02]  /*c480*/  IMAD R17, R18.reuse, UR14, RZ ;  /* 0x0000000e12117c24 */ /* 0x040fe4000f8e02ff */
[----:B------:R-:W-:Y:S02]  /*c490*/  IMAD R7, R18, UR20, RZ ;  /* 0x0000001412077c24 */ /* 0x000fe4000f8e02ff */
[C---:B------:R-:W-:Y:S02]  /*c4a0*/  IMAD R13, R0.reuse, UR9, R13 ;  /* 0x00000009000d7c24 */ /* 0x040fe4000f8e020d */
[----:B------:R-:W-:-:S04]  /*c4b0*/  IMAD.WIDE.U32 R14, R0, UR14, RZ ;  /* 0x0000000e000e7c25 */ /* 0x000fc8000f8e00ff */
[----:B------:R-:W-:Y:S01]  /*c4c0*/  IMAD R17, R0, UR15, R17 ;  /* 0x0000000f00117c24 */ /* 0x000fe2000f8e0211 */
[----:B------:R-:W-:Y:S01]  /*c4d0*/  LEA R16, P2, R14, UR10, 0x3 ;  /* 0x0000000a0e107c11 */ /* 0x000fe2000f8418ff */
[----:B------:R-:W-:-:S04]  /*c4e0*/  IMAD.WIDE.U32 R8, R0, UR20, RZ ;  /* 0x0000001400087c25 */ /* 0x000fc8000f8e00ff */
[----:B------:R-:W-:Y:S01]  /*c4f0*/  IMAD R7, R0, UR21, R7 ;  /* 0x0000001500077c24 */ /* 0x000fe2000f8e0207 */
[----:B------:R-:W-:Y:S01]  /*c500*/  LEA R6, P0, R8, UR24, 0x3 ;  /* 0x0000001808067c11 */ /* 0x000fe2000f8018ff */
[----:B------:R-:W-:Y:S02]  /*c510*/  IMAD.IADD R13, R11, 0x1, R13 ;  /* 0x000000010b0d7824 */ /* 0x000fe400078e020d */
[----:B------:R-:W-:Y:S01]  /*c520*/  IMAD.IADD R17, R15, 0x1, R17 ;  /* 0x000000010f117824 */ /* 0x000fe200078e0211 */
[----:B------:R-:W-:Y:S02]  /*c530*/  IADD3 R7, PT, PT, R9, R7, RZ ;  /* 0x0000000709077210 */ /* 0x000fe40007ffe0ff */
[----:B------:R-:W-:Y:S02]  /*c540*/  LEA.HI.X R13, R10, UR13, R13, 0x3, P1 ;  /* 0x0000000d0a0d7c11 */ /* 0x000fe400088f1c0d */
[----:B------:R-:W-:Y:S02]  /*c550*/  LEA.HI.X R17, R14, UR11, R17, 0x3, P2 ;  /* 0x0000000b0e117c11 */ /* 0x000fe400090f1c11 */
[----:B------:R-:W-:Y:S01]  /*c560*/  LEA.HI.X R7, R8, UR25, R7, 0x3, P0 ;  /* 0x0000001908077c11 */ /* 0x000fe200080f1c07 */
[----:B------:R1:W-:Y:S04]  /*c570*/  STG.E.64 desc[UR16][R12.64], RZ ;  /* 0x000000ff0c007986 */ /* 0x0003e8000c101b10 */
[----:B------:R1:W-:Y:S04]  /*c580*/  STG.E.64 desc[UR16][R16.64], R34 ;  /* 0x0000002210007986 */ /* 0x0003e8000c101b10 */
[----:B------:R-:W2:Y:S01]  /*c590*/  LDG.E.64 R8, desc[UR16][R6.64] ;  /* 0x0000001006087981 */ /* 0x000ea2000c1e1b00 */
[----:B------:R-:W-:-:S02]  /*c5a0*/  IMAD R15, R18, UR26, RZ ;  /* 0x0000001a120f7c24 */ /* 0x000fc4000f8e02ff */
[----:B------:R-:W-:-:S04]  /*c5b0*/  IMAD.WIDE.U32 R10, R0, UR26, RZ ;  /* 0x0000001a000a7c25 */ /* 0x000fc8000f8e00ff */
[----:B------:R-:W-:Y:S01]  /*c5c0*/  IMAD R15, R0, UR27, R15 ;  /* 0x0000001b000f7c24 */ /* 0x000fe2000f8e020f */
[----:B------:R-:W-:-:S03]  /*c5d0*/  LEA R14, P0, R10, UR22, 0x3 ;  /* 0x000000160a0e7c11 */ /* 0x000fc6000f8018ff */
[----:B------:R-:W-:-:S05]  /*c5e0*/  IMAD.IADD R15, R11, 0x1, R15 ;  /* 0x000000010b0f7824 */ /* 0x000fca00078e020f */
[----:B------:R-:W-:Y:S01]  /*c5f0*/  LEA.HI.X R15, R10, UR23, R15, 0x3, P0 ;  /* 0x000000170a0f7c11 */ /* 0x000fe200080f1c0f */
[----:B--2---:R-:W0:Y:S02]  /*c600*/  DFMA R8, R8, UR18, R4 ;  /* 0x0000001208087c2b */ /* 0x004e240008000004 */
[----:B0-----:R1:W-:Y:S04]  /*c610*/  STG.E.64 desc[UR16][R6.64], R8 ;  /* 0x0000000806007986 */ /* 0x0013e8000c101b10 */
[----:B------:R-:W2:Y:S01]  /*c620*/  LDG.E.64 R10, desc[UR16][R14.64] ;  /* 0x000000100e0a7981 */ /* 0x000ea2000c1e1b00 */
[----:B------:R-:W-:-:S05]  /*c630*/  VIADD R0, R0, UR4 ;  /* 0x0000000400007c36 */ /* 0x000fca0008000000 */
[----:B------:R-:W-:-:S15]  /*c640*/  ISETP.GE.AND P0, PT, R0, UR5, PT ;  /* 0x0000000500007c0c */ /* 0x000fde000bf06270 */
[----:B------:R-:W-:-:S15]  /*c650*/  NOP ;  /* 0x0000000000007918 */ /* 0x000fde0000000000 */
[----:B------:R-:W-:-:S15]  /*c660*/  NOP ;  /* 0x0000000000007918 */ /* 0x000fde0000000000 */
[----:B------:R-:W-:-:S07]  /*c670*/  NOP ;  /* 0x0000000000007918 */ /* 0x000fce0000000000 */
[----:B--2---:R-:W0:Y:S02]  /*c680*/  DFMA R10, R10, UR18, R2 ;  /* 0x000000120a0a7c2b */ /* 0x004e240008000002 */
[----:B0-----:R1:W-:Y:S01]  /*c690*/  STG.E.64 desc[UR16][R14.64], R10 ;  /* 0x0000000a0e007986 */ /* 0x0013e2000c101b10 */
[----:B------:R-:W-:Y:S05]  /*c6a0*/  @!P0 BRA `(.L_x_1260) ;  /* 0xfffffffc00648947 */ /* 0x000fea000383ffff */
[----:B------:R-:W-:Y:S05]  /*c6b0*/  BSYNC.RECONVERGENT B0 ;  /* 0x0000000000007941 */ /* 0x000fea0003800200 */
.L_x_1259:
[----:B------:R-:W-:Y:S05]  /*c6c0*/  EXIT ;  /* 0x000000000000794d */ /* 0x000fea0003800000 */
.L_x_1256:
        /* <DEDUP_REMOVED lines=74> */
[----:B------:R-:W-:-:S07]  /*cb70*/  MOV R2, R34 ;  /* 0x0000002200027202 */ /* 0x000fce0000000f00 */
.L_x_1262:
[----:B------:R-:W-:Y:S05]  /*cb80*/  BSYNC.RECONVERGENT B0 ;  /* 0x0000000000007941 */ /* 0x000fea0003800200 */
.L_x_1261:
        /* <DEDUP_REMOVED lines=8> */
[----:B-1----:R-:W0:Y:S02]  /*cc10*/  LDCU.128 UR8, c[0x0][0x3e0] ;  /* 0x00007c00ff0877ac */ /* 0x002e240008000c00 */
.L_x_1264:
[----:B-1----:R-:W-:Y:S01]  /*cc20*/  SHF.R.S32.HI R8, RZ, 0x1f, R0 ;  /* 0x0000001fff087819 */ /* 0x002fe20000011400 */
[----:B0-----:R-:W-:-:S04]  /*cc30*/  IMAD.WIDE.U32 R4, R0, UR8, RZ ;  /* 0x0000000800047c25 */ /* 0x001fc8000f8e00ff */
[C---:B------:R-:W-:Y:S02]  /*cc40*/  IMAD R9, R8.reuse, UR8, RZ ;  /* 0x0000000808097c24 */ /* 0x040fe4000f8e02ff */
[C---:B---3--:R-:W-:Y:S02]  /*cc50*/  IMAD R13, R8.reuse, UR14, RZ ;  /* 0x0000000e080d7c24 */ /* 0x048fe4000f8e02ff */
[----:B------:R-:W-:Y:S01]  /*cc60*/  IMAD R17, R8, UR20, RZ ;  /* 0x0000001408117c24 */ /* 0x000fe2000f8e02ff */
[----:B--2---:R-:W-:Y:S01]  /*cc70*/  LEA R8, P0, R4, UR12, 0x3 ;  /* 0x0000000c04087c11 */ /* 0x004fe2000f8018ff */
[C---:B------:R-:W-:Y:S02]  /*cc80*/  IMAD R9, R0.reuse, UR9, R9 ;  /* 0x0000000900097c24 */ /* 0x040fe4000f8e0209 */
[----:B------:R-:W-:-:S04]  /*cc90*/  IMAD.WIDE.U32 R10, R0, UR14, RZ ;  /* 0x0000000e000a7c25 */ /* 0x000fc8000f8e00ff */
[----:B------:R-:W-:Y:S01]  /*cca0*/  IMAD R13, R0, UR15, R13 ;  /* 0x0000000f000d7c24 */ /* 0x000fe2000f8e020d */
[----:B------:R-:W-:Y:S01]  /*ccb0*/  LEA R12, P1, R10, UR10, 0x3 ;  /* 0x0000000a0a0c7c11 */ /* 0x000fe2000f8218ff */
[----:B------:R-:W-:-:S04]  /*ccc0*/  IMAD.WIDE.U32 R14, R0, UR20, RZ ;  /* 0x00000014000e7c25 */ /* 0x000fc8000f8e00ff */
[----:B------:R-:W-:Y:S01]  /*ccd0*/  IMAD R17, R0, UR21, R17 ;  /* 0x0000001500117c24 */ /* 0x000fe2000f8e0211 */
[----:B----4-:R-:W-:Y:S01]  /*cce0*/  LEA R16, P2, R14, UR22, 0x3 ;  /* 0x000000160e107c11 */ /* 0x010fe2000f8418ff */
[----:B------:R-:W-:Y:S02]  /*ccf0*/  IMAD.IADD R9, R5, 0x1, R9 ;  /* 0x0000000105097824 */ /* 0x000fe400078e0209 */
[----:B------:R-:W-:Y:S02]  /*cd00*/  IMAD.IADD R13, R11, 0x1, R13 ;  /* 0x000000010b0d7824 */ /* 0x000fe400078e020d */
[----:B------:R-:W-:Y:S01]  /*cd10*/  IMAD.IADD R17, R15, 0x1, R17 ;  /* 0x000000010f117824 */ /* 0x000fe200078e0211 */
[----:B------:R-:W-:Y:S02]  /*cd20*/  LEA.HI.X R9, R4, UR13, R9, 0x3, P0 ;  /* 0x0000000d04097c11 */ /* 0x000fe400080f1c09 */
[----:B------:R-:W-:Y:S02]  /*cd30*/  LEA.HI.X R13, R10, UR11, R13, 0x3, P1 ;  /* 0x0000000b0a0d7c11 */ /* 0x000fe400088f1c0d */
[----:B------:R-:W-:Y:S01]  /*cd40*/  LEA.HI.X R17, R14, UR23, R17, 0x3, P2 ;  /* 0x000000170e117c11 */ /* 0x000fe200090f1c11 */
[----:B------:R1:W-:Y:S04]  /*cd50*/  STG.E.64 desc[UR16][R8.64], RZ ;  /* 0x000000ff08007986 */ /* 0x0003e8000c101b10 */
[----:B------:R1:W-:Y:S04]  /*cd60*/  STG.E.64 desc[UR16][R12.64], R2 ;  /* 0x000000020c007986 */ /* 0x0003e8000c101b10 */
[----:B------:R-:W2:Y:S01]  /*cd70*/  LDG.E.64 R4, desc[UR16][R16.64] ;  /* 0x0000001010047981 */ /* 0x000ea2000c1e1b00 */
[----:B------:R-:W-:-:S04]  /*cd80*/  IADD3 R0, PT, PT, R0, UR4, RZ ;  /* 0x0000000400007c10 */ /* 0x000fc8000fffe0ff */
[----:B------:R-:W-:Y:S01]  /*cd90*/  ISETP.GE.AND P0, PT, R0, UR5, PT ;  /* 0x0000000500007c0c */ /* 0x000fe2000bf06270 */
[----:B--2---:R-:W0:Y:S02]  /*cda0*/  DFMA R4, R4, UR18, R6 ;  /* 0x0000001204047c2b */ /* 0x004e240008000006 */
[----:B0-----:R1:W-:Y:S10]  /*cdb0*/  STG.E.64 desc[UR16][R16.64], R4 ;  /* 0x0000000410007986 */ /* 0x0013f4000c101b10 */
[----:B------:R-:W-:Y:S05]  /*cdc0*/  @!P0 BRA `(.L_x_1264) ;  /* 0xfffffffc00948947 */ /* 0x000fea000383ffff */
[----:B------:R-:W-:Y:S05]  /*cdd0*/  BSYNC.RECONVERGENT B0 ;  /* 0x0000000000007941 */ /* 0x000fea0003800200 */
.L_x_1263:
[----:B------:R-:W-:Y:S05]  /*cde0*/  EXIT ;  /* 0x000000000000794d */ /* 0x000fea0003800000 */
        .weak           $__internal_16_$__cuda_sm20_dblrcp_rn_slowpath_v3
        .type           $__internal_16_$__cuda_sm20_dblrcp_rn_slowpath_v3,@function
        .size           $__internal_16_$__cuda_sm20_dblrcp_rn_slowpath_v3,($__internal_17_$__cuda_sm20_div_rn_f64_full - $__internal_16_$__cuda_sm20_dblrcp_rn_slowpath_v3)
$__internal_16_$__cuda_sm20_dblrcp_rn_slowpath_v3:
[----:B------:R-:W0:Y:S01]  /*cdf0*/  DSETP.GTU.AND P1, PT, |R34|, +INF , PT ;  /* 0x7ff000002200742a */ /* 0x000e220003f2c200 */
[----:B------:R-:W-:Y:S04]  /*ce00*/  BSSY.RECONVERGENT B1, `(.L_x_1265) ;  /* 0x000005c000017945 */ /* 0x000fe80003800200 */
        /* <DEDUP_REMOVED lines=9> */
[----:B------:R-:W-:Y:S01]  /*cea0*/  VIADD R43, R35, 0xc0200000 ;  /* 0xc0200000232b7836 */ /* 0x000fe20000000000 */
[----:B------:R-:W-:Y:S01]  /*ceb0*/  MOV R40, R3 ;  /* 0x0000000300287202 */ /* 0x000fe20000000f00 */
        /* <DEDUP_REMOVED lines=44> */
.L_x_1268:
[----:B------:R-:W0:Y:S02]  /*d180*/  DMUL R40, R34, 8.11296384146066816958e+31 ;  /* 0x4690000022287828 */ /* 0x000e240000000000 */
[----:B0-----:R-:W0:Y:S01]  /*d190*/  MUFU.RCP64H R35, R41 ;  /* 0x0000002900237308 */ /* 0x001e220000001800 */
[----:B------:R-:W-:-:S15]  /*d1a0*/  IMAD.MOV.U32 R34, RZ, RZ, R3 ;  /* 0x000000ffff227224 */ /* 0x000fde00078e0003 */
        /* <DEDUP_REMOVED lines=31> */
.L_x_1266:
[----:B------:R-:W-:Y:S01]  /*d3a0*/  LOP3.LUT R43, R35, 0x80000, RZ, 0xfc, !PT ;  /* 0x00080000232b7812 */ /* 0x000fe200078efcff */
[----:B------:R-:W-:-:S07]  /*d3b0*/  IMAD.MOV.U32 R42, RZ, RZ, R34 ;  /* 0x000000ffff2a7224 */ /* 0x000fce00078e0022 */
.L_x_1267:
[----:B------:R-:W-:Y:S05]  /*d3c0*/  BSYNC.RECONVERGENT B1 ;  /* 0x0000000000017941 */ /* 0x000fea0003800200 */
.L_x_1265:
[----:B------:R-:W-:Y:S01]  /*d3d0*/  IMAD.MOV.U32 R40, RZ, RZ, R2 ;  /* 0x000000ffff287224 */ /* 0x000fe200078e0002 */
[----:B------:R-:W-:Y:S01]  /*d3e0*/  MOV R34, R42 ;  /* 0x0000002a00227202 */ /* 0x000fe20000000f00 */
[----:B------:R-:W-:Y:S02]  /*d3f0*/  IMAD.MOV.U32 R41, RZ, RZ, 0x0 ;  /* 0x00000000ff297424 */ /* 0x000fe400078e00ff */
[----:B------:R-:W-:Y:S02]  /*d400*/  IMAD.MOV.U32 R3, RZ, RZ, R43 ;  /* 0x000000ffff037224 */ /* 0x000fe400078e002b */
[----:B------:R-:W-:Y:S05]  /*d410*/  RET.REL.NODEC R40 `(_ZN2at6native35batch_norm_reduce_statistics_kernelIddlEEvNS_27GenericPackedTensorAccessorIT0_Lm2ENS_17RestrictPtrTraitsET1_EES6_NS2_IS3_Lm1ES4_S5_EES7_NS2_IT_Lm1ES4_S5_EES9_S3_S3_S9_) ;  /* 0xffffff2828f87950 */ /* 0x000fea0003c3ffff */
        .weak           $__internal_17_$__cuda_sm20_div_rn_f64_full
        .type           $__internal_17_$__cuda_sm20_div_rn_f64_full,@function
        .size           $__internal_17_$__cuda_sm20_div_rn_f64_full,($__internal_18_$__cuda_sm20_dsqrt_rn_f64_mediumpath_v1 - $__internal_17_$__cuda_sm20_div_rn_f64_full)
$__internal_17_$__cuda_sm20_div_rn_f64_full:
[C---:B------:R-:W-:Y:S01]  /*d420*/  FSETP.GEU.AND P3, PT, |R9|.reuse, 1.469367938527859385e-39, PT ;  /* 0x001000000900780b */ /* 0x040fe20003f6e200 */
[----:B------:R-:W-:Y:S01]  /*d430*/  IMAD.MOV.U32 R5, RZ, RZ, 0x1ca00000 ;  /* 0x1ca00000ff057424 */ /* 0x000fe200078e00ff */
[----:B------:R-:W-:Y:S01]  /*d440*/  LOP3.LUT R13, R9, 0x7ff00000, RZ, 0xc0, !PT ;  /* 0x7ff00000090d7812 */ /* 0x000fe200078ec0ff */
[----:B------:R-:W-:Y:S01]  /*d450*/  IMAD.MOV.U32 R14, RZ, RZ, 0x1 ;  /* 0x00000001ff0e7424 */ /* 0x000fe200078e00ff */
[C---:B------:R-:W-:Y:S01]  /*d460*/  LOP3.LUT R24, R7.reuse, 0x7ff00000, RZ, 0xc0, !PT ;  /* 0x7ff0000007187812 */ /* 0x040fe200078ec0ff */
[----:B------:R-:W-:Y:S01]  /*d470*/  BSSY.RECONVERGENT B2, `(.L_x_1269) ;  /* 0x0000079000027945 */ /* 0x000fe20003800200 */
[----:B------:R-:W-:Y:S01]  /*d480*/  FSETP.GEU.AND P1, PT, |R7|, 1.469367938527859385e-39, PT ;  /* 0x001000000700780b */ /* 0x000fe20003f2e200 */
[----:B------:R-:W-:Y:S01]  /*d490*/  IMAD.MOV.U32 R31, RZ, RZ, R13 ;  /* 0x000000ffff1f7224 */ /* 0x000fe200078e000d */
[----:B------:R-:W-:Y:S01]  /*d4a0*/  ISETP.GE.U32.AND P2, PT, R13, R24, PT ;  /* 0x000000180d00720c */ /* 0x000fe20003f46070 */
[----:B------:R-:W-:Y:S01]  /*d4b0*/  IMAD.MOV.U32 R30, RZ, RZ, R24 ;  /* 0x000000ffff1e7224 */ /* 0x000fe200078e0018 */
[----:B------:R-:W-:-:S02]  /*d4c0*/  LOP3.LUT R2, R7, 0x800fffff, RZ, 0xc0, !PT ;  /* 0x800fffff07027812 */ /* 0x000fc400078ec0ff */
[----:B------:R-:W-:Y:S02]  /*d4d0*/  SEL R11, R5, 0x63400000, !P2 ;  /* 0x63400000050b7807 */ /* 0x000fe40005000000 */
[----:B------:R-:W-:Y:S02]  /*d4e0*/  @!P3 LOP3.LUT R10, R7, 0x7ff00000, RZ, 0xc0, !PT ;  /* 0x7ff00000070ab812 */ /* 0x000fe400078ec0ff */
[----:B------:R-:W-:Y:S02]  /*d4f0*/  LOP3.LUT R11, R11, 0x800fffff, R9, 0xf8, !PT ;  /* 0x800fffff0b0b7812 */ /* 0x000fe400078ef809 */
[----:B------:R-:W-:Y:S01]  /*d500*/  @!P3 ISETP.GE.U32.AND P4, PT, R13, R10, PT ;  /* 0x0000000a0d00b20c */ /* 0x000fe20003f86070 */
[----:B------:R-:W-:Y:S01]  /*d510*/  IMAD.MOV.U32 R10, RZ, RZ, R8 ;  /* 0x000000ffff0a7224 */ /* 0x000fe200078e0008 */
[----:B------:R-:W-:Y:S02]  /*d520*/  @!P3 MOV R28, RZ ;  /* 0x000000ff001cb202 */ /* 0x000fe40000000f00 */
[----:B------:R-:W-:-:S02]  /*d530*/  @!P3 SEL R25, R5, 0x63400000, !P4 ;  /* 0x634000000519b807 */ /* 0x000fc40006000000 */
[----:B------:R-:W-:Y:S02]  /*d540*/  LOP3.LUT R3, R2, 0x3ff00000, RZ, 0xfc, !PT ;  /* 0x3ff0000002037812 */ /* 0x000fe400078efcff */
[----:B------:R-:W-:Y:S02]  /*d550*/  @!P3 LOP3.LUT R25, R25, 0x80000000, R9, 0xf8, !PT ;  /* 0x800000001919b812 */ /* 0x000fe400078ef809 */
[----:B------:R-:W-:Y:S02]  /*d560*/  MOV R2, R6 ;  /* 0x0000000600027202 */ /* 0x000fe40000000f00 */
[----:B------:R-:W-:-:S04]  /*d570*/  @!P3 LOP3.LUT R29, R25, 0x100000, RZ, 0xfc, !PT ;  /* 0x00100000191db812 */ /* 0x000fc800078efcff */
[----:B------:R-:W0:Y:S02]  /*d580*/  @!P1 DMUL R2, R6, 8.98846567431157953865e+307 ;  /* 0x7fe0000006029828 */ /* 0x000e240000000000 */
[----:B0-----:R-:W0:Y:S01]  /*d590*/  MUFU.RCP64H R15, R3 ;  /* 0x00000003000f7308 */ /* 0x001e220000001800 */
[----:B------:R-:W-:-:S04]  /*d5a0*/  @!P1 LOP3.LUT R30, R3, 0x7ff00000, RZ, 0xc0, !PT ;  /* 0x7ff00000031e9812 */ /* 0x000fc800078ec0ff */
[----:B------:R-:W-:-:S15]  /*d5b0*/  IADD3 R25, PT, PT, R30, -0x1, RZ ;  /* 0xffffffff1e197810 */ /* 0x000fde0007ffe0ff */
[----:B------:R-:W-:-:S15]  /*d5c0*/  NOP ;  /* 0x0000000000007918 */ /* 0x000fde0000000000 */
[----:B------:R-:W-:-:S15]  /*d5d0*/  NOP ;  /* 0x0000000000007918 */ /* 0x000fde0000000000 */
[----:B------:R-:W-:-:S12]  /*d5e0*/  NOP ;  /* 0x0000000000007918 */ /* 0x000fd80000000000 */
[----:B------:R-:W1:Y:S02]  /*d5f0*/  @!P3 DFMA R10, R10, 2, -R28 ;  /* 0x400000000a0ab82b */ /* 0x000e64000000081c */
[----:B-1----:R-:W-:-:S05]  /*d600*/  @!P3 LOP3.LUT R31, R11, 0x7ff00000, RZ, 0xc0, !PT ;  /* 0x7ff000000b1fb812 */ /* 0x002fca00078ec0ff */
[----:B------:R-:W-:-:S05]  /*d610*/  VIADD R24, R31, 0xffffffff ;  /* 0xffffffff1f187836 */ /* 0x000fca0000000000 */
[----:B------:R-:W-:-:S04]  /*d620*/  ISETP.GT.U32.AND P1, PT, R24, 0x7feffffe, PT ;  /* 0x7feffffe1800780c */ /* 0x000fc80003f24070 */
[----:B------:R-:W-:-:S15]  /*d630*/  ISETP.GT.U32.OR P1, PT, R25, 0x7feffffe, P1 ;  /* 0x7feffffe1900780c */ /* 0x000fde0000f24470 */
[----:B------:R-:W-:-:S15]  /*d640*/  NOP ;  /* 0x0000000000007918 */ /* 0x000fde0000000000 */
[----:B------:R-:W-:-:S15]  /*d650*/  NOP ;  /* 0x0000000000007918 */ /* 0x000fde0000000000 */
[----:B------:R-:W-:-:S03]  /*d660*/  NOP ;  /* 0x0000000000007918 */ /* 0x000fc60000000000 */
        /* <DEDUP_REMOVED lines=36> */
[----:B01----:R-:W-:Y:S05]  /*d8b0*/  @P1 BRA `(.L_x_1270) ;  /* 0x00000000007c1947 */ /* 0x003fea0003800000 */
[----:B------:R-:W-:-:S04]  /*d8c0*/  LOP3.LUT R24, R7, 0x7ff00000, RZ, 0xc0, !PT ;  /* 0x7ff0000007187812 */ /* 0x000fc800078ec0ff */
[CC--:B------:R-:W-:Y:S02]  /*d8d0*/  VIADDMNMX R8, R13.reuse, -R24.reuse, 0xb9600000, !PT ;  /* 0xb96000000d087446 */ /* 0x0c0fe40007800918 */
[----:B------:R-:W-:Y:S02]  /*d8e0*/  ISETP.GE.U32.AND P1, PT, R13, R24, PT ;  /* 0x000000180d00720c */ /* 0x000fe40003f26070 */
[----:B------:R-:W-:Y:S02]  /*d8f0*/  VIMNMX R8, PT, PT, R8, 0x46a00000, PT ;  /* 0x46a0000008087848 */ /* 0x000fe40003fe0100 */
[----:B------:R-:W-:-:S05]  /*d900*/  SEL R5, R5, 0x63400000, !P1 ;  /* 0x6340000005057807 */ /* 0x000fca0004800000 */
[----:B------:R-:W-:Y:S02]  /*d910*/  IMAD.IADD R5, R8, 0x1, -R5 ;  /* 0x0000000108057824 */ /* 0x000fe400078e0a05 */
[----:B------:R-:W-:Y:S02]  /*d920*/  IMAD.MOV.U32 R8, RZ, RZ, RZ ;  /* 0x000000ffff087224 */ /* 0x000fe400078e00ff */
[----:B------:R-:W-:-:S06]  /*d930*/  VIADD R9, R5, 0x7fe00000 ;  /* 0x7fe0000005097836 */ /* 0x000fcc0000000000 */
[----:B------:R-:W0:Y:S02]  /*d940*/  DMUL R24, R14, R8 ;  /* 0x000000080e187228 */ /* 0x000e240000000000 */
[----:B0-----:R-:W-:-:S13]  /*d950*/  FSETP.GTU.AND P1, PT, |R25|, 1.469367938527859385e-39, PT ;  /* 0x001000001900780b */ /* 0x001fda0003f2c200 */
[----:B------:R-:W-:Y:S05]  /*d960*/  @P1 BRA `(.L_x_1271) ;  /* 0x0000000000a41947 */ /* 0x000fea0003800000 */
[----:B------:R-:W0:Y:S01]  /*d970*/  DFMA R2, R14, -R2, R10 ;  /* 0x800000020e02722b */ /* 0x000e22000000000a */
[----:B------:R-:W-:Y:S02]  /*d980*/  MOV R8, RZ ;  /* 0x000000ff00087202 */ /* 0x000fe40000000f00 */
[C---:B0-----:R-:W-:Y:S02]  /*d990*/  FSETP.NEU.AND P1, PT, R3.reuse, RZ, PT ;  /* 0x000000ff0300720b */ /* 0x041fe40003f2d000 */
[----:B------:R-:W-:-:S04]  /*d9a0*/  LOP3.LUT R7, R3, 0x80000000, R7, 0x48, !PT ;  /* 0x8000000003077812 */ /* 0x000fc800078e4807 */
[----:B------:R-:W-:-:S07]  /*d9b0*/  LOP3.LUT R9, R7, R9, RZ, 0xfc, !PT ;  /* 0x0000000907097212 */ /* 0x000fce00078efcff */
[----:B------:R-:W-:Y:S05]  /*d9c0*/  @!P1 BRA `(.L_x_1271) ;  /* 0x00000000008c9947 */ /* 0x000fea0003800000 */
[----:B------:R-:W-:Y:S01]  /*d9d0*/  IMAD.MOV R3, RZ, RZ, -R5 ;  /* 0x000000ffff037224 */ /* 0x000fe200078e0a05 */
[----:B------:R-:W0:Y:S01]  /*d9e0*/  DMUL.RP R8, R14, R8 ;  /* 0x000000080e087228 */ /* 0x000e220000008000 */
[----:B------:R-:W-:Y:S01]  /*d9f0*/  IMAD.MOV.U32 R2, RZ, RZ, RZ ;  /* 0x000000ffff027224 */ /* 0x000fe200078e00ff */
[----:B0-----:R-:W-:-:S15]  /*da00*/  LOP3.LUT R7, R9, R7, RZ, 0x3c, !PT ;  /* 0x0000000709077212 */ /* 0x001fde00078e3cff */
[----:B------:R-:W-:-:S15]  /*da10*/  NOP ;  /* 0x0000000000007918 */ /* 0x000fde0000000000 */
[----:B------:R-:W-:-:S15]  /*da20*/  NOP ;  /* 0x0000000000007918 */ /* 0x000fde0000000000 */
[----:B------:R-:W-:-:S15]  /*da30*/  NOP ;  /* 0x0000000000007918 */ /* 0x000fde0000000000 */
[----:B------:R-:W-:-:S02]  /*da40*/  NOP ;  /* 0x0000000000007918 */ /* 0x000fc40000000000 */
[----:B------:R-:W0:Y:S02]  /*da50*/  DFMA R2, R24, -R2, R14 ;  /* 0x800000021802722b */ /* 0x000e24000000000e */
[----:B0-----:R-:W-:-:S04]  /*da60*/  IADD3 R2, PT, PT, -R5, -0x43300000, RZ ;  /* 0xbcd0000005027810 */ /* 0x001fc80007ffe1ff */
[----:B------:R-:W-:-:S04]  /*da70*/  FSETP.NEU.AND P1, PT, |R3|, R2, PT ;  /* 0x000000020300720b */ /* 0x000fc80003f2d200 */
[----:B------:R-:W-:Y:S02]  /*da80*/  FSEL R24, R8, R24, !P1 ;  /* 0x0000001808187208 */ /* 0x000fe40004800000 */
[----:B------:R-:W-:Y:S01]  /*da90*/  FSEL R25, R7, R25, !P1 ;  /* 0x0000001907197208 */ /* 0x000fe20004800000 */
[----:B------:R-:W-:Y:S06]  /*daa0*/  BRA `(.L_x_1271) ;  /* 0x0000000000547947 */ /* 0x000fec0003800000 */
.L_x_1270:
[----:B------:R-:W0:Y:S02]  /*dab0*/  DSETP.NAN.AND P1, PT, R8, R8, PT ;  /* 0x000000080800722a */ /* 0x000e240003f28000 */
[----:B0-----:R-:W-:Y:S05]  /*dac0*/  @P1 BRA `(.L_x_1272) ;  /* 0x0000000000441947 */ /* 0x001fea0003800000 */
[----:B------:R-:W0:Y:S02]  /*dad0*/  DSETP.NAN.AND P1, PT, R6, R6, PT ;  /* 0x000000060600722a */ /* 0x000e240003f28000 */
[----:B0-----:R-:W-:Y:S05]  /*dae0*/  @P1 BRA `(.L_x_1273) ;  /* 0x0000000000301947 */ /* 0x001fea0003800000 */
[----:B------:R-:W-:Y:S01]  /*daf0*/  ISETP.NE.AND P1, PT, R31, R30, PT ;  /* 0x0000001e1f00720c */ /* 0x000fe20003f25270 */
[----:B------:R-:W-:Y:S01]  /*db00*/  IMAD.MOV.U32 R24, RZ, RZ, 0x0 ;  /* 0x00000000ff187424 */ /* 0x000fe200078e00ff */
[----:B------:R-:W-:-:S11]  /*db10*/  MOV R25, 0xfff80000 ;  /* 0xfff8000000197802 */ /* 0x000fd60000000f00 */
[----:B------:R-:W-:Y:S05]  /*db20*/  @!P1 BRA `(.L_x_1271) ;  /* 0x0000000000349947 */ /* 0x000fea0003800000 */
[----:B------:R-:W-:Y:S02]  /*db30*/  ISETP.NE.AND P1, PT, R31, 0x7ff00000, PT ;  /* 0x7ff000001f00780c */ /* 0x000fe40003f25270 */
[----:B------:R-:W-:Y:S02]  /*db40*/  LOP3.LUT R25, R9, 0x80000000, R7, 0x48, !PT ;  /* 0x8000000009197812 */ /* 0x000fe400078e4807 */
[----:B------:R-:W-:-:S13]  /*db50*/  ISETP.EQ.OR P1, PT, R30, RZ, !P1 ;  /* 0x000000ff1e00720c */ /* 0x000fda0004f22670 */
[----:B------:R-:W-:Y:S01]  /*db60*/  @P1 LOP3.LUT R2, R25, 0x7ff00000, RZ, 0xfc, !PT ;  /* 0x7ff0000019021812 */ /* 0x000fe200078efcff */
[----:B------:R-:W-:Y:S02]  /*db70*/  @!P1 IMAD.MOV.U32 R24, RZ, RZ, RZ ;  /* 0x000000ffff189224 */ /* 0x000fe400078e00ff */
[----:B------:R-:W-:Y:S02]  /*db80*/  @P1 IMAD.MOV.U32 R24, RZ, RZ, RZ ;  /* 0x000000ffff181224 */ /* 0x000fe400078e00ff */
[----:B------:R-:W-:Y:S01]  /*db90*/  @P1 IMAD.MOV.U32 R25, RZ, RZ, R2 ;  /* 0x000000ffff191224 */ /* 0x000fe200078e0002 */
[----:B------:R-:W-:Y:S06]  /*dba0*/  BRA `(.L_x_1271) ;  /* 0x0000000000147947 */ /* 0x000fec0003800000 */
.L_x_1273:
[----:B------:R-:W-:Y:S02]  /*dbb0*/  LOP3.LUT R25, R7, 0x80000, RZ, 0xfc, !PT ;  /* 0x0008000007197812 */ /* 0x000fe400078efcff */
[----:B------:R-:W-:Y:S01]  /*dbc0*/  MOV R24, R6 ;  /* 0x0000000600187202 */ /* 0x000fe20000000f00 */
[----:B------:R-:W-:Y:S06]  /*dbd0*/  BRA `(.L_x_1271) ;  /* 0x0000000000087947 */ /* 0x000fec0003800000 */
.L_x_1272:
[----:B------:R-:W-:Y:S01]  /*dbe0*/  LOP3.LUT R25, R9, 0x80000, RZ, 0xfc, !PT ;  /* 0x0008000009197812 */ /* 0x000fe200078efcff */
[----:B------:R-:W-:-:S07]  /*dbf0*/  IMAD.MOV.U32 R24, RZ, RZ, R8 ;  /* 0x000000ffff187224 */ /* 0x000fce00078e0008 */
.L_x_1271:
[----:B------:R-:W-:Y:S05]  /*dc00*/  BSYNC.RECONVERGENT B2 ;  /* 0x0000000000027941 */ /* 0x000fea0003800200 */
.L_x_1269:
[----:B------:R-:W-:Y:S01]  /*dc10*/  MOV R13, 0x0 ;  /* 0x00000000000d7802 */ /* 0x000fe20000000f00 */
[----:B------:R-:W-:Y:S02]  /*dc20*/  IMAD.MOV.U32 R2, RZ, RZ, R24 ;  /* 0x000000ffff027224 */ /* 0x000fe400078e0018 */
[----:B------:R-:W-:Y:S01]  /*dc30*/  IMAD.MOV.U32 R3, RZ, RZ, R25 ;  /* 0x000000ffff037224 */ /* 0x000fe200078e0019 */
[----:B------:R-:W-:Y:S06]  /*dc40*/  RET.REL.NODEC R12 `(_ZN2at6native35batch_norm_reduce_statistics_kernelIddlEEvNS_27GenericPackedTensorAccessorIT0_Lm2ENS_17RestrictPtrTraitsET1_EES6_NS2_IS3_Lm1ES4_S5_EES7_NS2_IT_Lm1ES4_S5_EES9_S3_S3_S9_) ;  /* 0xffffff200cec7950 */ /* 0x000fec0003c3ffff */
        .weak           $__internal_18_$__cuda_sm20_dsqrt_rn_f64_mediumpath_v1
        .type           $__internal_18_$__cuda_sm20_dsqrt_rn_f64_mediumpath_v1,@function
        .size           $__internal_18_$__cuda_sm20_dsqrt_rn_f64_mediumpath_v1,(.L_x_27011 - $__internal_18_$__cuda_sm20_dsqrt_rn_f64_mediumpath_v1)
$__internal_18_$__cuda_sm20_dsqrt_rn_f64_mediumpath_v1:
[----:B------:R-:W-:Y:S01]  /*dc50*/  ISETP.GE.U32.AND P1, PT, R5, -0x3400000, PT ;  /* 0xfcc000000500780c */ /* 0x000fe20003f26070 */
[----:B------:R-:W-:Y:S01]  /*dc60*/  BSSY.RECONVERGENT B2, `(.L_x_1274) ;  /* 0x000004c000027945 */ /* 0x000fe20003800200 */
[----:B------:R-:W-:Y:S02]  /*dc70*/  IMAD.MOV.U32 R13, RZ, RZ, R11 ;  /* 0x000000ffff0d7224 */ /* 0x000fe400078e000b */
[----:B------:R-:W-:Y:S02]  /*dc80*/  IMAD.MOV.U32 R12, RZ, RZ, R3 ;  /* 0x000000ffff0c7224 */ /* 0x000fe400078e0003 */
[----:B------:R-:W-:-:S07]  /*dc90*/  IMAD.MOV.U32 R11, RZ, RZ, R15 ;  /* 0x000000ffff0b7224 */ /* 0x000fce00078e000f */
[----:B------:R-:W-:Y:S05]  /*dca0*/  @!P1 BRA `(.L_x_1275) ;  /* 0x00000000003c9947 */ /* 0x000fea0003800000 */
[----:B------:R-:W0:Y:S02]  /*dcb0*/  DFMA.RM R6, R10, R6, R8 ;  /* 0x000000060a06722b */ /* 0x000e240000004008 */
[----:B0-----:R-:W-:-:S04]  /*dcc0*/  IADD3 R10, P1, PT, R6, 0x1, RZ ;  /* 0x00000001060a7810 */ /* 0x001fc80007f3e0ff */
[----:B------:R-:W-:-:S15]  /*dcd0*/  IADD3.X R11, PT, PT, RZ, R7, RZ, P1, !PT ;  /* 0x00000007ff0b7210 */ /* 0x000fde0000ffe4ff */
[----:B------:R-:W-:-:S15]  /*dce0*/  NOP ;  /* 0x0000000000007918 */ /* 0x000fde0000000000 */
[----:B------:R-:W-:-:S15]  /*dcf0*/  NOP ;  /* 0x0000000000007918 */ /* 0x000fde0000000000 */
[----:B------:R-:W-:-:S13]  /*dd00*/  NOP ;  /* 0x0000000000007918 */ /* 0x000fda0000000000 */
[----:B------:R-:W0:-:S15]  /*dd10*/  DFMA.RP R8, -R6, R10, R12 ;  /* 0x0000000a0608722b */ /* 0x000e1e000000810c */
[----:B------:R-:W-:-:S15]  /*dd20*/  NOP ;  /* 0x0000000000007918 */ /* 0x000fde0000000000 */
[----:B------:R-:W-:-:S15]  /*dd30*/  NOP ;  /* 0x0000000000007918 */ /* 0x000fde0000000000 */
[----:B------:R-:W-:-:S15]  /*dd40*/  NOP ;  /* 0x0000000000007918 */ /* 0x000fde0000000000 */
[----:B------:R-:W-:-:S04]  /*dd50*/  NOP ;  /* 0x0000000000007918 */ /* 0x000fc80000000000 */
[----:B0-----:R-:W0:Y:S02]  /*dd60*/  DSETP.GT.AND P1, PT, R8, RZ, PT ;  /* 0x000000ff0800722a */ /* 0x001e240003f24000 */
[----:B0-----:R-:W-:Y:S02]  /*dd70*/  FSEL R6, R10, R6, P1 ;  /* 0x000000060a067208 */ /* 0x001fe40000800000 */
[----:B------:R-:W-:Y:S01]  /*dd80*/  FSEL R7, R11, R7, P1 ;  /* 0x000000070b077208 */ /* 0x000fe20000800000 */
[----:B------:R-:W-:Y:S06]  /*dd90*/  BRA `(.L_x_1276) ;  /* 0x0000000000e07947 */ /* 0x000fec0003800000 */
.L_x_1275:
[----:B------:R-:W0:Y:S02]  /*dda0*/  DSETP.NE.AND P1, PT, R12, RZ, PT ;  /* 0x000000ff0c00722a */ /* 0x000e240003f25000 */
[----:B0-----:R-:W-:Y:S05]  /*ddb0*/  @!P1 BRA `(.L_x_1277) ;  /* 0x0000000000d49947 */ /* 0x001fea0003800000 */
[----:B------:R-:W-:-:S13]  /*ddc0*/  ISETP.GE.AND P1, PT, R13, RZ, PT ;  /* 0x000000ff0d00720c */ /* 0x000fda0003f26270 */
[----:B------:R-:W-:Y:S02]  /*ddd0*/  @!P1 IMAD.MOV.U32 R6, RZ, RZ, 0x0 ;  /* 0x00000000ff069424 */ /* 0x000fe400078e00ff */
[----:B------:R-:W-:Y:S01]  /*dde0*/  @!P1 IMAD.MOV.U32 R7, RZ, RZ, -0x80000 ;  /* 0xfff80000ff079424 */ /* 0x000fe200078e00ff */
[----:B------:R-:W-:Y:S06]  /*ddf0*/  @!P1 BRA `(.L_x_1276) ;  /* 0x0000000000c89947 */ /* 0x000fec0003800000 */
[----:B------:R-:W-:-:S13]  /*de00*/  ISETP.GT.AND P1, PT, R13, 0x7fefffff, PT ;  /* 0x7fefffff0d00780c */ /* 0x000fda0003f24270 */
[----:B------:R-:W-:Y:S05]  /*de10*/  @P1 BRA `(.L_x_1277) ;  /* 0x0000000000bc1947 */ /* 0x000fea0003800000 */
[----:B------:R-:W0:Y:S01]  /*de20*/  DMUL R6, R12, 8.11296384146066816958e+31 ;  /* 0x469000000c067828 */ /* 0x000e220000000000 */
[----:B------:R-:W-:Y:S01]  /*de30*/  IMAD.MOV.U32 R8, RZ, RZ, RZ ;  /* 0x000000ffff087224 */ /* 0x000fe200078e00ff */
[----:B0-----:R-:W0:Y:S01]  /*de40*/  MUFU.RSQ64H R9, R7 ;  /* 0x0000000700097308 */ /* 0x001e220000001c00 */
[----:B------:R-:W-:Y:S01]  /*de50*/  MOV R12, 0x0 ;  /* 0x00000000000c7802 */ /* 0x000fe20000000f00 */
        /* <DEDUP_REMOVED lines=29> */
[----:B0-----:R0:W1:Y:S02]  /*e030*/  DMUL R8, R6, R10 ;  /* 0x0000000a06087228 */ /* 0x0010640000000000 */
[----:B0-----:R-:W-:-:S15]  /*e040*/  VIADD R11, R11, 0xfff00000 ;  /* 0xfff000000b0b7836 */ /* 0x001fde0000000000 */
[----:B------:R-:W-:-:S15]  /*e050*/  NOP ;  /* 0x0000000000007918 */ /* 0x000fde0000000000 */
[----:B------:R-:W-:-:S15]  /*e060*/  NOP ;  /* 0x0000000000007918 */ /* 0x000fde0000000000 */
[----:B------:R-:W-:-:S15]  /*e070*/  NOP ;  /* 0x0000000000007918 */ /* 0x000fde0000000000 */
[----:B------:R-:W-:-:S02]  /*e080*/  NOP ;  /* 0x0000000000007918 */ /* 0x000fc40000000000 */
[----:B-1----:R-:W0:-:S15]  /*e090*/  DFMA R12, R8, -R8, R6 ;  /* 0x80000008080c722b */ /* 0x002e1e0000000006 */
[----:B------:R-:W-:-:S15]  /*e0a0*/  NOP ;  /* 0x0000000000007918 */ /* 0x000fde0000000000 */
[----:B------:R-:W-:-:S15]  /*e0b0*/  NOP ;  /* 0x0000000000007918 */ /* 0x000fde0000000000 */
[----:B------:R-:W-:-:S15]  /*e0c0*/  NOP ;  /* 0x0000000000007918 */ /* 0x000fde0000000000 */
[----:B------:R-:W-:-:S04]  /*e0d0*/  NOP ;  /* 0x0000000000007918 */ /* 0x000fc80000000000 */
[----:B0-----:R-:W0:Y:S02]  /*e0e0*/  DFMA R6, R10, R12, R8 ;  /* 0x0000000c0a06722b */ /* 0x001e240000000008 */
[----:B0-----:R-:W-:Y:S01]  /*e0f0*/  VIADD R7, R7, 0xfcb00000 ;  /* 0xfcb0000007077836 */ /* 0x001fe20000000000 */
[----:B------:R-:W-:Y:S06]  /*e100*/  BRA `(.L_x_1276) ;  /* 0x0000000000047947 */ /* 0x000fec0003800000 */
.L_x_1277:
[----:B------:R0:W1:Y:S02]  /*e110*/  DADD R6, R12, R12 ;  /* 0x000000000c067229 */ /* 0x000064000000000c */
.L_x_1276:
[----:B------:R-:W-:Y:S05]  /*e120*/  BSYNC.RECONVERGENT B2 ;  /* 0x0000000000027941 */ /* 0x000fea0003800200 */
.L_x_1274:
[----:B------:R-:W-:Y:S01]  /*e130*/  IMAD.MOV.U32 R3, RZ, RZ, 0x0 ;  /* 0x00000000ff037424 */ /* 0x000fe200078e00ff */
[----:B-1----:R-:W-:Y:S01]  /*e140*/  MOV R34, R6 ;  /* 0x0000000600227202 */ /* 0x002fe20000000f00 */
[----:B------:R-:W-:Y:S02]  /*e150*/  IMAD.MOV.U32 R35, RZ, RZ, R7 ;  /* 0x000000ffff237224 */ /* 0x000fe400078e0007 */
[----:B0-----:R-:W-:Y:S05]  /*e160*/  RET.REL.NODEC R2 `(_ZN2at6native35batch_norm_reduce_statistics_kernelIddlEEvNS_27GenericPackedTensorAccessorIT0_Lm2ENS_17RestrictPtrTraitsET1_EES6_NS2_IS3_Lm1ES4_S5_EES7_NS2_IT_Lm1ES4_S5_EES9_S3_S3_S9_) ;  /* 0xffffff1c02a47950 */ /* 0x001fea0003c3ffff */
.L_x_1278:
        /* <DEDUP_REMOVED lines=9> */
.L_x_27011:


//--------------------- .text._ZN2at6native35batch_norm_reduce_statistics_kernelIddiEEvNS_27GenericPackedTensorAccessorIT0_Lm2ENS_17RestrictPtrTraitsET1_EES6_NS2_IS3_Lm1ES4_S5_EES7_NS2_IT_Lm1ES4_S5_EES9_S3_S3_S9_ --------------------------
	.section	.text._ZN2at6native35batch_norm_reduce_statistics_kernelIddiEEvNS_27GenericPackedTensorAccessorIT0_Lm2ENS_17RestrictPtrTraitsET1_EES6_NS2_IS3_Lm1ES4_S5_EES7_NS2_IT_Lm1ES4_S5_EES9_S3_S3_S9_,"ax",@progbits
	.align	128
        .global         _ZN2at6native35batch_norm_reduce_statistics_kernelIddiEEvNS_27GenericPackedTensorAccessorIT0_Lm2ENS_17RestrictPtrTraitsET1_EES6_NS2_IS3_Lm1ES4_S5_EES7_NS2_IT_Lm1ES4_S5_EES9_S3_S3_S9_
        .type           _ZN2at6native35batch_norm_reduce_statistics_kernelIddiEEvNS_27GenericPackedTensorAccessorIT0_Lm2ENS_17RestrictPtrTraitsET1_EES6_NS2_IS3_Lm1ES4_S5_EES7_NS2_IT_Lm1ES4_S5_EES9_S3_S3_S9_,@function
        .size           _ZN2at6native35batch_norm_reduce_statistics_kernelIddiEEvNS_27GenericPackedTensorAccessorIT0_Lm2ENS_17RestrictPtrTraitsET1_EES6_NS2_IS3_Lm1ES4_S5_EES7_NS2_IT_Lm1ES4_S5_EES9_S3_S3_S9_,(.L_x_27014 - _ZN2at6native35batch_norm_reduce_statistics_kernelIddiEEvNS_27GenericPackedTensorAccessorIT0_Lm2ENS_17RestrictPtrTraitsET1_EES6_NS2_IS3_Lm1ES4_S5_EES7_NS2_IT_Lm1ES4_S5_EES9_S3_S3_S9_)
        .other          _ZN2at6native35batch_norm_reduce_statistics_kernelIddiEEvNS_27GenericPackedTensorAccessorIT0_Lm2ENS_17RestrictPtrTraitsET1_EES6_NS2_IS3_Lm1ES4_S5_EES7_NS2_IT_Lm1ES4_S5_EES9_S3_S3_S9_,@"STO_CUDA_ENTRY STV_DEFAULT"
_ZN2at6native35batch_norm_reduce_statistics_kernelIddiEEvNS_27GenericPackedTensorAccessorIT0_Lm2ENS_17RestrictPtrTraitsET1_EES6_NS2_IS3_Lm1ES4_S5_EES7_NS2_IT_Lm1ES4_S5_EES9_S3_S3_S9_:
.text._ZN2at6native35batch_norm_reduce_statistics_kernelIddiEEvNS_27GenericPackedTensorAccessorIT0_Lm2ENS_17RestrictPtrTraitsET1_EES6_NS2_IS3_Lm1ES4_S5_EES7_NS2_IT_Lm1ES4_S5_EES9_S3_S3_S9_:
        /* <DEDUP_REMOVED lines=9> */
[----:B------:R-:W1:Y:S01]  /*0090*/  LDC.64 R18, c[0x0][0x3f8] ;  /* 0x0000fe00ff127b82 */ /* 0x000e620000000a00 */
[----:B------:R-:W2:Y:S01]  /*00a0*/  LDCU UR5, c[0x0][0x370] ;  /* 0x00006e00ff0577ac */ /* 0x000ea20008000800 */
[----:B------:R-:W3:Y:S01]  /*00b0*/  LDCU.64 UR10, c[0x0][0x358] ;  /* 0x00006b00ff0a77ac */ /* 0x000ee20008000a00 */
[----:B0-----:R-:W-:Y:S01]  /*00c0*/  UISETP.GE.AND UP0, UPT, UR4, 0x1, UPT ;  /* 0x000000010400788c */ /* 0x001fe2000bf06270 */
[----:B--2---:R-:W-:Y:S01]  /*00d0*/  IMAD R16, R16, UR5, RZ ;  /* 0x0000000510107c24 */ /* 0x004fe2000f8e02ff */
[----:B-1----:R-:W0:Y:S07]  /*00e0*/  DADD R18, -R18, 1 ;  /* 0x3ff0000012127429 */ /* 0x002e2e0000000100 */
[----:B0--3--:R-:W-:Y:S05]  /*00f0*/  BRA.U !UP0, `(.L_x_1279) ;  /* 0x000000a908107547 */ /* 0x009fea000b800000 */
[----:B------:R-:W0:Y:S02]  /*0100*/  LDCU.64 UR6, c[0x0][0x3d0] ;  /* 0x00007a00ff0677ac */ /* 0x000e240008000a00 */
[----:B0-----:R-:W-:-:S04]  /*0110*/  UISETP.NE.U32.AND UP0, UPT, UR6, URZ, UPT ;  /* 0x000000ff0600728c */ /* 0x001fc8000bf05070 */
[----:B------:R-:W-:-:S09]  /*0120*/  UISETP.NE.AND.EX UP0, UPT, UR7, URZ, UPT, UP0 ;  /* 0x000000ff0700728c */ /* 0x000fd2000bf05300 */
[----:B------:R-:W-:Y:S05]  /*0130*/  BRA.U UP0, `(.L_x_1280) ;  /* 0x0000005100ec7547 */ /* 0x000fea000b800000 */
[----:B------:R-:W0:Y:S01]  /*0140*/  LDCU.64 UR12, c[0x0][0x3f0] ;  /* 0x00007e00ff0c77ac */ /* 0x000e220008000a00 */
[----:B------:R-:W1:Y:S01]  /*0150*/  LDCU UR21, c[0x0][0x388] ;  /* 0x00007100ff1577ac */ /* 0x000e620008000800 */
[----:B------:R-:W2:Y:S01]  /*0160*/  LDCU.64 UR14, c[0x0][0x380] ;  /* 0x00007000ff0e77ac */ /* 0x000ea20008000a00 */
[----:B------:R-:W3:Y:S01]  /*0170*/  LDCU.64 UR16, c[0x0][0x398] ;  /* 0x00007300ff1077ac */ /* 0x000ee20008000a00 */
[----:B------:R-:W-:-:S12]  /*0180*/  ULOP3.LUT UR4, UR4, 0x3, URZ, 0xc0, !UPT ;  /* 0x0000000304047892 */ /* 0x000fd8000f8ec0ff */
.L_x_1314:
[----:B------:R-:W4:Y:S01]  /*0190*/  LDCU UR5, c[0x0][0x388] ;  /* 0x00007100ff0577ac */ /* 0x000f220008000800 */
[----:B------:R-:W-:Y:S01]  /*01a0*/  IMAD.MOV.U32 R15, RZ, RZ, RZ ;  /* 0x000000ffff0f7224 */ /* 0x000fe200078e00ff */
[----:B------:R-:W-:Y:S01]  /*01b0*/  CS2R R40, SRZ ;  /* 0x0000000000287805 */ /* 0x000fe2000001ff00 */
[----:B------:R-:W-:Y:S01]  /*01c0*/  IMAD.MOV.U32 R29, RZ, RZ, RZ ;  /* 0x000000ffff1d7224 */ /* 0x000fe200078e00ff */
[----:B------:R-:W5:Y:S01]  /*01d0*/  LDCU UR6, c[0x0][0x394] ;  /* 0x00007280ff0677ac */ /* 0x000f620008000800 */
[----:B------:R-:W-:Y:S01]  /*01e0*/  CS2R R36, SRZ ;  /* 0x0000000000247805 */ /* 0x000fe2000001ff00 */
        /* <DEDUP_REMOVED lines=8> */
[----:B------:R-:W-:Y:S01]  /*0270*/  IMAD.MOV.U32 R10, RZ, RZ, RZ ;  /* 0x000000ffff0a7224 */ /* 0x000fe200078e00ff */
[----:B------:R-:W-:Y:S01]  /*0280*/  CS2R R8, SRZ ;  /* 0x0000000000087805 */ /* 0x000fe2000001ff00 */
[----:B------:R-:W-:Y:S01]  /*0290*/  IMAD.MOV.U32 R29, RZ, RZ, RZ ;  /* 0x000000ffff1d7224 */ /* 0x000fe200078e00ff */
[----:B------:R-:W4:Y:S01]  /*02a0*/  LDCU UR7, c[0x0][0x390] ;  /* 0x00007200ff0777ac */ /* 0x000f220008000800 */
[----:B------:R-:W-:Y:S01]  /*02b0*/  CS2R R40, SRZ ;  /* 0x0000000000287805 */ /* 0x000fe2000001ff00 */
[----:B------:R-:W5:Y:S01]  /*02c0*/  LDCU UR19, c[0x0][0x390] ;  /* 0x00007200ff1377ac */ /* 0x000f620008000800 */
[----:B------:R-:W1:Y:S01]  /*02d0*/  LDCU UR20, c[0x0][0x3a8] ;  /* 0x00007500ff1477ac */ /* 0x000e620008000800 */
[----:B------:R-:W-:Y:S02]  /*02e0*/  ULOP3.LUT UR5, UR5, 0x7ffffffc, URZ, 0xc0, !UPT ;  /* 0x7ffffffc05057892 */ /* 0x000fe4000f8ec0ff */
[----:B0-----:R-:W-:-:S02]  /*02f0*/  UIMAD UR9, UR6, 0x3, URZ ;  /* 0x00000003060978a4 */ /* 0x001fc4000f8e02ff */
[----:B------:R-:W-:Y:S02]  /*0300*/  UIADD3 UR8, UPT, UPT, -UR5, URZ, URZ ;  /* 0x000000ff05087290 */ /* 0x000fe4000fffe1ff */
[----:B------:R-:W-:Y:S02]  /*0310*/  USHF.L.U32 UR5, UR6, 0x1, URZ ;  /* 0x0000000106057899 */ /* 0x000fe400080006ff */
[----:B----4-:R-:W-:Y:S01]  /*0320*/  USHF.L.U32 UR18, UR7, 0x1, URZ ;  /* 0x0000000107127899 */ /* 0x010fe200080006ff */
[----:B------:R-:W-:Y:S01]  /*0330*/  IMAD.U32 R4, RZ, RZ, UR9 ;  /* 0x00000009ff047e24 */ /* 0x000fe2000f8e00ff */
[----:B------:R-:W-:Y:S01]  /*0340*/  UIMAD UR6, UR7, 0x3, URZ ;  /* 0x00000003070678a4 */ /* 0x000fe2000f8e02ff */
[----:B-----5:R-:W-:Y:S02]  /*0350*/  IMAD.U32 R7, RZ, RZ, UR19 ;  /* 0x00000013ff077e24 */ /* 0x020fe4000f8e00ff */
[----:B------:R-:W-:Y:S02]  /*0360*/  IMAD.U32 R5, RZ, RZ, UR8 ;  /* 0x00000008ff057e24 */ /* 0x000fe4000f8e00ff */
[----:B-1----:R-:W-:-:S02]  /*0370*/  IMAD.U32 R6, RZ, RZ, UR20 ;  /* 0x00000014ff067e24 */ /* 0x002fc4000f8e00ff */
[----:B------:R-:W-:Y:S02]  /*0380*/  IMAD.U32 R3, RZ, RZ, UR18 ;  /* 0x00000012ff037e24 */ /* 0x000fe4000f8e00ff */
[----:B------:R-:W-:Y:S02]  /*0390*/  IMAD.U32 R2, RZ, RZ, UR5 ;  /* 0x00000005ff027e24 */ /* 0x000fe4000f8e00ff */
[----:B------:R-:W-:-:S07]  /*03a0*/  IMAD.U32 R0, RZ, RZ, UR6 ;  /* 0x00000006ff007e24 */ /* 0x000fce000f8e00ff */
.L_x_1294:
[----:B------:R-:W-:Y:S01]  /*03b0*/  IADD3 R15, P0, PT, R13, R8, RZ ;  /* 0x000000080d0f7210 */ /* 0x000fe20007f1e0ff */
[----:B------:R-:W0:Y:S03]  /*03c0*/  LDC.64 R34, c[0x0][0x400] ;  /* 0x00010000ff227b82 */ /* 0x000e260000000a00 */
[----:B------:R-:W-:Y:S02]  /*03d0*/  LEA.HI.X.SX32 R22, R8, R11, 0x1, P0 ;  /* 0x0000000b08167211 */ /* 0x000fe400000f0eff */
[----:B---3--:R-:W-:-:S04]  /*03e0*/  LEA R20, P0, R15, UR16, 0x3 ;  /* 0x000000100f147c11 */ /* 0x008fc8000f8018ff */
[----:B------:R-:W-:-:S06]  /*03f0*/  LEA.HI.X R21, R15, UR17, R22, 0x3, P0 ;  /* 0x000000110f157c11 */ /* 0x000fcc00080f1c16 */
[----:B------:R-:W3:Y:S01]  /*0400*/  LDG.E.64 R20, desc[UR10][R20.64] ;  /* 0x0000000a14147981 */ /* 0x000ee2000c1e1b00 */
[----:B------:R-:W-:-:S04]  /*0410*/  IADD3 R15, P0, PT, R14, R9, RZ ;  /* 0x000000090e0f7210 */ /* 0x000fc80007f1e0ff */
[----:B------:R-:W-:Y:S02]  /*0420*/  LEA.HI.X.SX32 R22, R9, R12, 0x1, P0 ;  /* 0x0000000c09167211 */ /* 0x000fe400000f0eff */
[----:B--2---:R-:W-:Y:S01]  /*0430*/  LEA R30, P0, R15, UR14, 0x3 ;  /* 0x0000000e0f1e7c11 */ /* 0x004fe2000f8018ff */
[----:B0-----:R-:W-:-:S03]  /*0440*/  IMAD.WIDE R34, R10, 0x8, R34 ;  /* 0x000000080a227825 */ /* 0x001fc600078e0222 */
[----:B------:R-:W-:Y:S02]  /*0450*/  LEA.HI.X R31, R15, UR15, R22, 0x3, P0 ;  /* 0x0000000f0f1f7c11 */ /* 0x000fe400080f1c16 */
[----:B------:R0:W5:Y:S04]  /*0460*/  LDG.E.64 R42, desc[UR10][R34.64] ;  /* 0x0000000a222a7981 */ /* 0x000168000c1e1b00 */
[----:B------:R-:W5:Y:S01]  /*0470*/  LDG.E.64 R30, desc[UR10][R30.64] ;  /* 0x0000000a1e1e7981 */ /* 0x000f62000c1e1b00 */
[----:B------:R-:W-:Y:S01]  /*0480*/  ULOP3.LUT UR5, UR21, 0x7ffffffc, URZ, 0xc0, !UPT ;  /* 0x7ffffffc15057892 */ /* 0x000fe2000f8ec0ff */
[----:B------:R-:W-:Y:S05]  /*0490*/  BSSY.RECONVERGENT B1, `(.L_x_1282) ;  /* 0x000001f000017945 */ /* 0x000fea0003800200 */
[----:B------:R-:W-:Y:S01]  /*04a0*/  MOV R15, UR5 ;  /* 0x00000005000f7c02 */ /* 0x000fe20008000f00 */
[----:B---3--:R-:W1:Y:S01]  /*04b0*/  MUFU.RCP64H R27, R21 ;  /* 0x00000015001b7308 */ /* 0x008e620000001800 */
        /* <DEDUP_REMOVED lines=27> */
[----:B-----5:R-:W-:Y:S05]  /*0670*/  CALL.REL.NOINC `($__internal_19_$__cuda_sm20_dblrcp_rn_slowpath_v3) ;  /* 0x000000bc00047944 */ /* 0x020fea0003c00000 */
.L_x_1283:
[----:B------:R-:W-:Y:S05]  /*0680*/  BSYNC.RECONVERGENT B1 ;  /* 0x0000000000017941 */ /* 0x000fea0003800200 */
.L_x_1282:
[----:B------:R-:W0:-:S15]  /*0690*/  I2F.F64 R38, R29 ;  /* 0x0000001d00267312 */ /* 0x000e1e0000201c00 */
        /* <DEDUP_REMOVED lines=43> */
[----:B------:R-:W-:Y:S05]  /*0950*/  CALL.REL.NOINC `($__internal_19_$__cuda_sm20_dblrcp_rn_slowpath_v3) ;  /* 0x000000b8004c7944 */ /* 0x000fea0003c00000 */
.L_x_1284:
[----:B------:R-:W-:Y:S01]  /*0960*/  IADD3 R21, P0, PT, R13, R6, RZ ;  /* 0x000000060d157210 */ /* 0x000fe20007f1e0ff */
[----:B------:R-:W0:Y:S01]  /*0970*/  LDC R29, c[0x0][0x40c] ;  /* 0x00010300ff1d7b82 */ /* 0x000e220000000800 */
[----:B------:R-:W1:Y:S02]  /*0980*/  DADD R24, -R30, R36 ;  /* 0x000000001e187229 */ /* 0x000e640000000124 */
[----:B------:R-:W-:Y:S02]  /*0990*/  LEA.HI.X.SX32 R28, R6, R11, 0x1, P0 ;  /* 0x0000000b061c7211 */ /* 0x000fe400000f0eff */
[----:B------:R-:W-:-:S04]  /*09a0*/  LEA R20, P0, R21, UR16, 0x3 ;  /* 0x0000001015147c11 */ /* 0x000fc8000f8018ff */
[----:B------:R-:W-:-:S06]  /*09b0*/  LEA.HI.X R21, R21, UR17, R28, 0x3, P0 ;  /* 0x0000001115157c11 */ /* 0x000fcc00080f1c1c */
[----:B------:R-:W2:Y:S01]  /*09c0*/  LDG.E.64 R20, desc[UR10][R20.64] ;  /* 0x0000000a14147981 */ /* 0x000ea2000c1e1b00 */
[----:B0-----:R-:W-:-:S15]  /*09d0*/  IMAD.WIDE R34, R29, 0x8, R34 ;  /* 0x000000081d227825 */ /* 0x001fde00078e0222 */
[----:B------:R-:W-:-:S15]  /*09e0*/  NOP ;  /* 0x0000000000007918 */ /* 0x000fde0000000000 */
[----:B------:R-:W-:-:S15]  /*09f0*/  NOP ;  /* 0x0000000000007918 */ /* 0x000fde0000000000 */
[----:B------:R-:W-:-:S04]  /*0a00*/  NOP ;  /* 0x0000000000007918 */ /* 0x000fc80000000000 */
[----:B-1----:R-:W0:-:S15]  /*0a10*/  DMUL R24, R24, R24 ;  /* 0x0000001818187228 */ /* 0x002e1e0000000000 */
        /* <DEDUP_REMOVED lines=14> */
[----:B-1----:R-:W-:-:S15]  /*0b00*/  DMUL R26, R30, R26 ;  /* 0x0000001a1e1a7228 */ /* 0x002fde0000000000 */
        /* <DEDUP_REMOVED lines=10> */
[----:B0-----:R-:W-:Y:S01]  /*0bb0*/  IADD3 R26, P0, PT, R14, R7, RZ ;  /* 0x000000070e1a7210 */ /* 0x001fe20007f1e0ff */
[----:B------:R0:W5:Y:S03]  /*0bc0*/  LDG.E.64 R38, desc[UR10][R34.64] ;  /* 0x0000000a22267981 */ /* 0x000166000c1e1b00 */
[----:B------:R-:W-:Y:S02]  /*0bd0*/  LEA.HI.X.SX32 R27, R7, R12, 0x1, P0 ;  /* 0x0000000c071b7211 */ /* 0x000fe400000f0eff */
[----:B------:R-:W-:-:S04]  /*0be0*/  LEA R30, P0, R26, UR14, 0x3 ;  /* 0x0000000e1a1e7c11 */ /* 0x000fc8000f8018ff */
[----:B------:R-:W-:-:S06]  /*0bf0*/  LEA.HI.X R31, R26, UR15, R27, 0x3, P0 ;  /* 0x0000000f1a1f7c11 */ /* 0x000fcc00080f1c1b */
[----:B------:R-:W5:Y:S01]  /*0c00*/  LDG.E.64 R30, desc[UR10][R30.64] ;  /* 0x0000000a1e1e7981 */ /* 0x000f62000c1e1b00 */
[----:B--2---:R-:W1:Y:S01]  /*0c10*/  MUFU.RCP64H R27, R21 ;  /* 0x00000015001b7308 */ /* 0x004e620000001800 */
[----:B------:R-:W-:-:S05]  /*0c20*/  VIADD R26, R21, 0x300402 ;  /* 0x00300402151a7836 */ /* 0x000fca0000000000 */
[----:B------:R-:W-:-:S15]  /*0c30*/  FSETP.GEU.AND P0, PT, |R26|, 5.8789094863358348022e-39, PT ;  /* 0x004004021a00780b */ /* 0x000fde0003f0e200 */
[----:B------:R-:W-:-:S15]  /*0c40*/  NOP ;  /* 0x0000000000007918 */ /* 0x000fde0000000000 */
[----:B------:R-:W-:-:S09]  /*0c50*/  NOP ;  /* 0x0000000000007918 */ /* 0x000fd20000000000 */
[----:B------:R0:W2:Y:S01]  /*0c60*/  F2I.F64.TRUNC R29, R32 ;  /* 0x00000020001d7311 */ /* 0x0000a2000030d100 */
        /* <DEDUP_REMOVED lines=20> */
[----:B---3--:R-:W-:-:S15]  /*0db0*/  DADD R40, R24, R40 ;  /* 0x0000000018287229 */ /* 0x008fde0000000028 */
        /* <DEDUP_REMOVED lines=26> */
[----:B------:R-:W-:Y:S02]  /*0f60*/  LOP3.LUT R24, R21, 0x7fffffff, RZ, 0xc0, !PT ;  /* 0x7fffffff15187812 */ /* 0x000fe400078ec0ff */
[----:B------:R-:W-:-:S03]  /*0f70*/  MOV R28, 0xfa0 ;  /* 0x00000fa0001c7802 */ /* 0x000fc60000000f00 */
[----:B------:R-:W-:-:S07]  /*0f80*/  VIADD R24, R24, 0xfff00000 ;  /* 0xfff0000018187836 */ /* 0x000fce0000000000 */
[----:B-----5:R-:W-:Y:S05]  /*0f90*/  CALL.REL.NOINC `($__internal_19_$__cuda_sm20_dblrcp_rn_slowpath_v3) ;  /* 0x000000b000bc7944 */ /* 0x020fea0003c00000 */
.L_x_1286:
[----:B------:R-:W-:Y:S05]  /*0fa0*/  BSYNC.RECONVERGENT B1 ;  /* 0x0000000000017941 */ /* 0x000fea0003800200 */
.L_x_1285:
        /* <DEDUP_REMOVED lines=45> */
.L_x_1287:
[----:B------:R-:W-:Y:S01]  /*1280*/  IADD3 R21, P0, PT, R13, R2, RZ ;  /* 0x000000020d157210 */ /* 0x000fe20007f1e0ff */
[----:B------:R-:W0:Y:S01]  /*1290*/  LDC R29, c[0x0][0x40c] ;  /* 0x00010300ff1d7b82 */ /* 0x000e220000000800 */
[----:B------:R-:W1:Y:S02]  /*12a0*/  DADD R24, R36, -R30 ;  /* 0x0000000024187229 */ /* 0x000e64000000081e */
        /* <DEDUP_REMOVED lines=41> */
[----:B------:R-:W-:-:S04]  /*1540*/  IADD3 R26, PT, PT, R21, 0x300402, RZ ;  /* 0x00300402151a7810 */ /* 0x000fc80007ffe0ff */
[----:B------:R-:W-:-:S15]  /*1550*/  FSETP.GEU.AND P0, PT, |R26|, 5.8789094863358348022e-39, PT ;  /* 0x004004021a00780b */ /* 0x000fde0003f0e200 */
[----:B------:R-:W-:-:S15]  /*1560*/  NOP ;  /* 0x0000000000007918 */ /* 0x000fde0000000000 */
[----:B------:R-:W-:-:S10]  /*1570*/  NOP ;  /* 0x0000000000007918 */ /* 0x000fd40000000000 */
        /* <DEDUP_REMOVED lines=52> */
.L_x_1289:
[----:B------:R-:W-:Y:S05]  /*18c0*/  BSYNC.RECONVERGENT B1 ;  /* 0x0000000000017941 */ /* 0x000fea0003800200 */
.L_x_1288:
        /* <DEDUP_REMOVED lines=45> */
.L_x_1290:
[----:B------:R-:W-:Y:S01]  /*1ba0*/  IADD3 R21, P0, PT, R13, R4, RZ ;  /* 0x000000040d157210 */ /* 0x000fe20007f1e0ff */
[----:B------:R-:W0:Y:S01]  /*1bb0*/  LDC R29, c[0x0][0x40c] ;  /* 0x00010300ff1d7b82 */ /* 0x000e220000000800 */
[----:B------:R-:W1:Y:S02]  /*1bc0*/  DADD R24, R36, -R30 ;  /* 0x0000000024187229 */ /* 0x000e64000000081e */
[----:B------:R-:W-:Y:S02]  /*1bd0*/  LEA.HI.X.SX32 R28, R4, R11, 0x1, P0 ;  /* 0x0000000b041c7211 */ /* 0x000fe400000f0eff */
[----:B------:R-:W-:-:S04]  /*1be0*/  LEA R20, P0, R21, UR16, 0x3 ;  /* 0x0000001015147c11 */ /* 0x000fc8000f8018ff */
[----:B------:R-:W-:-:S06]  /*1bf0*/  LEA.HI.X R21, R21, UR17, R28, 0x3, P0 ;  /* 0x0000001115157c11 */ /* 0x000fcc00080f1c1c */
[----:B------:R-:W2:-:S15]  /*1c00*/  LDG.E.64 R20, desc[UR10][R20.64] ;  /* 0x0000000a14147981 */ /* 0x000e9e000c1e1b00 */
[----:B------:R-:W-:-:S15]  /*1c10*/  NOP ;  /* 0x0000000000007918 */ /* 0x000fde0000000000 */
[----:B------:R-:W-:-:S15]  /*1c20*/  NOP ;  /* 0x0000000000007918 */ /* 0x000fde0000000000 */
[----:B------:R-:W-:-:S05]  /*1c30*/  NOP ;  /* 0x0000000000007918 */ /* 0x000fca0000000000 */
        /* <DEDUP_REMOVED lines=15> */
[----:B---3--:R0:W-:Y:S02]  /*1d30*/  DMUL R26, R30, R26 ;  /* 0x0000001a1e1a7228 */ /* 0x0081e40000000000 */
[----:B0-----:R-:W-:-:S06]  /*1d40*/  IMAD.WIDE R30, R29, 0x8, R34 ;  /* 0x000000081d1e7825 */ /* 0x001fcc00078e0222 */
[----:B------:R-:W5:-:S15]  /*1d50*/  LDG.E.64 R30, desc[UR10][R30.64] ;  /* 0x0000000a1e1e7981 */ /* 0x000f5e000c1e1b00 */
        /* <DEDUP_REMOVED lines=8> */
[----:B0-----:R0:W-:Y:S02]  /*1de0*/  DFMA R36, R36, R44, R26 ;  /* 0x0000002c2424722b */ /* 0x0011e4000000001a */
[----:B0-----:R-:W-:-:S04]  /*1df0*/  IADD3 R27, P0, PT, R14, R0, RZ ;  /* 0x000000000e1b7210 */ /* 0x001fc80007f1e0ff */
[----:B------:R-:W-:Y:S02]  /*1e00*/  LEA.HI.X.SX32 R28, R0, R12, 0x1, P0 ;  /* 0x0000000c001c7211 */ /* 0x000fe400000f0eff */
[----:B------:R-:W-:-:S04]  /*1e10*/  LEA R26, P0, R27, UR14, 0x3 ;  /* 0x0000000e1b1a7c11 */ /* 0x000fc8000f8018ff */
[----:B------:R-:W-:-:S05]  /*1e20*/  LEA.HI.X R27, R27, UR15, R28, 0x3, P0 ;  /* 0x0000000f1b1b7c11 */ /* 0x000fca00080f1c1c */
[----:B------:R0:W5:Y:S01]  /*1e30*/  LDG.E.64 R34, desc[UR10][R26.64] ;  /* 0x0000000a1a227981 */ /* 0x000162000c1e1b00 */
[----:B--2---:R-:W1:Y:S01]  /*1e40*/  MUFU.RCP64H R29, R21 ;  /* 0x00000015001d7308 */ /* 0x004e620000001800 */
[----:B------:R-:W-:-:S05]  /*1e50*/  VIADD R28, R21, 0x300402 ;  /* 0x00300402151c7836 */ /* 0x000fca0000000000 */
[----:B------:R-:W-:Y:S01]  /*1e60*/  FSETP.GEU.AND P0, PT, |R28|, 5.8789094863358348022e-39, PT ;  /* 0x004004021c00780b */ /* 0x000fe20003f0e200 */
[----:B------:R-:W-:-:S15]  /*1e70*/  BSSY.RECONVERGENT B1, `(.L_x_1291) ;  /* 0x0000036000017945 */ /* 0x000fde0003800200 */
[----:B------:R-:W-:-:S15]  /*1e80*/  NOP ;  /* 0x0000000000007918 */ /* 0x000fde0000000000 */
[----:B------:R-:W-:-:S09]  /*1e90*/  NOP ;  /* 0x0000000000007918 */ /* 0x000fd20000000000 */
        /* <DEDUP_REMOVED lines=15> */
[----:B--2---:R-:W-:-:S15]  /*1f90*/  DADD R40, R40, R24 ;  /* 0x0000000028287229 */ /* 0x004fde0000000018 */
        /* <DEDUP_REMOVED lines=19> */
[----:B-1----:R0:W1:-:S15]  /*20d0*/  F2I.F64.TRUNC R29, R38 ;  /* 0x00000026001d7311 */ /* 0x00205e000030d100 */
        /* <DEDUP_REMOVED lines=14> */
[----:B-----5:R-:W-:Y:S05]  /*21c0*/  CALL.REL.NOINC `($__internal_19_$__cuda_sm20_dblrcp_rn_slowpath_v3) ;  /* 0x000000a000307944 */ /* 0x020fea0003c00000 */
.L_x_1292:
[----:B------:R-:W-:Y:S05]  /*21d0*/  BSYNC.RECONVERGENT B1 ;  /* 0x0000000000017941 */ /* 0x000fea0003800200 */
.L_x_1291:
        /* <DEDUP_REMOVED lines=45> */
.L_x_1293:
[----:B------:R-:W0:Y:S01]  /*24b0*/  DADD R20, R36, -R34 ;  /* 0x0000000024147229 */ /* 0x000e220000000822 */
[----:B------:R-:W-:-:S15]  /*24c0*/  IADD3 R5, PT, PT, R5, 0x4, RZ ;  /* 0x0000000405057810 */ /* 0x000fde0007ffe0ff */
[----:B------:R-:W-:-:S15]  /*24d0*/  NOP ;  /* 0x0000000000007918 */ /* 0x000fde0000000000 */
[----:B------:R-:W-:-:S15]  /*24e0*/  NOP ;  /* 0x0000000000007918 */ /* 0x000fde0000000000 */
[----:B------:R-:W-:-:S15]  /*24f0*/  NOP ;  /* 0x0000000000007918 */ /* 0x000fde0000000000 */
[----:B------:R-:W-:-:S03]  /*2500*/  NOP ;  /* 0x0000000000007918 */ /* 0x000fc60000000000 */
[----:B------:R4:W1:Y:S01]  /*2510*/  F2I.F64.TRUNC R29, R38 ;  /* 0x00000026001d7311 */ /* 0x000862000030d100 */
[----:B------:R-:W-:-:S15]  /*2520*/  ISETP.NE.AND P0, PT, R5, RZ, PT ;  /* 0x000000ff0500720c */ /* 0x000fde0003f05270 */
        /* <DEDUP_REMOVED lines=14> */
[----:B--2---:R-:W-:-:S15]  /*2610*/  DMUL R34, R34, R24 ;  /* 0x0000001822227228 */ /* 0x004fde0000000000 */
        /* <DEDUP_REMOVED lines=19> */
[----:B--2---:R2:W-:Y:S02]  /*2750*/  DFMA R36, R36, R24, R34 ;  /* 0x000000182424722b */ /* 0x0045e40000000022 */
[----:B--2---:R-:W2:Y:S02]  /*2760*/  LDC R25, c[0x0][0x40c] ;  /* 0x00010300ff197b82 */ /* 0x004ea40000000800 */
[----:B--2---:R-:W-:-:S15]  /*2770*/  IMAD R10, R25, 0x4, R10 ;  /* 0x00000004190a7824 */ /* 0x004fde00078e020a */
[----:B------:R-:W-:-:S15]  /*2780*/  NOP ;  /* 0x0000000000007918 */ /* 0x000fde0000000000 */
[----:B------:R-:W-:-:S15]  /*2790*/  NOP ;  /* 0x0000000000007918 */ /* 0x000fde0000000000 */
[----:B------:R-:W-:-:S15]  /*27a0*/  NOP ;  /* 0x0000000000007918 */ /* 0x000fde0000000000 */
[----:B0-----:R0:W2:Y:S02]  /*27b0*/  DMUL R20, R20, R22 ;  /* 0x0000001614147228 */ /* 0x0010a40000000000 */
[----:B0-----:R-:W0:Y:S08]  /*27c0*/  LDC R23, c[0x0][0x3a8] ;  /* 0x0000ea00ff177b82 */ /* 0x001e300000000800 */
[----:B------:R-:W3:Y:S01]  /*27d0*/  LDC R22, c[0x0][0x390] ;  /* 0x0000e400ff167b82 */ /* 0x000ee20000000800 */
[----:B0-----:R-:W-:-:S02]  /*27e0*/  IMAD R6, R23, 0x4, R6 ;  /* 0x0000000417067824 */ /* 0x001fc400078e0206 */
[C---:B------:R-:W-:Y:S02]  /*27f0*/  IMAD R2, R23.reuse, 0x4, R2 ;  /* 0x0000000417027824 */ /* 0x040fe400078e0202 */
[C---:B------:R-:W-:Y:S02]  /*2800*/  IMAD R4, R23.reuse, 0x4, R4 ;  /* 0x0000000417047824 */ /* 0x040fe400078e0204 */
[----:B------:R-:W-:Y:S02]  /*2810*/  IMAD R8, R23, 0x4, R8 ;  /* 0x0000000417087824 */ /* 0x000fe400078e0208 */
[C---:B---3--:R-:W-:Y:S02]  /*2820*/  IMAD R7, R22.reuse, 0x4, R7 ;  /* 0x0000000416077824 */ /* 0x048fe400078e0207 */
[C---:B------:R-:W-:Y:S02]  /*2830*/  IMAD R3, R22.reuse, 0x4, R3 ;  /* 0x0000000416037824 */ /* 0x040fe400078e0203 */
[----:B------:R-:W-:-:S02]  /*2840*/  IMAD R0, R22, 0x4, R0 ;  /* 0x0000000416007824 */ /* 0x000fc400078e0200 */
[----:B------:R-:W-:-:S15]  /*2850*/  IMAD R9, R22, 0x4, R9 ;  /* 0x0000000416097824 */ /* 0x000fde00078e0209 */
[----:B------:R-:W-:-:S15]  /*2860*/  NOP ;  /* 0x0000000000007918 */ /* 0x000fde0000000000 */
[----:B------:R-:W-:-:S09]  /*2870*/  NOP ;  /* 0x0000000000007918 */ /* 0x000fd20000000000 */
[----:B--2---:R-:W0:-:S15]  /*2880*/  DFMA R20, R30, R32, R20 ;  /* 0x000000201e14722b */ /* 0x004e1e0000000014 */
[----:B------:R-:W-:-:S15]  /*2890*/  NOP ;  /* 0x0000000000007918 */ /* 0x000fde0000000000 */
[----:B------:R-:W-:-:S15]  /*28a0*/  NOP ;  /* 0x0000000000007918 */ /* 0x000fde0000000000 */
[----:B------:R-:W-:-:S15]  /*28b0*/  NOP ;  /* 0x0000000000007918 */ /* 0x000fde0000000000 */
[----:B------:R-:W-:-:S04]  /*28c0*/  NOP ;  /* 0x0000000000007918 */ /* 0x000fc80000000000 */
[----:B0-----:R4:W0:Y:S02]  /*28d0*/  DADD R40, R40, R20 ;  /* 0x0000000028287229 */ /* 0x0018240000000014 */
[----:B01--4-:R-:W-:Y:S05]  /*28e0*/  @P0 BRA `(.L_x_1294) ;  /* 0xffffffd800b00947 */ /* 0x013fea000383ffff */
.L_x_1281:
[----:B------:R-:W-:-:S09]  /*28f0*/  UISETP.NE.AND UP0, UPT, UR4, URZ, UPT ;  /* 0x000000ff0400728c */ /* 0x000fd2000bf05270 */
[----:B------:R-:W-:Y:S05]  /*2900*/  BRA.U !UP0, `(.L_x_1295) ;  /* 0x0000001d08587547 */ /* 0x000fea000b800000 */
[----:B------:R-:W-:-:S09]  /*2910*/  UISETP.NE.AND UP0, UPT, UR4, 0x1, UPT ;  /* 0x000000010400788c */ /* 0x000fd2000bf05270 */
[----:B------:R-:W-:Y:S05]  /*2920*/  BRA.U !UP0, `(.L_x_1296) ;  /* 0x0000001108d87547 */ /* 0x000fea000b800000 */
[----:B------:R-:W0:Y:S01]  /*2930*/  LDCU UR5, c[0x0][0x3a8] ;  /* 0x00007500ff0577ac */ /* 0x000e220008000800 */
[----:B------:R-:W4:Y:S01]  /*2940*/  LDC.64 R30, c[0x0][0x400] ;  /* 0x00010000ff1e7b82 */ /* 0x000f220000000a00 */
[----:B------:R-:W1:Y:S01]  /*2950*/  LDCU.64 UR6, c[0x0][0x398] ;  /* 0x00007300ff0677ac */ /* 0x000e620008000a00 */
[----:B------:R-:W2:Y:S01]  /*2960*/  LDCU.64 UR8, c[0x0][0x380] ;  /* 0x00007000ff0877ac */ /* 0x000ea20008000a00 */
[----:B0-----:R-:W-:Y:S01]  /*2970*/  IMAD R0, R15, UR5, RZ ;  /* 0x000000050f007c24 */ /* 0x001fe2000f8e02ff */
[----:B------:R-:W0:Y:S04]  /*2980*/  LDCU UR5, c[0x0][0x40c] ;  /* 0x00008180ff0577ac */ /* 0x000e280008000800 */
[----:B------:R-:W-:-:S04]  /*2990*/  IADD3 R2, P0, PT, R13, R0, RZ ;  /* 0x000000000d027210 */ /* 0x000fc80007f1e0ff */
[----:B------:R-:W-:Y:S02]  /*29a0*/  LEA.HI.X.SX32 R3, R0, R11, 0x1, P0 ;  /* 0x0000000b00037211 */ /* 0x000fe400000f0eff */
[C---:B-1----:R-:W-:Y:S01]  /*29b0*/  LEA R20, P0, R2.reuse, UR6, 0x3 ;  /* 0x0000000602147c11 */ /* 0x042fe2000f8018ff */
[----:B------:R-:W1:Y:S03]  /*29c0*/  LDCU UR6, c[0x0][0x390] ;  /* 0x00007200ff0677ac */ /* 0x000e660008000800 */
[----:B------:R-:W-:-:S06]  /*29d0*/  LEA.HI.X R21, R2, UR7, R3, 0x3, P0 ;  /* 0x0000000702157c11 */ /* 0x000fcc00080f1c03 */
[----:B------:R-:W3:Y:S01]  /*29e0*/  LDG.E.64 R20, desc[UR10][R20.64] ;  /* 0x0000000a14147981 */ /* 0x000ee2000c1e1b00 */
[----:B0-----:R-:W-:-:S04]  /*29f0*/  IMAD R5, R15, UR5, RZ ;  /* 0x000000050f057c24 */ /* 0x001fc8000f8e02ff */
[----:B----4-:R-:W-:-:S04]  /*2a00*/  IMAD.WIDE R30, R5, 0x8, R30 ;  /* 0x00000008051e7825 */ /* 0x010fc800078e021e */
[----:B-1----:R-:W-:Y:S01]  /*2a10*/  IMAD R3, R15, UR6, RZ ;  /* 0x000000060f037c24 */ /* 0x002fe2000f8e02ff */
[----:B------:R0:W5:Y:S04]  /*2a20*/  LDG.E.64 R8, desc[UR10][R30.64] ;  /* 0x0000000a1e087981 */ /* 0x000168000c1e1b00 */
[----:B------:R-:W-:-:S04]  /*2a30*/  IADD3 R2, P0, PT, R14, R3, RZ ;  /* 0x000000030e027210 */ /* 0x000fc80007f1e0ff */
[----:B------:R-:W-:Y:S02]  /*2a40*/  LEA.HI.X.SX32 R7, R3, R12, 0x1, P0 ;  /* 0x0000000c03077211 */ /* 0x000fe400000f0eff */
[----:B--2---:R-:W-:-:S04]  /*2a50*/  LEA R6, P0, R2, UR8, 0x3 ;  /* 0x0000000802067c11 */ /* 0x004fc8000f8018ff */
[----:B------:R-:W-:-:S06]  /*2a60*/  LEA.HI.X R7, R2, UR9, R7, 0x3, P0 ;  /* 0x0000000902077c11 */ /* 0x000fcc00080f1c07 */
[----:B------:R-:W5:Y:S01]  /*2a70*/  LDG.E.64 R6, desc[UR10][R6.64] ;  /* 0x0000000a06067981 */ /* 0x000f62000c1e1b00 */
[----:B------:R-:W-:Y:S01]  /*2a80*/  BSSY.RECONVERGENT B1, `(.L_x_1297) ;  /* 0x000001e000017945 */ /* 0x000fe20003800200 */
        /* <DEDUP_REMOVED lines=29> */
.L_x_1298:
[----:B------:R-:W-:Y:S05]  /*2c60*/  BSYNC.RECONVERGENT B1 ;  /* 0x0000000000017941 */ /* 0x000fea0003800200 */
.L_x_1297:
[----:B------:R-:W0:Y:S01]  /*2c70*/  I2F.F64 R34, R29 ;  /* 0x0000001d00227312 */ /* 0x000e220000201c00 */
[----:B------:R-:W1:-:S15]  /*2c80*/  LDCU.64 UR6, c[0x0][0x3f0] ;  /* 0x00007e00ff0677ac */ /* 0x000e5e0008000a00 */
[----:B------:R-:W-:-:S15]  /*2c90*/  NOP ;  /* 0x0000000000007918 */ /* 0x000fde0000000000 */
[----:B------:R-:W-:-:S15]  /*2ca0*/  NOP ;  /* 0x0000000000007918 */ /* 0x000fde0000000000 */
[----:B------:R-:W-:-:S15]  /*2cb0*/  NOP ;  /* 0x0000000000007918 */ /* 0x000fde0000000000 */
[----:B------:R-:W-:-:S03]  /*2cc0*/  NOP ;  /* 0x0000000000007918 */ /* 0x000fc60000000000 */
[----:B0----5:R-:W0:Y:S02]  /*2cd0*/  DADD R32, R8, R34 ;  /* 0x0000000008207229 */ /* 0x021e240000000022 */
[----:B0-----:R-:W-:-:S04]  /*2ce0*/  IADD3 R20, PT, PT, R33, 0x300402, RZ ;  /* 0x0030040221147810 */ /* 0x001fc80007ffe0ff */
[----:B------:R-:W-:Y:S01]  /*2cf0*/  FSETP.GEU.AND P0, PT, |R20|, 5.8789094863358348022e-39, PT ;  /* 0x004004021400780b */ /* 0x000fe20003f0e200 */
[----:B------:R-:W0:-:S15]  /*2d00*/  MUFU.RCP64H R21, R33 ;  /* 0x0000002100157308 */ /* 0x000e1e0000001800 */
[----:B------:R-:W-:-:S15]  /*2d10*/  NOP ;  /* 0x0000000000007918 */ /* 0x000fde0000000000 */
[----:B------:R-:W-:-:S15]  /*2d20*/  NOP ;  /* 0x0000000000007918 */ /* 0x000fde0000000000 */
[----:B------:R-:W-:-:S12]  /*2d30*/  NOP ;  /* 0x0000000000007918 */ /* 0x000fd80000000000 */
[----:B-1----:R-:W-:-:S15]  /*2d40*/  DFMA R4, R22, R22, -UR6 ;  /* 0x8000000616047e2b */ /* 0x002fde0008000016 */
        /* <DEDUP_REMOVED lines=32> */
.L_x_1299:
[----:B------:R-:W0:Y:S01]  /*2f50*/  LDCU UR5, c[0x0][0x3a8] ;  /* 0x00007500ff0577ac */ /* 0x000e220008000800 */
[----:B------:R-:W1:Y:S01]  /*2f60*/  LDC R25, c[0x0][0x40c] ;  /* 0x00010300ff197b82 */ /* 0x000e620000000800 */
[----:B------:R-:W2:Y:S01]  /*2f70*/  LDCU.64 UR6, c[0x0][0x398] ;  /* 0x00007300ff0677ac */ /* 0x000ea20008000a00 */
[----:B0-----:R-:W-:Y:S01]  /*2f80*/  VIADD R0, R0, UR5 ;  /* 0x0000000500007c36 */ /* 0x001fe20008000000 */
[----:B------:R-:W0:Y:S04]  /*2f90*/  LDCU UR5, c[0x0][0x390] ;  /* 0x00007200ff0577ac */ /* 0x000e280008000800 */
[----:B------:R-:W-:-:S04]  /*2fa0*/  IADD3 R2, P0, PT, R13, R0, RZ ;  /* 0x000000000d027210 */ /* 0x000fc80007f1e0ff */
[----:B------:R-:W-:Y:S02]  /*2fb0*/  LEA.HI.X.SX32 R21, R0, R11, 0x1, P0 ;  /* 0x0000000b00157211 */ /* 0x000fe400000f0eff */
[----:B--2---:R-:W-:-:S04]  /*2fc0*/  LEA R20, P0, R2, UR6, 0x3 ;  /* 0x0000000602147c11 */ /* 0x004fc8000f8018ff */
[----:B------:R-:W-:Y:S01]  /*2fd0*/  LEA.HI.X R21, R2, UR7, R21, 0x3, P0 ;  /* 0x0000000702157c11 */ /* 0x000fe200080f1c15 */
[----:B------:R-:W2:Y:S05]  /*2fe0*/  LDCU.64 UR6, c[0x0][0x380] ;  /* 0x00007000ff0677ac */ /* 0x000eaa0008000a00 */
[----:B------:R-:W3:Y:S01]  /*2ff0*/  LDG.E.64 R20, desc[UR10][R20.64] ;  /* 0x0000000a14147981 */ /* 0x000ee2000c1e1b00 */
[----:B0-----:R-:W-:Y:S02]  /*3000*/  VIADD R3, R3, UR5 ;  /* 0x0000000503037c36 */ /* 0x001fe40008000000 */
[----:B-1----:R-:W-:-:S03]  /*3010*/  IMAD.WIDE R30, R25, 0x8, R30 ;  /* 0x00000008191e7825 */ /* 0x002fc600078e021e */
[----:B------:R-:W-:-:S03]  /*3020*/  IADD3 R0, P0, PT, R14, R3, RZ ;  /* 0x000000030e007210 */ /* 0x000fc60007f1e0ff */
[----:B------:R-:W5:Y:S01]  /*3030*/  LDG.E.64 R30, desc[UR10][R30.64] ;  /* 0x0000000a1e1e7981 */ /* 0x000f62000c1e1b00 */
[----:B------:R-:W-:Y:S02]  /*3040*/  LEA.HI.X.SX32 R3, R3, R12, 0x1, P0 ;  /* 0x0000000c03037211 */ /* 0x000fe400000f0eff */
[----:B--2---:R-:W-:-:S04]  /*3050*/  LEA R2, P0, R0, UR6, 0x3 ;  /* 0x0000000600027c11 */ /* 0x004fc8000f8018ff */
[----:B------:R-:W-:-:S06]  /*3060*/  LEA.HI.X R3, R0, UR7, R3, 0x3, P0 ;  /* 0x0000000700037c11 */ /* 0x000fcc00080f1c03 */
[----:B------:R-:W5:Y:S01]  /*3070*/  LDG.E.64 R2, desc[UR10][R2.64] ;  /* 0x0000000a02027981 */ /* 0x000f62000c1e1b00 */
[----:B------:R-:W0:-:S15]  /*3080*/  DMUL R24, R8, R22 ;  /* 0x0000001608187228 */ /* 0x000e1e0000000000 */
[----:B------:R-:W-:-:S15]  /*3090*/  NOP ;  /* 0x0000000000007918 */ /* 0x000fde0000000000 */
[----:B------:R-:W-:-:S15]  /*30a0*/  NOP ;  /* 0x0000000000007918 */ /* 0x000fde0000000000 */
[----:B------:R-:W-:-:S15]  /*30b0*/  NOP ;  /* 0x0000000000007918 */ /* 0x000fde0000000000 */
[----:B------:R-:W-:-:S04]  /*30c0*/  NOP ;  /* 0x0000000000007918 */ /* 0x000fc80000000000 */
[----:B------:R1:W2:Y:S01]  /*30d0*/  F2I.F64.TRUNC R0, R32 ;  /* 0x0000002000007311 */ /* 0x0002a2000030d100 */
        /* <DEDUP_REMOVED lines=41> */
[----:B---3--:R-:W0:Y:S01]  /*3370*/  MUFU.RCP64H R5, R21 ;  /* 0x0000001500057308 */ /* 0x008e220000001800 */
        /* <DEDUP_REMOVED lines=35> */
[----:B0-----:R1:W0:Y:S02]  /*35b0*/  DFMA R22, R6, R8, R6 ;  /* 0x000000080616722b */ /* 0x0012240000000006 */
[----:B0123--:R-:W-:Y:S05]  /*35c0*/  @P0 BRA `(.L_x_1301) ;  /* 0x0000000000100947 */ /* 0x00ffea0003800000 */
[----:B------:R-:W-:Y:S02]  /*35d0*/  LOP3.LUT R24, R21, 0x7fffffff, RZ, 0xc0, !PT ;  /* 0x7fffffff15187812 */ /* 0x000fe400078ec0ff */
[----:B------:R-:W-:-:S03]  /*35e0*/  MOV R28, 0x3610 ;  /* 0x00003610001c7802 */ /* 0x000fc60000000f00 */
[----:B------:R-:W-:-:S07]  /*35f0*/  VIADD R24, R24, 0xfff00000 ;  /* 0xfff0000018187836 */ /* 0x000fce0000000000 */
[----:B-----5:R-:W-:Y:S05]  /*3600*/  CALL.REL.NOINC `($__internal_19_$__cuda_sm20_dblrcp_rn_slowpath_v3) ;  /* 0x0000008c00207944 */ /* 0x020fea0003c00000 */
.L_x_1301:
[----:B------:R-:W-:Y:S05]  /*3610*/  BSYNC.RECONVERGENT B1 ;  /* 0x0000000000017941 */ /* 0x000fea0003800200 */
.L_x_1300:
[----:B------:R-:W0:Y:S01]  /*3620*/  I2F.F64 R8, R0 ;  /* 0x0000000000087312 */ /* 0x000e220000201c00 */
[----:B------:R-:W1:-:S15]  /*3630*/  LDCU.64 UR6, c[0x0][0x3f0] ;  /* 0x00007e00ff0677ac */ /* 0x000e5e0008000a00 */
[----:B------:R-:W-:-:S15]  /*3640*/  NOP ;  /* 0x0000000000007918 */ /* 0x000fde0000000000 */
[----:B------:R-:W-:-:S15]  /*3650*/  NOP ;  /* 0x0000000000007918 */ /* 0x000fde0000000000 */
[----:B------:R-:W-:-:S15]  /*3660*/  NOP ;  /* 0x0000000000007918 */ /* 0x000fde0000000000 */
[----:B------:R-:W-:-:S03]  /*3670*/  NOP ;  /* 0x0000000000007918 */ /* 0x000fc60000000000 */
[----:B0----5:R-:W0:Y:S02]  /*3680*/  DADD R6, R30, R8 ;  /* 0x000000001e067229 */ /* 0x021e240000000008 */
[----:B0-----:R-:W-:-:S05]  /*3690*/  VIADD R20, R7, 0x300402 ;  /* 0x0030040207147836 */ /* 0x001fca0000000000 */
[----:B------:R-:W-:Y:S01]  /*36a0*/  FSETP.GEU.AND P0, PT, |R20|, 5.8789094863358348022e-39, PT ;  /* 0x004004021400780b */ /* 0x000fe20003f0e200 */
[----:B------:R-:W0:-:S15]  /*36b0*/  MUFU.RCP64H R21, R7 ;  /* 0x0000000700157308 */ /* 0x000e1e0000001800 */
[----:B------:R-:W-:-:S15]  /*36c0*/  NOP ;  /* 0x0000000000007918 */ /* 0x000fde0000000000 */
[----:B------:R-:W-:-:S15]  /*36d0*/  NOP ;  /* 0x0000000000007918 */ /* 0x000fde0000000000 */
[----:B------:R-:W-:-:S11]  /*36e0*/  NOP ;  /* 0x0000000000007918 */ /* 0x000fd60000000000 */
        /* <DEDUP_REMOVED lines=33> */
.L_x_1302:
[----:B------:R0:W4:-:S15]  /*3900*/  F2I.F64.TRUNC R29, R6 ;  /* 0x00000006001d7311 */ /* 0x00011e000030d100 */
[----:B------:R-:W-:-:S15]  /*3910*/  NOP ;  /* 0x0000000000007918 */ /* 0x000fde0000000000 */
[----:B------:R-:W-:-:S15]  /*3920*/  NOP ;  /* 0x0000000000007918 */ /* 0x000fde0000000000 */
[----:B------:R-:W-:-:S15]  /*3930*/  NOP ;  /* 0x0000000000007918 */ /* 0x000fde0000000000 */
[----:B------:R-:W-:-:S04]  /*3940*/  NOP ;  /* 0x0000000000007918 */ /* 0x000fc80000000000 */
[----:B------:R-:W1:Y:S01]  /*3950*/  DADD R20, R36, -R2 ;  /* 0x0000000024147229 */ /* 0x000e620000000802 */
[----:B------:R-:W-:-:S15]  /*3960*/  IADD3 R15, PT, PT, R15, 0x2, RZ ;  /* 0x000000020f0f7810 */ /* 0x000fde0007ffe0ff */
        /* <DEDUP_REMOVED lines=49> */
[----:B-12-4-:R0:W1:Y:S02]  /*3c80*/  DADD R40, R40, R4 ;  /* 0x0000000028287229 */ /* 0x0160640000000004 */
.L_x_1296:
[----:B------:R-:W4:Y:S02]  /*3c90*/  LDCU UR5, c[0x0][0x388] ;  /* 0x00007100ff0577ac */ /* 0x000f240008000800 */
[----:B----4-:R-:W-:-:S04]  /*3ca0*/  ULOP3.LUT UR5, UR5, 0x1, URZ, 0xc0, !UPT ;  /* 0x0000000105057892 */ /* 0x010fc8000f8ec0ff */
[----:B------:R-:W-:-:S09]  /*3cb0*/  UISETP.NE.U32.AND UP0, UPT, UR5, 0x1, UPT ;  /* 0x000000010500788c */ /* 0x000fd2000bf05070 */
[----:B------:R-:W-:Y:S05]  /*3cc0*/  BRA.U UP0, `(.L_x_1295) ;  /* 0x0000000900687547 */ /* 0x000fea000b800000 */
[----:B------:R-:W4:Y:S01]  /*3cd0*/  LDCU UR5, c[0x0][0x3a8] ;  /* 0x00007500ff0577ac */ /* 0x000f220008000800 */
[----:B0-----:R-:W0:Y:S01]  /*3ce0*/  LDC.64 R6, c[0x0][0x400] ;  /* 0x00010000ff067b82 */ /* 0x001e220000000a00 */
[----:B------:R-:W1:Y:S01]  /*3cf0*/  LDCU.64 UR6, c[0x0][0x398] ;  /* 0x00007300ff0677ac */ /* 0x000e620008000a00 */
[----:B------:R-:W2:Y:S01]  /*3d00*/  LDCU.64 UR8, c[0x0][0x380] ;  /* 0x00007000ff0877ac */ /* 0x000ea20008000a00 */
[----:B----4-:R-:W-:Y:S01]  /*3d10*/  IMAD R0, R15, UR5, RZ ;  /* 0x000000050f007c24 */ /* 0x010fe2000f8e02ff */
[----:B------:R-:W4:Y:S04]  /*3d20*/  LDCU UR5, c[0x0][0x40c] ;  /* 0x00008180ff0577ac */ /* 0x000f280008000800 */
[----:B------:R-:W-:-:S04]  /*3d30*/  IADD3 R13, P0, PT, R13, R0, RZ ;  /* 0x000000000d0d7210 */ /* 0x000fc80007f1e0ff */
[----:B------:R-:W-:Y:S02]  /*3d40*/  LEA.HI.X.SX32 R0, R0, R11, 0x1, P0 ;  /* 0x0000000b00007211 */ /* 0x000fe400000f0eff */
[C---:B-1----:R-:W-:Y:S01]  /*3d50*/  LEA R20, P0, R13.reuse, UR6, 0x3 ;  /* 0x000000060d147c11 */ /* 0x042fe2000f8018ff */
[----:B------:R-:W1:Y:S03]  /*3d60*/  LDCU UR6, c[0x0][0x390] ;  /* 0x00007200ff0677ac */ /* 0x000e660008000800 */
[----:B------:R-:W-:-:S06]  /*3d70*/  LEA.HI.X R21, R13, UR7, R0, 0x3, P0 ;  /* 0x000000070d157c11 */ /* 0x000fcc00080f1c00 */
[----:B------:R-:W3:Y:S01]  /*3d80*/  LDG.E.64 R20, desc[UR10][R20.64] ;  /* 0x0000000a14147981 */ /* 0x000ee2000c1e1b00 */
[C---:B-1----:R-:W-:Y:S02]  /*3d90*/  IMAD R3, R15.reuse, UR6, RZ ;  /* 0x000000060f037c24 */ /* 0x042fe4000f8e02ff */
[----:B----4-:R-:W-:-:S03]  /*3da0*/  IMAD R15, R15, UR5, RZ ;  /* 0x000000050f0f7c24 */ /* 0x010fc6000f8e02ff */
[----:B------:R-:W-:Y:S01]  /*3db0*/  IADD3 R14, P0, PT, R14, R3, RZ ;  /* 0x000000030e0e7210 */ /* 0x000fe20007f1e0ff */
[----:B0-----:R-:W-:-:S03]  /*3dc0*/  IMAD.WIDE R6, R15, 0x8, R6 ;  /* 0x000000080f067825 */ /* 0x001fc600078e0206 */
[----:B------:R-:W-:Y:S02]  /*3dd0*/  LEA.HI.X.SX32 R3, R3, R12, 0x1, P0 ;  /* 0x0000000c03037211 */ /* 0x000fe400000f0eff */
[C---:B--2---:R-:W-:Y:S01]  /*3de0*/  LEA R4, P0, R14.reuse, UR8, 0x3 ;  /* 0x000000080e047c11 */ /* 0x044fe2000f8018ff */
[----:B------:R-:W5:Y:S03]  /*3df0*/  LDG.E.64 R6, desc[UR10][R6.64] ;  /* 0x0000000a06067981 */ /* 0x000f66000c1e1b00 */
[----:B------:R-:W-:-:S06]  /*3e00*/  LEA.HI.X R5, R14, UR9, R3, 0x3, P0 ;  /* 0x000000090e057c11 */ /* 0x000fcc00080f1c03 */
[----:B------:R-:W5:Y:S01]  /*3e10*/  LDG.E.64 R4, desc[UR10][R4.64] ;  /* 0x0000000a04047981 */ /* 0x000f62000c1e1b00 */
[----:B------:R-:W-:Y:S01]  /*3e20*/  BSSY.RECONVERGENT B1, `(.L_x_1303) ;  /* 0x000001e000017945 */ /* 0x000fe20003800200 */
[----:B---3--:R-:W0:Y:S01]  /*3e30*/  MUFU.RCP64H R3, R21 ;  /* 0x0000001500037308 */ /* 0x008e220000001800 */
        /* <DEDUP_REMOVED lines=27> */
[----:B-----5:R-:W-:Y:S05]  /*3ff0*/  CALL.REL.NOINC `($__internal_19_$__cuda_sm20_dblrcp_rn_slowpath_v3) ;  /* 0x0000008000a47944 */ /* 0x020fea0003c00000 */
.L_x_1304:
[----:B------:R-:W-:Y:S05]  /*4000*/  BSYNC.RECONVERGENT B1 ;  /* 0x0000000000017941 */ /* 0x000fea0003800200 */
.L_x_1303:
        /* <DEDUP_REMOVED lines=46> */
.L_x_1305:
[----:B------:R4:W0:-:S15]  /*42f0*/  F2I.F64.TRUNC R29, R10 ;  /* 0x0000000a001d7311 */ /* 0x00081e000030d100 */
        /* <DEDUP_REMOVED lines=54> */
[----:B012---:R4:W1:Y:S02]  /*4660*/  DADD R40, R40, R2 ;  /* 0x0000000028287229 */ /* 0x0078640000000002 */
.L_x_1295:
[----:B----4-:R-:W4:Y:S01]  /*4670*/  I2F.F64 R10, R29 ;  /* 0x0000001d000a7312 */ /* 0x010f220000201c00 */
[----:B------:R-:W-:Y:S01]  /*4680*/  IMAD.MOV.U32 R2, RZ, RZ, 0x1 ;  /* 0x00000001ff027424 */ /* 0x000fe200078e00ff */
[----:B------:R-:W5:Y:S01]  /*4690*/  LDCU UR5, c[0x0][0x3bc] ;  /* 0x00007780ff0577ac */ /* 0x000f620008000800 */
[----:B-1----:R-:W-:Y:S01]  /*46a0*/  FSETP.GEU.AND P2, PT, |R41|, 6.5827683646048100446e-37, PT ;  /* 0x036000002900780b */ /* 0x002fe20003f4e200 */
[----:B------:R-:W-:Y:S01]  /*46b0*/  BSSY.RECONVERGENT B0, `(.L_x_1306) ;  /* 0x000003a000007945 */ /* 0x000fe20003800200 */
[----:B------:R-:W1:Y:S01]  /*46c0*/  LDCU.64 UR6, c[0x0][0x3e0] ;  /* 0x00007c00ff0677ac */ /* 0x000e620008000a00 */
[----:B-----5:R-:W-:Y:S01]  /*46d0*/  IMAD R13, R17, UR5, RZ ;  /* 0x00000005110d7c24 */ /* 0x020fe2000f8e02ff */
[----:B-1----:R-:W-:-:S04]  /*46e0*/  ISETP.NE.U32.AND P0, PT, RZ, UR6, PT ;  /* 0x00000006ff007c0c */ /* 0x002fc8000bf05070 */
[----:B------:R-:W-:Y:S01]  /*46f0*/  ISETP.NE.AND.EX P0, PT, RZ, UR7, PT, P0 ;  /* 0x00000007ff007c0c */ /* 0x000fe2000bf05300 */
[----:B----4-:R-:W0:-:S15]  /*4700*/  MUFU.RCP64H R3, R11 ;  /* 0x0000000b00037308 */ /* 0x010e1e0000001800 */
        /* <DEDUP_REMOVED lines=24> */
[----:B0-----:R-:W0:Y:S02]  /*4890*/  LDC.64 R4, c[0x0][0x3b0] ;  /* 0x0000ec00ff047b82 */ /* 0x001e240000000a00 */
[----:B0-----:R-:W-:-:S05]  /*48a0*/  IMAD.WIDE R4, R13, 0x8, R4 ;  /* 0x000000080d047825 */ /* 0x001fca00078e0204 */
[----:B------:R0:W-:-:S15]  /*48b0*/  STG.E.64 desc[UR10][R4.64], R36 ;  /* 0x0000002404007986 */ /* 0x0001de000c101b0a */
[----:B------:R-:W-:-:S15]  /*48c0*/  NOP ;  /* 0x0000000000007918 */ /* 0x000fde0000000000 */
[----:B------:R-:W-:-:S15]  /*48d0*/  NOP ;  /* 0x0000000000007918 */ /* 0x000fde0000000000 */
[----:B------:R-:W-:-:S10]  /*48e0*/  NOP ;  /* 0x0000000000007918 */ /* 0x000fd40000000000 */
        /* <DEDUP_REMOVED lines=15> */
[----:B------:R-:W-:Y:S01]  /*49e0*/  MOV R0, 0x4a30 ;  /* 0x00004a3000007802 */ /* 0x000fe20000000f00 */
[----:B------:R-:W-:Y:S02]  /*49f0*/  IMAD.MOV.U32 R5, RZ, RZ, R11 ;  /* 0x000000ffff057224 */ /* 0x000fe400078e000b */
[----:B------:R-:W-:Y:S02]  /*4a00*/  IMAD.MOV.U32 R8, RZ, RZ, R40 ;  /* 0x000000ffff087224 */ /* 0x000fe400078e0028 */
[----:B------:R-:W-:-:S07]  /*4a10*/  IMAD.MOV.U32 R9, RZ, RZ, R41 ;  /* 0x000000ffff097224 */ /* 0x000fce00078e0029 */
[----:B--23--:R-:W-:Y:S05]  /*4a20*/  CALL.REL.NOINC `($__internal_20_$__cuda_sm20_div_rn_f64_full) ;  /* 0x0000007c00987944 */ /* 0x00cfea0003c00000 */
[----:B------:R-:W-:Y:S01]  /*4a30*/  MOV R2, R22 ;  /* 0x0000001600027202 */ /* 0x000fe20000000f00 */
[----:B------:R-:W-:-:S07]  /*4a40*/  IMAD.MOV.U32 R3, RZ, RZ, R23 ;  /* 0x000000ffff037224 */ /* 0x000fce00078e0017 */
.L_x_1307:
[----:B--23--:R-:W-:Y:S05]  /*4a50*/  BSYNC.RECONVERGENT B0 ;  /* 0x0000000000007941 */ /* 0x00cfea0003800200 */
.L_x_1306:
[----:B------:R-:W0:Y:S01]  /*4a60*/  LDCU.64 UR6, c[0x0][0x3f0] ;  /* 0x00007e00ff0677ac */ /* 0x000e220008000a00 */
[----:B------:R-:W-:Y:S01]  /*4a70*/  IMAD.MOV.U32 R4, RZ, RZ, 0x0 ;  /* 0x00000000ff047424 */ /* 0x000fe200078e00ff */
[----:B------:R-:W-:Y:S01]  /*4a80*/  BSSY.RECONVERGENT B0, `(.L_x_1308) ;  /* 0x0000037000007945 */ /* 0x000fe20003800200 */
[----:B------:R-:W-:Y:S01]  /*4a90*/  IMAD.MOV.U32 R5, RZ, RZ, 0x3fd80000 ;  /* 0x3fd80000ff057424 */ /* 0x000fe200078e00ff */
        /* <DEDUP_REMOVED lines=47> */
[----:B------:R-:W-:Y:S01]  /*4d90*/  IMAD.MOV.U32 R20, RZ, RZ, R8 ;  /* 0x000000ffff147224 */ /* 0x000fe200078e0008 */
[----:B------:R-:W-:Y:S01]  /*4da0*/  MOV R8, R6 ;  /* 0x0000000600087202 */ /* 0x000fe20000000f00 */
[----:B------:R-:W-:Y:S02]  /*4db0*/  IMAD.MOV.U32 R21, RZ, RZ, R9 ;  /* 0x000000ffff157224 */ /* 0x000fe400078e0009 */
[----:B------:R-:W-:Y:S02]  /*4dc0*/  IMAD.MOV.U32 R4, RZ, RZ, R10 ;  /* 0x000000ffff047224 */ /* 0x000fe400078e000a */
[----:B------:R-:W-:-:S07]  /*4dd0*/  IMAD.MOV.U32 R7, RZ, RZ, R11 ;  /* 0x000000ffff077224 */ /* 0x000fce00078e000b */
[----:B------:R-:W-:Y:S05]  /*4de0*/  CALL.REL.NOINC `($__internal_21_$__cuda_sm20_dsqrt_rn_f64_mediumpath_v1) ;  /* 0x0000008000ac7944 */ /* 0x000fea0003c00000 */
.L_x_1309:
[----:B------:R-:W-:Y:S05]  /*4df0*/  BSYNC.RECONVERGENT B0 ;  /* 0x0000000000007941 */ /* 0x000fea0003800200 */
.L_x_1308:
        /* <DEDUP_REMOVED lines=29> */
[----:B------:R-:W-:Y:S05]  /*4fd0*/  CALL.REL.NOINC `($__internal_19_$__cuda_sm20_dblrcp_rn_slowpath_v3) ;  /* 0x0000007000ac7944 */ /* 0x000fea0003c00000 */
.L_x_1311:
[----:B------:R-:W-:Y:S05]  /*4fe0*/  BSYNC.RECONVERGENT B1 ;  /* 0x0000000000017941 */ /* 0x000fea0003800200 */
.L_x_1310:
[----:B------:R-:W-:Y:S01]  /*4ff0*/  VIADD R10, R29, 0xffffffff ;  /* 0xffffffff1d0a7836 */ /* 0x000fe20000000000 */
[----:B------:R-:W0:Y:S01]  /*5000*/  LDCU UR5, c[0x0][0x3cc] ;  /* 0x00007980ff0577ac */ /* 0x000e220008000800 */
[----:B------:R-:W-:Y:S01]  /*5010*/  IMAD.MOV.U32 R2, RZ, RZ, 0x1 ;  /* 0x00000001ff027424 */ /* 0x000fe200078e00ff */
[----:B------:R-:W-:Y:S01]  /*5020*/  FSETP.GEU.AND P2, PT, |R41|, 6.5827683646048100446e-37, PT ;  /* 0x036000002900780b */ /* 0x000fe20003f4e200 */
[----:B------:R-:W-:Y:S02]  /*5030*/  BSSY.RECONVERGENT B0, `(.L_x_1312) ;  /* 0x0000039000007945 */ /* 0x000fe40003800200 */
[----:B------:R-:W1:Y:S01]  /*5040*/  I2F.F64 R10, R10 ;  /* 0x0000000a000a7312 */ /* 0x000e620000201c00 */
[----:B0-----:R-:W-:Y:S01]  /*5050*/  IMAD R13, R17, UR5, RZ ;  /* 0x00000005110d7c24 */ /* 0x001fe2000f8e02ff */
[----:B-1----:R-:W0:-:S15]  /*5060*/  MUFU.RCP64H R3, R11 ;  /* 0x0000000b00037308 */ /* 0x002e1e0000001800 */
        /* <DEDUP_REMOVED lines=50> */
[----:B------:R-:W-:Y:S05]  /*5390*/  CALL.REL.NOINC `($__internal_20_$__cuda_sm20_div_rn_f64_full) ;  /* 0x00000074003c7944 */ /* 0x000fea0003c00000 */
[----:B------:R-:W-:Y:S02]  /*53a0*/  IMAD.MOV.U32 R2, RZ, RZ, R22 ;  /* 0x000000ffff027224 */ /* 0x000fe400078e0016 */
[----:B------:R-:W-:-:S07]  /*53b0*/  IMAD.MOV.U32 R3, RZ, RZ, R23 ;  /* 0x000000ffff037224 */ /* 0x000fce00078e0017 */
.L_x_1313:
[----:B------:R-:W-:Y:S05]  /*53c0*/  BSYNC.RECONVERGENT B0 ;  /* 0x0000000000007941 */ /* 0x000fea0003800200 */
.L_x_1312:
[----:B------:R-:W0:Y:S01]  /*53d0*/  @P0 LDC R0, c[0x0][0x3ec] ;  /* 0x0000fb00ff000b82 */ /* 0x000e220000000800 */
[----:B------:R-:W1:Y:S07]  /*53e0*/  LDCU UR5, c[0x0][0x38c] ;  /* 0x00007180ff0577ac */ /* 0x000e6e0008000800 */
[----:B------:R-:W2:Y:S08]  /*53f0*/  @P0 LDC.64 R4, c[0x0][0x3e0] ;  /* 0x0000f800ff040b82 */ /* 0x000eb00000000a00 */
[----:B------:R-:W3:Y:S01]  /*5400*/  @P0 LDC.64 R8, c[0x0][0x3f8] ;  /* 0x0000fe00ff080b82 */ /* 0x000ee20000000a00 */
[----:B0-----:R-:W-:-:S04]  /*5410*/  @P0 IMAD R7, R17, R0, RZ ;  /* 0x0000000011070224 */ /* 0x001fc800078e02ff */
[----:B--2---:R-:W-:-:S05]  /*5420*/  @P0 IMAD.WIDE R4, R7, 0x8, R4 ;  /* 0x0000000807040825 */ /* 0x004fca00078e0204 */
[----:B------:R-:W2:Y:S01]  /*5430*/  @P0 LDG.E.64 R6, desc[UR10][R4.64] ;  /* 0x0000000a04060981 */ /* 0x000ea2000c1e1b00 */
[----:B------:R-:W-:Y:S01]  /*5440*/  IMAD.IADD R17, R16, 0x1, R17 ;  /* 0x0000000110117824 */ /* 0x000fe200078e0211 */
[----:B--2---:R-:W3:-:S15]  /*5450*/  @P0 DMUL R6, R18, R6 ;  /* 0x0000000612060228 */ /* 0x004ede0000000000 */
[----:B------:R-:W-:-:S15]  /*5460*/  NOP ;  /* 0x0000000000007918 */ /* 0x000fde0000000000 */
[----:B------:R-:W-:-:S15]  /*5470*/  NOP ;  /* 0x0000000000007918 */ /* 0x000fde0000000000 */
[----:B------:R-:W-:-:S15]  /*5480*/  NOP ;  /* 0x0000000000007918 */ /* 0x000fde0000000000 */
[----:B------:R-:W-:-:S04]  /*5490*/  NOP ;  /* 0x0000000000007918 */ /* 0x000fc80000000000 */
[----:B---3--:R-:W0:Y:S02]  /*54a0*/  @P0 DFMA R6, R2, R8, R6 ;  /* 0x000000080206022b */ /* 0x008e240000000006 */
[----:B0-----:R4:W-:Y:S01]  /*54b0*/  @P0 STG.E.64 desc[UR10][R4.64], R6 ;  /* 0x0000000604000986 */ /* 0x0019e2000c101b0a */
[----:B-1----:R-:W-:-:S13]  /*54c0*/  ISETP.GE.AND P0, PT, R17, UR5, PT ;  /* 0x0000000511007c0c */ /* 0x002fda000bf06270 */
[----:B----4-:R-:W-:Y:S05]  /*54d0*/  @!P0 BRA `(.L_x_1314) ;  /* 0xffffffac002c8947 */ /* 0x010fea000383ffff */
[----:B------:R-:W-:Y:S05]  /*54e0*/  EXIT ;  /* 0x000000000000794d */ /* 0x000fea0003800000 */
.L_x_1280:
[----:B------:R-:W-:Y:S01]  /*54f0*/  BSSY.RECONVERGENT B1, `(.L_x_1315) ;  /* 0x0000543000017945 */ /* 0x000fe20003800200 */
[----:B------:R-:W0:Y:S01]  /*5500*/  LDCU.64 UR6, c[0x0][0x3f0] ;  /* 0x00007e00ff0677ac */ /* 0x000e220008000a00 */
[----:B------:R-:W1:Y:S01]  /*5510*/  LDCU UR16, c[0x0][0x40c] ;  /* 0x00008180ff1077ac */ /* 0x000e620008000800 */
[----:B------:R-:W2:Y:S01]  /*5520*/  LDCU UR17, c[0x0][0x390] ;  /* 0x00007200ff1177ac */ /* 0x000ea20008000800 */
[----:B------:R-:W3:Y:S01]  /*5530*/  LDCU UR18, c[0x0][0x3a8] ;  /* 0x00007500ff1277ac */ /* 0x000ee20008000800 */
[----:B------:R-:W4:Y:S01]  /*5540*/  LDCU UR19, c[0x0][0x388] ;  /* 0x00007100ff1377ac */ /* 0x000f220008000800 */
[----:B------:R-:W0:Y:S01]  /*5550*/  LDCU.64 UR8, c[0x0][0x380] ;  /* 0x00007000ff0877ac */ /* 0x000e220008000a00 */
[----:B------:R-:W0:Y:S01]  /*5560*/  LDCU.64 UR12, c[0x0][0x398] ;  /* 0x00007300ff0c77ac */ /* 0x000e220008000a00 */
[----:B------:R-:W-:-:S12]  /*5570*/  ULOP3.LUT UR4, UR4, 0x3, URZ, 0xc0, !UPT ;  /* 0x0000000304047892 */ /* 0x000fd8000f8ec0ff */
.L_x_1349:
[----:B------:R-:W5:Y:S01]  /*5580*/  LDCU UR5, c[0x0][0x388] ;  /* 0x00007100ff0577ac */ /* 0x000f620008000800 */
[----:B------:R-:W-:Y:S01]  /*5590*/  MOV R0, RZ ;  /* 0x000000ff00007202 */ /* 0x000fe20000000f00 */
[----:B------:R-:W-:Y:S01]  /*55a0*/  IMAD.MOV.U32 R6, RZ, RZ, RZ ;  /* 0x000000ffff067224 */ /* 0x000fe200078e00ff */
[----:B------:R-:W-:Y:S01]  /*55b0*/  CS2R R12, SRZ ;  /* 0x00000000000c7805 */ /* 0x000fe2000001ff00 */
[----:B------:R-:W1:Y:S01]  /*55c0*/  LDCU UR14, c[0x0][0x394] ;  /* 0x00007280ff0e77ac */ /* 0x000e620008000800 */
[----:B------:R-:W-:Y:S01]  /*55d0*/  CS2R R10, SRZ ;  /* 0x00000000000a7805 */ /* 0x000fe2000001ff00 */
[----:B------:R-:W2:Y:S01]  /*55e0*/  LDCU UR15, c[0x0][0x3ac] ;  /* 0x00007580ff0f77ac */ /* 0x000ea20008000800 */
[----:B-----5:R-:W-:Y:S01]  /*55f0*/  UISETP.GE.U32.AND UP0, UPT, UR5, 0x4, UPT ;  /* 0x000000040500788c */ /* 0x020fe2000bf06070 */
[C---:B-1----:R-:W-:Y:S02]  /*5600*/  IMAD R5, R17.reuse, UR14, RZ ;  /* 0x0000000e11057c24 */ /* 0x042fe4000f8e02ff */
[----:B--2---:R-:W-:-:S03]  /*5610*/  IMAD R4, R17, UR15, RZ ;  /* 0x0000000f11047c24 */ /* 0x004fc6000f8e02ff */
[----:B------:R-:W-:Y:S02]  /*5620*/  SHF.R.S32.HI R3, RZ, 0x1f, R5 ;  /* 0x0000001fff037819 */ /* 0x000fe40000011405 */
[----:B------:R-:W-:Y:S01]  /*5630*/  SHF.R.S32.HI R2, RZ, 0x1f, R4 ;  /* 0x0000001fff027819 */ /* 0x000fe20000011404 */
[----:B------:R-:W-:Y:S06]  /*5640*/  BRA.U !UP0, `(.L_x_1316) ;  /* 0x0000002508747547 */ /* 0x000fec000b800000 */
[----:B------:R-:W-:Y:S01]  /*5650*/  IMAD.MOV.U32 R0, RZ, RZ, RZ ;  /* 0x000000ffff007224 */ /* 0x000fe200078e00ff */
[----:B------:R-:W-:Y:S01]  /*5660*/  CS2R R12, SRZ ;  /* 0x00000000000c7805 */ /* 0x000fe2000001ff00 */
[----:B------:R-:W-:-:S07]  /*5670*/  IMAD.MOV.U32 R6, RZ, RZ, RZ ;  /* 0x000000ffff067224 */ /* 0x000fce00078e00ff */
.L_x_1329:
[----:B---3--:R-:W-:Y:S01]  /*5680*/  IMAD R7, R0, UR18, RZ ;  /* 0x0000001200077c24 */ /* 0x008fe2000f8e02ff */
[----:B------:R-:W1:Y:S04]  /*5690*/  LDC.64 R32, c[0x0][0x400] ;  /* 0x00010000ff207b82 */ /* 0x000e680000000a00 */
[----:B------:R-:W-:-:S04]  /*56a0*/  IADD3 R8, P0, PT, R4, R7, RZ ;  /* 0x0000000704087210 */ /* 0x000fc80007f1e0ff */
[----:B------:R-:W-:Y:S02]  /*56b0*/  LEA.HI.X.SX32 R9, R7, R2, 0x1, P0 ;  /* 0x0000000207097211 */ /* 0x000fe400000f0eff */
[----:B0-----:R-:W-:-:S04]  /*56c0*/  LEA R20, P0, R8, UR12, 0x3 ;  /* 0x0000000c08147c11 */ /* 0x001fc8000f8018ff */
[----:B------:R-:W-:-:S06]  /*56d0*/  LEA.HI.X R21, R8, UR13, R9, 0x3, P0 ;  /* 0x0000000d08157c11 */ /* 0x000fcc00080f1c09 */
[----:B------:R-:W2:Y:S01]  /*56e0*/  LDG.E.64 R20, desc[UR10][R20.64] ;  /* 0x0000000a14147981 */ /* 0x000ea2000c1e1b00 */
[C---:B------:R-:W-:Y:S02]  /*56f0*/  IMAD R8, R0.reuse, UR17, RZ ;  /* 0x0000001100087c24 */ /* 0x040fe4000f8e02ff */
[----:B------:R-:W-:-:S03]  /*5700*/  IMAD R9, R0, UR16, RZ ;  /* 0x0000001000097c24 */ /* 0x000fc6000f8e02ff */
[----:B------:R-:W-:Y:S01]  /*5710*/  IADD3 R14, P0, PT, R5, R8, RZ ;  /* 0x00000008050e7210 */ /* 0x000fe20007f1e0ff */
[----:B-1----:R-:W-:-:S03]  /*5720*/  IMAD.WIDE R32, R9, 0x8, R32 ;  /* 0x0000000809207825 */ /* 0x002fc600078e0220 */
[----:B------:R-:W-:Y:S02]  /*5730*/  LEA.HI.X.SX32 R15, R8, R3, 0x1, P0 ;  /* 0x00000003080f7211 */ /* 0x000fe400000f0eff */
[C---:B------:R-:W-:Y:S01]  /*5740*/  LEA R36, P0, R14.reuse, UR8, 0x3 ;  /* 0x000000080e247c11 */ /* 0x040fe2000f8018ff */
[----:B------:R0:W5:Y:S03]  /*5750*/  LDG.E.64 R38, desc[UR10][R32.64] ;  /* 0x0000000a20267981 */ /* 0x000166000c1e1b00 */
[----:B------:R-:W-:-:S06]  /*5760*/  LEA.HI.X R37, R14, UR9, R15, 0x3, P0 ;  /* 0x000000090e257c11 */ /* 0x000fcc00080f1c0f */
[----:B------:R-:W5:Y:S01]  /*5770*/  LDG.E.64 R36, desc[UR10][R36.64] ;  /* 0x0000000a24247981 */ /* 0x000f62000c1e1b00 */
        /* <DEDUP_REMOVED lines=29> */
[----:B----45:R-:W-:Y:S05]  /*5950*/  CALL.REL.NOINC `($__internal_19_$__cuda_sm20_dblrcp_rn_slowpath_v3) ;  /* 0x00000068004c7944 */ /* 0x030fea0003c00000 */
.L_x_1318:
[----:B----4-:R-:W-:Y:S05]  /*5960*/  BSYNC.RECONVERGENT B2 ;  /* 0x0000000000027941 */ /* 0x010fea0003800200 */
.L_x_1317:
        /* <DEDUP_REMOVED lines=45> */
.L_x_1319:
[----:B------:R-:W-:Y:S01]  /*5c40*/  VIADD R7, R7, UR18 ;  /* 0x0000001207077c36 */ /* 0x000fe20008000000 */
[----:B------:R-:W0:Y:S04]  /*5c50*/  LDC R15, c[0x0][0x40c] ;  /* 0x00010300ff0f7b82 */ /* 0x000e280000000800 */
[----:B------:R-:W-:-:S04]  /*5c60*/  IADD3 R6, P0, PT, R4, R7, RZ ;  /* 0x0000000704067210 */ /* 0x000fc80007f1e0ff */
[----:B------:R-:W-:Y:S02]  /*5c70*/  LEA.HI.X.SX32 R9, R7, R2, 0x1, P0 ;  /* 0x0000000207097211 */ /* 0x000fe400000f0eff */
[----:B------:R-:W-:-:S04]  /*5c80*/  LEA R20, P0, R6, UR12, 0x3 ;  /* 0x0000000c06147c11 */ /* 0x000fc8000f8018ff */
[----:B------:R-:W-:-:S06]  /*5c90*/  LEA.HI.X R21, R6, UR13, R9, 0x3, P0 ;  /* 0x0000000d06157c11 */ /* 0x000fcc00080f1c09 */
[----:B------:R-:W2:Y:S01]  /*5ca0*/  LDG.E.64 R20, desc[UR10][R20.64] ;  /* 0x0000000a14147981 */ /* 0x000ea2000c1e1b00 */
[----:B------:R-:W-:Y:S02]  /*5cb0*/  VIADD R8, R8, UR17 ;  /* 0x0000001108087c36 */ /* 0x000fe40008000000 */
[----:B0-----:R-:W-:-:S03]  /*5cc0*/  IMAD.WIDE R32, R15, 0x8, R32 ;  /* 0x000000080f207825 */ /* 0x001fc600078e0220 */
[----:B------:R-:W-:Y:S02]  /*5cd0*/  IADD3 R6, P0, PT, R5, R8, RZ ;  /* 0x0000000805067210 */ /* 0x000fe40007f1e0ff */
[----:B------:R0:W5:Y:S02]  /*5ce0*/  LDG.E.64 R30, desc[UR10][R32.64] ;  /* 0x0000000a201e7981 */ /* 0x000164000c1e1b00 */
[----:B------:R-:W-:Y:S02]  /*5cf0*/  LEA.HI.X.SX32 R9, R8, R3, 0x1, P0 ;  /* 0x0000000308097211 */ /* 0x000fe400000f0eff */
[----:B------:R-:W-:-:S04]  /*5d00*/  LEA R14, P0, R6, UR8, 0x3 ;  /* 0x00000008060e7c11 */ /* 0x000fc8000f8018ff */
[----:B------:R-:W-:-:S06]  /*5d10*/  LEA.HI.X R15, R6, UR9, R9, 0x3, P0 ;  /* 0x00000009060f7c11 */ /* 0x000fcc00080f1c09 */
[----:B------:R-:W5:Y:S01]  /*5d20*/  LDG.E.64 R14, desc[UR10][R14.64] ;  /* 0x0000000a0e0e7981 */ /* 0x000f62000c1e1b00 */
[----:B------:R-:W1:-:S15]  /*5d30*/  DMUL R24, R38, R22 ;  /* 0x0000001626187228 */ /* 0x000e5e0000000000 */
[----:B------:R-:W-:-:S15]  /*5d40*/  NOP ;  /* 0x0000000000007918 */ /* 0x000fde0000000000 */
[----:B------:R-:W-:-:S15]  /*5d50*/  NOP ;  /* 0x0000000000007918 */ /* 0x000fde0000000000 */
[----:B------:R-:W-:-:S15]  /*5d60*/  NOP ;  /* 0x0000000000007918 */ /* 0x000fde0000000000 */
[----:B------:R-:W-:-:S04]  /*5d70*/  NOP ;  /* 0x0000000000007918 */ /* 0x000fc80000000000 */
[----:B------:R0:W3:Y:S01]  /*5d80*/  F2I.F64.TRUNC R6, R40 ;  /* 0x0000002800067311 */ /* 0x0000e2000030d100 */
        /* <DEDUP_REMOVED lines=10> */
[----:B------:R-:W1:-:S15]  /*5e30*/  DADD R36, -R36, R10 ;  /* 0x0000000024247229 */ /* 0x000e5e000000010a */
        /* <DEDUP_REMOVED lines=19> */
[----:B------:R-:W4:-:S15]  /*5f70*/  DMUL R26, R42, R22 ;  /* 0x000000162a1a7228 */ /* 0x000f1e0000000000 */
[----:B------:R-:W-:-:S15]  /*5f80*/  NOP ;  /* 0x0000000000007918 */ /* 0x000fde0000000000 */
[----:B------:R-:W-:-:S15]  /*5f90*/  NOP ;  /* 0x0000000000007918 */ /* 0x000fde0000000000 */
[----:B------:R-:W-:-:S15]  /*5fa0*/  NOP ;  /* 0x0000000000007918 */ /* 0x000fde0000000000 */
[----:B------:R-:W-:-:S04]  /*5fb0*/  NOP ;  /* 0x0000000000007918 */ /* 0x000fc80000000000 */
[----:B-1----:R2:W-:Y:S02]  /*5fc0*/  DMUL R36, R36, R22 ;  /* 0x0000001624247228 */ /* 0x0025e40000000000 */
[----:B--2---:R-:W1:Y:S01]  /*5fd0*/  MUFU.RCP64H R23, R21 ;  /* 0x0000001500177308 */ /* 0x004e620000001800 */
[----:B------:R-:W-:-:S04]  /*5fe0*/  IADD3 R22, PT, PT, R21, 0x300402, RZ ;  /* 0x0030040215167810 */ /* 0x000fc80007ffe0ff */
[----:B------:R-:W-:-:S15]  /*5ff0*/  FSETP.GEU.AND P0, PT, |R22|, 5.8789094863358348022e-39, PT ;  /* 0x004004021600780b */ /* 0x000fde0003f0e200 */
[----:B------:R-:W-:-:S15]  /*6000*/  NOP ;  /* 0x0000000000007918 */ /* 0x000fde0000000000 */
[----:B------:R-:W-:-:S15]  /*6010*/  NOP ;  /* 0x0000000000007918 */ /* 0x000fde0000000000 */
[----:B------:R-:W-:-:S12]  /*6020*/  NOP ;  /* 0x0000000000007918 */ /* 0x000fd80000000000 */
[----:B----4-:R-:W-:-:S15]  /*6030*/  DFMA R10, R26, R10, R24 ;  /* 0x0000000a1a0a722b */ /* 0x010fde0000000018 */
        /* <DEDUP_REMOVED lines=19> */
[----:B------:R-:W2:-:S15]  /*6170*/  DFMA R34, R38, R34, R36 ;  /* 0x000000222622722b */ /* 0x000e9e0000000024 */
        /* <DEDUP_REMOVED lines=14> */
[----:B-1----:R0:W1:Y:S02]  /*6260*/  DFMA R22, R24, R26, R24 ;  /* 0x0000001a1816722b */ /* 0x0020640000000018 */
[----:B0123--:R-:W-:Y:S05]  /*6270*/  @P0 BRA `(.L_x_1321) ;  /* 0x0000000000100947 */ /* 0x00ffea0003800000 */
[----:B------:R-:W-:Y:S02]  /*6280*/  LOP3.LUT R24, R21, 0x7fffffff, RZ, 0xc0, !PT ;  /* 0x7fffffff15187812 */ /* 0x000fe400078ec0ff */
[----:B------:R-:W-:-:S03]  /*6290*/  MOV R28, 0x62c0 ;  /* 0x000062c0001c7802 */ /* 0x000fc60000000f00 */
[----:B------:R-:W-:-:S07]  /*62a0*/  VIADD R24, R24, 0xfff00000 ;  /* 0xfff0000018187836 */ /* 0x000fce0000000000 */
[----:B-----5:R-:W-:Y:S05]  /*62b0*/  CALL.REL.NOINC `($__internal_19_$__cuda_sm20_dblrcp_rn_slowpath_v3) ;  /* 0x0000005c00f47944 */ /* 0x020fea0003c00000 */
.L_x_1321:
[----:B------:R-:W-:Y:S05]  /*62c0*/  BSYNC.RECONVERGENT B2 ;  /* 0x0000000000027941 */ /* 0x000fea0003800200 */
.L_x_1320:
        /* <DEDUP_REMOVED lines=45> */
.L_x_1322:
        /* <DEDUP_REMOVED lines=13> */
[----:B------:R-:W-:-:S05]  /*6670*/  LEA.HI.X R29, R6, UR9, R9, 0x3, P0 ;  /* 0x00000009061d7c11 */ /* 0x000fca00080f1c09 */
[----:B------:R0:W5:Y:S01]  /*6680*/  LDG.E.64 R32, desc[UR10][R28.64] ;  /* 0x0000000a1c207981 */ /* 0x000162000c1e1b00 */
        /* <DEDUP_REMOVED lines=48> */
[----:B------:R-:W-:-:S05]  /*6990*/  VIADD R14, R21, 0x300402 ;  /* 0x00300402150e7836 */ /* 0x000fca0000000000 */
[----:B------:R-:W-:-:S15]  /*69a0*/  FSETP.GEU.AND P0, PT, |R14|, 5.8789094863358348022e-39, PT ;  /* 0x004004020e00780b */ /* 0x000fde0003f0e200 */
[----:B------:R-:W-:-:S15]  /*69b0*/  NOP ;  /* 0x0000000000007918 */ /* 0x000fde0000000000 */
[----:B------:R-:W-:-:S15]  /*69c0*/  NOP ;  /* 0x0000000000007918 */ /* 0x000fde0000000000 */
[----:B------:R-:W-:-:S11]  /*69d0*/  NOP ;  /* 0x0000000000007918 */ /* 0x000fd60000000000 */
[----:B------:R-:W-:-:S15]  /*69e0*/  DMUL R26, R38, R22 ;  /* 0x00000016261a7228 */ /* 0x000fde0000000000 */
        /* <DEDUP_REMOVED lines=30> */
[----:B01-3--:R-:W-:Y:S05]  /*6bd0*/  @P0 BRA `(.L_x_1324) ;  /* 0x0000000000100947 */ /* 0x00bfea0003800000 */
[----:B------:R-:W-:Y:S02]  /*6be0*/  LOP3.LUT R24, R21, 0x7fffffff, RZ, 0xc0, !PT ;  /* 0x7fffffff15187812 */ /* 0x000fe400078ec0ff */
[----:B------:R-:W-:-:S03]  /*6bf0*/  MOV R28, 0x6c20 ;  /* 0x00006c20001c7802 */ /* 0x000fc60000000f00 */
[----:B------:R-:W-:-:S07]  /*6c00*/  VIADD R24, R24, 0xfff00000 ;  /* 0xfff0000018187836 */ /* 0x000fce0000000000 */
[----:B-----5:R-:W-:Y:S05]  /*6c10*/  CALL.REL.NOINC `($__internal_19_$__cuda_sm20_dblrcp_rn_slowpath_v3) ;  /* 0x00000054009c7944 */ /* 0x020fea0003c00000 */
.L_x_1324:
[----:B------:R-:W-:Y:S05]  /*6c20*/  BSYNC.RECONVERGENT B2 ;  /* 0x0000000000027941 */ /* 0x000fea0003800200 */
.L_x_1323:
        /* <DEDUP_REMOVED lines=44> */
[----:B------:R-:W-:Y:S05]  /*6ef0*/  CALL.REL.NOINC `($__internal_19_$__cuda_sm20_dblrcp_rn_slowpath_v3) ;  /* 0x0000005000e47944 */ /* 0x000fea0003c00000 */
.L_x_1325:
[----:B------:R-:W-:Y:S01]  /*6f00*/  VIADD R7, R7, UR18 ;  /* 0x0000001207077c36 */ /* 0x000fe20008000000 */
[----:B------:R-:W0:Y:S04]  /*6f10*/  LDC R9, c[0x0][0x40c] ;  /* 0x00010300ff097b82 */ /* 0x000e280000000800 */
[----:B------:R-:W-:-:S04]  /*6f20*/  IADD3 R6, P0, PT, R4, R7, RZ ;  /* 0x0000000704067210 */ /* 0x000fc80007f1e0ff */
[----:B------:R-:W-:Y:S02]  /*6f30*/  LEA.HI.X.SX32 R7, R7, R2, 0x1, P0 ;  /* 0x0000000207077211 */ /* 0x000fe400000f0eff */
[----:B------:R-:W-:-:S04]  /*6f40*/  LEA R20, P0, R6, UR12, 0x3 ;  /* 0x0000000c06147c11 */ /* 0x000fc8000f8018ff */
[----:B------:R-:W-:-:S06]  /*6f50*/  LEA.HI.X R21, R6, UR13, R7, 0x3, P0 ;  /* 0x0000000d06157c11 */ /* 0x000fcc00080f1c07 */
[----:B------:R-:W2:Y:S01]  /*6f60*/  LDG.E.64 R20, desc[UR10][R20.64] ;  /* 0x0000000a14147981 */ /* 0x000ea2000c1e1b00 */
[----:B------:R-:W-:-:S05]  /*6f70*/  VIADD R8, R8, UR17 ;  /* 0x0000001108087c36 */ /* 0x000fca0008000000 */
[----:B------:R-:W-:-:S04]  /*6f80*/  IADD3 R6, P0, PT, R5, R8, RZ ;  /* 0x0000000805067210 */ /* 0x000fc80007f1e0ff */
[----:B------:R-:W-:Y:S01]  /*6f90*/  LEA.HI.X.SX32 R7, R8, R3, 0x1, P0 ;  /* 0x0000000308077211 */ /* 0x000fe200000f0eff */
[----:B0-----:R-:W-:Y:S01]  /*6fa0*/  IMAD.WIDE R8, R9, 0x8, R42 ;  /* 0x0000000809087825 */ /* 0x001fe200078e022a */
[----:B------:R-:W-:-:S04]  /*6fb0*/  LEA R36, P0, R6, UR8, 0x3 ;  /* 0x0000000806247c11 */ /* 0x000fc8000f8018ff */
[----:B------:R-:W-:Y:S01]  /*6fc0*/  LEA.HI.X R37, R6, UR9, R7, 0x3, P0 ;  /* 0x0000000906257c11 */ /* 0x000fe200080f1c07 */
[----:B------:R-:W5:Y:S05]  /*6fd0*/  LDG.E.64 R8, desc[UR10][R8.64] ;  /* 0x0000000a08087981 */ /* 0x000f6a000c1e1b00 */
        /* <DEDUP_REMOVED lines=12> */
[----:B------:R-:W-:-:S15]  /*70a0*/  DADD R32, R10, -R32 ;  /* 0x000000000a207229 */ /* 0x000fde0000000820 */
        /* <DEDUP_REMOVED lines=11> */
[----:B------:R-:W-:-:S05]  /*7160*/  VIADD R6, R21, 0x300402 ;  /* 0x0030040215067836 */ /* 0x000fca0000000000 */
[----:B------:R-:W-:-:S15]  /*7170*/  FSETP.GEU.AND P0, PT, |R6|, 5.8789094863358348022e-39, PT ;  /* 0x004004020600780b */ /* 0x000fde0003f0e200 */
[----:B------:R-:W-:-:S15]  /*7180*/  NOP ;  /* 0x0000000000007918 */ /* 0x000fde0000000000 */
[----:B------:R-:W-:-:S15]  /*7190*/  NOP ;  /* 0x0000000000007918 */ /* 0x000fde0000000000 */
[----:B------:R-:W-:-:S11]  /*71a0*/  NOP ;  /* 0x0000000000007918 */ /* 0x000fd60000000000 */
[----:B------:R-:W1:-:S15]  /*71b0*/  DMUL R32, R32, R32 ;  /* 0x0000002020207228 */ /* 0x000e5e0000000000 */
        /* <DEDUP_REMOVED lines=44> */
[----:B0-----:R0:W2:-:S15]  /*7480*/  F2I.F64.TRUNC R6, R30 ;  /* 0x0000001e00067311 */ /* 0x00109e000030d100 */
        /* <DEDUP_REMOVED lines=15> */
.L_x_1327:
[----:B------:R-:W-:Y:S05]  /*7580*/  BSYNC.RECONVERGENT B2 ;  /* 0x0000000000027941 */ /* 0x000fea0003800200 */
.L_x_1326:
        /* <DEDUP_REMOVED lines=45> */
.L_x_1328:
[----:B------:R-:W-:Y:S01]  /*7860*/  ULOP3.LUT UR5, UR19, 0x7ffffffc, URZ, 0xc0, !UPT ;  /* 0x7ffffffc13057892 */ /* 0x000fe2000f8ec0ff */
[----:B------:R-:W-:Y:S01]  /*7870*/  VIADD R0, R0, 0x4 ;  /* 0x0000000400007836 */ /* 0x000fe20000000000 */
[----:B------:R-:W0:Y:S04]  /*7880*/  DADD R20, R10, -R36 ;  /* 0x000000000a147229 */ /* 0x000e280000000824 */
[----:B------:R-:W-:-:S15]  /*7890*/  ISETP.NE.AND P0, PT, R0, UR5, PT ;  /* 0x0000000500007c0c */ /* 0x000fde000bf05270 */
        /* <DEDUP_REMOVED lines=18> */
[----:B0-----:R2:W0:-:S15]  /*79c0*/  F2I.F64.TRUNC R6, R30 ;  /* 0x0000001e00067311 */ /* 0x00141e000030d100 */
        /* <DEDUP_REMOVED lines=34> */
[----:B-1----:R2:W1:Y:S02]  /*7bf0*/  DADD R12, R12, R14 ;  /* 0x000000000c0c7229 */ /* 0x002464000000000e */
[----:B0123--:R-:W-:Y:S05]  /*7c00*/  @P0 BRA `(.L_x_1329) ;  /* 0xffffffd8009c0947 */ /* 0x00ffea000383ffff */
[----:B------:R-:W-:-:S07]  /*7c10*/  IMAD.U32 R0, RZ, RZ, UR5 ;  /* 0x00000005ff007e24 */ /* 0x000fce000f8e00ff */
.L_x_1316:
[----:B------:R-:W-:-:S09]  /*7c20*/  UISETP.NE.AND UP0, UPT, UR4, URZ, UPT ;  /* 0x000000ff0400728c */ /* 0x000fd2000bf05270 */
[----:B------:R-:W-:Y:S05]  /*7c30*/  BRA.U !UP0, `(.L_x_1330) ;  /* 0x0000001d08587547 */ /* 0x000fea000b800000 */
[----:B------:R-:W-:-:S09]  /*7c40*/  UISETP.NE.AND UP0, UPT, UR4, 0x1, UPT ;  /* 0x000000010400788c */ /* 0x000fd2000bf05270 */
[----:B------:R-:W-:Y:S05]  /*7c50*/  BRA.U !UP0, `(.L_x_1331) ;  /* 0x0000001108d87547 */ /* 0x000fea000b800000 */
[----:B------:R-:W1:Y:S01]  /*7c60*/  LDCU UR5, c[0x0][0x3a8] ;  /* 0x00007500ff0577ac */ /* 0x000e620008000800 */
[----:B------:R-:W2:Y:S01]  /*7c70*/  LDC.64 R34, c[0x0][0x400] ;  /* 0x00010000ff227b82 */ /* 0x000ea20000000a00 */
[----:B------:R-:W0:Y:S01]  /*7c80*/  LDCU.64 UR14, c[0x0][0x398] ;  /* 0x00007300ff0e77ac */ /* 0x000e220008000a00 */
[----:B------:R-:W3:Y:S01]  /*7c90*/  LDCU.64 UR20, c[0x0][0x380] ;  /* 0x00007000ff1477ac */ /* 0x000ee20008000a00 */
[----:B-1----:R-:W-:Y:S01]  /*7ca0*/  IMAD R7, R0, UR5, RZ ;  /* 0x0000000500077c24 */ /* 0x002fe2000f8e02ff */
[----:B------:R-:W1:Y:S04]  /*7cb0*/  LDCU UR5, c[0x0][0x40c] ;  /* 0x00008180ff0577ac */ /* 0x000e680008000800 */
[----:B------:R-:W-:-:S04]  /*7cc0*/  IADD3 R8, P0, PT, R4, R7, RZ ;  /* 0x0000000704087210 */ /* 0x000fc80007f1e0ff */
[----:B------:R-:W-:Y:S02]  /*7cd0*/  LEA.HI.X.SX32 R9, R7, R2, 0x1, P0 ;  /* 0x0000000207097211 */ /* 0x000fe400000f0eff */
[C---:B0-----:R-:W-:Y:S01]  /*7ce0*/  LEA R20, P0, R8.reuse, UR14, 0x3 ;  /* 0x0000000e08147c11 */ /* 0x041fe2000f8018ff */
[----:B------:R-:W0:Y:S03]  /*7cf0*/  LDCU UR14, c[0x0][0x390] ;  /* 0x00007200ff0e77ac */ /* 0x000e260008000800 */
[----:B------:R-:W-:-:S06]  /*7d00*/  LEA.HI.X R21, R8, UR15, R9, 0x3, P0 ;  /* 0x0000000f08157c11 */ /* 0x000fcc00080f1c09 */
[----:B------:R-:W4:Y:S01]  /*7d10*/  LDG.E.64 R20, desc[UR10][R20.64] ;  /* 0x0000000a14147981 */ /* 0x000f22000c1e1b00 */
[----:B-1----:R-:W-:-:S04]  /*7d20*/  IMAD R9, R0, UR5, RZ ;  /* 0x0000000500097c24 */ /* 0x002fc8000f8e02ff */
[----:B--2---:R-:W-:-:S04]  /*7d30*/  IMAD.WIDE R34, R9, 0x8, R34 ;  /* 0x0000000809227825 */ /* 0x004fc800078e0222 */
[----:B0-----:R-:W-:Y:S01]  /*7d40*/  IMAD R8, R0, UR14, RZ ;  /* 0x0000000e00087c24 */ /* 0x001fe2000f8e02ff */
[----:B------:R0:W5:Y:S04]  /*7d50*/  LDG.E.64 R32, desc[UR10][R34.64] ;  /* 0x0000000a22207981 */ /* 0x000168000c1e1b00 */
[----:B------:R-:W-:-:S04]  /*7d60*/  IADD3 R14, P0, PT, R5, R8, RZ ;  /* 0x00000008050e7210 */ /* 0x000fc80007f1e0ff */
[----:B------:R-:W-:Y:S02]  /*7d70*/  LEA.HI.X.SX32 R15, R8, R3, 0x1, P0 ;  /* 0x00000003080f7211 */ /* 0x000fe400000f0eff */
[----:B---3--:R-:W-:-:S04]  /*7d80*/  LEA R30, P0, R14, UR20, 0x3 ;  /* 0x000000140e1e7c11 */ /* 0x008fc8000f8018ff */
[----:B------:R-:W-:-:S06]  /*7d90*/  LEA.HI.X R31, R14, UR21, R15, 0x3, P0 ;  /* 0x000000150e1f7c11 */ /* 0x000fcc00080f1c0f */
[----:B------:R-:W5:Y:S01]  /*7da0*/  LDG.E.64 R30, desc[UR10][R30.64] ;  /* 0x0000000a1e1e7981 */ /* 0x000f62000c1e1b00 */
[----:B------:R-:W-:Y:S01]  /*7db0*/  BSSY.RECONVERGENT B2, `(.L_x_1332) ;  /* 0x000001e000027945 */ /* 0x000fe20003800200 */
[----:B----4-:R-:W1:Y:S01]  /*7dc0*/  MUFU.RCP64H R15, R21 ;  /* 0x00000015000f7308 */ /* 0x010e620000001800 */
[----:B------:R-:W-:-:S04]  /*7dd0*/  IADD3 R14, PT, PT, R21, 0x300402, RZ ;  /* 0x00300402150e7810 */ /* 0x000fc80007ffe0ff */
[----:B------:R-:W-:Y:S02]  /*7de0*/  FSETP.GEU.AND P0, PT, |R14|, 5.8789094863358348022e-39, PT ;  /* 0x004004020e00780b */ /* 0x000fe40003f0e200 */
        /* <DEDUP_REMOVED lines=26> */
.L_x_1333:
[----:B------:R-:W-:Y:S05]  /*7f90*/  BSYNC.RECONVERGENT B2 ;  /* 0x0000000000027941 */ /* 0x000fea0003800200 */
.L_x_1332:
        /* <DEDUP_REMOVED lines=46> */
.L_x_1334:
        /* <DEDUP_REMOVED lines=41> */
[----:B---3--:R-:W0:Y:S01]  /*8510*/  MUFU.RCP64H R7, R21 ;  /* 0x0000001500077308 */ /* 0x008e220000001800 */
        /* <DEDUP_REMOVED lines=66> */
.L_x_1336:
[----:B------:R-:W-:Y:S05]  /*8940*/  BSYNC.RECONVERGENT B2 ;  /* 0x0000000000027941 */ /* 0x000fea0003800200 */
.L_x_1335:
        /* <DEDUP_REMOVED lines=46> */
.L_x_1337:
        /* <DEDUP_REMOVED lines=56> */
[----:B01-3--:R2:W1:Y:S02]  /*8fb0*/  DADD R12, R12, R14 ;  /* 0x000000000c0c7229 */ /* 0x00b464000000000e */
.L_x_1331:
[----:B------:R-:W5:Y:S02]  /*8fc0*/  LDCU UR5, c[0x0][0x388] ;  /* 0x00007100ff0577ac */ /* 0x000f640008000800 */
[----:B-----5:R-:W-:-:S04]  /*8fd0*/  ULOP3.LUT UR5, UR5, 0x1, URZ, 0xc0, !UPT ;  /* 0x0000000105057892 */ /* 0x020fc8000f8ec0ff */
[----:B------:R-:W-:-:S09]  /*8fe0*/  UISETP.NE.U32.AND UP0, UPT, UR5, 0x1, UPT ;  /* 0x000000010500788c */ /* 0x000fd2000bf05070 */
[----:B------:R-:W-:Y:S05]  /*8ff0*/  BRA.U UP0, `(.L_x_1330) ;  /* 0x0000000900687547 */ /* 0x000fea000b800000 */
[----:B------:R-:W0:Y:S01]  /*9000*/  LDCU UR5, c[0x0][0x3a8] ;  /* 0x00007500ff0577ac */ /* 0x000e220008000800 */
[----:B------:R-:W1:Y:S01]  /*9010*/  LDC.64 R8, c[0x0][0x400] ;  /* 0x00010000ff087b82 */ /* 0x000e620000000a00 */
[----:B------:R-:W2:Y:S01]  /*9020*/  LDCU.64 UR14, c[0x0][0x398] ;  /* 0x00007300ff0e77ac */ /* 0x000ea20008000a00 */
[----:B------:R-:W3:Y:S01]  /*9030*/  LDCU.64 UR20, c[0x0][0x380] ;  /* 0x00007000ff1477ac */ /* 0x000ee20008000a00 */
[----:B0-----:R-:W-:Y:S01]  /*9040*/  IMAD R7, R0, UR5, RZ ;  /* 0x0000000500077c24 */ /* 0x001fe2000f8e02ff */
[----:B------:R-:W0:Y:S04]  /*9050*/  LDCU UR5, c[0x0][0x40c] ;  /* 0x00008180ff0577ac */ /* 0x000e280008000800 */
[----:B------:R-:W-:-:S04]  /*9060*/  IADD3 R4, P0, PT, R4, R7, RZ ;  /* 0x0000000704047210 */ /* 0x000fc80007f1e0ff */
[----:B------:R-:W-:Y:S02]  /*9070*/  LEA.HI.X.SX32 R7, R7, R2, 0x1, P0 ;  /* 0x0000000207077211 */ /* 0x000fe400000f0eff */
[C---:B--2---:R-:W-:Y:S01]  /*9080*/  LEA R20, P0, R4.reuse, UR14, 0x3 ;  /* 0x0000000e04147c11 */ /* 0x044fe2000f8018ff */
[----:B------:R-:W2:Y:S03]  /*9090*/  LDCU UR14, c[0x0][0x390] ;  /* 0x00007200ff0e77ac */ /* 0x000ea60008000800 */
[----:B------:R-:W-:-:S06]  /*90a0*/  LEA.HI.X R21, R4, UR15, R7, 0x3, P0 ;  /* 0x0000000f04157c11 */ /* 0x000fcc00080f1c07 */
[----:B------:R-:W4:Y:S01]  /*90b0*/  LDG.E.64 R20, desc[UR10][R20.64] ;  /* 0x0000000a14147981 */ /* 0x000f22000c1e1b00 */
[----:B--2---:R-:W-:-:S05]  /*90c0*/  IMAD R2, R0, UR14, RZ ;  /* 0x0000000e00027c24 */ /* 0x004fca000f8e02ff */
[----:B------:R-:W-:-:S04]  /*90d0*/  IADD3 R5, P0, PT, R5, R2, RZ ;  /* 0x0000000205057210 */ /* 0x000fc80007f1e0ff */
[----:B------:R-:W-:Y:S01]  /*90e0*/  LEA.HI.X.SX32 R2, R2, R3, 0x1, P0 ;  /* 0x0000000302027211 */ /* 0x000fe200000f0eff */
[----:B0-----:R-:W-:Y:S01]  /*90f0*/  IMAD R3, R0, UR5, RZ ;  /* 0x0000000500037c24 */ /* 0x001fe2000f8e02ff */
[----:B---3--:R-:W-:-:S03]  /*9100*/  LEA R4, P0, R5, UR20, 0x3 ;  /* 0x0000001405047c11 */ /* 0x008fc6000f8018ff */
[----:B-1----:R-:W-:Y:S01]  /*9110*/  IMAD.WIDE R8, R3, 0x8, R8 ;  /* 0x0000000803087825 */ /* 0x002fe200078e0208 */
[----:B------:R-:W-:-:S05]  /*9120*/  LEA.HI.X R5, R5, UR21, R2, 0x3, P0 ;  /* 0x0000001505057c11 */ /* 0x000fca00080f1c02 */
[----:B------:R-:W5:Y:S04]  /*9130*/  LDG.E.64 R8, desc[UR10][R8.64] ;  /* 0x0000000a08087981 */ /* 0x000f68000c1e1b00 */
[----:B------:R-:W5:Y:S01]  /*9140*/  LDG.E.64 R4, desc[UR10][R4.64] ;  /* 0x0000000a04047981 */ /* 0x000f62000c1e1b00 */
[----:B------:R-:W-:Y:S01]  /*9150*/  BSSY.RECONVERGENT B2, `(.L_x_1338) ;  /* 0x000001e000027945 */ /* 0x000fe20003800200 */
[----:B----4-:R-:W0:Y:S01]  /*9160*/  MUFU.RCP64H R3, R21 ;  /* 0x0000001500037308 */ /* 0x010e220000001800 */
        /* <DEDUP_REMOVED lines=28> */
.L_x_1339:
[----:B------:R-:W-:Y:S05]  /*9330*/  BSYNC.RECONVERGENT B2 ;  /* 0x0000000000027941 */ /* 0x000fea0003800200 */
.L_x_1338:
        /* <DEDUP_REMOVED lines=46> */
.L_x_1340:
        /* <DEDUP_REMOVED lines=56> */
.L_x_1330:
[----:B------:R-:W5:Y:S01]  /*99a0*/  I2F.F64 R20, R6 ;  /* 0x0000000600147312 */ /* 0x000f620000201c00 */
[----:B0-----:R-:W-:Y:S01]  /*99b0*/  IMAD.MOV.U32 R2, RZ, RZ, 0x1 ;  /* 0x00000001ff027424 */ /* 0x001fe200078e00ff */
[----:B------:R-:W0:Y:S01]  /*99c0*/  LDCU UR5, c[0x0][0x3bc] ;  /* 0x00007780ff0577ac */ /* 0x000e220008000800 */
[----:B-1----:R-:W-:Y:S01]  /*99d0*/  FSETP.GEU.AND P2, PT, |R13|, 6.5827683646048100446e-37, PT ;  /* 0x036000000d00780b */ /* 0x002fe20003f4e200 */
[----:B------:R-:W-:Y:S01]  /*99e0*/  BSSY.RECONVERGENT B0, `(.L_x_1341) ;  /* 0x000003a000007945 */ /* 0x000fe20003800200 */
[----:B------:R-:W1:Y:S01]  /*99f0*/  LDCU.64 UR14, c[0x0][0x3e0] ;  /* 0x00007c00ff0e77ac */ /* 0x000e620008000a00 */
[----:B0-----:R-:W-:Y:S01]  /*9a00*/  IMAD R7, R17, UR5, RZ ;  /* 0x0000000511077c24 */ /* 0x001fe2000f8e02ff */
[----:B-1----:R-:W-:-:S04]  /*9a10*/  ISETP.NE.U32.AND P0, PT, RZ, UR14, PT ;  /* 0x0000000eff007c0c */ /* 0x002fc8000bf05070 */
[----:B------:R-:W-:Y:S01]  /*9a20*/  ISETP.NE.AND.EX P0, PT, RZ, UR15, PT, P0 ;  /* 0x0000000fff007c0c */ /* 0x000fe2000bf05300 */
[----:B-----5:R-:W0:-:S15]  /*9a30*/  MUFU.RCP64H R3, R21 ;  /* 0x0000001500037308 */ /* 0x020e1e0000001800 */
        /* <DEDUP_REMOVED lines=30> */
[----:B-1----:R-:W2:-:S15]  /*9c20*/  DMUL R8, R2, R12 ;  /* 0x0000000c02087228 */ /* 0x002e9e0000000000 */
[----:B------:R-:W-:-:S15]  /*9c30*/  NOP ;  /* 0x0000000000007918 */ /* 0x000fde0000000000 */
[----:B------:R-:W-:-:S15]  /*9c40*/  NOP ;  /* 0x0000000000007918 */ /* 0x000fde0000000000 */
[----:B------:R-:W-:-:S15]  /*9c50*/  NOP ;  /* 0x0000000000007918 */ /* 0x000fde0000000000 */
[----:B------:R-:W-:-:S04]  /*9c60*/  NOP ;  /* 0x0000000000007918 */ /* 0x000fc80000000000 */
[----:B--2---:R-:W1:-:S15]  /*9c70*/  DFMA R14, -R20, R8, R12 ;  /* 0x00000008140e722b */ /* 0x004e5e000000010c */
        /* <DEDUP_REMOVED lines=13> */
[----:B---34-:R-:W-:Y:S05]  /*9d50*/  CALL.REL.NOINC `($__internal_20_$__cuda_sm20_div_rn_f64_full) ;  /* 0x0000002800cc7944 */ /* 0x018fea0003c00000 */
[----:B------:R-:W-:Y:S02]  /*9d60*/  IMAD.MOV.U32 R2, RZ, RZ, R22 ;  /* 0x000000ffff027224 */ /* 0x000fe400078e0016 */
[----:B------:R-:W-:-:S07]  /*9d70*/  IMAD.MOV.U32 R3, RZ, RZ, R23 ;  /* 0x000000ffff037224 */ /* 0x000fce00078e0017 */
.L_x_1342:
[----:B---34-:R-:W-:Y:S05]  /*9d80*/  BSYNC.RECONVERGENT B0 ;  /* 0x0000000000007941 */ /* 0x018fea0003800200 */
.L_x_1341:
        /* <DEDUP_REMOVED lines=55> */
[----:B------:R-:W-:Y:S02]  /*a100*/  IMAD.MOV.U32 R4, RZ, RZ, R22 ;  /* 0x000000ffff047224 */ /* 0x000fe400078e0016 */
[----:B------:R-:W-:-:S07]  /*a110*/  IMAD.MOV.U32 R7, RZ, RZ, R23 ;  /* 0x000000ffff077224 */ /* 0x000fce00078e0017 */
[----:B------:R-:W-:Y:S05]  /*a120*/  CALL.REL.NOINC `($__internal_21_$__cuda_sm20_dsqrt_rn_f64_mediumpath_v1) ;  /* 0x0000002c00dc7944 */ /* 0x000fea0003c00000 */
.L_x_1344:
[----:B------:R-:W-:Y:S05]  /*a130*/  BSYNC.RECONVERGENT B0 ;  /* 0x0000000000007941 */ /* 0x000fea0003800200 */
.L_x_1343:
        /* <DEDUP_REMOVED lines=30> */
.L_x_1346:
[----:B------:R-:W-:Y:S05]  /*a320*/  BSYNC.RECONVERGENT B2 ;  /* 0x0000000000027941 */ /* 0x000fea0003800200 */
.L_x_1345:
[----:B------:R-:W0:Y:S01]  /*a330*/  LDC.64 R2, c[0x0][0x3c0] ;  /* 0x0000f000ff027b82 */ /* 0x000e220000000a00 */
[----:B------:R-:W1:Y:S01]  /*a340*/  LDCU UR14, c[0x0][0x3cc] ;  /* 0x00007980ff0e77ac */ /* 0x000e620008000800 */
[----:B------:R-:W2:Y:S06]  /*a350*/  LDCU UR5, c[0x0][0x3dc] ;  /* 0x00007b80ff0577ac */ /* 0x000eac0008000800 */
[----:B------:R-:W3:Y:S01]  /*a360*/  LDC.64 R8, c[0x0][0x3d0] ;  /* 0x0000f400ff087b82 */ /* 0x000ee20000000a00 */
[C---:B-1----:R-:W-:Y:S01]  /*a370*/  IMAD R5, R17.reuse, UR14, RZ ;  /* 0x0000000e11057c24 */ /* 0x042fe2000f8e02ff */
[----:B------:R-:W1:Y:S01]  /*a380*/  LDCU.64 UR14, c[0x0][0x3f8] ;  /* 0x00007f00ff0e77ac */ /* 0x000e620008000a00 */
[----:B--2---:R-:W-:-:S02]  /*a390*/  IMAD R7, R17, UR5, RZ ;  /* 0x0000000511077c24 */ /* 0x004fc4000f8e02ff */
[----:B0-----:R-:W-:-:S05]  /*a3a0*/  IMAD.WIDE R2, R5, 0x8, R2 ;  /* 0x0000000805027825 */ /* 0x001fca00078e0202 */
[----:B------:R0:W-:Y:S01]  /*a3b0*/  STG.E.64 desc[UR10][R2.64], R22 ;  /* 0x0000001602007986 */ /* 0x0001e2000c101b0a */
[----:B---3--:R-:W-:-:S05]  /*a3c0*/  IMAD.WIDE R8, R7, 0x8, R8 ;  /* 0x0000000807087825 */ /* 0x008fca00078e0208 */
[----:B------:R-:W2:Y:S01]  /*a3d0*/  LDG.E.64 R14, desc[UR10][R8.64] ;  /* 0x0000000a080e7981 */ /* 0x000ea2000c1e1b00 */
[----:B------:R-:W-:Y:S01]  /*a3e0*/  VIADD R4, R6, 0xffffffff ;  /* 0xffffffff06047836 */ /* 0x000fe20000000000 */
[----:B------:R-:W-:Y:S01]  /*a3f0*/  FSETP.GEU.AND P2, PT, |R13|, 6.5827683646048100446e-37, PT ;  /* 0x036000000d00780b */ /* 0x000fe20003f4e200 */
[----:B------:R-:W-:Y:S01]  /*a400*/  IMAD.MOV.U32 R6, RZ, RZ, 0x1 ;  /* 0x00000001ff067424 */ /* 0x000fe200078e00ff */
[----:B------:R-:W-:Y:S03]  /*a410*/  BSSY.RECONVERGENT B0, `(.L_x_1347) ;  /* 0x000003f000007945 */ /* 0x000fe60003800200 */
[----:B------:R-:W3:Y:S02]  /*a420*/  I2F.F64 R4, R4 ;  /* 0x0000000400047312 */ /* 0x000ee40000201c00 */
        /* <DEDUP_REMOVED lines=15> */
[----:B---3--:R-:W0:-:S15]  /*a520*/  DFMA R20, R6, R20, R6 ;  /* 0x000000140614722b */ /* 0x008e1e0000000006 */
        /* <DEDUP_REMOVED lines=9> */
[----:B--2---:R-:W1:-:S15]  /*a5c0*/  DMUL R14, R18, R14 ;  /* 0x0000000e120e7228 */ /* 0x004e5e0000000000 */
        /* <DEDUP_REMOVED lines=9> */
[----:B-1----:R-:W0:Y:S02]  /*a660*/  DFMA R14, R10, UR14, R14 ;  /* 0x0000000e0a0e7c2b */ /* 0x002e24000800000e */
[----:B0-----:R0:W-:-:S15]  /*a670*/  STG.E.64 desc[UR10][R8.64], R14 ;  /* 0x0000000e08007986 */ /* 0x0011de000c101b0a */
        /* <DEDUP_REMOVED lines=20> */
[----:B------:R-:W-:-:S07]  /*a7c0*/  IMAD.MOV.U32 R9, RZ, RZ, R13 ;  /* 0x000000ffff097224 */ /* 0x000fce00078e000d */
[----:B------:R-:W-:Y:S05]  /*a7d0*/  CALL.REL.NOINC `($__internal_20_$__cuda_sm20_div_rn_f64_full) ;  /* 0x00000020002c7944 */ /* 0x000fea0003c00000 */
[----:B------:R-:W-:Y:S02]  /*a7e0*/  IMAD.MOV.U32 R2, RZ, RZ, R22 ;  /* 0x000000ffff027224 */ /* 0x000fe400078e0016 */
[----:B------:R-:W-:-:S07]  /*a7f0*/  IMAD.MOV.U32 R3, RZ, RZ, R23 ;  /* 0x000000ffff037224 */ /* 0x000fce00078e0017 */
.L_x_1348:
[----:B------:R-:W-:Y:S05]  /*a800*/  BSYNC.RECONVERGENT B0 ;  /* 0x0000000000007941 */ /* 0x000fea0003800200 */
.L_x_1347:
[----:B------:R-:W0:Y:S01]  /*a810*/  @P0 LDC R0, c[0x0][0x3ec] ;  /* 0x0000fb00ff000b82 */ /* 0x000e220000000800 */
[----:B------:R-:W1:Y:S07]  /*a820*/  LDCU UR5, c[0x0][0x38c] ;  /* 0x00007180ff0577ac */ /* 0x000e6e0008000800 */
[----:B------:R-:W2:Y:S08]  /*a830*/  @P0 LDC.64 R4, c[0x0][0x3e0] ;  /* 0x0000f800ff040b82 */ /* 0x000eb00000000a00 */
[----:B------:R-:W3:Y:S01]  /*a840*/  @P0 LDC.64 R8, c[0x0][0x3f8] ;  /* 0x0000fe00ff080b82 */ /* 0x000ee20000000a00 */
[----:B0-----:R-:W-:-:S04]  /*a850*/  @P0 IMAD R7, R17, R0, RZ ;  /* 0x0000000011070224 */ /* 0x001fc800078e02ff */
[----:B--2---:R-:W-:-:S05]  /*a860*/  @P0 IMAD.WIDE R4, R7, 0x8, R4 ;  /* 0x0000000807040825 */ /* 0x004fca00078e0204 */
[----:B------:R-:W2:Y:S01]  /*a870*/  @P0 LDG.E.64 R6, desc[UR10][R4.64] ;  /* 0x0000000a04060981 */ /* 0x000ea2000c1e1b00 */
[----:B------:R-:W-:Y:S01]  /*a880*/  IADD3 R17, PT, PT, R16, R17, RZ ;  /* 0x0000001110117210 */ /* 0x000fe20007ffe0ff */
        /* <DEDUP_REMOVED lines=8> */
[----:B0-----:R-:W-:Y:S05]  /*a910*/  @!P0 BRA `(.L_x_1349) ;  /* 0xffffffac00188947 */ /* 0x001fea000383ffff */
[----:B------:R-:W-:Y:S05]  /*a920*/  BSYNC.RECONVERGENT B1 ;  /* 0x0000000000017941 */ /* 0x000fea0003800200 */
.L_x_1315:
[----:B------:R-:W-:Y:S05]  /*a930*/  EXIT ;  /* 0x000000000000794d */ /* 0x000fea0003800000 */
.L_x_1279:
        /* <DEDUP_REMOVED lines=9> */
[----:B------:R-:W-:Y:S01]  /*a9d0*/  IMAD.MOV.U32 R2, RZ, RZ, 0x7ca80000 ;  /* 0x7ca80000ff027424 */ /* 0x000fe200078e00ff */
[----:B------:R-:W-:Y:S01]  /*a9e0*/  MOV R0, 0xac60 ;  /* 0x0000ac6000007802 */ /* 0x000fe20000000f00 */
[----:B------:R-:W-:Y:S02]  /*a9f0*/  IMAD.MOV.U32 R6, RZ, RZ, 0x0 ;  /* 0x00000000ff067424 */ /* 0x000fe400078e00ff */
[----:B------:R-:W-:Y:S02]  /*aa00*/  IMAD.MOV.U32 R7, RZ, RZ, 0x7ff80000 ;  /* 0x7ff80000ff077424 */ /* 0x000fe400078e00ff */
[----:B------:R-:W-:Y:S02]  /*aa10*/  IMAD.MOV.U32 R20, RZ, RZ, RZ ;  /* 0x000000ffff147224 */ /* 0x000fe400078e00ff */
[----:B------:R-:W-:Y:S02]  /*aa20*/  IMAD.MOV.U32 R21, RZ, RZ, 0x7ff80000 ;  /* 0x7ff80000ff157424 */ /* 0x000fe400078e00ff */
[----:B------:R-:W-:Y:S01]  /*aa30*/  IMAD.MOV.U32 R8, RZ, RZ, 0x7ca80000 ;  /* 0x7ca80000ff087424 */ /* 0x000fe200078e00ff */
        /* <DEDUP_REMOVED lines=26> */
[----:B0-----:R0:W1:Y:S02]  /*abe0*/  DMUL R6, R2, +QNAN ;  /* 0x7ff8000002067828 */ /* 0x0010640000000000 */
[----:B0-----:R-:W-:Y:S02]  /*abf0*/  VIADD R3, R3, 0xfff00000 ;  /* 0xfff0000003037836 */ /* 0x001fe40000000000 */
[----:B-1----:R-:W-:-:S15]  /*ac00*/  IMAD.MOV.U32 R4, RZ, RZ, R6 ;  /* 0x000000ffff047224 */ /* 0x002fde00078e0006 */
[----:B------:R-:W-:-:S15]  /*ac10*/  NOP ;  /* 0x0000000000007918 */ /* 0x000fde0000000000 */
[----:B------:R-:W-:-:S15]  /*ac20*/  NOP ;  /* 0x0000000000007918 */ /* 0x000fde0000000000 */
[----:B------:R-:W-:-:S15]  /*ac30*/  NOP ;  /* 0x0000000000007918 */ /* 0x000fde0000000000 */
[----:B------:R0:W1:Y:S02]  /*ac40*/  DFMA R14, R6, -R6, +QNAN ;  /* 0x7ff80000060e742b */ /* 0x0000640000000806 */
[----:B01----:R-:W-:Y:S05]  /*ac50*/  CALL.REL.NOINC `($__internal_21_$__cuda_sm20_dsqrt_rn_f64_mediumpath_v1) ;  /* 0x0000002400107944 */ /* 0x003fea0003c00000 */
[----:B------:R-:W0:Y:S01]  /*ac60*/  MUFU.RCP64H R3, R21 ;  /* 0x0000001500037308 */ /* 0x000e220000001800 */
[----:B------:R-:W-:Y:S01]  /*ac70*/  VIADD R2, R21, 0x300402 ;  /* 0x0030040215027836 */ /* 0x000fe20000000000 */
[----:B------:R-:W-:Y:S04]  /*ac80*/  BSSY.RECONVERGENT B1, `(.L_x_1352) ;  /* 0x000001c000017945 */ /* 0x000fe80003800200 */
        /* <DEDUP_REMOVED lines=27> */
.L_x_1353:
[----:B------:R-:W-:Y:S05]  /*ae40*/  BSYNC.RECONVERGENT B1 ;  /* 0x0000000000017941 */ /* 0x000fea0003800200 */
.L_x_1352:
[----:B------:R-:W0:Y:S01]  /*ae50*/  LDCU.64 UR4, c[0x0][0x3f8] ;  /* 0x00007f00ff0477ac */ /* 0x000e220008000a00 */
[----:B------:R-:W1:Y:S01]  /*ae60*/  LDC.64 R12, c[0x0][0x3b0] ;  /* 0x0000ec00ff0c7b82 */ /* 0x000e620000000a00 */
[----:B------:R-:W2:Y:S01]  /*ae70*/  LDCU UR9, c[0x0][0x38c] ;  /* 0x00007180ff0977ac */ /* 0x000ea20008000800 */
[----:B------:R-:W3:Y:S06]  /*ae80*/  LDCU UR6, c[0x0][0x3bc] ;  /* 0x00007780ff0677ac */ /* 0x000eec0008000800 */
[----:B------:R-:W4:Y:S01]  /*ae90*/  LDC.64 R14, c[0x0][0x3c0] ;  /* 0x0000f000ff0e7b82 */ /* 0x000f220000000a00 */
[----:B------:R-:W1:Y:S01]  /*aea0*/  LDCU UR7, c[0x0][0x3cc] ;  /* 0x00007980ff0777ac */ /* 0x000e620008000800 */
[----:B------:R-:W1:Y:S06]  /*aeb0*/  LDCU UR8, c[0x0][0x3ec] ;  /* 0x00007d80ff0877ac */ /* 0x000e6c0008000800 */
[----:B------:R-:W1:Y:S01]  /*aec0*/  LDC.64 R20, c[0x0][0x3e0] ;  /* 0x0000f800ff147b82 */ /* 0x000e620000000a00 */
[----:B0-----:R-:W0:Y:S02]  /*aed0*/  DMUL R2, RZ, -UR4 ;  /* 0x80000004ff027c28 */ /* 0x001e240008000000 */
.L_x_1354:
[C---:B-1-3--:R-:W-:Y:S02]  /*aee0*/  IMAD R5, R17.reuse, UR6, RZ ;  /* 0x0000000611057c24 */ /* 0x04afe4000f8e02ff */
[C---:B-1----:R-:W-:Y:S02]  /*aef0*/  IMAD R7, R17.reuse, UR7, RZ ;  /* 0x0000000711077c24 */ /* 0x042fe4000f8e02ff */
[----:B------:R-:W-:Y:S02]  /*af00*/  IMAD R9, R17, UR8, RZ ;  /* 0x0000000811097c24 */ /* 0x000fe4000f8e02ff */
[----:B------:R-:W-:-:S04]  /*af10*/  IMAD.WIDE R4, R5, 0x8, R12 ;  /* 0x0000000805047825 */ /* 0x000fc800078e020c */
[----:B----4-:R-:W-:Y:S01]  /*af20*/  IMAD.WIDE R6, R7, 0x8, R14 ;  /* 0x0000000807067825 */ /* 0x010fe200078e020e */
[----:B------:R1:W-:Y:S03]  /*af30*/  STG.E.64 desc[UR10][R4.64], RZ ;  /* 0x000000ff04007986 */ /* 0x0003e6000c101b0a */
[----:B------:R-:W-:Y:S01]  /*af40*/  IMAD.WIDE R8, R9, 0x8, R20 ;  /* 0x0000000809087825 */ /* 0x000fe200078e0214 */
[----:B------:R1:W-:Y:S04]  /*af50*/  STG.E.64 desc[UR10][R6.64], R22 ;  /* 0x0000001606007986 */ /* 0x0003e8000c101b0a */
[----:B------:R-:W0:Y:S01]  /*af60*/  LDG.E.64 R10, desc[UR10][R8.64] ;  /* 0x0000000a080a7981 */ /* 0x000e22000c1e1b00 */
[----:B------:R-:W-:-:S04]  /*af70*/  IADD3 R17, PT, PT, R16, R17, RZ ;  /* 0x0000001110117210 */ /* 0x000fc80007ffe0ff */
[----:B--2---:R-:W-:Y:S01]  /*af80*/  ISETP.GE.AND P0, PT, R17, UR9, PT ;  /* 0x0000000911007c0c */ /* 0x004fe2000bf06270 */
[----:B0-----:R-:W0:Y:S02]  /*af90*/  DFMA R10, R18, R10, R2 ;  /* 0x0000000a120a722b */ /* 0x001e240000000002 */
[----:B0-----:R1:W-:Y:S10]  /*afa0*/  STG.E.64 desc[UR10][R8.64], R10 ;  /* 0x0000000a08007986 */ /* 0x0013f4000c101b0a */
[----:B------:R-:W-:Y:S05]  /*afb0*/  @!P0 BRA `(.L_x_1354) ;  /* 0xfffffffc00c88947 */ /* 0x000fea000383ffff */
[----:B------:R-:W-:Y:S05]  /*afc0*/  EXIT ;  /* 0x000000000000794d */ /* 0x000fea0003800000 */
.L_x_1351:
        /* <DEDUP_REMOVED lines=72> */
.L_x_1356:
[----:B------:R-:W-:Y:S05]  /*b450*/  BSYNC.RECONVERGENT B1 ;  /* 0x0000000000017941 */ /* 0x000fea0003800200 */
.L_x_1355:
[----:B------:R-:W0:Y:S01]  /*b460*/  LDC.64 R2, c[0x0][0x3b0] ;  /* 0x0000ec00ff027b82 */ /* 0x000e220000000a00 */
[----:B------:R-:W1:Y:S01]  /*b470*/  LDCU UR4, c[0x0][0x3bc] ;  /* 0x00007780ff0477ac */ /* 0x000e620008000800 */
[----:B------:R-:W2:Y:S06]  /*b480*/  LDCU UR5, c[0x0][0x3cc] ;  /* 0x00007980ff0577ac */ /* 0x000eac0008000800 */
[----:B------:R-:W3:Y:S01]  /*b490*/  LDC.64 R6, c[0x0][0x3c0] ;  /* 0x0000f000ff067b82 */ /* 0x000ee20000000a00 */
[----:B------:R-:W4:Y:S02]  /*b4a0*/  LDCU UR6, c[0x0][0x38c] ;  /* 0x00007180ff0677ac */ /* 0x000f240008000800 */
.L_x_1357:
[C---:B01----:R-:W-:Y:S02]  /*b4b0*/  IMAD R5, R17.reuse, UR4, RZ ;  /* 0x0000000411057c24 */ /* 0x043fe4000f8e02ff */
[----:B--2---:R-:W-:Y:S01]  /*b4c0*/  IMAD R9, R17, UR5, RZ ;  /* 0x0000000511097c24 */ /* 0x004fe2000f8e02ff */
[----:B------:R-:W-:Y:S01]  /*b4d0*/  IADD3 R17, PT, PT, R16, R17, RZ ;  /* 0x0000001110117210 */ /* 0x000fe20007ffe0ff */
[----:B0-----:R-:W-:-:S03]  /*b4e0*/  IMAD.WIDE R4, R5, 0x8, R2 ;  /* 0x0000000805047825 */ /* 0x001fc600078e0202 */
[----:B----4-:R-:W-:Y:S01]  /*b4f0*/  ISETP.GE.AND P0, PT, R17, UR6, PT ;  /* 0x0000000611007c0c */ /* 0x010fe2000bf06270 */
[----:B---3--:R-:W-:Y:S01]  /*b500*/  IMAD.WIDE R8, R9, 0x8, R6 ;  /* 0x0000000809087825 */ /* 0x008fe200078e0206 */
[----:B------:R0:W-:Y:S04]  /*b510*/  STG.E.64 desc[UR10][R4.64], RZ ;  /* 0x000000ff04007986 */ /* 0x0001e8000c101b0a */
[----:B------:R0:W-:Y:S07]  /*b520*/  STG.E.64 desc[UR10][R8.64], R22 ;  /* 0x0000001608007986 */ /* 0x0001ee000c101b0a */
[----:B------:R-:W-:Y:S05]  /*b530*/  @!P0 BRA `(.L_x_1357) ;  /* 0xfffffffc00dc8947 */ /* 0x000fea000383ffff */
[----:B------:R-:W-:Y:S05]  /*b540*/  EXIT ;  /* 0x000000000000794d */ /* 0x000fea0003800000 */
.L_x_1350:
        /* <DEDUP_REMOVED lines=76> */
.L_x_1360:
[----:B------:R-:W-:Y:S05]  /*ba10*/  BSYNC.RECONVERGENT B1 ;  /* 0x0000000000017941 */ /* 0x000fea0003800200 */
.L_x_1359:
        /* <DEDUP_REMOVED lines=8> */
[----:B0-----:R-:W0:Y:S01]  /*baa0*/  DMUL R2, RZ, UR4 ;  /* 0x00000004ff027c28 */ /* 0x001e220008000000 */
[----:B------:R-:W0:Y:S06]  /*bab0*/  LDCU UR9, c[0x0][0x3ec] ;  /* 0x00007d80ff0977ac */ /* 0x000e2c0008000800 */
[----:B------:R-:W0:-:S15]  /*bac0*/  LDC.64 R28, c[0x0][0x3e0] ;  /* 0x0000f800ff1c7b82 */ /* 0x000e1e0000000a00 */
[----:B------:R-:W-:-:S15]  /*bad0*/  NOP ;  /* 0x0000000000007918 */ /* 0x000fde0000000000 */
[----:B------:R-:W-:-:S15]  /*bae0*/  NOP ;  /* 0x0000000000007918 */ /* 0x000fde0000000000 */
[----:B------:R-:W-:-:S12]  /*baf0*/  NOP ;  /* 0x0000000000007918 */ /* 0x000fd80000000000 */
[----:B-1234-:R-:W0:Y:S02]  /*bb00*/  DMUL R10, RZ, -UR4 ;  /* 0x80000004ff0a7c28 */ /* 0x01ee240008000000 */
.L_x_1361:
[C---:B-1----:R-:W-:Y:S02]  /*bb10*/  IMAD R15, R17.reuse, UR6, RZ ;  /* 0x00000006110f7c24 */ /* 0x042fe4000f8e02ff */
[C---:B------:R-:W-:Y:S02]  /*bb20*/  IMAD R25, R17.reuse, UR7, RZ ;  /* 0x0000000711197c24 */ /* 0x040fe4000f8e02ff */
[----:B------:R-:W-:Y:S02]  /*bb30*/  IMAD R5, R17, UR8, RZ ;  /* 0x0000000811057c24 */ /* 0x000fe4000f8e02ff */
[----:B------:R-:W-:-:S04]  /*bb40*/  IMAD.WIDE R14, R15, 0x8, R12 ;  /* 0x000000080f0e7825 */ /* 0x000fc800078e020c */
[----:B------:R-:W-:Y:S01]  /*bb50*/  IMAD.WIDE R24, R25, 0x8, R20 ;  /* 0x0000000819187825 */ /* 0x000fe200078e0214 */
[----:B------:R1:W-:Y:S03]  /*bb60*/  STG.E.64 desc[UR10][R14.64], RZ ;  /* 0x000000ff0e007986 */ /* 0x0003e6000c101b0a */
[----:B------:R-:W-:Y:S01]  /*bb70*/  IMAD.WIDE R4, R5, 0x8, R26 ;  /* 0x0000000805047825 */ /* 0x000fe200078e021a */
[----:B------:R1:W-:Y:S04]  /*bb80*/  STG.E.64 desc[UR10][R24.64], R22 ;  /* 0x0000001618007986 */ /* 0x0003e8000c101b0a */
[----:B------:R-:W2:Y:S01]  /*bb90*/  LDG.E.64 R6, desc[UR10][R4.64] ;  /* 0x0000000a04067981 */ /* 0x000ea2000c1e1b00 */
[----:B0-----:R-:W-:-:S04]  /*bba0*/  IMAD R31, R17, UR9, RZ ;  /* 0x00000009111f7c24 */ /* 0x001fc8000f8e02ff */
[----:B------:R-:W-:Y:S01]  /*bbb0*/  IMAD.WIDE R30, R31, 0x8, R28 ;  /* 0x000000081f1e7825 */ /* 0x000fe200078e021c */
[----:B--2---:R-:W0:Y:S02]  /*bbc0*/  DFMA R6, R18, R6, R2 ;  /* 0x000000061206722b */ /* 0x004e240000000002 */
[----:B0-----:R1:W-:Y:S04]  /*bbd0*/  STG.E.64 desc[UR10][R4.64], R6 ;  /* 0x0000000604007986 */ /* 0x0013e8000c101b0a */
[----:B------:R-:W2:Y:S01]  /*bbe0*/  LDG.E.64 R8, desc[UR10][R30.64] ;  /* 0x0000000a1e087981 */ /* 0x000ea2000c1e1b00 */
[----:B------:R-:W-:-:S04]  /*bbf0*/  IADD3 R17, PT, PT, R16, R17, RZ ;  /* 0x0000001110117210 */ /* 0x000fc80007ffe0ff */
[----:B------:R-:W-:-:S15]  /*bc00*/  ISETP.GE.AND P0, PT, R17, UR12, PT ;  /* 0x0000000c11007c0c */ /* 0x000fde000bf06270 */
[----:B------:R-:W-:-:S15]  /*bc10*/  NOP ;  /* 0x0000000000007918 */ /* 0x000fde0000000000 */
[----:B------:R-:W-:-:S15]  /*bc20*/  NOP ;  /* 0x0000000000007918 */ /* 0x000fde0000000000 */
[----:B------:R-:W-:-:S08]  /*bc30*/  NOP ;  /* 0x0000000000007918 */ /* 0x000fd00000000000 */
[----:B--2---:R-:W0:Y:S02]  /*bc40*/  DFMA R8, R18, R8, R10 ;  /* 0x000000081208722b */ /* 0x004e24000000000a */
[----:B0-----:R1:W-:Y:S01]  /*bc50*/  STG.E.64 desc[UR10][R30.64], R8 ;  /* 0x000000081e007986 */ /* 0x0013e2000c101b0a */
[----:B------:R-:W-:Y:S05]  /*bc60*/  @!P0 BRA `(.L_x_1361) ;  /* 0xfffffffc00a88947 */ /* 0x000fea000383ffff */
[----:B------:R-:W-:Y:S05]  /*bc70*/  EXIT ;  /* 0x000000000000794d */ /* 0x000fea0003800000 */
.L_x_1358:
        /* <DEDUP_REMOVED lines=72> */
.L_x_1363:
[----:B------:R-:W-:Y:S05]  /*c100*/  BSYNC.RECONVERGENT B1 ;  /* 0x0000000000017941 */ /* 0x000fea0003800200 */
.L_x_1362:
        /* <DEDUP_REMOVED lines=8> */
[----:B0-----:R-:W0:Y:S02]  /*c190*/  DMUL R4, RZ, UR4 ;  /* 0x00000004ff047c28 */ /* 0x001e240008000000 */
.L_x_1364:
        /* <DEDUP_REMOVED lines=15> */
        .weak           $__internal_19_$__cuda_sm20_dblrcp_rn_slowpath_v3
        .type           $__internal_19_$__cuda_sm20_dblrcp_rn_slowpath_v3,@function
        .size           $__internal_19_$__cuda_sm20_dblrcp_rn_slowpath_v3,($__internal_20_$__cuda_sm20_div_rn_f64_full - $__internal_19_$__cuda_sm20_dblrcp_rn_slowpath_v3)
$__internal_19_$__cuda_sm20_dblrcp_rn_slowpath_v3:
        /* <DEDUP_REMOVED lines=56> */
.L_x_1368:
        /* <DEDUP_REMOVED lines=34> */
.L_x_1366:
[----:B------:R-:W-:Y:S01]  /*c830*/  LOP3.LUT R23, R21, 0x80000, RZ, 0xfc, !PT ;  /* 0x0008000015177812 */ /* 0x000fe200078efcff */
[----:B------:R-:W-:-:S07]  /*c840*/  IMAD.MOV.U32 R22, RZ, RZ, R20 ;  /* 0x000000ffff167224 */ /* 0x000fce00078e0014 */
.L_x_1367:
[----:B------:R-:W-:Y:S05]  /*c850*/  BSYNC.RECONVERGENT B0 ;  /* 0x0000000000007941 */ /* 0x000fea0003800200 */
.L_x_1365:
[----:B------:R-:W-:Y:S02]  /*c860*/  IMAD.MOV.U32 R20, RZ, RZ, R28 ;  /* 0x000000ffff147224 */ /* 0x000fe400078e001c */
[----:B------:R-:W-:-:S04]  /*c870*/  IMAD.MOV.U32 R21, RZ, RZ, 0x0 ;  /* 0x00000000ff157424 */ /* 0x000fc800078e00ff */
[----:B------:R-:W-:Y:S05]  /*c880*/  RET.REL.NODEC R20 `(_ZN2at6native35batch_norm_reduce_statistics_kernelIddiEEvNS_27GenericPackedTensorAccessorIT0_Lm2ENS_17RestrictPtrTraitsET1_EES6_NS2_IS3_Lm1ES4_S5_EES7_NS2_IT_Lm1ES4_S5_EES9_S3_S3_S9_) ;  /* 0xffffff3414dc7950 */ /* 0x000fea0003c3ffff */
        .weak           $__internal_20_$__cuda_sm20_div_rn_f64_full
        .type           $__internal_20_$__cuda_sm20_div_rn_f64_full,@function
        .size           $__internal_20_$__cuda_sm20_div_rn_f64_full,($__internal_21_$__cuda_sm20_dsqrt_rn_f64_mediumpath_v1 - $__internal_20_$__cuda_sm20_div_rn_f64_full)
$__internal_20_$__cuda_sm20_div_rn_f64_full:
        /* <DEDUP_REMOVED lines=8> */
[----:B------:R-:W-:Y:S02]  /*c910*/  ISETP.GE.U32.AND P2, PT, R7, R28, PT ;  /* 0x0000001c0700720c */ /* 0x000fe40003f46070 */
[----:B------:R-:W-:-:S02]  /*c920*/  LOP3.LUT R2, R5, 0x800fffff, RZ, 0xc0, !PT ;  /* 0x800fffff05027812 */ /* 0x000fc400078ec0ff */
[C---:B------:R-:W-:Y:S01]  /*c930*/  SEL R15, R22.reuse, 0x63400000, !P2 ;  /* 0x63400000160f7807 */ /* 0x040fe20005000000 */
[----:B------:R-:W-:Y:S01]  /*c940*/  @!P3 IMAD.MOV.U32 R26, RZ, RZ, RZ ;  /* 0x000000ffff1ab224 */ /* 0x000fe200078e00ff */
[----:B------:R-:W-:Y:S02]  /*c950*/  @!P3 LOP3.LUT R14, R5, 0x7ff00000, RZ, 0xc0, !PT ;  /* 0x7ff00000050eb812 */ /* 0x000fe400078ec0ff */
[----:B------:R-:W-:Y:S02]  /*c960*/  LOP3.LUT R15, R15, 0x800fffff, R9, 0xf8, !PT ;  /* 0x800fffff0f0f7812 */ /* 0x000fe400078ef809 */
[----:B------:R-:W-:Y:S02]  /*c970*/  @!P3 ISETP.GE.U32.AND P4, PT, R7, R14, PT ;  /* 0x0000000e0700b20c */ /* 0x000fe40003f86070 */
[----:B------:R-:W-:Y:S02]  /*c980*/  MOV R14, R8 ;  /* 0x00000008000e7202 */ /* 0x000fe40000000f00 */
[----:B------:R-:W-:-:S02]  /*c990*/  @!P3 SEL R23, R22, 0x63400000, !P4 ;  /* 0x634000001617b807 */ /* 0x000fc40006000000 */
[----:B------:R-:W-:Y:S01]  /*c9a0*/  LOP3.LUT R3, R2, 0x3ff00000, RZ, 0xfc, !PT ;  /* 0x3ff0000002037812 */ /* 0x000fe200078efcff */
[----:B------:R-:W-:Y:S01]  /*c9b0*/  IMAD.MOV.U32 R2, RZ, RZ, R4 ;  /* 0x000000ffff027224 */ /* 0x000fe200078e0004 */
[----:B------:R-:W-:-:S04]  /*c9c0*/  @!P3 LOP3.LUT R23, R23, 0x80000000, R9, 0xf8, !PT ;  /* 0x800000001717b812 */ /* 0x000fc800078ef809 */
[----:B------:R-:W-:Y:S01]  /*c9d0*/  @!P3 LOP3.LUT R27, R23, 0x100000, RZ, 0xfc, !PT ;  /* 0x00100000171bb812 */ /* 0x000fe200078efcff */
[----:B------:R-:W0:Y:S02]  /*c9e0*/  @!P1 DMUL R2, R4, 8.98846567431157953865e+307 ;  /* 0x7fe0000004029828 */ /* 0x000e240000000000 */
[----:B0-----:R-:W0:Y:S01]  /*c9f0*/  MUFU.RCP64H R21, R3 ;  /* 0x0000000300157308 */ /* 0x001e220000001800 */
[----:B------:R-:W-:-:S05]  /*ca00*/  @!P1 LOP3.LUT R28, R3, 0x7ff00000, RZ, 0xc0, !PT ;  /* 0x7ff00000031c9812 */ /* 0x000fca00078ec0ff */
[----:B------:R-:W-:-:S15]  /*ca10*/  VIADD R30, R28, 0xffffffff ;  /* 0xffffffff1c1e7836 */ /* 0x000fde0000000000 */
[----:B------:R-:W-:-:S15]  /*ca20*/  NOP ;  /* 0x0000000000007918 */ /* 0x000fde0000000000 */
[----:B------:R-:W-:-:S15]  /*ca30*/  NOP ;  /* 0x0000000000007918 */ /* 0x000fde0000000000 */
[----:B------:R-:W-:-:S11]  /*ca40*/  NOP ;  /* 0x0000000000007918 */ /* 0x000fd60000000000 */
        /* <DEDUP_REMOVED lines=57> */
[----:B------:R-:W-:Y:S01]  /*cde0*/  IMAD.MOV.U32 R8, RZ, RZ, RZ ;  /* 0x000000ffff087224 */ /* 0x000fe200078e00ff */
        /* <DEDUP_REMOVED lines=18> */
.L_x_1370:
        /* <DEDUP_REMOVED lines=16> */
.L_x_1373:
[----:B------:R-:W-:Y:S01]  /*d010*/  LOP3.LUT R23, R5, 0x80000, RZ, 0xfc, !PT ;  /* 0x0008000005177812 */ /* 0x000fe200078efcff */
[----:B------:R-:W-:Y:S01]  /*d020*/  IMAD.MOV.U32 R22, RZ, RZ, R4 ;  /* 0x000000ffff167224 */ /* 0x000fe200078e0004 */
[----:B------:R-:W-:Y:S06]  /*d030*/  BRA `(.L_x_1371) ;  /* 0x0000000000087947 */ /* 0x000fec0003800000 */
.L_x_1372:
[----:B------:R-:W-:Y:S01]  /*d040*/  LOP3.LUT R23, R9, 0x80000, RZ, 0xfc, !PT ;  /* 0x0008000009177812 */ /* 0x000fe200078efcff */
[----:B------:R-:W-:-:S07]  /*d050*/  IMAD.MOV.U32 R22, RZ, RZ, R8 ;  /* 0x000000ffff167224 */ /* 0x000fce00078e0008 */
.L_x_1371:
[----:B------:R-:W-:Y:S05]  /*d060*/  BSYNC.RECONVERGENT B2 ;  /* 0x0000000000027941 */ /* 0x000fea0003800200 */
.L_x_1369:
[----:B------:R-:W-:Y:S02]  /*d070*/  IMAD.MOV.U32 R2, RZ, RZ, R0 ;  /* 0x000000ffff027224 */ /* 0x000fe400078e0000 */
[----:B------:R-:W-:-:S04]  /*d080*/  IMAD.MOV.U32 R3, RZ, RZ, 0x0 ;  /* 0x00000000ff037424 */ /* 0x000fc800078e00ff */
[----:B------:R-:W-:Y:S05]  /*d090*/  RET.REL.NODEC R2 `(_ZN2at6native35batch_norm_reduce_statistics_kernelIddiEEvNS_27GenericPackedTensorAccessorIT0_Lm2ENS_17RestrictPtrTraitsET1_EES6_NS2_IS3_Lm1ES4_S5_EES7_NS2_IT_Lm1ES4_S5_EES9_S3_S3_S9_) ;  /* 0xffffff2c02d87950 */ /* 0x000fea0003c3ffff */
        .weak           $__internal_21_$__cuda_sm20_dsqrt_rn_f64_mediumpath_v1
        .type           $__internal_21_$__cuda_sm20_dsqrt_rn_f64_mediumpath_v1,@function
        .size           $__internal_21_$__cuda_sm20_dsqrt_rn_f64_mediumpath_v1,(.L_x_27014 - $__internal_21_$__cuda_sm20_dsqrt_rn_f64_mediumpath_v1)
$__internal_21_$__cuda_sm20_dsqrt_rn_f64_mediumpath_v1:
[----:B------:R-:W-:Y:S01]  /*d0a0*/  ISETP.GE.U32.AND P1, PT, R8, -0x3400000, PT ;  /* 0xfcc000000800780c */ /* 0x000fe20003f26070 */
[----:B------:R-:W-:Y:S01]  /*d0b0*/  BSSY.RECONVERGENT B2, `(.L_x_1374) ;  /* 0x000004a000027945 */ /* 0x000fe20003800200 */
[----:B------:R-:W-:-:S11]  /*d0c0*/  IMAD.MOV.U32 R5, RZ, RZ, R7 ;  /* 0x000000ffff057224 */ /* 0x000fd600078e0007 */
[----:B------:R-:W-:Y:S05]  /*d0d0*/  @!P1 BRA `(.L_x_1375) ;  /* 0x00000000003c9947 */ /* 0x000fea0003800000 */
[----:B------:R-:W0:Y:S02]  /*d0e0*/  DFMA.RM R2, R14, R2, R4 ;  /* 0x000000020e02722b */ /* 0x000e240000004004 */
[----:B0-----:R-:W-:-:S05]  /*d0f0*/  IADD3 R8, P1, PT, R2, 0x1, RZ ;  /* 0x0000000102087810 */ /* 0x001fca0007f3e0ff */
[----:B------:R-:W-:-:S15]  /*d100*/  IMAD.X R9, RZ, RZ, R3, P1 ;  /* 0x000000ffff097224 */ /* 0x000fde00008e0603 */
[----:B------:R-:W-:-:S15]  /*d110*/  NOP ;  /* 0x0000000000007918 */ /* 0x000fde0000000000 */
[----:B------:R-:W-:-:S15]  /*d120*/  NOP ;  /* 0x0000000000007918 */ /* 0x000fde0000000000 */
[----:B------:R-:W-:-:S12]  /*d130*/  NOP ;  /* 0x0000000000007918 */ /* 0x000fd80000000000 */
        /* <DEDUP_REMOVED lines=9> */
.L_x_1375:
[----:B------:R-:W0:Y:S02]  /*d1d0*/  DSETP.NE.AND P1, PT, R20, RZ, PT ;  /* 0x000000ff1400722a */ /* 0x000e240003f25000 */
[----:B0-----:R-:W-:Y:S05]  /*d1e0*/  @!P1 BRA `(.L_x_1377) ;  /* 0x0000000000d49947 */ /* 0x001fea0003800000 */
[----:B------:R-:W-:-:S13]  /*d1f0*/  ISETP.GE.AND P1, PT, R21, RZ, PT ;  /* 0x000000ff1500720c */ /* 0x000fda0003f26270 */
[----:B------:R-:W-:Y:S01]  /*d200*/  @!P1 IMAD.MOV.U32 R2, RZ, RZ, 0x0 ;  /* 0x00000000ff029424 */ /* 0x000fe200078e00ff */
[----:B------:R-:W-:Y:S01]  /*d210*/  @!P1 MOV R3, 0xfff80000 ;  /* 0xfff8000000039802 */ /* 0x000fe20000000f00 */
[----:B------:R-:W-:Y:S06]  /*d220*/  @!P1 BRA `(.L_x_1376) ;  /* 0x0000000000c89947 */ /* 0x000fec0003800000 */
[----:B------:R-:W-:-:S13]  /*d230*/  ISETP.GT.AND P1, PT, R21, 0x7fefffff, PT ;  /* 0x7fefffff1500780c */ /* 0x000fda0003f24270 */
[----:B------:R-:W-:Y:S05]  /*d240*/  @P1 BRA `(.L_x_1377) ;  /* 0x0000000000bc1947 */ /* 0x000fea0003800000 */
[----:B------:R-:W0:Y:S01]  /*d250*/  DMUL R2, R20, 8.11296384146066816958e+31 ;  /* 0x4690000014027828 */ /* 0x000e220000000000 */
[----:B------:R-:W-:Y:S01]  /*d260*/  IMAD.MOV.U32 R4, RZ, RZ, RZ ;  /* 0x000000ffff047224 */ /* 0x000fe200078e00ff */
[----:B0-----:R-:W0:Y:S01]  /*d270*/  MUFU.RSQ64H R5, R3 ;  /* 0x0000000300057308 */ /* 0x001e220000001c00 */
[----:B------:R-:W-:Y:S02]  /*d280*/  IMAD.MOV.U32 R14, RZ, RZ, 0x0 ;  /* 0x00000000ff0e7424 */ /* 0x000fe400078e00ff */
[----:B------:R-:W-:-:S15]  /*d290*/  IMAD.MOV.U32 R15, RZ, RZ, 0x3fd80000 ;  /* 0x3fd80000ff0f7424 */ /* 0x000fde00078e00ff */
        /* <DEDUP_REMOVED lines=42> */
.L_x_1377:
[----:B------:R0:W1:Y:S02]  /*d540*/  DADD R2, R20, R20 ;  /* 0x0000000014027229 */ /* 0x0000640000000014 */
.L_x_1376:
[----:B------:R-:W-:Y:S05]  /*d550*/  BSYNC.RECONVERGENT B2 ;  /* 0x0000000000027941 */ /* 0x000fea0003800200 */
.L_x_1374:
[----:B01----:R-:W-:Y:S02]  /*d560*/  IMAD.MOV.U32 R20, RZ, RZ, R2 ;  /* 0x000000ffff147224 */ /* 0x003fe400078e0002 */
[----:B------:R-:W-:Y:S02]  /*d570*/  IMAD.MOV.U32 R21, RZ, RZ, R3 ;  /* 0x000000ffff157224 */ /* 0x000fe400078e0003 */
[----:B------:R-:W-:Y:S02]  /*d580*/  IMAD.MOV.U32 R2, RZ, RZ, R0 ;  /* 0x000000ffff027224 */ /* 0x000fe400078e0000 */
[----:B------:R-:W-:-:S04]  /*d590*/  IMAD.MOV.U32 R3, RZ, RZ, 0x0 ;  /* 0x00000000ff037424 */ /* 0x000fc800078e00ff */
[----:B------:R-:W-:Y:S05]  /*d5a0*/  RET.REL.NODEC R2 `(_ZN2at6native35batch_norm_reduce_statistics_kernelIddiEEvNS_27GenericPackedTensorAccessorIT0_Lm2ENS_17RestrictPtrTraitsET1_EES6_NS2_IS3_Lm1ES4_S5_EES7_NS2_IT_Lm1ES4_S5_EES9_S3_S3_S9_) ;  /* 0xffffff2802947950 */ /* 0x000fea0003c3ffff */
.L_x_1378:
        /* <DEDUP_REMOVED lines=13> */
.L_x_27014:


//--------------------- .text._ZN2at6native36batch_norm_collect_statistics_kernelINS0_6InvStdEN3c108BFloat16ES4_flEEvNS_27GenericPackedTensorAccessorIKT0_Lm3ENS_17RestrictPtrTraitsET3_EET2_SB_NS5_ISB_Lm1ES8_S9_EESC_ --------------------------
	.section	.text._ZN2at6native36batch_norm_collect_statistics_kernelINS0_6InvStdEN3c108BFloat16ES4_flEEvNS_27GenericPackedTensorAccessorIKT0_Lm3ENS_17RestrictPtrTraitsET3_EET2_SB_NS5_ISB_Lm1ES8_S9_EESC_,"ax",@progbits
	.align	128
        .global         _ZN2at6native36batch_norm_collect_statistics_kernelINS0_6InvStdEN3c108BFloat16ES4_flEEvNS_27GenericPackedTensorAccessorIKT0_Lm3ENS_17RestrictPtrTraitsET3_EET2_SB_NS5_ISB_Lm1ES8_S9_EESC_
        .type           _ZN2at6native36batch_norm_collect_statistics_kernelINS0_6InvStdEN3c108BFloat16ES4_flEEvNS_27GenericPackedTensorAccessorIKT0_Lm3ENS_17RestrictPtrTraitsET3_EET2_SB_NS5_ISB_Lm1ES8_S9_EESC_,@function
        .size           _ZN2at6native36batch_norm_collect_statistics_kernelINS0_6InvStdEN3c108BFloat16ES4_flEEvNS_27GenericPackedTensorAccessorIKT0_Lm3ENS_17RestrictPtrTraitsET3_EET2_SB_NS5_ISB_Lm1ES8_S9_EESC_,(.L_x_27016 - _ZN2at6native36batch_norm_collect_statistics_kernelINS0_6InvStdEN3c108BFloat16ES4_flEEvNS_27GenericPackedTensorAccessorIKT0_Lm3ENS_17RestrictPtrTraitsET3_EET2_SB_NS5_ISB_Lm1ES8_S9_EESC_)
        .other          _ZN2at6native36batch_norm_collect_statistics_kernelINS0_6InvStdEN3c108BFloat16ES4_flEEvNS_27GenericPackedTensorAccessorIKT0_Lm3ENS_17RestrictPtrTraitsET3_EET2_SB_NS5_ISB_Lm1ES8_S9_EESC_,@"STO_CUDA_ENTRY STV_DEFAULT"
_ZN2at6native36batch_norm_collect_statistics_kernelINS0_6InvStdEN3c108BFloat16ES4_flEEvNS_27GenericPackedTensorAccessorIKT0_Lm3ENS_17RestrictPtrTraitsET3_EET2_SB_NS5_ISB_Lm1ES8_S9_EESC_:
.text._ZN2at6native36batch_norm_collect_statistics_kernelINS0_6InvStdEN3c108BFloat16ES4_flEEvNS_27GenericPackedTensorAccessorIKT0_Lm3ENS_17RestrictPtrTraitsET3_EET2_SB_NS5_ISB_Lm1ES8_S9_EESC_:
[----:B------:R-:W-:Y:S01]  /*0000*/  LDC R1, c[0x0][0x37c] ;  /* 0x0000df00ff017b82 */ /* 0x000fe20000000800 */
[----:B------:R-:W0:Y:S01]  /*0010*/  S2R R19, SR_TID.Y ;  /* 0x0000000000137919 */ /* 0x000e220000002200 */
[----:B------:R-:W0:Y:S06]  /*0020*/  LDCU.64 UR6, c[0x0][0x388] ;  /* 0x00007100ff0677ac */ /* 0x000e2c0008000a00 */
[----:B------:R-:W1:Y:S01]  /*0030*/  S2UR UR12, SR_CTAID.X ;  /* 0x00000000000c79c3 */ /* 0x000e620000002500 */
[----:B------:R-:W-:Y:S01]  /*0040*/  BSSY.RECONVERGENT B0, `(.L_x_1379) ;  /* 0x0000042000007945 */ /* 0x000fe20003800200 */
[----:B------:R-:W2:Y:S01]  /*0050*/  S2R R5, SR_TID.X ;  /* 0x0000000000057919 */ /* 0x000ea20000002100 */
[----:B------:R-:W2:Y:S01]  /*0060*/  LDCU UR5, c[0x0][0x360] ;  /* 0x00006c00ff0577ac */ /* 0x000ea20008000800 */
[----:B------:R-:W-:-:S02]  /*0070*/  HFMA2 R11, -RZ, RZ, 0, 0 ;  /* 0x00000000ff0b7431 */ /* 0x000fc400000001ff */
[----:B------:R-:W-:Y:S01]  /*0080*/  IMAD.MOV.U32 R4, RZ, RZ, RZ ;  /* 0x000000ffff047224 */ /* 0x000fe200078e00ff */
[----:B------:R-:W-:Y:S01]  /*0090*/  MOV R9, RZ ;  /* 0x000000ff00097202 */ /* 0x000fe20000000f00 */
[----:B------:R-:W3:Y:S01]  /*00a0*/  LDCU.64 UR10, c[0x0][0x358] ;  /* 0x00006b00ff0a77ac */ /* 0x000ee20008000a00 */
[----:B------:R-:W4:Y:S01]  /*00b0*/  LDCU.64 UR8, c[0x0][0x3b0] ;  /* 0x00007600ff0877ac */ /* 0x000f220008000a00 */
[----:B------:R-:W1:Y:S01]  /*00c0*/  LDCU.64 UR14, c[0x0][0x380] ;  /* 0x00007000ff0e77ac */ /* 0x000e620008000a00 */
[----:B0-----:R-:W-:-:S04]  /*00d0*/  ISETP.GE.U32.AND P0, PT, R19, UR6, PT ;  /* 0x0000000613007c0c */ /* 0x001fc8000bf06070 */
[----:B------:R-:W-:Y:S01]  /*00e0*/  ISETP.GE.AND.EX P0, PT, RZ, UR7, PT, P0 ;  /* 0x00000007ff007c0c */ /* 0x000fe2000bf06300 */
[----:B--2---:R-:W-:-:S12]  /*00f0*/  IMAD R0, R19, UR5, R5 ;  /* 0x0000000513007c24 */ /* 0x004fd8000f8e0205 */
[----:B-1-34-:R-:W-:Y:S05]  /*0100*/  @P0 BRA `(.L_x_1380) ;  /* 0x0000000000d40947 */ /* 0x01afea0003800000 */
[----:B------:R-:W0:Y:S01]  /*0110*/  LDC.64 R20, c[0x0][0x3a8] ;  /* 0x0000ea00ff147b82 */ /* 0x000e220000000a00 */
[----:B------:R-:W-:Y:S01]  /*0120*/  IMAD.MOV.U32 R15, RZ, RZ, R19 ;  /* 0x000000ffff0f7224 */ /* 0x000fe200078e0013 */
[----:B------:R-:W-:Y:S01]  /*0130*/  MOV R2, RZ ;  /* 0x000000ff00027202 */ /* 0x000fe20000000f00 */
[----:B------:R-:W-:Y:S01]  /*0140*/  IMAD.MOV.U32 R9, RZ, RZ, RZ ;  /* 0x000000ffff097224 */ /* 0x000fe200078e00ff */
[----:B------:R-:W-:Y:S01]  /*0150*/  MOV R11, RZ ;  /* 0x000000ff000b7202 */ /* 0x000fe20000000f00 */
[----:B------:R-:W-:-:S03]  /*0160*/  IMAD.MOV.U32 R4, RZ, RZ, RZ ;  /* 0x000000ffff047224 */ /* 0x000fc600078e00ff */
[----:B------:R-:W1:Y:S01]  /*0170*/  LDC R8, c[0x0][0x364] ;  /* 0x0000d900ff087b82 */ /* 0x000e620000000800 */
[----:B0-----:R-:W-:-:S04]  /*0180*/  IMAD.WIDE.U32 R12, R20, UR12, RZ ;  /* 0x0000000c140c7c25 */ /* 0x001fc8000f8e00ff */
[----:B------:R-:W-:-:S07]  /*0190*/  IMAD R21, R21, UR12, R13 ;  /* 0x0000000c15157c24 */ /* 0x000fce000f8e020d */
.L_x_1384:
[----:B------:R-:W0:Y:S01]  /*01a0*/  LDC.64 R6, c[0x0][0x398] ;  /* 0x0000e600ff067b82 */ /* 0x000e220000000a00 */
[----:B------:R-:W-:Y:S01]  /*01b0*/  BSSY.RECONVERGENT B1, `(.L_x_1381) ;  /* 0x0000023000017945 */ /* 0x000fe20003800200 */
[----:B0-----:R-:W-:-:S04]  /*01c0*/  ISETP.GE.U32.AND P0, PT, R5, R6, PT ;  /* 0x000000060500720c */ /* 0x001fc80003f06070 */
[----:B------:R-:W-:-:S13]  /*01d0*/  ISETP.GE.AND.EX P0, PT, RZ, R7, PT, P0 ;  /* 0x00000007ff00720c */ /* 0x000fda0003f06300 */
[----:B------:R-:W-:Y:S05]  /*01e0*/  @P0 BRA `(.L_x_1382) ;  /* 0x00000000007c0947 */ /* 0x000fea0003800000 */
[----:B------:R-:W0:Y:S01]  /*01f0*/  LDCU.64 UR6, c[0x0][0x3a0] ;  /* 0x00007400ff0677ac */ /* 0x000e220008000a00 */
[----:B------:R-:W-:Y:S01]  /*0200*/  MOV R20, R12 ;  /* 0x0000000c00147202 */ /* 0x000fe20000000f00 */
[----:B------:R-:W-:Y:S02]  /*0210*/  IMAD.MOV.U32 R27, RZ, RZ, R5 ;  /* 0x000000ffff1b7224 */ /* 0x000fe400078e0005 */
[----:B0-----:R-:W-:Y:S02]  /*0220*/  IMAD R10, R2, UR6, RZ ;  /* 0x00000006020a7c24 */ /* 0x001fe4000f8e02ff */
[----:B------:R-:W-:-:S04]  /*0230*/  IMAD.WIDE.U32 R2, R15, UR6, R20 ;  /* 0x000000060f027c25 */ /* 0x000fc8000f8e0014 */
[----:B------:R-:W-:Y:S02]  /*0240*/  HFMA2 R20, -RZ, RZ, 0, 0 ;  /* 0x00000000ff147431 */ /* 0x000fe400000001ff */
[----:B------:R-:W-:Y:S02]  /*0250*/  IMAD R23, R15, UR7, R10 ;  /* 0x000000070f177c24 */ /* 0x000fe4000f8e020a */
[----:B------:R-:W-:-:S03]  /*0260*/  IMAD.MOV.U32 R10, RZ, RZ, R5 ;  /* 0x000000ffff0a7224 */ /* 0x000fc600078e0005 */
[----:B------:R-:W-:-:S07]  /*0270*/  IADD3 R23, PT, PT, R3, R23, RZ ;  /* 0x0000001703177210 */ /* 0x000fce0007ffe0ff */
.L_x_1383:
[----:B------:R-:W-:Y:S02]  /*0280*/  IMAD R20, R20, UR8, RZ ;  /* 0x0000000814147c24 */ /* 0x000fe4000f8e02ff */
[----:B------:R-:W-:Y:S02]  /*0290*/  IMAD.MOV.U32 R22, RZ, RZ, R2 ;  /* 0x000000ffff167224 */ /* 0x000fe400078e0002 */
[C---:B------:R-:W-:Y:S02]  /*02a0*/  IMAD R17, R27.reuse, UR9, R20 ;  /* 0x000000091b117c24 */ /* 0x040fe4000f8e0214 */
[----:B------:R-:W-:-:S05]  /*02b0*/  IMAD.WIDE.U32 R14, R27, UR8, R22 ;  /* 0x000000081b0e7c25 */ /* 0x000fca000f8e0016 */
[----:B------:R-:W-:Y:S02]  /*02c0*/  IADD3 R15, PT, PT, R15, R17, RZ ;  /* 0x000000110f0f7210 */ /* 0x000fe40007ffe0ff */
[----:B------:R-:W-:-:S04]  /*02d0*/  LEA R16, P0, R14, UR14, 0x1 ;  /* 0x0000000e0e107c11 */ /* 0x000fc8000f8008ff */
[----:B------:R-:W-:-:S05]  /*02e0*/  LEA.HI.X R17, R14, UR15, R15, 0x1, P0 ;  /* 0x0000000f0e117c11 */ /* 0x000fca00080f0c0f */
[----:B------:R-:W2:Y:S01]  /*02f0*/  LDG.E.U16 R16, desc[UR10][R16.64] ;  /* 0x0000000a10107981 */ /* 0x000ea2000c1e1500 */
[----:B------:R-:W-:Y:S02]  /*0300*/  VIADD R11, R11, 0x1 ;  /* 0x000000010b0b7836 */ /* 0x000fe40000000000 */
[----:B------:R-:W-:-:S03]  /*0310*/  VIADD R27, R10, UR5 ;  /* 0x000000050a1b7c36 */ /* 0x000fc60008000000 */
[----:B------:R-:W-:Y:S02]  /*0320*/  I2FP.F32.S32 R18, R11 ;  /* 0x0000000b00127245 */ /* 0x000fe40000201400 */
[----:B------:R-:W-:Y:S02]  /*0330*/  ISETP.GE.U32.AND P0, PT, R27, R6, PT ;  /* 0x000000061b00720c */ /* 0x000fe40003f06070 */
[----:B------:R-:W0:Y:S01]  /*0340*/  MUFU.RCP R25, R18 ;  /* 0x0000001200197308 */ /* 0x000e220000001000 */
[----:B------:R-:W-:Y:S02]  /*0350*/  SHF.R.S32.HI R20, RZ, 0x1f, R27 ;  /* 0x0000001fff147819 */ /* 0x000fe4000001141b */
[----:B------:R-:W-:Y:S02]  /*0360*/  MOV R10, R27 ;  /* 0x0000001b000a7202 */ /* 0x000fe40000000f00 */
[----:B------:R-:W-:Y:S02]  /*0370*/  ISETP.GE.AND.EX P0, PT, R20, R7, PT, P0 ;  /* 0x000000071400720c */ /* 0x000fe40003f06300 */
[----:B--2---:R-:W-:-:S05]  /*0380*/  SHF.L.U32 R15, R16, 0x10, RZ ;  /* 0x00000010100f7819 */ /* 0x004fca00000006ff */
[----:B------:R-:W-:-:S04]  /*0390*/  FADD.FTZ R14, R15, -R4 ;  /* 0x800000040f0e7221 */ /* 0x000fc80000010000 */
[----:B0-----:R-:W-:-:S04]  /*03a0*/  FFMA.FTZ R4, R14, R25, R4 ;  /* 0x000000190e047223 */ /* 0x001fc80000010004 */
[----:B------:R-:W-:-:S04]  /*03b0*/  FADD.FTZ R15, R15, -R4 ;  /* 0x800000040f0f7221 */ /* 0x000fc80000010000 */
[----:B------:R-:W-:Y:S01]  /*03c0*/  FFMA.FTZ R9, R14, R15, R9 ;  /* 0x0000000f0e097223 */ /* 0x000fe20000010009 */
[----:B------:R-:W-:Y:S06]  /*03d0*/  @!P0 BRA `(.L_x_1383) ;  /* 0xfffffffc00a88947 */ /* 0x000fec000383ffff */
.L_x_1382:
[----:B------:R-:W-:Y:S05]  /*03e0*/  BSYNC.RECONVERGENT B1 ;  /* 0x0000000000017941 */ /* 0x000fea0003800200 */
.L_x_1381:
[----:B------:R-:W0:Y:S01]  /*03f0*/  LDCU.64 UR6, c[0x0][0x388] ;  /* 0x00007100ff0677ac */ /* 0x000e220008000a00 */
[----:B-1----:R-:W-:-:S05]  /*0400*/  IMAD.IADD R15, R8, 0x1, R19 ;  /* 0x00000001080f7824 */ /* 0x002fca00078e0213 */
[----:B------:R-:W-:Y:S02]  /*0410*/  SHF.R.S32.HI R2, RZ, 0x1f, R15 ;  /* 0x0000001fff027819 */ /* 0x000fe4000001140f */
[----:B------:R-:W-:Y:S02]  /*0420*/  MOV R19, R15 ;  /* 0x0000000f00137202 */ /* 0x000fe40000000f00 */
[----:B0-----:R-:W-:-:S04]  /*0430*/  ISETP.GE.U32.AND P0, PT, R15, UR6, PT ;  /* 0x000000060f007c0c */ /* 0x001fc8000bf06070 */
[----:B------:R-:W-:-:S13]  /*0440*/  ISETP.GE.AND.EX P0, PT, R2, UR7, PT, P0 ;  /* 0x0000000702007c0c */ /* 0x000fda000bf06300 */
[----:B------:R-:W-:Y:S05]  /*0450*/  @!P0 BRA `(.L_x_1384) ;  /* 0xfffffffc00508947 */ /* 0x000fea000383ffff */
.L_x_1380:
[----:B------:R-:W-:Y:S05]  /*0460*/  BSYNC.RECONVERGENT B0 ;  /* 0x0000000000007941 */ /* 0x000fea0003800200 */
.L_x_1379:
[----:B------:R-:W0:Y:S01]  /*0470*/  SHFL.BFLY PT, R8, R11, 0x1, 0x1f ;  /* 0x0c201f000b087f89 */ /* 0x000e2200000e0000 */
[----:B------:R-:W-:Y:S01]  /*0480*/  BSSY.RECONVERGENT B1, `(.L_x_1385) ;  /* 0x0000029000017945 */ /* 0x000fe20003800200 */
[----:B0-----:R-:W-:-:S05]  /*0490*/  IMAD.IADD R10, R8, 0x1, R11 ;  /* 0x00000001080a7824 */ /* 0x001fca00078e020b */
[----:B------:R-:W-:-:S04]  /*04a0*/  I2FP.F32.S32 R5, R10 ;  /* 0x0000000a00057245 */ /* 0x000fc80000201400 */
[----:B------:R-:W-:-:S05]  /*04b0*/  FMNMX.FTZ R2, R5, 1, !PT ;  /* 0x3f80000005027809 */ /* 0x000fca0007810000 */
[----:B------:R-:W-:-:S06]  /*04c0*/  FMUL.FTZ R12, R2, 1 ;  /* 0x3f800000020c7820 */ /* 0x000fcc0000410000 */
        /* <DEDUP_REMOVED lines=18> */
[----:B0-----:R0:W2:-:S15]  /*05f0*/  SHFL.BFLY PT, R3, R4, 0x1, 0x1f ;  /* 0x0c201f0004037f89 */ /* 0x00109e00000e0000 */
        /* <DEDUP_REMOVED lines=14> */
[----:B------:R-:W-:Y:S05]  /*06e0*/  CALL.REL.NOINC `($__internal_22_$__cuda_sm20_dblrcp_rn_slowpath_v3) ;  /* 0x0000002c00f07944 */ /* 0x000fea0003c00000 */
[----:B------:R-:W-:Y:S01]  /*06f0*/  MOV R22, R14 ;  /* 0x0000000e00167202 */ /* 0x000fe20000000f00 */
[----:B------:R-:W-:-:S07]  /*0700*/  IMAD.MOV.U32 R23, RZ, RZ, R15 ;  /* 0x000000ffff177224 */ /* 0x000fce00078e000f */
.L_x_1386:
[----:B------:R-:W-:Y:S05]  /*0710*/  BSYNC.RECONVERGENT B1 ;  /* 0x0000000000017941 */ /* 0x000fea0003800200 */
.L_x_1385:
[----:B------:R-:W0:Y:S01]  /*0720*/  SHFL.BFLY PT, R7, R10, 0x2, 0x1f ;  /* 0x0c401f000a077f89 */ /* 0x000e2200000e0000 */
[----:B------:R-:W-:Y:S01]  /*0730*/  I2FP.F32.S32 R8, R8 ;  /* 0x0000000800087245 */ /* 0x000fe20000201400 */
[----:B------:R-:W-:Y:S01]  /*0740*/  UMOV UR6, 0xf0000000 ;  /* 0xf000000000067882 */ /* 0x000fe20000000000 */
[----:B------:R-:W-:Y:S01]  /*0750*/  UMOV UR7, 0x380fffff ;  /* 0x380fffff00077882 */ /* 0x000fe20000000000 */
[----:B------:R-:W-:Y:S01]  /*0760*/  BSSY.RECONVERGENT B1, `(.L_x_1387) ;  /* 0x000003c000017945 */ /* 0x000fe20003800200 */
[----:B------:R-:W1:Y:S01]  /*0770*/  DSETP.GEU.AND P0, PT, |R22|, UR6, PT ;  /* 0x0000000616007e2a */ /* 0x000e62000bf0e200 */
[----:B0-----:R-:W-:Y:S01]  /*0780*/  IADD3 R21, PT, PT, R10, R7, RZ ;  /* 0x000000070a157210 */ /* 0x001fe20007ffe0ff */
[----:B------:R-:W-:-:S03]  /*0790*/  FMUL.FTZ R10, R3, R8 ;  /* 0x00000008030a7220 */ /* 0x000fc60000410000 */
[----:B------:R-:W-:-:S04]  /*07a0*/  I2FP.F32.S32 R6, R21 ;  /* 0x0000001500067245 */ /* 0x000fc80000201400 */
[----:B------:R-:W-:-:S05]  /*07b0*/  FMNMX.FTZ R2, R6, 1, !PT ;  /* 0x3f80000006027809 */ /* 0x000fca0007810000 */
[----:B------:R-:W-:-:S15]  /*07c0*/  FMUL.FTZ R12, R2, 1 ;  /* 0x3f800000020c7820 */ /* 0x000fde0000410000 */
[----:B------:R-:W-:-:S15]  /*07d0*/  NOP ;  /* 0x0000000000007918 */ /* 0x000fde0000000000 */
[----:B------:R-:W-:-:S15]  /*07e0*/  NOP ;  /* 0x0000000000007918 */ /* 0x000fde0000000000 */
[----:B------:R-:W-:-:S05]  /*07f0*/  NOP ;  /* 0x0000000000007918 */ /* 0x000fca0000000000 */
[----:B------:R-:W1:Y:S02]  /*0800*/  F2F.F32.F64 R2, R22 ;  /* 0x0000001600027310 */ /* 0x000e640000301000 */
[----:B-1----:R-:W-:-:S15]  /*0810*/  @!P0 FMUL R2, R2, 1.175494350822287508e-38 ;  /* 0x0080000002028820 */ /* 0x002fde0000400000 */
[----:B------:R-:W-:-:S15]  /*0820*/  NOP ;  /* 0x0000000000007918 */ /* 0x000fde0000000000 */
[----:B------:R-:W-:-:S15]  /*0830*/  NOP ;  /* 0x0000000000007918 */ /* 0x000fde0000000000 */
[----:B------:R-:W-:-:S15]  /*0840*/  NOP ;  /* 0x0000000000007918 */ /* 0x000fde0000000000 */
[----:B------:R-:W-:-:S02]  /*0850*/  NOP ;  /* 0x0000000000007918 */ /* 0x000fc40000000000 */
        /* <DEDUP_REMOVED lines=18> */
[----:B0-----:R-:W-:Y:S02]  /*0980*/  I2FP.F32.S32 R17, R11 ;  /* 0x0000000b00117245 */ /* 0x001fe40000201400 */
[----:B------:R-:W0:Y:S03]  /*0990*/  SHFL.BFLY PT, R11, R9, 0x1, 0x1f ;  /* 0x0c201f00090b7f89 */ /* 0x000e2600000e0000 */
[----:B------:R-:W-:Y:S01]  /*09a0*/  FFMA.FTZ R25, R17, R4, R10 ;  /* 0x0000000411197223 */ /* 0x000fe2000001000a */
[----:B------:R-:W-:-:S03]  /*09b0*/  FADD.FTZ R4, -R3, R4 ;  /* 0x0000000403047221 */ /* 0x000fc60000010100 */
[----:B------:R-:W-:Y:S01]  /*09c0*/  FMUL.FTZ R20, R2, R25 ;  /* 0x0000001902147220 */ /* 0x000fe20000410000 */
[----:B------:R-:W-:-:S04]  /*09d0*/  FMUL.FTZ R4, R4, R4 ;  /* 0x0000000404047220 */ /* 0x000fc80000410000 */
[----:B------:R-:W-:Y:S01]  /*09e0*/  FMUL.FTZ R17, R4, R17 ;  /* 0x0000001104117220 */ /* 0x000fe20000410000 */
[----:B------:R2:W3:Y:S03]  /*09f0*/  SHFL.BFLY PT, R3, R20, 0x2, 0x1f ;  /* 0x0c401f0014037f89 */ /* 0x0004e600000e0000 */
[----:B------:R-:W-:-:S04]  /*0a00*/  FMUL.FTZ R17, R17, R8 ;  /* 0x0000000811117220 */ /* 0x000fc80000410000 */
[----:B0-----:R-:W-:-:S04]  /*0a10*/  FFMA.FTZ R2, R2, R17, R11 ;  /* 0x0000001102027223 */ /* 0x001fc8000001000b */
[----:B------:R-:W-:-:S15]  /*0a20*/  FADD.FTZ R9, R2, R9 ;  /* 0x0000000902097221 */ /* 0x000fde0000010000 */
[----:B------:R-:W-:-:S15]  /*0a30*/  NOP ;  /* 0x0000000000007918 */ /* 0x000fde0000000000 */
[----:B------:R-:W-:-:S06]  /*0a40*/  NOP ;  /* 0x0000000000007918 */ /* 0x000fcc0000000000 */
[----:B-1----:R-:W0:-:S15]  /*0a50*/  DFMA R18, -R12, R14, 1 ;  /* 0x3ff000000c12742b */ /* 0x002e1e000000010e */
[----:B------:R-:W-:-:S15]  /*0a60*/  NOP ;  /* 0x0000000000007918 */ /* 0x000fde0000000000 */
[----:B------:R-:W-:-:S15]  /*0a70*/  NOP ;  /* 0x0000000000007918 */ /* 0x000fde0000000000 */
[----:B------:R-:W-:-:S15]  /*0a80*/  NOP ;  /* 0x0000000000007918 */ /* 0x000fde0000000000 */
[----:B------:R-:W-:-:S04]  /*0a90*/  NOP ;  /* 0x0000000000007918 */ /* 0x000fc80000000000 */
[----:B0-----:R2:W0:Y:S02]  /*0aa0*/  DFMA R18, R14, R18, R14 ;  /* 0x000000120e12722b */ /* 0x001424000000000e */
[----:B0-23--:R-:W-:Y:S05]  /*0ab0*/  @P0 BRA `(.L_x_1388) ;  /* 0x0000000000180947 */ /* 0x00dfea0003800000 */
[----:B------:R-:W-:Y:S02]  /*0ac0*/  LOP3.LUT R16, R13, 0x7fffffff, RZ, 0xc0, !PT ;  /* 0x7fffffff0d107812 */ /* 0x000fe400078ec0ff */
[----:B------:R-:W-:Y:S02]  /*0ad0*/  MOV R2, 0xb00 ;  /* 0x00000b0000027802 */ /* 0x000fe40000000f00 */
[----:B------:R-:W-:-:S07]  /*0ae0*/  IADD3 R16, PT, PT, R16, -0x100000, RZ ;  /* 0xfff0000010107810 */ /* 0x000fce0007ffe0ff */
[----:B------:R-:W-:Y:S05]  /*0af0*/  CALL.REL.NOINC `($__internal_22_$__cuda_sm20_dblrcp_rn_slowpath_v3) ;  /* 0x0000002800ec7944 */ /* 0x000fea0003c00000 */
[----:B------:R-:W-:Y:S01]  /*0b00*/  IMAD.MOV.U32 R18, RZ, RZ, R14 ;  /* 0x000000ffff127224 */ /* 0x000fe200078e000e */
[----:B------:R-:W-:-:S07]  /*0b10*/  MOV R19, R15 ;  /* 0x0000000f00137202 */ /* 0x000fce0000000f00 */
.L_x_1388:
[----:B------:R-:W-:Y:S05]  /*0b20*/  BSYNC.RECONVERGENT B1 ;  /* 0x0000000000017941 */ /* 0x000fea0003800200 */
.L_x_1387:
[----:B------:R-:W0:Y:S01]  /*0b30*/  SHFL.BFLY PT, R4, R21, 0x4, 0x1f ;  /* 0x0c801f0015047f89 */ /* 0x000e2200000e0000 */
[----:B------:R-:W-:Y:S01]  /*0b40*/  UMOV UR6, 0xf0000000 ;  /* 0xf000000000067882 */ /* 0x000fe20000000000 */
[----:B------:R-:W-:Y:S01]  /*0b50*/  UMOV UR7, 0x380fffff ;  /* 0x380fffff00077882 */ /* 0x000fe20000000000 */
[----:B------:R-:W-:Y:S01]  /*0b60*/  BSSY.RECONVERGENT B1, `(.L_x_1389) ;  /* 0x000003c000017945 */ /* 0x000fe20003800200 */
[----:B------:R-:W1:Y:S01]  /*0b70*/  DSETP.GEU.AND P0, PT, |R18|, UR6, PT ;  /* 0x0000000612007e2a */ /* 0x000e62000bf0e200 */
[----:B0-----:R-:W-:-:S05]  /*0b80*/  IMAD.IADD R10, R21, 0x1, R4 ;  /* 0x00000001150a7824 */ /* 0x001fca00078e0204 */
[----:B------:R-:W-:-:S04]  /*0b90*/  I2FP.F32.S32 R11, R10 ;  /* 0x0000000a000b7245 */ /* 0x000fc80000201400 */
[----:B------:R-:W-:-:S05]  /*0ba0*/  FMNMX.FTZ R2, R11, 1, !PT ;  /* 0x3f8000000b027809 */ /* 0x000fca0007810000 */
[----:B------:R-:W-:-:S15]  /*0bb0*/  FMUL.FTZ R12, R2, 1 ;  /* 0x3f800000020c7820 */ /* 0x000fde0000410000 */
[----:B------:R-:W-:-:S15]  /*0bc0*/  NOP ;  /* 0x0000000000007918 */ /* 0x000fde0000000000 */
[----:B------:R-:W-:-:S15]  /*0bd0*/  NOP ;  /* 0x0000000000007918 */ /* 0x000fde0000000000 */
[----:B------:R-:W-:-:S04]  /*0be0*/  NOP ;  /* 0x0000000000007918 */ /* 0x000fc80000000000 */
[----:B------:R-:W1:Y:S02]  /*0bf0*/  F2F.F32.F64 R2, R18 ;  /* 0x0000001200027310 */ /* 0x000e640000301000 */
[----:B-1----:R-:W-:-:S15]  /*0c00*/  @!P0 FMUL R2, R2, 1.175494350822287508e-38 ;  /* 0x0080000002028820 */ /* 0x002fde0000400000 */
[----:B------:R-:W-:-:S15]  /*0c10*/  NOP ;  /* 0x0000000000007918 */ /* 0x000fde0000000000 */
[----:B------:R-:W-:-:S15]  /*0c20*/  NOP ;  /* 0x0000000000007918 */ /* 0x000fde0000000000 */
[----:B------:R-:W-:-:S15]  /*0c30*/  NOP ;  /* 0x0000000000007918 */ /* 0x000fde0000000000 */
[----:B------:R-:W-:-:S02]  /*0c40*/  NOP ;  /* 0x0000000000007918 */ /* 0x000fc40000000000 */
        /* <DEDUP_REMOVED lines=20> */
[----:B------:R-:W-:-:S04]  /*0d90*/  FMUL.FTZ R8, R3, R17 ;  /* 0x0000001103087220 */ /* 0x000fc80000410000 */
[----:B------:R-:W-:Y:S01]  /*0da0*/  FFMA.FTZ R21, R5, R20, R8 ;  /* 0x0000001405157223 */ /* 0x000fe20000010008 */
[----:B------:R-:W-:-:S03]  /*0db0*/  FADD.FTZ R20, R20, -R3 ;  /* 0x8000000314147221 */ /* 0x000fc60000010000 */
        /* <DEDUP_REMOVED lines=17> */
[----:B------:R-:W-:-:S03]  /*0ed0*/  MOV R2, 0xf00 ;  /* 0x00000f0000027802 */ /* 0x000fc60000000f00 */
[----:B------:R-:W-:-:S07]  /*0ee0*/  VIADD R16, R16, 0xfff00000 ;  /* 0xfff0000010107836 */ /* 0x000fce0000000000 */
[----:B------:R-:W-:Y:S05]  /*0ef0*/  CALL.REL.NOINC `($__internal_22_$__cuda_sm20_dblrcp_rn_slowpath_v3) ;  /* 0x0000002400ec7944 */ /* 0x000fea0003c00000 */
[----:B------:R-:W-:Y:S01]  /*0f00*/  MOV R22, R14 ;  /* 0x0000000e00167202 */ /* 0x000fe20000000f00 */
[----:B------:R-:W-:-:S07]  /*0f10*/  IMAD.MOV.U32 R23, RZ, RZ, R15 ;  /* 0x000000ffff177224 */ /* 0x000fce00078e000f */
.L_x_1390:
[----:B------:R-:W-:Y:S05]  /*0f20*/  BSYNC.RECONVERGENT B1 ;  /* 0x0000000000017941 */ /* 0x000fea0003800200 */
.L_x_1389:
[----:B------:R-:W0:Y:S01]  /*0f30*/  SHFL.BFLY PT, R7, R10, 0x8, 0x1f ;  /* 0x0d001f000a077f89 */ /* 0x000e2200000e0000 */
[----:B------:R-:W-:Y:S01]  /*0f40*/  UMOV UR6, 0xf0000000 ;  /* 0xf000000000067882 */ /* 0x000fe20000000000 */
[----:B------:R-:W-:Y:S01]  /*0f50*/  UMOV UR7, 0x380fffff ;  /* 0x380fffff00077882 */ /* 0x000fe20000000000 */
[----:B------:R-:W-:Y:S01]  /*0f60*/  BSSY.RECONVERGENT B1, `(.L_x_1391) ;  /* 0x000003c000017945 */ /* 0x000fe20003800200 */
[----:B------:R-:W1:Y:S01]  /*0f70*/  DSETP.GEU.AND P0, PT, |R22|, UR6, PT ;  /* 0x0000000616007e2a */ /* 0x000e62000bf0e200 */
[----:B0-----:R-:W-:Y:S02]  /*0f80*/  IADD3 R21, PT, PT, R10, R7, RZ ;  /* 0x000000070a157210 */ /* 0x001fe40007ffe0ff */
[----:B------:R-:W-:Y:S02]  /*0f90*/  I2FP.F32.S32 R10, R4 ;  /* 0x00000004000a7245 */ /* 0x000fe40000201400 */
[----:B------:R-:W-:-:S03]  /*0fa0*/  I2FP.F32.S32 R5, R21 ;  /* 0x0000001500057245 */ /* 0x000fc60000201400 */
[----:B------:R-:W-:Y:S01]  /*0fb0*/  FMUL.FTZ R25, R3, R10 ;  /* 0x0000000a03197220 */ /* 0x000fe20000410000 */
[----:B------:R-:W-:-:S03]  /*0fc0*/  FMNMX.FTZ R2, R5, 1, !PT ;  /* 0x3f80000005027809 */ /* 0x000fc60007810000 */
[----:B------:R-:W-:Y:S01]  /*0fd0*/  FFMA.FTZ R25, R6, R8, R25 ;  /* 0x0000000806197223 */ /* 0x000fe20000010019 */
[----:B------:R-:W-:Y:S01]  /*0fe0*/  FADD.FTZ R8, R8, -R3 ;  /* 0x8000000308087221 */ /* 0x000fe20000010000 */
[----:B------:R-:W-:-:S15]  /*0ff0*/  FMUL.FTZ R12, R2, 1 ;  /* 0x3f800000020c7820 */ /* 0x000fde0000410000 */
[----:B------:R-:W-:-:S15]  /*1000*/  NOP ;  /* 0x0000000000007918 */ /* 0x000fde0000000000 */
[----:B------:R-:W-:-:S15]  /*1010*/  NOP ;  /* 0x0000000000007918 */ /* 0x000fde0000000000 */
[----:B------:R-:W-:-:S05]  /*1020*/  NOP ;  /* 0x0000000000007918 */ /* 0x000fca0000000000 */
[----:B------:R-:W1:Y:S02]  /*1030*/  F2F.F32.F64 R2, R22 ;  /* 0x0000001600027310 */ /* 0x000e640000301000 */
[----:B-1----:R-:W-:-:S04]  /*1040*/  @!P0 FMUL R2, R2, 1.175494350822287508e-38 ;  /* 0x0080000002028820 */ /* 0x002fc80000400000 */
[----:B------:R-:W-:Y:S01]  /*1050*/  FMUL.FTZ R4, R2, R25 ;  /* 0x0000001902047220 */ /* 0x000fe20000410000 */
[----:B------:R-:W-:-:S04]  /*1060*/  FMUL.FTZ R25, R8, R8 ;  /* 0x0000000808197220 */ /* 0x000fc80000410000 */
[----:B------:R-:W-:Y:S01]  /*1070*/  FMUL.FTZ R25, R6, R25 ;  /* 0x0000001906197220 */ /* 0x000fe20000410000 */
[----:B------:R-:W-:Y:S03]  /*1080*/  SHFL.BFLY PT, R3, R4, 0x8, 0x1f ;  /* 0x0d001f0004037f89 */ /* 0x000fe600000e0000 */
[----:B------:R-:W-:-:S15]  /*1090*/  FMUL.FTZ R25, R25, R10 ;  /* 0x0000000a19197220 */ /* 0x000fde0000410000 */
[----:B------:R-:W-:-:S15]  /*10a0*/  NOP ;  /* 0x0000000000007918 */ /* 0x000fde0000000000 */
[----:B------:R-:W-:-:S15]  /*10b0*/  NOP ;  /* 0x0000000000007918 */ /* 0x000fde0000000000 */
[----:B------:R-:W-:-:S04]  /*10c0*/  NOP ;  /* 0x0000000000007918 */ /* 0x000fc80000000000 */
        /* <DEDUP_REMOVED lines=18> */
[----:B0-----:R-:W0:Y:S02]  /*11f0*/  SHFL.BFLY PT, R19, R9, 0x4, 0x1f ;  /* 0x0c801f0009137f89 */ /* 0x001e2400000e0000 */
[----:B0-----:R-:W-:-:S04]  /*1200*/  FFMA.FTZ R2, R2, R25, R19 ;  /* 0x0000001902027223 */ /* 0x001fc80000010013 */
[----:B------:R-:W-:-:S15]  /*1210*/  FADD.FTZ R9, R9, R2 ;  /* 0x0000000209097221 */ /* 0x000fde0000010000 */
        /* <DEDUP_REMOVED lines=13> */
[----:B------:R-:W-:Y:S05]  /*12f0*/  CALL.REL.NOINC `($__internal_22_$__cuda_sm20_dblrcp_rn_slowpath_v3) ;  /* 0x0000002000ec7944 */ /* 0x000fea0003c00000 */
[----:B------:R-:W-:Y:S01]  /*1300*/  IMAD.MOV.U32 R22, RZ, RZ, R14 ;  /* 0x000000ffff167224 */ /* 0x000fe200078e000e */
[----:B------:R-:W-:-:S07]  /*1310*/  MOV R23, R15 ;  /* 0x0000000f00177202 */ /* 0x000fce0000000f00 */
.L_x_1392:
[----:B------:R-:W-:Y:S05]  /*1320*/  BSYNC.RECONVERGENT B1 ;  /* 0x0000000000017941 */ /* 0x000fea0003800200 */
.L_x_1391:
        /* <DEDUP_REMOVED lines=61> */
.L_x_1394:
[----:B------:R-:W-:Y:S05]  /*1700*/  BSYNC.RECONVERGENT B1 ;  /* 0x0000000000017941 */ /* 0x000fea0003800200 */
.L_x_1393:
[----:B------:R-:W-:Y:S01]  /*1710*/  BAR.SYNC.DEFER_BLOCKING 0x0 ;  /* 0x0000000000007b1d */ /* 0x000fe20000010000 */
[----:B------:R-:W-:Y:S01]  /*1720*/  LOP3.LUT P0, RZ, R0, 0x1f, RZ, 0xc0, !PT ;  /* 0x0000001f00ff7812 */ /* 0x000fe2000780c0ff */
[----:B------:R-:W-:Y:S01]  /*1730*/  FADD.FTZ R2, R10, -R3 ;  /* 0x800000030a027221 */ /* 0x000fe20000010000 */
[----:B------:R-:W-:-:S03]  /*1740*/  I2FP.F32.S32 R8, R8 ;  /* 0x0000000800087245 */ /* 0x000fc60000201400 */
[----:B------:R-:W-:Y:S01]  /*1750*/  FMUL.FTZ R4, R2, R2 ;  /* 0x0000000202047220 */ /* 0x000fe20000410000 */
[----:B------:R-:W-:Y:S01]  /*1760*/  UMOV UR6, 0xf0000000 ;  /* 0xf000000000067882 */ /* 0x000fe20000000000 */
[----:B------:R-:W0:Y:S01]  /*1770*/  SHFL.BFLY PT, R7, R9, 0x10, 0x1f ;  /* 0x0e001f0009077f89 */ /* 0x000e2200000e0000 */
[----:B------:R-:W-:Y:S01]  /*1780*/  UMOV UR7, 0x380fffff ;  /* 0x380fffff00077882 */ /* 0x000fe20000000000 */
[----:B------:R-:W-:Y:S01]  /*1790*/  FMUL.FTZ R4, R5, R4 ;  /* 0x0000000405047220 */ /* 0x000fe20000410000 */
[----:B------:R-:W-:Y:S01]  /*17a0*/  FMUL.FTZ R12, R3, R8 ;  /* 0x00000008030c7220 */ /* 0x000fe20000410000 */
[----:B------:R-:W1:-:S15]  /*17b0*/  F2F.F32.F64 R2, R14 ;  /* 0x0000000e00027310 */ /* 0x000e5e0000301000 */
[----:B------:R-:W-:-:S15]  /*17c0*/  NOP ;  /* 0x0000000000007918 */ /* 0x000fde0000000000 */
[----:B------:R-:W-:-:S15]  /*17d0*/  NOP ;  /* 0x0000000000007918 */ /* 0x000fde0000000000 */
[----:B------:R-:W-:-:S15]  /*17e0*/  NOP ;  /* 0x0000000000007918 */ /* 0x000fde0000000000 */
[----:B------:R-:W-:-:S04]  /*17f0*/  NOP ;  /* 0x0000000000007918 */ /* 0x000fc80000000000 */
[----:B------:R-:W1:Y:S01]  /*1800*/  DSETP.GEU.AND P1, PT, |R14|, UR6, PT ;  /* 0x000000060e007e2a */ /* 0x000e62000bf2e200 */
[----:B------:R-:W2:Y:S01]  /*1810*/  @!P0 S2R R16, SR_CgaCtaId ;  /* 0x0000000000108919 */ /* 0x000ea20000008800 */
[----:B------:R-:W-:Y:S01]  /*1820*/  @!P0 MOV R3, 0x400 ;  /* 0x0000040000038802 */ /* 0x000fe20000000f00 */
[----:B-1----:R-:W-:Y:S01]  /*1830*/  @!P1 FMUL R2, R2, 1.175494350822287508e-38 ;  /* 0x0080000002029820 */ /* 0x002fe20000400000 */
[----:B------:R-:W-:Y:S01]  /*1840*/  FMUL.FTZ R4, R4, R8 ;  /* 0x0000000804047220 */ /* 0x000fe20000410000 */
[----:B------:R-:W-:Y:S01]  /*1850*/  FFMA.FTZ R5, R5, R10, R12 ;  /* 0x0000000a05057223 */ /* 0x000fe2000001000c */
[----:B------:R-:W-:Y:S01]  /*1860*/  ISETP.GT.U32.AND P1, PT, R0, 0x1f, PT ;  /* 0x0000001f0000780c */ /* 0x000fe20003f24070 */
[----:B------:R-:W-:Y:S02]  /*1870*/  BSSY.RECONVERGENT B0, `(.L_x_1395) ;  /* 0x0000019000007945 */ /* 0x000fe40003800200 */
[C---:B------:R-:W-:Y:S01]  /*1880*/  FMUL.FTZ R22, R2.reuse, R5 ;  /* 0x0000000502167220 */ /* 0x040fe20000410000 */
[----:B0-----:R-:W-:-:S04]  /*1890*/  FFMA.FTZ R4, R2, R4, R7 ;  /* 0x0000000402047223 */ /* 0x001fc80000010007 */
[----:B------:R-:W-:Y:S01]  /*18a0*/  FADD.FTZ R23, R9, R4 ;  /* 0x0000000409177221 */ /* 0x000fe20000010000 */
[----:B--2---:R-:W-:-:S04]  /*18b0*/  @!P0 LEA R3, R16, R3, 0x18 ;  /* 0x0000000310038211 */ /* 0x004fc800078ec0ff */
[CC--:B------:R-:W-:Y:S02]  /*18c0*/  @!P0 LEA.HI R5, R0.reuse, R3.reuse, RZ, 0x1d ;  /* 0x0000000300058211 */ /* 0x0c0fe400078fe8ff */
[----:B------:R-:W-:-:S03]  /*18d0*/  @!P0 LEA.HI R3, R0, R3, RZ, 0x1e ;  /* 0x0000000300038211 */ /* 0x000fc600078ff0ff */
[----:B------:R0:W-:Y:S04]  /*18e0*/  @!P0 STS [R5], R6 ;  /* 0x0000000605008388 */ /* 0x0001e80000000800 */
[----:B------:R0:W-:Y:S04]  /*18f0*/  @!P0 STS [R3+0x80], R22 ;  /* 0x0000801603008388 */ /* 0x0001e80000000800 */
[----:B------:R0:W-:Y:S01]  /*1900*/  @!P0 STS [R3+0x84], R23 ;  /* 0x0000841703008388 */ /* 0x0001e20000000800 */
[----:B------:R-:W-:Y:S06]  /*1910*/  BAR.SYNC.DEFER_BLOCKING 0x0 ;  /* 0x0000000000007b1d */ /* 0x000fec0000010000 */
[----:B------:R-:W-:Y:S05]  /*1920*/  @P1 BRA `(.L_x_1396) ;  /* 0x0000000000341947 */ /* 0x000fea0003800000 */
[----:B------:R-:W1:Y:S01]  /*1930*/  LDCU UR4, c[0x0][0x364] ;  /* 0x00006c80ff0477ac */ /* 0x000e620008000800 */
[----:B0-----:R-:W-:Y:S02]  /*1940*/  MOV R6, RZ ;  /* 0x000000ff00067202 */ /* 0x001fe40000000f00 */
[----:B------:R-:W-:Y:S01]  /*1950*/  CS2R R22, SRZ ;  /* 0x0000000000167805 */ /* 0x000fe2000001ff00 */
[----:B-1----:R-:W-:-:S04]  /*1960*/  UIMAD UR4, UR5, UR4, URZ ;  /* 0x00000004050472a4 */ /* 0x002fc8000f8e02ff */
[----:B------:R-:W-:-:S06]  /*1970*/  USHF.R.U32.HI UR4, URZ, 0x5, UR4 ;  /* 0x00000005ff047899 */ /* 0x000fcc0008011604 */
[----:B------:R-:W-:-:S13]  /*1980*/  ISETP.GE.U32.AND P0, PT, R0, UR4, PT ;  /* 0x0000000400007c0c */ /* 0x000fda000bf06070 */
[----:B------:R-:W0:Y:S01]  /*1990*/  @!P0 S2R R3, SR_CgaCtaId ;  /* 0x0000000000038919 */ /* 0x000e220000008800 */
[----:B------:R-:W-:-:S04]  /*19a0*/  @!P0 MOV R2, 0x400 ;  /* 0x0000040000028802 */ /* 0x000fc80000000f00 */
[----:B0-----:R-:W-:-:S05]  /*19b0*/  @!P0 LEA R3, R3, R2, 0x18 ;  /* 0x0000000203038211 */ /* 0x001fca00078ec0ff */
[C---:B------:R-:W-:Y:S01]  /*19c0*/  @!P0 IMAD R2, R0.reuse, 0x4, R3 ;  /* 0x0000000400028824 */ /* 0x040fe200078e0203 */
[----:B------:R-:W-:-:S04]  /*19d0*/  @!P0 LEA R3, R0, R3, 0x3 ;  /* 0x0000000300038211 */ /* 0x000fc800078e18ff */
[----:B------:R1:W2:Y:S04]  /*19e0*/  @!P0 LDS R6, [R2] ;  /* 0x0000000002068984 */ /* 0x0002a80000000800 */
[----:B------:R1:W3:Y:S02]  /*19f0*/  @!P0 LDS.64 R22, [R3+0x80] ;  /* 0x0000800003168984 */ /* 0x0002e40000000a00 */
.L_x_1396:
[----:B------:R-:W-:Y:S05]  /*1a00*/  BSYNC.RECONVERGENT B0 ;  /* 0x0000000000007941 */ /* 0x000fea0003800200 */
.L_x_1395:
[----:B--2---:R-:W2:Y:S01]  /*1a10*/  SHFL.BFLY PT, R7, R6, 0x1, 0x1f ;  /* 0x0c201f0006077f89 */ /* 0x004ea200000e0000 */
[----:B------:R-:W-:Y:S01]  /*1a20*/  BSSY.RECONVERGENT B1, `(.L_x_1397) ;  /* 0x0000029000017945 */ /* 0x000fe20003800200 */
[----:B--2---:R-:W-:-:S05]  /*1a30*/  IMAD.IADD R9, R7, 0x1, R6 ;  /* 0x0000000107097824 */ /* 0x004fca00078e0206 */
[----:B01----:R-:W-:-:S04]  /*1a40*/  I2FP.F32.S32 R3, R9 ;  /* 0x0000000900037245 */ /* 0x003fc80000201400 */
[----:B------:R-:W-:-:S05]  /*1a50*/  FMNMX.FTZ R2, R3, 1, !PT ;  /* 0x3f80000003027809 */ /* 0x000fca0007810000 */
[----:B------:R-:W-:-:S04]  /*1a60*/  FMUL.FTZ R2, R2, 1 ;  /* 0x3f80000002027820 */ /* 0x000fc80000410000 */
        /* <DEDUP_REMOVED lines=17> */
[----:B0-----:R3:W0:Y:S02]  /*1b80*/  DFMA R10, R4, R10, R4 ;  /* 0x0000000a040a722b */ /* 0x0016240000000004 */
[----:B---3--:R1:W2:-:S15]  /*1b90*/  SHFL.BFLY PT, R5, R22, 0x1, 0x1f ;  /* 0x0c201f0016057f89 */ /* 0x00829e00000e0000 */
        /* <DEDUP_REMOVED lines=9> */
[----:B0-----:R1:W0:Y:S02]  /*1c30*/  DFMA R24, R10, R24, R10 ;  /* 0x000000180a18722b */ /* 0x001224000000000a */
[----:B012---:R-:W-:Y:S05]  /*1c40*/  @P0 BRA `(.L_x_1398) ;  /* 0x0000000000180947 */ /* 0x007fea0003800000 */
[----:B------:R-:W-:Y:S02]  /*1c50*/  LOP3.LUT R16, R13, 0x7fffffff, RZ, 0xc0, !PT ;  /* 0x7fffffff0d107812 */ /* 0x000fe400078ec0ff */
[----:B------:R-:W-:Y:S02]  /*1c60*/  MOV R2, 0x1c90 ;  /* 0x00001c9000027802 */ /* 0x000fe40000000f00 */
[----:B------:R-:W-:-:S07]  /*1c70*/  IADD3 R16, PT, PT, R16, -0x100000, RZ ;  /* 0xfff0000010107810 */ /* 0x000fce0007ffe0ff */
[----:B------:R-:W-:Y:S05]  /*1c80*/  CALL.REL.NOINC `($__internal_22_$__cuda_sm20_dblrcp_rn_slowpath_v3) ;  /* 0x0000001800887944 */ /* 0x000fea0003c00000 */
[----:B------:R-:W-:Y:S01]  /*1c90*/  IMAD.MOV.U32 R24, RZ, RZ, R14 ;  /* 0x000000ffff187224 */ /* 0x000fe200078e000e */
[----:B------:R-:W-:-:S07]  /*1ca0*/  MOV R25, R15 ;  /* 0x0000000f00197202 */ /* 0x000fce0000000f00 */
.L_x_1398:
[----:B------:R-:W-:Y:S05]  /*1cb0*/  BSYNC.RECONVERGENT B1 ;  /* 0x0000000000017941 */ /* 0x000fea0003800200 */
.L_x_1397:
[----:B------:R-:W0:Y:S01]  /*1cc0*/  SHFL.BFLY PT, R10, R9, 0x2, 0x1f ;  /* 0x0c401f00090a7f89 */ /* 0x000e2200000e0000 */
[----:B------:R-:W-:Y:S01]  /*1cd0*/  I2FP.F32.S32 R11, R6 ;  /* 0x00000006000b7245 */ /* 0x000fe20000201400 */
[----:B------:R-:W-:Y:S01]  /*1ce0*/  UMOV UR4, 0xf0000000 ;  /* 0xf000000000047882 */ /* 0x000fe20000000000 */
[----:B------:R-:W-:Y:S01]  /*1cf0*/  UMOV UR5, 0x380fffff ;  /* 0x380fffff00057882 */ /* 0x000fe20000000000 */
[----:B------:R-:W1:Y:S01]  /*1d00*/  SHFL.BFLY PT, R8, R23, 0x1, 0x1f ;  /* 0x0c201f0017087f89 */ /* 0x000e6200000e0000 */
[----:B------:R-:W2:Y:S01]  /*1d10*/  DSETP.GEU.AND P0, PT, |R24|, UR4, PT ;  /* 0x0000000418007e2a */ /* 0x000ea2000bf0e200 */
[----:B------:R-:W-:Y:S01]  /*1d20*/  BSSY.RECONVERGENT B1, `(.L_x_1399) ;  /* 0x000003a000017945 */ /* 0x000fe20003800200 */
[----:B0-----:R-:W-:-:S04]  /*1d30*/  IADD3 R20, PT, PT, R9, R10, RZ ;  /* 0x0000000a09147210 */ /* 0x001fc80007ffe0ff */
[----:B------:R-:W-:-:S04]  /*1d40*/  I2FP.F32.S32 R4, R20 ;  /* 0x0000001400047245 */ /* 0x000fc80000201400 */
[----:B------:R-:W-:-:S05]  /*1d50*/  FMNMX.FTZ R2, R4, 1, !PT ;  /* 0x3f80000004027809 */ /* 0x000fca0007810000 */
[----:B------:R-:W-:Y:S01]  /*1d60*/  FMUL.FTZ R12, R2, 1 ;  /* 0x3f800000020c7820 */ /* 0x000fe20000410000 */
[----:B------:R-:W-:-:S15]  /*1d70*/  I2FP.F32.S32 R2, R7 ;  /* 0x0000000700027245 */ /* 0x000fde0000201400 */
[----:B------:R-:W-:-:S15]  /*1d80*/  NOP ;  /* 0x0000000000007918 */ /* 0x000fde0000000000 */
[----:B------:R-:W-:-:S15]  /*1d90*/  NOP ;  /* 0x0000000000007918 */ /* 0x000fde0000000000 */
[----:B------:R-:W-:-:S03]  /*1da0*/  NOP ;  /* 0x0000000000007918 */ /* 0x000fc60000000000 */
[----:B------:R-:W2:Y:S02]  /*1db0*/  F2F.F32.F64 R7, R24 ;  /* 0x0000001800077310 */ /* 0x000ea40000301000 */
[----:B--2---:R-:W-:Y:S01]  /*1dc0*/  @!P0 FMUL R7, R7, 1.175494350822287508e-38 ;  /* 0x0080000007078820 */ /* 0x004fe20000400000 */
[C---:B------:R-:W-:Y:S01]  /*1dd0*/  FMUL.FTZ R6, R5.reuse, R2 ;  /* 0x0000000205067220 */ /* 0x040fe20000410000 */
[----:B------:R-:W-:-:S03]  /*1de0*/  FADD.FTZ R5, -R5, R22 ;  /* 0x0000001605057221 */ /* 0x000fc60000010100 */
[----:B------:R-:W-:Y:S01]  /*1df0*/  FFMA.FTZ R6, R11, R22, R6 ;  /* 0x000000160b067223 */ /* 0x000fe20000010006 */
[----:B------:R-:W-:-:S03]  /*1e00*/  FMUL.FTZ R5, R5, R5 ;  /* 0x0000000505057220 */ /* 0x000fc60000410000 */
[----:B------:R-:W-:Y:S01]  /*1e10*/  FMUL.FTZ R6, R7, R6 ;  /* 0x0000000607067220 */ /* 0x000fe20000410000 */
[----:B------:R-:W-:-:S04]  /*1e20*/  FMUL.FTZ R5, R5, R11 ;  /* 0x0000000b05057220 */ /* 0x000fc80000410000 */
[----:B------:R-:W-:Y:S01]  /*1e30*/  FMUL.FTZ R5, R5, R2 ;  /* 0x0000000205057220 */ /* 0x000fe20000410000 */
[----:B------:R0:W2:Y:S03]  /*1e40*/  SHFL.BFLY PT, R9, R6, 0x2, 0x1f ;  /* 0x0c401f0006097f89 */ /* 0x0000a600000e0000 */
[----:B-1----:R-:W-:-:S04]  /*1e50*/  FFMA.FTZ R8, R7, R5, R8 ;  /* 0x0000000507087223 */ /* 0x002fc80000010008 */
[----:B------:R-:W-:-:S15]  /*1e60*/  FADD.FTZ R8, R8, R23 ;  /* 0x0000001708087221 */ /* 0x000fde0000010000 */
[----:B------:R-:W-:-:S15]  /*1e70*/  NOP ;  /* 0x0000000000007918 */ /* 0x000fde0000000000 */
[----:B------:R-:W-:-:S10]  /*1e80*/  NOP ;  /* 0x0000000000007918 */ /* 0x000fd40000000000 */
[----:B------:R-:W1:Y:S02]  /*1e90*/  F2F.F64.F32 R12, R12 ;  /* 0x0000000c000c7310 */ /* 0x000e640000201800 */
        /* <DEDUP_REMOVED lines=29> */
[----:B------:R-:W-:Y:S02]  /*2070*/  MOV R2, 0x20a0 ;  /* 0x000020a000027802 */ /* 0x000fe40000000f00 */
[----:B------:R-:W-:-:S07]  /*2080*/  IADD3 R16, PT, PT, R16, -0x100000, RZ ;  /* 0xfff0000010107810 */ /* 0x000fce0007ffe0ff */
[----:B------:R-:W-:Y:S05]  /*2090*/  CALL.REL.NOINC `($__internal_22_$__cuda_sm20_dblrcp_rn_slowpath_v3) ;  /* 0x0000001400847944 */ /* 0x000fea0003c00000 */
[----:B------:R-:W-:Y:S01]  /*20a0*/  MOV R18, R14 ;  /* 0x0000000e00127202 */ /* 0x000fe20000000f00 */
[----:B------:R-:W-:-:S07]  /*20b0*/  IMAD.MOV.U32 R19, RZ, RZ, R15 ;  /* 0x000000ffff137224 */ /* 0x000fce00078e000f */
.L_x_1400:
[----:B------:R-:W-:Y:S05]  /*20c0*/  BSYNC.RECONVERGENT B1 ;  /* 0x0000000000017941 */ /* 0x000fea0003800200 */
.L_x_1399:
        /* <DEDUP_REMOVED lines=9> */
[----:B------:R-:W-:Y:S01]  /*2160*/  FMNMX.FTZ R2, R7, 1, !PT ;  /* 0x3f80000007027809 */ /* 0x000fe20007810000 */
[----:B------:R-:W-:Y:S02]  /*2170*/  FADD.FTZ R9, R6, -R9 ;  /* 0x8000000906097221 */ /* 0x000fe40000010000 */
[----:B------:R-:W-:Y:S02]  /*2180*/  FFMA.FTZ R21, R3, R6, R10 ;  /* 0x0000000603157223 */ /* 0x000fe4000001000a */
[----:B------:R-:W-:Y:S01]  /*2190*/  FMUL.FTZ R12, R2, 1 ;  /* 0x3f800000020c7820 */ /* 0x000fe20000410000 */
[----:B------:R-:W-:-:S15]  /*21a0*/  FMUL.FTZ R10, R9, R9 ;  /* 0x00000009090a7220 */ /* 0x000fde0000410000 */
[----:B------:R-:W-:-:S15]  /*21b0*/  NOP ;  /* 0x0000000000007918 */ /* 0x000fde0000000000 */
[----:B------:R-:W-:-:S15]  /*21c0*/  NOP ;  /* 0x0000000000007918 */ /* 0x000fde0000000000 */
[----:B------:R-:W-:-:S04]  /*21d0*/  NOP ;  /* 0x0000000000007918 */ /* 0x000fc80000000000 */
[----:B------:R-:W1:Y:S02]  /*21e0*/  F2F.F32.F64 R2, R18 ;  /* 0x0000001200027310 */ /* 0x000e640000301000 */
[----:B-1----:R-:W-:Y:S01]  /*21f0*/  @!P0 FMUL R2, R2, 1.175494350822287508e-38 ;  /* 0x0080000002028820 */ /* 0x002fe20000400000 */
[----:B------:R-:W-:-:S03]  /*2200*/  FMUL.FTZ R10, R3, R10 ;  /* 0x0000000a030a7220 */ /* 0x000fc60000410000 */
[----:B------:R-:W-:Y:S01]  /*2210*/  FMUL.FTZ R21, R2, R21 ;  /* 0x0000001502157220 */ /* 0x000fe20000410000 */
[----:B------:R-:W-:-:S04]  /*2220*/  FMUL.FTZ R10, R10, R20 ;  /* 0x000000140a0a7220 */ /* 0x000fc80000410000 */
[----:B------:R-:W-:-:S15]  /*2230*/  SHFL.BFLY PT, R6, R21, 0x4, 0x1f ;  /* 0x0c801f0015067f89 */ /* 0x000fde00000e0000 */
[----:B------:R-:W-:-:S15]  /*2240*/  NOP ;  /* 0x0000000000007918 */ /* 0x000fde0000000000 */
[----:B------:R-:W-:-:S15]  /*2250*/  NOP ;  /* 0x0000000000007918 */ /* 0x000fde0000000000 */
[----:B------:R-:W-:-:S08]  /*2260*/  NOP ;  /* 0x0000000000007918 */ /* 0x000fd00000000000 */
        /* <DEDUP_REMOVED lines=34> */
[----:B------:R-:W-:Y:S05]  /*2490*/  CALL.REL.NOINC `($__internal_22_$__cuda_sm20_dblrcp_rn_slowpath_v3) ;  /* 0x0000001000847944 */ /* 0x000fea0003c00000 */
[----:B------:R-:W-:Y:S02]  /*24a0*/  MOV R22, R14 ;  /* 0x0000000e00167202 */ /* 0x000fe40000000f00 */
[----:B------:R-:W-:-:S07]  /*24b0*/  MOV R23, R15 ;  /* 0x0000000f00177202 */ /* 0x000fce0000000f00 */
.L_x_1402:
[----:B------:R-:W-:Y:S05]  /*24c0*/  BSYNC.RECONVERGENT B1 ;  /* 0x0000000000017941 */ /* 0x000fea0003800200 */
.L_x_1401:
[----:B------:R-:W0:Y:S01]  /*24d0*/  SHFL.BFLY PT, R8, R11, 0x8, 0x1f ;  /* 0x0d001f000b087f89 */ /* 0x000e2200000e0000 */
[----:B------:R-:W-:Y:S01]  /*24e0*/  I2FP.F32.S32 R24, R5 ;  /* 0x0000000500187245 */ /* 0x000fe20000201400 */
[----:B------:R-:W-:Y:S01]  /*24f0*/  UMOV UR4, 0xf0000000 ;  /* 0xf000000000047882 */ /* 0x000fe20000000000 */
[----:B------:R-:W-:Y:S01]  /*2500*/  UMOV UR5, 0x380fffff ;  /* 0x380fffff00057882 */ /* 0x000fe20000000000 */
[----:B------:R-:W-:Y:S01]  /*2510*/  BSSY.RECONVERGENT B1, `(.L_x_1403) ;  /* 0x000003a000017945 */ /* 0x000fe20003800200 */
[----:B------:R-:W1:Y:S01]  /*2520*/  DSETP.GEU.AND P0, PT, |R22|, UR4, PT ;  /* 0x0000000416007e2a */ /* 0x000e62000bf0e200 */
[----:B------:R-:W-:Y:S01]  /*2530*/  FMUL.FTZ R5, R6, R24 ;  /* 0x0000001806057220 */ /* 0x000fe20000410000 */
[----:B------:R-:W-:-:S03]  /*2540*/  FADD.FTZ R6, R21, -R6 ;  /* 0x8000000615067221 */ /* 0x000fc60000010000 */
[----:B------:R-:W-:Y:S01]  /*2550*/  FFMA.FTZ R5, R4, R21, R5 ;  /* 0x0000001504057223 */ /* 0x000fe20000010005 */
[----:B0-----:R-:W-:Y:S02]  /*2560*/  IMAD.IADD R9, R11, 0x1, R8 ;  /* 0x000000010b097824 */ /* 0x001fe400078e0208 */
[----:B------:R-:W0:Y:S03]  /*2570*/  SHFL.BFLY PT, R11, R3, 0x4, 0x1f ;  /* 0x0c801f00030b7f89 */ /* 0x000e2600000e0000 */
[----:B------:R-:W-:-:S04]  /*2580*/  I2FP.F32.S32 R10, R9 ;  /* 0x00000009000a7245 */ /* 0x000fc80000201400 */
[----:B------:R-:W-:-:S05]  /*2590*/  FMNMX.FTZ R2, R10, 1, !PT ;  /* 0x3f8000000a027809 */ /* 0x000fca0007810000 */
[----:B------:R-:W-:-:S15]  /*25a0*/  FMUL.FTZ R12, R2, 1 ;  /* 0x3f800000020c7820 */ /* 0x000fde0000410000 */
[----:B------:R-:W-:-:S15]  /*25b0*/  NOP ;  /* 0x0000000000007918 */ /* 0x000fde0000000000 */
[----:B------:R-:W-:-:S14]  /*25c0*/  NOP ;  /* 0x0000000000007918 */ /* 0x000fdc0000000000 */
[----:B------:R-:W1:Y:S02]  /*25d0*/  F2F.F32.F64 R2, R22 ;  /* 0x0000001600027310 */ /* 0x000e640000301000 */
[----:B-1----:R-:W-:-:S04]  /*25e0*/  @!P0 FMUL R2, R2, 1.175494350822287508e-38 ;  /* 0x0080000002028820 */ /* 0x002fc80000400000 */
[----:B------:R-:W-:-:S05]  /*25f0*/  FMUL.FTZ R20, R2, R5 ;  /* 0x0000000502147220 */ /* 0x000fca0000410000 */
[----:B------:R1:W2:-:S15]  /*2600*/  SHFL.BFLY PT, R5, R20, 0x8, 0x1f ;  /* 0x0d001f0014057f89 */ /* 0x00029e00000e0000 */
[----:B------:R-:W-:-:S15]  /*2610*/  NOP ;  /* 0x0000000000007918 */ /* 0x000fde0000000000 */
[----:B------:R-:W-:-:S15]  /*2620*/  NOP ;  /* 0x0000000000007918 */ /* 0x000fde0000000000 */
[----:B------:R-:W-:-:S08]  /*2630*/  NOP ;  /* 0x0000000000007918 */ /* 0x000fd00000000000 */
[----:B------:R-:W3:Y:S02]  /*2640*/  F2F.F64.F32 R12, R12 ;  /* 0x0000000c000c7310 */ /* 0x000ee40000201800 */
[----:B---3--:R-:W-:-:S04]  /*2650*/  IADD3 R18, PT, PT, R13, 0x300402, RZ ;  /* 0x003004020d127810 */ /* 0x008fc80007ffe0ff */
[----:B------:R-:W-:Y:S01]  /*2660*/  FSETP.GEU.AND P0, PT, |R18|, 5.8789094863358348022e-39, PT ;  /* 0x004004021200780b */ /* 0x000fe20003f0e200 */
[----:B------:R-:W3:-:S15]  /*2670*/  MUFU.RCP64H R19, R13 ;  /* 0x0000000d00137308 */ /* 0x000ede0000001800 */
[----:B------:R-:W-:-:S15]  /*2680*/  NOP ;  /* 0x0000000000007918 */ /* 0x000fde0000000000 */
[----:B------:R-:W-:-:S15]  /*2690*/  NOP ;  /* 0x0000000000007918 */ /* 0x000fde0000000000 */
[----:B------:R-:W-:-:S12]  /*26a0*/  NOP ;  /* 0x0000000000007918 */ /* 0x000fd80000000000 */
        /* <DEDUP_REMOVED lines=10> */
[----:B---3--:R3:W4:Y:S02]  /*2750*/  DFMA R16, R18, R16, R18 ;  /* 0x000000101210722b */ /* 0x0087240000000012 */
[----:B---3--:R-:W-:-:S04]  /*2760*/  FMUL.FTZ R19, R6, R6 ;  /* 0x0000000606137220 */ /* 0x008fc80000410000 */
[----:B------:R-:W-:-:S04]  /*2770*/  FMUL.FTZ R19, R4, R19 ;  /* 0x0000001304137220 */ /* 0x000fc80000410000 */
[----:B------:R-:W-:-:S04]  /*2780*/  FMUL.FTZ R19, R19, R24 ;  /* 0x0000001813137220 */ /* 0x000fc80000410000 */
[----:B0-----:R-:W-:-:S04]  /*2790*/  FFMA.FTZ R2, R2, R19, R11 ;  /* 0x0000001302027223 */ /* 0x001fc8000001000b */
[----:B------:R-:W-:-:S15]  /*27a0*/  FADD.FTZ R3, R3, R2 ;  /* 0x0000000203037221 */ /* 0x000fde0000010000 */
[----:B------:R-:W-:-:S15]  /*27b0*/  NOP ;  /* 0x0000000000007918 */ /* 0x000fde0000000000 */
[----:B------:R-:W-:-:S15]  /*27c0*/  NOP ;  /* 0x0000000000007918 */ /* 0x000fde0000000000 */
[----:B------:R-:W-:-:S01]  /*27d0*/  NOP ;  /* 0x0000000000007918 */ /* 0x000fc20000000000 */
[----:B----4-:R-:W0:-:S15]  /*27e0*/  DFMA R14, -R12, R16, 1 ;  /* 0x3ff000000c0e742b */ /* 0x010e1e0000000110 */
        /* <DEDUP_REMOVED lines=12> */
.L_x_1404:
[----:B------:R-:W-:Y:S05]  /*28b0*/  BSYNC.RECONVERGENT B1 ;  /* 0x0000000000017941 */ /* 0x000fea0003800200 */
.L_x_1403:
[----:B------:R-:W0:Y:S01]  /*28c0*/  SHFL.BFLY PT, R4, R9, 0x10, 0x1f ;  /* 0x0e001f0009047f89 */ /* 0x000e2200000e0000 */
[----:B------:R-:W-:Y:S01]  /*28d0*/  UMOV UR4, 0xf0000000 ;  /* 0xf000000000047882 */ /* 0x000fe20000000000 */
[----:B------:R-:W-:Y:S01]  /*28e0*/  UMOV UR5, 0x380fffff ;  /* 0x380fffff00057882 */ /* 0x000fe20000000000 */
[----:B------:R-:W-:Y:S01]  /*28f0*/  BSSY.RECONVERGENT B1, `(.L_x_1405) ;  /* 0x000003a000017945 */ /* 0x000fe20003800200 */
[----:B------:R-:W1:Y:S01]  /*2900*/  SHFL.BFLY PT, R11, R3, 0x8, 0x1f ;  /* 0x0d001f00030b7f89 */ /* 0x000e6200000e0000 */
[----:B------:R-:W2:Y:S01]  /*2910*/  DSETP.GEU.AND P0, PT, |R22|, UR4, PT ;  /* 0x0000000416007e2a */ /* 0x000ea2000bf0e200 */
[----:B0-----:R-:W-:-:S04]  /*2920*/  IADD3 R2, PT, PT, R9, R4, RZ ;  /* 0x0000000409027210 */ /* 0x001fc80007ffe0ff */
[----:B------:R-:W-:-:S04]  /*2930*/  I2FP.F32.S32 R2, R2 ;  /* 0x0000000200027245 */ /* 0x000fc80000201400 */
[----:B------:R-:W-:-:S05]  /*2940*/  FMNMX.FTZ R2, R2, 1, !PT ;  /* 0x3f80000002027809 */ /* 0x000fca0007810000 */
[----:B------:R-:W-:-:S15]  /*2950*/  FMUL.FTZ R12, R2, 1 ;  /* 0x3f800000020c7820 */ /* 0x000fde0000410000 */
[----:B------:R-:W-:-:S15]  /*2960*/  NOP ;  /* 0x0000000000007918 */ /* 0x000fde0000000000 */
[----:B------:R-:W-:-:S15]  /*2970*/  NOP ;  /* 0x0000000000007918 */ /* 0x000fde0000000000 */
[----:B------:R-:W-:-:S05]  /*2980*/  NOP ;  /* 0x0000000000007918 */ /* 0x000fca0000000000 */
[----:B------:R-:W2:Y:S02]  /*2990*/  F2F.F32.F64 R2, R22 ;  /* 0x0000001600027310 */ /* 0x000ea40000301000 */
[----:B--2---:R-:W-:-:S15]  /*29a0*/  @!P0 FMUL R2, R2, 1.175494350822287508e-38 ;  /* 0x0080000002028820 */ /* 0x004fde0000400000 */
        /* <DEDUP_REMOVED lines=22> */
[----:B0-----:R-:W-:-:S05]  /*2b10*/  I2FP.F32.S32 R19, R8 ;  /* 0x0000000800137245 */ /* 0x001fca0000201400 */
[----:B------:R-:W-:Y:S01]  /*2b20*/  FMUL.FTZ R6, R5, R19 ;  /* 0x0000001305067220 */ /* 0x000fe20000410000 */
[----:B------:R-:W-:-:S03]  /*2b30*/  FADD.FTZ R5, R20, -R5 ;  /* 0x8000000514057221 */ /* 0x000fc60000010000 */
[----:B------:R-:W-:Y:S01]  /*2b40*/  FFMA.FTZ R9, R7, R20, R6 ;  /* 0x0000001407097223 */ /* 0x000fe20000010006 */
[----:B------:R-:W-:-:S03]  /*2b50*/  FMUL.FTZ R8, R5, R5 ;  /* 0x0000000505087220 */ /* 0x000fc60000410000 */
[----:B------:R-:W-:Y:S01]  /*2b60*/  FMUL.FTZ R9, R2, R9 ;  /* 0x0000000902097220 */ /* 0x000fe20000410000 */
[----:B------:R-:W-:-:S04]  /*2b70*/  FMUL.FTZ R8, R7, R8 ;  /* 0x0000000807087220 */ /* 0x000fc80000410000 */
[----:B------:R-:W-:Y:S01]  /*2b80*/  FMUL.FTZ R8, R8, R19 ;  /* 0x0000001308087220 */ /* 0x000fe20000410000 */
[----:B------:R0:W3:Y:S03]  /*2b90*/  SHFL.BFLY PT, R6, R9, 0x10, 0x1f ;  /* 0x0e001f0009067f89 */ /* 0x0000e600000e0000 */
[----:B-1----:R-:W-:-:S04]  /*2ba0*/  FFMA.FTZ R8, R2, R8, R11 ;  /* 0x0000000802087223 */ /* 0x002fc8000001000b */
[----:B------:R-:W-:-:S15]  /*2bb0*/  FADD.FTZ R3, R3, R8 ;  /* 0x0000000803037221 */ /* 0x000fde0000010000 */
[----:B------:R-:W-:-:S15]  /*2bc0*/  NOP ;  /* 0x0000000000007918 */ /* 0x000fde0000000000 */
[----:B------:R-:W-:-:S06]  /*2bd0*/  NOP ;  /* 0x0000000000007918 */ /* 0x000fcc0000000000 */
[----:B--2---:R-:W1:-:S15]  /*2be0*/  DFMA R16, -R12, R14, 1 ;  /* 0x3ff000000c10742b */ /* 0x004e5e000000010e */
[----:B------:R-:W-:-:S15]  /*2bf0*/  NOP ;  /* 0x0000000000007918 */ /* 0x000fde0000000000 */
[----:B------:R-:W-:-:S15]  /*2c00*/  NOP ;  /* 0x0000000000007918 */ /* 0x000fde0000000000 */
[----:B------:R-:W-:-:S15]  /*2c10*/  NOP ;  /* 0x0000000000007918 */ /* 0x000fde0000000000 */
[----:B------:R-:W-:-:S04]  /*2c20*/  NOP ;  /* 0x0000000000007918 */ /* 0x000fc80000000000 */
[----:B-1----:R0:W1:Y:S02]  /*2c30*/  DFMA R14, R14, R16, R14 ;  /* 0x000000100e0e722b */ /* 0x002064000000000e */
[----:B01-3--:R-:W-:Y:S05]  /*2c40*/  @P0 BRA `(.L_x_1406) ;  /* 0x0000000000100947 */ /* 0x00bfea0003800000 */
[----:B------:R-:W-:Y:S02]  /*2c50*/  LOP3.LUT R16, R13, 0x7fffffff, RZ, 0xc0, !PT ;  /* 0x7fffffff0d107812 */ /* 0x000fe400078ec0ff */
[----:B------:R-:W-:Y:S02]  /*2c60*/  MOV R2, 0x2c90 ;  /* 0x00002c9000027802 */ /* 0x000fe40000000f00 */
[----:B------:R-:W-:-:S07]  /*2c70*/  IADD3 R16, PT, PT, R16, -0x100000, RZ ;  /* 0xfff0000010107810 */ /* 0x000fce0007ffe0ff */
[----:B------:R-:W-:Y:S05]  /*2c80*/  CALL.REL.NOINC `($__internal_22_$__cuda_sm20_dblrcp_rn_slowpath_v3) ;  /* 0x0000000800887944 */ /* 0x000fea0003c00000 */
.L_x_1406:
[----:B------:R-:W-:Y:S05]  /*2c90*/  BSYNC.RECONVERGENT B1 ;  /* 0x0000000000017941 */ /* 0x000fea0003800200 */
.L_x_1405:
[----:B------:R-:W-:Y:S01]  /*2ca0*/  ISETP.NE.AND P1, PT, R0, RZ, PT ;  /* 0x000000ff0000720c */ /* 0x000fe20003f25270 */
[----:B------:R-:W-:Y:S01]  /*2cb0*/  UMOV UR4, 0xf0000000 ;  /* 0xf000000000047882 */ /* 0x000fe20000000000 */
[----:B------:R-:W-:Y:S01]  /*2cc0*/  UMOV UR5, 0x380fffff ;  /* 0x380fffff00057882 */ /* 0x000fe20000000000 */
[----:B------:R0:W1:Y:S01]  /*2cd0*/  SHFL.BFLY PT, R7, R3, 0x10, 0x1f ;  /* 0x0e001f0003077f89 */ /* 0x00006200000e0000 */
[----:B------:R0:W2:Y:S09]  /*2ce0*/  DSETP.GEU.AND P0, PT, |R14|, UR4, PT ;  /* 0x000000040e007e2a */ /* 0x0000b2000bf0e200 */
[----:B--2---:R-:W-:Y:S05]  /*2cf0*/  @P1 EXIT ;  /* 0x000000000000194d */ /* 0x004fea0003800000 */
[----:B------:R-:W2:Y:S01]  /*2d00*/  LDCU.64 UR8, c[0x0][0x3c0] ;  /* 0x00007800ff0877ac */ /* 0x000ea20008000a00 */
[----:B------:R-:W-:Y:S01]  /*2d10*/  I2FP.F32.S32 R2, R4 ;  /* 0x0000000400027245 */ /* 0x000fe20000201400 */
[----:B------:R-:W3:Y:S02]  /*2d20*/  F2F.F32.F64 R0, R14 ;  /* 0x0000000e00007310 */ /* 0x000ee40000301000 */
[----:B---3--:R-:W-:Y:S02]  /*2d30*/  @!P0 FMUL R0, R0, 1.175494350822287508e-38 ;  /* 0x0080000000008820 */ /* 0x008fe40000400000 */
[----:B------:R-:W-:-:S04]  /*2d40*/  FMUL.FTZ R5, R6, R2 ;  /* 0x0000000206057220 */ /* 0x000fc80000410000 */
[----:B------:R-:W-:-:S04]  /*2d50*/  FFMA.FTZ R5, R10, R9, R5 ;  /* 0x000000090a057223 */ /* 0x000fc80000010005 */
[----:B------:R-:W-:Y:S01]  /*2d60*/  FMUL.FTZ R11, R0, R5 ;  /* 0x00000005000b7220 */ /* 0x000fe20000410000 */
[----:B--2---:R-:W-:-:S04]  /*2d70*/  UISETP.NE.U32.AND UP0, UPT, UR8, URZ, UPT ;  /* 0x000000ff0800728c */ /* 0x004fc8000bf05070 */
[----:B------:R-:W-:-:S09]  /*2d80*/  UISETP.NE.AND.EX UP0, UPT, UR9, URZ, UPT, UP0 ;  /* 0x000000ff0900728c */ /* 0x000fd2000bf05300 */
[----:B------:R-:W-:Y:S05]  /*2d90*/  BRA.U !UP0, `(.L_x_1407) ;  /* 0x0000000108207547 */ /* 0x000fea000b800000 */
[----:B------:R-:W2:Y:S02]  /*2da0*/  LDCU.64 UR6, c[0x0][0x3d0] ;  /* 0x00007a00ff0677ac */ /* 0x000ea40008000a00 */
[----:B--2---:R-:W-:-:S04]  /*2db0*/  UIMAD.WIDE.U32 UR4, UR12, UR6, URZ ;  /* 0x000000060c0472a5 */ /* 0x004fc8000f8e00ff */
[----:B------:R-:W-:Y:S02]  /*2dc0*/  UIMAD UR6, UR12, UR7, UR5 ;  /* 0x000000070c0672a4 */ /* 0x000fe4000f8e0205 */
[----:B------:R-:W-:-:S04]  /*2dd0*/  ULEA UR5, UP0, UR4, UR8, 0x2 ;  /* 0x0000000804057291 */ /* 0x000fc8000f8010ff */
[----:B------:R-:W-:Y:S02]  /*2de0*/  ULEA.HI.X UR4, UR4, UR9, UR6, 0x2, UP0 ;  /* 0x0000000904047291 */ /* 0x000fe400080f1406 */
[----:B------:R-:W-:-:S04]  /*2df0*/  MOV R4, UR5 ;  /* 0x0000000500047c02 */ /* 0x000fc80008000f00 */
[----:B------:R-:W-:-:S05]  /*2e00*/  IMAD.U32 R5, RZ, RZ, UR4 ;  /* 0x00000004ff057e24 */ /* 0x000fca000f8e00ff */
[----:B------:R2:W-:Y:S02]  /*2e10*/  STG.E desc[UR10][R4.64], R11 ;  /* 0x0000000b04007986 */ /* 0x0005e4000c10190a */
.L_x_1407:
[----:B------:R-:W3:Y:S02]  /*2e20*/  LDCU.64 UR4, c[0x0][0x3d8] ;  /* 0x00007b00ff0477ac */ /* 0x000ee40008000a00 */
[----:B---3--:R-:W-:-:S04]  /*2e30*/  ISETP.NE.U32.AND P0, PT, RZ, UR4, PT ;  /* 0x00000004ff007c0c */ /* 0x008fc8000bf05070 */
[----:B------:R-:W-:-:S13]  /*2e40*/  ISETP.NE.AND.EX P0, PT, RZ, UR5, PT, P0 ;  /* 0x00000005ff007c0c */ /* 0x000fda000bf05300 */
[----:B------:R-:W-:Y:S05]  /*2e50*/  @!P0 EXIT ;  /* 0x000000000000894d */ /* 0x000fea0003800000 */
[----:B------:R-:W3:Y:S01]  /*2e60*/  LDCU UR4, c[0x0][0x388] ;  /* 0x00007100ff0477ac */ /* 0x000ee20008000800 */
[----:B------:R-:W-:Y:S01]  /*2e70*/  FADD.FTZ R6, R9, -R6 ;  /* 0x8000000609067221 */ /* 0x000fe20000010000 */
[----:B------:R-:W-:Y:S01]  /*2e80*/  BSSY.RECONVERGENT B1, `(.L_x_1408) ;  /* 0x0000078000017945 */ /* 0x000fe20003800200 */
[----:B------:R-:W3:Y:S02]  /*2e90*/  LDCU UR5, c[0x0][0x398] ;  /* 0x00007300ff0577ac */ /* 0x000ee40008000800 */
[----:B--2---:R-:W-:Y:S02]  /*2ea0*/  FMUL.FTZ R5, R6, R6 ;  /* 0x0000000606057220 */ /* 0x004fe40000410000 */
[----:B------:R-:W2:Y:S02]  /*2eb0*/  LDC R6, c[0x0][0x3b8] ;  /* 0x0000ee00ff067b82 */ /* 0x000ea40000000800 */
[----:B------:R-:W-:-:S04]  /*2ec0*/  FMUL.FTZ R5, R10, R5 ;  /* 0x000000050a057220 */ /* 0x000fc80000410000 */
[----:B------:R-:W-:-:S04]  /*2ed0*/  FMUL.FTZ R5, R5, R2 ;  /* 0x0000000205057220 */ /* 0x000fc80000410000 */
[----:B-1----:R-:W-:Y:S01]  /*2ee0*/  FFMA.FTZ R0, R0, R5, R7 ;  /* 0x0000000500007223 */ /* 0x002fe20000010007 */
[----:B------:R-:W-:-:S03]  /*2ef0*/  MOV R5, RZ ;  /* 0x000000ff00057202 */ /* 0x000fc60000000f00 */
[----:B0-----:R-:W-:Y:S01]  /*2f00*/  FADD.FTZ R3, R3, R0 ;  /* 0x0000000003037221 */ /* 0x001fe20000010000 */
[----:B---3--:R-:W-:-:S06]  /*2f10*/  UIMAD UR4, UR4, UR5, URZ ;  /* 0x00000005040472a4 */ /* 0x008fcc000f8e02ff */
[----:B------:R-:W-:Y:S02]  /*2f20*/  I2FP.F32.S32 R4, UR4 ;  /* 0x0000000400047c45 */ /* 0x000fe40008201400 */
[----:B--2---:R-:W-:-:S04]  /*2f30*/  FSETP.NEU.FTZ.AND P1, PT, R6, RZ, PT ;  /* 0x000000ff0600720b */ /* 0x004fc80003f3d000 */
[----:B------:R-:W0:Y:S02]  /*2f40*/  MUFU.RCP R4, R4 ;  /* 0x0000000400047308 */ /* 0x000e240000001000 */
[----:B0-----:R-:W-:-:S05]  /*2f50*/  FMUL.FTZ R12, R3, R4 ;  /* 0x00000004030c7220 */ /* 0x001fca0000410000 */
[----:B------:R-:W-:-:S13]  /*2f60*/  FSETP.NEU.FTZ.AND P0, PT, R12, RZ, PT ;  /* 0x000000ff0c00720b */ /* 0x000fda0003f1d000 */
[----:B------:R-:W-:Y:S05]  /*2f70*/  @!P0 BRA !P1, `(.L_x_1409) ;  /* 0x0000000400a08947 */ /* 0x000fea0004800000 */
[----:B------:R-:W-:Y:S01]  /*2f80*/  FMUL.FTZ R0, R6, 1 ;  /* 0x3f80000006007820 */ /* 0x000fe20000410000 */
[----:B------:R-:W-:Y:S01]  /*2f90*/  FMUL.FTZ R12, R12, 1 ;  /* 0x3f8000000c0c7820 */ /* 0x000fe20000410000 */
[----:B------:R-:W-:Y:S01]  /*2fa0*/  IMAD.MOV.U32 R6, RZ, RZ, 0x0 ;  /* 0x00000000ff067424 */ /* 0x000fe200078e00ff */
[----:B------:R-:W-:Y:S01]  /*2fb0*/  MOV R7, 0x3fd80000 ;  /* 0x3fd8000000077802 */ /* 0x000fe20000000f00 */
[----:B------:R-:W-:Y:S01]  /*2fc0*/  F2F.F64.F32 R2, R0 ;  /* 0x0000000000027310 */ /* 0x000fe20000201800 */
[----:B------:R-:W-:-:S15]  /*2fd0*/  BSSY.RECONVERGENT B0, `(.L_x_1410) ;  /* 0x000003a000007945 */ /* 0x000fde0003800200 */
[----:B------:R-:W-:-:S15]  /*2fe0*/  NOP ;  /* 0x0000000000007918 */ /* 0x000fde0000000000 */
[----:B------:R-:W-:-:S15]  /*2ff0*/  NOP ;  /* 0x0000000000007918 */ /* 0x000fde0000000000 */
[----:B------:R-:W-:-:S15]  /*3000*/  NOP ;  /* 0x0000000000007918 */ /* 0x000fde0000000000 */
[----:B------:R-:W-:-:S03]  /*3010*/  NOP ;  /* 0x0000000000007918 */ /* 0x000fc60000000000 */
[----:B------:R-:W0:-:S15]  /*3020*/  F2F.F64.F32 R4, R12 ;  /* 0x0000000c00047310 */ /* 0x000e1e0000201800 */
[----:B------:R-:W-:-:S15]  /*3030*/  NOP ;  /* 0x0000000000007918 */ /* 0x000fde0000000000 */
[----:B------:R-:W-:-:S15]  /*3040*/  NOP ;  /* 0x0000000000007918 */ /* 0x000fde0000000000 */
[----:B------:R-:W-:-:S15]  /*3050*/  NOP ;  /* 0x0000000000007918 */ /* 0x000fde0000000000 */
[----:B------:R-:W-:-:S04]  /*3060*/  NOP ;  /* 0x0000000000007918 */ /* 0x000fc80000000000 */
[----:B0-----:R-:W0:Y:S02]  /*3070*/  DADD R8, R2, R4 ;  /* 0x0000000002087229 */ /* 0x001e240000000004 */
[----:B0-----:R-:W-:-:S04]  /*3080*/  IADD3 R2, PT, PT, R9, -0x3500000, RZ ;  /* 0xfcb0000009027810 */ /* 0x001fc80007ffe0ff */
[----:B------:R-:W-:Y:S01]  /*3090*/  ISETP.GE.U32.AND P0, PT, R2, 0x7ca00000, PT ;  /* 0x7ca000000200780c */ /* 0x000fe20003f06070 */
[----:B------:R-:W0:-:S15]  /*30a0*/  MUFU.RSQ64H R3, R9 ;  /* 0x0000000900037308 */ /* 0x000e1e0000001c00 */
        /* <DEDUP_REMOVED lines=24> */
[----:B0-----:R-:W-:Y:S01]  /*3230*/  IADD3 R5, PT, PT, R7, -0x100000, RZ ;  /* 0xfff0000007057810 */ /* 0x001fe20007ffe0ff */
[----:B------:R-:W-:-:S15]  /*3240*/  IMAD.MOV.U32 R4, RZ, RZ, R6 ;  /* 0x000000ffff047224 */ /* 0x000fde00078e0006 */
        /* <DEDUP_REMOVED lines=16> */
[----:B------:R-:W-:-:S07]  /*3350*/  MOV R0, 0x3370 ;  /* 0x0000337000007802 */ /* 0x000fce0000000f00 */
[----:B------:R-:W-:Y:S05]  /*3360*/  CALL.REL.NOINC `($__internal_23_$__cuda_sm20_dsqrt_rn_f64_mediumpath_v1) ;  /* 0x0000000800507944 */ /* 0x000fea0003c00000 */
.L_x_1411:
[----:B------:R-:W-:Y:S05]  /*3370*/  BSYNC.RECONVERGENT B0 ;  /* 0x0000000000007941 */ /* 0x000fea0003800200 */
.L_x_1410:
[----:B------:R-:W0:Y:S01]  /*3380*/  MUFU.RCP64H R3, R13 ;  /* 0x0000000d00037308 */ /* 0x000e220000001800 */
[----:B------:R-:W-:Y:S01]  /*3390*/  IADD3 R2, PT, PT, R13, 0x300402, RZ ;  /* 0x003004020d027810 */ /* 0x000fe20007ffe0ff */
[----:B------:R-:W-:Y:S03]  /*33a0*/  BSSY.RECONVERGENT B2, `(.L_x_1412) ;  /* 0x000001c000027945 */ /* 0x000fe60003800200 */
[----:B------:R-:W-:Y:S02]  /*33b0*/  FSETP.GEU.AND P0, PT, |R2|, 5.8789094863358348022e-39, PT ;  /* 0x004004020200780b */ /* 0x000fe40003f0e200 */
        /* <DEDUP_REMOVED lines=26> */
.L_x_1413:
[----:B------:R-:W-:Y:S05]  /*3560*/  BSYNC.RECONVERGENT B2 ;  /* 0x0000000000027941 */ /* 0x000fea0003800200 */
.L_x_1412:
[----:B------:R-:W-:Y:S01]  /*3570*/  UMOV UR4, 0xf0000000 ;  /* 0xf000000000047882 */ /* 0x000fe20000000000 */
[----:B------:R-:W-:Y:S01]  /*3580*/  UMOV UR5, 0x380fffff ;  /* 0x380fffff00057882 */ /* 0x000fe20000000000 */
[----:B------:R-:W0:-:S15]  /*3590*/  F2F.F32.F64 R5, R14 ;  /* 0x0000000e00057310 */ /* 0x000e1e0000301000 */
[----:B------:R-:W-:-:S15]  /*35a0*/  NOP ;  /* 0x0000000000007918 */ /* 0x000fde0000000000 */
[----:B------:R-:W-:-:S15]  /*35b0*/  NOP ;  /* 0x0000000000007918 */ /* 0x000fde0000000000 */
[----:B------:R-:W-:-:S15]  /*35c0*/  NOP ;  /* 0x0000000000007918 */ /* 0x000fde0000000000 */
[----:B------:R-:W-:-:S04]  /*35d0*/  NOP ;  /* 0x0000000000007918 */ /* 0x000fc80000000000 */
[----:B------:R-:W0:Y:S02]  /*35e0*/  DSETP.GEU.AND P0, PT, |R14|, UR4, PT ;  /* 0x000000040e007e2a */ /* 0x000e24000bf0e200 */
[----:B0-----:R-:W-:-:S07]  /*35f0*/  @!P0 FMUL R5, R5, 1.175494350822287508e-38 ;  /* 0x0080000005058820 */ /* 0x001fce0000400000 */
.L_x_1409:
[----:B------:R-:W-:Y:S05]  /*3600*/  BSYNC.RECONVERGENT B1 ;  /* 0x0000000000017941 */ /* 0x000fea0003800200 */
.L_x_1408:
[----:B------:R-:W0:Y:S01]  /*3610*/  LDCU.64 UR6, c[0x0][0x3e8] ;  /* 0x00007d00ff0677ac */ /* 0x000e220008000a00 */
[----:B------:R-:W1:Y:S01]  /*3620*/  LDCU.64 UR8, c[0x0][0x3d8] ;  /* 0x00007b00ff0877ac */ /* 0x000e620008000a00 */
[----:B0-----:R-:W-:-:S04]  /*3630*/  UIMAD.WIDE.U32 UR4, UR12, UR6, URZ ;  /* 0x000000060c0472a5 */ /* 0x001fc8000f8e00ff */
[----:B------:R-:W-:Y:S02]  /*3640*/  UIMAD UR6, UR12, UR7, UR5 ;  /* 0x000000070c0672a4 */ /* 0x000fe4000f8e0205 */
[----:B-1----:R-:W-:-:S04]  /*3650*/  ULEA UR5, UP0, UR4, UR8, 0x2 ;  /* 0x0000000804057291 */ /* 0x002fc8000f8010ff */
[----:B------:R-:W-:Y:S02]  /*3660*/  ULEA.HI.X UR4, UR4, UR9, UR6, 0x2, UP0 ;  /* 0x0000000904047291 */ /* 0x000fe400080f1406 */
[----:B------:R-:W-:-:S04]  /*3670*/  IMAD.U32 R2, RZ, RZ, UR5 ;  /* 0x00000005ff027e24 */ /* 0x000fc8000f8e00ff */
[----:B------:R-:W-:-:S05]  /*3680*/  MOV R3, UR4 ;  /* 0x0000000400037c02 */ /* 0x000fca0008000f00 */
[----:B------:R-:W-:Y:S01]  /*3690*/  STG.E desc[UR10][R2.64], R5 ;  /* 0x0000000502007986 */ /* 0x000fe2000c10190a */
[----:B------:R-:W-:Y:S05]  /*36a0*/  EXIT ;  /* 0x000000000000794d */ /* 0x000fea0003800000 */
        .weak           $__internal_22_$__cuda_sm20_dblrcp_rn_slowpath_v3
        .type           $__internal_22_$__cuda_sm20_dblrcp_rn_slowpath_v3,@function
        .size           $__internal_22_$__cuda_sm20_dblrcp_rn_slowpath_v3,($__internal_23_$__cuda_sm20_dsqrt_rn_f64_mediumpath_v1 - $__internal_22_$__cuda_sm20_dblrcp_rn_slowpath_v3)
$__internal_22_$__cuda_sm20_dblrcp_rn_slowpath_v3:
        /* <DEDUP_REMOVED lines=56> */
.L_x_1417:
        /* <DEDUP_REMOVED lines=34> */
.L_x_1415:
[----:B------:R-:W-:Y:S02]  /*3c50*/  LOP3.LUT R15, R13, 0x80000, RZ, 0xfc, !PT ;  /* 0x000800000d0f7812 */ /* 0x000fe400078efcff */
[----:B------:R-:W-:-:S07]  /*3c60*/  MOV R14, R12 ;  /* 0x0000000c000e7202 */ /* 0x000fce0000000f00 */
.L_x_1416:
[----:B------:R-:W-:Y:S05]  /*3c70*/  BSYNC.RECONVERGENT B0 ;  /* 0x0000000000007941 */ /* 0x000fea0003800200 */
.L_x_1414:
[----:B------:R-:W-:Y:S01]  /*3c80*/  MOV R12, R2 ;  /* 0x00000002000c7202 */ /* 0x000fe20000000f00 */
[----:B------:R-:W-:-:S04]  /*3c90*/  IMAD.MOV.U32 R13, RZ, RZ, 0x0 ;  /* 0x00000000ff0d7424 */ /* 0x000fc800078e00ff */
[----:B------:R-:W-:Y:S05]  /*3ca0*/  RET.REL.NODEC R12 `(_ZN2at6native36batch_norm_collect_statistics_kernelINS0_6InvStdEN3c108BFloat16ES4_flEEvNS_27GenericPackedTensorAccessorIKT0_Lm3ENS_17RestrictPtrTraitsET3_EET2_SB_NS5_ISB_Lm1ES8_S9_EESC_) ;  /* 0xffffffc00cd47950 */ /* 0x000fea0003c3ffff */
        .weak           $__internal_23_$__cuda_sm20_dsqrt_rn_f64_mediumpath_v1
        .type           $__internal_23_$__cuda_sm20_dsqrt_rn_f64_mediumpath_v1,@function
        .size           $__internal_23_$__cuda_sm20_dsqrt_rn_f64_mediumpath_v1,(.L_x_27016 - $__internal_23_$__cuda_sm20_dsqrt_rn_f64_mediumpath_v1)
$__internal_23_$__cuda_sm20_dsqrt_rn_f64_mediumpath_v1:
[----:B------:R-:W-:Y:S01]  /*3cb0*/  ISETP.GE.U32.AND P0, PT, R2, -0x3400000, PT ;  /* 0xfcc000000200780c */ /* 0x000fe20003f06070 */
[----:B------:R-:W-:Y:S01]  /*3cc0*/  BSSY.RECONVERGENT B2, `(.L_x_1418) ;  /* 0x000004e000027945 */ /* 0x000fe20003800200 */
[----:B------:R-:W-:Y:S01]  /*3cd0*/  MOV R7, R5 ;  /* 0x0000000500077202 */ /* 0x000fe20000000f00 */
[----:B------:R-:W-:Y:S01]  /*3ce0*/  IMAD.MOV.U32 R5, RZ, RZ, R9 ;  /* 0x000000ffff057224 */ /* 0x000fe200078e0009 */
[----:B------:R-:W-:Y:S02]  /*3cf0*/  MOV R4, R8 ;  /* 0x0000000800047202 */ /* 0x000fe40000000f00 */
[----:B------:R-:W-:Y:S02]  /*3d00*/  MOV R2, R14 ;  /* 0x0000000e00027202 */ /* 0x000fe40000000f00 */
[----:B------:R-:W-:-:S05]  /*3d10*/  MOV R3, R15 ;  /* 0x0000000f00037202 */ /* 0x000fca0000000f00 */
        /* <DEDUP_REMOVED lines=16> */
.L_x_1419:
[----:B------:R-:W0:Y:S02]  /*3e20*/  DSETP.NE.AND P0, PT, R4, RZ, PT ;  /* 0x000000ff0400722a */ /* 0x000e240003f05000 */
[----:B0-----:R-:W-:Y:S05]  /*3e30*/  @!P0 BRA `(.L_x_1421) ;  /* 0x0000000000d48947 */ /* 0x001fea0003800000 */
[----:B------:R-:W-:-:S13]  /*3e40*/  ISETP.GE.AND P0, PT, R5, RZ, PT ;  /* 0x000000ff0500720c */ /* 0x000fda0003f06270 */
[----:B------:R-:W-:Y:S02]  /*3e50*/  @!P0 MOV R2, 0x0 ;  /* 0x0000000000028802 */ /* 0x000fe40000000f00 */
[----:B------:R-:W-:Y:S01]  /*3e60*/  @!P0 MOV R3, 0xfff80000 ;  /* 0xfff8000000038802 */ /* 0x000fe20000000f00 */
[----:B------:R-:W-:Y:S06]  /*3e70*/  @!P0 BRA `(.L_x_1420) ;  /* 0x0000000000c88947 */ /* 0x000fec0003800000 */
[----:B------:R-:W-:-:S13]  /*3e80*/  ISETP.GT.AND P0, PT, R5, 0x7fefffff, PT ;  /* 0x7fefffff0500780c */ /* 0x000fda0003f04270 */
[----:B------:R-:W-:Y:S05]  /*3e90*/  @P0 BRA `(.L_x_1421) ;  /* 0x0000000000bc0947 */ /* 0x000fea0003800000 */
[----:B------:R-:W0:Y:S01]  /*3ea0*/  DMUL R2, R4, 8.11296384146066816958e+31 ;  /* 0x4690000004027828 */ /* 0x000e220000000000 */
[----:B------:R-:W-:Y:S01]  /*3eb0*/  HFMA2 R9, -RZ, RZ, 1.9609375, 0 ;  /* 0x3fd80000ff097431 */ /* 0x000fe200000001ff */
[----:B0-----:R-:W0:Y:S01]  /*3ec0*/  MUFU.RSQ64H R5, R3 ;  /* 0x0000000300057308 */ /* 0x001e220000001c00 */
[----:B------:R-:W-:Y:S01]  /*3ed0*/  IMAD.MOV.U32 R4, RZ, RZ, RZ ;  /* 0x000000ffff047224 */ /* 0x000fe200078e00ff */
[----:B------:R-:W-:-:S15]  /*3ee0*/  MOV R8, 0x0 ;  /* 0x0000000000087802 */ /* 0x000fde0000000f00 */
        /* <DEDUP_REMOVED lines=40> */
[----:B0-----:R-:W-:Y:S01]  /*4170*/  IADD3 R3, PT, PT, R3, -0x3500000, RZ ;  /* 0xfcb0000003037810 */ /* 0x001fe20007ffe0ff */
[----:B------:R-:W-:Y:S06]  /*4180*/  BRA `(.L_x_1420) ;  /* 0x0000000000047947 */ /* 0x000fec0003800000 */
.L_x_1421:
[----:B------:R0:W1:Y:S02]  /*4190*/  DADD R2, R4, R4 ;  /* 0x0000000004027229 */ /* 0x0000640000000004 */
.L_x_1420:
[----:B------:R-:W-:Y:S05]  /*41a0*/  BSYNC.RECONVERGENT B2 ;  /* 0x0000000000027941 */ /* 0x000fea0003800200 */
.L_x_1418:
[----:B-1----:R-:W-:Y:S01]  /*41b0*/  MOV R12, R2 ;  /* 0x00000002000c7202 */ /* 0x002fe20000000f00 */
[----:B------:R-:W-:Y:S01]  /*41c0*/  IMAD.MOV.U32 R13, RZ, RZ, R3 ;  /* 0x000000ffff0d7224 */ /* 0x000fe200078e0003 */
[----:B------:R-:W-:Y:S01]  /*41d0*/  MOV R2, R0 ;  /* 0x0000000000027202 */ /* 0x000fe20000000f00 */
[----:B------:R-:W-:-:S04]  /*41e0*/  HFMA2 R3, -RZ, RZ, 0, 0 ;  /* 0x00000000ff037431 */ /* 0x000fc800000001ff */
[----:B0-----:R-:W-:Y:S05]  /*41f0*/  RET.REL.NODEC R2 `(_ZN2at6native36batch_norm_collect_statistics_kernelINS0_6InvStdEN3c108BFloat16ES4_flEEvNS_27GenericPackedTensorAccessorIKT0_Lm3ENS_17RestrictPtrTraitsET3_EET2_SB_NS5_ISB_Lm1ES8_S9_EESC_) ;  /* 0xffffffbc02807950 */ /* 0x001fea0003c3ffff */
.L_x_1422:
        /* <DEDUP_REMOVED lines=16> */
.L_x_27016:


//--------------------- .text._ZN2at6native36batch_norm_collect_statistics_kernelINS0_6InvStdEN3c108BFloat16ES4_fiEEvNS_27GenericPackedTensorAccessorIKT0_Lm3ENS_17RestrictPtrTraitsET3_EET2_SB_NS5_ISB_Lm1ES8_S9_EESC_ --------------------------
	.section	.text._ZN2at6native36batch_norm_collect_statistics_kernelINS0_6InvStdEN3c108BFloat16ES4_fiEEvNS_27GenericPackedTensorAccessorIKT0_Lm3ENS_17RestrictPtrTraitsET3_EET2_SB_NS5_ISB_Lm1ES8_S9_EESC_,"ax",@progbits
	.align	128
        .global         _ZN2at6native36batch_norm_collect_statistics_kernelINS0_6InvStdEN3c108BFloat16ES4_fiEEvNS_27GenericPackedTensorAccessorIKT0_Lm3ENS_17RestrictPtrTraitsET3_EET2_SB_NS5_ISB_Lm1ES8_S9_EESC_
        .type           _ZN2at6native36batch_norm_collect_statistics_kernelINS0_6InvStdEN3c108BFloat16ES4_fiEEvNS_27GenericPackedTensorAccessorIKT0_Lm3ENS_17RestrictPtrTraitsET3_EET2_SB_NS5_ISB_Lm1ES8_S9_EESC_,@function
        .size           _ZN2at6native36batch_norm_collect_statistics_kernelINS0_6InvStdEN3c108BFloat16ES4_fiEEvNS_27GenericPackedTensorAccessorIKT0_Lm3ENS_17RestrictPtrTraitsET3_EET2_SB_NS5_ISB_Lm1ES8_S9_EESC_,(.L_x_27018 - _ZN2at6native36batch_norm_collect_statistics_kernelINS0_6InvStdEN3c108BFloat16ES4_fiEEvNS_27GenericPackedTensorAccessorIKT0_Lm3ENS_17RestrictPtrTraitsET3_EET2_SB_NS5_ISB_Lm1ES8_S9_EESC_)
        .other          _ZN2at6native36batch_norm_collect_statistics_kernelINS0_6InvStdEN3c108BFloat16ES4_fiEEvNS_27GenericPackedTensorAccessorIKT0_Lm3ENS_17RestrictPtrTraitsET3_EET2_SB_NS5_ISB_Lm1ES8_S9_EESC_,@"STO_CUDA_ENTRY STV_DEFAULT"
_ZN2at6native36batch_norm_collect_statistics_kernelINS0_6InvStdEN3c108BFloat16ES4_fiEEvNS_27GenericPackedTensorAccessorIKT0_Lm3ENS_17RestrictPtrTraitsET3_EET2_SB_NS5_ISB_Lm1ES8_S9_EESC_:
.text._ZN2at6native36batch_norm_collect_statistics_kernelINS0_6InvStdEN3c108BFloat16ES4_fiEEvNS_27GenericPackedTensorAccessorIKT0_Lm3ENS_17RestrictPtrTraitsET3_EET2_SB_NS5_ISB_Lm1ES8_S9_EESC_:
[----:B------:R-:W-:Y:S01]  /*0000*/  LDC R1, c[0x0][0x37c] ;  /* 0x0000df00ff017b82 */ /* 0x000fe20000000800 */
[----:B------:R-:W0:Y:S01]  /*0010*/  S2R R5, SR_TID.Y ;  /* 0x0000000000057919 */ /* 0x000e220000002200 */
[----:B------:R-:W0:Y:S06]  /*0020*/  LDCU UR4, c[0x0][0x388] ;  /* 0x00007100ff0477ac */ /* 0x000e2c0008000800 */
        /* <DEDUP_REMOVED lines=8> */
[----:B------:R-:W4:Y:S01]  /*00b0*/  LDCU UR9, c[0x0][0x39c] ;  /* 0x00007380ff0977ac */ /* 0x000f220008000800 */
[----:B------:R-:W1:Y:S01]  /*00c0*/  LDCU.64 UR10, c[0x0][0x380] ;  /* 0x00007000ff0a77ac */ /* 0x000e620008000a00 */
[C---:B0-----:R-:W-:Y:S01]  /*00d0*/  ISETP.GE.AND P0, PT, R5.reuse, UR4, PT ;  /* 0x0000000405007c0c */ /* 0x041fe2000bf06270 */
[----:B--2---:R-:W-:-:S12]  /*00e0*/  IMAD R0, R5, UR5, R12 ;  /* 0x0000000505007c24 */ /* 0x004fd8000f8e020c */
[----:B-1-34-:R-:W-:Y:S05]  /*00f0*/  @P0 BRA `(.L_x_1424) ;  /* 0x0000000000980947 */ /* 0x01afea0003800000 */
[----:B------:R-:W0:Y:S01]  /*0100*/  LDC R6, c[0x0][0x398] ;  /* 0x0000e600ff067b82 */ /* 0x000e220000000800 */
[----:B------:R-:W-:Y:S01]  /*0110*/  IMAD.MOV.U32 R9, RZ, RZ, RZ ;  /* 0x000000ffff097224 */ /* 0x000fe200078e00ff */
[----:B------:R-:W-:Y:S01]  /*0120*/  MOV R11, RZ ;  /* 0x000000ff000b7202 */ /* 0x000fe20000000f00 */
[----:B------:R-:W-:-:S05]  /*0130*/  IMAD.MOV.U32 R4, RZ, RZ, RZ ;  /* 0x000000ffff047224 */ /* 0x000fca00078e00ff */
[----:B------:R-:W1:Y:S01]  /*0140*/  LDC R14, c[0x0][0x364] ;  /* 0x0000d900ff0e7b82 */ /* 0x000e620000000800 */
[----:B0-----:R-:W-:-:S07]  /*0150*/  IMAD R6, R6, UR8, RZ ;  /* 0x0000000806067c24 */ /* 0x001fce000f8e02ff */
.L_x_1428:
[----:B------:R-:W0:Y:S01]  /*0160*/  LDC R16, c[0x0][0x390] ;  /* 0x0000e400ff107b82 */ /* 0x000e220000000800 */
[----:B------:R-:W-:Y:S01]  /*0170*/  BSSY.RECONVERGENT B1, `(.L_x_1425) ;  /* 0x000001a000017945 */ /* 0x000fe20003800200 */
[----:B0-----:R-:W-:-:S13]  /*0180*/  ISETP.GE.AND P0, PT, R12, R16, PT ;  /* 0x000000100c00720c */ /* 0x001fda0003f06270 */
[----:B------:R-:W-:Y:S05]  /*0190*/  @P0 BRA `(.L_x_1426) ;  /* 0x00000000005c0947 */ /* 0x000fea0003800000 */
[----:B------:R-:W0:Y:S01]  /*01a0*/  LDCU UR4, c[0x0][0x394] ;  /* 0x00007280ff0477ac */ /* 0x000e220008000800 */
[----:B------:R-:W-:Y:S01]  /*01b0*/  MOV R7, R12 ;  /* 0x0000000c00077202 */ /* 0x000fe20000000f00 */
[----:B0-----:R-:W-:-:S05]  /*01c0*/  IMAD R3, R5, UR4, RZ ;  /* 0x0000000405037c24 */ /* 0x001fca000f8e02ff */
[----:B------:R-:W-:Y:S02]  /*01d0*/  IADD3 R17, P0, PT, R6, R3, RZ ;  /* 0x0000000306117210 */ /* 0x000fe40007f1e0ff */
[----:B------:R-:W-:-:S04]  /*01e0*/  SHF.R.S32.HI R3, RZ, 0x1f, R3 ;  /* 0x0000001fff037819 */ /* 0x000fc80000011403 */
[----:B------:R-:W-:-:S07]  /*01f0*/  LEA.HI.X.SX32 R19, R6, R3, 0x1, P0 ;  /* 0x0000000306137211 */ /* 0x000fce00000f0eff */
.L_x_1427:
[----:B------:R-:W-:-:S05]  /*0200*/  IMAD R2, R7, UR9, RZ ;  /* 0x0000000907027c24 */ /* 0x000fca000f8e02ff */
[----:B------:R-:W-:-:S04]  /*0210*/  IADD3 R3, P0, PT, R2, R17, RZ ;  /* 0x0000001102037210 */ /* 0x000fc80007f1e0ff */
[----:B------:R-:W-:Y:S02]  /*0220*/  LEA.HI.X.SX32 R8, R2, R19, 0x1, P0 ;  /* 0x0000001302087211 */ /* 0x000fe400000f0eff */
[----:B------:R-:W-:-:S04]  /*0230*/  LEA R2, P0, R3, UR10, 0x1 ;  /* 0x0000000a03027c11 */ /* 0x000fc8000f8008ff */
[----:B------:R-:W-:-:S05]  /*0240*/  LEA.HI.X R3, R3, UR11, R8, 0x1, P0 ;  /* 0x0000000b03037c11 */ /* 0x000fca00080f0c08 */
[----:B------:R-:W2:Y:S01]  /*0250*/  LDG.E.U16 R2, desc[UR6][R2.64] ;  /* 0x0000000602027981 */ /* 0x000ea2000c1e1500 */
[----:B------:R-:W-:Y:S02]  /*0260*/  VIADD R11, R11, 0x1 ;  /* 0x000000010b0b7836 */ /* 0x000fe40000000000 */
[----:B------:R-:W-:-:S03]  /*0270*/  VIADD R7, R7, UR5 ;  /* 0x0000000507077c36 */ /* 0x000fc60008000000 */
[----:B------:R-:W-:Y:S02]  /*0280*/  I2FP.F32.S32 R8, R11 ;  /* 0x0000000b00087245 */ /* 0x000fe40000201400 */
[----:B------:R-:W-:-:S04]  /*0290*/  ISETP.GE.AND P0, PT, R7, R16, PT ;  /* 0x000000100700720c */ /* 0x000fc80003f06270 */
[----:B------:R-:W0:Y:S01]  /*02a0*/  MUFU.RCP R8, R8 ;  /* 0x0000000800087308 */ /* 0x000e220000001000 */
[----:B--2---:R-:W-:-:S05]  /*02b0*/  SHF.L.U32 R13, R2, 0x10, RZ ;  /* 0x00000010020d7819 */ /* 0x004fca00000006ff */
[----:B------:R-:W-:-:S04]  /*02c0*/  FADD.FTZ R15, R13, -R4 ;  /* 0x800000040d0f7221 */ /* 0x000fc80000010000 */
[----:B0-----:R-:W-:-:S04]  /*02d0*/  FFMA.FTZ R4, R15, R8, R4 ;  /* 0x000000080f047223 */ /* 0x001fc80000010004 */
[----:B------:R-:W-:-:S04]  /*02e0*/  FADD.FTZ R10, R13, -R4 ;  /* 0x800000040d0a7221 */ /* 0x000fc80000010000 */
[----:B------:R-:W-:Y:S01]  /*02f0*/  FFMA.FTZ R9, R15, R10, R9 ;  /* 0x0000000a0f097223 */ /* 0x000fe20000010009 */
[----:B------:R-:W-:Y:S06]  /*0300*/  @!P0 BRA `(.L_x_1427) ;  /* 0xfffffffc00bc8947 */ /* 0x000fec000383ffff */
.L_x_1426:
[----:B------:R-:W-:Y:S05]  /*0310*/  BSYNC.RECONVERGENT B1 ;  /* 0x0000000000017941 */ /* 0x000fea0003800200 */
.L_x_1425:
[----:B------:R-:W0:Y:S01]  /*0320*/  LDCU UR4, c[0x0][0x388] ;  /* 0x00007100ff0477ac */ /* 0x000e220008000800 */
[----:B-1----:R-:W-:-:S04]  /*0330*/  IADD3 R5, PT, PT, R14, R5, RZ ;  /* 0x000000050e057210 */ /* 0x002fc80007ffe0ff */
[----:B0-----:R-:W-:-:S13]  /*0340*/  ISETP.GE.AND P0, PT, R5, UR4, PT ;  /* 0x0000000405007c0c */ /* 0x001fda000bf06270 */
[----:B------:R-:W-:Y:S05]  /*0350*/  @!P0 BRA `(.L_x_1428) ;  /* 0xfffffffc00808947 */ /* 0x000fea000383ffff */
.L_x_1424:
[----:B------:R-:W-:Y:S05]  /*0360*/  BSYNC.RECONVERGENT B0 ;  /* 0x0000000000007941 */ /* 0x000fea0003800200 */
.L_x_1423:
        /* <DEDUP_REMOVED lines=39> */
[----:B------:R-:W-:Y:S05]  /*05e0*/  CALL.REL.NOINC `($__internal_24_$__cuda_sm20_dblrcp_rn_slowpath_v3) ;  /* 0x0000002c00cc7944 */ /* 0x000fea0003c00000 */
[----:B------:R-:W-:Y:S01]  /*05f0*/  MOV R22, R14 ;  /* 0x0000000e00167202 */ /* 0x000fe20000000f00 */
[----:B------:R-:W-:-:S07]  /*0600*/  IMAD.MOV.U32 R23, RZ, RZ, R15 ;  /* 0x000000ffff177224 */ /* 0x000fce00078e000f */
.L_x_1430:
[----:B------:R-:W-:Y:S05]  /*0610*/  BSYNC.RECONVERGENT B1 ;  /* 0x0000000000017941 */ /* 0x000fea0003800200 */
.L_x_1429:
        /* <DEDUP_REMOVED lines=61> */
[----:B------:R-:W-:Y:S05]  /*09f0*/  CALL.REL.NOINC `($__internal_24_$__cuda_sm20_dblrcp_rn_slowpath_v3) ;  /* 0x0000002800c87944 */ /* 0x000fea0003c00000 */
[----:B------:R-:W-:Y:S01]  /*0a00*/  IMAD.MOV.U32 R18, RZ, RZ, R14 ;  /* 0x000000ffff127224 */ /* 0x000fe200078e000e */
[----:B------:R-:W-:-:S07]  /*0a10*/  MOV R19, R15 ;  /* 0x0000000f00137202 */ /* 0x000fce0000000f00 */
.L_x_1432:
[----:B------:R-:W-:Y:S05]  /*0a20*/  BSYNC.RECONVERGENT B1 ;  /* 0x0000000000017941 */ /* 0x000fea0003800200 */
.L_x_1431:
        /* <DEDUP_REMOVED lines=60> */
[----:B------:R-:W-:Y:S05]  /*0df0*/  CALL.REL.NOINC `($__internal_24_$__cuda_sm20_dblrcp_rn_slowpath_v3) ;  /* 0x0000002400c87944 */ /* 0x000fea0003c00000 */
[----:B------:R-:W-:Y:S01]  /*0e00*/  MOV R22, R14 ;  /* 0x0000000e00167202 */ /* 0x000fe20000000f00 */
[----:B------:R-:W-:-:S07]  /*0e10*/  IMAD.MOV.U32 R23, RZ, RZ, R15 ;  /* 0x000000ffff177224 */ /* 0x000fce00078e000f */
.L_x_1434:
[----:B------:R-:W-:Y:S05]  /*0e20*/  BSYNC.RECONVERGENT B1 ;  /* 0x0000000000017941 */ /* 0x000fea0003800200 */
.L_x_1433:
        /* <DEDUP_REMOVED lines=60> */
[----:B------:R-:W-:Y:S05]  /*11f0*/  CALL.REL.NOINC `($__internal_24_$__cuda_sm20_dblrcp_rn_slowpath_v3) ;  /* 0x0000002000c87944 */ /* 0x000fea0003c00000 */
[----:B------:R-:W-:Y:S01]  /*1200*/  IMAD.MOV.U32 R22, RZ, RZ, R14 ;  /* 0x000000ffff167224 */ /* 0x000fe200078e000e */
[----:B------:R-:W-:-:S07]  /*1210*/  MOV R23, R15 ;  /* 0x0000000f00177202 */ /* 0x000fce0000000f00 */
.L_x_1436:
[----:B------:R-:W-:Y:S05]  /*1220*/  BSYNC.RECONVERGENT B1 ;  /* 0x0000000000017941 */ /* 0x000fea0003800200 */
.L_x_1435:
        /* <DEDUP_REMOVED lines=61> */
.L_x_1438:
[----:B------:R-:W-:Y:S05]  /*1600*/  BSYNC.RECONVERGENT B1 ;  /* 0x0000000000017941 */ /* 0x000fea0003800200 */
.L_x_1437:
        /* <DEDUP_REMOVED lines=47> */
.L_x_1440:
[----:B------:R-:W-:Y:S05]  /*1900*/  BSYNC.RECONVERGENT B0 ;  /* 0x0000000000007941 */ /* 0x000fea0003800200 */
.L_x_1439:
        /* <DEDUP_REMOVED lines=37> */
[----:B------:R-:W-:-:S03]  /*1b60*/  MOV R2, 0x1b90 ;  /* 0x00001b9000027802 */ /* 0x000fc60000000f00 */
[----:B------:R-:W-:-:S07]  /*1b70*/  VIADD R16, R16, 0xfff00000 ;  /* 0xfff0000010107836 */ /* 0x000fce0000000000 */
[----:B------:R-:W-:Y:S05]  /*1b80*/  CALL.REL.NOINC `($__internal_24_$__cuda_sm20_dblrcp_rn_slowpath_v3) ;  /* 0x0000001800647944 */ /* 0x000fea0003c00000 */
[----:B------:R-:W-:Y:S02]  /*1b90*/  MOV R24, R14 ;  /* 0x0000000e00187202 */ /* 0x000fe40000000f00 */
[----:B------:R-:W-:-:S07]  /*1ba0*/  MOV R25, R15 ;  /* 0x0000000f00197202 */ /* 0x000fce0000000f00 */
.L_x_1442:
[----:B------:R-:W-:Y:S05]  /*1bb0*/  BSYNC.RECONVERGENT B1 ;  /* 0x0000000000017941 */ /* 0x000fea0003800200 */
.L_x_1441:
[----:B------:R-:W0:Y:S01]  /*1bc0*/  SHFL.BFLY PT, R10, R9, 0x2, 0x1f ;  /* 0x0c401f00090a7f89 */ /* 0x000e2200000e0000 */
[----:B------:R-:W-:Y:S01]  /*1bd0*/  I2FP.F32.S32 R11, R6 ;  /* 0x00000006000b7245 */ /* 0x000fe20000201400 */
[----:B------:R-:W-:Y:S01]  /*1be0*/  UMOV UR4, 0xf0000000 ;  /* 0xf000000000047882 */ /* 0x000fe20000000000 */
[----:B------:R-:W-:Y:S01]  /*1bf0*/  UMOV UR5, 0x380fffff ;  /* 0x380fffff00057882 */ /* 0x000fe20000000000 */
[----:B------:R-:W1:Y:S01]  /*1c00*/  SHFL.BFLY PT, R8, R23, 0x1, 0x1f ;  /* 0x0c201f0017087f89 */ /* 0x000e6200000e0000 */
[----:B------:R-:W2:Y:S01]  /*1c10*/  DSETP.GEU.AND P0, PT, |R24|, UR4, PT ;  /* 0x0000000418007e2a */ /* 0x000ea2000bf0e200 */
[----:B------:R-:W-:Y:S01]  /*1c20*/  BSSY.RECONVERGENT B1, `(.L_x_1443) ;  /* 0x000003a000017945 */ /* 0x000fe20003800200 */
[----:B0-----:R-:W-:-:S05]  /*1c30*/  IMAD.IADD R20, R9, 0x1, R10 ;  /* 0x0000000109147824 */ /* 0x001fca00078e020a */
[----:B------:R-:W-:-:S04]  /*1c40*/  I2FP.F32.S32 R4, R20 ;  /* 0x0000001400047245 */ /* 0x000fc80000201400 */
[----:B------:R-:W-:-:S05]  /*1c50*/  FMNMX.FTZ R2, R4, 1, !PT ;  /* 0x3f80000004027809 */ /* 0x000fca0007810000 */
[----:B------:R-:W-:Y:S01]  /*1c60*/  FMUL.FTZ R12, R2, 1 ;  /* 0x3f800000020c7820 */ /* 0x000fe20000410000 */
[----:B------:R-:W-:-:S15]  /*1c70*/  I2FP.F32.S32 R2, R7 ;  /* 0x0000000700027245 */ /* 0x000fde0000201400 */
[----:B------:R-:W-:-:S15]  /*1c80*/  NOP ;  /* 0x0000000000007918 */ /* 0x000fde0000000000 */
[----:B------:R-:W-:-:S15]  /*1c90*/  NOP ;  /* 0x0000000000007918 */ /* 0x000fde0000000000 */
[----:B------:R-:W-:-:S02]  /*1ca0*/  NOP ;  /* 0x0000000000007918 */ /* 0x000fc40000000000 */
        /* <DEDUP_REMOVED lines=46> */
[----:B------:R-:W-:Y:S05]  /*1f90*/  CALL.REL.NOINC `($__internal_24_$__cuda_sm20_dblrcp_rn_slowpath_v3) ;  /* 0x0000001400607944 */ /* 0x000fea0003c00000 */
[----:B------:R-:W-:Y:S01]  /*1fa0*/  IMAD.MOV.U32 R18, RZ, RZ, R14 ;  /* 0x000000ffff127224 */ /* 0x000fe200078e000e */
[----:B------:R-:W-:-:S07]  /*1fb0*/  MOV R19, R15 ;  /* 0x0000000f00137202 */ /* 0x000fce0000000f00 */
.L_x_1444:
[----:B------:R-:W-:Y:S05]  /*1fc0*/  BSYNC.RECONVERGENT B1 ;  /* 0x0000000000017941 */ /* 0x000fea0003800200 */
.L_x_1443:
        /* <DEDUP_REMOVED lines=61> */
[----:B------:R-:W-:Y:S01]  /*23a0*/  MOV R22, R14 ;  /* 0x0000000e00167202 */ /* 0x000fe20000000f00 */
[----:B------:R-:W-:-:S07]  /*23b0*/  IMAD.MOV.U32 R23, RZ, RZ, R15 ;  /* 0x000000ffff177224 */ /* 0x000fce00078e000f */
.L_x_1446:
[----:B------:R-:W-:Y:S05]  /*23c0*/  BSYNC.RECONVERGENT B1 ;  /* 0x0000000000017941 */ /* 0x000fea0003800200 */
.L_x_1445:
        /* <DEDUP_REMOVED lines=9> */
[----:B0-----:R-:W-:Y:S02]  /*2460*/  IADD3 R9, PT, PT, R11, R8, RZ ;  /* 0x000000080b097210 */ /* 0x001fe40007ffe0ff */
[----:B------:R-:W0:Y:S02]  /*2470*/  SHFL.BFLY PT, R11, R3, 0x4, 0x1f ;  /* 0x0c801f00030b7f89 */ /* 0x000e2400000e0000 */
[----:B------:R-:W-:-:S04]  /*2480*/  I2FP.F32.S32 R10, R9 ;  /* 0x00000009000a7245 */ /* 0x000fc80000201400 */
[----:B------:R-:W-:-:S05]  /*2490*/  FMNMX.FTZ R2, R10, 1, !PT ;  /* 0x3f8000000a027809 */ /* 0x000fca0007810000 */
[----:B------:R-:W-:-:S15]  /*24a0*/  FMUL.FTZ R12, R2, 1 ;  /* 0x3f800000020c7820 */ /* 0x000fde0000410000 */
[----:B------:R-:W-:-:S15]  /*24b0*/  NOP ;  /* 0x0000000000007918 */ /* 0x000fde0000000000 */
[----:B------:R-:W-:-:S15]  /*24c0*/  NOP ;  /* 0x0000000000007918 */ /* 0x000fde0000000000 */
        /* <DEDUP_REMOVED lines=46> */
.L_x_1448:
[----:B------:R-:W-:Y:S05]  /*27b0*/  BSYNC.RECONVERGENT B1 ;  /* 0x0000000000017941 */ /* 0x000fea0003800200 */
.L_x_1447:
[----:B------:R-:W0:Y:S01]  /*27c0*/  SHFL.BFLY PT, R4, R9, 0x10, 0x1f ;  /* 0x0e001f0009047f89 */ /* 0x000e2200000e0000 */
[----:B------:R-:W-:Y:S01]  /*27d0*/  UMOV UR4, 0xf0000000 ;  /* 0xf000000000047882 */ /* 0x000fe20000000000 */
[----:B------:R-:W-:Y:S01]  /*27e0*/  UMOV UR5, 0x380fffff ;  /* 0x380fffff00057882 */ /* 0x000fe20000000000 */
[----:B------:R-:W-:Y:S01]  /*27f0*/  BSSY.RECONVERGENT B1, `(.L_x_1449) ;  /* 0x000003a000017945 */ /* 0x000fe20003800200 */
[----:B------:R-:W1:Y:S01]  /*2800*/  SHFL.BFLY PT, R11, R3, 0x8, 0x1f ;  /* 0x0d001f00030b7f89 */ /* 0x000e6200000e0000 */
[----:B------:R-:W2:Y:S01]  /*2810*/  DSETP.GEU.AND P0, PT, |R22|, UR4, PT ;  /* 0x0000000416007e2a */ /* 0x000ea2000bf0e200 */
[----:B0-----:R-:W-:-:S05]  /*2820*/  IMAD.IADD R2, R9, 0x1, R4 ;  /* 0x0000000109027824 */ /* 0x001fca00078e0204 */
[----:B------:R-:W-:-:S04]  /*2830*/  I2FP.F32.S32 R2, R2 ;  /* 0x0000000200027245 */ /* 0x000fc80000201400 */
[----:B------:R-:W-:-:S05]  /*2840*/  FMNMX.FTZ R2, R2, 1, !PT ;  /* 0x3f80000002027809 */ /* 0x000fca0007810000 */
[----:B------:R-:W-:-:S15]  /*2850*/  FMUL.FTZ R12, R2, 1 ;  /* 0x3f800000020c7820 */ /* 0x000fde0000410000 */
[----:B------:R-:W-:-:S15]  /*2860*/  NOP ;  /* 0x0000000000007918 */ /* 0x000fde0000000000 */
[----:B------:R-:W-:-:S15]  /*2870*/  NOP ;  /* 0x0000000000007918 */ /* 0x000fde0000000000 */
[----:B------:R-:W-:-:S04]  /*2880*/  NOP ;  /* 0x0000000000007918 */ /* 0x000fc80000000000 */
[----:B------:R-:W2:Y:S02]  /*2890*/  F2F.F32.F64 R2, R22 ;  /* 0x0000001600027310 */ /* 0x000ea40000301000 */
[----:B--2---:R-:W-:-:S15]  /*28a0*/  @!P0 FMUL R2, R2, 1.175494350822287508e-38 ;  /* 0x0080000002028820 */ /* 0x004fde0000400000 */
        /* <DEDUP_REMOVED lines=45> */
[----:B------:R-:W-:Y:S05]  /*2b80*/  CALL.REL.NOINC `($__internal_24_$__cuda_sm20_dblrcp_rn_slowpath_v3) ;  /* 0x0000000800647944 */ /* 0x000fea0003c00000 */
.L_x_1450:
[----:B------:R-:W-:Y:S05]  /*2b90*/  BSYNC.RECONVERGENT B1 ;  /* 0x0000000000017941 */ /* 0x000fea0003800200 */
.L_x_1449:
        /* <DEDUP_REMOVED lines=13> */
[----:B--2---:R-:W-:-:S04]  /*2c70*/  ISETP.NE.U32.AND P0, PT, RZ, UR4, PT ;  /* 0x00000004ff007c0c */ /* 0x004fc8000bf05070 */
[----:B------:R-:W-:Y:S01]  /*2c80*/  ISETP.NE.AND.EX P0, PT, RZ, UR5, PT, P0 ;  /* 0x00000005ff007c0c */ /* 0x000fe2000bf05300 */
[----:B------:R-:W2:-:S12]  /*2c90*/  LDCU.64 UR4, c[0x0][0x3b8] ;  /* 0x00007700ff0477ac */ /* 0x000e980008000a00 */
[----:B------:R-:W3:Y:S01]  /*2ca0*/  @P0 LDC R11, c[0x0][0x3b4] ;  /* 0x0000ed00ff0b0b82 */ /* 0x000ee20000000800 */
[----:B--2---:R-:W-:-:S07]  /*2cb0*/  ISETP.NE.U32.AND P2, PT, RZ, UR4, PT ;  /* 0x00000004ff007c0c */ /* 0x004fce000bf45070 */
[----:B------:R-:W2:Y:S01]  /*2cc0*/  @P0 LDC.64 R12, c[0x0][0x3a8] ;  /* 0x0000ea00ff0c0b82 */ /* 0x000ea20000000a00 */
[----:B------:R-:W-:Y:S01]  /*2cd0*/  ISETP.NE.AND.EX P1, PT, RZ, UR5, PT, P2 ;  /* 0x00000005ff007c0c */ /* 0x000fe2000bf25320 */
[----:B---3--:R-:W-:-:S04]  /*2ce0*/  @P0 IMAD R11, R11, UR8, RZ ;  /* 0x000000080b0b0c24 */ /* 0x008fc8000f8e02ff */
[----:B--2---:R-:W-:-:S05]  /*2cf0*/  @P0 IMAD.WIDE R12, R11, 0x4, R12 ;  /* 0x000000040b0c0825 */ /* 0x004fca00078e020c */
[----:B------:R2:W-:Y:S03]  /*2d00*/  @P0 STG.E desc[UR6][R12.64], R7 ;  /* 0x000000070c000986 */ /* 0x0005e6000c101906 */
        /* <DEDUP_REMOVED lines=10> */
[----:B------:R-:W-:-:S03]  /*2db0*/  IMAD.MOV.U32 R5, RZ, RZ, RZ ;  /* 0x000000ffff057224 */ /* 0x000fc600078e00ff */
        /* <DEDUP_REMOVED lines=10> */
[----:B------:R-:W-:Y:S01]  /*2e60*/  MOV R6, 0x0 ;  /* 0x0000000000067802 */ /* 0x000fe20000000f00 */
[----:B------:R-:W-:Y:S01]  /*2e70*/  IMAD.MOV.U32 R7, RZ, RZ, 0x3fd80000 ;  /* 0x3fd80000ff077424 */ /* 0x000fe200078e00ff */
        /* <DEDUP_REMOVED lines=39> */
[----:B0-----:R-:W-:Y:S02]  /*30f0*/  IADD3 R5, PT, PT, R7, -0x100000, RZ ;  /* 0xfff0000007057810 */ /* 0x001fe40007ffe0ff */
[----:B------:R-:W-:-:S15]  /*3100*/  MOV R4, R6 ;  /* 0x0000000600047202 */ /* 0x000fde0000000f00 */
        /* <DEDUP_REMOVED lines=16> */
[----:B------:R-:W-:Y:S05]  /*3210*/  CALL.REL.NOINC `($__internal_25_$__cuda_sm20_dsqrt_rn_f64_mediumpath_v1) ;  /* 0x0000000800407944 */ /* 0x000fea0003c00000 */
.L_x_1454:
[----:B------:R-:W-:Y:S05]  /*3220*/  BSYNC.RECONVERGENT B0 ;  /* 0x0000000000007941 */ /* 0x000fea0003800200 */
.L_x_1453:
        /* <DEDUP_REMOVED lines=30> */
.L_x_1456:
[----:B------:R-:W-:Y:S05]  /*3410*/  BSYNC.RECONVERGENT B2 ;  /* 0x0000000000027941 */ /* 0x000fea0003800200 */
.L_x_1455:
        /* <DEDUP_REMOVED lines=9> */
.L_x_1452:
[----:B------:R-:W-:Y:S05]  /*34b0*/  BSYNC.RECONVERGENT B1 ;  /* 0x0000000000017941 */ /* 0x000fea0003800200 */
.L_x_1451:
[----:B------:R-:W0:Y:S08]  /*34c0*/  LDC R7, c[0x0][0x3c4] ;  /* 0x0000f100ff077b82 */ /* 0x000e300000000800 */
[----:B------:R-:W1:Y:S01]  /*34d0*/  LDC.64 R2, c[0x0][0x3b8] ;  /* 0x0000ee00ff027b82 */ /* 0x000e620000000a00 */
[----:B0-----:R-:W-:-:S04]  /*34e0*/  IMAD R7, R7, UR8, RZ ;  /* 0x0000000807077c24 */ /* 0x001fc8000f8e02ff */
[----:B-1----:R-:W-:-:S05]  /*34f0*/  IMAD.WIDE R2, R7, 0x4, R2 ;  /* 0x0000000407027825 */ /* 0x002fca00078e0202 */
[----:B------:R-:W-:Y:S01]  /*3500*/  STG.E desc[UR6][R2.64], R5 ;  /* 0x0000000502007986 */ /* 0x000fe2000c101906 */
[----:B------:R-:W-:Y:S05]  /*3510*/  EXIT ;  /* 0x000000000000794d */ /* 0x000fea0003800000 */
        .weak           $__internal_24_$__cuda_sm20_dblrcp_rn_slowpath_v3
        .type           $__internal_24_$__cuda_sm20_dblrcp_rn_slowpath_v3,@function
        .size           $__internal_24_$__cuda_sm20_dblrcp_rn_slowpath_v3,($__internal_25_$__cuda_sm20_dsqrt_rn_f64_mediumpath_v1 - $__internal_24_$__cuda_sm20_dblrcp_rn_slowpath_v3)
$__internal_24_$__cuda_sm20_dblrcp_rn_slowpath_v3:
        /* <DEDUP_REMOVED lines=56> */
.L_x_1460:
        /* <DEDUP_REMOVED lines=34> */
.L_x_1458:
[----:B------:R-:W-:Y:S02]  /*3ac0*/  LOP3.LUT R15, R13, 0x80000, RZ, 0xfc, !PT ;  /* 0x000800000d0f7812 */ /* 0x000fe400078efcff */
[----:B------:R-:W-:-:S07]  /*3ad0*/  MOV R14, R12 ;  /* 0x0000000c000e7202 */ /* 0x000fce0000000f00 */
.L_x_1459:
[----:B------:R-:W-:Y:S05]  /*3ae0*/  BSYNC.RECONVERGENT B0 ;  /* 0x0000000000007941 */ /* 0x000fea0003800200 */
.L_x_1457:
[----:B------:R-:W-:Y:S01]  /*3af0*/  MOV R12, R2 ;  /* 0x00000002000c7202 */ /* 0x000fe20000000f00 */
[----:B------:R-:W-:-:S04]  /*3b00*/  IMAD.MOV.U32 R13, RZ, RZ, 0x0 ;  /* 0x00000000ff0d7424 */ /* 0x000fc800078e00ff */
[----:B------:R-:W-:Y:S05]  /*3b10*/  RET.REL.NODEC R12 `(_ZN2at6native36batch_norm_collect_statistics_kernelINS0_6InvStdEN3c108BFloat16ES4_fiEEvNS_27GenericPackedTensorAccessorIKT0_Lm3ENS_17RestrictPtrTraitsET3_EET2_SB_NS5_ISB_Lm1ES8_S9_EESC_) ;  /* 0xffffffc40c387950 */ /* 0x000fea0003c3ffff */
        .weak           $__internal_25_$__cuda_sm20_dsqrt_rn_f64_mediumpath_v1
        .type           $__internal_25_$__cuda_sm20_dsqrt_rn_f64_mediumpath_v1,@function
        .size           $__internal_25_$__cuda_sm20_dsqrt_rn_f64_mediumpath_v1,(.L_x_27018 - $__internal_25_$__cuda_sm20_dsqrt_rn_f64_mediumpath_v1)
$__internal_25_$__cuda_sm20_dsqrt_rn_f64_mediumpath_v1:
        /* <DEDUP_REMOVED lines=23> */
.L_x_1462:
        /* <DEDUP_REMOVED lines=55> */
.L_x_1464:
[----:B------:R0:W1:Y:S02]  /*4000*/  DADD R2, R4, R4 ;  /* 0x0000000004027229 */ /* 0x0000640000000004 */
.L_x_1463:
[----:B------:R-:W-:Y:S05]  /*4010*/  BSYNC.RECONVERGENT B2 ;  /* 0x0000000000027941 */ /* 0x000fea0003800200 */
.L_x_1461:
[----:B-1----:R-:W-:Y:S01]  /*4020*/  MOV R12, R2 ;  /* 0x00000002000c7202 */ /* 0x002fe20000000f00 */
[----:B------:R-:W-:Y:S01]  /*4030*/  IMAD.MOV.U32 R13, RZ, RZ, R3 ;  /* 0x000000ffff0d7224 */ /* 0x000fe200078e0003 */
[----:B------:R-:W-:Y:S01]  /*4040*/  MOV R2, R0 ;  /* 0x0000000000027202 */ /* 0x000fe20000000f00 */
[----:B------:R-:W-:-:S04]  /*4050*/  HFMA2 R3, -RZ, RZ, 0, 0 ;  /* 0x00000000ff037431 */ /* 0x000fc800000001ff */
[----:B0-----:R-:W-:Y:S05]  /*4060*/  RET.REL.NODEC R2 `(_ZN2at6native36batch_norm_collect_statistics_kernelINS0_6InvStdEN3c108BFloat16ES4_fiEEvNS_27GenericPackedTensorAccessorIKT0_Lm3ENS_17RestrictPtrTraitsET3_EET2_SB_NS5_ISB_Lm1ES8_S9_EESC_) ;  /* 0xffffffbc02e47950 */ /* 0x001fea0003c3ffff */
.L_x_1465:
        /* <DEDUP_REMOVED lines=9> */
.L_x_27018:


//--------------------- .text._ZN2at6native50batch_norm_collect_statistics_channels_last_kernelINS0_6InvStdEN3c108BFloat16EfLi4EEEvPKT0_PT1_S9_PVS8_PiiiS8_ --------------------------
	.section	.text._ZN2at6native50batch_norm_collect_statistics_channels_last_kernelINS0_6InvStdEN3c108BFloat16EfLi4EEEvPKT0_PT1_S9_PVS8_PiiiS8_,"ax",@progbits
	.align	128
        .global         _ZN2at6native50batch_norm_collect_statistics_channels_last_kernelINS0_6InvStdEN3c108BFloat16EfLi4EEEvPKT0_PT1_S9_PVS8_PiiiS8_
        .type           _ZN2at6native50batch_norm_collect_statistics_channels_last_kernelINS0_6InvStdEN3c108BFloat16EfLi4EEEvPKT0_PT1_S9_PVS8_PiiiS8_,@function
        .size           _ZN2at6native50batch_norm_collect_statistics_channels_last_kernelINS0_6InvStdEN3c108BFloat16EfLi4EEEvPKT0_PT1_S9_PVS8_PiiiS8_,(.L_x_27020 - _ZN2at6native50batch_norm_collect_statistics_channels_last_kernelINS0_6InvStdEN3c108BFloat16EfLi4EEEvPKT0_PT1_S9_PVS8_PiiiS8_)
        .other          _ZN2at6native50batch_norm_collect_statistics_channels_last_kernelINS0_6InvStdEN3c108BFloat16EfLi4EEEvPKT0_PT1_S9_PVS8_PiiiS8_,@"STO_CUDA_ENTRY STV_DEFAULT"
_ZN2at6native50batch_norm_collect_statistics_channels_last_kernelINS0_6InvStdEN3c108BFloat16EfLi4EEEvPKT0_PT1_S9_PVS8_PiiiS8_:
.text._ZN2at6native50batch_norm_collect_statistics_channels_last_kernelINS0_6InvStdEN3c108BFloat16EfLi4EEEvPKT0_PT1_S9_PVS8_PiiiS8_:
[----:B------:R-:W-:Y:S08]  /*0000*/  LDC R1, c[0x0][0x37c] ;  /* 0x0000df00ff017b82 */ /* 0x000ff00000000800 */
[----:B------:R-:W0:Y:S01]  /*0010*/  LDC R0, c[0x0][0x364] ;  /* 0x0000d900ff007b82 */ /* 0x000e220000000800 */
[----:B------:R-:W0:Y:S01]  /*0020*/  LDCU UR8, c[0x0][0x374] ;  /* 0x00006e80ff0877ac */ /* 0x000e220008000800 */
[----:B------:R-:W1:Y:S01]  /*0030*/  S2R R14, SR_TID.X ;  /* 0x00000000000e7919 */ /* 0x000e620000002100 */
[----:B------:R-:W-:Y:S01]  /*0040*/  IMAD.MOV.U32 R18, RZ, RZ, RZ ;  /* 0x000000ffff127224 */ /* 0x000fe200078e00ff */
[----:B------:R-:W-:Y:S01]  /*0050*/  MOV R22, RZ ;  /* 0x000000ff00167202 */ /* 0x000fe20000000f00 */
[----:B------:R-:W1:Y:S01]  /*0060*/  LDCU UR10, c[0x0][0x360] ;  /* 0x00006c00ff0a77ac */ /* 0x000e620008000800 */
[----:B------:R-:W2:Y:S01]  /*0070*/  S2R R23, SR_TID.Y ;  /* 0x0000000000177919 */ /* 0x000ea20000002200 */
[----:B------:R-:W-:Y:S01]  /*0080*/  IMAD.MOV.U32 R16, RZ, RZ, RZ ;  /* 0x000000ffff107224 */ /* 0x000fe200078e00ff */
[----:B------:R-:W3:Y:S01]  /*0090*/  LDC R3, c[0x0][0x3a8] ;  /* 0x0000ea00ff037b82 */ /* 0x000ee20000000800 */
[----:B------:R-:W4:Y:S07]  /*00a0*/  LDCU.64 UR12, c[0x0][0x358] ;  /* 0x00006b00ff0c77ac */ /* 0x000f2e0008000a00 */
[----:B------:R-:W0:Y:S02]  /*00b0*/  S2UR UR9, SR_CTAID.Y ;  /* 0x00000000000979c3 */ /* 0x000e240000002600 */
[----:B0-----:R-:W-:-:S05]  /*00c0*/  IMAD R2, R0, UR8, RZ ;  /* 0x0000000800027c24 */ /* 0x001fca000f8e02ff */
[----:B------:R-:W-:Y:S01]  /*00d0*/  SHF.L.U32 R6, R2, 0x2, RZ ;  /* 0x0000000202067819 */ /* 0x000fe200000006ff */
[----:B---3--:R-:W-:-:S03]  /*00e0*/  VIADD R3, R3, 0xffffffff ;  /* 0xffffffff03037836 */ /* 0x008fc60000000000 */
[-C--:B------:R-:W-:Y:S02]  /*00f0*/  IABS R9, R6.reuse ;  /* 0x0000000600097213 */ /* 0x080fe40000000000 */
[----:B------:R-:W-:Y:S02]  /*0100*/  IABS R12, R6 ;  /* 0x00000006000c7213 */ /* 0x000fe40000000000 */
[----:B------:R-:W0:Y:S01]  /*0110*/  I2F.RP R7, R9 ;  /* 0x0000000900077306 */ /* 0x000e220000209400 */
[----:B------:R-:W-:-:S07]  /*0120*/  IABS R10, R3 ;  /* 0x00000003000a7213 */ /* 0x000fce0000000000 */
[----:B0-----:R-:W0:Y:S02]  /*0130*/  MUFU.RCP R7, R7 ;  /* 0x0000000700077308 */ /* 0x001e240000001000 */
[----:B0-----:R-:W-:-:S06]  /*0140*/  VIADD R4, R7, 0xffffffe ;  /* 0x0ffffffe07047836 */ /* 0x001fcc0000000000 */
[----:B------:R0:W3:Y:S02]  /*0150*/  F2I.FTZ.U32.TRUNC.NTZ R5, R4 ;  /* 0x0000000400057305 */ /* 0x0000e4000021f000 */
[----:B0-----:R-:W-:Y:S01]  /*0160*/  IMAD.MOV.U32 R4, RZ, RZ, RZ ;  /* 0x000000ffff047224 */ /* 0x001fe200078e00ff */
[----:B---3--:R-:W-:-:S05]  /*0170*/  IADD3 R8, PT, PT, RZ, -R5, RZ ;  /* 0x80000005ff087210 */ /* 0x008fca0007ffe0ff */
[----:B------:R-:W-:Y:S01]  /*0180*/  IMAD R11, R8, R9, RZ ;  /* 0x00000009080b7224 */ /* 0x000fe200078e02ff */
[----:B------:R-:W-:-:S03]  /*0190*/  MOV R8, R10 ;  /* 0x0000000a00087202 */ /* 0x000fc60000000f00 */
[----:B------:R-:W-:Y:S01]  /*01a0*/  IMAD.HI.U32 R5, R5, R11, R4 ;  /* 0x0000000b05057227 */ /* 0x000fe200078e0004 */
[----:B------:R-:W-:Y:S02]  /*01b0*/  IADD3 R4, PT, PT, RZ, -R12, RZ ;  /* 0x8000000cff047210 */ /* 0x000fe40007ffe0ff */
[----:B------:R-:W-:Y:S02]  /*01c0*/  CS2R R10, SRZ ;  /* 0x00000000000a7805 */ /* 0x000fe4000001ff00 */
[----:B------:R-:W-:Y:S01]  /*01d0*/  CS2R R12, SRZ ;  /* 0x00000000000c7805 */ /* 0x000fe2000001ff00 */
[----:B------:R-:W-:-:S04]  /*01e0*/  IMAD.HI.U32 R5, R5, R8, RZ ;  /* 0x0000000805057227 */ /* 0x000fc800078e00ff */
[----:B------:R-:W-:-:S05]  /*01f0*/  IMAD R4, R5, R4, R8 ;  /* 0x0000000405047224 */ /* 0x000fca00078e0208 */
[----:B------:R-:W-:-:S13]  /*0200*/  ISETP.GT.U32.AND P1, PT, R9, R4, PT ;  /* 0x000000040900720c */ /* 0x000fda0003f24070 */
[----:B------:R-:W-:Y:S01]  /*0210*/  @!P1 IMAD.IADD R4, R4, 0x1, -R9 ;  /* 0x0000000104049824 */ /* 0x000fe200078e0a09 */
[----:B------:R-:W-:Y:S02]  /*0220*/  @!P1 IADD3 R5, PT, PT, R5, 0x1, RZ ;  /* 0x0000000105059810 */ /* 0x000fe40007ffe0ff */
[----:B------:R-:W-:Y:S02]  /*0230*/  ISETP.NE.AND P1, PT, R6, RZ, PT ;  /* 0x000000ff0600720c */ /* 0x000fe40003f25270 */
[----:B------:R-:W-:Y:S02]  /*0240*/  ISETP.GE.U32.AND P0, PT, R4, R9, PT ;  /* 0x000000090400720c */ /* 0x000fe40003f06070 */
[----:B------:R-:W-:Y:S02]  /*0250*/  CS2R R8, SRZ ;  /* 0x0000000000087805 */ /* 0x000fe4000001ff00 */
[----:B------:R-:W-:Y:S02]  /*0260*/  LOP3.LUT R4, R3, R6, RZ, 0x3c, !PT ;  /* 0x0000000603047212 */ /* 0x000fe400078e3cff */
[----:B------:R-:W1:Y:S02]  /*0270*/  S2R R3, SR_CTAID.X ;  /* 0x0000000000037919 */ /* 0x000e640000002500 */
[----:B------:R-:W-:-:S05]  /*0280*/  ISETP.GE.AND P2, PT, R4, RZ, PT ;  /* 0x000000ff0400720c */ /* 0x000fca0003f46270 */
[----:B------:R-:W-:-:S05]  /*0290*/  @P0 VIADD R5, R5, 0x1 ;  /* 0x0000000105050836 */ /* 0x000fca0000000000 */
[----:B------:R-:W-:Y:S02]  /*02a0*/  MOV R7, R5 ;  /* 0x0000000500077202 */ /* 0x000fe40000000f00 */
[----:B------:R-:W-:-:S03]  /*02b0*/  CS2R R4, SRZ ;  /* 0x0000000000047805 */ /* 0x000fc6000001ff00 */
[----:B------:R-:W-:Y:S01]  /*02c0*/  @!P2 IMAD.MOV R7, RZ, RZ, -R7 ;  /* 0x000000ffff07a224 */ /* 0x000fe200078e0a07 */
[----:B------:R-:W-:Y:S01]  /*02d0*/  @!P1 LOP3.LUT R7, RZ, R6, RZ, 0x33, !PT ;  /* 0x00000006ff079212 */ /* 0x000fe200078e33ff */
[----:B------:R-:W-:-:S03]  /*02e0*/  HFMA2 R6, -RZ, RZ, 0, 0 ;  /* 0x00000000ff067431 */ /* 0x000fc600000001ff */
[----:B------:R-:W-:Y:S01]  /*02f0*/  ISETP.GE.AND P0, PT, R7, RZ, PT ;  /* 0x000000ff0700720c */ /* 0x000fe20003f06270 */
[----:B-1----:R-:W-:-:S12]  /*0300*/  IMAD R14, R3, UR10, R14 ;  /* 0x0000000a030e7c24 */ /* 0x002fd8000f8e020e */
[----:B--2-4-:R-:W-:Y:S05]  /*0310*/  @!P0 BRA `(.L_x_1466) ;  /* 0x00000004007c8947 */ /* 0x014fea0003800000 */
[----:B------:R-:W0:Y:S01]  /*0320*/  LDCU UR7, c[0x0][0x3ac] ;  /* 0x00007580ff0777ac */ /* 0x000e220008000800 */
[C-C-:B------:R-:W-:Y:S01]  /*0330*/  IMAD R27, R0.reuse, UR9, R23.reuse ;  /* 0x00000009001b7c24 */ /* 0x140fe2000f8e0217 */
[----:B------:R-:W-:Y:S02]  /*0340*/  IADD3 R7, PT, PT, -R7, RZ, RZ ;  /* 0x000000ff07077210 */ /* 0x000fe40007ffe1ff */
[----:B------:R-:W-:Y:S01]  /*0350*/  CS2R R4, SRZ ;  /* 0x0000000000047805 */ /* 0x000fe2000001ff00 */
[----:B------:R-:W-:Y:S02]  /*0360*/  ULEA UR4, UR8, UR9, 0x1 ;  /* 0x0000000908047291 */ /* 0x000fe4000f8e08ff */
[----:B------:R-:W-:Y:S02]  /*0370*/  UIMAD UR5, UR8, 0x3, UR9 ;  /* 0x00000003080578a4 */ /* 0x000fe4000f8e0209 */
[----:B------:R-:W-:Y:S02]  /*0380*/  UIADD3 UR6, UPT, UPT, UR8, UR9, URZ ;  /* 0x0000000908067290 */ /* 0x000fe4000fffe0ff */
[C-C-:B------:R-:W-:Y:S01]  /*0390*/  IMAD R21, R0.reuse, UR4, R23.reuse ;  /* 0x0000000400157c24 */ /* 0x140fe2000f8e0217 */
[----:B------:R-:W1:Y:S01]  /*03a0*/  LDCU UR11, c[0x0][0x3a8] ;  /* 0x00007500ff0b77ac */ /* 0x000e620008000800 */
[----:B------:R-:W-:-:S02]  /*03b0*/  IMAD R19, R0, UR5, R23 ;  /* 0x0000000500137c24 */ /* 0x000fc4000f8e0217 */
[----:B------:R-:W-:Y:S01]  /*03c0*/  IMAD R23, R0, UR6, R23 ;  /* 0x0000000600177c24 */ /* 0x000fe2000f8e0217 */
[----:B0-----:R-:W-:Y:S01]  /*03d0*/  ISETP.GE.AND P0, PT, R14, UR7, PT ;  /* 0x000000070e007c0c */ /* 0x001fe2000bf06270 */
[--C-:B------:R-:W-:Y:S02]  /*03e0*/  IMAD R21, R21, UR7, R14.reuse ;  /* 0x0000000715157c24 */ /* 0x100fe4000f8e020e */
[--C-:B------:R-:W-:Y:S02]  /*03f0*/  IMAD R19, R19, UR7, R14.reuse ;  /* 0x0000000713137c24 */ /* 0x100fe4000f8e020e */
[--C-:B------:R-:W-:Y:S02]  /*0400*/  IMAD R23, R23, UR7, R14.reuse ;  /* 0x0000000717177c24 */ /* 0x100fe4000f8e020e */
[----:B------:R-:W-:Y:S02]  /*0410*/  IMAD R17, R27, UR7, R14 ;  /* 0x000000071b117c24 */ /* 0x000fe4000f8e020e */
[----:B------:R-:W-:-:S07]  /*0420*/  IMAD R20, R2, UR7, RZ ;  /* 0x0000000702147c24 */ /* 0x000fce000f8e02ff */
.L_x_1467:
[----:B-1----:R-:W-:-:S13]  /*0430*/  ISETP.GE.OR P1, PT, R27, UR11, P0 ;  /* 0x0000000b1b007c0c */ /* 0x002fda0008726670 */
[----:B------:R-:W0:Y:S02]  /*0440*/  @!P1 LDC.64 R14, c[0x0][0x380] ;  /* 0x0000e000ff0e9b82 */ /* 0x000e240000000a00 */
[----:B0-----:R-:W-:-:S06]  /*0450*/  @!P1 IMAD.WIDE R14, R17, 0x2, R14 ;  /* 0x00000002110e9825 */ /* 0x001fcc00078e020e */
[----:B------:R-:W2:Y:S01]  /*0460*/  @!P1 LDG.E.U16.CONSTANT R14, desc[UR12][R14.64] ;  /* 0x0000000c0e0e9981 */ /* 0x000ea2000c1e9500 */
[----:B------:R-:W-:Y:S02]  /*0470*/  IADD3 R27, PT, PT, R2, R27, RZ ;  /* 0x0000001b021b7210 */ /* 0x000fe40007ffe0ff */
[----:B------:R-:W-:Y:S01]  /*0480*/  CS2R R24, SRZ ;  /* 0x0000000000187805 */ /* 0x000fe2000001ff00 */
[----:B------:R-:W-:Y:S01]  /*0490*/  @!P1 VIADD R12, R12, 0x1 ;  /* 0x000000010c0c9836 */ /* 0x000fe20000000000 */
[----:B------:R-:W-:-:S04]  /*04a0*/  ISETP.GE.OR P2, PT, R27, UR11, P0 ;  /* 0x0000000b1b007c0c */ /* 0x000fc80008746670 */
[----:B------:R-:W-:-:S04]  /*04b0*/  @!P1 I2FP.F32.S32 R26, R12 ;  /* 0x0000000c001a9245 */ /* 0x000fc80000201400 */
[----:B------:R-:W0:Y:S01]  /*04c0*/  @!P1 MUFU.RCP R24, R26 ;  /* 0x0000001a00189308 */ /* 0x000e220000001000 */
[----:B--2---:R-:W-:-:S04]  /*04d0*/  @!P1 IMAD.U32 R25, R14, 0x10000, RZ ;  /* 0x000100000e199824 */ /* 0x004fc800078e00ff */
[----:B------:R-:W1:Y:S01]  /*04e0*/  @!P2 LDC.64 R14, c[0x0][0x380] ;  /* 0x0000e000ff0eab82 */ /* 0x000e620000000a00 */
[----:B------:R-:W-:-:S04]  /*04f0*/  FADD.FTZ R29, R25, -R6 ;  /* 0x80000006191d7221 */ /* 0x000fc80000010000 */
[----:B0-----:R-:W-:Y:S01]  /*0500*/  FFMA.FTZ R6, R29, R24, R6 ;  /* 0x000000181d067223 */ /* 0x001fe20000010006 */
[----:B-1----:R-:W-:-:S06]  /*0510*/  @!P2 IMAD.WIDE R14, R23, 0x2, R14 ;  /* 0x00000002170ea825 */ /* 0x002fcc00078e020e */
[----:B------:R-:W2:Y:S01]  /*0520*/  @!P2 LDG.E.U16.CONSTANT R14, desc[UR12][R14.64] ;  /* 0x0000000c0e0ea981 */ /* 0x000ea2000c1e9500 */
[----:B------:R-:W-:Y:S01]  /*0530*/  FADD.FTZ R26, -R6, R25 ;  /* 0x00000019061a7221 */ /* 0x000fe20000010100 */
[----:B------:R-:W-:Y:S01]  /*0540*/  @!P2 IADD3 R11, PT, PT, R11, 0x1, RZ ;  /* 0x000000010b0ba810 */ /* 0x000fe20007ffe0ff */
[----:B------:R-:W-:Y:S01]  /*0550*/  HFMA2 R24, -RZ, RZ, 0, 0 ;  /* 0x00000000ff187431 */ /* 0x000fe200000001ff */
[----:B------:R-:W-:Y:S01]  /*0560*/  IADD3 R27, PT, PT, R2, R27, RZ ;  /* 0x0000001b021b7210 */ /* 0x000fe20007ffe0ff */
[----:B------:R-:W-:Y:S01]  /*0570*/  FMUL.FTZ R25, R29, R26 ;  /* 0x0000001a1d197220 */ /* 0x000fe20000410000 */
[----:B------:R-:W-:Y:S01]  /*0580*/  IMAD.MOV.U32 R26, RZ, RZ, RZ ;  /* 0x000000ffff1a7224 */ /* 0x000fe200078e00ff */
[----:B------:R-:W-:Y:S02]  /*0590*/  @!P2 I2FP.F32.S32 R28, R11 ;  /* 0x0000000b001ca245 */ /* 0x000fe40000201400 */
[----:B------:R-:W-:-:S03]  /*05a0*/  ISETP.GE.OR P3, PT, R27, UR11, P0 ;  /* 0x0000000b1b007c0c */ /* 0x000fc60008766670 */
[----:B------:R-:W0:Y:S01]  /*05b0*/  @!P2 MUFU.RCP R26, R28 ;  /* 0x0000001c001aa308 */ /* 0x000e220000001000 */
[----:B--2---:R-:W-:-:S04]  /*05c0*/  @!P2 IMAD.U32 R24, R14, 0x10000, RZ ;  /* 0x000100000e18a824 */ /* 0x004fc800078e00ff */
[----:B------:R-:W-:-:S04]  /*05d0*/  FADD.FTZ R14, R24, -R5 ;  /* 0x80000005180e7221 */ /* 0x000fc80000010000 */
[----:B0-----:R-:W-:-:S04]  /*05e0*/  FFMA.FTZ R5, R14, R26, R5 ;  /* 0x0000001a0e057223 */ /* 0x001fc80000010005 */
[----:B------:R-:W-:-:S04]  /*05f0*/  FADD.FTZ R15, -R5, R24 ;  /* 0x00000018050f7221 */ /* 0x000fc80000010100 */
[----:B------:R-:W-:Y:S02]  /*0600*/  FMUL.FTZ R24, R14, R15 ;  /* 0x0000000f0e187220 */ /* 0x000fe40000410000 */
[----:B------:R-:W0:Y:S02]  /*0610*/  @!P3 LDC.64 R14, c[0x0][0x380] ;  /* 0x0000e000ff0ebb82 */ /* 0x000e240000000a00 */
[----:B0-----:R-:W-:-:S06]  /*0620*/  @!P3 IMAD.WIDE R14, R21, 0x2, R14 ;  /* 0x00000002150eb825 */ /* 0x001fcc00078e020e */
[----:B------:R-:W2:Y:S01]  /*0630*/  @!P3 LDG.E.U16.CONSTANT R14, desc[UR12][R14.64] ;  /* 0x0000000c0e0eb981 */ /* 0x000ea2000c1e9500 */
[----:B------:R-:W-:Y:S01]  /*0640*/  @!P3 VIADD R10, R10, 0x1 ;  /* 0x000000010a0ab836 */ /* 0x000fe20000000000 */
[----:B------:R-:W-:Y:S01]  /*0650*/  MOV R28, RZ ;  /* 0x000000ff001c7202 */ /* 0x000fe20000000f00 */
[----:B------:R-:W-:Y:S02]  /*0660*/  IMAD.MOV.U32 R26, RZ, RZ, RZ ;  /* 0x000000ffff1a7224 */ /* 0x000fe400078e00ff */
[----:B------:R-:W-:Y:S01]  /*0670*/  IMAD.IADD R27, R2, 0x1, R27 ;  /* 0x00000001021b7824 */ /* 0x000fe200078e021b */
[----:B------:R-:W-:-:S04]  /*0680*/  @!P3 I2FP.F32.S32 R29, R10 ;  /* 0x0000000a001db245 */ /* 0x000fc80000201400 */
[----:B------:R-:W0:Y:S01]  /*0690*/  @!P3 MUFU.RCP R28, R29 ;  /* 0x0000001d001cb308 */ /* 0x000e220000001000 */
[----:B------:R-:W-:Y:S02]  /*06a0*/  ISETP.GE.OR P4, PT, R27, UR11, P0 ;  /* 0x0000000b1b007c0c */ /* 0x000fe40008786670 */
[----:B--2---:R-:W-:-:S05]  /*06b0*/  @!P3 SHF.L.U32 R26, R14, 0x10, RZ ;  /* 0x000000100e1ab819 */ /* 0x004fca00000006ff */
[----:B------:R-:W-:-:S04]  /*06c0*/  FADD.FTZ R14, R26, -R13 ;  /* 0x8000000d1a0e7221 */ /* 0x000fc80000010000 */
[----:B0-----:R-:W-:-:S04]  /*06d0*/  FFMA.FTZ R13, R14, R28, R13 ;  /* 0x0000001c0e0d7223 */ /* 0x001fc8000001000d */
[----:B------:R-:W-:-:S04]  /*06e0*/  FADD.FTZ R15, -R13, R26 ;  /* 0x0000001a0d0f7221 */ /* 0x000fc80000010100 */
[----:B------:R-:W-:Y:S02]  /*06f0*/  FMUL.FTZ R29, R14, R15 ;  /* 0x0000000f0e1d7220 */ /* 0x000fe40000410000 */
[----:B------:R-:W0:Y:S02]  /*0700*/  @!P4 LDC.64 R14, c[0x0][0x380] ;  /* 0x0000e000ff0ecb82 */ /* 0x000e240000000a00 */
[----:B0-----:R-:W-:-:S06]  /*0710*/  @!P4 IMAD.WIDE R14, R19, 0x2, R14 ;  /* 0x00000002130ec825 */ /* 0x001fcc00078e020e */
[----:B------:R0:W2:Y:S01]  /*0720*/  @!P4 LDG.E.U16.CONSTANT R14, desc[UR12][R14.64] ;  /* 0x0000000c0e0ec981 */ /* 0x0000a2000c1e9500 */
[----:B------:R-:W-:Y:S01]  /*0730*/  @!P4 IADD3 R4, PT, PT, R4, 0x1, RZ ;  /* 0x000000010404c810 */ /* 0x000fe20007ffe0ff */
[----:B------:R-:W-:Y:S02]  /*0740*/  IMAD.MOV.U32 R28, RZ, RZ, RZ ;  /* 0x000000ffff1c7224 */ /* 0x000fe400078e00ff */
[----:B------:R-:W-:Y:S02]  /*0750*/  HFMA2 R26, -RZ, RZ, 0, 0 ;  /* 0x00000000ff1a7431 */ /* 0x000fe400000001ff */
[----:B------:R-:W-:Y:S01]  /*0760*/  VIADD R7, R7, 0x1 ;  /* 0x0000000107077836 */ /* 0x000fe20000000000 */
[--C-:B------:R-:W-:Y:S01]  /*0770*/  IADD3 R17, PT, PT, R20, R17, R20.reuse ;  /* 0x0000001114117210 */ /* 0x100fe20007ffe014 */
[----:B------:R-:W-:Y:S01]  /*0780*/  IMAD.IADD R27, R2, 0x1, R27 ;  /* 0x00000001021b7824 */ /* 0x000fe200078e021b */
[C---:B------:R-:W-:Y:S01]  /*0790*/  LEA R23, R20.reuse, R23, 0x2 ;  /* 0x0000001714177211 */ /* 0x040fe200078e10ff */
[C---:B------:R-:W-:Y:S01]  /*07a0*/  IMAD R21, R20.reuse, 0x4, R21 ;  /* 0x0000000414157824 */ /* 0x040fe200078e0215 */
[----:B------:R-:W-:-:S02]  /*07b0*/  IADD3 R17, PT, PT, R20, R17, R20 ;  /* 0x0000001114117210 */ /* 0x000fc40007ffe014 */
[----:B0-----:R-:W-:Y:S02]  /*07c0*/  @!P4 I2FP.F32.S32 R15, R4 ;  /* 0x00000004000fc245 */ /* 0x001fe40000201400 */
[----:B------:R-:W-:Y:S02]  /*07d0*/  LEA R19, R20, R19, 0x2 ;  /* 0x0000001314137211 */ /* 0x000fe400078e10ff */
[----:B------:R-:W0:Y:S01]  /*07e0*/  @!P4 MUFU.RCP R28, R15 ;  /* 0x0000000f001cc308 */ /* 0x000e220000001000 */
[----:B--2---:R-:W-:-:S04]  /*07f0*/  @!P4 IMAD.U32 R26, R14, 0x10000, RZ ;  /* 0x000100000e1ac824 */ /* 0x004fc800078e00ff */
[----:B------:R-:W-:-:S04]  /*0800*/  FADD.FTZ R14, R26, -R16 ;  /* 0x800000101a0e7221 */ /* 0x000fc80000010000 */
[----:B0-----:R-:W-:-:S04]  /*0810*/  FFMA.FTZ R16, R14, R28, R16 ;  /* 0x0000001c0e107223 */ /* 0x001fc80000010010 */
[----:B------:R-:W-:-:S04]  /*0820*/  FADD.FTZ R26, -R16, R26 ;  /* 0x0000001a101a7221 */ /* 0x000fc80000010100 */
[----:B------:R-:W-:Y:S01]  /*0830*/  FMUL.FTZ R26, R14, R26 ;  /* 0x0000001a0e1a7220 */ /* 0x000fe20000410000 */
[----:B------:R-:W-:Y:S01]  /*0840*/  MOV R14, RZ ;  /* 0x000000ff000e7202 */ /* 0x000fe20000000f00 */
[----:B------:R-:W-:Y:S01]  /*0850*/  @!P1 IMAD.MOV.U32 R14, RZ, RZ, 0x3f800000 ;  /* 0x3f800000ff0e9424 */ /* 0x000fe200078e00ff */
[----:B------:R-:W-:-:S03]  /*0860*/  ISETP.NE.AND P1, PT, R7, 0x1, PT ;  /* 0x000000010700780c */ /* 0x000fc60003f25270 */
[----:B------:R-:W-:Y:S01]  /*0870*/  FFMA.FTZ R22, R25, R14, R22 ;  /* 0x0000000e19167223 */ /* 0x000fe20000010016 */
[----:B------:R-:W-:Y:S02]  /*0880*/  HFMA2 R14, -RZ, RZ, 0, 0 ;  /* 0x00000000ff0e7431 */ /* 0x000fe400000001ff */
[----:B------:R-:W-:-:S04]  /*0890*/  @!P2 IMAD.MOV.U32 R14, RZ, RZ, 0x3f800000 ;  /* 0x3f800000ff0ea424 */ /* 0x000fc800078e00ff */
[----:B------:R-:W-:Y:S01]  /*08a0*/  FFMA.FTZ R9, R24, R14, R9 ;  /* 0x0000000e18097223 */ /* 0x000fe20000010009 */
[----:B------:R-:W-:Y:S02]  /*08b0*/  CS2R R14, SRZ ;  /* 0x00000000000e7805 */ /* 0x000fe4000001ff00 */
[----:B------:R-:W-:Y:S02]  /*08c0*/  @!P3 MOV R14, 0x3f800000 ;  /* 0x3f800000000eb802 */ /* 0x000fe40000000f00 */
[----:B------:R-:W-:-:S03]  /*08d0*/  @!P4 MOV R15, 0x3f800000 ;  /* 0x3f800000000fc802 */ /* 0x000fc60000000f00 */
[----:B------:R-:W-:Y:S02]  /*08e0*/  FFMA.FTZ R8, R29, R14, R8 ;  /* 0x0000000e1d087223 */ /* 0x000fe40000010008 */
[----:B------:R-:W-:Y:S01]  /*08f0*/  FFMA.FTZ R18, R26, R15, R18 ;  /* 0x0000000f1a127223 */ /* 0x000fe20000010012 */
[----:B------:R-:W-:Y:S06]  /*0900*/  @P1 BRA `(.L_x_1467) ;  /* 0xfffffff800c81947 */ /* 0x000fec000383ffff */
.L_x_1466:
[----:B------:R-:W-:Y:S01]  /*0910*/  IMAD.IADD R7, R12, 0x1, R11 ;  /* 0x000000010c077824 */ /* 0x000fe200078e020b */
[----:B------:R-:W-:Y:S01]  /*0920*/  I2FP.F32.S32 R17, R12 ;  /* 0x0000000c00117245 */ /* 0x000fe20000201400 */
[----:B------:R-:W0:Y:S01]  /*0930*/  S2R R20, SR_TID.X ;  /* 0x0000000000147919 */ /* 0x000e220000002100 */
[----:B------:R-:W-:Y:S01]  /*0940*/  I2FP.F32.S32 R12, R11 ;  /* 0x0000000b000c7245 */ /* 0x000fe20000201400 */
[----:B------:R-:W1:Y:S01]  /*0950*/  S2UR UR6, SR_CgaCtaId ;  /* 0x00000000000679c3 */ /* 0x000e620000008800 */
[----:B------:R-:W-:Y:S01]  /*0960*/  VIMNMX R2, PT, PT, R7, 0x1, !PT ;  /* 0x0000000107027848 */ /* 0x000fe20007fe0100 */
[----:B------:R-:W-:Y:S01]  /*0970*/  FMUL.FTZ R19, R17, R6 ;  /* 0x0000000611137220 */ /* 0x000fe20000410000 */
[----:B------:R-:W-:Y:S01]  /*0980*/  IADD3 R15, PT, PT, R7, R10, RZ ;  /* 0x0000000a070f7210 */ /* 0x000fe20007ffe0ff */
[----:B------:R-:W-:Y:S01]  /*0990*/  UMOV UR4, 0x400 ;  /* 0x0000040000047882 */ /* 0x000fe20000000000 */
[----:B------:R-:W-:Y:S01]  /*09a0*/  I2FP.F32.U32 R2, R2 ;  /* 0x0000000200027245 */ /* 0x000fe20000201000 */
[----:B------:R-:W-:Y:S01]  /*09b0*/  FFMA.FTZ R19, R12, R5, R19 ;  /* 0x000000050c137223 */ /* 0x000fe20000010013 */
[----:B------:R-:W-:Y:S01]  /*09c0*/  VIMNMX R14, PT, PT, R15, 0x1, !PT ;  /* 0x000000010f0e7848 */ /* 0x000fe20007fe0100 */
[----:B------:R-:W-:Y:S01]  /*09d0*/  UIADD3 UR5, UPT, UPT, UR4, 0x800, URZ ;  /* 0x0000080004057890 */ /* 0x000fe2000fffe0ff */
[----:B------:R-:W-:-:S02]  /*09e0*/  I2FP.F32.S32 R10, R10 ;  /* 0x0000000a000a7245 */ /* 0x000fc40000201400 */
[----:B------:R-:W2:Y:S01]  /*09f0*/  MUFU.RCP R2, R2 ;  /* 0x0000000200027308 */ /* 0x000ea20000001000 */
[----:B------:R-:W-:Y:S01]  /*0a00*/  I2FP.F32.U32 R21, R14 ;  /* 0x0000000e00157245 */ /* 0x000fe20000201000 */
[----:B------:R-:W-:Y:S01]  /*0a10*/  FADD.FTZ R14, -R5, R6 ;  /* 0x00000006050e7221 */ /* 0x000fe20000010100 */
[----:B------:R-:W-:Y:S01]  /*0a20*/  I2FP.F32.S32 R6, R7 ;  /* 0x0000000700067245 */ /* 0x000fe20000201400 */
[----:B------:R-:W0:Y:S01]  /*0a30*/  S2R R5, SR_TID.Y ;  /* 0x0000000000057919 */ /* 0x000e220000002200 */
[----:B------:R-:W-:Y:S01]  /*0a40*/  IMAD.IADD R7, R15, 0x1, R4 ;  /* 0x000000010f077824 */ /* 0x000fe200078e0204 */
[----:B------:R-:W-:Y:S02]  /*0a50*/  ISETP.GE.U32.AND P0, PT, R0, 0x2, PT ;  /* 0x000000020000780c */ /* 0x000fe40003f06070 */
[----:B------:R3:W4:Y:S02]  /*0a60*/  MUFU.RCP R11, R21 ;  /* 0x00000015000b7308 */ /* 0x0007240000001000 */
[----:B------:R-:W-:Y:S01]  /*0a70*/  VIMNMX R24, PT, PT, R7, 0x1, !PT ;  /* 0x0000000107187848 */ /* 0x000fe20007fe0100 */
[----:B-1----:R-:W-:-:S02]  /*0a80*/  ULEA UR7, UR6, UR4, 0x18 ;  /* 0x0000000406077291 */ /* 0x002fc4000f8ec0ff */
[----:B------:R-:W-:Y:S01]  /*0a90*/  UIADD3 UR4, UPT, UPT, UR4, 0x1000, URZ ;  /* 0x0000100004047890 */ /* 0x000fe2000fffe0ff */
[----:B---3--:R-:W-:Y:S01]  /*0aa0*/  FMUL.FTZ R21, R14, R14 ;  /* 0x0000000e0e157220 */ /* 0x008fe20000410000 */
[----:B--2---:R-:W-:Y:S01]  /*0ab0*/  FMUL.FTZ R19, R2, R19 ;  /* 0x0000001302137220 */ /* 0x004fe20000410000 */
[----:B------:R-:W-:Y:S02]  /*0ac0*/  ULEA UR5, UR6, UR5, 0x18 ;  /* 0x0000000506057291 */ /* 0x000fe4000f8ec0ff */
[----:B------:R-:W-:Y:S01]  /*0ad0*/  FMUL.FTZ R12, R12, R21 ;  /* 0x000000150c0c7220 */ /* 0x000fe20000410000 */
[C---:B------:R-:W-:Y:S01]  /*0ae0*/  FMUL.FTZ R23, R19.reuse, R6 ;  /* 0x0000000613177220 */ /* 0x040fe20000410000 */
[----:B------:R-:W-:Y:S01]  /*0af0*/  FADD.FTZ R19, R19, -R13 ;  /* 0x8000000d13137221 */ /* 0x000fe20000010000 */
[----:B------:R-:W-:Y:S01]  /*0b00*/  ULEA UR4, UR6, UR4, 0x18 ;  /* 0x0000000406047291 */ /* 0x000fe2000f8ec0ff */
[----:B------:R-:W-:Y:S01]  /*0b10*/  FMUL.FTZ R12, R17, R12 ;  /* 0x0000000c110c7220 */ /* 0x000fe20000410000 */
[----:B------:R-:W-:Y:S01]  /*0b20*/  FFMA.FTZ R14, R10, R13, R23 ;  /* 0x0000000d0a0e7223 */ /* 0x000fe20000010017 */
[----:B------:R-:W-:Y:S01]  /*0b30*/  I2FP.F32.U32 R23, R24 ;  /* 0x0000001800177245 */ /* 0x000fe20000201000 */
[----:B------:R-:W-:Y:S01]  /*0b40*/  FMUL.FTZ R19, R19, R19 ;  /* 0x0000001313137220 */ /* 0x000fe20000410000 */
[----:B------:R-:W-:Y:S01]  /*0b50*/  FFMA.FTZ R9, R2, R12, R9 ;  /* 0x0000000c02097223 */ /* 0x000fe20000010009 */
[----:B----4-:R-:W-:Y:S01]  /*0b60*/  FMUL.FTZ R13, R11, R14 ;  /* 0x0000000e0b0d7220 */ /* 0x010fe20000410000 */
[----:B------:R-:W-:Y:S01]  /*0b70*/  I2FP.F32.S32 R14, R15 ;  /* 0x0000000f000e7245 */ /* 0x000fe20000201400 */
[----:B------:R-:W-:Y:S01]  /*0b80*/  FMUL.FTZ R19, R10, R19 ;  /* 0x000000130a137220 */ /* 0x000fe20000410000 */
[----:B------:R-:W1:Y:S01]  /*0b90*/  MUFU.RCP R23, R23 ;  /* 0x0000001700177308 */ /* 0x000e620000001000 */
[C---:B------:R-:W-:Y:S01]  /*0ba0*/  FADD.FTZ R10, R13.reuse, -R16 ;  /* 0x800000100d0a7221 */ /* 0x040fe20000010000 */
[----:B------:R-:W-:Y:S01]  /*0bb0*/  I2FP.F32.S32 R15, R4 ;  /* 0x00000004000f7245 */ /* 0x000fe20000201400 */
[----:B------:R-:W-:Y:S01]  /*0bc0*/  FMUL.FTZ R2, R13, R14 ;  /* 0x0000000e0d027220 */ /* 0x000fe20000410000 */
[----:B------:R-:W-:Y:S01]  /*0bd0*/  FMUL.FTZ R19, R6, R19 ;  /* 0x0000001306137220 */ /* 0x000fe20000410000 */
[----:B------:R-:W-:Y:S01]  /*0be0*/  FMUL.FTZ R10, R10, R10 ;  /* 0x0000000a0a0a7220 */ /* 0x000fe20000410000 */
[----:B0-----:R-:W-:-:S02]  /*0bf0*/  IMAD R6, R5, UR10, R20 ;  /* 0x0000000a05067c24 */ /* 0x001fc4000f8e0214 */
[----:B------:R-:W-:Y:S01]  /*0c00*/  FFMA.FTZ R2, R15, R16, R2 ;  /* 0x000000100f027223 */ /* 0x000fe20000010002 */
[----:B------:R-:W-:Y:S01]  /*0c10*/  FADD.FTZ R9, R9, R22 ;  /* 0x0000001609097221 */ /* 0x000fe20000010000 */
[----:B------:R-:W-:Y:S01]  /*0c20*/  FMUL.FTZ R13, R15, R10 ;  /* 0x0000000a0f0d7220 */ /* 0x000fe20000410000 */
[----:B------:R-:W-:Y:S01]  /*0c30*/  FFMA.FTZ R8, R11, R19, R8 ;  /* 0x000000130b087223 */ /* 0x000fe20000010008 */
[----:B------:R-:W-:Y:S02]  /*0c40*/  LEA R4, R6, UR5, 0x2 ;  /* 0x0000000506047c11 */ /* 0x000fe4000f8e10ff */
[----:B------:R-:W-:Y:S01]  /*0c50*/  FMUL.FTZ R13, R14, R13 ;  /* 0x0000000d0e0d7220 */ /* 0x000fe20000410000 */
[----:B------:R-:W-:-:S03]  /*0c60*/  FADD.FTZ R9, R9, R8 ;  /* 0x0000000809097221 */ /* 0x000fc60000010000 */
[C---:B-1----:R-:W-:Y:S01]  /*0c70*/  FFMA.FTZ R18, R23.reuse, R13, R18 ;  /* 0x0000000d17127223 */ /* 0x042fe20000010012 */
[----:B------:R-:W-:Y:S01]  /*0c80*/  FMUL.FTZ R23, R23, R2 ;  /* 0x0000000217177220 */ /* 0x000fe20000410000 */
[C---:B------:R-:W-:Y:S02]  /*0c90*/  LEA R2, R6.reuse, UR7, 0x2 ;  /* 0x0000000706027c11 */ /* 0x040fe4000f8e10ff */
[----:B------:R-:W-:Y:S01]  /*0ca0*/  LEA R6, R6, UR4, 0x2 ;  /* 0x0000000406067c11 */ /* 0x000fe2000f8e10ff */
[----:B------:R-:W-:Y:S01]  /*0cb0*/  FADD.FTZ R9, R9, R18 ;  /* 0x0000001209097221 */ /* 0x000fe20000010000 */
[----:B------:R-:W-:Y:S06]  /*0cc0*/  @!P0 BRA `(.L_x_1468) ;  /* 0x0000001400e88947 */ /* 0x000fec0003800000 */
[----:B------:R-:W-:Y:S01]  /*0cd0*/  LOP3.LUT R8, R0, 0x7fe, RZ, 0xc0, !PT ;  /* 0x000007fe00087812 */ /* 0x000fe200078ec0ff */
[----:B------:R-:W-:Y:S03]  /*0ce0*/  BSSY.RECONVERGENT B0, `(.L_x_1469) ;  /* 0x0000023000007945 */ /* 0x000fe60003800200 */
[----:B------:R-:W-:Y:S02]  /*0cf0*/  ISETP.GE.U32.AND P1, PT, R5, R8, PT ;  /* 0x000000080500720c */ /* 0x000fe40003f26070 */
[----:B------:R-:W-:-:S04]  /*0d00*/  SHF.R.U32.HI R8, RZ, 0x1, R0 ;  /* 0x00000001ff087819 */ /* 0x000fc80000011600 */
[----:B------:R-:W-:-:S04]  /*0d10*/  IADD3 R11, PT, PT, R8, R5, RZ ;  /* 0x00000005080b7210 */ /* 0x000fc80007ffe0ff */
[----:B------:R-:W-:-:S03]  /*0d20*/  ISETP.GE.U32.AND P0, PT, R11, R0, PT ;  /* 0x000000000b00720c */ /* 0x000fc60003f06070 */
[----:B------:R0:W-:Y:S01]  /*0d30*/  @!P1 STS [R2], R23 ;  /* 0x0000001702009388 */ /* 0x0001e20000000800 */
[----:B------:R-:W-:-:S03]  /*0d40*/  ISETP.GE.U32.OR P0, PT, R5, R8, P0 ;  /* 0x000000080500720c */ /* 0x000fc60000706470 */
[----:B------:R0:W-:Y:S04]  /*0d50*/  @!P1 STS [R4], R9 ;  /* 0x0000000904009388 */ /* 0x0001e80000000800 */
[----:B------:R0:W-:Y:S01]  /*0d60*/  @!P1 STS [R6], R7 ;  /* 0x0000000706009388 */ /* 0x0001e20000000800 */
[----:B------:R-:W-:Y:S01]  /*0d70*/  BAR.SYNC.DEFER_BLOCKING 0x0 ;  /* 0x0000000000007b1d */ /* 0x000fe20000010000 */
[----:B------:R-:W-:-:S05]  /*0d80*/  ISETP.GE.U32.AND P1, PT, R0, 0x4, PT ;  /* 0x000000040000780c */ /* 0x000fca0003f26070 */
[----:B------:R-:W-:Y:S08]  /*0d90*/  @P0 BRA `(.L_x_1470) ;  /* 0x00000000005c0947 */ /* 0x000ff00003800000 */
[----:B------:R-:W-:-:S04]  /*0da0*/  IMAD R11, R8, UR10, RZ ;  /* 0x0000000a080b7c24 */ /* 0x000fc8000f8e02ff */
[C---:B------:R-:W-:Y:S01]  /*0db0*/  IMAD R10, R11.reuse, 0x4, R6 ;  /* 0x000000040b0a7824 */ /* 0x040fe200078e0206 */
[C---:B------:R-:W-:Y:S01]  /*0dc0*/  LEA R12, R11.reuse, R2, 0x2 ;  /* 0x000000020b0c7211 */ /* 0x040fe200078e10ff */
[----:B------:R-:W-:-:S04]  /*0dd0*/  IMAD R11, R11, 0x4, R4 ;  /* 0x000000040b0b7824 */ /* 0x000fc800078e0204 */
[----:B------:R-:W1:Y:S04]  /*0de0*/  LDS R10, [R10] ;  /* 0x000000000a0a7984 */ /* 0x000e680000000800 */
[----:B------:R-:W2:Y:S04]  /*0df0*/  LDS R12, [R12] ;  /* 0x000000000c0c7984 */ /* 0x000ea80000000800 */
[----:B------:R-:W3:Y:S01]  /*0e00*/  LDS R11, [R11] ;  /* 0x000000000b0b7984 */ /* 0x000ee20000000800 */
[-C--:B-1----:R-:W-:Y:S02]  /*0e10*/  IADD3 R13, PT, PT, R7, R10.reuse, RZ ;  /* 0x0000000a070d7210 */ /* 0x082fe40007ffe0ff */
[----:B------:R-:W-:-:S02]  /*0e20*/  I2FP.F32.S32 R17, R10 ;  /* 0x0000000a00117245 */ /* 0x000fc40000201400 */
[----:B------:R-:W-:Y:S01]  /*0e30*/  VIMNMX R14, PT, PT, R13, 0x1, !PT ;  /* 0x000000010d0e7848 */ /* 0x000fe20007fe0100 */
[----:B--2---:R-:W-:Y:S01]  /*0e40*/  FADD.FTZ R15, R23, -R12 ;  /* 0x8000000c170f7221 */ /* 0x004fe20000010000 */
[----:B0-----:R-:W-:Y:S01]  /*0e50*/  I2FP.F32.S32 R7, R7 ;  /* 0x0000000700077245 */ /* 0x001fe20000201400 */
[----:B------:R-:W-:Y:S01]  /*0e60*/  FMUL.FTZ R12, R12, R17 ;  /* 0x000000110c0c7220 */ /* 0x000fe20000410000 */
[----:B------:R-:W-:Y:S01]  /*0e70*/  I2FP.F32.U32 R14, R14 ;  /* 0x0000000e000e7245 */ /* 0x000fe20000201000 */
[----:B------:R-:W-:Y:S02]  /*0e80*/  FMUL.FTZ R10, R15, R15 ;  /* 0x0000000f0f0a7220 */ /* 0x000fe40000410000 */
[----:B------:R-:W-:Y:S02]  /*0e90*/  FFMA.FTZ R23, R23, R7, R12 ;  /* 0x0000000717177223 */ /* 0x000fe4000001000c */
[----:B------:R-:W-:Y:S01]  /*0ea0*/  FMUL.FTZ R10, R17, R10 ;  /* 0x0000000a110a7220 */ /* 0x000fe20000410000 */
[----:B------:R-:W3:Y:S03]  /*0eb0*/  MUFU.RCP R14, R14 ;  /* 0x0000000e000e7308 */ /* 0x000ee60000001000 */
[----:B------:R-:W-:Y:S01]  /*0ec0*/  FMUL.FTZ R10, R7, R10 ;  /* 0x0000000a070a7220 */ /* 0x000fe20000410000 */
[----:B------:R-:W-:-:S03]  /*0ed0*/  IMAD.MOV.U32 R7, RZ, RZ, R13 ;  /* 0x000000ffff077224 */ /* 0x000fc600078e000d */
[C---:B---3--:R-:W-:Y:S01]  /*0ee0*/  FFMA.FTZ R10, R14.reuse, R10, R11 ;  /* 0x0000000a0e0a7223 */ /* 0x048fe2000001000b */
[----:B------:R-:W-:-:S03]  /*0ef0*/  FMUL.FTZ R23, R14, R23 ;  /* 0x000000170e177220 */ /* 0x000fc60000410000 */
[----:B------:R-:W-:-:S07]  /*0f00*/  FADD.FTZ R9, R9, R10 ;  /* 0x0000000a09097221 */ /* 0x000fce0000010000 */
.L_x_1470:
[----:B------:R-:W-:Y:S05]  /*0f10*/  BSYNC.RECONVERGENT B0 ;  /* 0x0000000000007941 */ /* 0x000fea0003800200 */
.L_x_1469:
[----:B------:R-:W-:Y:S05]  /*0f20*/  @!P1 BRA `(.L_x_1468) ;  /* 0x0000001400509947 */ /* 0x000fea0003800000 */
        /* <DEDUP_REMOVED lines=17> */
[----:B------:R-:W2:Y:S04]  /*1040*/  LDS R10, [R10] ;  /* 0x000000000a0a7984 */ /* 0x000ea80000000800 */
[----:B------:R-:W3:Y:S04]  /*1050*/  LDS R12, [R12] ;  /* 0x000000000c0c7984 */ /* 0x000ee80000000800 */
[----:B------:R-:W4:Y:S01]  /*1060*/  LDS R11, [R11] ;  /* 0x000000000b0b7984 */ /* 0x000f220000000800 */
[-C--:B--2---:R-:W-:Y:S02]  /*1070*/  IADD3 R13, PT, PT, R7, R10.reuse, RZ ;  /* 0x0000000a070d7210 */ /* 0x084fe40007ffe0ff */
[----:B------:R-:W-:-:S02]  /*1080*/  I2FP.F32.S32 R17, R10 ;  /* 0x0000000a00117245 */ /* 0x000fc40000201400 */
[----:B------:R-:W-:Y:S01]  /*1090*/  VIMNMX R14, PT, PT, R13, 0x1, !PT ;  /* 0x000000010d0e7848 */ /* 0x000fe20007fe0100 */
[----:B---3--:R-:W-:Y:S01]  /*10a0*/  FADD.FTZ R15, R23, -R12 ;  /* 0x8000000c170f7221 */ /* 0x008fe20000010000 */
[----:B01----:R-:W-:Y:S01]  /*10b0*/  I2FP.F32.S32 R7, R7 ;  /* 0x0000000700077245 */ /* 0x003fe20000201400 */
[----:B------:R-:W-:Y:S01]  /*10c0*/  FMUL.FTZ R12, R12, R17 ;  /* 0x000000110c0c7220 */ /* 0x000fe20000410000 */
[----:B------:R-:W-:Y:S01]  /*10d0*/  I2FP.F32.U32 R14, R14 ;  /* 0x0000000e000e7245 */ /* 0x000fe20000201000 */
[----:B------:R-:W-:Y:S02]  /*10e0*/  FMUL.FTZ R10, R15, R15 ;  /* 0x0000000f0f0a7220 */ /* 0x000fe40000410000 */
[----:B------:R-:W-:Y:S02]  /*10f0*/  FFMA.FTZ R23, R23, R7, R12 ;  /* 0x0000000717177223 */ /* 0x000fe4000001000c */
[----:B------:R-:W-:Y:S01]  /*1100*/  FMUL.FTZ R10, R17, R10 ;  /* 0x0000000a110a7220 */ /* 0x000fe20000410000 */
[----:B------:R-:W4:Y:S03]  /*1110*/  MUFU.RCP R14, R14 ;  /* 0x0000000e000e7308 */ /* 0x000f260000001000 */
[----:B------:R-:W-:Y:S01]  /*1120*/  FMUL.FTZ R10, R7, R10 ;  /* 0x0000000a070a7220 */ /* 0x000fe20000410000 */
[----:B------:R-:W-:-:S03]  /*1130*/  IMAD.MOV.U32 R7, RZ, RZ, R13 ;  /* 0x000000ffff077224 */ /* 0x000fc600078e000d */
[C---:B----4-:R-:W-:Y:S01]  /*1140*/  FFMA.FTZ R10, R14.reuse, R10, R11 ;  /* 0x0000000a0e0a7223 */ /* 0x050fe2000001000b */
[----:B------:R-:W-:-:S03]  /*1150*/  FMUL.FTZ R23, R14, R23 ;  /* 0x000000170e177220 */ /* 0x000fc60000410000 */
[----:B------:R-:W-:-:S07]  /*1160*/  FADD.FTZ R9, R9, R10 ;  /* 0x0000000a09097221 */ /* 0x000fce0000010000 */
.L_x_1472:
[----:B------:R-:W-:Y:S05]  /*1170*/  BSYNC.RECONVERGENT B0 ;  /* 0x0000000000007941 */ /* 0x000fea0003800200 */
.L_x_1471:
        /* <DEDUP_REMOVED lines=18> */
[----:B------:R-:W3:Y:S04]  /*12a0*/  LDS R10, [R10] ;  /* 0x000000000a0a7984 */ /* 0x000ee80000000800 */
[----:B------:R-:W4:Y:S04]  /*12b0*/  LDS R12, [R12] ;  /* 0x000000000c0c7984 */ /* 0x000f280000000800 */
[----:B------:R-:W5:Y:S01]  /*12c0*/  LDS R11, [R11] ;  /* 0x000000000b0b7984 */ /* 0x000f620000000800 */
[-C--:B---3--:R-:W-:Y:S02]  /*12d0*/  IADD3 R13, PT, PT, R7, R10.reuse, RZ ;  /* 0x0000000a070d7210 */ /* 0x088fe40007ffe0ff */
[----:B------:R-:W-:-:S02]  /*12e0*/  I2FP.F32.S32 R17, R10 ;  /* 0x0000000a00117245 */ /* 0x000fc40000201400 */
[----:B------:R-:W-:Y:S01]  /*12f0*/  VIMNMX R14, PT, PT, R13, 0x1, !PT ;  /* 0x000000010d0e7848 */ /* 0x000fe20007fe0100 */
[----:B----4-:R-:W-:Y:S01]  /*1300*/  FADD.FTZ R15, R23, -R12 ;  /* 0x8000000c170f7221 */ /* 0x010fe20000010000 */
[----:B012---:R-:W-:Y:S01]  /*1310*/  I2FP.F32.S32 R7, R7 ;  /* 0x0000000700077245 */ /* 0x007fe20000201400 */
[----:B------:R-:W-:Y:S01]  /*1320*/  FMUL.FTZ R12, R12, R17 ;  /* 0x000000110c0c7220 */ /* 0x000fe20000410000 */
[----:B------:R-:W-:Y:S01]  /*1330*/  I2FP.F32.U32 R14, R14 ;  /* 0x0000000e000e7245 */ /* 0x000fe20000201000 */
[----:B------:R-:W-:Y:S02]  /*1340*/  FMUL.FTZ R10, R15, R15 ;  /* 0x0000000f0f0a7220 */ /* 0x000fe40000410000 */
[----:B------:R-:W-:Y:S02]  /*1350*/  FFMA.FTZ R23, R23, R7, R12 ;  /* 0x0000000717177223 */ /* 0x000fe4000001000c */
[----:B------:R-:W-:Y:S01]  /*1360*/  FMUL.FTZ R10, R17, R10 ;  /* 0x0000000a110a7220 */ /* 0x000fe20000410000 */
[----:B------:R-:W5:Y:S03]  /*1370*/  MUFU.RCP R14, R14 ;  /* 0x0000000e000e7308 */ /* 0x000f660000001000 */
[----:B------:R-:W-:Y:S01]  /*1380*/  FMUL.FTZ R10, R7, R10 ;  /* 0x0000000a070a7220 */ /* 0x000fe20000410000 */
[----:B------:R-:W-:-:S03]  /*1390*/  IMAD.MOV.U32 R7, RZ, RZ, R13 ;  /* 0x000000ffff077224 */ /* 0x000fc600078e000d */
[C---:B-----5:R-:W-:Y:S01]  /*13a0*/  FFMA.FTZ R10, R14.reuse, R10, R11 ;  /* 0x0000000a0e0a7223 */ /* 0x060fe2000001000b */
[----:B------:R-:W-:-:S03]  /*13b0*/  FMUL.FTZ R23, R14, R23 ;  /* 0x000000170e177220 */ /* 0x000fc60000410000 */
[----:B------:R-:W-:-:S07]  /*13c0*/  FADD.FTZ R9, R9, R10 ;  /* 0x0000000a09097221 */ /* 0x000fce0000010000 */
.L_x_1474:
[----:B------:R-:W-:Y:S05]  /*13d0*/  BSYNC.RECONVERGENT B0 ;  /* 0x0000000000007941 */ /* 0x000fea0003800200 */
.L_x_1473:
        /* <DEDUP_REMOVED lines=18> */
[----:B------:R-:W4:Y:S04]  /*1500*/  LDS R10, [R10] ;  /* 0x000000000a0a7984 */ /* 0x000f280000000800 */
[----:B------:R-:W5:Y:S04]  /*1510*/  LDS R12, [R12] ;  /* 0x000000000c0c7984 */ /* 0x000f680000000800 */
[----:B------:R-:W0:Y:S01]  /*1520*/  LDS R11, [R11] ;  /* 0x000000000b0b7984 */ /* 0x000e220000000800 */
[-C--:B----4-:R-:W-:Y:S02]  /*1530*/  IADD3 R13, PT, PT, R7, R10.reuse, RZ ;  /* 0x0000000a070d7210 */ /* 0x090fe40007ffe0ff */
[----:B------:R-:W-:-:S02]  /*1540*/  I2FP.F32.S32 R17, R10 ;  /* 0x0000000a00117245 */ /* 0x000fc40000201400 */
[----:B------:R-:W-:Y:S01]  /*1550*/  VIMNMX R14, PT, PT, R13, 0x1, !PT ;  /* 0x000000010d0e7848 */ /* 0x000fe20007fe0100 */
[----:B-----5:R-:W-:Y:S01]  /*1560*/  FADD.FTZ R15, R23, -R12 ;  /* 0x8000000c170f7221 */ /* 0x020fe20000010000 */
[----:B0123--:R-:W-:Y:S01]  /*1570*/  I2FP.F32.S32 R7, R7 ;  /* 0x0000000700077245 */ /* 0x00ffe20000201400 */
[----:B------:R-:W-:Y:S01]  /*1580*/  FMUL.FTZ R12, R12, R17 ;  /* 0x000000110c0c7220 */ /* 0x000fe20000410000 */
[----:B------:R-:W-:Y:S01]  /*1590*/  I2FP.F32.U32 R14, R14 ;  /* 0x0000000e000e7245 */ /* 0x000fe20000201000 */
[----:B------:R-:W-:Y:S02]  /*15a0*/  FMUL.FTZ R10, R15, R15 ;  /* 0x0000000f0f0a7220 */ /* 0x000fe40000410000 */
[----:B------:R-:W-:Y:S02]  /*15b0*/  FFMA.FTZ R23, R23, R7, R12 ;  /* 0x0000000717177223 */ /* 0x000fe4000001000c */
[----:B------:R-:W-:Y:S01]  /*15c0*/  FMUL.FTZ R10, R17, R10 ;  /* 0x0000000a110a7220 */ /* 0x000fe20000410000 */
[----:B------:R-:W0:Y:S03]  /*15d0*/  MUFU.RCP R14, R14 ;  /* 0x0000000e000e7308 */ /* 0x000e260000001000 */
[----:B------:R-:W-:Y:S01]  /*15e0*/  FMUL.FTZ R10, R7, R10 ;  /* 0x0000000a070a7220 */ /* 0x000fe20000410000 */
[----:B------:R-:W-:-:S03]  /*15f0*/  IMAD.MOV.U32 R7, RZ, RZ, R13 ;  /* 0x000000ffff077224 */ /* 0x000fc600078e000d */
[C---:B0-----:R-:W-:Y:S01]  /*1600*/  FFMA.FTZ R10, R14.reuse, R10, R11 ;  /* 0x0000000a0e0a7223 */ /* 0x041fe2000001000b */
[----:B------:R-:W-:-:S03]  /*1610*/  FMUL.FTZ R23, R14, R23 ;  /* 0x000000170e177220 */ /* 0x000fc60000410000 */
[----:B------:R-:W-:-:S07]  /*1620*/  FADD.FTZ R9, R9, R10 ;  /* 0x0000000a09097221 */ /* 0x000fce0000010000 */
.L_x_1476:
[----:B------:R-:W-:Y:S05]  /*1630*/  BSYNC.RECONVERGENT B0 ;  /* 0x0000000000007941 */ /* 0x000fea0003800200 */
.L_x_1475:
        /* <DEDUP_REMOVED lines=18> */
[----:B------:R-:W5:Y:S04]  /*1760*/  LDS R10, [R10] ;  /* 0x000000000a0a7984 */ /* 0x000f680000000800 */
[----:B------:R-:W0:Y:S04]  /*1770*/  LDS R12, [R12] ;  /* 0x000000000c0c7984 */ /* 0x000e280000000800 */
[----:B------:R-:W1:Y:S01]  /*1780*/  LDS R11, [R11] ;  /* 0x000000000b0b7984 */ /* 0x000e620000000800 */
[-C--:B-----5:R-:W-:Y:S02]  /*1790*/  IADD3 R13, PT, PT, R7, R10.reuse, RZ ;  /* 0x0000000a070d7210 */ /* 0x0a0fe40007ffe0ff */
[----:B------:R-:W-:-:S02]  /*17a0*/  I2FP.F32.S32 R17, R10 ;  /* 0x0000000a00117245 */ /* 0x000fc40000201400 */
[----:B------:R-:W-:Y:S01]  /*17b0*/  VIMNMX R14, PT, PT, R13, 0x1, !PT ;  /* 0x000000010d0e7848 */ /* 0x000fe20007fe0100 */
[----:B0-----:R-:W-:Y:S01]  /*17c0*/  FADD.FTZ R15, R23, -R12 ;  /* 0x8000000c170f7221 */ /* 0x001fe20000010000 */
[----:B-1234-:R-:W-:Y:S01]  /*17d0*/  I2FP.F32.S32 R7, R7 ;  /* 0x0000000700077245 */ /* 0x01efe20000201400 */
        /* <DEDUP_REMOVED lines=11> */
.L_x_1478:
[----:B------:R-:W-:Y:S05]  /*1890*/  BSYNC.RECONVERGENT B0 ;  /* 0x0000000000007941 */ /* 0x000fea0003800200 */
.L_x_1477:
        /* <DEDUP_REMOVED lines=37> */
.L_x_1480:
[----:B------:R-:W-:Y:S05]  /*1af0*/  BSYNC.RECONVERGENT B0 ;  /* 0x0000000000007941 */ /* 0x000fea0003800200 */
.L_x_1479:
        /* <DEDUP_REMOVED lines=37> */
.L_x_1482:
[----:B------:R-:W-:Y:S05]  /*1d50*/  BSYNC.RECONVERGENT B0 ;  /* 0x0000000000007941 */ /* 0x000fea0003800200 */
.L_x_1481:
        /* <DEDUP_REMOVED lines=37> */
.L_x_1484:
[----:B------:R-:W-:Y:S05]  /*1fb0*/  BSYNC.RECONVERGENT B0 ;  /* 0x0000000000007941 */ /* 0x000fea0003800200 */
.L_x_1483:
        /* <DEDUP_REMOVED lines=37> */
.L_x_1486:
[----:B------:R-:W-:Y:S05]  /*2210*/  BSYNC.RECONVERGENT B0 ;  /* 0x0000000000007941 */ /* 0x000fea0003800200 */
.L_x_1485:
[----:B------:R-:W-:Y:S05]  /*2220*/  @!P1 BRA `(.L_x_1468) ;  /* 0x0000000000909947 */ /* 0x000fea0003800000 */
[----:B------:R-:W-:Y:S01]  /*2230*/  LOP3.LUT R8, R8, 0x2, RZ, 0xc0, !PT ;  /* 0x0000000208087812 */ /* 0x000fe200078ec0ff */
[----:B------:R-:W-:Y:S03]  /*2240*/  BSSY.RECONVERGENT B0, `(.L_x_1468) ;  /* 0x0000022000007945 */ /* 0x000fe60003800200 */
[----:B------:R-:W-:Y:S02]  /*2250*/  ISETP.GE.U32.AND P0, PT, R5, R8, PT ;  /* 0x000000080500720c */ /* 0x000fe40003f06070 */
[----:B------:R-:W-:-:S04]  /*2260*/  SHF.R.U32.HI R8, RZ, 0xa, R0 ;  /* 0x0000000aff087819 */ /* 0x000fc80000011600 */
[----:B------:R-:W-:-:S07]  /*2270*/  IADD3 R11, PT, PT, R8, R5, RZ ;  /* 0x00000005080b7210 */ /* 0x000fce0007ffe0ff */
[----:B------:R0:W-:Y:S04]  /*2280*/  @!P0 STS [R2], R23 ;  /* 0x0000001702008388 */ /* 0x0001e80000000800 */
[----:B------:R0:W-:Y:S04]  /*2290*/  @!P0 STS [R4], R9 ;  /* 0x0000000904008388 */ /* 0x0001e80000000800 */
[----:B------:R0:W-:Y:S01]  /*22a0*/  @!P0 STS [R6], R7 ;  /* 0x0000000706008388 */ /* 0x0001e20000000800 */
[----:B------:R-:W-:Y:S01]  /*22b0*/  BAR.SYNC.DEFER_BLOCKING 0x0 ;  /* 0x0000000000007b1d */ /* 0x000fe20000010000 */
[----:B------:R-:W-:-:S04]  /*22c0*/  ISETP.GE.U32.AND P0, PT, R11, R0, PT ;  /* 0x000000000b00720c */ /* 0x000fc80003f06070 */
[----:B------:R-:W-:-:S13]  /*22d0*/  ISETP.GE.U32.OR P0, PT, R5, R8, P0 ;  /* 0x000000080500720c */ /* 0x000fda0000706470 */
[----:B0-----:R-:W-:Y:S05]  /*22e0*/  @P0 BRA `(.L_x_1487) ;  /* 0x00000000005c0947 */ /* 0x001fea0003800000 */
[----:B------:R-:W-:-:S04]  /*22f0*/  IMAD R11, R8, UR10, RZ ;  /* 0x0000000a080b7c24 */ /* 0x000fc8000f8e02ff */
[C---:B------:R-:W-:Y:S01]  /*2300*/  IMAD R8, R11.reuse, 0x4, R6 ;  /* 0x000000040b087824 */ /* 0x040fe200078e0206 */
[C---:B------:R-:W-:Y:S01]  /*2310*/  LEA R10, R11.reuse, R2, 0x2 ;  /* 0x000000020b0a7211 */ /* 0x040fe200078e10ff */
[----:B------:R-:W-:-:S04]  /*2320*/  IMAD R11, R11, 0x4, R4 ;  /* 0x000000040b0b7824 */ /* 0x000fc800078e0204 */
[----:B------:R-:W0:Y:S04]  /*2330*/  LDS R8, [R8] ;  /* 0x0000000008087984 */ /* 0x000e280000000800 */
[----:B------:R-:W5:Y:S04]  /*2340*/  LDS R10, [R10] ;  /* 0x000000000a0a7984 */ /* 0x000f680000000800 */
[----:B------:R-:W1:Y:S01]  /*2350*/  LDS R11, [R11] ;  /* 0x000000000b0b7984 */ /* 0x000e620000000800 */
[-C--:B0-----:R-:W-:Y:S02]  /*2360*/  IADD3 R12, PT, PT, R7, R8.reuse, RZ ;  /* 0x00000008070c7210 */ /* 0x081fe40007ffe0ff */
[----:B------:R-:W-:-:S02]  /*2370*/  I2FP.F32.S32 R17, R8 ;  /* 0x0000000800117245 */ /* 0x000fc40000201400 */
[----:B------:R-:W-:Y:S01]  /*2380*/  VIMNMX R13, PT, PT, R12, 0x1, !PT ;  /* 0x000000010c0d7848 */ /* 0x000fe20007fe0100 */
[----:B-----5:R-:W-:Y:S01]  /*2390*/  FADD.FTZ R15, R23, -R10 ;  /* 0x8000000a170f7221 */ /* 0x020fe20000010000 */
[----:B-1234-:R-:W-:Y:S01]  /*23a0*/  I2FP.F32.S32 R7, R7 ;  /* 0x0000000700077245 */ /* 0x01efe20000201400 */
[----:B------:R-:W-:Y:S01]  /*23b0*/  FMUL.FTZ R10, R10, R17 ;  /* 0x000000110a0a7220 */ /* 0x000fe20000410000 */
[----:B------:R-:W-:Y:S01]  /*23c0*/  I2FP.F32.U32 R13, R13 ;  /* 0x0000000d000d7245 */ /* 0x000fe20000201000 */
[----:B------:R-:W-:Y:S02]  /*23d0*/  FMUL.FTZ R8, R15, R15 ;  /* 0x0000000f0f087220 */ /* 0x000fe40000410000 */
[----:B------:R-:W-:Y:S01]  /*23e0*/  FFMA.FTZ R23, R23, R7, R10 ;  /* 0x0000000717177223 */ /* 0x000fe2000001000a */
[----:B------:R-:W0:Y:S01]  /*23f0*/  MUFU.RCP R14, R13 ;  /* 0x0000000d000e7308 */ /* 0x000e220000001000 */
[----:B------:R-:W-:-:S04]  /*2400*/  FMUL.FTZ R8, R17, R8 ;  /* 0x0000000811087220 */ /* 0x000fc80000410000 */
[----:B------:R-:W-:Y:S01]  /*2410*/  FMUL.FTZ R8, R7, R8 ;  /* 0x0000000807087220 */ /* 0x000fe20000410000 */
[----:B------:R-:W-:-:S03]  /*2420*/  IMAD.MOV.U32 R7, RZ, RZ, R12 ;  /* 0x000000ffff077224 */ /* 0x000fc600078e000c */
[C---:B0-----:R-:W-:Y:S01]  /*2430*/  FFMA.FTZ R8, R14.reuse, R8, R11 ;  /* 0x000000080e087223 */ /* 0x041fe2000001000b */
[----:B------:R-:W-:-:S03]  /*2440*/  FMUL.FTZ R23, R14, R23 ;  /* 0x000000170e177220 */ /* 0x000fc60000410000 */
[----:B------:R-:W-:-:S07]  /*2450*/  FADD.FTZ R9, R9, R8 ;  /* 0x0000000809097221 */ /* 0x000fce0000010000 */
.L_x_1487:
[----:B------:R-:W-:Y:S05]  /*2460*/  BSYNC.RECONVERGENT B0 ;  /* 0x0000000000007941 */ /* 0x000fea0003800200 */
.L_x_1468:
[----:B------:R-:W-:Y:S01]  /*2470*/  UISETP.GE.U32.AND UP0, UPT, UR8, 0x2, UPT ;  /* 0x000000020800788c */ /* 0x000fe2000bf06070 */
[----:B------:R-:W-:-:S08]  /*2480*/  IMAD R8, R3, UR10, R20 ;  /* 0x0000000a03087c24 */ /* 0x000fd0000f8e0214 */
[----:B------:R-:W-:Y:S05]  /*2490*/  BRA.U !UP0, `(.L_x_1488) ;  /* 0x0000002d08bc7547 */ /* 0x000fea000b800000 */
[----:B------:R-:W5:Y:S01]  /*24a0*/  LDC R21, c[0x0][0x3ac] ;  /* 0x0000eb00ff157b82 */ /* 0x000f620000000800 */
[----:B------:R-:W-:-:S07]  /*24b0*/  LOP3.LUT P1, RZ, R20, R5, RZ, 0xfc, !PT ;  /* 0x0000000514ff7212 */ /* 0x000fce000782fcff */
[----:B------:R-:W0:Y:S01]  /*24c0*/  LDC.64 R12, c[0x0][0x398] ;  /* 0x0000e600ff0c7b82 */ /* 0x000e220000000a00 */
[----:B-----5:R-:W-:Y:S01]  /*24d0*/  ISETP.GE.AND P0, PT, R8, R21, PT ;  /* 0x000000150800720c */ /* 0x020fe20003f06270 */
[----:B------:R-:W-:-:S03]  /*24e0*/  IMAD R17, R21, UR8, RZ ;  /* 0x0000000815117c24 */ /* 0x000fc6000f8e02ff */
[----:B------:R-:W-:Y:S01]  /*24f0*/  ISETP.EQ.AND P0, PT, R5, RZ, !P0 ;  /* 0x000000ff0500720c */ /* 0x000fe20004702270 */
[----:B0-----:R-:W-:-:S04]  /*2500*/  IMAD.WIDE.U32 R10, R17, 0x4, R12 ;  /* 0x00000004110a7825 */ /* 0x001fc800078e000c */
[----:B------:R-:W-:-:S08]  /*2510*/  IMAD.WIDE.U32 R16, R17, 0x4, R10 ;  /* 0x0000000411107825 */ /* 0x000fd000078e000a */
[----:B------:R-:W-:-:S04]  /*2520*/  @P0 IMAD R19, R21, UR9, R8 ;  /* 0x0000000915130c24 */ /* 0x000fc8000f8e0208 */
[----:B------:R-:W-:-:S04]  /*2530*/  @P0 IMAD.WIDE R12, R19, 0x4, R12 ;  /* 0x00000004130c0825 */ /* 0x000fc800078e020c */
[C---:B------:R-:W-:Y:S01]  /*2540*/  @P0 IMAD.WIDE R14, R19.reuse, 0x4, R10 ;  /* 0x00000004130e0825 */ /* 0x040fe200078e020a */
[----:B------:R0:W-:Y:S03]  /*2550*/  @P0 STG.E.STRONG.SYS desc[UR12][R12.64], R23 ;  /* 0x000000170c000986 */ /* 0x0001e6000c11590c */
[----:B------:R-:W-:Y:S01]  /*2560*/  @P0 IMAD.WIDE R18, R19, 0x4, R16 ;  /* 0x0000000413120825 */ /* 0x000fe200078e0210 */
[----:B------:R0:W-:Y:S04]  /*2570*/  @P0 STG.E.STRONG.SYS desc[UR12][R14.64], R9 ;  /* 0x000000090e000986 */ /* 0x0001e8000c11590c */
[----:B------:R0:W-:Y:S01]  /*2580*/  @P0 STG.E.STRONG.SYS desc[UR12][R18.64], R7 ;  /* 0x0000000712000986 */ /* 0x0001e2000c11590c */
[----:B------:R-:W-:Y:S06]  /*2590*/  MEMBAR.SC.GPU ;  /* 0x0000000000007992 */ /* 0x000fec0000002000 */
[----:B------:R-:W-:-:S00]  /*25a0*/  ERRBAR ;  /* 0x00000000000079ab */ /* 0x000fc00000000000 */
[----:B------:R-:W-:Y:S06]  /*25b0*/  CGAERRBAR ;  /* 0x00000000000075ab */ /* 0x000fec0000000000 */
[----:B------:R-:W-:Y:S02]  /*25c0*/  CCTL.IVALL ;  /* 0x00000000ff00798f */ /* 0x000fe40002000000 */
[----:B------:R-:W-:Y:S06]  /*25d0*/  BAR.SYNC.DEFER_BLOCKING 0x0 ;  /* 0x0000000000007b1d */ /* 0x000fec0000010000 */
[----:B------:R-:W-:Y:S04]  /*25e0*/  BSSY.RECONVERGENT B0, `(.L_x_1489) ;  /* 0x0000013000007945 */ /* 0x000fe80003800200 */
[----:B------:R-:W-:Y:S05]  /*25f0*/  @P1 BRA `(.L_x_1490) ;  /* 0x0000000000441947 */ /* 0x000fea0003800000 */
[----:B0-----:R-:W0:Y:S01]  /*2600*/  S2R R14, SR_LANEID ;  /* 0x00000000000e7919 */ /* 0x001e220000000000 */
[----:B------:R-:W-:Y:S01]  /*2610*/  VOTEU.ANY UR4, UPT, PT ;  /* 0x0000000000047886 */ /* 0x000fe200038e0100 */
[----:B------:R-:W5:Y:S01]  /*2620*/  LDC.64 R12, c[0x0][0x3a0] ;  /* 0x0000e800ff0c7b82 */ /* 0x000f620000000a00 */
[----:B-1234-:R-:W0:Y:S01]  /*2630*/  FLO.U32 R9, UR4 ;  /* 0x0000000400097d00 */ /* 0x01ee2200080e0000 */
[----:B------:R-:W1:Y:S01]  /*2640*/  POPC R7, UR4 ;  /* 0x0000000400077d09 */ /* 0x000e620008000000 */
[----:B-----5:R-:W-:Y:S01]  /*2650*/  IMAD.WIDE.U32 R12, R3, 0x4, R12 ;  /* 0x00000004030c7825 */ /* 0x020fe200078e000c */
[----:B0-----:R-:W-:-:S13]  /*2660*/  ISETP.EQ.U32.AND P1, PT, R9, R14, PT ;  /* 0x0000000e0900720c */ /* 0x001fda0003f22070 */
[----:B-1----:R-:W2:Y:S01]  /*2670*/  @P1 ATOMG.E.ADD.STRONG.GPU PT, R12, desc[UR12][R12.64], R7 ;  /* 0x800000070c0c19a8 */ /* 0x002ea200081ef10c */
[----:B------:R-:W0:Y:S02]  /*2680*/  S2R R14, SR_LTMASK ;  /* 0x00000000000e7919 */ /* 0x000e240000003900 */
[----:B0-----:R-:W-:Y:S01]  /*2690*/  LOP3.LUT R14, R14, UR4, RZ, 0xc0, !PT ;  /* 0x000000040e0e7c12 */ /* 0x001fe2000f8ec0ff */
[----:B------:R-:W-:-:S05]  /*26a0*/  UIADD3 UR4, UPT, UPT, UR8, -0x1, URZ ;  /* 0xffffffff08047890 */ /* 0x000fca000fffe0ff */
[----:B------:R-:W0:Y:S01]  /*26b0*/  POPC R14, R14 ;  /* 0x0000000e000e7309 */ /* 0x000e220000000000 */
[----:B--2---:R-:W0:Y:S02]  /*26c0*/  SHFL.IDX PT, R3, R12, R9, 0x1f ;  /* 0x00001f090c037589 */ /* 0x004e2400000e0000 */
[----:B0-----:R-:W-:-:S04]  /*26d0*/  IADD3 R3, PT, PT, R3, R14, RZ ;  /* 0x0000000e03037210 */ /* 0x001fc80007ffe0ff */
[----:B------:R-:W-:-:S04]  /*26e0*/  ISETP.NE.AND P1, PT, R3, UR4, PT ;  /* 0x0000000403007c0c */ /* 0x000fc8000bf25270 */
[----:B------:R-:W-:-:S05]  /*26f0*/  SEL R3, RZ, 0x1, P1 ;  /* 0x00000001ff037807 */ /* 0x000fca0000800000 */
[----:B------:R0:W-:Y:S04]  /*2700*/  STS.U8 [UR7+0x1800], R3 ;  /* 0x00180003ff007988 */ /* 0x0001e80008000007 */
.L_x_1490:
[----:B------:R-:W-:Y:S05]  /*2710*/  BSYNC.RECONVERGENT B0 ;  /* 0x0000000000007941 */ /* 0x000fea0003800200 */
.L_x_1489:
[----:B------:R-:W-:Y:S06]  /*2720*/  BAR.SYNC.DEFER_BLOCKING 0x0 ;  /* 0x0000000000007b1d */ /* 0x000fec0000010000 */
[----:B0-----:R-:W0:Y:S02]  /*2730*/  LDS.U8 R3, [UR7+0x1800] ;  /* 0x00180007ff037984 */ /* 0x001e240008000000 */
[----:B0-----:R-:W-:-:S13]  /*2740*/  ISETP.NE.AND P1, PT, R3, RZ, PT ;  /* 0x000000ff0300720c */ /* 0x001fda0003f25270 */
[----:B------:R-:W-:Y:S05]  /*2750*/  @!P1 EXIT ;  /* 0x000000000000994d */ /* 0x000fea0003800000 */
[----:B------:R-:W-:Y:S01]  /*2760*/  ISETP.GE.U32.AND P1, PT, R5, UR8, PT ;  /* 0x0000000805007c0c */ /* 0x000fe2000bf26070 */
[----:B------:R-:W0:Y:S01]  /*2770*/  LDCU UR6, c[0x0][0x3ac] ;  /* 0x00007580ff0677ac */ /* 0x000e220008000800 */
[----:B------:R-:W-:Y:S01]  /*2780*/  BSSY B0, `(.L_x_1491) ;  /* 0x00000c5000007945 */ /* 0x000fe20003800000 */
[----:B-1234-:R-:W-:Y:S01]  /*2790*/  CS2R R22, SRZ ;  /* 0x0000000000167805 */ /* 0x01efe2000001ff00 */
[----:B------:R-:W-:-:S09]  /*27a0*/  IMAD.MOV.U32 R26, RZ, RZ, RZ ;  /* 0x000000ffff1a7224 */ /* 0x000fd200078e00ff */
[----:B------:R-:W-:Y:S05]  /*27b0*/  @P1 BRA `(.L_x_1492) ;  /* 0x0000000c00041947 */ /* 0x000fea0003800000 */
[----:B------:R-:W1:Y:S01]  /*27c0*/  I2F.U32.RP R7, R0 ;  /* 0x0000000000077306 */ /* 0x000e620000209000 */
[C---:B------:R-:W-:Y:S01]  /*27d0*/  IADD3 R27, PT, PT, R0.reuse, R5, RZ ;  /* 0x00000005001b7210 */ /* 0x040fe20007ffe0ff */
[----:B------:R-:W-:Y:S01]  /*27e0*/  BSSY B1, `(.L_x_1493) ;  /* 0x0000098000017945 */ /* 0x000fe20003800000 */
[----:B------:R-:W-:Y:S01]  /*27f0*/  ISETP.NE.U32.AND P3, PT, R0, RZ, PT ;  /* 0x000000ff0000720c */ /* 0x000fe20003f65070 */
[----:B------:R-:W-:Y:S01]  /*2800*/  HFMA2 R26, -RZ, RZ, 0, 0 ;  /* 0x00000000ff1a7431 */ /* 0x000fe200000001ff */
[C---:B------:R-:W-:Y:S02]  /*2810*/  ISETP.GE.U32.AND P1, PT, R27.reuse, UR8, PT ;  /* 0x000000081b007c0c */ /* 0x040fe4000bf26070 */
[----:B------:R-:W-:Y:S02]  /*2820*/  CS2R R22, SRZ ;  /* 0x0000000000167805 */ /* 0x000fe4000001ff00 */
[----:B------:R-:W-:Y:S02]  /*2830*/  VIMNMX.U32 R14, PT, PT, R27, UR8, !PT ;  /* 0x000000081b0e7c48 */ /* 0x000fe4000ffe0000 */
[----:B------:R-:W-:Y:S01]  /*2840*/  SEL R3, RZ, 0x1, P1 ;  /* 0x00000001ff037807 */ /* 0x000fe20000800000 */
[----:B-1----:R-:W1:Y:S02]  /*2850*/  MUFU.RCP R7, R7 ;  /* 0x0000000700077308 */ /* 0x002e640000001000 */
[----:B-1----:R-:W-:-:S02]  /*2860*/  IADD3 R12, PT, PT, R7, 0xffffffe, RZ ;  /* 0x0ffffffe070c7810 */ /* 0x002fc40007ffe0ff */
[----:B------:R-:W-:-:S04]  /*2870*/  IADD3 R7, PT, PT, R14, -R27, -R3 ;  /* 0x8000001b0e077210 */ /* 0x000fc80007ffe803 */
[----:B------:R1:W2:Y:S02]  /*2880*/  F2I.FTZ.U32.TRUNC.NTZ R13, R12 ;  /* 0x0000000c000d7305 */ /* 0x0002a4000021f000 */
[----:B-1----:R-:W-:Y:S02]  /*2890*/  IMAD.MOV.U32 R12, RZ, RZ, RZ ;  /* 0x000000ffff0c7224 */ /* 0x002fe400078e00ff */
[----:B--2---:R-:W-:-:S04]  /*28a0*/  IMAD.MOV R9, RZ, RZ, -R13 ;  /* 0x000000ffff097224 */ /* 0x004fc800078e0a0d */
[----:B------:R-:W-:-:S04]  /*28b0*/  IMAD R9, R9, R0, RZ ;  /* 0x0000000009097224 */ /* 0x000fc800078e02ff */
[----:B------:R-:W-:-:S06]  /*28c0*/  IMAD.HI.U32 R18, R13, R9, R12 ;  /* 0x000000090d127227 */ /* 0x000fcc00078e000c */
[----:B------:R-:W-:-:S05]  /*28d0*/  IMAD.HI.U32 R18, R18, R7, RZ ;  /* 0x0000000712127227 */ /* 0x000fca00078e00ff */
[----:B------:R-:W-:-:S05]  /*28e0*/  IADD3 R9, PT, PT, -R18, RZ, RZ ;  /* 0x000000ff12097210 */ /* 0x000fca0007ffe1ff */
[----:B------:R-:W-:-:S05]  /*28f0*/  IMAD R7, R0, R9, R7 ;  /* 0x0000000900077224 */ /* 0x000fca00078e0207 */
[----:B------:R-:W-:-:S13]  /*2900*/  ISETP.GE.U32.AND P1, PT, R7, R0, PT ;  /* 0x000000000700720c */ /* 0x000fda0003f26070 */
[----:B------:R-:W-:Y:S01]  /*2910*/  @P1 IMAD.IADD R7, R7, 0x1, -R0 ;  /* 0x0000000107071824 */ /* 0x000fe200078e0a00 */
[----:B------:R-:W-:-:S04]  /*2920*/  @P1 IADD3 R18, PT, PT, R18, 0x1, RZ ;  /* 0x0000000112121810 */ /* 0x000fc80007ffe0ff */
[----:B------:R-:W-:Y:S01]  /*2930*/  ISETP.GE.U32.AND P2, PT, R7, R0, PT ;  /* 0x000000000700720c */ /* 0x000fe20003f46070 */
[----:B------:R-:W-:-:S12]  /*2940*/  IMAD.MOV.U32 R7, RZ, RZ, R5 ;  /* 0x000000ffff077224 */ /* 0x000fd800078e0005 */
[----:B------:R-:W-:Y:S01]  /*2950*/  @P2 VIADD R18, R18, 0x1 ;  /* 0x0000000112122836 */ /* 0x000fe20000000000 */
[----:B------:R-:W-:-:S04]  /*2960*/  @!P3 LOP3.LUT R18, RZ, R0, RZ, 0x33, !PT ;  /* 0x00000000ff12b212 */ /* 0x000fc800078e33ff */
[----:B------:R-:W-:-:S04]  /*2970*/  IADD3 R3, PT, PT, R3, R18, RZ ;  /* 0x0000001203037210 */ /* 0x000fc80007ffe0ff */
[C---:B------:R-:W-:Y:S01]  /*2980*/  ISETP.GE.U32.AND P1, PT, R3.reuse, 0x3, PT ;  /* 0x000000030300780c */ /* 0x040fe20003f26070 */
[----:B------:R-:W-:-:S05]  /*2990*/  VIADD R12, R3, 0x1 ;  /* 0x00000001030c7836 */ /* 0x000fca0000000000 */
[----:B------:R-:W-:-:S04]  /*29a0*/  LOP3.LUT R9, R12, 0x3, RZ, 0xc0, !PT ;  /* 0x000000030c097812 */ /* 0x000fc800078ec0ff */
[----:B------:R-:W-:-:S03]  /*29b0*/  ISETP.NE.AND P2, PT, R9, RZ, PT ;  /* 0x000000ff0900720c */ /* 0x000fc60003f45270 */
[----:B------:R-:W-:Y:S10]  /*29c0*/  @!P1 BRA `(.L_x_1494) ;  /* 0x0000000400e49947 */ /* 0x000ff40003800000 */
[C---:B------:R-:W-:Y:S01]  /*29d0*/  LEA R15, R0.reuse, R5, 0x1 ;  /* 0x00000005000f7211 */ /* 0x040fe200078e08ff */
[----:B------:R-:W-:Y:S01]  /*29e0*/  IMAD R25, R0, 0x3, R5 ;  /* 0x0000000300197824 */ /* 0x000fe200078e0205 */
[----:B------:R-:W-:Y:S01]  /*29f0*/  LOP3.LUT R3, R12, 0xfffffffc, RZ, 0xc0, !PT ;  /* 0xfffffffc0c037812 */ /* 0x000fe200078ec0ff */
[-CC-:B------:R-:W-:Y:S01]  /*2a00*/  IMAD R27, R27, R21.reuse, R8.reuse ;  /* 0x000000151b1b7224 */ /* 0x180fe200078e0208 */
[-C--:B------:R-:W-:Y:S01]  /*2a10*/  ISETP.GE.AND P3, PT, R8, R21.reuse, PT ;  /* 0x000000150800720c */ /* 0x080fe20003f66270 */
[-C--:B------:R-:W-:Y:S01]  /*2a20*/  IMAD R12, R0, R21.reuse, RZ ;  /* 0x00000015000c7224 */ /* 0x080fe200078e02ff */
[----:B------:R-:W-:Y:S01]  /*2a30*/  MOV R22, RZ ;  /* 0x000000ff00167202 */ /* 0x000fe20000000f00 */
[-CC-:B------:R-:W-:Y:S01]  /*2a40*/  IMAD R15, R15, R21.reuse, R8.reuse ;  /* 0x000000150f0f7224 */ /* 0x180fe200078e0208 */
[----:B------:R-:W-:Y:S01]  /*2a50*/  IADD3 R3, PT, PT, -R3, RZ, RZ ;  /* 0x000000ff03037210 */ /* 0x000fe20007ffe1ff */
[-CC-:B------:R-:W-:Y:S02]  /*2a60*/  IMAD R25, R25, R21.reuse, R8.reuse ;  /* 0x0000001519197224 */ /* 0x180fe400078e0208 */
[----:B------:R-:W-:-:S02]  /*2a70*/  IMAD R13, R5, R21, R8 ;  /* 0x00000015050d7224 */ /* 0x000fc400078e0208 */
[----:B------:R-:W-:Y:S02]  /*2a80*/  IMAD.MOV.U32 R26, RZ, RZ, RZ ;  /* 0x000000ffff1a7224 */ /* 0x000fe400078e00ff */
[----:B------:R-:W-:-:S07]  /*2a90*/  IMAD.MOV.U32 R7, RZ, RZ, R5 ;  /* 0x000000ffff077224 */ /* 0x000fce00078e0005 */
.L_x_1495:
[----:B------:R-:W1:Y:S01]  /*2aa0*/  @!P3 LDC.64 R18, c[0x0][0x398] ;  /* 0x0000e600ff12bb82 */ /* 0x000e620000000a00 */
[----:B------:R-:W-:Y:S02]  /*2ab0*/  IMAD.MOV.U32 R14, RZ, RZ, RZ ;  /* 0x000000ffff0e7224 */ /* 0x000fe400078e00ff */
[----:B------:R-:W-:-:S05]  /*2ac0*/  @!P3 IMAD.WIDE R20, R13, 0x4, R16 ;  /* 0x000000040d14b825 */ /* 0x000fca00078e0210 */
[----:B------:R2:W3:Y:S01]  /*2ad0*/  @!P3 LDG.E.STRONG.SYS R14, desc[UR12][R20.64] ;  /* 0x0000000c140eb981 */ /* 0x0004e2000c1f5900 */
[----:B-1----:R-:W-:Y:S01]  /*2ae0*/  @!P3 IMAD.WIDE R28, R13, 0x4, R18 ;  /* 0x000000040d1cb825 */ /* 0x002fe200078e0212 */
[----:B------:R-:W-:-:S06]  /*2af0*/  MOV R19, RZ ;  /* 0x000000ff00137202 */ /* 0x000fcc0000000f00 */
[----:B------:R-:W4:Y:S01]  /*2b00*/  @!P3 LDG.E.STRONG.SYS R19, desc[UR12][R28.64] ;  /* 0x0000000c1c13b981 */ /* 0x000f22000c1f5900 */
[----:B--2---:R-:W-:Y:S01]  /*2b10*/  HFMA2 R21, -RZ, RZ, 0, 0 ;  /* 0x00000000ff157431 */ /* 0x004fe200000001ff */
[----:B---3--:R-:W-:Y:S01]  /*2b20*/  I2FP.F32.S32 R18, R14 ;  /* 0x0000000e00127245 */ /* 0x008fe20000201400 */
[----:B------:R-:W-:Y:S01]  /*2b30*/  IMAD.IADD R14, R14, 0x1, R26 ;  /* 0x000000010e0e7824 */ /* 0x000fe200078e021a */
[----:B------:R-:W-:Y:S01]  /*2b40*/  I2FP.F32.S32 R26, R26 ;  /* 0x0000001a001a7245 */ /* 0x000fe20000201400 */
[----:B----4-:R-:W-:Y:S02]  /*2b50*/  FADD.FTZ R24, -R19, R22 ;  /* 0x0000001613187221 */ /* 0x010fe40000010100 */
[----:B------:R-:W-:Y:S02]  /*2b60*/  FMUL.FTZ R19, R18, R19 ;  /* 0x0000001312137220 */ /* 0x000fe40000410000 */
[----:B------:R-:W-:Y:S02]  /*2b70*/  FMUL.FTZ R24, R24, R24 ;  /* 0x0000001818187220 */ /* 0x000fe40000410000 */
[----:B------:R-:W-:-:S02]  /*2b80*/  FFMA.FTZ R22, R26, R22, R19 ;  /* 0x000000161a167223 */ /* 0x000fc40000010013 */
[----:B------:R-:W-:Y:S01]  /*2b90*/  FMUL.FTZ R29, R18, R24 ;  /* 0x00000018121d7220 */ /* 0x000fe20000410000 */
[----:B------:R-:W-:-:S05]  /*2ba0*/  @!P3 IMAD.WIDE R18, R13, 0x4, R10 ;  /* 0x000000040d12b825 */ /* 0x000fca00078e020a */
[----:B------:R1:W2:Y:S01]  /*2bb0*/  @!P3 LDG.E.STRONG.SYS R21, desc[UR12][R18.64] ;  /* 0x0000000c1215b981 */ /* 0x0002a2000c1f5900 */
[----:B------:R-:W-:Y:S01]  /*2bc0*/  VIMNMX R20, PT, PT, R14, 0x1, !PT ;  /* 0x000000010e147848 */ /* 0x000fe20007fe0100 */
[----:B------:R-:W-:-:S03]  /*2bd0*/  FMUL.FTZ R29, R26, R29 ;  /* 0x0000001d1a1d7220 */ /* 0x000fc60000410000 */
[----:B------:R-:W-:Y:S01]  /*2be0*/  I2FP.F32.U32 R24, R20 ;  /* 0x0000001400187245 */ /* 0x000fe20000201000 */
[----:B------:R-:W-:Y:S01]  /*2bf0*/  IMAD.MOV.U32 R20, RZ, RZ, RZ ;  /* 0x000000ffff147224 */ /* 0x000fe200078e00ff */
[----:B-1----:R-:W1:Y:S04]  /*2c00*/  @!P3 LDC.64 R18, c[0x0][0x398] ;  /* 0x0000e600ff12bb82 */ /* 0x002e680000000a00 */
[----:B------:R-:W2:Y:S01]  /*2c10*/  MUFU.RCP R24, R24 ;  /* 0x0000001800187308 */ /* 0x000ea20000001000 */
[----:B------:R-:W-:Y:S01]  /*2c20*/  MOV R26, RZ ;  /* 0x000000ff001a7202 */ /* 0x000fe20000000f00 */
[----:B-1----:R-:W-:-:S04]  /*2c30*/  @!P3 IMAD.WIDE R18, R27, 0x4, R18 ;  /* 0x000000041b12b825 */ /* 0x002fc800078e0212 */
[----:B--2---:R-:W-:Y:S01]  /*2c40*/  FFMA.FTZ R21, R24, R29, R21 ;  /* 0x0000001d18157223 */ /* 0x004fe20000010015 */
[----:B------:R-:W-:-:S05]  /*2c50*/  @!P3 IMAD.WIDE R28, R27, 0x4, R16 ;  /* 0x000000041b1cb825 */ /* 0x000fca00078e0210 */
[----:B------:R1:W2:Y:S01]  /*2c60*/  @!P3 LDG.E.STRONG.SYS R20, desc[UR12][R28.64] ;  /* 0x0000000c1c14b981 */ /* 0x0002a2000c1f5900 */
[----:B------:R-:W-:-:S03]  /*2c70*/  FMUL.FTZ R22, R24, R22 ;  /* 0x0000001618167220 */ /* 0x000fc60000410000 */
[----:B------:R2:W3:Y:S01]  /*2c80*/  @!P3 LDG.E.STRONG.SYS R26, desc[UR12][R18.64] ;  /* 0x0000000c121ab981 */ /* 0x0004e2000c1f5900 */
[----:B-1----:R-:W-:Y:S02]  /*2c90*/  I2FP.F32.S32 R29, R14 ;  /* 0x0000000e001d7245 */ /* 0x002fe40000201400 */
[----:B--2---:R-:W-:Y:S01]  /*2ca0*/  I2FP.F32.S32 R19, R20 ;  /* 0x0000001400137245 */ /* 0x004fe20000201400 */
[----:B------:R-:W-:Y:S02]  /*2cb0*/  IMAD.IADD R20, R14, 0x1, R20 ;  /* 0x000000010e147824 */ /* 0x000fe400078e0214 */
[----:B---3--:R-:W-:Y:S02]  /*2cc0*/  FADD.FTZ R24, R22, -R26 ;  /* 0x8000001a16187221 */ /* 0x008fe40000010000 */
[----:B------:R-:W-:Y:S02]  /*2cd0*/  FMUL.FTZ R26, R19, R26 ;  /* 0x0000001a131a7220 */ /* 0x000fe40000410000 */
[----:B------:R-:W-:-:S02]  /*2ce0*/  FMUL.FTZ R24, R24, R24 ;  /* 0x0000001818187220 */ /* 0x000fc40000410000 */
[----:B------:R-:W-:Y:S01]  /*2cf0*/  FFMA.FTZ R14, R22, R29, R26 ;  /* 0x0000001d160e7223 */ /* 0x000fe2000001001a */
[----:B------:R-:W-:Y:S02]  /*2d00*/  HFMA2 R26, -RZ, RZ, 0, 0 ;  /* 0x00000000ff1a7431 */ /* 0x000fe400000001ff */
[----:B------:R-:W-:-:S04]  /*2d10*/  FMUL.FTZ R24, R19, R24 ;  /* 0x0000001813187220 */ /* 0x000fc80000410000 */
[----:B------:R-:W-:Y:S01]  /*2d20*/  FMUL.FTZ R22, R29, R24 ;  /* 0x000000181d167220 */ /* 0x000fe20000410000 */
[----:B------:R-:W-:-:S05]  /*2d30*/  @!P3 IMAD.WIDE R28, R27, 0x4, R10 ;  /* 0x000000041b1cb825 */ /* 0x000fca00078e020a */
[----:B------:R1:W2:Y:S01]  /*2d40*/  @!P3 LDG.E.STRONG.SYS R26, desc[UR12][R28.64] ;  /* 0x0000000c1c1ab981 */ /* 0x0002a2000c1f5900 */
[----:B------:R-:W-:Y:S01]  /*2d50*/  VIMNMX R18, PT, PT, R20, 0x1, !PT ;  /* 0x0000000114127848 */ /* 0x000fe20007fe0100 */
[----:B------:R-:W-:Y:S01]  /*2d60*/  FADD.FTZ R21, R21, R23 ;  /* 0x0000001715157221 */ /* 0x000fe20000010000 */
[----:B------:R-:W-:Y:S02]  /*2d70*/  IMAD.MOV.U32 R24, RZ, RZ, RZ ;  /* 0x000000ffff187224 */ /* 0x000fe400078e00ff */
[----:B-1----:R-:W-:Y:S02]  /*2d80*/  I2FP.F32.U32 R28, R18 ;  /* 0x00000012001c7245 */ /* 0x002fe40000201000 */
[----:B------:R-:W1:Y:S02]  /*2d90*/  @!P3 LDC.64 R18, c[0x0][0x398] ;  /* 0x0000e600ff12bb82 */ /* 0x000e640000000a00 */
[----:B------:R-:W2:Y:S01]  /*2da0*/  MUFU.RCP R29, R28 ;  /* 0x0000001c001d7308 */ /* 0x000ea20000001000 */
[----:B-1----:R-:W-:-:S04]  /*2db0*/  @!P3 IMAD.WIDE R18, R15, 0x4, R18 ;  /* 0x000000040f12b825 */ /* 0x002fc800078e0212 */
[C---:B--2---:R-:W-:Y:S01]  /*2dc0*/  FFMA.FTZ R26, R29.reuse, R22, R26 ;  /* 0x000000161d1a7223 */ /* 0x044fe2000001001a */
[----:B------:R-:W-:Y:S01]  /*2dd0*/  FMUL.FTZ R29, R29, R14 ;  /* 0x0000000e1d1d7220 */ /* 0x000fe20000410000 */
[----:B------:R-:W-:Y:S01]  /*2de0*/  @!P3 IMAD.WIDE R22, R15, 0x4, R16 ;  /* 0x000000040f16b825 */ /* 0x000fe200078e0210 */
[----:B------:R-:W-:-:S04]  /*2df0*/  MOV R14, RZ ;  /* 0x000000ff000e7202 */ /* 0x000fc80000000f00 */
[----:B------:R1:W2:Y:S04]  /*2e00*/  @!P3 LDG.E.STRONG.SYS R24, desc[UR12][R22.64] ;  /* 0x0000000c1618b981 */ /* 0x0002a8000c1f5900 */
[----:B------:R2:W3:Y:S01]  /*2e10*/  @!P3 LDG.E.STRONG.SYS R14, desc[UR12][R18.64] ;  /* 0x0000000c120eb981 */ /* 0x0004e2000c1f5900 */
[----:B-1----:R-:W-:Y:S01]  /*2e20*/  @!P3 IMAD.WIDE R22, R15, 0x4, R10 ;  /* 0x000000040f16b825 */ /* 0x002fe200078e020a */
[----:B--2---:R-:W-:-:S03]  /*2e30*/  I2FP.F32.S32 R19, R24 ;  /* 0x0000001800137245 */ /* 0x004fc60000201400 */
[----:B---3--:R-:W-:-:S04]  /*2e40*/  FADD.FTZ R28, R29, -R14 ;  /* 0x8000000e1d1c7221 */ /* 0x008fc80000010000 */
[----:B------:R-:W-:Y:S01]  /*2e50*/  FMUL.FTZ R18, R28, R28 ;  /* 0x0000001c1c127220 */ /* 0x000fe20000410000 */
[C---:B------:R-:W-:Y:S01]  /*2e60*/  FMUL.FTZ R28, R19.reuse, R14 ;  /* 0x0000000e131c7220 */ /* 0x040fe20000410000 */
[----:B------:R-:W-:Y:S01]  /*2e70*/  IMAD.IADD R14, R20, 0x1, R24 ;  /* 0x00000001140e7824 */ /* 0x000fe200078e0218 */
[----:B------:R-:W-:Y:S01]  /*2e80*/  I2FP.F32.S32 R20, R20 ;  /* 0x0000001400147245 */ /* 0x000fe20000201400 */
[----:B------:R-:W-:-:S04]  /*2e90*/  FMUL.FTZ R19, R19, R18 ;  /* 0x0000001213137220 */ /* 0x000fc80000410000 */
[----:B------:R-:W-:Y:S01]  /*2ea0*/  FFMA.FTZ R24, R29, R20, R28 ;  /* 0x000000141d187223 */ /* 0x000fe2000001001c */
[----:B------:R-:W-:Y:S02]  /*2eb0*/  CS2R R28, SRZ ;  /* 0x00000000001c7805 */ /* 0x000fe4000001ff00 */
[----:B------:R-:W-:Y:S01]  /*2ec0*/  VIMNMX R18, PT, PT, R14, 0x1, !PT ;  /* 0x000000010e127848 */ /* 0x000fe20007fe0100 */
[----:B------:R-:W-:-:S03]  /*2ed0*/  FMUL.FTZ R20, R20, R19 ;  /* 0x0000001314147220 */ /* 0x000fc60000410000 */
[----:B------:R1:W2:Y:S01]  /*2ee0*/  @!P3 LDG.E.STRONG.SYS R28, desc[UR12][R22.64] ;  /* 0x0000000c161cb981 */ /* 0x0002a2000c1f5900 */
[----:B------:R-:W-:Y:S01]  /*2ef0*/  I2FP.F32.U32 R18, R18 ;  /* 0x0000001200127245 */ /* 0x000fe20000201000 */
[----:B------:R-:W-:-:S03]  /*2f00*/  FADD.FTZ R26, R21, R26 ;  /* 0x0000001a151a7221 */ /* 0x000fc60000010000 */
[----:B-1----:R1:W3:Y:S02]  /*2f10*/  MUFU.RCP R23, R18 ;  /* 0x0000001200177308 */ /* 0x0022e40000001000 */
[----:B-1----:R-:W-:-:S05]  /*2f20*/  @!P3 IMAD.WIDE R18, R25, 0x4, R16 ;  /* 0x000000041912b825 */ /* 0x002fca00078e0210 */
[----:B------:R1:W4:Y:S02]  /*2f30*/  @!P3 LDG.E.STRONG.SYS R29, desc[UR12][R18.64] ;  /* 0x0000000c121db981 */ /* 0x000324000c1f5900 */
[----:B-1----:R-:W-:Y:S01]  /*2f40*/  CS2R R18, SRZ ;  /* 0x0000000000127805 */ /* 0x002fe2000001ff00 */
[C---:B---3--:R-:W-:Y:S01]  /*2f50*/  FMUL.FTZ R24, R23.reuse, R24 ;  /* 0x0000001817187220 */ /* 0x048fe20000410000 */
[----:B--2---:R-:W-:Y:S02]  /*2f60*/  FFMA.FTZ R28, R23, R20, R28 ;  /* 0x00000014171c7223 */ /* 0x004fe4000001001c */
[----:B------:R-:W1:Y:S01]  /*2f70*/  @!P3 LDC.64 R20, c[0x0][0x398] ;  /* 0x0000e600ff14bb82 */ /* 0x000e620000000a00 */
[----:B------:R-:W-:-:S04]  /*2f80*/  @!P3 IMAD.WIDE R22, R25, 0x4, R10 ;  /* 0x000000041916b825 */ /* 0x000fc800078e020a */
[----:B-1----:R-:W-:-:S05]  /*2f90*/  @!P3 IMAD.WIDE R20, R25, 0x4, R20 ;  /* 0x000000041914b825 */ /* 0x002fca00078e0214 */
[----:B------:R1:W2:Y:S04]  /*2fa0*/  @!P3 LDG.E.STRONG.SYS R19, desc[UR12][R20.64] ;  /* 0x0000000c1413b981 */ /* 0x0002a8000c1f5900 */
[----:B------:R2:W3:Y:S01]  /*2fb0*/  @!P3 LDG.E.STRONG.SYS R18, desc[UR12][R22.64] ;  /* 0x0000000c1612b981 */ /* 0x0004e2000c1f5900 */
[----:B------:R-:W-:Y:S01]  /*2fc0*/  FADD.FTZ R28, R26, R28 ;  /* 0x0000001c1a1c7221 */ /* 0x000fe20000010000 */
[----:B----4-:R-:W-:-:S04]  /*2fd0*/  IADD3 R26, PT, PT, R14, R29, RZ ;  /* 0x0000001d0e1a7210 */ /* 0x010fc80007ffe0ff */
[----:B-1----:R-:W-:Y:S02]  /*2fe0*/  VIMNMX R20, PT, PT, R26, 0x1, !PT ;  /* 0x000000011a147848 */ /* 0x002fe40007fe0100 */
[----:B------:R-:W-:Y:S02]  /*2ff0*/  I2FP.F32.S32 R29, R29 ;  /* 0x0000001d001d7245 */ /* 0x000fe40000201400 */
[----:B------:R-:W-:Y:S01]  /*3000*/  I2FP.F32.U32 R20, R20 ;  /* 0x0000001400147245 */ /* 0x000fe20000201000 */
[----:B------:R-:W-:-:S03]  /*3010*/  VIADD R3, R3, 0x4 ;  /* 0x0000000403037836 */ /* 0x000fc60000000000 */
[----:B------:R-:W3:Y:S02]  /*3020*/  MUFU.RCP R21, R20 ;  /* 0x0000001400157308 */ /* 0x000ee40000001000 */
[----:B------:R-:W-:Y:S02]  /*3030*/  ISETP.NE.AND P1, PT, R3, RZ, PT ;  /* 0x000000ff0300720c */ /* 0x000fe40003f25270 */
[----:B------:R-:W-:Y:S01]  /*3040*/  I2FP.F32.S32 R14, R14 ;  /* 0x0000000e000e7245 */ /* 0x000fe20000201400 */
[----:B------:R-:W-:Y:S05]  /*3050*/  YIELD ;  /* 0x0000000000007946 */ /* 0x000fea0003800000 */
[--C-:B------:R-:W-:Y:S01]  /*3060*/  IADD3 R7, PT, PT, R0, R7, R0.reuse ;  /* 0x0000000700077210 */ /* 0x100fe20007ffe000 */
[C---:B------:R-:W-:Y:S01]  /*3070*/  IMAD R27, R12.reuse, 0x4, R27 ;  /* 0x000000040c1b7824 */ /* 0x040fe200078e021b */
[C---:B------:R-:W-:Y:S01]  /*3080*/  LEA R13, R12.reuse, R13, 0x2 ;  /* 0x0000000d0c0d7211 */ /* 0x040fe200078e10ff */
[----:B------:R-:W-:Y:S01]  /*3090*/  IMAD R25, R12, 0x4, R25 ;  /* 0x000000040c197824 */ /* 0x000fe200078e0219 */
[----:B------:R-:W-:-:S02]  /*30a0*/  IADD3 R7, PT, PT, R0, R7, R0 ;  /* 0x0000000700077210 */ /* 0x000fc40007ffe000 */
[----:B------:R-:W-:Y:S01]  /*30b0*/  LEA R15, R12, R15, 0x2 ;  /* 0x0000000f0c0f7211 */ /* 0x000fe200078e10ff */
[----:B--2---:R-:W-:Y:S01]  /*30c0*/  FMUL.FTZ R23, R29, R19 ;  /* 0x000000131d177220 */ /* 0x004fe20000410000 */
[----:B------:R-:W-:-:S04]  /*30d0*/  FADD.FTZ R19, R24, -R19 ;  /* 0x8000001318137221 */ /* 0x000fc80000010000 */
[----:B------:R-:W-:-:S04]  /*30e0*/  FMUL.FTZ R19, R19, R19 ;  /* 0x0000001313137220 */ /* 0x000fc80000410000 */
[----:B------:R-:W-:-:S04]  /*30f0*/  FMUL.FTZ R19, R29, R19 ;  /* 0x000000131d137220 */ /* 0x000fc80000410000 */
[----:B------:R-:W-:Y:S01]  /*3100*/  FMUL.FTZ R19, R14, R19 ;  /* 0x000000130e137220 */ /* 0x000fe20000410000 */
[----:B------:R-:W-:-:S03]  /*3110*/  FFMA.FTZ R24, R24, R14, R23 ;  /* 0x0000000e18187223 */ /* 0x000fc60000010017 */
[C---:B---3--:R-:W-:Y:S01]  /*3120*/  FFMA.FTZ R19, R21.reuse, R19, R18 ;  /* 0x0000001315137223 */ /* 0x048fe20000010012 */
[----:B------:R-:W-:-:S03]  /*3130*/  FMUL.FTZ R22, R21, R24 ;  /* 0x0000001815167220 */ /* 0x000fc60000410000 */
[----:B------:R-:W-:Y:S01]  /*3140*/  FADD.FTZ R23, R28, R19 ;  /* 0x000000131c177221 */ /* 0x000fe20000010000 */
[----:B------:R-:W-:Y:S06]  /*3150*/  @P1 BRA `(.L_x_1495) ;  /* 0xfffffff800501947 */ /* 0x000fec000383ffff */
.L_x_1494:
[----:B0-----:R-:W-:Y:S05]  /*3160*/  BSYNC B1 ;  /* 0x0000000000017941 */ /* 0x001fea0003800000 */
.L_x_1493:
[----:B------:R-:W-:Y:S05]  /*3170*/  @!P2 BRA `(.L_x_1492) ;  /* 0x000000000094a947 */ /* 0x000fea0003800000 */
[----:B------:R-:W0:Y:S01]  /*3180*/  LDCU UR4, c[0x0][0x3ac] ;  /* 0x00007580ff0477ac */ /* 0x000e220008000800 */
[----:B------:R-:W-:Y:S01]  /*3190*/  BSSY B1, `(.L_x_1496) ;  /* 0x0000022000017945 */ /* 0x000fe20003800000 */
[----:B------:R-:W-:Y:S02]  /*31a0*/  IADD3 R9, PT, PT, -R9, RZ, RZ ;  /* 0x000000ff09097210 */ /* 0x000fe40007ffe1ff */
[----:B0-----:R-:W-:Y:S01]  /*31b0*/  ISETP.GE.AND P2, PT, R8, UR4, PT ;  /* 0x0000000408007c0c */ /* 0x001fe2000bf46270 */
[----:B------:R-:W-:-:S12]  /*31c0*/  IMAD R3, R7, UR4, R8 ;  /* 0x0000000407037c24 */ /* 0x000fd8000f8e0208 */
.L_x_1497:
[----:B------:R-:W0:Y:S01]  /*31d0*/  @!P2 LDC.64 R12, c[0x0][0x398] ;  /* 0x0000e600ff0cab82 */ /* 0x000e220000000a00 */
[----:B------:R-:W-:Y:S02]  /*31e0*/  IMAD.MOV.U32 R7, RZ, RZ, RZ ;  /* 0x000000ffff077224 */ /* 0x000fe400078e00ff */
[----:B------:R-:W-:-:S05]  /*31f0*/  @!P2 IMAD.WIDE R14, R3, 0x4, R16 ;  /* 0x00000004030ea825 */ /* 0x000fca00078e0210 */
[----:B------:R-:W2:Y:S01]  /*3200*/  @!P2 LDG.E.STRONG.SYS R7, desc[UR12][R14.64] ;  /* 0x0000000c0e07a981 */ /* 0x000ea2000c1f5900 */
[----:B------:R-:W-:Y:S01]  /*3210*/  CS2R R20, SRZ ;  /* 0x0000000000147805 */ /* 0x000fe2000001ff00 */
[----:B0-----:R-:W-:-:S05]  /*3220*/  @!P2 IMAD.WIDE R12, R3, 0x4, R12 ;  /* 0x00000004030ca825 */ /* 0x001fca00078e020c */
[----:B------:R0:W3:Y:S01]  /*3230*/  @!P2 LDG.E.STRONG.SYS R21, desc[UR12][R12.64] ;  /* 0x0000000c0c15a981 */ /* 0x0000e2000c1f5900 */
[----:B------:R-:W-:-:S05]  /*3240*/  @!P2 IMAD.WIDE R18, R3, 0x4, R10 ;  /* 0x000000040312a825 */ /* 0x000fca00078e020a */
[----:B------:R-:W4:Y:S01]  /*3250*/  @!P2 LDG.E.STRONG.SYS R20, desc[UR12][R18.64] ;  /* 0x0000000c1214a981 */ /* 0x000f22000c1f5900 */
[----:B------:R-:W-:Y:S01]  /*3260*/  VIADD R9, R9, 0x1 ;  /* 0x0000000109097836 */ /* 0x000fe20000000000 */
[----:B------:R-:W-:Y:S05]  /*3270*/  YIELD ;  /* 0x0000000000007946 */ /* 0x000fea0003800000 */
[----:B------:R-:W-:Y:S01]  /*3280*/  ISETP.NE.AND P1, PT, R9, RZ, PT ;  /* 0x000000ff0900720c */ /* 0x000fe20003f25270 */
[----:B------:R-:W-:Y:S01]  /*3290*/  IMAD R3, R0, UR6, R3 ;  /* 0x0000000600037c24 */ /* 0x000fe2000f8e0203 */
[-C--:B0-----:R-:W-:Y:S02]  /*32a0*/  I2FP.F32.S32 R12, R26.reuse ;  /* 0x0000001a000c7245 */ /* 0x081fe40000201400 */
[----:B--2---:R-:W-:-:S02]  /*32b0*/  IADD3 R24, PT, PT, R7, R26, RZ ;  /* 0x0000001a07187210 */ /* 0x004fc40007ffe0ff */
[----:B------:R-:W-:Y:S02]  /*32c0*/  I2FP.F32.S32 R28, R7 ;  /* 0x00000007001c7245 */ /* 0x000fe40000201400 */
[----:B------:R-:W-:Y:S02]  /*32d0*/  VIMNMX R25, PT, PT, R24, 0x1, !PT ;  /* 0x0000000118197848 */ /* 0x000fe40007fe0100 */
[----:B------:R-:W-:Y:S02]  /*32e0*/  MOV R26, R24 ;  /* 0x00000018001a7202 */ /* 0x000fe40000000f00 */
[----:B------:R-:W-:-:S06]  /*32f0*/  I2FP.F32.U32 R25, R25 ;  /* 0x0000001900197245 */ /* 0x000fcc0000201000 */
[----:B------:R-:W0:Y:S01]  /*3300*/  MUFU.RCP R25, R25 ;  /* 0x0000001900197308 */ /* 0x000e220000001000 */
[----:B---3--:R-:W-:Y:S01]  /*3310*/  FADD.FTZ R14, -R21, R22 ;  /* 0x00000016150e7221 */ /* 0x008fe20000010100 */
[----:B------:R-:W-:-:S03]  /*3320*/  FMUL.FTZ R21, R28, R21 ;  /* 0x000000151c157220 */ /* 0x000fc60000410000 */
[----:B------:R-:W-:Y:S01]  /*3330*/  FMUL.FTZ R7, R14, R14 ;  /* 0x0000000e0e077220 */ /* 0x000fe20000410000 */
[----:B------:R-:W-:-:S03]  /*3340*/  FFMA.FTZ R22, R12, R22, R21 ;  /* 0x000000160c167223 */ /* 0x000fc60000010015 */
[----:B------:R-:W-:Y:S01]  /*3350*/  FMUL.FTZ R7, R28, R7 ;  /* 0x000000071c077220 */ /* 0x000fe20000410000 */
[----:B0-----:R-:W-:-:S03]  /*3360*/  FMUL.FTZ R22, R25, R22 ;  /* 0x0000001619167220 */ /* 0x001fc60000410000 */
[----:B------:R-:W-:-:S04]  /*3370*/  FMUL.FTZ R7, R12, R7 ;  /* 0x000000070c077220 */ /* 0x000fc80000410000 */
[----:B----4-:R-:W-:-:S04]  /*3380*/  FFMA.FTZ R20, R25, R7, R20 ;  /* 0x0000000719147223 */ /* 0x010fc80000010014 */
[----:B------:R-:W-:Y:S01]  /*3390*/  FADD.FTZ R23, R20, R23 ;  /* 0x0000001714177221 */ /* 0x000fe20000010000 */
[----:B------:R-:W-:Y:S06]  /*33a0*/  @P1 BRA `(.L_x_1497) ;  /* 0xfffffffc00881947 */ /* 0x000fec000383ffff */
[----:B------:R-:W-:Y:S05]  /*33b0*/  BSYNC B1 ;  /* 0x0000000000017941 */ /* 0x000fea0003800000 */
.L_x_1496:
[----:B------:R-:W-:-:S07]  /*33c0*/  IMAD.MOV.U32 R26, RZ, RZ, R24 ;  /* 0x000000ffff1a7224 */ /* 0x000fce00078e0018 */
.L_x_1492:
[----:B0-----:R-:W-:Y:S05]  /*33d0*/  BSYNC B0 ;  /* 0x0000000000007941 */ /* 0x001fea0003800000 */
.L_x_1491:
[----:B------:R-:W-:-:S13]  /*33e0*/  ISETP.GE.U32.AND P1, PT, R0, 0x2, PT ;  /* 0x000000020000780c */ /* 0x000fda0003f26070 */
[----:B------:R-:W-:Y:S05]  /*33f0*/  @!P1 BRA `(.L_x_1498) ;  /* 0x0000001400ec9947 */ /* 0x000fea0003800000 */
[----:B------:R-:W-:Y:S01]  /*3400*/  LOP3.LUT R10, R0, 0x7fe, RZ, 0xc0, !PT ;  /* 0x000007fe000a7812 */ /* 0x000fe200078ec0ff */
[----:B------:R-:W-:Y:S05]  /*3410*/  WARPSYNC.ALL ;  /* 0x0000000000007948 */ /* 0x000fea0003800000 */
[----:B------:R-:W-:Y:S01]  /*3420*/  ISETP.GE.U32.AND P2, PT, R5, R10, PT ;  /* 0x0000000a0500720c */ /* 0x000fe20003f46070 */
[----:B------:R-:W-:Y:S01]  /*3430*/  BSSY.RECONVERGENT B0, `(.L_x_1499) ;  /* 0x0000022000007945 */ /* 0x000fe20003800200 */
        /* <DEDUP_REMOVED lines=20> */
[C---:B--2---:R-:W-:Y:S01]  /*3580*/  FADD.FTZ R13, R22.reuse, -R7 ;  /* 0x80000007160d7221 */ /* 0x044fe20000010000 */
[----:B------:R-:W-:Y:S01]  /*3590*/  I2FP.F32.S32 R3, R26 ;  /* 0x0000001a00037245 */ /* 0x000fe20000201400 */
[----:B------:R-:W-:Y:S01]  /*35a0*/  FMUL.FTZ R7, R7, R14 ;  /* 0x0000000e07077220 */ /* 0x000fe20000410000 */
[----:B------:R-:W-:Y:S01]  /*35b0*/  I2FP.F32.U32 R12, R12 ;  /* 0x0000000c000c7245 */ /* 0x000fe20000201000 */
[----:B------:R-:W-:Y:S01]  /*35c0*/  FMUL.FTZ R13, R13, R13 ;  /* 0x0000000d0d0d7220 */ /* 0x000fe20000410000 */
[----:B0-----:R-:W-:Y:S02]  /*35d0*/  IMAD.MOV.U32 R26, RZ, RZ, R11 ;  /* 0x000000ffff1a7224 */ /* 0x001fe400078e000b */
[----:B------:R-:W-:Y:S01]  /*35e0*/  FFMA.FTZ R7, R22, R3, R7 ;  /* 0x0000000316077223 */ /* 0x000fe20000010007 */
[----:B------:R-:W-:Y:S01]  /*35f0*/  FMUL.FTZ R16, R14, R13 ;  /* 0x0000000d0e107220 */ /* 0x000fe20000410000 */
[----:B------:R-:W3:Y:S03]  /*3600*/  MUFU.RCP R12, R12 ;  /* 0x0000000c000c7308 */ /* 0x000ee60000001000 */
[----:B------:R-:W-:-:S04]  /*3610*/  FMUL.FTZ R16, R3, R16 ;  /* 0x0000001003107220 */ /* 0x000fc80000410000 */
[C---:B---3--:R-:W-:Y:S01]  /*3620*/  FFMA.FTZ R16, R12.reuse, R16, R9 ;  /* 0x000000100c107223 */ /* 0x048fe20000010009 */
[----:B------:R-:W-:-:S03]  /*3630*/  FMUL.FTZ R22, R12, R7 ;  /* 0x000000070c167220 */ /* 0x000fc60000410000 */
[----:B------:R-:W-:-:S07]  /*3640*/  FADD.FTZ R23, R23, R16 ;  /* 0x0000001017177221 */ /* 0x000fce0000010000 */
.L_x_1500:
[----:B------:R-:W-:Y:S05]  /*3650*/  BSYNC.RECONVERGENT B0 ;  /* 0x0000000000007941 */ /* 0x000fea0003800200 */
.L_x_1499:
        /* <DEDUP_REMOVED lines=14> */
[----:B------:R-:W-:Y:S01]  /*3740*/  IMAD R9, R10, UR10, RZ ;  /* 0x0000000a0a097c24 */ /* 0x000fe2000f8e02ff */
[----:B------:R-:W-:-:S03]  /*3750*/  I2FP.F32.S32 R16, R26 ;  /* 0x0000001a00107245 */ /* 0x000fc60000201400 */
[C---:B------:R-:W-:Y:S01]  /*3760*/  IMAD R3, R9.reuse, 0x4, R6 ;  /* 0x0000000409037824 */ /* 0x040fe200078e0206 */
[C---:B------:R-:W-:Y:S02]  /*3770*/  LEA R7, R9.reuse, R2, 0x2 ;  /* 0x0000000209077211 */ /* 0x040fe400078e10ff */
[----:B------:R-:W-:-:S03]  /*3780*/  LEA R9, R9, R4, 0x2 ;  /* 0x0000000409097211 */ /* 0x000fc600078e10ff */
[----:B------:R-:W2:Y:S04]  /*3790*/  LDS R3, [R3] ;  /* 0x0000000003037984 */ /* 0x000ea80000000800 */
[----:B------:R-:W3:Y:S04]  /*37a0*/  LDS R7, [R7] ;  /* 0x0000000007077984 */ /* 0x000ee80000000800 */
[----:B------:R-:W4:Y:S01]  /*37b0*/  LDS R9, [R9] ;  /* 0x0000000009097984 */ /* 0x000f220000000800 */
[----:B--2---:R-:W-:Y:S01]  /*37c0*/  IMAD.IADD R11, R26, 0x1, R3 ;  /* 0x000000011a0b7824 */ /* 0x004fe200078e0203 */
[----:B------:R-:W-:Y:S01]  /*37d0*/  I2FP.F32.S32 R14, R3 ;  /* 0x00000003000e7245 */ /* 0x000fe20000201400 */
[----:B---3--:R-:W-:-:S03]  /*37e0*/  FADD.FTZ R13, R22, -R7 ;  /* 0x80000007160d7221 */ /* 0x008fc60000010000 */
[----:B------:R-:W-:Y:S01]  /*37f0*/  VIMNMX R12, PT, PT, R11, 0x1, !PT ;  /* 0x000000010b0c7848 */ /* 0x000fe20007fe0100 */
[----:B------:R-:W-:Y:S01]  /*3800*/  FMUL.FTZ R7, R7, R14 ;  /* 0x0000000e07077220 */ /* 0x000fe20000410000 */
[----:B01----:R-:W-:Y:S01]  /*3810*/  MOV R26, R11 ;  /* 0x0000000b001a7202 */ /* 0x003fe20000000f00 */
[----:B------:R-:W-:Y:S01]  /*3820*/  FMUL.FTZ R13, R13, R13 ;  /* 0x0000000d0d0d7220 */ /* 0x000fe20000410000 */
[----:B------:R-:W-:Y:S01]  /*3830*/  I2FP.F32.U32 R12, R12 ;  /* 0x0000000c000c7245 */ /* 0x000fe20000201000 */
[----:B------:R-:W-:Y:S02]  /*3840*/  FFMA.FTZ R7, R22, R16, R7 ;  /* 0x0000001016077223 */ /* 0x000fe40000010007 */
[----:B------:R-:W-:-:S03]  /*3850*/  FMUL.FTZ R13, R14, R13 ;  /* 0x0000000d0e0d7220 */ /* 0x000fc60000410000 */
[----:B------:R-:W4:Y:S01]  /*3860*/  MUFU.RCP R12, R12 ;  /* 0x0000000c000c7308 */ /* 0x000f220000001000 */
[----:B------:R-:W-:-:S04]  /*3870*/  FMUL.FTZ R13, R16, R13 ;  /* 0x0000000d100d7220 */ /* 0x000fc80000410000 */
[C---:B----4-:R-:W-:Y:S01]  /*3880*/  FFMA.FTZ R14, R12.reuse, R13, R9 ;  /* 0x0000000d0c0e7223 */ /* 0x050fe20000010009 */
[----:B------:R-:W-:-:S03]  /*3890*/  FMUL.FTZ R22, R12, R7 ;  /* 0x000000070c167220 */ /* 0x000fc60000410000 */
[----:B------:R-:W-:-:S07]  /*38a0*/  FADD.FTZ R23, R23, R14 ;  /* 0x0000000e17177221 */ /* 0x000fce0000010000 */
.L_x_1502:
[----:B------:R-:W-:Y:S05]  /*38b0*/  BSYNC.RECONVERGENT B0 ;  /* 0x0000000000007941 */ /* 0x000fea0003800200 */
.L_x_1501:
        /* <DEDUP_REMOVED lines=19> */
[----:B------:R-:W3:Y:S04]  /*39f0*/  LDS R3, [R3] ;  /* 0x0000000003037984 */ /* 0x000ee80000000800 */
[----:B------:R-:W4:Y:S04]  /*3a00*/  LDS R7, [R7] ;  /* 0x0000000007077984 */ /* 0x000f280000000800 */
[----:B------:R-:W5:Y:S01]  /*3a10*/  LDS R9, [R9] ;  /* 0x0000000009097984 */ /* 0x000f620000000800 */
[----:B---3--:R-:W-:Y:S01]  /*3a20*/  IMAD.IADD R11, R26, 0x1, R3 ;  /* 0x000000011a0b7824 */ /* 0x008fe200078e0203 */
[----:B------:R-:W-:Y:S01]  /*3a30*/  I2FP.F32.S32 R14, R3 ;  /* 0x00000003000e7245 */ /* 0x000fe20000201400 */
[----:B----4-:R-:W-:-:S03]  /*3a40*/  FADD.FTZ R13, R22, -R7 ;  /* 0x80000007160d7221 */ /* 0x010fc60000010000 */
[----:B------:R-:W-:Y:S01]  /*3a50*/  VIMNMX R12, PT, PT, R11, 0x1, !PT ;  /* 0x000000010b0c7848 */ /* 0x000fe20007fe0100 */
[----:B------:R-:W-:Y:S01]  /*3a60*/  FMUL.FTZ R7, R7, R14 ;  /* 0x0000000e07077220 */ /* 0x000fe20000410000 */
[----:B012---:R-:W-:Y:S01]  /*3a70*/  MOV R26, R11 ;  /* 0x0000000b001a7202 */ /* 0x007fe20000000f00 */
[----:B------:R-:W-:Y:S01]  /*3a80*/  FMUL.FTZ R13, R13, R13 ;  /* 0x0000000d0d0d7220 */ /* 0x000fe20000410000 */
[----:B------:R-:W-:Y:S01]  /*3a90*/  I2FP.F32.U32 R12, R12 ;  /* 0x0000000c000c7245 */ /* 0x000fe20000201000 */
[----:B------:R-:W-:Y:S02]  /*3aa0*/  FFMA.FTZ R7, R22, R16, R7 ;  /* 0x0000001016077223 */ /* 0x000fe40000010007 */
[----:B------:R-:W-:-:S03]  /*3ab0*/  FMUL.FTZ R13, R14, R13 ;  /* 0x0000000d0e0d7220 */ /* 0x000fc60000410000 */
[----:B------:R-:W5:Y:S01]  /*3ac0*/  MUFU.RCP R12, R12 ;  /* 0x0000000c000c7308 */ /* 0x000f620000001000 */
[----:B------:R-:W-:-:S04]  /*3ad0*/  FMUL.FTZ R13, R16, R13 ;  /* 0x0000000d100d7220 */ /* 0x000fc80000410000 */
[C---:B-----5:R-:W-:Y:S01]  /*3ae0*/  FFMA.FTZ R14, R12.reuse, R13, R9 ;  /* 0x0000000d0c0e7223 */ /* 0x060fe20000010009 */
[----:B------:R-:W-:-:S03]  /*3af0*/  FMUL.FTZ R22, R12, R7 ;  /* 0x000000070c167220 */ /* 0x000fc60000410000 */
[----:B------:R-:W-:-:S07]  /*3b00*/  FADD.FTZ R23, R23, R14 ;  /* 0x0000000e17177221 */ /* 0x000fce0000010000 */
.L_x_1504:
[----:B------:R-:W-:Y:S05]  /*3b10*/  BSYNC.RECONVERGENT B0 ;  /* 0x0000000000007941 */ /* 0x000fea0003800200 */
.L_x_1503:
        /* <DEDUP_REMOVED lines=19> */
[----:B------:R-:W4:Y:S04]  /*3c50*/  LDS R3, [R3] ;  /* 0x0000000003037984 */ /* 0x000f280000000800 */
[----:B------:R-:W5:Y:S04]  /*3c60*/  LDS R7, [R7] ;  /* 0x0000000007077984 */ /* 0x000f680000000800 */
[----:B------:R-:W0:Y:S01]  /*3c70*/  LDS R9, [R9] ;  /* 0x0000000009097984 */ /* 0x000e220000000800 */
[----:B----4-:R-:W-:Y:S01]  /*3c80*/  IMAD.IADD R11, R26, 0x1, R3 ;  /* 0x000000011a0b7824 */ /* 0x010fe200078e0203 */
[----:B------:R-:W-:Y:S01]  /*3c90*/  I2FP.F32.S32 R14, R3 ;  /* 0x00000003000e7245 */ /* 0x000fe20000201400 */
[----:B-----5:R-:W-:-:S03]  /*3ca0*/  FADD.FTZ R13, R22, -R7 ;  /* 0x80000007160d7221 */ /* 0x020fc60000010000 */
[----:B------:R-:W-:Y:S01]  /*3cb0*/  VIMNMX R12, PT, PT, R11, 0x1, !PT ;  /* 0x000000010b0c7848 */ /* 0x000fe20007fe0100 */
[----:B------:R-:W-:Y:S01]  /*3cc0*/  FMUL.FTZ R7, R7, R14 ;  /* 0x0000000e07077220 */ /* 0x000fe20000410000 */
[----:B0123--:R-:W-:Y:S01]  /*3cd0*/  MOV R26, R11 ;  /* 0x0000000b001a7202 */ /* 0x00ffe20000000f00 */
[----:B------:R-:W-:Y:S01]  /*3ce0*/  FMUL.FTZ R13, R13, R13 ;  /* 0x0000000d0d0d7220 */ /* 0x000fe20000410000 */
[----:B------:R-:W-:Y:S01]  /*3cf0*/  I2FP.F32.U32 R12, R12 ;  /* 0x0000000c000c7245 */ /* 0x000fe20000201000 */
[----:B------:R-:W-:Y:S02]  /*3d00*/  FFMA.FTZ R7, R22, R16, R7 ;  /* 0x0000001016077223 */ /* 0x000fe40000010007 */
[----:B------:R-:W-:-:S03]  /*3d10*/  FMUL.FTZ R13, R14, R13 ;  /* 0x0000000d0e0d7220 */ /* 0x000fc60000410000 */
[----:B------:R-:W0:Y:S01]  /*3d20*/  MUFU.RCP R12, R12 ;  /* 0x0000000c000c7308 */ /* 0x000e220000001000 */
[----:B------:R-:W-:-:S04]  /*3d30*/  FMUL.FTZ R13, R16, R13 ;  /* 0x0000000d100d7220 */ /* 0x000fc80000410000 */
[C---:B0-----:R-:W-:Y:S01]  /*3d40*/  FFMA.FTZ R14, R12.reuse, R13, R9 ;  /* 0x0000000d0c0e7223 */ /* 0x041fe20000010009 */
[----:B------:R-:W-:-:S03]  /*3d50*/  FMUL.FTZ R22, R12, R7 ;  /* 0x000000070c167220 */ /* 0x000fc60000410000 */
[----:B------:R-:W-:-:S07]  /*3d60*/  FADD.FTZ R23, R23, R14 ;  /* 0x0000000e17177221 */ /* 0x000fce0000010000 */
.L_x_1506:
[----:B------:R-:W-:Y:S05]  /*3d70*/  BSYNC.RECONVERGENT B0 ;  /* 0x0000000000007941 */ /* 0x000fea0003800200 */
.L_x_1505:
        /* <DEDUP_REMOVED lines=19> */
[----:B------:R-:W5:Y:S04]  /*3eb0*/  LDS R3, [R3] ;  /* 0x0000000003037984 */ /* 0x000f680000000800 */
[----:B------:R-:W0:Y:S04]  /*3ec0*/  LDS R7, [R7] ;  /* 0x0000000007077984 */ /* 0x000e280000000800 */
[----:B------:R-:W1:Y:S01]  /*3ed0*/  LDS R9, [R9] ;  /* 0x0000000009097984 */ /* 0x000e620000000800 */
[----:B-----5:R-:W-:Y:S01]  /*3ee0*/  IMAD.IADD R11, R26, 0x1, R3 ;  /* 0x000000011a0b7824 */ /* 0x020fe200078e0203 */
[----:B------:R-:W-:Y:S01]  /*3ef0*/  I2FP.F32.S32 R14, R3 ;  /* 0x00000003000e7245 */ /* 0x000fe20000201400 */
[----:B0-----:R-:W-:-:S03]  /*3f00*/  FADD.FTZ R13, R22, -R7 ;  /* 0x80000007160d7221 */ /* 0x001fc60000010000 */
[----:B------:R-:W-:Y:S01]  /*3f10*/  VIMNMX R12, PT, PT, R11, 0x1, !PT ;  /* 0x000000010b0c7848 */ /* 0x000fe20007fe0100 */
[----:B------:R-:W-:Y:S01]  /*3f20*/  FMUL.FTZ R7, R7, R14 ;  /* 0x0000000e07077220 */ /* 0x000fe20000410000 */
[----:B-1234-:R-:W-:Y:S01]  /*3f30*/  MOV R26, R11 ;  /* 0x0000000b001a7202 */ /* 0x01efe20000000f00 */
        /* <DEDUP_REMOVED lines=9> */
.L_x_1508:
[----:B------:R-:W-:Y:S05]  /*3fd0*/  BSYNC.RECONVERGENT B0 ;  /* 0x0000000000007941 */ /* 0x000fea0003800200 */
.L_x_1507:
        /* <DEDUP_REMOVED lines=37> */
.L_x_1510:
[----:B------:R-:W-:Y:S05]  /*4230*/  BSYNC.RECONVERGENT B0 ;  /* 0x0000000000007941 */ /* 0x000fea0003800200 */
.L_x_1509:
        /* <DEDUP_REMOVED lines=37> */
.L_x_1512:
[----:B------:R-:W-:Y:S05]  /*4490*/  BSYNC.RECONVERGENT B0 ;  /* 0x0000000000007941 */ /* 0x000fea0003800200 */
.L_x_1511:
        /* <DEDUP_REMOVED lines=37> */
.L_x_1514:
[----:B------:R-:W-:Y:S05]  /*46f0*/  BSYNC.RECONVERGENT B0 ;  /* 0x0000000000007941 */ /* 0x000fea0003800200 */
.L_x_1513:
        /* <DEDUP_REMOVED lines=37> */
.L_x_1516:
[----:B------:R-:W-:Y:S05]  /*4950*/  BSYNC.RECONVERGENT B0 ;  /* 0x0000000000007941 */ /* 0x000fea0003800200 */
.L_x_1515:
        /* <DEDUP_REMOVED lines=15> */
[C---:B------:R-:W-:Y:S02]  /*4a50*/  LEA R5, R7.reuse, R2, 0x2 ;  /* 0x0000000207057211 */ /* 0x040fe400078e10ff */
[----:B------:R-:W-:-:S03]  /*4a60*/  LEA R0, R7, R4, 0x2 ;  /* 0x0000000407007211 */ /* 0x000fc600078e10ff */
[----:B------:R-:W1:Y:S04]  /*4a70*/  LDS R3, [R3] ;  /* 0x0000000003037984 */ /* 0x000e680000000800 */
[----:B------:R-:W0:Y:S04]  /*4a80*/  LDS R5, [R5] ;  /* 0x0000000005057984 */ /* 0x000e280000000800 */
[----:B------:R-:W5:Y:S01]  /*4a90*/  LDS R0, [R0] ;  /* 0x0000000000007984 */ /* 0x000f620000000800 */
[----:B-1234-:R-:W-:Y:S01]  /*4aa0*/  IMAD.IADD R2, R26, 0x1, R3 ;  /* 0x000000011a027824 */ /* 0x01efe200078e0203 */
[----:B------:R-:W-:Y:S01]  /*4ab0*/  I2FP.F32.S32 R10, R3 ;  /* 0x00000003000a7245 */ /* 0x000fe20000201400 */
[----:B0-----:R-:W-:-:S03]  /*4ac0*/  FADD.FTZ R6, R22, -R5 ;  /* 0x8000000516067221 */ /* 0x001fc60000010000 */
[----:B------:R-:W-:Y:S01]  /*4ad0*/  VIMNMX R4, PT, PT, R2, 0x1, !PT ;  /* 0x0000000102047848 */ /* 0x000fe20007fe0100 */
[----:B------:R-:W-:Y:S01]  /*4ae0*/  FMUL.FTZ R5, R5, R10 ;  /* 0x0000000a05057220 */ /* 0x000fe20000410000 */
[----:B------:R-:W-:Y:S02]  /*4af0*/  FMUL.FTZ R3, R6, R6 ;  /* 0x0000000606037220 */ /* 0x000fe40000410000 */
[----:B------:R-:W-:Y:S02]  /*4b00*/  I2FP.F32.U32 R4, R4 ;  /* 0x0000000400047245 */ /* 0x000fe40000201000 */
[----:B------:R-:W-:Y:S01]  /*4b10*/  I2FP.F32.S32 R6, R26 ;  /* 0x0000001a00067245 */ /* 0x000fe20000201400 */
[----:B------:R-:W-:Y:S01]  /*4b20*/  FMUL.FTZ R3, R10, R3 ;  /* 0x000000030a037220 */ /* 0x000fe20000410000 */
[----:B------:R-:W5:Y:S01]  /*4b30*/  MUFU.RCP R7, R4 ;  /* 0x0000000400077308 */ /* 0x000f620000001000 */
[----:B------:R-:W-:Y:S02]  /*4b40*/  MOV R26, R2 ;  /* 0x00000002001a7202 */ /* 0x000fe40000000f00 */
[----:B------:R-:W-:Y:S01]  /*4b50*/  FMUL.FTZ R3, R6, R3 ;  /* 0x0000000306037220 */ /* 0x000fe20000410000 */
[----:B------:R-:W-:-:S03]  /*4b60*/  FFMA.FTZ R22, R22, R6, R5 ;  /* 0x0000000616167223 */ /* 0x000fc60000010005 */
[C---:B-----5:R-:W-:Y:S01]  /*4b70*/  FFMA.FTZ R0, R7.reuse, R3, R0 ;  /* 0x0000000307007223 */ /* 0x060fe20000010000 */
[----:B------:R-:W-:-:S03]  /*4b80*/  FMUL.FTZ R22, R7, R22 ;  /* 0x0000001607167220 */ /* 0x000fc60000410000 */
[----:B------:R-:W-:-:S07]  /*4b90*/  FADD.FTZ R23, R23, R0 ;  /* 0x0000000017177221 */ /* 0x000fce0000010000 */
.L_x_1517:
[----:B------:R-:W-:Y:S05]  /*4ba0*/  BSYNC.RECONVERGENT B0 ;  /* 0x0000000000007941 */ /* 0x000fea0003800200 */
.L_x_1498:
[----:B------:R-:W-:Y:S05]  /*4bb0*/  @!P0 EXIT ;  /* 0x000000000000894d */ /* 0x000fea0003800000 */
[----:B01234-:R-:W0:Y:S01]  /*4bc0*/  LDC.64 R2, c[0x0][0x388] ;  /* 0x0000e200ff027b82 */ /* 0x01fe220000000a00 */
[----:B------:R-:W-:Y:S01]  /*4bd0*/  I2FP.F32.S32 R26, R26 ;  /* 0x0000001a001a7245 */ /* 0x000fe20000201400 */
[----:B------:R-:W-:Y:S01]  /*4be0*/  BSSY.RECONVERGENT B0, `(.L_x_1518) ;  /* 0x0000076000007945 */ /* 0x000fe20003800200 */
[----:B------:R-:W-:-:S04]  /*4bf0*/  HFMA2 R7, -RZ, RZ, 0, 0 ;  /* 0x00000000ff077431 */ /* 0x000fc800000001ff */
[----:B------:R-:W1:Y:S01]  /*4c00*/  MUFU.RCP R26, R26 ;  /* 0x0000001a001a7308 */ /* 0x000e620000001000 */
[----:B------:R-:W2:Y:S01]  /*4c10*/  LDC R0, c[0x0][0x3b0] ;  /* 0x0000ec00ff007b82 */ /* 0x000ea20000000800 */
[----:B0-----:R-:W-:-:S04]  /*4c20*/  IMAD.WIDE R2, R8, 0x4, R2 ;  /* 0x0000000408027825 */ /* 0x001fc800078e0202 */
[----:B-1----:R-:W-:Y:S01]  /*4c30*/  FMUL.FTZ R9, R26, R23 ;  /* 0x000000171a097220 */ /* 0x002fe20000410000 */
[----:B------:R0:W-:Y:S04]  /*4c40*/  STG.E desc[UR12][R2.64], R22 ;  /* 0x0000001602007986 */ /* 0x0001e8000c10190c */
[----:B------:R-:W-:Y:S02]  /*4c50*/  FSETP.NEU.FTZ.AND P0, PT, R9, RZ, PT ;  /* 0x000000ff0900720b */ /* 0x000fe40003f1d000 */
[----:B--2---:R-:W-:-:S13]  /*4c60*/  FSETP.NEU.FTZ.AND P1, PT, R0, RZ, PT ;  /* 0x000000ff0000720b */ /* 0x004fda0003f3d000 */
[----:B0-----:R-:W-:Y:S05]  /*4c70*/  @!P0 BRA !P1, `(.L_x_1519) ;  /* 0x0000000400b08947 */ /* 0x001fea0004800000 */
[----:B------:R-:W-:Y:S01]  /*4c80*/  FMUL.FTZ R0, R0, 1 ;  /* 0x3f80000000007820 */ /* 0x000fe20000410000 */
[----:B------:R-:W-:Y:S01]  /*4c90*/  FMUL.FTZ R9, R9, 1 ;  /* 0x3f80000009097820 */ /* 0x000fe20000410000 */
[----:B------:R-:W-:Y:S01]  /*4ca0*/  MOV R10, 0x0 ;  /* 0x00000000000a7802 */ /* 0x000fe20000000f00 */
[----:B------:R-:W-:Y:S01]  /*4cb0*/  BSSY.RECONVERGENT B1, `(.L_x_1520) ;  /* 0x0000040000017945 */ /* 0x000fe20003800200 */
[----:B------:R-:W-:Y:S01]  /*4cc0*/  F2F.F64.F32 R4, R0 ;  /* 0x0000000000047310 */ /* 0x000fe20000201800 */
[----:B------:R-:W-:-:S15]  /*4cd0*/  MOV R11, 0x3fd80000 ;  /* 0x3fd80000000b7802 */ /* 0x000fde0000000f00 */
        /* <DEDUP_REMOVED lines=10> */
[----:B0-----:R-:W-:-:S05]  /*4d80*/  VIADD R2, R5, 0xfcb00000 ;  /* 0xfcb0000005027836 */ /* 0x001fca0000000000 */
[----:B------:R-:W-:Y:S01]  /*4d90*/  ISETP.GE.U32.AND P0, PT, R2, 0x7ca00000, PT ;  /* 0x7ca000000200780c */ /* 0x000fe20003f06070 */
[----:B------:R-:W0:-:S15]  /*4da0*/  MUFU.RSQ64H R3, R5 ;  /* 0x0000000500037308 */ /* 0x000e1e0000001c00 */
        /* <DEDUP_REMOVED lines=24> */
[----:B0-----:R-:W-:Y:S01]  /*4f30*/  VIADD R11, R13, 0xfff00000 ;  /* 0xfff000000d0b7836 */ /* 0x001fe20000000000 */
[----:B------:R-:W-:-:S15]  /*4f40*/  MOV R10, R12 ;  /* 0x0000000c000a7202 */ /* 0x000fde0000000f00 */
        /* <DEDUP_REMOVED lines=18> */
[----:B------:R-:W-:Y:S02]  /*5070*/  MOV R3, R5 ;  /* 0x0000000500037202 */ /* 0x000fe40000000f00 */
[----:B------:R-:W-:Y:S02]  /*5080*/  MOV R7, R11 ;  /* 0x0000000b00077202 */ /* 0x000fe40000000f00 */
[----:B------:R-:W-:-:S07]  /*5090*/  MOV R0, 0x50b0 ;  /* 0x000050b000007802 */ /* 0x000fce0000000f00 */
[----:B------:R-:W-:Y:S05]  /*50a0*/  CALL.REL.NOINC `($__internal_27_$__cuda_sm20_dsqrt_rn_f64_mediumpath_v1) ;  /* 0x0000001000487944 */ /* 0x000fea0003c00000 */
.L_x_1521:
[----:B------:R-:W-:Y:S05]  /*50b0*/  BSYNC.RECONVERGENT B1 ;  /* 0x0000000000017941 */ /* 0x000fea0003800200 */
.L_x_1520:
        /* <DEDUP_REMOVED lines=26> */
[----:B------:R-:W-:-:S04]  /*5260*/  LOP3.LUT R0, R7, 0x7fffffff, RZ, 0xc0, !PT ;  /* 0x7fffffff07007812 */ /* 0x000fc800078ec0ff */
[----:B------:R-:W-:Y:S02]  /*5270*/  IADD3 R9, PT, PT, R0, -0x100000, RZ ;  /* 0xfff0000000097810 */ /* 0x000fe40007ffe0ff */
[----:B------:R-:W-:-:S07]  /*5280*/  MOV R0, 0x52a0 ;  /* 0x000052a000007802 */ /* 0x000fce0000000f00 */
[----:B------:R-:W-:Y:S05]  /*5290*/  CALL.REL.NOINC `($__internal_26_$__cuda_sm20_dblrcp_rn_slowpath_v3) ;  /* 0x0000000800407944 */ /* 0x000fea0003c00000 */
.L_x_1523:
[----:B------:R-:W-:Y:S05]  /*52a0*/  BSYNC.RECONVERGENT B1 ;  /* 0x0000000000017941 */ /* 0x000fea0003800200 */
.L_x_1522:
        /* <DEDUP_REMOVED lines=9> */
.L_x_1519:
[----:B------:R-:W-:Y:S05]  /*5340*/  BSYNC.RECONVERGENT B0 ;  /* 0x0000000000007941 */ /* 0x000fea0003800200 */
.L_x_1518:
[----:B------:R-:W0:Y:S02]  /*5350*/  LDC.64 R2, c[0x0][0x390] ;  /* 0x0000e400ff027b82 */ /* 0x000e240000000a00 */
[----:B0-----:R-:W-:-:S05]  /*5360*/  IMAD.WIDE R8, R8, 0x4, R2 ;  /* 0x0000000408087825 */ /* 0x001fca00078e0202 */
[----:B------:R-:W-:Y:S01]  /*5370*/  STG.E desc[UR12][R8.64], R7 ;  /* 0x0000000708007986 */ /* 0x000fe2000c10190c */
[----:B------:R-:W-:Y:S05]  /*5380*/  EXIT ;  /* 0x000000000000794d */ /* 0x000fea0003800000 */
.L_x_1488:
[----:B------:R-:W5:Y:S01]  /*5390*/  LDCU UR4, c[0x0][0x3ac] ;  /* 0x00007580ff0477ac */ /* 0x000f620008000800 */
[----:B------:R-:W-:-:S04]  /*53a0*/  LOP3.LUT P0, RZ, R5, UR9, RZ, 0xfc, !PT ;  /* 0x0000000905ff7c12 */ /* 0x000fc8000f80fcff */
[----:B-----5:R-:W-:-:S13]  /*53b0*/  ISETP.GE.OR P0, PT, R8, UR4, P0 ;  /* 0x0000000408007c0c */ /* 0x020fda0008706670 */
[----:B------:R-:W-:Y:S05]  /*53c0*/  @P0 EXIT ;  /* 0x000000000000094d */ /* 0x000fea0003800000 */
[----:B01234-:R-:W0:Y:S01]  /*53d0*/  LDC.64 R2, c[0x0][0x388] ;  /* 0x0000e200ff027b82 */ /* 0x01fe220000000a00 */
[----:B------:R-:W-:Y:S01]  /*53e0*/  I2FP.F32.S32 R7, R7 ;  /* 0x0000000700077245 */ /* 0x000fe20000201400 */
[----:B------:R-:W-:Y:S03]  /*53f0*/  BSSY.RECONVERGENT B0, `(.L_x_1524) ;  /* 0x0000076000007945 */ /* 0x000fe60003800200 */
[----:B------:R-:W1:Y:S03]  /*5400*/  MUFU.RCP R0, R7 ;  /* 0x0000000700007308 */ /* 0x000e660000001000 */
[----:B------:R-:W2:Y:S01]  /*5410*/  LDC R4, c[0x0][0x3b0] ;  /* 0x0000ec00ff047b82 */ /* 0x000ea20000000800 */
[----:B-1----:R-:W-:Y:S01]  /*5420*/  FMUL.FTZ R0, R0, R9 ;  /* 0x0000000900007220 */ /* 0x002fe20000410000 */
[----:B0-----:R-:W-:Y:S01]  /*5430*/  IMAD.WIDE R2, R8, 0x4, R2 ;  /* 0x0000000408027825 */ /* 0x001fe200078e0202 */
[----:B------:R-:W-:-:S03]  /*5440*/  MOV R9, RZ ;  /* 0x000000ff00097202 */ /* 0x000fc60000000f00 */
[----:B------:R-:W-:Y:S01]  /*5450*/  FSETP.NEU.FTZ.AND P0, PT, R0, RZ, PT ;  /* 0x000000ff0000720b */ /* 0x000fe20003f1d000 */
[----:B------:R0:W-:Y:S01]  /*5460*/  STG.E desc[UR12][R2.64], R23 ;  /* 0x0000001702007986 */ /* 0x0001e2000c10190c */
[----:B--2---:R-:W-:-:S13]  /*5470*/  FSETP.NEU.FTZ.AND P1, PT, R4, RZ, PT ;  /* 0x000000ff0400720b */ /* 0x004fda0003f3d000 */
[----:B0-----:R-:W-:Y:S05]  /*5480*/  @!P0 BRA !P1, `(.L_x_1525) ;  /* 0x0000000400b08947 */ /* 0x001fea0004800000 */
[----:B------:R-:W-:Y:S01]  /*5490*/  FMUL.FTZ R9, R4, 1 ;  /* 0x3f80000004097820 */ /* 0x000fe20000410000 */
[----:B------:R-:W-:Y:S01]  /*54a0*/  FMUL.FTZ R0, R0, 1 ;  /* 0x3f80000000007820 */ /* 0x000fe20000410000 */
[----:B------:R-:W-:Y:S01]  /*54b0*/  HFMA2 R11, -RZ, RZ, 1.9609375, 0 ;  /* 0x3fd80000ff0b7431 */ /* 0x000fe200000001ff */
        /* <DEDUP_REMOVED lines=60> */
[----:B------:R-:W-:Y:S02]  /*5880*/  MOV R2, R4 ;  /* 0x0000000400027202 */ /* 0x000fe40000000f00 */
[----:B------:R-:W-:Y:S02]  /*5890*/  MOV R7, R11 ;  /* 0x0000000b00077202 */ /* 0x000fe40000000f00 */
[----:B------:R-:W-:-:S07]  /*58a0*/  MOV R0, 0x58c0 ;  /* 0x000058c000007802 */ /* 0x000fce0000000f00 */
[----:B------:R-:W-:Y:S05]  /*58b0*/  CALL.REL.NOINC `($__internal_27_$__cuda_sm20_dsqrt_rn_f64_mediumpath_v1) ;  /* 0x0000000800447944 */ /* 0x000fea0003c00000 */
.L_x_1527:
[----:B------:R-:W-:Y:S05]  /*58c0*/  BSYNC.RECONVERGENT B1 ;  /* 0x0000000000017941 */ /* 0x000fea0003800200 */
.L_x_1526:
        /* <DEDUP_REMOVED lines=30> */
.L_x_1529:
[----:B------:R-:W-:Y:S05]  /*5ab0*/  BSYNC.RECONVERGENT B1 ;  /* 0x0000000000017941 */ /* 0x000fea0003800200 */
.L_x_1528:
        /* <DEDUP_REMOVED lines=9> */
.L_x_1525:
[----:B------:R-:W-:Y:S05]  /*5b50*/  BSYNC.RECONVERGENT B0 ;  /* 0x0000000000007941 */ /* 0x000fea0003800200 */
.L_x_1524:
[----:B------:R-:W0:Y:S02]  /*5b60*/  LDC.64 R2, c[0x0][0x390] ;  /* 0x0000e400ff027b82 */ /* 0x000e240000000a00 */
[----:B0-----:R-:W-:-:S05]  /*5b70*/  IMAD.WIDE R2, R8, 0x4, R2 ;  /* 0x0000000408027825 */ /* 0x001fca00078e0202 */
[----:B------:R-:W-:Y:S01]  /*5b80*/  STG.E desc[UR12][R2.64], R9 ;  /* 0x0000000902007986 */ /* 0x000fe2000c10190c */
[----:B------:R-:W-:Y:S05]  /*5b90*/  EXIT ;  /* 0x000000000000794d */ /* 0x000fea0003800000 */
        .weak           $__internal_26_$__cuda_sm20_dblrcp_rn_slowpath_v3
        .type           $__internal_26_$__cuda_sm20_dblrcp_rn_slowpath_v3,@function
        .size           $__internal_26_$__cuda_sm20_dblrcp_rn_slowpath_v3,($__internal_27_$__cuda_sm20_dsqrt_rn_f64_mediumpath_v1 - $__internal_26_$__cuda_sm20_dblrcp_rn_slowpath_v3)
$__internal_26_$__cuda_sm20_dblrcp_rn_slowpath_v3:
[----:B------:R-:W-:Y:S01]  /*5ba0*/  MOV R2, R6 ;  /* 0x0000000600027202 */ /* 0x000fe20000000f00 */
[----:B------:R-:W-:Y:S01]  /*5bb0*/  IMAD.MOV.U32 R3, RZ, RZ, R7 ;  /* 0x000000ffff037224 */ /* 0x000fe200078e0007 */
[----:B------:R-:W-:Y:S05]  /*5bc0*/  BSSY.RECONVERGENT B2, `(.L_x_1530) ;  /* 0x000005d000027945 */ /* 0x000fea0003800200 */
[----:B------:R-:W0:Y:S02]  /*5bd0*/  DSETP.GTU.AND P0, PT, |R2|, +INF , PT ;  /* 0x7ff000000200742a */ /* 0x000e240003f0c200 */
        /* <DEDUP_REMOVED lines=9> */
[----:B------:R-:W-:Y:S01]  /*5c70*/  VIADD R5, R3, 0xc0200000 ;  /* 0xc020000003057836 */ /* 0x000fe20000000000 */
[----:B------:R-:W-:Y:S02]  /*5c80*/  MOV R4, R2 ;  /* 0x0000000200047202 */ /* 0x000fe40000000f00 */
[----:B------:R-:W-:Y:S01]  /*5c90*/  MOV R6, R9 ;  /* 0x0000000900067202 */ /* 0x000fe20000000f00 */
[----:B------:R-:W0:Y:S05]  /*5ca0*/  MUFU.RCP64H R7, R5 ;  /* 0x0000000500077308 */ /* 0x000e2a0000001800 */
        /* <DEDUP_REMOVED lines=42> */
.L_x_1533:
        /* <DEDUP_REMOVED lines=34> */
.L_x_1531:
[----:B------:R-:W-:Y:S02]  /*6170*/  LOP3.LUT R5, R3, 0x80000, RZ, 0xfc, !PT ;  /* 0x0008000003057812 */ /* 0x000fe400078efcff */
[----:B------:R-:W-:-:S07]  /*6180*/  MOV R4, R2 ;  /* 0x0000000200047202 */ /* 0x000fce0000000f00 */
.L_x_1532:
[----:B------:R-:W-:Y:S05]  /*6190*/  BSYNC.RECONVERGENT B2 ;  /* 0x0000000000027941 */ /* 0x000fea0003800200 */
.L_x_1530:
[----:B------:R-:W-:Y:S01]  /*61a0*/  MOV R2, R0 ;  /* 0x0000000000027202 */ /* 0x000fe20000000f00 */
[----:B------:R-:W-:-:S04]  /*61b0*/  IMAD.MOV.U32 R3, RZ, RZ, 0x0 ;  /* 0x00000000ff037424 */ /* 0x000fc800078e00ff */
[----:B------:R-:W-:Y:S05]  /*61c0*/  RET.REL.NODEC R2 `(_ZN2at6native50batch_norm_collect_statistics_channels_last_kernelINS0_6InvStdEN3c108BFloat16EfLi4EEEvPKT0_PT1_S9_PVS8_PiiiS8_) ;  /* 0xffffff9c028c7950 */ /* 0x000fea0003c3ffff */
        .weak           $__internal_27_$__cuda_sm20_dsqrt_rn_f64_mediumpath_v1
        .type           $__internal_27_$__cuda_sm20_dsqrt_rn_f64_mediumpath_v1,@function
        .size           $__internal_27_$__cuda_sm20_dsqrt_rn_f64_mediumpath_v1,(.L_x_27020 - $__internal_27_$__cuda_sm20_dsqrt_rn_f64_mediumpath_v1)
$__internal_27_$__cuda_sm20_dsqrt_rn_f64_mediumpath_v1:
        /* <DEDUP_REMOVED lines=23> */
.L_x_1535:
        /* <DEDUP_REMOVED lines=55> */
.L_x_1537:
[----:B------:R0:W1:Y:S02]  /*66b0*/  DADD R2, R10, R10 ;  /* 0x000000000a027229 */ /* 0x000064000000000a */
.L_x_1536:
[----:B------:R-:W-:Y:S05]  /*66c0*/  BSYNC.RECONVERGENT B2 ;  /* 0x0000000000027941 */ /* 0x000fea0003800200 */
.L_x_1534:
[----:B-1----:R-:W-:Y:S01]  /*66d0*/  MOV R6, R2 ;  /* 0x0000000200067202 */ /* 0x002fe20000000f00 */
[----:B------:R-:W-:Y:S01]  /*66e0*/  IMAD.MOV.U32 R7, RZ, RZ, R3 ;  /* 0x000000ffff077224 */ /* 0x000fe200078e0003 */
[----:B------:R-:W-:Y:S01]  /*66f0*/  MOV R2, R0 ;  /* 0x0000000000027202 */ /* 0x000fe20000000f00 */
[----:B------:R-:W-:-:S04]  /*6700*/  HFMA2 R3, -RZ, RZ, 0, 0 ;  /* 0x00000000ff037431 */ /* 0x000fc800000001ff */
[----:B0-----:R-:W-:Y:S05]  /*6710*/  RET.REL.NODEC R2 `(_ZN2at6native50batch_norm_collect_statistics_channels_last_kernelINS0_6InvStdEN3c108BFloat16EfLi4EEEvPKT0_PT1_S9_PVS8_PiiiS8_) ;  /* 0xffffff9802387950 */ /* 0x001fea0003c3ffff */
.L_x_1538:
        /* <DEDUP_REMOVED lines=14> */
.L_x_27020:


//--------------------- .text._ZN2at6native36batch_norm_collect_statistics_kernelINS0_6InvStdEN3c104HalfES4_flEEvNS_27GenericPackedTensorAccessorIKT0_Lm3ENS_17RestrictPtrTraitsET3_EET2_SB_NS5_ISB_Lm1ES8_S9_EESC_ --------------------------
	.section	.text._ZN2at6native36batch_norm_collect_statistics_kernelINS0_6InvStdEN3c104HalfES4_flEEvNS_27GenericPackedTensorAccessorIKT0_Lm3ENS_17RestrictPtrTraitsET3_EET2_SB_NS5_ISB_Lm1ES8_S9_EESC_,"ax",@progbits
	.align	128
        .global         _ZN2at6native36batch_norm_collect_statistics_kernelINS0_6InvStdEN3c104HalfES4_flEEvNS_27GenericPackedTensorAccessorIKT0_Lm3ENS_17RestrictPtrTraitsET3_EET2_SB_NS5_ISB_Lm1ES8_S9_EESC_
        .type           _ZN2at6native36batch_norm_collect_statistics_kernelINS0_6InvStdEN3c104HalfES4_flEEvNS_27GenericPackedTensorAccessorIKT0_Lm3ENS_17RestrictPtrTraitsET3_EET2_SB_NS5_ISB_Lm1ES8_S9_EESC_,@function
        .size           _ZN2at6native36batch_norm_collect_statistics_kernelINS0_6InvStdEN3c104HalfES4_flEEvNS_27GenericPackedTensorAccessorIKT0_Lm3ENS_17RestrictPtrTraitsET3_EET2_SB_NS5_ISB_Lm1ES8_S9_EESC_,(.L_x_27022 - _ZN2at6native36batch_norm_collect_statistics_kernelINS0_6InvStdEN3c104HalfES4_flEEvNS_27GenericPackedTensorAccessorIKT0_Lm3ENS_17RestrictPtrTraitsET3_EET2_SB_NS5_ISB_Lm1ES8_S9_EESC_)
        .other          _ZN2at6native36batch_norm_collect_statistics_kernelINS0_6InvStdEN3c104HalfES4_flEEvNS_27GenericPackedTensorAccessorIKT0_Lm3ENS_17RestrictPtrTraitsET3_EET2_SB_NS5_ISB_Lm1ES8_S9_EESC_,@"STO_CUDA_ENTRY STV_DEFAULT"
_ZN2at6native36batch_norm_collect_statistics_kernelINS0_6InvStdEN3c104HalfES4_flEEvNS_27GenericPackedTensorAccessorIKT0_Lm3ENS_17RestrictPtrTraitsET3_EET2_SB_NS5_ISB_Lm1ES8_S9_EESC_:
.text._ZN2at6native36batch_norm_collect_statistics_kernelINS0_6InvStdEN3c104HalfES4_flEEvNS_27GenericPackedTensorAccessorIKT0_Lm3ENS_17RestrictPtrTraitsET3_EET2_SB_NS5_ISB_Lm1ES8_S9_EESC_:
        /* <DEDUP_REMOVED lines=26> */
.L_x_1544:
        /* <DEDUP_REMOVED lines=14> */
.L_x_1543:
        /* <DEDUP_REMOVED lines=8> */
[----:B------:R-:W-:Y:S01]  /*0300*/  VIADD R11, R11, 0x1 ;  /* 0x000000010b0b7836 */ /* 0x000fe20000000000 */
[----:B------:R-:W-:-:S04]  /*0310*/  IADD3 R27, PT, PT, R10, UR5, RZ ;  /* 0x000000050a1b7c10 */ /* 0x000fc8000fffe0ff */
[----:B------:R-:W-:Y:S01]  /*0320*/  I2FP.F32.S32 R18, R11 ;  /* 0x0000000b00127245 */ /* 0x000fe20000201400 */
[--C-:B------:R-:W-:Y:S01]  /*0330*/  IMAD.MOV.U32 R10, RZ, RZ, R27.reuse ;  /* 0x000000ffff0a7224 */ /* 0x100fe200078e001b */
[----:B------:R-:W-:Y:S02]  /*0340*/  ISETP.GE.U32.AND P0, PT, R27, R6, PT ;  /* 0x000000061b00720c */ /* 0x000fe40003f06070 */
[----:B------:R-:W0:Y:S01]  /*0350*/  MUFU.RCP R25, R18 ;  /* 0x0000001200197308 */ /* 0x000e220000001000 */
[----:B------:R-:W-:-:S04]  /*0360*/  SHF.R.S32.HI R20, RZ, 0x1f, R27 ;  /* 0x0000001fff147819 */ /* 0x000fc8000001141b */
[----:B------:R-:W-:Y:S01]  /*0370*/  ISETP.GE.AND.EX P0, PT, R20, R7, PT, P0 ;  /* 0x000000071400720c */ /* 0x000fe20003f06300 */
[----:B--2---:R-:W-:-:S05]  /*0380*/  HADD2.F32 R15, -RZ, R16.H0_H0 ;  /* 0x20000010ff0f7230 */ /* 0x004fca0000004100 */
[----:B------:R-:W-:-:S04]  /*0390*/  FADD.FTZ R14, R15, -R4 ;  /* 0x800000040f0e7221 */ /* 0x000fc80000010000 */
[----:B0-----:R-:W-:-:S04]  /*03a0*/  FFMA.FTZ R4, R14, R25, R4 ;  /* 0x000000190e047223 */ /* 0x001fc80000010004 */
[----:B------:R-:W-:-:S04]  /*03b0*/  FADD.FTZ R15, R15, -R4 ;  /* 0x800000040f0f7221 */ /* 0x000fc80000010000 */
[----:B------:R-:W-:Y:S01]  /*03c0*/  FFMA.FTZ R9, R14, R15, R9 ;  /* 0x0000000f0e097223 */ /* 0x000fe20000010009 */
[----:B------:R-:W-:Y:S06]  /*03d0*/  @!P0 BRA `(.L_x_1543) ;  /* 0xfffffffc00a88947 */ /* 0x000fec000383ffff */
.L_x_1542:
[----:B------:R-:W-:Y:S05]  /*03e0*/  BSYNC.RECONVERGENT B1 ;  /* 0x0000000000017941 */ /* 0x000fea0003800200 */
.L_x_1541:
[----:B------:R-:W0:Y:S01]  /*03f0*/  LDCU.64 UR6, c[0x0][0x388] ;  /* 0x00007100ff0677ac */ /* 0x000e220008000a00 */
[----:B-1----:R-:W-:-:S04]  /*0400*/  IADD3 R15, PT, PT, R8, R19, RZ ;  /* 0x00000013080f7210 */ /* 0x002fc80007ffe0ff */
[--C-:B------:R-:W-:Y:S01]  /*0410*/  SHF.R.S32.HI R2, RZ, 0x1f, R15.reuse ;  /* 0x0000001fff027819 */ /* 0x100fe2000001140f */
[----:B------:R-:W-:Y:S01]  /*0420*/  IMAD.MOV.U32 R19, RZ, RZ, R15 ;  /* 0x000000ffff137224 */ /* 0x000fe200078e000f */
[----:B0-----:R-:W-:-:S04]  /*0430*/  ISETP.GE.U32.AND P0, PT, R15, UR6, PT ;  /* 0x000000060f007c0c */ /* 0x001fc8000bf06070 */
[----:B------:R-:W-:-:S13]  /*0440*/  ISETP.GE.AND.EX P0, PT, R2, UR7, PT, P0 ;  /* 0x0000000702007c0c */ /* 0x000fda000bf06300 */
[----:B------:R-:W-:Y:S05]  /*0450*/  @!P0 BRA `(.L_x_1544) ;  /* 0xfffffffc00508947 */ /* 0x000fea000383ffff */
.L_x_1540:
[----:B------:R-:W-:Y:S05]  /*0460*/  BSYNC.RECONVERGENT B0 ;  /* 0x0000000000007941 */ /* 0x000fea0003800200 */
.L_x_1539:
[----:B------:R-:W0:Y:S01]  /*0470*/  SHFL.BFLY PT, R8, R11, 0x1, 0x1f ;  /* 0x0c201f000b087f89 */ /* 0x000e2200000e0000 */
[----:B------:R-:W-:Y:S01]  /*0480*/  BSSY.RECONVERGENT B1, `(.L_x_1545) ;  /* 0x0000029000017945 */ /* 0x000fe20003800200 */
[----:B0-----:R-:W-:-:S04]  /*0490*/  IADD3 R10, PT, PT, R8, R11, RZ ;  /* 0x0000000b080a7210 */ /* 0x001fc80007ffe0ff */
[----:B------:R-:W-:-:S04]  /*04a0*/  I2FP.F32.S32 R5, R10 ;  /* 0x0000000a00057245 */ /* 0x000fc80000201400 */
[----:B------:R-:W-:-:S05]  /*04b0*/  FMNMX.FTZ R2, R5, 1, !PT ;  /* 0x3f80000005027809 */ /* 0x000fca0007810000 */
[----:B------:R-:W-:-:S06]  /*04c0*/  FMUL.FTZ R12, R2, 1 ;  /* 0x3f800000020c7820 */ /* 0x000fcc0000410000 */
        /* <DEDUP_REMOVED lines=33> */
[----:B------:R-:W-:Y:S05]  /*06e0*/  CALL.REL.NOINC `($__internal_28_$__cuda_sm20_dblrcp_rn_slowpath_v3) ;  /* 0x0000002c00f07944 */ /* 0x000fea0003c00000 */
[----:B------:R-:W-:Y:S01]  /*06f0*/  IMAD.MOV.U32 R22, RZ, RZ, R14 ;  /* 0x000000ffff167224 */ /* 0x000fe200078e000e */
[----:B------:R-:W-:-:S07]  /*0700*/  MOV R23, R15 ;  /* 0x0000000f00177202 */ /* 0x000fce0000000f00 */
.L_x_1546:
[----:B------:R-:W-:Y:S05]  /*0710*/  BSYNC.RECONVERGENT B1 ;  /* 0x0000000000017941 */ /* 0x000fea0003800200 */
.L_x_1545:
[----:B------:R-:W0:Y:S01]  /*0720*/  SHFL.BFLY PT, R7, R10, 0x2, 0x1f ;  /* 0x0c401f000a077f89 */ /* 0x000e2200000e0000 */
[----:B------:R-:W-:Y:S01]  /*0730*/  I2FP.F32.S32 R8, R8 ;  /* 0x0000000800087245 */ /* 0x000fe20000201400 */
[----:B------:R-:W-:Y:S01]  /*0740*/  UMOV UR6, 0xf0000000 ;  /* 0xf000000000067882 */ /* 0x000fe20000000000 */
[----:B------:R-:W-:Y:S01]  /*0750*/  UMOV UR7, 0x380fffff ;  /* 0x380fffff00077882 */ /* 0x000fe20000000000 */
[----:B------:R-:W-:Y:S01]  /*0760*/  BSSY.RECONVERGENT B1, `(.L_x_1547) ;  /* 0x000003c000017945 */ /* 0x000fe20003800200 */
[----:B------:R-:W1:Y:S01]  /*0770*/  DSETP.GEU.AND P0, PT, |R22|, UR6, PT ;  /* 0x0000000616007e2a */ /* 0x000e62000bf0e200 */
[----:B0-----:R-:W-:Y:S02]  /*0780*/  IMAD.IADD R21, R10, 0x1, R7 ;  /* 0x000000010a157824 */ /* 0x001fe400078e0207 */
[----:B------:R-:W-:-:S03]  /*0790*/  FMUL.FTZ R10, R3, R8 ;  /* 0x00000008030a7220 */ /* 0x000fc60000410000 */
        /* <DEDUP_REMOVED lines=53> */
[----:B------:R-:W-:Y:S05]  /*0af0*/  CALL.REL.NOINC `($__internal_28_$__cuda_sm20_dblrcp_rn_slowpath_v3) ;  /* 0x0000002800ec7944 */ /* 0x000fea0003c00000 */
[----:B------:R-:W-:Y:S01]  /*0b00*/  MOV R18, R14 ;  /* 0x0000000e00127202 */ /* 0x000fe20000000f00 */
[----:B------:R-:W-:-:S07]  /*0b10*/  IMAD.MOV.U32 R19, RZ, RZ, R15 ;  /* 0x000000ffff137224 */ /* 0x000fce00078e000f */
.L_x_1548:
[----:B------:R-:W-:Y:S05]  /*0b20*/  BSYNC.RECONVERGENT B1 ;  /* 0x0000000000017941 */ /* 0x000fea0003800200 */
.L_x_1547:
[----:B------:R-:W0:Y:S01]  /*0b30*/  SHFL.BFLY PT, R4, R21, 0x4, 0x1f ;  /* 0x0c801f0015047f89 */ /* 0x000e2200000e0000 */
[----:B------:R-:W-:Y:S01]  /*0b40*/  UMOV UR6, 0xf0000000 ;  /* 0xf000000000067882 */ /* 0x000fe20000000000 */
[----:B------:R-:W-:Y:S01]  /*0b50*/  UMOV UR7, 0x380fffff ;  /* 0x380fffff00077882 */ /* 0x000fe20000000000 */
[----:B------:R-:W-:Y:S01]  /*0b60*/  BSSY.RECONVERGENT B1, `(.L_x_1549) ;  /* 0x000003c000017945 */ /* 0x000fe20003800200 */
[----:B------:R-:W1:Y:S01]  /*0b70*/  DSETP.GEU.AND P0, PT, |R18|, UR6, PT ;  /* 0x0000000612007e2a */ /* 0x000e62000bf0e200 */
[----:B0-----:R-:W-:-:S04]  /*0b80*/  IADD3 R10, PT, PT, R21, R4, RZ ;  /* 0x00000004150a7210 */ /* 0x001fc80007ffe0ff */
        /* <DEDUP_REMOVED lines=54> */
[----:B------:R-:W-:Y:S05]  /*0ef0*/  CALL.REL.NOINC `($__internal_28_$__cuda_sm20_dblrcp_rn_slowpath_v3) ;  /* 0x0000002400ec7944 */ /* 0x000fea0003c00000 */
[----:B------:R-:W-:Y:S01]  /*0f00*/  IMAD.MOV.U32 R22, RZ, RZ, R14 ;  /* 0x000000ffff167224 */ /* 0x000fe200078e000e */
[----:B------:R-:W-:-:S07]  /*0f10*/  MOV R23, R15 ;  /* 0x0000000f00177202 */ /* 0x000fce0000000f00 */
.L_x_1550:
[----:B------:R-:W-:Y:S05]  /*0f20*/  BSYNC.RECONVERGENT B1 ;  /* 0x0000000000017941 */ /* 0x000fea0003800200 */
.L_x_1549:
[----:B------:R-:W0:Y:S01]  /*0f30*/  SHFL.BFLY PT, R7, R10, 0x8, 0x1f ;  /* 0x0d001f000a077f89 */ /* 0x000e2200000e0000 */
[----:B------:R-:W-:Y:S01]  /*0f40*/  UMOV UR6, 0xf0000000 ;  /* 0xf000000000067882 */ /* 0x000fe20000000000 */
[----:B------:R-:W-:Y:S01]  /*0f50*/  UMOV UR7, 0x380fffff ;  /* 0x380fffff00077882 */ /* 0x000fe20000000000 */
[----:B------:R-:W-:Y:S01]  /*0f60*/  BSSY.RECONVERGENT B1, `(.L_x_1551) ;  /* 0x000003c000017945 */ /* 0x000fe20003800200 */
[----:B------:R-:W1:Y:S01]  /*0f70*/  DSETP.GEU.AND P0, PT, |R22|, UR6, PT ;  /* 0x0000000616007e2a */ /* 0x000e62000bf0e200 */
[----:B0-----:R-:W-:Y:S01]  /*0f80*/  IMAD.IADD R21, R10, 0x1, R7 ;  /* 0x000000010a157824 */ /* 0x001fe200078e0207 */
[----:B------:R-:W-:-:S04]  /*0f90*/  I2FP.F32.S32 R10, R4 ;  /* 0x00000004000a7245 */ /* 0x000fc80000201400 */
[----:B------:R-:W-:Y:S01]  /*0fa0*/  I2FP.F32.S32 R5, R21 ;  /* 0x0000001500057245 */ /* 0x000fe20000201400 */
[----:B------:R-:W-:-:S03]  /*0fb0*/  FMUL.FTZ R25, R3, R10 ;  /* 0x0000000a03197220 */ /* 0x000fc60000410000 */
[----:B------:R-:W-:Y:S01]  /*0fc0*/  FMNMX.FTZ R2, R5, 1, !PT ;  /* 0x3f80000005027809 */ /* 0x000fe20007810000 */
[----:B------:R-:W-:Y:S01]  /*0fd0*/  FFMA.FTZ R25, R6, R8, R25 ;  /* 0x0000000806197223 */ /* 0x000fe20000010019 */
[----:B------:R-:W-:-:S03]  /*0fe0*/  FADD.FTZ R8, R8, -R3 ;  /* 0x8000000308087221 */ /* 0x000fc60000010000 */
[----:B------:R-:W-:-:S15]  /*0ff0*/  FMUL.FTZ R12, R2, 1 ;  /* 0x3f800000020c7820 */ /* 0x000fde0000410000 */
[----:B------:R-:W-:-:S15]  /*1000*/  NOP ;  /* 0x0000000000007918 */ /* 0x000fde0000000000 */
[----:B------:R-:W-:-:S15]  /*1010*/  NOP ;  /* 0x0000000000007918 */ /* 0x000fde0000000000 */
[----:B------:R-:W-:-:S04]  /*1020*/  NOP ;  /* 0x0000000000007918 */ /* 0x000fc80000000000 */
        /* <DEDUP_REMOVED lines=44> */
[----:B------:R-:W-:Y:S05]  /*12f0*/  CALL.REL.NOINC `($__internal_28_$__cuda_sm20_dblrcp_rn_slowpath_v3) ;  /* 0x0000002000ec7944 */ /* 0x000fea0003c00000 */
[----:B------:R-:W-:Y:S01]  /*1300*/  MOV R22, R14 ;  /* 0x0000000e00167202 */ /* 0x000fe20000000f00 */
[----:B------:R-:W-:-:S07]  /*1310*/  IMAD.MOV.U32 R23, RZ, RZ, R15 ;  /* 0x000000ffff177224 */ /* 0x000fce00078e000f */
.L_x_1552:
[----:B------:R-:W-:Y:S05]  /*1320*/  BSYNC.RECONVERGENT B1 ;  /* 0x0000000000017941 */ /* 0x000fea0003800200 */
.L_x_1551:
        /* <DEDUP_REMOVED lines=61> */
.L_x_1554:
[----:B------:R-:W-:Y:S05]  /*1700*/  BSYNC.RECONVERGENT B1 ;  /* 0x0000000000017941 */ /* 0x000fea0003800200 */
.L_x_1553:
        /* <DEDUP_REMOVED lines=35> */
[----:B0-----:R-:W-:Y:S01]  /*1940*/  IMAD.MOV.U32 R6, RZ, RZ, RZ ;  /* 0x000000ffff067224 */ /* 0x001fe200078e00ff */
[----:B------:R-:W-:Y:S01]  /*1950*/  CS2R R22, SRZ ;  /* 0x0000000000167805 */ /* 0x000fe2000001ff00 */
[----:B-1----:R-:W-:-:S04]  /*1960*/  UIMAD UR4, UR5, UR4, URZ ;  /* 0x00000004050472a4 */ /* 0x002fc8000f8e02ff */
[----:B------:R-:W-:-:S06]  /*1970*/  USHF.R.U32.HI UR4, URZ, 0x5, UR4 ;  /* 0x00000005ff047899 */ /* 0x000fcc0008011604 */
[----:B------:R-:W-:-:S13]  /*1980*/  ISETP.GE.U32.AND P0, PT, R0, UR4, PT ;  /* 0x0000000400007c0c */ /* 0x000fda000bf06070 */
[----:B------:R-:W0:Y:S01]  /*1990*/  @!P0 S2R R3, SR_CgaCtaId ;  /* 0x0000000000038919 */ /* 0x000e220000008800 */
[----:B------:R-:W-:-:S04]  /*19a0*/  @!P0 MOV R2, 0x400 ;  /* 0x0000040000028802 */ /* 0x000fc80000000f00 */
[----:B0-----:R-:W-:-:S04]  /*19b0*/  @!P0 LEA R3, R3, R2, 0x18 ;  /* 0x0000000203038211 */ /* 0x001fc800078ec0ff */
[CC--:B------:R-:W-:Y:S02]  /*19c0*/  @!P0 LEA R2, R0.reuse, R3.reuse, 0x2 ;  /* 0x0000000300028211 */ /* 0x0c0fe400078e10ff */
[----:B------:R-:W-:-:S03]  /*19d0*/  @!P0 LEA R3, R0, R3, 0x3 ;  /* 0x0000000300038211 */ /* 0x000fc600078e18ff */
[----:B------:R1:W2:Y:S04]  /*19e0*/  @!P0 LDS R6, [R2] ;  /* 0x0000000002068984 */ /* 0x0002a80000000800 */
[----:B------:R1:W3:Y:S02]  /*19f0*/  @!P0 LDS.64 R22, [R3+0x80] ;  /* 0x0000800003168984 */ /* 0x0002e40000000a00 */
.L_x_1556:
[----:B------:R-:W-:Y:S05]  /*1a00*/  BSYNC.RECONVERGENT B0 ;  /* 0x0000000000007941 */ /* 0x000fea0003800200 */
.L_x_1555:
        /* <DEDUP_REMOVED lines=39> */
[----:B------:R-:W-:Y:S05]  /*1c80*/  CALL.REL.NOINC `($__internal_28_$__cuda_sm20_dblrcp_rn_slowpath_v3) ;  /* 0x0000001800887944 */ /* 0x000fea0003c00000 */
[----:B------:R-:W-:Y:S01]  /*1c90*/  IMAD.MOV.U32 R24, RZ, RZ, R14 ;  /* 0x000000ffff187224 */ /* 0x000fe200078e000e */
[----:B------:R-:W-:-:S07]  /*1ca0*/  MOV R25, R15 ;  /* 0x0000000f00197202 */ /* 0x000fce0000000f00 */
.L_x_1558:
[----:B------:R-:W-:Y:S05]  /*1cb0*/  BSYNC.RECONVERGENT B1 ;  /* 0x0000000000017941 */ /* 0x000fea0003800200 */
.L_x_1557:
        /* <DEDUP_REMOVED lines=62> */
[----:B------:R-:W-:Y:S01]  /*20a0*/  MOV R18, R14 ;  /* 0x0000000e00127202 */ /* 0x000fe20000000f00 */
[----:B------:R-:W-:-:S07]  /*20b0*/  IMAD.MOV.U32 R19, RZ, RZ, R15 ;  /* 0x000000ffff137224 */ /* 0x000fce00078e000f */
.L_x_1560:
[----:B------:R-:W-:Y:S05]  /*20c0*/  BSYNC.RECONVERGENT B1 ;  /* 0x0000000000017941 */ /* 0x000fea0003800200 */
.L_x_1559:
        /* <DEDUP_REMOVED lines=61> */
[----:B------:R-:W-:Y:S02]  /*24a0*/  MOV R22, R14 ;  /* 0x0000000e00167202 */ /* 0x000fe40000000f00 */
[----:B------:R-:W-:-:S07]  /*24b0*/  MOV R23, R15 ;  /* 0x0000000f00177202 */ /* 0x000fce0000000f00 */
.L_x_1562:
[----:B------:R-:W-:Y:S05]  /*24c0*/  BSYNC.RECONVERGENT B1 ;  /* 0x0000000000017941 */ /* 0x000fea0003800200 */
.L_x_1561:
        /* <DEDUP_REMOVED lines=62> */
.L_x_1564:
[----:B------:R-:W-:Y:S05]  /*28b0*/  BSYNC.RECONVERGENT B1 ;  /* 0x0000000000017941 */ /* 0x000fea0003800200 */
.L_x_1563:
        /* <DEDUP_REMOVED lines=60> */
[----:B------:R-:W-:Y:S05]  /*2c80*/  CALL.REL.NOINC `($__internal_28_$__cuda_sm20_dblrcp_rn_slowpath_v3) ;  /* 0x0000000800887944 */ /* 0x000fea0003c00000 */
.L_x_1566:
[----:B------:R-:W-:Y:S05]  /*2c90*/  BSYNC.RECONVERGENT B1 ;  /* 0x0000000000017941 */ /* 0x000fea0003800200 */
.L_x_1565:
        /* <DEDUP_REMOVED lines=24> */
.L_x_1567:
        /* <DEDUP_REMOVED lines=84> */
[----:B------:R-:W-:Y:S05]  /*3360*/  CALL.REL.NOINC `($__internal_29_$__cuda_sm20_dsqrt_rn_f64_mediumpath_v1) ;  /* 0x0000000800507944 */ /* 0x000fea0003c00000 */
.L_x_1571:
[----:B------:R-:W-:Y:S05]  /*3370*/  BSYNC.RECONVERGENT B0 ;  /* 0x0000000000007941 */ /* 0x000fea0003800200 */
.L_x_1570:
        /* <DEDUP_REMOVED lines=29> */
[----:B------:R-:W-:Y:S05]  /*3550*/  CALL.REL.NOINC `($__internal_28_$__cuda_sm20_dblrcp_rn_slowpath_v3) ;  /* 0x0000000000547944 */ /* 0x000fea0003c00000 */
.L_x_1573:
[----:B------:R-:W-:Y:S05]  /*3560*/  BSYNC.RECONVERGENT B2 ;  /* 0x0000000000027941 */ /* 0x000fea0003800200 */
.L_x_1572:
        /* <DEDUP_REMOVED lines=9> */
.L_x_1569:
[----:B------:R-:W-:Y:S05]  /*3600*/  BSYNC.RECONVERGENT B1 ;  /* 0x0000000000017941 */ /* 0x000fea0003800200 */
.L_x_1568:
        /* <DEDUP_REMOVED lines=10> */
        .weak           $__internal_28_$__cuda_sm20_dblrcp_rn_slowpath_v3
        .type           $__internal_28_$__cuda_sm20_dblrcp_rn_slowpath_v3,@function
        .size           $__internal_28_$__cuda_sm20_dblrcp_rn_slowpath_v3,($__internal_29_$__cuda_sm20_dsqrt_rn_f64_mediumpath_v1 - $__internal_28_$__cuda_sm20_dblrcp_rn_slowpath_v3)
$__internal_28_$__cuda_sm20_dblrcp_rn_slowpath_v3:
        /* <DEDUP_REMOVED lines=56> */
.L_x_1577:
        /* <DEDUP_REMOVED lines=34> */
.L_x_1575:
[----:B------:R-:W-:Y:S02]  /*3c50*/  LOP3.LUT R15, R13, 0x80000, RZ, 0xfc, !PT ;  /* 0x000800000d0f7812 */ /* 0x000fe400078efcff */
[----:B------:R-:W-:-:S07]  /*3c60*/  MOV R14, R12 ;  /* 0x0000000c000e7202 */ /* 0x000fce0000000f00 */
.L_x_1576:
[----:B------:R-:W-:Y:S05]  /*3c70*/  BSYNC.RECONVERGENT B0 ;  /* 0x0000000000007941 */ /* 0x000fea0003800200 */
.L_x_1574:
[----:B------:R-:W-:Y:S01]  /*3c80*/  MOV R12, R2 ;  /* 0x00000002000c7202 */ /* 0x000fe20000000f00 */
[----:B------:R-:W-:-:S04]  /*3c90*/  IMAD.MOV.U32 R13, RZ, RZ, 0x0 ;  /* 0x00000000ff0d7424 */ /* 0x000fc800078e00ff */
[----:B------:R-:W-:Y:S05]  /*3ca0*/  RET.REL.NODEC R12 `(_ZN2at6native36batch_norm_collect_statistics_kernelINS0_6InvStdEN3c104HalfES4_flEEvNS_27GenericPackedTensorAccessorIKT0_Lm3ENS_17RestrictPtrTraitsET3_EET2_SB_NS5_ISB_Lm1ES8_S9_EESC_) ;  /* 0xffffffc00cd47950 */ /* 0x000fea0003c3ffff */
        .weak           $__internal_29_$__cuda_sm20_dsqrt_rn_f64_mediumpath_v1
        .type           $__internal_29_$__cuda_sm20_dsqrt_rn_f64_mediumpath_v1,@function
        .size           $__internal_29_$__cuda_sm20_dsqrt_rn_f64_mediumpath_v1,(.L_x_27022 - $__internal_29_$__cuda_sm20_dsqrt_rn_f64_mediumpath_v1)
$__internal_29_$__cuda_sm20_dsqrt_rn_f64_mediumpath_v1:
        /* <DEDUP_REMOVED lines=23> */
.L_x_1579:
        /* <DEDUP_REMOVED lines=55> */
.L_x_1581:
[----:B------:R0:W1:Y:S02]  /*4190*/  DADD R2, R4, R4 ;  /* 0x0000000004027229 */ /* 0x0000640000000004 */
.L_x_1580:
[----:B------:R-:W-:Y:S05]  /*41a0*/  BSYNC.RECONVERGENT B2 ;  /* 0x0000000000027941 */ /* 0x000fea0003800200 */
.L_x_1578:
[----:B-1----:R-:W-:Y:S01]  /*41b0*/  MOV R12, R2 ;  /* 0x00000002000c7202 */ /* 0x002fe20000000f00 */
[----:B------:R-:W-:Y:S01]  /*41c0*/  IMAD.MOV.U32 R13, RZ, RZ, R3 ;  /* 0x000000ffff0d7224 */ /* 0x000fe200078e0003 */
[----:B------:R-:W-:Y:S01]  /*41d0*/  MOV R2, R0 ;  /* 0x0000000000027202 */ /* 0x000fe20000000f00 */
[----:B------:R-:W-:-:S04]  /*41e0*/  HFMA2 R3, -RZ, RZ, 0, 0 ;  /* 0x00000000ff037431 */ /* 0x000fc800000001ff */
[----:B0-----:R-:W-:Y:S05]  /*41f0*/  RET.REL.NODEC R2 `(_ZN2at6native36batch_norm_collect_statistics_kernelINS0_6InvStdEN3c104HalfES4_flEEvNS_27GenericPackedTensorAccessorIKT0_Lm3ENS_17RestrictPtrTraitsET3_EET2_SB_NS5_ISB_Lm1ES8_S9_EESC_) ;  /* 0xffffffbc02807950 */ /* 0x001fea0003c3ffff */
.L_x_1582:
        /* <DEDUP_REMOVED lines=16> */
.L_x_27022:


//--------------------- .text._ZN2at6native36batch_norm_collect_statistics_kernelINS0_6InvStdEN3c104HalfES4_fiEEvNS_27GenericPackedTensorAccessorIKT0_Lm3ENS_17RestrictPtrTraitsET3_EET2_SB_NS5_ISB_Lm1ES8_S9_EESC_ --------------------------
	.section	.text._ZN2at6native36batch_norm_collect_statistics_kernelINS0_6InvStdEN3c104HalfES4_fiEEvNS_27GenericPackedTensorAccessorIKT0_Lm3ENS_17RestrictPtrTraitsET3_EET2_SB_NS5_ISB_Lm1ES8_S9_EESC_,"ax",@progbits
	.align	128
        .global         _ZN2at6native36batch_norm_collect_statistics_kernelINS0_6InvStdEN3c104HalfES4_fiEEvNS_27GenericPackedTensorAccessorIKT0_Lm3ENS_17RestrictPtrTraitsET3_EET2_SB_NS5_ISB_Lm1ES8_S9_EESC_
        .type           _ZN2at6native36batch_norm_collect_statistics_kernelINS0_6InvStdEN3c104HalfES4_fiEEvNS_27GenericPackedTensorAccessorIKT0_Lm3ENS_17RestrictPtrTraitsET3_EET2_SB_NS5_ISB_Lm1ES8_S9_EESC_,@function
        .size           _ZN2at6native36batch_norm_collect_statistics_kernelINS0_6InvStdEN3c104HalfES4_fiEEvNS_27GenericPackedTensorAccessorIKT0_Lm3ENS_17RestrictPtrTraitsET3_EET2_SB_NS5_ISB_Lm1ES8_S9_EESC_,(.L_x_27024 - _ZN2at6native36batch_norm_collect_statistics_kernelINS0_6InvStdEN3c104HalfES4_fiEEvNS_27GenericPackedTensorAccessorIKT0_Lm3ENS_17RestrictPtrTraitsET3_EET2_SB_NS5_ISB_Lm1ES8_S9_EESC_)
        .other          _ZN2at6native36batch_norm_collect_statistics_kernelINS0_6InvStdEN3c104HalfES4_fiEEvNS_27GenericPackedTensorAccessorIKT0_Lm3ENS_17RestrictPtrTraitsET3_EET2_SB_NS5_ISB_Lm1ES8_S9_EESC_,@"STO_CUDA_ENTRY STV_DEFAULT"
_ZN2at6native36batch_norm_collect_statistics_kernelINS0_6InvStdEN3c104HalfES4_fiEEvNS_27GenericPackedTensorAccessorIKT0_Lm3ENS_17RestrictPtrTraitsET3_EET2_SB_NS5_ISB_Lm1ES8_S9_EESC_:
.text._ZN2at6native36batch_norm_collect_statistics_kernelINS0_6InvStdEN3c104HalfES4_fiEEvNS_27GenericPackedTensorAccessorIKT0_Lm3ENS_17RestrictPtrTraitsET3_EET2_SB_NS5_ISB_Lm1ES8_S9_EESC_:
        /* <DEDUP_REMOVED lines=22> */
.L_x_1588:
        /* <DEDUP_REMOVED lines=10> */
.L_x_1587:
[----:B------:R-:W-:-:S05]  /*0200*/  IMAD R2, R7, UR9, RZ ;  /* 0x0000000907027c24 */ /* 0x000fca000f8e02ff */
[----:B------:R-:W-:-:S04]  /*0210*/  IADD3 R3, P0, PT, R2, R17, RZ ;  /* 0x0000001102037210 */ /* 0x000fc80007f1e0ff */
[----:B------:R-:W-:Y:S02]  /*0220*/  LEA.HI.X.SX32 R8, R2, R19, 0x1, P0 ;  /* 0x0000001302087211 */ /* 0x000fe400000f0eff */
[----:B------:R-:W-:-:S04]  /*0230*/  LEA R2, P0, R3, UR10, 0x1 ;  /* 0x0000000a03027c11 */ /* 0x000fc8000f8008ff */
[----:B------:R-:W-:-:S05]  /*0240*/  LEA.HI.X R3, R3, UR11, R8, 0x1, P0 ;  /* 0x0000000b03037c11 */ /* 0x000fca00080f0c08 */
[----:B------:R-:W2:Y:S01]  /*0250*/  LDG.E.U16 R2, desc[UR6][R2.64] ;  /* 0x0000000602027981 */ /* 0x000ea2000c1e1500 */
[----:B------:R-:W-:Y:S01]  /*0260*/  VIADD R11, R11, 0x1 ;  /* 0x000000010b0b7836 */ /* 0x000fe20000000000 */
[----:B------:R-:W-:-:S04]  /*0270*/  IADD3 R7, PT, PT, R7, UR5, RZ ;  /* 0x0000000507077c10 */ /* 0x000fc8000fffe0ff */
[----:B------:R-:W-:Y:S02]  /*0280*/  I2FP.F32.S32 R8, R11 ;  /* 0x0000000b00087245 */ /* 0x000fe40000201400 */
[----:B------:R-:W-:-:S04]  /*0290*/  ISETP.GE.AND P0, PT, R7, R16, PT ;  /* 0x000000100700720c */ /* 0x000fc80003f06270 */
[----:B------:R-:W0:Y:S01]  /*02a0*/  MUFU.RCP R8, R8 ;  /* 0x0000000800087308 */ /* 0x000e220000001000 */
[----:B--2---:R-:W-:-:S05]  /*02b0*/  HADD2.F32 R13, -RZ, R2.H0_H0 ;  /* 0x20000002ff0d7230 */ /* 0x004fca0000004100 */
[----:B------:R-:W-:-:S04]  /*02c0*/  FADD.FTZ R15, R13, -R4 ;  /* 0x800000040d0f7221 */ /* 0x000fc80000010000 */
[----:B0-----:R-:W-:-:S04]  /*02d0*/  FFMA.FTZ R4, R15, R8, R4 ;  /* 0x000000080f047223 */ /* 0x001fc80000010004 */
[----:B------:R-:W-:-:S04]  /*02e0*/  FADD.FTZ R10, R13, -R4 ;  /* 0x800000040d0a7221 */ /* 0x000fc80000010000 */
[----:B------:R-:W-:Y:S01]  /*02f0*/  FFMA.FTZ R9, R15, R10, R9 ;  /* 0x0000000a0f097223 */ /* 0x000fe20000010009 */
[----:B------:R-:W-:Y:S06]  /*0300*/  @!P0 BRA `(.L_x_1587) ;  /* 0xfffffffc00bc8947 */ /* 0x000fec000383ffff */
.L_x_1586:
[----:B------:R-:W-:Y:S05]  /*0310*/  BSYNC.RECONVERGENT B1 ;  /* 0x0000000000017941 */ /* 0x000fea0003800200 */
.L_x_1585:
[----:B------:R-:W0:Y:S01]  /*0320*/  LDCU UR4, c[0x0][0x388] ;  /* 0x00007100ff0477ac */ /* 0x000e220008000800 */
[----:B-1----:R-:W-:-:S05]  /*0330*/  IMAD.IADD R5, R14, 0x1, R5 ;  /* 0x000000010e057824 */ /* 0x002fca00078e0205 */
[----:B0-----:R-:W-:-:S13]  /*0340*/  ISETP.GE.AND P0, PT, R5, UR4, PT ;  /* 0x0000000405007c0c */ /* 0x001fda000bf06270 */
[----:B------:R-:W-:Y:S05]  /*0350*/  @!P0 BRA `(.L_x_1588) ;  /* 0xfffffffc00808947 */ /* 0x000fea000383ffff */
.L_x_1584:
[----:B------:R-:W-:Y:S05]  /*0360*/  BSYNC.RECONVERGENT B0 ;  /* 0x0000000000007941 */ /* 0x000fea0003800200 */
.L_x_1583:
        /* <DEDUP_REMOVED lines=39> */
[----:B------:R-:W-:Y:S05]  /*05e0*/  CALL.REL.NOINC `($__internal_30_$__cuda_sm20_dblrcp_rn_slowpath_v3) ;  /* 0x0000002c00cc7944 */ /* 0x000fea0003c00000 */
[----:B------:R-:W-:Y:S01]  /*05f0*/  IMAD.MOV.U32 R22, RZ, RZ, R14 ;  /* 0x000000ffff167224 */ /* 0x000fe200078e000e */
[----:B------:R-:W-:-:S07]  /*0600*/  MOV R23, R15 ;  /* 0x0000000f00177202 */ /* 0x000fce0000000f00 */
.L_x_1590:
[----:B------:R-:W-:Y:S05]  /*0610*/  BSYNC.RECONVERGENT B1 ;  /* 0x0000000000017941 */ /* 0x000fea0003800200 */
.L_x_1589:
        /* <DEDUP_REMOVED lines=61> */
[----:B------:R-:W-:Y:S05]  /*09f0*/  CALL.REL.NOINC `($__internal_30_$__cuda_sm20_dblrcp_rn_slowpath_v3) ;  /* 0x0000002800c87944 */ /* 0x000fea0003c00000 */
[----:B------:R-:W-:Y:S01]  /*0a00*/  MOV R18, R14 ;  /* 0x0000000e00127202 */ /* 0x000fe20000000f00 */
[----:B------:R-:W-:-:S07]  /*0a10*/  IMAD.MOV.U32 R19, RZ, RZ, R15 ;  /* 0x000000ffff137224 */ /* 0x000fce00078e000f */
.L_x_1592:
[----:B------:R-:W-:Y:S05]  /*0a20*/  BSYNC.RECONVERGENT B1 ;  /* 0x0000000000017941 */ /* 0x000fea0003800200 */
.L_x_1591:
        /* <DEDUP_REMOVED lines=60> */
[----:B------:R-:W-:Y:S05]  /*0df0*/  CALL.REL.NOINC `($__internal_30_$__cuda_sm20_dblrcp_rn_slowpath_v3) ;  /* 0x0000002400c87944 */ /* 0x000fea0003c00000 */
[----:B------:R-:W-:Y:S01]  /*0e00*/  IMAD.MOV.U32 R22, RZ, RZ, R14 ;  /* 0x000000ffff167224 */ /* 0x000fe200078e000e */
[----:B------:R-:W-:-:S07]  /*0e10*/  MOV R23, R15 ;  /* 0x0000000f00177202 */ /* 0x000fce0000000f00 */
.L_x_1594:
[----:B------:R-:W-:Y:S05]  /*0e20*/  BSYNC.RECONVERGENT B1 ;  /* 0x0000000000017941 */ /* 0x000fea0003800200 */
.L_x_1593:
        /* <DEDUP_REMOVED lines=60> */
[----:B------:R-:W-:Y:S05]  /*11f0*/  CALL.REL.NOINC `($__internal_30_$__cuda_sm20_dblrcp_rn_slowpath_v3) ;  /* 0x0000002000c87944 */ /* 0x000fea0003c00000 */
[----:B------:R-:W-:Y:S01]  /*1200*/  MOV R22, R14 ;  /* 0x0000000e00167202 */ /* 0x000fe20000000f00 */
[----:B------:R-:W-:-:S07]  /*1210*/  IMAD.MOV.U32 R23, RZ, RZ, R15 ;  /* 0x000000ffff177224 */ /* 0x000fce00078e000f */
.L_x_1596:
[----:B------:R-:W-:Y:S05]  /*1220*/  BSYNC.RECONVERGENT B1 ;  /* 0x0000000000017941 */ /* 0x000fea0003800200 */
.L_x_1595:
        /* <DEDUP_REMOVED lines=61> */
.L_x_1598:
[----:B------:R-:W-:Y:S05]  /*1600*/  BSYNC.RECONVERGENT B1 ;  /* 0x0000000000017941 */ /* 0x000fea0003800200 */
.L_x_1597:
        /* <DEDUP_REMOVED lines=43> */
[C---:B------:R-:W-:Y:S01]  /*18c0*/  @!P0 LEA R2, R0.reuse, R3, 0x2 ;  /* 0x0000000300028211 */ /* 0x040fe200078e10ff */
[----:B------:R-:W-:-:S04]  /*18d0*/  @!P0 IMAD R3, R0, 0x8, R3 ;  /* 0x0000000800038824 */ /* 0x000fc800078e0203 */
[----:B------:R1:W2:Y:S04]  /*18e0*/  @!P0 LDS R6, [R2] ;  /* 0x0000000002068984 */ /* 0x0002a80000000800 */
[----:B------:R1:W3:Y:S02]  /*18f0*/  @!P0 LDS.64 R22, [R3+0x80] ;  /* 0x0000800003168984 */ /* 0x0002e40000000a00 */
.L_x_1600:
[----:B------:R-:W-:Y:S05]  /*1900*/  BSYNC.RECONVERGENT B0 ;  /* 0x0000000000007941 */ /* 0x000fea0003800200 */
.L_x_1599:
[----:B--2---:R-:W2:Y:S01]  /*1910*/  SHFL.BFLY PT, R7, R6, 0x1, 0x1f ;  /* 0x0c201f0006077f89 */ /* 0x004ea200000e0000 */
[----:B------:R-:W-:Y:S01]  /*1920*/  BSSY.RECONVERGENT B1, `(.L_x_1601) ;  /* 0x0000029000017945 */ /* 0x000fe20003800200 */
[----:B--2---:R-:W-:-:S04]  /*1930*/  IADD3 R9, PT, PT, R7, R6, RZ ;  /* 0x0000000607097210 */ /* 0x004fc80007ffe0ff */
        /* <DEDUP_REMOVED lines=36> */
[----:B------:R-:W-:Y:S05]  /*1b80*/  CALL.REL.NOINC `($__internal_30_$__cuda_sm20_dblrcp_rn_slowpath_v3) ;  /* 0x0000001800647944 */ /* 0x000fea0003c00000 */
[----:B------:R-:W-:Y:S02]  /*1b90*/  MOV R24, R14 ;  /* 0x0000000e00187202 */ /* 0x000fe40000000f00 */
[----:B------:R-:W-:-:S07]  /*1ba0*/  MOV R25, R15 ;  /* 0x0000000f00197202 */ /* 0x000fce0000000f00 */
.L_x_1602:
[----:B------:R-:W-:Y:S05]  /*1bb0*/  BSYNC.RECONVERGENT B1 ;  /* 0x0000000000017941 */ /* 0x000fea0003800200 */
.L_x_1601:
        /* <DEDUP_REMOVED lines=64> */
.L_x_1604:
[----:B------:R-:W-:Y:S05]  /*1fc0*/  BSYNC.RECONVERGENT B1 ;  /* 0x0000000000017941 */ /* 0x000fea0003800200 */
.L_x_1603:
        /* <DEDUP_REMOVED lines=60> */
[----:B------:R-:W-:Y:S05]  /*2390*/  CALL.REL.NOINC `($__internal_30_$__cuda_sm20_dblrcp_rn_slowpath_v3) ;  /* 0x0000001000607944 */ /* 0x000fea0003c00000 */
[----:B------:R-:W-:Y:S01]  /*23a0*/  MOV R22, R14 ;  /* 0x0000000e00167202 */ /* 0x000fe20000000f00 */
[----:B------:R-:W-:-:S07]  /*23b0*/  IMAD.MOV.U32 R23, RZ, RZ, R15 ;  /* 0x000000ffff177224 */ /* 0x000fce00078e000f */
.L_x_1606:
[----:B------:R-:W-:Y:S05]  /*23c0*/  BSYNC.RECONVERGENT B1 ;  /* 0x0000000000017941 */ /* 0x000fea0003800200 */
.L_x_1605:
        /* <DEDUP_REMOVED lines=62> */
.L_x_1608:
[----:B------:R-:W-:Y:S05]  /*27b0*/  BSYNC.RECONVERGENT B1 ;  /* 0x0000000000017941 */ /* 0x000fea0003800200 */
.L_x_1607:
        /* <DEDUP_REMOVED lines=60> */
[----:B------:R-:W-:Y:S05]  /*2b80*/  CALL.REL.NOINC `($__internal_30_$__cuda_sm20_dblrcp_rn_slowpath_v3) ;  /* 0x0000000800647944 */ /* 0x000fea0003c00000 */
.L_x_1610:
[----:B------:R-:W-:Y:S05]  /*2b90*/  BSYNC.RECONVERGENT B1 ;  /* 0x0000000000017941 */ /* 0x000fea0003800200 */
.L_x_1609:
        /* <DEDUP_REMOVED lines=103> */
[----:B------:R-:W-:Y:S05]  /*3210*/  CALL.REL.NOINC `($__internal_31_$__cuda_sm20_dsqrt_rn_f64_mediumpath_v1) ;  /* 0x0000000800407944 */ /* 0x000fea0003c00000 */
.L_x_1614:
[----:B------:R-:W-:Y:S05]  /*3220*/  BSYNC.RECONVERGENT B0 ;  /* 0x0000000000007941 */ /* 0x000fea0003800200 */
.L_x_1613:
        /* <DEDUP_REMOVED lines=30> */
.L_x_1616:
[----:B------:R-:W-:Y:S05]  /*3410*/  BSYNC.RECONVERGENT B2 ;  /* 0x0000000000027941 */ /* 0x000fea0003800200 */
.L_x_1615:
        /* <DEDUP_REMOVED lines=9> */
.L_x_1612:
[----:B------:R-:W-:Y:S05]  /*34b0*/  BSYNC.RECONVERGENT B1 ;  /* 0x0000000000017941 */ /* 0x000fea0003800200 */
.L_x_1611:
[----:B------:R-:W0:Y:S08]  /*34c0*/  LDC R7, c[0x0][0x3c4] ;  /* 0x0000f100ff077b82 */ /* 0x000e300000000800 */
[----:B------:R-:W1:Y:S01]  /*34d0*/  LDC.64 R2, c[0x0][0x3b8] ;  /* 0x0000ee00ff027b82 */ /* 0x000e620000000a00 */
[----:B0-----:R-:W-:-:S04]  /*34e0*/  IMAD R7, R7, UR8, RZ ;  /* 0x0000000807077c24 */ /* 0x001fc8000f8e02ff */
[----:B-1----:R-:W-:-:S05]  /*34f0*/  IMAD.WIDE R2, R7, 0x4, R2 ;  /* 0x0000000407027825 */ /* 0x002fca00078e0202 */
[----:B------:R-:W-:Y:S01]  /*3500*/  STG.E desc[UR6][R2.64], R5 ;  /* 0x0000000502007986 */ /* 0x000fe2000c101906 */
[----:B------:R-:W-:Y:S05]  /*3510*/  EXIT ;  /* 0x000000000000794d */ /* 0x000fea0003800000 */
        .weak           $__internal_30_$__cuda_sm20_dblrcp_rn_slowpath_v3
        .type           $__internal_30_$__cuda_sm20_dblrcp_rn_slowpath_v3,@function
        .size           $__internal_30_$__cuda_sm20_dblrcp_rn_slowpath_v3,($__internal_31_$__cuda_sm20_dsqrt_rn_f64_mediumpath_v1 - $__internal_30_$__cuda_sm20_dblrcp_rn_slowpath_v3)
$__internal_30_$__cuda_sm20_dblrcp_rn_slowpath_v3:
        /* <DEDUP_REMOVED lines=56> */
.L_x_1620:
        /* <DEDUP_REMOVED lines=34> */
.L_x_1618:
[----:B------:R-:W-:Y:S02]  /*3ac0*/  LOP3.LUT R15, R13, 0x80000, RZ, 0xfc, !PT ;  /* 0x000800000d0f7812 */ /* 0x000fe400078efcff */
[----:B------:R-:W-:-:S07]  /*3ad0*/  MOV R14, R12 ;  /* 0x0000000c000e7202 */ /* 0x000fce0000000f00 */
.L_x_1619:
[----:B------:R-:W-:Y:S05]  /*3ae0*/  BSYNC.RECONVERGENT B0 ;  /* 0x0000000000007941 */ /* 0x000fea0003800200 */
.L_x_1617:
[----:B------:R-:W-:Y:S01]  /*3af0*/  MOV R12, R2 ;  /* 0x00000002000c7202 */ /* 0x000fe20000000f00 */
[----:B------:R-:W-:-:S04]  /*3b00*/  IMAD.MOV.U32 R13, RZ, RZ, 0x0 ;  /* 0x00000000ff0d7424 */ /* 0x000fc800078e00ff */
[----:B------:R-:W-:Y:S05]  /*3b10*/  RET.REL.NODEC R12 `(_ZN2at6native36batch_norm_collect_statistics_kernelINS0_6InvStdEN3c104HalfES4_fiEEvNS_27GenericPackedTensorAccessorIKT0_Lm3ENS_17RestrictPtrTraitsET3_EET2_SB_NS5_ISB_Lm1ES8_S9_EESC_) ;  /* 0xffffffc40c387950 */ /* 0x000fea0003c3ffff */
        .weak           $__internal_31_$__cuda_sm20_dsqrt_rn_f64_mediumpath_v1
        .type           $__internal_31_$__cuda_sm20_dsqrt_rn_f64_mediumpath_v1,@function
        .size           $__internal_31_$__cuda_sm20_dsqrt_rn_f64_mediumpath_v1,(.L_x_27024 - $__internal_31_$__cuda_sm20_dsqrt_rn_f64_mediumpath_v1)
$__internal_31_$__cuda_sm20_dsqrt_rn_f64_mediumpath_v1:
        /* <DEDUP_REMOVED lines=23> */
.L_x_1622:
        /* <DEDUP_REMOVED lines=55> */
.L_x_1624:
[----:B------:R0:W1:Y:S02]  /*4000*/  DADD R2, R4, R4 ;  /* 0x0000000004027229 */ /* 0x0000640000000004 */
.L_x_1623:
[----:B------:R-:W-:Y:S05]  /*4010*/  BSYNC.RECONVERGENT B2 ;  /* 0x0000000000027941 */ /* 0x000fea0003800200 */
.L_x_1621:
[----:B-1----:R-:W-:Y:S01]  /*4020*/  MOV R12, R2 ;  /* 0x00000002000c7202 */ /* 0x002fe20000000f00 */
[----:B------:R-:W-:Y:S01]  /*4030*/  IMAD.MOV.U32 R13, RZ, RZ, R3 ;  /* 0x000000ffff0d7224 */ /* 0x000fe200078e0003 */
[----:B------:R-:W-:Y:S01]  /*4040*/  MOV R2, R0 ;  /* 0x0000000000027202 */ /* 0x000fe20000000f00 */
[----:B------:R-:W-:-:S04]  /*4050*/  HFMA2 R3, -RZ, RZ, 0, 0 ;  /* 0x00000000ff037431 */ /* 0x000fc800000001ff */
[----:B0-----:R-:W-:Y:S05]  /*4060*/  RET.REL.NODEC R2 `(_ZN2at6native36batch_norm_collect_statistics_kernelINS0_6InvStdEN3c104HalfES4_fiEEvNS_27GenericPackedTensorAccessorIKT0_Lm3ENS_17RestrictPtrTraitsET3_EET2_SB_NS5_ISB_Lm1ES8_S9_EESC_) ;  /* 0xffffffbc02e47950 */ /* 0x001fea0003c3ffff */
.L_x_1625:
        /* <DEDUP_REMOVED lines=9> */
.L_x_27024:


//--------------------- .text._ZN2at6native50batch_norm_collect_statistics_channels_last_kernelINS0_6InvStdEN3c104HalfEfLi4EEEvPKT0_PT1_S9_PVS8_PiiiS8_ --------------------------
	.section	.text._ZN2at6native50batch_norm_collect_statistics_channels_last_kernelINS0_6InvStdEN3c104HalfEfLi4EEEvPKT0_PT1_S9_PVS8_PiiiS8_,"ax",@progbits
	.align	128
        .global         _ZN2at6native50batch_norm_collect_statistics_channels_last_kernelINS0_6InvStdEN3c104HalfEfLi4EEEvPKT0_PT1_S9_PVS8_PiiiS8_
        .type           _ZN2at6native50batch_norm_collect_statistics_channels_last_kernelINS0_6InvStdEN3c104HalfEfLi4EEEvPKT0_PT1_S9_PVS8_PiiiS8_,@function
        .size           _ZN2at6native50batch_norm_collect_statistics_channels_last_kernelINS0_6InvStdEN3c104HalfEfLi4EEEvPKT0_PT1_S9_PVS8_PiiiS8_,(.L_x_27026 - _ZN2at6native50batch_norm_collect_statistics_channels_last_kernelINS0_6InvStdEN3c104HalfEfLi4EEEvPKT0_PT1_S9_PVS8_PiiiS8_)
        .other          _ZN2at6native50batch_norm_collect_statistics_channels_last_kernelINS0_6InvStdEN3c104HalfEfLi4EEEvPKT0_PT1_S9_PVS8_PiiiS8_,@"STO_CUDA_ENTRY STV_DEFAULT"
_ZN2at6native50batch_norm_collect_statistics_channels_last_kernelINS0_6InvStdEN3c104HalfEfLi4EEEvPKT0_PT1_S9_PVS8_PiiiS8_:
.text._ZN2at6native50batch_norm_collect_statistics_channels_last_kernelINS0_6InvStdEN3c104HalfEfLi4EEEvPKT0_PT1_S9_PVS8_PiiiS8_:
        /* <DEDUP_REMOVED lines=67> */
.L_x_1627:
        /* <DEDUP_REMOVED lines=10> */
[----:B--2---:R-:W-:-:S04]  /*04d0*/  @!P1 HADD2.F32 R25, -RZ, R14.H0_H0 ;  /* 0x2000000eff199230 */ /* 0x004fc80000004100 */
[----:B------:R-:W1:Y:S01]  /*04e0*/  @!P2 LDC.64 R14, c[0x0][0x380] ;  /* 0x0000e000ff0eab82 */ /* 0x000e620000000a00 */
[----:B------:R-:W-:-:S04]  /*04f0*/  FADD.FTZ R29, R25, -R6 ;  /* 0x80000006191d7221 */ /* 0x000fc80000010000 */
[----:B0-----:R-:W-:Y:S01]  /*0500*/  FFMA.FTZ R6, R29, R24, R6 ;  /* 0x000000181d067223 */ /* 0x001fe20000010006 */
[----:B-1----:R-:W-:-:S06]  /*0510*/  @!P2 IMAD.WIDE R14, R23, 0x2, R14 ;  /* 0x00000002170ea825 */ /* 0x002fcc00078e020e */
[----:B------:R-:W2:Y:S01]  /*0520*/  @!P2 LDG.E.U16.CONSTANT R14, desc[UR12][R14.64] ;  /* 0x0000000c0e0ea981 */ /* 0x000ea2000c1e9500 */
[----:B------:R-:W-:Y:S01]  /*0530*/  FADD.FTZ R26, -R6, R25 ;  /* 0x00000019061a7221 */ /* 0x000fe20000010100 */
[----:B------:R-:W-:Y:S01]  /*0540*/  @!P2 IADD3 R11, PT, PT, R11, 0x1, RZ ;  /* 0x000000010b0ba810 */ /* 0x000fe20007ffe0ff */
[----:B------:R-:W-:Y:S01]  /*0550*/  IMAD.MOV.U32 R24, RZ, RZ, RZ ;  /* 0x000000ffff187224 */ /* 0x000fe200078e00ff */
[----:B------:R-:W-:Y:S01]  /*0560*/  IADD3 R27, PT, PT, R2, R27, RZ ;  /* 0x0000001b021b7210 */ /* 0x000fe20007ffe0ff */
[----:B------:R-:W-:Y:S01]  /*0570*/  FMUL.FTZ R25, R29, R26 ;  /* 0x0000001a1d197220 */ /* 0x000fe20000410000 */
[----:B------:R-:W-:Y:S01]  /*0580*/  IMAD.MOV.U32 R26, RZ, RZ, RZ ;  /* 0x000000ffff1a7224 */ /* 0x000fe200078e00ff */
[----:B------:R-:W-:Y:S02]  /*0590*/  @!P2 I2FP.F32.S32 R28, R11 ;  /* 0x0000000b001ca245 */ /* 0x000fe40000201400 */
[----:B------:R-:W-:-:S03]  /*05a0*/  ISETP.GE.OR P3, PT, R27, UR11, P0 ;  /* 0x0000000b1b007c0c */ /* 0x000fc60008766670 */
[----:B------:R-:W0:Y:S01]  /*05b0*/  @!P2 MUFU.RCP R26, R28 ;  /* 0x0000001c001aa308 */ /* 0x000e220000001000 */
[----:B--2---:R-:W-:-:S05]  /*05c0*/  @!P2 HADD2.F32 R24, -RZ, R14.H0_H0 ;  /* 0x2000000eff18a230 */ /* 0x004fca0000004100 */
[----:B------:R-:W-:-:S04]  /*05d0*/  FADD.FTZ R14, R24, -R5 ;  /* 0x80000005180e7221 */ /* 0x000fc80000010000 */
[----:B0-----:R-:W-:-:S04]  /*05e0*/  FFMA.FTZ R5, R14, R26, R5 ;  /* 0x0000001a0e057223 */ /* 0x001fc80000010005 */
[----:B------:R-:W-:-:S04]  /*05f0*/  FADD.FTZ R15, -R5, R24 ;  /* 0x00000018050f7221 */ /* 0x000fc80000010100 */
[----:B------:R-:W-:Y:S02]  /*0600*/  FMUL.FTZ R24, R14, R15 ;  /* 0x0000000f0e187220 */ /* 0x000fe40000410000 */
[----:B------:R-:W0:Y:S02]  /*0610*/  @!P3 LDC.64 R14, c[0x0][0x380] ;  /* 0x0000e000ff0ebb82 */ /* 0x000e240000000a00 */
[----:B0-----:R-:W-:-:S06]  /*0620*/  @!P3 IMAD.WIDE R14, R21, 0x2, R14 ;  /* 0x00000002150eb825 */ /* 0x001fcc00078e020e */
[----:B------:R-:W2:Y:S01]  /*0630*/  @!P3 LDG.E.U16.CONSTANT R14, desc[UR12][R14.64] ;  /* 0x0000000c0e0eb981 */ /* 0x000ea2000c1e9500 */
[----:B------:R-:W-:Y:S01]  /*0640*/  @!P3 IADD3 R10, PT, PT, R10, 0x1, RZ ;  /* 0x000000010a0ab810 */ /* 0x000fe20007ffe0ff */
[----:B------:R-:W-:Y:S01]  /*0650*/  IMAD.MOV.U32 R28, RZ, RZ, RZ ;  /* 0x000000ffff1c7224 */ /* 0x000fe200078e00ff */
[----:B------:R-:W-:Y:S01]  /*0660*/  IADD3 R27, PT, PT, R2, R27, RZ ;  /* 0x0000001b021b7210 */ /* 0x000fe20007ffe0ff */
[----:B------:R-:W-:Y:S01]  /*0670*/  IMAD.MOV.U32 R26, RZ, RZ, RZ ;  /* 0x000000ffff1a7224 */ /* 0x000fe200078e00ff */
[----:B------:R-:W-:Y:S02]  /*0680*/  @!P3 I2FP.F32.S32 R29, R10 ;  /* 0x0000000a001db245 */ /* 0x000fe40000201400 */
[----:B------:R-:W-:Y:S02]  /*0690*/  ISETP.GE.OR P4, PT, R27, UR11, P0 ;  /* 0x0000000b1b007c0c */ /* 0x000fe40008786670 */
        /* <DEDUP_REMOVED lines=10> */
[----:B------:R-:W-:Y:S01]  /*0740*/  IMAD.MOV.U32 R28, RZ, RZ, RZ ;  /* 0x000000ffff1c7224 */ /* 0x000fe200078e00ff */
[C-C-:B------:R-:W-:Y:S01]  /*0750*/  IADD3 R17, PT, PT, R20.reuse, R17, R20.reuse ;  /* 0x0000001114117210 */ /* 0x140fe20007ffe014 */
[----:B------:R-:W-:Y:S01]  /*0760*/  IMAD.MOV.U32 R26, RZ, RZ, RZ ;  /* 0x000000ffff1a7224 */ /* 0x000fe200078e00ff */
[C---:B------:R-:W-:Y:S01]  /*0770*/  LEA R23, R20.reuse, R23, 0x2 ;  /* 0x0000001714177211 */ /* 0x040fe200078e10ff */
[----:B------:R-:W-:Y:S01]  /*0780*/  VIADD R7, R7, 0x1 ;  /* 0x0000000107077836 */ /* 0x000fe20000000000 */
[----:B------:R-:W-:Y:S01]  /*0790*/  IADD3 R17, PT, PT, R20, R17, R20 ;  /* 0x0000001114117210 */ /* 0x000fe20007ffe014 */
[----:B------:R-:W-:Y:S01]  /*07a0*/  IMAD.IADD R27, R2, 0x1, R27 ;  /* 0x00000001021b7824 */ /* 0x000fe200078e021b */
[C---:B------:R-:W-:Y:S01]  /*07b0*/  LEA R19, R20.reuse, R19, 0x2 ;  /* 0x0000001314137211 */ /* 0x040fe200078e10ff */
[----:B------:R-:W-:Y:S01]  /*07c0*/  IMAD R21, R20, 0x4, R21 ;  /* 0x0000000414157824 */ /* 0x000fe200078e0215 */
[----:B0-----:R-:W-:-:S04]  /*07d0*/  @!P4 I2FP.F32.S32 R15, R4 ;  /* 0x00000004000fc245 */ /* 0x001fc80000201400 */
[----:B------:R-:W0:Y:S01]  /*07e0*/  @!P4 MUFU.RCP R28, R15 ;  /* 0x0000000f001cc308 */ /* 0x000e220000001000 */
[----:B--2---:R-:W-:-:S05]  /*07f0*/  @!P4 HADD2.F32 R26, -RZ, R14.H0_H0 ;  /* 0x2000000eff1ac230 */ /* 0x004fca0000004100 */
[----:B------:R-:W-:-:S04]  /*0800*/  FADD.FTZ R14, R26, -R16 ;  /* 0x800000101a0e7221 */ /* 0x000fc80000010000 */
[----:B0-----:R-:W-:-:S04]  /*0810*/  FFMA.FTZ R16, R14, R28, R16 ;  /* 0x0000001c0e107223 */ /* 0x001fc80000010010 */
[----:B------:R-:W-:-:S04]  /*0820*/  FADD.FTZ R26, -R16, R26 ;  /* 0x0000001a101a7221 */ /* 0x000fc80000010100 */
[----:B------:R-:W-:Y:S01]  /*0830*/  FMUL.FTZ R26, R14, R26 ;  /* 0x0000001a0e1a7220 */ /* 0x000fe20000410000 */
[----:B------:R-:W-:Y:S02]  /*0840*/  HFMA2 R14, -RZ, RZ, 0, 0 ;  /* 0x00000000ff0e7431 */ /* 0x000fe400000001ff */
[----:B------:R-:W-:Y:S01]  /*0850*/  @!P1 IMAD.MOV.U32 R14, RZ, RZ, 0x3f800000 ;  /* 0x3f800000ff0e9424 */ /* 0x000fe200078e00ff */
[----:B------:R-:W-:-:S03]  /*0860*/  ISETP.NE.AND P1, PT, R7, 0x1, PT ;  /* 0x000000010700780c */ /* 0x000fc60003f25270 */
[----:B------:R-:W-:Y:S01]  /*0870*/  FFMA.FTZ R22, R25, R14, R22 ;  /* 0x0000000e19167223 */ /* 0x000fe20000010016 */
[----:B------:R-:W-:Y:S01]  /*0880*/  MOV R14, RZ ;  /* 0x000000ff000e7202 */ /* 0x000fe20000000f00 */
        /* <DEDUP_REMOVED lines=8> */
.L_x_1626:
        /* <DEDUP_REMOVED lines=96> */
.L_x_1630:
[----:B------:R-:W-:Y:S05]  /*0f10*/  BSYNC.RECONVERGENT B0 ;  /* 0x0000000000007941 */ /* 0x000fea0003800200 */
.L_x_1629:
        /* <DEDUP_REMOVED lines=37> */
.L_x_1632:
[----:B------:R-:W-:Y:S05]  /*1170*/  BSYNC.RECONVERGENT B0 ;  /* 0x0000000000007941 */ /* 0x000fea0003800200 */
.L_x_1631:
        /* <DEDUP_REMOVED lines=37> */
.L_x_1634:
[----:B------:R-:W-:Y:S05]  /*13d0*/  BSYNC.RECONVERGENT B0 ;  /* 0x0000000000007941 */ /* 0x000fea0003800200 */
.L_x_1633:
        /* <DEDUP_REMOVED lines=37> */
.L_x_1636:
[----:B------:R-:W-:Y:S05]  /*1630*/  BSYNC.RECONVERGENT B0 ;  /* 0x0000000000007941 */ /* 0x000fea0003800200 */
.L_x_1635:
        /* <DEDUP_REMOVED lines=37> */
.L_x_1638:
[----:B------:R-:W-:Y:S05]  /*1890*/  BSYNC.RECONVERGENT B0 ;  /* 0x0000000000007941 */ /* 0x000fea0003800200 */
.L_x_1637:
        /* <DEDUP_REMOVED lines=37> */
.L_x_1640:
[----:B------:R-:W-:Y:S05]  /*1af0*/  BSYNC.RECONVERGENT B0 ;  /* 0x0000000000007941 */ /* 0x000fea0003800200 */
.L_x_1639:
        /* <DEDUP_REMOVED lines=37> */
.L_x_1642:
[----:B------:R-:W-:Y:S05]  /*1d50*/  BSYNC.RECONVERGENT B0 ;  /* 0x0000000000007941 */ /* 0x000fea0003800200 */
.L_x_1641:
        /* <DEDUP_REMOVED lines=37> */
.L_x_1644:
[----:B------:R-:W-:Y:S05]  /*1fb0*/  BSYNC.RECONVERGENT B0 ;  /* 0x0000000000007941 */ /* 0x000fea0003800200 */
.L_x_1643:
        /* <DEDUP_REMOVED lines=37> */
.L_x_1646:
[----:B------:R-:W-:Y:S05]  /*2210*/  BSYNC.RECONVERGENT B0 ;  /* 0x0000000000007941 */ /* 0x000fea0003800200 */
.L_x_1645:
        /* <DEDUP_REMOVED lines=36> */
.L_x_1647:
[----:B------:R-:W-:Y:S05]  /*2460*/  BSYNC.RECONVERGENT B0 ;  /* 0x0000000000007941 */ /* 0x000fea0003800200 */
.L_x_1628:
        /* <DEDUP_REMOVED lines=42> */
.L_x_1650:
[----:B------:R-:W-:Y:S05]  /*2710*/  BSYNC.RECONVERGENT B0 ;  /* 0x0000000000007941 */ /* 0x000fea0003800200 */
.L_x_1649:
        /* <DEDUP_REMOVED lines=56> */
.L_x_1655:
        /* <DEDUP_REMOVED lines=108> */
.L_x_1654:
[----:B0-----:R-:W-:Y:S05]  /*3160*/  BSYNC B1 ;  /* 0x0000000000017941 */ /* 0x001fea0003800000 */
.L_x_1653:
[----:B------:R-:W-:Y:S05]  /*3170*/  @!P2 BRA `(.L_x_1652) ;  /* 0x000000000094a947 */ /* 0x000fea0003800000 */
[----:B------:R-:W0:Y:S01]  /*3180*/  LDCU UR4, c[0x0][0x3ac] ;  /* 0x00007580ff0477ac */ /* 0x000e220008000800 */
[----:B------:R-:W-:Y:S01]  /*3190*/  BSSY B1, `(.L_x_1656) ;  /* 0x0000022000017945 */ /* 0x000fe20003800000 */
[----:B------:R-:W-:Y:S02]  /*31a0*/  IADD3 R9, PT, PT, -R9, RZ, RZ ;  /* 0x000000ff09097210 */ /* 0x000fe40007ffe1ff */
[----:B0-----:R-:W-:Y:S01]  /*31b0*/  ISETP.GE.AND P2, PT, R8, UR4, PT ;  /* 0x0000000408007c0c */ /* 0x001fe2000bf46270 */
[----:B------:R-:W-:-:S12]  /*31c0*/  IMAD R3, R7, UR4, R8 ;  /* 0x0000000407037c24 */ /* 0x000fd8000f8e0208 */
.L_x_1657:
        /* <DEDUP_REMOVED lines=9> */
[----:B------:R-:W-:Y:S01]  /*3260*/  IADD3 R9, PT, PT, R9, 0x1, RZ ;  /* 0x0000000109097810 */ /* 0x000fe20007ffe0ff */
[----:B------:R-:W-:Y:S05]  /*3270*/  YIELD ;  /* 0x0000000000007946 */ /* 0x000fea0003800000 */
[----:B------:R-:W-:Y:S01]  /*3280*/  ISETP.NE.AND P1, PT, R9, RZ, PT ;  /* 0x000000ff0900720c */ /* 0x000fe20003f25270 */
[----:B------:R-:W-:Y:S01]  /*3290*/  IMAD R3, R0, UR6, R3 ;  /* 0x0000000600037c24 */ /* 0x000fe2000f8e0203 */
[-C--:B0-----:R-:W-:Y:S02]  /*32a0*/  I2FP.F32.S32 R12, R26.reuse ;  /* 0x0000001a000c7245 */ /* 0x081fe40000201400 */
[----:B--2---:R-:W-:-:S02]  /*32b0*/  IADD3 R24, PT, PT, R7, R26, RZ ;  /* 0x0000001a07187210 */ /* 0x004fc40007ffe0ff */
[----:B------:R-:W-:Y:S02]  /*32c0*/  I2FP.F32.S32 R28, R7 ;  /* 0x00000007001c7245 */ /* 0x000fe40000201400 */
[----:B------:R-:W-:Y:S01]  /*32d0*/  VIMNMX R25, PT, PT, R24, 0x1, !PT ;  /* 0x0000000118197848 */ /* 0x000fe20007fe0100 */
[----:B------:R-:W-:-:S03]  /*32e0*/  IMAD.MOV.U32 R26, RZ, RZ, R24 ;  /* 0x000000ffff1a7224 */ /* 0x000fc600078e0018 */
        /* <DEDUP_REMOVED lines=13> */
.L_x_1656:
[----:B------:R-:W-:-:S07]  /*33c0*/  MOV R26, R24 ;  /* 0x00000018001a7202 */ /* 0x000fce0000000f00 */
.L_x_1652:
[----:B0-----:R-:W-:Y:S05]  /*33d0*/  BSYNC B0 ;  /* 0x0000000000007941 */ /* 0x001fea0003800000 */
.L_x_1651:
        /* <DEDUP_REMOVED lines=18> */
[C---:B------:R-:W-:Y:S02]  /*3500*/  LEA R7, R9.reuse, R2, 0x2 ;  /* 0x0000000209077211 */ /* 0x040fe400078e10ff */
[----:B------:R-:W-:-:S03]  /*3510*/  LEA R9, R9, R4, 0x2 ;  /* 0x0000000409097211 */ /* 0x000fc600078e10ff */
[----:B------:R-:W1:Y:S04]  /*3520*/  LDS R3, [R3] ;  /* 0x0000000003037984 */ /* 0x000e680000000800 */
[----:B------:R-:W2:Y:S04]  /*3530*/  LDS R7, [R7] ;  /* 0x0000000007077984 */ /* 0x000ea80000000800 */
[----:B------:R-:W3:Y:S01]  /*3540*/  LDS R9, [R9] ;  /* 0x0000000009097984 */ /* 0x000ee20000000800 */
[----:B-1----:R-:W-:Y:S01]  /*3550*/  IMAD.IADD R11, R26, 0x1, R3 ;  /* 0x000000011a0b7824 */ /* 0x002fe200078e0203 */
[----:B------:R-:W-:-:S02]  /*3560*/  I2FP.F32.S32 R14, R3 ;  /* 0x00000003000e7245 */ /* 0x000fc40000201400 */
[----:B------:R-:W-:Y:S01]  /*3570*/  I2FP.F32.S32 R3, R26 ;  /* 0x0000001a00037245 */ /* 0x000fe20000201400 */
[C---:B--2---:R-:W-:Y:S01]  /*3580*/  FADD.FTZ R13, R22.reuse, -R7 ;  /* 0x80000007160d7221 */ /* 0x044fe20000010000 */
[----:B------:R-:W-:Y:S01]  /*3590*/  VIMNMX R12, PT, PT, R11, 0x1, !PT ;  /* 0x000000010b0c7848 */ /* 0x000fe20007fe0100 */
[----:B------:R-:W-:Y:S01]  /*35a0*/  FMUL.FTZ R7, R7, R14 ;  /* 0x0000000e07077220 */ /* 0x000fe20000410000 */
[----:B0-----:R-:W-:Y:S01]  /*35b0*/  MOV R26, R11 ;  /* 0x0000000b001a7202 */ /* 0x001fe20000000f00 */
[----:B------:R-:W-:Y:S01]  /*35c0*/  FMUL.FTZ R13, R13, R13 ;  /* 0x0000000d0d0d7220 */ /* 0x000fe20000410000 */
[----:B------:R-:W-:Y:S01]  /*35d0*/  I2FP.F32.U32 R12, R12 ;  /* 0x0000000c000c7245 */ /* 0x000fe20000201000 */
[----:B------:R-:W-:Y:S02]  /*35e0*/  FFMA.FTZ R7, R22, R3, R7 ;  /* 0x0000000316077223 */ /* 0x000fe40000010007 */
[----:B------:R-:W-:-:S03]  /*35f0*/  FMUL.FTZ R16, R14, R13 ;  /* 0x0000000d0e107220 */ /* 0x000fc60000410000 */
[----:B------:R-:W3:Y:S01]  /*3600*/  MUFU.RCP R12, R12 ;  /* 0x0000000c000c7308 */ /* 0x000ee20000001000 */
[----:B------:R-:W-:-:S04]  /*3610*/  FMUL.FTZ R16, R3, R16 ;  /* 0x0000001003107220 */ /* 0x000fc80000410000 */
[C---:B---3--:R-:W-:Y:S01]  /*3620*/  FFMA.FTZ R16, R12.reuse, R16, R9 ;  /* 0x000000100c107223 */ /* 0x048fe20000010009 */
[----:B------:R-:W-:-:S03]  /*3630*/  FMUL.FTZ R22, R12, R7 ;  /* 0x000000070c167220 */ /* 0x000fc60000410000 */
[----:B------:R-:W-:-:S07]  /*3640*/  FADD.FTZ R23, R23, R16 ;  /* 0x0000001017177221 */ /* 0x000fce0000010000 */
.L_x_1660:
[----:B------:R-:W-:Y:S05]  /*3650*/  BSYNC.RECONVERGENT B0 ;  /* 0x0000000000007941 */ /* 0x000fea0003800200 */
.L_x_1659:
        /* <DEDUP_REMOVED lines=37> */
.L_x_1662:
[----:B------:R-:W-:Y:S05]  /*38b0*/  BSYNC.RECONVERGENT B0 ;  /* 0x0000000000007941 */ /* 0x000fea0003800200 */
.L_x_1661:
        /* <DEDUP_REMOVED lines=37> */
.L_x_1664:
[----:B------:R-:W-:Y:S05]  /*3b10*/  BSYNC.RECONVERGENT B0 ;  /* 0x0000000000007941 */ /* 0x000fea0003800200 */
.L_x_1663:
        /* <DEDUP_REMOVED lines=37> */
.L_x_1666:
[----:B------:R-:W-:Y:S05]  /*3d70*/  BSYNC.RECONVERGENT B0 ;  /* 0x0000000000007941 */ /* 0x000fea0003800200 */
.L_x_1665:
        /* <DEDUP_REMOVED lines=37> */
.L_x_1668:
[----:B------:R-:W-:Y:S05]  /*3fd0*/  BSYNC.RECONVERGENT B0 ;  /* 0x0000000000007941 */ /* 0x000fea0003800200 */
.L_x_1667:
        /* <DEDUP_REMOVED lines=37> */
.L_x_1670:
[----:B------:R-:W-:Y:S05]  /*4230*/  BSYNC.RECONVERGENT B0 ;  /* 0x0000000000007941 */ /* 0x000fea0003800200 */
.L_x_1669:
        /* <DEDUP_REMOVED lines=37> */
.L_x_1672:
[----:B------:R-:W-:Y:S05]  /*4490*/  BSYNC.RECONVERGENT B0 ;  /* 0x0000000000007941 */ /* 0x000fea0003800200 */
.L_x_1671:
        /* <DEDUP_REMOVED lines=37> */
.L_x_1674:
[----:B------:R-:W-:Y:S05]  /*46f0*/  BSYNC.RECONVERGENT B0 ;  /* 0x0000000000007941 */ /* 0x000fea0003800200 */
.L_x_1673:
        /* <DEDUP_REMOVED lines=37> */
.L_x_1676:
[----:B------:R-:W-:Y:S05]  /*4950*/  BSYNC.RECONVERGENT B0 ;  /* 0x0000000000007941 */ /* 0x000fea0003800200 */
.L_x_1675:
        /* <DEDUP_REMOVED lines=36> */
.L_x_1677:
[----:B------:R-:W-:Y:S05]  /*4ba0*/  BSYNC.RECONVERGENT B0 ;  /* 0x0000000000007941 */ /* 0x000fea0003800200 */
.L_x_1658:
        /* <DEDUP_REMOVED lines=79> */
[----:B------:R-:W-:Y:S05]  /*50a0*/  CALL.REL.NOINC `($__internal_33_$__cuda_sm20_dsqrt_rn_f64_mediumpath_v1) ;  /* 0x0000001000487944 */ /* 0x000fea0003c00000 */
.L_x_1681:
[----:B------:R-:W-:Y:S05]  /*50b0*/  BSYNC.RECONVERGENT B1 ;  /* 0x0000000000017941 */ /* 0x000fea0003800200 */
.L_x_1680:
        /* <DEDUP_REMOVED lines=29> */
[----:B------:R-:W-:Y:S05]  /*5290*/  CALL.REL.NOINC `($__internal_32_$__cuda_sm20_dblrcp_rn_slowpath_v3) ;  /* 0x0000000800407944 */ /* 0x000fea0003c00000 */
.L_x_1683:
[----:B------:R-:W-:Y:S05]  /*52a0*/  BSYNC.RECONVERGENT B1 ;  /* 0x0000000000017941 */ /* 0x000fea0003800200 */
.L_x_1682:
        /* <DEDUP_REMOVED lines=9> */
.L_x_1679:
[----:B------:R-:W-:Y:S05]  /*5340*/  BSYNC.RECONVERGENT B0 ;  /* 0x0000000000007941 */ /* 0x000fea0003800200 */
.L_x_1678:
[----:B------:R-:W0:Y:S02]  /*5350*/  LDC.64 R2, c[0x0][0x390] ;  /* 0x0000e400ff027b82 */ /* 0x000e240000000a00 */
[----:B0-----:R-:W-:-:S05]  /*5360*/  IMAD.WIDE R8, R8, 0x4, R2 ;  /* 0x0000000408087825 */ /* 0x001fca00078e0202 */
[----:B------:R-:W-:Y:S01]  /*5370*/  STG.E desc[UR12][R8.64], R7 ;  /* 0x0000000708007986 */ /* 0x000fe2000c10190c */
[----:B------:R-:W-:Y:S05]  /*5380*/  EXIT ;  /* 0x000000000000794d */ /* 0x000fea0003800000 */
.L_x_1648:
        /* <DEDUP_REMOVED lines=82> */
[----:B------:R-:W-:Y:S05]  /*58b0*/  CALL.REL.NOINC `($__internal_33_$__cuda_sm20_dsqrt_rn_f64_mediumpath_v1) ;  /* 0x0000000800447944 */ /* 0x000fea0003c00000 */
.L_x_1687:
[----:B------:R-:W-:Y:S05]  /*58c0*/  BSYNC.RECONVERGENT B1 ;  /* 0x0000000000017941 */ /* 0x000fea0003800200 */
.L_x_1686:
        /* <DEDUP_REMOVED lines=30> */
.L_x_1689:
[----:B------:R-:W-:Y:S05]  /*5ab0*/  BSYNC.RECONVERGENT B1 ;  /* 0x0000000000017941 */ /* 0x000fea0003800200 */
.L_x_1688:
        /* <DEDUP_REMOVED lines=9> */
.L_x_1685:
[----:B------:R-:W-:Y:S05]  /*5b50*/  BSYNC.RECONVERGENT B0 ;  /* 0x0000000000007941 */ /* 0x000fea0003800200 */
.L_x_1684:
[----:B------:R-:W0:Y:S02]  /*5b60*/  LDC.64 R2, c[0x0][0x390] ;  /* 0x0000e400ff027b82 */ /* 0x000e240000000a00 */
[----:B0-----:R-:W-:-:S05]  /*5b70*/  IMAD.WIDE R2, R8, 0x4, R2 ;  /* 0x0000000408027825 */ /* 0x001fca00078e0202 */
[----:B------:R-:W-:Y:S01]  /*5b80*/  STG.E desc[UR12][R2.64], R9 ;  /* 0x0000000902007986 */ /* 0x000fe2000c10190c */
[----:B------:R-:W-:Y:S05]  /*5b90*/  EXIT ;  /* 0x000000000000794d */ /* 0x000fea0003800000 */
        .weak           $__internal_32_$__cuda_sm20_dblrcp_rn_slowpath_v3
        .type           $__internal_32_$__cuda_sm20_dblrcp_rn_slowpath_v3,@function
        .size           $__internal_32_$__cuda_sm20_dblrcp_rn_slowpath_v3,($__internal_33_$__cuda_sm20_dsqrt_rn_f64_mediumpath_v1 - $__internal_32_$__cuda_sm20_dblrcp_rn_slowpath_v3)
$__internal_32_$__cuda_sm20_dblrcp_rn_slowpath_v3:
        /* <DEDUP_REMOVED lines=59> */
.L_x_1693:
        /* <DEDUP_REMOVED lines=34> */
.L_x_1691:
[----:B------:R-:W-:Y:S02]  /*6170*/  LOP3.LUT R5, R3, 0x80000, RZ, 0xfc, !PT ;  /* 0x0008000003057812 */ /* 0x000fe400078efcff */
[----:B------:R-:W-:-:S07]  /*6180*/  MOV R4, R2 ;  /* 0x0000000200047202 */ /* 0x000fce0000000f00 */
.L_x_1692:
[----:B------:R-:W-:Y:S05]  /*6190*/  BSYNC.RECONVERGENT B2 ;  /* 0x0000000000027941 */ /* 0x000fea0003800200 */
.L_x_1690:
[----:B------:R-:W-:Y:S01]  /*61a0*/  MOV R2, R0 ;  /* 0x0000000000027202 */ /* 0x000fe20000000f00 */
[----:B------:R-:W-:-:S04]  /*61b0*/  IMAD.MOV.U32 R3, RZ, RZ, 0x0 ;  /* 0x00000000ff037424 */ /* 0x000fc800078e00ff */
[----:B------:R-:W-:Y:S05]  /*61c0*/  RET.REL.NODEC R2 `(_ZN2at6native50batch_norm_collect_statistics_channels_last_kernelINS0_6InvStdEN3c104HalfEfLi4EEEvPKT0_PT1_S9_PVS8_PiiiS8_) ;  /* 0xffffff9c028c7950 */ /* 0x000fea0003c3ffff */
        .weak           $__internal_33_$__cuda_sm20_dsqrt_rn_f64_mediumpath_v1
        .type           $__internal_33_$__cuda_sm20_dsqrt_rn_f64_mediumpath_v1,@function
        .size           $__internal_33_$__cuda_sm20_dsqrt_rn_f64_mediumpath_v1,(.L_x_27026 - $__internal_33_$__cuda_sm20_dsqrt_rn_f64_mediumpath_v1)
$__internal_33_$__cuda_sm20_dsqrt_rn_f64_mediumpath_v1:
        /* <DEDUP_REMOVED lines=23> */
.L_x_1695:
        /* <DEDUP_REMOVED lines=55> */
.L_x_1697:
[----:B------:R0:W1:Y:S02]  /*66b0*/  DADD R2, R10, R10 ;  /* 0x000000000a027229 */ /* 0x000064000000000a */
.L_x_1696:
[----:B------:R-:W-:Y:S05]  /*66c0*/  BSYNC.RECONVERGENT B2 ;  /* 0x0000000000027941 */ /* 0x000fea0003800200 */
.L_x_1694:
[----:B-1----:R-:W-:Y:S01]  /*66d0*/  MOV R6, R2 ;  /* 0x0000000200067202 */ /* 0x002fe20000000f00 */
[----:B------:R-:W-:Y:S01]  /*66e0*/  IMAD.MOV.U32 R7, RZ, RZ, R3 ;  /* 0x000000ffff077224 */ /* 0x000fe200078e0003 */
[----:B------:R-:W-:Y:S01]  /*66f0*/  MOV R2, R0 ;  /* 0x0000000000027202 */ /* 0x000fe20000000f00 */
[----:B------:R-:W-:-:S04]  /*6700*/  HFMA2 R3, -RZ, RZ, 0, 0 ;  /* 0x00000000ff037431 */ /* 0x000fc800000001ff */
[----:B0-----:R-:W-:Y:S05]  /*6710*/  RET.REL.NODEC R2 `(_ZN2at6native50batch_norm_collect_statistics_channels_last_kernelINS0_6InvStdEN3c104HalfEfLi4EEEvPKT0_PT1_S9_PVS8_PiiiS8_) ;  /* 0xffffff9802387950 */ /* 0x001fea0003c3ffff */
.L_x_1698:
        /* <DEDUP_REMOVED lines=14> */
.L_x_27026:


//--------------------- .text._ZN2at6native36batch_norm_collect_statistics_kernelINS0_6InvStdEffflEEvNS_27GenericPackedTensorAccessorIKT0_Lm3ENS_17RestrictPtrTraitsET3_EET2_S9_NS3_IS9_Lm1ES6_S7_EESA_ --------------------------
	.section	.text._ZN2at6native36batch_norm_collect_statistics_kernelINS0_6InvStdEffflEEvNS_27GenericPackedTensorAccessorIKT0_Lm3ENS_17RestrictPtrTraitsET3_EET2_S9_NS3_IS9_Lm1ES6_S7_EESA_,"ax",@progbits
	.align	128
        .global         _ZN2at6native36batch_norm_collect_statistics_kernelINS0_6InvStdEffflEEvNS_27GenericPackedTensorAccessorIKT0_Lm3ENS_17RestrictPtrTraitsET3_EET2_S9_NS3_IS9_Lm1ES6_S7_EESA_
        .type           _ZN2at6native36batch_norm_collect_statistics_kernelINS0_6InvStdEffflEEvNS_27GenericPackedTensorAccessorIKT0_Lm3ENS_17RestrictPtrTraitsET3_EET2_S9_NS3_IS9_Lm1ES6_S7_EESA_,@function
        .size           _ZN2at6native36batch_norm_collect_statistics_kernelINS0_6InvStdEffflEEvNS_27GenericPackedTensorAccessorIKT0_Lm3ENS_17RestrictPtrTraitsET3_EET2_S9_NS3_IS9_Lm1ES6_S7_EESA_,(.L_x_27028 - _ZN2at6native36batch_norm_collect_statistics_kernelINS0_6InvStdEffflEEvNS_27GenericPackedTensorAccessorIKT0_Lm3ENS_17RestrictPtrTraitsET3_EET2_S9_NS3_IS9_Lm1ES6_S7_EESA_)
        .other          _ZN2at6native36batch_norm_collect_statistics_kernelINS0_6InvStdEffflEEvNS_27GenericPackedTensorAccessorIKT0_Lm3ENS_17RestrictPtrTraitsET3_EET2_S9_NS3_IS9_Lm1ES6_S7_EESA_,@"STO_CUDA_ENTRY STV_DEFAULT"
_ZN2at6native36batch_norm_collect_statistics_kernelINS0_6InvStdEffflEEvNS_27GenericPackedTensorAccessorIKT0_Lm3ENS_17RestrictPtrTraitsET3_EET2_S9_NS3_IS9_Lm1ES6_S7_EESA_:
.text._ZN2at6native36batch_norm_collect_statistics_kernelINS0_6InvStdEffflEEvNS_27GenericPackedTensorAccessorIKT0_Lm3ENS_17RestrictPtrTraitsET3_EET2_S9_NS3_IS9_Lm1ES6_S7_EESA_:
        /* <DEDUP_REMOVED lines=26> */
.L_x_1704:
[----:B------:R-:W0:Y:S01]  /*01a0*/  LDC.64 R6, c[0x0][0x398] ;  /* 0x0000e600ff067b82 */ /* 0x000e220000000a00 */
[----:B------:R-:W-:Y:S01]  /*01b0*/  BSSY.RECONVERGENT B1, `(.L_x_1701) ;  /* 0x0000023000017945 */ /* 0x000fe20003800200 */
[----:B0-----:R-:W-:-:S04]  /*01c0*/  ISETP.GE.U32.AND P0, PT, R5, R6, PT ;  /* 0x000000060500720c */ /* 0x001fc80003f06070 */
[----:B------:R-:W-:-:S13]  /*01d0*/  ISETP.GE.AND.EX P0, PT, RZ, R7, PT, P0 ;  /* 0x00000007ff00720c */ /* 0x000fda0003f06300 */
[----:B------:R-:W-:Y:S05]  /*01e0*/  @P0 BRA `(.L_x_1702) ;  /* 0x00000000007c0947 */ /* 0x000fea0003800000 */
[----:B------:R-:W0:Y:S01]  /*01f0*/  LDCU.64 UR6, c[0x0][0x3a0] ;  /* 0x00007400ff0677ac */ /* 0x000e220008000a00 */
[----:B------:R-:W-:Y:S01]  /*0200*/  MOV R18, R12 ;  /* 0x0000000c00127202 */ /* 0x000fe20000000f00 */
[----:B------:R-:W-:Y:S02]  /*0210*/  HFMA2 R20, -RZ, RZ, 0, 0 ;  /* 0x00000000ff147431 */ /* 0x000fe400000001ff */
[----:B------:R-:W-:Y:S02]  /*0220*/  IMAD.MOV.U32 R25, RZ, RZ, R5 ;  /* 0x000000ffff197224 */ /* 0x000fe400078e0005 */
[----:B0-----:R-:W-:Y:S02]  /*0230*/  IMAD R10, R2, UR6, RZ ;  /* 0x00000006020a7c24 */ /* 0x001fe4000f8e02ff */
[----:B------:R-:W-:-:S04]  /*0240*/  IMAD.WIDE.U32 R2, R15, UR6, R18 ;  /* 0x000000060f027c25 */ /* 0x000fc8000f8e0012 */
[----:B------:R-:W-:Y:S02]  /*0250*/  IMAD R23, R15, UR7, R10 ;  /* 0x000000070f177c24 */ /* 0x000fe4000f8e020a */
[----:B------:R-:W-:-:S03]  /*0260*/  IMAD.MOV.U32 R10, RZ, RZ, R5 ;  /* 0x000000ffff0a7224 */ /* 0x000fc600078e0005 */
[----:B------:R-:W-:-:S07]  /*0270*/  IADD3 R23, PT, PT, R3, R23, RZ ;  /* 0x0000001703177210 */ /* 0x000fce0007ffe0ff */
.L_x_1703:
[----:B------:R-:W-:Y:S01]  /*0280*/  MOV R15, R23 ;  /* 0x00000017000f7202 */ /* 0x000fe20000000f00 */
[----:B------:R-:W-:Y:S02]  /*0290*/  IMAD R20, R20, UR8, RZ ;  /* 0x0000000814147c24 */ /* 0x000fe4000f8e02ff */
[----:B------:R-:W-:Y:S02]  /*02a0*/  IMAD.MOV.U32 R14, RZ, RZ, R2 ;  /* 0x000000ffff0e7224 */ /* 0x000fe400078e0002 */
[C---:B------:R-:W-:Y:S02]  /*02b0*/  IMAD R17, R25.reuse, UR9, R20 ;  /* 0x0000000919117c24 */ /* 0x040fe4000f8e0214 */
[----:B------:R-:W-:-:S04]  /*02c0*/  IMAD.WIDE.U32 R14, R25, UR8, R14 ;  /* 0x00000008190e7c25 */ /* 0x000fc8000f8e000e */
[----:B------:R-:W-:Y:S01]  /*02d0*/  IMAD.IADD R15, R15, 0x1, R17 ;  /* 0x000000010f0f7824 */ /* 0x000fe200078e0211 */
[----:B------:R-:W-:-:S04]  /*02e0*/  LEA R16, P0, R14, UR14, 0x2 ;  /* 0x0000000e0e107c11 */ /* 0x000fc8000f8010ff */
[----:B------:R-:W-:-:S06]  /*02f0*/  LEA.HI.X R17, R14, UR15, R15, 0x2, P0 ;  /* 0x0000000f0e117c11 */ /* 0x000fcc00080f140f */
[----:B------:R-:W2:Y:S01]  /*0300*/  LDG.E R17, desc[UR10][R16.64] ;  /* 0x0000000a10117981 */ /* 0x000ea2000c1e1900 */
[----:B------:R-:W-:Y:S01]  /*0310*/  IADD3 R11, PT, PT, R11, 0x1, RZ ;  /* 0x000000010b0b7810 */ /* 0x000fe20007ffe0ff */
[----:B------:R-:W-:-:S03]  /*0320*/  VIADD R25, R10, UR5 ;  /* 0x000000050a197c36 */ /* 0x000fc60008000000 */
[----:B------:R-:W-:Y:S02]  /*0330*/  I2FP.F32.S32 R15, R11 ;  /* 0x0000000b000f7245 */ /* 0x000fe40000201400 */
[----:B------:R-:W-:Y:S02]  /*0340*/  ISETP.GE.U32.AND P0, PT, R25, R6, PT ;  /* 0x000000061900720c */ /* 0x000fe40003f06070 */
[----:B------:R-:W-:Y:S02]  /*0350*/  SHF.R.S32.HI R20, RZ, 0x1f, R25 ;  /* 0x0000001fff147819 */ /* 0x000fe40000011419 */
[----:B------:R-:W0:Y:S01]  /*0360*/  MUFU.RCP R15, R15 ;  /* 0x0000000f000f7308 */ /* 0x000e220000001000 */
[----:B------:R-:W-:Y:S02]  /*0370*/  MOV R10, R25 ;  /* 0x00000019000a7202 */ /* 0x000fe40000000f00 */
[----:B------:R-:W-:Y:S01]  /*0380*/  ISETP.GE.AND.EX P0, PT, R20, R7, PT, P0 ;  /* 0x000000071400720c */ /* 0x000fe20003f06300 */
[----:B--2---:R-:W-:-:S04]  /*0390*/  FADD.FTZ R14, R17, -R4 ;  /* 0x80000004110e7221 */ /* 0x004fc80000010000 */
[----:B0-----:R-:W-:-:S04]  /*03a0*/  FFMA.FTZ R4, R14, R15, R4 ;  /* 0x0000000f0e047223 */ /* 0x001fc80000010004 */
[----:B------:R-:W-:-:S04]  /*03b0*/  FADD.FTZ R18, R17, -R4 ;  /* 0x8000000411127221 */ /* 0x000fc80000010000 */
[----:B------:R-:W-:Y:S01]  /*03c0*/  FFMA.FTZ R9, R14, R18, R9 ;  /* 0x000000120e097223 */ /* 0x000fe20000010009 */
[----:B------:R-:W-:Y:S06]  /*03d0*/  @!P0 BRA `(.L_x_1703) ;  /* 0xfffffffc00a88947 */ /* 0x000fec000383ffff */
.L_x_1702:
[----:B------:R-:W-:Y:S05]  /*03e0*/  BSYNC.RECONVERGENT B1 ;  /* 0x0000000000017941 */ /* 0x000fea0003800200 */
.L_x_1701:
[----:B------:R-:W0:Y:S01]  /*03f0*/  LDCU.64 UR6, c[0x0][0x388] ;  /* 0x00007100ff0677ac */ /* 0x000e220008000a00 */
[----:B-1----:R-:W-:-:S05]  /*0400*/  IMAD.IADD R15, R8, 0x1, R21 ;  /* 0x00000001080f7824 */ /* 0x002fca00078e0215 */
[----:B------:R-:W-:Y:S02]  /*0410*/  SHF.R.S32.HI R2, RZ, 0x1f, R15 ;  /* 0x0000001fff027819 */ /* 0x000fe4000001140f */
[----:B------:R-:W-:Y:S02]  /*0420*/  MOV R21, R15 ;  /* 0x0000000f00157202 */ /* 0x000fe40000000f00 */
[----:B0-----:R-:W-:-:S04]  /*0430*/  ISETP.GE.U32.AND P0, PT, R15, UR6, PT ;  /* 0x000000060f007c0c */ /* 0x001fc8000bf06070 */
[----:B------:R-:W-:-:S13]  /*0440*/  ISETP.GE.AND.EX P0, PT, R2, UR7, PT, P0 ;  /* 0x0000000702007c0c */ /* 0x000fda000bf06300 */
[----:B------:R-:W-:Y:S05]  /*0450*/  @!P0 BRA `(.L_x_1704) ;  /* 0xfffffffc00508947 */ /* 0x000fea000383ffff */
.L_x_1700:
[----:B------:R-:W-:Y:S05]  /*0460*/  BSYNC.RECONVERGENT B0 ;  /* 0x0000000000007941 */ /* 0x000fea0003800200 */
.L_x_1699:
        /* <DEDUP_REMOVED lines=39> */
[----:B------:R-:W-:Y:S05]  /*06e0*/  CALL.REL.NOINC `($__internal_34_$__cuda_sm20_dblrcp_rn_slowpath_v3) ;  /* 0x0000002c00f07944 */ /* 0x000fea0003c00000 */
[----:B------:R-:W-:Y:S01]  /*06f0*/  MOV R22, R14 ;  /* 0x0000000e00167202 */ /* 0x000fe20000000f00 */
[----:B------:R-:W-:-:S07]  /*0700*/  IMAD.MOV.U32 R23, RZ, RZ, R15 ;  /* 0x000000ffff177224 */ /* 0x000fce00078e000f */
.L_x_1706:
[----:B------:R-:W-:Y:S05]  /*0710*/  BSYNC.RECONVERGENT B1 ;  /* 0x0000000000017941 */ /* 0x000fea0003800200 */
.L_x_1705:
        /* <DEDUP_REMOVED lines=61> */
[----:B------:R-:W-:Y:S05]  /*0af0*/  CALL.REL.NOINC `($__internal_34_$__cuda_sm20_dblrcp_rn_slowpath_v3) ;  /* 0x0000002800ec7944 */ /* 0x000fea0003c00000 */
[----:B------:R-:W-:Y:S01]  /*0b00*/  IMAD.MOV.U32 R18, RZ, RZ, R14 ;  /* 0x000000ffff127224 */ /* 0x000fe200078e000e */
[----:B------:R-:W-:-:S07]  /*0b10*/  MOV R19, R15 ;  /* 0x0000000f00137202 */ /* 0x000fce0000000f00 */
.L_x_1708:
[----:B------:R-:W-:Y:S05]  /*0b20*/  BSYNC.RECONVERGENT B1 ;  /* 0x0000000000017941 */ /* 0x000fea0003800200 */
.L_x_1707:
        /* <DEDUP_REMOVED lines=60> */
[----:B------:R-:W-:Y:S05]  /*0ef0*/  CALL.REL.NOINC `($__internal_34_$__cuda_sm20_dblrcp_rn_slowpath_v3) ;  /* 0x0000002400ec7944 */ /* 0x000fea0003c00000 */
[----:B------:R-:W-:Y:S01]  /*0f00*/  MOV R22, R14 ;  /* 0x0000000e00167202 */ /* 0x000fe20000000f00 */
[----:B------:R-:W-:-:S07]  /*0f10*/  IMAD.MOV.U32 R23, RZ, RZ, R15 ;  /* 0x000000ffff177224 */ /* 0x000fce00078e000f */
.L_x_1710:
[----:B------:R-:W-:Y:S05]  /*0f20*/  BSYNC.RECONVERGENT B1 ;  /* 0x0000000000017941 */ /* 0x000fea0003800200 */
.L_x_1709:
        /* <DEDUP_REMOVED lines=60> */
[----:B------:R-:W-:Y:S05]  /*12f0*/  CALL.REL.NOINC `($__internal_34_$__cuda_sm20_dblrcp_rn_slowpath_v3) ;  /* 0x0000002000ec7944 */ /* 0x000fea0003c00000 */
[----:B------:R-:W-:Y:S01]  /*1300*/  IMAD.MOV.U32 R22, RZ, RZ, R14 ;  /* 0x000000ffff167224 */ /* 0x000fe200078e000e */
[----:B------:R-:W-:-:S07]  /*1310*/  MOV R23, R15 ;  /* 0x0000000f00177202 */ /* 0x000fce0000000f00 */
.L_x_1712:
[----:B------:R-:W-:Y:S05]  /*1320*/  BSYNC.RECONVERGENT B1 ;  /* 0x0000000000017941 */ /* 0x000fea0003800200 */
.L_x_1711:
        /* <DEDUP_REMOVED lines=61> */
.L_x_1714:
[----:B------:R-:W-:Y:S05]  /*1700*/  BSYNC.RECONVERGENT B1 ;  /* 0x0000000000017941 */ /* 0x000fea0003800200 */
.L_x_1713:
        /* <DEDUP_REMOVED lines=47> */
.L_x_1716:
[----:B------:R-:W-:Y:S05]  /*1a00*/  BSYNC.RECONVERGENT B0 ;  /* 0x0000000000007941 */ /* 0x000fea0003800200 */
.L_x_1715:
        /* <DEDUP_REMOVED lines=39> */
[----:B------:R-:W-:Y:S05]  /*1c80*/  CALL.REL.NOINC `($__internal_34_$__cuda_sm20_dblrcp_rn_slowpath_v3) ;  /* 0x0000001800887944 */ /* 0x000fea0003c00000 */
[----:B------:R-:W-:Y:S01]  /*1c90*/  IMAD.MOV.U32 R24, RZ, RZ, R14 ;  /* 0x000000ffff187224 */ /* 0x000fe200078e000e */
[----:B------:R-:W-:-:S07]  /*1ca0*/  MOV R25, R15 ;  /* 0x0000000f00197202 */ /* 0x000fce0000000f00 */
.L_x_1718:
[----:B------:R-:W-:Y:S05]  /*1cb0*/  BSYNC.RECONVERGENT B1 ;  /* 0x0000000000017941 */ /* 0x000fea0003800200 */
.L_x_1717:
        /* <DEDUP_REMOVED lines=61> */
[----:B------:R-:W-:Y:S05]  /*2090*/  CALL.REL.NOINC `($__internal_34_$__cuda_sm20_dblrcp_rn_slowpath_v3) ;  /* 0x0000001400847944 */ /* 0x000fea0003c00000 */
[----:B------:R-:W-:Y:S01]  /*20a0*/  MOV R18, R14 ;  /* 0x0000000e00127202 */ /* 0x000fe20000000f00 */
[----:B------:R-:W-:-:S07]  /*20b0*/  IMAD.MOV.U32 R19, RZ, RZ, R15 ;  /* 0x000000ffff137224 */ /* 0x000fce00078e000f */
.L_x_1720:
[----:B------:R-:W-:Y:S05]  /*20c0*/  BSYNC.RECONVERGENT B1 ;  /* 0x0000000000017941 */ /* 0x000fea0003800200 */
.L_x_1719:
        /* <DEDUP_REMOVED lines=60> */
[----:B------:R-:W-:Y:S05]  /*2490*/  CALL.REL.NOINC `($__internal_34_$__cuda_sm20_dblrcp_rn_slowpath_v3) ;  /* 0x0000001000847944 */ /* 0x000fea0003c00000 */
[----:B------:R-:W-:Y:S02]  /*24a0*/  MOV R22, R14 ;  /* 0x0000000e00167202 */ /* 0x000fe40000000f00 */
[----:B------:R-:W-:-:S07]  /*24b0*/  MOV R23, R15 ;  /* 0x0000000f00177202 */ /* 0x000fce0000000f00 */
.L_x_1722:
[----:B------:R-:W-:Y:S05]  /*24c0*/  BSYNC.RECONVERGENT B1 ;  /* 0x0000000000017941 */ /* 0x000fea0003800200 */
.L_x_1721:
        /* <DEDUP_REMOVED lines=62> */
.L_x_1724:
[----:B------:R-:W-:Y:S05]  /*28b0*/  BSYNC.RECONVERGENT B1 ;  /* 0x0000000000017941 */ /* 0x000fea0003800200 */
.L_x_1723:
        /* <DEDUP_REMOVED lines=60> */
[----:B------:R-:W-:Y:S05]  /*2c80*/  CALL.REL.NOINC `($__internal_34_$__cuda_sm20_dblrcp_rn_slowpath_v3) ;  /* 0x0000000800887944 */ /* 0x000fea0003c00000 */
.L_x_1726:
[----:B------:R-:W-:Y:S05]  /*2c90*/  BSYNC.RECONVERGENT B1 ;  /* 0x0000000000017941 */ /* 0x000fea0003800200 */
.L_x_1725:
        /* <DEDUP_REMOVED lines=24> */
.L_x_1727:
        /* <DEDUP_REMOVED lines=84> */
[----:B------:R-:W-:Y:S05]  /*3360*/  CALL.REL.NOINC `($__internal_35_$__cuda_sm20_dsqrt_rn_f64_mediumpath_v1) ;  /* 0x0000000800507944 */ /* 0x000fea0003c00000 */
.L_x_1731:
[----:B------:R-:W-:Y:S05]  /*3370*/  BSYNC.RECONVERGENT B0 ;  /* 0x0000000000007941 */ /* 0x000fea0003800200 */
.L_x_1730:
        /* <DEDUP_REMOVED lines=30> */
.L_x_1733:
[----:B------:R-:W-:Y:S05]  /*3560*/  BSYNC.RECONVERGENT B2 ;  /* 0x0000000000027941 */ /* 0x000fea0003800200 */
.L_x_1732:
        /* <DEDUP_REMOVED lines=9> */
.L_x_1729:
[----:B------:R-:W-:Y:S05]  /*3600*/  BSYNC.RECONVERGENT B1 ;  /* 0x0000000000017941 */ /* 0x000fea0003800200 */
.L_x_1728:
        /* <DEDUP_REMOVED lines=10> */
        .weak           $__internal_34_$__cuda_sm20_dblrcp_rn_slowpath_v3
        .type           $__internal_34_$__cuda_sm20_dblrcp_rn_slowpath_v3,@function
        .size           $__internal_34_$__cuda_sm20_dblrcp_rn_slowpath_v3,($__internal_35_$__cuda_sm20_dsqrt_rn_f64_mediumpath_v1 - $__internal_34_$__cuda_sm20_dblrcp_rn_slowpath_v3)
$__internal_34_$__cuda_sm20_dblrcp_rn_slowpath_v3:
        /* <DEDUP_REMOVED lines=56> */
.L_x_1737:
        /* <DEDUP_REMOVED lines=34> */
.L_x_1735:
[----:B------:R-:W-:Y:S02]  /*3c50*/  LOP3.LUT R15, R13, 0x80000, RZ, 0xfc, !PT ;  /* 0x000800000d0f7812 */ /* 0x000fe400078efcff */
[----:B------:R-:W-:-:S07]  /*3c60*/  MOV R14, R12 ;  /* 0x0000000c000e7202 */ /* 0x000fce0000000f00 */
.L_x_1736:
[----:B------:R-:W-:Y:S05]  /*3c70*/  BSYNC.RECONVERGENT B0 ;  /* 0x0000000000007941 */ /* 0x000fea0003800200 */
.L_x_1734:
[----:B------:R-:W-:Y:S01]  /*3c80*/  MOV R12, R2 ;  /* 0x00000002000c7202 */ /* 0x000fe20000000f00 */
[----:B------:R-:W-:-:S04]  /*3c90*/  IMAD.MOV.U32 R13, RZ, RZ, 0x0 ;  /* 0x00000000ff0d7424 */ /* 0x000fc800078e00ff */
[----:B------:R-:W-:Y:S05]  /*3ca0*/  RET.REL.NODEC R12 `(_ZN2at6native36batch_norm_collect_statistics_kernelINS0_6InvStdEffflEEvNS_27GenericPackedTensorAccessorIKT0_Lm3ENS_17RestrictPtrTraitsET3_EET2_S9_NS3_IS9_Lm1ES6_S7_EESA_) ;  /* 0xffffffc00cd47950 */ /* 0x000fea0003c3ffff */
        .weak           $__internal_35_$__cuda_sm20_dsqrt_rn_f64_mediumpath_v1
        .type           $__internal_35_$__cuda_sm20_dsqrt_rn_f64_mediumpath_v1,@function
        .size           $__internal_35_$__cuda_sm20_dsqrt_rn_f64_mediumpath_v1,(.L_x_27028 - $__internal_35_$__cuda_sm20_dsqrt_rn_f64_mediumpath_v1)
$__internal_35_$__cuda_sm20_dsqrt_rn_f64_mediumpath_v1:
        /* <DEDUP_REMOVED lines=23> */
.L_x_1739:
        /* <DEDUP_REMOVED lines=55> */
.L_x_1741:
[----:B------:R0:W1:Y:S02]  /*4190*/  DADD R2, R4, R4 ;  /* 0x0000000004027229 */ /* 0x0000640000000004 */
.L_x_1740:
[----:B------:R-:W-:Y:S05]  /*41a0*/  BSYNC.RECONVERGENT B2 ;  /* 0x0000000000027941 */ /* 0x000fea0003800200 */
.L_x_1738:
[----:B-1----:R-:W-:Y:S01]  /*41b0*/  MOV R12, R2 ;  /* 0x00000002000c7202 */ /* 0x002fe20000000f00 */
[----:B------:R-:W-:Y:S01]  /*41c0*/  IMAD.MOV.U32 R13, RZ, RZ, R3 ;  /* 0x000000ffff0d7224 */ /* 0x000fe200078e0003 */
[----:B------:R-:W-:Y:S01]  /*41d0*/  MOV R2, R0 ;  /* 0x0000000000027202 */ /* 0x000fe20000000f00 */
[----:B------:R-:W-:-:S04]  /*41e0*/  HFMA2 R3, -RZ, RZ, 0, 0 ;  /* 0x00000000ff037431 */ /* 0x000fc800000001ff */
[----:B0-----:R-:W-:Y:S05]  /*41f0*/  RET.REL.NODEC R2 `(_ZN2at6native36batch_norm_collect_statistics_kernelINS0_6InvStdEffflEEvNS_27GenericPackedTensorAccessorIKT0_Lm3ENS_17RestrictPtrTraitsET3_EET2_S9_NS3_IS9_Lm1ES6_S7_EESA_) ;  /* 0xffffffbc02807950 */ /* 0x001fea0003c3ffff */
.L_x_1742:
        /* <DEDUP_REMOVED lines=16> */
.L_x_27028:


//--------------------- .text._ZN2at6native36batch_norm_collect_statistics_kernelINS0_6InvStdEfffiEEvNS_27GenericPackedTensorAccessorIKT0_Lm3ENS_17RestrictPtrTraitsET3_EET2_S9_NS3_IS9_Lm1ES6_S7_EESA_ --------------------------
	.section	.text._ZN2at6native36batch_norm_collect_statistics_kernelINS0_6InvStdEfffiEEvNS_27GenericPackedTensorAccessorIKT0_Lm3ENS_17RestrictPtrTraitsET3_EET2_S9_NS3_IS9_Lm1ES6_S7_EESA_,"ax",@progbits
	.align	128
        .global         _ZN2at6native36batch_norm_collect_statistics_kernelINS0_6InvStdEfffiEEvNS_27GenericPackedTensorAccessorIKT0_Lm3ENS_17RestrictPtrTraitsET3_EET2_S9_NS3_IS9_Lm1ES6_S7_EESA_
        .type           _ZN2at6native36batch_norm_collect_statistics_kernelINS0_6InvStdEfffiEEvNS_27GenericPackedTensorAccessorIKT0_Lm3ENS_17RestrictPtrTraitsET3_EET2_S9_NS3_IS9_Lm1ES6_S7_EESA_,@function
        .size           _ZN2at6native36batch_norm_collect_statistics_kernelINS0_6InvStdEfffiEEvNS_27GenericPackedTensorAccessorIKT0_Lm3ENS_17RestrictPtrTraitsET3_EET2_S9_NS3_IS9_Lm1ES6_S7_EESA_,(.L_x_27030 - _ZN2at6native36batch_norm_collect_statistics_kernelINS0_6InvStdEfffiEEvNS_27GenericPackedTensorAccessorIKT0_Lm3ENS_17RestrictPtrTraitsET3_EET2_S9_NS3_IS9_Lm1ES6_S7_EESA_)
        .other          _ZN2at6native36batch_norm_collect_statistics_kernelINS0_6InvStdEfffiEEvNS_27GenericPackedTensorAccessorIKT0_Lm3ENS_17RestrictPtrTraitsET3_EET2_S9_NS3_IS9_Lm1ES6_S7_EESA_,@"STO_CUDA_ENTRY STV_DEFAULT"
_ZN2at6native36batch_norm_collect_statistics_kernelINS0_6InvStdEfffiEEvNS_27GenericPackedTensorAccessorIKT0_Lm3ENS_17RestrictPtrTraitsET3_EET2_S9_NS3_IS9_Lm1ES6_S7_EESA_:
.text._ZN2at6native36batch_norm_collect_statistics_kernelINS0_6InvStdEfffiEEvNS_27GenericPackedTensorAccessorIKT0_Lm3ENS_17RestrictPtrTraitsET3_EET2_S9_NS3_IS9_Lm1ES6_S7_EESA_:
        /* <DEDUP_REMOVED lines=22> */
.L_x_1748:
        /* <DEDUP_REMOVED lines=10> */
.L_x_1747:
[----:B------:R-:W-:-:S05]  /*0200*/  IMAD R2, R7, UR9, RZ ;  /* 0x0000000907027c24 */ /* 0x000fca000f8e02ff */
[----:B------:R-:W-:-:S04]  /*0210*/  IADD3 R3, P0, PT, R2, R17, RZ ;  /* 0x0000001102037210 */ /* 0x000fc80007f1e0ff */
[----:B------:R-:W-:Y:S02]  /*0220*/  LEA.HI.X.SX32 R8, R2, R19, 0x1, P0 ;  /* 0x0000001302087211 */ /* 0x000fe400000f0eff */
[----:B------:R-:W-:-:S04]  /*0230*/  LEA R2, P0, R3, UR10, 0x2 ;  /* 0x0000000a03027c11 */ /* 0x000fc8000f8010ff */
[----:B------:R-:W-:-:S06]  /*0240*/  LEA.HI.X R3, R3, UR11, R8, 0x2, P0 ;  /* 0x0000000b03037c11 */ /* 0x000fcc00080f1408 */
[----:B------:R-:W2:Y:S01]  /*0250*/  LDG.E R3, desc[UR6][R2.64] ;  /* 0x0000000602037981 */ /* 0x000ea2000c1e1900 */
[----:B------:R-:W-:Y:S01]  /*0260*/  VIADD R11, R11, 0x1 ;  /* 0x000000010b0b7836 */ /* 0x000fe20000000000 */
[----:B------:R-:W-:-:S04]  /*0270*/  IADD3 R7, PT, PT, R7, UR5, RZ ;  /* 0x0000000507077c10 */ /* 0x000fc8000fffe0ff */
[----:B------:R-:W-:Y:S02]  /*0280*/  I2FP.F32.S32 R8, R11 ;  /* 0x0000000b00087245 */ /* 0x000fe40000201400 */
[----:B------:R-:W-:-:S04]  /*0290*/  ISETP.GE.AND P0, PT, R7, R15, PT ;  /* 0x0000000f0700720c */ /* 0x000fc80003f06270 */
[----:B------:R-:W0:Y:S01]  /*02a0*/  MUFU.RCP R8, R8 ;  /* 0x0000000800087308 */ /* 0x000e220000001000 */
[----:B--2---:R-:W-:-:S04]  /*02b0*/  FADD.FTZ R13, R3, -R4 ;  /* 0x80000004030d7221 */ /* 0x004fc80000010000 */
[----:B0-----:R-:W-:-:S04]  /*02c0*/  FFMA.FTZ R4, R13, R8, R4 ;  /* 0x000000080d047223 */ /* 0x001fc80000010004 */
[----:B------:R-:W-:-:S04]  /*02d0*/  FADD.FTZ R10, R3, -R4 ;  /* 0x80000004030a7221 */ /* 0x000fc80000010000 */
[----:B------:R-:W-:Y:S01]  /*02e0*/  FFMA.FTZ R9, R13, R10, R9 ;  /* 0x0000000a0d097223 */ /* 0x000fe20000010009 */
[----:B------:R-:W-:Y:S06]  /*02f0*/  @!P0 BRA `(.L_x_1747) ;  /* 0xfffffffc00c08947 */ /* 0x000fec000383ffff */
.L_x_1746:
[----:B------:R-:W-:Y:S05]  /*0300*/  BSYNC.RECONVERGENT B1 ;  /* 0x0000000000017941 */ /* 0x000fea0003800200 */
.L_x_1745:
[----:B------:R-:W0:Y:S01]  /*0310*/  LDCU UR4, c[0x0][0x388] ;  /* 0x00007100ff0477ac */ /* 0x000e220008000800 */
[----:B-1----:R-:W-:-:S05]  /*0320*/  IMAD.IADD R5, R14, 0x1, R5 ;  /* 0x000000010e057824 */ /* 0x002fca00078e0205 */
[----:B0-----:R-:W-:-:S13]  /*0330*/  ISETP.GE.AND P0, PT, R5, UR4, PT ;  /* 0x0000000405007c0c */ /* 0x001fda000bf06270 */
[----:B------:R-:W-:Y:S05]  /*0340*/  @!P0 BRA `(.L_x_1748) ;  /* 0xfffffffc00848947 */ /* 0x000fea000383ffff */
.L_x_1744:
[----:B------:R-:W-:Y:S05]  /*0350*/  BSYNC.RECONVERGENT B0 ;  /* 0x0000000000007941 */ /* 0x000fea0003800200 */
.L_x_1743:
        /* <DEDUP_REMOVED lines=39> */
[----:B------:R-:W-:Y:S05]  /*05d0*/  CALL.REL.NOINC `($__internal_36_$__cuda_sm20_dblrcp_rn_slowpath_v3) ;  /* 0x0000002c00cc7944 */ /* 0x000fea0003c00000 */
[----:B------:R-:W-:Y:S01]  /*05e0*/  IMAD.MOV.U32 R22, RZ, RZ, R14 ;  /* 0x000000ffff167224 */ /* 0x000fe200078e000e */
[----:B------:R-:W-:-:S07]  /*05f0*/  MOV R23, R15 ;  /* 0x0000000f00177202 */ /* 0x000fce0000000f00 */
.L_x_1750:
[----:B------:R-:W-:Y:S05]  /*0600*/  BSYNC.RECONVERGENT B1 ;  /* 0x0000000000017941 */ /* 0x000fea0003800200 */
.L_x_1749:
        /* <DEDUP_REMOVED lines=61> */
[----:B------:R-:W-:Y:S05]  /*09e0*/  CALL.REL.NOINC `($__internal_36_$__cuda_sm20_dblrcp_rn_slowpath_v3) ;  /* 0x0000002800c87944 */ /* 0x000fea0003c00000 */
[----:B------:R-:W-:Y:S01]  /*09f0*/  MOV R18, R14 ;  /* 0x0000000e00127202 */ /* 0x000fe20000000f00 */
[----:B------:R-:W-:-:S07]  /*0a00*/  IMAD.MOV.U32 R19, RZ, RZ, R15 ;  /* 0x000000ffff137224 */ /* 0x000fce00078e000f */
.L_x_1752:
[----:B------:R-:W-:Y:S05]  /*0a10*/  BSYNC.RECONVERGENT B1 ;  /* 0x0000000000017941 */ /* 0x000fea0003800200 */
.L_x_1751:
        /* <DEDUP_REMOVED lines=60> */
[----:B------:R-:W-:Y:S05]  /*0de0*/  CALL.REL.NOINC `($__internal_36_$__cuda_sm20_dblrcp_rn_slowpath_v3) ;  /* 0x0000002400c87944 */ /* 0x000fea0003c00000 */
[----:B------:R-:W-:Y:S01]  /*0df0*/  IMAD.MOV.U32 R22, RZ, RZ, R14 ;  /* 0x000000ffff167224 */ /* 0x000fe200078e000e */
[----:B------:R-:W-:-:S07]  /*0e00*/  MOV R23, R15 ;  /* 0x0000000f00177202 */ /* 0x000fce0000000f00 */
.L_x_1754:
[----:B------:R-:W-:Y:S05]  /*0e10*/  BSYNC.RECONVERGENT B1 ;  /* 0x0000000000017941 */ /* 0x000fea0003800200 */
.L_x_1753:
        /* <DEDUP_REMOVED lines=60> */
[----:B------:R-:W-:Y:S05]  /*11e0*/  CALL.REL.NOINC `($__internal_36_$__cuda_sm20_dblrcp_rn_slowpath_v3) ;  /* 0x0000002000c87944 */ /* 0x000fea0003c00000 */
[----:B------:R-:W-:Y:S01]  /*11f0*/  MOV R22, R14 ;  /* 0x0000000e00167202 */ /* 0x000fe20000000f00 */
[----:B------:R-:W-:-:S07]  /*1200*/  IMAD.MOV.U32 R23, RZ, RZ, R15 ;  /* 0x000000ffff177224 */ /* 0x000fce00078e000f */
.L_x_1756:
[----:B------:R-:W-:Y:S05]  /*1210*/  BSYNC.RECONVERGENT B1 ;  /* 0x0000000000017941 */ /* 0x000fea0003800200 */
.L_x_1755:
        /* <DEDUP_REMOVED lines=61> */
.L_x_1758:
[----:B------:R-:W-:Y:S05]  /*15f0*/  BSYNC.RECONVERGENT B1 ;  /* 0x0000000000017941 */ /* 0x000fea0003800200 */
.L_x_1757:
        /* <DEDUP_REMOVED lines=47> */
.L_x_1760:
[----:B------:R-:W-:Y:S05]  /*18f0*/  BSYNC.RECONVERGENT B0 ;  /* 0x0000000000007941 */ /* 0x000fea0003800200 */
.L_x_1759:
[----:B--2---:R-:W2:Y:S01]  /*1900*/  SHFL.BFLY PT, R7, R6, 0x1, 0x1f ;  /* 0x0c201f0006077f89 */ /* 0x004ea200000e0000 */
[----:B------:R-:W-:Y:S01]  /*1910*/  BSSY.RECONVERGENT B1, `(.L_x_1761) ;  /* 0x0000029000017945 */ /* 0x000fe20003800200 */
[----:B--2---:R-:W-:-:S04]  /*1920*/  IADD3 R9, PT, PT, R7, R6, RZ ;  /* 0x0000000607097210 */ /* 0x004fc80007ffe0ff */
[----:B01----:R-:W-:-:S04]  /*1930*/  I2FP.F32.S32 R3, R9 ;  /* 0x0000000900037245 */ /* 0x003fc80000201400 */
[----:B------:R-:W-:-:S05]  /*1940*/  FMNMX.FTZ R2, R3, 1, !PT ;  /* 0x3f80000003027809 */ /* 0x000fca0007810000 */
[----:B------:R-:W-:-:S04]  /*1950*/  FMUL.FTZ R2, R2, 1 ;  /* 0x3f80000002027820 */ /* 0x000fc80000410000 */
        /* <DEDUP_REMOVED lines=33> */
[----:B------:R-:W-:Y:S05]  /*1b70*/  CALL.REL.NOINC `($__internal_36_$__cuda_sm20_dblrcp_rn_slowpath_v3) ;  /* 0x0000001800647944 */ /* 0x000fea0003c00000 */
[----:B------:R-:W-:Y:S01]  /*1b80*/  IMAD.MOV.U32 R24, RZ, RZ, R14 ;  /* 0x000000ffff187224 */ /* 0x000fe200078e000e */
[----:B------:R-:W-:-:S07]  /*1b90*/  MOV R25, R15 ;  /* 0x0000000f00197202 */ /* 0x000fce0000000f00 */
.L_x_1762:
[----:B------:R-:W-:Y:S05]  /*1ba0*/  BSYNC.RECONVERGENT B1 ;  /* 0x0000000000017941 */ /* 0x000fea0003800200 */
.L_x_1761:
        /* <DEDUP_REMOVED lines=64> */
.L_x_1764:
[----:B------:R-:W-:Y:S05]  /*1fb0*/  BSYNC.RECONVERGENT B1 ;  /* 0x0000000000017941 */ /* 0x000fea0003800200 */
.L_x_1763:
        /* <DEDUP_REMOVED lines=60> */
[----:B------:R-:W-:Y:S05]  /*2380*/  CALL.REL.NOINC `($__internal_36_$__cuda_sm20_dblrcp_rn_slowpath_v3) ;  /* 0x0000001000607944 */ /* 0x000fea0003c00000 */
[----:B------:R-:W-:Y:S01]  /*2390*/  MOV R22, R14 ;  /* 0x0000000e00167202 */ /* 0x000fe20000000f00 */
[----:B------:R-:W-:-:S07]  /*23a0*/  IMAD.MOV.U32 R23, RZ, RZ, R15 ;  /* 0x000000ffff177224 */ /* 0x000fce00078e000f */
.L_x_1766:
[----:B------:R-:W-:Y:S05]  /*23b0*/  BSYNC.RECONVERGENT B1 ;  /* 0x0000000000017941 */ /* 0x000fea0003800200 */
.L_x_1765:
        /* <DEDUP_REMOVED lines=59> */
[----:B------:R-:W-:Y:S05]  /*2770*/  CALL.REL.NOINC `($__internal_36_$__cuda_sm20_dblrcp_rn_slowpath_v3) ;  /* 0x0000000c00647944 */ /* 0x000fea0003c00000 */
[----:B------:R-:W-:Y:S02]  /*2780*/  MOV R22, R14 ;  /* 0x0000000e00167202 */ /* 0x000fe40000000f00 */
[----:B------:R-:W-:-:S07]  /*2790*/  MOV R23, R15 ;  /* 0x0000000f00177202 */ /* 0x000fce0000000f00 */
.L_x_1768:
[----:B------:R-:W-:Y:S05]  /*27a0*/  BSYNC.RECONVERGENT B1 ;  /* 0x0000000000017941 */ /* 0x000fea0003800200 */
.L_x_1767:
        /* <DEDUP_REMOVED lines=60> */
[----:B------:R-:W-:Y:S05]  /*2b70*/  CALL.REL.NOINC `($__internal_36_$__cuda_sm20_dblrcp_rn_slowpath_v3) ;  /* 0x0000000800647944 */ /* 0x000fea0003c00000 */
.L_x_1770:
[----:B------:R-:W-:Y:S05]  /*2b80*/  BSYNC.RECONVERGENT B1 ;  /* 0x0000000000017941 */ /* 0x000fea0003800200 */
.L_x_1769:
        /* <DEDUP_REMOVED lines=103> */
[----:B------:R-:W-:Y:S05]  /*3200*/  CALL.REL.NOINC `($__internal_37_$__cuda_sm20_dsqrt_rn_f64_mediumpath_v1) ;  /* 0x0000000800407944 */ /* 0x000fea0003c00000 */
.L_x_1774:
[----:B------:R-:W-:Y:S05]  /*3210*/  BSYNC.RECONVERGENT B0 ;  /* 0x0000000000007941 */ /* 0x000fea0003800200 */
.L_x_1773:
        /* <DEDUP_REMOVED lines=30> */
.L_x_1776:
[----:B------:R-:W-:Y:S05]  /*3400*/  BSYNC.RECONVERGENT B2 ;  /* 0x0000000000027941 */ /* 0x000fea0003800200 */
.L_x_1775:
        /* <DEDUP_REMOVED lines=9> */
.L_x_1772:
[----:B------:R-:W-:Y:S05]  /*34a0*/  BSYNC.RECONVERGENT B1 ;  /* 0x0000000000017941 */ /* 0x000fea0003800200 */
.L_x_1771:
[----:B------:R-:W0:Y:S08]  /*34b0*/  LDC R7, c[0x0][0x3c4] ;  /* 0x0000f100ff077b82 */ /* 0x000e300000000800 */
[----:B------:R-:W1:Y:S01]  /*34c0*/  LDC.64 R2, c[0x0][0x3b8] ;  /* 0x0000ee00ff027b82 */ /* 0x000e620000000a00 */
[----:B0-----:R-:W-:-:S04]  /*34d0*/  IMAD R7, R7, UR8, RZ ;  /* 0x0000000807077c24 */ /* 0x001fc8000f8e02ff */
[----:B-1----:R-:W-:-:S05]  /*34e0*/  IMAD.WIDE R2, R7, 0x4, R2 ;  /* 0x0000000407027825 */ /* 0x002fca00078e0202 */
[----:B------:R-:W-:Y:S01]  /*34f0*/  STG.E desc[UR6][R2.64], R5 ;  /* 0x0000000502007986 */ /* 0x000fe2000c101906 */
[----:B------:R-:W-:Y:S05]  /*3500*/  EXIT ;  /* 0x000000000000794d */ /* 0x000fea0003800000 */
        .weak           $__internal_36_$__cuda_sm20_dblrcp_rn_slowpath_v3
        .type           $__internal_36_$__cuda_sm20_dblrcp_rn_slowpath_v3,@function
        .size           $__internal_36_$__cuda_sm20_dblrcp_rn_slowpath_v3,($__internal_37_$__cuda_sm20_dsqrt_rn_f64_mediumpath_v1 - $__internal_36_$__cuda_sm20_dblrcp_rn_slowpath_v3)
$__internal_36_$__cuda_sm20_dblrcp_rn_slowpath_v3:
        /* <DEDUP_REMOVED lines=56> */
.L_x_1780:
        /* <DEDUP_REMOVED lines=34> */
.L_x_1778:
[----:B------:R-:W-:Y:S02]  /*3ab0*/  LOP3.LUT R15, R13, 0x80000, RZ, 0xfc, !PT ;  /* 0x000800000d0f7812 */ /* 0x000fe400078efcff */
[----:B------:R-:W-:-:S07]  /*3ac0*/  MOV R14, R12 ;  /* 0x0000000c000e7202 */ /* 0x000fce0000000f00 */
.L_x_1779:
[----:B------:R-:W-:Y:S05]  /*3ad0*/  BSYNC.RECONVERGENT B0 ;  /* 0x0000000000007941 */ /* 0x000fea0003800200 */
.L_x_1777:
[----:B------:R-:W-:Y:S01]  /*3ae0*/  MOV R12, R2 ;  /* 0x00000002000c7202 */ /* 0x000fe20000000f00 */
[----:B------:R-:W-:-:S04]  /*3af0*/  IMAD.MOV.U32 R13, RZ, RZ, 0x0 ;  /* 0x00000000ff0d7424 */ /* 0x000fc800078e00ff */
[----:B------:R-:W-:Y:S05]  /*3b00*/  RET.REL.NODEC R12 `(_ZN2at6native36batch_norm_collect_statistics_kernelINS0_6InvStdEfffiEEvNS_27GenericPackedTensorAccessorIKT0_Lm3ENS_17RestrictPtrTraitsET3_EET2_S9_NS3_IS9_Lm1ES6_S7_EESA_) ;  /* 0xffffffc40c3c7950 */ /* 0x000fea0003c3ffff */
        .weak           $__internal_37_$__cuda_sm20_dsqrt_rn_f64_mediumpath_v1
        .type           $__internal_37_$__cuda_sm20_dsqrt_rn_f64_mediumpath_v1,@function
        .size           $__internal_37_$__cuda_sm20_dsqrt_rn_f64_mediumpath_v1,(.L_x_27030 - $__internal_37_$__cuda_sm20_dsqrt_rn_f64_mediumpath_v1)
$__internal_37_$__cuda_sm20_dsqrt_rn_f64_mediumpath_v1:
        /* <DEDUP_REMOVED lines=23> */
.L_x_1782:
        /* <DEDUP_REMOVED lines=55> */
.L_x_1784:
[----:B------:R0:W1:Y:S02]  /*3ff0*/  DADD R2, R4, R4 ;  /* 0x0000000004027229 */ /* 0x0000640000000004 */
.L_x_1783:
[----:B------:R-:W-:Y:S05]  /*4000*/  BSYNC.RECONVERGENT B2 ;  /* 0x0000000000027941 */ /* 0x000fea0003800200 */
.L_x_1781:
[----:B-1----:R-:W-:Y:S01]  /*4010*/  MOV R12, R2 ;  /* 0x00000002000c7202 */ /* 0x002fe20000000f00 */
[----:B------:R-:W-:Y:S01]  /*4020*/  IMAD.MOV.U32 R13, RZ, RZ, R3 ;  /* 0x000000ffff0d7224 */ /* 0x000fe200078e0003 */
[----:B------:R-:W-:Y:S01]  /*4030*/  MOV R2, R0 ;  /* 0x0000000000027202 */ /* 0x000fe20000000f00 */
[----:B------:R-:W-:-:S04]  /*4040*/  HFMA2 R3, -RZ, RZ, 0, 0 ;  /* 0x00000000ff037431 */ /* 0x000fc800000001ff */
[----:B0-----:R-:W-:Y:S05]  /*4050*/  RET.REL.NODEC R2 `(_ZN2at6native36batch_norm_collect_statistics_kernelINS0_6InvStdEfffiEEvNS_27GenericPackedTensorAccessorIKT0_Lm3ENS_17RestrictPtrTraitsET3_EET2_S9_NS3_IS9_Lm1ES6_S7_EESA_) ;  /* 0xffffffbc02e87950 */ /* 0x001fea0003c3ffff */
.L_x_1785:
        /* <DEDUP_REMOVED lines=10> */
.L_x_27030:


//--------------------- .text._ZN2at6native50batch_norm_collect_statistics_channels_last_kernelINS0_6InvStdEffLi4EEEvPKT0_PT1_S7_PVS6_PiiiS6_ --------------------------
	.section	.text._ZN2at6native50batch_norm_collect_statistics_channels_last_kernelINS0_6InvStdEffLi4EEEvPKT0_PT1_S7_PVS6_PiiiS6_,"ax",@progbits
	.align	128
        .global         _ZN2at6native50batch_norm_collect_statistics_channels_last_kernelINS0_6InvStdEffLi4EEEvPKT0_PT1_S7_PVS6_PiiiS6_
        .type           _ZN2at6native50batch_norm_collect_statistics_channels_last_kernelINS0_6InvStdEffLi4EEEvPKT0_PT1_S7_PVS6_PiiiS6_,@function
        .size           _ZN2at6native50batch_norm_collect_statistics_channels_last_kernelINS0_6InvStdEffLi4EEEvPKT0_PT1_S7_PVS6_PiiiS6_,(.L_x_27032 - _ZN2at6native50batch_norm_collect_statistics_channels_last_kernelINS0_6InvStdEffLi4EEEvPKT0_PT1_S7_PVS6_PiiiS6_)
        .other          _ZN2at6native50batch_norm_collect_statistics_channels_last_kernelINS0_6InvStdEffLi4EEEvPKT0_PT1_S7_PVS6_PiiiS6_,@"STO_CUDA_ENTRY STV_DEFAULT"
_ZN2at6native50batch_norm_collect_statistics_channels_last_kernelINS0_6InvStdEffLi4EEEvPKT0_PT1_S7_PVS6_PiiiS6_:
.text._ZN2at6native50batch_norm_collect_statistics_channels_last_kernelINS0_6InvStdEffLi4EEEvPKT0_PT1_S7_PVS6_PiiiS6_:
        /* <DEDUP_REMOVED lines=67> */
.L_x_1787:
[----:B-1----:R-:W-:Y:S01]  /*0430*/  ISETP.GE.OR P1, PT, R25, UR11, P0 ;  /* 0x0000000b19007c0c */ /* 0x002fe20008726670 */
[----:B------:R-:W-:-:S12]  /*0440*/  IMAD.MOV.U32 R22, RZ, RZ, RZ ;  /* 0x000000ffff167224 */ /* 0x000fd800078e00ff */
[----:B------:R-:W0:Y:S02]  /*0450*/  @!P1 LDC.64 R14, c[0x0][0x380] ;  /* 0x0000e000ff0e9b82 */ /* 0x000e240000000a00 */
[----:B0-----:R-:W-:-:S05]  /*0460*/  @!P1 IMAD.WIDE R26, R16, 0x4, R14 ;  /* 0x00000004101a9825 */ /* 0x001fca00078e020e */
[----:B------:R-:W2:Y:S01]  /*0470*/  @!P1 LDG.E.CONSTANT R22, desc[UR12][R26.64] ;  /* 0x0000000c1a169981 */ /* 0x000ea2000c1e9900 */
[----:B------:R-:W-:Y:S01]  /*0480*/  @!P1 IADD3 R12, PT, PT, R12, 0x1, RZ ;  /* 0x000000010c0c9810 */ /* 0x000fe20007ffe0ff */
[----:B------:R-:W-:Y:S01]  /*0490*/  IMAD.MOV.U32 R15, RZ, RZ, RZ ;  /* 0x000000ffff0f7224 */ /* 0x000fe200078e00ff */
[----:B------:R-:W-:Y:S02]  /*04a0*/  IADD3 R29, PT, PT, R2, R25, RZ ;  /* 0x00000019021d7210 */ /* 0x000fe40007ffe0ff */
[----:B------:R-:W-:Y:S02]  /*04b0*/  @!P1 I2FP.F32.S32 R28, R12 ;  /* 0x0000000c001c9245 */ /* 0x000fe40000201400 */
[----:B------:R-:W-:Y:S02]  /*04c0*/  ISETP.GE.OR P2, PT, R29, UR11, P0 ;  /* 0x0000000b1d007c0c */ /* 0x000fe40008746670 */
[----:B------:R-:W0:Y:S01]  /*04d0*/  @!P1 MUFU.RCP R15, R28 ;  /* 0x0000001c000f9308 */ /* 0x000e220000001000 */
[----:B--2---:R-:W-:-:S04]  /*04e0*/  FADD.FTZ R25, R22, -R6 ;  /* 0x8000000616197221 */ /* 0x004fc80000010000 */
[----:B0-----:R-:W-:-:S06]  /*04f0*/  FFMA.FTZ R6, R25, R15, R6 ;  /* 0x0000000f19067223 */ /* 0x001fcc0000010006 */
[----:B------:R-:W0:Y:S01]  /*0500*/  @!P2 LDC.64 R14, c[0x0][0x380] ;  /* 0x0000e000ff0eab82 */ /* 0x000e220000000a00 */
[----:B------:R-:W-:-:S04]  /*0510*/  FADD.FTZ R22, -R6, R22 ;  /* 0x0000001606167221 */ /* 0x000fc80000010100 */
[----:B------:R-:W-:Y:S01]  /*0520*/  FMUL.FTZ R25, R25, R22 ;  /* 0x0000001619197220 */ /* 0x000fe20000410000 */
[----:B------:R-:W-:Y:S02]  /*0530*/  IMAD.MOV.U32 R22, RZ, RZ, RZ ;  /* 0x000000ffff167224 */ /* 0x000fe400078e00ff */
[----:B0-----:R-:W-:-:S05]  /*0540*/  @!P2 IMAD.WIDE R14, R23, 0x4, R14 ;  /* 0x00000004170ea825 */ /* 0x001fca00078e020e */
[----:B------:R0:W2:Y:S01]  /*0550*/  @!P2 LDG.E.CONSTANT R22, desc[UR12][R14.64] ;  /* 0x0000000c0e16a981 */ /* 0x0000a2000c1e9900 */
[----:B------:R-:W-:Y:S01]  /*0560*/  IADD3 R27, PT, PT, R2, R29, RZ ;  /* 0x0000001d021b7210 */ /* 0x000fe20007ffe0ff */
[----:B------:R-:W-:Y:S01]  /*0570*/  IMAD.MOV.U32 R26, RZ, RZ, RZ ;  /* 0x000000ffff1a7224 */ /* 0x000fe200078e00ff */
[----:B------:R-:W-:Y:S02]  /*0580*/  @!P2 IADD3 R11, PT, PT, R11, 0x1, RZ ;  /* 0x000000010b0ba810 */ /* 0x000fe40007ffe0ff */
[----:B------:R-:W-:Y:S02]  /*0590*/  ISETP.GE.OR P3, PT, R27, UR11, P0 ;  /* 0x0000000b1b007c0c */ /* 0x000fe40008766670 */
[----:B------:R-:W-:-:S04]  /*05a0*/  @!P2 I2FP.F32.S32 R28, R11 ;  /* 0x0000000b001ca245 */ /* 0x000fc80000201400 */
[----:B------:R-:W1:Y:S07]  /*05b0*/  @!P2 MUFU.RCP R26, R28 ;  /* 0x0000001c001aa308 */ /* 0x000e6e0000001000 */
[----:B0-----:R-:W0:Y:S02]  /*05c0*/  @!P3 LDC.64 R14, c[0x0][0x380] ;  /* 0x0000e000ff0ebb82 */ /* 0x001e240000000a00 */
[----:B0-----:R-:W-:-:S04]  /*05d0*/  @!P3 IMAD.WIDE R14, R21, 0x4, R14 ;  /* 0x00000004150eb825 */ /* 0x001fc800078e020e */
[----:B--2---:R-:W-:-:S04]  /*05e0*/  FADD.FTZ R29, R22, -R5 ;  /* 0x80000005161d7221 */ /* 0x004fc80000010000 */
[----:B-1----:R-:W-:-:S04]  /*05f0*/  FFMA.FTZ R5, R29, R26, R5 ;  /* 0x0000001a1d057223 */ /* 0x002fc80000010005 */
[----:B------:R-:W-:-:S04]  /*0600*/  FADD.FTZ R22, -R5, R22 ;  /* 0x0000001605167221 */ /* 0x000fc80000010100 */
[----:B------:R-:W-:Y:S01]  /*0610*/  FMUL.FTZ R22, R29, R22 ;  /* 0x000000161d167220 */ /* 0x000fe20000410000 */
[----:B------:R-:W-:-:S06]  /*0620*/  IMAD.MOV.U32 R29, RZ, RZ, RZ ;  /* 0x000000ffff1d7224 */ /* 0x000fcc00078e00ff */
        /* <DEDUP_REMOVED lines=8> */
[----:B0-----:R-:W-:-:S04]  /*06b0*/  FFMA.FTZ R24, R15, R26, R24 ;  /* 0x0000001a0f187223 */ /* 0x001fc80000010018 */
[----:B------:R-:W-:-:S04]  /*06c0*/  FADD.FTZ R26, -R24, R29 ;  /* 0x0000001d181a7221 */ /* 0x000fc80000010100 */
[----:B------:R-:W-:Y:S01]  /*06d0*/  FMUL.FTZ R29, R15, R26 ;  /* 0x0000001a0f1d7220 */ /* 0x000fe20000410000 */
[----:B------:R-:W-:Y:S01]  /*06e0*/  IMAD.MOV.U32 R26, RZ, RZ, RZ ;  /* 0x000000ffff1a7224 */ /* 0x000fe200078e00ff */
[----:B------:R-:W0:Y:S02]  /*06f0*/  @!P4 LDC.64 R14, c[0x0][0x380] ;  /* 0x0000e000ff0ecb82 */ /* 0x000e240000000a00 */
[----:B0-----:R-:W-:-:S05]  /*0700*/  @!P4 IMAD.WIDE R14, R19, 0x4, R14 ;  /* 0x00000004130ec825 */ /* 0x001fca00078e020e */
[----:B------:R0:W2:Y:S01]  /*0710*/  @!P4 LDG.E.CONSTANT R26, desc[UR12][R14.64] ;  /* 0x0000000c0e1ac981 */ /* 0x0000a2000c1e9900 */
[----:B------:R-:W-:Y:S01]  /*0720*/  @!P4 IADD3 R4, PT, PT, R4, 0x1, RZ ;  /* 0x000000010404c810 */ /* 0x000fe20007ffe0ff */
[----:B------:R-:W-:Y:S01]  /*0730*/  IMAD.MOV.U32 R28, RZ, RZ, RZ ;  /* 0x000000ffff1c7224 */ /* 0x000fe200078e00ff */
[C---:B------:R-:W-:Y:S01]  /*0740*/  LEA R23, R18.reuse, R23, 0x2 ;  /* 0x0000001712177211 */ /* 0x040fe200078e10ff */
[----:B------:R-:W-:Y:S01]  /*0750*/  VIADD R7, R7, 0x1 ;  /* 0x0000000107077836 */ /* 0x000fe20000000000 */
[C---:B------:R-:W-:Y:S01]  /*0760*/  LEA R19, R18.reuse, R19, 0x2 ;  /* 0x0000001312137211 */ /* 0x040fe200078e10ff */
[----:B------:R-:W-:Y:S01]  /*0770*/  IMAD R21, R18, 0x4, R21 ;  /* 0x0000000412157824 */ /* 0x000fe200078e0215 */
[----:B0-----:R-:W-:-:S04]  /*0780*/  @!P4 I2FP.F32.S32 R15, R4 ;  /* 0x00000004000fc245 */ /* 0x001fc80000201400 */
[----:B------:R0:W1:Y:S02]  /*0790*/  @!P4 MUFU.RCP R28, R15 ;  /* 0x0000000f001cc308 */ /* 0x0000640000001000 */
[----:B0-----:R-:W-:-:S04]  /*07a0*/  IADD3 R15, PT, PT, R18, R16, R18 ;  /* 0x00000010120f7210 */ /* 0x001fc80007ffe012 */
[----:B------:R-:W-:Y:S01]  /*07b0*/  IADD3 R16, PT, PT, R18, R15, R18 ;  /* 0x0000000f12107210 */ /* 0x000fe20007ffe012 */
[----:B--2---:R-:W-:-:S04]  /*07c0*/  FADD.FTZ R14, R26, -R13 ;  /* 0x8000000d1a0e7221 */ /* 0x004fc80000010000 */
[----:B-1----:R-:W-:Y:S01]  /*07d0*/  FFMA.FTZ R13, R14, R28, R13 ;  /* 0x0000001c0e0d7223 */ /* 0x002fe2000001000d */
[----:B------:R-:W-:Y:S02]  /*07e0*/  HFMA2 R28, -RZ, RZ, 0, 0 ;  /* 0x00000000ff1c7431 */ /* 0x000fe400000001ff */
[----:B------:R-:W-:Y:S01]  /*07f0*/  @!P1 IMAD.MOV.U32 R28, RZ, RZ, 0x3f800000 ;  /* 0x3f800000ff1c9424 */ /* 0x000fe200078e00ff */
[----:B------:R-:W-:Y:S01]  /*0800*/  ISETP.NE.AND P1, PT, R7, 0x1, PT ;  /* 0x000000010700780c */ /* 0x000fe20003f25270 */
[----:B------:R-:W-:Y:S02]  /*0810*/  FADD.FTZ R26, -R13, R26 ;  /* 0x0000001a0d1a7221 */ /* 0x000fe40000010100 */
[----:B------:R-:W-:Y:S01]  /*0820*/  FFMA.FTZ R20, R25, R28, R20 ;  /* 0x0000001c19147223 */ /* 0x000fe20000010014 */
[----:B------:R-:W-:Y:S02]  /*0830*/  IMAD.IADD R25, R2, 0x1, R27 ;  /* 0x0000000102197824 */ /* 0x000fe400078e021b */
[----:B------:R-:W-:Y:S01]  /*0840*/  FMUL.FTZ R26, R14, R26 ;  /* 0x0000001a0e1a7220 */ /* 0x000fe20000410000 */
[----:B------:R-:W-:Y:S01]  /*0850*/  MOV R14, RZ ;  /* 0x000000ff000e7202 */ /* 0x000fe20000000f00 */
[----:B------:R-:W-:-:S04]  /*0860*/  @!P2 IMAD.MOV.U32 R14, RZ, RZ, 0x3f800000 ;  /* 0x3f800000ff0ea424 */ /* 0x000fc800078e00ff */
[----:B------:R-:W-:Y:S01]  /*0870*/  FFMA.FTZ R9, R22, R14, R9 ;  /* 0x0000000e16097223 */ /* 0x000fe20000010009 */
[----:B------:R-:W-:Y:S02]  /*0880*/  HFMA2 R14, -RZ, RZ, 0, 0 ;  /* 0x00000000ff0e7431 */ /* 0x000fe400000001ff */
[----:B------:R-:W-:-:S04]  /*0890*/  @!P3 IMAD.MOV.U32 R14, RZ, RZ, 0x3f800000 ;  /* 0x3f800000ff0eb424 */ /* 0x000fc800078e00ff */
[----:B------:R-:W-:Y:S01]  /*08a0*/  FFMA.FTZ R8, R29, R14, R8 ;  /* 0x0000000e1d087223 */ /* 0x000fe20000010008 */
[----:B------:R-:W-:Y:S02]  /*08b0*/  MOV R14, RZ ;  /* 0x000000ff000e7202 */ /* 0x000fe40000000f00 */
[----:B------:R-:W-:-:S05]  /*08c0*/  @!P4 MOV R14, 0x3f800000 ;  /* 0x3f800000000ec802 */ /* 0x000fca0000000f00 */
[----:B------:R-:W-:Y:S01]  /*08d0*/  FFMA.FTZ R17, R26, R14, R17 ;  /* 0x0000000e1a117223 */ /* 0x000fe20000010011 */
[----:B------:R-:W-:Y:S06]  /*08e0*/  @P1 BRA `(.L_x_1787) ;  /* 0xfffffff800d01947 */ /* 0x000fec000383ffff */
.L_x_1786:
        /* <DEDUP_REMOVED lines=13> */
[----:B------:R-:W-:-:S02]  /*09c0*/  ISETP.GE.U32.AND P0, PT, R0, 0x2, PT ;  /* 0x000000020000780c */ /* 0x000fc40003f06070 */
[----:B------:R-:W2:Y:S01]  /*09d0*/  MUFU.RCP R2, R2 ;  /* 0x0000000200027308 */ /* 0x000ea20000001000 */
[----:B------:R-:W-:Y:S01]  /*09e0*/  I2FP.F32.U32 R16, R14 ;  /* 0x0000000e00107245 */ /* 0x000fe20000201000 */
[----:B------:R-:W-:Y:S01]  /*09f0*/  FADD.FTZ R14, -R5, R6 ;  /* 0x00000006050e7221 */ /* 0x000fe20000010100 */
[----:B------:R-:W-:Y:S01]  /*0a00*/  I2FP.F32.S32 R6, R7 ;  /* 0x0000000700067245 */ /* 0x000fe20000201400 */
[----:B------:R-:W0:Y:S01]  /*0a10*/  S2R R5, SR_TID.Y ;  /* 0x0000000000057919 */ /* 0x000e220000002200 */
[----:B------:R-:W-:Y:S02]  /*0a20*/  IMAD.IADD R7, R15, 0x1, R4 ;  /* 0x000000010f077824 */ /* 0x000fe400078e0204 */
[----:B------:R-:W-:Y:S01]  /*0a30*/  FMUL.FTZ R25, R14, R14 ;  /* 0x0000000e0e197220 */ /* 0x000fe20000410000 */
[----:B------:R-:W-:Y:S01]  /*0a40*/  I2FP.F32.S32 R4, R4 ;  /* 0x0000000400047245 */ /* 0x000fe20000201400 */
[----:B------:R3:W4:Y:S01]  /*0a50*/  MUFU.RCP R11, R16 ;  /* 0x00000010000b7308 */ /* 0x0007220000001000 */
[----:B------:R-:W-:-:S02]  /*0a60*/  I2FP.F32.S32 R15, R15 ;  /* 0x0000000f000f7245 */ /* 0x000fc40000201400 */
[----:B------:R-:W-:Y:S01]  /*0a70*/  VIMNMX R14, PT, PT, R7, 0x1, !PT ;  /* 0x00000001070e7848 */ /* 0x000fe20007fe0100 */
[----:B-1----:R-:W-:Y:S02]  /*0a80*/  ULEA UR7, UR6, UR4, 0x18 ;  /* 0x0000000406077291 */ /* 0x002fe4000f8ec0ff */
[----:B------:R-:W-:Y:S01]  /*0a90*/  UIADD3 UR4, UPT, UPT, UR4, 0x1000, URZ ;  /* 0x0000100004047890 */ /* 0x000fe2000fffe0ff */
[----:B---3--:R-:W-:Y:S01]  /*0aa0*/  I2FP.F32.U32 R16, R14 ;  /* 0x0000000e00107245 */ /* 0x008fe20000201000 */
[----:B--2---:R-:W-:Y:S01]  /*0ab0*/  FMUL.FTZ R23, R2, R21 ;  /* 0x0000001502177220 */ /* 0x004fe20000410000 */
[----:B------:R-:W-:Y:S01]  /*0ac0*/  I2FP.F32.S32 R21, R10 ;  /* 0x0000000a00157245 */ /* 0x000fe20000201400 */
[----:B------:R-:W-:Y:S02]  /*0ad0*/  ULEA UR5, UR6, UR5, 0x18 ;  /* 0x0000000506057291 */ /* 0x000fe4000f8ec0ff */
[C---:B------:R-:W-:Y:S01]  /*0ae0*/  FMUL.FTZ R10, R23.reuse, R6 ;  /* 0x00000006170a7220 */ /* 0x040fe20000410000 */
[----:B------:R-:W-:Y:S01]  /*0af0*/  FADD.FTZ R23, R23, -R24 ;  /* 0x8000001817177221 */ /* 0x000fe20000010000 */
[----:B------:R-:W-:-:S02]  /*0b00*/  ULEA UR4, UR6, UR4, 0x18 ;  /* 0x0000000406047291 */ /* 0x000fc4000f8ec0ff */
[----:B------:R-:W-:Y:S01]  /*0b10*/  FFMA.FTZ R24, R21, R24, R10 ;  /* 0x0000001815187223 */ /* 0x000fe2000001000a */
[----:B------:R-:W-:Y:S01]  /*0b20*/  FMUL.FTZ R10, R12, R25 ;  /* 0x000000190c0a7220 */ /* 0x000fe20000410000 */
[----:B------:R-:W-:Y:S02]  /*0b30*/  FMUL.FTZ R14, R23, R23 ;  /* 0x00000017170e7220 */ /* 0x000fe40000410000 */
[----:B----4-:R-:W-:Y:S01]  /*0b40*/  FMUL.FTZ R12, R11, R24 ;  /* 0x000000180b0c7220 */ /* 0x010fe20000410000 */
[----:B------:R-:W-:Y:S01]  /*0b50*/  FMUL.FTZ R19, R19, R10 ;  /* 0x0000000a13137220 */ /* 0x000fe20000410000 */
[----:B------:R-:W-:Y:S01]  /*0b60*/  FMUL.FTZ R21, R21, R14 ;  /* 0x0000000e15157220 */ /* 0x000fe20000410000 */
[----:B------:R-:W1:Y:S01]  /*0b70*/  MUFU.RCP R10, R16 ;  /* 0x00000010000a7308 */ /* 0x000e620000001000 */
[----:B------:R-:W-:Y:S01]  /*0b80*/  FADD.FTZ R14, R12, -R13 ;  /* 0x8000000d0c0e7221 */ /* 0x000fe20000010000 */
[----:B------:R-:W-:Y:S01]  /*0b90*/  FFMA.FTZ R19, R2, R19, R9 ;  /* 0x0000001302137223 */ /* 0x000fe20000010009 */
[----:B------:R-:W-:Y:S01]  /*0ba0*/  FMUL.FTZ R21, R6, R21 ;  /* 0x0000001506157220 */ /* 0x000fe20000410000 */
[----:B------:R-:W-:Y:S01]  /*0bb0*/  FMUL.FTZ R9, R12, R15 ;  /* 0x0000000f0c097220 */ /* 0x000fe20000410000 */
[----:B------:R-:W-:Y:S01]  /*0bc0*/  FMUL.FTZ R23, R14, R14 ;  /* 0x0000000e0e177220 */ /* 0x000fe20000410000 */
[----:B0-----:R-:W-:-:S02]  /*0bd0*/  IMAD R6, R5, UR10, R22 ;  /* 0x0000000a05067c24 */ /* 0x001fc4000f8e0216 */
[----:B------:R-:W-:Y:S01]  /*0be0*/  FADD.FTZ R19, R19, R20 ;  /* 0x0000001413137221 */ /* 0x000fe20000010000 */
[----:B------:R-:W-:Y:S01]  /*0bf0*/  FFMA.FTZ R8, R11, R21, R8 ;  /* 0x000000150b087223 */ /* 0x000fe20000010008 */
[C---:B------:R-:W-:Y:S01]  /*0c00*/  FMUL.FTZ R2, R4.reuse, R23 ;  /* 0x0000001704027220 */ /* 0x040fe20000410000 */
[----:B------:R-:W-:Y:S01]  /*0c10*/  FFMA.FTZ R9, R4, R13, R9 ;  /* 0x0000000d04097223 */ /* 0x000fe20000010009 */
[----:B------:R-:W-:Y:S01]  /*0c20*/  LEA R4, R6, UR5, 0x2 ;  /* 0x0000000506047c11 */ /* 0x000fe2000f8e10ff */
[----:B------:R-:W-:Y:S01]  /*0c30*/  FADD.FTZ R8, R19, R8 ;  /* 0x0000000813087221 */ /* 0x000fe20000010000 */
[----:B------:R-:W-:-:S04]  /*0c40*/  FMUL.FTZ R2, R15, R2 ;  /* 0x000000020f027220 */ /* 0x000fc80000410000 */
[----:B-1----:R-:W-:Y:S01]  /*0c50*/  FFMA.FTZ R17, R10, R2, R17 ;  /* 0x000000020a117223 */ /* 0x002fe20000010011 */
[----:B------:R-:W-:Y:S01]  /*0c60*/  LEA R2, R6, UR7, 0x2 ;  /* 0x0000000706027c11 */ /* 0x000fe2000f8e10ff */
[----:B------:R-:W-:Y:S01]  /*0c70*/  FMUL.FTZ R23, R10, R9 ;  /* 0x000000090a177220 */ /* 0x000fe20000410000 */
        /* <DEDUP_REMOVED lines=39> */
.L_x_1790:
[----:B------:R-:W-:Y:S05]  /*0ef0*/  BSYNC.RECONVERGENT B0 ;  /* 0x0000000000007941 */ /* 0x000fea0003800200 */
.L_x_1789:
        /* <DEDUP_REMOVED lines=37> */
.L_x_1792:
[----:B------:R-:W-:Y:S05]  /*1150*/  BSYNC.RECONVERGENT B0 ;  /* 0x0000000000007941 */ /* 0x000fea0003800200 */
.L_x_1791:
        /* <DEDUP_REMOVED lines=37> */
.L_x_1794:
[----:B------:R-:W-:Y:S05]  /*13b0*/  BSYNC.RECONVERGENT B0 ;  /* 0x0000000000007941 */ /* 0x000fea0003800200 */
.L_x_1793:
        /* <DEDUP_REMOVED lines=37> */
.L_x_1796:
[----:B------:R-:W-:Y:S05]  /*1610*/  BSYNC.RECONVERGENT B0 ;  /* 0x0000000000007941 */ /* 0x000fea0003800200 */
.L_x_1795:
        /* <DEDUP_REMOVED lines=37> */
.L_x_1798:
[----:B------:R-:W-:Y:S05]  /*1870*/  BSYNC.RECONVERGENT B0 ;  /* 0x0000000000007941 */ /* 0x000fea0003800200 */
.L_x_1797:
        /* <DEDUP_REMOVED lines=37> */
.L_x_1800:
[----:B------:R-:W-:Y:S05]  /*1ad0*/  BSYNC.RECONVERGENT B0 ;  /* 0x0000000000007941 */ /* 0x000fea0003800200 */
.L_x_1799:
        /* <DEDUP_REMOVED lines=37> */
.L_x_1802:
[----:B------:R-:W-:Y:S05]  /*1d30*/  BSYNC.RECONVERGENT B0 ;  /* 0x0000000000007941 */ /* 0x000fea0003800200 */
.L_x_1801:
        /* <DEDUP_REMOVED lines=37> */
.L_x_1804:
[----:B------:R-:W-:Y:S05]  /*1f90*/  BSYNC.RECONVERGENT B0 ;  /* 0x0000000000007941 */ /* 0x000fea0003800200 */
.L_x_1803:
        /* <DEDUP_REMOVED lines=37> */
.L_x_1806:
[----:B------:R-:W-:Y:S05]  /*21f0*/  BSYNC.RECONVERGENT B0 ;  /* 0x0000000000007941 */ /* 0x000fea0003800200 */
.L_x_1805:
        /* <DEDUP_REMOVED lines=36> */
.L_x_1807:
[----:B------:R-:W-:Y:S05]  /*2440*/  BSYNC.RECONVERGENT B0 ;  /* 0x0000000000007941 */ /* 0x000fea0003800200 */
.L_x_1788:
        /* <DEDUP_REMOVED lines=42> */
.L_x_1810:
[----:B------:R-:W-:Y:S05]  /*26f0*/  BSYNC.RECONVERGENT B0 ;  /* 0x0000000000007941 */ /* 0x000fea0003800200 */
.L_x_1809:
        /* <DEDUP_REMOVED lines=56> */
.L_x_1815:
        /* <DEDUP_REMOVED lines=108> */
.L_x_1814:
[----:B0-----:R-:W-:Y:S05]  /*3140*/  BSYNC B1 ;  /* 0x0000000000017941 */ /* 0x001fea0003800000 */
.L_x_1813:
[----:B------:R-:W-:Y:S05]  /*3150*/  @!P2 BRA `(.L_x_1812) ;  /* 0x000000000094a947 */ /* 0x000fea0003800000 */
[----:B------:R-:W0:Y:S01]  /*3160*/  LDCU UR4, c[0x0][0x3ac] ;  /* 0x00007580ff0477ac */ /* 0x000e220008000800 */
[----:B------:R-:W-:Y:S01]  /*3170*/  BSSY B1, `(.L_x_1816) ;  /* 0x0000022000017945 */ /* 0x000fe20003800000 */
[----:B------:R-:W-:Y:S02]  /*3180*/  IADD3 R9, PT, PT, -R9, RZ, RZ ;  /* 0x000000ff09097210 */ /* 0x000fe40007ffe1ff */
[----:B0-----:R-:W-:Y:S01]  /*3190*/  ISETP.GE.AND P2, PT, R8, UR4, PT ;  /* 0x0000000408007c0c */ /* 0x001fe2000bf46270 */
[----:B------:R-:W-:-:S12]  /*31a0*/  IMAD R3, R7, UR4, R8 ;  /* 0x0000000407037c24 */ /* 0x000fd8000f8e0208 */
.L_x_1817:
        /* <DEDUP_REMOVED lines=31> */
.L_x_1816:
[----:B------:R-:W-:-:S07]  /*33a0*/  IMAD.MOV.U32 R26, RZ, RZ, R24 ;  /* 0x000000ffff1a7224 */ /* 0x000fce00078e0018 */
.L_x_1812:
[----:B0-----:R-:W-:Y:S05]  /*33b0*/  BSYNC B0 ;  /* 0x0000000000007941 */ /* 0x001fea0003800000 */
.L_x_1811:
        /* <DEDUP_REMOVED lines=39> */
.L_x_1820:
[----:B------:R-:W-:Y:S05]  /*3630*/  BSYNC.RECONVERGENT B0 ;  /* 0x0000000000007941 */ /* 0x000fea0003800200 */
.L_x_1819:
        /* <DEDUP_REMOVED lines=37> */
.L_x_1822:
[----:B------:R-:W-:Y:S05]  /*3890*/  BSYNC.RECONVERGENT B0 ;  /* 0x0000000000007941 */ /* 0x000fea0003800200 */
.L_x_1821:
        /* <DEDUP_REMOVED lines=37> */
.L_x_1824:
[----:B------:R-:W-:Y:S05]  /*3af0*/  BSYNC.RECONVERGENT B0 ;  /* 0x0000000000007941 */ /* 0x000fea0003800200 */
.L_x_1823:
        /* <DEDUP_REMOVED lines=37> */
.L_x_1826:
[----:B------:R-:W-:Y:S05]  /*3d50*/  BSYNC.RECONVERGENT B0 ;  /* 0x0000000000007941 */ /* 0x000fea0003800200 */
.L_x_1825:
        /* <DEDUP_REMOVED lines=37> */
.L_x_1828:
[----:B------:R-:W-:Y:S05]  /*3fb0*/  BSYNC.RECONVERGENT B0 ;  /* 0x0000000000007941 */ /* 0x000fea0003800200 */
.L_x_1827:
        /* <DEDUP_REMOVED lines=37> */
.L_x_1830:
[----:B------:R-:W-:Y:S05]  /*4210*/  BSYNC.RECONVERGENT B0 ;  /* 0x0000000000007941 */ /* 0x000fea0003800200 */
.L_x_1829:
        /* <DEDUP_REMOVED lines=37> */
.L_x_1832:
[----:B------:R-:W-:Y:S05]  /*4470*/  BSYNC.RECONVERGENT B0 ;  /* 0x0000000000007941 */ /* 0x000fea0003800200 */
.L_x_1831:
        /* <DEDUP_REMOVED lines=37> */
.L_x_1834:
[----:B------:R-:W-:Y:S05]  /*46d0*/  BSYNC.RECONVERGENT B0 ;  /* 0x0000000000007941 */ /* 0x000fea0003800200 */
.L_x_1833:
        /* <DEDUP_REMOVED lines=37> */
.L_x_1836:
[----:B------:R-:W-:Y:S05]  /*4930*/  BSYNC.RECONVERGENT B0 ;  /* 0x0000000000007941 */ /* 0x000fea0003800200 */
.L_x_1835:
        /* <DEDUP_REMOVED lines=36> */
.L_x_1837:
[----:B------:R-:W-:Y:S05]  /*4b80*/  BSYNC.RECONVERGENT B0 ;  /* 0x0000000000007941 */ /* 0x000fea0003800200 */
.L_x_1818:
        /* <DEDUP_REMOVED lines=79> */
[----:B------:R-:W-:Y:S05]  /*5080*/  CALL.REL.NOINC `($__internal_39_$__cuda_sm20_dsqrt_rn_f64_mediumpath_v1) ;  /* 0x0000001000487944 */ /* 0x000fea0003c00000 */
.L_x_1841:
[----:B------:R-:W-:Y:S05]  /*5090*/  BSYNC.RECONVERGENT B1 ;  /* 0x0000000000017941 */ /* 0x000fea0003800200 */
.L_x_1840:
        /* <DEDUP_REMOVED lines=29> */
[----:B------:R-:W-:Y:S05]  /*5270*/  CALL.REL.NOINC `($__internal_38_$__cuda_sm20_dblrcp_rn_slowpath_v3) ;  /* 0x0000000800407944 */ /* 0x000fea0003c00000 */
.L_x_1843:
[----:B------:R-:W-:Y:S05]  /*5280*/  BSYNC.RECONVERGENT B1 ;  /* 0x0000000000017941 */ /* 0x000fea0003800200 */
.L_x_1842:
        /* <DEDUP_REMOVED lines=9> */
.L_x_1839:
[----:B------:R-:W-:Y:S05]  /*5320*/  BSYNC.RECONVERGENT B0 ;  /* 0x0000000000007941 */ /* 0x000fea0003800200 */
.L_x_1838:
[----:B------:R-:W0:Y:S02]  /*5330*/  LDC.64 R2, c[0x0][0x390] ;  /* 0x0000e400ff027b82 */ /* 0x000e240000000a00 */
[----:B0-----:R-:W-:-:S05]  /*5340*/  IMAD.WIDE R8, R8, 0x4, R2 ;  /* 0x0000000408087825 */ /* 0x001fca00078e0202 */
[----:B------:R-:W-:Y:S01]  /*5350*/  STG.E desc[UR12][R8.64], R7 ;  /* 0x0000000708007986 */ /* 0x000fe2000c10190c */
[----:B------:R-:W-:Y:S05]  /*5360*/  EXIT ;  /* 0x000000000000794d */ /* 0x000fea0003800000 */
.L_x_1808:
        /* <DEDUP_REMOVED lines=82> */
[----:B------:R-:W-:Y:S05]  /*5890*/  CALL.REL.NOINC `($__internal_39_$__cuda_sm20_dsqrt_rn_f64_mediumpath_v1) ;  /* 0x0000000800447944 */ /* 0x000fea0003c00000 */
.L_x_1847:
[----:B------:R-:W-:Y:S05]  /*58a0*/  BSYNC.RECONVERGENT B1 ;  /* 0x0000000000017941 */ /* 0x000fea0003800200 */
.L_x_1846:
        /* <DEDUP_REMOVED lines=30> */
.L_x_1849:
[----:B------:R-:W-:Y:S05]  /*5a90*/  BSYNC.RECONVERGENT B1 ;  /* 0x0000000000017941 */ /* 0x000fea0003800200 */
.L_x_1848:
        /* <DEDUP_REMOVED lines=9> */
.L_x_1845:
[----:B------:R-:W-:Y:S05]  /*5b30*/  BSYNC.RECONVERGENT B0 ;  /* 0x0000000000007941 */ /* 0x000fea0003800200 */
.L_x_1844:
[----:B------:R-:W0:Y:S02]  /*5b40*/  LDC.64 R2, c[0x0][0x390] ;  /* 0x0000e400ff027b82 */ /* 0x000e240000000a00 */
[----:B0-----:R-:W-:-:S05]  /*5b50*/  IMAD.WIDE R2, R8, 0x4, R2 ;  /* 0x0000000408027825 */ /* 0x001fca00078e0202 */
[----:B------:R-:W-:Y:S01]  /*5b60*/  STG.E desc[UR12][R2.64], R9 ;  /* 0x0000000902007986 */ /* 0x000fe2000c10190c */
[----:B------:R-:W-:Y:S05]  /*5b70*/  EXIT ;  /* 0x000000000000794d */ /* 0x000fea0003800000 */
        .weak           $__internal_38_$__cuda_sm20_dblrcp_rn_slowpath_v3
        .type           $__internal_38_$__cuda_sm20_dblrcp_rn_slowpath_v3,@function
        .size           $__internal_38_$__cuda_sm20_dblrcp_rn_slowpath_v3,($__internal_39_$__cuda_sm20_dsqrt_rn_f64_mediumpath_v1 - $__internal_38_$__cuda_sm20_dblrcp_rn_slowpath_v3)
$__internal_38_$__cuda_sm20_dblrcp_rn_slowpath_v3:
        /* <DEDUP_REMOVED lines=59> */
.L_x_1853:
        /* <DEDUP_REMOVED lines=34> */
.L_x_1851:
[----:B------:R-:W-:Y:S02]  /*6150*/  LOP3.LUT R5, R3, 0x80000, RZ, 0xfc, !PT ;  /* 0x0008000003057812 */ /* 0x000fe400078efcff */
[----:B------:R-:W-:-:S07]  /*6160*/  MOV R4, R2 ;  /* 0x0000000200047202 */ /* 0x000fce0000000f00 */
.L_x_1852:
[----:B------:R-:W-:Y:S05]  /*6170*/  BSYNC.RECONVERGENT B2 ;  /* 0x0000000000027941 */ /* 0x000fea0003800200 */
.L_x_1850:
[----:B------:R-:W-:Y:S01]  /*6180*/  MOV R2, R0 ;  /* 0x0000000000027202 */ /* 0x000fe20000000f00 */
[----:B------:R-:W-:-:S04]  /*6190*/  IMAD.MOV.U32 R3, RZ, RZ, 0x0 ;  /* 0x00000000ff037424 */ /* 0x000fc800078e00ff */
[----:B------:R-:W-:Y:S05]  /*61a0*/  RET.REL.NODEC R2 `(_ZN2at6native50batch_norm_collect_statistics_channels_last_kernelINS0_6InvStdEffLi4EEEvPKT0_PT1_S7_PVS6_PiiiS6_) ;  /* 0xffffff9c02947950 */ /* 0x000fea0003c3ffff */
        .weak           $__internal_39_$__cuda_sm20_dsqrt_rn_f64_mediumpath_v1
        .type           $__internal_39_$__cuda_sm20_dsqrt_rn_f64_mediumpath_v1,@function
        .size           $__internal_39_$__cuda_sm20_dsqrt_rn_f64_mediumpath_v1,(.L_x_27032 - $__internal_39_$__cuda_sm20_dsqrt_rn_f64_mediumpath_v1)
$__internal_39_$__cuda_sm20_dsqrt_rn_f64_mediumpath_v1:
        /* <DEDUP_REMOVED lines=23> */
.L_x_1855:
        /* <DEDUP_REMOVED lines=55> */
.L_x_1857:
[----:B------:R0:W1:Y:S02]  /*6690*/  DADD R2, R10, R10 ;  /* 0x000000000a027229 */ /* 0x000064000000000a */
.L_x_1856:
[----:B------:R-:W-:Y:S05]  /*66a0*/  BSYNC.RECONVERGENT B2 ;  /* 0x0000000000027941 */ /* 0x000fea0003800200 */
.L_x_1854:
[----:B-1----:R-:W-:Y:S01]  /*66b0*/  MOV R6, R2 ;  /* 0x0000000200067202 */ /* 0x002fe20000000f00 */
[----:B------:R-:W-:Y:S01]  /*66c0*/  IMAD.MOV.U32 R7, RZ, RZ, R3 ;  /* 0x000000ffff077224 */ /* 0x000fe200078e0003 */
[----:B------:R-:W-:Y:S01]  /*66d0*/  MOV R2, R0 ;  /* 0x0000000000027202 */ /* 0x000fe20000000f00 */
[----:B------:R-:W-:-:S04]  /*66e0*/  HFMA2 R3, -RZ, RZ, 0, 0 ;  /* 0x00000000ff037431 */ /* 0x000fc800000001ff */
[----:B0-----:R-:W-:Y:S05]  /*66f0*/  RET.REL.NODEC R2 `(_ZN2at6native50batch_norm_collect_statistics_channels_last_kernelINS0_6InvStdEffLi4EEEvPKT0_PT1_S7_PVS6_PiiiS6_) ;  /* 0xffffff9802407950 */ /* 0x001fea0003c3ffff */
.L_x_1858:
        /* <DEDUP_REMOVED lines=16> */
.L_x_27032:


//--------------------- .text._ZN2at6native36batch_norm_collect_statistics_kernelINS0_6InvStdEdddlEEvNS_27GenericPackedTensorAccessorIKT0_Lm3ENS_17RestrictPtrTraitsET3_EET2_S9_NS3_IS9_Lm1ES6_S7_EESA_ --------------------------
	.section	.text._ZN2at6native36batch_norm_collect_statistics_kernelINS0_6InvStdEdddlEEvNS_27GenericPackedTensorAccessorIKT0_Lm3ENS_17RestrictPtrTraitsET3_EET2_S9_NS3_IS9_Lm1ES6_S7_EESA_,"ax",@progbits
	.align	128
        .global         _ZN2at6native36batch_norm_collect_statistics_kernelINS0_6InvStdEdddlEEvNS_27GenericPackedTensorAccessorIKT0_Lm3ENS_17RestrictPtrTraitsET3_EET2_S9_NS3_IS9_Lm1ES6_S7_EESA_
        .type           _ZN2at6native36batch_norm_collect_statistics_kernelINS0_6InvStdEdddlEEvNS_27GenericPackedTensorAccessorIKT0_Lm3ENS_17RestrictPtrTraitsET3_EET2_S9_NS3_IS9_Lm1ES6_S7_EESA_,@function
        .size           _ZN2at6native36batch_norm_collect_statistics_kernelINS0_6InvStdEdddlEEvNS_27GenericPackedTensorAccessorIKT0_Lm3ENS_17RestrictPtrTraitsET3_EET2_S9_NS3_IS9_Lm1ES6_S7_EESA_,(.L_x_27035 - _ZN2at6native36batch_norm_collect_statistics_kernelINS0_6InvStdEdddlEEvNS_27GenericPackedTensorAccessorIKT0_Lm3ENS_17RestrictPtrTraitsET3_EET2_S9_NS3_IS9_Lm1ES6_S7_EESA_)
        .other          _ZN2at6native36batch_norm_collect_statistics_kernelINS0_6InvStdEdddlEEvNS_27GenericPackedTensorAccessorIKT0_Lm3ENS_17RestrictPtrTraitsET3_EET2_S9_NS3_IS9_Lm1ES6_S7_EESA_,@"STO_CUDA_ENTRY STV_DEFAULT"
_ZN2at6native36batch_norm_collect_statistics_kernelINS0_6InvStdEdddlEEvNS_27GenericPackedTensorAccessorIKT0_Lm3ENS_17RestrictPtrTraitsET3_EET2_S9_NS3_IS9_Lm1ES6_S7_EESA_:
.text._ZN2at6native36batch_norm_collect_statistics_kernelINS0_6InvStdEdddlEEvNS_27GenericPackedTensorAccessorIKT0_Lm3ENS_17RestrictPtrTraitsET3_EET2_S9_NS3_IS9_Lm1ES6_S7_EESA_:
[----:B------:R-:W-:Y:S01]  /*0000*/  LDC R1, c[0x0][0x37c] ;  /* 0x0000df00ff017b82 */ /* 0x000fe20000000800 */
[----:B------:R-:W0:Y:S01]  /*0010*/  S2R R7, SR_TID.Y ;  /* 0x0000000000077919 */ /* 0x000e220000002200 */
[----:B------:R-:W0:Y:S06]  /*0020*/  LDCU.64 UR6, c[0x0][0x388] ;  /* 0x00007100ff0677ac */ /* 0x000e2c0008000a00 */
[----:B------:R-:W1:Y:S01]  /*0030*/  S2UR UR12, SR_CTAID.X ;  /* 0x00000000000c79c3 */ /* 0x000e620000002500 */
[----:B------:R-:W-:Y:S01]  /*0040*/  BSSY.RECONVERGENT B0, `(.L_x_1859) ;  /* 0x0000084000007945 */ /* 0x000fe20003800200 */
[----:B------:R-:W2:Y:S01]  /*0050*/  S2R R3, SR_TID.X ;  /* 0x0000000000037919 */ /* 0x000ea20000002100 */
[----:B------:R-:W2:Y:S01]  /*0060*/  LDCU UR5, c[0x0][0x360] ;  /* 0x00006c00ff0577ac */ /* 0x000ea20008000800 */
[----:B------:R-:W-:Y:S01]  /*0070*/  IMAD.MOV.U32 R5, RZ, RZ, RZ ;  /* 0x000000ffff057224 */ /* 0x000fe200078e00ff */
[----:B------:R-:W-:-:S02]  /*0080*/  CS2R R18, SRZ ;  /* 0x0000000000127805 */ /* 0x000fc4000001ff00 */
[----:B------:R-:W-:Y:S01]  /*0090*/  CS2R R14, SRZ ;  /* 0x00000000000e7805 */ /* 0x000fe2000001ff00 */
[----:B------:R-:W3:Y:S01]  /*00a0*/  LDCU.64 UR10, c[0x0][0x358] ;  /* 0x00006b00ff0a77ac */ /* 0x000ee20008000a00 */
[----:B------:R-:W4:Y:S01]  /*00b0*/  LDCU.64 UR16, c[0x0][0x398] ;  /* 0x00007300ff1077ac */ /* 0x000f220008000a00 */
[----:B------:R-:W1:Y:S01]  /*00c0*/  LDCU.64 UR8, c[0x0][0x3b0] ;  /* 0x00007600ff0877ac */ /* 0x000e620008000a00 */
[----:B------:R-:W1:Y:S01]  /*00d0*/  LDCU.64 UR14, c[0x0][0x380] ;  /* 0x00007000ff0e77ac */ /* 0x000e620008000a00 */
[----:B0-----:R-:W-:-:S04]  /*00e0*/  ISETP.GE.U32.AND P0, PT, R7, UR6, PT ;  /* 0x0000000607007c0c */ /* 0x001fc8000bf06070 */
[----:B------:R-:W-:Y:S01]  /*00f0*/  ISETP.GE.AND.EX P0, PT, RZ, UR7, PT, P0 ;  /* 0x00000007ff007c0c */ /* 0x000fe2000bf06300 */
[----:B--2---:R-:W-:-:S12]  /*0100*/  IMAD R0, R7, UR5, R3 ;  /* 0x0000000507007c24 */ /* 0x004fd8000f8e0203 */
[----:B-1-34-:R-:W-:Y:S05]  /*0110*/  @P0 BRA `(.L_x_1860) ;  /* 0x0000000400d80947 */ /* 0x01afea0003800000 */
[----:B------:R-:W0:Y:S01]  /*0120*/  LDC.64 R8, c[0x0][0x3a8] ;  /* 0x0000ea00ff087b82 */ /* 0x000e220000000a00 */
[----:B------:R-:W-:Y:S01]  /*0130*/  IMAD.MOV.U32 R11, RZ, RZ, R7 ;  /* 0x000000ffff0b7224 */ /* 0x000fe200078e0007 */
[----:B------:R-:W-:Y:S01]  /*0140*/  CS2R R14, SRZ ;  /* 0x00000000000e7805 */ /* 0x000fe2000001ff00 */
[----:B------:R-:W-:Y:S01]  /*0150*/  IMAD.MOV.U32 R2, RZ, RZ, RZ ;  /* 0x000000ffff027224 */ /* 0x000fe200078e00ff */
[----:B------:R-:W-:Y:S01]  /*0160*/  CS2R R18, SRZ ;  /* 0x0000000000127805 */ /* 0x000fe2000001ff00 */
[----:B------:R-:W-:-:S03]  /*0170*/  IMAD.MOV.U32 R5, RZ, RZ, RZ ;  /* 0x000000ffff057224 */ /* 0x000fc600078e00ff */
[----:B------:R-:W1:Y:S01]  /*0180*/  LDC R4, c[0x0][0x364] ;  /* 0x0000d900ff047b82 */ /* 0x000e620000000800 */
[----:B0-----:R-:W-:-:S04]  /*0190*/  IMAD.WIDE.U32 R26, R8, UR12, RZ ;  /* 0x0000000c081a7c25 */ /* 0x001fc8000f8e00ff */
[----:B------:R-:W-:-:S07]  /*01a0*/  IMAD R9, R9, UR12, R27 ;  /* 0x0000000c09097c24 */ /* 0x000fce000f8e021b */
.L_x_1866:
[----:B------:R-:W0:Y:S01]  /*01b0*/  LDCU.64 UR6, c[0x0][0x398] ;  /* 0x00007300ff0677ac */ /* 0x000e220008000a00 */
[----:B------:R-:W-:Y:S01]  /*01c0*/  BSSY.RECONVERGENT B1, `(.L_x_1861) ;  /* 0x0000064000017945 */ /* 0x000fe20003800200 */
[----:B0-----:R-:W-:-:S04]  /*01d0*/  ISETP.GE.U32.AND P0, PT, R3, UR6, PT ;  /* 0x0000000603007c0c */ /* 0x001fc8000bf06070 */
[----:B------:R-:W-:-:S13]  /*01e0*/  ISETP.GE.AND.EX P0, PT, RZ, UR7, PT, P0 ;  /* 0x00000007ff007c0c */ /* 0x000fda000bf06300 */
[----:B------:R-:W-:Y:S05]  /*01f0*/  @P0 BRA `(.L_x_1862) ;  /* 0x0000000400800947 */ /* 0x000fea0003800000 */
[----:B------:R-:W0:Y:S01]  /*0200*/  LDCU.64 UR6, c[0x0][0x3a0] ;  /* 0x00007400ff0677ac */ /* 0x000e220008000a00 */
[----:B------:R-:W-:Y:S02]  /*0210*/  IMAD.MOV.U32 R8, RZ, RZ, R26 ;  /* 0x000000ffff087224 */ /* 0x000fe400078e001a */
[--C-:B------:R-:W-:Y:S02]  /*0220*/  IMAD.MOV.U32 R13, RZ, RZ, R3.reuse ;  /* 0x000000ffff0d7224 */ /* 0x100fe400078e0003 */
[----:B------:R-:W-:Y:S02]  /*0230*/  IMAD.MOV.U32 R6, RZ, RZ, R3 ;  /* 0x000000ffff067224 */ /* 0x000fe400078e0003 */
[----:B0-----:R-:W-:Y:S02]  /*0240*/  IMAD R2, R2, UR6, RZ ;  /* 0x0000000602027c24 */ /* 0x001fe4000f8e02ff */
[----:B------:R-:W-:-:S04]  /*0250*/  IMAD.WIDE.U32 R24, R11, UR6, R8 ;  /* 0x000000060b187c25 */ /* 0x000fc8000f8e0008 */
[----:B------:R-:W-:Y:S02]  /*0260*/  IMAD R11, R11, UR7, R2 ;  /* 0x000000070b0b7c24 */ /* 0x000fe4000f8e0202 */
[----:B------:R-:W-:Y:S02]  /*0270*/  IMAD.MOV.U32 R2, RZ, RZ, RZ ;  /* 0x000000ffff027224 */ /* 0x000fe400078e00ff */
[----:B------:R-:W-:-:S07]  /*0280*/  IMAD.IADD R11, R25, 0x1, R11 ;  /* 0x00000001190b7824 */ /* 0x000fce00078e020b */
.L_x_1865:
[----:B------:R-:W-:Y:S02]  /*0290*/  IMAD R2, R2, UR8, RZ ;  /* 0x0000000802027c24 */ /* 0x000fe4000f8e02ff */
[----:B------:R-:W-:Y:S02]  /*02a0*/  IMAD.MOV.U32 R10, RZ, RZ, R24 ;  /* 0x000000ffff0a7224 */ /* 0x000fe400078e0018 */
[C---:B------:R-:W-:Y:S02]  /*02b0*/  IMAD R17, R13.reuse, UR9, R2 ;  /* 0x000000090d117c24 */ /* 0x040fe4000f8e0202 */
[----:B------:R-:W-:-:S04]  /*02c0*/  IMAD.WIDE.U32 R12, R13, UR8, R10 ;  /* 0x000000080d0c7c25 */ /* 0x000fc8000f8e000a */
[----:B------:R-:W-:Y:S01]  /*02d0*/  IMAD.IADD R13, R13, 0x1, R17 ;  /* 0x000000010d0d7824 */ /* 0x000fe200078e0211 */
[----:B------:R-:W-:-:S04]  /*02e0*/  LEA R22, P0, R12, UR14, 0x3 ;  /* 0x0000000e0c167c11 */ /* 0x000fc8000f8018ff */
[----:B------:R-:W-:-:S06]  /*02f0*/  LEA.HI.X R23, R12, UR15, R13, 0x3, P0 ;  /* 0x0000000f0c177c11 */ /* 0x000fcc00080f1c0d */
[----:B------:R-:W2:Y:S01]  /*0300*/  LDG.E.64 R22, desc[UR10][R22.64] ;  /* 0x0000000a16167981 */ /* 0x000ea2000c1e1b00 */
[----:B------:R-:W-:Y:S02]  /*0310*/  VIADD R5, R5, 0x1 ;  /* 0x0000000105057836 */ /* 0x000fe40000000000 */
[----:B------:R-:W-:Y:S01]  /*0320*/  HFMA2 R12, -RZ, RZ, 0, 5.9604644775390625e-08 ;  /* 0x00000001ff0c7431 */ /* 0x000fe200000001ff */
[----:B------:R-:W-:Y:S01]  /*0330*/  BSSY.RECONVERGENT B2, `(.L_x_1863) ;  /* 0x000003c000027945 */ /* 0x000fe20003800200 */
[----:B------:R-:W0:Y:S02]  /*0340*/  I2F.F64 R16, R5 ;  /* 0x0000000500107312 */ /* 0x000e240000201c00 */
        /* <DEDUP_REMOVED lines=20> */
[----:B0-----:R-:W-:-:S15]  /*0490*/  DFMA R28, -R16, R12, 1 ;  /* 0x3ff00000101c742b */ /* 0x001fde000000010c */
[----:B------:R-:W-:-:S15]  /*04a0*/  NOP ;  /* 0x0000000000007918 */ /* 0x000fde0000000000 */
[----:B------:R-:W-:-:S15]  /*04b0*/  NOP ;  /* 0x0000000000007918 */ /* 0x000fde0000000000 */
[----:B------:R-:W-:-:S15]  /*04c0*/  NOP ;  /* 0x0000000000007918 */ /* 0x000fde0000000000 */
[----:B------:R-:W-:-:S04]  /*04d0*/  NOP ;  /* 0x0000000000007918 */ /* 0x000fc80000000000 */
[----:B--2---:R-:W0:Y:S02]  /*04e0*/  DADD R20, R22, -R18 ;  /* 0x0000000016147229 */ /* 0x004e240000000812 */
[----:B0-----:R-:W-:-:S15]  /*04f0*/  FSETP.GEU.AND P1, PT, |R21|, 6.5827683646048100446e-37, PT ;  /* 0x036000001500780b */ /* 0x001fde0003f2e200 */
[----:B------:R-:W-:-:S15]  /*0500*/  NOP ;  /* 0x0000000000007918 */ /* 0x000fde0000000000 */
[----:B------:R-:W-:-:S15]  /*0510*/  NOP ;  /* 0x0000000000007918 */ /* 0x000fde0000000000 */
[----:B------:R-:W-:-:S15]  /*0520*/  NOP ;  /* 0x0000000000007918 */ /* 0x000fde0000000000 */
[----:B------:R-:W-:-:S02]  /*0530*/  NOP ;  /* 0x0000000000007918 */ /* 0x000fc40000000000 */
[----:B------:R-:W0:-:S15]  /*0540*/  DFMA R12, R12, R28, R12 ;  /* 0x0000001c0c0c722b */ /* 0x000e1e000000000c */
        /* <DEDUP_REMOVED lines=17> */
[----:B------:R-:W-:Y:S05]  /*0660*/  @P0 BRA P1, `(.L_x_1864) ;  /* 0x0000000000200947 */ /* 0x000fea0000800000 */
[----:B------:R-:W-:Y:S01]  /*0670*/  IMAD.MOV.U32 R12, RZ, RZ, R16 ;  /* 0x000000ffff0c7224 */ /* 0x000fe200078e0010 */
[----:B------:R-:W-:Y:S01]  /*0680*/  MOV R2, 0x6d0 ;  /* 0x000006d000027802 */ /* 0x000fe20000000f00 */
[----:B------:R-:W-:Y:S02]  /*0690*/  IMAD.MOV.U32 R13, RZ, RZ, R17 ;  /* 0x000000ffff0d7224 */ /* 0x000fe400078e0011 */
[----:B------:R-:W-:Y:S02]  /*06a0*/  IMAD.MOV.U32 R16, RZ, RZ, R20 ;  /* 0x000000ffff107224 */ /* 0x000fe400078e0014 */
[----:B------:R-:W-:-:S07]  /*06b0*/  IMAD.MOV.U32 R17, RZ, RZ, R21 ;  /* 0x000000ffff117224 */ /* 0x000fce00078e0015 */
[----:B-1----:R-:W-:Y:S05]  /*06c0*/  CALL.REL.NOINC `($__internal_41_$__cuda_sm20_div_rn_f64_full) ;  /* 0x0000005000687944 */ /* 0x002fea0003c00000 */
[----:B------:R-:W-:Y:S02]  /*06d0*/  IMAD.MOV.U32 R12, RZ, RZ, R32 ;  /* 0x000000ffff0c7224 */ /* 0x000fe400078e0020 */
[----:B------:R-:W-:-:S07]  /*06e0*/  IMAD.MOV.U32 R13, RZ, RZ, R33 ;  /* 0x000000ffff0d7224 */ /* 0x000fce00078e0021 */
.L_x_1864:
[----:B------:R-:W-:Y:S05]  /*06f0*/  BSYNC.RECONVERGENT B2 ;  /* 0x0000000000027941 */ /* 0x000fea0003800200 */
.L_x_1863:
[----:B------:R0:W2:Y:S02]  /*0700*/  DADD R18, R12, R18 ;  /* 0x000000000c127229 */ /* 0x0000a40000000012 */
[----:B0-----:R-:W-:-:S04]  /*0710*/  VIADD R13, R6, UR5 ;  /* 0x00000005060d7c36 */ /* 0x001fc80008000000 */
[--C-:B------:R-:W-:Y:S01]  /*0720*/  IMAD.MOV.U32 R6, RZ, RZ, R13.reuse ;  /* 0x000000ffff067224 */ /* 0x100fe200078e000d */
[----:B------:R-:W-:Y:S02]  /*0730*/  ISETP.GE.U32.AND P0, PT, R13, UR16, PT ;  /* 0x000000100d007c0c */ /* 0x000fe4000bf06070 */
[----:B------:R-:W-:-:S04]  /*0740*/  SHF.R.S32.HI R2, RZ, 0x1f, R13 ;  /* 0x0000001fff027819 */ /* 0x000fc8000001140d */
[----:B------:R-:W-:-:S15]  /*0750*/  ISETP.GE.AND.EX P0, PT, R2, UR17, PT, P0 ;  /* 0x0000001102007c0c */ /* 0x000fde000bf06300 */
[----:B------:R-:W-:-:S15]  /*0760*/  NOP ;  /* 0x0000000000007918 */ /* 0x000fde0000000000 */
[----:B------:R-:W-:-:S15]  /*0770*/  NOP ;  /* 0x0000000000007918 */ /* 0x000fde0000000000 */
[----:B------:R-:W-:-:S06]  /*0780*/  NOP ;  /* 0x0000000000007918 */ /* 0x000fcc0000000000 */
[----:B--2---:R-:W0:-:S15]  /*0790*/  DADD R22, R22, -R18 ;  /* 0x0000000016167229 */ /* 0x004e1e0000000812 */
[----:B------:R-:W-:-:S15]  /*07a0*/  NOP ;  /* 0x0000000000007918 */ /* 0x000fde0000000000 */
[----:B------:R-:W-:-:S15]  /*07b0*/  NOP ;  /* 0x0000000000007918 */ /* 0x000fde0000000000 */
[----:B------:R-:W-:-:S15]  /*07c0*/  NOP ;  /* 0x0000000000007918 */ /* 0x000fde0000000000 */
[----:B------:R-:W-:-:S04]  /*07d0*/  NOP ;  /* 0x0000000000007918 */ /* 0x000fc80000000000 */
[----:B0-----:R0:W2:Y:S02]  /*07e0*/  DFMA R14, R20, R22, R14 ;  /* 0x00000016140e722b */ /* 0x0010a4000000000e */
[----:B0-2---:R-:W-:Y:S05]  /*07f0*/  @!P0 BRA `(.L_x_1865) ;  /* 0xfffffff800a48947 */ /* 0x005fea000383ffff */
.L_x_1862:
[----:B------:R-:W-:Y:S05]  /*0800*/  BSYNC.RECONVERGENT B1 ;  /* 0x0000000000017941 */ /* 0x000fea0003800200 */
.L_x_1861:
[----:B------:R-:W0:Y:S01]  /*0810*/  LDCU.64 UR6, c[0x0][0x388] ;  /* 0x00007100ff0677ac */ /* 0x000e220008000a00 */
[----:B-1----:R-:W-:-:S04]  /*0820*/  IMAD.IADD R11, R4, 0x1, R7 ;  /* 0x00000001040b7824 */ /* 0x002fc800078e0207 */
[--C-:B------:R-:W-:Y:S01]  /*0830*/  IMAD.MOV.U32 R7, RZ, RZ, R11.reuse ;  /* 0x000000ffff077224 */ /* 0x100fe200078e000b */
[----:B------:R-:W-:Y:S02]  /*0840*/  SHF.R.S32.HI R2, RZ, 0x1f, R11 ;  /* 0x0000001fff027819 */ /* 0x000fe4000001140b */
[----:B0-----:R-:W-:-:S04]  /*0850*/  ISETP.GE.U32.AND P0, PT, R11, UR6, PT ;  /* 0x000000060b007c0c */ /* 0x001fc8000bf06070 */
[----:B------:R-:W-:-:S13]  /*0860*/  ISETP.GE.AND.EX P0, PT, R2, UR7, PT, P0 ;  /* 0x0000000702007c0c */ /* 0x000fda000bf06300 */
[----:B------:R-:W-:Y:S05]  /*0870*/  @!P0 BRA `(.L_x_1866) ;  /* 0xfffffff8004c8947 */ /* 0x000fea000383ffff */
.L_x_1860:
[----:B------:R-:W-:Y:S05]  /*0880*/  BSYNC.RECONVERGENT B0 ;  /* 0x0000000000007941 */ /* 0x000fea0003800200 */
.L_x_1859:
[----:B------:R-:W0:Y:S01]  /*0890*/  SHFL.BFLY PT, R4, R5, 0x1, 0x1f ;  /* 0x0c201f0005047f89 */ /* 0x000e2200000e0000 */
[----:B------:R-:W-:Y:S03]  /*08a0*/  BSSY.RECONVERGENT B1, `(.L_x_1867) ;  /* 0x000002a000017945 */ /* 0x000fe60003800200 */
[----:B------:R1:W2:Y:S04]  /*08b0*/  SHFL.BFLY PT, R13, R19, 0x1, 0x1f ;  /* 0x0c201f00130d7f89 */ /* 0x0002a800000e0000 */
[----:B------:R1:W3:Y:S01]  /*08c0*/  SHFL.BFLY PT, R12, R18, 0x1, 0x1f ;  /* 0x0c201f00120c7f89 */ /* 0x0002e200000e0000 */
[----:B0-----:R-:W-:-:S05]  /*08d0*/  IMAD.IADD R3, R4, 0x1, R5 ;  /* 0x0000000104037824 */ /* 0x001fca00078e0205 */
[----:B------:R-:W-:-:S04]  /*08e0*/  I2FP.F32.S32 R2, R3 ;  /* 0x0000000300027245 */ /* 0x000fc80000201400 */
        /* <DEDUP_REMOVED lines=30> */
[----:B0123--:R-:W-:Y:S05]  /*0ad0*/  @P0 BRA `(.L_x_1868) ;  /* 0x0000000000180947 */ /* 0x00ffea0003800000 */
[----:B------:R-:W-:Y:S01]  /*0ae0*/  LOP3.LUT R6, R17, 0x7fffffff, RZ, 0xc0, !PT ;  /* 0x7fffffff11067812 */ /* 0x000fe200078ec0ff */
[----:B------:R-:W-:Y:S01]  /*0af0*/  IMAD.MOV.U32 R8, RZ, RZ, R16 ;  /* 0x000000ffff087224 */ /* 0x000fe200078e0010 */
[----:B------:R-:W-:Y:S01]  /*0b00*/  MOV R2, 0xb40 ;  /* 0x00000b4000027802 */ /* 0x000fe20000000f00 */
[----:B------:R-:W-:Y:S02]  /*0b10*/  IMAD.MOV.U32 R9, RZ, RZ, R17 ;  /* 0x000000ffff097224 */ /* 0x000fe400078e0011 */
[----:B------:R-:W-:-:S07]  /*0b20*/  VIADD R6, R6, 0xfff00000 ;  /* 0xfff0000006067836 */ /* 0x000fce0000000000 */
[----:B------:R-:W-:Y:S05]  /*0b30*/  CALL.REL.NOINC `($__internal_40_$__cuda_sm20_dblrcp_rn_slowpath_v3) ;  /* 0x0000004400d07944 */ /* 0x000fea0003c00000 */
.L_x_1868:
[----:B------:R-:W-:Y:S05]  /*0b40*/  BSYNC.RECONVERGENT B1 ;  /* 0x0000000000017941 */ /* 0x000fea0003800200 */
.L_x_1867:
[----:B------:R-:W0:-:S15]  /*0b50*/  I2F.F64 R16, R4 ;  /* 0x0000000400107312 */ /* 0x000e1e0000201c00 */
[----:B------:R-:W-:-:S15]  /*0b60*/  NOP ;  /* 0x0000000000007918 */ /* 0x000fde0000000000 */
[----:B------:R-:W-:-:S15]  /*0b70*/  NOP ;  /* 0x0000000000007918 */ /* 0x000fde0000000000 */
[----:B------:R-:W-:-:S15]  /*0b80*/  NOP ;  /* 0x0000000000007918 */ /* 0x000fde0000000000 */
[----:B------:R-:W-:-:S04]  /*0b90*/  NOP ;  /* 0x0000000000007918 */ /* 0x000fc80000000000 */
[----:B------:R-:W-:Y:S01]  /*0ba0*/  DADD R6, -R12, R18 ;  /* 0x000000000c067229 */ /* 0x000fe20000000112 */
[----:B------:R-:W-:-:S15]  /*0bb0*/  BSSY.RECONVERGENT B1, `(.L_x_1869) ;  /* 0x000005c000017945 */ /* 0x000fde0003800200 */
[----:B------:R-:W-:-:S15]  /*0bc0*/  NOP ;  /* 0x0000000000007918 */ /* 0x000fde0000000000 */
[----:B------:R-:W-:-:S15]  /*0bd0*/  NOP ;  /* 0x0000000000007918 */ /* 0x000fde0000000000 */
[----:B------:R-:W-:-:S15]  /*0be0*/  NOP ;  /* 0x0000000000007918 */ /* 0x000fde0000000000 */
[----:B------:R-:W-:-:S03]  /*0bf0*/  NOP ;  /* 0x0000000000007918 */ /* 0x000fc60000000000 */
[----:B------:R-:W1:-:S15]  /*0c00*/  I2F.F64 R8, R5 ;  /* 0x0000000500087312 */ /* 0x000e5e0000201c00 */
[----:B------:R-:W-:-:S15]  /*0c10*/  NOP ;  /* 0x0000000000007918 */ /* 0x000fde0000000000 */
[----:B------:R-:W-:-:S15]  /*0c20*/  NOP ;  /* 0x0000000000007918 */ /* 0x000fde0000000000 */
[----:B------:R-:W-:-:S15]  /*0c30*/  NOP ;  /* 0x0000000000007918 */ /* 0x000fde0000000000 */
[----:B------:R-:W-:-:S04]  /*0c40*/  NOP ;  /* 0x0000000000007918 */ /* 0x000fc80000000000 */
[----:B0-----:R-:W1:-:S15]  /*0c50*/  DMUL R12, R12, R16 ;  /* 0x000000100c0c7228 */ /* 0x001e5e0000000000 */
        /* <DEDUP_REMOVED lines=9> */
[----:B0-----:R0:W-:Y:S02]  /*0cf0*/  DMUL R20, R12, R10 ;  /* 0x0000000a0c147228 */ /* 0x0011e40000000000 */
[----:B0-----:R-:W0:Y:S02]  /*0d00*/  SHFL.BFLY PT, R12, R3, 0x2, 0x1f ;  /* 0x0c401f00030c7f89 */ /* 0x001e2400000e0000 */
[----:B0-----:R-:W-:-:S05]  /*0d10*/  IMAD.IADD R4, R3, 0x1, R12 ;  /* 0x0000000103047824 */ /* 0x001fca00078e020c */
[----:B------:R-:W-:-:S04]  /*0d20*/  I2FP.F32.S32 R2, R4 ;  /* 0x0000000400027245 */ /* 0x000fc80000201400 */
[----:B------:R-:W-:-:S05]  /*0d30*/  FMNMX.FTZ R2, R2, 1, !PT ;  /* 0x3f80000002027809 */ /* 0x000fca0007810000 */
[----:B------:R-:W-:-:S15]  /*0d40*/  FMUL.FTZ R2, R2, 1 ;  /* 0x3f80000002027820 */ /* 0x000fde0000410000 */
        /* <DEDUP_REMOVED lines=13> */
[----:B0-----:R0:W1:Y:S02]  /*0e20*/  DMUL R16, R6, R16 ;  /* 0x0000001006107228 */ /* 0x0010640000000000 */
[----:B0-----:R-:W-:Y:S04]  /*0e30*/  SHFL.BFLY PT, R7, R15, 0x1, 0x1f ;  /* 0x0c201f000f077f89 */ /* 0x001fe800000e0000 */
[----:B------:R-:W1:-:S15]  /*0e40*/  SHFL.BFLY PT, R6, R14, 0x1, 0x1f ;  /* 0x0c201f000e067f89 */ /* 0x000e5e00000e0000 */
[----:B------:R-:W-:-:S15]  /*0e50*/  NOP ;  /* 0x0000000000007918 */ /* 0x000fde0000000000 */
[----:B------:R-:W-:-:S15]  /*0e60*/  NOP ;  /* 0x0000000000007918 */ /* 0x000fde0000000000 */
[----:B------:R-:W-:-:S13]  /*0e70*/  NOP ;  /* 0x0000000000007918 */ /* 0x000fda0000000000 */
[----:B-1----:R0:W1:-:S15]  /*0e80*/  DFMA R6, R16, R10, R6 ;  /* 0x0000000a1006722b */ /* 0x00205e0000000006 */
[----:B------:R-:W-:-:S15]  /*0e90*/  NOP ;  /* 0x0000000000007918 */ /* 0x000fde0000000000 */
[----:B------:R-:W-:-:S15]  /*0ea0*/  NOP ;  /* 0x0000000000007918 */ /* 0x000fde0000000000 */
[----:B------:R-:W-:-:S15]  /*0eb0*/  NOP ;  /* 0x0000000000007918 */ /* 0x000fde0000000000 */
[----:B------:R-:W-:-:S04]  /*0ec0*/  NOP ;  /* 0x0000000000007918 */ /* 0x000fc80000000000 */
[----:B0-----:R-:W0:-:S15]  /*0ed0*/  F2F.F64.F32 R16, R2 ;  /* 0x0000000200107310 */ /* 0x001e1e0000201800 */
[----:B------:R-:W-:-:S15]  /*0ee0*/  NOP ;  /* 0x0000000000007918 */ /* 0x000fde0000000000 */
[----:B------:R-:W-:-:S15]  /*0ef0*/  NOP ;  /* 0x0000000000007918 */ /* 0x000fde0000000000 */
[----:B------:R-:W-:-:S15]  /*0f00*/  NOP ;  /* 0x0000000000007918 */ /* 0x000fde0000000000 */
[----:B------:R-:W-:-:S04]  /*0f10*/  NOP ;  /* 0x0000000000007918 */ /* 0x000fc80000000000 */
[----:B-1----:R0:W-:Y:S02]  /*0f20*/  DADD R18, R6, R14 ;  /* 0x0000000006127229 */ /* 0x0021e4000000000e */
[----:B0-----:R-:W0:Y:S01]  /*0f30*/  MUFU.RCP64H R7, R17 ;  /* 0x0000001100077308 */ /* 0x001e220000001800 */
[----:B------:R-:W-:Y:S01]  /*0f40*/  VIADD R6, R17, 0x300402 ;  /* 0x0030040211067836 */ /* 0x000fe20000000000 */
[----:B------:R1:W2:Y:S04]  /*0f50*/  SHFL.BFLY PT, R15, R21, 0x2, 0x1f ;  /* 0x0c401f00150f7f89 */ /* 0x0002a800000e0000 */
[----:B------:R-:W-:Y:S01]  /*0f60*/  FSETP.GEU.AND P0, PT, |R6|, 5.8789094863358348022e-39, PT ;  /* 0x004004020600780b */ /* 0x000fe20003f0e200 */
[----:B------:R1:W3:-:S15]  /*0f70*/  SHFL.BFLY PT, R14, R20, 0x2, 0x1f ;  /* 0x0c401f00140e7f89 */ /* 0x0002de00000e0000 */
[----:B------:R-:W-:-:S15]  /*0f80*/  NOP ;  /* 0x0000000000007918 */ /* 0x000fde0000000000 */
[----:B------:R-:W-:-:S15]  /*0f90*/  NOP ;  /* 0x0000000000007918 */ /* 0x000fde0000000000 */
[----:B------:R-:W-:-:S10]  /*0fa0*/  NOP ;  /* 0x0000000000007918 */ /* 0x000fd40000000000 */
        /* <DEDUP_REMOVED lines=28> */
.L_x_1870:
[----:B------:R-:W-:Y:S05]  /*1170*/  BSYNC.RECONVERGENT B1 ;  /* 0x0000000000017941 */ /* 0x000fea0003800200 */
.L_x_1869:
[----:B------:R-:W0:-:S15]  /*1180*/  DADD R6, R20, -R14 ;  /* 0x0000000014067229 */ /* 0x000e1e000000080e */
[----:B------:R-:W-:-:S15]  /*1190*/  NOP ;  /* 0x0000000000007918 */ /* 0x000fde0000000000 */
[----:B------:R-:W-:-:S15]  /*11a0*/  NOP ;  /* 0x0000000000007918 */ /* 0x000fde0000000000 */
[----:B------:R-:W-:-:S15]  /*11b0*/  NOP ;  /* 0x0000000000007918 */ /* 0x000fde0000000000 */
[----:B------:R-:W-:-:S04]  /*11c0*/  NOP ;  /* 0x0000000000007918 */ /* 0x000fc80000000000 */
[----:B------:R-:W1:Y:S01]  /*11d0*/  I2F.F64 R2, R3 ;  /* 0x0000000300027312 */ /* 0x000e620000201c00 */
[----:B------:R-:W-:-:S15]  /*11e0*/  BSSY.RECONVERGENT B1, `(.L_x_1871) ;  /* 0x000005b000017945 */ /* 0x000fde0003800200 */
[----:B------:R-:W-:-:S15]  /*11f0*/  NOP ;  /* 0x0000000000007918 */ /* 0x000fde0000000000 */
[----:B------:R-:W-:-:S15]  /*1200*/  NOP ;  /* 0x0000000000007918 */ /* 0x000fde0000000000 */
[----:B------:R-:W-:-:S15]  /*1210*/  NOP ;  /* 0x0000000000007918 */ /* 0x000fde0000000000 */
[----:B------:R-:W-:-:S03]  /*1220*/  NOP ;  /* 0x0000000000007918 */ /* 0x000fc60000000000 */
[----:B0-----:R-:W1:-:S15]  /*1230*/  DMUL R6, R6, R6 ;  /* 0x0000000606067228 */ /* 0x001e5e0000000000 */
[----:B------:R-:W-:-:S15]  /*1240*/  NOP ;  /* 0x0000000000007918 */ /* 0x000fde0000000000 */
[----:B------:R-:W-:-:S15]  /*1250*/  NOP ;  /* 0x0000000000007918 */ /* 0x000fde0000000000 */
[----:B------:R-:W-:-:S15]  /*1260*/  NOP ;  /* 0x0000000000007918 */ /* 0x000fde0000000000 */
[----:B------:R-:W-:-:S04]  /*1270*/  NOP ;  /* 0x0000000000007918 */ /* 0x000fc80000000000 */
[----:B------:R-:W0:-:S15]  /*1280*/  I2F.F64 R12, R12 ;  /* 0x0000000c000c7312 */ /* 0x000e1e0000201c00 */
        /* <DEDUP_REMOVED lines=14> */
[----:B-1----:R1:W2:Y:S02]  /*1370*/  DMUL R8, R6, R12 ;  /* 0x0000000c06087228 */ /* 0x0022a40000000000 */
[----:B-1----:R-:W1:Y:S04]  /*1380*/  SHFL.BFLY PT, R13, R4, 0x4, 0x1f ;  /* 0x0c801f00040d7f89 */ /* 0x002e6800000e0000 */
[----:B------:R-:W-:Y:S04]  /*1390*/  SHFL.BFLY PT, R7, R19, 0x2, 0x1f ;  /* 0x0c401f0013077f89 */ /* 0x000fe800000e0000 */
[----:B------:R-:W2:Y:S01]  /*13a0*/  SHFL.BFLY PT, R6, R18, 0x2, 0x1f ;  /* 0x0c401f0012067f89 */ /* 0x000ea200000e0000 */
[----:B-1----:R-:W-:-:S15]  /*13b0*/  IMAD.IADD R5, R4, 0x1, R13 ;  /* 0x0000000104057824 */ /* 0x002fde00078e020d */
[----:B------:R-:W-:-:S15]  /*13c0*/  NOP ;  /* 0x0000000000007918 */ /* 0x000fde0000000000 */
[----:B------:R-:W-:-:S15]  /*13d0*/  NOP ;  /* 0x0000000000007918 */ /* 0x000fde0000000000 */
[----:B------:R-:W-:-:S08]  /*13e0*/  NOP ;  /* 0x0000000000007918 */ /* 0x000fd00000000000 */
[----:B0-----:R0:W-:Y:S02]  /*13f0*/  DFMA R20, R20, R2, R14 ;  /* 0x000000021414722b */ /* 0x0011e4000000000e */
[----:B0-----:R-:W-:-:S04]  /*1400*/  I2FP.F32.S32 R2, R5 ;  /* 0x0000000500027245 */ /* 0x001fc80000201400 */
[----:B------:R-:W-:-:S05]  /*1410*/  FMNMX.FTZ R2, R2, 1, !PT ;  /* 0x3f80000002027809 */ /* 0x000fca0007810000 */
[----:B------:R-:W-:-:S15]  /*1420*/  FMUL.FTZ R16, R2, 1 ;  /* 0x3f80000002107820 */ /* 0x000fde0000410000 */
[----:B------:R-:W-:-:S15]  /*1430*/  NOP ;  /* 0x0000000000007918 */ /* 0x000fde0000000000 */
[----:B------:R-:W-:-:S15]  /*1440*/  NOP ;  /* 0x0000000000007918 */ /* 0x000fde0000000000 */
[----:B------:R-:W-:-:S08]  /*1450*/  NOP ;  /* 0x0000000000007918 */ /* 0x000fd00000000000 */
[----:B------:R-:W0:Y:S02]  /*1460*/  F2F.F64.F32 R16, R16 ;  /* 0x0000001000107310 */ /* 0x000e240000201800 */
[----:B0-----:R-:W-:-:S05]  /*1470*/  VIADD R2, R17, 0x300402 ;  /* 0x0030040211027836 */ /* 0x001fca0000000000 */
[----:B------:R-:W-:-:S15]  /*1480*/  FSETP.GEU.AND P0, PT, |R2|, 5.8789094863358348022e-39, PT ;  /* 0x004004020200780b */ /* 0x000fde0003f0e200 */
[----:B------:R-:W-:-:S15]  /*1490*/  NOP ;  /* 0x0000000000007918 */ /* 0x000fde0000000000 */
[----:B------:R-:W-:-:S15]  /*14a0*/  NOP ;  /* 0x0000000000007918 */ /* 0x000fde0000000000 */
[----:B------:R-:W-:-:S12]  /*14b0*/  NOP ;  /* 0x0000000000007918 */ /* 0x000fd80000000000 */
[----:B--2---:R-:W0:Y:S01]  /*14c0*/  DFMA R6, R8, R10, R6 ;  /* 0x0000000a0806722b */ /* 0x004e220000000006 */
[----:B------:R-:W1:-:S15]  /*14d0*/  MUFU.RCP64H R3, R17 ;  /* 0x0000001100037308 */ /* 0x000e5e0000001800 */
[----:B------:R-:W-:-:S15]  /*14e0*/  NOP ;  /* 0x0000000000007918 */ /* 0x000fde0000000000 */
[----:B------:R-:W-:-:S15]  /*14f0*/  NOP ;  /* 0x0000000000007918 */ /* 0x000fde0000000000 */
[----:B------:R-:W-:-:S15]  /*1500*/  NOP ;  /* 0x0000000000007918 */ /* 0x000fde0000000000 */
[----:B------:R-:W-:-:S03]  /*1510*/  NOP ;  /* 0x0000000000007918 */ /* 0x000fc60000000000 */
[----:B0-----:R-:W-:-:S15]  /*1520*/  DADD R14, R18, R6 ;  /* 0x00000000120e7229 */ /* 0x001fde0000000006 */
[----:B------:R-:W-:-:S15]  /*1530*/  NOP ;  /* 0x0000000000007918 */ /* 0x000fde0000000000 */
[----:B------:R-:W-:-:S15]  /*1540*/  NOP ;  /* 0x0000000000007918 */ /* 0x000fde0000000000 */
[----:B------:R-:W-:-:S15]  /*1550*/  NOP ;  /* 0x0000000000007918 */ /* 0x000fde0000000000 */
[----:B------:R-:W-:-:S04]  /*1560*/  NOP ;  /* 0x0000000000007918 */ /* 0x000fc80000000000 */
[----:B-1----:R-:W-:-:S15]  /*1570*/  DFMA R6, -R16, R2, 1 ;  /* 0x3ff000001006742b */ /* 0x002fde0000000102 */
[----:B------:R-:W-:-:S15]  /*1580*/  NOP ;  /* 0x0000000000007918 */ /* 0x000fde0000000000 */
[----:B------:R-:W-:-:S15]  /*1590*/  NOP ;  /* 0x0000000000007918 */ /* 0x000fde0000000000 */
[----:B------:R-:W-:-:S15]  /*15a0*/  NOP ;  /* 0x0000000000007918 */ /* 0x000fde0000000000 */
[----:B------:R-:W-:-:S04]  /*15b0*/  NOP ;  /* 0x0000000000007918 */ /* 0x000fc80000000000 */
[----:B------:R-:W0:Y:S02]  /*15c0*/  DMUL R20, R20, R10 ;  /* 0x0000000a14147228 */ /* 0x000e240000000000 */
[----:B0-----:R0:W1:Y:S04]  /*15d0*/  SHFL.BFLY PT, R19, R21, 0x4, 0x1f ;  /* 0x0c801f0015137f89 */ /* 0x00106800000e0000 */
[----:B------:R0:W2:-:S15]  /*15e0*/  SHFL.BFLY PT, R18, R20, 0x4, 0x1f ;  /* 0x0c801f0014127f89 */ /* 0x00009e00000e0000 */
[----:B------:R-:W-:-:S15]  /*15f0*/  NOP ;  /* 0x0000000000007918 */ /* 0x000fde0000000000 */
[----:B------:R-:W-:-:S15]  /*1600*/  NOP ;  /* 0x0000000000007918 */ /* 0x000fde0000000000 */
[----:B------:R-:W-:-:S13]  /*1610*/  NOP ;  /* 0x0000000000007918 */ /* 0x000fda0000000000 */
[----:B------:R-:W3:-:S15]  /*1620*/  DFMA R6, R6, R6, R6 ;  /* 0x000000060606722b */ /* 0x000ede0000000006 */
        /* <DEDUP_REMOVED lines=9> */
[----:B---3--:R-:W3:-:S15]  /*16c0*/  DFMA R8, -R16, R6, 1 ;  /* 0x3ff000001008742b */ /* 0x008ede0000000106 */
        /* <DEDUP_REMOVED lines=8> */
[----:B------:R-:W-:Y:S02]  /*1750*/  MOV R9, R17 ;  /* 0x0000001100097202 */ /* 0x000fe40000000f00 */
[----:B------:R-:W-:Y:S01]  /*1760*/  MOV R2, 0x1790 ;  /* 0x0000179000027802 */ /* 0x000fe20000000f00 */
[----:B------:R-:W-:-:S07]  /*1770*/  VIADD R6, R6, 0xfff00000 ;  /* 0xfff0000006067836 */ /* 0x000fce0000000000 */
[----:B------:R-:W-:Y:S05]  /*1780*/  CALL.REL.NOINC `($__internal_40_$__cuda_sm20_dblrcp_rn_slowpath_v3) ;  /* 0x0000003800bc7944 */ /* 0x000fea0003c00000 */
.L_x_1872:
[----:B------:R-:W-:Y:S05]  /*1790*/  BSYNC.RECONVERGENT B1 ;  /* 0x0000000000017941 */ /* 0x000fea0003800200 */
.L_x_1871:
[----:B------:R-:W0:-:S15]  /*17a0*/  DADD R2, R20, -R18 ;  /* 0x0000000014027229 */ /* 0x000e1e0000000812 */
[----:B------:R-:W-:-:S15]  /*17b0*/  NOP ;  /* 0x0000000000007918 */ /* 0x000fde0000000000 */
[----:B------:R-:W-:-:S15]  /*17c0*/  NOP ;  /* 0x0000000000007918 */ /* 0x000fde0000000000 */
[----:B------:R-:W-:-:S15]  /*17d0*/  NOP ;  /* 0x0000000000007918 */ /* 0x000fde0000000000 */
[----:B------:R-:W-:-:S04]  /*17e0*/  NOP ;  /* 0x0000000000007918 */ /* 0x000fc80000000000 */
[----:B------:R-:W1:Y:S01]  /*17f0*/  I2F.F64 R8, R13 ;  /* 0x0000000d00087312 */ /* 0x000e620000201c00 */
[----:B------:R-:W-:Y:S01]  /*1800*/  SHFL.BFLY PT, R12, R5, 0x8, 0x1f ;  /* 0x0d001f00050c7f89 */ /* 0x000fe200000e0000 */
[----:B------:R-:W-:-:S15]  /*1810*/  BSSY.RECONVERGENT B1, `(.L_x_1873) ;  /* 0x000005a000017945 */ /* 0x000fde0003800200 */
        /* <DEDUP_REMOVED lines=30> */
[----:B-1----:R-:W0:-:S15]  /*1a00*/  DFMA R2, R8, R10, R2 ;  /* 0x0000000a0802722b */ /* 0x002e1e0000000002 */
[----:B------:R-:W-:-:S15]  /*1a10*/  NOP ;  /* 0x0000000000007918 */ /* 0x000fde0000000000 */
[----:B------:R-:W-:-:S15]  /*1a20*/  NOP ;  /* 0x0000000000007918 */ /* 0x000fde0000000000 */
[----:B------:R-:W-:-:S15]  /*1a30*/  NOP ;  /* 0x0000000000007918 */ /* 0x000fde0000000000 */
[----:B------:R-:W-:-:S04]  /*1a40*/  NOP ;  /* 0x0000000000007918 */ /* 0x000fc80000000000 */
[----:B0-----:R0:W-:Y:S02]  /*1a50*/  DADD R22, R14, R2 ;  /* 0x000000000e167229 */ /* 0x0011e40000000002 */
[----:B0-----:R-:W-:-:S05]  /*1a60*/  IMAD.IADD R3, R5, 0x1, R12 ;  /* 0x0000000105037824 */ /* 0x001fca00078e020c */
[----:B------:R-:W-:-:S04]  /*1a70*/  I2FP.F32.S32 R2, R3 ;  /* 0x0000000300027245 */ /* 0x000fc80000201400 */
[----:B------:R-:W-:-:S05]  /*1a80*/  FMNMX.FTZ R2, R2, 1, !PT ;  /* 0x3f80000002027809 */ /* 0x000fca0007810000 */
[----:B------:R-:W-:-:S15]  /*1a90*/  FMUL.FTZ R2, R2, 1 ;  /* 0x3f80000002027820 */ /* 0x000fde0000410000 */
        /* <DEDUP_REMOVED lines=8> */
[----:B------:R0:W1:Y:S02]  /*1b20*/  DFMA R18, R20, R6, R18 ;  /* 0x000000061412722b */ /* 0x0000640000000012 */
[----:B0-----:R-:W-:-:S05]  /*1b30*/  VIADD R6, R17, 0x300402 ;  /* 0x0030040211067836 */ /* 0x001fca0000000000 */
[----:B------:R-:W-:Y:S01]  /*1b40*/  FSETP.GEU.AND P0, PT, |R6|, 5.8789094863358348022e-39, PT ;  /* 0x004004020600780b */ /* 0x000fe20003f0e200 */
[----:B------:R-:W0:-:S15]  /*1b50*/  MUFU.RCP64H R7, R17 ;  /* 0x0000001100077308 */ /* 0x000e1e0000001800 */
[----:B------:R-:W-:-:S15]  /*1b60*/  NOP ;  /* 0x0000000000007918 */ /* 0x000fde0000000000 */
[----:B------:R-:W-:-:S15]  /*1b70*/  NOP ;  /* 0x0000000000007918 */ /* 0x000fde0000000000 */
[----:B------:R-:W-:-:S11]  /*1b80*/  NOP ;  /* 0x0000000000007918 */ /* 0x000fd60000000000 */
[----:B0-----:R-:W-:-:S15]  /*1b90*/  DFMA R8, -R16, R6, 1 ;  /* 0x3ff000001008742b */ /* 0x001fde0000000106 */
[----:B------:R-:W-:-:S15]  /*1ba0*/  NOP ;  /* 0x0000000000007918 */ /* 0x000fde0000000000 */
[----:B------:R-:W-:-:S15]  /*1bb0*/  NOP ;  /* 0x0000000000007918 */ /* 0x000fde0000000000 */
[----:B------:R-:W-:-:S15]  /*1bc0*/  NOP ;  /* 0x0000000000007918 */ /* 0x000fde0000000000 */
[----:B------:R-:W-:-:S04]  /*1bd0*/  NOP ;  /* 0x0000000000007918 */ /* 0x000fc80000000000 */
[----:B-1----:R-:W0:Y:S02]  /*1be0*/  DMUL R18, R18, R10 ;  /* 0x0000000a12127228 */ /* 0x002e240000000000 */
        /* <DEDUP_REMOVED lines=27> */
[----:B------:R-:W-:Y:S05]  /*1da0*/  CALL.REL.NOINC `($__internal_40_$__cuda_sm20_dblrcp_rn_slowpath_v3) ;  /* 0x0000003400347944 */ /* 0x000fea0003c00000 */
.L_x_1874:
[----:B------:R-:W-:Y:S05]  /*1db0*/  BSYNC.RECONVERGENT B1 ;  /* 0x0000000000017941 */ /* 0x000fea0003800200 */
.L_x_1873:
[----:B------:R-:W0:-:S15]  /*1dc0*/  I2F.F64 R12, R12 ;  /* 0x0000000c000c7312 */ /* 0x000e1e0000201c00 */
[----:B------:R-:W-:-:S15]  /*1dd0*/  NOP ;  /* 0x0000000000007918 */ /* 0x000fde0000000000 */
[----:B------:R-:W-:-:S15]  /*1de0*/  NOP ;  /* 0x0000000000007918 */ /* 0x000fde0000000000 */
[----:B------:R-:W-:-:S15]  /*1df0*/  NOP ;  /* 0x0000000000007918 */ /* 0x000fde0000000000 */
[----:B------:R-:W-:-:S04]  /*1e00*/  NOP ;  /* 0x0000000000007918 */ /* 0x000fc80000000000 */
[----:B------:R-:W-:Y:S01]  /*1e10*/  DADD R6, R18, -R14 ;  /* 0x0000000012067229 */ /* 0x000fe2000000080e */
        /* <DEDUP_REMOVED lines=21> */
[----:B0-----:R-:W0:-:S15]  /*1f70*/  SHFL.BFLY PT, R14, R3, 0x10, 0x1f ;  /* 0x0e001f00030e7f89 */ /* 0x001e1e00000e0000 */
        /* <DEDUP_REMOVED lines=9> */
[----:B-1----:R0:W1:Y:S02]  /*2010*/  DMUL R6, R6, R4 ;  /* 0x0000000406067228 */ /* 0x0020640000000000 */
        /* <DEDUP_REMOVED lines=12> */
[----:B-1----:R1:W2:Y:S02]  /*20e0*/  DMUL R8, R6, R12 ;  /* 0x0000000c06087228 */ /* 0x0022a40000000000 */
[----:B-1----:R-:W-:Y:S04]  /*20f0*/  SHFL.BFLY PT, R7, R23, 0x8, 0x1f ;  /* 0x0d001f0017077f89 */ /* 0x002fe800000e0000 */
[----:B------:R-:W2:Y:S04]  /*2100*/  SHFL.BFLY PT, R6, R22, 0x8, 0x1f ;  /* 0x0d001f0016067f89 */ /* 0x000ea800000e0000 */
[----:B------:R1:W3:Y:S04]  /*2110*/  SHFL.BFLY PT, R13, R21, 0x10, 0x1f ;  /* 0x0e001f00150d7f89 */ /* 0x0002e800000e0000 */
[----:B------:R1:W4:-:S15]  /*2120*/  SHFL.BFLY PT, R12, R20, 0x10, 0x1f ;  /* 0x0e001f00140c7f89 */ /* 0x00031e00000e0000 */
[----:B------:R-:W-:-:S15]  /*2130*/  NOP ;  /* 0x0000000000007918 */ /* 0x000fde0000000000 */
[----:B------:R-:W-:-:S15]  /*2140*/  NOP ;  /* 0x0000000000007918 */ /* 0x000fde0000000000 */
[----:B------:R-:W-:-:S05]  /*2150*/  NOP ;  /* 0x0000000000007918 */ /* 0x000fca0000000000 */
[----:B--2---:R-:W2:-:S15]  /*2160*/  DFMA R6, R8, R10, R6 ;  /* 0x0000000a0806722b */ /* 0x004e9e0000000006 */
[----:B------:R-:W-:-:S15]  /*2170*/  NOP ;  /* 0x0000000000007918 */ /* 0x000fde0000000000 */
[----:B------:R-:W-:-:S15]  /*2180*/  NOP ;  /* 0x0000000000007918 */ /* 0x000fde0000000000 */
[----:B------:R-:W-:-:S15]  /*2190*/  NOP ;  /* 0x0000000000007918 */ /* 0x000fde0000000000 */
[----:B------:R-:W-:-:S04]  /*21a0*/  NOP ;  /* 0x0000000000007918 */ /* 0x000fc80000000000 */
[----:B--2---:R0:W-:Y:S02]  /*21b0*/  DADD R18, R22, R6 ;  /* 0x0000000016127229 */ /* 0x0041e40000000006 */
        /* <DEDUP_REMOVED lines=27> */
[----:B01-34-:R-:W-:Y:S05]  /*2370*/  @P0 BRA `(.L_x_1876) ;  /* 0x0000000000180947 */ /* 0x01bfea0003800000 */
[----:B------:R-:W-:Y:S01]  /*2380*/  LOP3.LUT R6, R17, 0x7fffffff, RZ, 0xc0, !PT ;  /* 0x7fffffff11067812 */ /* 0x000fe200078ec0ff */
[----:B------:R-:W-:Y:S01]  /*2390*/  IMAD.MOV.U32 R8, RZ, RZ, R16 ;  /* 0x000000ffff087224 */ /* 0x000fe200078e0010 */
[----:B------:R-:W-:Y:S01]  /*23a0*/  MOV R2, 0x23e0 ;  /* 0x000023e000027802 */ /* 0x000fe20000000f00 */
[----:B------:R-:W-:Y:S02]  /*23b0*/  IMAD.MOV.U32 R9, RZ, RZ, R17 ;  /* 0x000000ffff097224 */ /* 0x000fe400078e0011 */
[----:B------:R-:W-:-:S07]  /*23c0*/  VIADD R6, R6, 0xfff00000 ;  /* 0xfff0000006067836 */ /* 0x000fce0000000000 */
[----:B------:R-:W-:Y:S05]  /*23d0*/  CALL.REL.NOINC `($__internal_40_$__cuda_sm20_dblrcp_rn_slowpath_v3) ;  /* 0x0000002c00a87944 */ /* 0x000fea0003c00000 */
.L_x_1876:
[----:B------:R-:W-:Y:S05]  /*23e0*/  BSYNC.RECONVERGENT B1 ;  /* 0x0000000000017941 */ /* 0x000fea0003800200 */
.L_x_1875:
[----:B------:R-:W-:Y:S01]  /*23f0*/  BAR.SYNC.DEFER_BLOCKING 0x0 ;  /* 0x0000000000007b1d */ /* 0x000fe20000010000 */
[C---:B------:R-:W-:Y:S02]  /*2400*/  LOP3.LUT P0, RZ, R0.reuse, 0x1f, RZ, 0xc0, !PT ;  /* 0x0000001f00ff7812 */ /* 0x040fe4000780c0ff */
[----:B------:R-:W-:-:S03]  /*2410*/  ISETP.GT.U32.AND P1, PT, R0, 0x1f, PT ;  /* 0x0000001f0000780c */ /* 0x000fc60003f24070 */
[----:B------:R-:W0:-:S15]  /*2420*/  DADD R6, R20, -R12 ;  /* 0x0000000014067229 */ /* 0x000e1e000000080c */
[----:B------:R-:W-:-:S15]  /*2430*/  NOP ;  /* 0x0000000000007918 */ /* 0x000fde0000000000 */
[----:B------:R-:W-:-:S15]  /*2440*/  NOP ;  /* 0x0000000000007918 */ /* 0x000fde0000000000 */
[----:B------:R-:W-:-:S15]  /*2450*/  NOP ;  /* 0x0000000000007918 */ /* 0x000fde0000000000 */
[----:B------:R-:W-:-:S04]  /*2460*/  NOP ;  /* 0x0000000000007918 */ /* 0x000fc80000000000 */
[----:B------:R-:W1:Y:S01]  /*2470*/  I2F.F64 R2, R3 ;  /* 0x0000000300027312 */ /* 0x000e620000201c00 */
[----:B------:R-:W-:Y:S01]  /*2480*/  BSSY.RECONVERGENT B0, `(.L_x_1877) ;  /* 0x0000046000007945 */ /* 0x000fe20003800200 */
[----:B------:R-:W2:-:S15]  /*2490*/  @!P0 S2R R5, SR_CgaCtaId ;  /* 0x0000000000058919 */ /* 0x000e9e0000008800 */
[----:B------:R-:W-:-:S15]  /*24a0*/  NOP ;  /* 0x0000000000007918 */ /* 0x000fde0000000000 */
[----:B------:R-:W-:-:S15]  /*24b0*/  NOP ;  /* 0x0000000000007918 */ /* 0x000fde0000000000 */
[----:B------:R-:W-:-:S15]  /*24c0*/  NOP ;  /* 0x0000000000007918 */ /* 0x000fde0000000000 */
[----:B------:R-:W-:-:S02]  /*24d0*/  NOP ;  /* 0x0000000000007918 */ /* 0x000fc40000000000 */
        /* <DEDUP_REMOVED lines=15> */
[----:B0-----:R0:W-:Y:S02]  /*25d0*/  DMUL R8, R6, R14 ;  /* 0x0000000e06087228 */ /* 0x0011e40000000000 */
[----:B0-----:R-:W-:Y:S04]  /*25e0*/  SHFL.BFLY PT, R7, R19, 0x10, 0x1f ;  /* 0x0e001f0013077f89 */ /* 0x001fe800000e0000 */
[----:B------:R-:W0:-:S15]  /*25f0*/  SHFL.BFLY PT, R6, R18, 0x10, 0x1f ;  /* 0x0e001f0012067f89 */ /* 0x000e1e00000e0000 */
[----:B------:R-:W-:-:S15]  /*2600*/  NOP ;  /* 0x0000000000007918 */ /* 0x000fde0000000000 */
[----:B------:R-:W-:-:S15]  /*2610*/  NOP ;  /* 0x0000000000007918 */ /* 0x000fde0000000000 */
[----:B------:R-:W-:-:S13]  /*2620*/  NOP ;  /* 0x0000000000007918 */ /* 0x000fda0000000000 */
[----:B------:R-:W1:-:S15]  /*2630*/  DMUL R12, R12, R14 ;  /* 0x0000000e0c0c7228 */ /* 0x000e5e0000000000 */
[----:B------:R-:W-:-:S15]  /*2640*/  NOP ;  /* 0x0000000000007918 */ /* 0x000fde0000000000 */
[----:B------:R-:W-:-:S15]  /*2650*/  NOP ;  /* 0x0000000000007918 */ /* 0x000fde0000000000 */
[----:B------:R-:W-:-:S15]  /*2660*/  NOP ;  /* 0x0000000000007918 */ /* 0x000fde0000000000 */
[----:B------:R-:W-:-:S04]  /*2670*/  NOP ;  /* 0x0000000000007918 */ /* 0x000fc80000000000 */
[----:B-1----:R1:W3:Y:S02]  /*2680*/  DFMA R12, R20, R2, R12 ;  /* 0x00000002140c722b */ /* 0x0022e4000000000c */
[----:B-1----:R-:W-:-:S04]  /*2690*/  @!P0 MOV R2, 0x400 ;  /* 0x0000040000028802 */ /* 0x002fc80000000f00 */
[----:B--2---:R-:W-:-:S04]  /*26a0*/  @!P0 LEA R3, R5, R2, 0x18 ;  /* 0x0000000205038211 */ /* 0x004fc800078ec0ff */
[CC--:B------:R-:W-:Y:S02]  /*26b0*/  @!P0 LEA.HI R5, R0.reuse, R3.reuse, RZ, 0x1d ;  /* 0x0000000300058211 */ /* 0x0c0fe400078fe8ff */
[----:B------:R-:W-:-:S03]  /*26c0*/  @!P0 LEA.HI R3, R0, R3, RZ, 0x1f ;  /* 0x0000000300038211 */ /* 0x000fc600078ff8ff */
[----:B------:R1:W-:-:S15]  /*26d0*/  @!P0 STS [R5], R4 ;  /* 0x0000000405008388 */ /* 0x0003de0000000800 */
        /* <DEDUP_REMOVED lines=8> */
[----:B---3--:R-:W0:Y:S02]  /*2760*/  DMUL R12, R12, R10 ;  /* 0x0000000a0c0c7228 */ /* 0x008e240000000000 */
[----:B0-----:R1:W-:-:S15]  /*2770*/  @!P0 STS.64 [R3+0x80], R12 ;  /* 0x0000800c03008388 */ /* 0x0013de0000000a00 */
[----:B------:R-:W-:-:S15]  /*2780*/  NOP ;  /* 0x0000000000007918 */ /* 0x000fde0000000000 */
[----:B------:R-:W-:-:S15]  /*2790*/  NOP ;  /* 0x0000000000007918 */ /* 0x000fde0000000000 */
[----:B------:R-:W-:-:S15]  /*27a0*/  NOP ;  /* 0x0000000000007918 */ /* 0x000fde0000000000 */
[----:B------:R-:W-:-:S02]  /*27b0*/  NOP ;  /* 0x0000000000007918 */ /* 0x000fc40000000000 */
[----:B------:R-:W0:Y:S02]  /*27c0*/  DADD R14, R18, R6 ;  /* 0x00000000120e7229 */ /* 0x000e240000000006 */
[----:B0-----:R1:W-:Y:S01]  /*27d0*/  @!P0 STS.64 [R3+0x88], R14 ;  /* 0x0000880e03008388 */ /* 0x0013e20000000a00 */
[----:B------:R-:W-:Y:S06]  /*27e0*/  BAR.SYNC.DEFER_BLOCKING 0x0 ;  /* 0x0000000000007b1d */ /* 0x000fec0000010000 */
[----:B------:R-:W-:Y:S05]  /*27f0*/  @P1 BRA `(.L_x_1878) ;  /* 0x0000000000381947 */ /* 0x000fea0003800000 */
[----:B------:R-:W0:Y:S01]  /*2800*/  LDCU UR4, c[0x0][0x364] ;  /* 0x00006c80ff0477ac */ /* 0x000e220008000800 */
[----:B-1----:R-:W-:Y:S02]  /*2810*/  MOV R4, RZ ;  /* 0x000000ff00047202 */ /* 0x002fe40000000f00 */
[----:B------:R-:W-:Y:S02]  /*2820*/  CS2R R12, SRZ ;  /* 0x00000000000c7805 */ /* 0x000fe4000001ff00 */
[----:B------:R-:W-:Y:S01]  /*2830*/  CS2R R14, SRZ ;  /* 0x00000000000e7805 */ /* 0x000fe2000001ff00 */
[----:B0-----:R-:W-:-:S04]  /*2840*/  UIMAD UR4, UR5, UR4, URZ ;  /* 0x00000004050472a4 */ /* 0x001fc8000f8e02ff */
[----:B------:R-:W-:-:S06]  /*2850*/  USHF.R.U32.HI UR4, URZ, 0x5, UR4 ;  /* 0x00000005ff047899 */ /* 0x000fcc0008011604 */
[----:B------:R-:W-:-:S13]  /*2860*/  ISETP.GE.U32.AND P0, PT, R0, UR4, PT ;  /* 0x0000000400007c0c */ /* 0x000fda000bf06070 */
[----:B------:R-:W0:Y:S01]  /*2870*/  @!P0 S2R R3, SR_CgaCtaId ;  /* 0x0000000000038919 */ /* 0x000e220000008800 */
[----:B------:R-:W-:-:S04]  /*2880*/  @!P0 MOV R2, 0x400 ;  /* 0x0000040000028802 */ /* 0x000fc80000000f00 */
[----:B0-----:R-:W-:-:S05]  /*2890*/  @!P0 LEA R3, R3, R2, 0x18 ;  /* 0x0000000203038211 */ /* 0x001fca00078ec0ff */
[C-C-:B------:R-:W-:Y:S02]  /*28a0*/  @!P0 IMAD R2, R0.reuse, 0x4, R3.reuse ;  /* 0x0000000400028824 */ /* 0x140fe400078e0203 */
[----:B------:R-:W-:-:S03]  /*28b0*/  @!P0 IMAD R3, R0, 0x10, R3 ;  /* 0x0000001000038824 */ /* 0x000fc600078e0203 */
[----:B------:R0:W2:Y:S04]  /*28c0*/  @!P0 LDS R4, [R2] ;  /* 0x0000000002048984 */ /* 0x0000a80000000800 */
[----:B------:R0:W3:Y:S02]  /*28d0*/  @!P0 LDS.128 R12, [R3+0x80] ;  /* 0x00008000030c8984 */ /* 0x0000e40000000c00 */
.L_x_1878:
[----:B------:R-:W-:Y:S05]  /*28e0*/  BSYNC.RECONVERGENT B0 ;  /* 0x0000000000007941 */ /* 0x000fea0003800200 */
.L_x_1877:
[----:B-12---:R-:W0:Y:S01]  /*28f0*/  SHFL.BFLY PT, R5, R4, 0x1, 0x1f ;  /* 0x0c201f0004057f89 */ /* 0x006e2200000e0000 */
[----:B------:R-:W-:Y:S03]  /*2900*/  BSSY.RECONVERGENT B1, `(.L_x_1879) ;  /* 0x000002a000017945 */ /* 0x000fe60003800200 */
[----:B---3--:R1:W2:Y:S04]  /*2910*/  SHFL.BFLY PT, R19, R13, 0x1, 0x1f ;  /* 0x0c201f000d137f89 */ /* 0x0082a800000e0000 */
[----:B------:R1:W3:Y:S01]  /*2920*/  SHFL.BFLY PT, R18, R12, 0x1, 0x1f ;  /* 0x0c201f000c127f89 */ /* 0x0002e200000e0000 */
[----:B0-----:R-:W-:-:S05]  /*2930*/  IMAD.IADD R3, R5, 0x1, R4 ;  /* 0x0000000105037824 */ /* 0x001fca00078e0204 */
[----:B------:R-:W-:-:S04]  /*2940*/  I2FP.F32.S32 R2, R3 ;  /* 0x0000000300027245 */ /* 0x000fc80000201400 */
        /* <DEDUP_REMOVED lines=37> */
.L_x_1880:
[----:B------:R-:W-:Y:S05]  /*2ba0*/  BSYNC.RECONVERGENT B1 ;  /* 0x0000000000017941 */ /* 0x000fea0003800200 */
.L_x_1879:
        /* <DEDUP_REMOVED lines=21> */
[----:B-1----:R0:W-:Y:S02]  /*2d00*/  DFMA R18, R8, R12, R18 ;  /* 0x0000000c0812722b */ /* 0x0021e40000000012 */
        /* <DEDUP_REMOVED lines=36> */
[----:B------:R-:W-:-:S05]  /*2f50*/  VIADD R6, R17, 0x300402 ;  /* 0x0030040211067836 */ /* 0x000fca0000000000 */
[----:B------:R-:W-:-:S15]  /*2f60*/  FSETP.GEU.AND P0, PT, |R6|, 5.8789094863358348022e-39, PT ;  /* 0x004004020600780b */ /* 0x000fde0003f0e200 */
        /* <DEDUP_REMOVED lines=34> */
[----:B------:R-:W-:Y:S01]  /*3190*/  IMAD.MOV.U32 R9, RZ, RZ, R17 ;  /* 0x000000ffff097224 */ /* 0x000fe200078e0011 */
[----:B------:R-:W-:-:S07]  /*31a0*/  IADD3 R6, PT, PT, R6, -0x100000, RZ ;  /* 0xfff0000006067810 */ /* 0x000fce0007ffe0ff */
[----:B------:R-:W-:Y:S05]  /*31b0*/  CALL.REL.NOINC `($__internal_40_$__cuda_sm20_dblrcp_rn_slowpath_v3) ;  /* 0x0000002000307944 */ /* 0x000fea0003c00000 */
.L_x_1882:
[----:B------:R-:W-:Y:S05]  /*31c0*/  BSYNC.RECONVERGENT B1 ;  /* 0x0000000000017941 */ /* 0x000fea0003800200 */
.L_x_1881:
        /* <DEDUP_REMOVED lines=97> */
.L_x_1884:
[----:B------:R-:W-:Y:S05]  /*37e0*/  BSYNC.RECONVERGENT B1 ;  /* 0x0000000000017941 */ /* 0x000fea0003800200 */
.L_x_1883:
[----:B------:R-:W0:-:S15]  /*37f0*/  I2F.F64 R12, R12 ;  /* 0x0000000c000c7312 */ /* 0x000e1e0000201c00 */
[----:B------:R-:W-:-:S15]  /*3800*/  NOP ;  /* 0x0000000000007918 */ /* 0x000fde0000000000 */
[----:B------:R-:W-:-:S15]  /*3810*/  NOP ;  /* 0x0000000000007918 */ /* 0x000fde0000000000 */
[----:B------:R-:W-:-:S15]  /*3820*/  NOP ;  /* 0x0000000000007918 */ /* 0x000fde0000000000 */
[----:B------:R-:W-:-:S04]  /*3830*/  NOP ;  /* 0x0000000000007918 */ /* 0x000fc80000000000 */
[----:B------:R-:W1:Y:S01]  /*3840*/  DADD R2, R18, -R20 ;  /* 0x0000000012027229 */ /* 0x000e620000000814 */
[----:B------:R-:W-:-:S15]  /*3850*/  BSSY.RECONVERGENT B1, `(.L_x_1885) ;  /* 0x000005b000017945 */ /* 0x000fde0003800200 */
[----:B------:R-:W-:-:S15]  /*3860*/  NOP ;  /* 0x0000000000007918 */ /* 0x000fde0000000000 */
[----:B------:R-:W-:-:S15]  /*3870*/  NOP ;  /* 0x0000000000007918 */ /* 0x000fde0000000000 */
[----:B------:R-:W-:-:S15]  /*3880*/  NOP ;  /* 0x0000000000007918 */ /* 0x000fde0000000000 */
[----:B------:R-:W-:-:S03]  /*3890*/  NOP ;  /* 0x0000000000007918 */ /* 0x000fc60000000000 */
[----:B------:R-:W2:-:S15]  /*38a0*/  I2F.F64 R6, R5 ;  /* 0x0000000500067312 */ /* 0x000e9e0000201c00 */
        /* <DEDUP_REMOVED lines=9> */
[----:B0-----:R-:W2:-:S15]  /*3940*/  DMUL R20, R20, R12 ;  /* 0x0000000c14147228 */ /* 0x001e9e0000000000 */
[----:B------:R-:W-:-:S15]  /*3950*/  NOP ;  /* 0x0000000000007918 */ /* 0x000fde0000000000 */
[----:B------:R-:W-:-:S15]  /*3960*/  NOP ;  /* 0x0000000000007918 */ /* 0x000fde0000000000 */
[----:B------:R-:W-:-:S15]  /*3970*/  NOP ;  /* 0x0000000000007918 */ /* 0x000fde0000000000 */
[----:B------:R-:W-:-:S04]  /*3980*/  NOP ;  /* 0x0000000000007918 */ /* 0x000fc80000000000 */
[----:B--2---:R-:W-:-:S15]  /*3990*/  DFMA R18, R18, R6, R20 ;  /* 0x000000061212722b */ /* 0x004fde0000000014 */
        /* <DEDUP_REMOVED lines=29> */
[----:B------:R-:W0:Y:S02]  /*3b70*/  F2F.F64.F32 R16, R2 ;  /* 0x0000000200107310 */ /* 0x000e240000201800 */
[----:B0-----:R-:W-:-:S05]  /*3b80*/  VIADD R6, R17, 0x300402 ;  /* 0x0030040211067836 */ /* 0x001fca0000000000 */
[----:B------:R-:W-:-:S15]  /*3b90*/  FSETP.GEU.AND P0, PT, |R6|, 5.8789094863358348022e-39, PT ;  /* 0x004004020600780b */ /* 0x000fde0003f0e200 */
[----:B------:R-:W-:-:S15]  /*3ba0*/  NOP ;  /* 0x0000000000007918 */ /* 0x000fde0000000000 */
[----:B------:R-:W-:-:S15]  /*3bb0*/  NOP ;  /* 0x0000000000007918 */ /* 0x000fde0000000000 */
[----:B------:R-:W-:-:S12]  /*3bc0*/  NOP ;  /* 0x0000000000007918 */ /* 0x000fd80000000000 */
[----:B------:R-:W0:Y:S02]  /*3bd0*/  DMUL R18, R18, R10 ;  /* 0x0000000a12127228 */ /* 0x000e240000000000 */
[----:B0-----:R0:W1:Y:S04]  /*3be0*/  SHFL.BFLY PT, R15, R19, 0x8, 0x1f ;  /* 0x0d001f00130f7f89 */ /* 0x00106800000e0000 */
[----:B------:R0:W2:Y:S01]  /*3bf0*/  SHFL.BFLY PT, R14, R18, 0x8, 0x1f ;  /* 0x0d001f00120e7f89 */ /* 0x0000a200000e0000 */
        /* <DEDUP_REMOVED lines=32> */
.L_x_1886:
[----:B------:R-:W-:Y:S05]  /*3e00*/  BSYNC.RECONVERGENT B1 ;  /* 0x0000000000017941 */ /* 0x000fea0003800200 */
.L_x_1885:
        /* <DEDUP_REMOVED lines=35> */
[----:B-1----:R-:W-:-:S05]  /*4040*/  IMAD.IADD R2, R12, 0x1, R3 ;  /* 0x000000010c027824 */ /* 0x002fca00078e0203 */
[----:B------:R-:W-:-:S04]  /*4050*/  I2FP.F32.S32 R2, R2 ;  /* 0x0000000200027245 */ /* 0x000fc80000201400 */
[----:B------:R-:W-:-:S05]  /*4060*/  FMNMX.FTZ R2, R2, 1, !PT ;  /* 0x3f80000002027809 */ /* 0x000fca0007810000 */
[----:B------:R-:W-:-:S15]  /*4070*/  FMUL.FTZ R2, R2, 1 ;  /* 0x3f80000002027820 */ /* 0x000fde0000410000 */
[----:B------:R-:W-:-:S15]  /*4080*/  NOP ;  /* 0x0000000000007918 */ /* 0x000fde0000000000 */
[----:B------:R-:W-:-:S09]  /*4090*/  NOP ;  /* 0x0000000000007918 */ /* 0x000fd20000000000 */
[----:B------:R-:W1:-:S15]  /*40a0*/  F2F.F64.F32 R16, R2 ;  /* 0x0000000200107310 */ /* 0x000e5e0000201800 */
        /* <DEDUP_REMOVED lines=9> */
[----:B--2---:R-:W0:-:S15]  /*4140*/  DFMA R6, R8, R10, R6 ;  /* 0x0000000a0806722b */ /* 0x004e1e0000000006 */
[----:B------:R-:W-:-:S15]  /*4150*/  NOP ;  /* 0x0000000000007918 */ /* 0x000fde0000000000 */
[----:B------:R-:W-:-:S15]  /*4160*/  NOP ;  /* 0x0000000000007918 */ /* 0x000fde0000000000 */
[----:B------:R-:W-:-:S15]  /*4170*/  NOP ;  /* 0x0000000000007918 */ /* 0x000fde0000000000 */
[----:B------:R-:W-:-:S04]  /*4180*/  NOP ;  /* 0x0000000000007918 */ /* 0x000fc80000000000 */
[----:B0-----:R1:W-:Y:S02]  /*4190*/  DADD R18, R20, R6 ;  /* 0x0000000014127229 */ /* 0x0013e40000000006 */
        /* <DEDUP_REMOVED lines=22> */
[----:B0-----:R0:W2:Y:S04]  /*4300*/  SHFL.BFLY PT, R5, R15, 0x10, 0x1f ;  /* 0x0e001f000f057f89 */ /* 0x0010a800000e0000 */
[----:B------:R0:W3:-:S15]  /*4310*/  SHFL.BFLY PT, R4, R14, 0x10, 0x1f ;  /* 0x0e001f000e047f89 */ /* 0x0000de00000e0000 */
[----:B------:R-:W-:-:S15]  /*4320*/  NOP ;  /* 0x0000000000007918 */ /* 0x000fde0000000000 */
[----:B------:R-:W-:-:S15]  /*4330*/  NOP ;  /* 0x0000000000007918 */ /* 0x000fde0000000000 */
[----:B------:R-:W-:-:S13]  /*4340*/  NOP ;  /* 0x0000000000007918 */ /* 0x000fda0000000000 */
[----:B-1----:R-:W1:-:S15]  /*4350*/  DFMA R10, -R16, R8, 1 ;  /* 0x3ff00000100a742b */ /* 0x002e5e0000000108 */
[----:B------:R-:W-:-:S15]  /*4360*/  NOP ;  /* 0x0000000000007918 */ /* 0x000fde0000000000 */
[----:B------:R-:W-:-:S15]  /*4370*/  NOP ;  /* 0x0000000000007918 */ /* 0x000fde0000000000 */
[----:B------:R-:W-:-:S15]  /*4380*/  NOP ;  /* 0x0000000000007918 */ /* 0x000fde0000000000 */
[----:B------:R-:W-:-:S04]  /*4390*/  NOP ;  /* 0x0000000000007918 */ /* 0x000fc80000000000 */
[----:B-1----:R0:W1:Y:S02]  /*43a0*/  DFMA R10, R8, R10, R8 ;  /* 0x0000000a080a722b */ /* 0x0020640000000008 */
[----:B0123--:R-:W-:Y:S05]  /*43b0*/  @P0 BRA `(.L_x_1888) ;  /* 0x0000000000180947 */ /* 0x00ffea0003800000 */
[----:B------:R-:W-:Y:S01]  /*43c0*/  LOP3.LUT R6, R17, 0x7fffffff, RZ, 0xc0, !PT ;  /* 0x7fffffff11067812 */ /* 0x000fe200078ec0ff */
[----:B------:R-:W-:Y:S01]  /*43d0*/  IMAD.MOV.U32 R8, RZ, RZ, R16 ;  /* 0x000000ffff087224 */ /* 0x000fe200078e0010 */
[----:B------:R-:W-:Y:S01]  /*43e0*/  MOV R2, 0x4420 ;  /* 0x0000442000027802 */ /* 0x000fe20000000f00 */
[----:B------:R-:W-:Y:S02]  /*43f0*/  IMAD.MOV.U32 R9, RZ, RZ, R17 ;  /* 0x000000ffff097224 */ /* 0x000fe400078e0011 */
[----:B------:R-:W-:-:S07]  /*4400*/  VIADD R6, R6, 0xfff00000 ;  /* 0xfff0000006067836 */ /* 0x000fce0000000000 */
[----:B------:R-:W-:Y:S05]  /*4410*/  CALL.REL.NOINC `($__internal_40_$__cuda_sm20_dblrcp_rn_slowpath_v3) ;  /* 0x0000000c00987944 */ /* 0x000fea0003c00000 */
.L_x_1888:
[----:B------:R-:W-:Y:S05]  /*4420*/  BSYNC.RECONVERGENT B1 ;  /* 0x0000000000017941 */ /* 0x000fea0003800200 */
.L_x_1887:
[----:B------:R-:W0:-:S15]  /*4430*/  I2F.F64 R2, R3 ;  /* 0x0000000300027312 */ /* 0x000e1e0000201c00 */
[----:B------:R-:W-:-:S15]  /*4440*/  NOP ;  /* 0x0000000000007918 */ /* 0x000fde0000000000 */
[----:B------:R-:W-:-:S15]  /*4450*/  NOP ;  /* 0x0000000000007918 */ /* 0x000fde0000000000 */
[----:B------:R-:W-:-:S15]  /*4460*/  NOP ;  /* 0x0000000000007918 */ /* 0x000fde0000000000 */
[----:B------:R-:W-:-:S04]  /*4470*/  NOP ;  /* 0x0000000000007918 */ /* 0x000fc80000000000 */
[----:B------:R-:W-:Y:S01]  /*4480*/  DADD R6, R14, -R4 ;  /* 0x000000000e067229 */ /* 0x000fe20000000804 */
[----:B------:R-:W-:-:S15]  /*4490*/  ISETP.NE.AND P0, PT, R0, RZ, PT ;  /* 0x000000ff0000720c */ /* 0x000fde0003f05270 */
        /* <DEDUP_REMOVED lines=40> */
[----:B0-----:R0:W1:Y:S02]  /*4720*/  DFMA R4, R6, R10, R4 ;  /* 0x0000000a0604722b */ /* 0x0010640000000004 */
[----:B01----:R-:W-:Y:S05]  /*4730*/  @P0 EXIT ;  /* 0x000000000000094d */ /* 0x003fea0003800000 */
[----:B------:R-:W0:Y:S02]  /*4740*/  LDCU.64 UR8, c[0x0][0x3c8] ;  /* 0x00007900ff0877ac */ /* 0x000e240008000a00 */
[----:B0-----:R-:W-:-:S04]  /*4750*/  UISETP.NE.U32.AND UP0, UPT, UR8, URZ, UPT ;  /* 0x000000ff0800728c */ /* 0x001fc8000bf05070 */
[----:B------:R-:W-:-:S09]  /*4760*/  UISETP.NE.AND.EX UP0, UPT, UR9, URZ, UPT, UP0 ;  /* 0x000000ff0900728c */ /* 0x000fd2000bf05300 */
[----:B------:R-:W-:Y:S05]  /*4770*/  BRA.U !UP0, `(.L_x_1889) ;  /* 0x0000000108207547 */ /* 0x000fea000b800000 */
[----:B------:R-:W0:Y:S02]  /*4780*/  LDCU.64 UR6, c[0x0][0x3d8] ;  /* 0x00007b00ff0677ac */ /* 0x000e240008000a00 */
[----:B0-----:R-:W-:-:S04]  /*4790*/  UIMAD.WIDE.U32 UR4, UR12, UR6, URZ ;  /* 0x000000060c0472a5 */ /* 0x001fc8000f8e00ff */
[----:B------:R-:W-:Y:S02]  /*47a0*/  UIMAD UR6, UR12, UR7, UR5 ;  /* 0x000000070c0672a4 */ /* 0x000fe4000f8e0205 */
[----:B------:R-:W-:-:S04]  /*47b0*/  ULEA UR5, UP0, UR4, UR8, 0x3 ;  /* 0x0000000804057291 */ /* 0x000fc8000f8018ff */
[----:B------:R-:W-:Y:S02]  /*47c0*/  ULEA.HI.X UR4, UR4, UR9, UR6, 0x3, UP0 ;  /* 0x0000000904047291 */ /* 0x000fe400080f1c06 */
[----:B------:R-:W-:-:S04]  /*47d0*/  IMAD.U32 R2, RZ, RZ, UR5 ;  /* 0x00000005ff027e24 */ /* 0x000fc8000f8e00ff */
[----:B------:R-:W-:-:S05]  /*47e0*/  IMAD.U32 R3, RZ, RZ, UR4 ;  /* 0x00000004ff037e24 */ /* 0x000fca000f8e00ff */
[----:B------:R0:W-:Y:S02]  /*47f0*/  STG.E.64 desc[UR10][R2.64], R8 ;  /* 0x0000000802007986 */ /* 0x0001e4000c101b0a */
.L_x_1889:
[----:B------:R-:W1:Y:S01]  /*4800*/  LDCU.64 UR4, c[0x0][0x3e0] ;  /* 0x00007c00ff0477ac */ /* 0x000e620008000a00 */
[----:B------:R2:W3:Y:S01]  /*4810*/  DADD R18, R18, R4 ;  /* 0x0000000012127229 */ /* 0x0004e20000000004 */
[----:B-1----:R-:W-:-:S04]  /*4820*/  ISETP.NE.U32.AND P0, PT, RZ, UR4, PT ;  /* 0x00000004ff007c0c */ /* 0x002fc8000bf05070 */
[----:B------:R-:W-:-:S13]  /*4830*/  ISETP.NE.AND.EX P0, PT, RZ, UR5, PT, P0 ;  /* 0x00000005ff007c0c */ /* 0x000fda000bf05300 */
[----:B--23--:R-:W-:Y:S05]  /*4840*/  @!P0 EXIT ;  /* 0x000000000000894d */ /* 0x00cfea0003800000 */
[----:B------:R-:W1:Y:S01]  /*4850*/  LDCU UR4, c[0x0][0x388] ;  /* 0x00007100ff0477ac */ /* 0x000e620008000800 */
[----:B0-----:R-:W-:Y:S01]  /*4860*/  IMAD.MOV.U32 R2, RZ, RZ, 0x1 ;  /* 0x00000001ff027424 */ /* 0x001fe200078e00ff */
[----:B------:R-:W-:Y:S01]  /*4870*/  FSETP.GEU.AND P1, PT, |R19|, 6.5827683646048100446e-37, PT ;  /* 0x036000001300780b */ /* 0x000fe20003f2e200 */
[----:B------:R-:W-:Y:S01]  /*4880*/  BSSY.RECONVERGENT B0, `(.L_x_1890) ;  /* 0x0000036000007945 */ /* 0x000fe20003800200 */
[----:B------:R-:W1:Y:S02]  /*4890*/  LDCU UR5, c[0x0][0x398] ;  /* 0x00007300ff0577ac */ /* 0x000e640008000800 */
[----:B-1----:R-:W-:-:S09]  /*48a0*/  UIMAD UR4, UR4, UR5, URZ ;  /* 0x00000005040472a4 */ /* 0x002fd2000f8e02ff */
[----:B------:R-:W0:Y:S02]  /*48b0*/  I2F.F64 R12, UR4 ;  /* 0x00000004000c7d12 */ /* 0x000e240008201c00 */
        /* <DEDUP_REMOVED lines=46> */
[----:B------:R-:W-:-:S07]  /*4ba0*/  IMAD.MOV.U32 R17, RZ, RZ, R19 ;  /* 0x000000ffff117224 */ /* 0x000fce00078e0013 */
[----:B------:R-:W-:Y:S05]  /*4bb0*/  CALL.REL.NOINC `($__internal_41_$__cuda_sm20_div_rn_f64_full) ;  /* 0x0000000c002c7944 */ /* 0x000fea0003c00000 */
[----:B------:R-:W-:Y:S02]  /*4bc0*/  IMAD.MOV.U32 R2, RZ, RZ, R32 ;  /* 0x000000ffff027224 */ /* 0x000fe400078e0020 */
[----:B------:R-:W-:-:S07]  /*4bd0*/  IMAD.MOV.U32 R3, RZ, RZ, R33 ;  /* 0x000000ffff037224 */ /* 0x000fce00078e0021 */
.L_x_1891:
[----:B------:R-:W-:Y:S05]  /*4be0*/  BSYNC.RECONVERGENT B0 ;  /* 0x0000000000007941 */ /* 0x000fea0003800200 */
.L_x_1890:
[----:B------:R-:W0:Y:S01]  /*4bf0*/  LDCU.64 UR14, c[0x0][0x3b8] ;  /* 0x00007700ff0e77ac */ /* 0x000e220008000a00 */
[----:B------:R-:W-:Y:S01]  /*4c00*/  DSETP.NEU.AND P0, PT, R2, RZ, PT ;  /* 0x000000ff0200722a */ /* 0x000fe20003f0d000 */
[----:B------:R-:W-:Y:S01]  /*4c10*/  BSSY.RECONVERGENT B1, `(.L_x_1892) ;  /* 0x000005c000017945 */ /* 0x000fe20003800200 */
[----:B------:R-:W-:-:S15]  /*4c20*/  CS2R R4, SRZ ;  /* 0x0000000000047805 */ /* 0x000fde000001ff00 */
[----:B------:R-:W-:-:S15]  /*4c30*/  NOP ;  /* 0x0000000000007918 */ /* 0x000fde0000000000 */
[----:B------:R-:W-:-:S15]  /*4c40*/  NOP ;  /* 0x0000000000007918 */ /* 0x000fde0000000000 */
[----:B------:R-:W-:-:S15]  /*4c50*/  NOP ;  /* 0x0000000000007918 */ /* 0x000fde0000000000 */
[----:B------:R-:W-:-:S02]  /*4c60*/  NOP ;  /* 0x0000000000007918 */ /* 0x000fc40000000000 */
[----:B0-----:R-:W0:Y:S02]  /*4c70*/  DSETP.EQ.AND P1, PT, RZ, UR14, PT ;  /* 0x0000000eff007e2a */ /* 0x001e24000bf22000 */
[----:B0-----:R-:W-:Y:S05]  /*4c80*/  @!P0 BRA P1, `(.L_x_1893) ;  /* 0x0000000400508947 */ /* 0x001fea0000800000 */
[----:B------:R-:W0:Y:S01]  /*4c90*/  DADD R10, R2, UR14 ;  /* 0x0000000e020a7e29 */ /* 0x000e220008000000 */
[----:B------:R-:W-:Y:S01]  /*4ca0*/  MOV R6, 0x0 ;  /* 0x0000000000067802 */ /* 0x000fe20000000f00 */
[----:B0-----:R-:W0:Y:S01]  /*4cb0*/  MUFU.RSQ64H R3, R11 ;  /* 0x0000000b00037308 */ /* 0x001e220000001c00 */
[----:B------:R-:W-:Y:S01]  /*4cc0*/  VIADD R2, R11, 0xfcb00000 ;  /* 0xfcb000000b027836 */ /* 0x000fe20000000000 */
[----:B------:R-:W-:Y:S01]  /*4cd0*/  BSSY.RECONVERGENT B0, `(.L_x_1894) ;  /* 0x000002e000007945 */ /* 0x000fe20003800200 */
[----:B------:R-:W-:-:S03]  /*4ce0*/  IMAD.MOV.U32 R7, RZ, RZ, 0x3fd80000 ;  /* 0x3fd80000ff077424 */ /* 0x000fc600078e00ff */
        /* <DEDUP_REMOVED lines=43> */
[----:B------:R-:W-:Y:S05]  /*4fa0*/  CALL.REL.NOINC `($__internal_42_$__cuda_sm20_dsqrt_rn_f64_mediumpath_v1) ;  /* 0x0000001000387944 */ /* 0x000fea0003c00000 */
.L_x_1895:
[----:B------:R-:W-:Y:S05]  /*4fb0*/  BSYNC.RECONVERGENT B0 ;  /* 0x0000000000007941 */ /* 0x000fea0003800200 */
.L_x_1894:
        /* <DEDUP_REMOVED lines=29> */
[----:B------:R-:W-:Y:S05]  /*5190*/  CALL.REL.NOINC `($__internal_40_$__cuda_sm20_dblrcp_rn_slowpath_v3) ;  /* 0x0000000000387944 */ /* 0x000fea0003c00000 */
.L_x_1897:
[----:B------:R-:W-:Y:S05]  /*51a0*/  BSYNC.RECONVERGENT B2 ;  /* 0x0000000000027941 */ /* 0x000fea0003800200 */
.L_x_1896:
[----:B------:R-:W-:Y:S02]  /*51b0*/  IMAD.MOV.U32 R4, RZ, RZ, R10 ;  /* 0x000000ffff047224 */ /* 0x000fe400078e000a */
[----:B------:R-:W-:-:S07]  /*51c0*/  IMAD.MOV.U32 R5, RZ, RZ, R11 ;  /* 0x000000ffff057224 */ /* 0x000fce00078e000b */
.L_x_1893:
[----:B------:R-:W-:Y:S05]  /*51d0*/  BSYNC.RECONVERGENT B1 ;  /* 0x0000000000017941 */ /* 0x000fea0003800200 */
.L_x_1892:
[----:B------:R-:W0:Y:S01]  /*51e0*/  LDCU.64 UR6, c[0x0][0x3f0] ;  /* 0x00007e00ff0677ac */ /* 0x000e220008000a00 */
[----:B------:R-:W1:Y:S01]  /*51f0*/  LDCU.64 UR8, c[0x0][0x3e0] ;  /* 0x00007c00ff0877ac */ /* 0x000e620008000a00 */
[----:B0-----:R-:W-:-:S04]  /*5200*/  UIMAD.WIDE.U32 UR4, UR12, UR6, URZ ;  /* 0x000000060c0472a5 */ /* 0x001fc8000f8e00ff */
[----:B------:R-:W-:Y:S02]  /*5210*/  UIMAD UR6, UR12, UR7, UR5 ;  /* 0x000000070c0672a4 */ /* 0x000fe4000f8e0205 */
[----:B-1----:R-:W-:-:S04]  /*5220*/  ULEA UR5, UP0, UR4, UR8, 0x3 ;  /* 0x0000000804057291 */ /* 0x002fc8000f8018ff */
[----:B------:R-:W-:Y:S02]  /*5230*/  ULEA.HI.X UR4, UR4, UR9, UR6, 0x3, UP0 ;  /* 0x0000000904047291 */ /* 0x000fe400080f1c06 */
[----:B------:R-:W-:-:S04]  /*5240*/  IMAD.U32 R2, RZ, RZ, UR5 ;  /* 0x00000005ff027e24 */ /* 0x000fc8000f8e00ff */
[----:B------:R-:W-:-:S05]  /*5250*/  IMAD.U32 R3, RZ, RZ, UR4 ;  /* 0x00000004ff037e24 */ /* 0x000fca000f8e00ff */
[----:B------:R-:W-:Y:S01]  /*5260*/  STG.E.64 desc[UR10][R2.64], R4 ;  /* 0x0000000402007986 */ /* 0x000fe2000c101b0a */
[----:B------:R-:W-:Y:S05]  /*5270*/  EXIT ;  /* 0x000000000000794d */ /* 0x000fea0003800000 */
        .weak           $__internal_40_$__cuda_sm20_dblrcp_rn_slowpath_v3
        .type           $__internal_40_$__cuda_sm20_dblrcp_rn_slowpath_v3,@function
        .size           $__internal_40_$__cuda_sm20_dblrcp_rn_slowpath_v3,($__internal_41_$__cuda_sm20_div_rn_f64_full - $__internal_40_$__cuda_sm20_dblrcp_rn_slowpath_v3)
$__internal_40_$__cuda_sm20_dblrcp_rn_slowpath_v3:
        /* <DEDUP_REMOVED lines=11> */
[----:B------:R-:W-:Y:S01]  /*5330*/  IADD3 R11, PT, PT, R9, -0x3fe00000, RZ ;  /* 0xc0200000090b7810 */ /* 0x000fe20007ffe0ff */
[----:B------:R-:W-:-:S03]  /*5340*/  IMAD.MOV.U32 R10, RZ, RZ, R8 ;  /* 0x000000ffff0a7224 */ /* 0x000fc600078e0008 */
[----:B------:R-:W0:Y:S03]  /*5350*/  MUFU.RCP64H R7, R11 ;  /* 0x0000000b00077308 */ /* 0x000e260000001800 */
        /* <DEDUP_REMOVED lines=42> */
.L_x_1901:
        /* <DEDUP_REMOVED lines=33> */
.L_x_1899:
[----:B------:R-:W-:Y:S01]  /*5810*/  LOP3.LUT R11, R9, 0x80000, RZ, 0xfc, !PT ;  /* 0x00080000090b7812 */ /* 0x000fe200078efcff */
[----:B------:R-:W-:-:S07]  /*5820*/  IMAD.MOV.U32 R10, RZ, RZ, R8 ;  /* 0x000000ffff0a7224 */ /* 0x000fce00078e0008 */
.L_x_1900:
[----:B------:R-:W-:Y:S05]  /*5830*/  BSYNC.RECONVERGENT B0 ;  /* 0x0000000000007941 */ /* 0x000fea0003800200 */
.L_x_1898:
[----:B------:R-:W-:Y:S02]  /*5840*/  IMAD.MOV.U32 R6, RZ, RZ, R2 ;  /* 0x000000ffff067224 */ /* 0x000fe400078e0002 */
[----:B------:R-:W-:-:S04]  /*5850*/  IMAD.MOV.U32 R7, RZ, RZ, 0x0 ;  /* 0x00000000ff077424 */ /* 0x000fc800078e00ff */
[----:B------:R-:W-:Y:S05]  /*5860*/  RET.REL.NODEC R6 `(_ZN2at6native36batch_norm_collect_statistics_kernelINS0_6InvStdEdddlEEvNS_27GenericPackedTensorAccessorIKT0_Lm3ENS_17RestrictPtrTraitsET3_EET2_S9_NS3_IS9_Lm1ES6_S7_EESA_) ;  /* 0xffffffa406e47950 */ /* 0x000fea0003c3ffff */
        .weak           $__internal_41_$__cuda_sm20_div_rn_f64_full
        .type           $__internal_41_$__cuda_sm20_div_rn_f64_full,@function
        .size           $__internal_41_$__cuda_sm20_div_rn_f64_full,($__internal_42_$__cuda_sm20_dsqrt_rn_f64_mediumpath_v1 - $__internal_41_$__cuda_sm20_div_rn_f64_full)
$__internal_41_$__cuda_sm20_div_rn_f64_full:
[C---:B------:R-:W-:Y:S01]  /*5870*/  FSETP.GEU.AND P0, PT, |R17|.reuse, 1.469367938527859385e-39, PT ;  /* 0x001000001100780b */ /* 0x040fe20003f0e200 */
[----:B------:R-:W-:Y:S01]  /*5880*/  IMAD.MOV.U32 R10, RZ, RZ, 0x1ca00000 ;  /* 0x1ca00000ff0a7424 */ /* 0x000fe200078e00ff */
[----:B------:R-:W-:Y:S01]  /*5890*/  LOP3.LUT R8, R17, 0x7ff00000, RZ, 0xc0, !PT ;  /* 0x7ff0000011087812 */ /* 0x000fe200078ec0ff */
[----:B------:R-:W-:Y:S01]  /*58a0*/  IMAD.MOV.U32 R28, RZ, RZ, R16 ;  /* 0x000000ffff1c7224 */ /* 0x000fe200078e0010 */
[----:B------:R-:W-:Y:S01]  /*58b0*/  LOP3.LUT R39, R13, 0x7ff00000, RZ, 0xc0, !PT ;  /* 0x7ff000000d277812 */ /* 0x000fe200078ec0ff */
[----:B------:R-:W-:Y:S01]  /*58c0*/  IMAD.MOV.U32 R34, RZ, RZ, 0x1 ;  /* 0x00000001ff227424 */ /* 0x000fe200078e00ff */
[----:B------:R-:W-:Y:S02]  /*58d0*/  BSSY.RECONVERGENT B3, `(.L_x_1902) ;  /* 0x0000078000037945 */ /* 0x000fe40003800200 */
[----:B------:R-:W-:-:S05]  /*58e0*/  ISETP.GE.U32.AND P1, PT, R8, R39, PT ;  /* 0x000000270800720c */ /* 0x000fca0003f26070 */
[----:B------:R-:W-:Y:S01]  /*58f0*/  @!P0 LOP3.LUT R29, R13, 0x7ff00000, RZ, 0xc0, !PT ;  /* 0x7ff000000d1d8812 */ /* 0x000fe200078ec0ff */
[----:B------:R-:W-:-:S03]  /*5900*/  @!P0 IMAD.MOV.U32 R30, RZ, RZ, RZ ;  /* 0x000000ffff1e8224 */ /* 0x000fc600078e00ff */
[----:B------:R-:W-:Y:S02]  /*5910*/  @!P0 ISETP.GE.U32.AND P2, PT, R8, R29, PT ;  /* 0x0000001d0800820c */ /* 0x000fe40003f46070 */
[C---:B------:R-:W-:Y:S02]  /*5920*/  SEL R29, R10.reuse, 0x63400000, !P1 ;  /* 0x634000000a1d7807 */ /* 0x040fe40004800000 */
[----:B------:R-:W-:Y:S02]  /*5930*/  @!P0 SEL R31, R10, 0x63400000, !P2 ;  /* 0x634000000a1f8807 */ /* 0x000fe40005000000 */
[--C-:B------:R-:W-:Y:S02]  /*5940*/  LOP3.LUT R29, R29, 0x800fffff, R17.reuse, 0xf8, !PT ;  /* 0x800fffff1d1d7812 */ /* 0x100fe400078ef811 */
[----:B------:R-:W-:Y:S02]  /*5950*/  @!P0 LOP3.LUT R31, R31, 0x80000000, R17, 0xf8, !PT ;  /* 0x800000001f1f8812 */ /* 0x000fe400078ef811 */
[----:B------:R-:W-:-:S02]  /*5960*/  FSETP.GEU.AND P1, PT, |R13|, 1.469367938527859385e-39, PT ;  /* 0x001000000d00780b */ /* 0x000fc40003f2e200 */
[----:B------:R-:W-:-:S06]  /*5970*/  @!P0 LOP3.LUT R31, R31, 0x100000, RZ, 0xfc, !PT ;  /* 0x001000001f1f8812 */ /* 0x000fcc00078efcff */
[----:B------:R0:W-:Y:S02]  /*5980*/  @!P0 DFMA R28, R28, 2, -R30 ;  /* 0x400000001c1c882b */ /* 0x0001e4000000081e */
[----:B0-----:R-:W-:-:S04]  /*5990*/  LOP3.LUT R30, R13, 0x800fffff, RZ, 0xc0, !PT ;  /* 0x800fffff0d1e7812 */ /* 0x001fc800078ec0ff */
[----:B------:R-:W-:Y:S01]  /*59a0*/  LOP3.LUT R31, R30, 0x3ff00000, RZ, 0xfc, !PT ;  /* 0x3ff000001e1f7812 */ /* 0x000fe200078efcff */
[----:B------:R-:W-:-:S15]  /*59b0*/  IMAD.MOV.U32 R30, RZ, RZ, R12 ;  /* 0x000000ffff1e7224 */ /* 0x000fde00078e000c */
[----:B------:R-:W-:-:S15]  /*59c0*/  NOP ;  /* 0x0000000000007918 */ /* 0x000fde0000000000 */
[----:B------:R-:W-:-:S15]  /*59d0*/  NOP ;  /* 0x0000000000007918 */ /* 0x000fde0000000000 */
[----:B------:R-:W-:-:S12]  /*59e0*/  NOP ;  /* 0x0000000000007918 */ /* 0x000fd80000000000 */
[----:B------:R-:W0:Y:S02]  /*59f0*/  @!P1 DMUL R30, R12, 8.98846567431157953865e+307 ;  /* 0x7fe000000c1e9828 */ /* 0x000e240000000000 */
[----:B0-----:R-:W0:Y:S01]  /*5a00*/  MUFU.RCP64H R35, R31 ;  /* 0x0000001f00237308 */ /* 0x001e220000001800 */
[----:B------:R-:W-:-:S15]  /*5a10*/  @!P1 LOP3.LUT R39, R31, 0x7ff00000, RZ, 0xc0, !PT ;  /* 0x7ff000001f279812 */ /* 0x000fde00078ec0ff */
[----:B------:R-:W-:-:S15]  /*5a20*/  NOP ;  /* 0x0000000000007918 */ /* 0x000fde0000000000 */
[----:B------:R-:W-:-:S15]  /*5a30*/  NOP ;  /* 0x0000000000007918 */ /* 0x000fde0000000000 */
[----:B------:R-:W-:-:S15]  /*5a40*/  NOP ;  /* 0x0000000000007918 */ /* 0x000fde0000000000 */
[----:B------:R-:W-:-:S01]  /*5a50*/  NOP ;  /* 0x0000000000007918 */ /* 0x000fc20000000000 */
        /* <DEDUP_REMOVED lines=36> */
[----:B0-----:R-:W-:Y:S01]  /*5ca0*/  IMAD.MOV.U32 R34, RZ, RZ, R8 ;  /* 0x000000ffff227224 */ /* 0x001fe200078e0008 */
[----:B------:R-:W-:-:S05]  /*5cb0*/  @!P0 LOP3.LUT R34, R29, 0x7ff00000, RZ, 0xc0, !PT ;  /* 0x7ff000001d228812 */ /* 0x000fca00078ec0ff */
[----:B------:R-:W-:-:S05]  /*5cc0*/  VIADD R32, R34, 0xffffffff ;  /* 0xffffffff22207836 */ /* 0x000fca0000000000 */
[----:B------:R-:W-:Y:S02]  /*5cd0*/  ISETP.GT.U32.AND P0, PT, R32, 0x7feffffe, PT ;  /* 0x7feffffe2000780c */ /* 0x000fe40003f04070 */
[----:B------:R-:W-:-:S04]  /*5ce0*/  IADD3 R32, PT, PT, R39, -0x1, RZ ;  /* 0xffffffff27207810 */ /* 0x000fc80007ffe0ff */
[----:B------:R-:W-:-:S13]  /*5cf0*/  ISETP.GT.U32.OR P0, PT, R32, 0x7feffffe, P0 ;  /* 0x7feffffe2000780c */ /* 0x000fda0000704470 */
[----:B-1----:R-:W-:Y:S05]  /*5d00*/  @P0 BRA `(.L_x_1903) ;  /* 0x00000000007c0947 */ /* 0x002fea0003800000 */
[----:B------:R-:W-:Y:S01]  /*5d10*/  LOP3.LUT R17, R13, 0x7ff00000, RZ, 0xc0, !PT ;  /* 0x7ff000000d117812 */ /* 0x000fe200078ec0ff */
[----:B------:R-:W-:-:S03]  /*5d20*/  IMAD.MOV.U32 R16, RZ, RZ, RZ ;  /* 0x000000ffff107224 */ /* 0x000fc600078e00ff */
[CC--:B------:R-:W-:Y:S02]  /*5d30*/  ISETP.GE.U32.AND P0, PT, R8.reuse, R17.reuse, PT ;  /* 0x000000110800720c */ /* 0x0c0fe40003f06070 */
[----:B------:R-:W-:Y:S02]  /*5d40*/  VIADDMNMX R8, R8, -R17, 0xb9600000, !PT ;  /* 0xb960000008087446 */ /* 0x000fe40007800911 */
[----:B------:R-:W-:Y:S02]  /*5d50*/  SEL R17, R10, 0x63400000, !P0 ;  /* 0x634000000a117807 */ /* 0x000fe40004000000 */
[----:B------:R-:W-:-:S05]  /*5d60*/  VIMNMX R8, PT, PT, R8, 0x46a00000, PT ;  /* 0x46a0000008087848 */ /* 0x000fca0003fe0100 */
[----:B------:R-:W-:-:S04]  /*5d70*/  IMAD.IADD R8, R8, 0x1, -R17 ;  /* 0x0000000108087824 */ /* 0x000fc800078e0a11 */
        /* <DEDUP_REMOVED lines=24> */
.L_x_1903:
[----:B------:R-:W0:Y:S02]  /*5f00*/  DSETP.NAN.AND P0, PT, R16, R16, PT ;  /* 0x000000101000722a */ /* 0x000e240003f08000 */
[----:B0-----:R-:W-:Y:S05]  /*5f10*/  @P0 BRA `(.L_x_1905) ;  /* 0x0000000000440947 */ /* 0x001fea0003800000 */
[----:B------:R-:W0:Y:S02]  /*5f20*/  DSETP.NAN.AND P0, PT, R12, R12, PT ;  /* 0x0000000c0c00722a */ /* 0x000e240003f08000 */
[----:B0-----:R-:W-:Y:S05]  /*5f30*/  @P0 BRA `(.L_x_1906) ;  /* 0x0000000000300947 */ /* 0x001fea0003800000 */
[----:B------:R-:W-:Y:S01]  /*5f40*/  ISETP.NE.AND P0, PT, R34, R39, PT ;  /* 0x000000272200720c */ /* 0x000fe20003f05270 */
[----:B------:R-:W-:Y:S02]  /*5f50*/  IMAD.MOV.U32 R32, RZ, RZ, 0x0 ;  /* 0x00000000ff207424 */ /* 0x000fe400078e00ff */
[----:B------:R-:W-:-:S10]  /*5f60*/  IMAD.MOV.U32 R33, RZ, RZ, -0x80000 ;  /* 0xfff80000ff217424 */ /* 0x000fd400078e00ff */
        /* <DEDUP_REMOVED lines=9> */
.L_x_1906:
[----:B------:R-:W-:Y:S02]  /*6000*/  LOP3.LUT R33, R13, 0x80000, RZ, 0xfc, !PT ;  /* 0x000800000d217812 */ /* 0x000fe400078efcff */
[----:B------:R-:W-:Y:S01]  /*6010*/  MOV R32, R12 ;  /* 0x0000000c00207202 */ /* 0x000fe20000000f00 */
[----:B------:R-:W-:Y:S06]  /*6020*/  BRA `(.L_x_1904) ;  /* 0x0000000000087947 */ /* 0x000fec0003800000 */
.L_x_1905:
[----:B------:R-:W-:Y:S01]  /*6030*/  LOP3.LUT R33, R17, 0x80000, RZ, 0xfc, !PT ;  /* 0x0008000011217812 */ /* 0x000fe200078efcff */
[----:B------:R-:W-:-:S07]  /*6040*/  IMAD.MOV.U32 R32, RZ, RZ, R16 ;  /* 0x000000ffff207224 */ /* 0x000fce00078e0010 */
.L_x_1904:
[----:B------:R-:W-:Y:S05]  /*6050*/  BSYNC.RECONVERGENT B3 ;  /* 0x0000000000037941 */ /* 0x000fea0003800200 */
.L_x_1902:
[----:B------:R-:W-:Y:S02]  /*6060*/  IMAD.MOV.U32 R12, RZ, RZ, R2 ;  /* 0x000000ffff0c7224 */ /* 0x000fe400078e0002 */
[----:B------:R-:W-:-:S04]  /*6070*/  IMAD.MOV.U32 R13, RZ, RZ, 0x0 ;  /* 0x00000000ff0d7424 */ /* 0x000fc800078e00ff */
[----:B------:R-:W-:Y:S05]  /*6080*/  RET.REL.NODEC R12 `(_ZN2at6native36batch_norm_collect_statistics_kernelINS0_6InvStdEdddlEEvNS_27GenericPackedTensorAccessorIKT0_Lm3ENS_17RestrictPtrTraitsET3_EET2_S9_NS3_IS9_Lm1ES6_S7_EESA_) ;  /* 0xffffff9c0cdc7950 */ /* 0x000fea0003c3ffff */
        .weak           $__internal_42_$__cuda_sm20_dsqrt_rn_f64_mediumpath_v1
        .type           $__internal_42_$__cuda_sm20_dsqrt_rn_f64_mediumpath_v1,@function
        .size           $__internal_42_$__cuda_sm20_dsqrt_rn_f64_mediumpath_v1,(.L_x_27035 - $__internal_42_$__cuda_sm20_dsqrt_rn_f64_mediumpath_v1)
$__internal_42_$__cuda_sm20_dsqrt_rn_f64_mediumpath_v1:
[----:B------:R-:W-:Y:S01]  /*6090*/  ISETP.GE.U32.AND P0, PT, R2, -0x3400000, PT ;  /* 0xfcc000000200780c */ /* 0x000fe20003f06070 */
[----:B------:R-:W-:Y:S01]  /*60a0*/  BSSY.RECONVERGENT B2, `(.L_x_1907) ;  /* 0x000004e000027945 */ /* 0x000fe20003800200 */
[----:B------:R-:W-:Y:S02]  /*60b0*/  IMAD.MOV.U32 R7, RZ, RZ, R5 ;  /* 0x000000ffff077224 */ /* 0x000fe400078e0005 */
[----:B------:R-:W-:Y:S02]  /*60c0*/  IMAD.MOV.U32 R4, RZ, RZ, R10 ;  /* 0x000000ffff047224 */ /* 0x000fe400078e000a */
[----:B------:R-:W-:Y:S02]  /*60d0*/  IMAD.MOV.U32 R5, RZ, RZ, R11 ;  /* 0x000000ffff057224 */ /* 0x000fe400078e000b */
[----:B------:R-:W-:Y:S02]  /*60e0*/  IMAD.MOV.U32 R2, RZ, RZ, R14 ;  /* 0x000000ffff027224 */ /* 0x000fe400078e000e */
[----:B------:R-:W-:-:S03]  /*60f0*/  IMAD.MOV.U32 R3, RZ, RZ, R15 ;  /* 0x000000ffff037224 */ /* 0x000fc600078e000f */
        /* <DEDUP_REMOVED lines=16> */
.L_x_1908:
        /* <DEDUP_REMOVED lines=9> */
[----:B------:R-:W-:Y:S01]  /*6290*/  IMAD.MOV.U32 R8, RZ, RZ, 0x0 ;  /* 0x00000000ff087424 */ /* 0x000fe200078e00ff */
[----:B0-----:R-:W0:Y:S01]  /*62a0*/  MUFU.RSQ64H R5, R3 ;  /* 0x0000000300057308 */ /* 0x001e220000001c00 */
[----:B------:R-:W-:Y:S02]  /*62b0*/  IMAD.MOV.U32 R4, RZ, RZ, RZ ;  /* 0x000000ffff047224 */ /* 0x000fe400078e00ff */
        /* <DEDUP_REMOVED lines=43> */
.L_x_1910:
[----:B------:R0:W1:Y:S02]  /*6570*/  DADD R2, R4, R4 ;  /* 0x0000000004027229 */ /* 0x0000640000000004 */
.L_x_1909:
[----:B------:R-:W-:Y:S05]  /*6580*/  BSYNC.RECONVERGENT B2 ;  /* 0x0000000000027941 */ /* 0x000fea0003800200 */
.L_x_1907:
[----:B-1----:R-:W-:Y:S02]  /*6590*/  IMAD.MOV.U32 R8, RZ, RZ, R2 ;  /* 0x000000ffff087224 */ /* 0x002fe400078e0002 */
[----:B------:R-:W-:Y:S02]  /*65a0*/  IMAD.MOV.U32 R9, RZ, RZ, R3 ;  /* 0x000000ffff097224 */ /* 0x000fe400078e0003 */
[----:B------:R-:W-:Y:S02]  /*65b0*/  IMAD.MOV.U32 R2, RZ, RZ, R0 ;  /* 0x000000ffff027224 */ /* 0x000fe400078e0000 */
[----:B------:R-:W-:-:S04]  /*65c0*/  IMAD.MOV.U32 R3, RZ, RZ, 0x0 ;  /* 0x00000000ff037424 */ /* 0x000fc800078e00ff */
[----:B0-----:R-:W-:Y:S05]  /*65d0*/  RET.REL.NODEC R2 `(_ZN2at6native36batch_norm_collect_statistics_kernelINS0_6InvStdEdddlEEvNS_27GenericPackedTensorAccessorIKT0_Lm3ENS_17RestrictPtrTraitsET3_EET2_S9_NS3_IS9_Lm1ES6_S7_EESA_) ;  /* 0xffffff9802887950 */ /* 0x001fea0003c3ffff */
.L_x_1911:
        /* <DEDUP_REMOVED lines=10> */
.L_x_27035:


//--------------------- .text._ZN2at6native36batch_norm_collect_statistics_kernelINS0_6InvStdEdddiEEvNS_27GenericPackedTensorAccessorIKT0_Lm3ENS_17RestrictPtrTraitsET3_EET2_S9_NS3_IS9_Lm1ES6_S7_EESA_ --------------------------
	.section	.text._ZN2at6native36batch_norm_collect_statistics_kernelINS0_6InvStdEdddiEEvNS_27GenericPackedTensorAccessorIKT0_Lm3ENS_17RestrictPtrTraitsET3_EET2_S9_NS3_IS9_Lm1ES6_S7_EESA_,"ax",@progbits
	.align	128
        .global         _ZN2at6native36batch_norm_collect_statistics_kernelINS0_6InvStdEdddiEEvNS_27GenericPackedTensorAccessorIKT0_Lm3ENS_17RestrictPtrTraitsET3_EET2_S9_NS3_IS9_Lm1ES6_S7_EESA_
        .type           _ZN2at6native36batch_norm_collect_statistics_kernelINS0_6InvStdEdddiEEvNS_27GenericPackedTensorAccessorIKT0_Lm3ENS_17RestrictPtrTraitsET3_EET2_S9_NS3_IS9_Lm1ES6_S7_EESA_,@function
        .size           _ZN2at6native36batch_norm_collect_statistics_kernelINS0_6InvStdEdddiEEvNS_27GenericPackedTensorAccessorIKT0_Lm3ENS_17RestrictPtrTraitsET3_EET2_S9_NS3_IS9_Lm1ES6_S7_EESA_,(.L_x_27038 - _ZN2at6native36batch_norm_collect_statistics_kernelINS0_6InvStdEdddiEEvNS_27GenericPackedTensorAccessorIKT0_Lm3ENS_17RestrictPtrTraitsET3_EET2_S9_NS3_IS9_Lm1ES6_S7_EESA_)
        .other          _ZN2at6native36batch_norm_collect_statistics_kernelINS0_6InvStdEdddiEEvNS_27GenericPackedTensorAccessorIKT0_Lm3ENS_17RestrictPtrTraitsET3_EET2_S9_NS3_IS9_Lm1ES6_S7_EESA_,@"STO_CUDA_ENTRY STV_DEFAULT"
_ZN2at6native36batch_norm_collect_statistics_kernelINS0_6InvStdEdddiEEvNS_27GenericPackedTensorAccessorIKT0_Lm3ENS_17RestrictPtrTraitsET3_EET2_S9_NS3_IS9_Lm1ES6_S7_EESA_:
.text._ZN2at6native36batch_norm_collect_statistics_kernelINS0_6InvStdEdddiEEvNS_27GenericPackedTensorAccessorIKT0_Lm3ENS_17RestrictPtrTraitsET3_EET2_S9_NS3_IS9_Lm1ES6_S7_EESA_:
[----:B------:R-:W-:Y:S01]  /*0000*/  LDC R1, c[0x0][0x37c] ;  /* 0x0000df00ff017b82 */ /* 0x000fe20000000800 */
[----:B------:R-:W0:Y:S01]  /*0010*/  S2R R7, SR_TID.Y ;  /* 0x0000000000077919 */ /* 0x000e220000002200 */
[----:B------:R-:W0:Y:S06]  /*0020*/  LDCU UR4, c[0x0][0x388] ;  /* 0x00007100ff0477ac */ /* 0x000e2c0008000800 */
        /* <DEDUP_REMOVED lines=8> */
[----:B------:R-:W4:Y:S01]  /*00b0*/  LDCU UR12, c[0x0][0x390] ;  /* 0x00007200ff0c77ac */ /* 0x000f220008000800 */
[----:B------:R-:W1:Y:S01]  /*00c0*/  LDCU UR9, c[0x0][0x39c] ;  /* 0x00007380ff0977ac */ /* 0x000e620008000800 */
[----:B------:R-:W1:Y:S01]  /*00d0*/  LDCU.64 UR10, c[0x0][0x380] ;  /* 0x00007000ff0a77ac */ /* 0x000e620008000a00 */
[C---:B0-----:R-:W-:Y:S01]  /*00e0*/  ISETP.GE.AND P0, PT, R7.reuse, UR4, PT ;  /* 0x0000000407007c0c */ /* 0x041fe2000bf06270 */
[----:B--2---:R-:W-:-:S12]  /*00f0*/  IMAD R2, R7, UR5, R3 ;  /* 0x0000000507027c24 */ /* 0x004fd8000f8e0203 */
[----:B-1-34-:R-:W-:Y:S05]  /*0100*/  @P0 BRA `(.L_x_1913) ;  /* 0x0000000400940947 */ /* 0x01afea0003800000 */
[----:B------:R-:W0:Y:S01]  /*0110*/  LDC R6, c[0x0][0x398] ;  /* 0x0000e600ff067b82 */ /* 0x000e220000000800 */
[----:B------:R-:W-:Y:S01]  /*0120*/  IMAD.MOV.U32 R5, RZ, RZ, RZ ;  /* 0x000000ffff057224 */ /* 0x000fe200078e00ff */
[----:B------:R-:W-:Y:S02]  /*0130*/  CS2R R14, SRZ ;  /* 0x00000000000e7805 */ /* 0x000fe4000001ff00 */
[----:B------:R-:W-:-:S04]  /*0140*/  CS2R R20, SRZ ;  /* 0x0000000000147805 */ /* 0x000fc8000001ff00 */
[----:B------:R-:W1:Y:S01]  /*0150*/  LDC R4, c[0x0][0x364] ;  /* 0x0000d900ff047b82 */ /* 0x000e620000000800 */
[----:B0-----:R-:W-:-:S07]  /*0160*/  IMAD R6, R6, UR8, RZ ;  /* 0x0000000806067c24 */ /* 0x001fce000f8e02ff */
.L_x_1919:
[----:B------:R-:W0:Y:S01]  /*0170*/  LDCU UR4, c[0x0][0x390] ;  /* 0x00007200ff0477ac */ /* 0x000e220008000800 */
[----:B------:R-:W-:Y:S01]  /*0180*/  BSSY.RECONVERGENT B1, `(.L_x_1914) ;  /* 0x0000059000017945 */ /* 0x000fe20003800200 */
[----:B0-----:R-:W-:-:S13]  /*0190*/  ISETP.GE.AND P0, PT, R3, UR4, PT ;  /* 0x0000000403007c0c */ /* 0x001fda000bf06270 */
[----:B------:R-:W-:Y:S05]  /*01a0*/  @P0 BRA `(.L_x_1915) ;  /* 0x0000000400580947 */ /* 0x000fea0003800000 */
[----:B------:R-:W0:Y:S01]  /*01b0*/  LDCU UR4, c[0x0][0x394] ;  /* 0x00007280ff0477ac */ /* 0x000e220008000800 */
[----:B------:R-:W-:Y:S02]  /*01c0*/  IMAD.MOV.U32 R31, RZ, RZ, R3 ;  /* 0x000000ffff1f7224 */ /* 0x000fe400078e0003 */
[----:B0-----:R-:W-:-:S05]  /*01d0*/  IMAD R9, R7, UR4, RZ ;  /* 0x0000000407097c24 */ /* 0x001fca000f8e02ff */
[----:B------:R-:W-:Y:S02]  /*01e0*/  IADD3 R30, P0, PT, R6, R9, RZ ;  /* 0x00000009061e7210 */ /* 0x000fe40007f1e0ff */
[----:B------:R-:W-:-:S04]  /*01f0*/  SHF.R.S32.HI R9, RZ, 0x1f, R9 ;  /* 0x0000001fff097819 */ /* 0x000fc80000011409 */
[----:B------:R-:W-:-:S07]  /*0200*/  LEA.HI.X.SX32 R32, R6, R9, 0x1, P0 ;  /* 0x0000000906207211 */ /* 0x000fce00000f0eff */
.L_x_1918:
[----:B------:R-:W-:-:S05]  /*0210*/  IMAD R9, R31, UR9, RZ ;  /* 0x000000091f097c24 */ /* 0x000fca000f8e02ff */
[----:B------:R-:W-:-:S04]  /*0220*/  IADD3 R0, P0, PT, R9, R30, RZ ;  /* 0x0000001e09007210 */ /* 0x000fc80007f1e0ff */
[----:B------:R-:W-:Y:S02]  /*0230*/  LEA.HI.X.SX32 R9, R9, R32, 0x1, P0 ;  /* 0x0000002009097211 */ /* 0x000fe400000f0eff */
[----:B------:R-:W-:-:S04]  /*0240*/  LEA R8, P0, R0, UR10, 0x3 ;  /* 0x0000000a00087c11 */ /* 0x000fc8000f8018ff */
[----:B------:R-:W-:-:S06]  /*0250*/  LEA.HI.X R9, R0, UR11, R9, 0x3, P0 ;  /* 0x0000000b00097c11 */ /* 0x000fcc00080f1c09 */
[----:B------:R-:W2:Y:S01]  /*0260*/  LDG.E.64 R8, desc[UR6][R8.64] ;  /* 0x0000000608087981 */ /* 0x000ea2000c1e1b00 */
[----:B------:R-:W-:Y:S01]  /*0270*/  VIADD R5, R5, 0x1 ;  /* 0x0000000105057836 */ /* 0x000fe20000000000 */
[----:B------:R-:W-:Y:S01]  /*0280*/  BSSY.RECONVERGENT B2, `(.L_x_1916) ;  /* 0x000003c000027945 */ /* 0x000fe20003800200 */
[----:B------:R-:W-:Y:S02]  /*0290*/  IMAD.MOV.U32 R10, RZ, RZ, 0x1 ;  /* 0x00000001ff0a7424 */ /* 0x000fe400078e00ff */
[----:B------:R-:W0:Y:S01]  /*02a0*/  I2F.F64 R16, R5 ;  /* 0x0000000500107312 */ /* 0x000e220000201c00 */
[----:B------:R-:W-:-:S05]  /*02b0*/  VIADD R31, R31, UR5 ;  /* 0x000000051f1f7c36 */ /* 0x000fca0008000000 */
[----:B------:R-:W-:Y:S01]  /*02c0*/  ISETP.GE.AND P1, PT, R31, UR12, PT ;  /* 0x0000000c1f007c0c */ /* 0x000fe2000bf26270 */
[----:B0-----:R-:W0:-:S15]  /*02d0*/  MUFU.RCP64H R11, R17 ;  /* 0x00000011000b7308 */ /* 0x001e1e0000001800 */
        /* <DEDUP_REMOVED lines=51> */
[----:B-1----:R-:W-:Y:S05]  /*0610*/  CALL.REL.NOINC `($__internal_44_$__cuda_sm20_div_rn_f64_full) ;  /* 0x00000050002c7944 */ /* 0x002fea0003c00000 */
[----:B------:R-:W-:Y:S02]  /*0620*/  IMAD.MOV.U32 R12, RZ, RZ, R24 ;  /* 0x000000ffff0c7224 */ /* 0x000fe400078e0018 */
[----:B------:R-:W-:-:S07]  /*0630*/  IMAD.MOV.U32 R13, RZ, RZ, R25 ;  /* 0x000000ffff0d7224 */ /* 0x000fce00078e0019 */
.L_x_1917:
[----:B------:R-:W-:Y:S05]  /*0640*/  BSYNC.RECONVERGENT B2 ;  /* 0x0000000000027941 */ /* 0x000fea0003800200 */
.L_x_1916:
[----:B------:R-:W0:-:S15]  /*0650*/  DADD R20, R12, R20 ;  /* 0x000000000c147229 */ /* 0x000e1e0000000014 */
[----:B------:R-:W-:-:S15]  /*0660*/  NOP ;  /* 0x0000000000007918 */ /* 0x000fde0000000000 */
[----:B------:R-:W-:-:S15]  /*0670*/  NOP ;  /* 0x0000000000007918 */ /* 0x000fde0000000000 */
[----:B------:R-:W-:-:S15]  /*0680*/  NOP ;  /* 0x0000000000007918 */ /* 0x000fde0000000000 */
[----:B------:R-:W-:-:S04]  /*0690*/  NOP ;  /* 0x0000000000007918 */ /* 0x000fc80000000000 */
[----:B0-----:R-:W0:-:S15]  /*06a0*/  DADD R8, R8, -R20 ;  /* 0x0000000008087229 */ /* 0x001e1e0000000814 */
[----:B------:R-:W-:-:S15]  /*06b0*/  NOP ;  /* 0x0000000000007918 */ /* 0x000fde0000000000 */
[----:B------:R-:W-:-:S15]  /*06c0*/  NOP ;  /* 0x0000000000007918 */ /* 0x000fde0000000000 */
[----:B------:R-:W-:-:S15]  /*06d0*/  NOP ;  /* 0x0000000000007918 */ /* 0x000fde0000000000 */
[----:B------:R-:W-:-:S04]  /*06e0*/  NOP ;  /* 0x0000000000007918 */ /* 0x000fc80000000000 */
[----:B0-----:R0:W2:Y:S02]  /*06f0*/  DFMA R14, R10, R8, R14 ;  /* 0x000000080a0e722b */ /* 0x0010a4000000000e */
[----:B0-2---:R-:W-:Y:S05]  /*0700*/  @!P1 BRA `(.L_x_1918) ;  /* 0xfffffff800c09947 */ /* 0x005fea000383ffff */
.L_x_1915:
[----:B------:R-:W-:Y:S05]  /*0710*/  BSYNC.RECONVERGENT B1 ;  /* 0x0000000000017941 */ /* 0x000fea0003800200 */
.L_x_1914:
[----:B------:R-:W0:Y:S01]  /*0720*/  LDCU UR4, c[0x0][0x388] ;  /* 0x00007100ff0477ac */ /* 0x000e220008000800 */
[----:B-1----:R-:W-:-:S05]  /*0730*/  IMAD.IADD R7, R4, 0x1, R7 ;  /* 0x0000000104077824 */ /* 0x002fca00078e0207 */
[----:B0-----:R-:W-:-:S13]  /*0740*/  ISETP.GE.AND P0, PT, R7, UR4, PT ;  /* 0x0000000407007c0c */ /* 0x001fda000bf06270 */
[----:B------:R-:W-:Y:S05]  /*0750*/  @!P0 BRA `(.L_x_1919) ;  /* 0xfffffff800848947 */ /* 0x000fea000383ffff */
.L_x_1913:
[----:B------:R-:W-:Y:S05]  /*0760*/  BSYNC.RECONVERGENT B0 ;  /* 0x0000000000007941 */ /* 0x000fea0003800200 */
.L_x_1912:
        /* <DEDUP_REMOVED lines=42> */
[----:B------:R-:W-:Y:S05]  /*0a10*/  CALL.REL.NOINC `($__internal_43_$__cuda_sm20_dblrcp_rn_slowpath_v3) ;  /* 0x0000004400ac7944 */ /* 0x000fea0003c00000 */
.L_x_1921:
[----:B------:R-:W-:Y:S05]  /*0a20*/  BSYNC.RECONVERGENT B1 ;  /* 0x0000000000017941 */ /* 0x000fea0003800200 */
.L_x_1920:
[----:B------:R-:W0:-:S15]  /*0a30*/  I2F.F64 R12, R12 ;  /* 0x0000000c000c7312 */ /* 0x000e1e0000201c00 */
[----:B------:R-:W-:-:S15]  /*0a40*/  NOP ;  /* 0x0000000000007918 */ /* 0x000fde0000000000 */
[----:B------:R-:W-:-:S15]  /*0a50*/  NOP ;  /* 0x0000000000007918 */ /* 0x000fde0000000000 */
[----:B------:R-:W-:-:S15]  /*0a60*/  NOP ;  /* 0x0000000000007918 */ /* 0x000fde0000000000 */
[----:B------:R-:W-:-:S04]  /*0a70*/  NOP ;  /* 0x0000000000007918 */ /* 0x000fc80000000000 */
[----:B------:R-:W1:Y:S01]  /*0a80*/  DADD R6, -R18, R20 ;  /* 0x0000000012067229 */ /* 0x000e620000000114 */
        /* <DEDUP_REMOVED lines=31> */
[----:B0-----:R-:W0:Y:S04]  /*0c80*/  SHFL.BFLY PT, R13, R4, 0x2, 0x1f ;  /* 0x0c401f00040d7f89 */ /* 0x001e2800000e0000 */
[----:B------:R-:W-:Y:S04]  /*0c90*/  SHFL.BFLY PT, R7, R15, 0x1, 0x1f ;  /* 0x0c201f000f077f89 */ /* 0x000fe800000e0000 */
[----:B------:R-:W1:Y:S01]  /*0ca0*/  SHFL.BFLY PT, R6, R14, 0x1, 0x1f ;  /* 0x0c201f000e067f89 */ /* 0x000e6200000e0000 */
[----:B0-----:R-:W-:-:S05]  /*0cb0*/  IMAD.IADD R3, R4, 0x1, R13 ;  /* 0x0000000104037824 */ /* 0x001fca00078e020d */
[----:B------:R-:W-:-:S04]  /*0cc0*/  I2FP.F32.S32 R0, R3 ;  /* 0x0000000300007245 */ /* 0x000fc80000201400 */
[----:B------:R-:W-:-:S05]  /*0cd0*/  FMNMX.FTZ R0, R0, 1, !PT ;  /* 0x3f80000000007809 */ /* 0x000fca0007810000 */
[----:B------:R-:W-:-:S15]  /*0ce0*/  FMUL.FTZ R0, R0, 1 ;  /* 0x3f80000000007820 */ /* 0x000fde0000410000 */
[----:B------:R-:W-:-:S15]  /*0cf0*/  NOP ;  /* 0x0000000000007918 */ /* 0x000fde0000000000 */
[----:B------:R-:W-:-:S09]  /*0d00*/  NOP ;  /* 0x0000000000007918 */ /* 0x000fd20000000000 */
[----:B------:R-:W0:-:S15]  /*0d10*/  F2F.F64.F32 R16, R0 ;  /* 0x0000000000107310 */ /* 0x000e1e0000201800 */
        /* <DEDUP_REMOVED lines=16> */
[----:B------:R-:W1:Y:S02]  /*0e20*/  DMUL R20, R20, R8 ;  /* 0x0000000814147228 */ /* 0x000e640000000000 */
[----:B-1----:R1:W2:Y:S04]  /*0e30*/  SHFL.BFLY PT, R15, R21, 0x2, 0x1f ;  /* 0x0c401f00150f7f89 */ /* 0x0022a800000e0000 */
[----:B------:R1:W3:-:S15]  /*0e40*/  SHFL.BFLY PT, R14, R20, 0x2, 0x1f ;  /* 0x0c401f00140e7f89 */ /* 0x0002de00000e0000 */
[----:B------:R-:W-:-:S15]  /*0e50*/  NOP ;  /* 0x0000000000007918 */ /* 0x000fde0000000000 */
[----:B------:R-:W-:-:S15]  /*0e60*/  NOP ;  /* 0x0000000000007918 */ /* 0x000fde0000000000 */
[----:B------:R-:W-:-:S13]  /*0e70*/  NOP ;  /* 0x0000000000007918 */ /* 0x000fda0000000000 */
        /* <DEDUP_REMOVED lines=28> */
.L_x_1923:
[----:B------:R-:W-:Y:S05]  /*1040*/  BSYNC.RECONVERGENT B1 ;  /* 0x0000000000017941 */ /* 0x000fea0003800200 */
.L_x_1922:
[----:B------:R-:W0:Y:S01]  /*1050*/  SHFL.BFLY PT, R12, R3, 0x4, 0x1f ;  /* 0x0c801f00030c7f89 */ /* 0x000e2200000e0000 */
[----:B------:R-:W1:-:S15]  /*1060*/  DADD R6, R20, -R14 ;  /* 0x0000000014067229 */ /* 0x000e5e000000080e */
[----:B------:R-:W-:-:S15]  /*1070*/  NOP ;  /* 0x0000000000007918 */ /* 0x000fde0000000000 */
[----:B------:R-:W-:-:S15]  /*1080*/  NOP ;  /* 0x0000000000007918 */ /* 0x000fde0000000000 */
[----:B------:R-:W-:-:S15]  /*1090*/  NOP ;  /* 0x0000000000007918 */ /* 0x000fde0000000000 */
[----:B------:R-:W-:-:S04]  /*10a0*/  NOP ;  /* 0x0000000000007918 */ /* 0x000fc80000000000 */
[----:B------:R-:W2:Y:S01]  /*10b0*/  I2F.F64 R10, R13 ;  /* 0x0000000d000a7312 */ /* 0x000ea20000201c00 */
        /* <DEDUP_REMOVED lines=10> */
[----:B------:R-:W1:-:S15]  /*1160*/  I2F.F64 R4, R4 ;  /* 0x0000000400047312 */ /* 0x000e5e0000201c00 */
        /* <DEDUP_REMOVED lines=14> */
[----:B-1----:R1:W2:Y:S02]  /*1250*/  DMUL R10, R6, R10 ;  /* 0x0000000a060a7228 */ /* 0x0022a40000000000 */
[----:B-1----:R-:W-:Y:S04]  /*1260*/  SHFL.BFLY PT, R7, R19, 0x2, 0x1f ;  /* 0x0c401f0013077f89 */ /* 0x002fe800000e0000 */
[----:B------:R-:W2:-:S15]  /*1270*/  SHFL.BFLY PT, R6, R18, 0x2, 0x1f ;  /* 0x0c401f0012067f89 */ /* 0x000e9e00000e0000 */
[----:B------:R-:W-:-:S15]  /*1280*/  NOP ;  /* 0x0000000000007918 */ /* 0x000fde0000000000 */
[----:B------:R-:W-:-:S15]  /*1290*/  NOP ;  /* 0x0000000000007918 */ /* 0x000fde0000000000 */
[----:B------:R-:W-:-:S13]  /*12a0*/  NOP ;  /* 0x0000000000007918 */ /* 0x000fda0000000000 */
[----:B------:R0:W-:Y:S02]  /*12b0*/  DFMA R20, R20, R4, R14 ;  /* 0x000000041414722b */ /* 0x0001e4000000000e */
        /* <DEDUP_REMOVED lines=12> */
[----:B--2---:R-:W1:-:S15]  /*1380*/  DFMA R6, R10, R8, R6 ;  /* 0x000000080a06722b */ /* 0x004e5e0000000006 */
        /* <DEDUP_REMOVED lines=45> */
.L_x_1925:
[----:B------:R-:W-:Y:S05]  /*1660*/  BSYNC.RECONVERGENT B1 ;  /* 0x0000000000017941 */ /* 0x000fea0003800200 */
.L_x_1924:
        /* <DEDUP_REMOVED lines=97> */
.L_x_1927:
[----:B------:R-:W-:Y:S05]  /*1c80*/  BSYNC.RECONVERGENT B1 ;  /* 0x0000000000017941 */ /* 0x000fea0003800200 */
.L_x_1926:
        /* <DEDUP_REMOVED lines=35> */
[----:B------:R-:W0:-:S15]  /*1ec0*/  F2F.F64.F32 R16, R0 ;  /* 0x0000000000107310 */ /* 0x000e1e0000201800 */
        /* <DEDUP_REMOVED lines=61> */
[----:B------:R-:W-:Y:S05]  /*22a0*/  CALL.REL.NOINC `($__internal_43_$__cuda_sm20_dblrcp_rn_slowpath_v3) ;  /* 0x0000002c00887944 */ /* 0x000fea0003c00000 */
.L_x_1929:
[----:B------:R-:W-:Y:S05]  /*22b0*/  BSYNC.RECONVERGENT B1 ;  /* 0x0000000000017941 */ /* 0x000fea0003800200 */
.L_x_1928:
[----:B------:R-:W-:Y:S01]  /*22c0*/  BAR.SYNC.DEFER_BLOCKING 0x0 ;  /* 0x0000000000007b1d */ /* 0x000fe20000010000 */
[C---:B------:R-:W-:Y:S02]  /*22d0*/  LOP3.LUT P0, RZ, R2.reuse, 0x1f, RZ, 0xc0, !PT ;  /* 0x0000001f02ff7812 */ /* 0x040fe4000780c0ff */
[----:B------:R-:W-:-:S03]  /*22e0*/  ISETP.GT.U32.AND P1, PT, R2, 0x1f, PT ;  /* 0x0000001f0200780c */ /* 0x000fc60003f24070 */
[----:B------:R-:W0:-:S15]  /*22f0*/  I2F.F64 R10, R15 ;  /* 0x0000000f000a7312 */ /* 0x000e1e0000201c00 */
[----:B------:R-:W-:-:S15]  /*2300*/  NOP ;  /* 0x0000000000007918 */ /* 0x000fde0000000000 */
[----:B------:R-:W-:-:S15]  /*2310*/  NOP ;  /* 0x0000000000007918 */ /* 0x000fde0000000000 */
[----:B------:R-:W-:-:S15]  /*2320*/  NOP ;  /* 0x0000000000007918 */ /* 0x000fde0000000000 */
[----:B------:R-:W-:-:S04]  /*2330*/  NOP ;  /* 0x0000000000007918 */ /* 0x000fc80000000000 */
[----:B------:R-:W1:Y:S01]  /*2340*/  DADD R6, R20, -R12 ;  /* 0x0000000014067229 */ /* 0x000e62000000080c */
[----:B------:R-:W-:Y:S01]  /*2350*/  BSSY.RECONVERGENT B0, `(.L_x_1930) ;  /* 0x0000046000007945 */ /* 0x000fe20003800200 */
[----:B------:R-:W-:-:S15]  /*2360*/  @!P0 MOV R0, 0x400 ;  /* 0x0000040000008802 */ /* 0x000fde0000000f00 */
[----:B------:R-:W-:-:S15]  /*2370*/  NOP ;  /* 0x0000000000007918 */ /* 0x000fde0000000000 */
[----:B------:R-:W-:-:S15]  /*2380*/  NOP ;  /* 0x0000000000007918 */ /* 0x000fde0000000000 */
[----:B------:R-:W-:-:S15]  /*2390*/  NOP ;  /* 0x0000000000007918 */ /* 0x000fde0000000000 */
[----:B------:R-:W-:-:S02]  /*23a0*/  NOP ;  /* 0x0000000000007918 */ /* 0x000fc40000000000 */
        /* <DEDUP_REMOVED lines=20> */
[----:B------:R0:W1:Y:S02]  /*24f0*/  DMUL R6, R6, R4 ;  /* 0x0000000406067228 */ /* 0x0000640000000000 */
[----:B0-----:R-:W0:Y:S02]  /*2500*/  @!P0 S2R R5, SR_CgaCtaId ;  /* 0x0000000000058919 */ /* 0x001e240000008800 */
[----:B0-----:R-:W-:-:S04]  /*2510*/  @!P0 LEA R5, R5, R0, 0x18 ;  /* 0x0000000005058211 */ /* 0x001fc800078ec0ff */
[CC--:B------:R-:W-:Y:S02]  /*2520*/  @!P0 LEA.HI R0, R2.reuse, R5.reuse, RZ, 0x1d ;  /* 0x0000000502008211 */ /* 0x0c0fe400078fe8ff */
[----:B------:R-:W-:-:S03]  /*2530*/  @!P0 LEA.HI R5, R2, R5, RZ, 0x1f ;  /* 0x0000000502058211 */ /* 0x000fc600078ff8ff */
[----:B------:R-:W-:-:S15]  /*2540*/  @!P0 STS [R0], R3 ;  /* 0x0000000300008388 */ /* 0x000fde0000000800 */
[----:B------:R-:W-:-:S15]  /*2550*/  NOP ;  /* 0x0000000000007918 */ /* 0x000fde0000000000 */
[----:B------:R-:W-:-:S15]  /*2560*/  NOP ;  /* 0x0000000000007918 */ /* 0x000fde0000000000 */
[----:B------:R-:W-:-:S06]  /*2570*/  NOP ;  /* 0x0000000000007918 */ /* 0x000fcc0000000000 */
[----:B-1----:R0:W1:Y:S02]  /*2580*/  DMUL R10, R6, R10 ;  /* 0x0000000a060a7228 */ /* 0x0020640000000000 */
[----:B0-----:R-:W-:Y:S04]  /*2590*/  SHFL.BFLY PT, R7, R19, 0x10, 0x1f ;  /* 0x0e001f0013077f89 */ /* 0x001fe800000e0000 */
[----:B------:R-:W1:-:S15]  /*25a0*/  SHFL.BFLY PT, R6, R18, 0x10, 0x1f ;  /* 0x0e001f0012067f89 */ /* 0x000e5e00000e0000 */
[----:B------:R-:W-:-:S15]  /*25b0*/  NOP ;  /* 0x0000000000007918 */ /* 0x000fde0000000000 */
[----:B------:R-:W-:-:S15]  /*25c0*/  NOP ;  /* 0x0000000000007918 */ /* 0x000fde0000000000 */
[----:B------:R-:W-:-:S13]  /*25d0*/  NOP ;  /* 0x0000000000007918 */ /* 0x000fda0000000000 */
[----:B-1----:R-:W-:-:S15]  /*25e0*/  DFMA R6, R10, R8, R6 ;  /* 0x000000080a06722b */ /* 0x002fde0000000006 */
[----:B------:R-:W-:-:S15]  /*25f0*/  NOP ;  /* 0x0000000000007918 */ /* 0x000fde0000000000 */
[----:B------:R-:W-:-:S15]  /*2600*/  NOP ;  /* 0x0000000000007918 */ /* 0x000fde0000000000 */
[----:B------:R-:W-:-:S15]  /*2610*/  NOP ;  /* 0x0000000000007918 */ /* 0x000fde0000000000 */
[----:B------:R-:W-:-:S04]  /*2620*/  NOP ;  /* 0x0000000000007918 */ /* 0x000fc80000000000 */
[----:B------:R-:W0:Y:S02]  /*2630*/  DMUL R12, R12, R8 ;  /* 0x000000080c0c7228 */ /* 0x000e240000000000 */
[----:B0-----:R0:W-:-:S15]  /*2640*/  @!P0 STS.64 [R5+0x80], R12 ;  /* 0x0000800c05008388 */ /* 0x0011de0000000a00 */
[----:B------:R-:W-:-:S15]  /*2650*/  NOP ;  /* 0x0000000000007918 */ /* 0x000fde0000000000 */
[----:B------:R-:W-:-:S15]  /*2660*/  NOP ;  /* 0x0000000000007918 */ /* 0x000fde0000000000 */
[----:B------:R-:W-:-:S15]  /*2670*/  NOP ;  /* 0x0000000000007918 */ /* 0x000fde0000000000 */
[----:B------:R-:W-:-:S02]  /*2680*/  NOP ;  /* 0x0000000000007918 */ /* 0x000fc40000000000 */
[----:B------:R-:W1:Y:S02]  /*2690*/  DADD R14, R18, R6 ;  /* 0x00000000120e7229 */ /* 0x000e640000000006 */
[----:B-1----:R0:W-:Y:S01]  /*26a0*/  @!P0 STS.64 [R5+0x88], R14 ;  /* 0x0000880e05008388 */ /* 0x0021e20000000a00 */
[----:B------:R-:W-:Y:S06]  /*26b0*/  BAR.SYNC.DEFER_BLOCKING 0x0 ;  /* 0x0000000000007b1d */ /* 0x000fec0000010000 */
[----:B------:R-:W-:Y:S05]  /*26c0*/  @P1 BRA `(.L_x_1931) ;  /* 0x0000000000381947 */ /* 0x000fea0003800000 */
[----:B------:R-:W1:Y:S01]  /*26d0*/  LDCU UR4, c[0x0][0x364] ;  /* 0x00006c80ff0477ac */ /* 0x000e620008000800 */
[----:B0-----:R-:W-:Y:S02]  /*26e0*/  CS2R R12, SRZ ;  /* 0x00000000000c7805 */ /* 0x001fe4000001ff00 */
[----:B------:R-:W-:Y:S01]  /*26f0*/  CS2R R14, SRZ ;  /* 0x00000000000e7805 */ /* 0x000fe2000001ff00 */
[----:B-1----:R-:W-:-:S04]  /*2700*/  UIMAD UR4, UR5, UR4, URZ ;  /* 0x00000004050472a4 */ /* 0x002fc8000f8e02ff */
[----:B------:R-:W-:-:S06]  /*2710*/  USHF.R.U32.HI UR4, URZ, 0x5, UR4 ;  /* 0x00000005ff047899 */ /* 0x000fcc0008011604 */
[----:B------:R-:W-:-:S13]  /*2720*/  ISETP.GE.U32.AND P0, PT, R2, UR4, PT ;  /* 0x0000000402007c0c */ /* 0x000fda000bf06070 */
[----:B------:R-:W0:Y:S01]  /*2730*/  @!P0 S2R R3, SR_CgaCtaId ;  /* 0x0000000000038919 */ /* 0x000e220000008800 */
[----:B------:R-:W-:-:S04]  /*2740*/  @!P0 MOV R0, 0x400 ;  /* 0x0000040000008802 */ /* 0x000fc80000000f00 */
[----:B0-----:R-:W-:Y:S01]  /*2750*/  @!P0 LEA R5, R3, R0, 0x18 ;  /* 0x0000000003058211 */ /* 0x001fe200078ec0ff */
[----:B------:R-:W-:-:S04]  /*2760*/  IMAD.MOV.U32 R3, RZ, RZ, RZ ;  /* 0x000000ffff037224 */ /* 0x000fc800078e00ff */
[C-C-:B------:R-:W-:Y:S02]  /*2770*/  @!P0 IMAD R0, R2.reuse, 0x4, R5.reuse ;  /* 0x0000000402008824 */ /* 0x140fe400078e0205 */
[----:B------:R-:W-:-:S03]  /*2780*/  @!P0 IMAD R4, R2, 0x10, R5 ;  /* 0x0000001002048824 */ /* 0x000fc600078e0205 */
[----:B------:R1:W2:Y:S04]  /*2790*/  @!P0 LDS R3, [R0] ;  /* 0x0000000000038984 */ /* 0x0002a80000000800 */
[----:B------:R1:W3:Y:S02]  /*27a0*/  @!P0 LDS.128 R12, [R4+0x80] ;  /* 0x00008000040c8984 */ /* 0x0002e40000000c00 */
.L_x_1931:
[----:B------:R-:W-:Y:S05]  /*27b0*/  BSYNC.RECONVERGENT B0 ;  /* 0x0000000000007941 */ /* 0x000fea0003800200 */
.L_x_1930:
        /* <DEDUP_REMOVED lines=39> */
[----:B------:R-:W-:Y:S02]  /*2a30*/  MOV R7, R17 ;  /* 0x0000001100077202 */ /* 0x000fe40000000f00 */
[----:B------:R-:W-:Y:S01]  /*2a40*/  MOV R0, 0x2a70 ;  /* 0x00002a7000007802 */ /* 0x000fe20000000f00 */
[----:B------:R-:W-:-:S07]  /*2a50*/  VIADD R10, R10, 0xfff00000 ;  /* 0xfff000000a0a7836 */ /* 0x000fce0000000000 */
[----:B------:R-:W-:Y:S05]  /*2a60*/  CALL.REL.NOINC `($__internal_43_$__cuda_sm20_dblrcp_rn_slowpath_v3) ;  /* 0x0000002400987944 */ /* 0x000fea0003c00000 */
.L_x_1933:
[----:B------:R-:W-:Y:S05]  /*2a70*/  BSYNC.RECONVERGENT B1 ;  /* 0x0000000000017941 */ /* 0x000fea0003800200 */
.L_x_1932:
        /* <DEDUP_REMOVED lines=97> */
.L_x_1935:
[----:B------:R-:W-:Y:S05]  /*3090*/  BSYNC.RECONVERGENT B1 ;  /* 0x0000000000017941 */ /* 0x000fea0003800200 */
.L_x_1934:
        /* <DEDUP_REMOVED lines=51> */
[----:B------:R-:W2:Y:S02]  /*33d0*/  DMUL R20, R14, R8 ;  /* 0x000000080e147228 */ /* 0x000ea40000000000 */
[----:B--2---:R2:W3:Y:S04]  /*33e0*/  SHFL.BFLY PT, R19, R21, 0x4, 0x1f ;  /* 0x0c801f0015137f89 */ /* 0x0044e800000e0000 */
[----:B------:R2:W4:-:S15]  /*33f0*/  SHFL.BFLY PT, R18, R20, 0x4, 0x1f ;  /* 0x0c801f0014127f89 */ /* 0x00051e00000e0000 */
[----:B------:R-:W-:-:S15]  /*3400*/  NOP ;  /* 0x0000000000007918 */ /* 0x000fde0000000000 */
[----:B------:R-:W-:-:S15]  /*3410*/  NOP ;  /* 0x0000000000007918 */ /* 0x000fde0000000000 */
[----:B------:R-:W-:-:S13]  /*3420*/  NOP ;  /* 0x0000000000007918 */ /* 0x000fda0000000000 */
        /* <DEDUP_REMOVED lines=40> */
.L_x_1937:
[----:B------:R-:W-:Y:S05]  /*36b0*/  BSYNC.RECONVERGENT B1 ;  /* 0x0000000000017941 */ /* 0x000fea0003800200 */
.L_x_1936:
        /* <DEDUP_REMOVED lines=97> */
.L_x_1939:
[----:B------:R-:W-:Y:S05]  /*3cd0*/  BSYNC.RECONVERGENT B1 ;  /* 0x0000000000017941 */ /* 0x000fea0003800200 */
.L_x_1938:
[----:B------:R-:W0:Y:S01]  /*3ce0*/  SHFL.BFLY PT, R4, R5, 0x10, 0x1f ;  /* 0x0e001f0005047f89 */ /* 0x000e2200000e0000 */
[----:B------:R-:W1:-:S15]  /*3cf0*/  I2F.F64 R12, R12 ;  /* 0x0000000c000c7312 */ /* 0x000e5e0000201c00 */
[----:B------:R-:W-:-:S15]  /*3d00*/  NOP ;  /* 0x0000000000007918 */ /* 0x000fde0000000000 */
[----:B------:R-:W-:-:S15]  /*3d10*/  NOP ;  /* 0x0000000000007918 */ /* 0x000fde0000000000 */
[----:B------:R-:W-:-:S15]  /*3d20*/  NOP ;  /* 0x0000000000007918 */ /* 0x000fde0000000000 */
[----:B------:R-:W-:-:S04]  /*3d30*/  NOP ;  /* 0x0000000000007918 */ /* 0x000fc80000000000 */
[----:B------:R-:W2:Y:S01]  /*3d40*/  DADD R6, R18, -R14 ;  /* 0x0000000012067229 */ /* 0x000ea2000000080e */
[----:B------:R-:W-:Y:S01]  /*3d50*/  BSSY.RECONVERGENT B1, `(.L_x_1940) ;  /* 0x000005a000017945 */ /* 0x000fe20003800200 */
[----:B0-----:R-:W-:-:S05]  /*3d60*/  IMAD.IADD R0, R5, 0x1, R4 ;  /* 0x0000000105007824 */ /* 0x001fca00078e0204 */
[----:B------:R-:W-:-:S04]  /*3d70*/  I2FP.F32.S32 R0, R0 ;  /* 0x0000000000007245 */ /* 0x000fc80000201400 */
[----:B------:R-:W-:-:S05]  /*3d80*/  FMNMX.FTZ R0, R0, 1, !PT ;  /* 0x3f80000000007809 */ /* 0x000fca0007810000 */
[----:B------:R-:W-:-:S15]  /*3d90*/  FMUL.FTZ R0, R0, 1 ;  /* 0x3f80000000007820 */ /* 0x000fde0000410000 */
[----:B------:R-:W-:-:S15]  /*3da0*/  NOP ;  /* 0x0000000000007918 */ /* 0x000fde0000000000 */
[----:B------:R-:W-:-:S15]  /*3db0*/  NOP ;  /* 0x0000000000007918 */ /* 0x000fde0000000000 */
[----:B------:R-:W-:-:S03]  /*3dc0*/  NOP ;  /* 0x0000000000007918 */ /* 0x000fc60000000000 */
[----:B------:R-:W0:-:S15]  /*3dd0*/  I2F.F64 R10, R3 ;  /* 0x00000003000a7312 */ /* 0x000e1e0000201c00 */
        /* <DEDUP_REMOVED lines=9> */
[----:B------:R-:W2:-:S15]  /*3e70*/  F2F.F64.F32 R16, R0 ;  /* 0x0000000000107310 */ /* 0x000e9e0000201800 */
        /* <DEDUP_REMOVED lines=71> */
.L_x_1941:
[----:B------:R-:W-:Y:S05]  /*42f0*/  BSYNC.RECONVERGENT B1 ;  /* 0x0000000000017941 */ /* 0x000fea0003800200 */
.L_x_1940:
[----:B------:R-:W0:-:S15]  /*4300*/  DADD R6, R14, -R12 ;  /* 0x000000000e067229 */ /* 0x000e1e000000080c */
[----:B------:R-:W-:-:S15]  /*4310*/  NOP ;  /* 0x0000000000007918 */ /* 0x000fde0000000000 */
[----:B------:R-:W-:-:S15]  /*4320*/  NOP ;  /* 0x0000000000007918 */ /* 0x000fde0000000000 */
[----:B------:R-:W-:-:S15]  /*4330*/  NOP ;  /* 0x0000000000007918 */ /* 0x000fde0000000000 */
[----:B------:R-:W-:-:S04]  /*4340*/  NOP ;  /* 0x0000000000007918 */ /* 0x000fc80000000000 */
[----:B------:R-:W1:Y:S01]  /*4350*/  I2F.F64 R16, R4 ;  /* 0x0000000400107312 */ /* 0x000e620000201c00 */
        /* <DEDUP_REMOVED lines=31> */
[----:B------:R-:W1:-:S15]  /*4550*/  DFMA R12, R14, R10, R12 ;  /* 0x0000000a0e0c722b */ /* 0x000e5e000000000c */
[----:B------:R-:W-:-:S15]  /*4560*/  NOP ;  /* 0x0000000000007918 */ /* 0x000fde0000000000 */
[----:B------:R-:W-:-:S15]  /*4570*/  NOP ;  /* 0x0000000000007918 */ /* 0x000fde0000000000 */
[----:B------:R-:W-:-:S15]  /*4580*/  NOP ;  /* 0x0000000000007918 */ /* 0x000fde0000000000 */
[----:B------:R-:W-:-:S04]  /*4590*/  NOP ;  /* 0x0000000000007918 */ /* 0x000fc80000000000 */
[----:B-1----:R1:W2:-:S15]  /*45a0*/  DMUL R12, R12, R8 ;  /* 0x000000080c0c7228 */ /* 0x00229e0000000000 */
[----:B------:R-:W-:-:S15]  /*45b0*/  NOP ;  /* 0x0000000000007918 */ /* 0x000fde0000000000 */
[----:B------:R-:W-:-:S15]  /*45c0*/  NOP ;  /* 0x0000000000007918 */ /* 0x000fde0000000000 */
[----:B------:R-:W-:-:S15]  /*45d0*/  NOP ;  /* 0x0000000000007918 */ /* 0x000fde0000000000 */
[----:B------:R-:W-:-:S04]  /*45e0*/  NOP ;  /* 0x0000000000007918 */ /* 0x000fc80000000000 */
[----:B0-----:R1:W0:Y:S02]  /*45f0*/  DFMA R6, R16, R8, R6 ;  /* 0x000000081006722b */ /* 0x0012240000000006 */
[----:B012---:R-:W-:Y:S05]  /*4600*/  @P0 EXIT ;  /* 0x000000000000094d */ /* 0x007fea0003800000 */
[----:B------:R-:W0:Y:S01]  /*4610*/  LDCU.64 UR4, c[0x0][0x3b0] ;  /* 0x00007600ff0477ac */ /* 0x000e220008000a00 */
[----:B------:R1:W2:Y:S01]  /*4620*/  DADD R18, R18, R6 ;  /* 0x0000000012127229 */ /* 0x0002a20000000006 */
[----:B0-----:R-:W-:-:S04]  /*4630*/  ISETP.NE.U32.AND P0, PT, RZ, UR4, PT ;  /* 0x00000004ff007c0c */ /* 0x001fc8000bf05070 */
[----:B------:R-:W-:Y:S01]  /*4640*/  ISETP.NE.AND.EX P0, PT, RZ, UR5, PT, P0 ;  /* 0x00000005ff007c0c */ /* 0x000fe2000bf05300 */
[----:B------:R-:W0:-:S12]  /*4650*/  LDCU.64 UR4, c[0x0][0x3c0] ;  /* 0x00007800ff0477ac */ /* 0x000e180008000a00 */
[----:B------:R-:W3:Y:S01]  /*4660*/  @P0 LDC R5, c[0x0][0x3bc] ;  /* 0x0000ef00ff050b82 */ /* 0x000ee20000000800 */
[----:B0-----:R-:W-:-:S07]  /*4670*/  ISETP.NE.U32.AND P1, PT, RZ, UR4, PT ;  /* 0x00000004ff007c0c */ /* 0x001fce000bf25070 */
[----:B------:R-:W0:Y:S01]  /*4680*/  @P0 LDC.64 R2, c[0x0][0x3b0] ;  /* 0x0000ec00ff020b82 */ /* 0x000e220000000a00 */
[----:B------:R-:W-:Y:S01]  /*4690*/  ISETP.NE.AND.EX P1, PT, RZ, UR5, PT, P1 ;  /* 0x00000005ff007c0c */ /* 0x000fe2000bf25310 */
[----:B---3--:R-:W-:-:S04]  /*46a0*/  @P0 IMAD R5, R5, UR8, RZ ;  /* 0x0000000805050c24 */ /* 0x008fc8000f8e02ff */
[----:B0-----:R-:W-:-:S05]  /*46b0*/  @P0 IMAD.WIDE R2, R5, 0x8, R2 ;  /* 0x0000000805020825 */ /* 0x001fca00078e0202 */
[----:B------:R1:W-:Y:S03]  /*46c0*/  @P0 STG.E.64 desc[UR6][R2.64], R12 ;  /* 0x0000000c02000986 */ /* 0x0003e6000c101b06 */
[----:B--2---:R-:W-:Y:S05]  /*46d0*/  @!P1 EXIT ;  /* 0x000000000000994d */ /* 0x004fea0003800000 */
[----:B------:R-:W0:Y:S01]  /*46e0*/  LDCU UR4, c[0x0][0x388] ;  /* 0x00007100ff0477ac */ /* 0x000e220008000800 */
[----:B-1----:R-:W-:Y:S01]  /*46f0*/  IMAD.MOV.U32 R2, RZ, RZ, 0x1 ;  /* 0x00000001ff027424 */ /* 0x002fe200078e00ff */
[----:B------:R-:W-:Y:S01]  /*4700*/  FSETP.GEU.AND P1, PT, |R19|, 6.5827683646048100446e-37, PT ;  /* 0x036000001300780b */ /* 0x000fe20003f2e200 */
[----:B------:R-:W-:Y:S01]  /*4710*/  BSSY.RECONVERGENT B0, `(.L_x_1942) ;  /* 0x0000036000007945 */ /* 0x000fe20003800200 */
[----:B------:R-:W0:Y:S02]  /*4720*/  LDCU UR5, c[0x0][0x390] ;  /* 0x00007200ff0577ac */ /* 0x000e240008000800 */
[----:B0-----:R-:W-:-:S09]  /*4730*/  UIMAD UR4, UR4, UR5, URZ ;  /* 0x00000005040472a4 */ /* 0x001fd2000f8e02ff */
        /* <DEDUP_REMOVED lines=48> */
[----:B------:R-:W-:Y:S05]  /*4a40*/  CALL.REL.NOINC `($__internal_44_$__cuda_sm20_div_rn_f64_full) ;  /* 0x0000000c00207944 */ /* 0x000fea0003c00000 */
[----:B------:R-:W-:Y:S02]  /*4a50*/  IMAD.MOV.U32 R2, RZ, RZ, R24 ;  /* 0x000000ffff027224 */ /* 0x000fe400078e0018 */
[----:B------:R-:W-:-:S07]  /*4a60*/  IMAD.MOV.U32 R3, RZ, RZ, R25 ;  /* 0x000000ffff037224 */ /* 0x000fce00078e0019 */
.L_x_1943:
[----:B------:R-:W-:Y:S05]  /*4a70*/  BSYNC.RECONVERGENT B0 ;  /* 0x0000000000007941 */ /* 0x000fea0003800200 */
.L_x_1942:
        /* <DEDUP_REMOVED lines=11> */
[----:B------:R-:W-:Y:S01]  /*4b30*/  IMAD.MOV.U32 R6, RZ, RZ, 0x0 ;  /* 0x00000000ff067424 */ /* 0x000fe200078e00ff */
[----:B0-----:R-:W0:Y:S01]  /*4b40*/  MUFU.RSQ64H R3, R9 ;  /* 0x0000000900037308 */ /* 0x001e220000001c00 */
[----:B------:R-:W-:Y:S01]  /*4b50*/  VIADD R2, R9, 0xfcb00000 ;  /* 0xfcb0000009027836 */ /* 0x000fe20000000000 */
[----:B------:R-:W-:Y:S01]  /*4b60*/  MOV R7, 0x3fd80000 ;  /* 0x3fd8000000077802 */ /* 0x000fe20000000f00 */
[----:B------:R-:W-:Y:S03]  /*4b70*/  BSSY.RECONVERGENT B0, `(.L_x_1946) ;  /* 0x000002d000007945 */ /* 0x000fe60003800200 */
        /* <DEDUP_REMOVED lines=43> */
[----:B------:R-:W-:Y:S05]  /*4e30*/  CALL.REL.NOINC `($__internal_45_$__cuda_sm20_dsqrt_rn_f64_mediumpath_v1) ;  /* 0x00000010002c7944 */ /* 0x000fea0003c00000 */
.L_x_1947:
[----:B------:R-:W-:Y:S05]  /*4e40*/  BSYNC.RECONVERGENT B0 ;  /* 0x0000000000007941 */ /* 0x000fea0003800200 */
.L_x_1946:
        /* <DEDUP_REMOVED lines=29> */
[----:B------:R-:W-:Y:S05]  /*5020*/  CALL.REL.NOINC `($__internal_43_$__cuda_sm20_dblrcp_rn_slowpath_v3) ;  /* 0x0000000000287944 */ /* 0x000fea0003c00000 */
.L_x_1949:
[----:B------:R-:W-:Y:S05]  /*5030*/  BSYNC.RECONVERGENT B2 ;  /* 0x0000000000027941 */ /* 0x000fea0003800200 */
.L_x_1948:
[----:B------:R-:W-:Y:S02]  /*5040*/  IMAD.MOV.U32 R4, RZ, RZ, R8 ;  /* 0x000000ffff047224 */ /* 0x000fe400078e0008 */
[----:B------:R-:W-:-:S07]  /*5050*/  IMAD.MOV.U32 R5, RZ, RZ, R9 ;  /* 0x000000ffff057224 */ /* 0x000fce00078e0009 */
.L_x_1945:
[----:B------:R-:W-:Y:S05]  /*5060*/  BSYNC.RECONVERGENT B1 ;  /* 0x0000000000017941 */ /* 0x000fea0003800200 */
.L_x_1944:
[----:B------:R-:W0:Y:S08]  /*5070*/  LDC R7, c[0x0][0x3cc] ;  /* 0x0000f300ff077b82 */ /* 0x000e300000000800 */
[----:B------:R-:W1:Y:S01]  /*5080*/  LDC.64 R2, c[0x0][0x3c0] ;  /* 0x0000f000ff027b82 */ /* 0x000e620000000a00 */
[----:B0-----:R-:W-:-:S04]  /*5090*/  IMAD R7, R7, UR8, RZ ;  /* 0x0000000807077c24 */ /* 0x001fc8000f8e02ff */
[----:B-1----:R-:W-:-:S05]  /*50a0*/  IMAD.WIDE R2, R7, 0x8, R2 ;  /* 0x0000000807027825 */ /* 0x002fca00078e0202 */
[----:B------:R-:W-:Y:S01]  /*50b0*/  STG.E.64 desc[UR6][R2.64], R4 ;  /* 0x0000000402007986 */ /* 0x000fe2000c101b06 */
[----:B------:R-:W-:Y:S05]  /*50c0*/  EXIT ;  /* 0x000000000000794d */ /* 0x000fea0003800000 */
        .weak           $__internal_43_$__cuda_sm20_dblrcp_rn_slowpath_v3
        .type           $__internal_43_$__cuda_sm20_dblrcp_rn_slowpath_v3,@function
        .size           $__internal_43_$__cuda_sm20_dblrcp_rn_slowpath_v3,($__internal_44_$__cuda_sm20_div_rn_f64_full - $__internal_43_$__cuda_sm20_dblrcp_rn_slowpath_v3)
$__internal_43_$__cuda_sm20_dblrcp_rn_slowpath_v3:
        /* <DEDUP_REMOVED lines=56> */
.L_x_1953:
        /* <DEDUP_REMOVED lines=34> */
.L_x_1951:
[----:B------:R-:W-:Y:S01]  /*5670*/  LOP3.LUT R9, R7, 0x80000, RZ, 0xfc, !PT ;  /* 0x0008000007097812 */ /* 0x000fe200078efcff */
[----:B------:R-:W-:-:S07]  /*5680*/  IMAD.MOV.U32 R8, RZ, RZ, R6 ;  /* 0x000000ffff087224 */ /* 0x000fce00078e0006 */
.L_x_1952:
[----:B------:R-:W-:Y:S05]  /*5690*/  BSYNC.RECONVERGENT B0 ;  /* 0x0000000000007941 */ /* 0x000fea0003800200 */
.L_x_1950:
[----:B------:R-:W-:Y:S02]  /*56a0*/  IMAD.MOV.U32 R6, RZ, RZ, R0 ;  /* 0x000000ffff067224 */ /* 0x000fe400078e0000 */
[----:B------:R-:W-:-:S04]  /*56b0*/  IMAD.MOV.U32 R7, RZ, RZ, 0x0 ;  /* 0x00000000ff077424 */ /* 0x000fc800078e00ff */
[----:B------:R-:W-:Y:S05]  /*56c0*/  RET.REL.NODEC R6 `(_ZN2at6native36batch_norm_collect_statistics_kernelINS0_6InvStdEdddiEEvNS_27GenericPackedTensorAccessorIKT0_Lm3ENS_17RestrictPtrTraitsET3_EET2_S9_NS3_IS9_Lm1ES6_S7_EESA_) ;  /* 0xffffffa8064c7950 */ /* 0x000fea0003c3ffff */
        .weak           $__internal_44_$__cuda_sm20_div_rn_f64_full
        .type           $__internal_44_$__cuda_sm20_div_rn_f64_full,@function
        .size           $__internal_44_$__cuda_sm20_div_rn_f64_full,($__internal_45_$__cuda_sm20_dsqrt_rn_f64_mediumpath_v1 - $__internal_44_$__cuda_sm20_div_rn_f64_full)
$__internal_44_$__cuda_sm20_div_rn_f64_full:
[C---:B------:R-:W-:Y:S01]  /*56d0*/  FSETP.GEU.AND P3, PT, |R19|.reuse, 1.469367938527859385e-39, PT ;  /* 0x001000001300780b */ /* 0x040fe20003f6e200 */
[----:B------:R-:W-:Y:S01]  /*56e0*/  IMAD.MOV.U32 R34, RZ, RZ, 0x1ca00000 ;  /* 0x1ca00000ff227424 */ /* 0x000fe200078e00ff */
[----:B------:R-:W-:Y:S01]  /*56f0*/  LOP3.LUT R33, R19, 0x7ff00000, RZ, 0xc0, !PT ;  /* 0x7ff0000013217812 */ /* 0x000fe200078ec0ff */
[----:B------:R-:W-:Y:S01]  /*5700*/  BSSY.RECONVERGENT B3, `(.L_x_1954) ;  /* 0x000007b000037945 */ /* 0x000fe20003800200 */
[C---:B------:R-:W-:Y:S02]  /*5710*/  LOP3.LUT R36, R17.reuse, 0x7ff00000, RZ, 0xc0, !PT ;  /* 0x7ff0000011247812 */ /* 0x040fe400078ec0ff */
[----:B------:R-:W-:Y:S02]  /*5720*/  FSETP.GEU.AND P0, PT, |R17|, 1.469367938527859385e-39, PT ;  /* 0x001000001100780b */ /* 0x000fe40003f0e200 */
[----:B------:R-:W-:Y:S02]  /*5730*/  ISETP.GE.U32.AND P2, PT, R33, R36, PT ;  /* 0x000000242100720c */ /* 0x000fe40003f46070 */
[----:B------:R-:W-:-:S02]  /*5740*/  LOP3.LUT R12, R17, 0x800fffff, RZ, 0xc0, !PT ;  /* 0x800fffff110c7812 */ /* 0x000fc400078ec0ff */
[----:B------:R-:W-:Y:S01]  /*5750*/  SEL R23, R34, 0x63400000, !P2 ;  /* 0x6340000022177807 */ /* 0x000fe20005000000 */
[----:B------:R-:W-:Y:S01]  /*5760*/  @!P3 IMAD.MOV.U32 R24, RZ, RZ, RZ ;  /* 0x000000ffff18b224 */ /* 0x000fe200078e00ff */
[----:B------:R-:W-:Y:S02]  /*5770*/  @!P3 LOP3.LUT R22, R17, 0x7ff00000, RZ, 0xc0, !PT ;  /* 0x7ff000001116b812 */ /* 0x000fe400078ec0ff */
[----:B------:R-:W-:Y:S01]  /*5780*/  LOP3.LUT R13, R12, 0x3ff00000, RZ, 0xfc, !PT ;  /* 0x3ff000000c0d7812 */ /* 0x000fe200078efcff */
[----:B------:R-:W-:Y:S01]  /*5790*/  IMAD.MOV.U32 R12, RZ, RZ, R16 ;  /* 0x000000ffff0c7224 */ /* 0x000fe200078e0010 */
[----:B------:R-:W-:Y:S01]  /*57a0*/  @!P3 ISETP.GE.U32.AND P4, PT, R33, R22, PT ;  /* 0x000000162100b20c */ /* 0x000fe20003f86070 */
[----:B------:R-:W-:Y:S01]  /*57b0*/  IMAD.MOV.U32 R22, RZ, RZ, R18 ;  /* 0x000000ffff167224 */ /* 0x000fe200078e0012 */
[----:B------:R-:W-:Y:S02]  /*57c0*/  LOP3.LUT R23, R23, 0x800fffff, R19, 0xf8, !PT ;  /* 0x800fffff17177812 */ /* 0x000fe400078ef813 */
[----:B------:R-:W-:Y:S01]  /*57d0*/  @!P3 SEL R25, R34, 0x63400000, !P4 ;  /* 0x634000002219b807 */ /* 0x000fe20006000000 */
[----:B------:R-:W0:Y:S02]  /*57e0*/  @!P0 DMUL R12, R16, 8.98846567431157953865e+307 ;  /* 0x7fe00000100c8828 */ /* 0x000e240000000000 */
[----:B0-----:R-:W-:-:S02]  /*57f0*/  @!P0 LOP3.LUT R36, R13, 0x7ff00000, RZ, 0xc0, !PT ;  /* 0x7ff000000d248812 */ /* 0x001fc400078ec0ff */
[----:B------:R-:W-:-:S04]  /*5800*/  @!P3 LOP3.LUT R25, R25, 0x80000000, R19, 0xf8, !PT ;  /* 0x800000001919b812 */ /* 0x000fc800078ef813 */
[----:B------:R-:W-:-:S15]  /*5810*/  @!P3 LOP3.LUT R25, R25, 0x100000, RZ, 0xfc, !PT ;  /* 0x001000001919b812 */ /* 0x000fde00078efcff */
[----:B------:R-:W-:-:S15]  /*5820*/  NOP ;  /* 0x0000000000007918 */ /* 0x000fde0000000000 */
[----:B------:R-:W-:-:S15]  /*5830*/  NOP ;  /* 0x0000000000007918 */ /* 0x000fde0000000000 */
[----:B------:R-:W-:-:S11]  /*5840*/  NOP ;  /* 0x0000000000007918 */ /* 0x000fd60000000000 */
[----:B------:R0:W-:Y:S02]  /*5850*/  @!P3 DFMA R22, R22, 2, -R24 ;  /* 0x400000001616b82b */ /* 0x0001e40000000818 */
[----:B0-----:R-:W0:Y:S01]  /*5860*/  MUFU.RCP64H R25, R13 ;  /* 0x0000000d00197308 */ /* 0x001e220000001800 */
[----:B------:R-:W-:-:S15]  /*5870*/  IMAD.MOV.U32 R24, RZ, RZ, 0x1 ;  /* 0x00000001ff187424 */ /* 0x000fde00078e00ff */
        /* <DEDUP_REMOVED lines=43> */
[----:B------:R-:W-:Y:S01]  /*5b30*/  ISETP.GT.U32.AND P0, PT, R24, 0x7feffffe, PT ;  /* 0x7feffffe1800780c */ /* 0x000fe20003f04070 */
[----:B------:R-:W-:-:S05]  /*5b40*/  VIADD R24, R36, 0xffffffff ;  /* 0xffffffff24187836 */ /* 0x000fca0000000000 */
[----:B------:R-:W-:-:S13]  /*5b50*/  ISETP.GT.U32.OR P0, PT, R24, 0x7feffffe, P0 ;  /* 0x7feffffe1800780c */ /* 0x000fda0000704470 */
[----:B-1----:R-:W-:Y:S05]  /*5b60*/  @P0 BRA `(.L_x_1955) ;  /* 0x00000000007c0947 */ /* 0x002fea0003800000 */
        /* <DEDUP_REMOVED lines=18> */
[----:B------:R-:W-:Y:S01]  /*5c90*/  MOV R12, RZ ;  /* 0x000000ff000c7202 */ /* 0x000fe20000000f00 */
[----:B------:R-:W0:Y:S02]  /*5ca0*/  DMUL.RP R18, R28, R18 ;  /* 0x000000121c127228 */ /* 0x000e240000008000 */
        /* <DEDUP_REMOVED lines=11> */
.L_x_1955:
        /* <DEDUP_REMOVED lines=16> */
.L_x_1958:
[----:B------:R-:W-:Y:S01]  /*5e60*/  LOP3.LUT R25, R17, 0x80000, RZ, 0xfc, !PT ;  /* 0x0008000011197812 */ /* 0x000fe200078efcff */
[----:B------:R-:W-:Y:S01]  /*5e70*/  IMAD.MOV.U32 R24, RZ, RZ, R16 ;  /* 0x000000ffff187224 */ /* 0x000fe200078e0010 */
[----:B------:R-:W-:Y:S06]  /*5e80*/  BRA `(.L_x_1956) ;  /* 0x0000000000087947 */ /* 0x000fec0003800000 */
.L_x_1957:
[----:B------:R-:W-:Y:S01]  /*5e90*/  LOP3.LUT R25, R19, 0x80000, RZ, 0xfc, !PT ;  /* 0x0008000013197812 */ /* 0x000fe200078efcff */
[----:B------:R-:W-:-:S07]  /*5ea0*/  IMAD.MOV.U32 R24, RZ, RZ, R18 ;  /* 0x000000ffff187224 */ /* 0x000fce00078e0012 */
.L_x_1956:
[----:B------:R-:W-:Y:S05]  /*5eb0*/  BSYNC.RECONVERGENT B3 ;  /* 0x0000000000037941 */ /* 0x000fea0003800200 */
.L_x_1954:
[----:B------:R-:W-:Y:S02]  /*5ec0*/  IMAD.MOV.U32 R12, RZ, RZ, R0 ;  /* 0x000000ffff0c7224 */ /* 0x000fe400078e0000 */
[----:B------:R-:W-:-:S04]  /*5ed0*/  IMAD.MOV.U32 R13, RZ, RZ, 0x0 ;  /* 0x00000000ff0d7424 */ /* 0x000fc800078e00ff */
[----:B------:R-:W-:Y:S05]  /*5ee0*/  RET.REL.NODEC R12 `(_ZN2at6native36batch_norm_collect_statistics_kernelINS0_6InvStdEdddiEEvNS_27GenericPackedTensorAccessorIKT0_Lm3ENS_17RestrictPtrTraitsET3_EET2_S9_NS3_IS9_Lm1ES6_S7_EESA_) ;  /* 0xffffffa00c447950 */ /* 0x000fea0003c3ffff */
        .weak           $__internal_45_$__cuda_sm20_dsqrt_rn_f64_mediumpath_v1
        .type           $__internal_45_$__cuda_sm20_dsqrt_rn_f64_mediumpath_v1,@function
        .size           $__internal_45_$__cuda_sm20_dsqrt_rn_f64_mediumpath_v1,(.L_x_27038 - $__internal_45_$__cuda_sm20_dsqrt_rn_f64_mediumpath_v1)
$__internal_45_$__cuda_sm20_dsqrt_rn_f64_mediumpath_v1:
        /* <DEDUP_REMOVED lines=23> */
.L_x_1960:
        /* <DEDUP_REMOVED lines=55> */
.L_x_1962:
[----:B------:R0:W1:Y:S02]  /*63d0*/  DADD R2, R4, R4 ;  /* 0x0000000004027229 */ /* 0x0000640000000004 */
.L_x_1961:
[----:B------:R-:W-:Y:S05]  /*63e0*/  BSYNC.RECONVERGENT B2 ;  /* 0x0000000000027941 */ /* 0x000fea0003800200 */
.L_x_1959:
[----:B-1----:R-:W-:Y:S02]  /*63f0*/  IMAD.MOV.U32 R6, RZ, RZ, R2 ;  /* 0x000000ffff067224 */ /* 0x002fe400078e0002 */
[----:B------:R-:W-:Y:S02]  /*6400*/  IMAD.MOV.U32 R7, RZ, RZ, R3 ;  /* 0x000000ffff077224 */ /* 0x000fe400078e0003 */
[----:B------:R-:W-:Y:S02]  /*6410*/  IMAD.MOV.U32 R2, RZ, RZ, R0 ;  /* 0x000000ffff027224 */ /* 0x000fe400078e0000 */
[----:B------:R-:W-:-:S04]  /*6420*/  IMAD.MOV.U32 R3, RZ, RZ, 0x0 ;  /* 0x00000000ff037424 */ /* 0x000fc800078e00ff */
[----:B0-----:R-:W-:Y:S05]  /*6430*/  RET.REL.NODEC R2 `(_ZN2at6native36batch_norm_collect_statistics_kernelINS0_6InvStdEdddiEEvNS_27GenericPackedTensorAccessorIKT0_Lm3ENS_17RestrictPtrTraitsET3_EET2_S9_NS3_IS9_Lm1ES6_S7_EESA_) ;  /* 0xffffff9802f07950 */ /* 0x001fea0003c3ffff */
.L_x_1963:
        /* <DEDUP_REMOVED lines=12> */
.L_x_27038:


//--------------------- .text._ZN2at6native50batch_norm_collect_statistics_channels_last_kernelINS0_6InvStdEddLi4EEEvPKT0_PT1_S7_PVS6_PiiiS6_ --------------------------
	.section	.text._ZN2at6native50batch_norm_collect_statistics_channels_last_kernelINS0_6InvStdEddLi4EEEvPKT0_PT1_S7_PVS6_PiiiS6_,"ax",@progbits
	.align	128
        .global         _ZN2at6native50batch_norm_collect_statistics_channels_last_kernelINS0_6InvStdEddLi4EEEvPKT0_PT1_S7_PVS6_PiiiS6_
        .type           _ZN2at6native50batch_norm_collect_statistics_channels_last_kernelINS0_6InvStdEddLi4EEEvPKT0_PT1_S7_PVS6_PiiiS6_,@function
        .size           _ZN2at6native50batch_norm_collect_statistics_channels_last_kernelINS0_6InvStdEddLi4EEEvPKT0_PT1_S7_PVS6_PiiiS6_,(.L_x_27041 - _ZN2at6native50batch_norm_collect_statistics_channels_last_kernelINS0_6InvStdEddLi4EEEvPKT0_PT1_S7_PVS6_PiiiS6_)
        .other          _ZN2at6native50batch_norm_collect_statistics_channels_last_kernelINS0_6InvStdEddLi4EEEvPKT0_PT1_S7_PVS6_PiiiS6_,@"STO_CUDA_ENTRY STV_DEFAULT"
_ZN2at6native50batch_norm_collect_statistics_channels_last_kernelINS0_6InvStdEddLi4EEEvPKT0_PT1_S7_PVS6_PiiiS6_:
.text._ZN2at6native50batch_norm_collect_statistics_channels_last_kernelINS0_6InvStdEddLi4EEEvPKT0_PT1_S7_PVS6_PiiiS6_:
[----:B------:R-:W-:Y:S08]  /*0000*/  LDC R1, c[0x0][0x37c] ;  /* 0x0000df00ff017b82 */ /* 0x000ff00000000800 */
[----:B------:R-:W0:Y:S01]  /*0010*/  LDC R2, c[0x0][0x364] ;  /* 0x0000d900ff027b82 */ /* 0x000e220000000800 */
[----:B------:R-:W0:Y:S01]  /*0020*/  LDCU UR8, c[0x0][0x374] ;  /* 0x00006e80ff0877ac */ /* 0x000e220008000800 */
[----:B------:R-:W-:Y:S01]  /*0030*/  IMAD.MOV.U32 R14, RZ, RZ, RZ ;  /* 0x000000ffff0e7224 */ /* 0x000fe200078e00ff */
[----:B------:R-:W-:Y:S01]  /*0040*/  CS2R R12, SRZ ;  /* 0x00000000000c7805 */ /* 0x000fe2000001ff00 */
[----:B------:R-:W-:Y:S01]  /*0050*/  IMAD.MOV.U32 R11, RZ, RZ, RZ ;  /* 0x000000ffff0b7224 */ /* 0x000fe200078e00ff */
[----:B------:R-:W1:Y:S01]  /*0060*/  LDCU.64 UR10, c[0x0][0x358] ;  /* 0x00006b00ff0a77ac */ /* 0x000e620008000a00 */
[----:B------:R-:W-:-:S02]  /*0070*/  CS2R R42, SRZ ;  /* 0x00000000002a7805 */ /* 0x000fc4000001ff00 */
[----:B------:R-:W-:Y:S01]  /*0080*/  CS2R R40, SRZ ;  /* 0x0000000000287805 */ /* 0x000fe2000001ff00 */
[----:B------:R-:W2:Y:S01]  /*0090*/  LDC R0, c[0x0][0x3a8] ;  /* 0x0000ea00ff007b82 */ /* 0x000ea20000000800 */
[----:B------:R-:W-:Y:S02]  /*00a0*/  CS2R R18, SRZ ;  /* 0x0000000000127805 */ /* 0x000fe4000001ff00 */
[----:B------:R-:W-:Y:S02]  /*00b0*/  CS2R R34, SRZ ;  /* 0x0000000000227805 */ /* 0x000fe4000001ff00 */
[----:B------:R-:W-:Y:S02]  /*00c0*/  CS2R R38, SRZ ;  /* 0x0000000000267805 */ /* 0x000fe4000001ff00 */
[----:B------:R-:W-:Y:S02]  /*00d0*/  CS2R R36, SRZ ;  /* 0x0000000000247805 */ /* 0x000fe4000001ff00 */
[----:B------:R-:W-:-:S02]  /*00e0*/  CS2R R32, SRZ ;  /* 0x0000000000207805 */ /* 0x000fc4000001ff00 */
[----:B------:R-:W-:Y:S01]  /*00f0*/  CS2R R30, SRZ ;  /* 0x00000000001e7805 */ /* 0x000fe2000001ff00 */
[----:B------:R-:W3:Y:S01]  /*0100*/  S2UR UR4, SR_CTAID.X ;  /* 0x00000000000479c3 */ /* 0x000ee20000002500 */
[----:B0-----:R-:W-:-:S07]  /*0110*/  IMAD R15, R2, UR8, RZ ;  /* 0x00000008020f7c24 */ /* 0x001fce000f8e02ff */
[----:B------:R-:W0:Y:S01]  /*0120*/  S2UR UR9, SR_CTAID.Y ;  /* 0x00000000000979c3 */ /* 0x000e220000002600 */
[----:B------:R-:W-:Y:S02]  /*0130*/  IMAD.SHL.U32 R7, R15, 0x4, RZ ;  /* 0x000000040f077824 */ /* 0x000fe400078e00ff */
[----:B--2---:R-:W-:-:S03]  /*0140*/  VIADD R0, R0, 0xffffffff ;  /* 0xffffffff00007836 */ /* 0x004fc60000000000 */
[-C--:B------:R-:W-:Y:S02]  /*0150*/  IABS R6, R7.reuse ;  /* 0x0000000700067213 */ /* 0x080fe40000000000 */
[-C--:B------:R-:W-:Y:S02]  /*0160*/  IABS R10, R7.reuse ;  /* 0x00000007000a7213 */ /* 0x080fe40000000000 */
[----:B------:R-:W2:Y:S01]  /*0170*/  I2F.RP R3, R6 ;  /* 0x0000000600037306 */ /* 0x000ea20000209400 */
[----:B------:R-:W-:Y:S02]  /*0180*/  IABS R8, R0 ;  /* 0x0000000000087213 */ /* 0x000fe40000000000 */
[----:B------:R-:W-:-:S04]  /*0190*/  LOP3.LUT R0, R0, R7, RZ, 0x3c, !PT ;  /* 0x0000000700007212 */ /* 0x000fc800078e3cff */
[----:B------:R-:W-:Y:S01]  /*01a0*/  ISETP.GE.AND P2, PT, R0, RZ, PT ;  /* 0x000000ff0000720c */ /* 0x000fe20003f46270 */
[----:B--2---:R-:W2:Y:S02]  /*01b0*/  MUFU.RCP R3, R3 ;  /* 0x0000000300037308 */ /* 0x004ea40000001000 */
[----:B--2---:R-:W-:Y:S02]  /*01c0*/  VIADD R4, R3, 0xffffffe ;  /* 0x0ffffffe03047836 */ /* 0x004fe40000000000 */
[----:B------:R-:W-:-:S04]  /*01d0*/  IMAD.MOV R3, RZ, RZ, -R10 ;  /* 0x000000ffff037224 */ /* 0x000fc800078e0a0a */
[----:B------:R2:W4:Y:S02]  /*01e0*/  F2I.FTZ.U32.TRUNC.NTZ R5, R4 ;  /* 0x0000000400057305 */ /* 0x000524000021f000 */
[----:B--2---:R-:W-:Y:S02]  /*01f0*/  IMAD.MOV.U32 R4, RZ, RZ, RZ ;  /* 0x000000ffff047224 */ /* 0x004fe400078e00ff */
[----:B----4-:R-:W-:-:S04]  /*0200*/  IMAD.MOV R9, RZ, RZ, -R5 ;  /* 0x000000ffff097224 */ /* 0x010fc800078e0a05 */
[----:B------:R-:W-:-:S04]  /*0210*/  IMAD R9, R9, R6, RZ ;  /* 0x0000000609097224 */ /* 0x000fc800078e02ff */
[----:B------:R-:W-:Y:S02]  /*0220*/  IMAD.HI.U32 R5, R5, R9, R4 ;  /* 0x0000000905057227 */ /* 0x000fe400078e0004 */
[----:B------:R-:W3:Y:S01]  /*0230*/  S2R R9, SR_TID.X ;  /* 0x0000000000097919 */ /* 0x000ee20000002100 */
[----:B------:R-:W3:Y:S03]  /*0240*/  LDC R4, c[0x0][0x360] ;  /* 0x0000d800ff047b82 */ /* 0x000ee60000000800 */
[----:B------:R-:W-:-:S04]  /*0250*/  IMAD.HI.U32 R5, R5, R8, RZ ;  /* 0x0000000805057227 */ /* 0x000fc800078e00ff */
[----:B------:R-:W-:-:S05]  /*0260*/  IMAD R3, R5, R3, R8 ;  /* 0x0000000305037224 */ /* 0x000fca00078e0208 */
[----:B------:R-:W-:-:S13]  /*0270*/  ISETP.GT.U32.AND P1, PT, R6, R3, PT ;  /* 0x000000030600720c */ /* 0x000fda0003f24070 */
[-C--:B------:R-:W-:Y:S01]  /*0280*/  @!P1 IADD3 R3, PT, PT, R3, -R6.reuse, RZ ;  /* 0x8000000603039210 */ /* 0x080fe20007ffe0ff */
[----:B------:R-:W-:Y:S01]  /*0290*/  @!P1 VIADD R5, R5, 0x1 ;  /* 0x0000000105059836 */ /* 0x000fe20000000000 */
[----:B------:R-:W-:Y:S02]  /*02a0*/  ISETP.NE.AND P1, PT, R7, RZ, PT ;  /* 0x000000ff0700720c */ /* 0x000fe40003f25270 */
[----:B------:R-:W-:Y:S02]  /*02b0*/  ISETP.GE.U32.AND P0, PT, R3, R6, PT ;  /* 0x000000060300720c */ /* 0x000fe40003f06070 */
[----:B------:R-:W2:Y:S11]  /*02c0*/  S2R R3, SR_TID.Y ;  /* 0x0000000000037919 */ /* 0x000eb60000002200 */
[----:B------:R-:W-:-:S04]  /*02d0*/  @P0 VIADD R5, R5, 0x1 ;  /* 0x0000000105050836 */ /* 0x000fc80000000000 */
[----:B------:R-:W-:Y:S02]  /*02e0*/  IMAD.MOV.U32 R10, RZ, RZ, R5 ;  /* 0x000000ffff0a7224 */ /* 0x000fe400078e0005 */
[----:B---3--:R-:W-:Y:S02]  /*02f0*/  IMAD R5, R4, UR4, R9 ;  /* 0x0000000404057c24 */ /* 0x008fe4000f8e0209 */
[----:B------:R-:W-:Y:S01]  /*0300*/  @!P2 IMAD.MOV R10, RZ, RZ, -R10 ;  /* 0x000000ffff0aa224 */ /* 0x000fe200078e0a0a */
[----:B------:R-:W-:-:S04]  /*0310*/  @!P1 LOP3.LUT R10, RZ, R7, RZ, 0x33, !PT ;  /* 0x00000007ff0a9212 */ /* 0x000fc800078e33ff */
[----:B------:R-:W-:-:S13]  /*0320*/  ISETP.GE.AND P0, PT, R10, RZ, PT ;  /* 0x000000ff0a00720c */ /* 0x000fda0003f06270 */
[----:B012---:R-:W-:Y:S05]  /*0330*/  @!P0 BRA `(.L_x_1964) ;  /* 0x0000001400388947 */ /* 0x007fea0003800000 */
[----:B------:R-:W0:Y:S01]  /*0340*/  LDCU UR7, c[0x0][0x3ac] ;  /* 0x00007580ff0777ac */ /* 0x000e220008000800 */
[--C-:B------:R-:W-:Y:S01]  /*0350*/  IMAD R16, R2, UR9, R3.reuse ;  /* 0x0000000902107c24 */ /* 0x100fe2000f8e0203 */
[----:B------:R-:W-:Y:S01]  /*0360*/  IADD3 R10, PT, PT, -R10, RZ, RZ ;  /* 0x000000ff0a0a7210 */ /* 0x000fe20007ffe1ff */
[----:B------:R-:W-:Y:S01]  /*0370*/  IMAD.MOV.U32 R14, RZ, RZ, RZ ;  /* 0x000000ffff0e7224 */ /* 0x000fe200078e00ff */
[----:B------:R-:W-:Y:S01]  /*0380*/  ULEA UR4, UR8, UR9, 0x1 ;  /* 0x0000000908047291 */ /* 0x000fe2000f8e08ff */
[----:B------:R-:W-:Y:S01]  /*0390*/  CS2R R42, SRZ ;  /* 0x00000000002a7805 */ /* 0x000fe2000001ff00 */
[----:B------:R-:W-:Y:S02]  /*03a0*/  UIMAD UR5, UR8, 0x3, UR9 ;  /* 0x00000003080578a4 */ /* 0x000fe4000f8e0209 */
[----:B------:R-:W-:Y:S02]  /*03b0*/  UIADD3 UR6, UPT, UPT, UR8, UR9, URZ ;  /* 0x0000000908067290 */ /* 0x000fe4000fffe0ff */
[C-C-:B------:R-:W-:Y:S01]  /*03c0*/  IMAD R8, R2.reuse, UR4, R3.reuse ;  /* 0x0000000402087c24 */ /* 0x140fe2000f8e0203 */
[----:B------:R-:W1:Y:S01]  /*03d0*/  LDCU UR15, c[0x0][0x3ac] ;  /* 0x00007580ff0f77ac */ /* 0x000e620008000800 */
[----:B------:R-:W-:-:S02]  /*03e0*/  IMAD R0, R2, UR5, R3 ;  /* 0x0000000502007c24 */ /* 0x000fc4000f8e0203 */
[----:B------:R-:W-:Y:S01]  /*03f0*/  IMAD R6, R2, UR6, R3 ;  /* 0x0000000602067c24 */ /* 0x000fe2000f8e0203 */
[----:B------:R-:W2:Y:S01]  /*0400*/  LDCU UR14, c[0x0][0x3a8] ;  /* 0x00007500ff0e77ac */ /* 0x000ea20008000800 */
[--C-:B0-----:R-:W-:Y:S01]  /*0410*/  IMAD R17, R16, UR7, R5.reuse ;  /* 0x0000000710117c24 */ /* 0x101fe2000f8e0205 */
[----:B------:R-:W0:Y:S01]  /*0420*/  LDCU.64 UR12, c[0x0][0x3a8] ;  /* 0x00007500ff0c77ac */ /* 0x000e220008000a00 */
[--C-:B------:R-:W-:Y:S02]  /*0430*/  IMAD R8, R8, UR7, R5.reuse ;  /* 0x0000000708087c24 */ /* 0x100fe4000f8e0205 */
[--C-:B------:R-:W-:Y:S02]  /*0440*/  IMAD R7, R0, UR7, R5.reuse ;  /* 0x0000000700077c24 */ /* 0x100fe4000f8e0205 */
[----:B------:R-:W-:-:S07]  /*0450*/  IMAD R6, R6, UR7, R5 ;  /* 0x0000000706067c24 */ /* 0x000fce000f8e0205 */
.L_x_1981:
[----:B0-----:R-:W-:Y:S01]  /*0460*/  ISETP.GE.AND P0, PT, R5, UR13, PT ;  /* 0x0000000d05007c0c */ /* 0x001fe2000bf06270 */
[----:B------:R-:W-:Y:S01]  /*0470*/  BSSY.RECONVERGENT B1, `(.L_x_1965) ;  /* 0x0000032000017945 */ /* 0x000fe20003800200 */
[----:B------:R-:W-:Y:S02]  /*0480*/  CS2R R48, SRZ ;  /* 0x0000000000307805 */ /* 0x000fe4000001ff00 */
[----:B------:R-:W-:Y:S02]  /*0490*/  CS2R R46, SRZ ;  /* 0x00000000002e7805 */ /* 0x000fe4000001ff00 */
[----:B------:R-:W-:Y:S02]  /*04a0*/  ISETP.GE.OR P1, PT, R16, UR12, P0 ;  /* 0x0000000c10007c0c */ /* 0x000fe40008726670 */
[----:B------:R-:W-:-:S11]  /*04b0*/  CS2R R44, SRZ ;  /* 0x00000000002c7805 */ /* 0x000fd6000001ff00 */
[----:B------:R-:W-:Y:S05]  /*04c0*/  @P1 BRA `(.L_x_1966) ;  /* 0x0000000000b01947 */ /* 0x000fea0003800000 */
[----:B------:R-:W0:Y:S02]  /*04d0*/  LDC.64 R48, c[0x0][0x380] ;  /* 0x0000e000ff307b82 */ /* 0x000e240000000a00 */
[----:B0-----:R-:W-:-:S06]  /*04e0*/  IMAD.WIDE R48, R17, 0x8, R48 ;  /* 0x0000000811307825 */ /* 0x001fcc00078e0230 */
[----:B------:R-:W5:Y:S01]  /*04f0*/  LDG.E.64.CONSTANT R48, desc[UR10][R48.64] ;  /* 0x0000000a30307981 */ /* 0x000f62000c1e9b00 */
[----:B------:R-:W-:Y:S01]  /*0500*/  VIADD R11, R11, 0x1 ;  /* 0x000000010b0b7836 */ /* 0x000fe20000000000 */
[----:B------:R-:W-:Y:S03]  /*0510*/  BSSY.RECONVERGENT B2, `(.L_x_1967) ;  /* 0x0000025000027945 */ /* 0x000fe60003800200 */
[----:B------:R-:W0:Y:S02]  /*0520*/  I2F.F64 R20, R11 ;  /* 0x0000000b00147312 */ /* 0x000e240000201c00 */
        /* <DEDUP_REMOVED lines=26> */
[----:B0-----:R0:W3:Y:S02]  /*06d0*/  DFMA R46, R24, R26, R24 ;  /* 0x0000001a182e722b */ /* 0x0010e40000000018 */
[----:B0--3--:R-:W-:Y:S05]  /*06e0*/  @P1 BRA `(.L_x_1968) ;  /* 0x00000000001c1947 */ /* 0x009fea0003800000 */
[----:B------:R-:W-:Y:S01]  /*06f0*/  LOP3.LUT R26, R21, 0x7fffffff, RZ, 0xc0, !PT ;  /* 0x7fffffff151a7812 */ /* 0x000fe200078ec0ff */
[----:B------:R-:W-:Y:S01]  /*0700*/  IMAD.MOV.U32 R22, RZ, RZ, R20 ;  /* 0x000000ffff167224 */ /* 0x000fe200078e0014 */
[----:B------:R-:W-:-:S03]  /*0710*/  MOV R0, 0x740 ;  /* 0x0000074000007802 */ /* 0x000fc60000000f00 */
[----:B------:R-:W-:-:S07]  /*0720*/  VIADD R26, R26, 0xfff00000 ;  /* 0xfff000001a1a7836 */ /* 0x000fce0000000000 */
[----:B-12--5:R-:W-:Y:S05]  /*0730*/  CALL.REL.NOINC `($__internal_46_$__cuda_sm20_dblrcp_rn_slowpath_v3) ;  /* 0x000000ec00947944 */ /* 0x026fea0003c00000 */
[----:B------:R-:W-:Y:S01]  /*0740*/  MOV R46, R21 ;  /* 0x00000015002e7202 */ /* 0x000fe20000000f00 */
[----:B------:R-:W-:-:S07]  /*0750*/  IMAD.MOV.U32 R47, RZ, RZ, R24 ;  /* 0x000000ffff2f7224 */ /* 0x000fce00078e0018 */
.L_x_1968:
[----:B-12---:R-:W-:Y:S05]  /*0760*/  BSYNC.RECONVERGENT B2 ;  /* 0x0000000000027941 */ /* 0x006fea0003800200 */
.L_x_1967:
[----:B------:R-:W-:Y:S02]  /*0770*/  IMAD.MOV.U32 R44, RZ, RZ, 0x0 ;  /* 0x00000000ff2c7424 */ /* 0x000fe400078e00ff */
[----:B------:R-:W-:-:S07]  /*0780*/  IMAD.MOV.U32 R45, RZ, RZ, 0x3ff00000 ;  /* 0x3ff00000ff2d7424 */ /* 0x000fce00078e00ff */
.L_x_1966:
[----:B-12---:R-:W-:Y:S05]  /*0790*/  BSYNC.RECONVERGENT B1 ;  /* 0x0000000000017941 */ /* 0x006fea0003800200 */
.L_x_1965:
[----:B------:R-:W-:Y:S01]  /*07a0*/  IMAD.IADD R16, R15, 0x1, R16 ;  /* 0x000000010f107824 */ /* 0x000fe200078e0210 */
[----:B------:R-:W-:Y:S01]  /*07b0*/  BSSY.RECONVERGENT B1, `(.L_x_1969) ;  /* 0x0000032000017945 */ /* 0x000fe20003800200 */
[----:B------:R-:W-:Y:S02]  /*07c0*/  CS2R R54, SRZ ;  /* 0x0000000000367805 */ /* 0x000fe4000001ff00 */
[----:B------:R-:W-:Y:S02]  /*07d0*/  CS2R R52, SRZ ;  /* 0x0000000000347805 */ /* 0x000fe4000001ff00 */
[----:B------:R-:W-:Y:S02]  /*07e0*/  CS2R R50, SRZ ;  /* 0x0000000000327805 */ /* 0x000fe4000001ff00 */
[----:B------:R-:W-:-:S13]  /*07f0*/  ISETP.GE.OR P1, PT, R16, UR14, P0 ;  /* 0x0000000e10007c0c */ /* 0x000fda0008726670 */
[----:B------:R-:W-:Y:S05]  /*0800*/  @P1 BRA `(.L_x_1970) ;  /* 0x0000000000b01947 */ /* 0x000fea0003800000 */
[----:B------:R-:W0:Y:S02]  /*0810*/  LDC.64 R54, c[0x0][0x380] ;  /* 0x0000e000ff367b82 */ /* 0x000e240000000a00 */
[----:B0-----:R-:W-:-:S06]  /*0820*/  IMAD.WIDE R54, R6, 0x8, R54 ;  /* 0x0000000806367825 */ /* 0x001fcc00078e0236 */
[----:B------:R-:W5:Y:S01]  /*0830*/  LDG.E.64.CONSTANT R54, desc[UR10][R54.64] ;  /* 0x0000000a36367981 */ /* 0x000f62000c1e9b00 */
[----:B------:R-:W-:Y:S01]  /*0840*/  VIADD R12, R12, 0x1 ;  /* 0x000000010c0c7836 */ /* 0x000fe20000000000 */
[----:B------:R-:W-:Y:S03]  /*0850*/  BSSY.RECONVERGENT B2, `(.L_x_1971) ;  /* 0x0000025000027945 */ /* 0x000fe60003800200 */
[----:B------:R-:W0:Y:S02]  /*0860*/  I2F.F64 R20, R12 ;  /* 0x0000000c00147312 */ /* 0x000e240000201c00 */
        /* <DEDUP_REMOVED lines=30> */
[----:B------:R-:W-:-:S03]  /*0a50*/  MOV R0, 0xa80 ;  /* 0x00000a8000007802 */ /* 0x000fc60000000f00 */
[----:B------:R-:W-:-:S07]  /*0a60*/  VIADD R26, R26, 0xfff00000 ;  /* 0xfff000001a1a7836 */ /* 0x000fce0000000000 */
[----:B-----5:R-:W-:Y:S05]  /*0a70*/  CALL.REL.NOINC `($__internal_46_$__cuda_sm20_dblrcp_rn_slowpath_v3) ;  /* 0x000000e800c47944 */ /* 0x020fea0003c00000 */
[----:B------:R-:W-:Y:S02]  /*0a80*/  IMAD.MOV.U32 R52, RZ, RZ, R21 ;  /* 0x000000ffff347224 */ /* 0x000fe400078e0015 */
[----:B------:R-:W-:-:S07]  /*0a90*/  IMAD.MOV.U32 R53, RZ, RZ, R24 ;  /* 0x000000ffff357224 */ /* 0x000fce00078e0018 */
.L_x_1972:
[----:B------:R-:W-:Y:S05]  /*0aa0*/  BSYNC.RECONVERGENT B2 ;  /* 0x0000000000027941 */ /* 0x000fea0003800200 */
.L_x_1971:
[----:B------:R-:W-:Y:S01]  /*0ab0*/  IMAD.MOV.U32 R50, RZ, RZ, 0x0 ;  /* 0x00000000ff327424 */ /* 0x000fe200078e00ff */
[----:B------:R-:W-:-:S07]  /*0ac0*/  MOV R51, 0x3ff00000 ;  /* 0x3ff0000000337802 */ /* 0x000fce0000000f00 */
.L_x_1970:
[----:B------:R-:W-:Y:S05]  /*0ad0*/  BSYNC.RECONVERGENT B1 ;  /* 0x0000000000017941 */ /* 0x000fea0003800200 */
.L_x_1969:
[C---:B------:R-:W-:Y:S01]  /*0ae0*/  IMAD.IADD R16, R15.reuse, 0x1, R16 ;  /* 0x000000010f107824 */ /* 0x040fe200078e0210 */
[----:B------:R-:W-:Y:S01]  /*0af0*/  BSSY.RECONVERGENT B1, `(.L_x_1973) ;  /* 0x0000035000017945 */ /* 0x000fe20003800200 */
[----:B------:R-:W-:Y:S01]  /*0b00*/  IMAD R17, R15, UR13, R17 ;  /* 0x0000000d0f117c24 */ /* 0x000fe2000f8e0211 */
[----:B------:R-:W-:Y:S02]  /*0b10*/  CS2R R60, SRZ ;  /* 0x00000000003c7805 */ /* 0x000fe4000001ff00 */
[----:B------:R-:W-:Y:S02]  /*0b20*/  CS2R R58, SRZ ;  /* 0x00000000003a7805 */ /* 0x000fe4000001ff00 */
[----:B------:R-:W-:Y:S02]  /*0b30*/  ISETP.GE.OR P1, PT, R16, UR12, P0 ;  /* 0x0000000c10007c0c */ /* 0x000fe40008726670 */
[----:B------:R-:W-:-:S11]  /*0b40*/  CS2R R56, SRZ ;  /* 0x0000000000387805 */ /* 0x000fd6000001ff00 */
[----:B------:R-:W-:Y:S05]  /*0b50*/  @P1 BRA `(.L_x_1974) ;  /* 0x0000000000b81947 */ /* 0x000fea0003800000 */
[----:B------:R-:W0:Y:S01]  /*0b60*/  LDC.64 R20, c[0x0][0x380] ;  /* 0x0000e000ff147b82 */ /* 0x000e220000000a00 */
[----:B------:R-:W-:Y:S02]  /*0b70*/  VIADD R13, R13, 0x1 ;  /* 0x000000010d0d7836 */ /* 0x000fe40000000000 */
[----:B0-----:R-:W-:-:S05]  /*0b80*/  IMAD.WIDE R20, R8, 0x8, R20 ;  /* 0x0000000808147825 */ /* 0x001fca00078e0214 */
[----:B------:R0:W5:Y:S01]  /*0b90*/  LDG.E.64.CONSTANT R60, desc[UR10][R20.64] ;  /* 0x0000000a143c7981 */ /* 0x000162000c1e9b00 */
[----:B------:R-:W-:Y:S01]  /*0ba0*/  BSSY.RECONVERGENT B2, `(.L_x_1975) ;  /* 0x0000025000027945 */ /* 0x000fe20003800200 */
[----:B0-----:R-:W0:Y:S02]  /*0bb0*/  I2F.F64 R20, R13 ;  /* 0x0000000d00147312 */ /* 0x001e240000201c00 */
        /* <DEDUP_REMOVED lines=33> */
[----:B------:R-:W-:Y:S01]  /*0dd0*/  MOV R25, R24 ;  /* 0x0000001800197202 */ /* 0x000fe20000000f00 */
[----:B------:R-:W-:-:S07]  /*0de0*/  IMAD.MOV.U32 R24, RZ, RZ, R21 ;  /* 0x000000ffff187224 */ /* 0x000fce00078e0015 */
.L_x_1976:
[----:B------:R-:W-:Y:S05]  /*0df0*/  BSYNC.RECONVERGENT B2 ;  /* 0x0000000000027941 */ /* 0x000fea0003800200 */
.L_x_1975:
[----:B------:R-:W-:Y:S02]  /*0e00*/  IMAD.MOV.U32 R58, RZ, RZ, R24 ;  /* 0x000000ffff3a7224 */ /* 0x000fe400078e0018 */
[----:B------:R-:W-:Y:S02]  /*0e10*/  IMAD.MOV.U32 R59, RZ, RZ, R25 ;  /* 0x000000ffff3b7224 */ /* 0x000fe400078e0019 */
[----:B------:R-:W-:Y:S02]  /*0e20*/  IMAD.MOV.U32 R56, RZ, RZ, 0x0 ;  /* 0x00000000ff387424 */ /* 0x000fe400078e00ff */
[----:B------:R-:W-:-:S07]  /*0e30*/  IMAD.MOV.U32 R57, RZ, RZ, 0x3ff00000 ;  /* 0x3ff00000ff397424 */ /* 0x000fce00078e00ff */
.L_x_1974:
[----:B------:R-:W-:Y:S05]  /*0e40*/  BSYNC.RECONVERGENT B1 ;  /* 0x0000000000017941 */ /* 0x000fea0003800200 */
.L_x_1973:
[C---:B------:R-:W-:Y:S01]  /*0e50*/  IADD3 R16, PT, PT, R15.reuse, R16, RZ ;  /* 0x000000100f107210 */ /* 0x040fe20007ffe0ff */
[----:B------:R-:W-:Y:S01]  /*0e60*/  BSSY.RECONVERGENT B1, `(.L_x_1977) ;  /* 0x0000033000017945 */ /* 0x000fe20003800200 */
[----:B------:R-:W-:Y:S01]  /*0e70*/  IMAD R17, R15, UR13, R17 ;  /* 0x0000000d0f117c24 */ /* 0x000fe2000f8e0211 */
[----:B------:R-:W-:Y:S02]  /*0e80*/  CS2R R62, SRZ ;  /* 0x00000000003e7805 */ /* 0x000fe4000001ff00 */
[----:B------:R-:W-:Y:S02]  /*0e90*/  ISETP.GE.OR P0, PT, R16, UR12, P0 ;  /* 0x0000000c10007c0c */ /* 0x000fe40008706670 */
[----:B------:R-:W-:Y:S02]  /*0ea0*/  CS2R R24, SRZ ;  /* 0x0000000000187805 */ /* 0x000fe4000001ff00 */
[----:B------:R-:W-:-:S09]  /*0eb0*/  CS2R R20, SRZ ;  /* 0x0000000000147805 */ /* 0x000fd2000001ff00 */
[----:B------:R-:W-:Y:S05]  /*0ec0*/  @P0 BRA `(.L_x_1978) ;  /* 0x0000000000b00947 */ /* 0x000fea0003800000 */
[----:B------:R-:W0:Y:S01]  /*0ed0*/  LDC.64 R26, c[0x0][0x380] ;  /* 0x0000e000ff1a7b82 */ /* 0x000e220000000a00 */
[----:B------:R-:W-:-:S04]  /*0ee0*/  VIADD R14, R14, 0x1 ;  /* 0x000000010e0e7836 */ /* 0x000fc80000000000 */
[----:B------:R-:W1:Y:S02]  /*0ef0*/  I2F.F64 R20, R14 ;  /* 0x0000000e00147312 */ /* 0x000e640000201c00 */
[----:B-1----:R-:W-:Y:S02]  /*0f00*/  VIADD R24, R21, 0x300402 ;  /* 0x0030040215187836 */ /* 0x002fe40000000000 */
[----:B0-----:R-:W-:-:S05]  /*0f10*/  IMAD.WIDE R26, R7, 0x8, R26 ;  /* 0x00000008071a7825 */ /* 0x001fca00078e021a */
[----:B------:R0:W5:Y:S01]  /*0f20*/  LDG.E.64.CONSTANT R62, desc[UR10][R26.64] ;  /* 0x0000000a1a3e7981 */ /* 0x000162000c1e9b00 */
[----:B------:R-:W-:Y:S01]  /*0f30*/  FSETP.GEU.AND P0, PT, |R24|, 5.8789094863358348022e-39, PT ;  /* 0x004004021800780b */ /* 0x000fe20003f0e200 */
[----:B------:R-:W-:Y:S01]  /*0f40*/  BSSY.RECONVERGENT B2, `(.L_x_1979) ;  /* 0x0000022000027945 */ /* 0x000fe20003800200 */
[----:B------:R-:W1:-:S15]  /*0f50*/  MUFU.RCP64H R25, R21 ;  /* 0x0000001500197308 */ /* 0x000e5e0000001800 */
[----:B------:R-:W-:-:S15]  /*0f60*/  NOP ;  /* 0x0000000000007918 */ /* 0x000fde0000000000 */
[----:B------:R-:W-:-:S15]  /*0f70*/  NOP ;  /* 0x0000000000007918 */ /* 0x000fde0000000000 */
[----:B------:R-:W-:-:S07]  /*0f80*/  NOP ;  /* 0x0000000000007918 */ /* 0x000fce0000000000 */
        /* <DEDUP_REMOVED lines=22> */
[----:B------:R-:W-:Y:S01]  /*10f0*/  LOP3.LUT R26, R21, 0x7fffffff, RZ, 0xc0, !PT ;  /* 0x7fffffff151a7812 */ /* 0x000fe200078ec0ff */
[----:B------:R-:W-:Y:S01]  /*1100*/  IMAD.MOV.U32 R22, RZ, RZ, R20 ;  /* 0x000000ffff167224 */ /* 0x000fe200078e0014 */
[----:B------:R-:W-:-:S03]  /*1110*/  MOV R0, 0x1140 ;  /* 0x0000114000007802 */ /* 0x000fc60000000f00 */
[----:B------:R-:W-:-:S07]  /*1120*/  VIADD R26, R26, 0xfff00000 ;  /* 0xfff000001a1a7836 */ /* 0x000fce0000000000 */
[----:B-----5:R-:W-:Y:S05]  /*1130*/  CALL.REL.NOINC `($__internal_46_$__cuda_sm20_dblrcp_rn_slowpath_v3) ;  /* 0x000000e400147944 */ /* 0x020fea0003c00000 */
[----:B------:R-:W-:Y:S01]  /*1140*/  IMAD.MOV.U32 R25, RZ, RZ, R24 ;  /* 0x000000ffff197224 */ /* 0x000fe200078e0018 */
[----:B------:R-:W-:-:S07]  /*1150*/  MOV R24, R21 ;  /* 0x0000001500187202 */ /* 0x000fce0000000f00 */
.L_x_1980:
[----:B------:R-:W-:Y:S05]  /*1160*/  BSYNC.RECONVERGENT B2 ;  /* 0x0000000000027941 */ /* 0x000fea0003800200 */
.L_x_1979:
[----:B------:R-:W-:Y:S02]  /*1170*/  IMAD.MOV.U32 R20, RZ, RZ, 0x0 ;  /* 0x00000000ff147424 */ /* 0x000fe400078e00ff */
[----:B------:R-:W-:-:S07]  /*1180*/  IMAD.MOV.U32 R21, RZ, RZ, 0x3ff00000 ;  /* 0x3ff00000ff157424 */ /* 0x000fce00078e00ff */
.L_x_1978:
[----:B------:R-:W-:Y:S05]  /*1190*/  BSYNC.RECONVERGENT B1 ;  /* 0x0000000000017941 */ /* 0x000fea0003800200 */
.L_x_1977:
[----:B------:R-:W-:Y:S01]  /*11a0*/  VIADD R10, R10, 0x1 ;  /* 0x000000010a0a7836 */ /* 0x000fe20000000000 */
[----:B-----5:R-:W0:Y:S01]  /*11b0*/  DADD R22, R48, -R40 ;  /* 0x0000000030167229 */ /* 0x020e220000000828 */
[C---:B------:R-:W-:Y:S02]  /*11c0*/  IMAD R0, R15.reuse, UR15, RZ ;  /* 0x0000000f0f007c24 */ /* 0x040fe4000f8e02ff */
[----:B------:R-:W-:Y:S01]  /*11d0*/  IMAD.IADD R16, R15, 0x1, R16 ;  /* 0x000000010f107824 */ /* 0x000fe200078e0210 */
[----:B------:R-:W-:Y:S01]  /*11e0*/  ISETP.NE.AND P0, PT, R10, 0x1, PT ;  /* 0x000000010a00780c */ /* 0x000fe20003f05270 */
[C---:B------:R-:W-:Y:S01]  /*11f0*/  IMAD R8, R0.reuse, 0x4, R8 ;  /* 0x0000000400087824 */ /* 0x040fe200078e0208 */
[C---:B------:R-:W-:Y:S01]  /*1200*/  IADD3 R17, PT, PT, R0.reuse, R17, R0 ;  /* 0x0000001100117210 */ /* 0x040fe20007ffe000 */
[C---:B------:R-:W-:Y:S01]  /*1210*/  IMAD R7, R0.reuse, 0x4, R7 ;  /* 0x0000000400077824 */ /* 0x040fe200078e0207 */
[----:B------:R-:W-:-:S15]  /*1220*/  LEA R6, R0, R6, 0x2 ;  /* 0x0000000600067211 */ /* 0x000fde00078e10ff */
[----:B------:R-:W-:-:S15]  /*1230*/  NOP ;  /* 0x0000000000007918 */ /* 0x000fde0000000000 */
[----:B------:R-:W-:-:S15]  /*1240*/  NOP ;  /* 0x0000000000007918 */ /* 0x000fde0000000000 */
[----:B------:R-:W-:-:S11]  /*1250*/  NOP ;  /* 0x0000000000007918 */ /* 0x000fd60000000000 */
[----:B0-----:R-:W0:-:S15]  /*1260*/  DFMA R40, R22, R46, R40 ;  /* 0x0000002e1628722b */ /* 0x001e1e0000000028 */
[----:B------:R-:W-:-:S15]  /*1270*/  NOP ;  /* 0x0000000000007918 */ /* 0x000fde0000000000 */
[----:B------:R-:W-:-:S15]  /*1280*/  NOP ;  /* 0x0000000000007918 */ /* 0x000fde0000000000 */
[----:B------:R-:W-:-:S15]  /*1290*/  NOP ;  /* 0x0000000000007918 */ /* 0x000fde0000000000 */
[----:B------:R-:W-:-:S04]  /*12a0*/  NOP ;  /* 0x0000000000007918 */ /* 0x000fc80000000000 */
[----:B0-----:R-:W0:-:S15]  /*12b0*/  DADD R26, -R40, R48 ;  /* 0x00000000281a7229 */ /* 0x001e1e0000000130 */
        /* <DEDUP_REMOVED lines=19> */
[----:B------:R-:W2:-:S15]  /*13f0*/  DADD R46, R62, -R30 ;  /* 0x000000003e2e7229 */ /* 0x000e9e000000081e */
        /* <DEDUP_REMOVED lines=24> */
[----:B-1----:R-:W1:-:S15]  /*1580*/  DADD R60, -R32, R60 ;  /* 0x00000000203c7229 */ /* 0x002e5e000000013c */
[----:B------:R-:W-:-:S15]  /*1590*/  NOP ;  /* 0x0000000000007918 */ /* 0x000fde0000000000 */
[----:B------:R-:W-:-:S15]  /*15a0*/  NOP ;  /* 0x0000000000007918 */ /* 0x000fde0000000000 */
[----:B------:R-:W-:-:S15]  /*15b0*/  NOP ;  /* 0x0000000000007918 */ /* 0x000fde0000000000 */
[----:B------:R-:W-:-:S04]  /*15c0*/  NOP ;  /* 0x0000000000007918 */ /* 0x000fc80000000000 */
[----:B--2---:R-:W2:-:S15]  /*15d0*/  DADD R62, -R30, R62 ;  /* 0x000000001e3e7229 */ /* 0x004e9e000000013e */
        /* <DEDUP_REMOVED lines=19> */
[----:B------:R3:W4:-:S15]  /*1710*/  DFMA R36, R26, R44, R36 ;  /* 0x0000002c1a24722b */ /* 0x00071e0000000024 */
[----:B------:R-:W-:-:S15]  /*1720*/  NOP ;  /* 0x0000000000007918 */ /* 0x000fde0000000000 */
[----:B------:R-:W-:-:S15]  /*1730*/  NOP ;  /* 0x0000000000007918 */ /* 0x000fde0000000000 */
[----:B------:R-:W-:-:S15]  /*1740*/  NOP ;  /* 0x0000000000007918 */ /* 0x000fde0000000000 */
[----:B------:R-:W-:-:S04]  /*1750*/  NOP ;  /* 0x0000000000007918 */ /* 0x000fc80000000000 */
[----:B0-----:R3:W0:-:S15]  /*1760*/  DFMA R38, R54, R50, R38 ;  /* 0x000000323626722b */ /* 0x00161e0000000026 */
        /* <DEDUP_REMOVED lines=9> */
[----:B--2---:R3:W2:Y:S02]  /*1800*/  DFMA R18, R46, R20, R18 ;  /* 0x000000142e12722b */ /* 0x0046a40000000012 */
[----:B01234-:R-:W-:Y:S05]  /*1810*/  @P0 BRA `(.L_x_1981) ;  /* 0xffffffec00100947 */ /* 0x01ffea000383ffff */
.L_x_1964:
[----:B------:R-:W-:Y:S01]  /*1820*/  IMAD.IADD R6, R11, 0x1, R12 ;  /* 0x000000010b067824 */ /* 0x000fe200078e020c */
[----:B------:R-:W-:Y:S04]  /*1830*/  BSSY.RECONVERGENT B1, `(.L_x_1982) ;  /* 0x0000027000017945 */ /* 0x000fe80003800200 */
[----:B------:R-:W-:-:S06]  /*1840*/  VIMNMX R24, PT, PT, R6, 0x1, !PT ;  /* 0x0000000106187848 */ /* 0x000fcc0007fe0100 */
[----:B------:R-:W0:Y:S02]  /*1850*/  I2F.F64.U32 R24, R24 ;  /* 0x0000001800187312 */ /* 0x000e240000201800 */
        /* <DEDUP_REMOVED lines=33> */
[----:B------:R-:W-:Y:S05]  /*1a70*/  CALL.REL.NOINC `($__internal_46_$__cuda_sm20_dblrcp_rn_slowpath_v3) ;  /* 0x000000d800c47944 */ /* 0x000fea0003c00000 */
[----:B------:R-:W-:Y:S02]  /*1a80*/  IMAD.MOV.U32 R20, RZ, RZ, R21 ;  /* 0x000000ffff147224 */ /* 0x000fe400078e0015 */
[----:B------:R-:W-:-:S07]  /*1a90*/  IMAD.MOV.U32 R21, RZ, RZ, R24 ;  /* 0x000000ffff157224 */ /* 0x000fce00078e0018 */
.L_x_1983:
[----:B------:R-:W-:Y:S05]  /*1aa0*/  BSYNC.RECONVERGENT B1 ;  /* 0x0000000000017941 */ /* 0x000fea0003800200 */
.L_x_1982:
[----:B------:R-:W-:Y:S01]  /*1ab0*/  IMAD.IADD R7, R6, 0x1, R13 ;  /* 0x0000000106077824 */ /* 0x000fe200078e020d */
[----:B------:R-:W0:-:S15]  /*1ac0*/  DADD R16, R40, -R42 ;  /* 0x0000000028107229 */ /* 0x000e1e000000082a */
[----:B------:R-:W-:-:S15]  /*1ad0*/  NOP ;  /* 0x0000000000007918 */ /* 0x000fde0000000000 */
[----:B------:R-:W-:-:S15]  /*1ae0*/  NOP ;  /* 0x0000000000007918 */ /* 0x000fde0000000000 */
[----:B------:R-:W-:-:S15]  /*1af0*/  NOP ;  /* 0x0000000000007918 */ /* 0x000fde0000000000 */
[----:B------:R-:W-:-:S04]  /*1b00*/  NOP ;  /* 0x0000000000007918 */ /* 0x000fc80000000000 */
[----:B------:R-:W1:Y:S01]  /*1b10*/  I2F.F64 R10, R11 ;  /* 0x0000000b000a7312 */ /* 0x000e620000201c00 */
[----:B------:R-:W-:Y:S01]  /*1b20*/  BSSY.RECONVERGENT B1, `(.L_x_1984) ;  /* 0x0000058000017945 */ /* 0x000fe20003800200 */
[----:B------:R-:W-:-:S15]  /*1b30*/  VIMNMX R24, PT, PT, R7, 0x1, !PT ;  /* 0x0000000107187848 */ /* 0x000fde0007fe0100 */
[----:B------:R-:W-:-:S15]  /*1b40*/  NOP ;  /* 0x0000000000007918 */ /* 0x000fde0000000000 */
[----:B------:R-:W-:-:S15]  /*1b50*/  NOP ;  /* 0x0000000000007918 */ /* 0x000fde0000000000 */
[----:B------:R-:W-:-:S15]  /*1b60*/  NOP ;  /* 0x0000000000007918 */ /* 0x000fde0000000000 */
[----:B------:R-:W-:-:S02]  /*1b70*/  NOP ;  /* 0x0000000000007918 */ /* 0x000fc40000000000 */
[----:B0-----:R0:W-:-:S15]  /*1b80*/  DMUL R22, R16, R16 ;  /* 0x0000001010167228 */ /* 0x0011de0000000000 */
[----:B------:R-:W-:-:S15]  /*1b90*/  NOP ;  /* 0x0000000000007918 */ /* 0x000fde0000000000 */
[----:B------:R-:W-:-:S15]  /*1ba0*/  NOP ;  /* 0x0000000000007918 */ /* 0x000fde0000000000 */
[----:B------:R-:W-:-:S15]  /*1bb0*/  NOP ;  /* 0x0000000000007918 */ /* 0x000fde0000000000 */
[----:B------:R-:W-:-:S04]  /*1bc0*/  NOP ;  /* 0x0000000000007918 */ /* 0x000fc80000000000 */
[----:B------:R-:W-:-:S15]  /*1bd0*/  I2F.F64.U32 R24, R24 ;  /* 0x0000001800187312 */ /* 0x000fde0000201800 */
        /* <DEDUP_REMOVED lines=9> */
[----:B0-----:R-:W1:-:S15]  /*1c70*/  I2F.F64 R16, R12 ;  /* 0x0000000c00107312 */ /* 0x001e5e0000201c00 */
[----:B------:R-:W-:-:S15]  /*1c80*/  NOP ;  /* 0x0000000000007918 */ /* 0x000fde0000000000 */
[----:B------:R-:W-:-:S15]  /*1c90*/  NOP ;  /* 0x0000000000007918 */ /* 0x000fde0000000000 */
[----:B------:R-:W-:-:S15]  /*1ca0*/  NOP ;  /* 0x0000000000007918 */ /* 0x000fde0000000000 */
[----:B------:R-:W-:-:S04]  /*1cb0*/  NOP ;  /* 0x0000000000007918 */ /* 0x000fc80000000000 */
[----:B-1----:R-:W-:-:S15]  /*1cc0*/  DFMA R40, R16, R42, R40 ;  /* 0x0000002a1028722b */ /* 0x002fde0000000028 */
[----:B------:R-:W-:-:S15]  /*1cd0*/  NOP ;  /* 0x0000000000007918 */ /* 0x000fde0000000000 */
[----:B------:R-:W-:-:S15]  /*1ce0*/  NOP ;  /* 0x0000000000007918 */ /* 0x000fde0000000000 */
[----:B------:R-:W-:-:S15]  /*1cf0*/  NOP ;  /* 0x0000000000007918 */ /* 0x000fde0000000000 */
[----:B------:R-:W-:-:S04]  /*1d00*/  NOP ;  /* 0x0000000000007918 */ /* 0x000fc80000000000 */
[----:B------:R0:W1:Y:S02]  /*1d10*/  DMUL R22, R16, R22 ;  /* 0x0000001610167228 */ /* 0x0000640000000000 */
[----:B0-----:R-:W0:Y:S01]  /*1d20*/  MUFU.RCP64H R17, R25 ;  /* 0x0000001900117308 */ /* 0x001e220000001800 */
[----:B------:R-:W-:-:S05]  /*1d30*/  VIADD R16, R25, 0x300402 ;  /* 0x0030040219107836 */ /* 0x000fca0000000000 */
[----:B------:R-:W-:-:S15]  /*1d40*/  FSETP.GEU.AND P0, PT, |R16|, 5.8789094863358348022e-39, PT ;  /* 0x004004021000780b */ /* 0x000fde0003f0e200 */
[----:B------:R-:W-:-:S15]  /*1d50*/  NOP ;  /* 0x0000000000007918 */ /* 0x000fde0000000000 */
[----:B------:R-:W-:-:S15]  /*1d60*/  NOP ;  /* 0x0000000000007918 */ /* 0x000fde0000000000 */
[----:B------:R-:W-:-:S11]  /*1d70*/  NOP ;  /* 0x0000000000007918 */ /* 0x000fd60000000000 */
        /* <DEDUP_REMOVED lines=25> */
[----:B------:R-:W-:-:S15]  /*1f10*/  DADD R36, R22, R36 ;  /* 0x0000000016247229 */ /* 0x000fde0000000024 */
        /* <DEDUP_REMOVED lines=21> */
[----:B------:R-:W-:Y:S05]  /*2070*/  CALL.REL.NOINC `($__internal_46_$__cuda_sm20_dblrcp_rn_slowpath_v3) ;  /* 0x000000d400447944 */ /* 0x000fea0003c00000 */
[----:B------:R-:W-:Y:S02]  /*2080*/  IMAD.MOV.U32 R20, RZ, RZ, R21 ;  /* 0x000000ffff147224 */ /* 0x000fe400078e0015 */
[----:B------:R-:W-:-:S07]  /*2090*/  IMAD.MOV.U32 R21, RZ, RZ, R24 ;  /* 0x000000ffff157224 */ /* 0x000fce00078e0018 */
.L_x_1985:
[----:B------:R-:W-:Y:S05]  /*20a0*/  BSYNC.RECONVERGENT B1 ;  /* 0x0000000000017941 */ /* 0x000fea0003800200 */
.L_x_1984:
        /* <DEDUP_REMOVED lines=11> */
[----:B0-----:R0:W2:-:S15]  /*2160*/  DMUL R24, R10, R22 ;  /* 0x000000160a187228 */ /* 0x00109e0000000000 */
[----:B------:R-:W-:-:S15]  /*2170*/  NOP ;  /* 0x0000000000007918 */ /* 0x000fde0000000000 */
[----:B------:R-:W-:-:S15]  /*2180*/  NOP ;  /* 0x0000000000007918 */ /* 0x000fde0000000000 */
[----:B------:R-:W-:-:S15]  /*2190*/  NOP ;  /* 0x0000000000007918 */ /* 0x000fde0000000000 */
[----:B------:R-:W-:-:S04]  /*21a0*/  NOP ;  /* 0x0000000000007918 */ /* 0x000fc80000000000 */
[----:B0-----:R-:W2:-:S15]  /*21b0*/  I2F.F64 R10, R13 ;  /* 0x0000000d000a7312 */ /* 0x001e9e0000201c00 */
        /* <DEDUP_REMOVED lines=14> */
[----:B0-----:R0:W1:Y:S02]  /*22a0*/  DMUL R26, R10, R26 ;  /* 0x0000001a0a1a7228 */ /* 0x0010640000000000 */
[----:B0-----:R-:W-:-:S15]  /*22b0*/  IMAD.IADD R10, R7, 0x1, R14 ;  /* 0x00000001070a7824 */ /* 0x001fde00078e020e */
[----:B------:R-:W-:-:S15]  /*22c0*/  NOP ;  /* 0x0000000000007918 */ /* 0x000fde0000000000 */
[----:B------:R-:W-:-:S15]  /*22d0*/  NOP ;  /* 0x0000000000007918 */ /* 0x000fde0000000000 */
[----:B------:R-:W-:-:S15]  /*22e0*/  NOP ;  /* 0x0000000000007918 */ /* 0x000fde0000000000 */
[----:B------:R-:W-:-:S02]  /*22f0*/  NOP ;  /* 0x0000000000007918 */ /* 0x000fc40000000000 */
[----:B-1----:R-:W0:-:S15]  /*2300*/  DMUL R26, R22, R26 ;  /* 0x0000001a161a7228 */ /* 0x002e1e0000000000 */
        /* <DEDUP_REMOVED lines=10> */
[----:B0-----:R-:W-:-:S15]  /*23b0*/  VIMNMX R26, PT, PT, R10, 0x1, !PT ;  /* 0x000000010a1a7848 */ /* 0x001fde0007fe0100 */
[----:B------:R-:W-:-:S15]  /*23c0*/  NOP ;  /* 0x0000000000007918 */ /* 0x000fde0000000000 */
[----:B------:R-:W-:-:S15]  /*23d0*/  NOP ;  /* 0x0000000000007918 */ /* 0x000fde0000000000 */
[----:B------:R-:W-:-:S15]  /*23e0*/  NOP ;  /* 0x0000000000007918 */ /* 0x000fde0000000000 */
[----:B------:R-:W-:-:S02]  /*23f0*/  NOP ;  /* 0x0000000000007918 */ /* 0x000fc40000000000 */
[----:B------:R-:W0:-:S15]  /*2400*/  I2F.F64.U32 R26, R26 ;  /* 0x0000001a001a7312 */ /* 0x000e1e0000201800 */
[----:B------:R-:W-:-:S15]  /*2410*/  NOP ;  /* 0x0000000000007918 */ /* 0x000fde0000000000 */
[----:B------:R-:W-:-:S15]  /*2420*/  NOP ;  /* 0x0000000000007918 */ /* 0x000fde0000000000 */
[----:B------:R-:W-:-:S15]  /*2430*/  NOP ;  /* 0x0000000000007918 */ /* 0x000fde0000000000 */
[----:B------:R-:W-:-:S04]  /*2440*/  NOP ;  /* 0x0000000000007918 */ /* 0x000fc80000000000 */
[----:B------:R0:W-:Y:S02]  /*2450*/  DMUL R16, R16, R20 ;  /* 0x0000001410107228 */ /* 0x0001e40000000000 */
        /* <DEDUP_REMOVED lines=33> */
[----:B------:R-:W-:Y:S05]  /*2670*/  CALL.REL.NOINC `($__internal_46_$__cuda_sm20_dblrcp_rn_slowpath_v3) ;  /* 0x000000cc00c47944 */ /* 0x000fea0003c00000 */
[----:B------:R-:W-:Y:S02]  /*2680*/  IMAD.MOV.U32 R25, RZ, RZ, R24 ;  /* 0x000000ffff197224 */ /* 0x000fe400078e0018 */
[----:B------:R-:W-:-:S07]  /*2690*/  IMAD.MOV.U32 R24, RZ, RZ, R21 ;  /* 0x000000ffff187224 */ /* 0x000fce00078e0015 */
.L_x_1987:
[----:B------:R-:W-:Y:S05]  /*26a0*/  BSYNC.RECONVERGENT B1 ;  /* 0x0000000000017941 */ /* 0x000fea0003800200 */
.L_x_1986:
[----:B------:R-:W0:Y:S01]  /*26b0*/  S2UR UR6, SR_CgaCtaId ;  /* 0x00000000000679c3 */ /* 0x000e220000008800 */
[----:B------:R-:W-:Y:S01]  /*26c0*/  UMOV UR4, 0x400 ;  /* 0x0000040000047882 */ /* 0x000fe20000000000 */
[----:B------:R-:W-:Y:S01]  /*26d0*/  ISETP.GE.U32.AND P0, PT, R2, 0x2, PT ;  /* 0x000000020200780c */ /* 0x000fe20003f06070 */
[----:B------:R-:W-:Y:S01]  /*26e0*/  UIADD3 UR5, UPT, UPT, UR4, 0x1000, URZ ;  /* 0x0000100004057890 */ /* 0x000fe2000fffe0ff */
[----:B------:R-:W-:Y:S01]  /*26f0*/  IMAD R8, R3, R4, R9 ;  /* 0x0000000403087224 */ /* 0x000fe200078e0209 */
[----:B------:R-:W1:-:S15]  /*2700*/  DADD R20, R16, -R30 ;  /* 0x0000000010147229 */ /* 0x000e5e000000081e */
[----:B------:R-:W-:-:S15]  /*2710*/  NOP ;  /* 0x0000000000007918 */ /* 0x000fde0000000000 */
[----:B------:R-:W-:-:S15]  /*2720*/  NOP ;  /* 0x0000000000007918 */ /* 0x000fde0000000000 */
[----:B------:R-:W-:-:S15]  /*2730*/  NOP ;  /* 0x0000000000007918 */ /* 0x000fde0000000000 */
[----:B------:R-:W-:-:S04]  /*2740*/  NOP ;  /* 0x0000000000007918 */ /* 0x000fc80000000000 */
[----:B------:R-:W2:Y:S01]  /*2750*/  I2F.F64 R14, R14 ;  /* 0x0000000e000e7312 */ /* 0x000ea20000201c00 */
[----:B0-----:R-:W-:Y:S02]  /*2760*/  ULEA UR7, UR6, UR4, 0x18 ;  /* 0x0000000406077291 */ /* 0x001fe4000f8ec0ff */
[----:B------:R-:W-:Y:S02]  /*2770*/  UIADD3 UR4, UPT, UPT, UR4, 0x2000, URZ ;  /* 0x0000200004047890 */ /* 0x000fe4000fffe0ff */
[----:B------:R-:W-:Y:S02]  /*2780*/  ULEA UR5, UR6, UR5, 0x18 ;  /* 0x0000000506057291 */ /* 0x000fe4000f8ec0ff */
[----:B------:R-:W-:-:S15]  /*2790*/  ULEA UR4, UR6, UR4, 0x18 ;  /* 0x0000000406047291 */ /* 0x000fde000f8ec0ff */
[----:B------:R-:W-:-:S15]  /*27a0*/  NOP ;  /* 0x0000000000007918 */ /* 0x000fde0000000000 */
[----:B------:R-:W-:-:S15]  /*27b0*/  NOP ;  /* 0x0000000000007918 */ /* 0x000fde0000000000 */
[----:B------:R-:W-:-:S12]  /*27c0*/  NOP ;  /* 0x0000000000007918 */ /* 0x000fd80000000000 */
[----:B-1----:R-:W2:-:S15]  /*27d0*/  DMUL R20, R20, R20 ;  /* 0x0000001414147228 */ /* 0x002e9e0000000000 */
        /* <DEDUP_REMOVED lines=20> */
[C---:B-1----:R-:W-:Y:S02]  /*2920*/  LEA R6, R8.reuse, UR7, 0x3 ;  /* 0x0000000708067c11 */ /* 0x042fe4000f8e18ff */
[C---:B------:R-:W-:Y:S02]  /*2930*/  LEA R7, R8.reuse, UR5, 0x3 ;  /* 0x0000000508077c11 */ /* 0x040fe4000f8e18ff */
[----:B------:R-:W-:-:S15]  /*2940*/  LEA R8, R8, UR4, 0x2 ;  /* 0x0000000408087c11 */ /* 0x000fde000f8e10ff */
[----:B------:R-:W-:-:S15]  /*2950*/  NOP ;  /* 0x0000000000007918 */ /* 0x000fde0000000000 */
[----:B------:R-:W-:-:S15]  /*2960*/  NOP ;  /* 0x0000000000007918 */ /* 0x000fde0000000000 */
[----:B------:R-:W-:-:S13]  /*2970*/  NOP ;  /* 0x0000000000007918 */ /* 0x000fda0000000000 */
[----:B0-----:R-:W0:-:S15]  /*2980*/  DFMA R16, R14, R30, R16 ;  /* 0x0000001e0e10722b */ /* 0x001e1e0000000010 */
        /* <DEDUP_REMOVED lines=14> */
[----:B-1----:R0:W1:Y:S02]  /*2a70*/  DADD R14, R12, R20 ;  /* 0x000000000c0e7229 */ /* 0x0020640000000014 */
[----:B012---:R-:W-:Y:S05]  /*2a80*/  @!P0 BRA `(.L_x_1988) ;  /* 0x0000004400c88947 */ /* 0x007fea0003800000 */
[----:B------:R-:W-:Y:S01]  /*2a90*/  LOP3.LUT R0, R2, 0x7fe, RZ, 0xc0, !PT ;  /* 0x000007fe02007812 */ /* 0x000fe200078ec0ff */
[----:B------:R-:W-:Y:S01]  /*2aa0*/  BSSY.RECONVERGENT B1, `(.L_x_1989) ;  /* 0x000006e000017945 */ /* 0x000fe20003800200 */
[----:B------:R-:W-:Y:S02]  /*2ab0*/  SHF.R.U32.HI R13, RZ, 0x1, R2 ;  /* 0x00000001ff0d7819 */ /* 0x000fe40000011602 */
[----:B------:R-:W-:-:S03]  /*2ac0*/  ISETP.GE.U32.AND P0, PT, R3, R0, PT ;  /* 0x000000000300720c */ /* 0x000fc60003f06070 */
[----:B------:R-:W-:-:S10]  /*2ad0*/  IMAD.IADD R11, R13, 0x1, R3 ;  /* 0x000000010d0b7824 */ /* 0x000fd400078e0203 */
[----:B------:R0:W-:Y:S04]  /*2ae0*/  @!P0 STS.64 [R6], R16 ;  /* 0x0000001006008388 */ /* 0x0001e80000000a00 */
[----:B------:R0:W-:Y:S04]  /*2af0*/  @!P0 STS.64 [R7], R14 ;  /* 0x0000000e07008388 */ /* 0x0001e80000000a00 */
[----:B------:R0:W-:Y:S01]  /*2b00*/  @!P0 STS [R8], R10 ;  /* 0x0000000a08008388 */ /* 0x0001e20000000800 */
[----:B------:R-:W-:Y:S01]  /*2b10*/  BAR.SYNC.DEFER_BLOCKING 0x0 ;  /* 0x0000000000007b1d */ /* 0x000fe20000010000 */
[----:B------:R-:W-:-:S04]  /*2b20*/  ISETP.GE.U32.AND P0, PT, R11, R2, PT ;  /* 0x000000020b00720c */ /* 0x000fc80003f06070 */
[----:B------:R-:W-:-:S13]  /*2b30*/  ISETP.GE.U32.OR P0, PT, R3, R13, P0 ;  /* 0x0000000d0300720c */ /* 0x000fda0000706470 */
[----:B0-----:R-:W-:Y:S05]  /*2b40*/  @P0 BRA `(.L_x_1990) ;  /* 0x00000004008c0947 */ /* 0x001fea0003800000 */
[----:B------:R-:W-:Y:S01]  /*2b50*/  IMAD R29, R13, R4, RZ ;  /* 0x000000040d1d7224 */ /* 0x000fe200078e02ff */
[----:B------:R-:W-:Y:S03]  /*2b60*/  BSSY.RECONVERGENT B2, `(.L_x_1991) ;  /* 0x000002d000027945 */ /* 0x000fe60003800200 */
[C---:B------:R-:W-:Y:S01]  /*2b70*/  IMAD R30, R29.reuse, 0x8, R6 ;  /* 0x000000081d1e7824 */ /* 0x040fe200078e0206 */
[----:B------:R-:W-:-:S05]  /*2b80*/  LEA R12, R29, R8, 0x2 ;  /* 0x000000081d0c7211 */ /* 0x000fca00078e10ff */
[----:B------:R-:W-:Y:S04]  /*2b90*/  LDS.64 R30, [R30] ;  /* 0x000000001e1e7984 */ /* 0x000fe80000000a00 */
[----:B------:R-:W0:Y:S02]  /*2ba0*/  LDS R12, [R12] ;  /* 0x000000000c0c7984 */ /* 0x000e240000000800 */
[----:B0-----:R-:W-:-:S05]  /*2bb0*/  IMAD.IADD R11, R10, 0x1, R12 ;  /* 0x000000010a0b7824 */ /* 0x001fca00078e020c */
        /* <DEDUP_REMOVED lines=19> */
[----:B0-----:R-:W-:-:S06]  /*2cf0*/  IMAD R18, R29, 0x8, R7 ;  /* 0x000000081d127824 */ /* 0x001fcc00078e0207 */
[----:B------:R-:W0:-:S15]  /*2d00*/  LDS.64 R18, [R18] ;  /* 0x0000000012127984 */ /* 0x000e1e0000000a00 */
        /* <DEDUP_REMOVED lines=8> */
[----:B-1----:R1:W2:Y:S02]  /*2d90*/  DFMA R24, R22, R24, R22 ;  /* 0x000000181618722b */ /* 0x0022a40000000016 */
[----:B012---:R-:W-:Y:S05]  /*2da0*/  @P0 BRA `(.L_x_1992) ;  /* 0x0000000000200947 */ /* 0x007fea0003800000 */
        /* <DEDUP_REMOVED lines=8> */
.L_x_1992:
[----:B------:R-:W-:Y:S05]  /*2e30*/  BSYNC.RECONVERGENT B2 ;  /* 0x0000000000027941 */ /* 0x000fea0003800200 */
.L_x_1991:
[----:B------:R-:W0:-:S15]  /*2e40*/  DADD R20, R16, -R30 ;  /* 0x0000000010147229 */ /* 0x000e1e000000081e */
        /* <DEDUP_REMOVED lines=14> */
[----:B0-----:R0:W2:Y:S02]  /*2f30*/  I2F.F64 R20, R10 ;  /* 0x0000000a00147312 */ /* 0x0010a40000201c00 */
[----:B0-----:R-:W-:-:S15]  /*2f40*/  IMAD.MOV.U32 R10, RZ, RZ, R11 ;  /* 0x000000ffff0a7224 */ /* 0x001fde00078e000b */
[----:B------:R-:W-:-:S15]  /*2f50*/  NOP ;  /* 0x0000000000007918 */ /* 0x000fde0000000000 */
[----:B------:R-:W-:-:S15]  /*2f60*/  NOP ;  /* 0x0000000000007918 */ /* 0x000fde0000000000 */
[----:B------:R-:W-:-:S15]  /*2f70*/  NOP ;  /* 0x0000000000007918 */ /* 0x000fde0000000000 */
[----:B------:R-:W-:-:S02]  /*2f80*/  NOP ;  /* 0x0000000000007918 */ /* 0x000fc40000000000 */
[----:B-1----:R-:W2:-:S15]  /*2f90*/  DMUL R26, R22, R26 ;  /* 0x0000001a161a7228 */ /* 0x002e9e0000000000 */
        /* <DEDUP_REMOVED lines=29> */
[----:B-12---:R0:W1:Y:S02]  /*3170*/  DADD R14, R14, R18 ;  /* 0x000000000e0e7229 */ /* 0x0060640000000012 */
.L_x_1990:
[----:B------:R-:W-:Y:S05]  /*3180*/  BSYNC.RECONVERGENT B1 ;  /* 0x0000000000017941 */ /* 0x000fea0003800200 */
.L_x_1989:
[----:B------:R-:W-:-:S13]  /*3190*/  ISETP.GE.U32.AND P0, PT, R2, 0x4, PT ;  /* 0x000000040200780c */ /* 0x000fda0003f06070 */
[----:B------:R-:W-:Y:S05]  /*31a0*/  @!P0 BRA `(.L_x_1988) ;  /* 0x0000004000008947 */ /* 0x000fea0003800000 */
[----:B------:R-:W-:Y:S01]  /*31b0*/  LOP3.LUT R0, R13, 0x3fe, RZ, 0xc0, !PT ;  /* 0x000003fe0d007812 */ /* 0x000fe200078ec0ff */
[----:B------:R-:W-:Y:S01]  /*31c0*/  BSSY.RECONVERGENT B1, `(.L_x_1993) ;  /* 0x000006e000017945 */ /* 0x000fe20003800200 */
[----:B------:R-:W-:Y:S02]  /*31d0*/  SHF.R.U32.HI R13, RZ, 0x2, R2 ;  /* 0x00000002ff0d7819 */ /* 0x000fe40000011602 */
[----:B------:R-:W-:-:S03]  /*31e0*/  ISETP.GE.U32.AND P0, PT, R3, R0, PT ;  /* 0x000000000300720c */ /* 0x000fc60003f06070 */
[----:B------:R-:W-:-:S10]  /*31f0*/  IMAD.IADD R11, R13, 0x1, R3 ;  /* 0x000000010d0b7824 */ /* 0x000fd400078e0203 */
[----:B------:R2:W-:Y:S04]  /*3200*/  @!P0 STS.64 [R6], R16 ;  /* 0x0000001006008388 */ /* 0x0005e80000000a00 */
[----:B-1----:R2:W-:Y:S04]  /*3210*/  @!P0 STS.64 [R7], R14 ;  /* 0x0000000e07008388 */ /* 0x0025e80000000a00 */
[----:B------:R2:W-:Y:S01]  /*3220*/  @!P0 STS [R8], R10 ;  /* 0x0000000a08008388 */ /* 0x0005e20000000800 */
[----:B------:R-:W-:Y:S01]  /*3230*/  BAR.SYNC.DEFER_BLOCKING 0x0 ;  /* 0x0000000000007b1d */ /* 0x000fe20000010000 */
[----:B------:R-:W-:-:S04]  /*3240*/  ISETP.GE.U32.AND P0, PT, R11, R2, PT ;  /* 0x000000020b00720c */ /* 0x000fc80003f06070 */
[----:B------:R-:W-:-:S13]  /*3250*/  ISETP.GE.U32.OR P0, PT, R3, R13, P0 ;  /* 0x0000000d0300720c */ /* 0x000fda0000706470 */
[----:B--2---:R-:W-:Y:S05]  /*3260*/  @P0 BRA `(.L_x_1994) ;  /* 0x00000004008c0947 */ /* 0x004fea0003800000 */
[----:B------:R-:W-:Y:S01]  /*3270*/  IMAD R29, R13, R4, RZ ;  /* 0x000000040d1d7224 */ /* 0x000fe200078e02ff */
[----:B------:R-:W-:Y:S03]  /*3280*/  BSSY.RECONVERGENT B2, `(.L_x_1995) ;  /* 0x000002d000027945 */ /* 0x000fe60003800200 */
[C---:B------:R-:W-:Y:S01]  /*3290*/  IMAD R30, R29.reuse, 0x8, R6 ;  /* 0x000000081d1e7824 */ /* 0x040fe200078e0206 */
[----:B------:R-:W-:-:S05]  /*32a0*/  LEA R11, R29, R8, 0x2 ;  /* 0x000000081d0b7211 */ /* 0x000fca00078e10ff */
[----:B------:R-:W-:Y:S04]  /*32b0*/  LDS.64 R30, [R30] ;  /* 0x000000001e1e7984 */ /* 0x000fe80000000a00 */
[----:B------:R-:W1:Y:S02]  /*32c0*/  LDS R11, [R11] ;  /* 0x000000000b0b7984 */ /* 0x000e640000000800 */
[----:B-1----:R-:W-:-:S05]  /*32d0*/  IMAD.IADD R12, R10, 0x1, R11 ;  /* 0x000000010a0c7824 */ /* 0x002fca00078e020b */
[----:B------:R-:W-:-:S06]  /*32e0*/  VIMNMX R26, PT, PT, R12, 0x1, !PT ;  /* 0x000000010c1a7848 */ /* 0x000fcc0007fe0100 */
[----:B------:R-:W1:Y:S02]  /*32f0*/  I2F.F64.U32 R26, R26 ;  /* 0x0000001a001a7312 */ /* 0x000e640000201800 */
[----:B-1----:R-:W-:-:S05]  /*3300*/  VIADD R20, R27, 0x300402 ;  /* 0x003004021b147836 */ /* 0x002fca0000000000 */
        /* <DEDUP_REMOVED lines=36> */
.L_x_1996:
[----:B------:R-:W-:Y:S05]  /*3550*/  BSYNC.RECONVERGENT B2 ;  /* 0x0000000000027941 */ /* 0x000fea0003800200 */
.L_x_1995:
        /* <DEDUP_REMOVED lines=15> */
[----:B------:R0:W2:Y:S02]  /*3650*/  I2F.F64 R26, R10 ;  /* 0x0000000a001a7312 */ /* 0x0000a40000201c00 */
        /* <DEDUP_REMOVED lines=30> */
[----:B0-----:R2:W3:-:S15]  /*3840*/  DMUL R16, R16, R24 ;  /* 0x0000001810107228 */ /* 0x0014de0000000000 */
[----:B------:R-:W-:-:S15]  /*3850*/  NOP ;  /* 0x0000000000007918 */ /* 0x000fde0000000000 */
[----:B------:R-:W-:-:S15]  /*3860*/  NOP ;  /* 0x0000000000007918 */ /* 0x000fde0000000000 */
[----:B------:R-:W-:-:S15]  /*3870*/  NOP ;  /* 0x0000000000007918 */ /* 0x000fde0000000000 */
[----:B------:R-:W-:-:S04]  /*3880*/  NOP ;  /* 0x0000000000007918 */ /* 0x000fc80000000000 */
[----:B-1-3--:R2:W1:Y:S02]  /*3890*/  DADD R14, R14, R18 ;  /* 0x000000000e0e7229 */ /* 0x00a4640000000012 */
.L_x_1994:
[----:B------:R-:W-:Y:S05]  /*38a0*/  BSYNC.RECONVERGENT B1 ;  /* 0x0000000000017941 */ /* 0x000fea0003800200 */
.L_x_1993:
        /* <DEDUP_REMOVED lines=13> */
[----:B---3--:R-:W-:Y:S05]  /*3980*/  @P0 BRA `(.L_x_1998) ;  /* 0x00000004008c0947 */ /* 0x008fea0003800000 */
        /* <DEDUP_REMOVED lines=15> */
[----:B0-2---:R-:W0:-:S15]  /*3a80*/  DFMA R18, -R26, R20, 1 ;  /* 0x3ff000001a12742b */ /* 0x005e1e0000000114 */
        /* <DEDUP_REMOVED lines=30> */
.L_x_2000:
[----:B------:R-:W-:Y:S05]  /*3c70*/  BSYNC.RECONVERGENT B2 ;  /* 0x0000000000027941 */ /* 0x000fea0003800200 */
.L_x_1999:
        /* <DEDUP_REMOVED lines=46> */
[----:B0-----:R3:W4:-:S15]  /*3f60*/  DMUL R16, R16, R24 ;  /* 0x0000001810107228 */ /* 0x00171e0000000000 */
[----:B------:R-:W-:-:S15]  /*3f70*/  NOP ;  /* 0x0000000000007918 */ /* 0x000fde0000000000 */
[----:B------:R-:W-:-:S15]  /*3f80*/  NOP ;  /* 0x0000000000007918 */ /* 0x000fde0000000000 */
[----:B------:R-:W-:-:S15]  /*3f90*/  NOP ;  /* 0x0000000000007918 */ /* 0x000fde0000000000 */
[----:B------:R-:W-:-:S04]  /*3fa0*/  NOP ;  /* 0x0000000000007918 */ /* 0x000fc80000000000 */
[----:B-1--4-:R3:W1:Y:S02]  /*3fb0*/  DADD R14, R14, R18 ;  /* 0x000000000e0e7229 */ /* 0x0126640000000012 */
.L_x_1998:
[----:B------:R-:W-:Y:S05]  /*3fc0*/  BSYNC.RECONVERGENT B1 ;  /* 0x0000000000017941 */ /* 0x000fea0003800200 */
.L_x_1997:
        /* <DEDUP_REMOVED lines=13> */
[----:B----4-:R-:W-:Y:S05]  /*40a0*/  @P0 BRA `(.L_x_2002) ;  /* 0x00000004008c0947 */ /* 0x010fea0003800000 */
        /* <DEDUP_REMOVED lines=15> */
[----:B0-23--:R-:W0:-:S15]  /*41a0*/  DFMA R18, -R26, R20, 1 ;  /* 0x3ff000001a12742b */ /* 0x00de1e0000000114 */
        /* <DEDUP_REMOVED lines=30> */
.L_x_2004:
[----:B------:R-:W-:Y:S05]  /*4390*/  BSYNC.RECONVERGENT B2 ;  /* 0x0000000000027941 */ /* 0x000fea0003800200 */
.L_x_2003:
        /* <DEDUP_REMOVED lines=46> */
[----:B0-----:R4:W0:-:S15]  /*4680*/  DMUL R16, R16, R24 ;  /* 0x0000001810107228 */ /* 0x00181e0000000000 */
[----:B------:R-:W-:-:S15]  /*4690*/  NOP ;  /* 0x0000000000007918 */ /* 0x000fde0000000000 */
[----:B------:R-:W-:-:S15]  /*46a0*/  NOP ;  /* 0x0000000000007918 */ /* 0x000fde0000000000 */
[----:B------:R-:W-:-:S15]  /*46b0*/  NOP ;  /* 0x0000000000007918 */ /* 0x000fde0000000000 */
[----:B------:R-:W-:-:S04]  /*46c0*/  NOP ;  /* 0x0000000000007918 */ /* 0x000fc80000000000 */
[----:B01----:R4:W1:Y:S02]  /*46d0*/  DADD R14, R14, R18 ;  /* 0x000000000e0e7229 */ /* 0x0038640000000012 */
.L_x_2002:
[----:B------:R-:W-:Y:S05]  /*46e0*/  BSYNC.RECONVERGENT B1 ;  /* 0x0000000000017941 */ /* 0x000fea0003800200 */
.L_x_2001:
        /* <DEDUP_REMOVED lines=25> */
[----:B------:R-:W2:-:S15]  /*4880*/  MUFU.RCP64H R21, R27 ;  /* 0x0000001b00157308 */ /* 0x000e9e0000001800 */
[----:B------:R-:W-:-:S15]  /*4890*/  NOP ;  /* 0x0000000000007918 */ /* 0x000fde0000000000 */
[----:B------:R-:W-:-:S15]  /*48a0*/  NOP ;  /* 0x0000000000007918 */ /* 0x000fde0000000000 */
[----:B------:R-:W-:-:S11]  /*48b0*/  NOP ;  /* 0x0000000000007918 */ /* 0x000fd60000000000 */
[----:B--234-:R-:W0:-:S15]  /*48c0*/  DFMA R18, -R26, R20, 1 ;  /* 0x3ff000001a12742b */ /* 0x01ce1e0000000114 */
        /* <DEDUP_REMOVED lines=30> */
.L_x_2008:
[----:B------:R-:W-:Y:S05]  /*4ab0*/  BSYNC.RECONVERGENT B2 ;  /* 0x0000000000027941 */ /* 0x000fea0003800200 */
.L_x_2007:
        /* <DEDUP_REMOVED lines=52> */
.L_x_2006:
[----:B------:R-:W-:Y:S05]  /*4e00*/  BSYNC.RECONVERGENT B1 ;  /* 0x0000000000017941 */ /* 0x000fea0003800200 */
.L_x_2005:
        /* <DEDUP_REMOVED lines=60> */
.L_x_2012:
[----:B------:R-:W-:Y:S05]  /*51d0*/  BSYNC.RECONVERGENT B2 ;  /* 0x0000000000027941 */ /* 0x000fea0003800200 */
.L_x_2011:
        /* <DEDUP_REMOVED lines=52> */
.L_x_2010:
[----:B------:R-:W-:Y:S05]  /*5520*/  BSYNC.RECONVERGENT B1 ;  /* 0x0000000000017941 */ /* 0x000fea0003800200 */
.L_x_2009:
        /* <DEDUP_REMOVED lines=60> */
.L_x_2016:
[----:B------:R-:W-:Y:S05]  /*58f0*/  BSYNC.RECONVERGENT B2 ;  /* 0x0000000000027941 */ /* 0x000fea0003800200 */
.L_x_2015:
        /* <DEDUP_REMOVED lines=52> */
.L_x_2014:
[----:B------:R-:W-:Y:S05]  /*5c40*/  BSYNC.RECONVERGENT B1 ;  /* 0x0000000000017941 */ /* 0x000fea0003800200 */
.L_x_2013:
        /* <DEDUP_REMOVED lines=60> */
.L_x_2020:
[----:B------:R-:W-:Y:S05]  /*6010*/  BSYNC.RECONVERGENT B2 ;  /* 0x0000000000027941 */ /* 0x000fea0003800200 */
.L_x_2019:
        /* <DEDUP_REMOVED lines=52> */
.L_x_2018:
[----:B------:R-:W-:Y:S05]  /*6360*/  BSYNC.RECONVERGENT B1 ;  /* 0x0000000000017941 */ /* 0x000fea0003800200 */
.L_x_2017:
        /* <DEDUP_REMOVED lines=60> */
.L_x_2024:
[----:B------:R-:W-:Y:S05]  /*6730*/  BSYNC.RECONVERGENT B2 ;  /* 0x0000000000027941 */ /* 0x000fea0003800200 */
.L_x_2023:
        /* <DEDUP_REMOVED lines=52> */
.L_x_2022:
[----:B------:R-:W-:Y:S05]  /*6a80*/  BSYNC.RECONVERGENT B1 ;  /* 0x0000000000017941 */ /* 0x000fea0003800200 */
.L_x_2021:
[----:B------:R-:W-:-:S13]  /*6a90*/  ISETP.GE.U32.AND P0, PT, R2, 0x400, PT ;  /* 0x000004000200780c */ /* 0x000fda0003f06070 */
[----:B------:R-:W-:Y:S05]  /*6aa0*/  @!P0 BRA `(.L_x_1988) ;  /* 0x0000000400c08947 */ /* 0x000fea0003800000 */
[----:B------:R-:W-:Y:S01]  /*6ab0*/  LOP3.LUT R0, R11, 0x2, RZ, 0xc0, !PT ;  /* 0x000000020b007812 */ /* 0x000fe200078ec0ff */
[----:B------:R-:W-:Y:S03]  /*6ac0*/  BSSY.RECONVERGENT B1, `(.L_x_1988) ;  /* 0x000006e000017945 */ /* 0x000fe60003800200 */
[----:B------:R-:W-:Y:S02]  /*6ad0*/  ISETP.GE.U32.AND P0, PT, R3, R0, PT ;  /* 0x000000000300720c */ /* 0x000fe40003f06070 */
[----:B------:R-:W-:-:S05]  /*6ae0*/  SHF.R.U32.HI R0, RZ, 0xa, R2 ;  /* 0x0000000aff007819 */ /* 0x000fca0000011602 */
[----:B------:R-:W-:-:S06]  /*6af0*/  IMAD.IADD R11, R0, 0x1, R3 ;  /* 0x00000001000b7824 */ /* 0x000fcc00078e0203 */
        /* <DEDUP_REMOVED lines=53> */
.L_x_2027:
[----:B------:R-:W-:Y:S05]  /*6e50*/  BSYNC.RECONVERGENT B2 ;  /* 0x0000000000027941 */ /* 0x000fea0003800200 */
.L_x_2026:
        /* <DEDUP_REMOVED lines=52> */
.L_x_2025:
[----:B------:R-:W-:Y:S05]  /*71a0*/  BSYNC.RECONVERGENT B1 ;  /* 0x0000000000017941 */ /* 0x000fea0003800200 */
.L_x_1988:
[----:B------:R-:W-:-:S09]  /*71b0*/  UISETP.GE.U32.AND UP0, UPT, UR8, 0x2, UPT ;  /* 0x000000020800788c */ /* 0x000fd2000bf06070 */
        /* <DEDUP_REMOVED lines=11> */
[C---:B--234-:R-:W-:Y:S01]  /*7270*/  @P0 IMAD.WIDE R18, R21.reuse, 0x8, R36 ;  /* 0x0000000815120825 */ /* 0x05cfe200078e0224 */
[----:B------:R0:W-:Y:S03]  /*7280*/  @P0 STG.E.64.STRONG.SYS desc[UR10][R12.64], R16 ;  /* 0x000000100c000986 */ /* 0x0001e6000c115b0a */
[----:B------:R-:W-:Y:S01]  /*7290*/  @P0 IMAD.WIDE R20, R21, 0x4, R34 ;  /* 0x0000000415140825 */ /* 0x000fe200078e0222 */
[----:B-1----:R0:W-:Y:S04]  /*72a0*/  @P0 STG.E.64.STRONG.SYS desc[UR10][R18.64], R14 ;  /* 0x0000000e12000986 */ /* 0x0021e8000c115b0a */
        /* <DEDUP_REMOVED lines=8> */
[----:B------:R-:W1:Y:S01]  /*7330*/  S2R R9, SR_LANEID ;  /* 0x0000000000097919 */ /* 0x000e620000000000 */
[----:B------:R-:W-:Y:S01]  /*7340*/  VOTEU.ANY UR4, UPT, PT ;  /* 0x0000000000047886 */ /* 0x000fe200038e0100 */
[----:B0-----:R-:W0:Y:S01]  /*7350*/  LDC.64 R10, c[0x0][0x3a0] ;  /* 0x0000e800ff0a7b82 */ /* 0x001e220000000a00 */
[----:B------:R-:W1:Y:S01]  /*7360*/  FLO.U32 R12, UR4 ;  /* 0x00000004000c7d00 */ /* 0x000e6200080e0000 */
[----:B------:R-:W0:Y:S01]  /*7370*/  S2R R15, SR_CTAID.X ;  /* 0x00000000000f7919 */ /* 0x000e220000002500 */
[----:B------:R-:W2:Y:S01]  /*7380*/  POPC R13, UR4 ;  /* 0x00000004000d7d09 */ /* 0x000ea20008000000 */
[----:B-1----:R-:W-:Y:S01]  /*7390*/  ISETP.EQ.U32.AND P1, PT, R12, R9, PT ;  /* 0x000000090c00720c */ /* 0x002fe20003f22070 */
[----:B0-----:R-:W-:-:S12]  /*73a0*/  IMAD.WIDE.U32 R10, R15, 0x4, R10 ;  /* 0x000000040f0a7825 */ /* 0x001fd800078e000a */
[----:B--2---:R-:W2:Y:S01]  /*73b0*/  @P1 ATOMG.E.ADD.STRONG.GPU PT, R11, desc[UR10][R10.64], R13 ;  /* 0x8000000d0a0b19a8 */ /* 0x004ea200081ef10a */
[----:B------:R-:W0:Y:S01]  /*73c0*/  S2UR UR5, SR_CgaCtaId ;  /* 0x00000000000579c3 */ /* 0x000e220000008800 */
[----:B------:R-:W-:Y:S01]  /*73d0*/  UIADD3 UR6, UPT, UPT, UR8, -0x1, URZ ;  /* 0xffffffff08067890 */ /* 0x000fe2000fffe0ff */
[----:B------:R-:W1:Y:S02]  /*73e0*/  S2R R14, SR_LTMASK ;  /* 0x00000000000e7919 */ /* 0x000e640000003900 */
[----:B-1----:R-:W-:Y:S01]  /*73f0*/  LOP3.LUT R14, R14, UR4, RZ, 0xc0, !PT ;  /* 0x000000040e0e7c12 */ /* 0x002fe2000f8ec0ff */
[----:B------:R-:W-:Y:S02]  /*7400*/  UMOV UR4, 0x400 ;  /* 0x0000040000047882 */ /* 0x000fe40000000000 */
[----:B0-----:R-:W-:-:S03]  /*7410*/  ULEA UR4, UR5, UR4, 0x18 ;  /* 0x0000000405047291 */ /* 0x001fc6000f8ec0ff */
[----:B------:R-:W0:Y:S01]  /*7420*/  POPC R14, R14 ;  /* 0x0000000e000e7309 */ /* 0x000e220000000000 */
[----:B--2---:R-:W0:Y:S02]  /*7430*/  SHFL.IDX PT, R9, R11, R12, 0x1f ;  /* 0x00001f0c0b097589 */ /* 0x004e2400000e0000 */
[----:B0-----:R-:W-:-:S05]  /*7440*/  IMAD.IADD R9, R9, 0x1, R14 ;  /* 0x0000000109097824 */ /* 0x001fca00078e020e */
[----:B------:R-:W-:-:S04]  /*7450*/  ISETP.NE.AND P1, PT, R9, UR6, PT ;  /* 0x0000000609007c0c */ /* 0x000fc8000bf25270 */
[----:B------:R-:W-:-:S05]  /*7460*/  SEL R9, RZ, 0x1, P1 ;  /* 0x00000001ff097807 */ /* 0x000fca0000800000 */
[----:B------:R1:W-:Y:S04]  /*7470*/  STS.U8 [UR4+0x2800], R9 ;  /* 0x00280009ff007988 */ /* 0x0003e80008000004 */
.L_x_2030:
[----:B------:R-:W-:Y:S05]  /*7480*/  BSYNC.RECONVERGENT B0 ;  /* 0x0000000000007941 */ /* 0x000fea0003800200 */
.L_x_2029:
[----:B------:R-:W2:Y:S08]  /*7490*/  S2UR UR5, SR_CgaCtaId ;  /* 0x00000000000579c3 */ /* 0x000eb00000008800 */
[----:B------:R-:W-:Y:S06]  /*74a0*/  BAR.SYNC.DEFER_BLOCKING 0x0 ;  /* 0x0000000000007b1d */ /* 0x000fec0000010000 */
[----:B------:R-:W-:-:S02]  /*74b0*/  UMOV UR4, 0x400 ;  /* 0x0000040000047882 */ /* 0x000fc40000000000 */
[----:B--2---:R-:W-:-:S09]  /*74c0*/  ULEA UR4, UR5, UR4, 0x18 ;  /* 0x0000000405047291 */ /* 0x004fd2000f8ec0ff */
[----:B-1----:R-:W1:Y:S02]  /*74d0*/  LDS.U8 R9, [UR4+0x2800] ;  /* 0x00280004ff097984 */ /* 0x002e640008000000 */
[----:B-1----:R-:W-:-:S13]  /*74e0*/  ISETP.NE.AND P1, PT, R9, RZ, PT ;  /* 0x000000ff0900720c */ /* 0x002fda0003f25270 */
[----:B------:R-:W-:Y:S05]  /*74f0*/  @!P1 EXIT ;  /* 0x000000000000994d */ /* 0x000fea0003800000 */
[----:B------:R-:W-:Y:S01]  /*7500*/  ISETP.GE.U32.AND P1, PT, R3, UR8, PT ;  /* 0x0000000803007c0c */ /* 0x000fe2000bf26070 */
[----:B------:R-:W1:Y:S01]  /*7510*/  LDCU UR4, c[0x0][0x3ac] ;  /* 0x00007580ff0477ac */ /* 0x000e620008000800 */
[----:B------:R-:W-:Y:S01]  /*7520*/  BSSY B1, `(.L_x_2031) ;  /* 0x000024e000017945 */ /* 0x000fe20003800000 */
[----:B0-----:R-:W-:Y:S02]  /*7530*/  MOV R19, RZ ;  /* 0x000000ff00137202 */ /* 0x001fe40000000f00 */
[----:B------:R-:W-:Y:S01]  /*7540*/  CS2R R32, SRZ ;  /* 0x0000000000207805 */ /* 0x000fe2000001ff00 */
[----:B------:R-:W0:Y:S01]  /*7550*/  LDCU UR6, c[0x0][0x3ac] ;  /* 0x00007580ff0677ac */ /* 0x000e220008000800 */
[----:B------:R-:W-:-:S06]  /*7560*/  CS2R R30, SRZ ;  /* 0x00000000001e7805 */ /* 0x000fcc000001ff00 */
[----:B------:R-:W-:Y:S05]  /*7570*/  @P1 BRA `(.L_x_2032) ;  /* 0x0000002400201947 */ /* 0x000fea0003800000 */
[----:B------:R-:W2:Y:S01]  /*7580*/  I2F.U32.RP R14, R2 ;  /* 0x00000002000e7306 */ /* 0x000ea20000209000 */
[C---:B------:R-:W-:Y:S01]  /*7590*/  IMAD.IADD R12, R2.reuse, 0x1, R3 ;  /* 0x00000001020c7824 */ /* 0x040fe200078e0203 */
[----:B------:R-:W-:Y:S01]  /*75a0*/  ISETP.NE.U32.AND P3, PT, R2, RZ, PT ;  /* 0x000000ff0200720c */ /* 0x000fe20003f65070 */
[----:B------:R-:W-:Y:S01]  /*75b0*/  BSSY B2, `(.L_x_2033) ;  /* 0x00001d2000027945 */ /* 0x000fe20003800000 */
[----:B------:R-:W-:Y:S01]  /*75c0*/  IMAD.MOV.U32 R19, RZ, RZ, RZ ;  /* 0x000000ffff137224 */ /* 0x000fe200078e00ff */
[----:B------:R-:W-:Y:S02]  /*75d0*/  CS2R R30, SRZ ;  /* 0x00000000001e7805 */ /* 0x000fe4000001ff00 */
[C---:B------:R-:W-:Y:S02]  /*75e0*/  ISETP.GE.U32.AND P1, PT, R12.reuse, UR8, PT ;  /* 0x000000080c007c0c */ /* 0x040fe4000bf26070 */
[----:B------:R-:W-:Y:S02]  /*75f0*/  CS2R R32, SRZ ;  /* 0x0000000000207805 */ /* 0x000fe4000001ff00 */
[----:B------:R-:W-:-:S02]  /*7600*/  VIMNMX.U32 R9, PT, PT, R12, UR8, !PT ;  /* 0x000000080c097c48 */ /* 0x000fc4000ffe0000 */
[----:B------:R-:W-:-:S04]  /*7610*/  SEL R13, RZ, 0x1, P1 ;  /* 0x00000001ff0d7807 */ /* 0x000fc80000800000 */
[----:B------:R-:W-:Y:S01]  /*7620*/  IADD3 R9, PT, PT, R9, -R12, -R13 ;  /* 0x8000000c09097210 */ /* 0x000fe20007ffe80d */
[----:B--2---:R-:W2:Y:S02]  /*7630*/  MUFU.RCP R14, R14 ;  /* 0x0000000e000e7308 */ /* 0x004ea40000001000 */
[----:B--2---:R-:W-:-:S06]  /*7640*/  VIADD R10, R14, 0xffffffe ;  /* 0x0ffffffe0e0a7836 */ /* 0x004fcc0000000000 */
[----:B------:R2:W3:Y:S02]  /*7650*/  F2I.FTZ.U32.TRUNC.NTZ R11, R10 ;  /* 0x0000000a000b7305 */ /* 0x0004e4000021f000 */
[----:B--2---:R-:W-:Y:S02]  /*7660*/  IMAD.MOV.U32 R10, RZ, RZ, RZ ;  /* 0x000000ffff0a7224 */ /* 0x004fe400078e00ff */
[----:B---3--:R-:W-:-:S04]  /*7670*/  IMAD.MOV R15, RZ, RZ, -R11 ;  /* 0x000000ffff0f7224 */ /* 0x008fc800078e0a0b */
[----:B------:R-:W-:-:S04]  /*7680*/  IMAD R15, R15, R2, RZ ;  /* 0x000000020f0f7224 */ /* 0x000fc800078e02ff */
[----:B------:R-:W-:-:S06]  /*7690*/  IMAD.HI.U32 R14, R11, R15, R10 ;  /* 0x0000000f0b0e7227 */ /* 0x000fcc00078e000a */
[----:B------:R-:W-:-:S04]  /*76a0*/  IMAD.HI.U32 R14, R14, R9, RZ ;  /* 0x000000090e0e7227 */ /* 0x000fc800078e00ff */
[----:B------:R-:W-:-:S04]  /*76b0*/  IMAD.MOV R10, RZ, RZ, -R14 ;  /* 0x000000ffff0a7224 */ /* 0x000fc800078e0a0e */
[----:B------:R-:W-:-:S05]  /*76c0*/  IMAD R9, R2, R10, R9 ;  /* 0x0000000a02097224 */ /* 0x000fca00078e0209 */
[----:B------:R-:W-:-:S13]  /*76d0*/  ISETP.GE.U32.AND P1, PT, R9, R2, PT ;  /* 0x000000020900720c */ /* 0x000fda0003f26070 */
[----:B------:R-:W-:Y:S01]  /*76e0*/  @P1 IADD3 R9, PT, PT, R9, -R2, RZ ;  /* 0x8000000209091210 */ /* 0x000fe20007ffe0ff */
[----:B------:R-:W-:-:S03]  /*76f0*/  @P1 VIADD R14, R14, 0x1 ;  /* 0x000000010e0e1836 */ /* 0x000fc60000000000 */
[----:B------:R-:W-:Y:S02]  /*7700*/  ISETP.GE.U32.AND P2, PT, R9, R2, PT ;  /* 0x000000020900720c */ /* 0x000fe40003f46070 */
[----:B------:R-:W-:-:S11]  /*7710*/  MOV R9, R3 ;  /* 0x0000000300097202 */ /* 0x000fd60000000f00 */
[----:B------:R-:W-:Y:S01]  /*7720*/  @P2 VIADD R14, R14, 0x1 ;  /* 0x000000010e0e2836 */ /* 0x000fe20000000000 */
[----:B------:R-:W-:-:S05]  /*7730*/  @!P3 LOP3.LUT R14, RZ, R2, RZ, 0x33, !PT ;  /* 0x00000002ff0eb212 */ /* 0x000fca00078e33ff */
[----:B------:R-:W-:-:S05]  /*7740*/  IMAD.IADD R13, R13, 0x1, R14 ;  /* 0x000000010d0d7824 */ /* 0x000fca00078e020e */
[C---:B------:R-:W-:Y:S01]  /*7750*/  ISETP.GE.U32.AND P1, PT, R13.reuse, 0x3, PT ;  /* 0x000000030d00780c */ /* 0x040fe20003f26070 */
[----:B------:R-:W-:-:S05]  /*7760*/  VIADD R13, R13, 0x1 ;  /* 0x000000010d0d7836 */ /* 0x000fca0000000000 */
[----:B------:R-:W-:-:S07]  /*7770*/  LOP3.LUT R10, R13, 0x3, RZ, 0xc0, !PT ;  /* 0x000000030d0a7812 */ /* 0x000fce00078ec0ff */
[----:B------:R-:W-:Y:S05]  /*7780*/  @!P1 BRA `(.L_x_2034) ;  /* 0x0000001800d09947 */ /* 0x000fea0003800000 */
[C-C-:B------:R-:W-:Y:S01]  /*7790*/  IMAD R9, R2.reuse, 0x2, R3.reuse ;  /* 0x0000000202097824 */ /* 0x140fe200078e0203 */
[----:B------:R-:W-:Y:S01]  /*77a0*/  LOP3.LUT R16, R13, 0xfffffffc, RZ, 0xc0, !PT ;  /* 0xfffffffc0d107812 */ /* 0x000fe200078ec0ff */
[----:B------:R-:W-:Y:S01]  /*77b0*/  IMAD R14, R2, 0x3, R3 ;  /* 0x00000003020e7824 */ /* 0x000fe200078e0203 */
[----:B------:R-:W-:Y:S01]  /*77c0*/  CS2R R30, SRZ ;  /* 0x00000000001e7805 */ /* 0x000fe2000001ff00 */
[-CC-:B------:R-:W-:Y:S02]  /*77d0*/  IMAD R11, R12, R0.reuse, R5.reuse ;  /* 0x000000000c0b7224 */ /* 0x180fe400078e0205 */
[-CC-:B------:R-:W-:Y:S02]  /*77e0*/  IMAD R13, R9, R0.reuse, R5.reuse ;  /* 0x00000000090d7224 */ /* 0x180fe400078e0205 */
[-C--:B------:R-:W-:Y:S02]  /*77f0*/  IMAD R12, R2, R0.reuse, RZ ;  /* 0x00000000020c7224 */ /* 0x080fe400078e02ff */
[----:B------:R-:W-:-:S02]  /*7800*/  IMAD R14, R14, R0, R5 ;  /* 0x000000000e0e7224 */ /* 0x000fc400078e0205 */
[----:B------:R-:W-:Y:S02]  /*7810*/  IMAD R15, R3, R0, R5 ;  /* 0x00000000030f7224 */ /* 0x000fe400078e0205 */
[----:B------:R-:W-:Y:S02]  /*7820*/  IMAD.MOV.U32 R19, RZ, RZ, RZ ;  /* 0x000000ffff137224 */ /* 0x000fe400078e00ff */
[----:B------:R-:W-:Y:S02]  /*7830*/  IMAD.MOV.U32 R9, RZ, RZ, R3 ;  /* 0x000000ffff097224 */ /* 0x000fe400078e0003 */
[----:B------:R-:W-:-:S07]  /*7840*/  IMAD.MOV R16, RZ, RZ, -R16 ;  /* 0x000000ffff107224 */ /* 0x000fce00078e0a10 */
.L_x_2043:
[----:B-1----:R-:W-:Y:S01]  /*7850*/  ISETP.GE.AND P2, PT, R5, UR4, PT ;  /* 0x0000000405007c0c */ /* 0x002fe2000bf46270 */
[----:B------:R-:W-:-:S12]  /*7860*/  IMAD.MOV.U32 R20, RZ, RZ, RZ ;  /* 0x000000ffff147224 */ /* 0x000fd800078e00ff */
[C---:B------:R-:W-:Y:S01]  /*7870*/  @!P2 IMAD.WIDE R24, R15.reuse, 0x4, R34 ;  /* 0x000000040f18a825 */ /* 0x040fe200078e0222 */
[----:B------:R-:W1:Y:S04]  /*7880*/  @!P2 LDC.64 R26, c[0x0][0x398] ;  /* 0x0000e600ff1aab82 */ /* 0x000e680000000a00 */
[----:B------:R-:W2:Y:S01]  /*7890*/  @!P2 LDG.E.STRONG.SYS R20, desc[UR10][R24.64] ;  /* 0x0000000a1814a981 */ /* 0x000ea2000c1f5900 */
[----:B------:R-:W-:Y:S02]  /*78a0*/  CS2R R42, SRZ ;  /* 0x00000000002a7805 */ /* 0x000fe4000001ff00 */
[----:B------:R-:W-:Y:S01]  /*78b0*/  CS2R R44, SRZ ;  /* 0x00000000002c7805 */ /* 0x000fe2000001ff00 */
[----:B------:R-:W-:-:S04]  /*78c0*/  @!P2 IMAD.WIDE R28, R15, 0x8, R36 ;  /* 0x000000080f1ca825 */ /* 0x000fc800078e0224 */
[----:B-1----:R-:W-:-:S05]  /*78d0*/  @!P2 IMAD.WIDE R26, R15, 0x8, R26 ;  /* 0x000000080f1aa825 */ /* 0x002fca00078e021a */
[----:B------:R1:W5:Y:S04]  /*78e0*/  @!P2 LDG.E.64.STRONG.SYS R42, desc[UR10][R26.64] ;  /* 0x0000000a1a2aa981 */ /* 0x000368000c1f5b00 */
[----:B------:R1:W5:Y:S01]  /*78f0*/  @!P2 LDG.E.64.STRONG.SYS R44, desc[UR10][R28.64] ;  /* 0x0000000a1c2ca981 */ /* 0x000362000c1f5b00 */
[----:B------:R-:W-:Y:S05]  /*7900*/  YIELD ;  /* 0x0000000000007946 */ /* 0x000fea0003800000 */
[----:B------:R-:W-:Y:S01]  /*7910*/  BSSY.RECONVERGENT B3, `(.L_x_2035) ;  /* 0x0000027000037945 */ /* 0x000fe20003800200 */
[----:B--2---:R-:W-:-:S04]  /*7920*/  IADD3 R17, PT, PT, R20, R19, RZ ;  /* 0x0000001314117210 */ /* 0x004fc80007ffe0ff */
[----:B------:R-:W-:-:S06]  /*7930*/  VIMNMX R22, PT, PT, R17, 0x1, !PT ;  /* 0x0000000111167848 */ /* 0x000fcc0007fe0100 */
[----:B------:R-:W2:Y:S02]  /*7940*/  I2F.F64.U32 R22, R22 ;  /* 0x0000001600167312 */ /* 0x000ea40000201800 */
[----:B--2---:R-:W-:-:S05]  /*7950*/  VIADD R24, R23, 0x300402 ;  /* 0x0030040217187836 */ /* 0x004fca0000000000 */
[----:B------:R-:W-:Y:S01]  /*7960*/  FSETP.GEU.AND P1, PT, |R24|, 5.8789094863358348022e-39, PT ;  /* 0x004004021800780b */ /* 0x000fe20003f2e200 */
[----:B------:R-:W2:-:S15]  /*7970*/  MUFU.RCP64H R25, R23 ;  /* 0x0000001700197308 */ /* 0x000e9e0000001800 */
[----:B------:R-:W-:-:S15]  /*7980*/  NOP ;  /* 0x0000000000007918 */ /* 0x000fde0000000000 */
[----:B------:R-:W-:-:S15]  /*7990*/  NOP ;  /* 0x0000000000007918 */ /* 0x000fde0000000000 */
[----:B------:R-:W-:-:S11]  /*79a0*/  NOP ;  /* 0x0000000000007918 */ /* 0x000fd60000000000 */
        /* <DEDUP_REMOVED lines=21> */
[----:B-12---:R-:W-:Y:S05]  /*7b00*/  @P1 BRA `(.L_x_2036) ;  /* 0x00000000001c1947 */ /* 0x006fea0003800000 */
[----:B------:R-:W-:Y:S01]  /*7b10*/  LOP3.LUT R26, R23, 0x7fffffff, RZ, 0xc0, !PT ;  /* 0x7fffffff171a7812 */ /* 0x000fe200078ec0ff */
[----:B------:R-:W-:Y:S01]  /*7b20*/  IMAD.MOV.U32 R21, RZ, RZ, R23 ;  /* 0x000000ffff157224 */ /* 0x000fe200078e0017 */
[----:B------:R-:W-:-:S03]  /*7b30*/  MOV R0, 0x7b60 ;  /* 0x00007b6000007802 */ /* 0x000fc60000000f00 */
[----:B------:R-:W-:-:S07]  /*7b40*/  VIADD R26, R26, 0xfff00000 ;  /* 0xfff000001a1a7836 */ /* 0x000fce0000000000 */
[----:B0----5:R-:W-:Y:S05]  /*7b50*/  CALL.REL.NOINC `($__internal_46_$__cuda_sm20_dblrcp_rn_slowpath_v3) ;  /* 0x00000078008c7944 */ /* 0x021fea0003c00000 */
[----:B------:R-:W-:Y:S02]  /*7b60*/  IMAD.MOV.U32 R25, RZ, RZ, R24 ;  /* 0x000000ffff197224 */ /* 0x000fe400078e0018 */
[----:B------:R-:W-:-:S07]  /*7b70*/  IMAD.MOV.U32 R24, RZ, RZ, R21 ;  /* 0x000000ffff187224 */ /* 0x000fce00078e0015 */
.L_x_2036:
[----:B0-----:R-:W-:Y:S05]  /*7b80*/  BSYNC.RECONVERGENT B3 ;  /* 0x0000000000037941 */ /* 0x001fea0003800200 */
.L_x_2035:
[----:B------:R-:W-:Y:S01]  /*7b90*/  MOV R18, RZ ;  /* 0x000000ff00127202 */ /* 0x000fe20000000f00 */
[----:B------:R-:W-:Y:S01]  /*7ba0*/  @!P2 IMAD.WIDE R26, R11, 0x4, R34 ;  /* 0x000000040b1aa825 */ /* 0x000fe200078e0222 */
[----:B------:R-:W0:Y:S04]  /*7bb0*/  @!P2 LDC.64 R28, c[0x0][0x398] ;  /* 0x0000e600ff1cab82 */ /* 0x000e280000000a00 */
[----:B------:R1:W2:Y:S01]  /*7bc0*/  @!P2 LDG.E.STRONG.SYS R18, desc[UR10][R26.64] ;  /* 0x0000000a1a12a981 */ /* 0x0002a2000c1f5900 */
[----:B-----5:R-:W3:-:S15]  /*7bd0*/  DADD R22, -R42, R30 ;  /* 0x000000002a167229 */ /* 0x020ede000000011e */
[----:B------:R-:W-:-:S15]  /*7be0*/  NOP ;  /* 0x0000000000007918 */ /* 0x000fde0000000000 */
[----:B------:R-:W-:-:S15]  /*7bf0*/  NOP ;  /* 0x0000000000007918 */ /* 0x000fde0000000000 */
[----:B------:R-:W-:-:S15]  /*7c00*/  NOP ;  /* 0x0000000000007918 */ /* 0x000fde0000000000 */
[----:B------:R-:W-:-:S04]  /*7c10*/  NOP ;  /* 0x0000000000007918 */ /* 0x000fc80000000000 */
[----:B------:R-:W4:Y:S01]  /*7c20*/  I2F.F64 R20, R20 ;  /* 0x0000001400147312 */ /* 0x000f220000201c00 */
[----:B------:R-:W-:Y:S02]  /*7c30*/  CS2R R40, SRZ ;  /* 0x0000000000287805 */ /* 0x000fe4000001ff00 */
[----:B------:R-:W-:Y:S01]  /*7c40*/  CS2R R38, SRZ ;  /* 0x0000000000267805 */ /* 0x000fe2000001ff00 */
[C---:B------:R-:W-:Y:S01]  /*7c50*/  @!P2 IMAD.WIDE R46, R11.reuse, 0x8, R36 ;  /* 0x000000080b2ea825 */ /* 0x040fe200078e0224 */
[----:B------:R-:W-:Y:S03]  /*7c60*/  BSSY.RECONVERGENT B3, `(.L_x_2037) ;  /* 0x000005a000037945 */ /* 0x000fe60003800200 */
[----:B0-----:R-:W-:-:S05]  /*7c70*/  @!P2 IMAD.WIDE R28, R11, 0x8, R28 ;  /* 0x000000080b1ca825 */ /* 0x001fca00078e021c */
[----:B------:R0:W5:Y:S04]  /*7c80*/  @!P2 LDG.E.64.STRONG.SYS R40, desc[UR10][R28.64] ;  /* 0x0000000a1c28a981 */ /* 0x000168000c1f5b00 */
[----:B------:R0:W5:Y:S01]  /*7c90*/  @!P2 LDG.E.64.STRONG.SYS R38, desc[UR10][R46.64] ;  /* 0x0000000a2e26a981 */ /* 0x000162000c1f5b00 */
[----:B------:R-:W-:-:S15]  /*7ca0*/  ISETP.GE.AND P2, PT, R5, UR4, PT ;  /* 0x0000000405007c0c */ /* 0x000fde000bf46270 */
[----:B------:R-:W-:-:S15]  /*7cb0*/  NOP ;  /* 0x0000000000007918 */ /* 0x000fde0000000000 */
[----:B------:R-:W-:-:S15]  /*7cc0*/  NOP ;  /* 0x0000000000007918 */ /* 0x000fde0000000000 */
[----:B------:R-:W-:-:S01]  /*7cd0*/  NOP ;  /* 0x0000000000007918 */ /* 0x000fc20000000000 */
[----:B---3--:R-:W3:-:S15]  /*7ce0*/  DMUL R22, R22, R22 ;  /* 0x0000001616167228 */ /* 0x008ede0000000000 */
[----:B------:R-:W-:-:S15]  /*7cf0*/  NOP ;  /* 0x0000000000007918 */ /* 0x000fde0000000000 */
[----:B------:R-:W-:-:S15]  /*7d00*/  NOP ;  /* 0x0000000000007918 */ /* 0x000fde0000000000 */
[----:B------:R-:W-:-:S15]  /*7d10*/  NOP ;  /* 0x0000000000007918 */ /* 0x000fde0000000000 */
[----:B------:R-:W-:-:S04]  /*7d20*/  NOP ;  /* 0x0000000000007918 */ /* 0x000fc80000000000 */
[----:B-1----:R-:W1:-:S15]  /*7d30*/  I2F.F64 R26, R19 ;  /* 0x00000013001a7312 */ /* 0x002e5e0000201c00 */
[----:B------:R-:W-:-:S15]  /*7d40*/  NOP ;  /* 0x0000000000007918 */ /* 0x000fde0000000000 */
[----:B------:R-:W-:-:S15]  /*7d50*/  NOP ;  /* 0x0000000000007918 */ /* 0x000fde0000000000 */
[----:B------:R-:W-:-:S15]  /*7d60*/  NOP ;  /* 0x0000000000007918 */ /* 0x000fde0000000000 */
[----:B------:R-:W-:-:S04]  /*7d70*/  NOP ;  /* 0x0000000000007918 */ /* 0x000fc80000000000 */
[----:B----4-:R-:W-:-:S15]  /*7d80*/  DMUL R42, R20, R42 ;  /* 0x0000002a142a7228 */ /* 0x010fde0000000000 */
[----:B------:R-:W-:-:S15]  /*7d90*/  NOP ;  /* 0x0000000000007918 */ /* 0x000fde0000000000 */
[----:B------:R-:W-:-:S15]  /*7da0*/  NOP ;  /* 0x0000000000007918 */ /* 0x000fde0000000000 */
[----:B------:R-:W-:-:S15]  /*7db0*/  NOP ;  /* 0x0000000000007918 */ /* 0x000fde0000000000 */
[----:B------:R-:W-:-:S04]  /*7dc0*/  NOP ;  /* 0x0000000000007918 */ /* 0x000fc80000000000 */
[----:B---3--:R-:W1:-:S15]  /*7dd0*/  DMUL R22, R20, R22 ;  /* 0x0000001614167228 */ /* 0x008e5e0000000000 */
[----:B------:R-:W-:-:S15]  /*7de0*/  NOP ;  /* 0x0000000000007918 */ /* 0x000fde0000000000 */
[----:B------:R-:W-:-:S15]  /*7df0*/  NOP ;  /* 0x0000000000007918 */ /* 0x000fde0000000000 */
[----:B------:R-:W-:-:S15]  /*7e00*/  NOP ;  /* 0x0000000000007918 */ /* 0x000fde0000000000 */
[----:B------:R-:W-:-:S04]  /*7e10*/  NOP ;  /* 0x0000000000007918 */ /* 0x000fc80000000000 */
[----:B-1----:R-:W1:Y:S01]  /*7e20*/  DMUL R22, R26, R22 ;  /* 0x000000161a167228 */ /* 0x002e620000000000 */
[----:B--2---:R-:W-:-:S05]  /*7e30*/  IMAD.IADD R19, R17, 0x1, R18 ;  /* 0x0000000111137824 */ /* 0x004fca00078e0212 */
[----:B------:R-:W-:-:S15]  /*7e40*/  VIMNMX R20, PT, PT, R19, 0x1, !PT ;  /* 0x0000000113147848 */ /* 0x000fde0007fe0100 */
[----:B------:R-:W-:-:S15]  /*7e50*/  NOP ;  /* 0x0000000000007918 */ /* 0x000fde0000000000 */
[----:B------:R-:W-:-:S15]  /*7e60*/  NOP ;  /* 0x0000000000007918 */ /* 0x000fde0000000000 */
[----:B------:R-:W-:-:S13]  /*7e70*/  NOP ;  /* 0x0000000000007918 */ /* 0x000fda0000000000 */
[----:B------:R-:W2:-:S15]  /*7e80*/  I2F.F64.U32 R20, R20 ;  /* 0x0000001400147312 */ /* 0x000e9e0000201800 */
[----:B------:R-:W-:-:S15]  /*7e90*/  NOP ;  /* 0x0000000000007918 */ /* 0x000fde0000000000 */
[----:B------:R-:W-:-:S15]  /*7ea0*/  NOP ;  /* 0x0000000000007918 */ /* 0x000fde0000000000 */
[----:B------:R-:W-:-:S15]  /*7eb0*/  NOP ;  /* 0x0000000000007918 */ /* 0x000fde0000000000 */
[----:B------:R-:W-:-:S04]  /*7ec0*/  NOP ;  /* 0x0000000000007918 */ /* 0x000fc80000000000 */
[----:B-1----:R2:W-:Y:S02]  /*7ed0*/  DFMA R44, R22, R24, R44 ;  /* 0x00000018162c722b */ /* 0x0025e4000000002c */
[----:B--2---:R-:W-:-:S05]  /*7ee0*/  VIADD R22, R21, 0x300402 ;  /* 0x0030040215167836 */ /* 0x004fca0000000000 */
[----:B------:R-:W-:Y:S01]  /*7ef0*/  FSETP.GEU.AND P1, PT, |R22|, 5.8789094863358348022e-39, PT ;  /* 0x004004021600780b */ /* 0x000fe20003f2e200 */
[----:B------:R-:W1:-:S15]  /*7f00*/  MUFU.RCP64H R23, R21 ;  /* 0x0000001500177308 */ /* 0x000e5e0000001800 */
[----:B------:R-:W-:-:S15]  /*7f10*/  NOP ;  /* 0x0000000000007918 */ /* 0x000fde0000000000 */
[----:B------:R-:W-:-:S15]  /*7f20*/  NOP ;  /* 0x0000000000007918 */ /* 0x000fde0000000000 */
[----:B------:R-:W-:-:S11]  /*7f30*/  NOP ;  /* 0x0000000000007918 */ /* 0x000fd60000000000 */
[----:B------:R-:W2:-:S15]  /*7f40*/  DFMA R42, R26, R30, R42 ;  /* 0x0000001e1a2a722b */ /* 0x000e9e000000002a */
        /* <DEDUP_REMOVED lines=29> */
[----:B------:R0:W2:-:S15]  /*8120*/  DADD R44, R44, R32 ;  /* 0x000000002c2c7229 */ /* 0x00009e0000000020 */
        /* <DEDUP_REMOVED lines=8> */
[----:B------:R-:W-:-:S03]  /*81b0*/  MOV R0, 0x81e0 ;  /* 0x000081e000007802 */ /* 0x000fc60000000f00 */
[----:B------:R-:W-:-:S07]  /*81c0*/  VIADD R26, R26, 0xfff00000 ;  /* 0xfff000001a1a7836 */ /* 0x000fce0000000000 */
[----:B-----5:R-:W-:Y:S05]  /*81d0*/  CALL.REL.NOINC `($__internal_46_$__cuda_sm20_dblrcp_rn_slowpath_v3) ;  /* 0x0000007000ec7944 */ /* 0x020fea0003c00000 */
[----:B------:R-:W-:Y:S01]  /*81e0*/  IMAD.MOV.U32 R25, RZ, RZ, R24 ;  /* 0x000000ffff197224 */ /* 0x000fe200078e0018 */
[----:B------:R-:W-:-:S07]  /*81f0*/  MOV R24, R21 ;  /* 0x0000001500187202 */ /* 0x000fce0000000f00 */
.L_x_2038:
[----:B------:R-:W-:Y:S05]  /*8200*/  BSYNC.RECONVERGENT B3 ;  /* 0x0000000000037941 */ /* 0x000fea0003800200 */
.L_x_2037:
[----:B------:R-:W-:Y:S02]  /*8210*/  IMAD.MOV.U32 R20, RZ, RZ, RZ ;  /* 0x000000ffff147224 */ /* 0x000fe400078e00ff */
[----:B------:R-:W-:Y:S01]  /*8220*/  @!P2 IMAD.WIDE R28, R13, 0x4, R34 ;  /* 0x000000040d1ca825 */ /* 0x000fe200078e0222 */
[----:B------:R-:W0:Y:S04]  /*8230*/  @!P2 LDC.64 R46, c[0x0][0x398] ;  /* 0x0000e600ff2eab82 */ /* 0x000e280000000a00 */
[----:B------:R1:W2:Y:S01]  /*8240*/  @!P2 LDG.E.STRONG.SYS R20, desc[UR10][R28.64] ;  /* 0x0000000a1c14a981 */ /* 0x0002a2000c1f5900 */
[----:B-----5:R-:W3:-:S15]  /*8250*/  DADD R22, R42, -R40 ;  /* 0x000000002a167229 */ /* 0x020ede0000000828 */
        /* <DEDUP_REMOVED lines=16> */
[----:B---3--:R-:W4:-:S15]  /*8360*/  DMUL R22, R22, R22 ;  /* 0x0000001616167228 */ /* 0x008f1e0000000000 */
        /* <DEDUP_REMOVED lines=9> */
[----:B----4-:R-:W1:-:S15]  /*8400*/  DMUL R22, R26, R22 ;  /* 0x000000161a167228 */ /* 0x010e5e0000000000 */
        /* <DEDUP_REMOVED lines=9> */
[----:B-1----:R-:W1:Y:S01]  /*84a0*/  DFMA R22, R22, R24, R38 ;  /* 0x000000181616722b */ /* 0x002e620000000026 */
[----:B--2---:R-:W-:-:S15]  /*84b0*/  IMAD.IADD R17, R19, 0x1, R20 ;  /* 0x0000000113117824 */ /* 0x004fde00078e0214 */
[----:B------:R-:W-:-:S15]  /*84c0*/  NOP ;  /* 0x0000000000007918 */ /* 0x000fde0000000000 */
[----:B------:R-:W-:-:S15]  /*84d0*/  NOP ;  /* 0x0000000000007918 */ /* 0x000fde0000000000 */
[----:B------:R-:W-:-:S15]  /*84e0*/  NOP ;  /* 0x0000000000007918 */ /* 0x000fde0000000000 */
[----:B------:R-:W-:-:S03]  /*84f0*/  NOP ;  /* 0x0000000000007918 */ /* 0x000fc60000000000 */
[----:B-1----:R1:W-:Y:S02]  /*8500*/  DADD R44, R44, R22 ;  /* 0x000000002c2c7229 */ /* 0x0023e40000000016 */
[----:B-1----:R-:W-:-:S15]  /*8510*/  VIMNMX R22, PT, PT, R17, 0x1, !PT ;  /* 0x0000000111167848 */ /* 0x002fde0007fe0100 */
[----:B------:R-:W-:-:S15]  /*8520*/  NOP ;  /* 0x0000000000007918 */ /* 0x000fde0000000000 */
[----:B------:R-:W-:-:S15]  /*8530*/  NOP ;  /* 0x0000000000007918 */ /* 0x000fde0000000000 */
[----:B------:R-:W-:-:S15]  /*8540*/  NOP ;  /* 0x0000000000007918 */ /* 0x000fde0000000000 */
[----:B------:R-:W-:-:S02]  /*8550*/  NOP ;  /* 0x0000000000007918 */ /* 0x000fc40000000000 */
[----:B------:R-:W1:-:S15]  /*8560*/  I2F.F64.U32 R22, R22 ;  /* 0x0000001600167312 */ /* 0x000e5e0000201800 */
        /* <DEDUP_REMOVED lines=14> */
[----:B--2---:R1:W-:Y:S02]  /*8650*/  DMUL R40, R40, R24 ;  /* 0x0000001828287228 */ /* 0x0043e40000000000 */
[----:B-1----:R-:W1:Y:S01]  /*8660*/  MUFU.RCP64H R25, R23 ;  /* 0x0000001700197308 */ /* 0x002e620000001800 */
[----:B------:R-:W-:-:S05]  /*8670*/  VIADD R24, R23, 0x300402 ;  /* 0x0030040217187836 */ /* 0x000fca0000000000 */
[----:B------:R-:W-:-:S15]  /*8680*/  FSETP.GEU.AND P1, PT, |R24|, 5.8789094863358348022e-39, PT ;  /* 0x004004021800780b */ /* 0x000fde0003f2e200 */
        /* <DEDUP_REMOVED lines=32> */
.L_x_2040:
[----:B------:R-:W-:Y:S05]  /*8890*/  BSYNC.RECONVERGENT B3 ;  /* 0x0000000000037941 */ /* 0x000fea0003800200 */
.L_x_2039:
[----:B------:R-:W-:Y:S01]  /*88a0*/  IMAD.MOV.U32 R18, RZ, RZ, RZ ;  /* 0x000000ffff127224 */ /* 0x000fe200078e00ff */
[----:B------:R-:W0:Y:S01]  /*88b0*/  @!P2 LDC.64 R28, c[0x0][0x398] ;  /* 0x0000e600ff1cab82 */ /* 0x000e220000000a00 */
[----:B------:R-:W-:-:S05]  /*88c0*/  @!P2 IMAD.WIDE R26, R14, 0x4, R34 ;  /* 0x000000040e1aa825 */ /* 0x000fca00078e0222 */
[----:B------:R1:W2:Y:S01]  /*88d0*/  @!P2 LDG.E.STRONG.SYS R18, desc[UR10][R26.64] ;  /* 0x0000000a1a12a981 */ /* 0x0002a2000c1f5900 */
[----:B------:R-:W-:Y:S02]  /*88e0*/  CS2R R42, SRZ ;  /* 0x00000000002a7805 */ /* 0x000fe4000001ff00 */
[----:B------:R-:W-:Y:S01]  /*88f0*/  CS2R R38, SRZ ;  /* 0x0000000000267805 */ /* 0x000fe2000001ff00 */
[----:B------:R-:W-:-:S04]  /*8900*/  @!P2 IMAD.WIDE R46, R14, 0x8, R36 ;  /* 0x000000080e2ea825 */ /* 0x000fc800078e0224 */
[----:B0-----:R-:W-:-:S05]  /*8910*/  @!P2 IMAD.WIDE R28, R14, 0x8, R28 ;  /* 0x000000080e1ca825 */ /* 0x001fca00078e021c */
[----:B------:R0:W5:Y:S04]  /*8920*/  @!P2 LDG.E.64.STRONG.SYS R42, desc[UR10][R28.64] ;  /* 0x0000000a1c2aa981 */ /* 0x000168000c1f5b00 */
[----:B------:R0:W5:Y:S01]  /*8930*/  @!P2 LDG.E.64.STRONG.SYS R38, desc[UR10][R46.64] ;  /* 0x0000000a2e26a981 */ /* 0x000162000c1f5b00 */
[----:B-1----:R-:W-:-:S15]  /*8940*/  I2F.F64 R26, R19 ;  /* 0x00000013001a7312 */ /* 0x002fde0000201c00 */
[----:B------:R-:W-:-:S15]  /*8950*/  NOP ;  /* 0x0000000000007918 */ /* 0x000fde0000000000 */
[----:B------:R-:W-:-:S15]  /*8960*/  NOP ;  /* 0x0000000000007918 */ /* 0x000fde0000000000 */
[----:B------:R-:W-:-:S15]  /*8970*/  NOP ;  /* 0x0000000000007918 */ /* 0x000fde0000000000 */
[----:B------:R-:W-:-:S04]  /*8980*/  NOP ;  /* 0x0000000000007918 */ /* 0x000fc80000000000 */
[----:B-----5:R-:W1:Y:S01]  /*8990*/  DADD R22, R40, -R32 ;  /* 0x0000000028167229 */ /* 0x020e620000000820 */
[----:B------:R-:W-:Y:S01]  /*89a0*/  BSSY.RECONVERGENT B3, `(.L_x_2041) ;  /* 0x0000058000037945 */ /* 0x000fe20003800200 */
[----:B------:R-:W-:-:S15]  /*89b0*/  IADD3 R9, PT, PT, R2, R9, R2 ;  /* 0x0000000902097210 */ /* 0x000fde0007ffe002 */
[----:B------:R-:W-:-:S15]  /*89c0*/  NOP ;  /* 0x0000000000007918 */ /* 0x000fde0000000000 */
[----:B------:R-:W-:-:S15]  /*89d0*/  NOP ;  /* 0x0000000000007918 */ /* 0x000fde0000000000 */
[----:B------:R-:W-:-:S15]  /*89e0*/  NOP ;  /* 0x0000000000007918 */ /* 0x000fde0000000000 */
[----:B------:R-:W-:-:S02]  /*89f0*/  NOP ;  /* 0x0000000000007918 */ /* 0x000fc40000000000 */
[----:B------:R-:W3:-:S15]  /*8a00*/  I2F.F64 R20, R20 ;  /* 0x0000001400147312 */ /* 0x000ede0000201c00 */
        /* <DEDUP_REMOVED lines=9> */
[----:B---3--:R-:W-:-:S15]  /*8aa0*/  DMUL R32, R20, R32 ;  /* 0x0000002014207228 */ /* 0x008fde0000000000 */
        /* <DEDUP_REMOVED lines=66> */
[----:B------:R-:W-:Y:S02]  /*8ed0*/  MOV R0, 0x8f00 ;  /* 0x00008f0000007802 */ /* 0x000fe40000000f00 */
[----:B------:R-:W-:-:S07]  /*8ee0*/  IADD3 R26, PT, PT, R26, -0x100000, RZ ;  /* 0xfff000001a1a7810 */ /* 0x000fce0007ffe0ff */
[----:B------:R-:W-:Y:S05]  /*8ef0*/  CALL.REL.NOINC `($__internal_46_$__cuda_sm20_dblrcp_rn_slowpath_v3) ;  /* 0x0000006400a47944 */ /* 0x000fea0003c00000 */
[----:B------:R-:W-:Y:S02]  /*8f00*/  IMAD.MOV.U32 R25, RZ, RZ, R24 ;  /* 0x000000ffff197224 */ /* 0x000fe400078e0018 */
[----:B------:R-:W-:-:S07]  /*8f10*/  IMAD.MOV.U32 R24, RZ, RZ, R21 ;  /* 0x000000ffff187224 */ /* 0x000fce00078e0015 */
.L_x_2042:
[----:B------:R-:W-:Y:S05]  /*8f20*/  BSYNC.RECONVERGENT B3 ;  /* 0x0000000000037941 */ /* 0x000fea0003800200 */
.L_x_2041:
[----:B------:R-:W-:Y:S01]  /*8f30*/  VIADD R16, R16, 0x4 ;  /* 0x0000000410107836 */ /* 0x000fe20000000000 */
[----:B------:R-:W0:-:S15]  /*8f40*/  DADD R20, R32, -R42 ;  /* 0x0000000020147229 */ /* 0x000e1e000000082a */
[----:B------:R-:W-:-:S15]  /*8f50*/  NOP ;  /* 0x0000000000007918 */ /* 0x000fde0000000000 */
[----:B------:R-:W-:-:S15]  /*8f60*/  NOP ;  /* 0x0000000000007918 */ /* 0x000fde0000000000 */
[----:B------:R-:W-:-:S15]  /*8f70*/  NOP ;  /* 0x0000000000007918 */ /* 0x000fde0000000000 */
[----:B------:R-:W-:-:S04]  /*8f80*/  NOP ;  /* 0x0000000000007918 */ /* 0x000fc80000000000 */
[----:B------:R-:W1:Y:S01]  /*8f90*/  I2F.F64 R22, R18 ;  /* 0x0000001200167312 */ /* 0x000e620000201c00 */
[----:B------:R-:W-:Y:S01]  /*8fa0*/  IADD3 R9, PT, PT, R2, R9, R2 ;  /* 0x0000000902097210 */ /* 0x000fe20007ffe002 */
[----:B------:R-:W-:Y:S01]  /*8fb0*/  IMAD R13, R12, 0x4, R13 ;  /* 0x000000040c0d7824 */ /* 0x000fe200078e020d */
[----:B------:R-:W-:Y:S01]  /*8fc0*/  ISETP.NE.AND P1, PT, R16, RZ, PT ;  /* 0x000000ff1000720c */ /* 0x000fe20003f25270 */
[C---:B------:R-:W-:Y:S01]  /*8fd0*/  IMAD R14, R12.reuse, 0x4, R14 ;  /* 0x000000040c0e7824 */ /* 0x040fe200078e020e */
[C---:B------:R-:W-:Y:S01]  /*8fe0*/  LEA R11, R12.reuse, R11, 0x2 ;  /* 0x0000000b0c0b7211 */ /* 0x040fe200078e10ff */
[----:B------:R-:W-:-:S15]  /*8ff0*/  IMAD R15, R12, 0x4, R15 ;  /* 0x000000040c0f7824 */ /* 0x000fde00078e020f */
[----:B------:R-:W-:-:S15]  /*9000*/  NOP ;  /* 0x0000000000007918 */ /* 0x000fde0000000000 */
[----:B------:R-:W-:-:S15]  /*9010*/  NOP ;  /* 0x0000000000007918 */ /* 0x000fde0000000000 */
[----:B------:R-:W-:-:S13]  /*9020*/  NOP ;  /* 0x0000000000007918 */ /* 0x000fda0000000000 */
[----:B0-----:R0:W1:-:S15]  /*9030*/  DMUL R26, R20, R20 ;  /* 0x00000014141a7228 */ /* 0x00105e0000000000 */
[----:B------:R-:W-:-:S15]  /*9040*/  NOP ;  /* 0x0000000000007918 */ /* 0x000fde0000000000 */
[----:B------:R-:W-:-:S15]  /*9050*/  NOP ;  /* 0x0000000000007918 */ /* 0x000fde0000000000 */
[----:B------:R-:W-:-:S15]  /*9060*/  NOP ;  /* 0x0000000000007918 */ /* 0x000fde0000000000 */
[----:B------:R-:W-:-:S04]  /*9070*/  NOP ;  /* 0x0000000000007918 */ /* 0x000fc80000000000 */
[----:B0-----:R-:W0:-:S15]  /*9080*/  I2F.F64 R20, R17 ;  /* 0x0000001100147312 */ /* 0x001e1e0000201c00 */
        /* <DEDUP_REMOVED lines=29> */
[----:B-1----:R2:W3:-:S15]  /*9260*/  DMUL R30, R42, R24 ;  /* 0x000000182a1e7228 */ /* 0x0024de0000000000 */
[----:B------:R-:W-:-:S15]  /*9270*/  NOP ;  /* 0x0000000000007918 */ /* 0x000fde0000000000 */
[----:B------:R-:W-:-:S15]  /*9280*/  NOP ;  /* 0x0000000000007918 */ /* 0x000fde0000000000 */
[----:B------:R-:W-:-:S15]  /*9290*/  NOP ;  /* 0x0000000000007918 */ /* 0x000fde0000000000 */
[----:B------:R-:W-:-:S04]  /*92a0*/  NOP ;  /* 0x0000000000007918 */ /* 0x000fc80000000000 */
[----:B0-----:R2:W4:Y:S02]  /*92b0*/  DADD R32, R44, R26 ;  /* 0x000000002c207229 */ /* 0x001524000000001a */
[----:B--234-:R-:W-:Y:S05]  /*92c0*/  @P1 BRA `(.L_x_2043) ;  /* 0xffffffe400601947 */ /* 0x01cfea000383ffff */
.L_x_2034:
[----:B01----:R-:W-:Y:S05]  /*92d0*/  BSYNC B2 ;  /* 0x0000000000027941 */ /* 0x003fea0003800000 */
.L_x_2033:
[----:B------:R-:W-:-:S13]  /*92e0*/  ISETP.NE.AND P1, PT, R10, RZ, PT ;  /* 0x000000ff0a00720c */ /* 0x000fda0003f25270 */
[----:B------:R-:W-:Y:S05]  /*92f0*/  @!P1 BRA `(.L_x_2032) ;  /* 0x0000000400c09947 */ /* 0x000fea0003800000 */
[----:B------:R-:W0:Y:S01]  /*9300*/  LDCU UR5, c[0x0][0x3ac] ;  /* 0x00007580ff0577ac */ /* 0x000e220008000800 */
[----:B------:R-:W-:Y:S02]  /*9310*/  IMAD.MOV R11, RZ, RZ, -R10 ;  /* 0x000000ffff0b7224 */ /* 0x000fe400078e0a0a */
[----:B------:R-:W-:Y:S02]  /*9320*/  IMAD.MOV.U32 R10, RZ, RZ, R19 ;  /* 0x000000ffff0a7224 */ /* 0x000fe400078e0013 */
[----:B0-----:R-:W-:-:S07]  /*9330*/  IMAD R12, R9, UR5, R5 ;  /* 0x00000005090c7c24 */ /* 0x001fce000f8e0205 */
.L_x_2046:
[----:B------:R-:W-:Y:S01]  /*9340*/  ISETP.GE.AND P1, PT, R5, UR6, PT ;  /* 0x0000000605007c0c */ /* 0x000fe2000bf26270 */
[----:B------:R-:W-:-:S12]  /*9350*/  IMAD.MOV.U32 R9, RZ, RZ, RZ ;  /* 0x000000ffff097224 */ /* 0x000fd800078e00ff */
[C---:B------:R-:W-:Y:S01]  /*9360*/  @!P1 IMAD.WIDE R20, R12.reuse, 0x4, R34 ;  /* 0x000000040c149825 */ /* 0x040fe200078e0222 */
[----:B------:R-:W0:Y:S04]  /*9370*/  @!P1 LDC.64 R22, c[0x0][0x398] ;  /* 0x0000e600ff169b82 */ /* 0x000e280000000a00 */
[----:B------:R-:W2:Y:S01]  /*9380*/  @!P1 LDG.E.STRONG.SYS R9, desc[UR10][R20.64] ;  /* 0x0000000a14099981 */ /* 0x000ea2000c1f5900 */
[----:B------:R-:W-:Y:S02]  /*9390*/  CS2R R16, SRZ ;  /* 0x0000000000107805 */ /* 0x000fe4000001ff00 */
[----:B------:R-:W-:Y:S01]  /*93a0*/  CS2R R14, SRZ ;  /* 0x00000000000e7805 */ /* 0x000fe2000001ff00 */
[----:B------:R-:W-:-:S04]  /*93b0*/  @!P1 IMAD.WIDE R24, R12, 0x8, R36 ;  /* 0x000000080c189825 */ /* 0x000fc800078e0224 */
[----:B0-----:R-:W-:-:S05]  /*93c0*/  @!P1 IMAD.WIDE R22, R12, 0x8, R22 ;  /* 0x000000080c169825 */ /* 0x001fca00078e0216 */
[----:B------:R0:W5:Y:S04]  /*93d0*/  @!P1 LDG.E.64.STRONG.SYS R16, desc[UR10][R22.64] ;  /* 0x0000000a16109981 */ /* 0x000168000c1f5b00 */
[----:B------:R1:W5:Y:S01]  /*93e0*/  @!P1 LDG.E.64.STRONG.SYS R14, desc[UR10][R24.64] ;  /* 0x0000000a180e9981 */ /* 0x000362000c1f5b00 */
[----:B------:R-:W-:Y:S05]  /*93f0*/  YIELD ;  /* 0x0000000000007946 */ /* 0x000fea0003800000 */
[----:B------:R-:W-:Y:S01]  /*9400*/  BSSY.RECONVERGENT B2, `(.L_x_2044) ;  /* 0x0000027000027945 */ /* 0x000fe20003800200 */
[----:B--2---:R-:W-:-:S05]  /*9410*/  IMAD.IADD R19, R9, 0x1, R10 ;  /* 0x0000000109137824 */ /* 0x004fca00078e020a */
[----:B------:R-:W-:-:S04]  /*9420*/  VIMNMX R0, PT, PT, R19, 0x1, !PT ;  /* 0x0000000113007848 */ /* 0x000fc80007fe0100 */
[----:B0-----:R-:W0:Y:S02]  /*9430*/  I2F.F64.U32 R22, R0 ;  /* 0x0000000000167312 */ /* 0x001e240000201800 */
        /* <DEDUP_REMOVED lines=21> */
[----:B0-----:R-:W1:-:S15]  /*9590*/  DFMA R28, -R22, R26, 1 ;  /* 0x3ff00000161c742b */ /* 0x001e5e000000011a */
        /* <DEDUP_REMOVED lines=13> */
.L_x_2045:
[----:B------:R-:W-:Y:S05]  /*9670*/  BSYNC.RECONVERGENT B2 ;  /* 0x0000000000027941 */ /* 0x000fea0003800200 */
.L_x_2044:
[----:B------:R-:W-:Y:S01]  /*9680*/  VIADD R11, R11, 0x1 ;  /* 0x000000010b0b7836 */ /* 0x000fe20000000000 */
[----:B-----5:R-:W0:-:S15]  /*9690*/  DADD R20, -R16, R30 ;  /* 0x0000000010147229 */ /* 0x020e1e000000011e */
[----:B------:R-:W-:-:S15]  /*96a0*/  NOP ;  /* 0x0000000000007918 */ /* 0x000fde0000000000 */
[----:B------:R-:W-:-:S15]  /*96b0*/  NOP ;  /* 0x0000000000007918 */ /* 0x000fde0000000000 */
[----:B------:R-:W-:-:S15]  /*96c0*/  NOP ;  /* 0x0000000000007918 */ /* 0x000fde0000000000 */
[----:B------:R-:W-:-:S04]  /*96d0*/  NOP ;  /* 0x0000000000007918 */ /* 0x000fc80000000000 */
[----:B------:R-:W1:Y:S01]  /*96e0*/  I2F.F64 R22, R9 ;  /* 0x0000000900167312 */ /* 0x000e620000201c00 */
[----:B------:R-:W-:Y:S01]  /*96f0*/  IMAD R12, R2, UR6, R12 ;  /* 0x00000006020c7c24 */ /* 0x000fe2000f8e020c */
[----:B------:R-:W-:-:S15]  /*9700*/  ISETP.NE.AND P1, PT, R11, RZ, PT ;  /* 0x000000ff0b00720c */ /* 0x000fde0003f25270 */
[----:B------:R-:W-:-:S15]  /*9710*/  NOP ;  /* 0x0000000000007918 */ /* 0x000fde0000000000 */
[----:B------:R-:W-:-:S15]  /*9720*/  NOP ;  /* 0x0000000000007918 */ /* 0x000fde0000000000 */
[----:B------:R-:W-:-:S15]  /*9730*/  NOP ;  /* 0x0000000000007918 */ /* 0x000fde0000000000 */
[----:B------:R-:W-:-:S02]  /*9740*/  NOP ;  /* 0x0000000000007918 */ /* 0x000fc40000000000 */
[----:B0-----:R0:W1:-:S15]  /*9750*/  DMUL R26, R20, R20 ;  /* 0x00000014141a7228 */ /* 0x00105e0000000000 */
[----:B------:R-:W-:-:S15]  /*9760*/  NOP ;  /* 0x0000000000007918 */ /* 0x000fde0000000000 */
[----:B------:R-:W-:-:S15]  /*9770*/  NOP ;  /* 0x0000000000007918 */ /* 0x000fde0000000000 */
[----:B------:R-:W-:-:S15]  /*9780*/  NOP ;  /* 0x0000000000007918 */ /* 0x000fde0000000000 */
[----:B------:R-:W-:-:S04]  /*9790*/  NOP ;  /* 0x0000000000007918 */ /* 0x000fc80000000000 */
[----:B0-----:R0:W2:Y:S02]  /*97a0*/  I2F.F64 R20, R10 ;  /* 0x0000000a00147312 */ /* 0x0010a40000201c00 */
[----:B0-----:R-:W-:-:S15]  /*97b0*/  MOV R10, R19 ;  /* 0x00000013000a7202 */ /* 0x001fde0000000f00 */
        /* <DEDUP_REMOVED lines=34> */
[----:B-1----:R2:W4:Y:S02]  /*99e0*/  DADD R32, R14, R32 ;  /* 0x000000000e207229 */ /* 0x0025240000000020 */
[----:B--234-:R-:W-:Y:S05]  /*99f0*/  @P1 BRA `(.L_x_2046) ;  /* 0xfffffff800501947 */ /* 0x01cfea000383ffff */
.L_x_2032:
[----:B01----:R-:W-:Y:S05]  /*9a00*/  BSYNC B1 ;  /* 0x0000000000017941 */ /* 0x003fea0003800000 */
.L_x_2031:
[----:B------:R-:W-:-:S13]  /*9a10*/  ISETP.GE.U32.AND P1, PT, R2, 0x2, PT ;  /* 0x000000020200780c */ /* 0x000fda0003f26070 */
[----:B------:R-:W-:Y:S05]  /*9a20*/  @!P1 BRA `(.L_x_2047) ;  /* 0x0000004400c89947 */ /* 0x000fea0003800000 */
[----:B------:R-:W-:Y:S01]  /*9a30*/  LOP3.LUT R0, R2, 0x7fe, RZ, 0xc0, !PT ;  /* 0x000007fe02007812 */ /* 0x000fe200078ec0ff */
[----:B------:R-:W-:Y:S05]  /*9a40*/  WARPSYNC.ALL ;  /* 0x0000000000007948 */ /* 0x000fea0003800000 */
[----:B------:R-:W-:Y:S01]  /*9a50*/  ISETP.GE.U32.AND P1, PT, R3, R0, PT ;  /* 0x000000000300720c */ /* 0x000fe20003f26070 */
[----:B------:R-:W-:Y:S01]  /*9a60*/  BSSY.RECONVERGENT B1, `(.L_x_2048) ;  /* 0x000006d000017945 */ /* 0x000fe20003800200 */
[----:B------:R-:W-:-:S05]  /*9a70*/  SHF.R.U32.HI R9, RZ, 0x1, R2 ;  /* 0x00000001ff097819 */ /* 0x000fca0000011602 */
[----:B------:R-:W-:-:S06]  /*9a80*/  IMAD.IADD R11, R9, 0x1, R3 ;  /* 0x00000001090b7824 */ /* 0x000fcc00078e0203 */
        /* <DEDUP_REMOVED lines=9> */
[C---:B------:R-:W-:Y:S02]  /*9b20*/  IMAD R11, R15.reuse, 0x4, R8 ;  /* 0x000000040f0b7824 */ /* 0x040fe400078e0208 */
[----:B------:R-:W-:-:S04]  /*9b30*/  IMAD R14, R15, 0x8, R6 ;  /* 0x000000080f0e7824 */ /* 0x000fc800078e0206 */
        /* <DEDUP_REMOVED lines=21> */
[----:B0-----:R-:W-:Y:S02]  /*9c90*/  LEA R12, R15, R7, 0x3 ;  /* 0x000000070f0c7211 */ /* 0x001fe400078e18ff */
[----:B------:R-:W0:Y:S04]  /*9ca0*/  LDS.64 R14, [R14] ;  /* 0x000000000e0e7984 */ /* 0x000e280000000a00 */
[----:B------:R-:W2:-:S15]  /*9cb0*/  LDS.64 R12, [R12] ;  /* 0x000000000c0c7984 */ /* 0x000e9e0000000a00 */
        /* <DEDUP_REMOVED lines=8> */
[----:B-1----:R1:W3:Y:S02]  /*9d40*/  DFMA R20, R20, R22, R20 ;  /* 0x000000161414722b */ /* 0x0022e40000000014 */
[----:B0123--:R-:W-:Y:S05]  /*9d50*/  @P1 BRA `(.L_x_2051) ;  /* 0x0000000000201947 */ /* 0x00ffea0003800000 */
[----:B------:R-:W-:Y:S01]  /*9d60*/  LOP3.LUT R26, R25, 0x7fffffff, RZ, 0xc0, !PT ;  /* 0x7fffffff191a7812 */ /* 0x000fe200078ec0ff */
[----:B------:R-:W-:Y:S01]  /*9d70*/  IMAD.MOV.U32 R22, RZ, RZ, R24 ;  /* 0x000000ffff167224 */ /* 0x000fe200078e0018 */
[----:B------:R-:W-:Y:S01]  /*9d80*/  MOV R0, 0x9dc0 ;  /* 0x00009dc000007802 */ /* 0x000fe20000000f00 */
[----:B------:R-:W-:Y:S02]  /*9d90*/  IMAD.MOV.U32 R21, RZ, RZ, R25 ;  /* 0x000000ffff157224 */ /* 0x000fe400078e0019 */
[----:B------:R-:W-:-:S07]  /*9da0*/  VIADD R26, R26, 0xfff00000 ;  /* 0xfff000001a1a7836 */ /* 0x000fce0000000000 */
[----:B------:R-:W-:Y:S05]  /*9db0*/  CALL.REL.NOINC `($__internal_46_$__cuda_sm20_dblrcp_rn_slowpath_v3) ;  /* 0x0000005400f47944 */ /* 0x000fea0003c00000 */
[----:B------:R-:W-:Y:S02]  /*9dc0*/  IMAD.MOV.U32 R20, RZ, RZ, R21 ;  /* 0x000000ffff147224 */ /* 0x000fe400078e0015 */
[----:B------:R-:W-:-:S07]  /*9dd0*/  IMAD.MOV.U32 R21, RZ, RZ, R24 ;  /* 0x000000ffff157224 */ /* 0x000fce00078e0018 */
.L_x_2051:
[----:B------:R-:W-:Y:S05]  /*9de0*/  BSYNC.RECONVERGENT B2 ;  /* 0x0000000000027941 */ /* 0x000fea0003800200 */
.L_x_2050:
        /* <DEDUP_REMOVED lines=52> */
.L_x_2049:
[----:B------:R-:W-:Y:S05]  /*a130*/  BSYNC.RECONVERGENT B1 ;  /* 0x0000000000017941 */ /* 0x000fea0003800200 */
.L_x_2048:
        /* <DEDUP_REMOVED lines=14> */
[----:B0-----:R-:W-:Y:S01]  /*a220*/  IMAD R15, R9, R4, RZ ;  /* 0x00000004090f7224 */ /* 0x001fe200078e02ff */
        /* <DEDUP_REMOVED lines=45> */
.L_x_2055:
[----:B------:R-:W-:Y:S05]  /*a500*/  BSYNC.RECONVERGENT B2 ;  /* 0x0000000000027941 */ /* 0x000fea0003800200 */
.L_x_2054:
        /* <DEDUP_REMOVED lines=35> */
[----:B-1----:R1:W2:Y:S02]  /*a740*/  DFMA R14, R30, R18, R14 ;  /* 0x000000121e0e722b */ /* 0x0022a4000000000e */
[----:B-1----:R-:W-:-:S15]  /*a750*/  MOV R19, R10 ;  /* 0x0000000a00137202 */ /* 0x002fde0000000f00 */
[----:B------:R-:W-:-:S15]  /*a760*/  NOP ;  /* 0x0000000000007918 */ /* 0x000fde0000000000 */
[----:B------:R-:W-:-:S15]  /*a770*/  NOP ;  /* 0x0000000000007918 */ /* 0x000fde0000000000 */
[----:B------:R-:W-:-:S15]  /*a780*/  NOP ;  /* 0x0000000000007918 */ /* 0x000fde0000000000 */
[----:B------:R-:W-:-:S02]  /*a790*/  NOP ;  /* 0x0000000000007918 */ /* 0x000fc40000000000 */
[----:B0-----:R-:W0:-:S15]  /*a7a0*/  DFMA R12, R16, R20, R12 ;  /* 0x00000014100c722b */ /* 0x001e1e000000000c */
[----:B------:R-:W-:-:S15]  /*a7b0*/  NOP ;  /* 0x0000000000007918 */ /* 0x000fde0000000000 */
[----:B------:R-:W-:-:S15]  /*a7c0*/  NOP ;  /* 0x0000000000007918 */ /* 0x000fde0000000000 */
[----:B------:R-:W-:-:S15]  /*a7d0*/  NOP ;  /* 0x0000000000007918 */ /* 0x000fde0000000000 */
[----:B------:R-:W-:-:S04]  /*a7e0*/  NOP ;  /* 0x0000000000007918 */ /* 0x000fc80000000000 */
[----:B--2---:R1:W2:-:S15]  /*a7f0*/  DMUL R30, R14, R20 ;  /* 0x000000140e1e7228 */ /* 0x00429e0000000000 */
[----:B------:R-:W-:-:S15]  /*a800*/  NOP ;  /* 0x0000000000007918 */ /* 0x000fde0000000000 */
[----:B------:R-:W-:-:S15]  /*a810*/  NOP ;  /* 0x0000000000007918 */ /* 0x000fde0000000000 */
[----:B------:R-:W-:-:S15]  /*a820*/  NOP ;  /* 0x0000000000007918 */ /* 0x000fde0000000000 */
[----:B------:R-:W-:-:S04]  /*a830*/  NOP ;  /* 0x0000000000007918 */ /* 0x000fc80000000000 */
[----:B0-2---:R1:W3:Y:S02]  /*a840*/  DADD R32, R32, R12 ;  /* 0x0000000020207229 */ /* 0x0052e4000000000c */
.L_x_2053:
[----:B------:R-:W-:Y:S05]  /*a850*/  BSYNC.RECONVERGENT B1 ;  /* 0x0000000000017941 */ /* 0x000fea0003800200 */
.L_x_2052:
        /* <DEDUP_REMOVED lines=8> */
[----:B---3--:R2:W-:Y:S04]  /*a8e0*/  @!P1 STS.64 [R7], R32 ;  /* 0x0000002007009388 */ /* 0x0085e80000000a00 */
[----:B------:R2:W-:Y:S01]  /*a8f0*/  @!P1 STS [R8], R19 ;  /* 0x0000001308009388 */ /* 0x0005e20000000800 */
[----:B------:R-:W-:Y:S01]  /*a900*/  BAR.SYNC.DEFER_BLOCKING 0x0 ;  /* 0x0000000000007b1d */ /* 0x000fe20000010000 */
[----:B------:R-:W-:-:S04]  /*a910*/  ISETP.GE.U32.AND P1, PT, R11, R2, PT ;  /* 0x000000020b00720c */ /* 0x000fc80003f26070 */
[----:B------:R-:W-:-:S13]  /*a920*/  ISETP.GE.U32.OR P1, PT, R3, R9, P1 ;  /* 0x000000090300720c */ /* 0x000fda0000f26470 */
[----:B--2---:R-:W-:Y:S05]  /*a930*/  @P1 BRA `(.L_x_2057) ;  /* 0x00000004008c1947 */ /* 0x004fea0003800000 */
[----:B01----:R-:W-:Y:S01]  /*a940*/  IMAD R15, R9, R4, RZ ;  /* 0x00000004090f7224 */ /* 0x003fe200078e02ff */
        /* <DEDUP_REMOVED lines=45> */
.L_x_2059:
[----:B------:R-:W-:Y:S05]  /*ac20*/  BSYNC.RECONVERGENT B2 ;  /* 0x0000000000027941 */ /* 0x000fea0003800200 */
.L_x_2058:
        /* <DEDUP_REMOVED lines=46> */
[----:B--2---:R2:W3:-:S15]  /*af10*/  DMUL R30, R14, R20 ;  /* 0x000000140e1e7228 */ /* 0x0044de0000000000 */
[----:B------:R-:W-:-:S15]  /*af20*/  NOP ;  /* 0x0000000000007918 */ /* 0x000fde0000000000 */
[----:B------:R-:W-:-:S15]  /*af30*/  NOP ;  /* 0x0000000000007918 */ /* 0x000fde0000000000 */
[----:B------:R-:W-:-:S15]  /*af40*/  NOP ;  /* 0x0000000000007918 */ /* 0x000fde0000000000 */
[----:B------:R-:W-:-:S04]  /*af50*/  NOP ;  /* 0x0000000000007918 */ /* 0x000fc80000000000 */
[----:B0--3--:R2:W4:Y:S02]  /*af60*/  DADD R32, R32, R12 ;  /* 0x0000000020207229 */ /* 0x009524000000000c */
.L_x_2057:
[----:B------:R-:W-:Y:S05]  /*af70*/  BSYNC.RECONVERGENT B1 ;  /* 0x0000000000017941 */ /* 0x000fea0003800200 */
.L_x_2056:
        /* <DEDUP_REMOVED lines=8> */
[----:B----4-:R3:W-:Y:S04]  /*b000*/  @!P1 STS.64 [R7], R32 ;  /* 0x0000002007009388 */ /* 0x0107e80000000a00 */
[----:B------:R3:W-:Y:S01]  /*b010*/  @!P1 STS [R8], R19 ;  /* 0x0000001308009388 */ /* 0x0007e20000000800 */
[----:B------:R-:W-:Y:S01]  /*b020*/  BAR.SYNC.DEFER_BLOCKING 0x0 ;  /* 0x0000000000007b1d */ /* 0x000fe20000010000 */
[----:B------:R-:W-:-:S04]  /*b030*/  ISETP.GE.U32.AND P1, PT, R11, R2, PT ;  /* 0x000000020b00720c */ /* 0x000fc80003f26070 */
[----:B------:R-:W-:-:S13]  /*b040*/  ISETP.GE.U32.OR P1, PT, R3, R9, P1 ;  /* 0x000000090300720c */ /* 0x000fda0000f26470 */
[----:B---3--:R-:W-:Y:S05]  /*b050*/  @P1 BRA `(.L_x_2061) ;  /* 0x00000004008c1947 */ /* 0x008fea0003800000 */
[----:B012---:R-:W-:Y:S01]  /*b060*/  IMAD R15, R9, R4, RZ ;  /* 0x00000004090f7224 */ /* 0x007fe200078e02ff */
        /* <DEDUP_REMOVED lines=45> */
.L_x_2063:
[----:B------:R-:W-:Y:S05]  /*b340*/  BSYNC.RECONVERGENT B2 ;  /* 0x0000000000027941 */ /* 0x000fea0003800200 */
.L_x_2062:
        /* <DEDUP_REMOVED lines=46> */
[----:B--2---:R3:W4:-:S15]  /*b630*/  DMUL R30, R14, R20 ;  /* 0x000000140e1e7228 */ /* 0x00471e0000000000 */
[----:B------:R-:W-:-:S15]  /*b640*/  NOP ;  /* 0x0000000000007918 */ /* 0x000fde0000000000 */
[----:B------:R-:W-:-:S15]  /*b650*/  NOP ;  /* 0x0000000000007918 */ /* 0x000fde0000000000 */
[----:B------:R-:W-:-:S15]  /*b660*/  NOP ;  /* 0x0000000000007918 */ /* 0x000fde0000000000 */
[----:B------:R-:W-:-:S04]  /*b670*/  NOP ;  /* 0x0000000000007918 */ /* 0x000fc80000000000 */
[----:B0---4-:R3:W0:Y:S02]  /*b680*/  DADD R32, R32, R12 ;  /* 0x0000000020207229 */ /* 0x011624000000000c */
.L_x_2061:
[----:B------:R-:W-:Y:S05]  /*b690*/  BSYNC.RECONVERGENT B1 ;  /* 0x0000000000017941 */ /* 0x000fea0003800200 */
.L_x_2060:
        /* <DEDUP_REMOVED lines=8> */
[----:B0-----:R4:W-:Y:S04]  /*b720*/  @!P1 STS.64 [R7], R32 ;  /* 0x0000002007009388 */ /* 0x0019e80000000a00 */
[----:B------:R4:W-:Y:S01]  /*b730*/  @!P1 STS [R8], R19 ;  /* 0x0000001308009388 */ /* 0x0009e20000000800 */
[----:B------:R-:W-:Y:S01]  /*b740*/  BAR.SYNC.DEFER_BLOCKING 0x0 ;  /* 0x0000000000007b1d */ /* 0x000fe20000010000 */
[----:B------:R-:W-:-:S04]  /*b750*/  ISETP.GE.U32.AND P1, PT, R11, R2, PT ;  /* 0x000000020b00720c */ /* 0x000fc80003f26070 */
[----:B------:R-:W-:-:S13]  /*b760*/  ISETP.GE.U32.OR P1, PT, R3, R9, P1 ;  /* 0x000000090300720c */ /* 0x000fda0000f26470 */
[----:B----4-:R-:W-:Y:S05]  /*b770*/  @P1 BRA `(.L_x_2065) ;  /* 0x00000004008c1947 */ /* 0x010fea0003800000 */
[----:B-123--:R-:W-:Y:S01]  /*b780*/  IMAD R15, R9, R4, RZ ;  /* 0x00000004090f7224 */ /* 0x00efe200078e02ff */
        /* <DEDUP_REMOVED lines=45> */
.L_x_2067:
[----:B------:R-:W-:Y:S05]  /*ba60*/  BSYNC.RECONVERGENT B2 ;  /* 0x0000000000027941 */ /* 0x000fea0003800200 */
.L_x_2066:
        /* <DEDUP_REMOVED lines=46> */
[----:B--2---:R4:W1:-:S15]  /*bd50*/  DMUL R30, R14, R20 ;  /* 0x000000140e1e7228 */ /* 0x00485e0000000000 */
[----:B------:R-:W-:-:S15]  /*bd60*/  NOP ;  /* 0x0000000000007918 */ /* 0x000fde0000000000 */
[----:B------:R-:W-:-:S15]  /*bd70*/  NOP ;  /* 0x0000000000007918 */ /* 0x000fde0000000000 */
[----:B------:R-:W-:-:S15]  /*bd80*/  NOP ;  /* 0x0000000000007918 */ /* 0x000fde0000000000 */
[----:B------:R-:W-:-:S04]  /*bd90*/  NOP ;  /* 0x0000000000007918 */ /* 0x000fc80000000000 */
[----:B01----:R4:W0:Y:S02]  /*bda0*/  DADD R32, R32, R12 ;  /* 0x0000000020207229 */ /* 0x003824000000000c */
.L_x_2065:
[----:B------:R-:W-:Y:S05]  /*bdb0*/  BSYNC.RECONVERGENT B1 ;  /* 0x0000000000017941 */ /* 0x000fea0003800200 */
.L_x_2064:
        /* <DEDUP_REMOVED lines=13> */
[----:B-1----:R-:W-:Y:S05]  /*be90*/  @P1 BRA `(.L_x_2069) ;  /* 0x00000004008c1947 */ /* 0x002fea0003800000 */
[----:B--234-:R-:W-:Y:S01]  /*bea0*/  IMAD R15, R9, R4, RZ ;  /* 0x00000004090f7224 */ /* 0x01cfe200078e02ff */
        /* <DEDUP_REMOVED lines=45> */
.L_x_2071:
[----:B------:R-:W-:Y:S05]  /*c180*/  BSYNC.RECONVERGENT B2 ;  /* 0x0000000000027941 */ /* 0x000fea0003800200 */
.L_x_2070:
        /* <DEDUP_REMOVED lines=51> */
[----:B0-2---:R1:W0:Y:S02]  /*c4c0*/  DADD R32, R32, R12 ;  /* 0x0000000020207229 */ /* 0x005224000000000c */
.L_x_2069:
[----:B------:R-:W-:Y:S05]  /*c4d0*/  BSYNC.RECONVERGENT B1 ;  /* 0x0000000000017941 */ /* 0x000fea0003800200 */
.L_x_2068:
        /* <DEDUP_REMOVED lines=60> */
.L_x_2075:
[----:B------:R-:W-:Y:S05]  /*c8a0*/  BSYNC.RECONVERGENT B2 ;  /* 0x0000000000027941 */ /* 0x000fea0003800200 */
.L_x_2074:
        /* <DEDUP_REMOVED lines=52> */
.L_x_2073:
[----:B------:R-:W-:Y:S05]  /*cbf0*/  BSYNC.RECONVERGENT B1 ;  /* 0x0000000000017941 */ /* 0x000fea0003800200 */
.L_x_2072:
        /* <DEDUP_REMOVED lines=60> */
.L_x_2079:
[----:B------:R-:W-:Y:S05]  /*cfc0*/  BSYNC.RECONVERGENT B2 ;  /* 0x0000000000027941 */ /* 0x000fea0003800200 */
.L_x_2078:
        /* <DEDUP_REMOVED lines=52> */
.L_x_2077:
[----:B------:R-:W-:Y:S05]  /*d310*/  BSYNC.RECONVERGENT B1 ;  /* 0x0000000000017941 */ /* 0x000fea0003800200 */
.L_x_2076:
        /* <DEDUP_REMOVED lines=60> */
.L_x_2083:
[----:B------:R-:W-:Y:S05]  /*d6e0*/  BSYNC.RECONVERGENT B2 ;  /* 0x0000000000027941 */ /* 0x000fea0003800200 */
.L_x_2082:
        /* <DEDUP_REMOVED lines=52> */
.L_x_2081:
[----:B------:R-:W-:Y:S05]  /*da30*/  BSYNC.RECONVERGENT B1 ;  /* 0x0000000000017941 */ /* 0x000fea0003800200 */
.L_x_2080:
        /* <DEDUP_REMOVED lines=8> */
[----:B0-----:R1:W-:Y:S04]  /*dac0*/  @!P1 STS.64 [R7], R32 ;  /* 0x0000002007009388 */ /* 0x0013e80000000a00 */
[----:B------:R1:W-:Y:S01]  /*dad0*/  @!P1 STS [R8], R19 ;  /* 0x0000001308009388 */ /* 0x0003e20000000800 */
[----:B------:R-:W-:Y:S01]  /*dae0*/  BAR.SYNC.DEFER_BLOCKING 0x0 ;  /* 0x0000000000007b1d */ /* 0x000fe20000010000 */
[----:B------:R-:W-:-:S04]  /*daf0*/  ISETP.GE.U32.AND P1, PT, R9, R2, PT ;  /* 0x000000020900720c */ /* 0x000fc80003f26070 */
[----:B------:R-:W-:-:S13]  /*db00*/  ISETP.GE.U32.OR P1, PT, R3, R0, P1 ;  /* 0x000000000300720c */ /* 0x000fda0000f26470 */
[----:B-1----:R-:W-:Y:S05]  /*db10*/  @P1 BRA `(.L_x_2084) ;  /* 0x0000000400881947 */ /* 0x002fea0003800000 */
[----:B------:R-:W-:Y:S01]  /*db20*/  IMAD R17, R0, R4, RZ ;  /* 0x0000000400117224 */ /* 0x000fe200078e02ff */
[----:B------:R-:W-:Y:S03]  /*db30*/  BSSY.RECONVERGENT B2, `(.L_x_2085) ;  /* 0x000002c000027945 */ /* 0x000fe60003800200 */
[C---:B------:R-:W-:Y:S01]  /*db40*/  IMAD R3, R17.reuse, 0x4, R8 ;  /* 0x0000000411037824 */ /* 0x040fe200078e0208 */
[----:B------:R-:W-:-:S05]  /*db50*/  LEA R7, R17, R7, 0x3 ;  /* 0x0000000711077211 */ /* 0x000fca00078e18ff */
[----:B------:R-:W0:Y:S02]  /*db60*/  LDS R3, [R3] ;  /* 0x0000000003037984 */ /* 0x000e240000000800 */
[----:B0-----:R-:W-:-:S05]  /*db70*/  IMAD.IADD R2, R19, 0x1, R3 ;  /* 0x0000000113027824 */ /* 0x001fca00078e0203 */
[----:B--234-:R-:W-:-:S06]  /*db80*/  VIMNMX R20, PT, PT, R2, 0x1, !PT ;  /* 0x0000000102147848 */ /* 0x01cfcc0007fe0100 */
        /* <DEDUP_REMOVED lines=18> */
[----:B0-----:R-:W-:Y:S02]  /*dcb0*/  IMAD R8, R17, 0x8, R6 ;  /* 0x0000000811087824 */ /* 0x001fe400078e0206 */
        /* <DEDUP_REMOVED lines=14> */
[----:B------:R-:W-:-:S03]  /*dda0*/  MOV R0, 0xddd0 ;  /* 0x0000ddd000007802 */ /* 0x000fc60000000f00 */
[----:B------:R-:W-:-:S07]  /*ddb0*/  VIADD R26, R26, 0xfff00000 ;  /* 0xfff000001a1a7836 */ /* 0x000fce0000000000 */
[----:B------:R-:W-:Y:S05]  /*ddc0*/  CALL.REL.NOINC `($__internal_46_$__cuda_sm20_dblrcp_rn_slowpath_v3) ;  /* 0x0000001400f07944 */ /* 0x000fea0003c00000 */
[----:B------:R-:W-:Y:S02]  /*ddd0*/  IMAD.MOV.U32 R12, RZ, RZ, R21 ;  /* 0x000000ffff0c7224 */ /* 0x000fe400078e0015 */
[----:B------:R-:W-:-:S07]  /*dde0*/  IMAD.MOV.U32 R13, RZ, RZ, R24 ;  /* 0x000000ffff0d7224 */ /* 0x000fce00078e0018 */
.L_x_2086:
[----:B------:R-:W-:Y:S05]  /*ddf0*/  BSYNC.RECONVERGENT B2 ;  /* 0x0000000000027941 */ /* 0x000fea0003800200 */
.L_x_2085:
        /* <DEDUP_REMOVED lines=52> */
.L_x_2084:
[----:B------:R-:W-:Y:S05]  /*e140*/  BSYNC.RECONVERGENT B1 ;  /* 0x0000000000017941 */ /* 0x000fea0003800200 */
.L_x_2047:
[----:B------:R-:W-:Y:S05]  /*e150*/  @!P0 EXIT ;  /* 0x000000000000894d */ /* 0x000fea0003800000 */
[----:B01234-:R-:W0:Y:S01]  /*e160*/  I2F.F64 R12, R19 ;  /* 0x00000013000c7312 */ /* 0x01fe220000201c00 */
[----:B------:R-:W-:Y:S01]  /*e170*/  MOV R2, 0x1 ;  /* 0x0000000100027802 */ /* 0x000fe20000000f00 */
[----:B------:R-:W-:Y:S01]  /*e180*/  BSSY.RECONVERGENT B0, `(.L_x_2087) ;  /* 0x0000037000007945 */ /* 0x000fe20003800200 */
[----:B------:R-:W-:Y:S01]  /*e190*/  FSETP.GEU.AND P1, PT, |R33|, 6.5827683646048100446e-37, PT ;  /* 0x036000002100780b */ /* 0x000fe20003f2e200 */
[----:B0-----:R-:W0:-:S15]  /*e1a0*/  MUFU.RCP64H R3, R13 ;  /* 0x0000000d00037308 */ /* 0x001e1e0000001800 */
        /* <DEDUP_REMOVED lines=49> */
[----:B------:R-:W-:Y:S05]  /*e4c0*/  CALL.REL.NOINC `($__internal_47_$__cuda_sm20_div_rn_f64_full) ;  /* 0x0000001400bc7944 */ /* 0x000fea0003c00000 */
[----:B------:R-:W-:Y:S01]  /*e4d0*/  IMAD.MOV.U32 R2, RZ, RZ, R10 ;  /* 0x000000ffff027224 */ /* 0x000fe200078e000a */
[----:B------:R-:W-:-:S07]  /*e4e0*/  MOV R3, R11 ;  /* 0x0000000b00037202 */ /* 0x000fce0000000f00 */
.L_x_2088:
[----:B------:R-:W-:Y:S05]  /*e4f0*/  BSYNC.RECONVERGENT B0 ;  /* 0x0000000000007941 */ /* 0x000fea0003800200 */
.L_x_2087:
[----:B------:R-:W0:Y:S01]  /*e500*/  LDC.64 R8, c[0x0][0x3b0] ;  /* 0x0000ec00ff087b82 */ /* 0x000e220000000a00 */
[----:B------:R-:W-:Y:S01]  /*e510*/  DSETP.NEU.AND P0, PT, R2, RZ, PT ;  /* 0x000000ff0200722a */ /* 0x000fe20003f0d000 */
[----:B------:R-:W-:Y:S01]  /*e520*/  BSSY.RECONVERGENT B1, `(.L_x_2089) ;  /* 0x000005e000017945 */ /* 0x000fe20003800200 */
[----:B------:R-:W-:-:S15]  /*e530*/  CS2R R6, SRZ ;  /* 0x0000000000067805 */ /* 0x000fde000001ff00 */
[----:B------:R-:W-:-:S15]  /*e540*/  NOP ;  /* 0x0000000000007918 */ /* 0x000fde0000000000 */
[----:B------:R-:W-:-:S15]  /*e550*/  NOP ;  /* 0x0000000000007918 */ /* 0x000fde0000000000 */
[----:B------:R-:W-:-:S15]  /*e560*/  NOP ;  /* 0x0000000000007918 */ /* 0x000fde0000000000 */
[----:B------:R-:W-:-:S02]  /*e570*/  NOP ;  /* 0x0000000000007918 */ /* 0x000fc40000000000 */
[----:B0-----:R-:W0:Y:S02]  /*e580*/  DSETP.EQ.AND P1, PT, R8, RZ, PT ;  /* 0x000000ff0800722a */ /* 0x001e240003f22000 */
[----:B0-----:R-:W-:Y:S05]  /*e590*/  @!P0 BRA P1, `(.L_x_2090) ;  /* 0x0000000400588947 */ /* 0x001fea0000800000 */
[----:B------:R-:W0:Y:S01]  /*e5a0*/  DADD R10, R2, R8 ;  /* 0x00000000020a7229 */ /* 0x000e220000000008 */
[----:B------:R-:W-:Y:S01]  /*e5b0*/  BSSY.RECONVERGENT B0, `(.L_x_2091) ;  /* 0x0000032000007945 */ /* 0x000fe20003800200 */
[----:B0-----:R-:W0:Y:S01]  /*e5c0*/  MUFU.RSQ64H R3, R11 ;  /* 0x0000000b00037308 */ /* 0x001e220000001c00 */
[----:B------:R-:W-:Y:S02]  /*e5d0*/  VIADD R2, R11, 0xfcb00000 ;  /* 0xfcb000000b027836 */ /* 0x000fe40000000000 */
[----:B------:R-:W-:Y:S02]  /*e5e0*/  IMAD.MOV.U32 R8, RZ, RZ, 0x0 ;  /* 0x00000000ff087424 */ /* 0x000fe400078e00ff */
[----:B------:R-:W-:Y:S01]  /*e5f0*/  IMAD.MOV.U32 R9, RZ, RZ, 0x3fd80000 ;  /* 0x3fd80000ff097424 */ /* 0x000fe200078e00ff */
        /* <DEDUP_REMOVED lines=44> */
[----:B------:R-:W-:Y:S05]  /*e8c0*/  CALL.REL.NOINC `($__internal_48_$__cuda_sm20_dsqrt_rn_f64_mediumpath_v1) ;  /* 0x0000001800bc7944 */ /* 0x000fea0003c00000 */
.L_x_2092:
[----:B------:R-:W-:Y:S05]  /*e8d0*/  BSYNC.RECONVERGENT B0 ;  /* 0x0000000000007941 */ /* 0x000fea0003800200 */
.L_x_2091:
        /* <DEDUP_REMOVED lines=30> */
[----:B------:R-:W-:Y:S05]  /*eac0*/  CALL.REL.NOINC `($__internal_46_$__cuda_sm20_dblrcp_rn_slowpath_v3) ;  /* 0x0000000800b07944 */ /* 0x000fea0003c00000 */
[----:B------:R-:W-:Y:S02]  /*ead0*/  IMAD.MOV.U32 R6, RZ, RZ, R21 ;  /* 0x000000ffff067224 */ /* 0x000fe400078e0015 */
[----:B------:R-:W-:-:S07]  /*eae0*/  IMAD.MOV.U32 R7, RZ, RZ, R24 ;  /* 0x000000ffff077224 */ /* 0x000fce00078e0018 */
.L_x_2093:
[----:B------:R-:W-:Y:S05]  /*eaf0*/  BSYNC.RECONVERGENT B2 ;  /* 0x0000000000027941 */ /* 0x000fea0003800200 */
.L_x_2090:
[----:B------:R-:W-:Y:S05]  /*eb00*/  BSYNC.RECONVERGENT B1 ;  /* 0x0000000000017941 */ /* 0x000fea0003800200 */
.L_x_2089:
[----:B------:R-:W0:Y:S02]  /*eb10*/  LDC.64 R2, c[0x0][0x390] ;  /* 0x0000e400ff027b82 */ /* 0x000e240000000a00 */
[----:B0-----:R-:W-:-:S05]  /*eb20*/  IMAD.WIDE R2, R5, 0x8, R2 ;  /* 0x0000000805027825 */ /* 0x001fca00078e0202 */
[----:B------:R-:W-:Y:S01]  /*eb30*/  STG.E.64 desc[UR10][R2.64], R6 ;  /* 0x0000000602007986 */ /* 0x000fe2000c101b0a */
[----:B------:R-:W-:Y:S05]  /*eb40*/  EXIT ;  /* 0x000000000000794d */ /* 0x000fea0003800000 */
.L_x_2028:
[----:B------:R-:W5:Y:S01]  /*eb50*/  LDCU UR4, c[0x0][0x3ac] ;  /* 0x00007580ff0477ac */ /* 0x000f620008000800 */
[----:B------:R-:W-:-:S04]  /*eb60*/  LOP3.LUT P0, RZ, R3, UR9, RZ, 0xfc, !PT ;  /* 0x0000000903ff7c12 */ /* 0x000fc8000f80fcff */
[----:B-----5:R-:W-:-:S13]  /*eb70*/  ISETP.GE.OR P0, PT, R5, UR4, P0 ;  /* 0x0000000405007c0c */ /* 0x020fda0008706670 */
[----:B------:R-:W-:Y:S05]  /*eb80*/  @P0 EXIT ;  /* 0x000000000000094d */ /* 0x000fea0003800000 */
[----:B------:R-:W5:Y:S01]  /*eb90*/  I2F.F64 R10, R10 ;  /* 0x0000000a000a7312 */ /* 0x000f620000201c00 */
[----:B------:R-:W0:Y:S01]  /*eba0*/  LDC.64 R12, c[0x0][0x388] ;  /* 0x0000e200ff0c7b82 */ /* 0x000e220000000a00 */
[----:B------:R-:W-:Y:S01]  /*ebb0*/  MOV R2, 0x1 ;  /* 0x0000000100027802 */ /* 0x000fe20000000f00 */
[----:B------:R-:W-:Y:S01]  /*ebc0*/  BSSY.RECONVERGENT B0, `(.L_x_2094) ;  /* 0x0000037000007945 */ /* 0x000fe20003800200 */
[----:B-1----:R-:W-:Y:S01]  /*ebd0*/  FSETP.GEU.AND P1, PT, |R15|, 6.5827683646048100446e-37, PT ;  /* 0x036000000f00780b */ /* 0x002fe20003f2e200 */
[----:B0-----:R-:W-:-:S05]  /*ebe0*/  IMAD.WIDE R12, R5, 0x8, R12 ;  /* 0x00000008050c7825 */ /* 0x001fca00078e020c */
[----:B------:R0:W-:Y:S01]  /*ebf0*/  STG.E.64 desc[UR10][R12.64], R16 ;  /* 0x000000100c007986 */ /* 0x0001e2000c101b0a */
[----:B-----5:R-:W1:-:S15]  /*ec00*/  MUFU.RCP64H R3, R11 ;  /* 0x0000000b00037308 */ /* 0x020e5e0000001800 */
[----:B------:R-:W-:-:S15]  /*ec10*/  NOP ;  /* 0x0000000000007918 */ /* 0x000fde0000000000 */
[----:B------:R-:W-:-:S15]  /*ec20*/  NOP ;  /* 0x0000000000007918 */ /* 0x000fde0000000000 */
[----:B------:R-:W-:-:S08]  /*ec30*/  NOP ;  /* 0x0000000000007918 */ /* 0x000fd00000000000 */
        /* <DEDUP_REMOVED lines=44> */
[----:B--234-:R-:W-:Y:S05]  /*ef00*/  CALL.REL.NOINC `($__internal_47_$__cuda_sm20_div_rn_f64_full) ;  /* 0x0000000c002c7944 */ /* 0x01cfea0003c00000 */
[----:B------:R-:W-:Y:S01]  /*ef10*/  IMAD.MOV.U32 R2, RZ, RZ, R10 ;  /* 0x000000ffff027224 */ /* 0x000fe200078e000a */
[----:B------:R-:W-:-:S07]  /*ef20*/  MOV R3, R11 ;  /* 0x0000000b00037202 */ /* 0x000fce0000000f00 */
.L_x_2095:
[----:B------:R-:W-:Y:S05]  /*ef30*/  BSYNC.RECONVERGENT B0 ;  /* 0x0000000000007941 */ /* 0x000fea0003800200 */
.L_x_2094:
        /* <DEDUP_REMOVED lines=60> */
[----:B--234-:R-:W-:Y:S05]  /*f300*/  CALL.REL.NOINC `($__internal_48_$__cuda_sm20_dsqrt_rn_f64_mediumpath_v1) ;  /* 0x00000010002c7944 */ /* 0x01cfea0003c00000 */
.L_x_2099:
[----:B------:R-:W-:Y:S05]  /*f310*/  BSYNC.RECONVERGENT B0 ;  /* 0x0000000000007941 */ /* 0x000fea0003800200 */
.L_x_2098:
        /* <DEDUP_REMOVED lines=30> */
[----:B--234-:R-:W-:Y:S05]  /*f500*/  CALL.REL.NOINC `($__internal_46_$__cuda_sm20_dblrcp_rn_slowpath_v3) ;  /* 0x0000000000207944 */ /* 0x01cfea0003c00000 */
[----:B------:R-:W-:Y:S02]  /*f510*/  IMAD.MOV.U32 R6, RZ, RZ, R21 ;  /* 0x000000ffff067224 */ /* 0x000fe400078e0015 */
[----:B------:R-:W-:-:S07]  /*f520*/  IMAD.MOV.U32 R7, RZ, RZ, R24 ;  /* 0x000000ffff077224 */ /* 0x000fce00078e0018 */
.L_x_2100:
[----:B------:R-:W-:Y:S05]  /*f530*/  BSYNC.RECONVERGENT B2 ;  /* 0x0000000000027941 */ /* 0x000fea0003800200 */
.L_x_2097:
[----:B------:R-:W-:Y:S05]  /*f540*/  BSYNC.RECONVERGENT B1 ;  /* 0x0000000000017941 */ /* 0x000fea0003800200 */
.L_x_2096:
[----:B------:R-:W0:Y:S02]  /*f550*/  LDC.64 R2, c[0x0][0x390] ;  /* 0x0000e400ff027b82 */ /* 0x000e240000000a00 */
[----:B0-----:R-:W-:-:S05]  /*f560*/  IMAD.WIDE R2, R5, 0x8, R2 ;  /* 0x0000000805027825 */ /* 0x001fca00078e0202 */
[----:B------:R-:W-:Y:S01]  /*f570*/  STG.E.64 desc[UR10][R2.64], R6 ;  /* 0x0000000602007986 */ /* 0x000fe2000c101b0a */
[----:B------:R-:W-:Y:S05]  /*f580*/  EXIT ;  /* 0x000000000000794d */ /* 0x000fea0003800000 */
        .weak           $__internal_46_$__cuda_sm20_dblrcp_rn_slowpath_v3
        .type           $__internal_46_$__cuda_sm20_dblrcp_rn_slowpath_v3,@function
        .size           $__internal_46_$__cuda_sm20_dblrcp_rn_slowpath_v3,($__internal_47_$__cuda_sm20_div_rn_f64_full - $__internal_46_$__cuda_sm20_dblrcp_rn_slowpath_v3)
$__internal_46_$__cuda_sm20_dblrcp_rn_slowpath_v3:
[----:B------:R-:W-:Y:S01]  /*f590*/  MOV R23, R21 ;  /* 0x0000001500177202 */ /* 0x000fe20000000f00 */
[----:B------:R-:W-:Y:S05]  /*f5a0*/  BSSY.RECONVERGENT B0, `(.L_x_2101) ;  /* 0x000005c000007945 */ /* 0x000fea0003800200 */
        /* <DEDUP_REMOVED lines=55> */
.L_x_2104:
        /* <DEDUP_REMOVED lines=34> */
.L_x_2102:
[----:B------:R-:W-:Y:S02]  /*fb40*/  LOP3.LUT R25, R23, 0x80000, RZ, 0xfc, !PT ;  /* 0x0008000017197812 */ /* 0x000fe400078efcff */
[----:B------:R-:W-:-:S07]  /*fb50*/  MOV R24, R22 ;  /* 0x0000001600187202 */ /* 0x000fce0000000f00 */
.L_x_2103:
[----:B------:R-:W-:Y:S05]  /*fb60*/  BSYNC.RECONVERGENT B0 ;  /* 0x0000000000007941 */ /* 0x000fea0003800200 */
.L_x_2101:
[----:B------:R-:W-:Y:S02]  /*fb70*/  IMAD.MOV.U32 R22, RZ, RZ, R0 ;  /* 0x000000ffff167224 */ /* 0x000fe400078e0000 */
[----:B------:R-:W-:Y:S02]  /*fb80*/  IMAD.MOV.U32 R23, RZ, RZ, 0x0 ;  /* 0x00000000ff177424 */ /* 0x000fe400078e00ff */
[----:B------:R-:W-:Y:S02]  /*fb90*/  IMAD.MOV.U32 R21, RZ, RZ, R24 ;  /* 0x000000ffff157224 */ /* 0x000fe400078e0018 */
[----:B------:R-:W-:Y:S01]  /*fba0*/  IMAD.MOV.U32 R24, RZ, RZ, R25 ;  /* 0x000000ffff187224 */ /* 0x000fe200078e0019 */
[----:B------:R-:W-:Y:S06]  /*fbb0*/  RET.REL.NODEC R22 `(_ZN2at6native50batch_norm_collect_statistics_channels_last_kernelINS0_6InvStdEddLi4EEEvPKT0_PT1_S7_PVS6_PiiiS6_) ;  /* 0xffffff0416107950 */ /* 0x000fec0003c3ffff */
        .weak           $__internal_47_$__cuda_sm20_div_rn_f64_full
        .type           $__internal_47_$__cuda_sm20_div_rn_f64_full,@function
        .size           $__internal_47_$__cuda_sm20_div_rn_f64_full,($__internal_48_$__cuda_sm20_dsqrt_rn_f64_mediumpath_v1 - $__internal_47_$__cuda_sm20_div_rn_f64_full)
$__internal_47_$__cuda_sm20_div_rn_f64_full:
[C---:B------:R-:W-:Y:S01]  /*fbc0*/  FSETP.GEU.AND P0, PT, |R3|.reuse, 1.469367938527859385e-39, PT ;  /* 0x001000000300780b */ /* 0x040fe20003f0e200 */
[----:B------:R-:W-:Y:S01]  /*fbd0*/  IMAD.MOV.U32 R18, RZ, RZ, 0x1ca00000 ;  /* 0x1ca00000ff127424 */ /* 0x000fe200078e00ff */
[----:B------:R-:W-:Y:S01]  /*fbe0*/  LOP3.LUT R6, R3, 0x800fffff, RZ, 0xc0, !PT ;  /* 0x800fffff03067812 */ /* 0x000fe200078ec0ff */
[----:B------:R-:W-:Y:S01]  /*fbf0*/  BSSY.RECONVERGENT B1, `(.L_x_2105) ;  /* 0x0000079000017945 */ /* 0x000fe20003800200 */
[C---:B------:R-:W-:Y:S02]  /*fc00*/  FSETP.GEU.AND P2, PT, |R17|.reuse, 1.469367938527859385e-39, PT ;  /* 0x001000001100780b */ /* 0x040fe40003f4e200 */
[----:B------:R-:W-:Y:S01]  /*fc10*/  LOP3.LUT R7, R6, 0x3ff00000, RZ, 0xfc, !PT ;  /* 0x3ff0000006077812 */ /* 0x000fe200078efcff */
[----:B------:R-:W-:Y:S01]  /*fc20*/  IMAD.MOV.U32 R6, RZ, RZ, R2 ;  /* 0x000000ffff067224 */ /* 0x000fe200078e0002 */
[----:B------:R-:W-:Y:S02]  /*fc30*/  LOP3.LUT R21, R17, 0x7ff00000, RZ, 0xc0, !PT ;  /* 0x7ff0000011157812 */ /* 0x000fe400078ec0ff */
[----:B------:R-:W-:-:S02]  /*fc40*/  MOV R12, 0x1 ;  /* 0x00000001000c7802 */ /* 0x000fc40000000f00 */
[----:B------:R-:W-:Y:S01]  /*fc50*/  LOP3.LUT R20, R3, 0x7ff00000, RZ, 0xc0, !PT ;  /* 0x7ff0000003147812 */ /* 0x000fe200078ec0ff */
[----:B------:R-:W0:Y:S01]  /*fc60*/  @!P0 DMUL R6, R2, 8.98846567431157953865e+307 ;  /* 0x7fe0000002068828 */ /* 0x000e220000000000 */
[----:B------:R-:W-:Y:S01]  /*fc70*/  IMAD.MOV.U32 R19, RZ, RZ, R21 ;  /* 0x000000ffff137224 */ /* 0x000fe200078e0015 */
[----:B0-----:R-:W0:Y:S01]  /*fc80*/  MUFU.RCP64H R13, R7 ;  /* 0x00000007000d7308 */ /* 0x001e220000001800 */
[----:B------:R-:W-:Y:S01]  /*fc90*/  ISETP.GE.U32.AND P1, PT, R21, R20, PT ;  /* 0x000000141500720c */ /* 0x000fe20003f26070 */
[----:B------:R-:W-:Y:S01]  /*fca0*/  @!P2 IMAD.MOV.U32 R10, RZ, RZ, RZ ;  /* 0x000000ffff0aa224 */ /* 0x000fe200078e00ff */
[----:B------:R-:W-:-:S04]  /*fcb0*/  @!P2 LOP3.LUT R4, R3, 0x7ff00000, RZ, 0xc0, !PT ;  /* 0x7ff000000304a812 */ /* 0x000fc800078ec0ff */
[----:B------:R-:W-:Y:S01]  /*fcc0*/  @!P2 ISETP.GE.U32.AND P3, PT, R21, R4, PT ;  /* 0x000000041500a20c */ /* 0x000fe20003f66070 */
[----:B------:R-:W-:Y:S01]  /*fcd0*/  IMAD.MOV.U32 R4, RZ, RZ, R20 ;  /* 0x000000ffff047224 */ /* 0x000fe200078e0014 */
[----:B------:R-:W-:Y:S02]  /*fce0*/  @!P0 LOP3.LUT R4, R7, 0x7ff00000, RZ, 0xc0, !PT ;  /* 0x7ff0000007048812 */ /* 0x000fe400078ec0ff */
[----:B------:R-:W-:-:S03]  /*fcf0*/  @!P2 SEL R11, R18, 0x63400000, !P3 ;  /* 0x63400000120ba807 */ /* 0x000fc60005800000 */
[----:B------:R-:W-:Y:S01]  /*fd00*/  VIADD R22, R4, 0xffffffff ;  /* 0xffffffff04167836 */ /* 0x000fe20000000000 */
[----:B------:R-:W-:-:S04]  /*fd10*/  @!P2 LOP3.LUT R11, R11, 0x80000000, R17, 0xf8, !PT ;  /* 0x800000000b0ba812 */ /* 0x000fc800078ef811 */
[----:B------:R-:W-:-:S15]  /*fd20*/  @!P2 LOP3.LUT R11, R11, 0x100000, RZ, 0xfc, !PT ;  /* 0x001000000b0ba812 */ /* 0x000fde00078efcff */
[----:B------:R-:W-:-:S15]  /*fd30*/  NOP ;  /* 0x0000000000007918 */ /* 0x000fde0000000000 */
[----:B------:R-:W-:-:S13]  /*fd40*/  NOP ;  /* 0x0000000000007918 */ /* 0x000fda0000000000 */
[----:B0-----:R-:W0:-:S15]  /*fd50*/  DFMA R8, R12, -R6, 1 ;  /* 0x3ff000000c08742b */ /* 0x001e1e0000000806 */
[----:B------:R-:W-:-:S15]  /*fd60*/  NOP ;  /* 0x0000000000007918 */ /* 0x000fde0000000000 */
[----:B------:R-:W-:-:S15]  /*fd70*/  NOP ;  /* 0x0000000000007918 */ /* 0x000fde0000000000 */
[----:B------:R-:W-:-:S15]  /*fd80*/  NOP ;  /* 0x0000000000007918 */ /* 0x000fde0000000000 */
[----:B------:R-:W-:-:S04]  /*fd90*/  NOP ;  /* 0x0000000000007918 */ /* 0x000fc80000000000 */
[----:B0-----:R0:W-:Y:S02]  /*fda0*/  DFMA R14, R8, R8, R8 ;  /* 0x00000008080e722b */ /* 0x0011e40000000008 */
[----:B0-----:R-:W-:Y:S01]  /*fdb0*/  SEL R9, R18, 0x63400000, !P1 ;  /* 0x6340000012097807 */ /* 0x001fe20004800000 */
[----:B------:R-:W-:-:S03]  /*fdc0*/  IMAD.MOV.U32 R8, RZ, RZ, R16 ;  /* 0x000000ffff087224 */ /* 0x000fc600078e0010 */
[----:B------:R-:W-:-:S15]  /*fdd0*/  LOP3.LUT R9, R9, 0x800fffff, R17, 0xf8, !PT ;  /* 0x800fffff09097812 */ /* 0x000fde00078ef811 */
[----:B------:R-:W-:-:S15]  /*fde0*/  NOP ;  /* 0x0000000000007918 */ /* 0x000fde0000000000 */
[----:B------:R-:W-:-:S15]  /*fdf0*/  NOP ;  /* 0x0000000000007918 */ /* 0x000fde0000000000 */
[----:B------:R-:W-:-:S13]  /*fe00*/  NOP ;  /* 0x0000000000007918 */ /* 0x000fda0000000000 */
[----:B------:R-:W0:Y:S02]  /*fe10*/  @!P2 DFMA R8, R8, 2, -R10 ;  /* 0x400000000808a82b */ /* 0x000e24000000080a */
[----:B0-----:R-:W-:-:S04]  /*fe20*/  @!P2 LOP3.LUT R19, R9, 0x7ff00000, RZ, 0xc0, !PT ;  /* 0x7ff000000913a812 */ /* 0x001fc800078ec0ff */
[----:B------:R-:W-:-:S04]  /*fe30*/  IADD3 R20, PT, PT, R19, -0x1, RZ ;  /* 0xffffffff13147810 */ /* 0x000fc80007ffe0ff */
[----:B------:R-:W-:-:S04]  /*fe40*/  ISETP.GT.U32.AND P0, PT, R20, 0x7feffffe, PT ;  /* 0x7feffffe1400780c */ /* 0x000fc80003f04070 */
[----:B------:R-:W-:-:S15]  /*fe50*/  ISETP.GT.U32.OR P0, PT, R22, 0x7feffffe, P0 ;  /* 0x7feffffe1600780c */ /* 0x000fde0000704470 */
[----:B------:R-:W-:-:S15]  /*fe60*/  NOP ;  /* 0x0000000000007918 */ /* 0x000fde0000000000 */
[----:B------:R-:W-:-:S15]  /*fe70*/  NOP ;  /* 0x0000000000007918 */ /* 0x000fde0000000000 */
[----:B------:R-:W-:-:S05]  /*fe80*/  NOP ;  /* 0x0000000000007918 */ /* 0x000fca0000000000 */
[----:B------:R-:W0:-:S15]  /*fe90*/  DFMA R14, R12, R14, R12 ;  /* 0x0000000e0c0e722b */ /* 0x000e1e000000000c */
        /* <DEDUP_REMOVED lines=26> */
[----:B------:R-:W-:Y:S01]  /*10040*/  LOP3.LUT R10, R3, 0x7ff00000, RZ, 0xc0, !PT ;  /* 0x7ff00000030a7812 */ /* 0x000fe200078ec0ff */
[----:B------:R-:W-:-:S03]  /*10050*/  IMAD.MOV.U32 R12, RZ, RZ, RZ ;  /* 0x000000ffff0c7224 */ /* 0x000fc600078e00ff */
[CC--:B------:R-:W-:Y:S02]  /*10060*/  VIADDMNMX R4, R21.reuse, -R10.reuse, 0xb9600000, !PT ;  /* 0xb960000015047446 */ /* 0x0c0fe4000780090a */
[----:B------:R-:W-:Y:S02]  /*10070*/  ISETP.GE.U32.AND P0, PT, R21, R10, PT ;  /* 0x0000000a1500720c */ /* 0x000fe40003f06070 */
[----:B------:R-:W-:Y:S02]  /*10080*/  VIMNMX R4, PT, PT, R4, 0x46a00000, PT ;  /* 0x46a0000004047848 */ /* 0x000fe40003fe0100 */
[----:B------:R-:W-:-:S05]  /*10090*/  SEL R11, R18, 0x63400000, !P0 ;  /* 0x63400000120b7807 */ /* 0x000fca0004000000 */
        /* <DEDUP_REMOVED lines=11> */
[----:B------:R-:W-:Y:S01]  /*10150*/  IADD3 R3, PT, PT, -R4, RZ, RZ ;  /* 0x000000ff04037210 */ /* 0x000fe20007ffe1ff */
[----:B------:R-:W-:Y:S01]  /*10160*/  IMAD.MOV.U32 R2, RZ, RZ, RZ ;  /* 0x000000ffff027224 */ /* 0x000fe200078e00ff */
        /* <DEDUP_REMOVED lines=12> */
.L_x_2106:
        /* <DEDUP_REMOVED lines=13> */
[----:B------:R-:W-:Y:S01]  /*10300*/  @P0 IMAD.MOV.U32 R10, RZ, RZ, RZ ;  /* 0x000000ffff0a0224 */ /* 0x000fe200078e00ff */
[----:B------:R-:W-:Y:S01]  /*10310*/  @P0 MOV R11, R2 ;  /* 0x00000002000b0202 */ /* 0x000fe20000000f00 */
[----:B------:R-:W-:Y:S06]  /*10320*/  BRA `(.L_x_2107) ;  /* 0x0000000000147947 */ /* 0x000fec0003800000 */
.L_x_2109:
[----:B------:R-:W-:Y:S01]  /*10330*/  LOP3.LUT R11, R3, 0x80000, RZ, 0xfc, !PT ;  /* 0x00080000030b7812 */ /* 0x000fe200078efcff */
[----:B------:R-:W-:Y:S01]  /*10340*/  IMAD.MOV.U32 R10, RZ, RZ, R2 ;  /* 0x000000ffff0a7224 */ /* 0x000fe200078e0002 */
[----:B------:R-:W-:Y:S06]  /*10350*/  BRA `(.L_x_2107) ;  /* 0x0000000000087947 */ /* 0x000fec0003800000 */
.L_x_2108:
[----:B------:R-:W-:Y:S01]  /*10360*/  LOP3.LUT R11, R17, 0x80000, RZ, 0xfc, !PT ;  /* 0x00080000110b7812 */ /* 0x000fe200078efcff */
[----:B------:R-:W-:-:S07]  /*10370*/  IMAD.MOV.U32 R10, RZ, RZ, R16 ;  /* 0x000000ffff0a7224 */ /* 0x000fce00078e0010 */
.L_x_2107:
[----:B------:R-:W-:Y:S05]  /*10380*/  BSYNC.RECONVERGENT B1 ;  /* 0x0000000000017941 */ /* 0x000fea0003800200 */
.L_x_2105:
[----:B------:R-:W-:Y:S02]  /*10390*/  IMAD.MOV.U32 R2, RZ, RZ, R0 ;  /* 0x000000ffff027224 */ /* 0x000fe400078e0000 */
[----:B------:R-:W-:-:S04]  /*103a0*/  IMAD.MOV.U32 R3, RZ, RZ, 0x0 ;  /* 0x00000000ff037424 */ /* 0x000fc800078e00ff */
[----:B------:R-:W-:Y:S05]  /*103b0*/  RET.REL.NODEC R2 `(_ZN2at6native50batch_norm_collect_statistics_channels_last_kernelINS0_6InvStdEddLi4EEEvPKT0_PT1_S7_PVS6_PiiiS6_) ;  /* 0xfffffefc02107950 */ /* 0x000fea0003c3ffff */
        .weak           $__internal_48_$__cuda_sm20_dsqrt_rn_f64_mediumpath_v1
        .type           $__internal_48_$__cuda_sm20_dsqrt_rn_f64_mediumpath_v1,@function
        .size           $__internal_48_$__cuda_sm20_dsqrt_rn_f64_mediumpath_v1,(.L_x_27041 - $__internal_48_$__cuda_sm20_dsqrt_rn_f64_mediumpath_v1)
$__internal_48_$__cuda_sm20_dsqrt_rn_f64_mediumpath_v1:
[----:B------:R-:W-:Y:S01]  /*103c0*/  ISETP.GE.U32.AND P0, PT, R2, -0x3400000, PT ;  /* 0xfcc000000200780c */ /* 0x000fe20003f06070 */
[----:B------:R-:W-:Y:S01]  /*103d0*/  BSSY.RECONVERGENT B2, `(.L_x_2110) ;  /* 0x000004f000027945 */ /* 0x000fe20003800200 */
[----:B------:R-:W-:Y:S01]  /*103e0*/  IMAD.MOV.U32 R6, RZ, RZ, R10 ;  /* 0x000000ffff067224 */ /* 0x000fe200078e000a */
[----:B------:R-:W-:Y:S01]  /*103f0*/  MOV R7, R11 ;  /* 0x0000000b00077202 */ /* 0x000fe20000000f00 */
        /* <DEDUP_REMOVED lines=20> */
.L_x_2111:
[----:B------:R-:W0:Y:S02]  /*10540*/  DSETP.NE.AND P0, PT, R6, RZ, PT ;  /* 0x000000ff0600722a */ /* 0x000e240003f05000 */
[----:B0-----:R-:W-:Y:S05]  /*10550*/  @!P0 BRA `(.L_x_2113) ;  /* 0x0000000000d48947 */ /* 0x001fea0003800000 */
[----:B------:R-:W-:-:S13]  /*10560*/  ISETP.GE.AND P0, PT, R7, RZ, PT ;  /* 0x000000ff0700720c */ /* 0x000fda0003f06270 */
[----:B------:R-:W-:Y:S01]  /*10570*/  @!P0 MOV R2, 0x0 ;  /* 0x0000000000028802 */ /* 0x000fe20000000f00 */
        /* <DEDUP_REMOVED lines=51> */
.L_x_2113:
[----:B------:R0:W1:Y:S02]  /*108b0*/  DADD R2, R6, R6 ;  /* 0x0000000006027229 */ /* 0x0000640000000006 */
.L_x_2112:
[----:B------:R-:W-:Y:S05]  /*108c0*/  BSYNC.RECONVERGENT B2 ;  /* 0x0000000000027941 */ /* 0x000fea0003800200 */
.L_x_2110:
[----:B-1----:R-:W-:Y:S02]  /*108d0*/  IMAD.MOV.U32 R20, RZ, RZ, R2 ;  /* 0x000000ffff147224 */ /* 0x002fe400078e0002 */
[----:B------:R-:W-:Y:S02]  /*108e0*/  IMAD.MOV.U32 R21, RZ, RZ, R3 ;  /* 0x000000ffff157224 */ /* 0x000fe400078e0003 */
[----:B------:R-:W-:Y:S02]  /*108f0*/  IMAD.MOV.U32 R2, RZ, RZ, R0 ;  /* 0x000000ffff027224 */ /* 0x000fe400078e0000 */
[----:B------:R-:W-:-:S04]  /*10900*/  IMAD.MOV.U32 R3, RZ, RZ, 0x0 ;  /* 0x00000000ff037424 */ /* 0x000fc800078e00ff */
[----:B0-----:R-:W-:Y:S05]  /*10910*/  RET.REL.NODEC R2 `(_ZN2at6native50batch_norm_collect_statistics_channels_last_kernelINS0_6InvStdEddLi4EEEvPKT0_PT1_S7_PVS6_PiiiS6_) ;  /* 0xfffffef402b87950 */ /* 0x001fea0003c3ffff */
.L_x_2114:
        /* <DEDUP_REMOVED lines=14> */
.L_x_27041:


//--------------------- .text._ZN2at6native26batch_norm_backward_kernelIN3c108BFloat16ES3_fiEEvNS_27GenericPackedTensorAccessorIKT_Lm3ENS_16DefaultPtrTraitsET2_EES9_NS4_IS5_Lm3ES7_S8_EENS4_IT0_Lm1ES7_S8_EESC_NS4_IKSB_Lm1ES7_S8_EESE_SE_NS4_IKT1_Lm1ES7_S8_EESH_bSF_ --------------------------
	.section	.text._ZN2at6native26batch_norm_backward_kernelIN3c108BFloat16ES3_fiEEvNS_27GenericPackedTensorAccessorIKT_Lm3ENS_16DefaultPtrTraitsET2_EES9_NS4_IS5_Lm3ES7_S8_EENS4_IT0_Lm1ES7_S8_EESC_NS4_IKSB_Lm1ES7_S8_EESE_SE_NS4_IKT1_Lm1ES7_S8_EESH_bSF_,"ax",@progbits
	.align	128
        .global         _ZN2at6native26batch_norm_backward_kernelIN3c108BFloat16ES3_fiEEvNS_27GenericPackedTensorAccessorIKT_Lm3ENS_16DefaultPtrTraitsET2_EES9_NS4_IS5_Lm3ES7_S8_EENS4_IT0_Lm1ES7_S8_EESC_NS4_IKSB_Lm1ES7_S8_EESE_SE_NS4_IKT1_Lm1ES7_S8_EESH_bSF_
        .type           _ZN2at6native26batch_norm_backward_kernelIN3c108BFloat16ES3_fiEEvNS_27GenericPackedTensorAccessorIKT_Lm3ENS_16DefaultPtrTraitsET2_EES9_NS4_IS5_Lm3ES7_S8_EENS4_IT0_Lm1ES7_S8_EESC_NS4_IKSB_Lm1ES7_S8_EESE_SE_NS4_IKT1_Lm1ES7_S8_EESH_bSF_,@function
        .size           _ZN2at6native26batch_norm_backward_kernelIN3c108BFloat16ES3_fiEEvNS_27GenericPackedTensorAccessorIKT_Lm3ENS_16DefaultPtrTraitsET2_EES9_NS4_IS5_Lm3ES7_S8_EENS4_IT0_Lm1ES7_S8_EESC_NS4_IKSB_Lm1ES7_S8_EESE_SE_NS4_IKT1_Lm1ES7_S8_EESH_bSF_,(.L_x_27042 - _ZN2at6native26batch_norm_backward_kernelIN3c108BFloat16ES3_fiEEvNS_27GenericPackedTensorAccessorIKT_Lm3ENS_16DefaultPtrTraitsET2_EES9_NS4_IS5_Lm3ES7_S8_EENS4_IT0_Lm1ES7_S8_EESC_NS4_IKSB_Lm1ES7_S8_EESE_SE_NS4_IKT1_Lm1ES7_S8_EESH_bSF_)
        .other          _ZN2at6native26batch_norm_backward_kernelIN3c108BFloat16ES3_fiEEvNS_27GenericPackedTensorAccessorIKT_Lm3ENS_16DefaultPtrTraitsET2_EES9_NS4_IS5_Lm3ES7_S8_EENS4_IT0_Lm1ES7_S8_EESC_NS4_IKSB_Lm1ES7_S8_EESE_SE_NS4_IKT1_Lm1ES7_S8_EESH_bSF_,@"STO_CUDA_ENTRY STV_DEFAULT"
_ZN2at6native26batch_norm_backward_kernelIN3c108BFloat16ES3_fiEEvNS_27GenericPackedTensorAccessorIKT_Lm3ENS_16DefaultPtrTraitsET2_EES9_NS4_IS5_Lm3ES7_S8_EENS4_IT0_Lm1ES7_S8_EESC_NS4_IKSB_Lm1ES7_S8_EESE_SE_NS4_IKT1_Lm1ES7_S8_EESH_bSF_:
.text._ZN2at6native26batch_norm_backward_kernelIN3c108BFloat16ES3_fiEEvNS_27GenericPackedTensorAccessorIKT_Lm3ENS_16DefaultPtrTraitsET2_EES9_NS4_IS5_Lm3ES7_S8_EENS4_IT0_Lm1ES7_S8_EESC_NS4_IKSB_Lm1ES7_S8_EESE_SE_NS4_IKT1_Lm1ES7_S8_EESH_bSF_:
[----:B------:R-:W-:Y:S01]  /*0000*/  LDC R1, c[0x0][0x37c] ;  /* 0x0000df00ff017b82 */ /* 0x000fe20000000800 */
[----:B------:R-:W0:Y:S07]  /*0010*/  LDCU.U8 UR4, c[0x0][0x450] ;  /* 0x00008a00ff0477ac */ /* 0x000e2e0008000000 */
[----:B------:R-:W1:Y:S01]  /*0020*/  S2UR UR5, SR_CTAID.X ;  /* 0x00000000000579c3 */ /* 0x000e620000002500 */
[----:B------:R-:W2:Y:S01]  /*0030*/  LDCU.64 UR6, c[0x0][0x358] ;  /* 0x00006b00ff0677ac */ /* 0x000ea20008000a00 */
[----:B0-----:R-:W-:-:S04]  /*0040*/  UPRMT UR4, UR4, 0x8880, URZ ;  /* 0x0000888004047896 */ /* 0x001fc800080000ff */
[----:B------:R-:W-:-:S09]  /*0050*/  UISETP.NE.AND UP0, UPT, UR4, URZ, UPT ;  /* 0x000000ff0400728c */ /* 0x000fd2000bf05270 */
[----:B-12---:R-:W-:Y:S05]  /*0060*/  BRA.U !UP0, `(.L_x_2115) ;  /* 0x00000001082c7547 */ /* 0x006fea000b800000 */
[----:B------:R-:W0:Y:S08]  /*0070*/  LDC R7, c[0x0][0x44c] ;  /* 0x00011300ff077b82 */ /* 0x000e300000000800 */
[----:B------:R-:W1:Y:S08]  /*0080*/  LDC R5, c[0x0][0x43c] ;  /* 0x00010f00ff057b82 */ /* 0x000e700000000800 */
[----:B------:R-:W2:Y:S08]  /*0090*/  LDC.64 R8, c[0x0][0x440] ;  /* 0x00011000ff087b82 */ /* 0x000eb00000000a00 */
[----:B------:R-:W3:Y:S01]  /*00a0*/  LDC.64 R2, c[0x0][0x430] ;  /* 0x00010c00ff027b82 */ /* 0x000ee20000000a00 */
[----:B0-----:R-:W-:-:S02]  /*00b0*/  IMAD R7, R7, UR5, RZ ;  /* 0x0000000507077c24 */ /* 0x001fc4000f8e02ff */
[----:B-1----:R-:W-:Y:S02]  /*00c0*/  IMAD R5, R5, UR5, RZ ;  /* 0x0000000505057c24 */ /* 0x002fe4000f8e02ff */
[----:B--2---:R-:W-:-:S06]  /*00d0*/  IMAD.WIDE R8, R7, 0x4, R8 ;  /* 0x0000000407087825 */ /* 0x004fcc00078e0208 */
[----:B------:R0:W5:Y:S01]  /*00e0*/  LDG.E R8, desc[UR6][R8.64] ;  /* 0x0000000608087981 */ /* 0x000162000c1e1900 */
[----:B---3--:R-:W-:-:S05]  /*00f0*/  IMAD.WIDE R2, R5, 0x4, R2 ;  /* 0x0000000405027825 */ /* 0x008fca00078e0202 */
[----:B------:R0:W5:Y:S01]  /*0100*/  LDG.E R0, desc[UR6][R2.64] ;  /* 0x0000000602007981 */ /* 0x000162000c1e1900 */
[----:B------:R-:W-:Y:S05]  /*0110*/  BRA `(.L_x_2116) ;  /* 0x0000000000f07947 */ /* 0x000fea0003800000 */
.L_x_2115:
[----:B------:R-:W0:Y:S01]  /*0120*/  LDC R3, c[0x0][0x42c] ;  /* 0x00010b00ff037b82 */ /* 0x000e220000000800 */
[----:B------:R-:W1:Y:S07]  /*0130*/  LDCU UR4, c[0x0][0x454] ;  /* 0x00008a80ff0477ac */ /* 0x000e6e0008000800 */
[----:B------:R-:W2:Y:S08]  /*0140*/  LDC.64 R4, c[0x0][0x420] ;  /* 0x00010800ff047b82 */ /* 0x000eb00000000a00 */
[----:B------:R-:W3:Y:S01]  /*0150*/  LDC R7, c[0x0][0x41c] ;  /* 0x00010700ff077b82 */ /* 0x000ee20000000800 */
[----:B0-----:R-:W-:-:S04]  /*0160*/  IMAD R3, R3, UR5, RZ ;  /* 0x0000000503037c24 */ /* 0x001fc8000f8e02ff */
[----:B--2---:R-:W-:-:S03]  /*0170*/  IMAD.WIDE R4, R3, 0x2, R4 ;  /* 0x0000000203047825 */ /* 0x004fc600078e0204 */
[----:B------:R-:W0:Y:S03]  /*0180*/  LDC.64 R2, c[0x0][0x410] ;  /* 0x00010400ff027b82 */ /* 0x000e260000000a00 */
[----:B------:R-:W2:Y:S01]  /*0190*/  LDG.E.U16 R4, desc[UR6][R4.64] ;  /* 0x0000000604047981 */ /* 0x000ea2000c1e1500 */
[----:B---3--:R-:W-:-:S04]  /*01a0*/  IMAD R7, R7, UR5, RZ ;  /* 0x0000000507077c24 */ /* 0x008fc8000f8e02ff */
[----:B0-----:R-:W-:-:S05]  /*01b0*/  IMAD.WIDE R2, R7, 0x2, R2 ;  /* 0x0000000207027825 */ /* 0x001fca00078e0202 */
[----:B------:R-:W3:Y:S01]  /*01c0*/  LDG.E.U16 R0, desc[UR6][R2.64] ;  /* 0x0000000602007981 */ /* 0x000ee2000c1e1500 */
[----:B--2---:R-:W-:-:S04]  /*01d0*/  IMAD.U32 R6, R4, 0x10000, RZ ;  /* 0x0001000004067824 */ /* 0x004fc800078e00ff */
[----:B-1----:R-:W-:-:S06]  /*01e0*/  FADD.FTZ R10, R6, UR4 ;  /* 0x00000004060a7e21 */ /* 0x002fcc0008010000 */
[----:B------:R-:W0:Y:S01]  /*01f0*/  MUFU.SQRT R10, R10 ;  /* 0x0000000a000a7308 */ /* 0x000e220000002000 */
[----:B---3--:R-:W-:Y:S01]  /*0200*/  SHF.L.U32 R0, R0, 0x10, RZ ;  /* 0x0000001000007819 */ /* 0x008fe200000006ff */
[----:B0-----:R-:W-:-:S04]  /*0210*/  FMUL.FTZ R11, R10, 1 ;  /* 0x3f8000000a0b7820 */ /* 0x001fc80000410000 */
        /* <DEDUP_REMOVED lines=32> */
[----:B------:R-:W-:Y:S05]  /*0420*/  CALL.REL.NOINC `($__internal_49_$__cuda_sm20_dblrcp_rn_slowpath_v3) ;  /* 0x0000001800d87944 */ /* 0x000fea0003c00000 */
[----:B------:R-:W-:Y:S01]  /*0430*/  IMAD.MOV.U32 R2, RZ, RZ, R6 ;  /* 0x000000ffff027224 */ /* 0x000fe200078e0006 */
[----:B------:R-:W-:-:S07]  /*0440*/  MOV R3, R7 ;  /* 0x0000000700037202 */ /* 0x000fce0000000f00 */
.L_x_2117:
        /* <DEDUP_REMOVED lines=9> */
.L_x_2116:
[----:B0-----:R-:W0:Y:S01]  /*04e0*/  LDC R2, c[0x0][0x408] ;  /* 0x00010200ff027b82 */ /* 0x001e220000000800 */
[----:B------:R-:W1:Y:S01]  /*04f0*/  S2R R6, SR_TID.Y ;  /* 0x0000000000067919 */ /* 0x000e620000002200 */
[----:B------:R-:W2:Y:S01]  /*0500*/  LDCU UR4, c[0x0][0x3a8] ;  /* 0x00007500ff0477ac */ /* 0x000ea20008000800 */
[----:B------:R-:W3:Y:S01]  /*0510*/  LDCU UR9, c[0x0][0x3bc] ;  /* 0x00007780ff0977ac */ /* 0x000ee20008000800 */
[----:B------:R-:W4:Y:S01]  /*0520*/  LDCU UR12, c[0x0][0x39c] ;  /* 0x00007380ff0c77ac */ /* 0x000f220008000800 */
[----:B------:R-:W0:Y:S01]  /*0530*/  LDCU.64 UR10, c[0x0][0x3a0] ;  /* 0x00007400ff0a77ac */ /* 0x000e220008000a00 */
[----:B------:R-:W0:Y:S02]  /*0540*/  LDCU.64 UR14, c[0x0][0x380] ;  /* 0x00007000ff0e77ac */ /* 0x000e240008000a00 */
[----:B0-----:R-:W-:-:S13]  /*0550*/  ISETP.GE.AND P0, PT, R2, 0x1, PT ;  /* 0x000000010200780c */ /* 0x001fda0003f06270 */
[----:B------:R-:W0:Y:S08]  /*0560*/  @P0 LDC R5, c[0x0][0x40c] ;  /* 0x00010300ff050b82 */ /* 0x000e300000000800 */
[----:B------:R-:W2:Y:S01]  /*0570*/  @P0 LDC.64 R2, c[0x0][0x400] ;  /* 0x00010000ff020b82 */ /* 0x000ea20000000a00 */
[----:B0-----:R-:W-:-:S04]  /*0580*/  @P0 IMAD R5, R5, UR5, RZ ;  /* 0x0000000505050c24 */ /* 0x001fc8000f8e02ff */
[----:B--2---:R-:W-:-:S06]  /*0590*/  @P0 IMAD.WIDE R2, R5, 0x2, R2 ;  /* 0x0000000205020825 */ /* 0x004fcc00078e0202 */
[----:B------:R-:W2:Y:S01]  /*05a0*/  @P0 LDG.E.U16 R2, desc[UR6][R2.64] ;  /* 0x0000000602020981 */ /* 0x000ea2000c1e1500 */
[----:B------:R-:W-:Y:S01]  /*05b0*/  IMAD.U32 R5, RZ, RZ, UR4 ;  /* 0x00000004ff057e24 */ /* 0x000fe2000f8e00ff */
[----:B------:R-:W-:Y:S01]  /*05c0*/  BSSY.RECONVERGENT B0, `(.L_x_2118) ;  /* 0x000003f000007945 */ /* 0x000fe20003800200 */
[----:B------:R-:W-:Y:S02]  /*05d0*/  IMAD.MOV.U32 R9, RZ, RZ, 0x3f800000 ;  /* 0x3f800000ff097424 */ /* 0x000fe400078e00ff */
[----:B------:R-:W-:Y:S01]  /*05e0*/  IMAD.MOV.U32 R16, RZ, RZ, RZ ;  /* 0x000000ffff107224 */ /* 0x000fe200078e00ff */
[----:B-1----:R-:W-:Y:S01]  /*05f0*/  ISETP.GE.AND P1, PT, R6, R5, PT ;  /* 0x000000050600720c */ /* 0x002fe20003f26270 */
[----:B------:R-:W-:Y:S01]  /*0600*/  IMAD.MOV.U32 R7, RZ, RZ, RZ ;  /* 0x000000ffff077224 */ /* 0x000fe200078e00ff */
[----:B--2---:R-:W-:-:S11]  /*0610*/  @P0 SHF.L.U32 R9, R2, 0x10, RZ ;  /* 0x0000001002090819 */ /* 0x004fd600000006ff */
[----:B---34-:R-:W-:Y:S05]  /*0620*/  @P1 BRA `(.L_x_2119) ;  /* 0x0000000000e01947 */ /* 0x018fea0003800000 */
[----:B------:R-:W0:Y:S01]  /*0630*/  LDC R14, c[0x0][0x3b8] ;  /* 0x0000ee00ff0e7b82 */ /* 0x000e220000000800 */
[----:B------:R-:W1:Y:S01]  /*0640*/  S2R R10, SR_TID.X ;  /* 0x00000000000a7919 */ /* 0x000e620000002100 */
[----:B------:R-:W-:Y:S01]  /*0650*/  MOV R7, RZ ;  /* 0x000000ff00077202 */ /* 0x000fe20000000f00 */
[----:B------:R-:W-:Y:S02]  /*0660*/  IMAD.MOV.U32 R13, RZ, RZ, R6 ;  /* 0x000000ffff0d7224 */ /* 0x000fe400078e0006 */
[----:B------:R-:W-:-:S03]  /*0670*/  IMAD.MOV.U32 R16, RZ, RZ, RZ ;  /* 0x000000ffff107224 */ /* 0x000fc600078e00ff */
[----:B------:R-:W2:Y:S08]  /*0680*/  LDC R15, c[0x0][0x398] ;  /* 0x0000e600ff0f7b82 */ /* 0x000eb00000000800 */
[----:B------:R-:W3:Y:S08]  /*0690*/  LDC R11, c[0x0][0x360] ;  /* 0x0000d800ff0b7b82 */ /* 0x000ef00000000800 */
[----:B------:R-:W4:Y:S01]  /*06a0*/  LDC R12, c[0x0][0x364] ;  /* 0x0000d900ff0c7b82 */ /* 0x000f220000000800 */
[----:B0-----:R-:W-:-:S02]  /*06b0*/  IMAD R14, R14, UR5, RZ ;  /* 0x000000050e0e7c24 */ /* 0x001fc4000f8e02ff */
[----:B-12---:R-:W-:-:S07]  /*06c0*/  IMAD R15, R15, UR5, RZ ;  /* 0x000000050f0f7c24 */ /* 0x006fce000f8e02ff */
.L_x_2123:
[----:B------:R-:W0:Y:S01]  /*06d0*/  LDC R17, c[0x0][0x3b0] ;  /* 0x0000ec00ff117b82 */ /* 0x000e220000000800 */
[----:B------:R-:W-:Y:S01]  /*06e0*/  BSSY.RECONVERGENT B1, `(.L_x_2120) ;  /* 0x0000027000017945 */ /* 0x000fe20003800200 */
[----:B0-----:R-:W-:-:S13]  /*06f0*/  ISETP.GE.AND P0, PT, R10, R17, PT ;  /* 0x000000110a00720c */ /* 0x001fda0003f06270 */
        /* <DEDUP_REMOVED lines=12> */
.L_x_2122:
        /* <DEDUP_REMOVED lines=11> */
[----:B------:R-:W4:Y:S01]  /*0870*/  LDG.E.U16 R2, desc[UR6][R2.64] ;  /* 0x0000000602027981 */ /* 0x000f22000c1e1500 */
[----:B---3--:R-:W-:-:S04]  /*0880*/  IADD3 R20, PT, PT, R11, R20, RZ ;  /* 0x000000140b147210 */ /* 0x008fc80007ffe0ff */
[----:B------:R-:W-:Y:S01]  /*0890*/  ISETP.GE.AND P0, PT, R20, R17, PT ;  /* 0x000000111400720c */ /* 0x000fe20003f06270 */
[----:B--2---:R-:W-:Y:S02]  /*08a0*/  IMAD.U32 R25, R4, 0x10000, RZ ;  /* 0x0001000004197824 */ /* 0x004fe400078e00ff */
[----:B----4-:R-:W-:Y:S02]  /*08b0*/  IMAD.U32 R23, R2, 0x10000, RZ ;  /* 0x0001000002177824 */ /* 0x010fe400078e00ff */
[----:B-----5:R-:W-:-:S04]  /*08c0*/  FADD.FTZ R24, R25, -R0 ;  /* 0x8000000019187221 */ /* 0x020fc80000010000 */
[----:B------:R-:W-:Y:S01]  /*08d0*/  FMUL.FTZ R24, R23, R24 ;  /* 0x0000001817187220 */ /* 0x000fe20000410000 */
[----:B------:R-:W0:Y:S08]  /*08e0*/  F2F.BF16.F32 R26, R23 ;  /* 0x00000017001a7304 */ /* 0x000e300000202000 */
[----:B------:R-:W1:Y:S01]  /*08f0*/  F2F.BF16.F32 R24, R24 ;  /* 0x0000001800187304 */ /* 0x000e620000202000 */
[----:B0-----:R-:W-:-:S04]  /*0900*/  IMAD.U32 R25, R26, 0x10000, RZ ;  /* 0x000100001a197824 */ /* 0x001fc800078e00ff */
[----:B------:R-:W-:Y:S01]  /*0910*/  FADD.FTZ R16, R25, R16 ;  /* 0x0000001019107221 */ /* 0x000fe20000010000 */
[----:B-1----:R-:W-:-:S04]  /*0920*/  IMAD.U32 R2, R24, 0x10000, RZ ;  /* 0x0001000018027824 */ /* 0x002fc800078e00ff */
[----:B------:R-:W-:Y:S01]  /*0930*/  FADD.FTZ R7, R2, R7 ;  /* 0x0000000702077221 */ /* 0x000fe20000010000 */
[----:B------:R-:W-:Y:S06]  /*0940*/  @!P0 BRA `(.L_x_2122) ;  /* 0xfffffffc009c8947 */ /* 0x000fec000383ffff */
.L_x_2121:
[----:B------:R-:W-:Y:S05]  /*0950*/  BSYNC.RECONVERGENT B1 ;  /* 0x0000000000017941 */ /* 0x000fea0003800200 */
.L_x_2120:
[----:B------:R-:W0:Y:S01]  /*0960*/  LDCU UR4, c[0x0][0x3a8] ;  /* 0x00007500ff0477ac */ /* 0x000e220008000800 */
[----:B----4-:R-:W-:Y:S01]  /*0970*/  IADD3 R13, PT, PT, R12, R13, RZ ;  /* 0x0000000d0c0d7210 */ /* 0x010fe20007ffe0ff */
[----:B0-----:R-:W-:-:S05]  /*0980*/  IMAD.U32 R5, RZ, RZ, UR4 ;  /* 0x00000004ff057e24 */ /* 0x001fca000f8e00ff */
[----:B------:R-:W-:-:S13]  /*0990*/  ISETP.GE.AND P0, PT, R13, R5, PT ;  /* 0x000000050d00720c */ /* 0x000fda0003f06270 */
[----:B------:R-:W-:Y:S05]  /*09a0*/  @!P0 BRA `(.L_x_2123) ;  /* 0xfffffffc00488947 */ /* 0x000fea000383ffff */
.L_x_2119:
[----:B------:R-:W-:Y:S05]  /*09b0*/  BSYNC.RECONVERGENT B0 ;  /* 0x0000000000007941 */ /* 0x000fea0003800200 */
.L_x_2118:
[----:B------:R-:W0:Y:S01]  /*09c0*/  SHFL.DOWN PT, R3, R7, 0x10, 0x1f ;  /* 0x0a001f0007037f89 */ /* 0x000e2200000e0000 */
[----:B------:R-:W1:Y:S01]  /*09d0*/  LDCU UR8, c[0x0][0x360] ;  /* 0x00006c00ff0877ac */ /* 0x000e620008000800 */
[----:B------:R-:W-:Y:S02]  /*09e0*/  BSSY B0, `(.L_x_2124) ;  /* 0x0000069000007945 */ /* 0x000fe40003800000 */
[----:B------:R-:W2:Y:S01]  /*09f0*/  SHFL.DOWN PT, R2, R16, 0x10, 0x1f ;  /* 0x0a001f0010027f89 */ /* 0x000ea200000e0000 */
[----:B------:R-:W1:Y:S01]  /*0a00*/  LDCU UR9, c[0x0][0x364] ;  /* 0x00006c80ff0977ac */ /* 0x000e620008000800 */
[----:B------:R-:W-:Y:S01]  /*0a10*/  BAR.SYNC.DEFER_BLOCKING 0x0 ;  /* 0x0000000000007b1d */ /* 0x000fe20000010000 */
[----:B-1----:R-:W-:-:S05]  /*0a20*/  UIMAD UR4, UR8, UR9, URZ ;  /* 0x00000009080472a4 */ /* 0x002fca000f8e02ff */
[----:B0-----:R-:W0:Y:S01]  /*0a30*/  F2F.BF16.F32 R3, R3 ;  /* 0x0000000300037304 */ /* 0x001e220000202000 */
[----:B------:R-:W-:-:S07]  /*0a40*/  USHF.R.U32.HI UR4, URZ, 0x5, UR4 ;  /* 0x00000005ff047899 */ /* 0x000fce0008011604 */
[----:B--2---:R-:W3:Y:S01]  /*0a50*/  F2F.BF16.F32 R2, R2 ;  /* 0x0000000200027304 */ /* 0x004ee20000202000 */
[----:B0-----:R-:W-:-:S05]  /*0a60*/  SHF.L.U32 R4, R3, 0x10, RZ ;  /* 0x0000001003047819 */ /* 0x001fca00000006ff */
[----:B------:R-:W-:Y:S01]  /*0a70*/  FADD.FTZ R4, R4, R7 ;  /* 0x0000000704047221 */ /* 0x000fe20000010000 */
[----:B---3--:R-:W-:-:S04]  /*0a80*/  IMAD.U32 R11, R2, 0x10000, RZ ;  /* 0x00010000020b7824 */ /* 0x008fc800078e00ff */
[----:B------:R-:W0:Y:S01]  /*0a90*/  SHFL.DOWN PT, R12, R4, 0x8, 0x1f ;  /* 0x09001f00040c7f89 */ /* 0x000e2200000e0000 */
[----:B------:R-:W-:-:S05]  /*0aa0*/  FADD.FTZ R11, R11, R16 ;  /* 0x000000100b0b7221 */ /* 0x000fca0000010000 */
[----:B------:R-:W1:Y:S01]  /*0ab0*/  SHFL.DOWN PT, R10, R11, 0x8, 0x1f ;  /* 0x09001f000b0a7f89 */ /* 0x000e6200000e0000 */
[----:B0-----:R-:W0:Y:S08]  /*0ac0*/  F2F.BF16.F32 R12, R12 ;  /* 0x0000000c000c7304 */ /* 0x001e300000202000 */
[----:B-1----:R-:W1:Y:S01]  /*0ad0*/  F2F.BF16.F32 R10, R10 ;  /* 0x0000000a000a7304 */ /* 0x002e620000202000 */
[----:B0-----:R-:W-:-:S04]  /*0ae0*/  IMAD.U32 R7, R12, 0x10000, RZ ;  /* 0x000100000c077824 */ /* 0x001fc800078e00ff */
[----:B------:R-:W-:Y:S01]  /*0af0*/  FADD.FTZ R2, R4, R7 ;  /* 0x0000000704027221 */ /* 0x000fe20000010000 */
[----:B-1----:R-:W-:-:S04]  /*0b00*/  IMAD.U32 R14, R10, 0x10000, RZ ;  /* 0x000100000a0e7824 */ /* 0x002fc800078e00ff */
        /* <DEDUP_REMOVED lines=9> */
[----:B------:R-:W-:Y:S02]  /*0ba0*/  FADD.FTZ R10, R14, R7 ;  /* 0x000000070e0a7221 */ /* 0x000fe40000010000 */
[----:B------:R-:W1:Y:S03]  /*0bb0*/  S2R R7, SR_TID.X ;  /* 0x0000000000077919 */ /* 0x000e660000002100 */
[----:B------:R-:W2:Y:S01]  /*0bc0*/  SHFL.DOWN PT, R12, R10, 0x2, 0x1f ;  /* 0x08401f000a0c7f89 */ /* 0x000ea200000e0000 */
[----:B0-----:R-:W0:Y:S08]  /*0bd0*/  F2F.BF16.F32 R15, R15 ;  /* 0x0000000f000f7304 */ /* 0x001e300000202000 */
[----:B--2---:R-:W2:Y:S01]  /*0be0*/  F2F.BF16.F32 R12, R12 ;  /* 0x0000000c000c7304 */ /* 0x004ea20000202000 */
[----:B-1----:R-:W-:Y:S01]  /*0bf0*/  IMAD R4, R6, UR8, R7 ;  /* 0x0000000806047c24 */ /* 0x002fe2000f8e0207 */
[----:B0-----:R-:W-:-:S04]  /*0c00*/  SHF.L.U32 R2, R15, 0x10, RZ ;  /* 0x000000100f027819 */ /* 0x001fc800000006ff */
[C---:B------:R-:W-:Y:S01]  /*0c10*/  ISETP.GE.U32.AND P1, PT, R4.reuse, UR4, PT ;  /* 0x0000000404007c0c */ /* 0x040fe2000bf26070 */
[----:B------:R-:W-:Y:S01]  /*0c20*/  FADD.FTZ R2, R11, R2 ;  /* 0x000000020b027221 */ /* 0x000fe20000010000 */
[----:B------:R-:W-:Y:S01]  /*0c30*/  LOP3.LUT P0, R16, R4, 0x1f, RZ, 0xc0, !PT ;  /* 0x0000001f04107812 */ /* 0x000fe2000780c0ff */
[----:B--2---:R-:W-:-:S03]  /*0c40*/  IMAD.U32 R3, R12, 0x10000, RZ ;  /* 0x000100000c037824 */ /* 0x004fc600078e00ff */
[----:B------:R-:W0:Y:S01]  /*0c50*/  SHFL.DOWN PT, R11, R2, 0x1, 0x1f ;  /* 0x08201f00020b7f89 */ /* 0x000e2200000e0000 */
[----:B------:R-:W-:-:S06]  /*0c60*/  FADD.FTZ R3, R10, R3 ;  /* 0x000000030a037221 */ /* 0x000fcc0000010000 */
[----:B------:R-:W1:Y:S01]  /*0c70*/  @!P1 S2R R15, SR_CgaCtaId ;  /* 0x00000000000f9919 */ /* 0x000e620000008800 */
[----:B------:R-:W-:Y:S02]  /*0c80*/  @!P1 MOV R12, 0x400 ;  /* 0x00000400000c9802 */ /* 0x000fe40000000f00 */
[----:B------:R-:W-:Y:S01]  /*0c90*/  @!P0 MOV R13, 0x400 ;  /* 0x00000400000d8802 */ /* 0x000fe20000000f00 */
[----:B------:R-:W2:Y:S01]  /*0ca0*/  SHFL.DOWN PT, R10, R3, 0x1, 0x1f ;  /* 0x08201f00030a7f89 */ /* 0x000ea200000e0000 */
[----:B------:R-:W3:Y:S01]  /*0cb0*/  @!P0 S2R R14, SR_CgaCtaId ;  /* 0x00000000000e8919 */ /* 0x000ee20000008800 */
[----:B0-----:R-:W0:Y:S08]  /*0cc0*/  F2F.BF16.F32 R11, R11 ;  /* 0x0000000b000b7304 */ /* 0x001e300000202000 */
[----:B--2---:R-:W2:Y:S01]  /*0cd0*/  F2F.BF16.F32 R10, R10 ;  /* 0x0000000a000a7304 */ /* 0x004ea20000202000 */
[----:B-1----:R-:W-:-:S02]  /*0ce0*/  @!P1 LEA R17, R15, R12, 0x18 ;  /* 0x0000000c0f119211 */ /* 0x002fc400078ec0ff */
[----:B---3--:R-:W-:-:S03]  /*0cf0*/  @!P0 LEA R15, R14, R13, 0x18 ;  /* 0x0000000d0e0f8211 */ /* 0x008fc600078ec0ff */
[----:B------:R-:W-:Y:S01]  /*0d00*/  @!P1 IMAD R14, R16, 0x8, R17 ;  /* 0x00000008100e9824 */ /* 0x000fe200078e0211 */
[----:B0-----:R-:W-:Y:S01]  /*0d10*/  SHF.L.U32 R13, R11, 0x10, RZ ;  /* 0x000000100b0d7819 */ /* 0x001fe200000006ff */
[----:B--2---:R-:W-:Y:S01]  /*0d20*/  IMAD.U32 R12, R10, 0x10000, RZ ;  /* 0x000100000a0c7824 */ /* 0x004fe200078e00ff */
[----:B------:R-:W-:-:S03]  /*0d30*/  @!P0 LEA.HI R15, R4, R15, RZ, 0x1e ;  /* 0x0000000f040f8211 */ /* 0x000fc600078ff0ff */
[----:B------:R-:W-:Y:S01]  /*0d40*/  FADD.FTZ R12, R3, R12 ;  /* 0x0000000c030c7221 */ /* 0x000fe20000010000 */
        /* <DEDUP_REMOVED lines=43> */
[----:B------:R1:W2:Y:S02]  /*1000*/  SHFL.DOWN PT, R10, R3, 0x1, 0x1f ;  /* 0x08201f00030a7f89 */ /* 0x0002a400000e0000 */
[----:B01----:R-:W0:Y:S02]  /*1010*/  F2F.BF16.F32 R4, R4 ;  /* 0x0000000400047304 */ /* 0x003e240000202000 */
.L_x_2147:
[----:B--2---:R-:W2:Y:S01]  /*1020*/  F2F.BF16.F32 R10, R10 ;  /* 0x0000000a000a7304 */ /* 0x004ea20000202000 */
[----:B01----:R-:W-:-:S05]  /*1030*/  SHF.L.U32 R11, R4, 0x10, RZ ;  /* 0x00000010040b7819 */ /* 0x003fca00000006ff */
[----:B------:R-:W-:Y:S01]  /*1040*/  FADD.FTZ R2, R14, R11 ;  /* 0x0000000b0e027221 */ /* 0x000fe20000010000 */
[----:B--2---:R-:W-:-:S04]  /*1050*/  IMAD.U32 R4, R10, 0x10000, RZ ;  /* 0x000100000a047824 */ /* 0x004fc800078e00ff */
[----:B------:R-:W-:-:S07]  /*1060*/  FADD.FTZ R3, R3, R4 ;  /* 0x0000000403037221 */ /* 0x000fce0000010000 */
.L_x_2125:
[----:B------:R-:W-:Y:S05]  /*1070*/  BSYNC B0 ;  /* 0x0000000000007941 */ /* 0x000fea0003800000 */
.L_x_2124:
[----:B------:R-:W0:Y:S01]  /*1080*/  S2R R11, SR_CgaCtaId ;  /* 0x00000000000b7919 */ /* 0x000e220000008800 */
[----:B------:R-:W-:Y:S01]  /*1090*/  LOP3.LUT P0, RZ, R7, R6, RZ, 0xfc, !PT ;  /* 0x0000000607ff7212 */ /* 0x000fe2000780fcff */
[----:B------:R-:W-:Y:S05]  /*10a0*/  WARPSYNC.ALL ;  /* 0x0000000000007948 */ /* 0x000fea0003800000 */
[----:B------:R-:W-:-:S04]  /*10b0*/  MOV R4, 0x400 ;  /* 0x0000040000047802 */ /* 0x000fc80000000f00 */
[----:B0-----:R-:W-:-:S05]  /*10c0*/  LEA R4, R11, R4, 0x18 ;  /* 0x000000040b047211 */ /* 0x001fca00078ec0ff */
[----:B-1----:R0:W-:Y:S01]  /*10d0*/  @!P0 STS.64 [R4], R2 ;  /* 0x0000000204008388 */ /* 0x0021e20000000a00 */
[----:B------:R-:W-:Y:S01]  /*10e0*/  ISETP.GE.AND P0, PT, R6, R5, PT ;  /* 0x000000050600720c */ /* 0x000fe20003f06270 */
[----:B------:R-:W-:Y:S06]  /*10f0*/  BAR.SYNC.DEFER_BLOCKING 0x0 ;  /* 0x0000000000007b1d */ /* 0x000fec0000010000 */
[----:B------:R-:W1:Y:S01]  /*1100*/  LDCU.64 UR10, c[0x0][0x3c0] ;  /* 0x00007800ff0a77ac */ /* 0x000e620008000a00 */
[----:B------:R-:W-:Y:S01]  /*1110*/  BSSY.RECONVERGENT B0, `(.L_x_2127) ;  /* 0x000007e000007945 */ /* 0x000fe20003800200 */
[----:B------:R-:W2:Y:S01]  /*1120*/  LDCU UR13, c[0x0][0x3bc] ;  /* 0x00007780ff0d77ac */ /* 0x000ea20008000800 */
[----:B------:R-:W3:Y:S01]  /*1130*/  LDCU UR17, c[0x0][0x3bc] ;  /* 0x00007780ff1177ac */ /* 0x000ee20008000800 */
[----:B------:R-:W4:Y:S01]  /*1140*/  LDCU UR16, c[0x0][0x39c] ;  /* 0x00007380ff1077ac */ /* 0x000f220008000800 */
[----:B------:R-:W0:Y:S01]  /*1150*/  LDCU UR12, c[0x0][0x3dc] ;  /* 0x00007b80ff0c77ac */ /* 0x000e220008000800 */
[----:B------:R0:W0:Y:S01]  /*1160*/  LDS.64 R2, [R4] ;  /* 0x0000000004027984 */ /* 0x0000220000000a00 */
[----:B-1----:R-:W-:Y:S01]  /*1170*/  ISETP.EQ.U32.AND P1, PT, RZ, UR10, PT ;  /* 0x0000000aff007c0c */ /* 0x002fe2000bf22070 */
[----:B------:R-:W1:Y:S03]  /*1180*/  LDCU UR24, c[0x0][0x3dc] ;  /* 0x00007b80ff1877ac */ /* 0x000e660008000800 */
[----:B------:R-:W-:Y:S01]  /*1190*/  ISETP.EQ.OR.EX P0, PT, RZ, UR11, P0, P1 ;  /* 0x0000000bff007c0c */ /* 0x000fe20008702710 */
[----:B------:R-:W0:Y:S01]  /*11a0*/  LDCU.64 UR14, c[0x0][0x3a0] ;  /* 0x00007400ff0e77ac */ /* 0x000e220008000a00 */
[----:B------:R-:W0:Y:S01]  /*11b0*/  LDCU.64 UR22, c[0x0][0x3a0] ;  /* 0x00007400ff1677ac */ /* 0x000e220008000a00 */
[----:B------:R-:W0:Y:S01]  /*11c0*/  LDCU.64 UR26, c[0x0][0x3c0] ;  /* 0x00007800ff1a77ac */ /* 0x000e220008000a00 */
[----:B------:R-:W0:Y:S01]  /*11d0*/  LDCU.64 UR20, c[0x0][0x3c0] ;  /* 0x00007800ff1477ac */ /* 0x000e220008000a00 */
[----:B------:R-:W0:Y:S08]  /*11e0*/  LDCU.64 UR18, c[0x0][0x380] ;  /* 0x00007000ff1277ac */ /* 0x000e300008000a00 */
[----:B--234-:R-:W-:Y:S05]  /*11f0*/  @P0 BRA `(.L_x_2128) ;  /* 0x0000000400bc0947 */ /* 0x01cfea0003800000 */
[----:B------:R-:W2:Y:S01]  /*1200*/  LDCU.U8 UR4, c[0x0][0x450] ;  /* 0x00008a00ff0477ac */ /* 0x000ea20008000000 */
[----:B------:R-:W3:Y:S01]  /*1210*/  LDC R12, c[0x0][0x3b8] ;  /* 0x0000ee00ff0c7b82 */ /* 0x000ee20000000800 */
[----:B-----5:R-:W-:-:S07]  /*1220*/  FMUL.FTZ R9, R9, R8 ;  /* 0x0000000809097220 */ /* 0x020fce0000410000 */
[----:B------:R-:W4:Y:S01]  /*1230*/  LDC R13, c[0x0][0x3d8] ;  /* 0x0000f600ff0d7b82 */ /* 0x000f220000000800 */
[----:B--2---:R-:W-:-:S04]  /*1240*/  UPRMT UR4, UR4, 0x8880, URZ ;  /* 0x0000888004047896 */ /* 0x004fc800080000ff */
[----:B------:R-:W-:Y:S01]  /*1250*/  UISETP.NE.AND UP0, UPT, UR4, URZ, UPT ;  /* 0x000000ff0400728c */ /* 0x000fe2000bf05270 */
[----:B---3--:R-:W-:Y:S02]  /*1260*/  IMAD R12, R12, UR5, RZ ;  /* 0x000000050c0c7c24 */ /* 0x008fe4000f8e02ff */
[----:B----4-:R-:W-:-:S06]  /*1270*/  IMAD R13, R13, UR5, RZ ;  /* 0x000000050d0d7c24 */ /* 0x010fcc000f8e02ff */
[----:B------:R-:W-:Y:S05]  /*1280*/  BRA.U !UP0, `(.L_x_2129) ;  /* 0x0000000508007547 */ /* 0x000fea000b800000 */
[----:B------:R-:W2:Y:S01]  /*1290*/  LDCU UR4, c[0x0][0x3b0] ;  /* 0x00007600ff0477ac */ /* 0x000ea20008000800 */
[----:B------:R-:W3:Y:S01]  /*12a0*/  LDC R14, c[0x0][0x398] ;  /* 0x0000e600ff0e7b82 */ /* 0x000ee20000000800 */
[----:B--2---:R-:W-:-:S05]  /*12b0*/  IMAD R5, R5, UR4, RZ ;  /* 0x0000000405057c24 */ /* 0x004fca000f8e02ff */
[----:B------:R-:W-:Y:S01]  /*12c0*/  I2FP.F32.S32 R5, R5 ;  /* 0x0000000500057245 */ /* 0x000fe20000201400 */
[----:B---3--:R-:W-:-:S05]  /*12d0*/  IMAD R14, R14, UR5, RZ ;  /* 0x000000050e0e7c24 */ /* 0x008fca000f8e02ff */
[----:B------:R-:W0:Y:S02]  /*12e0*/  MUFU.RCP R5, R5 ;  /* 0x0000000500057308 */ /* 0x000e240000001000 */
[----:B0-----:R-:W-:Y:S01]  /*12f0*/  FMUL.FTZ R11, R5, R3 ;  /* 0x00000003050b7220 */ /* 0x001fe20000410000 */
[----:B------:R-:W-:-:S03]  /*1300*/  FMUL.FTZ R15, R2, R5 ;  /* 0x00000005020f7220 */ /* 0x000fc60000410000 */
[----:B------:R-:W-:-:S04]  /*1310*/  FMUL.FTZ R11, R11, R8 ;  /* 0x000000080b0b7220 */ /* 0x000fc80000410000 */
[----:B------:R-:W-:-:S07]  /*1320*/  FMUL.FTZ R16, R11, R8 ;  /* 0x000000080b107220 */ /* 0x000fce0000410000 */
.L_x_2133:
[----:B------:R-:W0:Y:S01]  /*1330*/  LDC R18, c[0x0][0x3b0] ;  /* 0x0000ec00ff127b82 */ /* 0x000e220000000800 */
[----:B------:R-:W-:Y:S01]  /*1340*/  BSSY.RECONVERGENT B1, `(.L_x_2130) ;  /* 0x000002f000017945 */ /* 0x000fe20003800200 */
[----:B0-----:R-:W-:-:S13]  /*1350*/  ISETP.GE.AND P0, PT, R7, R18, PT ;  /* 0x000000120700720c */ /* 0x001fda0003f06270 */
[----:B------:R-:W-:Y:S05]  /*1360*/  @P0 BRA `(.L_x_2131) ;  /* 0x0000000000b00947 */ /* 0x000fea0003800000 */
[----:B------:R-:W0:Y:S01]  /*1370*/  LDCU UR10, c[0x0][0x3b4] ;  /* 0x00007680ff0a77ac */ /* 0x000e220008000800 */
[----:B------:R-:W-:Y:S02]  /*1380*/  SHF.R.S32.HI R4, RZ, 0x1f, R12 ;  /* 0x0000001fff047819 */ /* 0x000fe4000001140c */
[----:B------:R-:W-:Y:S01]  /*1390*/  SHF.R.S32.HI R11, RZ, 0x1f, R13 ;  /* 0x0000001fff0b7819 */ /* 0x000fe2000001140d */
[----:B------:R-:W2:Y:S01]  /*13a0*/  LDCU UR4, c[0x0][0x3d4] ;  /* 0x00007a80ff0477ac */ /* 0x000ea20008000800 */
[----:B------:R-:W-:Y:S01]  /*13b0*/  MOV R25, R7 ;  /* 0x0000000700197202 */ /* 0x000fe20000000f00 */
[----:B------:R-:W3:Y:S01]  /*13c0*/  LDCU UR11, c[0x0][0x394] ;  /* 0x00007280ff0b77ac */ /* 0x000ee20008000800 */
[C---:B0-----:R-:W-:Y:S02]  /*13d0*/  IMAD R21, R6.reuse, UR10, RZ ;  /* 0x0000000a06157c24 */ /* 0x041fe4000f8e02ff */
[----:B--2---:R-:W-:-:S03]  /*13e0*/  IMAD R22, R6, UR4, RZ ;  /* 0x0000000406167c24 */ /* 0x004fc6000f8e02ff */
[----:B------:R-:W-:Y:S01]  /*13f0*/  IADD3 R17, P0, PT, R12, R21, RZ ;  /* 0x000000150c117210 */ /* 0x000fe20007f1e0ff */
[----:B---3--:R-:W-:Y:S01]  /*1400*/  IMAD R5, R6, UR11, RZ ;  /* 0x0000000b06057c24 */ /* 0x008fe2000f8e02ff */
[----:B------:R-:W-:Y:S02]  /*1410*/  IADD3 R19, P2, PT, R13, R22, RZ ;  /* 0x000000160d137210 */ /* 0x000fe40007f5e0ff */
[----:B------:R-:W-:Y:S02]  /*1420*/  LEA.HI.X.SX32 R21, R21, R4, 0x1, P0 ;  /* 0x0000000415157211 */ /* 0x000fe400000f0eff */
[----:B------:R-:W-:Y:S02]  /*1430*/  IADD3 R20, P1, PT, R14, R5, RZ ;  /* 0x000000050e147210 */ /* 0x000fe40007f3e0ff */
[----:B------:R-:W-:Y:S02]  /*1440*/  SHF.R.S32.HI R23, RZ, 0x1f, R5 ;  /* 0x0000001fff177819 */ /* 0x000fe40000011405 */
[----:B------:R-:W-:-:S02]  /*1450*/  LEA.HI.X.SX32 R22, R22, R11, 0x1, P2 ;  /* 0x0000000b16167211 */ /* 0x000fc400010f0eff */
[----:B------:R-:W-:-:S07]  /*1460*/  LEA.HI.X.SX32 R23, R14, R23, 0x1, P1 ;  /* 0x000000170e177211 */ /* 0x000fce00008f0eff */
.L_x_2132:
[C---:B------:R-:W-:Y:S02]  /*1470*/  IMAD R4, R25.reuse, UR16, RZ ;  /* 0x0000001019047c24 */ /* 0x040fe4000f8e02ff */
[----:B------:R-:W-:-:S03]  /*1480*/  IMAD R10, R25, UR13, RZ ;  /* 0x0000000d190a7c24 */ /* 0x000fc6000f8e02ff */
[----:B------:R-:W-:-:S04]  /*1490*/  IADD3 R5, P0, PT, R4, R20, RZ ;  /* 0x0000001404057210 */ /* 0x000fc80007f1e0ff */
[----:B------:R-:W-:Y:S02]  /*14a0*/  LEA.HI.X.SX32 R24, R4, R23, 0x1, P0 ;  /* 0x0000001704187211 */ /* 0x000fe400000f0eff */
[C---:B------:R-:W-:Y:S02]  /*14b0*/  LEA R4, P1, R5.reuse, UR18, 0x1 ;  /* 0x0000001205047c11 */ /* 0x040fe4000f8208ff */
[C---:B------:R-:W-:Y:S02]  /*14c0*/  IADD3 R11, P0, PT, R10.reuse, R17, RZ ;  /* 0x000000110a0b7210 */ /* 0x040fe40007f1e0ff */
[----:B------:R-:W-:Y:S02]  /*14d0*/  LEA.HI.X R5, R5, UR19, R24, 0x1, P1 ;  /* 0x0000001305057c11 */ /* 0x000fe400088f0c18 */
[----:B------:R-:W-:Y:S02]  /*14e0*/  LEA.HI.X.SX32 R24, R10, R21, 0x1, P0 ;  /* 0x000000150a187211 */ /* 0x000fe400000f0eff */
[C---:B------:R-:W-:Y:S01]  /*14f0*/  LEA R10, P0, R11.reuse, UR14, 0x1 ;  /* 0x0000000e0b0a7c11 */ /* 0x040fe2000f8008ff */
[----:B------:R-:W2:Y:S03]  /*1500*/  LDG.E.U16 R4, desc[UR6][R4.64] ;  /* 0x0000000604047981 */ /* 0x000ea6000c1e1500 */
[----:B------:R-:W-:-:S05]  /*1510*/  LEA.HI.X R11, R11, UR15, R24, 0x1, P0 ;  /* 0x0000000f0b0b7c11 */ /* 0x000fca00080f0c18 */
[----:B------:R-:W3:Y:S01]  /*1520*/  LDG.E.U16 R10, desc[UR6][R10.64] ;  /* 0x000000060a0a7981 */ /* 0x000ee2000c1e1500 */
[C---:B------:R-:W-:Y:S02]  /*1530*/  IMAD R26, R25.reuse, UR12, RZ ;  /* 0x0000000c191a7c24 */ /* 0x040fe4000f8e02ff */
[----:B------:R-:W-:Y:S02]  /*1540*/  VIADD R25, R25, UR8 ;  /* 0x0000000819197c36 */ /* 0x000fe40008000000 */
[----:B--2---:R-:W-:-:S04]  /*1550*/  IMAD.U32 R27, R4, 0x10000, RZ ;  /* 0x00010000041b7824 */ /* 0x004fc800078e00ff */
[----:B------:R-:W-:Y:S01]  /*1560*/  FADD.FTZ R27, R27, -R0 ;  /* 0x800000001b1b7221 */ /* 0x000fe20000010000 */
[----:B---3--:R-:W-:-:S05]  /*1570*/  SHF.L.U32 R29, R10, 0x10, RZ ;  /* 0x000000100a1d7819 */ /* 0x008fca00000006ff */
[----:B------:R-:W-:Y:S01]  /*1580*/  FFMA.FTZ R24, -R16, R27, R29 ;  /* 0x0000001b10187223 */ /* 0x000fe2000001011d */
[----:B------:R-:W-:-:S03]  /*1590*/  IADD3 R27, P0, PT, R26, R19, RZ ;  /* 0x000000131a1b7210 */ /* 0x000fc60007f1e0ff */
[----:B------:R-:W-:Y:S01]  /*15a0*/  FADD.FTZ R24, -R15, R24 ;  /* 0x000000180f187221 */ /* 0x000fe20000010100 */
[----:B------:R-:W-:Y:S02]  /*15b0*/  LEA.HI.X.SX32 R26, R26, R22, 0x1, P0 ;  /* 0x000000161a1a7211 */ /* 0x000fe400000f0eff */
[----:B------:R-:W-:Y:S01]  /*15c0*/  LEA R4, P0, R27, UR20, 0x1 ;  /* 0x000000141b047c11 */ /* 0x000fe2000f8008ff */
[----:B------:R-:W-:-:S03]  /*15d0*/  FMUL.FTZ R24, R9, R24 ;  /* 0x0000001809187220 */ /* 0x000fc60000410000 */
[----:B------:R-:W-:Y:S02]  /*15e0*/  LEA.HI.X R5, R27, UR21, R26, 0x1, P0 ;  /* 0x000000151b057c11 */ /* 0x000fe400080f0c1a */
[----:B------:R-:W-:-:S05]  /*15f0*/  F2FP.BF16.F32.PACK_AB R24, RZ, R24 ;  /* 0x00000018ff18723e */ /* 0x000fca00000010ff */
[----:B------:R0:W-:Y:S01]  /*1600*/  STG.E.U16 desc[UR6][R4.64], R24 ;  /* 0x0000001804007986 */ /* 0x0001e2000c101506 */
[----:B------:R-:W-:-:S13]  /*1610*/  ISETP.GE.AND P0, PT, R25, R18, PT ;  /* 0x000000121900720c */ /* 0x000fda0003f06270 */
[----:B0-----:R-:W-:Y:S05]  /*1620*/  @!P0 BRA `(.L_x_2132) ;  /* 0xfffffffc00908947 */ /* 0x001fea000383ffff */
.L_x_2131:
[----:B-1----:R-:W-:Y:S05]  /*1630*/  BSYNC.RECONVERGENT B1 ;  /* 0x0000000000017941 */ /* 0x002fea0003800200 */
.L_x_2130:
[----:B------:R-:W0:Y:S01]  /*1640*/  LDCU UR4, c[0x0][0x3a8] ;  /* 0x00007500ff0477ac */ /* 0x000e220008000800 */
[----:B------:R-:W-:-:S04]  /*1650*/  IADD3 R6, PT, PT, R6, UR9, RZ ;  /* 0x0000000906067c10 */ /* 0x000fc8000fffe0ff */
[----:B0-----:R-:W-:-:S13]  /*1660*/  ISETP.GE.AND P0, PT, R6, UR4, PT ;  /* 0x0000000406007c0c */ /* 0x001fda000bf06270 */
[----:B------:R-:W-:Y:S05]  /*1670*/  @!P0 BRA `(.L_x_2133) ;  /* 0xfffffffc002c8947 */ /* 0x000fea000383ffff */
[----:B------:R-:W-:Y:S05]  /*1680*/  BRA `(.L_x_2128) ;  /* 0x0000000000987947 */ /* 0x000fea0003800000 */
.L_x_2129:
[----:B--2---:R-:W2:Y:S01]  /*1690*/  LDC R16, c[0x0][0x3b0] ;  /* 0x0000ec00ff107b82 */ /* 0x004ea20000000800 */
[----:B------:R-:W-:Y:S01]  /*16a0*/  BSSY.RECONVERGENT B1, `(.L_x_2134) ;  /* 0x0000020000017945 */ /* 0x000fe20003800200 */
[----:B--2---:R-:W-:-:S13]  /*16b0*/  ISETP.GE.AND P0, PT, R7, R16, PT ;  /* 0x000000100700720c */ /* 0x004fda0003f06270 */
[----:B------:R-:W-:Y:S05]  /*16c0*/  @P0 BRA `(.L_x_2135) ;  /* 0x0000000000740947 */ /* 0x000fea0003800000 */
[----:B------:R-:W2:Y:S01]  /*16d0*/  LDCU UR4, c[0x0][0x3b4] ;  /* 0x00007680ff0477ac */ /* 0x000ea20008000800 */
[----:B------:R-:W-:Y:S01]  /*16e0*/  SHF.R.S32.HI R10, RZ, 0x1f, R12 ;  /* 0x0000001fff0a7819 */ /* 0x000fe2000001140c */
[----:B------:R-:W-:Y:S01]  /*16f0*/  IMAD.MOV.U32 R15, RZ, RZ, R7 ;  /* 0x000000ffff0f7224 */ /* 0x000fe200078e0007 */
[----:B------:R-:W-:Y:S01]  /*1700*/  SHF.R.S32.HI R5, RZ, 0x1f, R13 ;  /* 0x0000001fff057819 */ /* 0x000fe2000001140d */
[----:B------:R-:W0:Y:S01]  /*1710*/  LDCU UR10, c[0x0][0x3d4] ;  /* 0x00007a80ff0a77ac */ /* 0x000e220008000800 */
[C---:B--2---:R-:W-:Y:S02]  /*1720*/  IMAD R17, R6.reuse, UR4, RZ ;  /* 0x0000000406117c24 */ /* 0x044fe4000f8e02ff */
[----:B0-----:R-:W-:-:S03]  /*1730*/  IMAD R4, R6, UR10, RZ ;  /* 0x0000000a06047c24 */ /* 0x001fc6000f8e02ff */
[----:B------:R-:W-:Y:S02]  /*1740*/  IADD3 R14, P0, PT, R12, R17, RZ ;  /* 0x000000110c0e7210 */ /* 0x000fe40007f1e0ff */
[----:B------:R-:W-:Y:S02]  /*1750*/  IADD3 R0, P1, PT, R13, R4, RZ ;  /* 0x000000040d007210 */ /* 0x000fe40007f3e0ff */
[----:B------:R-:W-:Y:S02]  /*1760*/  LEA.HI.X.SX32 R17, R17, R10, 0x1, P0 ;  /* 0x0000000a11117211 */ /* 0x000fe400000f0eff */
[----:B------:R-:W-:-:S09]  /*1770*/  LEA.HI.X.SX32 R20, R4, R5, 0x1, P1 ;  /* 0x0000000504147211 */ /* 0x000fd200008f0eff */
.L_x_2136:
[----:B--2---:R-:W-:-:S05]  /*1780*/  IMAD R4, R15, UR17, RZ ;  /* 0x000000110f047c24 */ /* 0x004fca000f8e02ff */
[----:B------:R-:W-:-:S04]  /*1790*/  IADD3 R5, P0, PT, R4, R14, RZ ;  /* 0x0000000e04057210 */ /* 0x000fc80007f1e0ff */
[----:B------:R-:W-:Y:S02]  /*17a0*/  LEA.HI.X.SX32 R4, R4, R17, 0x1, P0 ;  /* 0x0000001104047211 */ /* 0x000fe400000f0eff */
[----:B------:R-:W-:-:S04]  /*17b0*/  LEA R10, P0, R5, UR22, 0x1 ;  /* 0x00000016050a7c11 */ /* 0x000fc8000f8008ff */
[----:B------:R-:W-:-:S05]  /*17c0*/  LEA.HI.X R11, R5, UR23, R4, 0x1, P0 ;  /* 0x00000017050b7c11 */ /* 0x000fca00080f0c04 */
[----:B------:R-:W2:Y:S01]  /*17d0*/  LDG.E.U16 R10, desc[UR6][R10.64] ;  /* 0x000000060a0a7981 */ /* 0x000ea2000c1e1500 */
[C---:B-1----:R-:W-:Y:S02]  /*17e0*/  IMAD R19, R15.reuse, UR24, RZ ;  /* 0x000000180f137c24 */ /* 0x042fe4000f8e02ff */
[----:B------:R-:W-:-:S03]  /*17f0*/  VIADD R15, R15, UR8 ;  /* 0x000000080f0f7c36 */ /* 0x000fc60008000000 */
[----:B------:R-:W-:-:S04]  /*1800*/  IADD3 R18, P0, PT, R19, R0, RZ ;  /* 0x0000000013127210 */ /* 0x000fc80007f1e0ff */
[----:B------:R-:W-:Y:S02]  /*1810*/  LEA.HI.X.SX32 R19, R19, R20, 0x1, P0 ;  /* 0x0000001413137211 */ /* 0x000fe400000f0eff */
[----:B--2---:R-:W-:-:S05]  /*1820*/  SHF.L.U32 R4, R10, 0x10, RZ ;  /* 0x000000100a047819 */ /* 0x004fca00000006ff */
[----:B------:R-:W-:Y:S01]  /*1830*/  FMUL.FTZ R5, R9, R4 ;  /* 0x0000000409057220 */ /* 0x000fe20000410000 */
[----:B------:R-:W-:-:S04]  /*1840*/  LEA R4, P0, R18, UR26, 0x1 ;  /* 0x0000001a12047c11 */ /* 0x000fc8000f8008ff */
[----:B------:R-:W-:Y:S02]  /*1850*/  F2FP.BF16.F32.PACK_AB R11, RZ, R5 ;  /* 0x00000005ff0b723e */ /* 0x000fe400000010ff */
[----:B------:R-:W-:Y:S02]  /*1860*/  LEA.HI.X R5, R18, UR27, R19, 0x1, P0 ;  /* 0x0000001b12057c11 */ /* 0x000fe400080f0c13 */
[----:B------:R-:W-:-:S03]  /*1870*/  ISETP.GE.AND P0, PT, R15, R16, PT ;  /* 0x000000100f00720c */ /* 0x000fc60003f06270 */
[----:B------:R2:W-:Y:S10]  /*1880*/  STG.E.U16 desc[UR6][R4.64], R11 ;  /* 0x0000000b04007986 */ /* 0x0005f4000c101506 */
[----:B------:R-:W-:Y:S05]  /*1890*/  @!P0 BRA `(.L_x_2136) ;  /* 0xfffffffc00b88947 */ /* 0x000fea000383ffff */
.L_x_2135:
[----:B01----:R-:W-:Y:S05]  /*18a0*/  BSYNC.RECONVERGENT B1 ;  /* 0x0000000000017941 */ /* 0x003fea0003800200 */
.L_x_2134:
[----:B------:R-:W0:Y:S01]  /*18b0*/  LDCU UR4, c[0x0][0x3a8] ;  /* 0x00007500ff0477ac */ /* 0x000e220008000800 */
[----:B------:R-:W-:-:S04]  /*18c0*/  IADD3 R6, PT, PT, R6, UR9, RZ ;  /* 0x0000000906067c10 */ /* 0x000fc8000fffe0ff */
[----:B0-----:R-:W-:-:S13]  /*18d0*/  ISETP.GE.AND P0, PT, R6, UR4, PT ;  /* 0x0000000406007c0c */ /* 0x001fda000bf06270 */
[----:B------:R-:W-:Y:S05]  /*18e0*/  @!P0 BRA `(.L_x_2129) ;  /* 0xfffffffc00688947 */ /* 0x000fea000383ffff */
.L_x_2128:
[----:B01----:R-:W-:Y:S05]  /*18f0*/  BSYNC.RECONVERGENT B0 ;  /* 0x0000000000007941 */ /* 0x003fea0003800200 */
.L_x_2127:
[----:B-----5:R-:W0:Y:S02]  /*1900*/  LDC R0, c[0x0][0x3e8] ;  /* 0x0000fa00ff007b82 */ /* 0x020e240000000800 */
[----:B0-----:R-:W-:-:S06]  /*1910*/  ISETP.GE.AND P0, PT, R0, 0x1, PT ;  /* 0x000000010000780c */ /* 0x001fcc0003f06270 */
[----:B------:R-:W0:Y:S01]  /*1920*/  LDC R0, c[0x0][0x3f8] ;  /* 0x0000fe00ff007b82 */ /* 0x000e220000000800 */
[----:B------:R-:W-:-:S13]  /*1930*/  ISETP.NE.OR P0, PT, R7, RZ, !P0 ;  /* 0x000000ff0700720c */ /* 0x000fda0004705670 */
[----:B------:R-:W1:Y:S01]  /*1940*/  @!P0 LDC R9, c[0x0][0x3ec] ;  /* 0x0000fb00ff098b82 */ /* 0x000e620000000800 */
[----:B------:R-:W-:-:S05]  /*1950*/  @!P0 FMUL.FTZ R3, R8, R3 ;  /* 0x0000000308038220 */ /* 0x000fca0000410000 */
[----:B------:R-:W-:Y:S02]  /*1960*/  @!P0 F2FP.BF16.F32.PACK_AB R3, RZ, R3 ;  /* 0x00000003ff03823e */ /* 0x000fe400000010ff */
[----:B--2---:R-:W2:Y:S01]  /*1970*/  @!P0 LDC.64 R4, c[0x0][0x3e0] ;  /* 0x0000f800ff048b82 */ /* 0x004ea20000000a00 */
[----:B0-----:R-:W-:-:S04]  /*1980*/  ISETP.GE.AND P1, PT, R0, 0x1, PT ;  /* 0x000000010000780c */ /* 0x001fc80003f26270 */
[----:B------:R-:W-:Y:S01]  /*1990*/  ISETP.NE.OR P1, PT, R7, RZ, !P1 ;  /* 0x000000ff0700720c */ /* 0x000fe20004f25670 */
[----:B-1----:R-:W-:-:S04]  /*19a0*/  @!P0 IMAD R9, R9, UR5, RZ ;  /* 0x0000000509098c24 */ /* 0x002fc8000f8e02ff */
[----:B--2---:R-:W-:-:S05]  /*19b0*/  @!P0 IMAD.WIDE R4, R9, 0x2, R4 ;  /* 0x0000000209048825 */ /* 0x004fca00078e0204 */
[----:B------:R0:W-:Y:S03]  /*19c0*/  @!P0 STG.E.U16 desc[UR6][R4.64], R3 ;  /* 0x0000000304008986 */ /* 0x0001e6000c101506 */
[----:B------:R-:W-:Y:S05]  /*19d0*/  @P1 EXIT ;  /* 0x000000000000194d */ /* 0x000fea0003800000 */
[----:B0-----:R-:W0:Y:S01]  /*19e0*/  LDC R3, c[0x0][0x3fc] ;  /* 0x0000ff00ff037b82 */ /* 0x001e220000000800 */
[----:B------:R-:W-:-:S04]  /*19f0*/  F2FP.BF16.F32.PACK_AB R2, RZ, R2 ;  /* 0x00000002ff02723e */ /* 0x000fc800000010ff */
[----:B------:R-:W-:-:S03]  /*1a00*/  PRMT R0, R2, 0x7610, R0 ;  /* 0x0000761002007816 */ /* 0x000fc60000000000 */
[----:B------:R-:W1:Y:S01]  /*1a10*/  LDC.64 R4, c[0x0][0x3f0] ;  /* 0x0000fc00ff047b82 */ /* 0x000e620000000a00 */
[----:B0-----:R-:W-:-:S04]  /*1a20*/  IMAD R3, R3, UR5, RZ ;  /* 0x0000000503037c24 */ /* 0x001fc8000f8e02ff */
[----:B-1----:R-:W-:-:S05]  /*1a30*/  IMAD.WIDE R2, R3, 0x2, R4 ;  /* 0x0000000203027825 */ /* 0x002fca00078e0204 */
[----:B------:R-:W-:Y:S01]  /*1a40*/  STG.E.U16 desc[UR6][R2.64], R0 ;  /* 0x0000000002007986 */ /* 0x000fe2000c101506 */
[----:B------:R-:W-:Y:S05]  /*1a50*/  EXIT ;  /* 0x000000000000794d */ /* 0x000fea0003800000 */
.L_x_2126:
[----:B-1----:R-:W-:Y:S02]  /*1a60*/  IMAD.MOV.U32 R18, RZ, RZ, R2 ;  /* 0x000000ffff127224 */ /* 0x002fe400078e0002 */
[----:B------:R-:W-:Y:S02]  /*1a70*/  HFMA2 R17, -RZ, RZ, 0, 9.5367431640625e-07 ;  /* 0x00000010ff117431 */ /* 0x000fe400000001ff */
[----:B------:R-:W-:Y:S01]  /*1a80*/  IMAD.MOV.U32 R20, RZ, RZ, 0x1f ;  /* 0x0000001fff147424 */ /* 0x000fe200078e00ff */
[----:B------:R-:W-:-:S07]  /*1a90*/  MOV R15, 0xffffffff ;  /* 0xffffffff000f7802 */ /* 0x000fce0000000f00 */
[----:B-----5:R-:W-:Y:S05]  /*1aa0*/  WARPSYNC.COLLECTIVE R15, `(.L_x_2137) ;  /* 0x000000000f087348 */ /* 0x020fea0003c00000 */
[----:B------:R0:W1:Y:S02]  /*1ab0*/  SHFL.DOWN P0, R16, R18, R17, R20 ;  /* 0x0800001112107389 */ /* 0x0000640000000014 */
[----:B01---5:R-:W-:Y:S05]  /*1ac0*/  ENDCOLLECTIVE ;  /* 0x000000000000791b */ /* 0x023fea0003800000 */
.L_x_2137:
[----:B------:R-:W-:Y:S01]  /*1ad0*/  MOV R18, R3 ;  /* 0x0000000300127202 */ /* 0x000fe20000000f00 */
[----:B------:R-:W-:-:S07]  /*1ae0*/  IMAD.MOV.U32 R4, RZ, RZ, R16 ;  /* 0x000000ffff047224 */ /* 0x000fce00078e0010 */
[----:B------:R-:W-:Y:S05]  /*1af0*/  WARPSYNC.COLLECTIVE R15, `(.L_x_2138) ;  /* 0x000000000f087348 */ /* 0x000fea0003c00000 */
[----:B------:R0:W1:Y:S02]  /*1b00*/  SHFL.DOWN P0, R16, R18, R17, R20 ;  /* 0x0800001112107389 */ /* 0x0000640000000014 */
[----:B01----:R-:W-:Y:S05]  /*1b10*/  ENDCOLLECTIVE ;  /* 0x000000000000791b */ /* 0x003fea0003800000 */
.L_x_2138:
[----:B------:R-:W0:Y:S01]  /*1b20*/  F2F.BF16.F32 R4, R4 ;  /* 0x0000000400047304 */ /* 0x000e220000202000 */
[----:B------:R-:W-:Y:S01]  /*1b30*/  HFMA2 R17, -RZ, RZ, 0, 4.76837158203125e-07 ;  /* 0x00000008ff117431 */ /* 0x000fe200000001ff */
[----:B0-----:R-:W-:Y:S01]  /*1b40*/  SHF.L.U32 R11, R4, 0x10, RZ ;  /* 0x00000010040b7819 */ /* 0x001fe200000006ff */
[----:B------:R-:W-:-:S04]  /*1b50*/  IMAD.MOV.U32 R10, RZ, RZ, R16 ;  /* 0x000000ffff0a7224 */ /* 0x000fc800078e0010 */
[----:B------:R-:W-:-:S04]  /*1b60*/  FADD.FTZ R11, R2, R11 ;  /* 0x0000000b020b7221 */ /* 0x000fc80000010000 */
[----:B------:R-:W-:Y:S01]  /*1b70*/  IMAD.MOV.U32 R18, RZ, RZ, R11 ;  /* 0x000000ffff127224 */ /* 0x000fe200078e000b */
[----:B------:R-:W0:Y:S06]  /*1b80*/  F2F.BF16.F32 R10, R10 ;  /* 0x0000000a000a7304 */ /* 0x000e2c0000202000 */
[----:B0-----:R-:W-:Y:S05]  /*1b90*/  WARPSYNC.COLLECTIVE R15, `(.L_x_2139) ;  /* 0x000000000f087348 */ /* 0x001fea0003c00000 */
[----:B------:R1:W2:Y:S02]  /*1ba0*/  SHFL.DOWN P0, R16, R18, R17, R20 ;  /* 0x0800001112107389 */ /* 0x0002a40000000014 */
[----:B012---:R-:W-:Y:S05]  /*1bb0*/  ENDCOLLECTIVE ;  /* 0x000000000000791b */ /* 0x007fea0003800000 */
.L_x_2139:
[----:B------:R-:W-:-:S05]  /*1bc0*/  SHF.L.U32 R12, R10, 0x10, RZ ;  /* 0x000000100a0c7819 */ /* 0x000fca00000006ff */
[----:B------:R-:W-:-:S04]  /*1bd0*/  FADD.FTZ R12, R3, R12 ;  /* 0x0000000c030c7221 */ /* 0x000fc80000010000 */
[----:B------:R-:W-:Y:S02]  /*1be0*/  IMAD.MOV.U32 R18, RZ, RZ, R12 ;  /* 0x000000ffff127224 */ /* 0x000fe400078e000c */
[----:B------:R-:W-:-:S07]  /*1bf0*/  IMAD.MOV.U32 R13, RZ, RZ, R16 ;  /* 0x000000ffff0d7224 */ /* 0x000fce00078e0010 */
[----:B------:R-:W-:Y:S05]  /*1c00*/  WARPSYNC.COLLECTIVE R15, `(.L_x_2140) ;  /* 0x000000000f087348 */ /* 0x000fea0003c00000 */
[----:B------:R0:W1:Y:S02]  /*1c10*/  SHFL.DOWN P0, R16, R18, R17, R20 ;  /* 0x0800001112107389 */ /* 0x0000640000000014 */
[----:B01----:R-:W-:Y:S05]  /*1c20*/  ENDCOLLECTIVE ;  /* 0x000000000000791b */ /* 0x003fea0003800000 */
.L_x_2140:
[----:B------:R-:W0:Y:S01]  /*1c30*/  F2F.BF16.F32 R13, R13 ;  /* 0x0000000d000d7304 */ /* 0x000e220000202000 */
[----:B------:R-:W-:Y:S02]  /*1c40*/  IMAD.MOV.U32 R17, RZ, RZ, 0x4 ;  /* 0x00000004ff117424 */ /* 0x000fe400078e00ff */
        /* <DEDUP_REMOVED lines=8> */
.L_x_2141:
[----:B------:R-:W-:-:S04]  /*1cd0*/  IMAD.U32 R3, R14, 0x10000, RZ ;  /* 0x000100000e037824 */ /* 0x000fc800078e00ff */
[----:B------:R-:W-:-:S05]  /*1ce0*/  FADD.FTZ R3, R12, R3 ;  /* 0x000000030c037221 */ /* 0x000fca0000010000 */
[----:B------:R-:W-:Y:S02]  /*1cf0*/  MOV R18, R3 ;  /* 0x0000000300127202 */ /* 0x000fe40000000f00 */
[----:B------:R-:W-:-:S07]  /*1d00*/  MOV R4, R16 ;  /* 0x0000001000047202 */ /* 0x000fce0000000f00 */
[----:B------:R-:W-:Y:S05]  /*1d10*/  WARPSYNC.COLLECTIVE R15, `(.L_x_2142) ;  /* 0x000000000f087348 */ /* 0x000fea0003c00000 */
[----:B------:R0:W1:Y:S02]  /*1d20*/  SHFL.DOWN P0, R16, R18, R17, R20 ;  /* 0x0800001112107389 */ /* 0x0000640000000014 */
[----:B01----:R-:W-:Y:S05]  /*1d30*/  ENDCOLLECTIVE ;  /* 0x000000000000791b */ /* 0x003fea0003800000 */
.L_x_2142:
[----:B------:R-:W0:Y:S01]  /*1d40*/  F2F.BF16.F32 R4, R4 ;  /* 0x0000000400047304 */ /* 0x000e220000202000 */
[----:B------:R-:W-:Y:S01]  /*1d50*/  HFMA2 R17, -RZ, RZ, 0, 1.1920928955078125e-07 ;  /* 0x00000002ff117431 */ /* 0x000fe200000001ff */
        /* <DEDUP_REMOVED lines=8> */
.L_x_2143:
[----:B------:R-:W-:-:S05]  /*1de0*/  SHF.L.U32 R12, R10, 0x10, RZ ;  /* 0x000000100a0c7819 */ /* 0x000fca00000006ff */
[----:B------:R-:W-:-:S04]  /*1df0*/  FADD.FTZ R12, R3, R12 ;  /* 0x0000000c030c7221 */ /* 0x000fc80000010000 */
[----:B------:R-:W-:Y:S02]  /*1e00*/  IMAD.MOV.U32 R18, RZ, RZ, R12 ;  /* 0x000000ffff127224 */ /* 0x000fe400078e000c */
[----:B------:R-:W-:-:S07]  /*1e10*/  IMAD.MOV.U32 R13, RZ, RZ, R16 ;  /* 0x000000ffff0d7224 */ /* 0x000fce00078e0010 */
[----:B------:R-:W-:Y:S05]  /*1e20*/  WARPSYNC.COLLECTIVE R15, `(.L_x_2144) ;  /* 0x000000000f087348 */ /* 0x000fea0003c00000 */
[----:B------:R0:W1:Y:S02]  /*1e30*/  SHFL.DOWN P0, R16, R18, R17, R20 ;  /* 0x0800001112107389 */ /* 0x0000640000000014 */
[----:B01----:R-:W-:Y:S05]  /*1e40*/  ENDCOLLECTIVE ;  /* 0x000000000000791b */ /* 0x003fea0003800000 */
.L_x_2144:
        /* <DEDUP_REMOVED lines=10> */
.L_x_2145:
[----:B------:R-:W-:-:S04]  /*1ef0*/  IMAD.U32 R3, R2, 0x10000, RZ ;  /* 0x0001000002037824 */ /* 0x000fc800078e00ff */
[----:B------:R-:W-:-:S05]  /*1f00*/  FADD.FTZ R3, R12, R3 ;  /* 0x000000030c037221 */ /* 0x000fca0000010000 */
[----:B------:R-:W-:Y:S02]  /*1f10*/  MOV R18, R3 ;  /* 0x0000000300127202 */ /* 0x000fe40000000f00 */
[----:B------:R-:W-:-:S07]  /*1f20*/  MOV R4, R16 ;  /* 0x0000001000047202 */ /* 0x000fce0000000f00 */
[----:B------:R-:W-:Y:S05]  /*1f30*/  WARPSYNC.COLLECTIVE R15, `(.L_x_2146) ;  /* 0x000000000f087348 */ /* 0x000fea0003c00000 */
[----:B------:R0:W1:Y:S02]  /*1f40*/  SHFL.DOWN P0, R16, R18, R17, R20 ;  /* 0x0800001112107389 */ /* 0x0000640000000014 */
[----:B01----:R-:W-:Y:S05]  /*1f50*/  ENDCOLLECTIVE ;  /* 0x000000000000791b */ /* 0x003fea0003800000 */
.L_x_2146:
[----:B------:R-:W1:Y:S01]  /*1f60*/  F2F.BF16.F32 R4, R4 ;  /* 0x0000000400047304 */ /* 0x000e620000202000 */
[----:B------:R-:W-:Y:S01]  /*1f70*/  IMAD.MOV.U32 R10, RZ, RZ, R16 ;  /* 0x000000ffff0a7224 */ /* 0x000fe200078e0010 */
[----:B------:R-:W-:Y:S06]  /*1f80*/  BRA `(.L_x_2147) ;  /* 0xfffffff000247947 */ /* 0x000fec000383ffff */
        .weak           $__internal_49_$__cuda_sm20_dblrcp_rn_slowpath_v3
        .type           $__internal_49_$__cuda_sm20_dblrcp_rn_slowpath_v3,@function
        .size           $__internal_49_$__cuda_sm20_dblrcp_rn_slowpath_v3,(.L_x_27042 - $__internal_49_$__cuda_sm20_dblrcp_rn_slowpath_v3)
$__internal_49_$__cuda_sm20_dblrcp_rn_slowpath_v3:
[----:B------:R-:W0:Y:S02]  /*1f90*/  DSETP.GTU.AND P0, PT, |R4|, +INF , PT ;  /* 0x7ff000000400742a */ /* 0x000e240003f0c200 */
        /* <DEDUP_REMOVED lines=54> */
.L_x_2150:
        /* <DEDUP_REMOVED lines=34> */
.L_x_2148:
[----:B------:R-:W-:Y:S01]  /*2520*/  LOP3.LUT R7, R5, 0x80000, RZ, 0xfc, !PT ;  /* 0x0008000005077812 */ /* 0x000fe200078efcff */
[----:B------:R-:W-:-:S07]  /*2530*/  IMAD.MOV.U32 R6, RZ, RZ, R4 ;  /* 0x000000ffff067224 */ /* 0x000fce00078e0004 */
.L_x_2149:
[----:B------:R-:W-:-:S04]  /*2540*/  MOV R3, 0x0 ;  /* 0x0000000000037802 */ /* 0x000fc80000000f00 */
[----:B------:R-:W-:Y:S05]  /*2550*/  RET.REL.NODEC R2 `(_ZN2at6native26batch_norm_backward_kernelIN3c108BFloat16ES3_fiEEvNS_27GenericPackedTensorAccessorIKT_Lm3ENS_16DefaultPtrTraitsET2_EES9_NS4_IS5_Lm3ES7_S8_EENS4_IT0_Lm1ES7_S8_EESC_NS4_IKSB_Lm1ES7_S8_EESE_SE_NS4_IKT1_Lm1ES7_S8_EESH_bSF_) ;  /* 0xffffffd802a87950 */ /* 0x000fea0003c3ffff */
.L_x_2151:
        /* <DEDUP_REMOVED lines=10> */
.L_x_27042:


//--------------------- .text._ZN2at6native26batch_norm_backward_kernelIN3c108BFloat16EffiEEvNS_27GenericPackedTensorAccessorIKT_Lm3ENS_16DefaultPtrTraitsET2_EES9_NS4_IS5_Lm3ES7_S8_EENS4_IT0_Lm1ES7_S8_EESC_NS4_IKSB_Lm1ES7_S8_EESE_SE_NS4_IKT1_Lm1ES7_S8_EESH_bSF_ --------------------------
	.section	.text._ZN2at6native26batch_norm_backward_kernelIN3c108BFloat16EffiEEvNS_27GenericPackedTensorAccessorIKT_Lm3ENS_16DefaultPtrTraitsET2_EES9_NS4_IS5_Lm3ES7_S8_EENS4_IT0_Lm1ES7_S8_EESC_NS4_IKSB_Lm1ES7_S8_EESE_SE_NS4_IKT1_Lm1ES7_S8_EESH_bSF_,"ax",@progbits
	.align	128
        .global         _ZN2at6native26batch_norm_backward_kernelIN3c108BFloat16EffiEEvNS_27GenericPackedTensorAccessorIKT_Lm3ENS_16DefaultPtrTraitsET2_EES9_NS4_IS5_Lm3ES7_S8_EENS4_IT0_Lm1ES7_S8_EESC_NS4_IKSB_Lm1ES7_S8_EESE_SE_NS4_IKT1_Lm1ES7_S8_EESH_bSF_
        .type           _ZN2at6native26batch_norm_backward_kernelIN3c108BFloat16EffiEEvNS_27GenericPackedTensorAccessorIKT_Lm3ENS_16DefaultPtrTraitsET2_EES9_NS4_IS5_Lm3ES7_S8_EENS4_IT0_Lm1ES7_S8_EESC_NS4_IKSB_Lm1ES7_S8_EESE_SE_NS4_IKT1_Lm1ES7_S8_EESH_bSF_,@function
        .size           _ZN2at6native26batch_norm_backward_kernelIN3c108BFloat16EffiEEvNS_27GenericPackedTensorAccessorIKT_Lm3ENS_16DefaultPtrTraitsET2_EES9_NS4_IS5_Lm3ES7_S8_EENS4_IT0_Lm1ES7_S8_EESC_NS4_IKSB_Lm1ES7_S8_EESE_SE_NS4_IKT1_Lm1ES7_S8_EESH_bSF_,(.L_x_27043 - _ZN2at6native26batch_norm_backward_kernelIN3c108BFloat16EffiEEvNS_27GenericPackedTensorAccessorIKT_Lm3ENS_16DefaultPtrTraitsET2_EES9_NS4_IS5_Lm3ES7_S8_EENS4_IT0_Lm1ES7_S8_EESC_NS4_IKSB_Lm1ES7_S8_EESE_SE_NS4_IKT1_Lm1ES7_S8_EESH_bSF_)
        .other          _ZN2at6native26batch_norm_backward_kernelIN3c108BFloat16EffiEEvNS_27GenericPackedTensorAccessorIKT_Lm3ENS_16DefaultPtrTraitsET2_EES9_NS4_IS5_Lm3ES7_S8_EENS4_IT0_Lm1ES7_S8_EESC_NS4_IKSB_Lm1ES7_S8_EESE_SE_NS4_IKT1_Lm1ES7_S8_EESH_bSF_,@"STO_CUDA_ENTRY STV_DEFAULT"
_ZN2at6native26batch_norm_backward_kernelIN3c108BFloat16EffiEEvNS_27GenericPackedTensorAccessorIKT_Lm3ENS_16DefaultPtrTraitsET2_EES9_NS4_IS5_Lm3ES7_S8_EENS4_IT0_Lm1ES7_S8_EESC_NS4_IKSB_Lm1ES7_S8_EESE_SE_NS4_IKT1_Lm1ES7_S8_EESH_bSF_:
.text._ZN2at6native26batch_norm_backward_kernelIN3c108BFloat16EffiEEvNS_27GenericPackedTensorAccessorIKT_Lm3ENS_16DefaultPtrTraitsET2_EES9_NS4_IS5_Lm3ES7_S8_EENS4_IT0_Lm1ES7_S8_EESC_NS4_IKSB_Lm1ES7_S8_EESE_SE_NS4_IKT1_Lm1ES7_S8_EESH_bSF_:
        /* <DEDUP_REMOVED lines=18> */
.L_x_2152:
[----:B------:R-:W0:Y:S01]  /*0120*/  LDC R3, c[0x0][0x42c] ;  /* 0x00010b00ff037b82 */ /* 0x000e220000000800 */
[----:B------:R-:W1:Y:S07]  /*0130*/  LDCU UR4, c[0x0][0x454] ;  /* 0x00008a80ff0477ac */ /* 0x000e6e0008000800 */
[----:B------:R-:W2:Y:S08]  /*0140*/  LDC.64 R4, c[0x0][0x420] ;  /* 0x00010800ff047b82 */ /* 0x000eb00000000a00 */
[----:B------:R-:W3:Y:S01]  /*0150*/  LDC R7, c[0x0][0x41c] ;  /* 0x00010700ff077b82 */ /* 0x000ee20000000800 */
[----:B0-----:R-:W-:-:S04]  /*0160*/  IMAD R3, R3, UR5, RZ ;  /* 0x0000000503037c24 */ /* 0x001fc8000f8e02ff */
[----:B--2---:R-:W-:-:S03]  /*0170*/  IMAD.WIDE R4, R3, 0x4, R4 ;  /* 0x0000000403047825 */ /* 0x004fc600078e0204 */
[----:B------:R-:W0:Y:S03]  /*0180*/  LDC.64 R2, c[0x0][0x410] ;  /* 0x00010400ff027b82 */ /* 0x000e260000000a00 */
[----:B------:R-:W1:Y:S01]  /*0190*/  LDG.E R4, desc[UR6][R4.64] ;  /* 0x0000000604047981 */ /* 0x000e62000c1e1900 */
[----:B---3--:R-:W-:-:S04]  /*01a0*/  IMAD R7, R7, UR5, RZ ;  /* 0x0000000507077c24 */ /* 0x008fc8000f8e02ff */
[----:B0-----:R-:W-:-:S05]  /*01b0*/  IMAD.WIDE R2, R7, 0x4, R2 ;  /* 0x0000000407027825 */ /* 0x001fca00078e0202 */
[----:B------:R0:W5:Y:S01]  /*01c0*/  LDG.E R0, desc[UR6][R2.64] ;  /* 0x0000000602007981 */ /* 0x000162000c1e1900 */
[----:B-1----:R-:W-:-:S06]  /*01d0*/  FADD.FTZ R10, R4, UR4 ;  /* 0x00000004040a7e21 */ /* 0x002fcc0008010000 */
[----:B------:R-:W1:Y:S02]  /*01e0*/  MUFU.SQRT R10, R10 ;  /* 0x0000000a000a7308 */ /* 0x000e640000002000 */
[----:B-1----:R-:W-:-:S06]  /*01f0*/  FMUL.FTZ R6, R10, 1 ;  /* 0x3f8000000a067820 */ /* 0x002fcc0000410000 */
        /* <DEDUP_REMOVED lines=32> */
[----:B-----5:R-:W-:Y:S05]  /*0400*/  CALL.REL.NOINC `($__internal_50_$__cuda_sm20_dblrcp_rn_slowpath_v3) ;  /* 0x0000001800c87944 */ /* 0x020fea0003c00000 */
[----:B------:R-:W-:Y:S01]  /*0410*/  MOV R2, R6 ;  /* 0x0000000600027202 */ /* 0x000fe20000000f00 */
[----:B------:R-:W-:-:S07]  /*0420*/  IMAD.MOV.U32 R3, RZ, RZ, R7 ;  /* 0x000000ffff037224 */ /* 0x000fce00078e0007 */
.L_x_2154:
        /* <DEDUP_REMOVED lines=9> */
.L_x_2153:
[----:B0-----:R-:W0:Y:S01]  /*04c0*/  LDC R2, c[0x0][0x408] ;  /* 0x00010200ff027b82 */ /* 0x001e220000000800 */
[----:B------:R-:W1:Y:S01]  /*04d0*/  S2R R6, SR_TID.Y ;  /* 0x0000000000067919 */ /* 0x000e620000002200 */
[----:B------:R-:W2:Y:S01]  /*04e0*/  LDCU UR4, c[0x0][0x3a8] ;  /* 0x00007500ff0477ac */ /* 0x000ea20008000800 */
[----:B------:R-:W-:Y:S01]  /*04f0*/  IMAD.MOV.U32 R9, RZ, RZ, 0x3f800000 ;  /* 0x3f800000ff097424 */ /* 0x000fe200078e00ff */
        /* <DEDUP_REMOVED lines=8> */
[----:B--2---:R-:W-:Y:S01]  /*0580*/  @P0 IMAD.WIDE R2, R5, 0x4, R2 ;  /* 0x0000000405020825 */ /* 0x004fe200078e0202 */
[----:B------:R-:W-:-:S04]  /*0590*/  MOV R5, UR4 ;  /* 0x0000000400057c02 */ /* 0x000fc80008000f00 */
[----:B------:R0:W5:Y:S01]  /*05a0*/  @P0 LDG.E R9, desc[UR6][R2.64] ;  /* 0x0000000602090981 */ /* 0x000162000c1e1900 */
[----:B-1----:R-:W-:Y:S01]  /*05b0*/  ISETP.GE.AND P0, PT, R6, R5, PT ;  /* 0x000000050600720c */ /* 0x002fe20003f06270 */
[----:B------:R-:W-:Y:S01]  /*05c0*/  BSSY.RECONVERGENT B0, `(.L_x_2155) ;  /* 0x000003c000007945 */ /* 0x000fe20003800200 */
[----:B------:R-:W-:Y:S02]  /*05d0*/  IMAD.MOV.U32 R16, RZ, RZ, RZ ;  /* 0x000000ffff107224 */ /* 0x000fe400078e00ff */
[----:B------:R-:W-:-:S09]  /*05e0*/  IMAD.MOV.U32 R7, RZ, RZ, RZ ;  /* 0x000000ffff077224 */ /* 0x000fd200078e00ff */
[----:B0--34-:R-:W-:Y:S05]  /*05f0*/  @P0 BRA `(.L_x_2156) ;  /* 0x0000000000e00947 */ /* 0x019fea0003800000 */
        /* <DEDUP_REMOVED lines=10> */
.L_x_2160:
        /* <DEDUP_REMOVED lines=15> */
.L_x_2159:
        /* <DEDUP_REMOVED lines=25> */
.L_x_2158:
[----:B------:R-:W-:Y:S05]  /*0920*/  BSYNC.RECONVERGENT B1 ;  /* 0x0000000000017941 */ /* 0x000fea0003800200 */
.L_x_2157:
[----:B------:R-:W0:Y:S01]  /*0930*/  LDCU UR4, c[0x0][0x3a8] ;  /* 0x00007500ff0477ac */ /* 0x000e220008000800 */
[----:B----4-:R-:W-:Y:S01]  /*0940*/  IADD3 R13, PT, PT, R12, R13, RZ ;  /* 0x0000000d0c0d7210 */ /* 0x010fe20007ffe0ff */
[----:B0-----:R-:W-:-:S05]  /*0950*/  IMAD.U32 R5, RZ, RZ, UR4 ;  /* 0x00000004ff057e24 */ /* 0x001fca000f8e00ff */
[----:B------:R-:W-:-:S13]  /*0960*/  ISETP.GE.AND P0, PT, R13, R5, PT ;  /* 0x000000050d00720c */ /* 0x000fda0003f06270 */
[----:B------:R-:W-:Y:S05]  /*0970*/  @!P0 BRA `(.L_x_2160) ;  /* 0xfffffffc00488947 */ /* 0x000fea000383ffff */
.L_x_2156:
[----:B------:R-:W-:Y:S05]  /*0980*/  BSYNC.RECONVERGENT B0 ;  /* 0x0000000000007941 */ /* 0x000fea0003800200 */
.L_x_2155:
        /* <DEDUP_REMOVED lines=37> */
[C---:B------:R-:W-:Y:S02]  /*0be0*/  ISETP.GE.U32.AND P1, PT, R4.reuse, UR4, PT ;  /* 0x0000000404007c0c */ /* 0x040fe4000bf26070 */
[----:B------:R-:W-:Y:S01]  /*0bf0*/  LOP3.LUT P0, R16, R4, 0x1f, RZ, 0xc0, !PT ;  /* 0x0000001f04107812 */ /* 0x000fe2000780c0ff */
[----:B------:R-:W-:Y:S01]  /*0c00*/  FADD.FTZ R2, R11, R2 ;  /* 0x000000020b027221 */ /* 0x000fe20000010000 */
[----:B--2---:R-:W-:-:S04]  /*0c10*/  IMAD.U32 R3, R12, 0x10000, RZ ;  /* 0x000100000c037824 */ /* 0x004fc800078e00ff */
[----:B------:R-:W0:Y:S01]  /*0c20*/  SHFL.DOWN PT, R11, R2, 0x1, 0x1f ;  /* 0x08201f00020b7f89 */ /* 0x000e2200000e0000 */
[----:B------:R-:W-:-:S04]  /*0c30*/  FADD.FTZ R3, R10, R3 ;  /* 0x000000030a037221 */ /* 0x000fc80000010000 */
        /* <DEDUP_REMOVED lines=59> */
.L_x_2184:
[----:B--2---:R-:W2:Y:S01]  /*0ff0*/  F2F.BF16.F32 R10, R10 ;  /* 0x0000000a000a7304 */ /* 0x004ea20000202000 */
[----:B01----:R-:W-:-:S05]  /*1000*/  SHF.L.U32 R11, R4, 0x10, RZ ;  /* 0x00000010040b7819 */ /* 0x003fca00000006ff */
[----:B------:R-:W-:Y:S01]  /*1010*/  FADD.FTZ R2, R14, R11 ;  /* 0x0000000b0e027221 */ /* 0x000fe20000010000 */
[----:B--2---:R-:W-:-:S04]  /*1020*/  IMAD.U32 R4, R10, 0x10000, RZ ;  /* 0x000100000a047824 */ /* 0x004fc800078e00ff */
[----:B------:R-:W-:-:S07]  /*1030*/  FADD.FTZ R3, R3, R4 ;  /* 0x0000000403037221 */ /* 0x000fce0000010000 */
.L_x_2162:
[----:B------:R-:W-:Y:S05]  /*1040*/  BSYNC B0 ;  /* 0x0000000000007941 */ /* 0x000fea0003800000 */
.L_x_2161:
        /* <DEDUP_REMOVED lines=43> */
.L_x_2170:
        /* <DEDUP_REMOVED lines=20> */
.L_x_2169:
        /* <DEDUP_REMOVED lines=28> */
.L_x_2168:
[----:B-1----:R-:W-:Y:S05]  /*1600*/  BSYNC.RECONVERGENT B1 ;  /* 0x0000000000017941 */ /* 0x002fea0003800200 */
.L_x_2167:
[----:B------:R-:W0:Y:S01]  /*1610*/  LDCU UR4, c[0x0][0x3a8] ;  /* 0x00007500ff0477ac */ /* 0x000e220008000800 */
[----:B------:R-:W-:-:S04]  /*1620*/  IADD3 R6, PT, PT, R6, UR9, RZ ;  /* 0x0000000906067c10 */ /* 0x000fc8000fffe0ff */
[----:B0-----:R-:W-:-:S13]  /*1630*/  ISETP.GE.AND P0, PT, R6, UR4, PT ;  /* 0x0000000406007c0c */ /* 0x001fda000bf06270 */
[----:B------:R-:W-:Y:S05]  /*1640*/  @!P0 BRA `(.L_x_2170) ;  /* 0xfffffffc002c8947 */ /* 0x000fea000383ffff */
[----:B------:R-:W-:Y:S05]  /*1650*/  BRA `(.L_x_2165) ;  /* 0x0000000000987947 */ /* 0x000fea0003800000 */
.L_x_2166:
        /* <DEDUP_REMOVED lines=15> */
.L_x_2173:
        /* <DEDUP_REMOVED lines=18> */
.L_x_2172:
[----:B01----:R-:W-:Y:S05]  /*1870*/  BSYNC.RECONVERGENT B1 ;  /* 0x0000000000017941 */ /* 0x003fea0003800200 */
.L_x_2171:
[----:B------:R-:W0:Y:S01]  /*1880*/  LDCU UR4, c[0x0][0x3a8] ;  /* 0x00007500ff0477ac */ /* 0x000e220008000800 */
[----:B------:R-:W-:-:S04]  /*1890*/  IADD3 R6, PT, PT, R6, UR9, RZ ;  /* 0x0000000906067c10 */ /* 0x000fc8000fffe0ff */
[----:B0-----:R-:W-:-:S13]  /*18a0*/  ISETP.GE.AND P0, PT, R6, UR4, PT ;  /* 0x0000000406007c0c */ /* 0x001fda000bf06270 */
[----:B------:R-:W-:Y:S05]  /*18b0*/  @!P0 BRA `(.L_x_2166) ;  /* 0xfffffffc00688947 */ /* 0x000fea000383ffff */
.L_x_2165:
[----:B01----:R-:W-:Y:S05]  /*18c0*/  BSYNC.RECONVERGENT B0 ;  /* 0x0000000000007941 */ /* 0x003fea0003800200 */
.L_x_2164:
[----:B-----5:R-:W0:Y:S02]  /*18d0*/  LDC R0, c[0x0][0x3e8] ;  /* 0x0000fa00ff007b82 */ /* 0x020e240000000800 */
[----:B0-----:R-:W-:-:S06]  /*18e0*/  ISETP.GE.AND P0, PT, R0, 0x1, PT ;  /* 0x000000010000780c */ /* 0x001fcc0003f06270 */
[----:B------:R-:W0:Y:S01]  /*18f0*/  LDC R0, c[0x0][0x3f8] ;  /* 0x0000fe00ff007b82 */ /* 0x000e220000000800 */
[----:B------:R-:W-:-:S13]  /*1900*/  ISETP.NE.OR P0, PT, R7, RZ, !P0 ;  /* 0x000000ff0700720c */ /* 0x000fda0004705670 */
[----:B------:R-:W1:Y:S01]  /*1910*/  @!P0 LDC R9, c[0x0][0x3ec] ;  /* 0x0000fb00ff098b82 */ /* 0x000e620000000800 */
[----:B------:R-:W-:-:S07]  /*1920*/  @!P0 FMUL.FTZ R3, R8, R3 ;  /* 0x0000000308038220 */ /* 0x000fce0000410000 */
[----:B--2---:R-:W2:Y:S01]  /*1930*/  @!P0 LDC.64 R4, c[0x0][0x3e0] ;  /* 0x0000f800ff048b82 */ /* 0x004ea20000000a00 */
[----:B0-----:R-:W-:-:S04]  /*1940*/  ISETP.GE.AND P1, PT, R0, 0x1, PT ;  /* 0x000000010000780c */ /* 0x001fc80003f26270 */
[----:B------:R-:W-:Y:S01]  /*1950*/  ISETP.NE.OR P1, PT, R7, RZ, !P1 ;  /* 0x000000ff0700720c */ /* 0x000fe20004f25670 */
[----:B-1----:R-:W-:-:S04]  /*1960*/  @!P0 IMAD R9, R9, UR5, RZ ;  /* 0x0000000509098c24 */ /* 0x002fc8000f8e02ff */
[----:B--2---:R-:W-:-:S05]  /*1970*/  @!P0 IMAD.WIDE R4, R9, 0x4, R4 ;  /* 0x0000000409048825 */ /* 0x004fca00078e0204 */
[----:B------:R0:W-:Y:S03]  /*1980*/  @!P0 STG.E desc[UR6][R4.64], R3 ;  /* 0x0000000304008986 */ /* 0x0001e6000c101906 */
[----:B------:R-:W-:Y:S05]  /*1990*/  @P1 EXIT ;  /* 0x000000000000194d */ /* 0x000fea0003800000 */
[----:B0-----:R-:W0:Y:S08]  /*19a0*/  LDC R3, c[0x0][0x3fc] ;  /* 0x0000ff00ff037b82 */ /* 0x001e300000000800 */
[----:B------:R-:W1:Y:S01]  /*19b0*/  LDC.64 R4, c[0x0][0x3f0] ;  /* 0x0000fc00ff047b82 */ /* 0x000e620000000a00 */
[----:B0-----:R-:W-:-:S04]  /*19c0*/  IMAD R3, R3, UR5, RZ ;  /* 0x0000000503037c24 */ /* 0x001fc8000f8e02ff */
[----:B-1----:R-:W-:-:S05]  /*19d0*/  IMAD.WIDE R4, R3, 0x4, R4 ;  /* 0x0000000403047825 */ /* 0x002fca00078e0204 */
[----:B------:R-:W-:Y:S01]  /*19e0*/  STG.E desc[UR6][R4.64], R2 ;  /* 0x0000000204007986 */ /* 0x000fe2000c101906 */
[----:B------:R-:W-:Y:S05]  /*19f0*/  EXIT ;  /* 0x000000000000794d */ /* 0x000fea0003800000 */
.L_x_2163:
[----:B-1----:R-:W-:Y:S02]  /*1a00*/  IMAD.MOV.U32 R18, RZ, RZ, R2 ;  /* 0x000000ffff127224 */ /* 0x002fe400078e0002 */
[----:B------:R-:W-:Y:S02]  /*1a10*/  HFMA2 R17, -RZ, RZ, 0, 9.5367431640625e-07 ;  /* 0x00000010ff117431 */ /* 0x000fe400000001ff */
[----:B------:R-:W-:Y:S01]  /*1a20*/  IMAD.MOV.U32 R20, RZ, RZ, 0x1f ;  /* 0x0000001fff147424 */ /* 0x000fe200078e00ff */
[----:B------:R-:W-:-:S07]  /*1a30*/  MOV R15, 0xffffffff ;  /* 0xffffffff000f7802 */ /* 0x000fce0000000f00 */
[----:B-----5:R-:W-:Y:S05]  /*1a40*/  WARPSYNC.COLLECTIVE R15, `(.L_x_2174) ;  /* 0x000000000f087348 */ /* 0x020fea0003c00000 */
[----:B------:R0:W1:Y:S02]  /*1a50*/  SHFL.DOWN P0, R16, R18, R17, R20 ;  /* 0x0800001112107389 */ /* 0x0000640000000014 */
[----:B01---5:R-:W-:Y:S05]  /*1a60*/  ENDCOLLECTIVE ;  /* 0x000000000000791b */ /* 0x023fea0003800000 */
.L_x_2174:
[----:B------:R-:W-:Y:S01]  /*1a70*/  MOV R18, R3 ;  /* 0x0000000300127202 */ /* 0x000fe20000000f00 */
[----:B------:R-:W-:-:S07]  /*1a80*/  IMAD.MOV.U32 R4, RZ, RZ, R16 ;  /* 0x000000ffff047224 */ /* 0x000fce00078e0010 */
[----:B------:R-:W-:Y:S05]  /*1a90*/  WARPSYNC.COLLECTIVE R15, `(.L_x_2175) ;  /* 0x000000000f087348 */ /* 0x000fea0003c00000 */
[----:B------:R0:W1:Y:S02]  /*1aa0*/  SHFL.DOWN P0, R16, R18, R17, R20 ;  /* 0x0800001112107389 */ /* 0x0000640000000014 */
[----:B01----:R-:W-:Y:S05]  /*1ab0*/  ENDCOLLECTIVE ;  /* 0x000000000000791b */ /* 0x003fea0003800000 */
.L_x_2175:
        /* <DEDUP_REMOVED lines=10> */
.L_x_2176:
[----:B------:R-:W-:-:S05]  /*1b60*/  SHF.L.U32 R12, R10, 0x10, RZ ;  /* 0x000000100a0c7819 */ /* 0x000fca00000006ff */
[----:B------:R-:W-:-:S04]  /*1b70*/  FADD.FTZ R12, R3, R12 ;  /* 0x0000000c030c7221 */ /* 0x000fc80000010000 */
[----:B------:R-:W-:Y:S02]  /*1b80*/  IMAD.MOV.U32 R18, RZ, RZ, R12 ;  /* 0x000000ffff127224 */ /* 0x000fe400078e000c */
[----:B------:R-:W-:-:S07]  /*1b90*/  IMAD.MOV.U32 R13, RZ, RZ, R16 ;  /* 0x000000ffff0d7224 */ /* 0x000fce00078e0010 */
[----:B------:R-:W-:Y:S05]  /*1ba0*/  WARPSYNC.COLLECTIVE R15, `(.L_x_2177) ;  /* 0x000000000f087348 */ /* 0x000fea0003c00000 */
[----:B------:R0:W1:Y:S02]  /*1bb0*/  SHFL.DOWN P0, R16, R18, R17, R20 ;  /* 0x0800001112107389 */ /* 0x0000640000000014 */
[----:B01----:R-:W-:Y:S05]  /*1bc0*/  ENDCOLLECTIVE ;  /* 0x000000000000791b */ /* 0x003fea0003800000 */
.L_x_2177:
        /* <DEDUP_REMOVED lines=10> */
.L_x_2178:
[----:B------:R-:W-:-:S04]  /*1c70*/  IMAD.U32 R3, R14, 0x10000, RZ ;  /* 0x000100000e037824 */ /* 0x000fc800078e00ff */
[----:B------:R-:W-:-:S05]  /*1c80*/  FADD.FTZ R3, R12, R3 ;  /* 0x000000030c037221 */ /* 0x000fca0000010000 */
[----:B------:R-:W-:Y:S02]  /*1c90*/  MOV R18, R3 ;  /* 0x0000000300127202 */ /* 0x000fe40000000f00 */
[----:B------:R-:W-:-:S07]  /*1ca0*/  MOV R4, R16 ;  /* 0x0000001000047202 */ /* 0x000fce0000000f00 */
[----:B------:R-:W-:Y:S05]  /*1cb0*/  WARPSYNC.COLLECTIVE R15, `(.L_x_2179) ;  /* 0x000000000f087348 */ /* 0x000fea0003c00000 */
[----:B------:R0:W1:Y:S02]  /*1cc0*/  SHFL.DOWN P0, R16, R18, R17, R20 ;  /* 0x0800001112107389 */ /* 0x0000640000000014 */
[----:B01----:R-:W-:Y:S05]  /*1cd0*/  ENDCOLLECTIVE ;  /* 0x000000000000791b */ /* 0x003fea0003800000 */
.L_x_2179:
        /* <DEDUP_REMOVED lines=10> */
.L_x_2180:
[----:B------:R-:W-:-:S05]  /*1d80*/  SHF.L.U32 R12, R10, 0x10, RZ ;  /* 0x000000100a0c7819 */ /* 0x000fca00000006ff */
[----:B------:R-:W-:-:S04]  /*1d90*/  FADD.FTZ R12, R3, R12 ;  /* 0x0000000c030c7221 */ /* 0x000fc80000010000 */
[----:B------:R-:W-:Y:S02]  /*1da0*/  IMAD.MOV.U32 R18, RZ, RZ, R12 ;  /* 0x000000ffff127224 */ /* 0x000fe400078e000c */
[----:B------:R-:W-:-:S07]  /*1db0*/  IMAD.MOV.U32 R13, RZ, RZ, R16 ;  /* 0x000000ffff0d7224 */ /* 0x000fce00078e0010 */
[----:B------:R-:W-:Y:S05]  /*1dc0*/  WARPSYNC.COLLECTIVE R15, `(.L_x_2181) ;  /* 0x000000000f087348 */ /* 0x000fea0003c00000 */
[----:B------:R0:W1:Y:S02]  /*1dd0*/  SHFL.DOWN P0, R16, R18, R17, R20 ;  /* 0x0800001112107389 */ /* 0x0000640000000014 */
[----:B01----:R-:W-:Y:S05]  /*1de0*/  ENDCOLLECTIVE ;  /* 0x000000000000791b */ /* 0x003fea0003800000 */
.L_x_2181:
        /* <DEDUP_REMOVED lines=10> */
.L_x_2182:
[----:B------:R-:W-:-:S04]  /*1e90*/  IMAD.U32 R3, R2, 0x10000, RZ ;  /* 0x0001000002037824 */ /* 0x000fc800078e00ff */
[----:B------:R-:W-:-:S05]  /*1ea0*/  FADD.FTZ R3, R12, R3 ;  /* 0x000000030c037221 */ /* 0x000fca0000010000 */
[----:B------:R-:W-:Y:S02]  /*1eb0*/  MOV R18, R3 ;  /* 0x0000000300127202 */ /* 0x000fe40000000f00 */
[----:B------:R-:W-:-:S07]  /*1ec0*/  MOV R4, R16 ;  /* 0x0000001000047202 */ /* 0x000fce0000000f00 */
[----:B------:R-:W-:Y:S05]  /*1ed0*/  WARPSYNC.COLLECTIVE R15, `(.L_x_2183) ;  /* 0x000000000f087348 */ /* 0x000fea0003c00000 */
[----:B------:R0:W1:Y:S02]  /*1ee0*/  SHFL.DOWN P0, R16, R18, R17, R20 ;  /* 0x0800001112107389 */ /* 0x0000640000000014 */
[----:B01----:R-:W-:Y:S05]  /*1ef0*/  ENDCOLLECTIVE ;  /* 0x000000000000791b */ /* 0x003fea0003800000 */
.L_x_2183:
[----:B------:R-:W1:Y:S01]  /*1f00*/  F2F.BF16.F32 R4, R4 ;  /* 0x0000000400047304 */ /* 0x000e620000202000 */
[----:B------:R-:W-:Y:S01]  /*1f10*/  IMAD.MOV.U32 R10, RZ, RZ, R16 ;  /* 0x000000ffff0a7224 */ /* 0x000fe200078e0010 */
[----:B------:R-:W-:Y:S06]  /*1f20*/  BRA `(.L_x_2184) ;  /* 0xfffffff000307947 */ /* 0x000fec000383ffff */
        .weak           $__internal_50_$__cuda_sm20_dblrcp_rn_slowpath_v3
        .type           $__internal_50_$__cuda_sm20_dblrcp_rn_slowpath_v3,@function
        .size           $__internal_50_$__cuda_sm20_dblrcp_rn_slowpath_v3,(.L_x_27043 - $__internal_50_$__cuda_sm20_dblrcp_rn_slowpath_v3)
$__internal_50_$__cuda_sm20_dblrcp_rn_slowpath_v3:
[----:B------:R-:W-:Y:S01]  /*1f30*/  MOV R4, R6 ;  /* 0x0000000600047202 */ /* 0x000fe20000000f00 */
[----:B------:R-:W-:-:S06]  /*1f40*/  IMAD.MOV.U32 R5, RZ, RZ, R7 ;  /* 0x000000ffff057224 */ /* 0x000fcc00078e0007 */
        /* <DEDUP_REMOVED lines=55> */
.L_x_2187:
        /* <DEDUP_REMOVED lines=34> */
.L_x_2185:
[----:B------:R-:W-:Y:S01]  /*24e0*/  LOP3.LUT R7, R5, 0x80000, RZ, 0xfc, !PT ;  /* 0x0008000005077812 */ /* 0x000fe200078efcff */
[----:B------:R-:W-:-:S07]  /*24f0*/  IMAD.MOV.U32 R6, RZ, RZ, R4 ;  /* 0x000000ffff067224 */ /* 0x000fce00078e0004 */
.L_x_2186:
[----:B------:R-:W-:-:S04]  /*2500*/  MOV R3, 0x0 ;  /* 0x0000000000037802 */ /* 0x000fc80000000f00 */
[----:B------:R-:W-:Y:S05]  /*2510*/  RET.REL.NODEC R2 `(_ZN2at6native26batch_norm_backward_kernelIN3c108BFloat16EffiEEvNS_27GenericPackedTensorAccessorIKT_Lm3ENS_16DefaultPtrTraitsET2_EES9_NS4_IS5_Lm3ES7_S8_EENS4_IT0_Lm1ES7_S8_EESC_NS4_IKSB_Lm1ES7_S8_EESE_SE_NS4_IKT1_Lm1ES7_S8_EESH_bSF_) ;  /* 0xffffffd802b87950 */ /* 0x000fea0003c3ffff */
.L_x_2188:
        /* <DEDUP_REMOVED lines=14> */
.L_x_27043:


//--------------------- .text._ZN2at6native26batch_norm_backward_kernelIN3c104HalfES3_fiEEvNS_27GenericPackedTensorAccessorIKT_Lm3ENS_16DefaultPtrTraitsET2_EES9_NS4_IS5_Lm3ES7_S8_EENS4_IT0_Lm1ES7_S8_EESC_NS4_IKSB_Lm1ES7_S8_EESE_SE_NS4_IKT1_Lm1ES7_S8_EESH_bSF_ --------------------------
	.section	.text._ZN2at6native26batch_norm_backward_kernelIN3c104HalfES3_fiEEvNS_27GenericPackedTensorAccessorIKT_Lm3ENS_16DefaultPtrTraitsET2_EES9_NS4_IS5_Lm3ES7_S8_EENS4_IT0_Lm1ES7_S8_EESC_NS4_IKSB_Lm1ES7_S8_EESE_SE_NS4_IKT1_Lm1ES7_S8_EESH_bSF_,"ax",@progbits
	.align	128
        .global         _ZN2at6native26batch_norm_backward_kernelIN3c104HalfES3_fiEEvNS_27GenericPackedTensorAccessorIKT_Lm3ENS_16DefaultPtrTraitsET2_EES9_NS4_IS5_Lm3ES7_S8_EENS4_IT0_Lm1ES7_S8_EESC_NS4_IKSB_Lm1ES7_S8_EESE_SE_NS4_IKT1_Lm1ES7_S8_EESH_bSF_
        .type           _ZN2at6native26batch_norm_backward_kernelIN3c104HalfES3_fiEEvNS_27GenericPackedTensorAccessorIKT_Lm3ENS_16DefaultPtrTraitsET2_EES9_NS4_IS5_Lm3ES7_S8_EENS4_IT0_Lm1ES7_S8_EESC_NS4_IKSB_Lm1ES7_S8_EESE_SE_NS4_IKT1_Lm1ES7_S8_EESH_bSF_,@function
        .size           _ZN2at6native26batch_norm_backward_kernelIN3c104HalfES3_fiEEvNS_27GenericPackedTensorAccessorIKT_Lm3ENS_16DefaultPtrTraitsET2_EES9_NS4_IS5_Lm3ES7_S8_EENS4_IT0_Lm1ES7_S8_EESC_NS4_IKSB_Lm1ES7_S8_EESE_SE_NS4_IKT1_Lm1ES7_S8_EESH_bSF_,(.L_x_27044 - _ZN2at6native26batch_norm_backward_kernelIN3c104HalfES3_fiEEvNS_27GenericPackedTensorAccessorIKT_Lm3ENS_16DefaultPtrTraitsET2_EES9_NS4_IS5_Lm3ES7_S8_EENS4_IT0_Lm1ES7_S8_EESC_NS4_IKSB_Lm1ES7_S8_EESE_SE_NS4_IKT1_Lm1ES7_S8_EESH_bSF_)
        .other          _ZN2at6native26batch_norm_backward_kernelIN3c104HalfES3_fiEEvNS_27GenericPackedTensorAccessorIKT_Lm3ENS_16DefaultPtrTraitsET2_EES9_NS4_IS5_Lm3ES7_S8_EENS4_IT0_Lm1ES7_S8_EESC_NS4_IKSB_Lm1ES7_S8_EESE_SE_NS4_IKT1_Lm1ES7_S8_EESH_bSF_,@"STO_CUDA_ENTRY STV_DEFAULT"
_ZN2at6native26batch_norm_backward_kernelIN3c104HalfES3_fiEEvNS_27GenericPackedTensorAccessorIKT_Lm3ENS_16DefaultPtrTraitsET2_EES9_NS4_IS5_Lm3ES7_S8_EENS4_IT0_Lm1ES7_S8_EESC_NS4_IKSB_Lm1ES7_S8_EESE_SE_NS4_IKT1_Lm1ES7_S8_EESH_bSF_:
.text._ZN2at6native26batch_norm_backward_kernelIN3c104HalfES3_fiEEvNS_27GenericPackedTensorAccessorIKT_Lm3ENS_16DefaultPtrTraitsET2_EES9_NS4_IS5_Lm3ES7_S8_EENS4_IT0_Lm1ES7_S8_EESC_NS4_IKSB_Lm1ES7_S8_EESE_SE_NS4_IKT1_Lm1ES7_S8_EESH_bSF_:
        /* <DEDUP_REMOVED lines=18> */
.L_x_2189:
        /* <DEDUP_REMOVED lines=11> */
[----:B--2---:R-:W-:-:S05]  /*01d0*/  HADD2.F32 R6, -RZ, R4.H0_H0 ;  /* 0x20000004ff067230 */ /* 0x004fca0000004100 */
[----:B-1----:R-:W-:-:S06]  /*01e0*/  FADD.FTZ R10, R6, UR4 ;  /* 0x00000004060a7e21 */ /* 0x002fcc0008010000 */
[----:B------:R-:W0:Y:S01]  /*01f0*/  MUFU.SQRT R10, R10 ;  /* 0x0000000a000a7308 */ /* 0x000e220000002000 */
[----:B---3--:R-:W-:Y:S02]  /*0200*/  HADD2.F32 R0, -RZ, R0.H0_H0 ;  /* 0x20000000ff007230 */ /* 0x008fe40000004100 */
[----:B0-----:R-:W-:-:S04]  /*0210*/  FMUL.FTZ R11, R10, 1 ;  /* 0x3f8000000a0b7820 */ /* 0x001fc80000410000 */
        /* <DEDUP_REMOVED lines=32> */
[----:B------:R-:W-:Y:S05]  /*0420*/  CALL.REL.NOINC `($__internal_51_$__cuda_sm20_dblrcp_rn_slowpath_v3) ;  /* 0x0000001800987944 */ /* 0x000fea0003c00000 */
[----:B------:R-:W-:Y:S01]  /*0430*/  MOV R2, R6 ;  /* 0x0000000600027202 */ /* 0x000fe20000000f00 */
[----:B------:R-:W-:-:S07]  /*0440*/  IMAD.MOV.U32 R3, RZ, RZ, R7 ;  /* 0x000000ffff037224 */ /* 0x000fce00078e0007 */
.L_x_2191:
        /* <DEDUP_REMOVED lines=9> */
.L_x_2190:
        /* <DEDUP_REMOVED lines=13> */
[----:B------:R-:W-:Y:S01]  /*05b0*/  MOV R5, UR4 ;  /* 0x0000000400057c02 */ /* 0x000fe20008000f00 */
[----:B------:R-:W-:Y:S01]  /*05c0*/  BSSY.RECONVERGENT B0, `(.L_x_2192) ;  /* 0x000003e000007945 */ /* 0x000fe20003800200 */
[----:B------:R-:W-:Y:S01]  /*05d0*/  IMAD.MOV.U32 R9, RZ, RZ, 0x3f800000 ;  /* 0x3f800000ff097424 */ /* 0x000fe200078e00ff */
[----:B------:R-:W-:Y:S01]  /*05e0*/  MOV R16, RZ ;  /* 0x000000ff00107202 */ /* 0x000fe20000000f00 */
[----:B------:R-:W-:Y:S01]  /*05f0*/  IMAD.MOV.U32 R7, RZ, RZ, RZ ;  /* 0x000000ffff077224 */ /* 0x000fe200078e00ff */
[----:B-1----:R-:W-:Y:S01]  /*0600*/  ISETP.GE.AND P1, PT, R6, R5, PT ;  /* 0x000000050600720c */ /* 0x002fe20003f26270 */
[----:B--2---:R-:W-:-:S12]  /*0610*/  @P0 HADD2.F32 R9, -RZ, R2.H0_H0 ;  /* 0x20000002ff090230 */ /* 0x004fd80000004100 */
[----:B---34-:R-:W-:Y:S05]  /*0620*/  @P1 BRA `(.L_x_2193) ;  /* 0x0000000000dc1947 */ /* 0x018fea0003800000 */
[----:B------:R-:W0:Y:S01]  /*0630*/  LDC R14, c[0x0][0x3b8] ;  /* 0x0000ee00ff0e7b82 */ /* 0x000e220000000800 */
[----:B------:R-:W1:Y:S01]  /*0640*/  S2R R10, SR_TID.X ;  /* 0x00000000000a7919 */ /* 0x000e620000002100 */
[----:B------:R-:W-:Y:S01]  /*0650*/  HFMA2 R16, -RZ, RZ, 0, 0 ;  /* 0x00000000ff107431 */ /* 0x000fe200000001ff */
[----:B------:R-:W-:Y:S01]  /*0660*/  MOV R7, RZ ;  /* 0x000000ff00077202 */ /* 0x000fe20000000f00 */
[----:B------:R-:W-:-:S04]  /*0670*/  IMAD.MOV.U32 R13, RZ, RZ, R6 ;  /* 0x000000ffff0d7224 */ /* 0x000fc800078e0006 */
[----:B------:R-:W2:Y:S08]  /*0680*/  LDC R15, c[0x0][0x398] ;  /* 0x0000e600ff0f7b82 */ /* 0x000eb00000000800 */
[----:B------:R-:W3:Y:S08]  /*0690*/  LDC R11, c[0x0][0x360] ;  /* 0x0000d800ff0b7b82 */ /* 0x000ef00000000800 */
[----:B------:R-:W4:Y:S01]  /*06a0*/  LDC R12, c[0x0][0x364] ;  /* 0x0000d900ff0c7b82 */ /* 0x000f220000000800 */
[----:B0-----:R-:W-:-:S02]  /*06b0*/  IMAD R14, R14, UR5, RZ ;  /* 0x000000050e0e7c24 */ /* 0x001fc4000f8e02ff */
[----:B-12---:R-:W-:-:S07]  /*06c0*/  IMAD R15, R15, UR5, RZ ;  /* 0x000000050f0f7c24 */ /* 0x006fce000f8e02ff */
.L_x_2197:
        /* <DEDUP_REMOVED lines=15> */
.L_x_2196:
        /* <DEDUP_REMOVED lines=14> */
[----:B--2---:R-:W-:Y:S02]  /*08a0*/  HADD2.F32 R25, -RZ, R2.H0_H0 ;  /* 0x20000002ff197230 */ /* 0x004fe40000004100 */
[----:B----4-:R-:W-:-:S03]  /*08b0*/  HADD2.F32 R23, -RZ, R4.H0_H0 ;  /* 0x20000004ff177230 */ /* 0x010fc60000004100 */
[----:B-----5:R-:W-:-:S04]  /*08c0*/  FADD.FTZ R24, R25, -R0 ;  /* 0x8000000019187221 */ /* 0x020fc80000010000 */
[----:B------:R-:W-:-:S05]  /*08d0*/  FMUL.FTZ R24, R23, R24 ;  /* 0x0000001817187220 */ /* 0x000fca0000410000 */
[----:B------:R-:W-:-:S05]  /*08e0*/  F2FP.F16.F32.PACK_AB R23, R24, R23 ;  /* 0x000000171817723e */ /* 0x000fca00000000ff */
[--C-:B------:R-:W-:Y:S02]  /*08f0*/  HADD2.F32 R25, -RZ, R23.reuse.H0_H0 ;  /* 0x20000017ff197230 */ /* 0x100fe40000004100 */
[----:B------:R-:W-:-:S03]  /*0900*/  HADD2.F32 R24, -RZ, R23.H1_H1 ;  /* 0x30000017ff187230 */ /* 0x000fc60000004100 */
[----:B------:R-:W-:Y:S02]  /*0910*/  FADD.FTZ R16, R25, R16 ;  /* 0x0000001019107221 */ /* 0x000fe40000010000 */
[----:B------:R-:W-:Y:S01]  /*0920*/  FADD.FTZ R7, R24, R7 ;  /* 0x0000000718077221 */ /* 0x000fe20000010000 */
[----:B------:R-:W-:Y:S06]  /*0930*/  @!P0 BRA `(.L_x_2196) ;  /* 0xfffffffc00a08947 */ /* 0x000fec000383ffff */
.L_x_2195:
[----:B------:R-:W-:Y:S05]  /*0940*/  BSYNC.RECONVERGENT B1 ;  /* 0x0000000000017941 */ /* 0x000fea0003800200 */
.L_x_2194:
[----:B------:R-:W0:Y:S01]  /*0950*/  LDCU UR4, c[0x0][0x3a8] ;  /* 0x00007500ff0477ac */ /* 0x000e220008000800 */
[----:B----4-:R-:W-:Y:S01]  /*0960*/  IMAD.IADD R13, R12, 0x1, R13 ;  /* 0x000000010c0d7824 */ /* 0x010fe200078e020d */
[----:B0-----:R-:W-:-:S04]  /*0970*/  MOV R5, UR4 ;  /* 0x0000000400057c02 */ /* 0x001fc80008000f00 */
[----:B------:R-:W-:-:S13]  /*0980*/  ISETP.GE.AND P0, PT, R13, R5, PT ;  /* 0x000000050d00720c */ /* 0x000fda0003f06270 */
[----:B------:R-:W-:Y:S05]  /*0990*/  @!P0 BRA `(.L_x_2197) ;  /* 0xfffffffc004c8947 */ /* 0x000fea000383ffff */
.L_x_2193:
[----:B------:R-:W-:Y:S05]  /*09a0*/  BSYNC.RECONVERGENT B0 ;  /* 0x0000000000007941 */ /* 0x000fea0003800200 */
.L_x_2192:
[----:B------:R-:W-:Y:S01]  /*09b0*/  SHFL.DOWN PT, R2, R16, 0x10, 0x1f ;  /* 0x0a001f0010027f89 */ /* 0x000fe200000e0000 */
[----:B------:R-:W0:Y:S01]  /*09c0*/  LDCU UR8, c[0x0][0x360] ;  /* 0x00006c00ff0877ac */ /* 0x000e220008000800 */
[----:B------:R-:W-:Y:S02]  /*09d0*/  BSSY B0, `(.L_x_2198) ;  /* 0x000005f000007945 */ /* 0x000fe40003800000 */
        /* <DEDUP_REMOVED lines=11> */
[----:B---3--:R-:W0:Y:S02]  /*0a90*/  SHFL.DOWN PT, R11, R2, 0x8, 0x1f ;  /* 0x09001f00020b7f89 */ /* 0x008e2400000e0000 */
        /* <DEDUP_REMOVED lines=11> */
[----:B------:R-:W-:Y:S02]  /*0b50*/  FADD.FTZ R3, R10, R3 ;  /* 0x000000030a037221 */ /* 0x000fe40000010000 */
[----:B------:R-:W-:-:S03]  /*0b60*/  FADD.FTZ R2, R11, R4 ;  /* 0x000000040b027221 */ /* 0x000fc60000010000 */
[----:B------:R-:W-:Y:S04]  /*0b70*/  SHFL.DOWN PT, R12, R3, 0x2, 0x1f ;  /* 0x08401f00030c7f89 */ /* 0x000fe800000e0000 */
[----:B------:R-:W1:Y:S01]  /*0b80*/  SHFL.DOWN PT, R13, R2, 0x2, 0x1f ;  /* 0x08401f00020d7f89 */ /* 0x000e6200000e0000 */
[----:B0-----:R-:W-:-:S05]  /*0b90*/  IMAD R4, R6, UR8, R7 ;  /* 0x0000000806047c24 */ /* 0x001fca000f8e0207 */
[C---:B------:R-:W-:Y:S02]  /*0ba0*/  ISETP.GE.U32.AND P1, PT, R4.reuse, UR4, PT ;  /* 0x0000000404007c0c */ /* 0x040fe4000bf26070 */
[----:B------:R-:W-:Y:S02]  /*0bb0*/  LOP3.LUT P0, R14, R4, 0x1f, RZ, 0xc0, !PT ;  /* 0x0000001f040e7812 */ /* 0x000fe4000780c0ff */
[----:B-1----:R-:W-:-:S05]  /*0bc0*/  F2FP.F16.F32.PACK_AB R12, R13, R12 ;  /* 0x0000000c0d0c723e */ /* 0x002fca00000000ff */
[--C-:B------:R-:W-:Y:S02]  /*0bd0*/  HADD2.F32 R10, -RZ, R12.reuse.H0_H0 ;  /* 0x2000000cff0a7230 */ /* 0x100fe40000004100 */
[----:B------:R-:W-:Y:S02]  /*0be0*/  HADD2.F32 R11, -RZ, R12.H1_H1 ;  /* 0x3000000cff0b7230 */ /* 0x000fe40000004100 */
[----:B------:R-:W0:Y:S01]  /*0bf0*/  @!P1 S2R R16, SR_CgaCtaId ;  /* 0x0000000000109919 */ /* 0x000e220000008800 */
[----:B------:R-:W-:Y:S01]  /*0c00*/  FADD.FTZ R10, R3, R10 ;  /* 0x0000000a030a7221 */ /* 0x000fe20000010000 */
[----:B------:R-:W-:Y:S01]  /*0c10*/  @!P0 MOV R12, 0x400 ;  /* 0x00000400000c8802 */ /* 0x000fe20000000f00 */
[----:B------:R-:W-:Y:S01]  /*0c20*/  FADD.FTZ R11, R2, R11 ;  /* 0x0000000b020b7221 */ /* 0x000fe20000010000 */
[----:B------:R-:W1:Y:S02]  /*0c30*/  @!P0 S2R R13, SR_CgaCtaId ;  /* 0x00000000000d8919 */ /* 0x000e640000008800 */
[----:B------:R-:W-:Y:S04]  /*0c40*/  SHFL.DOWN PT, R2, R10, 0x1, 0x1f ;  /* 0x08201f000a027f89 */ /* 0x000fe800000e0000 */
[----:B------:R-:W2:Y:S02]  /*0c50*/  SHFL.DOWN PT, R3, R11, 0x1, 0x1f ;  /* 0x08201f000b037f89 */ /* 0x000ea400000e0000 */
[----:B--2---:R-:W-:-:S02]  /*0c60*/  F2FP.F16.F32.PACK_AB R2, R3, R2 ;  /* 0x000000020302723e */ /* 0x004fc400000000ff */
[----:B------:R-:W-:Y:S02]  /*0c70*/  @!P1 MOV R3, 0x400 ;  /* 0x0000040000039802 */ /* 0x000fe40000000f00 */
[----:B-1----:R-:W-:Y:S02]  /*0c80*/  @!P0 LEA R13, R13, R12, 0x18 ;  /* 0x0000000c0d0d8211 */ /* 0x002fe400078ec0ff */
[----:B0-----:R-:W-:Y:S01]  /*0c90*/  @!P1 LEA R15, R16, R3, 0x18 ;  /* 0x00000003100f9211 */ /* 0x001fe200078ec0ff */
[--C-:B------:R-:W-:Y:S01]  /*0ca0*/  HADD2.F32 R3, -RZ, R2.reuse.H0_H0 ;  /* 0x20000002ff037230 */ /* 0x100fe20000004100 */
[----:B------:R-:W-:Y:S01]  /*0cb0*/  @!P0 LEA.HI R13, R4, R13, RZ, 0x1e ;  /* 0x0000000d040d8211 */ /* 0x000fe200078ff0ff */
[----:B------:R-:W-:Y:S02]  /*0cc0*/  HADD2.F32 R2, -RZ, R2.H1_H1 ;  /* 0x30000002ff027230 */ /* 0x000fe40000004100 */
[----:B------:R-:W-:Y:S02]  /*0cd0*/  @!P1 IMAD R12, R14, 0x8, R15 ;  /* 0x000000080e0c9824 */ /* 0x000fe400078e020f */
        /* <DEDUP_REMOVED lines=41> */
.L_x_2221:
[----:B-12---:R-:W-:-:S05]  /*0f70*/  F2FP.F16.F32.PACK_AB R4, R13, R4 ;  /* 0x000000040d04723e */ /* 0x006fca00000000ff */
[--C-:B------:R-:W-:Y:S02]  /*0f80*/  HADD2.F32 R3, -RZ, R4.reuse.H0_H0 ;  /* 0x20000004ff037230 */ /* 0x100fe40000004100 */
[----:B------:R-:W-:-:S03]  /*0f90*/  HADD2.F32 R4, -RZ, R4.H1_H1 ;  /* 0x30000004ff047230 */ /* 0x000fc60000004100 */
[----:B------:R-:W-:Y:S02]  /*0fa0*/  FADD.FTZ R2, R10, R3 ;  /* 0x000000030a027221 */ /* 0x000fe40000010000 */
[----:B------:R-:W-:-:S07]  /*0fb0*/  FADD.FTZ R3, R11, R4 ;  /* 0x000000040b037221 */ /* 0x000fce0000010000 */
.L_x_2199:
[----:B------:R-:W-:Y:S05]  /*0fc0*/  BSYNC B0 ;  /* 0x0000000000007941 */ /* 0x000fea0003800000 */
.L_x_2198:
[----:B0-----:R-:W0:Y:S01]  /*0fd0*/  S2R R11, SR_CgaCtaId ;  /* 0x00000000000b7919 */ /* 0x001e220000008800 */
        /* <DEDUP_REMOVED lines=42> */
.L_x_2207:
        /* <DEDUP_REMOVED lines=20> */
.L_x_2206:
        /* <DEDUP_REMOVED lines=14> */
[----:B--2---:R-:W-:-:S05]  /*14a0*/  HADD2.F32 R27, -RZ, R4.H0_H0 ;  /* 0x20000004ff1b7230 */ /* 0x004fca0000004100 */
[----:B------:R-:W-:Y:S01]  /*14b0*/  FADD.FTZ R27, R27, -R0 ;  /* 0x800000001b1b7221 */ /* 0x000fe20000010000 */
[----:B---3--:R-:W-:-:S05]  /*14c0*/  HADD2.F32 R29, -RZ, R10.H0_H0 ;  /* 0x2000000aff1d7230 */ /* 0x008fca0000004100 */
[----:B------:R-:W-:Y:S01]  /*14d0*/  FFMA.FTZ R24, -R16, R27, R29 ;  /* 0x0000001b10187223 */ /* 0x000fe2000001011d */
[----:B------:R-:W-:-:S03]  /*14e0*/  IADD3 R27, P0, PT, R26, R19, RZ ;  /* 0x000000131a1b7210 */ /* 0x000fc60007f1e0ff */
[----:B------:R-:W-:Y:S01]  /*14f0*/  FADD.FTZ R24, -R15, R24 ;  /* 0x000000180f187221 */ /* 0x000fe20000010100 */
[----:B------:R-:W-:Y:S02]  /*1500*/  LEA.HI.X.SX32 R26, R26, R22, 0x1, P0 ;  /* 0x000000161a1a7211 */ /* 0x000fe400000f0eff */
[----:B------:R-:W-:Y:S01]  /*1510*/  LEA R4, P0, R27, UR20, 0x1 ;  /* 0x000000141b047c11 */ /* 0x000fe2000f8008ff */
[----:B------:R-:W-:-:S03]  /*1520*/  FMUL.FTZ R24, R9, R24 ;  /* 0x0000001809187220 */ /* 0x000fc60000410000 */
[----:B------:R-:W-:Y:S02]  /*1530*/  LEA.HI.X R5, R27, UR21, R26, 0x1, P0 ;  /* 0x000000151b057c11 */ /* 0x000fe400080f0c1a */
[----:B------:R-:W-:-:S05]  /*1540*/  F2FP.F16.F32.PACK_AB R24, RZ, R24 ;  /* 0x00000018ff18723e */ /* 0x000fca00000000ff */
[----:B------:R0:W-:Y:S01]  /*1550*/  STG.E.U16 desc[UR6][R4.64], R24 ;  /* 0x0000001804007986 */ /* 0x0001e2000c101506 */
[----:B------:R-:W-:-:S13]  /*1560*/  ISETP.GE.AND P0, PT, R25, R18, PT ;  /* 0x000000121900720c */ /* 0x000fda0003f06270 */
[----:B0-----:R-:W-:Y:S05]  /*1570*/  @!P0 BRA `(.L_x_2206) ;  /* 0xfffffffc00908947 */ /* 0x001fea000383ffff */
.L_x_2205:
[----:B-1----:R-:W-:Y:S05]  /*1580*/  BSYNC.RECONVERGENT B1 ;  /* 0x0000000000017941 */ /* 0x002fea0003800200 */
.L_x_2204:
[----:B------:R-:W0:Y:S01]  /*1590*/  LDCU UR4, c[0x0][0x3a8] ;  /* 0x00007500ff0477ac */ /* 0x000e220008000800 */
[----:B------:R-:W-:-:S04]  /*15a0*/  IADD3 R6, PT, PT, R6, UR9, RZ ;  /* 0x0000000906067c10 */ /* 0x000fc8000fffe0ff */
[----:B0-----:R-:W-:-:S13]  /*15b0*/  ISETP.GE.AND P0, PT, R6, UR4, PT ;  /* 0x0000000406007c0c */ /* 0x001fda000bf06270 */
[----:B------:R-:W-:Y:S05]  /*15c0*/  @!P0 BRA `(.L_x_2207) ;  /* 0xfffffffc002c8947 */ /* 0x000fea000383ffff */
[----:B------:R-:W-:Y:S05]  /*15d0*/  BRA `(.L_x_2202) ;  /* 0x0000000000987947 */ /* 0x000fea0003800000 */
.L_x_2203:
        /* <DEDUP_REMOVED lines=15> */
.L_x_2210:
[----:B--2---:R-:W-:-:S05]  /*16d0*/  IMAD R4, R15, UR17, RZ ;  /* 0x000000110f047c24 */ /* 0x004fca000f8e02ff */
[----:B------:R-:W-:-:S04]  /*16e0*/  IADD3 R5, P0, PT, R4, R14, RZ ;  /* 0x0000000e04057210 */ /* 0x000fc80007f1e0ff */
[----:B------:R-:W-:Y:S02]  /*16f0*/  LEA.HI.X.SX32 R4, R4, R17, 0x1, P0 ;  /* 0x0000001104047211 */ /* 0x000fe400000f0eff */
[----:B------:R-:W-:-:S04]  /*1700*/  LEA R10, P0, R5, UR22, 0x1 ;  /* 0x00000016050a7c11 */ /* 0x000fc8000f8008ff */
[----:B------:R-:W-:-:S05]  /*1710*/  LEA.HI.X R11, R5, UR23, R4, 0x1, P0 ;  /* 0x00000017050b7c11 */ /* 0x000fca00080f0c04 */
[----:B------:R-:W2:Y:S01]  /*1720*/  LDG.E.U16 R10, desc[UR6][R10.64] ;  /* 0x000000060a0a7981 */ /* 0x000ea2000c1e1500 */
[C---:B-1----:R-:W-:Y:S01]  /*1730*/  IMAD R19, R15.reuse, UR24, RZ ;  /* 0x000000180f137c24 */ /* 0x042fe2000f8e02ff */
[----:B------:R-:W-:-:S04]  /*1740*/  IADD3 R15, PT, PT, R15, UR8, RZ ;  /* 0x000000080f0f7c10 */ /* 0x000fc8000fffe0ff */
[----:B------:R-:W-:-:S04]  /*1750*/  IADD3 R18, P0, PT, R19, R0, RZ ;  /* 0x0000000013127210 */ /* 0x000fc80007f1e0ff */
[----:B------:R-:W-:Y:S01]  /*1760*/  LEA.HI.X.SX32 R19, R19, R20, 0x1, P0 ;  /* 0x0000001413137211 */ /* 0x000fe200000f0eff */
[----:B--2---:R-:W-:-:S05]  /*1770*/  HADD2.F32 R4, -RZ, R10.H0_H0 ;  /* 0x2000000aff047230 */ /* 0x004fca0000004100 */
[----:B------:R-:W-:Y:S01]  /*1780*/  FMUL.FTZ R5, R9, R4 ;  /* 0x0000000409057220 */ /* 0x000fe20000410000 */
[----:B------:R-:W-:-:S04]  /*1790*/  LEA R4, P0, R18, UR26, 0x1 ;  /* 0x0000001a12047c11 */ /* 0x000fc8000f8008ff */
[----:B------:R-:W-:Y:S02]  /*17a0*/  F2FP.F16.F32.PACK_AB R11, RZ, R5 ;  /* 0x00000005ff0b723e */ /* 0x000fe400000000ff */
[----:B------:R-:W-:Y:S02]  /*17b0*/  LEA.HI.X R5, R18, UR27, R19, 0x1, P0 ;  /* 0x0000001b12057c11 */ /* 0x000fe400080f0c13 */
[----:B------:R-:W-:-:S03]  /*17c0*/  ISETP.GE.AND P0, PT, R15, R16, PT ;  /* 0x000000100f00720c */ /* 0x000fc60003f06270 */
[----:B------:R2:W-:Y:S10]  /*17d0*/  STG.E.U16 desc[UR6][R4.64], R11 ;  /* 0x0000000b04007986 */ /* 0x0005f4000c101506 */
[----:B------:R-:W-:Y:S05]  /*17e0*/  @!P0 BRA `(.L_x_2210) ;  /* 0xfffffffc00b88947 */ /* 0x000fea000383ffff */
.L_x_2209:
[----:B01----:R-:W-:Y:S05]  /*17f0*/  BSYNC.RECONVERGENT B1 ;  /* 0x0000000000017941 */ /* 0x003fea0003800200 */
.L_x_2208:
[----:B------:R-:W0:Y:S01]  /*1800*/  LDCU UR4, c[0x0][0x3a8] ;  /* 0x00007500ff0477ac */ /* 0x000e220008000800 */
[----:B------:R-:W-:-:S05]  /*1810*/  VIADD R6, R6, UR9 ;  /* 0x0000000906067c36 */ /* 0x000fca0008000000 */
[----:B0-----:R-:W-:-:S13]  /*1820*/  ISETP.GE.AND P0, PT, R6, UR4, PT ;  /* 0x0000000406007c0c */ /* 0x001fda000bf06270 */
[----:B------:R-:W-:Y:S05]  /*1830*/  @!P0 BRA `(.L_x_2203) ;  /* 0xfffffffc00688947 */ /* 0x000fea000383ffff */
.L_x_2202:
[----:B01----:R-:W-:Y:S05]  /*1840*/  BSYNC.RECONVERGENT B0 ;  /* 0x0000000000007941 */ /* 0x003fea0003800200 */
.L_x_2201:
[----:B-----5:R-:W0:Y:S02]  /*1850*/  LDC R0, c[0x0][0x3e8] ;  /* 0x0000fa00ff007b82 */ /* 0x020e240000000800 */
[----:B0-----:R-:W-:-:S06]  /*1860*/  ISETP.GE.AND P0, PT, R0, 0x1, PT ;  /* 0x000000010000780c */ /* 0x001fcc0003f06270 */
[----:B------:R-:W0:Y:S01]  /*1870*/  LDC R0, c[0x0][0x3f8] ;  /* 0x0000fe00ff007b82 */ /* 0x000e220000000800 */
[----:B------:R-:W-:-:S13]  /*1880*/  ISETP.NE.OR P0, PT, R7, RZ, !P0 ;  /* 0x000000ff0700720c */ /* 0x000fda0004705670 */
[----:B------:R-:W1:Y:S01]  /*1890*/  @!P0 LDC R9, c[0x0][0x3ec] ;  /* 0x0000fb00ff098b82 */ /* 0x000e620000000800 */
[----:B------:R-:W-:-:S05]  /*18a0*/  @!P0 FMUL.FTZ R3, R8, R3 ;  /* 0x0000000308038220 */ /* 0x000fca0000410000 */
[----:B------:R-:W-:Y:S02]  /*18b0*/  @!P0 F2FP.F16.F32.PACK_AB R3, RZ, R3 ;  /* 0x00000003ff03823e */ /* 0x000fe400000000ff */
        /* <DEDUP_REMOVED lines=8> */
[----:B------:R-:W-:-:S04]  /*1940*/  F2FP.F16.F32.PACK_AB R2, RZ, R2 ;  /* 0x00000002ff02723e */ /* 0x000fc800000000ff */
[----:B------:R-:W-:-:S03]  /*1950*/  PRMT R0, R2, 0x7610, R0 ;  /* 0x0000761002007816 */ /* 0x000fc60000000000 */
[----:B------:R-:W1:Y:S01]  /*1960*/  LDC.64 R4, c[0x0][0x3f0] ;  /* 0x0000fc00ff047b82 */ /* 0x000e620000000a00 */
[----:B0-----:R-:W-:-:S04]  /*1970*/  IMAD R3, R3, UR5, RZ ;  /* 0x0000000503037c24 */ /* 0x001fc8000f8e02ff */
[----:B-1----:R-:W-:-:S05]  /*1980*/  IMAD.WIDE R2, R3, 0x2, R4 ;  /* 0x0000000203027825 */ /* 0x002fca00078e0204 */
[----:B------:R-:W-:Y:S01]  /*1990*/  STG.E.U16 desc[UR6][R2.64], R0 ;  /* 0x0000000002007986 */ /* 0x000fe2000c101506 */
[----:B------:R-:W-:Y:S05]  /*19a0*/  EXIT ;  /* 0x000000000000794d */ /* 0x000fea0003800000 */
.L_x_2200:
[----:B-1----:R-:W-:Y:S01]  /*19b0*/  MOV R17, R2 ;  /* 0x0000000200117202 */ /* 0x002fe20000000f00 */
[----:B------:R-:W-:Y:S02]  /*19c0*/  IMAD.MOV.U32 R16, RZ, RZ, 0x10 ;  /* 0x00000010ff107424 */ /* 0x000fe400078e00ff */
[----:B------:R-:W-:Y:S01]  /*19d0*/  HFMA2 R19, -RZ, RZ, 0, 1.847743988037109375e-06 ;  /* 0x0000001fff137431 */ /* 0x000fe200000001ff */
[----:B------:R-:W-:-:S07]  /*19e0*/  MOV R14, 0xffffffff ;  /* 0xffffffff000e7802 */ /* 0x000fce0000000f00 */
[----:B-----5:R-:W-:Y:S05]  /*19f0*/  WARPSYNC.COLLECTIVE R14, `(.L_x_2211) ;  /* 0x000000000e087348 */ /* 0x020fea0003c00000 */
[----:B------:R0:W1:Y:S02]  /*1a00*/  SHFL.DOWN P0, R15, R17, R16, R19 ;  /* 0x08000010110f7389 */ /* 0x0000640000000013 */
[----:B01---5:R-:W-:Y:S05]  /*1a10*/  ENDCOLLECTIVE ;  /* 0x000000000000791b */ /* 0x023fea0003800000 */
.L_x_2211:
[----:B------:R-:W-:Y:S01]  /*1a20*/  MOV R17, R3 ;  /* 0x0000000300117202 */ /* 0x000fe20000000f00 */
[----:B------:R-:W-:-:S07]  /*1a30*/  IMAD.MOV.U32 R4, RZ, RZ, R15 ;  /* 0x000000ffff047224 */ /* 0x000fce00078e000f */
[----:B------:R-:W-:Y:S05]  /*1a40*/  WARPSYNC.COLLECTIVE R14, `(.L_x_2212) ;  /* 0x000000000e087348 */ /* 0x000fea0003c00000 */
[----:B------:R0:W1:Y:S02]  /*1a50*/  SHFL.DOWN P0, R15, R17, R16, R19 ;  /* 0x08000010110f7389 */ /* 0x0000640000000013 */
[----:B01----:R-:W-:Y:S05]  /*1a60*/  ENDCOLLECTIVE ;  /* 0x000000000000791b */ /* 0x003fea0003800000 */
.L_x_2212:
        /* <DEDUP_REMOVED lines=11> */
.L_x_2213:
[----:B------:R-:W-:Y:S01]  /*1b20*/  IMAD.MOV.U32 R17, RZ, RZ, R4 ;  /* 0x000000ffff117224 */ /* 0x000fe200078e0004 */
[----:B------:R-:W-:-:S07]  /*1b30*/  MOV R10, R15 ;  /* 0x0000000f000a7202 */ /* 0x000fce0000000f00 */
[----:B------:R-:W-:Y:S05]  /*1b40*/  WARPSYNC.COLLECTIVE R14, `(.L_x_2214) ;  /* 0x000000000e087348 */ /* 0x000fea0003c00000 */
[----:B------:R0:W1:Y:S02]  /*1b50*/  SHFL.DOWN P0, R15, R17, R16, R19 ;  /* 0x08000010110f7389 */ /* 0x0000640000000013 */
[----:B01----:R-:W-:Y:S05]  /*1b60*/  ENDCOLLECTIVE ;  /* 0x000000000000791b */ /* 0x003fea0003800000 */
.L_x_2214:
        /* <DEDUP_REMOVED lines=11> */
.L_x_2215:
[----:B------:R-:W-:Y:S02]  /*1c20*/  MOV R17, R13 ;  /* 0x0000000d00117202 */ /* 0x000fe40000000f00 */
[----:B------:R-:W-:-:S07]  /*1c30*/  MOV R2, R15 ;  /* 0x0000000f00027202 */ /* 0x000fce0000000f00 */
[----:B------:R-:W-:Y:S05]  /*1c40*/  WARPSYNC.COLLECTIVE R14, `(.L_x_2216) ;  /* 0x000000000e087348 */ /* 0x000fea0003c00000 */
[----:B------:R0:W1:Y:S02]  /*1c50*/  SHFL.DOWN P0, R15, R17, R16, R19 ;  /* 0x08000010110f7389 */ /* 0x0000640000000013 */
[----:B01----:R-:W-:Y:S05]  /*1c60*/  ENDCOLLECTIVE ;  /* 0x000000000000791b */ /* 0x003fea0003800000 */
.L_x_2216:
[----:B------:R-:W-:Y:S02]  /*1c70*/  HFMA2 R16, -RZ, RZ, 0, 1.1920928955078125e-07 ;  /* 0x00000002ff107431 */ /* 0x000fe400000001ff */
[----:B------:R-:W-:-:S05]  /*1c80*/  IMAD.MOV.U32 R3, RZ, RZ, R15 ;  /* 0x000000ffff037224 */ /* 0x000fca00078e000f */
        /* <DEDUP_REMOVED lines=9> */
.L_x_2217:
[----:B------:R-:W-:Y:S01]  /*1d20*/  MOV R17, R2 ;  /* 0x0000000200117202 */ /* 0x000fe20000000f00 */
[----:B------:R-:W-:-:S07]  /*1d30*/  IMAD.MOV.U32 R4, RZ, RZ, R15 ;  /* 0x000000ffff047224 */ /* 0x000fce00078e000f */
[----:B------:R-:W-:Y:S05]  /*1d40*/  WARPSYNC.COLLECTIVE R14, `(.L_x_2218) ;  /* 0x000000000e087348 */ /* 0x000fea0003c00000 */
[----:B------:R0:W1:Y:S02]  /*1d50*/  SHFL.DOWN P0, R15, R17, R16, R19 ;  /* 0x08000010110f7389 */ /* 0x0000640000000013 */
[----:B01----:R-:W-:Y:S05]  /*1d60*/  ENDCOLLECTIVE ;  /* 0x000000000000791b */ /* 0x003fea0003800000 */
.L_x_2218:
        /* <DEDUP_REMOVED lines=11> */
.L_x_2219:
[----:B------:R-:W-:Y:S01]  /*1e20*/  IMAD.MOV.U32 R17, RZ, RZ, R11 ;  /* 0x000000ffff117224 */ /* 0x000fe200078e000b */
[----:B------:R-:W-:-:S07]  /*1e30*/  MOV R4, R15 ;  /* 0x0000000f00047202 */ /* 0x000fce0000000f00 */
[----:B------:R-:W-:Y:S05]  /*1e40*/  WARPSYNC.COLLECTIVE R14, `(.L_x_2220) ;  /* 0x000000000e087348 */ /* 0x000fea0003c00000 */
[----:B------:R0:W1:Y:S02]  /*1e50*/  SHFL.DOWN P0, R15, R17, R16, R19 ;  /* 0x08000010110f7389 */ /* 0x0000640000000013 */
[----:B01----:R-:W-:Y:S05]  /*1e60*/  ENDCOLLECTIVE ;  /* 0x000000000000791b */ /* 0x003fea0003800000 */
.L_x_2220:
[----:B------:R-:W-:Y:S01]  /*1e70*/  MOV R13, R15 ;  /* 0x0000000f000d7202 */ /* 0x000fe20000000f00 */
[----:B------:R-:W-:Y:S06]  /*1e80*/  BRA `(.L_x_2221) ;  /* 0xfffffff000387947 */ /* 0x000fec000383ffff */
        .weak           $__internal_51_$__cuda_sm20_dblrcp_rn_slowpath_v3
        .type           $__internal_51_$__cuda_sm20_dblrcp_rn_slowpath_v3,@function
        .size           $__internal_51_$__cuda_sm20_dblrcp_rn_slowpath_v3,(.L_x_27044 - $__internal_51_$__cuda_sm20_dblrcp_rn_slowpath_v3)
$__internal_51_$__cuda_sm20_dblrcp_rn_slowpath_v3:
        /* <DEDUP_REMOVED lines=55> */
.L_x_2224:
        /* <DEDUP_REMOVED lines=34> */
.L_x_2222:
[----:B------:R-:W-:Y:S02]  /*2420*/  LOP3.LUT R7, R5, 0x80000, RZ, 0xfc, !PT ;  /* 0x0008000005077812 */ /* 0x000fe400078efcff */
[----:B------:R-:W-:-:S07]  /*2430*/  MOV R6, R4 ;  /* 0x0000000400067202 */ /* 0x000fce0000000f00 */
.L_x_2223:
[----:B------:R-:W-:-:S04]  /*2440*/  MOV R3, 0x0 ;  /* 0x0000000000037802 */ /* 0x000fc80000000f00 */
[----:B------:R-:W-:Y:S05]  /*2450*/  RET.REL.NODEC R2 `(_ZN2at6native26batch_norm_backward_kernelIN3c104HalfES3_fiEEvNS_27GenericPackedTensorAccessorIKT_Lm3ENS_16DefaultPtrTraitsET2_EES9_NS4_IS5_Lm3ES7_S8_EENS4_IT0_Lm1ES7_S8_EESC_NS4_IKSB_Lm1ES7_S8_EESE_SE_NS4_IKT1_Lm1ES7_S8_EESH_bSF_) ;  /* 0xffffffd802e87950 */ /* 0x000fea0003c3ffff */
.L_x_2225:
        /* <DEDUP_REMOVED lines=10> */
.L_x_27044:


//--------------------- .text._ZN2at6native26batch_norm_backward_kernelIN3c104HalfEffiEEvNS_27GenericPackedTensorAccessorIKT_Lm3ENS_16DefaultPtrTraitsET2_EES9_NS4_IS5_Lm3ES7_S8_EENS4_IT0_Lm1ES7_S8_EESC_NS4_IKSB_Lm1ES7_S8_EESE_SE_NS4_IKT1_Lm1ES7_S8_EESH_bSF_ --------------------------
	.section	.text._ZN2at6native26batch_norm_backward_kernelIN3c104HalfEffiEEvNS_27GenericPackedTensorAccessorIKT_Lm3ENS_16DefaultPtrTraitsET2_EES9_NS4_IS5_Lm3ES7_S8_EENS4_IT0_Lm1ES7_S8_EESC_NS4_IKSB_Lm1ES7_S8_EESE_SE_NS4_IKT1_Lm1ES7_S8_EESH_bSF_,"ax",@progbits
	.align	128
        .global         _ZN2at6native26batch_norm_backward_kernelIN3c104HalfEffiEEvNS_27GenericPackedTensorAccessorIKT_Lm3ENS_16DefaultPtrTraitsET2_EES9_NS4_IS5_Lm3ES7_S8_EENS4_IT0_Lm1ES7_S8_EESC_NS4_IKSB_Lm1ES7_S8_EESE_SE_NS4_IKT1_Lm1ES7_S8_EESH_bSF_
        .type           _ZN2at6native26batch_norm_backward_kernelIN3c104HalfEffiEEvNS_27GenericPackedTensorAccessorIKT_Lm3ENS_16DefaultPtrTraitsET2_EES9_NS4_IS5_Lm3ES7_S8_EENS4_IT0_Lm1ES7_S8_EESC_NS4_IKSB_Lm1ES7_S8_EESE_SE_NS4_IKT1_Lm1ES7_S8_EESH_bSF_,@function
        .size           _ZN2at6native26batch_norm_backward_kernelIN3c104HalfEffiEEvNS_27GenericPackedTensorAccessorIKT_Lm3ENS_16DefaultPtrTraitsET2_EES9_NS4_IS5_Lm3ES7_S8_EENS4_IT0_Lm1ES7_S8_EESC_NS4_IKSB_Lm1ES7_S8_EESE_SE_NS4_IKT1_Lm1ES7_S8_EESH_bSF_,(.L_x_27045 - _ZN2at6native26batch_norm_backward_kernelIN3c104HalfEffiEEvNS_27GenericPackedTensorAccessorIKT_Lm3ENS_16DefaultPtrTraitsET2_EES9_NS4_IS5_Lm3ES7_S8_EENS4_IT0_Lm1ES7_S8_EESC_NS4_IKSB_Lm1ES7_S8_EESE_SE_NS4_IKT1_Lm1ES7_S8_EESH_bSF_)
        .other          _ZN2at6native26batch_norm_backward_kernelIN3c104HalfEffiEEvNS_27GenericPackedTensorAccessorIKT_Lm3ENS_16DefaultPtrTraitsET2_EES9_NS4_IS5_Lm3ES7_S8_EENS4_IT0_Lm1ES7_S8_EESC_NS4_IKSB_Lm1ES7_S8_EESE_SE_NS4_IKT1_Lm1ES7_S8_EESH_bSF_,@"STO_CUDA_ENTRY STV_DEFAULT"
_ZN2at6native26batch_norm_backward_kernelIN3c104HalfEffiEEvNS_27GenericPackedTensorAccessorIKT_Lm3ENS_16DefaultPtrTraitsET2_EES9_NS4_IS5_Lm3ES7_S8_EENS4_IT0_Lm1ES7_S8_EESC_NS4_IKSB_Lm1ES7_S8_EESE_SE_NS4_IKT1_Lm1ES7_S8_EESH_bSF_:
.text._ZN2at6native26batch_norm_backward_kernelIN3c104HalfEffiEEvNS_27GenericPackedTensorAccessorIKT_Lm3ENS_16DefaultPtrTraitsET2_EES9_NS4_IS5_Lm3ES7_S8_EENS4_IT0_Lm1ES7_S8_EESC_NS4_IKSB_Lm1ES7_S8_EESE_SE_NS4_IKT1_Lm1ES7_S8_EESH_bSF_:
        /* <DEDUP_REMOVED lines=18> */
.L_x_2226:
        /* <DEDUP_REMOVED lines=46> */
[----:B-----5:R-:W-:Y:S05]  /*0400*/  CALL.REL.NOINC `($__internal_52_$__cuda_sm20_dblrcp_rn_slowpath_v3) ;  /* 0x0000001800887944 */ /* 0x020fea0003c00000 */
[----:B------:R-:W-:Y:S01]  /*0410*/  MOV R2, R6 ;  /* 0x0000000600027202 */ /* 0x000fe20000000f00 */
[----:B------:R-:W-:-:S07]  /*0420*/  IMAD.MOV.U32 R3, RZ, RZ, R7 ;  /* 0x000000ffff037224 */ /* 0x000fce00078e0007 */
.L_x_2228:
        /* <DEDUP_REMOVED lines=9> */
.L_x_2227:
[----:B0-----:R-:W0:Y:S01]  /*04c0*/  LDC R2, c[0x0][0x408] ;  /* 0x00010200ff027b82 */ /* 0x001e220000000800 */
[----:B------:R-:W1:Y:S01]  /*04d0*/  S2R R6, SR_TID.Y ;  /* 0x0000000000067919 */ /* 0x000e620000002200 */
[----:B------:R-:W2:Y:S01]  /*04e0*/  LDCU UR4, c[0x0][0x3a8] ;  /* 0x00007500ff0477ac */ /* 0x000ea20008000800 */
[----:B------:R-:W-:Y:S01]  /*04f0*/  MOV R9, 0x3f800000 ;  /* 0x3f80000000097802 */ /* 0x000fe20000000f00 */
        /* <DEDUP_REMOVED lines=8> */
[----:B--2---:R-:W-:-:S04]  /*0580*/  @P0 IMAD.WIDE R2, R5, 0x4, R2 ;  /* 0x0000000405020825 */ /* 0x004fc800078e0202 */
[----:B------:R-:W-:Y:S01]  /*0590*/  IMAD.U32 R5, RZ, RZ, UR4 ;  /* 0x00000004ff057e24 */ /* 0x000fe2000f8e00ff */
[----:B------:R0:W5:Y:S01]  /*05a0*/  @P0 LDG.E R9, desc[UR6][R2.64] ;  /* 0x0000000602090981 */ /* 0x000162000c1e1900 */
[----:B------:R-:W-:Y:S01]  /*05b0*/  BSSY.RECONVERGENT B0, `(.L_x_2229) ;  /* 0x000003c000007945 */ /* 0x000fe20003800200 */
[----:B------:R-:W-:Y:S01]  /*05c0*/  MOV R16, RZ ;  /* 0x000000ff00107202 */ /* 0x000fe20000000f00 */
[----:B------:R-:W-:Y:S01]  /*05d0*/  IMAD.MOV.U32 R7, RZ, RZ, RZ ;  /* 0x000000ffff077224 */ /* 0x000fe200078e00ff */
[----:B-1----:R-:W-:-:S13]  /*05e0*/  ISETP.GE.AND P0, PT, R6, R5, PT ;  /* 0x000000050600720c */ /* 0x002fda0003f06270 */
[----:B0--34-:R-:W-:Y:S05]  /*05f0*/  @P0 BRA `(.L_x_2230) ;  /* 0x0000000000dc0947 */ /* 0x019fea0003800000 */
        /* <DEDUP_REMOVED lines=10> */
.L_x_2234:
        /* <DEDUP_REMOVED lines=15> */
.L_x_2233:
        /* <DEDUP_REMOVED lines=24> */
.L_x_2232:
[----:B------:R-:W-:Y:S05]  /*0910*/  BSYNC.RECONVERGENT B1 ;  /* 0x0000000000017941 */ /* 0x000fea0003800200 */
.L_x_2231:
[----:B------:R-:W0:Y:S01]  /*0920*/  LDCU UR4, c[0x0][0x3a8] ;  /* 0x00007500ff0477ac */ /* 0x000e220008000800 */
[----:B----4-:R-:W-:Y:S01]  /*0930*/  IMAD.IADD R13, R12, 0x1, R13 ;  /* 0x000000010c0d7824 */ /* 0x010fe200078e020d */
[----:B0-----:R-:W-:-:S04]  /*0940*/  MOV R5, UR4 ;  /* 0x0000000400057c02 */ /* 0x001fc80008000f00 */
[----:B------:R-:W-:-:S13]  /*0950*/  ISETP.GE.AND P0, PT, R13, R5, PT ;  /* 0x000000050d00720c */ /* 0x000fda0003f06270 */
[----:B------:R-:W-:Y:S05]  /*0960*/  @!P0 BRA `(.L_x_2234) ;  /* 0xfffffffc004c8947 */ /* 0x000fea000383ffff */
.L_x_2230:
[----:B------:R-:W-:Y:S05]  /*0970*/  BSYNC.RECONVERGENT B0 ;  /* 0x0000000000007941 */ /* 0x000fea0003800200 */
.L_x_2229:
        /* <DEDUP_REMOVED lines=92> */
.L_x_2258:
[----:B-12---:R-:W-:-:S05]  /*0f40*/  F2FP.F16.F32.PACK_AB R4, R13, R4 ;  /* 0x000000040d04723e */ /* 0x006fca00000000ff */
[--C-:B------:R-:W-:Y:S02]  /*0f50*/  HADD2.F32 R3, -RZ, R4.reuse.H0_H0 ;  /* 0x20000004ff037230 */ /* 0x100fe40000004100 */
[----:B------:R-:W-:-:S03]  /*0f60*/  HADD2.F32 R4, -RZ, R4.H1_H1 ;  /* 0x30000004ff047230 */ /* 0x000fc60000004100 */
[----:B------:R-:W-:Y:S02]  /*0f70*/  FADD.FTZ R2, R10, R3 ;  /* 0x000000030a027221 */ /* 0x000fe40000010000 */
[----:B------:R-:W-:-:S07]  /*0f80*/  FADD.FTZ R3, R11, R4 ;  /* 0x000000040b037221 */ /* 0x000fce0000010000 */
.L_x_2236:
[----:B------:R-:W-:Y:S05]  /*0f90*/  BSYNC B0 ;  /* 0x0000000000007941 */ /* 0x000fea0003800000 */
.L_x_2235:
        /* <DEDUP_REMOVED lines=43> */
.L_x_2244:
        /* <DEDUP_REMOVED lines=20> */
.L_x_2243:
        /* <DEDUP_REMOVED lines=28> */
.L_x_2242:
[----:B-1----:R-:W-:Y:S05]  /*1550*/  BSYNC.RECONVERGENT B1 ;  /* 0x0000000000017941 */ /* 0x002fea0003800200 */
.L_x_2241:
[----:B------:R-:W0:Y:S01]  /*1560*/  LDCU UR4, c[0x0][0x3a8] ;  /* 0x00007500ff0477ac */ /* 0x000e220008000800 */
[----:B------:R-:W-:-:S04]  /*1570*/  IADD3 R6, PT, PT, R6, UR9, RZ ;  /* 0x0000000906067c10 */ /* 0x000fc8000fffe0ff */
[----:B0-----:R-:W-:-:S13]  /*1580*/  ISETP.GE.AND P0, PT, R6, UR4, PT ;  /* 0x0000000406007c0c */ /* 0x001fda000bf06270 */
[----:B------:R-:W-:Y:S05]  /*1590*/  @!P0 BRA `(.L_x_2244) ;  /* 0xfffffffc002c8947 */ /* 0x000fea000383ffff */
[----:B------:R-:W-:Y:S05]  /*15a0*/  BRA `(.L_x_2239) ;  /* 0x0000000000987947 */ /* 0x000fea0003800000 */
.L_x_2240:
        /* <DEDUP_REMOVED lines=15> */
.L_x_2247:
        /* <DEDUP_REMOVED lines=18> */
.L_x_2246:
[----:B01----:R-:W-:Y:S05]  /*17c0*/  BSYNC.RECONVERGENT B1 ;  /* 0x0000000000017941 */ /* 0x003fea0003800200 */
.L_x_2245:
[----:B------:R-:W0:Y:S01]  /*17d0*/  LDCU UR4, c[0x0][0x3a8] ;  /* 0x00007500ff0477ac */ /* 0x000e220008000800 */
[----:B------:R-:W-:-:S05]  /*17e0*/  VIADD R6, R6, UR9 ;  /* 0x0000000906067c36 */ /* 0x000fca0008000000 */
[----:B0-----:R-:W-:-:S13]  /*17f0*/  ISETP.GE.AND P0, PT, R6, UR4, PT ;  /* 0x0000000406007c0c */ /* 0x001fda000bf06270 */
[----:B------:R-:W-:Y:S05]  /*1800*/  @!P0 BRA `(.L_x_2240) ;  /* 0xfffffffc00688947 */ /* 0x000fea000383ffff */
.L_x_2239:
[----:B01----:R-:W-:Y:S05]  /*1810*/  BSYNC.RECONVERGENT B0 ;  /* 0x0000000000007941 */ /* 0x003fea0003800200 */
.L_x_2238:
        /* <DEDUP_REMOVED lines=19> */
.L_x_2237:
[----:B-1----:R-:W-:Y:S01]  /*1950*/  MOV R17, R2 ;  /* 0x0000000200117202 */ /* 0x002fe20000000f00 */
[----:B------:R-:W-:Y:S02]  /*1960*/  IMAD.MOV.U32 R16, RZ, RZ, 0x10 ;  /* 0x00000010ff107424 */ /* 0x000fe400078e00ff */
[----:B------:R-:W-:Y:S02]  /*1970*/  HFMA2 R19, -RZ, RZ, 0, 1.847743988037109375e-06 ;  /* 0x0000001fff137431 */ /* 0x000fe400000001ff */
[----:B------:R-:W-:-:S07]  /*1980*/  IMAD.MOV.U32 R14, RZ, RZ, -0x1 ;  /* 0xffffffffff0e7424 */ /* 0x000fce00078e00ff */
[----:B-----5:R-:W-:Y:S05]  /*1990*/  WARPSYNC.COLLECTIVE R14, `(.L_x_2248) ;  /* 0x000000000e087348 */ /* 0x020fea0003c00000 */
[----:B------:R0:W1:Y:S02]  /*19a0*/  SHFL.DOWN P0, R15, R17, R16, R19 ;  /* 0x08000010110f7389 */ /* 0x0000640000000013 */
[----:B01---5:R-:W-:Y:S05]  /*19b0*/  ENDCOLLECTIVE ;  /* 0x000000000000791b */ /* 0x023fea0003800000 */
.L_x_2248:
[----:B------:R-:W-:Y:S02]  /*19c0*/  MOV R17, R3 ;  /* 0x0000000300117202 */ /* 0x000fe40000000f00 */
[----:B------:R-:W-:-:S07]  /*19d0*/  MOV R4, R15 ;  /* 0x0000000f00047202 */ /* 0x000fce0000000f00 */
[----:B------:R-:W-:Y:S05]  /*19e0*/  WARPSYNC.COLLECTIVE R14, `(.L_x_2249) ;  /* 0x000000000e087348 */ /* 0x000fea0003c00000 */
[----:B------:R0:W1:Y:S02]  /*19f0*/  SHFL.DOWN P0, R15, R17, R16, R19 ;  /* 0x08000010110f7389 */ /* 0x0000640000000013 */
[----:B01----:R-:W-:Y:S05]  /*1a00*/  ENDCOLLECTIVE ;  /* 0x000000000000791b */ /* 0x003fea0003800000 */
.L_x_2249:
[----:B------:R-:W-:Y:S02]  /*1a10*/  HFMA2 R16, -RZ, RZ, 0, 4.76837158203125e-07 ;  /* 0x00000008ff107431 */ /* 0x000fe400000001ff */
        /* <DEDUP_REMOVED lines=10> */
.L_x_2250:
[----:B------:R-:W-:Y:S01]  /*1ac0*/  MOV R17, R4 ;  /* 0x0000000400117202 */ /* 0x000fe20000000f00 */
[----:B------:R-:W-:-:S07]  /*1ad0*/  IMAD.MOV.U32 R10, RZ, RZ, R15 ;  /* 0x000000ffff0a7224 */ /* 0x000fce00078e000f */
[----:B------:R-:W-:Y:S05]  /*1ae0*/  WARPSYNC.COLLECTIVE R14, `(.L_x_2251) ;  /* 0x000000000e087348 */ /* 0x000fea0003c00000 */
[----:B------:R0:W1:Y:S02]  /*1af0*/  SHFL.DOWN P0, R15, R17, R16, R19 ;  /* 0x08000010110f7389 */ /* 0x0000640000000013 */
[----:B01----:R-:W-:Y:S05]  /*1b00*/  ENDCOLLECTIVE ;  /* 0x000000000000791b */ /* 0x003fea0003800000 */
.L_x_2251:
        /* <DEDUP_REMOVED lines=11> */
.L_x_2252:
[----:B------:R-:W-:Y:S01]  /*1bc0*/  IMAD.MOV.U32 R17, RZ, RZ, R13 ;  /* 0x000000ffff117224 */ /* 0x000fe200078e000d */
[----:B------:R-:W-:-:S07]  /*1bd0*/  MOV R2, R15 ;  /* 0x0000000f00027202 */ /* 0x000fce0000000f00 */
[----:B------:R-:W-:Y:S05]  /*1be0*/  WARPSYNC.COLLECTIVE R14, `(.L_x_2253) ;  /* 0x000000000e087348 */ /* 0x000fea0003c00000 */
[----:B------:R0:W1:Y:S02]  /*1bf0*/  SHFL.DOWN P0, R15, R17, R16, R19 ;  /* 0x08000010110f7389 */ /* 0x0000640000000013 */
[----:B01----:R-:W-:Y:S05]  /*1c00*/  ENDCOLLECTIVE ;  /* 0x000000000000791b */ /* 0x003fea0003800000 */
.L_x_2253:
        /* <DEDUP_REMOVED lines=11> */
.L_x_2254:
[----:B------:R-:W-:Y:S02]  /*1cc0*/  MOV R17, R2 ;  /* 0x0000000200117202 */ /* 0x000fe40000000f00 */
[----:B------:R-:W-:-:S07]  /*1cd0*/  MOV R4, R15 ;  /* 0x0000000f00047202 */ /* 0x000fce0000000f00 */
[----:B------:R-:W-:Y:S05]  /*1ce0*/  WARPSYNC.COLLECTIVE R14, `(.L_x_2255) ;  /* 0x000000000e087348 */ /* 0x000fea0003c00000 */
[----:B------:R0:W1:Y:S02]  /*1cf0*/  SHFL.DOWN P0, R15, R17, R16, R19 ;  /* 0x08000010110f7389 */ /* 0x0000640000000013 */
[----:B01----:R-:W-:Y:S05]  /*1d00*/  ENDCOLLECTIVE ;  /* 0x000000000000791b */ /* 0x003fea0003800000 */
.L_x_2255:
[----:B------:R-:W-:Y:S02]  /*1d10*/  HFMA2 R16, -RZ, RZ, 0, 5.9604644775390625e-08 ;  /* 0x00000001ff107431 */ /* 0x000fe400000001ff */
        /* <DEDUP_REMOVED lines=10> */
.L_x_2256:
[----:B------:R-:W-:Y:S01]  /*1dc0*/  MOV R17, R11 ;  /* 0x0000000b00117202 */ /* 0x000fe20000000f00 */
[----:B------:R-:W-:-:S07]  /*1dd0*/  IMAD.MOV.U32 R4, RZ, RZ, R15 ;  /* 0x000000ffff047224 */ /* 0x000fce00078e000f */
[----:B------:R-:W-:Y:S05]  /*1de0*/  WARPSYNC.COLLECTIVE R14, `(.L_x_2257) ;  /* 0x000000000e087348 */ /* 0x000fea0003c00000 */
[----:B------:R0:W1:Y:S02]  /*1df0*/  SHFL.DOWN P0, R15, R17, R16, R19 ;  /* 0x08000010110f7389 */ /* 0x0000640000000013 */
[----:B01----:R-:W-:Y:S05]  /*1e00*/  ENDCOLLECTIVE ;  /* 0x000000000000791b */ /* 0x003fea0003800000 */
.L_x_2257:
[----:B------:R-:W-:Y:S01]  /*1e10*/  MOV R13, R15 ;  /* 0x0000000f000d7202 */ /* 0x000fe20000000f00 */
[----:B------:R-:W-:Y:S06]  /*1e20*/  BRA `(.L_x_2258) ;  /* 0xfffffff000447947 */ /* 0x000fec000383ffff */
        .weak           $__internal_52_$__cuda_sm20_dblrcp_rn_slowpath_v3
        .type           $__internal_52_$__cuda_sm20_dblrcp_rn_slowpath_v3,@function
        .size           $__internal_52_$__cuda_sm20_dblrcp_rn_slowpath_v3,(.L_x_27045 - $__internal_52_$__cuda_sm20_dblrcp_rn_slowpath_v3)
$__internal_52_$__cuda_sm20_dblrcp_rn_slowpath_v3:
[----:B------:R-:W-:Y:S01]  /*1e30*/  IMAD.MOV.U32 R4, RZ, RZ, R6 ;  /* 0x000000ffff047224 */ /* 0x000fe200078e0006 */
[----:B------:R-:W-:-:S06]  /*1e40*/  MOV R5, R7 ;  /* 0x0000000700057202 */ /* 0x000fcc0000000f00 */
        /* <DEDUP_REMOVED lines=55> */
.L_x_2261:
        /* <DEDUP_REMOVED lines=34> */
.L_x_2259:
[----:B------:R-:W-:Y:S02]  /*23e0*/  LOP3.LUT R7, R5, 0x80000, RZ, 0xfc, !PT ;  /* 0x0008000005077812 */ /* 0x000fe400078efcff */
[----:B------:R-:W-:-:S07]  /*23f0*/  MOV R6, R4 ;  /* 0x0000000400067202 */ /* 0x000fce0000000f00 */
.L_x_2260:
[----:B------:R-:W-:-:S04]  /*2400*/  MOV R3, 0x0 ;  /* 0x0000000000037802 */ /* 0x000fc80000000f00 */
[----:B------:R-:W-:Y:S05]  /*2410*/  RET.REL.NODEC R2 `(_ZN2at6native26batch_norm_backward_kernelIN3c104HalfEffiEEvNS_27GenericPackedTensorAccessorIKT_Lm3ENS_16DefaultPtrTraitsET2_EES9_NS4_IS5_Lm3ES7_S8_EENS4_IT0_Lm1ES7_S8_EESC_NS4_IKSB_Lm1ES7_S8_EESE_SE_NS4_IKT1_Lm1ES7_S8_EESH_bSF_) ;  /* 0xffffffd802f87950 */ /* 0x000fea0003c3ffff */
.L_x_2262:
        /* <DEDUP_REMOVED lines=14> */
.L_x_27045:


//--------------------- .text._ZN2at6native26batch_norm_backward_kernelIfffiEEvNS_27GenericPackedTensorAccessorIKT_Lm3ENS_16DefaultPtrTraitsET2_EES7_NS2_IS3_Lm3ES5_S6_EENS2_IT0_Lm1ES5_S6_EESA_NS2_IKS9_Lm1ES5_S6_EESC_SC_NS2_IKT1_Lm1ES5_S6_EESF_bSD_ --------------------------
	.section	.text._ZN2at6native26batch_norm_backward_kernelIfffiEEvNS_27GenericPackedTensorAccessorIKT_Lm3ENS_16DefaultPtrTraitsET2_EES7_NS2_IS3_Lm3ES5_S6_EENS2_IT0_Lm1ES5_S6_EESA_NS2_IKS9_Lm1ES5_S6_EESC_SC_NS2_IKT1_Lm1ES5_S6_EESF_bSD_,"ax",@progbits
	.align	128
        .global         _ZN2at6native26batch_norm_backward_kernelIfffiEEvNS_27GenericPackedTensorAccessorIKT_Lm3ENS_16DefaultPtrTraitsET2_EES7_NS2_IS3_Lm3ES5_S6_EENS2_IT0_Lm1ES5_S6_EESA_NS2_IKS9_Lm1ES5_S6_EESC_SC_NS2_IKT1_Lm1ES5_S6_EESF_bSD_
        .type           _ZN2at6native26batch_norm_backward_kernelIfffiEEvNS_27GenericPackedTensorAccessorIKT_Lm3ENS_16DefaultPtrTraitsET2_EES7_NS2_IS3_Lm3ES5_S6_EENS2_IT0_Lm1ES5_S6_EESA_NS2_IKS9_Lm1ES5_S6_EESC_SC_NS2_IKT1_Lm1ES5_S6_EESF_bSD_,@function
        .size           _ZN2at6native26batch_norm_backward_kernelIfffiEEvNS_27GenericPackedTensorAccessorIKT_Lm3ENS_16DefaultPtrTraitsET2_EES7_NS2_IS3_Lm3ES5_S6_EENS2_IT0_Lm1ES5_S6_EESA_NS2_IKS9_Lm1ES5_S6_EESC_SC_NS2_IKT1_Lm1ES5_S6_EESF_bSD_,(.L_x_27046 - _ZN2at6native26batch_norm_backward_kernelIfffiEEvNS_27GenericPackedTensorAccessorIKT_Lm3ENS_16DefaultPtrTraitsET2_EES7_NS2_IS3_Lm3ES5_S6_EENS2_IT0_Lm1ES5_S6_EESA_NS2_IKS9_Lm1ES5_S6_EESC_SC_NS2_IKT1_Lm1ES5_S6_EESF_bSD_)
        .other          _ZN2at6native26batch_norm_backward_kernelIfffiEEvNS_27GenericPackedTensorAccessorIKT_Lm3ENS_16DefaultPtrTraitsET2_EES7_NS2_IS3_Lm3ES5_S6_EENS2_IT0_Lm1ES5_S6_EESA_NS2_IKS9_Lm1ES5_S6_EESC_SC_NS2_IKT1_Lm1ES5_S6_EESF_bSD_,@"STO_CUDA_ENTRY STV_DEFAULT"
_ZN2at6native26batch_norm_backward_kernelIfffiEEvNS_27GenericPackedTensorAccessorIKT_Lm3ENS_16DefaultPtrTraitsET2_EES7_NS2_IS3_Lm3ES5_S6_EENS2_IT0_Lm1ES5_S6_EESA_NS2_IKS9_Lm1ES5_S6_EESC_SC_NS2_IKT1_Lm1ES5_S6_EESF_bSD_:
.text._ZN2at6native26batch_norm_backward_kernelIfffiEEvNS_27GenericPackedTensorAccessorIKT_Lm3ENS_16DefaultPtrTraitsET2_EES7_NS2_IS3_Lm3ES5_S6_EENS2_IT0_Lm1ES5_S6_EESA_NS2_IKS9_Lm1ES5_S6_EESC_SC_NS2_IKT1_Lm1ES5_S6_EESF_bSD_:
        /* <DEDUP_REMOVED lines=18> */
.L_x_2263:
        /* <DEDUP_REMOVED lines=46> */
[----:B-----5:R-:W-:Y:S05]  /*0400*/  CALL.REL.NOINC `($__internal_53_$__cuda_sm20_dblrcp_rn_slowpath_v3) ;  /* 0x0000001400ac7944 */ /* 0x020fea0003c00000 */
[----:B------:R-:W-:Y:S01]  /*0410*/  MOV R2, R6 ;  /* 0x0000000600027202 */ /* 0x000fe20000000f00 */
[----:B------:R-:W-:-:S07]  /*0420*/  IMAD.MOV.U32 R3, RZ, RZ, R7 ;  /* 0x000000ffff037224 */ /* 0x000fce00078e0007 */
.L_x_2265:
        /* <DEDUP_REMOVED lines=9> */
.L_x_2264:
[----:B0-----:R-:W0:Y:S01]  /*04c0*/  LDC R2, c[0x0][0x408] ;  /* 0x00010200ff027b82 */ /* 0x001e220000000800 */
[----:B------:R-:W1:Y:S01]  /*04d0*/  LDCU UR4, c[0x0][0x3a8] ;  /* 0x00007500ff0477ac */ /* 0x000e620008000800 */
[----:B------:R-:W-:Y:S01]  /*04e0*/  IMAD.MOV.U32 R5, RZ, RZ, 0x3f800000 ;  /* 0x3f800000ff057424 */ /* 0x000fe200078e00ff */
[----:B------:R-:W2:Y:S01]  /*04f0*/  LDCU UR9, c[0x0][0x3bc] ;  /* 0x00007780ff0977ac */ /* 0x000ea20008000800 */
[----:B------:R-:W3:Y:S01]  /*0500*/  LDCU UR12, c[0x0][0x39c] ;  /* 0x00007380ff0c77ac */ /* 0x000ee20008000800 */
[----:B------:R-:W4:Y:S01]  /*0510*/  LDCU.64 UR10, c[0x0][0x3a0] ;  /* 0x00007400ff0a77ac */ /* 0x000f220008000a00 */
[----:B------:R-:W0:Y:S02]  /*0520*/  LDCU.64 UR14, c[0x0][0x380] ;  /* 0x00007000ff0e77ac */ /* 0x000e240008000a00 */
[----:B0-----:R-:W-:Y:S02]  /*0530*/  ISETP.GE.AND P0, PT, R2, 0x1, PT ;  /* 0x000000010200780c */ /* 0x001fe40003f06270 */
[----:B------:R-:W0:Y:S11]  /*0540*/  S2R R2, SR_TID.Y ;  /* 0x0000000000027919 */ /* 0x000e360000002200 */
[----:B------:R-:W2:Y:S08]  /*0550*/  @P0 LDC R3, c[0x0][0x40c] ;  /* 0x00010300ff030b82 */ /* 0x000eb00000000800 */
[----:B------:R-:W3:Y:S01]  /*0560*/  @P0 LDC.64 R6, c[0x0][0x400] ;  /* 0x00010000ff060b82 */ /* 0x000ee20000000a00 */
[----:B-1----:R-:W-:Y:S01]  /*0570*/  MOV R9, UR4 ;  /* 0x0000000400097c02 */ /* 0x002fe20008000f00 */
[----:B--2---:R-:W-:-:S04]  /*0580*/  @P0 IMAD R3, R3, UR5, RZ ;  /* 0x0000000503030c24 */ /* 0x004fc8000f8e02ff */
[----:B---3--:R-:W-:-:S05]  /*0590*/  @P0 IMAD.WIDE R6, R3, 0x4, R6 ;  /* 0x0000000403060825 */ /* 0x008fca00078e0206 */
[----:B------:R1:W5:Y:S01]  /*05a0*/  @P0 LDG.E R5, desc[UR6][R6.64] ;  /* 0x0000000606050981 */ /* 0x000362000c1e1900 */
[----:B0-----:R-:W-:Y:S01]  /*05b0*/  ISETP.GE.AND P0, PT, R2, R9, PT ;  /* 0x000000090200720c */ /* 0x001fe20003f06270 */
[----:B------:R-:W-:Y:S01]  /*05c0*/  BSSY.RECONVERGENT B0, `(.L_x_2266) ;  /* 0x0000033000007945 */ /* 0x000fe20003800200 */
[----:B------:R-:W-:-:S11]  /*05d0*/  CS2R R10, SRZ ;  /* 0x00000000000a7805 */ /* 0x000fd6000001ff00 */
[----:B-1--4-:R-:W-:Y:S05]  /*05e0*/  @P0 BRA `(.L_x_2267) ;  /* 0x0000000000c00947 */ /* 0x012fea0003800000 */
[----:B------:R-:W0:Y:S01]  /*05f0*/  LDC R15, c[0x0][0x3b8] ;  /* 0x0000ee00ff0f7b82 */ /* 0x000e220000000800 */
[----:B------:R-:W1:Y:S01]  /*0600*/  S2R R3, SR_TID.X ;  /* 0x0000000000037919 */ /* 0x000e620000002100 */
[----:B------:R-:W-:Y:S01]  /*0610*/  CS2R R10, SRZ ;  /* 0x00000000000a7805 */ /* 0x000fe2000001ff00 */
[----:B------:R-:W-:-:S05]  /*0620*/  IMAD.MOV.U32 R14, RZ, RZ, R2 ;  /* 0x000000ffff0e7224 */ /* 0x000fca00078e0002 */
[----:B------:R-:W2:Y:S08]  /*0630*/  LDC R16, c[0x0][0x398] ;  /* 0x0000e600ff107b82 */ /* 0x000eb00000000800 */
[----:B------:R-:W3:Y:S08]  /*0640*/  LDC R12, c[0x0][0x360] ;  /* 0x0000d800ff0c7b82 */ /* 0x000ef00000000800 */
[----:B------:R-:W4:Y:S01]  /*0650*/  LDC R13, c[0x0][0x364] ;  /* 0x0000d900ff0d7b82 */ /* 0x000f220000000800 */
[----:B0-----:R-:W-:-:S02]  /*0660*/  IMAD R15, R15, UR5, RZ ;  /* 0x000000050f0f7c24 */ /* 0x001fc4000f8e02ff */
[----:B-12---:R-:W-:-:S07]  /*0670*/  IMAD R16, R16, UR5, RZ ;  /* 0x0000000510107c24 */ /* 0x006fce000f8e02ff */
.L_x_2271:
        /* <DEDUP_REMOVED lines=15> */
.L_x_2270:
        /* <DEDUP_REMOVED lines=10> */
[----:B------:R-:W2:Y:S04]  /*0810*/  LDG.E R7, desc[UR6][R6.64] ;  /* 0x0000000606077981 */ /* 0x000ea8000c1e1900 */
[----:B------:R-:W4:Y:S01]  /*0820*/  LDG.E R8, desc[UR6][R8.64] ;  /* 0x0000000608087981 */ /* 0x000f22000c1e1900 */
[----:B---3--:R-:W-:-:S04]  /*0830*/  IADD3 R21, PT, PT, R12, R21, RZ ;  /* 0x000000150c157210 */ /* 0x008fc80007ffe0ff */
[----:B------:R-:W-:Y:S01]  /*0840*/  ISETP.GE.AND P0, PT, R21, R18, PT ;  /* 0x000000121500720c */ /* 0x000fe20003f06270 */
[----:B--2--5:R-:W-:Y:S01]  /*0850*/  FADD.FTZ R23, R7, -R0 ;  /* 0x8000000007177221 */ /* 0x024fe20000010000 */
[----:B----4-:R-:W-:-:S03]  /*0860*/  FADD.FTZ R10, R8, R10 ;  /* 0x0000000a080a7221 */ /* 0x010fc60000010000 */
[----:B------:R-:W-:-:S08]  /*0870*/  FFMA.FTZ R11, R8, R23, R11 ;  /* 0x00000017080b7223 */ /* 0x000fd0000001000b */
[----:B------:R-:W-:Y:S05]  /*0880*/  @!P0 BRA `(.L_x_2270) ;  /* 0xfffffffc00b88947 */ /* 0x000fea000383ffff */
.L_x_2269:
[----:B------:R-:W-:Y:S05]  /*0890*/  BSYNC.RECONVERGENT B1 ;  /* 0x0000000000017941 */ /* 0x000fea0003800200 */
.L_x_2268:
[----:B------:R-:W0:Y:S01]  /*08a0*/  LDCU UR4, c[0x0][0x3a8] ;  /* 0x00007500ff0477ac */ /* 0x000e220008000800 */
[----:B----4-:R-:W-:Y:S02]  /*08b0*/  IMAD.IADD R14, R13, 0x1, R14 ;  /* 0x000000010d0e7824 */ /* 0x010fe400078e020e */
[----:B0-----:R-:W-:-:S05]  /*08c0*/  IMAD.U32 R9, RZ, RZ, UR4 ;  /* 0x00000004ff097e24 */ /* 0x001fca000f8e00ff */
[----:B------:R-:W-:-:S13]  /*08d0*/  ISETP.GE.AND P0, PT, R14, R9, PT ;  /* 0x000000090e00720c */ /* 0x000fda0003f06270 */
[----:B------:R-:W-:Y:S05]  /*08e0*/  @!P0 BRA `(.L_x_2271) ;  /* 0xfffffffc00648947 */ /* 0x000fea000383ffff */
.L_x_2267:
[----:B------:R-:W-:Y:S05]  /*08f0*/  BSYNC.RECONVERGENT B0 ;  /* 0x0000000000007941 */ /* 0x000fea0003800200 */
.L_x_2266:
[----:B------:R-:W0:Y:S01]  /*0900*/  SHFL.DOWN PT, R3, R10, 0x10, 0x1f ;  /* 0x0a001f000a037f89 */ /* 0x000e2200000e0000 */
[----:B------:R-:W1:Y:S01]  /*0910*/  LDCU UR8, c[0x0][0x360] ;  /* 0x00006c00ff0877ac */ /* 0x000e620008000800 */
[----:B------:R-:W-:Y:S02]  /*0920*/  BSSY B0, `(.L_x_2272) ;  /* 0x0000041000007945 */ /* 0x000fe40003800000 */
[----:B------:R-:W2:Y:S01]  /*0930*/  SHFL.DOWN PT, R6, R11, 0x10, 0x1f ;  /* 0x0a001f000b067f89 */ /* 0x000ea200000e0000 */
[----:B------:R-:W1:Y:S01]  /*0940*/  LDCU UR9, c[0x0][0x364] ;  /* 0x00006c80ff0977ac */ /* 0x000e620008000800 */
[----:B------:R-:W-:Y:S01]  /*0950*/  BAR.SYNC.DEFER_BLOCKING 0x0 ;  /* 0x0000000000007b1d */ /* 0x000fe20000010000 */
[----:B-1----:R-:W-:Y:S01]  /*0960*/  UIMAD UR4, UR8, UR9, URZ ;  /* 0x00000009080472a4 */ /* 0x002fe2000f8e02ff */
[----:B0-----:R-:W-:-:S04]  /*0970*/  FADD.FTZ R7, R3, R10 ;  /* 0x0000000a03077221 */ /* 0x001fc80000010000 */
[----:B------:R-:W0:Y:S01]  /*0980*/  S2R R3, SR_TID.X ;  /* 0x0000000000037919 */ /* 0x000e220000002100 */
[----:B------:R-:W-:Y:S01]  /*0990*/  USHF.R.U32.HI UR4, URZ, 0x5, UR4 ;  /* 0x00000005ff047899 */ /* 0x000fe20008011604 */
[----:B--2---:R-:W-:Y:S01]  /*09a0*/  FADD.FTZ R6, R6, R11 ;  /* 0x0000000b06067221 */ /* 0x004fe20000010000 */
[----:B------:R-:W1:Y:S04]  /*09b0*/  SHFL.DOWN PT, R8, R7, 0x8, 0x1f ;  /* 0x09001f0007087f89 */ /* 0x000e6800000e0000 */
[----:B------:R-:W2:Y:S01]  /*09c0*/  SHFL.DOWN PT, R13, R6, 0x8, 0x1f ;  /* 0x09001f00060d7f89 */ /* 0x000ea200000e0000 */
[----:B-1----:R-:W-:Y:S01]  /*09d0*/  FADD.FTZ R8, R7, R8 ;  /* 0x0000000807087221 */ /* 0x002fe20000010000 */
[----:B--2---:R-:W-:-:S04]  /*09e0*/  FADD.FTZ R13, R6, R13 ;  /* 0x0000000d060d7221 */ /* 0x004fc80000010000 */
[----:B------:R-:W1:Y:S01]  /*09f0*/  SHFL.DOWN PT, R15, R8, 0x4, 0x1f ;  /* 0x08801f00080f7f89 */ /* 0x000e6200000e0000 */
[----:B0-----:R-:W-:-:S03]  /*0a00*/  IMAD R17, R2, UR8, R3 ;  /* 0x0000000802117c24 */ /* 0x001fc6000f8e0203 */
[----:B------:R-:W0:Y:S02]  /*0a10*/  SHFL.DOWN PT, R10, R13, 0x4, 0x1f ;  /* 0x08801f000d0a7f89 */ /* 0x000e2400000e0000 */
[C---:B------:R-:W-:Y:S02]  /*0a20*/  LOP3.LUT P0, R14, R17.reuse, 0x1f, RZ, 0xc0, !PT ;  /* 0x0000001f110e7812 */ /* 0x040fe4000780c0ff */
[----:B------:R-:W-:-:S11]  /*0a30*/  ISETP.GE.U32.AND P1, PT, R17, UR4, PT ;  /* 0x0000000411007c0c */ /* 0x000fd6000bf26070 */
[----:B---3--:R-:W-:Y:S02]  /*0a40*/  @!P0 MOV R12, 0x400 ;  /* 0x00000400000c8802 */ /* 0x008fe40000000f00 */
[----:B------:R-:W2:Y:S01]  /*0a50*/  @!P1 S2R R19, SR_CgaCtaId ;  /* 0x0000000000139919 */ /* 0x000ea20000008800 */
[----:B------:R-:W-:Y:S01]  /*0a60*/  @!P1 MOV R16, 0x400 ;  /* 0x0000040000109802 */ /* 0x000fe20000000f00 */
[----:B-1----:R-:W-:Y:S01]  /*0a70*/  FADD.FTZ R15, R8, R15 ;  /* 0x0000000f080f7221 */ /* 0x002fe20000010000 */
[----:B0-----:R-:W-:-:S04]  /*0a80*/  FADD.FTZ R10, R13, R10 ;  /* 0x0000000a0d0a7221 */ /* 0x001fc80000010000 */
[----:B------:R-:W0:Y:S04]  /*0a90*/  SHFL.DOWN PT, R6, R15, 0x2, 0x1f ;  /* 0x08401f000f067f89 */ /* 0x000e2800000e0000 */
[----:B------:R-:W1:Y:S01]  /*0aa0*/  SHFL.DOWN PT, R7, R10, 0x2, 0x1f ;  /* 0x08401f000a077f89 */ /* 0x000e6200000e0000 */
[----:B------:R-:W3:Y:S01]  /*0ab0*/  @!P0 S2R R13, SR_CgaCtaId ;  /* 0x00000000000d8919 */ /* 0x000ee20000008800 */
[----:B0-----:R-:W-:Y:S01]  /*0ac0*/  FADD.FTZ R8, R15, R6 ;  /* 0x000000060f087221 */ /* 0x001fe20000010000 */
[----:B--2---:R-:W-:Y:S01]  /*0ad0*/  @!P1 LEA R19, R19, R16, 0x18 ;  /* 0x0000001013139211 */ /* 0x004fe200078ec0ff */
[----:B-1----:R-:W-:-:S03]  /*0ae0*/  FADD.FTZ R11, R10, R7 ;  /* 0x000000070a0b7221 */ /* 0x002fc60000010000 */
[----:B------:R-:W-:Y:S01]  /*0af0*/  @!P1 LEA R10, R14, R19, 0x3 ;  /* 0x000000130e0a9211 */ /* 0x000fe200078e18ff */
[----:B------:R-:W0:Y:S04]  /*0b00*/  SHFL.DOWN PT, R7, R8, 0x1, 0x1f ;  /* 0x08201f0008077f89 */ /* 0x000e2800000e0000 */
[----:B------:R-:W1:Y:S01]  /*0b10*/  SHFL.DOWN PT, R6, R11, 0x1, 0x1f ;  /* 0x08201f000b067f89 */ /* 0x000e6200000e0000 */
[----:B---3--:R-:W-:-:S04]  /*0b20*/  @!P0 LEA R12, R13, R12, 0x18 ;  /* 0x0000000c0d0c8211 */ /* 0x008fc800078ec0ff */
[----:B------:R-:W-:Y:S01]  /*0b30*/  @!P0 LEA.HI R12, R17, R12, RZ, 0x1e ;  /* 0x0000000c110c8211 */ /* 0x000fe200078ff0ff */
[----:B0-----:R-:W-:Y:S01]  /*0b40*/  FADD.FTZ R13, R8, R7 ;  /* 0x00000007080d7221 */ /* 0x001fe20000010000 */
[----:B-1----:R-:W-:-:S04]  /*0b50*/  FADD.FTZ R15, R11, R6 ;  /* 0x000000060b0f7221 */ /* 0x002fc80000010000 */
[----:B------:R0:W-:Y:S01]  /*0b60*/  @!P0 STS [R12], R13 ;  /* 0x0000000d0c008388 */ /* 0x0001e20000000800 */
[----:B------:R-:W-:-:S03]  /*0b70*/  CS2R R6, SRZ ;  /* 0x0000000000067805 */ /* 0x000fc6000001ff00 */
        /* <DEDUP_REMOVED lines=25> */
.L_x_2295:
[----:B01----:R-:W-:Y:S01]  /*0d10*/  FADD.FTZ R6, R6, R11 ;  /* 0x0000000b06067221 */ /* 0x003fe20000010000 */
[----:B--2---:R-:W-:-:S07]  /*0d20*/  FADD.FTZ R7, R7, R8 ;  /* 0x0000000807077221 */ /* 0x004fce0000010000 */
.L_x_2273:
[----:B------:R-:W-:Y:S05]  /*0d30*/  BSYNC B0 ;  /* 0x0000000000007941 */ /* 0x000fea0003800000 */
.L_x_2272:
        /* <DEDUP_REMOVED lines=43> */
.L_x_2281:
[----:B------:R-:W0:Y:S01]  /*0ff0*/  LDC R20, c[0x0][0x3b0] ;  /* 0x0000ec00ff147b82 */ /* 0x000e220000000800 */
[----:B------:R-:W-:Y:S01]  /*1000*/  BSSY.RECONVERGENT B1, `(.L_x_2278) ;  /* 0x000002c000017945 */ /* 0x000fe20003800200 */
[----:B0-----:R-:W-:-:S13]  /*1010*/  ISETP.GE.AND P0, PT, R3, R20, PT ;  /* 0x000000140300720c */ /* 0x001fda0003f06270 */
[----:B------:R-:W-:Y:S05]  /*1020*/  @P0 BRA `(.L_x_2279) ;  /* 0x0000000000a40947 */ /* 0x000fea0003800000 */
[----:B------:R-:W0:Y:S01]  /*1030*/  LDCU UR10, c[0x0][0x3b4] ;  /* 0x00007680ff0a77ac */ /* 0x000e220008000800 */
[----:B------:R-:W-:Y:S01]  /*1040*/  SHF.R.S32.HI R8, RZ, 0x1f, R14 ;  /* 0x0000001fff087819 */ /* 0x000fe2000001140e */
[----:B------:R-:W-:Y:S01]  /*1050*/  IMAD.MOV.U32 R27, RZ, RZ, R3 ;  /* 0x000000ffff1b7224 */ /* 0x000fe200078e0003 */
[----:B------:R-:W-:Y:S01]  /*1060*/  SHF.R.S32.HI R11, RZ, 0x1f, R15 ;  /* 0x0000001fff0b7819 */ /* 0x000fe2000001140f */
[----:B------:R-:W2:Y:S01]  /*1070*/  LDCU UR4, c[0x0][0x3d4] ;  /* 0x00007a80ff0477ac */ /* 0x000ea20008000800 */
        /* <DEDUP_REMOVED lines=11> */
.L_x_2280:
        /* <DEDUP_REMOVED lines=8> */
[----:B------:R-:W-:-:S02]  /*11b0*/  LEA R10, P0, R11, UR14, 0x2 ;  /* 0x0000000e0b0a7c11 */ /* 0x000fc4000f8010ff */
[----:B------:R-:W2:Y:S02]  /*11c0*/  LDG.E R9, desc[UR6][R8.64] ;  /* 0x0000000608097981 */ /* 0x000ea4000c1e1900 */
[----:B------:R-:W-:-:S06]  /*11d0*/  LEA.HI.X R11, R11, UR15, R12, 0x2, P0 ;  /* 0x0000000f0b0b7c11 */ /* 0x000fcc00080f140c */
[----:B------:R-:W3:Y:S01]  /*11e0*/  LDG.E R11, desc[UR6][R10.64] ;  /* 0x000000060a0b7981 */ /* 0x000ee2000c1e1900 */
[----:B------:R-:W-:-:S05]  /*11f0*/  IMAD R13, R27, UR12, RZ ;  /* 0x0000000c1b0d7c24 */ /* 0x000fca000f8e02ff */
[----:B------:R-:W-:-:S04]  /*1200*/  IADD3 R28, P0, PT, R13, R21, RZ ;  /* 0x000000150d1c7210 */ /* 0x000fc80007f1e0ff */
[----:B------:R-:W-:Y:S01]  /*1210*/  LEA.HI.X.SX32 R13, R13, R24, 0x1, P0 ;  /* 0x000000180d0d7211 */ /* 0x000fe200000f0eff */
[----:B------:R-:W-:Y:S02]  /*1220*/  VIADD R27, R27, UR8 ;  /* 0x000000081b1b7c36 */ /* 0x000fe40008000000 */
[----:B--2---:R-:W-:-:S04]  /*1230*/  FADD.FTZ R12, R9, -R0 ;  /* 0x80000000090c7221 */ /* 0x004fc80000010000 */
[----:B---3--:R-:W-:Y:S01]  /*1240*/  FFMA.FTZ R26, -R18, R12, R11 ;  /* 0x0000000c121a7223 */ /* 0x008fe2000001010b */
[----:B------:R-:W-:-:S03]  /*1250*/  LEA R12, P0, R28, UR20, 0x2 ;  /* 0x000000141c0c7c11 */ /* 0x000fc6000f8010ff */
[----:B------:R-:W-:Y:S01]  /*1260*/  FADD.FTZ R26, -R17, R26 ;  /* 0x0000001a111a7221 */ /* 0x000fe20000010100 */
[----:B------:R-:W-:-:S03]  /*1270*/  LEA.HI.X R13, R28, UR21, R13, 0x2, P0 ;  /* 0x000000151c0d7c11 */ /* 0x000fc600080f140d */
[----:B------:R-:W-:-:S05]  /*1280*/  FMUL.FTZ R29, R5, R26 ;  /* 0x0000001a051d7220 */ /* 0x000fca0000410000 */
[----:B------:R0:W-:Y:S01]  /*1290*/  STG.E desc[UR6][R12.64], R29 ;  /* 0x0000001d0c007986 */ /* 0x0001e2000c101906 */
[----:B------:R-:W-:-:S13]  /*12a0*/  ISETP.GE.AND P0, PT, R27, R20, PT ;  /* 0x000000141b00720c */ /* 0x000fda0003f06270 */
[----:B0-----:R-:W-:Y:S05]  /*12b0*/  @!P0 BRA `(.L_x_2280) ;  /* 0xfffffffc009c8947 */ /* 0x001fea000383ffff */
.L_x_2279:
[----:B-1----:R-:W-:Y:S05]  /*12c0*/  BSYNC.RECONVERGENT B1 ;  /* 0x0000000000017941 */ /* 0x002fea0003800200 */
.L_x_2278:
[----:B------:R-:W0:Y:S01]  /*12d0*/  LDCU UR4, c[0x0][0x3a8] ;  /* 0x00007500ff0477ac */ /* 0x000e220008000800 */
[----:B------:R-:W-:-:S04]  /*12e0*/  IADD3 R2, PT, PT, R2, UR9, RZ ;  /* 0x0000000902027c10 */ /* 0x000fc8000fffe0ff */
[----:B0-----:R-:W-:-:S13]  /*12f0*/  ISETP.GE.AND P0, PT, R2, UR4, PT ;  /* 0x0000000402007c0c */ /* 0x001fda000bf06270 */
[----:B------:R-:W-:Y:S05]  /*1300*/  @!P0 BRA `(.L_x_2281) ;  /* 0xfffffffc00388947 */ /* 0x000fea000383ffff */
[----:B------:R-:W-:Y:S05]  /*1310*/  BRA `(.L_x_2276) ;  /* 0x0000000000907947 */ /* 0x000fea0003800000 */
.L_x_2277:
        /* <DEDUP_REMOVED lines=15> */
.L_x_2284:
[----:B--2---:R-:W-:-:S05]  /*1410*/  IMAD R9, R13, UR17, RZ ;  /* 0x000000110d097c24 */ /* 0x004fca000f8e02ff */
[----:B------:R-:W-:-:S04]  /*1420*/  IADD3 R8, P0, PT, R9, R12, RZ ;  /* 0x0000000c09087210 */ /* 0x000fc80007f1e0ff */
[----:B------:R-:W-:Y:S02]  /*1430*/  LEA.HI.X.SX32 R9, R9, R20, 0x1, P0 ;  /* 0x0000001409097211 */ /* 0x000fe400000f0eff */
[----:B------:R-:W-:-:S04]  /*1440*/  LEA R10, P0, R8, UR22, 0x2 ;  /* 0x00000016080a7c11 */ /* 0x000fc8000f8010ff */
[----:B------:R-:W-:-:S05]  /*1450*/  LEA.HI.X R11, R8, UR23, R9, 0x2, P0 ;  /* 0x00000017080b7c11 */ /* 0x000fca00080f1409 */
[----:B------:R-:W2:Y:S01]  /*1460*/  LDG.E R10, desc[UR6][R10.64] ;  /* 0x000000060a0a7981 */ /* 0x000ea2000c1e1900 */
[C---:B-1----:R-:W-:Y:S02]  /*1470*/  IMAD R9, R13.reuse, UR24, RZ ;  /* 0x000000180d097c24 */ /* 0x042fe4000f8e02ff */
[----:B------:R-:W-:-:S03]  /*1480*/  VIADD R13, R13, UR8 ;  /* 0x000000080d0d7c36 */ /* 0x000fc60008000000 */
[----:B------:R-:W-:-:S04]  /*1490*/  IADD3 R17, P0, PT, R9, R0, RZ ;  /* 0x0000000009117210 */ /* 0x000fc80007f1e0ff */
[----:B------:R-:W-:Y:S02]  /*14a0*/  LEA.HI.X.SX32 R18, R9, R22, 0x1, P0 ;  /* 0x0000001609127211 */ /* 0x000fe400000f0eff */
[----:B------:R-:W-:-:S04]  /*14b0*/  LEA R8, P0, R17, UR26, 0x2 ;  /* 0x0000001a11087c11 */ /* 0x000fc8000f8010ff */
[----:B------:R-:W-:Y:S02]  /*14c0*/  LEA.HI.X R9, R17, UR27, R18, 0x2, P0 ;  /* 0x0000001b11097c11 */ /* 0x000fe400080f1412 */
[----:B------:R-:W-:Y:S01]  /*14d0*/  ISETP.GE.AND P0, PT, R13, R16, PT ;  /* 0x000000100d00720c */ /* 0x000fe20003f06270 */
[----:B--2---:R-:W-:-:S05]  /*14e0*/  FMUL.FTZ R17, R5, R10 ;  /* 0x0000000a05117220 */ /* 0x004fca0000410000 */
[----:B------:R2:W-:Y:S07]  /*14f0*/  STG.E desc[UR6][R8.64], R17 ;  /* 0x0000001108007986 */ /* 0x0005ee000c101906 */
[----:B------:R-:W-:Y:S05]  /*1500*/  @!P0 BRA `(.L_x_2284) ;  /* 0xfffffffc00c08947 */ /* 0x000fea000383ffff */
.L_x_2283:
[----:B01----:R-:W-:Y:S05]  /*1510*/  BSYNC.RECONVERGENT B1 ;  /* 0x0000000000017941 */ /* 0x003fea0003800200 */
.L_x_2282:
[----:B------:R-:W0:Y:S01]  /*1520*/  LDCU UR4, c[0x0][0x3a8] ;  /* 0x00007500ff0477ac */ /* 0x000e220008000800 */
[----:B------:R-:W-:-:S04]  /*1530*/  IADD3 R2, PT, PT, R2, UR9, RZ ;  /* 0x0000000902027c10 */ /* 0x000fc8000fffe0ff */
[----:B0-----:R-:W-:-:S13]  /*1540*/  ISETP.GE.AND P0, PT, R2, UR4, PT ;  /* 0x0000000402007c0c */ /* 0x001fda000bf06270 */
[----:B------:R-:W-:Y:S05]  /*1550*/  @!P0 BRA `(.L_x_2277) ;  /* 0xfffffffc00708947 */ /* 0x000fea000383ffff */
.L_x_2276:
[----:B01----:R-:W-:Y:S05]  /*1560*/  BSYNC.RECONVERGENT B0 ;  /* 0x0000000000007941 */ /* 0x003fea0003800200 */
.L_x_2275:
        /* <DEDUP_REMOVED lines=19> */
.L_x_2274:
[----:B-1----:R-:W-:Y:S02]  /*16a0*/  IMAD.MOV.U32 R17, RZ, RZ, R6 ;  /* 0x000000ffff117224 */ /* 0x002fe400078e0006 */
[----:B------:R-:W-:Y:S02]  /*16b0*/  HFMA2 R19, -RZ, RZ, 0, 1.847743988037109375e-06 ;  /* 0x0000001fff137431 */ /* 0x000fe400000001ff */
[----:B------:R-:W-:Y:S02]  /*16c0*/  IMAD.MOV.U32 R18, RZ, RZ, 0x10 ;  /* 0x00000010ff127424 */ /* 0x000fe400078e00ff */
[----:B------:R-:W-:-:S07]  /*16d0*/  IMAD.MOV.U32 R14, RZ, RZ, -0x1 ;  /* 0xffffffffff0e7424 */ /* 0x000fce00078e00ff */
[----:B-----5:R-:W-:Y:S05]  /*16e0*/  WARPSYNC.COLLECTIVE R14, `(.L_x_2285) ;  /* 0x000000000e087348 */ /* 0x020fea0003c00000 */
[----:B------:R0:W1:Y:S02]  /*16f0*/  SHFL.DOWN P0, R16, R17, R18, R19 ;  /* 0x0800001211107389 */ /* 0x0000640000000013 */
[----:B01---5:R-:W-:Y:S05]  /*1700*/  ENDCOLLECTIVE ;  /* 0x000000000000791b */ /* 0x023fea0003800000 */
.L_x_2285:
[----:B------:R-:W-:Y:S01]  /*1710*/  MOV R17, R7 ;  /* 0x0000000700117202 */ /* 0x000fe20000000f00 */
[----:B------:R-:W-:-:S07]  /*1720*/  IMAD.MOV.U32 R11, RZ, RZ, R16 ;  /* 0x000000ffff0b7224 */ /* 0x000fce00078e0010 */
[----:B------:R-:W-:Y:S05]  /*1730*/  WARPSYNC.COLLECTIVE R14, `(.L_x_2286) ;  /* 0x000000000e087348 */ /* 0x000fea0003c00000 */
[----:B------:R0:W1:Y:S02]  /*1740*/  SHFL.DOWN P0, R16, R17, R18, R19 ;  /* 0x0800001211107389 */ /* 0x0000640000000013 */
[----:B01----:R-:W-:Y:S05]  /*1750*/  ENDCOLLECTIVE ;  /* 0x000000000000791b */ /* 0x003fea0003800000 */
.L_x_2286:
[----:B------:R-:W-:-:S05]  /*1760*/  FADD.FTZ R11, R6, R11 ;  /* 0x0000000b060b7221 */ /* 0x000fca0000010000 */
[----:B------:R-:W-:Y:S01]  /*1770*/  MOV R17, R11 ;  /* 0x0000000b00117202 */ /* 0x000fe20000000f00 */
[----:B------:R-:W-:Y:S02]  /*1780*/  IMAD.MOV.U32 R18, RZ, RZ, 0x8 ;  /* 0x00000008ff127424 */ /* 0x000fe400078e00ff */
[----:B------:R-:W-:-:S07]  /*1790*/  IMAD.MOV.U32 R8, RZ, RZ, R16 ;  /* 0x000000ffff087224 */ /* 0x000fce00078e0010 */
[----:B------:R-:W-:Y:S05]  /*17a0*/  WARPSYNC.COLLECTIVE R14, `(.L_x_2287) ;  /* 0x000000000e087348 */ /* 0x000fea0003c00000 */
[----:B------:R0:W1:Y:S02]  /*17b0*/  SHFL.DOWN P0, R16, R17, R18, R19 ;  /* 0x0800001211107389 */ /* 0x0000640000000013 */
[----:B01----:R-:W-:Y:S05]  /*17c0*/  ENDCOLLECTIVE ;  /* 0x000000000000791b */ /* 0x003fea0003800000 */
.L_x_2287:
[----:B------:R-:W-:-:S04]  /*17d0*/  FADD.FTZ R8, R7, R8 ;  /* 0x0000000807087221 */ /* 0x000fc80000010000 */
[----:B------:R-:W-:Y:S01]  /*17e0*/  IMAD.MOV.U32 R17, RZ, RZ, R8 ;  /* 0x000000ffff117224 */ /* 0x000fe200078e0008 */
[----:B------:R-:W-:-:S07]  /*17f0*/  MOV R10, R16 ;  /* 0x00000010000a7202 */ /* 0x000fce0000000f00 */
[----:B------:R-:W-:Y:S05]  /*1800*/  WARPSYNC.COLLECTIVE R14, `(.L_x_2288) ;  /* 0x000000000e087348 */ /* 0x000fea0003c00000 */
[----:B------:R0:W1:Y:S02]  /*1810*/  SHFL.DOWN P0, R16, R17, R18, R19 ;  /* 0x0800001211107389 */ /* 0x0000640000000013 */
[----:B01----:R-:W-:Y:S05]  /*1820*/  ENDCOLLECTIVE ;  /* 0x000000000000791b */ /* 0x003fea0003800000 */
.L_x_2288:
[----:B------:R-:W-:-:S04]  /*1830*/  FADD.FTZ R10, R11, R10 ;  /* 0x0000000a0b0a7221 */ /* 0x000fc80000010000 */
[----:B------:R-:W-:Y:S02]  /*1840*/  IMAD.MOV.U32 R17, RZ, RZ, R10 ;  /* 0x000000ffff117224 */ /* 0x000fe400078e000a */
[----:B------:R-:W-:Y:S01]  /*1850*/  HFMA2 R18, -RZ, RZ, 0, 2.384185791015625e-07 ;  /* 0x00000004ff127431 */ /* 0x000fe200000001ff */
[----:B------:R-:W-:-:S07]  /*1860*/  MOV R13, R16 ;  /* 0x00000010000d7202 */ /* 0x000fce0000000f00 */
[----:B------:R-:W-:Y:S05]  /*1870*/  WARPSYNC.COLLECTIVE R14, `(.L_x_2289) ;  /* 0x000000000e087348 */ /* 0x000fea0003c00000 */
[----:B------:R0:W1:Y:S02]  /*1880*/  SHFL.DOWN P0, R16, R17, R18, R19 ;  /* 0x0800001211107389 */ /* 0x0000640000000013 */
[----:B01----:R-:W-:Y:S05]  /*1890*/  ENDCOLLECTIVE ;  /* 0x000000000000791b */ /* 0x003fea0003800000 */
.L_x_2289:
[----:B------:R-:W-:-:S05]  /*18a0*/  FADD.FTZ R13, R8, R13 ;  /* 0x0000000d080d7221 */ /* 0x000fca0000010000 */
[----:B------:R-:W-:Y:S01]  /*18b0*/  MOV R17, R13 ;  /* 0x0000000d00117202 */ /* 0x000fe20000000f00 */
[----:B------:R-:W-:-:S07]  /*18c0*/  IMAD.MOV.U32 R15, RZ, RZ, R16 ;  /* 0x000000ffff0f7224 */ /* 0x000fce00078e0010 */
[----:B------:R-:W-:Y:S05]  /*18d0*/  WARPSYNC.COLLECTIVE R14, `(.L_x_2290) ;  /* 0x000000000e087348 */ /* 0x000fea0003c00000 */
[----:B------:R0:W1:Y:S02]  /*18e0*/  SHFL.DOWN P0, R16, R17, R18, R19 ;  /* 0x0800001211107389 */ /* 0x0000640000000013 */
[----:B01----:R-:W-:Y:S05]  /*18f0*/  ENDCOLLECTIVE ;  /* 0x000000000000791b */ /* 0x003fea0003800000 */
.L_x_2290:
[----:B------:R-:W-:-:S05]  /*1900*/  FADD.FTZ R15, R10, R15 ;  /* 0x0000000f0a0f7221 */ /* 0x000fca0000010000 */
[----:B------:R-:W-:Y:S01]  /*1910*/  MOV R17, R15 ;  /* 0x0000000f00117202 */ /* 0x000fe20000000f00 */
[----:B------:R-:W-:Y:S02]  /*1920*/  IMAD.MOV.U32 R18, RZ, RZ, 0x2 ;  /* 0x00000002ff127424 */ /* 0x000fe400078e00ff */
[----:B------:R-:W-:-:S07]  /*1930*/  IMAD.MOV.U32 R12, RZ, RZ, R16 ;  /* 0x000000ffff0c7224 */ /* 0x000fce00078e0010 */
[----:B------:R-:W-:Y:S05]  /*1940*/  WARPSYNC.COLLECTIVE R14, `(.L_x_2291) ;  /* 0x000000000e087348 */ /* 0x000fea0003c00000 */
[----:B------:R0:W1:Y:S02]  /*1950*/  SHFL.DOWN P0, R16, R17, R18, R19 ;  /* 0x0800001211107389 */ /* 0x0000640000000013 */
[----:B01----:R-:W-:Y:S05]  /*1960*/  ENDCOLLECTIVE ;  /* 0x000000000000791b */ /* 0x003fea0003800000 */
.L_x_2291:
[----:B------:R-:W-:-:S04]  /*1970*/  FADD.FTZ R12, R13, R12 ;  /* 0x0000000c0d0c7221 */ /* 0x000fc80000010000 */
[----:B------:R-:W-:Y:S01]  /*1980*/  IMAD.MOV.U32 R17, RZ, RZ, R12 ;  /* 0x000000ffff117224 */ /* 0x000fe200078e000c */
[----:B------:R-:W-:-:S07]  /*1990*/  MOV R6, R16 ;  /* 0x0000001000067202 */ /* 0x000fce0000000f00 */
[----:B------:R-:W-:Y:S05]  /*19a0*/  WARPSYNC.COLLECTIVE R14, `(.L_x_2292) ;  /* 0x000000000e087348 */ /* 0x000fea0003c00000 */
[----:B------:R0:W1:Y:S02]  /*19b0*/  SHFL.DOWN P0, R16, R17, R18, R19 ;  /* 0x0800001211107389 */ /* 0x0000640000000013 */
[----:B01----:R-:W-:Y:S05]  /*19c0*/  ENDCOLLECTIVE ;  /* 0x000000000000791b */ /* 0x003fea0003800000 */
.L_x_2292:
[----:B------:R-:W-:-:S04]  /*19d0*/  FADD.FTZ R6, R15, R6 ;  /* 0x000000060f067221 */ /* 0x000fc80000010000 */
[----:B------:R-:W-:Y:S02]  /*19e0*/  IMAD.MOV.U32 R17, RZ, RZ, R6 ;  /* 0x000000ffff117224 */ /* 0x000fe400078e0006 */
[----:B------:R-:W-:Y:S01]  /*19f0*/  HFMA2 R18, -RZ, RZ, 0, 5.9604644775390625e-08 ;  /* 0x00000001ff127431 */ /* 0x000fe200000001ff */
[----:B------:R-:W-:-:S07]  /*1a00*/  MOV R7, R16 ;  /* 0x0000001000077202 */ /* 0x000fce0000000f00 */
[----:B------:R-:W-:Y:S05]  /*1a10*/  WARPSYNC.COLLECTIVE R14, `(.L_x_2293) ;  /* 0x000000000e087348 */ /* 0x000fea0003c00000 */
[----:B------:R0:W1:Y:S02]  /*1a20*/  SHFL.DOWN P0, R16, R17, R18, R19 ;  /* 0x0800001211107389 */ /* 0x0000640000000013 */
[----:B01----:R-:W-:Y:S05]  /*1a30*/  ENDCOLLECTIVE ;  /* 0x000000000000791b */ /* 0x003fea0003800000 */
.L_x_2293:
[----:B------:R-:W-:-:S05]  /*1a40*/  FADD.FTZ R7, R12, R7 ;  /* 0x000000070c077221 */ /* 0x000fca0000010000 */
[----:B------:R-:W-:Y:S01]  /*1a50*/  MOV R17, R7 ;  /* 0x0000000700117202 */ /* 0x000fe20000000f00 */
[----:B------:R-:W-:-:S07]  /*1a60*/  IMAD.MOV.U32 R11, RZ, RZ, R16 ;  /* 0x000000ffff0b7224 */ /* 0x000fce00078e0010 */
[----:B------:R-:W-:Y:S05]  /*1a70*/  WARPSYNC.COLLECTIVE R14, `(.L_x_2294) ;  /* 0x000000000e087348 */ /* 0x000fea0003c00000 */
[----:B------:R0:W1:Y:S02]  /*1a80*/  SHFL.DOWN P0, R16, R17, R18, R19 ;  /* 0x0800001211107389 */ /* 0x0000640000000013 */
[----:B01----:R-:W-:Y:S05]  /*1a90*/  ENDCOLLECTIVE ;  /* 0x000000000000791b */ /* 0x003fea0003800000 */
.L_x_2294:
[----:B------:R-:W-:Y:S01]  /*1aa0*/  IMAD.MOV.U32 R8, RZ, RZ, R16 ;  /* 0x000000ffff087224 */ /* 0x000fe200078e0010 */
[----:B------:R-:W-:Y:S06]  /*1ab0*/  BRA `(.L_x_2295) ;  /* 0xfffffff000947947 */ /* 0x000fec000383ffff */
        .weak           $__internal_53_$__cuda_sm20_dblrcp_rn_slowpath_v3
        .type           $__internal_53_$__cuda_sm20_dblrcp_rn_slowpath_v3,@function
        .size           $__internal_53_$__cuda_sm20_dblrcp_rn_slowpath_v3,(.L_x_27046 - $__internal_53_$__cuda_sm20_dblrcp_rn_slowpath_v3)
$__internal_53_$__cuda_sm20_dblrcp_rn_slowpath_v3:
        /* <DEDUP_REMOVED lines=57> */
.L_x_2298:
        /* <DEDUP_REMOVED lines=34> */
.L_x_2296:
[----:B------:R-:W-:Y:S01]  /*2070*/  LOP3.LUT R7, R5, 0x80000, RZ, 0xfc, !PT ;  /* 0x0008000005077812 */ /* 0x000fe200078efcff */
[----:B------:R-:W-:-:S07]  /*2080*/  IMAD.MOV.U32 R6, RZ, RZ, R4 ;  /* 0x000000ffff067224 */ /* 0x000fce00078e0004 */
.L_x_2297:
[----:B------:R-:W-:-:S04]  /*2090*/  MOV R3, 0x0 ;  /* 0x0000000000037802 */ /* 0x000fc80000000f00 */
[----:B------:R-:W-:Y:S05]  /*20a0*/  RET.REL.NODEC R2 `(_ZN2at6native26batch_norm_backward_kernelIfffiEEvNS_27GenericPackedTensorAccessorIKT_Lm3ENS_16DefaultPtrTraitsET2_EES7_NS2_IS3_Lm3ES5_S6_EENS2_IT0_Lm1ES5_S6_EESA_NS2_IKS9_Lm1ES5_S6_EESC_SC_NS2_IKT1_Lm1ES5_S6_EESF_bSD_) ;  /* 0xffffffdc02d47950 */ /* 0x000fea0003c3ffff */
.L_x_2299:
        /* <DEDUP_REMOVED lines=13> */
.L_x_27046:


//--------------------- .text._ZN2at6native26batch_norm_backward_kernelIdddiEEvNS_27GenericPackedTensorAccessorIKT_Lm3ENS_16DefaultPtrTraitsET2_EES7_NS2_IS3_Lm3ES5_S6_EENS2_IT0_Lm1ES5_S6_EESA_NS2_IKS9_Lm1ES5_S6_EESC_SC_NS2_IKT1_Lm1ES5_S6_EESF_bSD_ --------------------------
	.section	.text._ZN2at6native26batch_norm_backward_kernelIdddiEEvNS_27GenericPackedTensorAccessorIKT_Lm3ENS_16DefaultPtrTraitsET2_EES7_NS2_IS3_Lm3ES5_S6_EENS2_IT0_Lm1ES5_S6_EESA_NS2_IKS9_Lm1ES5_S6_EESC_SC_NS2_IKT1_Lm1ES5_S6_EESF_bSD_,"ax",@progbits
	.align	128
        .global         _ZN2at6native26batch_norm_backward_kernelIdddiEEvNS_27GenericPackedTensorAccessorIKT_Lm3ENS_16DefaultPtrTraitsET2_EES7_NS2_IS3_Lm3ES5_S6_EENS2_IT0_Lm1ES5_S6_EESA_NS2_IKS9_Lm1ES5_S6_EESC_SC_NS2_IKT1_Lm1ES5_S6_EESF_bSD_
        .type           _ZN2at6native26batch_norm_backward_kernelIdddiEEvNS_27GenericPackedTensorAccessorIKT_Lm3ENS_16DefaultPtrTraitsET2_EES7_NS2_IS3_Lm3ES5_S6_EENS2_IT0_Lm1ES5_S6_EESA_NS2_IKS9_Lm1ES5_S6_EESC_SC_NS2_IKT1_Lm1ES5_S6_EESF_bSD_,@function
        .size           _ZN2at6native26batch_norm_backward_kernelIdddiEEvNS_27GenericPackedTensorAccessorIKT_Lm3ENS_16DefaultPtrTraitsET2_EES7_NS2_IS3_Lm3ES5_S6_EENS2_IT0_Lm1ES5_S6_EESA_NS2_IKS9_Lm1ES5_S6_EESC_SC_NS2_IKT1_Lm1ES5_S6_EESF_bSD_,(.L_x_27048 - _ZN2at6native26batch_norm_backward_kernelIdddiEEvNS_27GenericPackedTensorAccessorIKT_Lm3ENS_16DefaultPtrTraitsET2_EES7_NS2_IS3_Lm3ES5_S6_EENS2_IT0_Lm1ES5_S6_EESA_NS2_IKS9_Lm1ES5_S6_EESC_SC_NS2_IKT1_Lm1ES5_S6_EESF_bSD_)
        .other          _ZN2at6native26batch_norm_backward_kernelIdddiEEvNS_27GenericPackedTensorAccessorIKT_Lm3ENS_16DefaultPtrTraitsET2_EES7_NS2_IS3_Lm3ES5_S6_EENS2_IT0_Lm1ES5_S6_EESA_NS2_IKS9_Lm1ES5_S6_EESC_SC_NS2_IKT1_Lm1ES5_S6_EESF_bSD_,@"STO_CUDA_ENTRY STV_DEFAULT"
_ZN2at6native26batch_norm_backward_kernelIdddiEEvNS_27GenericPackedTensorAccessorIKT_Lm3ENS_16DefaultPtrTraitsET2_EES7_NS2_IS3_Lm3ES5_S6_EENS2_IT0_Lm1ES5_S6_EESA_NS2_IKS9_Lm1ES5_S6_EESC_SC_NS2_IKT1_Lm1ES5_S6_EESF_bSD_:
.text._ZN2at6native26batch_norm_backward_kernelIdddiEEvNS_27GenericPackedTensorAccessorIKT_Lm3ENS_16DefaultPtrTraitsET2_EES7_NS2_IS3_Lm3ES5_S6_EENS2_IT0_Lm1ES5_S6_EESA_NS2_IKS9_Lm1ES5_S6_EESC_SC_NS2_IKT1_Lm1ES5_S6_EESF_bSD_:
        /* <DEDUP_REMOVED lines=14> */
[----:B------:R-:W5:Y:S01]  /*00e0*/  LDG.E.64 R14, desc[UR6][R14.64] ;  /* 0x000000060e0e7981 */ /* 0x000f62000c1e1b00 */
[----:B---3--:R-:W-:-:S06]  /*00f0*/  IMAD.WIDE R16, R5, 0x8, R16 ;  /* 0x0000000805107825 */ /* 0x008fcc00078e0210 */
[----:B------:R-:W5:Y:S01]  /*0100*/  LDG.E.64 R16, desc[UR6][R16.64] ;  /* 0x0000000610107981 */ /* 0x000f62000c1e1b00 */
[----:B------:R-:W-:Y:S05]  /*0110*/  BRA `(.L_x_2301) ;  /* 0x0000000400747947 */ /* 0x000fea0003800000 */
.L_x_2300:
[----:B------:R-:W0:Y:S01]  /*0120*/  LDC R5, c[0x0][0x42c] ;  /* 0x00010b00ff057b82 */ /* 0x000e220000000800 */
[----:B------:R-:W1:Y:S07]  /*0130*/  LDCU.64 UR4, c[0x0][0x458] ;  /* 0x00008b00ff0477ac */ /* 0x000e6e0008000a00 */
[----:B------:R-:W2:Y:S08]  /*0140*/  LDC.64 R2, c[0x0][0x420] ;  /* 0x00010800ff027b82 */ /* 0x000eb00000000a00 */
[----:B------:R-:W3:Y:S01]  /*0150*/  LDC.64 R14, c[0x0][0x410] ;  /* 0x00010400ff0e7b82 */ /* 0x000ee20000000a00 */
[----:B0-----:R-:W-:-:S04]  /*0160*/  IMAD R5, R5, UR8, RZ ;  /* 0x0000000805057c24 */ /* 0x001fc8000f8e02ff */
[----:B--2---:R-:W-:-:S03]  /*0170*/  IMAD.WIDE R2, R5, 0x8, R2 ;  /* 0x0000000805027825 */ /* 0x004fc600078e0202 */
[----:B------:R-:W0:Y:S03]  /*0180*/  LDC R5, c[0x0][0x41c] ;  /* 0x00010700ff057b82 */ /* 0x000e260000000800 */
[----:B------:R-:W1:Y:S01]  /*0190*/  LDG.E.64 R2, desc[UR6][R2.64] ;  /* 0x0000000602027981 */ /* 0x000e62000c1e1b00 */
[----:B0-----:R-:W-:-:S04]  /*01a0*/  IMAD R5, R5, UR8, RZ ;  /* 0x0000000805057c24 */ /* 0x001fc8000f8e02ff */
[----:B---3--:R-:W-:-:S06]  /*01b0*/  IMAD.WIDE R14, R5, 0x8, R14 ;  /* 0x00000008050e7825 */ /* 0x008fcc00078e020e */
[----:B------:R-:W5:Y:S01]  /*01c0*/  LDG.E.64 R14, desc[UR6][R14.64] ;  /* 0x000000060e0e7981 */ /* 0x000f62000c1e1b00 */
[----:B-1----:R-:W0:Y:S02]  /*01d0*/  DADD R4, R2, UR4 ;  /* 0x0000000402047e29 */ /* 0x002e240008000000 */
        /* <DEDUP_REMOVED lines=47> */
[----:B-----5:R-:W-:Y:S05]  /*04d0*/  CALL.REL.NOINC `($__internal_55_$__cuda_sm20_dsqrt_rn_f64_mediumpath_v1) ;  /* 0x0000002800887944 */ /* 0x020fea0003c00000 */
.L_x_2302:
[----:B------:R-:W0:Y:S01]  /*04e0*/  MUFU.RCP64H R3, R13 ;  /* 0x0000000d00037308 */ /* 0x000e220000001800 */
        /* <DEDUP_REMOVED lines=29> */
[----:B-----5:R-:W-:Y:S05]  /*06c0*/  CALL.REL.NOINC `($__internal_54_$__cuda_sm20_dblrcp_rn_slowpath_v3) ;  /* 0x0000002000887944 */ /* 0x020fea0003c00000 */
[----:B------:R-:W-:Y:S02]  /*06d0*/  IMAD.MOV.U32 R16, RZ, RZ, R20 ;  /* 0x000000ffff107224 */ /* 0x000fe400078e0014 */
[----:B------:R-:W-:-:S07]  /*06e0*/  IMAD.MOV.U32 R17, RZ, RZ, R21 ;  /* 0x000000ffff117224 */ /* 0x000fce00078e0015 */
.L_x_2301:
[----:B------:R-:W0:Y:S01]  /*06f0*/  LDC R0, c[0x0][0x408] ;  /* 0x00010200ff007b82 */ /* 0x000e220000000800 */
[----:B------:R-:W1:Y:S01]  /*0700*/  LDCU UR4, c[0x0][0x3a8] ;  /* 0x00007500ff0477ac */ /* 0x000e620008000800 */
[----:B------:R-:W-:Y:S01]  /*0710*/  IMAD.MOV.U32 R18, RZ, RZ, 0x0 ;  /* 0x00000000ff127424 */ /* 0x000fe200078e00ff */
[----:B------:R-:W-:Y:S01]  /*0720*/  MOV R19, 0x3ff00000 ;  /* 0x3ff0000000137802 */ /* 0x000fe20000000f00 */
        /* <DEDUP_REMOVED lines=8> */
[----:B-1----:R-:W-:-:S02]  /*07b0*/  IMAD.U32 R13, RZ, RZ, UR4 ;  /* 0x00000004ff0d7e24 */ /* 0x002fc4000f8e00ff */
[----:B--2---:R-:W-:-:S04]  /*07c0*/  @P0 IMAD R3, R3, UR8, RZ ;  /* 0x0000000803030c24 */ /* 0x004fc8000f8e02ff */
[----:B---3--:R-:W-:-:S05]  /*07d0*/  @P0 IMAD.WIDE R6, R3, 0x8, R6 ;  /* 0x0000000803060825 */ /* 0x008fca00078e0206 */
[----:B------:R1:W5:Y:S01]  /*07e0*/  @P0 LDG.E.64 R18, desc[UR6][R6.64] ;  /* 0x0000000606120981 */ /* 0x000362000c1e1b00 */
[----:B0-----:R-:W-:Y:S01]  /*07f0*/  ISETP.GE.AND P0, PT, R0, R13, PT ;  /* 0x0000000d0000720c */ /* 0x001fe20003f06270 */
[----:B------:R-:W-:Y:S01]  /*0800*/  BSSY.RECONVERGENT B0, `(.L_x_2303) ;  /* 0x000003d000007945 */ /* 0x000fe20003800200 */
[----:B------:R-:W-:Y:S02]  /*0810*/  CS2R R4, SRZ ;  /* 0x0000000000047805 */ /* 0x000fe4000001ff00 */
[----:B------:R-:W-:-:S09]  /*0820*/  CS2R R2, SRZ ;  /* 0x0000000000027805 */ /* 0x000fd2000001ff00 */
[----:B-1--4-:R-:W-:Y:S05]  /*0830*/  @P0 BRA `(.L_x_2304) ;  /* 0x0000000000e40947 */ /* 0x012fea0003800000 */
[----:B------:R-:W0:Y:S01]  /*0840*/  LDC R11, c[0x0][0x360] ;  /* 0x0000d800ff0b7b82 */ /* 0x000e220000000800 */
[----:B------:R-:W1:Y:S01]  /*0850*/  S2R R10, SR_TID.X ;  /* 0x00000000000a7919 */ /* 0x000e620000002100 */
[----:B------:R-:W-:Y:S01]  /*0860*/  IMAD.MOV.U32 R20, RZ, RZ, R0 ;  /* 0x000000ffff147224 */ /* 0x000fe200078e0000 */
[----:B------:R-:W-:Y:S02]  /*0870*/  CS2R R2, SRZ ;  /* 0x0000000000027805 */ /* 0x000fe4000001ff00 */
[----:B------:R-:W-:-:S03]  /*0880*/  CS2R R4, SRZ ;  /* 0x0000000000047805 */ /* 0x000fc6000001ff00 */
[----:B------:R-:W2:Y:S04]  /*0890*/  LDC R12, c[0x0][0x364] ;  /* 0x0000d900ff0c7b82 */ /* 0x000ea80000000800 */
.L_x_2308:
[----:B------:R-:W1:Y:S01]  /*08a0*/  LDC R13, c[0x0][0x3b0] ;  /* 0x0000ec00ff0d7b82 */ /* 0x000e620000000800 */
[----:B------:R-:W-:Y:S01]  /*08b0*/  BSSY.RECONVERGENT B1, `(.L_x_2305) ;  /* 0x000002c000017945 */ /* 0x000fe20003800200 */
[----:B-1----:R-:W-:-:S13]  /*08c0*/  ISETP.GE.AND P0, PT, R10, R13, PT ;  /* 0x0000000d0a00720c */ /* 0x002fda0003f06270 */
[----:B------:R-:W-:Y:S05]  /*08d0*/  @P0 BRA `(.L_x_2306) ;  /* 0x0000000000a40947 */ /* 0x000fea0003800000 */
[----:B------:R-:W1:Y:S01]  /*08e0*/  LDCU UR4, c[0x0][0x3b8] ;  /* 0x00007700ff0477ac */ /* 0x000e620008000800 */
[----:B------:R-:W-:Y:S01]  /*08f0*/  IMAD.MOV.U32 R24, RZ, RZ, R10 ;  /* 0x000000ffff187224 */ /* 0x000fe200078e000a */
[----:B------:R-:W3:Y:S01]  /*0900*/  LDCU UR5, c[0x0][0x398] ;  /* 0x00007300ff0577ac */ /* 0x000ee20008000800 */
[----:B------:R-:W4:Y:S01]  /*0910*/  LDCU UR9, c[0x0][0x3b4] ;  /* 0x00007680ff0977ac */ /* 0x000f220008000800 */
[----:B------:R-:W0:Y:S01]  /*0920*/  LDCU UR10, c[0x0][0x394] ;  /* 0x00007280ff0a77ac */ /* 0x000e220008000800 */
[----:B-1----:R-:W-:Y:S02]  /*0930*/  UIMAD UR4, UR8, UR4, URZ ;  /* 0x00000004080472a4 */ /* 0x002fe4000f8e02ff */
[----:B---3--:R-:W-:Y:S01]  /*0940*/  UIMAD UR5, UR8, UR5, URZ ;  /* 0x00000005080572a4 */ /* 0x008fe2000f8e02ff */
[C---:B----4-:R-:W-:Y:S01]  /*0950*/  IMAD R23, R20.reuse, UR9, RZ ;  /* 0x0000000914177c24 */ /* 0x050fe2000f8e02ff */
[----:B------:R-:W-:Y:S01]  /*0960*/  USHF.R.S32.HI UR9, URZ, 0x1f, UR4 ;  /* 0x0000001fff097899 */ /* 0x000fe20008011404 */
[----:B0-----:R-:W-:Y:S01]  /*0970*/  IMAD R6, R20, UR10, RZ ;  /* 0x0000000a14067c24 */ /* 0x001fe2000f8e02ff */
[----:B------:R-:W-:-:S02]  /*0980*/  USHF.R.S32.HI UR10, URZ, 0x1f, UR5 ;  /* 0x0000001fff0a7899 */ /* 0x000fc40008011405 */
[C---:B------:R-:W-:Y:S02]  /*0990*/  IADD3 R21, P0, PT, R23.reuse, UR4, RZ ;  /* 0x0000000417157c10 */ /* 0x040fe4000ff1e0ff */
[C---:B------:R-:W-:Y:S02]  /*09a0*/  IADD3 R22, P1, PT, R6.reuse, UR5, RZ ;  /* 0x0000000506167c10 */ /* 0x040fe4000ff3e0ff */
[----:B------:R-:W-:Y:S02]  /*09b0*/  LEA.HI.X.SX32 R23, R23, UR9, 0x1, P0 ;  /* 0x0000000917177c11 */ /* 0x000fe400080f0eff */
[----:B------:R-:W-:-:S09]  /*09c0*/  LEA.HI.X.SX32 R30, R6, UR10, 0x1, P1 ;  /* 0x0000000a061e7c11 */ /* 0x000fd200088f0eff */
.L_x_2307:
[C---:B------:R-:W-:Y:S02]  /*09d0*/  IMAD R7, R24.reuse, UR14, RZ ;  /* 0x0000000e18077c24 */ /* 0x040fe4000f8e02ff */
        /* <DEDUP_REMOVED lines=8> */
[----:B------:R-:W-:-:S04]  /*0a60*/  LEA.HI.X R7, R25, UR13, R28, 0x3, P0 ;  /* 0x0000000d19077c11 */ /* 0x000fc800080f1c1c */
[----:B------:R-:W3:Y:S04]  /*0a70*/  LDG.E.64 R8, desc[UR6][R8.64] ;  /* 0x0000000608087981 */ /* 0x000ee8000c1e1b00 */
[----:B------:R-:W4:Y:S01]  /*0a80*/  LDG.E.64 R6, desc[UR6][R6.64] ;  /* 0x0000000606067981 */ /* 0x000f22000c1e1b00 */
[----:B------:R-:W-:-:S05]  /*0a90*/  IMAD.IADD R24, R11, 0x1, R24 ;  /* 0x000000010b187824 */ /* 0x000fca00078e0218 */
[----:B------:R-:W-:Y:S01]  /*0aa0*/  ISETP.GE.AND P0, PT, R24, R13, PT ;  /* 0x0000000d1800720c */ /* 0x000fe20003f06270 */
[----:B---3-5:R-:W0:-:S15]  /*0ab0*/  DADD R26, R8, -R14 ;  /* 0x00000000081a7229 */ /* 0x028e1e000000080e */
[----:B------:R-:W-:-:S15]  /*0ac0*/  NOP ;  /* 0x0000000000007918 */ /* 0x000fde0000000000 */
[----:B------:R-:W-:-:S15]  /*0ad0*/  NOP ;  /* 0x0000000000007918 */ /* 0x000fde0000000000 */
[----:B------:R-:W-:-:S15]  /*0ae0*/  NOP ;  /* 0x0000000000007918 */ /* 0x000fde0000000000 */
[----:B------:R-:W-:-:S04]  /*0af0*/  NOP ;  /* 0x0000000000007918 */ /* 0x000fc80000000000 */
[----:B----4-:R1:W3:-:S15]  /*0b00*/  DADD R4, R6, R4 ;  /* 0x0000000006047229 */ /* 0x0102de0000000004 */
[----:B------:R-:W-:-:S15]  /*0b10*/  NOP ;  /* 0x0000000000007918 */ /* 0x000fde0000000000 */
[----:B------:R-:W-:-:S15]  /*0b20*/  NOP ;  /* 0x0000000000007918 */ /* 0x000fde0000000000 */
[----:B------:R-:W-:-:S15]  /*0b30*/  NOP ;  /* 0x0000000000007918 */ /* 0x000fde0000000000 */
[----:B------:R-:W-:-:S04]  /*0b40*/  NOP ;  /* 0x0000000000007918 */ /* 0x000fc80000000000 */
[----:B0-----:R1:W4:Y:S02]  /*0b50*/  DFMA R2, R6, R26, R2 ;  /* 0x0000001a0602722b */ /* 0x0013240000000002 */
[----:B-1-34-:R-:W-:Y:S05]  /*0b60*/  @!P0 BRA `(.L_x_2307) ;  /* 0xfffffffc00988947 */ /* 0x01afea000383ffff */
.L_x_2306:
[----:B------:R-:W-:Y:S05]  /*0b70*/  BSYNC.RECONVERGENT B1 ;  /* 0x0000000000017941 */ /* 0x000fea0003800200 */
.L_x_2305:
[----:B------:R-:W1:Y:S01]  /*0b80*/  LDCU UR4, c[0x0][0x3a8] ;  /* 0x00007500ff0477ac */ /* 0x000e620008000800 */
[----:B--2---:R-:W-:Y:S01]  /*0b90*/  IMAD.IADD R20, R12, 0x1, R20 ;  /* 0x000000010c147824 */ /* 0x004fe200078e0214 */
[----:B-1----:R-:W-:-:S04]  /*0ba0*/  MOV R13, UR4 ;  /* 0x00000004000d7c02 */ /* 0x002fc80008000f00 */
[----:B------:R-:W-:-:S13]  /*0bb0*/  ISETP.GE.AND P0, PT, R20, R13, PT ;  /* 0x0000000d1400720c */ /* 0x000fda0003f06270 */
[----:B------:R-:W-:Y:S05]  /*0bc0*/  @!P0 BRA `(.L_x_2308) ;  /* 0xfffffffc00348947 */ /* 0x000fea000383ffff */
.L_x_2304:
[----:B------:R-:W-:Y:S05]  /*0bd0*/  BSYNC.RECONVERGENT B0 ;  /* 0x0000000000007941 */ /* 0x000fea0003800200 */
.L_x_2303:
[----:B------:R-:W-:Y:S01]  /*0be0*/  SHFL.DOWN PT, R7, R5, 0x10, 0x1f ;  /* 0x0a001f0005077f89 */ /* 0x000fe200000e0000 */
[----:B------:R-:W1:Y:S01]  /*0bf0*/  LDCU UR5, c[0x0][0x360] ;  /* 0x00006c00ff0577ac */ /* 0x000e620008000800 */
[----:B------:R-:W-:Y:S02]  /*0c00*/  BSSY B0, `(.L_x_2309) ;  /* 0x000008d000007945 */ /* 0x000fe40003800000 */
[----:B------:R-:W2:Y:S01]  /*0c10*/  SHFL.DOWN PT, R6, R4, 0x10, 0x1f ;  /* 0x0a001f0004067f89 */ /* 0x000ea200000e0000 */
[----:B------:R-:W1:Y:S01]  /*0c20*/  LDCU UR9, c[0x0][0x364] ;  /* 0x00006c80ff0977ac */ /* 0x000e620008000800 */
[----:B------:R-:W-:Y:S01]  /*0c30*/  BAR.SYNC.DEFER_BLOCKING 0x0 ;  /* 0x0000000000007b1d */ /* 0x000fe20000010000 */
[----:B-1----:R-:W-:-:S04]  /*0c40*/  UIMAD UR4, UR5, UR9, URZ ;  /* 0x00000009050472a4 */ /* 0x002fc8000f8e02ff */
[----:B------:R-:W-:Y:S01]  /*0c50*/  USHF.R.U32.HI UR4, URZ, 0x5, UR4 ;  /* 0x00000005ff047899 */ /* 0x000fe20008011604 */
[----:B--2---:R1:W0:Y:S02]  /*0c60*/  DADD R8, R6, R4 ;  /* 0x0000000006087229 */ /* 0x0042240000000004 */
[----:B-1----:R-:W-:Y:S04]  /*0c70*/  SHFL.DOWN PT, R7, R3, 0x10, 0x1f ;  /* 0x0a001f0003077f89 */ /* 0x002fe800000e0000 */
[----:B------:R-:W1:Y:S04]  /*0c80*/  SHFL.DOWN PT, R6, R2, 0x10, 0x1f ;  /* 0x0a001f0002067f89 */ /* 0x000e6800000e0000 */
[----:B0-----:R-:W-:Y:S04]  /*0c90*/  SHFL.DOWN PT, R11, R9, 0x8, 0x1f ;  /* 0x09001f00090b7f89 */ /* 0x001fe800000e0000 */
[----:B------:R-:W0:-:S15]  /*0ca0*/  SHFL.DOWN PT, R10, R8, 0x8, 0x1f ;  /* 0x09001f00080a7f89 */ /* 0x000e1e00000e0000 */
[----:B------:R-:W-:-:S15]  /*0cb0*/  NOP ;  /* 0x0000000000007918 */ /* 0x000fde0000000000 */
[----:B------:R-:W-:-:S15]  /*0cc0*/  NOP ;  /* 0x0000000000007918 */ /* 0x000fde0000000000 */
[----:B------:R-:W-:-:S05]  /*0cd0*/  NOP ;  /* 0x0000000000007918 */ /* 0x000fca0000000000 */
[----:B-1----:R-:W1:-:S15]  /*0ce0*/  DADD R6, R6, R2 ;  /* 0x0000000006067229 */ /* 0x002e5e0000000002 */
[----:B------:R-:W-:-:S15]  /*0cf0*/  NOP ;  /* 0x0000000000007918 */ /* 0x000fde0000000000 */
[----:B------:R-:W-:-:S15]  /*0d00*/  NOP ;  /* 0x0000000000007918 */ /* 0x000fde0000000000 */
[----:B------:R-:W-:-:S15]  /*0d10*/  NOP ;  /* 0x0000000000007918 */ /* 0x000fde0000000000 */
[----:B------:R-:W-:-:S04]  /*0d20*/  NOP ;  /* 0x0000000000007918 */ /* 0x000fc80000000000 */
[----:B0-----:R1:W0:Y:S02]  /*0d30*/  DADD R20, R8, R10 ;  /* 0x0000000008147229 */ /* 0x001224000000000a */
[----:B-1----:R-:W-:Y:S04]  /*0d40*/  SHFL.DOWN PT, R11, R7, 0x8, 0x1f ;  /* 0x09001f00070b7f89 */ /* 0x002fe800000e0000 */
[----:B------:R-:W1:Y:S04]  /*0d50*/  SHFL.DOWN PT, R10, R6, 0x8, 0x1f ;  /* 0x09001f00060a7f89 */ /* 0x000e6800000e0000 */
[----:B0-----:R-:W-:Y:S04]  /*0d60*/  SHFL.DOWN PT, R5, R21, 0x4, 0x1f ;  /* 0x08801f0015057f89 */ /* 0x001fe800000e0000 */
[----:B------:R-:W0:-:S15]  /*0d70*/  SHFL.DOWN PT, R4, R20, 0x4, 0x1f ;  /* 0x08801f0014047f89 */ /* 0x000e1e00000e0000 */
[----:B------:R-:W-:-:S15]  /*0d80*/  NOP ;  /* 0x0000000000007918 */ /* 0x000fde0000000000 */
[----:B------:R-:W-:-:S15]  /*0d90*/  NOP ;  /* 0x0000000000007918 */ /* 0x000fde0000000000 */
[----:B------:R-:W-:-:S05]  /*0da0*/  NOP ;  /* 0x0000000000007918 */ /* 0x000fca0000000000 */
[----:B-1----:R-:W1:Y:S02]  /*0db0*/  DADD R22, R6, R10 ;  /* 0x0000000006167229 */ /* 0x002e64000000000a */
[----:B-1----:R-:W-:Y:S04]  /*0dc0*/  SHFL.DOWN PT, R3, R23, 0x4, 0x1f ;  /* 0x08801f0017037f89 */ /* 0x002fe800000e0000 */
[----:B------:R-:W1:-:S15]  /*0dd0*/  SHFL.DOWN PT, R2, R22, 0x4, 0x1f ;  /* 0x08801f0016027f89 */ /* 0x000e5e00000e0000 */
[----:B------:R-:W-:-:S15]  /*0de0*/  NOP ;  /* 0x0000000000007918 */ /* 0x000fde0000000000 */
[----:B------:R-:W-:-:S15]  /*0df0*/  NOP ;  /* 0x0000000000007918 */ /* 0x000fde0000000000 */
[----:B------:R-:W-:-:S13]  /*0e00*/  NOP ;  /* 0x0000000000007918 */ /* 0x000fda0000000000 */
        /* <DEDUP_REMOVED lines=13> */
[----:B0-----:R0:W2:Y:S02]  /*0ee0*/  DADD R26, R4, R2 ;  /* 0x00000000041a7229 */ /* 0x0010a40000000002 */
[----:B0-----:R-:W0:Y:S01]  /*0ef0*/  S2R R3, SR_TID.X ;  /* 0x0000000000037919 */ /* 0x001e220000002100 */
[----:B--2---:R-:W-:Y:S04]  /*0f00*/  SHFL.DOWN PT, R9, R27, 0x1, 0x1f ;  /* 0x08201f001b097f89 */ /* 0x004fe800000e0000 */
[----:B------:R-:W2:-:S15]  /*0f10*/  SHFL.DOWN PT, R8, R26, 0x1, 0x1f ;  /* 0x08201f001a087f89 */ /* 0x000e9e00000e0000 */
[----:B------:R-:W-:-:S15]  /*0f20*/  NOP ;  /* 0x0000000000007918 */ /* 0x000fde0000000000 */
[----:B------:R-:W-:-:S15]  /*0f30*/  NOP ;  /* 0x0000000000007918 */ /* 0x000fde0000000000 */
[----:B------:R-:W-:-:S12]  /*0f40*/  NOP ;  /* 0x0000000000007918 */ /* 0x000fd80000000000 */
[----:B-1----:R0:W1:Y:S02]  /*0f50*/  DADD R10, R24, R10 ;  /* 0x00000000180a7229 */ /* 0x002064000000000a */
[----:B0-----:R-:W-:Y:S01]  /*0f60*/  IMAD R25, R0, UR5, R3 ;  /* 0x0000000500197c24 */ /* 0x001fe2000f8e0203 */
[----:B-1----:R-:W-:Y:S04]  /*0f70*/  SHFL.DOWN PT, R5, R11, 0x1, 0x1f ;  /* 0x08201f000b057f89 */ /* 0x002fe800000e0000 */
[C---:B------:R-:W-:Y:S01]  /*0f80*/  LOP3.LUT P0, R12, R25.reuse, 0x1f, RZ, 0xc0, !PT ;  /* 0x0000001f190c7812 */ /* 0x040fe2000780c0ff */
[----:B------:R-:W0:Y:S01]  /*0f90*/  SHFL.DOWN PT, R4, R10, 0x1, 0x1f ;  /* 0x08201f000a047f89 */ /* 0x000e2200000e0000 */
[----:B------:R-:W-:-:S11]  /*0fa0*/  ISETP.GE.U32.AND P1, PT, R25, UR4, PT ;  /* 0x0000000419007c0c */ /* 0x000fd6000bf26070 */
[----:B------:R-:W1:Y:S01]  /*0fb0*/  @!P0 S2R R7, SR_CgaCtaId ;  /* 0x0000000000078919 */ /* 0x000e620000008800 */
[----:B------:R-:W-:Y:S02]  /*0fc0*/  @!P0 MOV R2, 0x400 ;  /* 0x0000040000028802 */ /* 0x000fe40000000f00 */
[----:B------:R-:W-:Y:S01]  /*0fd0*/  @!P1 MOV R6, 0x400 ;  /* 0x0000040000069802 */ /* 0x000fe20000000f00 */
[----:B------:R-:W3:Y:S01]  /*0fe0*/  @!P1 S2R R21, SR_CgaCtaId ;  /* 0x0000000000159919 */ /* 0x000ee20000008800 */
[----:B-1----:R-:W-:Y:S02]  /*0ff0*/  @!P0 LEA R2, R7, R2, 0x18 ;  /* 0x0000000207028211 */ /* 0x002fe400078ec0ff */
[----:B---3--:R-:W-:Y:S02]  /*1000*/  @!P1 LEA R21, R21, R6, 0x18 ;  /* 0x0000000615159211 */ /* 0x008fe400078ec0ff */
[----:B------:R-:W-:Y:S02]  /*1010*/  CS2R R6, SRZ ;  /* 0x0000000000067805 */ /* 0x000fe4000001ff00 */
[----:B------:R-:W-:Y:S01]  /*1020*/  @!P0 LEA.HI R23, R25, R2, RZ, 0x1f ;  /* 0x0000000219178211 */ /* 0x000fe200078ff8ff */
[----:B------:R-:W-:-:S15]  /*1030*/  @!P1 IMAD R12, R12, 0x10, R21 ;  /* 0x000000100c0c9824 */ /* 0x000fde00078e0215 */
[----:B------:R-:W-:-:S15]  /*1040*/  NOP ;  /* 0x0000000000007918 */ /* 0x000fde0000000000 */
[----:B------:R-:W-:-:S02]  /*1050*/  NOP ;  /* 0x0000000000007918 */ /* 0x000fc40000000000 */
[----:B--2---:R-:W1:Y:S02]  /*1060*/  DADD R8, R26, R8 ;  /* 0x000000001a087229 */ /* 0x004e640000000008 */
[----:B-1----:R1:W-:-:S15]  /*1070*/  @!P0 STS.64 [R23], R8 ;  /* 0x0000000817008388 */ /* 0x0023de0000000a00 */
[----:B------:R-:W-:-:S15]  /*1080*/  NOP ;  /* 0x0000000000007918 */ /* 0x000fde0000000000 */
[----:B------:R-:W-:-:S15]  /*1090*/  NOP ;  /* 0x0000000000007918 */ /* 0x000fde0000000000 */
[----:B------:R-:W-:-:S15]  /*10a0*/  NOP ;  /* 0x0000000000007918 */ /* 0x000fde0000000000 */
[----:B------:R-:W-:-:S02]  /*10b0*/  NOP ;  /* 0x0000000000007918 */ /* 0x000fc40000000000 */
        /* <DEDUP_REMOVED lines=9> */
[----:B0-----:R-:W-:Y:S04]  /*1150*/  SHFL.DOWN PT, R9, R5, 0x10, 0x1f ;  /* 0x0a001f0005097f89 */ /* 0x001fe800000e0000 */
        /* <DEDUP_REMOVED lines=48> */
.L_x_2344:
[----:B----4-:R-:W-:Y:S01]  /*1460*/  IMAD.MOV.U32 R6, RZ, RZ, R22 ;  /* 0x000000ffff067224 */ /* 0x010fe200078e0016 */
[----:B------:R2:W3:-:S15]  /*1470*/  DADD R4, R10, R4 ;  /* 0x000000000a047229 */ /* 0x0004de0000000004 */
[----:B------:R-:W-:-:S15]  /*1480*/  NOP ;  /* 0x0000000000007918 */ /* 0x000fde0000000000 */
[----:B------:R-:W-:-:S15]  /*1490*/  NOP ;  /* 0x0000000000007918 */ /* 0x000fde0000000000 */
[----:B------:R-:W-:-:S15]  /*14a0*/  NOP ;  /* 0x0000000000007918 */ /* 0x000fde0000000000 */
[----:B------:R-:W-:-:S04]  /*14b0*/  NOP ;  /* 0x0000000000007918 */ /* 0x000fc80000000000 */
[----:B-1-3--:R2:W1:Y:S02]  /*14c0*/  DADD R6, R20, R6 ;  /* 0x0000000014067229 */ /* 0x00a4640000000006 */
.L_x_2310:
[----:B------:R-:W-:Y:S05]  /*14d0*/  BSYNC B0 ;  /* 0x0000000000007941 */ /* 0x000fea0003800000 */
.L_x_2309:
[----:B------:R-:W3:Y:S01]  /*14e0*/  S2R R9, SR_CgaCtaId ;  /* 0x0000000000097919 */ /* 0x000ee20000008800 */
[----:B------:R-:W-:Y:S01]  /*14f0*/  LOP3.LUT P0, RZ, R3, R0, RZ, 0xfc, !PT ;  /* 0x0000000003ff7212 */ /* 0x000fe2000780fcff */
[----:B------:R-:W-:Y:S05]  /*1500*/  WARPSYNC.ALL ;  /* 0x0000000000007948 */ /* 0x000fea0003800000 */
[----:B------:R-:W-:-:S04]  /*1510*/  MOV R2, 0x400 ;  /* 0x0000040000027802 */ /* 0x000fc80000000f00 */
[----:B---3--:R-:W-:-:S05]  /*1520*/  LEA R9, R9, R2, 0x18 ;  /* 0x0000000209097211 */ /* 0x008fca00078ec0ff */
[----:B01----:R0:W-:Y:S01]  /*1530*/  @!P0 STS.128 [R9], R4 ;  /* 0x0000000409008388 */ /* 0x0031e20000000c00 */
[----:B------:R-:W-:Y:S01]  /*1540*/  ISETP.GE.AND P0, PT, R0, R13, PT ;  /* 0x0000000d0000720c */ /* 0x000fe20003f06270 */
[----:B------:R-:W-:Y:S06]  /*1550*/  BAR.SYNC.DEFER_BLOCKING 0x0 ;  /* 0x0000000000007b1d */ /* 0x000fec0000010000 */
[----:B------:R-:W1:Y:S01]  /*1560*/  LDCU.64 UR10, c[0x0][0x3c0] ;  /* 0x00007800ff0a77ac */ /* 0x000e620008000a00 */
[----:B------:R-:W-:Y:S01]  /*1570*/  BSSY.RECONVERGENT B0, `(.L_x_2312) ;  /* 0x00000b0000007945 */ /* 0x000fe20003800200 */
[----:B------:R-:W3:Y:S01]  /*1580*/  LDCU UR13, c[0x0][0x3bc] ;  /* 0x00007780ff0d77ac */ /* 0x000ee20008000800 */
[----:B------:R-:W4:Y:S01]  /*1590*/  LDCU UR18, c[0x0][0x3dc] ;  /* 0x00007b80ff1277ac */ /* 0x000f220008000800 */
[----:B------:R-:W0:Y:S01]  /*15a0*/  LDCU.64 UR16, c[0x0][0x3a0] ;  /* 0x00007400ff1077ac */ /* 0x000e220008000a00 */
[----:B------:R-:W0:Y:S01]  /*15b0*/  LDCU.64 UR20, c[0x0][0x3c0] ;  /* 0x00007800ff1477ac */ /* 0x000e220008000a00 */
[----:B--2---:R-:W2:Y:S01]  /*15c0*/  LDS.128 R8, [R9] ;  /* 0x0000000009087984 */ /* 0x004ea20000000c00 */
[----:B-1----:R-:W-:-:S04]  /*15d0*/  ISETP.EQ.U32.AND P1, PT, RZ, UR10, PT ;  /* 0x0000000aff007c0c */ /* 0x002fc8000bf22070 */
[----:B------:R-:W-:-:S13]  /*15e0*/  ISETP.EQ.OR.EX P0, PT, RZ, UR11, P0, P1 ;  /* 0x0000000bff007c0c */ /* 0x000fda0008702710 */
[----:B0--34-:R-:W-:Y:S05]  /*15f0*/  @P0 BRA `(.L_x_2313) ;  /* 0x00000008009c0947 */ /* 0x019fea0003800000 */
[----:B------:R-:W0:Y:S01]  /*1600*/  LDCU.U8 UR4, c[0x0][0x450] ;  /* 0x00008a00ff0477ac */ /* 0x000e220008000000 */
[----:B------:R-:W1:Y:S01]  /*1610*/  LDC R2, c[0x0][0x3b8] ;  /* 0x0000ee00ff027b82 */ /* 0x000e620000000800 */
[----:B-----5:R3:W4:Y:S07]  /*1620*/  DMUL R18, R18, R16 ;  /* 0x0000001012127228 */ /* 0x02072e0000000000 */
[----:B------:R-:W3:Y:S01]  /*1630*/  LDC R3, c[0x0][0x3d8] ;  /* 0x0000f600ff037b82 */ /* 0x000ee20000000800 */
[----:B0-----:R-:W-:-:S04]  /*1640*/  UPRMT UR4, UR4, 0x8880, URZ ;  /* 0x0000888004047896 */ /* 0x001fc800080000ff */
[----:B------:R-:W-:Y:S01]  /*1650*/  UISETP.NE.AND UP0, UPT, UR4, URZ, UPT ;  /* 0x000000ff0400728c */ /* 0x000fe2000bf05270 */
[----:B-1----:R-:W-:Y:S02]  /*1660*/  IMAD R2, R2, UR8, RZ ;  /* 0x0000000802027c24 */ /* 0x002fe4000f8e02ff */
[----:B---3--:R-:W-:-:S06]  /*1670*/  IMAD R3, R3, UR8, RZ ;  /* 0x0000000803037c24 */ /* 0x008fcc000f8e02ff */
[----:B----4-:R-:W-:Y:S05]  /*1680*/  BRA.U !UP0, `(.L_x_2314) ;  /* 0x0000000508e87547 */ /* 0x010fea000b800000 */
[----:B------:R-:W0:Y:S01]  /*1690*/  LDCU UR4, c[0x0][0x3b0] ;  /* 0x00007600ff0477ac */ /* 0x000e220008000800 */
[----:B------:R-:W-:Y:S01]  /*16a0*/  BSSY.RECONVERGENT B1, `(.L_x_2315) ;  /* 0x0000023000017945 */ /* 0x000fe20003800200 */
[----:B0-----:R-:W-:-:S06]  /*16b0*/  IMAD R4, R13, UR4, RZ ;  /* 0x000000040d047c24 */ /* 0x001fcc000f8e02ff */
        /* <DEDUP_REMOVED lines=32> */
[----:B--2---:R-:W-:Y:S05]  /*18c0*/  CALL.REL.NOINC `($__internal_54_$__cuda_sm20_dblrcp_rn_slowpath_v3) ;  /* 0x0000001000087944 */ /* 0x004fea0003c00000 */
.L_x_2316:
[----:B------:R-:W-:Y:S05]  /*18d0*/  BSYNC.RECONVERGENT B1 ;  /* 0x0000000000017941 */ /* 0x000fea0003800200 */
.L_x_2315:
[----:B--2---:R-:W0:-:S15]  /*18e0*/  DMUL R4, R20, R10 ;  /* 0x0000000a14047228 */ /* 0x004e1e0000000000 */
        /* <DEDUP_REMOVED lines=9> */
[----:B------:R1:W2:-:S15]  /*1980*/  DMUL R20, R8, R20 ;  /* 0x0000001408147228 */ /* 0x00029e0000000000 */
[----:B------:R-:W-:-:S15]  /*1990*/  NOP ;  /* 0x0000000000007918 */ /* 0x000fde0000000000 */
[----:B------:R-:W-:-:S15]  /*19a0*/  NOP ;  /* 0x0000000000007918 */ /* 0x000fde0000000000 */
[----:B------:R-:W-:-:S15]  /*19b0*/  NOP ;  /* 0x0000000000007918 */ /* 0x000fde0000000000 */
[----:B------:R-:W-:-:S04]  /*19c0*/  NOP ;  /* 0x0000000000007918 */ /* 0x000fc80000000000 */
[----:B0-2---:R1:W0:Y:S02]  /*19d0*/  DMUL R22, R4, R16 ;  /* 0x0000001004167228 */ /* 0x0052240000000000 */
.L_x_2320:
[----:B------:R-:W2:Y:S01]  /*19e0*/  S2R R33, SR_TID.X ;  /* 0x0000000000217919 */ /* 0x000ea20000002100 */
[----:B-1----:R-:W2:Y:S01]  /*19f0*/  LDC R4, c[0x0][0x3b0] ;  /* 0x0000ec00ff047b82 */ /* 0x002ea20000000800 */
[----:B------:R-:W-:Y:S01]  /*1a00*/  BSSY.RECONVERGENT B1, `(.L_x_2317) ;  /* 0x000003d000017945 */ /* 0x000fe20003800200 */
[----:B--2---:R-:W-:-:S13]  /*1a10*/  ISETP.GE.AND P0, PT, R33, R4, PT ;  /* 0x000000042100720c */ /* 0x004fda0003f06270 */
[----:B------:R-:W-:Y:S05]  /*1a20*/  @P0 BRA `(.L_x_2318) ;  /* 0x0000000000e80947 */ /* 0x000fea0003800000 */
[----:B------:R-:W1:Y:S01]  /*1a30*/  LDC R5, c[0x0][0x398] ;  /* 0x0000e600ff057b82 */ /* 0x000e620000000800 */
[----:B------:R-:W2:Y:S01]  /*1a40*/  LDCU UR10, c[0x0][0x3b4] ;  /* 0x00007680ff0a77ac */ /* 0x000ea20008000800 */
[----:B------:R-:W-:Y:S02]  /*1a50*/  SHF.R.S32.HI R26, RZ, 0x1f, R2 ;  /* 0x0000001fff1a7819 */ /* 0x000fe40000011402 */
[----:B------:R-:W-:Y:S01]  /*1a60*/  SHF.R.S32.HI R25, RZ, 0x1f, R3 ;  /* 0x0000001fff197819 */ /* 0x000fe20000011403 */
[----:B------:R-:W3:Y:S01]  /*1a70*/  LDCU UR11, c[0x0][0x394] ;  /* 0x00007280ff0b77ac */ /* 0x000ee20008000800 */
[----:B------:R-:W4:Y:S01]  /*1a80*/  LDCU UR4, c[0x0][0x3d4] ;  /* 0x00007a80ff0477ac */ /* 0x000f220008000800 */
[C---:B--2---:R-:W-:Y:S02]  /*1a90*/  IMAD R13, R0.reuse, UR10, RZ ;  /* 0x0000000a000d7c24 */ /* 0x044fe4000f8e02ff */
[----:B---3--:R-:W-:Y:S02]  /*1aa0*/  IMAD R12, R0, UR11, RZ ;  /* 0x0000000b000c7c24 */ /* 0x008fe4000f8e02ff */
[----:B-1----:R-:W-:Y:S01]  /*1ab0*/  IMAD R27, R5, UR8, RZ ;  /* 0x00000008051b7c24 */ /* 0x002fe2000f8e02ff */
[----:B------:R-:W-:Y:S01]  /*1ac0*/  IADD3 R5, P0, PT, R2, R13, RZ ;  /* 0x0000000d02057210 */ /* 0x000fe20007f1e0ff */
[----:B----4-:R-:W-:Y:S01]  /*1ad0*/  IMAD R24, R0, UR4, RZ ;  /* 0x0000000400187c24 */ /* 0x010fe2000f8e02ff */
[----:B------:R-:W-:-:S02]  /*1ae0*/  SHF.R.S32.HI R32, RZ, 0x1f, R12 ;  /* 0x0000001fff207819 */ /* 0x000fc4000001140c */
[----:B------:R-:W-:Y:S02]  /*1af0*/  IADD3 R7, P1, PT, R27, R12, RZ ;  /* 0x0000000c1b077210 */ /* 0x000fe40007f3e0ff */
[----:B------:R-:W-:Y:S02]  /*1b00*/  IADD3 R6, P2, PT, R3, R24, RZ ;  /* 0x0000001803067210 */ /* 0x000fe40007f5e0ff */
[----:B------:R-:W-:Y:S02]  /*1b10*/  LEA.HI.X.SX32 R12, R13, R26, 0x1, P0 ;  /* 0x0000001a0d0c7211 */ /* 0x000fe400000f0eff */
[----:B------:R-:W-:Y:S02]  /*1b20*/  LEA.HI.X.SX32 R13, R24, R25, 0x1, P2 ;  /* 0x00000019180d7211 */ /* 0x000fe400010f0eff */
[----:B------:R-:W-:-:S07]  /*1b30*/  LEA.HI.X.SX32 R32, R27, R32, 0x1, P1 ;  /* 0x000000201b207211 */ /* 0x000fce00008f0eff */
.L_x_2319:
[----:B-1----:R-:W1:Y:S01]  /*1b40*/  LDCU UR12, c[0x0][0x39c] ;  /* 0x00007380ff0c77ac */ /* 0x002e620008000800 */
[----:B------:R-:W2:Y:S01]  /*1b50*/  LDCU UR4, c[0x0][0x3bc] ;  /* 0x00007780ff0477ac */ /* 0x000ea20008000800 */
[----:B------:R-:W3:Y:S01]  /*1b60*/  LDCU.64 UR14, c[0x0][0x380] ;  /* 0x00007000ff0e77ac */ /* 0x000ee20008000a00 */
[----:B------:R-:W4:Y:S01]  /*1b70*/  LDCU.64 UR10, c[0x0][0x3a0] ;  /* 0x00007400ff0a77ac */ /* 0x000f220008000a00 */
[C---:B-1----:R-:W-:Y:S02]  /*1b80*/  IMAD R25, R33.reuse, UR12, RZ ;  /* 0x0000000c21197c24 */ /* 0x042fe4000f8e02ff */
[----:B--2---:R-:W-:-:S03]  /*1b90*/  IMAD R24, R33, UR4, RZ ;  /* 0x0000000421187c24 */ /* 0x004fc6000f8e02ff */
[C---:B------:R-:W-:Y:S01]  /*1ba0*/  IADD3 R27, P1, PT, R25.reuse, R7, RZ ;  /* 0x00000007191b7210 */ /* 0x040fe20007f3e0ff */
[----:B------:R-:W1:Y:S01]  /*1bb0*/  LDCU UR4, c[0x0][0x3dc] ;  /* 0x00007b80ff0477ac */ /* 0x000e620008000800 */
[C---:B------:R-:W-:Y:S02]  /*1bc0*/  IADD3 R29, P0, PT, R24.reuse, R5, RZ ;  /* 0x00000005181d7210 */ /* 0x040fe40007f1e0ff */
[----:B------:R-:W-:Y:S02]  /*1bd0*/  LEA.HI.X.SX32 R28, R25, R32, 0x1, P1 ;  /* 0x00000020191c7211 */ /* 0x000fe400008f0eff */
[----:B------:R-:W-:Y:S02]  /*1be0*/  LEA.HI.X.SX32 R30, R24, R12, 0x1, P0 ;  /* 0x0000000c181e7211 */ /* 0x000fe400000f0eff */
[----:B---3--:R-:W-:Y:S02]  /*1bf0*/  LEA R26, P1, R27, UR14, 0x3 ;  /* 0x0000000e1b1a7c11 */ /* 0x008fe4000f8218ff */
[----:B----4-:R-:W-:-:S02]  /*1c00*/  LEA R24, P0, R29, UR10, 0x3 ;  /* 0x0000000a1d187c11 */ /* 0x010fc4000f8018ff */
[----:B------:R-:W-:Y:S02]  /*1c10*/  LEA.HI.X R27, R27, UR15, R28, 0x3, P1 ;  /* 0x0000000f1b1b7c11 */ /* 0x000fe400088f1c1c */
[----:B------:R-:W-:Y:S01]  /*1c20*/  LEA.HI.X R25, R29, UR11, R30, 0x3, P0 ;  /* 0x0000000b1d197c11 */ /* 0x000fe200080f1c1e */
[----:B------:R-:W2:Y:S03]  /*1c30*/  LDCU.64 UR10, c[0x0][0x3c0] ;  /* 0x00007800ff0a77ac */ /* 0x000ea60008000a00 */
[----:B------:R-:W3:Y:S04]  /*1c40*/  LDG.E.64 R26, desc[UR6][R26.64] ;  /* 0x000000061a1a7981 */ /* 0x000ee8000c1e1b00 */
[----:B------:R-:W0:Y:S01]  /*1c50*/  LDG.E.64 R24, desc[UR6][R24.64] ;  /* 0x0000000618187981 */ /* 0x000e22000c1e1b00 */
[----:B---3--:R-:W0:-:S15]  /*1c60*/  DADD R28, R26, -R14 ;  /* 0x000000001a1c7229 */ /* 0x008e1e000000080e */
        /* <DEDUP_REMOVED lines=9> */
[----:B0-----:R1:W0:Y:S02]  /*1d00*/  DADD R30, -R20, R28 ;  /* 0x00000000141e7229 */ /* 0x001224000000011c */
[C---:B-1----:R-:W-:Y:S02]  /*1d10*/  IMAD R28, R33.reuse, UR4, RZ ;  /* 0x00000004211c7c24 */ /* 0x042fe4000f8e02ff */
[----:B------:R-:W-:-:S03]  /*1d20*/  VIADD R33, R33, UR5 ;  /* 0x0000000521217c36 */ /* 0x000fc60008000000 */
[----:B------:R-:W-:-:S04]  /*1d30*/  IADD3 R29, P0, PT, R28, R6, RZ ;  /* 0x000000061c1d7210 */ /* 0x000fc80007f1e0ff */
[----:B------:R-:W-:Y:S02]  /*1d40*/  LEA.HI.X.SX32 R34, R28, R13, 0x1, P0 ;  /* 0x0000000d1c227211 */ /* 0x000fe400000f0eff */
[----:B--2---:R-:W-:-:S04]  /*1d50*/  LEA R28, P0, R29, UR10, 0x3 ;  /* 0x0000000a1d1c7c11 */ /* 0x004fc8000f8018ff */
[----:B------:R-:W-:Y:S02]  /*1d60*/  LEA.HI.X R29, R29, UR11, R34, 0x3, P0 ;  /* 0x0000000b1d1d7c11 */ /* 0x000fe400080f1c22 */
[----:B------:R-:W-:-:S15]  /*1d70*/  ISETP.GE.AND P0, PT, R33, R4, PT ;  /* 0x000000042100720c */ /* 0x000fde0003f06270 */
[----:B------:R-:W-:-:S15]  /*1d80*/  NOP ;  /* 0x0000000000007918 */ /* 0x000fde0000000000 */
[----:B------:R-:W-:-:S15]  /*1d90*/  NOP ;  /* 0x0000000000007918 */ /* 0x000fde0000000000 */
[----:B0-----:R-:W0:Y:S02]  /*1da0*/  DMUL R30, R18, R30 ;  /* 0x0000001e121e7228 */ /* 0x001e240000000000 */
[----:B0-----:R1:W-:Y:S01]  /*1db0*/  STG.E.64 desc[UR6][R28.64], R30 ;  /* 0x0000001e1c007986 */ /* 0x0013e2000c101b06 */
[----:B------:R-:W-:Y:S05]  /*1dc0*/  @!P0 BRA `(.L_x_2319) ;  /* 0xfffffffc005c8947 */ /* 0x000fea000383ffff */
.L_x_2318:
[----:B------:R-:W-:Y:S05]  /*1dd0*/  BSYNC.RECONVERGENT B1 ;  /* 0x0000000000017941 */ /* 0x000fea0003800200 */
.L_x_2317:
[----:B------:R-:W2:Y:S01]  /*1de0*/  LDCU UR4, c[0x0][0x3a8] ;  /* 0x00007500ff0477ac */ /* 0x000ea20008000800 */
[----:B------:R-:W-:-:S04]  /*1df0*/  IADD3 R0, PT, PT, R0, UR9, RZ ;  /* 0x0000000900007c10 */ /* 0x000fc8000fffe0ff */
[----:B--2---:R-:W-:-:S13]  /*1e00*/  ISETP.GE.AND P0, PT, R0, UR4, PT ;  /* 0x0000000400007c0c */ /* 0x004fda000bf06270 */
[----:B------:R-:W-:Y:S05]  /*1e10*/  @!P0 BRA `(.L_x_2320) ;  /* 0xfffffff800f08947 */ /* 0x000fea000383ffff */
[----:B------:R-:W-:Y:S05]  /*1e20*/  BRA `(.L_x_2313) ;  /* 0x0000000000907947 */ /* 0x000fea0003800000 */
.L_x_2314:
[----:B0-----:R-:W0:Y:S01]  /*1e30*/  S2R R14, SR_TID.X ;  /* 0x00000000000e7919 */ /* 0x001e220000002100 */
[----:B------:R-:W0:Y:S01]  /*1e40*/  LDC R27, c[0x0][0x3b0] ;  /* 0x0000ec00ff1b7b82 */ /* 0x000e220000000800 */
[----:B------:R-:W-:Y:S01]  /*1e50*/  BSSY.RECONVERGENT B1, `(.L_x_2321) ;  /* 0x000001d000017945 */ /* 0x000fe20003800200 */
[----:B0-----:R-:W-:-:S13]  /*1e60*/  ISETP.GE.AND P0, PT, R14, R27, PT ;  /* 0x0000001b0e00720c */ /* 0x001fda0003f06270 */
[----:B------:R-:W-:Y:S05]  /*1e70*/  @P0 BRA `(.L_x_2322) ;  /* 0x0000000000680947 */ /* 0x000fea0003800000 */
[----:B------:R-:W0:Y:S01]  /*1e80*/  LDCU UR4, c[0x0][0x3b4] ;  /* 0x00007680ff0477ac */ /* 0x000e220008000800 */
[----:B------:R-:W-:Y:S02]  /*1e90*/  SHF.R.S32.HI R6, RZ, 0x1f, R2 ;  /* 0x0000001fff067819 */ /* 0x000fe40000011402 */
[----:B------:R-:W-:Y:S01]  /*1ea0*/  SHF.R.S32.HI R25, RZ, 0x1f, R3 ;  /* 0x0000001fff197819 */ /* 0x000fe20000011403 */
[----:B------:R-:W1:Y:S01]  /*1eb0*/  LDCU UR10, c[0x0][0x3d4] ;  /* 0x00007a80ff0a77ac */ /* 0x000e620008000800 */
[C---:B0-----:R-:W-:Y:S02]  /*1ec0*/  IMAD R5, R0.reuse, UR4, RZ ;  /* 0x0000000400057c24 */ /* 0x041fe4000f8e02ff */
[----:B-1----:R-:W-:-:S03]  /*1ed0*/  IMAD R4, R0, UR10, RZ ;  /* 0x0000000a00047c24 */ /* 0x002fc6000f8e02ff */
[----:B------:R-:W-:Y:S02]  /*1ee0*/  IADD3 R15, P0, PT, R2, R5, RZ ;  /* 0x00000005020f7210 */ /* 0x000fe40007f1e0ff */
[----:B------:R-:W-:Y:S02]  /*1ef0*/  IADD3 R23, P1, PT, R3, R4, RZ ;  /* 0x0000000403177210 */ /* 0x000fe40007f3e0ff */
[----:B------:R-:W-:Y:S02]  /*1f00*/  LEA.HI.X.SX32 R21, R5, R6, 0x1, P0 ;  /* 0x0000000605157211 */ /* 0x000fe400000f0eff */
[----:B------:R-:W-:-:S09]  /*1f10*/  LEA.HI.X.SX32 R25, R4, R25, 0x1, P1 ;  /* 0x0000001904197211 */ /* 0x000fd200008f0eff */
.L_x_2323:
[----:B0-----:R-:W-:-:S05]  /*1f20*/  IMAD R4, R14, UR13, RZ ;  /* 0x0000000d0e047c24 */ /* 0x001fca000f8e02ff */
[----:B------:R-:W-:-:S04]  /*1f30*/  IADD3 R5, P0, PT, R4, R15, RZ ;  /* 0x0000000f04057210 */ /* 0x000fc80007f1e0ff */
[----:B------:R-:W-:Y:S02]  /*1f40*/  LEA.HI.X.SX32 R4, R4, R21, 0x1, P0 ;  /* 0x0000001504047211 */ /* 0x000fe400000f0eff */
[----:B------:R-:W-:-:S04]  /*1f50*/  LEA R6, P0, R5, UR16, 0x3 ;  /* 0x0000001005067c11 */ /* 0x000fc8000f8018ff */
[----:B------:R-:W-:-:S05]  /*1f60*/  LEA.HI.X R7, R5, UR17, R4, 0x3, P0 ;  /* 0x0000001105077c11 */ /* 0x000fca00080f1c04 */
[----:B------:R-:W3:Y:S01]  /*1f70*/  LDG.E.64 R4, desc[UR6][R6.64] ;  /* 0x0000000606047981 */ /* 0x000ee2000c1e1b00 */
[C---:B------:R-:W-:Y:S02]  /*1f80*/  IMAD R12, R14.reuse, UR18, RZ ;  /* 0x000000120e0c7c24 */ /* 0x040fe4000f8e02ff */
[----:B------:R-:W-:-:S03]  /*1f90*/  VIADD R14, R14, UR5 ;  /* 0x000000050e0e7c36 */ /* 0x000fc60008000000 */
[----:B------:R-:W-:-:S04]  /*1fa0*/  IADD3 R13, P0, PT, R12, R23, RZ ;  /* 0x000000170c0d7210 */ /* 0x000fc80007f1e0ff */
[----:B------:R-:W-:Y:S02]  /*1fb0*/  LEA.HI.X.SX32 R20, R12, R25, 0x1, P0 ;  /* 0x000000190c147211 */ /* 0x000fe400000f0eff */
[----:B------:R-:W-:-:S04]  /*1fc0*/  LEA R12, P0, R13, UR20, 0x3 ;  /* 0x000000140d0c7c11 */ /* 0x000fc8000f8018ff */
[----:B------:R-:W-:Y:S02]  /*1fd0*/  LEA.HI.X R13, R13, UR21, R20, 0x3, P0 ;  /* 0x000000150d0d7c11 */ /* 0x000fe400080f1c14 */
[----:B------:R-:W-:Y:S01]  /*1fe0*/  ISETP.GE.AND P0, PT, R14, R27, PT ;  /* 0x0000001b0e00720c */ /* 0x000fe20003f06270 */
[----:B---3--:R-:W0:Y:S02]  /*1ff0*/  DMUL R4, R18, R4 ;  /* 0x0000000412047228 */ /* 0x008e240000000000 */
[----:B0-----:R0:W-:Y:S10]  /*2000*/  STG.E.64 desc[UR6][R12.64], R4 ;  /* 0x000000040c007986 */ /* 0x0011f4000c101b06 */
[----:B------:R-:W-:Y:S05]  /*2010*/  @!P0 BRA `(.L_x_2323) ;  /* 0xfffffffc00c08947 */ /* 0x000fea000383ffff */
.L_x_2322:
[----:B------:R-:W-:Y:S05]  /*2020*/  BSYNC.RECONVERGENT B1 ;  /* 0x0000000000017941 */ /* 0x000fea0003800200 */
.L_x_2321:
[----:B------:R-:W1:Y:S01]  /*2030*/  LDCU UR4, c[0x0][0x3a8] ;  /* 0x00007500ff0477ac */ /* 0x000e620008000800 */
[----:B------:R-:W-:-:S05]  /*2040*/  VIADD R0, R0, UR9 ;  /* 0x0000000900007c36 */ /* 0x000fca0008000000 */
[----:B-1----:R-:W-:-:S13]  /*2050*/  ISETP.GE.AND P0, PT, R0, UR4, PT ;  /* 0x0000000400007c0c */ /* 0x002fda000bf06270 */
[----:B------:R-:W-:Y:S05]  /*2060*/  @!P0 BRA `(.L_x_2314) ;  /* 0xfffffffc00708947 */ /* 0x000fea000383ffff */
.L_x_2313:
[----:B------:R-:W-:Y:S05]  /*2070*/  BSYNC.RECONVERGENT B0 ;  /* 0x0000000000007941 */ /* 0x000fea0003800200 */
.L_x_2312:
[----:B0-----:R-:W0:Y:S01]  /*2080*/  S2R R4, SR_TID.X ;  /* 0x0000000000047919 */ /* 0x001e220000002100 */
[----:B------:R-:W3:Y:S02]  /*2090*/  LDC R0, c[0x0][0x3e8] ;  /* 0x0000fa00ff007b82 */ /* 0x000ee40000000800 */
[----:B---3--:R-:W-:-:S06]  /*20a0*/  ISETP.GE.AND P0, PT, R0, 0x1, PT ;  /* 0x000000010000780c */ /* 0x008fcc0003f06270 */
[----:B------:R-:W3:Y:S01]  /*20b0*/  LDC R0, c[0x0][0x3f8] ;  /* 0x0000fe00ff007b82 */ /* 0x000ee20000000800 */
[----:B0-----:R-:W-:-:S13]  /*20c0*/  ISETP.NE.OR P0, PT, R4, RZ, !P0 ;  /* 0x000000ff0400720c */ /* 0x001fda0004705670 */
[----:B------:R-:W0:Y:S01]  /*20d0*/  @!P0 LDC R5, c[0x0][0x3ec] ;  /* 0x0000fb00ff058b82 */ /* 0x000e220000000800 */
[----:B--2--5:R-:W2:Y:S01]  /*20e0*/  @!P0 DMUL R10, R16, R10 ;  /* 0x0000000a100a8228 */ /* 0x024ea20000000000 */
[----:B---3--:R-:W-:-:S06]  /*20f0*/  ISETP.GE.AND P1, PT, R0, 0x1, PT ;  /* 0x000000010000780c */ /* 0x008fcc0003f26270 */
[----:B------:R-:W3:Y:S01]  /*2100*/  @!P0 LDC.64 R2, c[0x0][0x3e0] ;  /* 0x0000f800ff028b82 */ /* 0x000ee20000000a00 */
[----:B------:R-:W-:Y:S01]  /*2110*/  ISETP.NE.OR P1, PT, R4, RZ, !P1 ;  /* 0x000000ff0400720c */ /* 0x000fe20004f25670 */
[----:B0-----:R-:W-:-:S04]  /*2120*/  @!P0 IMAD R5, R5, UR8, RZ ;  /* 0x0000000805058c24 */ /* 0x001fc8000f8e02ff */
[----:B---3--:R-:W-:-:S05]  /*2130*/  @!P0 IMAD.WIDE R2, R5, 0x8, R2 ;  /* 0x0000000805028825 */ /* 0x008fca00078e0202 */
[----:B--2---:R0:W-:Y:S03]  /*2140*/  @!P0 STG.E.64 desc[UR6][R2.64], R10 ;  /* 0x0000000a02008986 */ /* 0x0041e6000c101b06 */
[----:B------:R-:W-:Y:S05]  /*2150*/  @P1 EXIT ;  /* 0x000000000000194d */ /* 0x000fea0003800000 */
[----:B------:R-:W2:Y:S08]  /*2160*/  LDC R5, c[0x0][0x3fc] ;  /* 0x0000ff00ff057b82 */ /* 0x000eb00000000800 */
[----:B0-----:R-:W0:Y:S01]  /*2170*/  LDC.64 R2, c[0x0][0x3f0] ;  /* 0x0000fc00ff027b82 */ /* 0x001e220000000a00 */
[----:B--2---:R-:W-:-:S04]  /*2180*/  IMAD R5, R5, UR8, RZ ;  /* 0x0000000805057c24 */ /* 0x004fc8000f8e02ff */
[----:B0-----:R-:W-:-:S05]  /*2190*/  IMAD.WIDE R2, R5, 0x8, R2 ;  /* 0x0000000805027825 */ /* 0x001fca00078e0202 */
[----:B------:R-:W-:Y:S01]  /*21a0*/  STG.E.64 desc[UR6][R2.64], R8 ;  /* 0x0000000802007986 */ /* 0x000fe2000c101b06 */
[----:B------:R-:W-:Y:S05]  /*21b0*/  EXIT ;  /* 0x000000000000794d */ /* 0x000fea0003800000 */
.L_x_2311:
[----:B0-----:R-:W-:Y:S01]  /*21c0*/  IMAD.MOV.U32 R25, RZ, RZ, R5 ;  /* 0x000000ffff197224 */ /* 0x001fe200078e0005 */
[----:B------:R-:W-:Y:S01]  /*21d0*/  MOV R2, 0xffffffff ;  /* 0xffffffff00027802 */ /* 0x000fe20000000f00 */
[----:B------:R-:W-:Y:S02]  /*21e0*/  IMAD.MOV.U32 R12, RZ, RZ, 0x10 ;  /* 0x00000010ff0c7424 */ /* 0x000fe400078e00ff */
[----:B------:R-:W-:-:S07]  /*21f0*/  IMAD.MOV.U32 R23, RZ, RZ, 0x1f ;  /* 0x0000001fff177424 */ /* 0x000fce00078e00ff */
[----:B-----5:R-:W-:Y:S05]  /*2200*/  WARPSYNC.COLLECTIVE R2, `(.L_x_2324) ;  /* 0x0000000002087348 */ /* 0x020fea0003c00000 */
[----:B------:R0:W1:Y:S02]  /*2210*/  SHFL.DOWN P0, R22, R25, R12, R23 ;  /* 0x0800000c19167389 */ /* 0x0000640000000017 */
[----:B01---5:R-:W-:Y:S05]  /*2220*/  ENDCOLLECTIVE ;  /* 0x000000000000791b */ /* 0x023fea0003800000 */
.L_x_2324:
[----:B------:R-:W-:Y:S02]  /*2230*/  IMAD.MOV.U32 R25, RZ, RZ, R4 ;  /* 0x000000ffff197224 */ /* 0x000fe400078e0004 */
[----:B------:R-:W-:-:S07]  /*2240*/  IMAD.MOV.U32 R9, RZ, RZ, R22 ;  /* 0x000000ffff097224 */ /* 0x000fce00078e0016 */
[----:B------:R-:W-:Y:S05]  /*2250*/  WARPSYNC.COLLECTIVE R2, `(.L_x_2325) ;  /* 0x0000000002087348 */ /* 0x000fea0003c00000 */
[----:B------:R0:W1:Y:S02]  /*2260*/  SHFL.DOWN P0, R22, R25, R12, R23 ;  /* 0x0800000c19167389 */ /* 0x0000640000000017 */
[----:B01----:R-:W-:Y:S05]  /*2270*/  ENDCOLLECTIVE ;  /* 0x000000000000791b */ /* 0x003fea0003800000 */
.L_x_2325:
[----:B------:R-:W-:Y:S02]  /*2280*/  IMAD.MOV.U32 R25, RZ, RZ, R7 ;  /* 0x000000ffff197224 */ /* 0x000fe400078e0007 */
[----:B------:R-:W-:-:S07]  /*2290*/  IMAD.MOV.U32 R8, RZ, RZ, R22 ;  /* 0x000000ffff087224 */ /* 0x000fce00078e0016 */
[----:B------:R-:W-:Y:S05]  /*22a0*/  WARPSYNC.COLLECTIVE R2, `(.L_x_2326) ;  /* 0x0000000002087348 */ /* 0x000fea0003c00000 */
[----:B------:R0:W1:Y:S02]  /*22b0*/  SHFL.DOWN P0, R22, R25, R12, R23 ;  /* 0x0800000c19167389 */ /* 0x0000640000000017 */
[----:B01----:R-:W-:Y:S05]  /*22c0*/  ENDCOLLECTIVE ;  /* 0x000000000000791b */ /* 0x003fea0003800000 */
.L_x_2326:
[----:B------:R0:W1:Y:S01]  /*22d0*/  DADD R8, R4, R8 ;  /* 0x0000000004087229 */ /* 0x0000620000000008 */
[----:B------:R-:W-:Y:S01]  /*22e0*/  MOV R25, R6 ;  /* 0x0000000600197202 */ /* 0x000fe20000000f00 */
[----:B01----:R-:W-:-:S07]  /*22f0*/  IMAD.MOV.U32 R11, RZ, RZ, R22 ;  /* 0x000000ffff0b7224 */ /* 0x003fce00078e0016 */
[----:B------:R-:W-:Y:S05]  /*2300*/  WARPSYNC.COLLECTIVE R2, `(.L_x_2327) ;  /* 0x0000000002087348 */ /* 0x000fea0003c00000 */
[----:B------:R0:W1:Y:S02]  /*2310*/  SHFL.DOWN P0, R22, R25, R12, R23 ;  /* 0x0800000c19167389 */ /* 0x0000640000000017 */
[----:B01----:R-:W-:Y:S05]  /*2320*/  ENDCOLLECTIVE ;  /* 0x000000000000791b */ /* 0x003fea0003800000 */
.L_x_2327:
[----:B------:R-:W-:Y:S02]  /*2330*/  IMAD.MOV.U32 R25, RZ, RZ, R9 ;  /* 0x000000ffff197224 */ /* 0x000fe400078e0009 */
[----:B------:R-:W-:Y:S02]  /*2340*/  IMAD.MOV.U32 R12, RZ, RZ, 0x8 ;  /* 0x00000008ff0c7424 */ /* 0x000fe400078e00ff */
[----:B------:R-:W-:-:S07]  /*2350*/  IMAD.MOV.U32 R10, RZ, RZ, R22 ;  /* 0x000000ffff0a7224 */ /* 0x000fce00078e0016 */
[----:B------:R-:W-:Y:S05]  /*2360*/  WARPSYNC.COLLECTIVE R2, `(.L_x_2328) ;  /* 0x0000000002087348 */ /* 0x000fea0003c00000 */
[----:B------:R0:W1:Y:S02]  /*2370*/  SHFL.DOWN P0, R22, R25, R12, R23 ;  /* 0x0800000c19167389 */ /* 0x0000640000000017 */
[----:B01----:R-:W-:Y:S05]  /*2380*/  ENDCOLLECTIVE ;  /* 0x000000000000791b */ /* 0x003fea0003800000 */
.L_x_2328:
[----:B------:R-:W-:Y:S01]  /*2390*/  IMAD.MOV.U32 R25, RZ, RZ, R8 ;  /* 0x000000ffff197224 */ /* 0x000fe200078e0008 */
[----:B------:R0:W1:Y:S02]  /*23a0*/  DADD R10, R6, R10 ;  /* 0x00000000060a7229 */ /* 0x000064000000000a */
[----:B01----:R-:W-:-:S07]  /*23b0*/  IMAD.MOV.U32 R21, RZ, RZ, R22 ;  /* 0x000000ffff157224 */ /* 0x003fce00078e0016 */
[----:B------:R-:W-:Y:S05]  /*23c0*/  WARPSYNC.COLLECTIVE R2, `(.L_x_2329) ;  /* 0x0000000002087348 */ /* 0x000fea0003c00000 */
[----:B------:R0:W1:Y:S02]  /*23d0*/  SHFL.DOWN P0, R22, R25, R12, R23 ;  /* 0x0800000c19167389 */ /* 0x0000640000000017 */
[----:B01----:R-:W-:Y:S05]  /*23e0*/  ENDCOLLECTIVE ;  /* 0x000000000000791b */ /* 0x003fea0003800000 */
.L_x_2329:
[----:B------:R-:W-:Y:S01]  /*23f0*/  IMAD.MOV.U32 R25, RZ, RZ, R11 ;  /* 0x000000ffff197224 */ /* 0x000fe200078e000b */
[----:B------:R-:W-:-:S07]  /*2400*/  MOV R20, R22 ;  /* 0x0000001600147202 */ /* 0x000fce0000000f00 */
[----:B------:R-:W-:Y:S05]  /*2410*/  WARPSYNC.COLLECTIVE R2, `(.L_x_2330) ;  /* 0x0000000002087348 */ /* 0x000fea0003c00000 */
[----:B------:R0:W1:Y:S02]  /*2420*/  SHFL.DOWN P0, R22, R25, R12, R23 ;  /* 0x0800000c19167389 */ /* 0x0000640000000017 */
[----:B01----:R-:W-:Y:S05]  /*2430*/  ENDCOLLECTIVE ;  /* 0x000000000000791b */ /* 0x003fea0003800000 */
.L_x_2330:
[----:B------:R-:W-:Y:S02]  /*2440*/  IMAD.MOV.U32 R25, RZ, RZ, R10 ;  /* 0x000000ffff197224 */ /* 0x000fe400078e000a */
[----:B------:R-:W-:-:S07]  /*2450*/  IMAD.MOV.U32 R5, RZ, RZ, R22 ;  /* 0x000000ffff057224 */ /* 0x000fce00078e0016 */
[----:B------:R-:W-:Y:S05]  /*2460*/  WARPSYNC.COLLECTIVE R2, `(.L_x_2331) ;  /* 0x0000000002087348 */ /* 0x000fea0003c00000 */
[----:B------:R0:W1:Y:S02]  /*2470*/  SHFL.DOWN P0, R22, R25, R12, R23 ;  /* 0x0800000c19167389 */ /* 0x0000640000000017 */
[----:B01----:R-:W-:Y:S05]  /*2480*/  ENDCOLLECTIVE ;  /* 0x000000000000791b */ /* 0x003fea0003800000 */
.L_x_2331:
[----:B------:R-:W0:Y:S02]  /*2490*/  DADD R20, R8, R20 ;  /* 0x0000000008147229 */ /* 0x000e240000000014 */
[----:B0-----:R-:W-:Y:S01]  /*24a0*/  IMAD.MOV.U32 R25, RZ, RZ, R21 ;  /* 0x000000ffff197224 */ /* 0x001fe200078e0015 */
[----:B------:R-:W-:Y:S01]  /*24b0*/  MOV R12, 0x4 ;  /* 0x00000004000c7802 */ /* 0x000fe20000000f00 */
[----:B------:R-:W-:-:S07]  /*24c0*/  IMAD.MOV.U32 R4, RZ, RZ, R22 ;  /* 0x000000ffff047224 */ /* 0x000fce00078e0016 */
[----:B------:R-:W-:Y:S05]  /*24d0*/  WARPSYNC.COLLECTIVE R2, `(.L_x_2332) ;  /* 0x0000000002087348 */ /* 0x000fea0003c00000 */
[----:B------:R0:W1:Y:S02]  /*24e0*/  SHFL.DOWN P0, R22, R25, R12, R23 ;  /* 0x0800000c19167389 */ /* 0x0000640000000017 */
[----:B01----:R-:W-:Y:S05]  /*24f0*/  ENDCOLLECTIVE ;  /* 0x000000000000791b */ /* 0x003fea0003800000 */
.L_x_2332:
[----:B------:R-:W-:Y:S02]  /*2500*/  IMAD.MOV.U32 R25, RZ, RZ, R20 ;  /* 0x000000ffff197224 */ /* 0x000fe400078e0014 */
[----:B------:R-:W-:-:S07]  /*2510*/  IMAD.MOV.U32 R7, RZ, RZ, R22 ;  /* 0x000000ffff077224 */ /* 0x000fce00078e0016 */
[----:B------:R-:W-:Y:S05]  /*2520*/  WARPSYNC.COLLECTIVE R2, `(.L_x_2333) ;  /* 0x0000000002087348 */ /* 0x000fea0003c00000 */
[----:B------:R0:W1:Y:S02]  /*2530*/  SHFL.DOWN P0, R22, R25, R12, R23 ;  /* 0x0800000c19167389 */ /* 0x0000640000000017 */
[----:B01----:R-:W-:Y:S05]  /*2540*/  ENDCOLLECTIVE ;  /* 0x000000000000791b */ /* 0x003fea0003800000 */
.L_x_2333:
[----:B------:R-:W0:Y:S02]  /*2550*/  DADD R4, R10, R4 ;  /* 0x000000000a047229 */ /* 0x000e240000000004 */
[----:B0-----:R-:W-:Y:S02]  /*2560*/  IMAD.MOV.U32 R25, RZ, RZ, R5 ;  /* 0x000000ffff197224 */ /* 0x001fe400078e0005 */
[----:B------:R-:W-:-:S07]  /*2570*/  IMAD.MOV.U32 R6, RZ, RZ, R22 ;  /* 0x000000ffff067224 */ /* 0x000fce00078e0016 */
[----:B------:R-:W-:Y:S05]  /*2580*/  WARPSYNC.COLLECTIVE R2, `(.L_x_2334) ;  /* 0x0000000002087348 */ /* 0x000fea0003c00000 */
[----:B------:R0:W1:Y:S02]  /*2590*/  SHFL.DOWN P0, R22, R25, R12, R23 ;  /* 0x0800000c19167389 */ /* 0x0000640000000017 */
[----:B01----:R-:W-:Y:S05]  /*25a0*/  ENDCOLLECTIVE ;  /* 0x000000000000791b */ /* 0x003fea0003800000 */
.L_x_2334:
[----:B------:R-:W-:Y:S01]  /*25b0*/  MOV R25, R4 ;  /* 0x0000000400197202 */ /* 0x000fe20000000f00 */
[----:B------:R-:W-:-:S07]  /*25c0*/  IMAD.MOV.U32 R9, RZ, RZ, R22 ;  /* 0x000000ffff097224 */ /* 0x000fce00078e0016 */
[----:B------:R-:W-:Y:S05]  /*25d0*/  WARPSYNC.COLLECTIVE R2, `(.L_x_2335) ;  /* 0x0000000002087348 */ /* 0x000fea0003c00000 */
[----:B------:R0:W1:Y:S02]  /*25e0*/  SHFL.DOWN P0, R22, R25, R12, R23 ;  /* 0x0800000c19167389 */ /* 0x0000640000000017 */
[----:B01----:R-:W-:Y:S05]  /*25f0*/  ENDCOLLECTIVE ;  /* 0x000000000000791b */ /* 0x003fea0003800000 */
.L_x_2335:
[----:B------:R-:W-:Y:S02]  /*2600*/  IMAD.MOV.U32 R12, RZ, RZ, 0x2 ;  /* 0x00000002ff0c7424 */ /* 0x000fe400078e00ff */
[----:B------:R-:W-:Y:S01]  /*2610*/  IMAD.MOV.U32 R8, RZ, RZ, R22 ;  /* 0x000000ffff087224 */ /* 0x000fe200078e0016 */
[----:B------:R-:W0:Y:S02]  /*2620*/  DADD R6, R20, R6 ;  /* 0x0000000014067229 */ /* 0x000e240000000006 */
[----:B0-----:R-:W-:-:S07]  /*2630*/  IMAD.MOV.U32 R25, RZ, RZ, R7 ;  /* 0x000000ffff197224 */ /* 0x001fce00078e0007 */
[----:B------:R-:W-:Y:S05]  /*2640*/  WARPSYNC.COLLECTIVE R2, `(.L_x_2336) ;  /* 0x0000000002087348 */ /* 0x000fea0003c00000 */
[----:B------:R0:W1:Y:S02]  /*2650*/  SHFL.DOWN P0, R22, R25, R12, R23 ;  /* 0x0800000c19167389 */ /* 0x0000640000000017 */
[----:B01----:R-:W-:Y:S05]  /*2660*/  ENDCOLLECTIVE ;  /* 0x000000000000791b */ /* 0x003fea0003800000 */
.L_x_2336:
[----:B------:R-:W-:Y:S02]  /*2670*/  IMAD.MOV.U32 R25, RZ, RZ, R6 ;  /* 0x000000ffff197224 */ /* 0x000fe400078e0006 */
[----:B------:R-:W-:-:S07]  /*2680*/  IMAD.MOV.U32 R11, RZ, RZ, R22 ;  /* 0x000000ffff0b7224 */ /* 0x000fce00078e0016 */
[----:B------:R-:W-:Y:S05]  /*2690*/  WARPSYNC.COLLECTIVE R2, `(.L_x_2337) ;  /* 0x0000000002087348 */ /* 0x000fea0003c00000 */
[----:B------:R0:W1:Y:S02]  /*26a0*/  SHFL.DOWN P0, R22, R25, R12, R23 ;  /* 0x0800000c19167389 */ /* 0x0000640000000017 */
[----:B01----:R-:W-:Y:S05]  /*26b0*/  ENDCOLLECTIVE ;  /* 0x000000000000791b */ /* 0x003fea0003800000 */
.L_x_2337:
[----:B------:R-:W-:Y:S01]  /*26c0*/  MOV R10, R22 ;  /* 0x00000016000a7202 */ /* 0x000fe20000000f00 */
[----:B------:R-:W0:Y:S02]  /*26d0*/  DADD R8, R4, R8 ;  /* 0x0000000004087229 */ /* 0x000e240000000008 */
[----:B0-----:R-:W-:-:S07]  /*26e0*/  IMAD.MOV.U32 R25, RZ, RZ, R9 ;  /* 0x000000ffff197224 */ /* 0x001fce00078e0009 */
[----:B------:R-:W-:Y:S05]  /*26f0*/  WARPSYNC.COLLECTIVE R2, `(.L_x_2338) ;  /* 0x0000000002087348 */ /* 0x000fea0003c00000 */
[----:B------:R0:W1:Y:S02]  /*2700*/  SHFL.DOWN P0, R22, R25, R12, R23 ;  /* 0x0800000c19167389 */ /* 0x0000640000000017 */
[----:B01----:R-:W-:Y:S05]  /*2710*/  ENDCOLLECTIVE ;  /* 0x000000000000791b */ /* 0x003fea0003800000 */
.L_x_2338:
[----:B------:R-:W-:Y:S02]  /*2720*/  IMAD.MOV.U32 R25, RZ, RZ, R8 ;  /* 0x000000ffff197224 */ /* 0x000fe400078e0008 */
[----:B------:R-:W-:-:S07]  /*2730*/  IMAD.MOV.U32 R21, RZ, RZ, R22 ;  /* 0x000000ffff157224 */ /* 0x000fce00078e0016 */
[----:B------:R-:W-:Y:S05]  /*2740*/  WARPSYNC.COLLECTIVE R2, `(.L_x_2339) ;  /* 0x0000000002087348 */ /* 0x000fea0003c00000 */
[----:B------:R0:W1:Y:S02]  /*2750*/  SHFL.DOWN P0, R22, R25, R12, R23 ;  /* 0x0800000c19167389 */ /* 0x0000640000000017 */
[----:B01----:R-:W-:Y:S05]  /*2760*/  ENDCOLLECTIVE ;  /* 0x000000000000791b */ /* 0x003fea0003800000 */
.L_x_2339:
[----:B------:R-:W-:Y:S01]  /*2770*/  MOV R12, 0x1 ;  /* 0x00000001000c7802 */ /* 0x000fe20000000f00 */
[----:B------:R-:W-:Y:S01]  /*2780*/  IMAD.MOV.U32 R20, RZ, RZ, R22 ;  /* 0x000000ffff147224 */ /* 0x000fe200078e0016 */
[----:B------:R-:W0:Y:S02]  /*2790*/  DADD R10, R6, R10 ;  /* 0x00000000060a7229 */ /* 0x000e24000000000a */
[----:B0-----:R-:W-:-:S07]  /*27a0*/  IMAD.MOV.U32 R25, RZ, RZ, R11 ;  /* 0x000000ffff197224 */ /* 0x001fce00078e000b */
[----:B------:R-:W-:Y:S05]  /*27b0*/  WARPSYNC.COLLECTIVE R2, `(.L_x_2340) ;  /* 0x0000000002087348 */ /* 0x000fea0003c00000 */
[----:B------:R0:W1:Y:S02]  /*27c0*/  SHFL.DOWN P0, R22, R25, R12, R23 ;  /* 0x0800000c19167389 */ /* 0x0000640000000017 */
[----:B01----:R-:W-:Y:S05]  /*27d0*/  ENDCOLLECTIVE ;  /* 0x000000000000791b */ /* 0x003fea0003800000 */
.L_x_2340:
[----:B------:R-:W-:Y:S02]  /*27e0*/  IMAD.MOV.U32 R25, RZ, RZ, R10 ;  /* 0x000000ffff197224 */ /* 0x000fe400078e000a */
[----:B------:R-:W-:-:S07]  /*27f0*/  IMAD.MOV.U32 R5, RZ, RZ, R22 ;  /* 0x000000ffff057224 */ /* 0x000fce00078e0016 */
[----:B------:R-:W-:Y:S05]  /*2800*/  WARPSYNC.COLLECTIVE R2, `(.L_x_2341) ;  /* 0x0000000002087348 */ /* 0x000fea0003c00000 */
[----:B------:R0:W1:Y:S02]  /*2810*/  SHFL.DOWN P0, R22, R25, R12, R23 ;  /* 0x0800000c19167389 */ /* 0x0000640000000017 */
[----:B01----:R-:W-:Y:S05]  /*2820*/  ENDCOLLECTIVE ;  /* 0x000000000000791b */ /* 0x003fea0003800000 */
.L_x_2341:
[----:B------:R-:W-:Y:S01]  /*2830*/  IMAD.MOV.U32 R4, RZ, RZ, R22 ;  /* 0x000000ffff047224 */ /* 0x000fe200078e0016 */
[----:B------:R-:W0:Y:S02]  /*2840*/  DADD R20, R8, R20 ;  /* 0x0000000008147229 */ /* 0x000e240000000014 */
[----:B0-----:R-:W-:-:S07]  /*2850*/  IMAD.MOV.U32 R25, RZ, RZ, R21 ;  /* 0x000000ffff197224 */ /* 0x001fce00078e0015 */
[----:B------:R-:W-:Y:S05]  /*2860*/  WARPSYNC.COLLECTIVE R2, `(.L_x_2342) ;  /* 0x0000000002087348 */ /* 0x000fea0003c00000 */
[----:B------:R0:W1:Y:S02]  /*2870*/  SHFL.DOWN P0, R22, R25, R12, R23 ;  /* 0x0800000c19167389 */ /* 0x0000640000000017 */
[----:B01----:R-:W-:Y:S05]  /*2880*/  ENDCOLLECTIVE ;  /* 0x000000000000791b */ /* 0x003fea0003800000 */
.L_x_2342:
[----:B------:R-:W-:Y:S01]  /*2890*/  MOV R25, R20 ;  /* 0x0000001400197202 */ /* 0x000fe20000000f00 */
[----:B------:R-:W-:-:S07]  /*28a0*/  IMAD.MOV.U32 R7, RZ, RZ, R22 ;  /* 0x000000ffff077224 */ /* 0x000fce00078e0016 */
[----:B------:R-:W-:Y:S05]  /*28b0*/  WARPSYNC.COLLECTIVE R2, `(.L_x_2343) ;  /* 0x0000000002087348 */ /* 0x000fea0003c00000 */
[----:B------:R0:W1:Y:S02]  /*28c0*/  SHFL.DOWN P0, R22, R25, R12, R23 ;  /* 0x0800000c19167389 */ /* 0x0000640000000017 */
[----:B01----:R-:W-:Y:S05]  /*28d0*/  ENDCOLLECTIVE ;  /* 0x000000000000791b */ /* 0x003fea0003800000 */
.L_x_2343:
[----:B------:R-:W-:Y:S05]  /*28e0*/  BRA `(.L_x_2344) ;  /* 0xffffffe800dc7947 */ /* 0x000fea000383ffff */
        .weak           $__internal_54_$__cuda_sm20_dblrcp_rn_slowpath_v3
        .type           $__internal_54_$__cuda_sm20_dblrcp_rn_slowpath_v3,@function
        .size           $__internal_54_$__cuda_sm20_dblrcp_rn_slowpath_v3,($__internal_55_$__cuda_sm20_dsqrt_rn_f64_mediumpath_v1 - $__internal_54_$__cuda_sm20_dblrcp_rn_slowpath_v3)
$__internal_54_$__cuda_sm20_dblrcp_rn_slowpath_v3:
        /* <DEDUP_REMOVED lines=56> */
.L_x_2348:
        /* <DEDUP_REMOVED lines=34> */
.L_x_2346:
[----:B------:R-:W-:Y:S02]  /*2e90*/  LOP3.LUT R13, R5, 0x80000, RZ, 0xfc, !PT ;  /* 0x00080000050d7812 */ /* 0x000fe400078efcff */
[----:B------:R-:W-:-:S07]  /*2ea0*/  MOV R12, R4 ;  /* 0x00000004000c7202 */ /* 0x000fce0000000f00 */
.L_x_2347:
[----:B------:R-:W-:Y:S05]  /*2eb0*/  BSYNC.RECONVERGENT B2 ;  /* 0x0000000000027941 */ /* 0x000fea0003800200 */
.L_x_2345:
[----:B------:R-:W-:Y:S02]  /*2ec0*/  IMAD.MOV.U32 R7, RZ, RZ, 0x0 ;  /* 0x00000000ff077424 */ /* 0x000fe400078e00ff */
[----:B------:R-:W-:Y:S02]  /*2ed0*/  IMAD.MOV.U32 R20, RZ, RZ, R12 ;  /* 0x000000ffff147224 */ /* 0x000fe400078e000c */
[----:B------:R-:W-:Y:S01]  /*2ee0*/  IMAD.MOV.U32 R21, RZ, RZ, R13 ;  /* 0x000000ffff157224 */ /* 0x000fe200078e000d */
[----:B------:R-:W-:Y:S06]  /*2ef0*/  RET.REL.NODEC R6 `(_ZN2at6native26batch_norm_backward_kernelIdddiEEvNS_27GenericPackedTensorAccessorIKT_Lm3ENS_16DefaultPtrTraitsET2_EES7_NS2_IS3_Lm3ES5_S6_EENS2_IT0_Lm1ES5_S6_EESA_NS2_IKS9_Lm1ES5_S6_EESC_SC_NS2_IKT1_Lm1ES5_S6_EESF_bSD_) ;  /* 0xffffffd006407950 */ /* 0x000fec0003c3ffff */
        .weak           $__internal_55_$__cuda_sm20_dsqrt_rn_f64_mediumpath_v1
        .type           $__internal_55_$__cuda_sm20_dsqrt_rn_f64_mediumpath_v1,@function
        .size           $__internal_55_$__cuda_sm20_dsqrt_rn_f64_mediumpath_v1,(.L_x_27048 - $__internal_55_$__cuda_sm20_dsqrt_rn_f64_mediumpath_v1)
$__internal_55_$__cuda_sm20_dsqrt_rn_f64_mediumpath_v1:
[----:B------:R-:W-:Y:S01]  /*2f00*/  ISETP.GE.U32.AND P0, PT, R6, -0x3400000, PT ;  /* 0xfcc000000600780c */ /* 0x000fe20003f06070 */
[----:B------:R-:W-:-:S12]  /*2f10*/  IMAD.MOV.U32 R3, RZ, RZ, R17 ;  /* 0x000000ffff037224 */ /* 0x000fd800078e0011 */
        /* <DEDUP_REMOVED lines=16> */
.L_x_2349:
        /* <DEDUP_REMOVED lines=55> */
.L_x_2351:
[----:B------:R0:W1:Y:S02]  /*3390*/  DADD R2, R4, R4 ;  /* 0x0000000004027229 */ /* 0x0000640000000004 */
.L_x_2350:
[----:B-1----:R-:W-:Y:S02]  /*33a0*/  IMAD.MOV.U32 R12, RZ, RZ, R2 ;  /* 0x000000ffff0c7224 */ /* 0x002fe400078e0002 */
[----:B------:R-:W-:Y:S02]  /*33b0*/  IMAD.MOV.U32 R13, RZ, RZ, R3 ;  /* 0x000000ffff0d7224 */ /* 0x000fe400078e0003 */
[----:B------:R-:W-:Y:S02]  /*33c0*/  IMAD.MOV.U32 R2, RZ, RZ, R0 ;  /* 0x000000ffff027224 */ /* 0x000fe400078e0000 */
[----:B------:R-:W-:-:S04]  /*33d0*/  IMAD.MOV.U32 R3, RZ, RZ, 0x0 ;  /* 0x00000000ff037424 */ /* 0x000fc800078e00ff */
[----:B0-----:R-:W-:Y:S05]  /*33e0*/  RET.REL.NODEC R2 `(_ZN2at6native26batch_norm_backward_kernelIdddiEEvNS_27GenericPackedTensorAccessorIKT_Lm3ENS_16DefaultPtrTraitsET2_EES7_NS2_IS3_Lm3ES5_S6_EENS2_IT0_Lm1ES5_S6_EESA_NS2_IKS9_Lm1ES5_S6_EESC_SC_NS2_IKT1_Lm1ES5_S6_EESF_bSD_) ;  /* 0xffffffcc02047950 */ /* 0x001fea0003c3ffff */
.L_x_2352:
        /* <DEDUP_REMOVED lines=9> */
.L_x_27048:


//--------------------- .text._ZN2at6native18elementwise_kernelILi128ELi4EZNS0_15gpu_kernel_implIZZZNS0_49_GLOBAL__N__b919a28f_16_Normalization_cu_5c38458722batch_norm_calc_invstdERKNS_6TensorES6_dENKUlvE_clEvENKUlvE2_clEvEUlN3c108BFloat16EE_EEvRNS_18TensorIteratorBaseERKT_EUliE_EEviT1_ --------------------------
	.section	.text._ZN2at6native18elementwise_kernelILi128ELi4EZNS0_15gpu_kernel_implIZZZNS0_49_GLOBAL__N__b919a28f_16_Normalization_cu_5c38458722batch_norm_calc_invstdERKNS_6TensorES6_dENKUlvE_clEvENKUlvE2_clEvEUlN3c108BFloat16EE_EEvRNS_18TensorIteratorBaseERKT_EUliE_EEviT1_,"ax",@progbits
	.align	128
        .global         _ZN2at6native18elementwise_kernelILi128ELi4EZNS0_15gpu_kernel_implIZZZNS0_49_GLOBAL__N__b919a28f_16_Normalization_cu_5c38458722batch_norm_calc_invstdERKNS_6TensorES6_dENKUlvE_clEvENKUlvE2_clEvEUlN3c108BFloat16EE_EEvRNS_18TensorIteratorBaseERKT_EUliE_EEviT1_
        .type           _ZN2at6native18elementwise_kernelILi128ELi4EZNS0_15gpu_kernel_implIZZZNS0_49_GLOBAL__N__b919a28f_16_Normalization_cu_5c38458722batch_norm_calc_invstdERKNS_6TensorES6_dENKUlvE_clEvENKUlvE2_clEvEUlN3c108BFloat16EE_EEvRNS_18TensorIteratorBaseERKT_EUliE_EEviT1_,@function
        .size           _ZN2at6native18elementwise_kernelILi128ELi4EZNS0_15gpu_kernel_implIZZZNS0_49_GLOBAL__N__b919a28f_16_Normalization_cu_5c38458722batch_norm_calc_invstdERKNS_6TensorES6_dENKUlvE_clEvENKUlvE2_clEvEUlN3c108BFloat16EE_EEvRNS_18TensorIteratorBaseERKT_EUliE_EEviT1_,(.L_x_27113 - _ZN2at6native18elementwise_kernelILi128ELi4EZNS0_15gpu_kernel_implIZZZNS0_49_GLOBAL__N__b919a28f_16_Normalization_cu_5c38458722batch_norm_calc_invstdERKNS_6TensorES6_dENKUlvE_clEvENKUlvE2_clEvEUlN3c108BFloat16EE_EEvRNS_18TensorIteratorBaseERKT_EUliE_EEviT1_)
        .other          _ZN2at6native18elementwise_kernelILi128ELi4EZNS0_15gpu_kernel_implIZZZNS0_49_GLOBAL__N__b919a28f_16_Normalization_cu_5c38458722batch_norm_calc_invstdERKNS_6TensorES6_dENKUlvE_clEvENKUlvE2_clEvEUlN3c108BFloat16EE_EEvRNS_18TensorIteratorBaseERKT_EUliE_EEviT1_,@"STO_CUDA_ENTRY STV_DEFAULT"
_ZN2at6native18elementwise_kernelILi128ELi4EZNS0_15gpu_kernel_implIZZZNS0_49_GLOBAL__N__b919a28f_16_Normalization_cu_5c38458722batch_norm_calc_invstdERKNS_6TensorES6_dENKUlvE_clEvENKUlvE2_clEvEUlN3c108BFloat16EE_EEvRNS_18TensorIteratorBaseERKT_EUliE_EEviT1_:
.text._ZN2at6native18elementwise_kernelILi128ELi4EZNS0_15gpu_kernel_implIZZZNS0_49_GLOBAL__N__b919a28f_16_Normalization_cu_5c38458722batch_norm_calc_invstdERKNS_6TensorES6_dENKUlvE_clEvENKUlvE2_clEvEUlN3c108BFloat16EE_EEvRNS_18TensorIteratorBaseERKT_EUliE_EEviT1_:
[----:B------:R-:W0:Y:S01]  /*0000*/  LDC R1, c[0x0][0x37c] ;  /* 0x0000df00ff017b82 */ /* 0x000e220000000800 */
[----:B------:R-:W1:Y:S07]  /*0010*/  S2R R17, SR_TID.X ;  /* 0x0000000000117919 */ /* 0x000e6e0000002100 */
[----:B------:R-:W2:Y:S01]  /*0020*/  S2UR UR4, SR_CTAID.X ;  /* 0x00000000000479c3 */ /* 0x000ea20000002500 */
[----:B------:R-:W3:Y:S01]  /*0030*/  LDCU UR39, c[0x0][0x388] ;  /* 0x00007100ff2777ac */ /* 0x000ee20008000800 */
[----:B------:R-:W-:Y:S01]  /*0040*/  BSSY.RECONVERGENT B6, `(.L_x_2353) ;  /* 0x000031f000067945 */ /* 0x000fe20003800200 */
[----:B------:R-:W4:Y:S01]  /*0050*/  LDCU UR5, c[0x0][0x380] ;  /* 0x00007000ff0577ac */ /* 0x000f220008000800 */
[----:B------:R-:W0:Y:S01]  /*0060*/  LDCU.64 UR36, c[0x0][0x358] ;  /* 0x00006b00ff2477ac */ /* 0x000e220008000a00 */
[----:B------:R-:W0:Y:S01]  /*0070*/  LDCU.U8 UR41, c[0x0][0x5a0] ;  /* 0x0000b400ff2977ac */ /* 0x000e220008000000 */
[----:B------:R-:W0:Y:S01]  /*0080*/  LDCU.U8 UR42, c[0x0][0x5a1] ;  /* 0x0000b420ff2a77ac */ /* 0x000e220008000000 */
[----:B---3--:R-:W-:-:S02]  /*0090*/  UIADD3 UR40, UPT, UPT, UR39, -0x1, URZ ;  /* 0xffffffff27287890 */ /* 0x008fc4000fffe0ff */
[----:B--2---:R-:W-:Y:S02]  /*00a0*/  USHF.L.U32 UR4, UR4, 0x9, URZ ;  /* 0x0000000904047899 */ /* 0x004fe400080006ff */
[----:B------:R-:W-:-:S04]  /*00b0*/  UISETP.LT.U32.AND UP0, UPT, UR40, 0x18, UPT ;  /* 0x000000182800788c */ /* 0x000fc8000bf01070 */
[----:B------:R-:W-:Y:S01]  /*00c0*/  USEL UR38, UR40, 0x18, UP0 ;  /* 0x0000001828267887 */ /* 0x000fe20008000000 */
[----:B-1----:R-:W-:-:S03]  /*00d0*/  LOP3.LUT R17, R17, UR4, RZ, 0xfc, !PT ;  /* 0x0000000411117c12 */ /* 0x002fc6000f8efcff */
[----:B------:R-:W-:Y:S01]  /*00e0*/  UIADD3 UR38, UPT, UPT, UR38, 0x1, URZ ;  /* 0x0000000126267890 */ /* 0x000fe2000fffe0ff */
[----:B----4-:R-:W-:-:S13]  /*00f0*/  ISETP.GE.AND P0, PT, R17, UR5, PT ;  /* 0x0000000511007c0c */ /* 0x010fda000bf06270 */
[----:B0-----:R-:W-:Y:S05]  /*0100*/  @P0 BRA `(.L_x_2354) ;  /* 0x0000003000480947 */ /* 0x001fea0003800000 */
[----:B------:R-:W-:Y:S01]  /*0110*/  UISETP.NE.AND UP0, UPT, UR39, URZ, UPT ;  /* 0x000000ff2700728c */ /* 0x000fe2000bf05270 */
[----:B------:R-:W-:Y:S02]  /*0120*/  IMAD.MOV.U32 R0, RZ, RZ, RZ ;  /* 0x000000ffff007224 */ /* 0x000fe400078e00ff */
[----:B------:R-:W-:-:S06]  /*0130*/  IMAD.MOV.U32 R16, RZ, RZ, RZ ;  /* 0x000000ffff107224 */ /* 0x000fcc00078e00ff */
[----:B------:R-:W-:Y:S05]  /*0140*/  BRA.U !UP0, `(.L_x_2355) ;  /* 0x0000001108a87547 */ /* 0x000fea000b800000 */
[----:B------:R-:W0:Y:S01]  /*0150*/  LDCU.64 UR4, c[0x0][0x390] ;  /* 0x00007200ff0477ac */ /* 0x000e220008000a00 */
[----:B------:R-:W-:Y:S01]  /*0160*/  IMAD.MOV.U32 R16, RZ, RZ, RZ ;  /* 0x000000ffff107224 */ /* 0x000fe200078e00ff */
[----:B------:R-:W1:Y:S01]  /*0170*/  LDCU UR6, c[0x0][0x38c] ;  /* 0x00007180ff0677ac */ /* 0x000e620008000800 */
[----:B------:R-:W2:Y:S01]  /*0180*/  LDCU.64 UR8, c[0x0][0x4b8] ;  /* 0x00009700ff0877ac */ /* 0x000ea20008000a00 */
[----:B------:R-:W-:Y:S01]  /*0190*/  UISETP.NE.AND UP0, UPT, UR40, URZ, UPT ;  /* 0x000000ff2800728c */ /* 0x000fe2000bf05270 */
        /* <DEDUP_REMOVED lines=8> */
[----:B------:R-:W-:Y:S01]  /*0220*/  IMAD.MOV.U32 R2, RZ, RZ, RZ ;  /* 0x000000ffff027224 */ /* 0x000fe200078e00ff */
[----:B------:R-:W1:Y:S01]  /*0230*/  LDCU UR4, c[0x0][0x3a0] ;  /* 0x00007400ff0477ac */ /* 0x000e620008000800 */
[----:B------:R-:W2:Y:S01]  /*0240*/  LDCU.64 UR8, c[0x0][0x4c0] ;  /* 0x00009800ff0877ac */ /* 0x000ea20008000a00 */
[----:B------:R-:W-:Y:S01]  /*0250*/  UISETP.NE.AND UP0, UPT, UR38, 0x2, UPT ;  /* 0x000000022600788c */ /* 0x000fe2000bf05270 */
[----:B0-----:R-:W-:-:S05]  /*0260*/  IMAD.HI.U32 R4, R3, UR7, R2 ;  /* 0x0000000703047c27 */ /* 0x001fca000f8e0002 */
[----:B-1----:R-:W-:-:S05]  /*0270*/  SHF.R.U32.HI R5, RZ, UR4, R4 ;  /* 0x00000004ff057c19 */ /* 0x002fca0008011604 */
[----:B------:R-:W-:-:S04]  /*0280*/  IMAD.MOV R2, RZ, RZ, -R5 ;  /* 0x000000ffff027224 */ /* 0x000fc800078e0a05 */
[----:B------:R-:W-:-:S04]  /*0290*/  IMAD R3, R2, UR6, R3 ;  /* 0x0000000602037c24 */ /* 0x000fc8000f8e0203 */
[C---:B--2---:R-:W-:Y:S02]  /*02a0*/  IMAD R16, R3.reuse, UR8, R16 ;  /* 0x0000000803107c24 */ /* 0x044fe4000f8e0210 */
[----:B------:R-:W-:Y:S01]  /*02b0*/  IMAD R0, R3, UR9, R0 ;  /* 0x0000000903007c24 */ /* 0x000fe2000f8e0200 */
[----:B------:R-:W-:Y:S06]  /*02c0*/  BRA.U !UP0, `(.L_x_2355) ;  /* 0x0000001108487547 */ /* 0x000fec000b800000 */
[----:B------:R-:W0:Y:S01]  /*02d0*/  LDCU.64 UR4, c[0x0][0x3a8] ;  /* 0x00007500ff0477ac */ /* 0x000e220008000a00 */
[----:B------:R-:W-:Y:S01]  /*02e0*/  IMAD.MOV.U32 R4, RZ, RZ, RZ ;  /* 0x000000ffff047224 */ /* 0x000fe200078e00ff */
[----:B------:R-:W1:Y:S01]  /*02f0*/  LDCU UR6, c[0x0][0x3a4] ;  /* 0x00007480ff0677ac */ /* 0x000e620008000800 */
[----:B------:R-:W2:Y:S01]  /*0300*/  LDCU.64 UR8, c[0x0][0x4c8] ;  /* 0x00009900ff0877ac */ /* 0x000ea20008000a00 */
[----:B------:R-:W-:Y:S01]  /*0310*/  UISETP.NE.AND UP0, UPT, UR38, 0x3, UPT ;  /* 0x000000032600788c */ /* 0x000fe2000bf05270 */
        /* <DEDUP_REMOVED lines=262> */
[----:B------:R-:W2:Y:S02]  /*1380*/  LDCU.64 UR8, c[0x0][0x578] ;  /* 0x0000af00ff0877ac */ /* 0x000ea40008000a00 */
[----:B0-----:R-:W-:-:S05]  /*1390*/  IMAD.HI.U32 R2, R5, UR4, R4 ;  /* 0x0000000405027c27 */ /* 0x001fca000f8e0004 */
[----:B------:R-:W-:-:S04]  /*13a0*/  SHF.R.U32.HI R2, RZ, UR5, R2 ;  /* 0x00000005ff027c19 */ /* 0x000fc80008011602 */
[----:B------:R-:W-:-:S05]  /*13b0*/  IADD3 R3, PT, PT, -R2, RZ, RZ ;  /* 0x000000ff02037210 */ /* 0x000fca0007ffe1ff */
[----:B-1----:R-:W-:-:S04]  /*13c0*/  IMAD R5, R3, UR6, R5 ;  /* 0x0000000603057c24 */ /* 0x002fc8000f8e0205 */
[C---:B--2---:R-:W-:Y:S02]  /*13d0*/  IMAD R16, R5.reuse, UR8, R16 ;  /* 0x0000000805107c24 */ /* 0x044fe4000f8e0210 */
[----:B------:R-:W-:-:S07]  /*13e0*/  IMAD R0, R5, UR9, R0 ;  /* 0x0000000905007c24 */ /* 0x000fce000f8e0200 */
.L_x_2355:
[----:B------:R-:W0:Y:S01]  /*13f0*/  LDCU.64 UR6, c[0x0][0x588] ;  /* 0x0000b100ff0677ac */ /* 0x000e220008000a00 */
[----:B------:R-:W-:-:S04]  /*1400*/  UPRMT UR4, UR42, 0x9910, URZ ;  /* 0x000099102a047896 */ /* 0x000fc800080000ff */
[----:B------:R-:W-:Y:S01]  /*1410*/  UISETP.GT.AND UP0, UPT, UR4, 0x9, UPT ;  /* 0x000000090400788c */ /* 0x000fe2000bf04270 */
[----:B0-----:R-:W-:-:S05]  /*1420*/  IADD3 R2, P0, PT, R0, UR6, RZ ;  /* 0x0000000600027c10 */ /* 0x001fca000ff1e0ff */
[----:B------:R-:W-:-:S03]  /*1430*/  IMAD.X R3, RZ, RZ, UR7, P0 ;  /* 0x00000007ff037e24 */ /* 0x000fc600080e06ff */
[----:B------:R-:W-:Y:S05]  /*1440*/  BRA.U UP0, `(.L_x_2356) ;  /* 0x0000000500207547 */ /* 0x000fea000b800000 */
[----:B------:R-:W-:-:S09]  /*1450*/  UISETP.GT.AND UP0, UPT, UR4, 0x4, UPT ;  /* 0x000000040400788c */ /* 0x000fd2000bf04270 */
[----:B------:R-:W-:Y:S05]  /*1460*/  BRA.U UP0, `(.L_x_2357) ;  /* 0x0000000100807547 */ /* 0x000fea000b800000 */
[----:B------:R-:W-:-:S09]  /*1470*/  UISETP.GT.AND UP0, UPT, UR4, 0x1, UPT ;  /* 0x000000010400788c */ /* 0x000fd2000bf04270 */
[----:B------:R-:W-:Y:S05]  /*1480*/  BRA.U UP0, `(.L_x_2358) ;  /* 0x0000000100307547 */ /* 0x000fea000b800000 */
[----:B------:R-:W-:-:S09]  /*1490*/  UISETP.NE.AND UP0, UPT, UR42, URZ, UPT ;  /* 0x000000ff2a00728c */ /* 0x000fd2000bf05270 */
[----:B------:R-:W-:Y:S05]  /*14a0*/  BRA.U !UP0, `(.L_x_2359) ;  /* 0x0000000108187547 */ /* 0x000fea000b800000 */
[----:B------:R-:W-:-:S09]  /*14b0*/  UISETP.NE.AND UP0, UPT, UR4, 0x1, UPT ;  /* 0x000000010400788c */ /* 0x000fd2000bf05270 */
[----:B------:R-:W-:Y:S05]  /*14c0*/  BRA.U UP0, `(.L_x_2360) ;  /* 0x0000000d00347547 */ /* 0x000fea000b800000 */
[----:B------:R-:W2:Y:S02]  /*14d0*/  LDG.E.S8 R2, desc[UR36][R2.64] ;  /* 0x0000002402027981 */ /* 0x000ea4000c1e1300 */
[----:B--2---:R-:W0:Y:S02]  /*14e0*/  I2F.S16 R0, R2 ;  /* 0x0000000200007306 */ /* 0x004e240000101400 */
[----:B0-----:R-:W-:Y:S01]  /*14f0*/  F2FP.BF16.F32.PACK_AB R0, RZ, R0 ;  /* 0x00000000ff00723e */ /* 0x001fe200000010ff */
[----:B------:R-:W-:Y:S06]  /*1500*/  BRA `(.L_x_2361) ;  /* 0x0000000c00b47947 */ /* 0x000fec0003800000 */
.L_x_2359:
[----:B------:R-:W2:Y:S02]  /*1510*/  LDG.E.U8 R2, desc[UR36][R2.64] ;  /* 0x0000002402027981 */ /* 0x000ea4000c1e1100 */
[----:B--2---:R-:W-:-:S04]  /*1520*/  I2FP.F32.U32 R0, R2 ;  /* 0x0000000200007245 */ /* 0x004fc80000201000 */
[----:B------:R-:W-:Y:S01]  /*1530*/  F2FP.BF16.F32.PACK_AB R0, RZ, R0 ;  /* 0x00000000ff00723e */ /* 0x000fe200000010ff */
[----:B------:R-:W-:Y:S06]  /*1540*/  BRA `(.L_x_2361) ;  /* 0x0000000c00a47947 */ /* 0x000fec0003800000 */
.L_x_2358:
[----:B------:R-:W-:-:S09]  /*1550*/  UISETP.NE.AND UP0, UPT, UR4, 0x2, UPT ;  /* 0x000000020400788c */ /* 0x000fd2000bf05270 */
[----:B------:R-:W-:Y:S05]  /*1560*/  BRA.U !UP0, `(.L_x_2362) ;  /* 0x0000000108307547 */ /* 0x000fea000b800000 */
[----:B------:R-:W-:-:S09]  /*1570*/  UISETP.NE.AND UP0, UPT, UR4, 0x3, UPT ;  /* 0x000000030400788c */ /* 0x000fd2000bf05270 */
[----:B------:R-:W-:Y:S05]  /*1580*/  BRA.U !UP0, `(.L_x_2363) ;  /* 0x0000000108187547 */ /* 0x000fea000b800000 */
[----:B------:R-:W-:-:S09]  /*1590*/  UISETP.NE.AND UP0, UPT, UR4, 0x4, UPT ;  /* 0x000000040400788c */ /* 0x000fd2000bf05270 */
[----:B------:R-:W-:Y:S05]  /*15a0*/  BRA.U UP0, `(.L_x_2360) ;  /* 0x0000000900fc7547 */ /* 0x000fea000b800000 */
[----:B------:R-:W2:Y:S02]  /*15b0*/  LDG.E.64 R2, desc[UR36][R2.64] ;  /* 0x0000002402027981 */ /* 0x000ea4000c1e1b00 */
[----:B--2---:R-:W0:Y:S02]  /*15c0*/  I2F.S64 R0, R2 ;  /* 0x0000000200007312 */ /* 0x004e240000301400 */
[----:B0-----:R-:W-:Y:S01]  /*15d0*/  F2FP.BF16.F32.PACK_AB R0, RZ, R0 ;  /* 0x00000000ff00723e */ /* 0x001fe200000010ff */
[----:B------:R-:W-:Y:S06]  /*15e0*/  BRA `(.L_x_2361) ;  /* 0x0000000c007c7947 */ /* 0x000fec0003800000 */
.L_x_2363:
[----:B------:R-:W2:Y:S02]  /*15f0*/  LDG.E R2, desc[UR36][R2.64] ;  /* 0x0000002402027981 */ /* 0x000ea4000c1e1900 */
[----:B--2---:R-:W-:-:S04]  /*1600*/  I2FP.F32.S32 R0, R2 ;  /* 0x0000000200007245 */ /* 0x004fc80000201400 */
[----:B------:R-:W-:Y:S01]  /*1610*/  F2FP.BF16.F32.PACK_AB R0, RZ, R0 ;  /* 0x00000000ff00723e */ /* 0x000fe200000010ff */
[----:B------:R-:W-:Y:S06]  /*1620*/  BRA `(.L_x_2361) ;  /* 0x0000000c006c7947 */ /* 0x000fec0003800000 */
.L_x_2362:
[----:B------:R-:W2:Y:S02]  /*1630*/  LDG.E.U16 R2, desc[UR36][R2.64] ;  /* 0x0000002402027981 */ /* 0x000ea4000c1e1500 */
[----:B--2---:R-:W0:Y:S02]  /*1640*/  I2F.S16 R0, R2 ;  /* 0x0000000200007306 */ /* 0x004e240000101400 */
[----:B0-----:R-:W-:Y:S01]  /*1650*/  F2FP.BF16.F32.PACK_AB R0, RZ, R0 ;  /* 0x00000000ff00723e */ /* 0x001fe200000010ff */
[----:B------:R-:W-:Y:S06]  /*1660*/  BRA `(.L_x_2361) ;  /* 0x0000000c005c7947 */ /* 0x000fec0003800000 */
.L_x_2357:
[----:B------:R-:W-:-:S09]  /*1670*/  UISETP.GT.AND UP0, UPT, UR4, 0x6, UPT ;  /* 0x000000060400788c */ /* 0x000fd2000bf04270 */
[----:B------:R-:W-:Y:S05]  /*1680*/  BRA.U UP0, `(.L_x_2364) ;  /* 0x00000001002c7547 */ /* 0x000fea000b800000 */
[----:B------:R-:W-:-:S09]  /*1690*/  UISETP.NE.AND UP0, UPT, UR4, 0x5, UPT ;  /* 0x000000050400788c */ /* 0x000fd2000bf05270 */
[----:B------:R-:W-:Y:S05]  /*16a0*/  BRA.U !UP0, `(.L_x_2365) ;  /* 0x0000000108147547 */ /* 0x000fea000b800000 */
[----:B------:R-:W-:-:S09]  /*16b0*/  UISETP.NE.AND UP0, UPT, UR4, 0x6, UPT ;  /* 0x000000060400788c */ /* 0x000fd2000bf05270 */
[----:B------:R-:W-:Y:S05]  /*16c0*/  BRA.U UP0, `(.L_x_2360) ;  /* 0x0000000900b47547 */ /* 0x000fea000b800000 */
[----:B------:R-:W2:Y:S02]  /*16d0*/  LDG.E R2, desc[UR36][R2.64] ;  /* 0x0000002402027981 */ /* 0x000ea4000c1e1900 */
[----:B--2---:R-:W-:Y:S01]  /*16e0*/  F2FP.BF16.F32.PACK_AB R0, RZ, R2 ;  /* 0x00000002ff00723e */ /* 0x004fe200000010ff */
[----:B------:R-:W-:Y:S06]  /*16f0*/  BRA `(.L_x_2361) ;  /* 0x0000000c00387947 */ /* 0x000fec0003800000 */
.L_x_2365:
[----:B------:R-:W2:Y:S02]  /*1700*/  LDG.E.U16 R0, desc[UR36][R2.64] ;  /* 0x0000002402007981 */ /* 0x000ea4000c1e1500 */
[----:B--2---:R-:W-:-:S05]  /*1710*/  HADD2.F32 R0, -RZ, R0.H0_H0 ;  /* 0x20000000ff007230 */ /* 0x004fca0000004100 */
[----:B------:R-:W-:Y:S01]  /*1720*/  F2FP.BF16.F32.PACK_AB R0, RZ, R0 ;  /* 0x00000000ff00723e */ /* 0x000fe200000010ff */
[----:B------:R-:W-:Y:S06]  /*1730*/  BRA `(.L_x_2361) ;  /* 0x0000000c00287947 */ /* 0x000fec0003800000 */
.L_x_2364:
[----:B------:R-:W-:-:S09]  /*1740*/  UISETP.NE.AND UP0, UPT, UR4, 0x7, UPT ;  /* 0x000000070400788c */ /* 0x000fd2000bf05270 */
[----:B------:R-:W-:Y:S05]  /*1750*/  BRA.U !UP0, `(.L_x_2366) ;  /* 0x00000001082c7547 */ /* 0x000fea000b800000 */
[----:B------:R-:W-:-:S09]  /*1760*/  UISETP.NE.AND UP0, UPT, UR4, 0x8, UPT ;  /* 0x000000080400788c */ /* 0x000fd2000bf05270 */
[----:B------:R-:W-:Y:S05]  /*1770*/  BRA.U !UP0, `(.L_x_2367) ;  /* 0x0000000108147547 */ /* 0x000fea000b800000 */
[----:B------:R-:W-:-:S09]  /*1780*/  UISETP.NE.AND UP0, UPT, UR4, 0x9, UPT ;  /* 0x000000090400788c */ /* 0x000fd2000bf05270 */
[----:B------:R-:W-:Y:S05]  /*1790*/  BRA.U UP0, `(.L_x_2360) ;  /* 0x0000000900807547 */ /* 0x000fea000b800000 */
[----:B------:R-:W2:Y:S02]  /*17a0*/  LDG.E R2, desc[UR36][R2.64] ;  /* 0x0000002402027981 */ /* 0x000ea4000c1e1900 */
[----:B--2---:R-:W-:Y:S01]  /*17b0*/  F2FP.BF16.F32.PACK_AB R0, RZ, R2 ;  /* 0x00000002ff00723e */ /* 0x004fe200000010ff */
[----:B------:R-:W-:Y:S06]  /*17c0*/  BRA `(.L_x_2361) ;  /* 0x0000000c00047947 */ /* 0x000fec0003800000 */
.L_x_2367:
[----:B------:R-:W2:Y:S02]  /*17d0*/  LDG.E.U16 R2, desc[UR36][R2.64] ;  /* 0x0000002402027981 */ /* 0x000ea4000c1e1500 */
[----:B--2---:R-:W-:-:S05]  /*17e0*/  HADD2.F32 R0, -RZ, R2.H0_H0 ;  /* 0x20000002ff007230 */ /* 0x004fca0000004100 */
[----:B------:R-:W-:Y:S01]  /*17f0*/  F2FP.BF16.F32.PACK_AB R0, RZ, R0 ;  /* 0x00000000ff00723e */ /* 0x000fe200000010ff */
[----:B------:R-:W-:Y:S06]  /*1800*/  BRA `(.L_x_2361) ;  /* 0x0000000800f47947 */ /* 0x000fec0003800000 */
.L_x_2366:
[----:B------:R-:W2:Y:S01]  /*1810*/  LDG.E.64 R2, desc[UR36][R2.64] ;  /* 0x0000002402027981 */ /* 0x000ea2000c1e1b00 */
[----:B------:R-:W-:Y:S01]  /*1820*/  UMOV UR4, 0xf0000000 ;  /* 0xf000000000047882 */ /* 0x000fe20000000000 */
[----:B------:R-:W-:Y:S02]  /*1830*/  UMOV UR5, 0x380fffff ;  /* 0x380fffff00057882 */ /* 0x000fe40000000000 */
[----:B--2---:R-:W0:-:S15]  /*1840*/  DSETP.GEU.AND P0, PT, |R2|, UR4, PT ;  /* 0x0000000402007e2a */ /* 0x004e1e000bf0e200 */
[----:B------:R-:W-:-:S15]  /*1850*/  NOP ;  /* 0x0000000000007918 */ /* 0x000fde0000000000 */
[----:B------:R-:W-:-:S15]  /*1860*/  NOP ;  /* 0x0000000000007918 */ /* 0x000fde0000000000 */
[----:B------:R-:W-:-:S15]  /*1870*/  NOP ;  /* 0x0000000000007918 */ /* 0x000fde0000000000 */
[----:B------:R-:W-:-:S04]  /*1880*/  NOP ;  /* 0x0000000000007918 */ /* 0x000fc80000000000 */
[----:B------:R-:W0:Y:S02]  /*1890*/  F2F.F32.F64 R0, R2 ;  /* 0x0000000200007310 */ /* 0x000e240000301000 */
[----:B0-----:R-:W-:-:S05]  /*18a0*/  @!P0 FMUL R0, R0, 1.175494350822287508e-38 ;  /* 0x0080000000008820 */ /* 0x001fca0000400000 */
[----:B------:R-:W-:Y:S01]  /*18b0*/  F2FP.BF16.F32.PACK_AB R0, RZ, R0 ;  /* 0x00000000ff00723e */ /* 0x000fe200000010ff */
[----:B------:R-:W-:Y:S06]  /*18c0*/  BRA `(.L_x_2361) ;  /* 0x0000000800c47947 */ /* 0x000fec0003800000 */
.L_x_2356:
[----:B------:R-:W-:-:S09]  /*18d0*/  UISETP.GT.AND UP0, UPT, UR4, 0x18, UPT ;  /* 0x000000180400788c */ /* 0x000fd2000bf04270 */
[----:B------:R-:W-:Y:S05]  /*18e0*/  BRA.U UP0, `(.L_x_2368) ;  /* 0x0000000500047547 */ /* 0x000fea000b800000 */
[----:B------:R-:W-:-:S09]  /*18f0*/  UISETP.GT.AND UP0, UPT, UR4, 0xe, UPT ;  /* 0x0000000e0400788c */ /* 0x000fd2000bf04270 */
[----:B------:R-:W-:Y:S05]  /*1900*/  BRA.U UP0, `(.L_x_2369) ;  /* 0x0000000100547547 */ /* 0x000fea000b800000 */
[----:B------:R-:W-:-:S09]  /*1910*/  UISETP.NE.AND UP0, UPT, UR4, 0xa, UPT ;  /* 0x0000000a0400788c */ /* 0x000fd2000bf05270 */
[----:B------:R-:W-:Y:S05]  /*1920*/  BRA.U !UP0, `(.L_x_2370) ;  /* 0x00000001081c7547 */ /* 0x000fea000b800000 */
[----:B------:R-:W-:-:S09]  /*1930*/  UISETP.NE.AND UP0, UPT, UR4, 0xb, UPT ;  /* 0x0000000b0400788c */ /* 0x000fd2000bf05270 */
[----:B------:R-:W-:Y:S05]  /*1940*/  BRA.U UP0, `(.L_x_2360) ;  /* 0x0000000900147547 */ /* 0x000fea000b800000 */
[----:B------:R-:W2:Y:S02]  /*1950*/  LDG.E.U8 R2, desc[UR36][R2.64] ;  /* 0x0000002402027981 */ /* 0x000ea4000c1e1100 */
[----:B--2---:R-:W-:-:S04]  /*1960*/  ISETP.NE.AND P0, PT, R2, RZ, PT ;  /* 0x000000ff0200720c */ /* 0x004fc80003f05270 */
[----:B------:R-:W-:-:S04]  /*1970*/  FSEL R0, RZ, 1, !P0 ;  /* 0x3f800000ff007808 */ /* 0x000fc80004000000 */
[----:B------:R-:W-:Y:S01]  /*1980*/  F2FP.BF16.F32.PACK_AB R0, RZ, R0 ;  /* 0x00000000ff00723e */ /* 0x000fe200000010ff */
[----:B------:R-:W-:Y:S06]  /*1990*/  BRA `(.L_x_2361) ;  /* 0x0000000800907947 */ /* 0x000fec0003800000 */
.L_x_2370:
        /* <DEDUP_REMOVED lines=12> */
.L_x_2369:
[----:B------:R-:W-:-:S09]  /*1a60*/  UISETP.NE.AND UP0, UPT, UR4, 0xf, UPT ;  /* 0x0000000f0400788c */ /* 0x000fd2000bf05270 */
[----:B------:R-:W-:Y:S05]  /*1a70*/  BRA.U !UP0, `(.L_x_2371) ;  /* 0x0000000108987547 */ /* 0x000fea000b800000 */
[----:B------:R-:W-:-:S09]  /*1a80*/  UISETP.NE.AND UP0, UPT, UR4, 0x17, UPT ;  /* 0x000000170400788c */ /* 0x000fd2000bf05270 */
[----:B------:R-:W-:Y:S05]  /*1a90*/  BRA.U !UP0, `(.L_x_2372) ;  /* 0x00000001085c7547 */ /* 0x000fea000b800000 */
[----:B------:R-:W-:-:S09]  /*1aa0*/  UISETP.NE.AND UP0, UPT, UR4, 0x18, UPT ;  /* 0x000000180400788c */ /* 0x000fd2000bf05270 */
[----:B------:R-:W-:Y:S05]  /*1ab0*/  BRA.U UP0, `(.L_x_2360) ;  /* 0x0000000500b87547 */ /* 0x000fea000b800000 */
[----:B------:R-:W2:Y:S01]  /*1ac0*/  LDG.E.U8 R0, desc[UR36][R2.64] ;  /* 0x0000002402007981 */ /* 0x000ea2000c1e1100 */
[----:B------:R-:W-:Y:S02]  /*1ad0*/  IMAD.MOV.U32 R6, RZ, RZ, 0x1f ;  /* 0x0000001fff067424 */ /* 0x000fe400078e00ff */
[----:B--2---:R-:W-:-:S05]  /*1ae0*/  IMAD.SHL.U32 R0, R0, 0x1000000, RZ ;  /* 0x0100000000007824 */ /* 0x004fca00078e00ff */
[C---:B------:R-:W-:Y:S02]  /*1af0*/  LOP3.LUT R4, R0.reuse, 0x7f000000, RZ, 0xc0, !PT ;  /* 0x7f00000000047812 */ /* 0x040fe400078ec0ff */
[----:B------:R-:W-:Y:S02]  /*1b00*/  LOP3.LUT P0, RZ, R0, 0x7f000000, RZ, 0xc0, !PT ;  /* 0x7f00000000ff7812 */ /* 0x000fe4000780c0ff */
[----:B------:R-:W0:Y:S02]  /*1b10*/  FLO.U32 R5, R4 ;  /* 0x0000000400057300 */ /* 0x000e2400000e0000 */
[----:B0-----:R-:W-:-:S04]  /*1b20*/  IADD3 R5, PT, PT, -R5, RZ, RZ ;  /* 0x000000ff05057210 */ /* 0x001fc80007ffe1ff */
[----:B------:R-:W-:-:S05]  /*1b30*/  VIADDMNMX.U32 R5, R5, R6, 0x4, !PT ;  /* 0x0000000405057446 */ /* 0x000fca0007800006 */
[----:B------:R-:W-:-:S04]  /*1b40*/  VIADD R5, R5, 0xfffffffc ;  /* 0xfffffffc05057836 */ /* 0x000fc80000000000 */
[----:B------:R-:W-:Y:S01]  /*1b50*/  IMAD.SHL.U32 R7, R5, 0x800000, RZ ;  /* 0x0080000005077824 */ /* 0x000fe200078e00ff */
[C---:B------:R-:W-:Y:S01]  /*1b60*/  SHF.L.U32 R6, R4.reuse, R5, RZ ;  /* 0x0000000504067219 */ /* 0x040fe200000006ff */
[----:B------:R-:W-:-:S03]  /*1b70*/  VIADD R5, R4, 0x1000000 ;  /* 0x0100000004057836 */ /* 0x000fc60000000000 */
[----:B------:R-:W-:Y:S02]  /*1b80*/  LEA.HI R6, R6, -R7, RZ, 0x1c ;  /* 0x8000000706067211 */ /* 0x000fe400078fe0ff */
[----:B------:R-:W-:Y:S02]  /*1b90*/  SHF.R.S32.HI R5, RZ, 0x8, R5 ;  /* 0x00000008ff057819 */ /* 0x000fe40000011405 */
[----:B------:R-:W-:-:S04]  /*1ba0*/  IADD3 R6, PT, PT, R6, 0x3c000000, RZ ;  /* 0x3c00000006067810 */ /* 0x000fc80007ffe0ff */
[----:B------:R-:W-:-:S04]  /*1bb0*/  LOP3.LUT R5, R6, 0x7f800000, R5, 0xf8, !PT ;  /* 0x7f80000006057812 */ /* 0x000fc800078ef805 */
[----:B------:R-:W-:-:S04]  /*1bc0*/  SEL R5, R5, RZ, P0 ;  /* 0x000000ff05057207 */ /* 0x000fc80000000000 */
[----:B------:R-:W-:-:S04]  /*1bd0*/  LOP3.LUT R5, R5, 0x80000000, R0, 0xf8, !PT ;  /* 0x8000000005057812 */ /* 0x000fc800078ef800 */
[----:B------:R-:W-:-:S04]  /*1be0*/  F2FP.BF16.F32.PACK_AB R5, RZ, R5 ;  /* 0x00000005ff05723e */ /* 0x000fc800000010ff */
[----:B------:R-:W-:Y:S01]  /*1bf0*/  PRMT R0, R5, 0x7610, R0 ;  /* 0x0000761005007816 */ /* 0x000fe20000000000 */
[----:B------:R-:W-:Y:S06]  /*1c00*/  BRA `(.L_x_2361) ;  /* 0x0000000400f47947 */ /* 0x000fec0003800000 */
.L_x_2372:
[----:B------:R-:W2:Y:S02]  /*1c10*/  LDG.E.U8 R2, desc[UR36][R2.64] ;  /* 0x0000002402027981 */ /* 0x000ea4000c1e1100 */
[C---:B--2---:R-:W-:Y:S02]  /*1c20*/  IMAD.SHL.U32 R4, R2.reuse, 0x2000000, RZ ;  /* 0x0200000002047824 */ /* 0x044fe400078e00ff */
[----:B------:R-:W-:-:S03]  /*1c30*/  IMAD.SHL.U32 R5, R2, 0x100, RZ ;  /* 0x0000010002057824 */ /* 0x000fc600078e00ff */
[----:B------:R-:W-:-:S13]  /*1c40*/  ISETP.GT.U32.AND P0, PT, R4, 0x7ffffff, PT ;  /* 0x07ffffff0400780c */ /* 0x000fda0003f04070 */
[C---:B------:R-:W-:Y:S02]  /*1c50*/  @!P0 LOP3.LUT R0, R5.reuse, 0x7f00, RZ, 0xc0, !PT ;  /* 0x00007f0005008812 */ /* 0x040fe400078ec0ff */
[----:B------:R-:W-:Y:S02]  /*1c60*/  @P0 LEA.HI R4, R4, 0x70000000, RZ, 0x1c ;  /* 0x7000000004040811 */ /* 0x000fe400078fe0ff */
[----:B------:R-:W-:Y:S02]  /*1c70*/  @!P0 LOP3.LUT R0, R0, 0x3f000000, RZ, 0xfc, !PT ;  /* 0x3f00000000008812 */ /* 0x000fe400078efcff */
[----:B------:R-:W-:-:S03]  /*1c80*/  PRMT R5, R5, 0x9910, RZ ;  /* 0x0000991005057816 */ /* 0x000fc600000000ff */
[----:B------:R-:W-:Y:S01]  /*1c90*/  @!P0 FADD.FTZ R0, R0, -0.5 ;  /* 0xbf00000000008421 */ /* 0x000fe20000010000 */
[----:B------:R-:W-:-:S05]  /*1ca0*/  @P0 FMUL.FTZ R0, R4, 1.9259299443872358531e-34 ;  /* 0x0780000004000820 */ /* 0x000fca0000410000 */
[----:B------:R-:W-:-:S04]  /*1cb0*/  LOP3.LUT R0, R0, 0x80000000, R5, 0xf8, !PT ;  /* 0x8000000000007812 */ /* 0x000fc800078ef805 */
[----:B------:R-:W-:Y:S01]  /*1cc0*/  F2FP.BF16.F32.PACK_AB R0, RZ, R0 ;  /* 0x00000000ff00723e */ /* 0x000fe200000010ff */
[----:B------:R-:W-:Y:S06]  /*1cd0*/  BRA `(.L_x_2361) ;  /* 0x0000000400c07947 */ /* 0x000fec0003800000 */
.L_x_2371:
[----:B------:R0:W5:Y:S01]  /*1ce0*/  LDG.E.U16 R0, desc[UR36][R2.64] ;  /* 0x0000002402007981 */ /* 0x000162000c1e1500 */
[----:B------:R-:W-:Y:S05]  /*1cf0*/  BRA `(.L_x_2361) ;  /* 0x0000000400b87947 */ /* 0x000fea0003800000 */
.L_x_2368:
[----:B------:R-:W-:-:S09]  /*1d00*/  UISETP.GT.AND UP0, UPT, UR4, 0x1b, UPT ;  /* 0x0000001b0400788c */ /* 0x000fd2000bf04270 */
[----:B------:R-:W-:Y:S05]  /*1d10*/  BRA.U UP0, `(.L_x_2373) ;  /* 0x0000000500087547 */ /* 0x000fea000b800000 */
[----:B------:R-:W-:-:S09]  /*1d20*/  UISETP.NE.AND UP0, UPT, UR4, 0x19, UPT ;  /* 0x000000190400788c */ /* 0x000fd2000bf05270 */
[----:B------:R-:W-:Y:S05]  /*1d30*/  BRA.U !UP0, `(.L_x_2374) ;  /* 0x0000000108907547 */ /* 0x000fea000b800000 */
[----:B------:R-:W-:-:S09]  /*1d40*/  UISETP.NE.AND UP0, UPT, UR4, 0x1a, UPT ;  /* 0x0000001a0400788c */ /* 0x000fd2000bf05270 */
[----:B------:R-:W-:Y:S05]  /*1d50*/  BRA.U !UP0, `(.L_x_2375) ;  /* 0x0000000108187547 */ /* 0x000fea000b800000 */
[----:B------:R-:W-:-:S09]  /*1d60*/  UISETP.NE.AND UP0, UPT, UR4, 0x1b, UPT ;  /* 0x0000001b0400788c */ /* 0x000fd2000bf05270 */
[----:B------:R-:W-:Y:S05]  /*1d70*/  BRA.U UP0, `(.L_x_2360) ;  /* 0x0000000500087547 */ /* 0x000fea000b800000 */
[----:B------:R-:W2:Y:S02]  /*1d80*/  LDG.E.U16 R0, desc[UR36][R2.64] ;  /* 0x0000002402007981 */ /* 0x000ea4000c1e1500 */
[----:B--2---:R-:W-:-:S04]  /*1d90*/  I2FP.F32.U32 R0, R0 ;  /* 0x0000000000007245 */ /* 0x004fc80000201000 */
[----:B------:R-:W-:Y:S01]  /*1da0*/  F2FP.BF16.F32.PACK_AB R0, RZ, R0 ;  /* 0x00000000ff00723e */ /* 0x000fe200000010ff */
[----:B------:R-:W-:Y:S06]  /*1db0*/  BRA `(.L_x_2361) ;  /* 0x0000000400887947 */ /* 0x000fec0003800000 */
.L_x_2375:
[----:B------:R-:W2:Y:S01]  /*1dc0*/  LDG.E.U8 R3, desc[UR36][R2.64] ;  /* 0x0000002402037981 */ /* 0x000ea2000c1e1100 */
[----:B------:R-:W-:Y:S01]  /*1dd0*/  BSSY.RECONVERGENT B0, `(.L_x_2376) ;  /* 0x0000018000007945 */ /* 0x000fe20003800200 */
[----:B------:R-:W-:Y:S01]  /*1de0*/  IMAD.MOV.U32 R0, RZ, RZ, RZ ;  /* 0x000000ffff007224 */ /* 0x000fe200078e00ff */
[----:B--2---:R-:W-:-:S13]  /*1df0*/  ISETP.NE.AND P0, PT, R3, RZ, PT ;  /* 0x000000ff0300720c */ /* 0x004fda0003f05270 */
[----:B------:R-:W-:Y:S05]  /*1e00*/  @!P0 BRA `(.L_x_2377) ;  /* 0x0000000000508947 */ /* 0x000fea0003800000 */
[----:B------:R-:W-:-:S13]  /*1e10*/  ISETP.NE.AND P0, PT, R3, 0x80, PT ;  /* 0x000000800300780c */ /* 0x000fda0003f05270 */
[----:B------:R-:W-:Y:S01]  /*1e20*/  @!P0 MOV R0, 0x7f800001 ;  /* 0x7f80000100008802 */ /* 0x000fe20000000f00 */
[----:B------:R-:W-:Y:S06]  /*1e30*/  @!P0 BRA `(.L_x_2377) ;  /* 0x0000000000448947 */ /* 0x000fec0003800000 */
[--C-:B------:R-:W-:Y:S01]  /*1e40*/  SHF.R.U32.HI R0, RZ, 0x3, R3.reuse ;  /* 0x00000003ff007819 */ /* 0x100fe20000011603 */
[----:B------:R-:W-:Y:S03]  /*1e50*/  BSSY.RECONVERGENT B1, `(.L_x_2378) ;  /* 0x000000c000017945 */ /* 0x000fe60003800200 */
[----:B------:R-:W-:Y:S02]  /*1e60*/  LOP3.LUT P0, R2, R0, 0xf, RZ, 0xc0, !PT ;  /* 0x0000000f00027812 */ /* 0x000fe4000780c0ff */
[----:B------:R-:W-:-:S05]  /*1e70*/  SHF.R.U32.HI R0, RZ, 0x7, R3 ;  /* 0x00000007ff007819 */ /* 0x000fca0000011603 */
[----:B------:R-:W-:Y:S01]  /*1e80*/  IMAD.U32 R7, R0, -0x80000000, RZ ;  /* 0x8000000000077824 */ /* 0x000fe200078e00ff */
[----:B------:R-:W-:-:S05]  /*1e90*/  LOP3.LUT R0, R3, 0x7, RZ, 0xc0, !PT ;  /* 0x0000000703007812 */ /* 0x000fca00078ec0ff */
[----:B------:R-:W-:Y:S05]  /*1ea0*/  @P0 BRA `(.L_x_2379) ;  /* 0x0000000000180947 */ /* 0x000fea0003800000 */
[----:B------:R-:W0:Y:S02]  /*1eb0*/  FLO.U32 R3, R0 ;  /* 0x0000000000037300 */ /* 0x000e2400000e0000 */
[----:B0-----:R-:W-:-:S04]  /*1ec0*/  IADD3 R3, PT, PT, -R3, 0x1f, RZ ;  /* 0x0000001f03037810 */ /* 0x001fc80007ffe1ff */
[----:B------:R-:W-:Y:S01]  /*1ed0*/  IADD3 R2, PT, PT, R2, 0x1d, -R3 ;  /* 0x0000001d02027810 */ /* 0x000fe20007ffe803 */
[----:B------:R-:W-:-:S05]  /*1ee0*/  VIADD R5, R3, 0xffffffe4 ;  /* 0xffffffe403057836 */ /* 0x000fca0000000000 */
[----:B------:R-:W-:-:S04]  /*1ef0*/  SHF.L.U32 R5, R0, R5, RZ ;  /* 0x0000000500057219 */ /* 0x000fc800000006ff */
[----:B------:R-:W-:-:S07]  /*1f00*/  LOP3.LUT R0, R5, 0x7, RZ, 0xc0, !PT ;  /* 0x0000000705007812 */ /* 0x000fce00078ec0ff */
.L_x_2379:
[----:B------:R-:W-:Y:S05]  /*1f10*/  BSYNC.RECONVERGENT B1 ;  /* 0x0000000000017941 */ /* 0x000fea0003800200 */
.L_x_2378:
[----:B------:R-:W-:Y:S01]  /*1f20*/  IMAD.SHL.U32 R0, R0, 0x100000, RZ ;  /* 0x0010000000007824 */ /* 0x000fe200078e00ff */
[----:B------:R-:W-:-:S04]  /*1f30*/  LEA R2, R2, 0x3b800000, 0x17 ;  /* 0x3b80000002027811 */ /* 0x000fc800078eb8ff */
[----:B------:R-:W-:-:S07]  /*1f40*/  LOP3.LUT R0, R2, R0, R7, 0xfe, !PT ;  /* 0x0000000002007212 */ /* 0x000fce00078efe07 */
.L_x_2377:
[----:B------:R-:W-:Y:S05]  /*1f50*/  BSYNC.RECONVERGENT B0 ;  /* 0x0000000000007941 */ /* 0x000fea0003800200 */
.L_x_2376:
[----:B------:R-:W-:Y:S01]  /*1f60*/  F2FP.BF16.F32.PACK_AB R0, RZ, R0 ;  /* 0x00000000ff00723e */ /* 0x000fe200000010ff */
[----:B------:R-:W-:Y:S06]  /*1f70*/  BRA `(.L_x_2361) ;  /* 0x0000000400187947 */ /* 0x000fec0003800000 */
.L_x_2374:
[----:B------:R-:W2:Y:S01]  /*1f80*/  LDG.E.U8 R3, desc[UR36][R2.64] ;  /* 0x0000002402037981 */ /* 0x000ea2000c1e1100 */
[----:B------:R-:W-:Y:S01]  /*1f90*/  BSSY.RECONVERGENT B0, `(.L_x_2380) ;  /* 0x0000018000007945 */ /* 0x000fe20003800200 */
[----:B------:R-:W-:Y:S01]  /*1fa0*/  HFMA2 R0, -RZ, RZ, 0, 0 ;  /* 0x00000000ff007431 */ /* 0x000fe200000001ff */
[----:B--2---:R-:W-:-:S13]  /*1fb0*/  ISETP.NE.AND P0, PT, R3, RZ, PT ;  /* 0x000000ff0300720c */ /* 0x004fda0003f05270 */
[----:B------:R-:W-:Y:S05]  /*1fc0*/  @!P0 BRA `(.L_x_2381) ;  /* 0x0000000000508947 */ /* 0x000fea0003800000 */
[----:B------:R-:W-:-:S13]  /*1fd0*/  ISETP.NE.AND P0, PT, R3, 0x80, PT ;  /* 0x000000800300780c */ /* 0x000fda0003f05270 */
[----:B------:R-:W-:Y:S01]  /*1fe0*/  @!P0 IMAD.MOV.U32 R0, RZ, RZ, 0x7f800001 ;  /* 0x7f800001ff008424 */ /* 0x000fe200078e00ff */
        /* <DEDUP_REMOVED lines=14> */
.L_x_2383:
[----:B------:R-:W-:Y:S05]  /*20d0*/  BSYNC.RECONVERGENT B1 ;  /* 0x0000000000017941 */ /* 0x000fea0003800200 */
.L_x_2382:
[----:B------:R-:W-:Y:S02]  /*20e0*/  SHF.L.U32 R0, R0, 0x15, RZ ;  /* 0x0000001500007819 */ /* 0x000fe400000006ff */
[----:B------:R-:W-:-:S04]  /*20f0*/  LEA R2, R2, 0x37800000, 0x17 ;  /* 0x3780000002027811 */ /* 0x000fc800078eb8ff */
[----:B------:R-:W-:-:S07]  /*2100*/  LOP3.LUT R0, R2, R0, R7, 0xfe, !PT ;  /* 0x0000000002007212 */ /* 0x000fce00078efe07 */
.L_x_2381:
[----:B------:R-:W-:Y:S05]  /*2110*/  BSYNC.RECONVERGENT B0 ;  /* 0x0000000000007941 */ /* 0x000fea0003800200 */
.L_x_2380:
[----:B------:R-:W-:Y:S01]  /*2120*/  F2FP.BF16.F32.PACK_AB R0, RZ, R0 ;  /* 0x00000000ff00723e */ /* 0x000fe200000010ff */
[----:B------:R-:W-:Y:S06]  /*2130*/  BRA `(.L_x_2361) ;  /* 0x0000000000a87947 */ /* 0x000fec0003800000 */
.L_x_2373:
[----:B------:R-:W-:-:S09]  /*2140*/  UISETP.NE.AND UP0, UPT, UR4, 0x1c, UPT ;  /* 0x0000001c0400788c */ /* 0x000fd2000bf05270 */
[----:B------:R-:W-:Y:S05]  /*2150*/  BRA.U !UP0, `(.L_x_2384) ;  /* 0x0000000108947547 */ /* 0x000fea000b800000 */
[----:B------:R-:W-:-:S09]  /*2160*/  UISETP.NE.AND UP0, UPT, UR4, 0x1d, UPT ;  /* 0x0000001d0400788c */ /* 0x000fd2000bf05270 */
[----:B------:R-:W-:Y:S05]  /*2170*/  BRA.U !UP0, `(.L_x_2385) ;  /* 0x00000001087c7547 */ /* 0x000fea000b800000 */
[----:B------:R-:W-:-:S09]  /*2180*/  UISETP.NE.AND UP0, UPT, UR4, 0x2c, UPT ;  /* 0x0000002c0400788c */ /* 0x000fd2000bf05270 */
[----:B------:R-:W-:Y:S05]  /*2190*/  BRA.U !UP0, `(.L_x_2386) ;  /* 0x0000000108487547 */ /* 0x000fea000b800000 */
.L_x_2360:
[----:B------:R-:W-:Y:S01]  /*21a0*/  MOV R2, 0x130 ;  /* 0x0000013000027802 */ /* 0x000fe20000000f00 */
[----:B------:R-:W0:Y:S01]  /*21b0*/  LDCU.64 UR4, c[0x4][0x120] ;  /* 0x01002400ff0477ac */ /* 0x000e220008000a00 */
[----:B------:R-:W-:Y:S02]  /*21c0*/  HFMA2 R12, -RZ, RZ, 0, 5.9604644775390625e-08 ;  /* 0x00000001ff0c7431 */ /* 0x000fe400000001ff */
[----:B------:R-:W-:Y:S01]  /*21d0*/  IMAD.MOV.U32 R8, RZ, RZ, 0x4e ;  /* 0x0000004eff087424 */ /* 0x000fe200078e00ff */
[----:B------:R-:W1:Y:S01]  /*21e0*/  LDCU.64 UR6, c[0x4][0x128] ;  /* 0x01002500ff0677ac */ /* 0x000e620008000a00 */
[----:B------:R-:W2:Y:S01]  /*21f0*/  LDC.64 R2, c[0x4][R2] ;  /* 0x0100000002027b82 */ /* 0x000ea20000000a00 */
[----:B------:R-:W-:Y:S01]  /*2200*/  IMAD.MOV.U32 R13, RZ, RZ, RZ ;  /* 0x000000ffff0d7224 */ /* 0x000fe200078e00ff */
[----:B------:R-:W3:Y:S01]  /*2210*/  LDCU.64 UR8, c[0x4][0x20] ;  /* 0x01000400ff0877ac */ /* 0x000ee20008000a00 */
[----:B0-----:R-:W-:Y:S02]  /*2220*/  IMAD.U32 R4, RZ, RZ, UR4 ;  /* 0x00000004ff047e24 */ /* 0x001fe4000f8e00ff */
[----:B------:R-:W-:-:S02]  /*2230*/  IMAD.U32 R5, RZ, RZ, UR5 ;  /* 0x00000005ff057e24 */ /* 0x000fc4000f8e00ff */
[----:B-1----:R-:W-:Y:S01]  /*2240*/  IMAD.U32 R6, RZ, RZ, UR6 ;  /* 0x00000006ff067e24 */ /* 0x002fe2000f8e00ff */
[----:B------:R-:W-:Y:S01]  /*2250*/  MOV R7, UR7 ;  /* 0x0000000700077c02 */ /* 0x000fe20008000f00 */
[----:B---3--:R-:W-:Y:S02]  /*2260*/  IMAD.U32 R10, RZ, RZ, UR8 ;  /* 0x00000008ff0a7e24 */ /* 0x008fe4000f8e00ff */
[----:B------:R-:W-:-:S07]  /*2270*/  IMAD.U32 R11, RZ, RZ, UR9 ;  /* 0x00000009ff0b7e24 */ /* 0x000fce000f8e00ff */
[----:B------:R-:W-:-:S07]  /*2280*/  LEPC R20, `(.L_x_2387) ;  /* 0x000000001014794e */ /* 0x000fce0000000000 */
[----:B--2---:R-:W-:Y:S05]  /*2290*/  CALL.ABS.NOINC R2 ;  /* 0x0000000002007343 */ /* 0x004fea0003c00000 */
.L_x_2387:
[----:B------:R-:W-:Y:S01]  /*22a0*/  PRMT R0, RZ, 0x7610, R0 ;  /* 0x00007610ff007816 */ /* 0x000fe20000000000 */
[----:B------:R-:W-:Y:S06]  /*22b0*/  BRA `(.L_x_2361) ;  /* 0x0000000000487947 */ /* 0x000fec0003800000 */
.L_x_2386:
[----:B------:R-:W2:Y:S01]  /*22c0*/  LDG.E.U8 R2, desc[UR36][R2.64] ;  /* 0x0000002402027981 */ /* 0x000ea2000c1e1100 */
[----:B------:R-:W-:Y:S01]  /*22d0*/  BSSY.RECONVERGENT B0, `(.L_x_2388) ;  /* 0x0000007000007945 */ /* 0x000fe20003800200 */
[----:B------:R-:W-:Y:S01]  /*22e0*/  IMAD.MOV.U32 R0, RZ, RZ, 0x400000 ;  /* 0x00400000ff007424 */ /* 0x000fe200078e00ff */
[----:B--2---:R-:W-:-:S13]  /*22f0*/  ISETP.NE.AND P0, PT, R2, RZ, PT ;  /* 0x000000ff0200720c */ /* 0x004fda0003f05270 */
[----:B------:R-:W-:Y:S05]  /*2300*/  @!P0 BRA `(.L_x_2389) ;  /* 0x00000000000c8947 */ /* 0x000fea0003800000 */
[----:B------:R-:W-:-:S13]  /*2310*/  ISETP.NE.AND P0, PT, R2, 0xff, PT ;  /* 0x000000ff0200780c */ /* 0x000fda0003f05270 */
[----:B------:R-:W-:Y:S01]  /*2320*/  @!P0 IMAD.MOV.U32 R0, RZ, RZ, 0x7f800001 ;  /* 0x7f800001ff008424 */ /* 0x000fe200078e00ff */
[----:B------:R-:W-:-:S07]  /*2330*/  @P0 SHF.L.U32 R0, R2, 0x17, RZ ;  /* 0x0000001702000819 */ /* 0x000fce00000006ff */
.L_x_2389:
[----:B------:R-:W-:Y:S05]  /*2340*/  BSYNC.RECONVERGENT B0 ;  /* 0x0000000000007941 */ /* 0x000fea0003800200 */
.L_x_2388:
[----:B------:R-:W-:Y:S01]  /*2350*/  F2FP.BF16.F32.PACK_AB R0, RZ, R0 ;  /* 0x00000000ff00723e */ /* 0x000fe200000010ff */
[----:B------:R-:W-:Y:S06]  /*2360*/  BRA `(.L_x_2361) ;  /* 0x00000000001c7947 */ /* 0x000fec0003800000 */
.L_x_2385:
[----:B------:R-:W2:Y:S02]  /*2370*/  LDG.E.64 R2, desc[UR36][R2.64] ;  /* 0x0000002402027981 */ /* 0x000ea4000c1e1b00 */
[----:B--2---:R-:W0:Y:S02]  /*2380*/  I2F.U64 R0, R2 ;  /* 0x0000000200007312 */ /* 0x004e240000301000 */
[----:B0-----:R-:W-:Y:S01]  /*2390*/  F2FP.BF16.F32.PACK_AB R0, RZ, R0 ;  /* 0x00000000ff00723e */ /* 0x001fe200000010ff */
[----:B------:R-:W-:Y:S06]  /*23a0*/  BRA `(.L_x_2361) ;  /* 0x00000000000c7947 */ /* 0x000fec0003800000 */
.L_x_2384:
[----:B------:R-:W2:Y:S02]  /*23b0*/  LDG.E R2, desc[UR36][R2.64] ;  /* 0x0000002402027981 */ /* 0x000ea4000c1e1900 */
[----:B--2---:R-:W-:-:S04]  /*23c0*/  I2FP.F32.U32 R0, R2 ;  /* 0x0000000200007245 */ /* 0x004fc80000201000 */
[----:B------:R-:W-:-:S07]  /*23d0*/  F2FP.BF16.F32.PACK_AB R0, RZ, R0 ;  /* 0x00000000ff00723e */ /* 0x000fce00000010ff */
.L_x_2361:
[----:B------:R-:W1:Y:S01]  /*23e0*/  LDCU UR4, c[0x0][0x590] ;  /* 0x0000b200ff0477ac */ /* 0x000e620008000800 */
[----:B-----5:R-:W-:Y:S01]  /*23f0*/  IMAD.U32 R0, R0, 0x10000, RZ ;  /* 0x0001000000007824 */ /* 0x020fe200078e00ff */
[----:B------:R-:W0:Y:S03]  /*2400*/  LDCU.64 UR6, c[0x0][0x580] ;  /* 0x0000b000ff0677ac */ /* 0x000e260008000a00 */
[----:B-1----:R-:W-:Y:S01]  /*2410*/  FADD.FTZ R0, R0, UR4 ;  /* 0x0000000400007e21 */ /* 0x002fe20008010000 */
[----:B------:R-:W-:-:S03]  /*2420*/  UPRMT UR4, UR41, 0x9910, URZ ;  /* 0x0000991029047896 */ /* 0x000fc600080000ff */
[----:B------:R1:W2:Y:S01]  /*2430*/  MUFU.RSQ R4, R0 ;  /* 0x0000000000047308 */ /* 0x0002a20000001400 */
[----:B------:R-:W-:Y:S01]  /*2440*/  UISETP.GT.AND UP0, UPT, UR4, 0x9, UPT ;  /* 0x000000090400788c */ /* 0x000fe2000bf04270 */
[----:B0-----:R-:W-:-:S05]  /*2450*/  IADD3 R2, P0, PT, R16, UR6, RZ ;  /* 0x0000000610027c10 */ /* 0x001fca000ff1e0ff */
[----:B------:R-:W-:-:S03]  /*2460*/  IMAD.X R3, RZ, RZ, UR7, P0 ;  /* 0x00000007ff037e24 */ /* 0x000fc600080e06ff */
[----:B-1----:R-:W-:Y:S05]  /*2470*/  BRA.U UP0, `(.L_x_2390) ;  /* 0x0000000100e87547 */ /* 0x002fea000b800000 */
        /* <DEDUP_REMOVED lines=8> */
[----:B--2---:R-:W0:Y:S02]  /*2500*/  F2I.FTZ.TRUNC.NTZ R5, R4 ;  /* 0x0000000400057305 */ /* 0x004e24000021f100 */
[----:B0-----:R4:W-:Y:S01]  /*2510*/  STG.E.U8 desc[UR36][R2.64], R5 ;  /* 0x0000000502007986 */ /* 0x0019e2000c101124 */
[----:B------:R-:W-:Y:S05]  /*2520*/  BRA `(.L_x_2395) ;  /* 0x0000000c003c7947 */ /* 0x000fea0003800000 */
.L_x_2393:
[----:B--2---:R-:W0:Y:S02]  /*2530*/  F2I.S64.TRUNC R4, R4 ;  /* 0x0000000400047311 */ /* 0x004e24000020d900 */
[----:B0-----:R-:W-:-:S05]  /*2540*/  IMAD.MOV.U32 R7, RZ, RZ, R4 ;  /* 0x000000ffff077224 */ /* 0x001fca00078e0004 */
[----:B------:R3:W-:Y:S01]  /*2550*/  STG.E.U8 desc[UR36][R2.64], R7 ;  /* 0x0000000702007986 */ /* 0x0007e2000c101124 */
[----:B------:R-:W-:Y:S05]  /*2560*/  BRA `(.L_x_2395) ;  /* 0x0000000c002c7947 */ /* 0x000fea0003800000 */
.L_x_2392:
[----:B------:R-:W-:-:S09]  /*2570*/  UISETP.NE.AND UP0, UPT, UR4, 0x2, UPT ;  /* 0x000000020400788c */ /* 0x000fd2000bf05270 */
[----:B------:R-:W-:Y:S05]  /*2580*/  BRA.U !UP0, `(.L_x_2396) ;  /* 0x0000000108287547 */ /* 0x000fea000b800000 */
[----:B------:R-:W-:-:S09]  /*2590*/  UISETP.NE.AND UP0, UPT, UR4, 0x3, UPT ;  /* 0x000000030400788c */ /* 0x000fd2000bf05270 */
[----:B------:R-:W-:Y:S05]  /*25a0*/  BRA.U !UP0, `(.L_x_2397) ;  /* 0x0000000108147547 */ /* 0x000fea000b800000 */
[----:B------:R-:W-:-:S09]  /*25b0*/  UISETP.NE.AND UP0, UPT, UR4, 0x4, UPT ;  /* 0x000000040400788c */ /* 0x000fd2000bf05270 */
[----:B------:R-:W-:Y:S05]  /*25c0*/  BRA.U UP0, `(.L_x_2394) ;  /* 0x0000000900807547 */ /* 0x000fea000b800000 */
[----:B--2---:R-:W0:Y:S02]  /*25d0*/  F2I.S64.TRUNC R4, R4 ;  /* 0x0000000400047311 */ /* 0x004e24000020d900 */
[----:B0-----:R0:W-:Y:S01]  /*25e0*/  STG.E.64 desc[UR36][R2.64], R4 ;  /* 0x0000000402007986 */ /* 0x0011e2000c101b24 */
[----:B------:R-:W-:Y:S05]  /*25f0*/  BRA `(.L_x_2395) ;  /* 0x0000000c00087947 */ /* 0x000fea0003800000 */
.L_x_2397:
[----:B--2---:R-:W0:Y:S02]  /*2600*/  F2I.FTZ.TRUNC.NTZ R5, R4 ;  /* 0x0000000400057305 */ /* 0x004e24000021f100 */
[----:B0-----:R1:W-:Y:S01]  /*2610*/  STG.E desc[UR36][R2.64], R5 ;  /* 0x0000000502007986 */ /* 0x0013e2000c101924 */
[----:B------:R-:W-:Y:S05]  /*2620*/  BRA `(.L_x_2395) ;  /* 0x0000000800fc7947 */ /* 0x000fea0003800000 */
.L_x_2396:
[----:B--2---:R-:W0:Y:S02]  /*2630*/  F2I.FTZ.TRUNC.NTZ R5, R4 ;  /* 0x0000000400057305 */ /* 0x004e24000021f100 */
[----:B0-----:R2:W-:Y:S01]  /*2640*/  STG.E.U16 desc[UR36][R2.64], R5 ;  /* 0x0000000502007986 */ /* 0x0015e2000c101524 */
[----:B------:R-:W-:Y:S05]  /*2650*/  BRA `(.L_x_2395) ;  /* 0x0000000800f07947 */ /* 0x000fea0003800000 */
.L_x_2391:
[----:B------:R-:W-:-:S09]  /*2660*/  UISETP.GT.AND UP0, UPT, UR4, 0x6, UPT ;  /* 0x000000060400788c */ /* 0x000fd2000bf04270 */
[----:B------:R-:W-:Y:S05]  /*2670*/  BRA.U UP0, `(.L_x_2398) ;  /* 0x0000000100247547 */ /* 0x000fea000b800000 */
[----:B------:R-:W-:-:S09]  /*2680*/  UISETP.NE.AND UP0, UPT, UR4, 0x5, UPT ;  /* 0x000000050400788c */ /* 0x000fd2000bf05270 */
[----:B------:R-:W-:Y:S05]  /*2690*/  BRA.U !UP0, `(.L_x_2399) ;  /* 0x0000000108107547 */ /* 0x000fea000b800000 */
[----:B------:R-:W-:-:S09]  /*26a0*/  UISETP.NE.AND UP0, UPT, UR4, 0x6, UPT ;  /* 0x000000060400788c */ /* 0x000fd2000bf05270 */
[----:B------:R-:W-:Y:S05]  /*26b0*/  BRA.U UP0, `(.L_x_2394) ;  /* 0x0000000900447547 */ /* 0x000fea000b800000 */
[----:B--2---:R0:W-:Y:S01]  /*26c0*/  STG.E desc[UR36][R2.64], R4 ;  /* 0x0000000402007986 */ /* 0x0041e2000c101924 */
[----:B------:R-:W-:Y:S05]  /*26d0*/  BRA `(.L_x_2395) ;  /* 0x0000000800d07947 */ /* 0x000fea0003800000 */
.L_x_2399:
[----:B--2---:R-:W-:-:S05]  /*26e0*/  F2FP.F16.F32.PACK_AB R4, RZ, R4 ;  /* 0x00000004ff04723e */ /* 0x004fca00000000ff */
[----:B------:R0:W-:Y:S01]  /*26f0*/  STG.E.U16 desc[UR36][R2.64], R4 ;  /* 0x0000000402007986 */ /* 0x0001e2000c101524 */
[----:B------:R-:W-:Y:S05]  /*2700*/  BRA `(.L_x_2395) ;  /* 0x0000000800c47947 */ /* 0x000fea0003800000 */
.L_x_2398:
[----:B------:R-:W-:-:S09]  /*2710*/  UISETP.NE.AND UP0, UPT, UR4, 0x7, UPT ;  /* 0x000000070400788c */ /* 0x000fd2000bf05270 */
[----:B------:R-:W-:Y:S05]  /*2720*/  BRA.U !UP0, `(.L_x_2400) ;  /* 0x00000001082c7547 */ /* 0x000fea000b800000 */
[----:B------:R-:W-:-:S09]  /*2730*/  UISETP.NE.AND UP0, UPT, UR4, 0x8, UPT ;  /* 0x000000080400788c */ /* 0x000fd2000bf05270 */
[----:B------:R-:W-:Y:S05]  /*2740*/  BRA.U !UP0, `(.L_x_2401) ;  /* 0x0000000108147547 */ /* 0x000fea000b800000 */
[----:B------:R-:W-:-:S09]  /*2750*/  UISETP.NE.AND UP0, UPT, UR4, 0x9, UPT ;  /* 0x000000090400788c */ /* 0x000fd2000bf05270 */
[----:B------:R-:W-:Y:S05]  /*2760*/  BRA.U UP0, `(.L_x_2394) ;  /* 0x0000000900187547 */ /* 0x000fea000b800000 */
[----:B------:R-:W-:-:S05]  /*2770*/  MOV R5, RZ ;  /* 0x000000ff00057202 */ /* 0x000fca0000000f00 */
[----:B--2---:R0:W-:Y:S01]  /*2780*/  STG.E.64 desc[UR36][R2.64], R4 ;  /* 0x0000000402007986 */ /* 0x0041e2000c101b24 */
[----:B------:R-:W-:Y:S05]  /*2790*/  BRA `(.L_x_2395) ;  /* 0x0000000800a07947 */ /* 0x000fea0003800000 */
.L_x_2401:
[----:B--2---:R-:W-:-:S04]  /*27a0*/  F2FP.F16.F32.PACK_AB R5, RZ, R4 ;  /* 0x00000004ff05723e */ /* 0x004fc800000000ff */
[----:B------:R-:W-:-:S05]  /*27b0*/  PRMT R5, R5, 0x5410, RZ ;  /* 0x0000541005057816 */ /* 0x000fca00000000ff */
[----:B------:R0:W-:Y:S01]  /*27c0*/  STG.E desc[UR36][R2.64], R5 ;  /* 0x0000000502007986 */ /* 0x0001e2000c101924 */
[----:B------:R-:W-:Y:S05]  /*27d0*/  BRA `(.L_x_2395) ;  /* 0x0000000800907947 */ /* 0x000fea0003800000 */
.L_x_2400:
[----:B--2---:R-:W-:-:S06]  /*27e0*/  FMUL.FTZ R4, R4, 1 ;  /* 0x3f80000004047820 */ /* 0x004fcc0000410000 */
[----:B------:R-:W0:Y:S02]  /*27f0*/  F2F.F64.F32 R4, R4 ;  /* 0x0000000400047310 */ /* 0x000e240000201800 */
[----:B0-----:R0:W-:Y:S01]  /*2800*/  STG.E.64 desc[UR36][R2.64], R4 ;  /* 0x0000000402007986 */ /* 0x0011e2000c101b24 */
[----:B------:R-:W-:Y:S05]  /*2810*/  BRA `(.L_x_2395) ;  /* 0x0000000800807947 */ /* 0x000fea0003800000 */
.L_x_2390:
        /* <DEDUP_REMOVED lines=8> */
[----:B--2---:R-:W-:-:S04]  /*28a0*/  FSETP.NEU.FTZ.AND P0, PT, R4, RZ, PT ;  /* 0x000000ff0400720b */ /* 0x004fc80003f1d000 */
[----:B------:R-:W-:-:S05]  /*28b0*/  SEL R5, RZ, 0x1, !P0 ;  /* 0x00000001ff057807 */ /* 0x000fca0004000000 */
[----:B------:R0:W-:Y:S01]  /*28c0*/  STG.E.U8 desc[UR36][R2.64], R5 ;  /* 0x0000000502007986 */ /* 0x0001e2000c101124 */
[----:B------:R-:W-:Y:S05]  /*28d0*/  BRA `(.L_x_2395) ;  /* 0x0000000800507947 */ /* 0x000fea0003800000 */
.L_x_2404:
[----:B--2---:R-:W-:Y:S01]  /*28e0*/  FMUL.FTZ R4, R4, 1 ;  /* 0x3f80000004047820 */ /* 0x004fe20000410000 */
[----:B------:R-:W-:-:S05]  /*28f0*/  CS2R R6, SRZ ;  /* 0x0000000000067805 */ /* 0x000fca000001ff00 */
[----:B------:R-:W0:Y:S02]  /*2900*/  F2F.F64.F32 R4, R4 ;  /* 0x0000000400047310 */ /* 0x000e240000201800 */
[----:B0-----:R0:W-:Y:S01]  /*2910*/  STG.E.128 desc[UR36][R2.64], R4 ;  /* 0x0000000402007986 */ /* 0x0011e2000c101d24 */
[----:B------:R-:W-:Y:S05]  /*2920*/  BRA `(.L_x_2395) ;  /* 0x00000008003c7947 */ /* 0x000fea0003800000 */
.L_x_2403:
[----:B------:R-:W-:-:S09]  /*2930*/  UISETP.NE.AND UP0, UPT, UR4, 0xf, UPT ;  /* 0x0000000f0400788c */ /* 0x000fd2000bf05270 */
[----:B------:R-:W-:Y:S05]  /*2940*/  BRA.U !UP0, `(.L_x_2405) ;  /* 0x0000000108987547 */ /* 0x000fea000b800000 */
[----:B------:R-:W-:-:S09]  /*2950*/  UISETP.NE.AND UP0, UPT, UR4, 0x17, UPT ;  /* 0x000000170400788c */ /* 0x000fd2000bf05270 */
[----:B------:R-:W-:Y:S05]  /*2960*/  BRA.U !UP0, `(.L_x_2406) ;  /* 0x0000000108487547 */ /* 0x000fea000b800000 */
[----:B------:R-:W-:-:S09]  /*2970*/  UISETP.NE.AND UP0, UPT, UR4, 0x18, UPT ;  /* 0x000000180400788c */ /* 0x000fd2000bf05270 */
[----:B------:R-:W-:Y:S05]  /*2980*/  BRA.U UP0, `(.L_x_2394) ;  /* 0x0000000500907547 */ /* 0x000fea000b800000 */
[----:B--2---:R-:W-:Y:S01]  /*2990*/  LOP3.LUT R6, R4, 0x7fffffff, RZ, 0xc0, !PT ;  /* 0x7fffffff04067812 */ /* 0x004fe200078ec0ff */
[----:B------:R-:W-:Y:S01]  /*29a0*/  BSSY.RECONVERGENT B0, `(.L_x_2407) ;  /* 0x000000b000007945 */ /* 0x000fe20003800200 */
[----:B------:R-:W-:Y:S01]  /*29b0*/  SHF.R.U32.HI R7, RZ, 0x18, R4 ;  /* 0x00000018ff077819 */ /* 0x000fe20000011604 */
[----:B------:R-:W-:Y:S01]  /*29c0*/  IMAD.MOV.U32 R0, RZ, RZ, 0x7f ;  /* 0x0000007fff007424 */ /* 0x000fe200078e00ff */
[----:B------:R-:W-:-:S13]  /*29d0*/  ISETP.GT.U32.AND P0, PT, R6, 0x43efffff, PT ;  /* 0x43efffff0600780c */ /* 0x000fda0003f04070 */
[----:B------:R-:W-:Y:S05]  /*29e0*/  @P0 BRA `(.L_x_2408) ;  /* 0x0000000000180947 */ /* 0x000fea0003800000 */
[----:B------:R-:W-:-:S13]  /*29f0*/  ISETP.GT.U32.AND P0, PT, R6, 0x3c7fffff, PT ;  /* 0x3c7fffff0600780c */ /* 0x000fda0003f04070 */
[----:B------:R-:W-:-:S04]  /*2a00*/  @P0 SHF.R.U32.HI R0, RZ, 0x14, R4 ;  /* 0x00000014ff000819 */ /* 0x000fc80000011604 */
[----:B------:R-:W-:Y:S01]  /*2a10*/  @P0 LOP3.LUT R5, R0, 0x1, RZ, 0xc0, !PT ;  /* 0x0000000100050812 */ /* 0x000fe200078ec0ff */
[----:B------:R-:W-:-:S03]  /*2a20*/  @!P0 FADD.FTZ R0, R6, 16384 ;  /* 0x4680000006008421 */ /* 0x000fc60000010000 */
[----:B------:R-:W-:-:S04]  /*2a30*/  @P0 IADD3 R5, PT, PT, R4, 0x407ffff, R5 ;  /* 0x0407ffff04050810 */ /* 0x000fc80007ffe005 */
[----:B------:R-:W-:-:S07]  /*2a40*/  @P0 SHF.R.U32.HI R0, RZ, 0x14, R5 ;  /* 0x00000014ff000819 */ /* 0x000fce0000011605 */
.L_x_2408:
[----:B------:R-:W-:Y:S05]  /*2a50*/  BSYNC.RECONVERGENT B0 ;  /* 0x0000000000007941 */ /* 0x000fea0003800200 */
.L_x_2407:
[----:B------:R-:W-:-:S05]  /*2a60*/  LOP3.LUT R7, R0, 0x80, R7, 0xf8, !PT ;  /* 0x0000008000077812 */ /* 0x000fca00078ef807 */
[----:B------:R0:W-:Y:S01]  /*2a70*/  STG.E.U8 desc[UR36][R2.64], R7 ;  /* 0x0000000702007986 */ /* 0x0001e2000c101124 */
[----:B------:R-:W-:Y:S05]  /*2a80*/  BRA `(.L_x_2395) ;  /* 0x0000000400e47947 */ /* 0x000fea0003800000 */
.L_x_2406:
[----:B--2---:R-:W-:Y:S01]  /*2a90*/  LOP3.LUT R6, R4, 0x7fffffff, RZ, 0xc0, !PT ;  /* 0x7fffffff04067812 */ /* 0x004fe200078ec0ff */
[----:B------:R-:W-:Y:S01]  /*2aa0*/  BSSY.RECONVERGENT B0, `(.L_x_2409) ;  /* 0x000000d000007945 */ /* 0x000fe20003800200 */
[----:B------:R-:W-:Y:S02]  /*2ab0*/  SHF.R.U32.HI R7, RZ, 0x18, R4 ;  /* 0x00000018ff077819 */ /* 0x000fe40000011604 */
[----:B------:R-:W-:-:S13]  /*2ac0*/  ISETP.GE.U32.AND P1, PT, R6, 0x47800000, PT ;  /* 0x478000000600780c */ /* 0x000fda0003f26070 */
[----:B------:R-:W-:Y:S01]  /*2ad0*/  @P1 IMAD.MOV.U32 R0, RZ, RZ, 0x7f ;  /* 0x0000007fff001424 */ /* 0x000fe200078e00ff */
[----:B------:R-:W-:-:S04]  /*2ae0*/  @P1 ISETP.GT.U32.AND P0, PT, R6, 0x7f800000, PT ;  /* 0x7f8000000600180c */ /* 0x000fc80003f04070 */
[----:B------:R-:W-:Y:S01]  /*2af0*/  @P1 SEL R0, R0, 0x7c, P0 ;  /* 0x0000007c00001807 */ /* 0x000fe20000000000 */
[----:B------:R-:W-:Y:S08]  /*2b00*/  @P1 BRA `(.L_x_2410) ;  /* 0x0000000000181947 */ /* 0x000ff00003800000 */
[----:B------:R-:W-:-:S13]  /*2b10*/  ISETP.GT.U32.AND P0, PT, R6, 0x387fffff, PT ;  /* 0x387fffff0600780c */ /* 0x000fda0003f04070 */
[----:B------:R-:W-:-:S04]  /*2b20*/  @P0 SHF.R.U32.HI R0, RZ, 0x15, R4 ;  /* 0x00000015ff000819 */ /* 0x000fc80000011604 */
[----:B------:R-:W-:Y:S01]  /*2b30*/  @P0 LOP3.LUT R5, R0, 0x1, RZ, 0xc0, !PT ;  /* 0x0000000100050812 */ /* 0x000fe200078ec0ff */
[----:B------:R-:W-:-:S03]  /*2b40*/  @!P0 FADD.FTZ R0, R6, 128 ;  /* 0x4300000006008421 */ /* 0x000fc60000010000 */
[----:B------:R-:W-:-:S04]  /*2b50*/  @P0 IADD3 R5, PT, PT, R4, 0x80fffff, R5 ;  /* 0x080fffff04050810 */ /* 0x000fc80007ffe005 */
[----:B------:R-:W-:-:S07]  /*2b60*/  @P0 SHF.R.U32.HI R0, RZ, 0x15, R5 ;  /* 0x00000015ff000819 */ /* 0x000fce0000011605 */
.L_x_2410:
[----:B------:R-:W-:Y:S05]  /*2b70*/  BSYNC.RECONVERGENT B0 ;  /* 0x0000000000007941 */ /* 0x000fea0003800200 */
.L_x_2409:
[----:B------:R-:W-:-:S05]  /*2b80*/  LOP3.LUT R5, R0, 0x80, R7, 0xf8, !PT ;  /* 0x0000008000057812 */ /* 0x000fca00078ef807 */
[----:B------:R0:W-:Y:S01]  /*2b90*/  STG.E.U8 desc[UR36][R2.64], R5 ;  /* 0x0000000502007986 */ /* 0x0001e2000c101124 */
[----:B------:R-:W-:Y:S05]  /*2ba0*/  BRA `(.L_x_2395) ;  /* 0x00000004009c7947 */ /* 0x000fea0003800000 */
.L_x_2405:
[----:B--2---:R-:W-:-:S05]  /*2bb0*/  F2FP.BF16.F32.PACK_AB R4, RZ, R4 ;  /* 0x00000004ff04723e */ /* 0x004fca00000010ff */
[----:B------:R0:W-:Y:S01]  /*2bc0*/  STG.E.U16 desc[UR36][R2.64], R4 ;  /* 0x0000000402007986 */ /* 0x0001e2000c101524 */
[----:B------:R-:W-:Y:S05]  /*2bd0*/  BRA `(.L_x_2395) ;  /* 0x0000000400907947 */ /* 0x000fea0003800000 */
.L_x_2402:
        /* <DEDUP_REMOVED lines=8> */
[----:B--2---:R-:W0:Y:S02]  /*2c60*/  F2I.FTZ.U32.TRUNC.NTZ R5, R4 ;  /* 0x0000000400057305 */ /* 0x004e24000021f000 */
[----:B0-----:R0:W-:Y:S01]  /*2c70*/  STG.E.U16 desc[UR36][R2.64], R5 ;  /* 0x0000000502007986 */ /* 0x0011e2000c101524 */
[----:B------:R-:W-:Y:S05]  /*2c80*/  BRA `(.L_x_2395) ;  /* 0x0000000400647947 */ /* 0x000fea0003800000 */
.L_x_2413:
[----:B--2---:R-:W-:Y:S01]  /*2c90*/  LOP3.LUT R5, R4, 0x7fffffff, RZ, 0xc0, !PT ;  /* 0x7fffffff04057812 */ /* 0x004fe200078ec0ff */
[----:B------:R-:W-:Y:S01]  /*2ca0*/  BSSY.RECONVERGENT B0, `(.L_x_2414) ;  /* 0x0000013000007945 */ /* 0x000fe20003800200 */
[----:B------:R-:W-:Y:S02]  /*2cb0*/  IMAD.MOV.U32 R0, RZ, RZ, 0x80 ;  /* 0x00000080ff007424 */ /* 0x000fe400078e00ff */
[----:B------:R-:W-:-:S13]  /*2cc0*/  ISETP.GT.U32.AND P0, PT, R5, 0x437fffff, PT ;  /* 0x437fffff0500780c */ /* 0x000fda0003f04070 */
[----:B------:R-:W-:Y:S05]  /*2cd0*/  @P0 BRA `(.L_x_2415) ;  /* 0x00000000003c0947 */ /* 0x000fea0003800000 */
[----:B------:R-:W-:-:S13]  /*2ce0*/  ISETP.GT.U32.AND P0, PT, R5, 0x3bffffff, PT ;  /* 0x3bffffff0500780c */ /* 0x000fda0003f04070 */
[----:B------:R-:W-:Y:S05]  /*2cf0*/  @P0 BRA `(.L_x_2416) ;  /* 0x0000000000140947 */ /* 0x000fea0003800000 */
[----:B------:R-:W-:-:S05]  /*2d00*/  FADD.FTZ R0, R5, 8192 ;  /* 0x4600000005007421 */ /* 0x000fca0000010000 */
[----:B------:R-:W-:Y:S02]  /*2d10*/  LOP3.LUT P0, R5, R0, 0xff, RZ, 0xc0, !PT ;  /* 0x000000ff00057812 */ /* 0x000fe4000780c0ff */
[----:B------:R-:W-:-:S11]  /*2d20*/  PRMT R0, RZ, 0x7610, R0 ;  /* 0x00007610ff007816 */ /* 0x000fd60000000000 */
[----:B------:R-:W-:Y:S05]  /*2d30*/  @!P0 BRA `(.L_x_2415) ;  /* 0x0000000000248947 */ /* 0x000fea0003800000 */
[----:B------:R-:W-:Y:S05]  /*2d40*/  BRA `(.L_x_2417) ;  /* 0x0000000000147947 */ /* 0x000fea0003800000 */
.L_x_2416:
[----:B------:R-:W-:-:S04]  /*2d50*/  SHF.R.U32.HI R0, RZ, 0x14, R4 ;  /* 0x00000014ff007819 */ /* 0x000fc80000011604 */
[----:B------:R-:W-:-:S04]  /*2d60*/  LOP3.LUT R5, R0, 0x1, RZ, 0xc0, !PT ;  /* 0x0000000100057812 */ /* 0x000fc800078ec0ff */
[----:B------:R-:W-:-:S04]  /*2d70*/  IADD3 R0, PT, PT, R4, 0x487ffff, R5 ;  /* 0x0487ffff04007810 */ /* 0x000fc80007ffe005 */
[----:B------:R-:W-:-:S04]  /*2d80*/  SHF.R.U32.HI R0, RZ, 0x14, R0 ;  /* 0x00000014ff007819 */ /* 0x000fc80000011600 */
[----:B------:R-:W-:-:S07]  /*2d90*/  LOP3.LUT R5, R0, 0xff, RZ, 0xc0, !PT ;  /* 0x000000ff00057812 */ /* 0x000fce00078ec0ff */
.L_x_2417:
[----:B------:R-:W-:-:S04]  /*2da0*/  SHF.R.U32.HI R4, RZ, 0x18, R4 ;  /* 0x00000018ff047819 */ /* 0x000fc80000011604 */
[----:B------:R-:W-:-:S04]  /*2db0*/  LOP3.LUT R5, R5, 0x80, R4, 0xf8, !PT ;  /* 0x0000008005057812 */ /* 0x000fc800078ef804 */
[----:B------:R-:W-:-:S07]  /*2dc0*/  PRMT R0, R5, 0x7610, R0 ;  /* 0x0000761005007816 */ /* 0x000fce0000000000 */
.L_x_2415:
[----:B------:R-:W-:Y:S05]  /*2dd0*/  BSYNC.RECONVERGENT B0 ;  /* 0x0000000000007941 */ /* 0x000fea0003800200 */
.L_x_2414:
[----:B------:R0:W-:Y:S01]  /*2de0*/  STG.E.U8 desc[UR36][R2.64], R0 ;  /* 0x0000000002007986 */ /* 0x0001e2000c101124 */
[----:B------:R-:W-:Y:S05]  /*2df0*/  BRA `(.L_x_2395) ;  /* 0x0000000400087947 */ /* 0x000fea0003800000 */
.L_x_2412:
[----:B--2---:R-:W-:Y:S01]  /*2e00*/  LOP3.LUT R5, R4, 0x7fffffff, RZ, 0xc0, !PT ;  /* 0x7fffffff04057812 */ /* 0x004fe200078ec0ff */
[----:B------:R-:W-:Y:S01]  /*2e10*/  BSSY.RECONVERGENT B0, `(.L_x_2418) ;  /* 0x0000013000007945 */ /* 0x000fe20003800200 */
[----:B------:R-:W-:Y:S02]  /*2e20*/  HFMA2 R0, -RZ, RZ, 0, 7.62939453125e-06 ;  /* 0x00000080ff007431 */ /* 0x000fe400000001ff */
        /* <DEDUP_REMOVED lines=9> */
.L_x_2420:
[----:B------:R-:W-:-:S04]  /*2ec0*/  SHF.R.U32.HI R0, RZ, 0x15, R4 ;  /* 0x00000015ff007819 */ /* 0x000fc80000011604 */
[----:B------:R-:W-:-:S04]  /*2ed0*/  LOP3.LUT R5, R0, 0x1, RZ, 0xc0, !PT ;  /* 0x0000000100057812 */ /* 0x000fc800078ec0ff */
[----:B------:R-:W-:-:S04]  /*2ee0*/  IADD3 R0, PT, PT, R4, 0x88fffff, R5 ;  /* 0x088fffff04007810 */ /* 0x000fc80007ffe005 */
[----:B------:R-:W-:-:S04]  /*2ef0*/  SHF.R.U32.HI R0, RZ, 0x15, R0 ;  /* 0x00000015ff007819 */ /* 0x000fc80000011600 */
[----:B------:R-:W-:-:S07]  /*2f00*/  LOP3.LUT R5, R0, 0xff, RZ, 0xc0, !PT ;  /* 0x000000ff00057812 */ /* 0x000fce00078ec0ff */
.L_x_2421:
[----:B------:R-:W-:-:S04]  /*2f10*/  SHF.R.U32.HI R4, RZ, 0x18, R4 ;  /* 0x00000018ff047819 */ /* 0x000fc80000011604 */
[----:B------:R-:W-:-:S04]  /*2f20*/  LOP3.LUT R5, R5, 0x80, R4, 0xf8, !PT ;  /* 0x0000008005057812 */ /* 0x000fc800078ef804 */
[----:B------:R-:W-:-:S07]  /*2f30*/  PRMT R0, R5, 0x7610, R0 ;  /* 0x0000761005007816 */ /* 0x000fce0000000000 */
.L_x_2419:
[----:B------:R-:W-:Y:S05]  /*2f40*/  BSYNC.RECONVERGENT B0 ;  /* 0x0000000000007941 */ /* 0x000fea0003800200 */
.L_x_2418:
[----:B------:R0:W-:Y:S01]  /*2f50*/  STG.E.U8 desc[UR36][R2.64], R0 ;  /* 0x0000000002007986 */ /* 0x0001e2000c101124 */
[----:B------:R-:W-:Y:S05]  /*2f60*/  BRA `(.L_x_2395) ;  /* 0x0000000000ac7947 */ /* 0x000fea0003800000 */
.L_x_2411:
[----:B------:R-:W-:-:S09]  /*2f70*/  UISETP.NE.AND UP0, UPT, UR4, 0x1c, UPT ;  /* 0x0000001c0400788c */ /* 0x000fd2000bf05270 */
[----:B------:R-:W-:Y:S05]  /*2f80*/  BRA.U !UP0, `(.L_x_2422) ;  /* 0x00000001089c7547 */ /* 0x000fea000b800000 */
[----:B------:R-:W-:-:S09]  /*2f90*/  UISETP.NE.AND UP0, UPT, UR4, 0x1d, UPT ;  /* 0x0000001d0400788c */ /* 0x000fd2000bf05270 */
[----:B------:R-:W-:Y:S05]  /*2fa0*/  BRA.U !UP0, `(.L_x_2423) ;  /* 0x0000000108887547 */ /* 0x000fea000b800000 */
[----:B------:R-:W-:-:S09]  /*2fb0*/  UISETP.NE.AND UP0, UPT, UR4, 0x2c, UPT ;  /* 0x0000002c0400788c */ /* 0x000fd2000bf05270 */
[----:B------:R-:W-:Y:S05]  /*2fc0*/  BRA.U !UP0, `(.L_x_2424) ;  /* 0x0000000108447547 */ /* 0x000fea000b800000 */
.L_x_2394:
[----:B------:R-:W-:Y:S01]  /*2fd0*/  MOV R0, 0x130 ;  /* 0x0000013000007802 */ /* 0x000fe20000000f00 */
[----:B------:R-:W2:Y:S01]  /*2fe0*/  LDCU.64 UR6, c[0x4][0x120] ;  /* 0x01002400ff0677ac */ /* 0x000ea20008000a00 */
[----:B------:R-:W-:Y:S02]  /*2ff0*/  HFMA2 R12, -RZ, RZ, 0, 5.9604644775390625e-08 ;  /* 0x00000001ff0c7431 */ /* 0x000fe400000001ff */
[----:B------:R-:W-:Y:S01]  /*3000*/  IMAD.MOV.U32 R8, RZ, RZ, 0x65 ;  /* 0x00000065ff087424 */ /* 0x000fe200078e00ff */
[----:B------:R0:W1:Y:S01]  /*3010*/  LDC.64 R2, c[0x4][R0] ;  /* 0x0100000000027b82 */ /* 0x0000620000000a00 */
[----:B------:R-:W3:Y:S01]  /*3020*/  LDCU.64 UR8, c[0x4][0x128] ;  /* 0x01002500ff0877ac */ /* 0x000ee20008000a00 */
[----:B------:R-:W-:Y:S01]  /*3030*/  IMAD.MOV.U32 R13, RZ, RZ, RZ ;  /* 0x000000ffff0d7224 */ /* 0x000fe200078e00ff */
[----:B------:R-:W4:Y:S01]  /*3040*/  LDCU.64 UR4, c[0x4][0x18] ;  /* 0x01000300ff0477ac */ /* 0x000f220008000a00 */
[----:B--2---:R-:W-:Y:S02]  /*3050*/  IMAD.U32 R4, RZ, RZ, UR6 ;  /* 0x00000006ff047e24 */ /* 0x004fe4000f8e00ff */
[----:B------:R-:W-:-:S02]  /*3060*/  IMAD.U32 R5, RZ, RZ, UR7 ;  /* 0x00000007ff057e24 */ /* 0x000fc4000f8e00ff */
[----:B---3--:R-:W-:Y:S01]  /*3070*/  IMAD.U32 R6, RZ, RZ, UR8 ;  /* 0x00000008ff067e24 */ /* 0x008fe2000f8e00ff */
[----:B------:R-:W-:Y:S01]  /*3080*/  MOV R7, UR9 ;  /* 0x0000000900077c02 */ /* 0x000fe20008000f00 */
[----:B----4-:R-:W-:Y:S02]  /*3090*/  IMAD.U32 R10, RZ, RZ, UR4 ;  /* 0x00000004ff0a7e24 */ /* 0x010fe4000f8e00ff */
[----:B0-----:R-:W-:-:S07]  /*30a0*/  IMAD.U32 R11, RZ, RZ, UR5 ;  /* 0x00000005ff0b7e24 */ /* 0x001fce000f8e00ff */
[----:B------:R-:W-:-:S07]  /*30b0*/  LEPC R20, `(.L_x_2425) ;  /* 0x000000001014794e */ /* 0x000fce0000000000 */
[----:B-1----:R-:W-:Y:S05]  /*30c0*/  CALL.ABS.NOINC R2 ;  /* 0x0000000002007343 */ /* 0x002fea0003c00000 */
.L_x_2425:
[----:B------:R-:W-:Y:S05]  /*30d0*/  BRA `(.L_x_2395) ;  /* 0x0000000000507947 */ /* 0x000fea0003800000 */
.L_x_2424:
[----:B--2---:R-:W-:-:S04]  /*30e0*/  SHF.R.U32.HI R6, RZ, 0x17, R4 ;  /* 0x00000017ff067819 */ /* 0x004fc80000011604 */
[----:B------:R-:W-:-:S04]  /*30f0*/  LOP3.LUT R5, R6, 0xff, RZ, 0xc0, !PT ;  /* 0x000000ff06057812 */ /* 0x000fc800078ec0ff */
[----:B------:R-:W-:-:S13]  /*3100*/  ISETP.NE.AND P1, PT, R5, 0xff, PT ;  /* 0x000000ff0500780c */ /* 0x000fda0003f25270 */
[--C-:B------:R-:W-:Y:S02]  /*3110*/  @P1 SHF.R.U32.HI R0, RZ, 0x16, R4.reuse ;  /* 0x00000016ff001819 */ /* 0x100fe40000011604 */
[----:B------:R-:W-:Y:S01]  /*3120*/  @P1 LOP3.LUT P0, RZ, R5, 0x3fffff, R4, 0xf8, !PT ;  /* 0x003fffff05ff1812 */ /* 0x000fe2000780f804 */
[----:B------:R-:W-:Y:S01]  /*3130*/  IMAD.MOV.U32 R5, RZ, RZ, 0xff ;  /* 0x000000ffff057424 */ /* 0x000fe200078e00ff */
[----:B------:R-:W-:-:S04]  /*3140*/  @P1 LOP3.LUT R0, R0, 0x1, RZ, 0xc0, !PT ;  /* 0x0000000100001812 */ /* 0x000fc800078ec0ff */
[----:B------:R-:W-:Y:S01]  /*3150*/  @P1 ISETP.EQ.U32.AND P2, PT, R0, 0x1, P0 ;  /* 0x000000010000180c */ /* 0x000fe20000742070 */
[----:B------:R-:W-:Y:S01]  /*3160*/  @P1 VIADD R0, R6, 0x1 ;  /* 0x0000000106001836 */ /* 0x000fe20000000000 */
[----:B------:R-:W-:Y:S02]  /*3170*/  PLOP3.LUT P0, PT, PT, PT, PT, 0x80, 0x8 ;  /* 0x000000000008781c */ /* 0x000fe40003f0f070 */
[----:B------:R-:W-:-:S13]  /*3180*/  @P1 PLOP3.LUT P0, PT, P2, PT, PT, 0x80, 0x8 ;  /* 0x000000000008181c */ /* 0x000fda000170f070 */
[----:B------:R-:W-:-:S05]  /*3190*/  @!P0 IADD3 R0, PT, PT, R6, RZ, RZ ;  /* 0x000000ff06008210 */ /* 0x000fca0007ffe0ff */
[----:B------:R-:W-:-:S05]  /*31a0*/  @P1 IMAD.MOV.U32 R5, RZ, RZ, R0 ;  /* 0x000000ffff051224 */ /* 0x000fca00078e0000 */
[----:B------:R0:W-:Y:S01]  /*31b0*/  STG.E.U8 desc[UR36][R2.64], R5 ;  /* 0x0000000502007986 */ /* 0x0001e2000c101124 */
[----:B------:R-:W-:Y:S05]  /*31c0*/  BRA `(.L_x_2395) ;  /* 0x0000000000147947 */ /* 0x000fea0003800000 */
.L_x_2423:
[----:B--2---:R-:W0:Y:S02]  /*31d0*/  F2I.U64.TRUNC R4, R4 ;  /* 0x0000000400047311 */ /* 0x004e24000020d800 */
[----:B0-----:R0:W-:Y:S01]  /*31e0*/  STG.E.64 desc[UR36][R2.64], R4 ;  /* 0x0000000402007986 */ /* 0x0011e2000c101b24 */
[----:B------:R-:W-:Y:S05]  /*31f0*/  BRA `(.L_x_2395) ;  /* 0x0000000000087947 */ /* 0x000fea0003800000 */
.L_x_2422:
[----:B--2---:R-:W0:Y:S02]  /*3200*/  F2I.FTZ.U32.TRUNC.NTZ R5, R4 ;  /* 0x0000000400057305 */ /* 0x004e24000021f000 */
[----:B0-----:R0:W-:Y:S02]  /*3210*/  STG.E desc[UR36][R2.64], R5 ;  /* 0x0000000502007986 */ /* 0x0011e4000c101924 */
.L_x_2395:
[----:B------:R-:W-:-:S07]  /*3220*/  VIADD R17, R17, 0x80 ;  /* 0x0000008011117836 */ /* 0x000fce0000000000 */
.L_x_2354:
[----:B------:R-:W-:Y:S05]  /*3230*/  BSYNC.RECONVERGENT B6 ;  /* 0x0000000000067941 */ /* 0x000fea0003800200 */
.L_x_2353:
[----:B------:R-:W5:Y:S01]  /*3240*/  LDCU UR4, c[0x0][0x380] ;  /* 0x00007000ff0477ac */ /* 0x000f620008000800 */
[----:B------:R-:W-:Y:S01]  /*3250*/  BSSY.RECONVERGENT B6, `(.L_x_2426) ;  /* 0x0000315000067945 */ /* 0x000fe20003800200 */
[----:B-----5:R-:W-:-:S13]  /*3260*/  ISETP.GE.AND P0, PT, R17, UR4, PT ;  /* 0x0000000411007c0c */ /* 0x020fda000bf06270 */
[----:B------:R-:W-:Y:S05]  /*3270*/  @P0 BRA `(.L_x_2427) ;  /* 0x0000003000480947 */ /* 0x000fea0003800000 */
[----:B------:R-:W5:Y:S01]  /*3280*/  LDCU UR4, c[0x0][0x388] ;  /* 0x00007100ff0477ac */ /* 0x000f620008000800 */
[----:B------:R-:W-:Y:S02]  /*3290*/  HFMA2 R16, -RZ, RZ, 0, 0 ;  /* 0x00000000ff107431 */ /* 0x000fe400000001ff */
[----:B0-----:R-:W-:Y:S01]  /*32a0*/  IMAD.MOV.U32 R0, RZ, RZ, RZ ;  /* 0x000000ffff007224 */ /* 0x001fe200078e00ff */
[----:B-----5:R-:W-:-:S09]  /*32b0*/  UISETP.NE.AND UP0, UPT, UR4, URZ, UPT ;  /* 0x000000ff0400728c */ /* 0x020fd2000bf05270 */
[----:B------:R-:W-:Y:S05]  /*32c0*/  BRA.U !UP0, `(.L_x_2428) ;  /* 0x0000001108a87547 */ /* 0x000fea000b800000 */
[----:B------:R-:W1:Y:S01]  /*32d0*/  LDCU.64 UR4, c[0x0][0x390] ;  /* 0x00007200ff0477ac */ /* 0x000e620008000a00 */
[----:B------:R-:W-:Y:S01]  /*32e0*/  IMAD.MOV.U32 R16, RZ, RZ, RZ ;  /* 0x000000ffff107224 */ /* 0x000fe200078e00ff */
[----:B------:R-:W0:Y:S01]  /*32f0*/  LDCU UR6, c[0x0][0x38c] ;  /* 0x00007180ff0677ac */ /* 0x000e220008000800 */
[----:B------:R-:W5:Y:S01]  /*3300*/  LDCU.64 UR8, c[0x0][0x4b8] ;  /* 0x00009700ff0877ac */ /* 0x000f620008000a00 */
[----:B------:R-:W-:Y:S01]  /*3310*/  UISETP.NE.AND UP0, UPT, UR40, URZ, UPT ;  /* 0x000000ff2800728c */ /* 0x000fe2000bf05270 */
[----:B-1234-:R-:W-:-:S05]  /*3320*/  IMAD.HI.U32 R2, R17, UR4, R16 ;  /* 0x0000000411027c27 */ /* 0x01efca000f8e0010 */
[----:B------:R-:W-:-:S05]  /*3330*/  SHF.R.U32.HI R3, RZ, UR5, R2 ;  /* 0x00000005ff037c19 */ /* 0x000fca0008011602 */
[----:B------:R-:W-:-:S04]  /*3340*/  IMAD.MOV R0, RZ, RZ, -R3 ;  /* 0x000000ffff007224 */ /* 0x000fc800078e0a03 */
[----:B0-----:R-:W-:-:S04]  /*3350*/  IMAD R0, R0, UR6, R17 ;  /* 0x0000000600007c24 */ /* 0x001fc8000f8e0211 */
[C---:B-----5:R-:W-:Y:S02]  /*3360*/  IMAD R16, R0.reuse, UR8, RZ ;  /* 0x0000000800107c24 */ /* 0x060fe4000f8e02ff */
        /* <DEDUP_REMOVED lines=20> */
[----:B------:R-:W-:-:S05]  /*34b0*/  SHF.R.U32.HI R3, RZ, UR5, R2 ;  /* 0x00000005ff037c19 */ /* 0x000fca0008011602 */
[----:B------:R-:W-:-:S04]  /*34c0*/  IMAD.MOV R4, RZ, RZ, -R3 ;  /* 0x000000ffff047224 */ /* 0x000fc800078e0a03 */
        /* <DEDUP_REMOVED lines=261> */
[----:B------:R-:W-:-:S05]  /*4520*/  SHF.R.U32.HI R2, RZ, UR5, R2 ;  /* 0x00000005ff027c19 */ /* 0x000fca0008011602 */
[----:B------:R-:W-:-:S04]  /*4530*/  IMAD.MOV R3, RZ, RZ, -R2 ;  /* 0x000000ffff037224 */ /* 0x000fc800078e0a02 */
[----:B-1----:R-:W-:-:S04]  /*4540*/  IMAD R5, R3, UR6, R5 ;  /* 0x0000000603057c24 */ /* 0x002fc8000f8e0205 */
[C---:B--2---:R-:W-:Y:S02]  /*4550*/  IMAD R16, R5.reuse, UR8, R16 ;  /* 0x0000000805107c24 */ /* 0x044fe4000f8e0210 */
[----:B------:R-:W-:-:S07]  /*4560*/  IMAD R0, R5, UR9, R0 ;  /* 0x0000000905007c24 */ /* 0x000fce000f8e0200 */
.L_x_2428:
[----:B------:R-:W1:Y:S01]  /*4570*/  LDCU.64 UR6, c[0x0][0x588] ;  /* 0x0000b100ff0677ac */ /* 0x000e620008000a00 */
[----:B------:R-:W-:-:S04]  /*4580*/  UPRMT UR4, UR42, 0x9910, URZ ;  /* 0x000099102a047896 */ /* 0x000fc800080000ff */
[----:B------:R-:W-:Y:S01]  /*4590*/  UISETP.GT.AND UP0, UPT, UR4, 0x9, UPT ;  /* 0x000000090400788c */ /* 0x000fe2000bf04270 */
[----:B-1234-:R-:W-:-:S05]  /*45a0*/  IADD3 R2, P0, PT, R0, UR6, RZ ;  /* 0x0000000600027c10 */ /* 0x01efca000ff1e0ff */
        /* <DEDUP_REMOVED lines=14> */
.L_x_2432:
[----:B------:R-:W2:Y:S02]  /*4690*/  LDG.E.U8 R2, desc[UR36][R2.64] ;  /* 0x0000002402027981 */ /* 0x000ea4000c1e1100 */
[----:B--2---:R-:W-:-:S04]  /*46a0*/  I2FP.F32.U32 R0, R2 ;  /* 0x0000000200007245 */ /* 0x004fc80000201000 */
[----:B------:R-:W-:Y:S01]  /*46b0*/  F2FP.BF16.F32.PACK_AB R0, RZ, R0 ;  /* 0x00000000ff00723e */ /* 0x000fe200000010ff */
[----:B------:R-:W-:Y:S06]  /*46c0*/  BRA `(.L_x_2434) ;  /* 0x0000000c00a47947 */ /* 0x000fec0003800000 */
.L_x_2431:
        /* <DEDUP_REMOVED lines=10> */
.L_x_2436:
[----:B------:R-:W2:Y:S02]  /*4770*/  LDG.E R2, desc[UR36][R2.64] ;  /* 0x0000002402027981 */ /* 0x000ea4000c1e1900 */
[----:B--2---:R-:W-:-:S04]  /*4780*/  I2FP.F32.S32 R0, R2 ;  /* 0x0000000200007245 */ /* 0x004fc80000201400 */
[----:B------:R-:W-:Y:S01]  /*4790*/  F2FP.BF16.F32.PACK_AB R0, RZ, R0 ;  /* 0x00000000ff00723e */ /* 0x000fe200000010ff */
[----:B------:R-:W-:Y:S06]  /*47a0*/  BRA `(.L_x_2434) ;  /* 0x0000000c006c7947 */ /* 0x000fec0003800000 */
.L_x_2435:
[----:B------:R-:W2:Y:S02]  /*47b0*/  LDG.E.U16 R2, desc[UR36][R2.64] ;  /* 0x0000002402027981 */ /* 0x000ea4000c1e1500 */
[----:B--2---:R-:W0:Y:S02]  /*47c0*/  I2F.S16 R0, R2 ;  /* 0x0000000200007306 */ /* 0x004e240000101400 */
[----:B0-----:R-:W-:Y:S01]  /*47d0*/  F2FP.BF16.F32.PACK_AB R0, RZ, R0 ;  /* 0x00000000ff00723e */ /* 0x001fe200000010ff */
[----:B------:R-:W-:Y:S06]  /*47e0*/  BRA `(.L_x_2434) ;  /* 0x0000000c005c7947 */ /* 0x000fec0003800000 */
.L_x_2430:
        /* <DEDUP_REMOVED lines=9> */
.L_x_2438:
[----:B------:R-:W2:Y:S02]  /*4880*/  LDG.E.U16 R0, desc[UR36][R2.64] ;  /* 0x0000002402007981 */ /* 0x000ea4000c1e1500 */
[----:B--2---:R-:W-:-:S05]  /*4890*/  HADD2.F32 R0, -RZ, R0.H0_H0 ;  /* 0x20000000ff007230 */ /* 0x004fca0000004100 */
[----:B------:R-:W-:Y:S01]  /*48a0*/  F2FP.BF16.F32.PACK_AB R0, RZ, R0 ;  /* 0x00000000ff00723e */ /* 0x000fe200000010ff */
[----:B------:R-:W-:Y:S06]  /*48b0*/  BRA `(.L_x_2434) ;  /* 0x0000000c00287947 */ /* 0x000fec0003800000 */
.L_x_2437:
        /* <DEDUP_REMOVED lines=9> */
.L_x_2440:
[----:B------:R-:W2:Y:S02]  /*4950*/  LDG.E.U16 R2, desc[UR36][R2.64] ;  /* 0x0000002402027981 */ /* 0x000ea4000c1e1500 */
[----:B--2---:R-:W-:-:S05]  /*4960*/  HADD2.F32 R0, -RZ, R2.H0_H0 ;  /* 0x20000002ff007230 */ /* 0x004fca0000004100 */
[----:B------:R-:W-:Y:S01]  /*4970*/  F2FP.BF16.F32.PACK_AB R0, RZ, R0 ;  /* 0x00000000ff00723e */ /* 0x000fe200000010ff */
[----:B------:R-:W-:Y:S06]  /*4980*/  BRA `(.L_x_2434) ;  /* 0x0000000800f47947 */ /* 0x000fec0003800000 */
.L_x_2439:
        /* <DEDUP_REMOVED lines=12> */
.L_x_2429:
        /* <DEDUP_REMOVED lines=13> */
.L_x_2443:
        /* <DEDUP_REMOVED lines=12> */
.L_x_2442:
[----:B------:R-:W-:-:S09]  /*4be0*/  UISETP.NE.AND UP0, UPT, UR4, 0xf, UPT ;  /* 0x0000000f0400788c */ /* 0x000fd2000bf05270 */
[----:B------:R-:W-:Y:S05]  /*4bf0*/  BRA.U !UP0, `(.L_x_2444) ;  /* 0x0000000108987547 */ /* 0x000fea000b800000 */
[----:B------:R-:W-:-:S09]  /*4c00*/  UISETP.NE.AND UP0, UPT, UR4, 0x17, UPT ;  /* 0x000000170400788c */ /* 0x000fd2000bf05270 */
[----:B------:R-:W-:Y:S05]  /*4c10*/  BRA.U !UP0, `(.L_x_2445) ;  /* 0x00000001085c7547 */ /* 0x000fea000b800000 */
[----:B------:R-:W-:-:S09]  /*4c20*/  UISETP.NE.AND UP0, UPT, UR4, 0x18, UPT ;  /* 0x000000180400788c */ /* 0x000fd2000bf05270 */
[----:B------:R-:W-:Y:S05]  /*4c30*/  BRA.U UP0, `(.L_x_2433) ;  /* 0x0000000500e47547 */ /* 0x000fea000b800000 */
[----:B------:R-:W2:Y:S01]  /*4c40*/  LDG.E.U8 R0, desc[UR36][R2.64] ;  /* 0x0000002402007981 */ /* 0x000ea2000c1e1100 */
[----:B------:R-:W-:Y:S01]  /*4c50*/  IMAD.MOV.U32 R6, RZ, RZ, 0x1f ;  /* 0x0000001fff067424 */ /* 0x000fe200078e00ff */
[----:B--2---:R-:W-:-:S04]  /*4c60*/  SHF.L.U32 R0, R0, 0x18, RZ ;  /* 0x0000001800007819 */ /* 0x004fc800000006ff */
[C---:B------:R-:W-:Y:S02]  /*4c70*/  LOP3.LUT R4, R0.reuse, 0x7f000000, RZ, 0xc0, !PT ;  /* 0x7f00000000047812 */ /* 0x040fe400078ec0ff */
[----:B------:R-:W-:Y:S02]  /*4c80*/  LOP3.LUT P0, RZ, R0, 0x7f000000, RZ, 0xc0, !PT ;  /* 0x7f00000000ff7812 */ /* 0x000fe4000780c0ff */
[----:B------:R-:W0:Y:S02]  /*4c90*/  FLO.U32 R5, R4 ;  /* 0x0000000400057300 */ /* 0x000e2400000e0000 */
[----:B0-----:R-:W-:-:S05]  /*4ca0*/  IMAD.MOV R5, RZ, RZ, -R5 ;  /* 0x000000ffff057224 */ /* 0x001fca00078e0a05 */
[----:B------:R-:W-:-:S05]  /*4cb0*/  VIADDMNMX.U32 R5, R5, R6, 0x4, !PT ;  /* 0x0000000405057446 */ /* 0x000fca0007800006 */
[----:B------:R-:W-:-:S05]  /*4cc0*/  VIADD R5, R5, 0xfffffffc ;  /* 0xfffffffc05057836 */ /* 0x000fca0000000000 */
[C---:B------:R-:W-:Y:S02]  /*4cd0*/  SHF.L.U32 R6, R4.reuse, R5, RZ ;  /* 0x0000000504067219 */ /* 0x040fe400000006ff */
[----:B------:R-:W-:Y:S01]  /*4ce0*/  SHF.L.U32 R7, R5, 0x17, RZ ;  /* 0x0000001705077819 */ /* 0x000fe200000006ff */
[----:B------:R-:W-:-:S03]  /*4cf0*/  VIADD R5, R4, 0x1000000 ;  /* 0x0100000004057836 */ /* 0x000fc60000000000 */
[----:B------:R-:W-:Y:S02]  /*4d00*/  LEA.HI R6, R6, -R7, RZ, 0x1c ;  /* 0x8000000706067211 */ /* 0x000fe400078fe0ff */
[----:B------:R-:W-:-:S03]  /*4d10*/  SHF.R.S32.HI R5, RZ, 0x8, R5 ;  /* 0x00000008ff057819 */ /* 0x000fc60000011405 */
[----:B------:R-:W-:-:S05]  /*4d20*/  VIADD R6, R6, 0x3c000000 ;  /* 0x3c00000006067836 */ /* 0x000fca0000000000 */
[----:B------:R-:W-:-:S04]  /*4d30*/  LOP3.LUT R5, R6, 0x7f800000, R5, 0xf8, !PT ;  /* 0x7f80000006057812 */ /* 0x000fc800078ef805 */
[----:B------:R-:W-:-:S04]  /*4d40*/  SEL R5, R5, RZ, P0 ;  /* 0x000000ff05057207 */ /* 0x000fc80000000000 */
[----:B------:R-:W-:-:S04]  /*4d50*/  LOP3.LUT R5, R5, 0x80000000, R0, 0xf8, !PT ;  /* 0x8000000005057812 */ /* 0x000fc800078ef800 */
[----:B------:R-:W-:-:S04]  /*4d60*/  F2FP.BF16.F32.PACK_AB R5, RZ, R5 ;  /* 0x00000005ff05723e */ /* 0x000fc800000010ff */
[----:B------:R-:W-:Y:S01]  /*4d70*/  PRMT R0, R5, 0x7610, R0 ;  /* 0x0000761005007816 */ /* 0x000fe20000000000 */
[----:B------:R-:W-:Y:S06]  /*4d80*/  BRA `(.L_x_2434) ;  /* 0x0000000400f47947 */ /* 0x000fec0003800000 */
.L_x_2445:
[----:B------:R-:W2:Y:S02]  /*4d90*/  LDG.E.U8 R2, desc[UR36][R2.64] ;  /* 0x0000002402027981 */ /* 0x000ea4000c1e1100 */
[C---:B--2---:R-:W-:Y:S01]  /*4da0*/  IMAD.SHL.U32 R0, R2.reuse, 0x2000000, RZ ;  /* 0x0200000002007824 */ /* 0x044fe200078e00ff */
[----:B------:R-:W-:-:S04]  /*4db0*/  SHF.L.U32 R5, R2, 0x8, RZ ;  /* 0x0000000802057819 */ /* 0x000fc800000006ff */
[----:B------:R-:W-:-:S13]  /*4dc0*/  ISETP.GE.U32.AND P0, PT, R0, 0x8000000, PT ;  /* 0x080000000000780c */ /* 0x000fda0003f06070 */
[C---:B------:R-:W-:Y:S02]  /*4dd0*/  @!P0 LOP3.LUT R4, R5.reuse, 0x7f00, RZ, 0xc0, !PT ;  /* 0x00007f0005048812 */ /* 0x040fe400078ec0ff */
[----:B------:R-:W-:Y:S02]  /*4de0*/  @P0 LEA.HI R0, R0, 0x70000000, RZ, 0x1c ;  /* 0x7000000000000811 */ /* 0x000fe400078fe0ff */
[----:B------:R-:W-:Y:S02]  /*4df0*/  @!P0 LOP3.LUT R4, R4, 0x3f000000, RZ, 0xfc, !PT ;  /* 0x3f00000004048812 */ /* 0x000fe400078efcff */
[----:B------:R-:W-:Y:S01]  /*4e00*/  PRMT R5, R5, 0x9910, RZ ;  /* 0x0000991005057816 */ /* 0x000fe200000000ff */
[----:B------:R-:W-:Y:S02]  /*4e10*/  @P0 FMUL.FTZ R0, R0, 1.9259299443872358531e-34 ;  /* 0x0780000000000820 */ /* 0x000fe40000410000 */
[----:B------:R-:W-:-:S05]  /*4e20*/  @!P0 FADD.FTZ R0, R4, -0.5 ;  /* 0xbf00000004008421 */ /* 0x000fca0000010000 */
[----:B------:R-:W-:-:S04]  /*4e30*/  LOP3.LUT R0, R0, 0x80000000, R5, 0xf8, !PT ;  /* 0x8000000000007812 */ /* 0x000fc800078ef805 */
[----:B------:R-:W-:Y:S01]  /*4e40*/  F2FP.BF16.F32.PACK_AB R0, RZ, R0 ;  /* 0x00000000ff00723e */ /* 0x000fe200000010ff */
[----:B------:R-:W-:Y:S06]  /*4e50*/  BRA `(.L_x_2434) ;  /* 0x0000000400c07947 */ /* 0x000fec0003800000 */
.L_x_2444:
[----:B------:R0:W5:Y:S01]  /*4e60*/  LDG.E.U16 R0, desc[UR36][R2.64] ;  /* 0x0000002402007981 */ /* 0x000162000c1e1500 */
[----:B------:R-:W-:Y:S05]  /*4e70*/  BRA `(.L_x_2434) ;  /* 0x0000000400b87947 */ /* 0x000fea0003800000 */
.L_x_2441:
        /* <DEDUP_REMOVED lines=12> */
.L_x_2448:
[----:B------:R-:W2:Y:S01]  /*4f40*/  LDG.E.U8 R3, desc[UR36][R2.64] ;  /* 0x0000002402037981 */ /* 0x000ea2000c1e1100 */
[----:B------:R-:W-:Y:S01]  /*4f50*/  BSSY.RECONVERGENT B0, `(.L_x_2449) ;  /* 0x0000018000007945 */ /* 0x000fe20003800200 */
[----:B------:R-:W-:Y:S01]  /*4f60*/  IMAD.MOV.U32 R0, RZ, RZ, RZ ;  /* 0x000000ffff007224 */ /* 0x000fe200078e00ff */
        /* <DEDUP_REMOVED lines=14> */
[----:B------:R-:W-:Y:S02]  /*5050*/  IADD3 R5, PT, PT, R3, -0x1c, RZ ;  /* 0xffffffe403057810 */ /* 0x000fe40007ffe0ff */
[----:B------:R-:W-:Y:S02]  /*5060*/  IADD3 R2, PT, PT, R2, 0x1d, -R3 ;  /* 0x0000001d02027810 */ /* 0x000fe40007ffe803 */
[----:B------:R-:W-:-:S04]  /*5070*/  SHF.L.U32 R5, R0, R5, RZ ;  /* 0x0000000500057219 */ /* 0x000fc800000006ff */
[----:B------:R-:W-:-:S07]  /*5080*/  LOP3.LUT R0, R5, 0x7, RZ, 0xc0, !PT ;  /* 0x0000000705007812 */ /* 0x000fce00078ec0ff */
.L_x_2452:
[----:B------:R-:W-:Y:S05]  /*5090*/  BSYNC.RECONVERGENT B1 ;  /* 0x0000000000017941 */ /* 0x000fea0003800200 */
.L_x_2451:
[----:B------:R-:W-:Y:S01]  /*50a0*/  IMAD.SHL.U32 R0, R0, 0x100000, RZ ;  /* 0x0010000000007824 */ /* 0x000fe200078e00ff */
[----:B------:R-:W-:-:S04]  /*50b0*/  LEA R2, R2, 0x3b800000, 0x17 ;  /* 0x3b80000002027811 */ /* 0x000fc800078eb8ff */
[----:B------:R-:W-:-:S07]  /*50c0*/  LOP3.LUT R0, R2, R0, R7, 0xfe, !PT ;  /* 0x0000000002007212 */ /* 0x000fce00078efe07 */
.L_x_2450:
[----:B------:R-:W-:Y:S05]  /*50d0*/  BSYNC.RECONVERGENT B0 ;  /* 0x0000000000007941 */ /* 0x000fea0003800200 */
.L_x_2449:
[----:B------:R-:W-:Y:S01]  /*50e0*/  F2FP.BF16.F32.PACK_AB R0, RZ, R0 ;  /* 0x00000000ff00723e */ /* 0x000fe200000010ff */
[----:B------:R-:W-:Y:S06]  /*50f0*/  BRA `(.L_x_2434) ;  /* 0x0000000400187947 */ /* 0x000fec0003800000 */
.L_x_2447:
        /* <DEDUP_REMOVED lines=11> */
[----:B------:R-:W-:-:S04]  /*51b0*/  SHF.R.U32.HI R0, RZ, 0x7, R3 ;  /* 0x00000007ff007819 */ /* 0x000fc80000011603 */
[----:B------:R-:W-:Y:S02]  /*51c0*/  SHF.L.U32 R7, R0, 0x1f, RZ ;  /* 0x0000001f00077819 */ /* 0x000fe400000006ff */
        /* <DEDUP_REMOVED lines=8> */
.L_x_2456:
[----:B------:R-:W-:Y:S05]  /*5250*/  BSYNC.RECONVERGENT B1 ;  /* 0x0000000000017941 */ /* 0x000fea0003800200 */
.L_x_2455:
[----:B------:R-:W-:Y:S01]  /*5260*/  IMAD.SHL.U32 R0, R0, 0x200000, RZ ;  /* 0x0020000000007824 */ /* 0x000fe200078e00ff */
[----:B------:R-:W-:-:S04]  /*5270*/  LEA R2, R2, 0x37800000, 0x17 ;  /* 0x3780000002027811 */ /* 0x000fc800078eb8ff */
[----:B------:R-:W-:-:S07]  /*5280*/  LOP3.LUT R0, R2, R0, R7, 0xfe, !PT ;  /* 0x0000000002007212 */ /* 0x000fce00078efe07 */
.L_x_2454:
[----:B------:R-:W-:Y:S05]  /*5290*/  BSYNC.RECONVERGENT B0 ;  /* 0x0000000000007941 */ /* 0x000fea0003800200 */
.L_x_2453:
[----:B------:R-:W-:Y:S01]  /*52a0*/  F2FP.BF16.F32.PACK_AB R0, RZ, R0 ;  /* 0x00000000ff00723e */ /* 0x000fe200000010ff */
[----:B------:R-:W-:Y:S06]  /*52b0*/  BRA `(.L_x_2434) ;  /* 0x0000000000a87947 */ /* 0x000fec0003800000 */
.L_x_2446:
[----:B------:R-:W-:-:S09]  /*52c0*/  UISETP.NE.AND UP0, UPT, UR4, 0x1c, UPT ;  /* 0x0000001c0400788c */ /* 0x000fd2000bf05270 */
[----:B------:R-:W-:Y:S05]  /*52d0*/  BRA.U !UP0, `(.L_x_2457) ;  /* 0x0000000108947547 */ /* 0x000fea000b800000 */
[----:B------:R-:W-:-:S09]  /*52e0*/  UISETP.NE.AND UP0, UPT, UR4, 0x1d, UPT ;  /* 0x0000001d0400788c */ /* 0x000fd2000bf05270 */
[----:B------:R-:W-:Y:S05]  /*52f0*/  BRA.U !UP0, `(.L_x_2458) ;  /* 0x00000001087c7547 */ /* 0x000fea000b800000 */
[----:B------:R-:W-:-:S09]  /*5300*/  UISETP.NE.AND UP0, UPT, UR4, 0x2c, UPT ;  /* 0x0000002c0400788c */ /* 0x000fd2000bf05270 */
[----:B------:R-:W-:Y:S05]  /*5310*/  BRA.U UP0, `(.L_x_2433) ;  /* 0x00000001002c7547 */ /* 0x000fea000b800000 */
[----:B------:R-:W2:Y:S01]  /*5320*/  LDG.E.U8 R2, desc[UR36][R2.64] ;  /* 0x0000002402027981 */ /* 0x000ea2000c1e1100 */
[----:B------:R-:W-:Y:S01]  /*5330*/  BSSY.RECONVERGENT B0, `(.L_x_2459) ;  /* 0x0000007000007945 */ /* 0x000fe20003800200 */
[----:B------:R-:W-:Y:S01]  /*5340*/  IMAD.MOV.U32 R0, RZ, RZ, 0x400000 ;  /* 0x00400000ff007424 */ /* 0x000fe200078e00ff */
[----:B--2---:R-:W-:-:S13]  /*5350*/  ISETP.NE.AND P0, PT, R2, RZ, PT ;  /* 0x000000ff0200720c */ /* 0x004fda0003f05270 */
[----:B------:R-:W-:Y:S05]  /*5360*/  @!P0 BRA `(.L_x_2460) ;  /* 0x00000000000c8947 */ /* 0x000fea0003800000 */
[----:B------:R-:W-:-:S13]  /*5370*/  ISETP.NE.AND P0, PT, R2, 0xff, PT ;  /* 0x000000ff0200780c */ /* 0x000fda0003f05270 */
[----:B------:R-:W-:Y:S01]  /*5380*/  @!P0 MOV R0, 0x7f800001 ;  /* 0x7f80000100008802 */ /* 0x000fe20000000f00 */
[----:B------:R-:W-:-:S07]  /*5390*/  @P0 IMAD.SHL.U32 R0, R2, 0x800000, RZ ;  /* 0x0080000002000824 */ /* 0x000fce00078e00ff */
.L_x_2460:
[----:B------:R-:W-:Y:S05]  /*53a0*/  BSYNC.RECONVERGENT B0 ;  /* 0x0000000000007941 */ /* 0x000fea0003800200 */
.L_x_2459:
[----:B------:R-:W-:Y:S01]  /*53b0*/  F2FP.BF16.F32.PACK_AB R0, RZ, R0 ;  /* 0x00000000ff00723e */ /* 0x000fe200000010ff */
[----:B------:R-:W-:Y:S06]  /*53c0*/  BRA `(.L_x_2434) ;  /* 0x0000000000647947 */ /* 0x000fec0003800000 */
.L_x_2433:
[----:B------:R-:W-:Y:S01]  /*53d0*/  MOV R2, 0x130 ;  /* 0x0000013000027802 */ /* 0x000fe20000000f00 */
[----:B------:R-:W0:Y:S01]  /*53e0*/  LDCU.64 UR4, c[0x4][0x120] ;  /* 0x01002400ff0477ac */ /* 0x000e220008000a00 */
[----:B------:R-:W-:Y:S02]  /*53f0*/  HFMA2 R8, -RZ, RZ, 0, 4.64916229248046875e-06 ;  /* 0x0000004eff087431 */ /* 0x000fe400000001ff */
[----:B------:R-:W-:Y:S01]  /*5400*/  IMAD.MOV.U32 R12, RZ, RZ, 0x1 ;  /* 0x00000001ff0c7424 */ /* 0x000fe200078e00ff */
[----:B------:R-:W1:Y:S01]  /*5410*/  LDCU.64 UR6, c[0x4][0x128] ;  /* 0x01002500ff0677ac */ /* 0x000e620008000a00 */
[----:B------:R-:W2:Y:S01]  /*5420*/  LDC.64 R2, c[0x4][R2] ;  /* 0x0100000002027b82 */ /* 0x000ea20000000a00 */
[----:B------:R-:W-:Y:S01]  /*5430*/  IMAD.MOV.U32 R13, RZ, RZ, RZ ;  /* 0x000000ffff0d7224 */ /* 0x000fe200078e00ff */
[----:B------:R-:W3:Y:S01]  /*5440*/  LDCU.64 UR8, c[0x4][0x20] ;  /* 0x01000400ff0877ac */ /* 0x000ee20008000a00 */
[----:B0-----:R-:W-:Y:S02]  /*5450*/  IMAD.U32 R4, RZ, RZ, UR4 ;  /* 0x00000004ff047e24 */ /* 0x001fe4000f8e00ff */
[----:B------:R-:W-:Y:S01]  /*5460*/  IMAD.U32 R5, RZ, RZ, UR5 ;  /* 0x00000005ff057e24 */ /* 0x000fe2000f8e00ff */
[----:B-1----:R-:W-:Y:S01]  /*5470*/  MOV R6, UR6 ;  /* 0x0000000600067c02 */ /* 0x002fe20008000f00 */
[----:B------:R-:W-:-:S02]  /*5480*/  IMAD.U32 R7, RZ, RZ, UR7 ;  /* 0x00000007ff077e24 */ /* 0x000fc4000f8e00ff */
[----:B---3--:R-:W-:Y:S02]  /*5490*/  IMAD.U32 R10, RZ, RZ, UR8 ;  /* 0x00000008ff0a7e24 */ /* 0x008fe4000f8e00ff */
[----:B------:R-:W-:-:S07]  /*54a0*/  IMAD.U32 R11, RZ, RZ, UR9 ;  /* 0x00000009ff0b7e24 */ /* 0x000fce000f8e00ff */
[----:B------:R-:W-:-:S07]  /*54b0*/  LEPC R20, `(.L_x_2461) ;  /* 0x000000001014794e */ /* 0x000fce0000000000 */
[----:B--2---:R-:W-:Y:S05]  /*54c0*/  CALL.ABS.NOINC R2 ;  /* 0x0000000002007343 */ /* 0x004fea0003c00000 */
.L_x_2461:
[----:B------:R-:W-:Y:S01]  /*54d0*/  PRMT R0, RZ, 0x7610, R0 ;  /* 0x00007610ff007816 */ /* 0x000fe20000000000 */
[----:B------:R-:W-:Y:S06]  /*54e0*/  BRA `(.L_x_2434) ;  /* 0x00000000001c7947 */ /* 0x000fec0003800000 */
.L_x_2458:
[----:B------:R-:W2:Y:S02]  /*54f0*/  LDG.E.64 R2, desc[UR36][R2.64] ;  /* 0x0000002402027981 */ /* 0x000ea4000c1e1b00 */
[----:B--2---:R-:W0:Y:S02]  /*5500*/  I2F.U64 R0, R2 ;  /* 0x0000000200007312 */ /* 0x004e240000301000 */
[----:B0-----:R-:W-:Y:S01]  /*5510*/  F2FP.BF16.F32.PACK_AB R0, RZ, R0 ;  /* 0x00000000ff00723e */ /* 0x001fe200000010ff */
[----:B------:R-:W-:Y:S06]  /*5520*/  BRA `(.L_x_2434) ;  /* 0x00000000000c7947 */ /* 0x000fec0003800000 */
.L_x_2457:
[----:B------:R-:W2:Y:S02]  /*5530*/  LDG.E R2, desc[UR36][R2.64] ;  /* 0x0000002402027981 */ /* 0x000ea4000c1e1900 */
[----:B--2---:R-:W-:-:S04]  /*5540*/  I2FP.F32.U32 R0, R2 ;  /* 0x0000000200007245 */ /* 0x004fc80000201000 */
[----:B------:R-:W-:-:S07]  /*5550*/  F2FP.BF16.F32.PACK_AB R0, RZ, R0 ;  /* 0x00000000ff00723e */ /* 0x000fce00000010ff */
.L_x_2434:
[----:B------:R-:W1:Y:S01]  /*5560*/  LDCU UR4, c[0x0][0x590] ;  /* 0x0000b200ff0477ac */ /* 0x000e620008000800 */
[----:B-----5:R-:W-:Y:S01]  /*5570*/  IMAD.U32 R0, R0, 0x10000, RZ ;  /* 0x0001000000007824 */ /* 0x020fe200078e00ff */
[----:B------:R-:W0:Y:S03]  /*5580*/  LDCU.64 UR6, c[0x0][0x580] ;  /* 0x0000b000ff0677ac */ /* 0x000e260008000a00 */
[----:B-1----:R-:W-:Y:S01]  /*5590*/  FADD.FTZ R0, R0, UR4 ;  /* 0x0000000400007e21 */ /* 0x002fe20008010000 */
[----:B------:R-:W-:-:S03]  /*55a0*/  UPRMT UR4, UR41, 0x9910, URZ ;  /* 0x0000991029047896 */ /* 0x000fc600080000ff */
[----:B------:R1:W2:Y:S01]  /*55b0*/  MUFU.RSQ R4, R0 ;  /* 0x0000000000047308 */ /* 0x0002a20000001400 */
[----:B------:R-:W-:Y:S01]  /*55c0*/  UISETP.GT.AND UP0, UPT, UR4, 0x9, UPT ;  /* 0x000000090400788c */ /* 0x000fe2000bf04270 */
[----:B0-----:R-:W-:-:S04]  /*55d0*/  IADD3 R2, P0, PT, R16, UR6, RZ ;  /* 0x0000000610027c10 */ /* 0x001fc8000ff1e0ff */
[----:B------:R-:W-:-:S04]  /*55e0*/  IADD3.X R3, PT, PT, RZ, UR7, RZ, P0, !PT ;  /* 0x00000007ff037c10 */ /* 0x000fc800087fe4ff */
        /* <DEDUP_REMOVED lines=12> */
.L_x_2465:
[----:B--2---:R-:W0:Y:S02]  /*56b0*/  F2I.S64.TRUNC R4, R4 ;  /* 0x0000000400047311 */ /* 0x004e24000020d900 */
[----:B0-----:R-:W-:-:S05]  /*56c0*/  IMAD.MOV.U32 R7, RZ, RZ, R4 ;  /* 0x000000ffff077224 */ /* 0x001fca00078e0004 */
[----:B------:R0:W-:Y:S01]  /*56d0*/  STG.E.U8 desc[UR36][R2.64], R7 ;  /* 0x0000000702007986 */ /* 0x0001e2000c101124 */
[----:B------:R-:W-:Y:S05]  /*56e0*/  BRA `(.L_x_2467) ;  /* 0x0000000c00287947 */ /* 0x000fea0003800000 */
.L_x_2464:
        /* <DEDUP_REMOVED lines=9> */
.L_x_2469:
[----:B--2---:R-:W0:Y:S02]  /*5780*/  F2I.FTZ.TRUNC.NTZ R5, R4 ;  /* 0x0000000400057305 */ /* 0x004e24000021f100 */
[----:B0-----:R0:W-:Y:S01]  /*5790*/  STG.E desc[UR36][R2.64], R5 ;  /* 0x0000000502007986 */ /* 0x0011e2000c101924 */
[----:B------:R-:W-:Y:S05]  /*57a0*/  BRA `(.L_x_2467) ;  /* 0x0000000800f87947 */ /* 0x000fea0003800000 */
.L_x_2468:
[----:B--2---:R-:W0:Y:S02]  /*57b0*/  F2I.FTZ.TRUNC.NTZ R5, R4 ;  /* 0x0000000400057305 */ /* 0x004e24000021f100 */
[----:B0-----:R0:W-:Y:S01]  /*57c0*/  STG.E.U16 desc[UR36][R2.64], R5 ;  /* 0x0000000502007986 */ /* 0x0011e2000c101524 */
[----:B------:R-:W-:Y:S05]  /*57d0*/  BRA `(.L_x_2467) ;  /* 0x0000000800ec7947 */ /* 0x000fea0003800000 */
.L_x_2463:
        /* <DEDUP_REMOVED lines=8> */
.L_x_2471:
[----:B--2---:R-:W-:-:S05]  /*5860*/  F2FP.F16.F32.PACK_AB R4, RZ, R4 ;  /* 0x00000004ff04723e */ /* 0x004fca00000000ff */
[----:B------:R0:W-:Y:S01]  /*5870*/  STG.E.U16 desc[UR36][R2.64], R4 ;  /* 0x0000000402007986 */ /* 0x0001e2000c101524 */
[----:B------:R-:W-:Y:S05]  /*5880*/  BRA `(.L_x_2467) ;  /* 0x0000000800c07947 */ /* 0x000fea0003800000 */
.L_x_2470:
[----:B------:R-:W-:-:S09]  /*5890*/  UISETP.NE.AND UP0, UPT, UR4, 0x7, UPT ;  /* 0x000000070400788c */ /* 0x000fd2000bf05270 */
[----:B------:R-:W-:Y:S05]  /*58a0*/  BRA.U !UP0, `(.L_x_2472) ;  /* 0x00000001082c7547 */ /* 0x000fea000b800000 */
[----:B------:R-:W-:-:S09]  /*58b0*/  UISETP.NE.AND UP0, UPT, UR4, 0x8, UPT ;  /* 0x000000080400788c */ /* 0x000fd2000bf05270 */
[----:B------:R-:W-:Y:S05]  /*58c0*/  BRA.U !UP0, `(.L_x_2473) ;  /* 0x0000000108147547 */ /* 0x000fea000b800000 */
[----:B------:R-:W-:-:S09]  /*58d0*/  UISETP.NE.AND UP0, UPT, UR4, 0x9, UPT ;  /* 0x000000090400788c */ /* 0x000fd2000bf05270 */
[----:B------:R-:W-:Y:S05]  /*58e0*/  BRA.U UP0, `(.L_x_2466) ;  /* 0x0000000500d07547 */ /* 0x000fea000b800000 */
[----:B------:R-:W-:-:S05]  /*58f0*/  IMAD.MOV.U32 R5, RZ, RZ, RZ ;  /* 0x000000ffff057224 */ /* 0x000fca00078e00ff */
[----:B--2---:R0:W-:Y:S01]  /*5900*/  STG.E.64 desc[UR36][R2.64], R4 ;  /* 0x0000000402007986 */ /* 0x0041e2000c101b24 */
[----:B------:R-:W-:Y:S05]  /*5910*/  BRA `(.L_x_2467) ;  /* 0x00000008009c7947 */ /* 0x000fea0003800000 */
.L_x_2473:
[----:B--2---:R-:W-:-:S04]  /*5920*/  F2FP.F16.F32.PACK_AB R5, RZ, R4 ;  /* 0x00000004ff05723e */ /* 0x004fc800000000ff */
[----:B------:R-:W-:-:S05]  /*5930*/  PRMT R5, R5, 0x5410, RZ ;  /* 0x0000541005057816 */ /* 0x000fca00000000ff */
[----:B------:R0:W-:Y:S01]  /*5940*/  STG.E desc[UR36][R2.64], R5 ;  /* 0x0000000502007986 */ /* 0x0001e2000c101924 */
[----:B------:R-:W-:Y:S05]  /*5950*/  BRA `(.L_x_2467) ;  /* 0x00000008008c7947 */ /* 0x000fea0003800000 */
.L_x_2472:
[----:B--2---:R-:W-:-:S06]  /*5960*/  FMUL.FTZ R4, R4, 1 ;  /* 0x3f80000004047820 */ /* 0x004fcc0000410000 */
[----:B------:R-:W0:Y:S02]  /*5970*/  F2F.F64.F32 R4, R4 ;  /* 0x0000000400047310 */ /* 0x000e240000201800 */
[----:B0-----:R0:W-:Y:S01]  /*5980*/  STG.E.64 desc[UR36][R2.64], R4 ;  /* 0x0000000402007986 */ /* 0x0011e2000c101b24 */
[----:B------:R-:W-:Y:S05]  /*5990*/  BRA `(.L_x_2467) ;  /* 0x00000008007c7947 */ /* 0x000fea0003800000 */
.L_x_2462:
[----:B------:R-:W-:-:S09]  /*59a0*/  UISETP.GT.AND UP0, UPT, UR4, 0x18, UPT ;  /* 0x000000180400788c */ /* 0x000fd2000bf04270 */
[----:B------:R-:W-:Y:S05]  /*59b0*/  BRA.U !UP0, `(.L_x_2474) ;  /* 0x0000000508487547 */ /* 0x000fea000b800000 */
        /* <DEDUP_REMOVED lines=11> */
.L_x_2477:
[----:B--2---:R-:W-:Y:S01]  /*5a70*/  LOP3.LUT R6, R4, 0x7fffffff, RZ, 0xc0, !PT ;  /* 0x7fffffff04067812 */ /* 0x004fe200078ec0ff */
[----:B------:R-:W-:Y:S01]  /*5a80*/  BSSY.RECONVERGENT B0, `(.L_x_2478) ;  /* 0x0000012000007945 */ /* 0x000fe20003800200 */
[----:B------:R-:W-:Y:S02]  /*5a90*/  IMAD.MOV.U32 R0, RZ, RZ, 0x80 ;  /* 0x00000080ff007424 */ /* 0x000fe400078e00ff */
[----:B------:R-:W-:-:S13]  /*5aa0*/  ISETP.GT.U32.AND P0, PT, R6, 0x437fffff, PT ;  /* 0x437fffff0600780c */ /* 0x000fda0003f04070 */
[----:B------:R-:W-:Y:S05]  /*5ab0*/  @P0 BRA `(.L_x_2479) ;  /* 0x0000000000380947 */ /* 0x000fea0003800000 */
[----:B------:R-:W-:-:S13]  /*5ac0*/  ISETP.GE.U32.AND P0, PT, R6, 0x3c000000, PT ;  /* 0x3c0000000600780c */ /* 0x000fda0003f06070 */
[----:B------:R-:W-:-:S04]  /*5ad0*/  @P0 SHF.R.U32.HI R0, RZ, 0x14, R4 ;  /* 0x00000014ff000819 */ /* 0x000fc80000011604 */
[----:B------:R-:W-:-:S04]  /*5ae0*/  @P0 LOP3.LUT R5, R0, 0x1, RZ, 0xc0, !PT ;  /* 0x0000000100050812 */ /* 0x000fc800078ec0ff */
[----:B------:R-:W-:-:S04]  /*5af0*/  @P0 IADD3 R5, PT, PT, R4, 0x487ffff, R5 ;  /* 0x0487ffff04050810 */ /* 0x000fc80007ffe005 */
[----:B------:R-:W-:-:S04]  /*5b00*/  @P0 SHF.R.U32.HI R5, RZ, 0x14, R5 ;  /* 0x00000014ff050819 */ /* 0x000fc80000011605 */
[----:B------:R-:W-:Y:S01]  /*5b10*/  @P0 LOP3.LUT R5, R5, 0xff, RZ, 0xc0, !PT ;  /* 0x000000ff05050812 */ /* 0x000fe200078ec0ff */
[----:B------:R-:W-:Y:S06]  /*5b20*/  @P0 BRA `(.L_x_2480) ;  /* 0x0000000000100947 */ /* 0x000fec0003800000 */
[----:B------:R-:W-:-:S05]  /*5b30*/  FADD.FTZ R0, R6, 8192 ;  /* 0x4600000006007421 */ /* 0x000fca0000010000 */
[----:B------:R-:W-:Y:S02]  /*5b40*/  LOP3.LUT P0, R5, R0, 0xff, RZ, 0xc0, !PT ;  /* 0x000000ff00057812 */ /* 0x000fe4000780c0ff */
[----:B------:R-:W-:-:S11]  /*5b50*/  PRMT R0, RZ, 0x7610, R0 ;  /* 0x00007610ff007816 */ /* 0x000fd60000000000 */
[----:B------:R-:W-:Y:S05]  /*5b60*/  @!P0 BRA `(.L_x_2479) ;  /* 0x00000000000c8947 */ /* 0x000fea0003800000 */
.L_x_2480:
[----:B------:R-:W-:-:S04]  /*5b70*/  SHF.R.U32.HI R4, RZ, 0x18, R4 ;  /* 0x00000018ff047819 */ /* 0x000fc80000011604 */
[----:B------:R-:W-:-:S04]  /*5b80*/  LOP3.LUT R4, R5, 0x80, R4, 0xf8, !PT ;  /* 0x0000008005047812 */ /* 0x000fc800078ef804 */
[----:B------:R-:W-:-:S07]  /*5b90*/  PRMT R0, R4, 0x7610, R0 ;  /* 0x0000761004007816 */ /* 0x000fce0000000000 */
.L_x_2479:
[----:B------:R-:W-:Y:S05]  /*5ba0*/  BSYNC.RECONVERGENT B0 ;  /* 0x0000000000007941 */ /* 0x000fea0003800200 */
.L_x_2478:
[----:B------:R0:W-:Y:S01]  /*5bb0*/  STG.E.U8 desc[UR36][R2.64], R0 ;  /* 0x0000000002007986 */ /* 0x0001e2000c101124 */
[----:B------:R-:W-:Y:S05]  /*5bc0*/  BRA `(.L_x_2467) ;  /* 0x0000000400f07947 */ /* 0x000fea0003800000 */
.L_x_2476:
[----:B--2---:R-:W-:Y:S01]  /*5bd0*/  LOP3.LUT R6, R4, 0x7fffffff, RZ, 0xc0, !PT ;  /* 0x7fffffff04067812 */ /* 0x004fe200078ec0ff */
[----:B------:R-:W-:Y:S01]  /*5be0*/  BSSY.RECONVERGENT B0, `(.L_x_2481) ;  /* 0x0000012000007945 */ /* 0x000fe20003800200 */
[----:B------:R-:W-:Y:S02]  /*5bf0*/  MOV R0, 0x80 ;  /* 0x0000008000007802 */ /* 0x000fe40000000f00 */
        /* <DEDUP_REMOVED lines=13> */
.L_x_2483:
[----:B------:R-:W-:-:S04]  /*5cd0*/  SHF.R.U32.HI R4, RZ, 0x18, R4 ;  /* 0x00000018ff047819 */ /* 0x000fc80000011604 */
[----:B------:R-:W-:-:S04]  /*5ce0*/  LOP3.LUT R5, R5, 0x80, R4, 0xf8, !PT ;  /* 0x0000008005057812 */ /* 0x000fc800078ef804 */
[----:B------:R-:W-:-:S07]  /*5cf0*/  PRMT R0, R5, 0x7610, R0 ;  /* 0x0000761005007816 */ /* 0x000fce0000000000 */
.L_x_2482:
[----:B------:R-:W-:Y:S05]  /*5d00*/  BSYNC.RECONVERGENT B0 ;  /* 0x0000000000007941 */ /* 0x000fea0003800200 */
.L_x_2481:
[----:B------:R0:W-:Y:S01]  /*5d10*/  STG.E.U8 desc[UR36][R2.64], R0 ;  /* 0x0000000002007986 */ /* 0x0001e2000c101124 */
[----:B------:R-:W-:Y:S05]  /*5d20*/  BRA `(.L_x_2467) ;  /* 0x0000000400987947 */ /* 0x000fea0003800000 */
.L_x_2475:
[----:B------:R-:W-:-:S09]  /*5d30*/  UISETP.NE.AND UP0, UPT, UR4, 0x1c, UPT ;  /* 0x0000001c0400788c */ /* 0x000fd2000bf05270 */
[----:B------:R-:W-:Y:S05]  /*5d40*/  BRA.U !UP0, `(.L_x_2484) ;  /* 0x0000000108587547 */ /* 0x000fea000b800000 */
[----:B------:R-:W-:-:S09]  /*5d50*/  UISETP.NE.AND UP0, UPT, UR4, 0x1d, UPT ;  /* 0x0000001d0400788c */ /* 0x000fd2000bf05270 */
[----:B------:R-:W-:Y:S05]  /*5d60*/  BRA.U !UP0, `(.L_x_2485) ;  /* 0x0000000108447547 */ /* 0x000fea000b800000 */
[----:B------:R-:W-:-:S09]  /*5d70*/  UISETP.NE.AND UP0, UPT, UR4, 0x2c, UPT ;  /* 0x0000002c0400788c */ /* 0x000fd2000bf05270 */
[----:B------:R-:W-:Y:S05]  /*5d80*/  BRA.U UP0, `(.L_x_2466) ;  /* 0x0000000100a87547 */ /* 0x000fea000b800000 */
        /* <DEDUP_REMOVED lines=11> */
[----:B------:R-:W-:-:S05]  /*5e40*/  @!P0 IMAD.MOV R0, RZ, RZ, R6 ;  /* 0x000000ffff008224 */ /* 0x000fca00078e0206 */
[----:B------:R-:W-:-:S05]  /*5e50*/  @P1 MOV R5, R0 ;  /* 0x0000000000051202 */ /* 0x000fca0000000f00 */
[----:B------:R0:W-:Y:S01]  /*5e60*/  STG.E.U8 desc[UR36][R2.64], R5 ;  /* 0x0000000502007986 */ /* 0x0001e2000c101124 */
[----:B------:R-:W-:Y:S05]  /*5e70*/  BRA `(.L_x_2467) ;  /* 0x0000000400447947 */ /* 0x000fea0003800000 */
.L_x_2485:
[----:B--2---:R-:W0:Y:S02]  /*5e80*/  F2I.U64.TRUNC R4, R4 ;  /* 0x0000000400047311 */ /* 0x004e24000020d800 */
[----:B0-----:R0:W-:Y:S01]  /*5e90*/  STG.E.64 desc[UR36][R2.64], R4 ;  /* 0x0000000402007986 */ /* 0x0011e2000c101b24 */
[----:B------:R-:W-:Y:S05]  /*5ea0*/  BRA `(.L_x_2467) ;  /* 0x0000000400387947 */ /* 0x000fea0003800000 */
.L_x_2484:
[----:B--2---:R-:W0:Y:S02]  /*5eb0*/  F2I.FTZ.U32.TRUNC.NTZ R5, R4 ;  /* 0x0000000400057305 */ /* 0x004e24000021f000 */
[----:B0-----:R0:W-:Y:S01]  /*5ec0*/  STG.E desc[UR36][R2.64], R5 ;  /* 0x0000000502007986 */ /* 0x0011e2000c101924 */
[----:B------:R-:W-:Y:S05]  /*5ed0*/  BRA `(.L_x_2467) ;  /* 0x00000004002c7947 */ /* 0x000fea0003800000 */
.L_x_2474:
        /* <DEDUP_REMOVED lines=10> */
.L_x_2487:
[----:B--2---:R-:W-:Y:S01]  /*5f80*/  FMUL.FTZ R4, R4, 1 ;  /* 0x3f80000004047820 */ /* 0x004fe20000410000 */
[----:B------:R-:W-:-:S05]  /*5f90*/  CS2R R6, SRZ ;  /* 0x0000000000067805 */ /* 0x000fca000001ff00 */
[----:B------:R-:W0:Y:S02]  /*5fa0*/  F2F.F64.F32 R4, R4 ;  /* 0x0000000400047310 */ /* 0x000e240000201800 */
[----:B0-----:R3:W-:Y:S01]  /*5fb0*/  STG.E.128 desc[UR36][R2.64], R4 ;  /* 0x0000000402007986 */ /* 0x0017e2000c101d24 */
[----:B------:R-:W-:Y:S05]  /*5fc0*/  BRA `(.L_x_2467) ;  /* 0x0000000000f07947 */ /* 0x000fea0003800000 */
.L_x_2486:
[----:B------:R-:W-:-:S09]  /*5fd0*/  UISETP.NE.AND UP0, UPT, UR4, 0xf, UPT ;  /* 0x0000000f0400788c */ /* 0x000fd2000bf05270 */
[----:B------:R-:W-:Y:S05]  /*5fe0*/  BRA.U !UP0, `(.L_x_2488) ;  /* 0x0000000108e07547 */ /* 0x000fea000b800000 */
[----:B------:R-:W-:-:S09]  /*5ff0*/  UISETP.NE.AND UP0, UPT, UR4, 0x17, UPT ;  /* 0x000000170400788c */ /* 0x000fd2000bf05270 */
[----:B------:R-:W-:Y:S05]  /*6000*/  BRA.U !UP0, `(.L_x_2489) ;  /* 0x00000001088c7547 */ /* 0x000fea000b800000 */
[----:B------:R-:W-:-:S09]  /*6010*/  UISETP.NE.AND UP0, UPT, UR4, 0x18, UPT ;  /* 0x000000180400788c */ /* 0x000fd2000bf05270 */
[----:B------:R-:W-:Y:S05]  /*6020*/  BRA.U !UP0, `(.L_x_2490) ;  /* 0x0000000108447547 */ /* 0x000fea000b800000 */
.L_x_2466:
        /* <DEDUP_REMOVED lines=16> */
.L_x_2491:
[----:B------:R-:W-:Y:S05]  /*6130*/  BRA `(.L_x_2467) ;  /* 0x0000000000947947 */ /* 0x000fea0003800000 */
.L_x_2490:
[----:B--2---:R-:W-:Y:S01]  /*6140*/  LOP3.LUT R6, R4, 0x7fffffff, RZ, 0xc0, !PT ;  /* 0x7fffffff04067812 */ /* 0x004fe200078ec0ff */
[----:B------:R-:W-:Y:S01]  /*6150*/  BSSY.RECONVERGENT B0, `(.L_x_2492) ;  /* 0x000000b000007945 */ /* 0x000fe20003800200 */
[----:B------:R-:W-:Y:S01]  /*6160*/  SHF.R.U32.HI R7, RZ, 0x18, R4 ;  /* 0x00000018ff077819 */ /* 0x000fe20000011604 */
[----:B------:R-:W-:Y:S01]  /*6170*/  IMAD.MOV.U32 R0, RZ, RZ, 0x7f ;  /* 0x0000007fff007424 */ /* 0x000fe200078e00ff */
[----:B------:R-:W-:-:S13]  /*6180*/  ISETP.GT.U32.AND P0, PT, R6, 0x43efffff, PT ;  /* 0x43efffff0600780c */ /* 0x000fda0003f04070 */
[----:B------:R-:W-:Y:S05]  /*6190*/  @P0 BRA `(.L_x_2493) ;  /* 0x0000000000180947 */ /* 0x000fea0003800000 */
[----:B------:R-:W-:-:S13]  /*61a0*/  ISETP.GE.U32.AND P0, PT, R6, 0x3c800000, PT ;  /* 0x3c8000000600780c */ /* 0x000fda0003f06070 */
[----:B------:R-:W-:-:S04]  /*61b0*/  @P0 SHF.R.U32.HI R0, RZ, 0x14, R4 ;  /* 0x00000014ff000819 */ /* 0x000fc80000011604 */
[----:B------:R-:W-:-:S04]  /*61c0*/  @P0 LOP3.LUT R5, R0, 0x1, RZ, 0xc0, !PT ;  /* 0x0000000100050812 */ /* 0x000fc800078ec0ff */
[----:B------:R-:W-:-:S04]  /*61d0*/  @P0 IADD3 R0, PT, PT, R4, 0x407ffff, R5 ;  /* 0x0407ffff04000810 */ /* 0x000fc80007ffe005 */
[----:B------:R-:W-:Y:S01]  /*61e0*/  @P0 SHF.R.U32.HI R0, RZ, 0x14, R0 ;  /* 0x00000014ff000819 */ /* 0x000fe20000011600 */
[----:B------:R-:W-:-:S07]  /*61f0*/  @!P0 FADD.FTZ R0, R6, 16384 ;  /* 0x4680000006008421 */ /* 0x000fce0000010000 */
.L_x_2493:
[----:B------:R-:W-:Y:S05]  /*6200*/  BSYNC.RECONVERGENT B0 ;  /* 0x0000000000007941 */ /* 0x000fea0003800200 */
.L_x_2492:
[----:B------:R-:W-:-:S05]  /*6210*/  LOP3.LUT R5, R0, 0x80, R7, 0xf8, !PT ;  /* 0x0000008000057812 */ /* 0x000fca00078ef807 */
[----:B------:R1:W-:Y:S01]  /*6220*/  STG.E.U8 desc[UR36][R2.64], R5 ;  /* 0x0000000502007986 */ /* 0x0003e2000c101124 */
[----:B------:R-:W-:Y:S05]  /*6230*/  BRA `(.L_x_2467) ;  /* 0x0000000000547947 */ /* 0x000fea0003800000 */
.L_x_2489:
[----:B--2---:R-:W-:Y:S01]  /*6240*/  LOP3.LUT R6, R4, 0x7fffffff, RZ, 0xc0, !PT ;  /* 0x7fffffff04067812 */ /* 0x004fe200078ec0ff */
[----:B------:R-:W-:Y:S03]  /*6250*/  BSSY.RECONVERGENT B0, `(.L_x_2494) ;  /* 0x000000d000007945 */ /* 0x000fe60003800200 */
[----:B------:R-:W-:-:S13]  /*6260*/  ISETP.GT.U32.AND P0, PT, R6, 0x477fffff, PT ;  /* 0x477fffff0600780c */ /* 0x000fda0003f04070 */
[----:B------:R-:W-:Y:S05]  /*6270*/  @P0 BRA `(.L_x_2495) ;  /* 0x00000000001c0947 */ /* 0x000fea0003800000 */
[----:B------:R-:W-:-:S13]  /*6280*/  ISETP.GE.U32.AND P0, PT, R6, 0x38800000, PT ;  /* 0x388000000600780c */ /* 0x000fda0003f06070 */
[----:B------:R-:W-:-:S04]  /*6290*/  @P0 SHF.R.U32.HI R0, RZ, 0x15, R4 ;  /* 0x00000015ff000819 */ /* 0x000fc80000011604 */
[----:B------:R-:W-:-:S04]  /*62a0*/  @P0 LOP3.LUT R5, R0, 0x1, RZ, 0xc0, !PT ;  /* 0x0000000100050812 */ /* 0x000fc800078ec0ff */
[----:B------:R-:W-:-:S04]  /*62b0*/  @P0 IADD3 R0, PT, PT, R4, 0x80fffff, R5 ;  /* 0x080fffff04000810 */ /* 0x000fc80007ffe005 */
[----:B------:R-:W-:Y:S01]  /*62c0*/  @P0 SHF.R.U32.HI R0, RZ, 0x15, R0 ;  /* 0x00000015ff000819 */ /* 0x000fe20000011600 */
[----:B------:R-:W-:Y:S01]  /*62d0*/  @!P0 FADD.FTZ R0, R6, 128 ;  /* 0x4300000006008421 */ /* 0x000fe20000010000 */
[----:B------:R-:W-:Y:S06]  /*62e0*/  BRA `(.L_x_2496) ;  /* 0x00000000000c7947 */ /* 0x000fec0003800000 */
.L_x_2495:
[----:B------:R-:W-:Y:S01]  /*62f0*/  IMAD.MOV.U32 R0, RZ, RZ, 0x7f ;  /* 0x0000007fff007424 */ /* 0x000fe200078e00ff */
[----:B------:R-:W-:-:S04]  /*6300*/  ISETP.GT.U32.AND P0, PT, R6, 0x7f800000, PT ;  /* 0x7f8000000600780c */ /* 0x000fc80003f04070 */
[----:B------:R-:W-:-:S09]  /*6310*/  SEL R0, R0, 0x7c, P0 ;  /* 0x0000007c00007807 */ /* 0x000fd20000000000 */
.L_x_2496:
[----:B------:R-:W-:Y:S05]  /*6320*/  BSYNC.RECONVERGENT B0 ;  /* 0x0000000000007941 */ /* 0x000fea0003800200 */
.L_x_2494:
[----:B------:R-:W-:-:S04]  /*6330*/  SHF.R.U32.HI R5, RZ, 0x18, R4 ;  /* 0x00000018ff057819 */ /* 0x000fc80000011604 */
[----:B------:R-:W-:-:S05]  /*6340*/  LOP3.LUT R5, R0, 0x80, R5, 0xf8, !PT ;  /* 0x0000008000057812 */ /* 0x000fca00078ef805 */
[----:B------:R2:W-:Y:S01]  /*6350*/  STG.E.U8 desc[UR36][R2.64], R5 ;  /* 0x0000000502007986 */ /* 0x0005e2000c101124 */
[----:B------:R-:W-:Y:S05]  /*6360*/  BRA `(.L_x_2467) ;  /* 0x0000000000087947 */ /* 0x000fea0003800000 */
.L_x_2488:
[----:B--2---:R-:W-:-:S05]  /*6370*/  F2FP.BF16.F32.PACK_AB R4, RZ, R4 ;  /* 0x00000004ff04723e */ /* 0x004fca00000010ff */
[----:B------:R0:W-:Y:S02]  /*6380*/  STG.E.U16 desc[UR36][R2.64], R4 ;  /* 0x0000000402007986 */ /* 0x0001e4000c101524 */
.L_x_2467:
[----:B------:R-:W-:-:S07]  /*6390*/  IADD3 R17, PT, PT, R17, 0x80, RZ ;  /* 0x0000008011117810 */ /* 0x000fce0007ffe0ff */
.L_x_2427:
[----:B------:R-:W-:Y:S05]  /*63a0*/  BSYNC.RECONVERGENT B6 ;  /* 0x0000000000067941 */ /* 0x000fea0003800200 */
.L_x_2426:
[----:B------:R-:W5:Y:S01]  /*63b0*/  LDCU UR4, c[0x0][0x380] ;  /* 0x00007000ff0477ac */ /* 0x000f620008000800 */
[----:B------:R-:W-:Y:S01]  /*63c0*/  BSSY.RECONVERGENT B6, `(.L_x_2497) ;  /* 0x0000315000067945 */ /* 0x000fe20003800200 */
[----:B-----5:R-:W-:-:S13]  /*63d0*/  ISETP.GE.AND P0, PT, R17, UR4, PT ;  /* 0x0000000411007c0c */ /* 0x020fda000bf06270 */
[----:B------:R-:W-:Y:S05]  /*63e0*/  @P0 BRA `(.L_x_2498) ;  /* 0x0000003000480947 */ /* 0x000fea0003800000 */
[----:B------:R-:W5:Y:S01]  /*63f0*/  LDCU UR4, c[0x0][0x388] ;  /* 0x00007100ff0477ac */ /* 0x000f620008000800 */
[----:B0-----:R-:W-:Y:S02]  /*6400*/  IMAD.MOV.U32 R0, RZ, RZ, RZ ;  /* 0x000000ffff007224 */ /* 0x001fe400078e00ff */
[----:B------:R-:W-:Y:S01]  /*6410*/  IMAD.MOV.U32 R16, RZ, RZ, RZ ;  /* 0x000000ffff107224 */ /* 0x000fe200078e00ff */
        /* <DEDUP_REMOVED lines=8> */
[----:B------:R-:W-:-:S04]  /*64a0*/  SHF.R.U32.HI R3, RZ, UR5, R2 ;  /* 0x00000005ff037c19 */ /* 0x000fc80008011602 */
[----:B------:R-:W-:-:S05]  /*64b0*/  IADD3 R0, PT, PT, -R3, RZ, RZ ;  /* 0x000000ff03007210 */ /* 0x000fca0007ffe1ff */
        /* <DEDUP_REMOVED lines=290> */
.L_x_2499:
        /* <DEDUP_REMOVED lines=18> */
.L_x_2503:
[----:B------:R-:W2:Y:S02]  /*7800*/  LDG.E.U8 R2, desc[UR36][R2.64] ;  /* 0x0000002402027981 */ /* 0x000ea4000c1e1100 */
[----:B--2---:R-:W-:-:S04]  /*7810*/  I2FP.F32.U32 R0, R2 ;  /* 0x0000000200007245 */ /* 0x004fc80000201000 */
[----:B------:R-:W-:Y:S01]  /*7820*/  F2FP.BF16.F32.PACK_AB R0, RZ, R0 ;  /* 0x00000000ff00723e */ /* 0x000fe200000010ff */
[----:B------:R-:W-:Y:S06]  /*7830*/  BRA `(.L_x_2505) ;  /* 0x0000000c00a47947 */ /* 0x000fec0003800000 */
.L_x_2502:
        /* <DEDUP_REMOVED lines=10> */
.L_x_2507:
[----:B------:R-:W2:Y:S02]  /*78e0*/  LDG.E R2, desc[UR36][R2.64] ;  /* 0x0000002402027981 */ /* 0x000ea4000c1e1900 */
[----:B--2---:R-:W-:-:S04]  /*78f0*/  I2FP.F32.S32 R0, R2 ;  /* 0x0000000200007245 */ /* 0x004fc80000201400 */
[----:B------:R-:W-:Y:S01]  /*7900*/  F2FP.BF16.F32.PACK_AB R0, RZ, R0 ;  /* 0x00000000ff00723e */ /* 0x000fe200000010ff */
[----:B------:R-:W-:Y:S06]  /*7910*/  BRA `(.L_x_2505) ;  /* 0x0000000c006c7947 */ /* 0x000fec0003800000 */
.L_x_2506:
[----:B------:R-:W2:Y:S02]  /*7920*/  LDG.E.U16 R2, desc[UR36][R2.64] ;  /* 0x0000002402027981 */ /* 0x000ea4000c1e1500 */
[----:B--2---:R-:W0:Y:S02]  /*7930*/  I2F.S16 R0, R2 ;  /* 0x0000000200007306 */ /* 0x004e240000101400 */
[----:B0-----:R-:W-:Y:S01]  /*7940*/  F2FP.BF16.F32.PACK_AB R0, RZ, R0 ;  /* 0x00000000ff00723e */ /* 0x001fe200000010ff */
[----:B------:R-:W-:Y:S06]  /*7950*/  BRA `(.L_x_2505) ;  /* 0x0000000c005c7947 */ /* 0x000fec0003800000 */
.L_x_2501:
        /* <DEDUP_REMOVED lines=9> */
.L_x_2509:
[----:B------:R-:W2:Y:S02]  /*79f0*/  LDG.E.U16 R0, desc[UR36][R2.64] ;  /* 0x0000002402007981 */ /* 0x000ea4000c1e1500 */
[----:B--2---:R-:W-:-:S05]  /*7a00*/  HADD2.F32 R0, -RZ, R0.H0_H0 ;  /* 0x20000000ff007230 */ /* 0x004fca0000004100 */
[----:B------:R-:W-:Y:S01]  /*7a10*/  F2FP.BF16.F32.PACK_AB R0, RZ, R0 ;  /* 0x00000000ff00723e */ /* 0x000fe200000010ff */
[----:B------:R-:W-:Y:S06]  /*7a20*/  BRA `(.L_x_2505) ;  /* 0x0000000c00287947 */ /* 0x000fec0003800000 */
.L_x_2508:
        /* <DEDUP_REMOVED lines=9> */
.L_x_2511:
[----:B------:R-:W2:Y:S02]  /*7ac0*/  LDG.E.U16 R2, desc[UR36][R2.64] ;  /* 0x0000002402027981 */ /* 0x000ea4000c1e1500 */
[----:B--2---:R-:W-:-:S05]  /*7ad0*/  HADD2.F32 R0, -RZ, R2.H0_H0 ;  /* 0x20000002ff007230 */ /* 0x004fca0000004100 */
[----:B------:R-:W-:Y:S01]  /*7ae0*/  F2FP.BF16.F32.PACK_AB R0, RZ, R0 ;  /* 0x00000000ff00723e */ /* 0x000fe200000010ff */
[----:B------:R-:W-:Y:S06]  /*7af0*/  BRA `(.L_x_2505) ;  /* 0x0000000800f47947 */ /* 0x000fec0003800000 */
.L_x_2510:
        /* <DEDUP_REMOVED lines=12> */
.L_x_2500:
        /* <DEDUP_REMOVED lines=13> */
.L_x_2514:
        /* <DEDUP_REMOVED lines=12> */
.L_x_2513:
        /* <DEDUP_REMOVED lines=27> */
.L_x_2516:
[----:B------:R-:W2:Y:S02]  /*7f00*/  LDG.E.U8 R2, desc[UR36][R2.64] ;  /* 0x0000002402027981 */ /* 0x000ea4000c1e1100 */
[C---:B--2---:R-:W-:Y:S02]  /*7f10*/  IMAD.SHL.U32 R0, R2.reuse, 0x2000000, RZ ;  /* 0x0200000002007824 */ /* 0x044fe400078e00ff */
[----:B------:R-:W-:-:S03]  /*7f20*/  IMAD.SHL.U32 R5, R2, 0x100, RZ ;  /* 0x0000010002057824 */ /* 0x000fc600078e00ff */
        /* <DEDUP_REMOVED lines=10> */
.L_x_2515:
[----:B------:R0:W5:Y:S01]  /*7fd0*/  LDG.E.U16 R0, desc[UR36][R2.64] ;  /* 0x0000002402007981 */ /* 0x000162000c1e1500 */
[----:B------:R-:W-:Y:S05]  /*7fe0*/  BRA `(.L_x_2505) ;  /* 0x0000000400b87947 */ /* 0x000fea0003800000 */
.L_x_2512:
        /* <DEDUP_REMOVED lines=12> */
.L_x_2519:
        /* <DEDUP_REMOVED lines=21> */
.L_x_2523:
[----:B------:R-:W-:Y:S05]  /*8200*/  BSYNC.RECONVERGENT B1 ;  /* 0x0000000000017941 */ /* 0x000fea0003800200 */
.L_x_2522:
[----:B------:R-:W-:Y:S01]  /*8210*/  IMAD.SHL.U32 R0, R0, 0x100000, RZ ;  /* 0x0010000000007824 */ /* 0x000fe200078e00ff */
[----:B------:R-:W-:-:S04]  /*8220*/  LEA R2, R2, 0x3b800000, 0x17 ;  /* 0x3b80000002027811 */ /* 0x000fc800078eb8ff */
[----:B------:R-:W-:-:S07]  /*8230*/  LOP3.LUT R0, R2, R0, R7, 0xfe, !PT ;  /* 0x0000000002007212 */ /* 0x000fce00078efe07 */
.L_x_2521:
[----:B------:R-:W-:Y:S05]  /*8240*/  BSYNC.RECONVERGENT B0 ;  /* 0x0000000000007941 */ /* 0x000fea0003800200 */
.L_x_2520:
[----:B------:R-:W-:Y:S01]  /*8250*/  F2FP.BF16.F32.PACK_AB R0, RZ, R0 ;  /* 0x00000000ff00723e */ /* 0x000fe200000010ff */
[----:B------:R-:W-:Y:S06]  /*8260*/  BRA `(.L_x_2505) ;  /* 0x0000000400187947 */ /* 0x000fec0003800000 */
.L_x_2518:
        /* <DEDUP_REMOVED lines=21> */
.L_x_2527:
[----:B------:R-:W-:Y:S05]  /*83c0*/  BSYNC.RECONVERGENT B1 ;  /* 0x0000000000017941 */ /* 0x000fea0003800200 */
.L_x_2526:
[----:B------:R-:W-:Y:S02]  /*83d0*/  SHF.L.U32 R0, R0, 0x15, RZ ;  /* 0x0000001500007819 */ /* 0x000fe400000006ff */
[----:B------:R-:W-:-:S04]  /*83e0*/  LEA R2, R2, 0x37800000, 0x17 ;  /* 0x3780000002027811 */ /* 0x000fc800078eb8ff */
[----:B------:R-:W-:-:S07]  /*83f0*/  LOP3.LUT R0, R2, R0, R7, 0xfe, !PT ;  /* 0x0000000002007212 */ /* 0x000fce00078efe07 */
.L_x_2525:
[----:B------:R-:W-:Y:S05]  /*8400*/  BSYNC.RECONVERGENT B0 ;  /* 0x0000000000007941 */ /* 0x000fea0003800200 */
.L_x_2524:
[----:B------:R-:W-:Y:S01]  /*8410*/  F2FP.BF16.F32.PACK_AB R0, RZ, R0 ;  /* 0x00000000ff00723e */ /* 0x000fe200000010ff */
[----:B------:R-:W-:Y:S06]  /*8420*/  BRA `(.L_x_2505) ;  /* 0x0000000000a87947 */ /* 0x000fec0003800000 */
.L_x_2517:
        /* <DEDUP_REMOVED lines=12> */
[----:B------:R-:W-:Y:S02]  /*84f0*/  @!P0 IMAD.MOV.U32 R0, RZ, RZ, 0x7f800001 ;  /* 0x7f800001ff008424 */ /* 0x000fe400078e00ff */
[----:B------:R-:W-:-:S07]  /*8500*/  @P0 IMAD.SHL.U32 R0, R2, 0x800000, RZ ;  /* 0x0080000002000824 */ /* 0x000fce00078e00ff */
.L_x_2531:
[----:B------:R-:W-:Y:S05]  /*8510*/  BSYNC.RECONVERGENT B0 ;  /* 0x0000000000007941 */ /* 0x000fea0003800200 */
.L_x_2530:
[----:B------:R-:W-:Y:S01]  /*8520*/  F2FP.BF16.F32.PACK_AB R0, RZ, R0 ;  /* 0x00000000ff00723e */ /* 0x000fe200000010ff */
[----:B------:R-:W-:Y:S06]  /*8530*/  BRA `(.L_x_2505) ;  /* 0x0000000000647947 */ /* 0x000fec0003800000 */
.L_x_2504:
[----:B------:R-:W-:Y:S01]  /*8540*/  MOV R2, 0x130 ;  /* 0x0000013000027802 */ /* 0x000fe20000000f00 */
[----:B------:R-:W0:Y:S01]  /*8550*/  LDCU.64 UR4, c[0x4][0x120] ;  /* 0x01002400ff0477ac */ /* 0x000e220008000a00 */
[----:B------:R-:W-:Y:S02]  /*8560*/  HFMA2 R13, -RZ, RZ, 0, 0 ;  /* 0x00000000ff0d7431 */ /* 0x000fe400000001ff */
[----:B------:R-:W-:Y:S01]  /*8570*/  IMAD.MOV.U32 R8, RZ, RZ, 0x4e ;  /* 0x0000004eff087424 */ /* 0x000fe200078e00ff */
[----:B------:R-:W1:Y:S01]  /*8580*/  LDCU.64 UR6, c[0x4][0x128] ;  /* 0x01002500ff0677ac */ /* 0x000e620008000a00 */
[----:B------:R-:W2:Y:S01]  /*8590*/  LDC.64 R2, c[0x4][R2] ;  /* 0x0100000002027b82 */ /* 0x000ea20000000a00 */
[----:B------:R-:W-:Y:S01]  /*85a0*/  IMAD.MOV.U32 R12, RZ, RZ, 0x1 ;  /* 0x00000001ff0c7424 */ /* 0x000fe200078e00ff */
[----:B------:R-:W3:Y:S01]  /*85b0*/  LDCU.64 UR8, c[0x4][0x20] ;  /* 0x01000400ff0877ac */ /* 0x000ee20008000a00 */
[----:B0-----:R-:W-:Y:S01]  /*85c0*/  MOV R4, UR4 ;  /* 0x0000000400047c02 */ /* 0x001fe20008000f00 */
[----:B------:R-:W-:-:S02]  /*85d0*/  IMAD.U32 R5, RZ, RZ, UR5 ;  /* 0x00000005ff057e24 */ /* 0x000fc4000f8e00ff */
[----:B-1----:R-:W-:Y:S02]  /*85e0*/  IMAD.U32 R6, RZ, RZ, UR6 ;  /* 0x00000006ff067e24 */ /* 0x002fe4000f8e00ff */
[----:B------:R-:W-:Y:S01]  /*85f0*/  IMAD.U32 R7, RZ, RZ, UR7 ;  /* 0x00000007ff077e24 */ /* 0x000fe2000f8e00ff */
[----:B---3--:R-:W-:Y:S01]  /*8600*/  MOV R10, UR8 ;  /* 0x00000008000a7c02 */ /* 0x008fe20008000f00 */
[----:B------:R-:W-:-:S07]  /*8610*/  IMAD.U32 R11, RZ, RZ, UR9 ;  /* 0x00000009ff0b7e24 */ /* 0x000fce000f8e00ff */
[----:B------:R-:W-:-:S07]  /*8620*/  LEPC R20, `(.L_x_2532) ;  /* 0x000000001014794e */ /* 0x000fce0000000000 */
[----:B--2---:R-:W-:Y:S05]  /*8630*/  CALL.ABS.NOINC R2 ;  /* 0x0000000002007343 */ /* 0x004fea0003c00000 */
.L_x_2532:
[----:B------:R-:W-:Y:S01]  /*8640*/  PRMT R0, RZ, 0x7610, R0 ;  /* 0x00007610ff007816 */ /* 0x000fe20000000000 */
[----:B------:R-:W-:Y:S06]  /*8650*/  BRA `(.L_x_2505) ;  /* 0x00000000001c7947 */ /* 0x000fec0003800000 */
.L_x_2529:
[----:B------:R-:W2:Y:S02]  /*8660*/  LDG.E.64 R2, desc[UR36][R2.64] ;  /* 0x0000002402027981 */ /* 0x000ea4000c1e1b00 */
[----:B--2---:R-:W0:Y:S02]  /*8670*/  I2F.U64 R0, R2 ;  /* 0x0000000200007312 */ /* 0x004e240000301000 */
[----:B0-----:R-:W-:Y:S01]  /*8680*/  F2FP.BF16.F32.PACK_AB R0, RZ, R0 ;  /* 0x00000000ff00723e */ /* 0x001fe200000010ff */
[----:B------:R-:W-:Y:S06]  /*8690*/  BRA `(.L_x_2505) ;  /* 0x00000000000c7947 */ /* 0x000fec0003800000 */
.L_x_2528:
[----:B------:R-:W2:Y:S02]  /*86a0*/  LDG.E R2, desc[UR36][R2.64] ;  /* 0x0000002402027981 */ /* 0x000ea4000c1e1900 */
[----:B--2---:R-:W-:-:S04]  /*86b0*/  I2FP.F32.U32 R0, R2 ;  /* 0x0000000200007245 */ /* 0x004fc80000201000 */
[----:B------:R-:W-:-:S07]  /*86c0*/  F2FP.BF16.F32.PACK_AB R0, RZ, R0 ;  /* 0x00000000ff00723e */ /* 0x000fce00000010ff */
.L_x_2505:
        /* <DEDUP_REMOVED lines=21> */
.L_x_2536:
[----:B--2---:R-:W0:Y:S02]  /*8820*/  F2I.S64.TRUNC R4, R4 ;  /* 0x0000000400047311 */ /* 0x004e24000020d900 */
[----:B0-----:R-:W-:-:S05]  /*8830*/  IMAD.MOV.U32 R7, RZ, RZ, R4 ;  /* 0x000000ffff077224 */ /* 0x001fca00078e0004 */
[----:B------:R0:W-:Y:S01]  /*8840*/  STG.E.U8 desc[UR36][R2.64], R7 ;  /* 0x0000000702007986 */ /* 0x0001e2000c101124 */
[----:B------:R-:W-:Y:S05]  /*8850*/  BRA `(.L_x_2538) ;  /* 0x0000000c00287947 */ /* 0x000fea0003800000 */
.L_x_2535:
        /* <DEDUP_REMOVED lines=9> */
.L_x_2540:
[----:B--2---:R-:W0:Y:S02]  /*88f0*/  F2I.FTZ.TRUNC.NTZ R5, R4 ;  /* 0x0000000400057305 */ /* 0x004e24000021f100 */
[----:B0-----:R3:W-:Y:S01]  /*8900*/  STG.E desc[UR36][R2.64], R5 ;  /* 0x0000000502007986 */ /* 0x0017e2000c101924 */
[----:B------:R-:W-:Y:S05]  /*8910*/  BRA `(.L_x_2538) ;  /* 0x0000000800f87947 */ /* 0x000fea0003800000 */
.L_x_2539:
[----:B--2---:R-:W0:Y:S02]  /*8920*/  F2I.FTZ.TRUNC.NTZ R5, R4 ;  /* 0x0000000400057305 */ /* 0x004e24000021f100 */
[----:B0-----:R2:W-:Y:S01]  /*8930*/  STG.E.U16 desc[UR36][R2.64], R5 ;  /* 0x0000000502007986 */ /* 0x0015e2000c101524 */
[----:B------:R-:W-:Y:S05]  /*8940*/  BRA `(.L_x_2538) ;  /* 0x0000000800ec7947 */ /* 0x000fea0003800000 */
.L_x_2534:
        /* <DEDUP_REMOVED lines=8> */
.L_x_2542:
[----:B--2---:R-:W-:-:S05]  /*89d0*/  F2FP.F16.F32.PACK_AB R4, RZ, R4 ;  /* 0x00000004ff04723e */ /* 0x004fca00000000ff */
[----:B------:R0:W-:Y:S01]  /*89e0*/  STG.E.U16 desc[UR36][R2.64], R4 ;  /* 0x0000000402007986 */ /* 0x0001e2000c101524 */
[----:B------:R-:W-:Y:S05]  /*89f0*/  BRA `(.L_x_2538) ;  /* 0x0000000800c07947 */ /* 0x000fea0003800000 */
.L_x_2541:
        /* <DEDUP_REMOVED lines=9> */
.L_x_2544:
[----:B--2---:R-:W-:-:S04]  /*8a90*/  F2FP.F16.F32.PACK_AB R5, RZ, R4 ;  /* 0x00000004ff05723e */ /* 0x004fc800000000ff */
[----:B------:R-:W-:-:S05]  /*8aa0*/  PRMT R5, R5, 0x5410, RZ ;  /* 0x0000541005057816 */ /* 0x000fca00000000ff */
[----:B------:R0:W-:Y:S01]  /*8ab0*/  STG.E desc[UR36][R2.64], R5 ;  /* 0x0000000502007986 */ /* 0x0001e2000c101924 */
[----:B------:R-:W-:Y:S05]  /*8ac0*/  BRA `(.L_x_2538) ;  /* 0x00000008008c7947 */ /* 0x000fea0003800000 */
.L_x_2543:
[----:B--2---:R-:W-:-:S06]  /*8ad0*/  FMUL.FTZ R4, R4, 1 ;  /* 0x3f80000004047820 */ /* 0x004fcc0000410000 */
[----:B------:R-:W0:Y:S02]  /*8ae0*/  F2F.F64.F32 R4, R4 ;  /* 0x0000000400047310 */ /* 0x000e240000201800 */
[----:B0-----:R0:W-:Y:S01]  /*8af0*/  STG.E.64 desc[UR36][R2.64], R4 ;  /* 0x0000000402007986 */ /* 0x0011e2000c101b24 */
[----:B------:R-:W-:Y:S05]  /*8b00*/  BRA `(.L_x_2538) ;  /* 0x00000008007c7947 */ /* 0x000fea0003800000 */
.L_x_2533:
        /* <DEDUP_REMOVED lines=13> */
.L_x_2548:
        /* <DEDUP_REMOVED lines=16> */
.L_x_2551:
[----:B------:R-:W-:-:S04]  /*8ce0*/  SHF.R.U32.HI R4, RZ, 0x18, R4 ;  /* 0x00000018ff047819 */ /* 0x000fc80000011604 */
[----:B------:R-:W-:-:S04]  /*8cf0*/  LOP3.LUT R4, R5, 0x80, R4, 0xf8, !PT ;  /* 0x0000008005047812 */ /* 0x000fc800078ef804 */
[----:B------:R-:W-:-:S07]  /*8d00*/  PRMT R0, R4, 0x7610, R0 ;  /* 0x0000761004007816 */ /* 0x000fce0000000000 */
.L_x_2550:
[----:B------:R-:W-:Y:S05]  /*8d10*/  BSYNC.RECONVERGENT B0 ;  /* 0x0000000000007941 */ /* 0x000fea0003800200 */
.L_x_2549:
[----:B------:R0:W-:Y:S01]  /*8d20*/  STG.E.U8 desc[UR36][R2.64], R0 ;  /* 0x0000000002007986 */ /* 0x0001e2000c101124 */
[----:B------:R-:W-:Y:S05]  /*8d30*/  BRA `(.L_x_2538) ;  /* 0x0000000400f07947 */ /* 0x000fea0003800000 */
.L_x_2547:
        /* <DEDUP_REMOVED lines=16> */
.L_x_2554:
[----:B------:R-:W-:-:S04]  /*8e40*/  SHF.R.U32.HI R4, RZ, 0x18, R4 ;  /* 0x00000018ff047819 */ /* 0x000fc80000011604 */
[----:B------:R-:W-:-:S04]  /*8e50*/  LOP3.LUT R5, R5, 0x80, R4, 0xf8, !PT ;  /* 0x0000008005057812 */ /* 0x000fc800078ef804 */
[----:B------:R-:W-:-:S07]  /*8e60*/  PRMT R0, R5, 0x7610, R0 ;  /* 0x0000761005007816 */ /* 0x000fce0000000000 */
.L_x_2553:
[----:B------:R-:W-:Y:S05]  /*8e70*/  BSYNC.RECONVERGENT B0 ;  /* 0x0000000000007941 */ /* 0x000fea0003800200 */
.L_x_2552:
[----:B------:R0:W-:Y:S01]  /*8e80*/  STG.E.U8 desc[UR36][R2.64], R0 ;  /* 0x0000000002007986 */ /* 0x0001e2000c101124 */
[----:B------:R-:W-:Y:S05]  /*8e90*/  BRA `(.L_x_2538) ;  /* 0x0000000400987947 */ /* 0x000fea0003800000 */
.L_x_2546:
        /* <DEDUP_REMOVED lines=13> */
[----:B------:R-:W-:Y:S02]  /*8f70*/  @P1 ISETP.EQ.U32.AND P2, PT, R0, 0x1, P0 ;  /* 0x000000010000180c */ /* 0x000fe40000742070 */
[----:B------:R-:W-:Y:S02]  /*8f80*/  PLOP3.LUT P0, PT, PT, PT, PT, 0x80, 0x8 ;  /* 0x000000000008781c */ /* 0x000fe40003f0f070 */
[----:B------:R-:W-:Y:S02]  /*8f90*/  @P1 PLOP3.LUT P0, PT, P2, PT, PT, 0x80, 0x8 ;  /* 0x000000000008181c */ /* 0x000fe4000170f070 */
[----:B------:R-:W-:-:S11]  /*8fa0*/  @P1 IADD3 R0, PT, PT, R6, 0x1, RZ ;  /* 0x0000000106001810 */ /* 0x000fd60007ffe0ff */
[----:B------:R-:W-:-:S04]  /*8fb0*/  @!P0 IMAD.MOV R0, RZ, RZ, R6 ;  /* 0x000000ffff008224 */ /* 0x000fc800078e0206 */
[----:B------:R-:W-:-:S05]  /*8fc0*/  @P1 IMAD.MOV.U32 R5, RZ, RZ, R0 ;  /* 0x000000ffff051224 */ /* 0x000fca00078e0000 */
[----:B------:R0:W-:Y:S01]  /*8fd0*/  STG.E.U8 desc[UR36][R2.64], R5 ;  /* 0x0000000502007986 */ /* 0x0001e2000c101124 */
[----:B------:R-:W-:Y:S05]  /*8fe0*/  BRA `(.L_x_2538) ;  /* 0x0000000400447947 */ /* 0x000fea0003800000 */
.L_x_2556:
[----:B--2---:R-:W0:Y:S02]  /*8ff0*/  F2I.U64.TRUNC R4, R4 ;  /* 0x0000000400047311 */ /* 0x004e24000020d800 */
[----:B0-----:R0:W-:Y:S01]  /*9000*/  STG.E.64 desc[UR36][R2.64], R4 ;  /* 0x0000000402007986 */ /* 0x0011e2000c101b24 */
[----:B------:R-:W-:Y:S05]  /*9010*/  BRA `(.L_x_2538) ;  /* 0x0000000400387947 */ /* 0x000fea0003800000 */
.L_x_2555:
[----:B--2---:R-:W0:Y:S02]  /*9020*/  F2I.FTZ.U32.TRUNC.NTZ R5, R4 ;  /* 0x0000000400057305 */ /* 0x004e24000021f000 */
[----:B0-----:R0:W-:Y:S01]  /*9030*/  STG.E desc[UR36][R2.64], R5 ;  /* 0x0000000502007986 */ /* 0x0011e2000c101924 */
[----:B------:R-:W-:Y:S05]  /*9040*/  BRA `(.L_x_2538) ;  /* 0x00000004002c7947 */ /* 0x000fea0003800000 */
.L_x_2545:
        /* <DEDUP_REMOVED lines=10> */
.L_x_2558:
[----:B--2---:R-:W-:Y:S01]  /*90f0*/  FMUL.FTZ R4, R4, 1 ;  /* 0x3f80000004047820 */ /* 0x004fe20000410000 */
[----:B------:R-:W-:-:S05]  /*9100*/  CS2R R6, SRZ ;  /* 0x0000000000067805 */ /* 0x000fca000001ff00 */
[----:B------:R-:W0:Y:S02]  /*9110*/  F2F.F64.F32 R4, R4 ;  /* 0x0000000400047310 */ /* 0x000e240000201800 */
[----:B0-----:R0:W-:Y:S01]  /*9120*/  STG.E.128 desc[UR36][R2.64], R4 ;  /* 0x0000000402007986 */ /* 0x0011e2000c101d24 */
[----:B------:R-:W-:Y:S05]  /*9130*/  BRA `(.L_x_2538) ;  /* 0x0000000000f07947 */ /* 0x000fea0003800000 */
.L_x_2557:
[----:B------:R-:W-:-:S09]  /*9140*/  UISETP.NE.AND UP0, UPT, UR4, 0xf, UPT ;  /* 0x0000000f0400788c */ /* 0x000fd2000bf05270 */
[----:B------:R-:W-:Y:S05]  /*9150*/  BRA.U !UP0, `(.L_x_2559) ;  /* 0x0000000108e07547 */ /* 0x000fea000b800000 */
[----:B------:R-:W-:-:S09]  /*9160*/  UISETP.NE.AND UP0, UPT, UR4, 0x17, UPT ;  /* 0x000000170400788c */ /* 0x000fd2000bf05270 */
[----:B------:R-:W-:Y:S05]  /*9170*/  BRA.U !UP0, `(.L_x_2560) ;  /* 0x00000001088c7547 */ /* 0x000fea000b800000 */
[----:B------:R-:W-:-:S09]  /*9180*/  UISETP.NE.AND UP0, UPT, UR4, 0x18, UPT ;  /* 0x000000180400788c */ /* 0x000fd2000bf05270 */
[----:B------:R-:W-:Y:S05]  /*9190*/  BRA.U !UP0, `(.L_x_2561) ;  /* 0x0000000108447547 */ /* 0x000fea000b800000 */
.L_x_2537:
[----:B------:R-:W-:Y:S01]  /*91a0*/  MOV R0, 0x130 ;  /* 0x0000013000007802 */ /* 0x000fe20000000f00 */
[----:B------:R-:W2:Y:S01]  /*91b0*/  LDCU.64 UR4, c[0x4][0x120] ;  /* 0x01002400ff0477ac */ /* 0x000ea20008000a00 */
[----:B------:R-:W-:Y:S02]  /*91c0*/  IMAD.MOV.U32 R8, RZ, RZ, 0x65 ;  /* 0x00000065ff087424 */ /* 0x000fe400078e00ff */
[----:B------:R0:W1:Y:S01]  /*91d0*/  LDC.64 R2, c[0x4][R0] ;  /* 0x0100000000027b82 */ /* 0x0000620000000a00 */
[----:B------:R-:W3:Y:S01]  /*91e0*/  LDCU.64 UR6, c[0x4][0x128] ;  /* 0x01002500ff0677ac */ /* 0x000ee20008000a00 */
[----:B------:R-:W-:Y:S02]  /*91f0*/  IMAD.MOV.U32 R12, RZ, RZ, 0x1 ;  /* 0x00000001ff0c7424 */ /* 0x000fe400078e00ff */
[----:B------:R-:W-:Y:S01]  /*9200*/  IMAD.MOV.U32 R13, RZ, RZ, RZ ;  /* 0x000000ffff0d7224 */ /* 0x000fe200078e00ff */
[----:B------:R-:W4:Y:S01]  /*9210*/  LDCU.64 UR8, c[0x4][0x18] ;  /* 0x01000300ff0877ac */ /* 0x000f220008000a00 */
[----:B--2---:R-:W-:Y:S01]  /*9220*/  IMAD.U32 R4, RZ, RZ, UR4 ;  /* 0x00000004ff047e24 */ /* 0x004fe2000f8e00ff */
[----:B------:R-:W-:Y:S01]  /*9230*/  MOV R5, UR5 ;  /* 0x0000000500057c02 */ /* 0x000fe20008000f00 */
[----:B---3--:R-:W-:-:S02]  /*9240*/  IMAD.U32 R6, RZ, RZ, UR6 ;  /* 0x00000006ff067e24 */ /* 0x008fc4000f8e00ff */
[----:B------:R-:W-:Y:S02]  /*9250*/  IMAD.U32 R7, RZ, RZ, UR7 ;  /* 0x00000007ff077e24 */ /* 0x000fe4000f8e00ff */
[----:B----4-:R-:W-:Y:S01]  /*9260*/  IMAD.U32 R10, RZ, RZ, UR8 ;  /* 0x00000008ff0a7e24 */ /* 0x010fe2000f8e00ff */
[----:B0-----:R-:W-:-:S07]  /*9270*/  MOV R11, UR9 ;  /* 0x00000009000b7c02 */ /* 0x001fce0008000f00 */
[----:B------:R-:W-:-:S07]  /*9280*/  LEPC R20, `(.L_x_2562) ;  /* 0x000000001014794e */ /* 0x000fce0000000000 */
[----:B-1----:R-:W-:Y:S05]  /*9290*/  CALL.ABS.NOINC R2 ;  /* 0x0000000002007343 */ /* 0x002fea0003c00000 */
.L_x_2562:
[----:B------:R-:W-:Y:S05]  /*92a0*/  BRA `(.L_x_2538) ;  /* 0x0000000000947947 */ /* 0x000fea0003800000 */
.L_x_2561:
[----:B--2---:R-:W-:Y:S01]  /*92b0*/  LOP3.LUT R6, R4, 0x7fffffff, RZ, 0xc0, !PT ;  /* 0x7fffffff04067812 */ /* 0x004fe200078ec0ff */
[----:B------:R-:W-:Y:S01]  /*92c0*/  BSSY.RECONVERGENT B0, `(.L_x_2563) ;  /* 0x000000b000007945 */ /* 0x000fe20003800200 */
[----:B------:R-:W-:Y:S01]  /*92d0*/  HFMA2 R0, -RZ, RZ, 0, 7.569789886474609375e-06 ;  /* 0x0000007fff007431 */ /* 0x000fe200000001ff */
[----:B------:R-:W-:Y:S02]  /*92e0*/  SHF.R.U32.HI R7, RZ, 0x18, R4 ;  /* 0x00000018ff077819 */ /* 0x000fe40000011604 */
        /* <DEDUP_REMOVED lines=8> */
.L_x_2564:
[----:B------:R-:W-:Y:S05]  /*9370*/  BSYNC.RECONVERGENT B0 ;  /* 0x0000000000007941 */ /* 0x000fea0003800200 */
.L_x_2563:
[----:B------:R-:W-:-:S05]  /*9380*/  LOP3.LUT R5, R0, 0x80, R7, 0xf8, !PT ;  /* 0x0000008000057812 */ /* 0x000fca00078ef807 */
[----:B------:R0:W-:Y:S01]  /*9390*/  STG.E.U8 desc[UR36][R2.64], R5 ;  /* 0x0000000502007986 */ /* 0x0001e2000c101124 */
[----:B------:R-:W-:Y:S05]  /*93a0*/  BRA `(.L_x_2538) ;  /* 0x0000000000547947 */ /* 0x000fea0003800000 */
.L_x_2560:
        /* <DEDUP_REMOVED lines=11> */
.L_x_2566:
[----:B------:R-:W-:Y:S01]  /*9460*/  IMAD.MOV.U32 R0, RZ, RZ, 0x7f ;  /* 0x0000007fff007424 */ /* 0x000fe200078e00ff */
[----:B------:R-:W-:-:S04]  /*9470*/  ISETP.GT.U32.AND P0, PT, R6, 0x7f800000, PT ;  /* 0x7f8000000600780c */ /* 0x000fc80003f04070 */
[----:B------:R-:W-:-:S09]  /*9480*/  SEL R0, R0, 0x7c, P0 ;  /* 0x0000007c00007807 */ /* 0x000fd20000000000 */
.L_x_2567:
[----:B------:R-:W-:Y:S05]  /*9490*/  BSYNC.RECONVERGENT B0 ;  /* 0x0000000000007941 */ /* 0x000fea0003800200 */
.L_x_2565:
[----:B------:R-:W-:-:S04]  /*94a0*/  SHF.R.U32.HI R5, RZ, 0x18, R4 ;  /* 0x00000018ff057819 */ /* 0x000fc80000011604 */
[----:B------:R-:W-:-:S05]  /*94b0*/  LOP3.LUT R5, R0, 0x80, R5, 0xf8, !PT ;  /* 0x0000008000057812 */ /* 0x000fca00078ef805 */
[----:B------:R0:W-:Y:S01]  /*94c0*/  STG.E.U8 desc[UR36][R2.64], R5 ;  /* 0x0000000502007986 */ /* 0x0001e2000c101124 */
[----:B------:R-:W-:Y:S05]  /*94d0*/  BRA `(.L_x_2538) ;  /* 0x0000000000087947 */ /* 0x000fea0003800000 */
.L_x_2559:
[----:B--2---:R-:W-:-:S05]  /*94e0*/  F2FP.BF16.F32.PACK_AB R4, RZ, R4 ;  /* 0x00000004ff04723e */ /* 0x004fca00000010ff */
[----:B------:R0:W-:Y:S02]  /*94f0*/  STG.E.U16 desc[UR36][R2.64], R4 ;  /* 0x0000000402007986 */ /* 0x0001e4000c101524 */
.L_x_2538:
[----:B------:R-:W-:-:S07]  /*9500*/  VIADD R17, R17, 0x80 ;  /* 0x0000008011117836 */ /* 0x000fce0000000000 */
.L_x_2498:
[----:B------:R-:W-:Y:S05]  /*9510*/  BSYNC.RECONVERGENT B6 ;  /* 0x0000000000067941 */ /* 0x000fea0003800200 */
.L_x_2497:
[----:B------:R-:W5:Y:S02]  /*9520*/  LDCU UR4, c[0x0][0x380] ;  /* 0x00007000ff0477ac */ /* 0x000f640008000800 */
[----:B-----5:R-:W-:-:S13]  /*9530*/  ISETP.GE.AND P0, PT, R17, UR4, PT ;  /* 0x0000000411007c0c */ /* 0x020fda000bf06270 */
[----:B------:R-:W-:Y:S05]  /*9540*/  @P0 EXIT ;  /* 0x000000000000094d */ /* 0x000fea0003800000 */
[----:B------:R-:W5:Y:S01]  /*9550*/  LDCU UR4, c[0x0][0x388] ;  /* 0x00007100ff0477ac */ /* 0x000f620008000800 */
[----:B0-----:R-:W-:Y:S01]  /*9560*/  IMAD.MOV.U32 R0, RZ, RZ, RZ ;  /* 0x000000ffff007224 */ /* 0x001fe200078e00ff */
[----:B------:R-:W-:Y:S01]  /*9570*/  MOV R16, RZ ;  /* 0x000000ff00107202 */ /* 0x000fe20000000f00 */
        /* <DEDUP_REMOVED lines=300> */
.L_x_2568:
[----:B------:R-:W1:Y:S01]  /*a840*/  LDCU.128 UR8, c[0x0][0x580] ;  /* 0x0000b000ff0877ac */ /* 0x000e620008000c00 */
[----:B------:R-:W-:-:S04]  /*a850*/  UPRMT UR4, UR42, 0x9910, URZ ;  /* 0x000099102a047896 */ /* 0x000fc800080000ff */
[----:B------:R-:W-:Y:S01]  /*a860*/  UISETP.GT.AND UP0, UPT, UR4, 0x9, UPT ;  /* 0x000000090400788c */ /* 0x000fe2000bf04270 */
[----:B-1234-:R-:W-:Y:S02]  /*a870*/  IADD3 R2, P1, PT, R0, UR10, RZ ;  /* 0x0000000a00027c10 */ /* 0x01efe4000ff3e0ff */
[----:B------:R-:W-:-:S03]  /*a880*/  IADD3 R16, P0, PT, R16, UR8, RZ ;  /* 0x0000000810107c10 */ /* 0x000fc6000ff1e0ff */
[----:B------:R-:W-:Y:S01]  /*a890*/  IMAD.X R3, RZ, RZ, UR11, P1 ;  /* 0x0000000bff037e24 */ /* 0x000fe200088e06ff */
[----:B------:R-:W-:Y:S02]  /*a8a0*/  IADD3.X R17, PT, PT, RZ, UR9, RZ, P0, !PT ;  /* 0x00000009ff117c10 */ /* 0x000fe400087fe4ff */
[----:B------:R-:W-:Y:S07]  /*a8b0*/  BRA.U UP0, `(.L_x_2569) ;  /* 0x0000000500207547 */ /* 0x000fee000b800000 */
        /* <DEDUP_REMOVED lines=12> */
.L_x_2572:
[----:B------:R-:W2:Y:S02]  /*a980*/  LDG.E.U8 R2, desc[UR36][R2.64] ;  /* 0x0000002402027981 */ /* 0x000ea4000c1e1100 */
[----:B--2---:R-:W-:-:S04]  /*a990*/  I2FP.F32.U32 R0, R2 ;  /* 0x0000000200007245 */ /* 0x004fc80000201000 */
[----:B------:R-:W-:Y:S01]  /*a9a0*/  F2FP.BF16.F32.PACK_AB R0, RZ, R0 ;  /* 0x00000000ff00723e */ /* 0x000fe200000010ff */
[----:B------:R-:W-:Y:S06]  /*a9b0*/  BRA `(.L_x_2574) ;  /* 0x0000000c00a47947 */ /* 0x000fec0003800000 */
.L_x_2571:
        /* <DEDUP_REMOVED lines=10> */
.L_x_2576:
[----:B------:R-:W2:Y:S02]  /*aa60*/  LDG.E R2, desc[UR36][R2.64] ;  /* 0x0000002402027981 */ /* 0x000ea4000c1e1900 */
[----:B--2---:R-:W-:-:S04]  /*aa70*/  I2FP.F32.S32 R0, R2 ;  /* 0x0000000200007245 */ /* 0x004fc80000201400 */
[----:B------:R-:W-:Y:S01]  /*aa80*/  F2FP.BF16.F32.PACK_AB R0, RZ, R0 ;  /* 0x00000000ff00723e */ /* 0x000fe200000010ff */
[----:B------:R-:W-:Y:S06]  /*aa90*/  BRA `(.L_x_2574) ;  /* 0x0000000c006c7947 */ /* 0x000fec0003800000 */
.L_x_2575:
[----:B------:R-:W2:Y:S02]  /*aaa0*/  LDG.E.U16 R2, desc[UR36][R2.64] ;  /* 0x0000002402027981 */ /* 0x000ea4000c1e1500 */
[----:B--2---:R-:W0:Y:S02]  /*aab0*/  I2F.S16 R0, R2 ;  /* 0x0000000200007306 */ /* 0x004e240000101400 */
[----:B0-----:R-:W-:Y:S01]  /*aac0*/  F2FP.BF16.F32.PACK_AB R0, RZ, R0 ;  /* 0x00000000ff00723e */ /* 0x001fe200000010ff */
[----:B------:R-:W-:Y:S06]  /*aad0*/  BRA `(.L_x_2574) ;  /* 0x0000000c005c7947 */ /* 0x000fec0003800000 */
.L_x_2570:
        /* <DEDUP_REMOVED lines=9> */
.L_x_2578:
[----:B------:R-:W2:Y:S02]  /*ab70*/  LDG.E.U16 R0, desc[UR36][R2.64] ;  /* 0x0000002402007981 */ /* 0x000ea4000c1e1500 */
[----:B--2---:R-:W-:-:S05]  /*ab80*/  HADD2.F32 R0, -RZ, R0.H0_H0 ;  /* 0x20000000ff007230 */ /* 0x004fca0000004100 */
[----:B------:R-:W-:Y:S01]  /*ab90*/  F2FP.BF16.F32.PACK_AB R0, RZ, R0 ;  /* 0x00000000ff00723e */ /* 0x000fe200000010ff */
[----:B------:R-:W-:Y:S06]  /*aba0*/  BRA `(.L_x_2574) ;  /* 0x0000000c00287947 */ /* 0x000fec0003800000 */
.L_x_2577:
        /* <DEDUP_REMOVED lines=9> */
.L_x_2580:
[----:B------:R-:W2:Y:S02]  /*ac40*/  LDG.E.U16 R2, desc[UR36][R2.64] ;  /* 0x0000002402027981 */ /* 0x000ea4000c1e1500 */
[----:B--2---:R-:W-:-:S05]  /*ac50*/  HADD2.F32 R0, -RZ, R2.H0_H0 ;  /* 0x20000002ff007230 */ /* 0x004fca0000004100 */
[----:B------:R-:W-:Y:S01]  /*ac60*/  F2FP.BF16.F32.PACK_AB R0, RZ, R0 ;  /* 0x00000000ff00723e */ /* 0x000fe200000010ff */
[----:B------:R-:W-:Y:S06]  /*ac70*/  BRA `(.L_x_2574) ;  /* 0x0000000800f47947 */ /* 0x000fec0003800000 */
.L_x_2579:
        /* <DEDUP_REMOVED lines=12> */
.L_x_2569:
        /* <DEDUP_REMOVED lines=13> */
.L_x_2583:
        /* <DEDUP_REMOVED lines=12> */
.L_x_2582:
[----:B------:R-:W-:-:S09]  /*aed0*/  UISETP.NE.AND UP0, UPT, UR4, 0xf, UPT ;  /* 0x0000000f0400788c */ /* 0x000fd2000bf05270 */
[----:B------:R-:W-:Y:S05]  /*aee0*/  BRA.U !UP0, `(.L_x_2584) ;  /* 0x0000000108987547 */ /* 0x000fea000b800000 */
[----:B------:R-:W-:-:S09]  /*aef0*/  UISETP.NE.AND UP0, UPT, UR4, 0x17, UPT ;  /* 0x000000170400788c */ /* 0x000fd2000bf05270 */
[----:B------:R-:W-:Y:S05]  /*af00*/  BRA.U !UP0, `(.L_x_2585) ;  /* 0x00000001085c7547 */ /* 0x000fea000b800000 */
[----:B------:R-:W-:-:S09]  /*af10*/  UISETP.NE.AND UP0, UPT, UR4, 0x18, UPT ;  /* 0x000000180400788c */ /* 0x000fd2000bf05270 */
[----:B------:R-:W-:Y:S05]  /*af20*/  BRA.U UP0, `(.L_x_2573) ;  /* 0x0000000500e47547 */ /* 0x000fea000b800000 */
[----:B------:R-:W2:Y:S01]  /*af30*/  LDG.E.U8 R0, desc[UR36][R2.64] ;  /* 0x0000002402007981 */ /* 0x000ea2000c1e1100 */
[----:B------:R-:W-:Y:S01]  /*af40*/  MOV R6, 0x1f ;  /* 0x0000001f00067802 */ /* 0x000fe20000000f00 */
[----:B--2---:R-:W-:-:S05]  /*af50*/  IMAD.SHL.U32 R0, R0, 0x1000000, RZ ;  /* 0x0100000000007824 */ /* 0x004fca00078e00ff */
        /* <DEDUP_REMOVED lines=18> */
.L_x_2585:
[----:B------:R-:W2:Y:S02]  /*b080*/  LDG.E.U8 R2, desc[UR36][R2.64] ;  /* 0x0000002402027981 */ /* 0x000ea4000c1e1100 */
[C---:B--2---:R-:W-:Y:S01]  /*b090*/  SHF.L.U32 R0, R2.reuse, 0x19, RZ ;  /* 0x0000001902007819 */ /* 0x044fe200000006ff */
        /* <DEDUP_REMOVED lines=11> */
.L_x_2584:
[----:B------:R0:W5:Y:S01]  /*b150*/  LDG.E.U16 R0, desc[UR36][R2.64] ;  /* 0x0000002402007981 */ /* 0x000162000c1e1500 */
[----:B------:R-:W-:Y:S05]  /*b160*/  BRA `(.L_x_2574) ;  /* 0x0000000400b87947 */ /* 0x000fea0003800000 */
.L_x_2581:
        /* <DEDUP_REMOVED lines=12> */
.L_x_2588:
        /* <DEDUP_REMOVED lines=21> */
.L_x_2592:
[----:B------:R-:W-:Y:S05]  /*b380*/  BSYNC.RECONVERGENT B1 ;  /* 0x0000000000017941 */ /* 0x000fea0003800200 */
.L_x_2591:
[----:B------:R-:W-:Y:S02]  /*b390*/  SHF.L.U32 R0, R0, 0x14, RZ ;  /* 0x0000001400007819 */ /* 0x000fe400000006ff */
[----:B------:R-:W-:-:S04]  /*b3a0*/  LEA R2, R2, 0x3b800000, 0x17 ;  /* 0x3b80000002027811 */ /* 0x000fc800078eb8ff */
[----:B------:R-:W-:-:S07]  /*b3b0*/  LOP3.LUT R0, R2, R0, R7, 0xfe, !PT ;  /* 0x0000000002007212 */ /* 0x000fce00078efe07 */
.L_x_2590:
[----:B------:R-:W-:Y:S05]  /*b3c0*/  BSYNC.RECONVERGENT B0 ;  /* 0x0000000000007941 */ /* 0x000fea0003800200 */
.L_x_2589:
[----:B------:R-:W-:Y:S01]  /*b3d0*/  F2FP.BF16.F32.PACK_AB R0, RZ, R0 ;  /* 0x00000000ff00723e */ /* 0x000fe200000010ff */
[----:B------:R-:W-:Y:S06]  /*b3e0*/  BRA `(.L_x_2574) ;  /* 0x0000000400187947 */ /* 0x000fec0003800000 */
.L_x_2587:
        /* <DEDUP_REMOVED lines=21> */
.L_x_2596:
[----:B------:R-:W-:Y:S05]  /*b540*/  BSYNC.RECONVERGENT B1 ;  /* 0x0000000000017941 */ /* 0x000fea0003800200 */
.L_x_2595:
[----:B------:R-:W-:Y:S01]  /*b550*/  IMAD.SHL.U32 R0, R0, 0x200000, RZ ;  /* 0x0020000000007824 */ /* 0x000fe200078e00ff */
[----:B------:R-:W-:-:S04]  /*b560*/  LEA R2, R2, 0x37800000, 0x17 ;  /* 0x3780000002027811 */ /* 0x000fc800078eb8ff */
[----:B------:R-:W-:-:S07]  /*b570*/  LOP3.LUT R0, R2, R0, R7, 0xfe, !PT ;  /* 0x0000000002007212 */ /* 0x000fce00078efe07 */
.L_x_2594:
[----:B------:R-:W-:Y:S05]  /*b580*/  BSYNC.RECONVERGENT B0 ;  /* 0x0000000000007941 */ /* 0x000fea0003800200 */
.L_x_2593:
[----:B------:R-:W-:Y:S01]  /*b590*/  F2FP.BF16.F32.PACK_AB R0, RZ, R0 ;  /* 0x00000000ff00723e */ /* 0x000fe200000010ff */
[----:B------:R-:W-:Y:S06]  /*b5a0*/  BRA `(.L_x_2574) ;  /* 0x0000000000a87947 */ /* 0x000fec0003800000 */
.L_x_2586:
        /* <DEDUP_REMOVED lines=8> */
[----:B------:R-:W-:Y:S01]  /*b630*/  HFMA2 R0, -RZ, RZ, 3.814697265625e-06, 0 ;  /* 0x00400000ff007431 */ /* 0x000fe200000001ff */
[----:B--2---:R-:W-:-:S13]  /*b640*/  ISETP.NE.AND P0, PT, R2, RZ, PT ;  /* 0x000000ff0200720c */ /* 0x004fda0003f05270 */
[----:B------:R-:W-:Y:S05]  /*b650*/  @!P0 BRA `(.L_x_2600) ;  /* 0x00000000000c8947 */ /* 0x000fea0003800000 */
[----:B------:R-:W-:-:S13]  /*b660*/  ISETP.NE.AND P0, PT, R2, 0xff, PT ;  /* 0x000000ff0200780c */ /* 0x000fda0003f05270 */
[----:B------:R-:W-:Y:S02]  /*b670*/  @!P0 IMAD.MOV.U32 R0, RZ, RZ, 0x7f800001 ;  /* 0x7f800001ff008424 */ /* 0x000fe400078e00ff */
[----:B------:R-:W-:-:S07]  /*b680*/  @P0 IMAD.SHL.U32 R0, R2, 0x800000, RZ ;  /* 0x0080000002000824 */ /* 0x000fce00078e00ff */
.L_x_2600:
[----:B------:R-:W-:Y:S05]  /*b690*/  BSYNC.RECONVERGENT B0 ;  /* 0x0000000000007941 */ /* 0x000fea0003800200 */
.L_x_2599:
[----:B------:R-:W-:Y:S01]  /*b6a0*/  F2FP.BF16.F32.PACK_AB R0, RZ, R0 ;  /* 0x00000000ff00723e */ /* 0x000fe200000010ff */
[----:B------:R-:W-:Y:S06]  /*b6b0*/  BRA `(.L_x_2574) ;  /* 0x0000000000647947 */ /* 0x000fec0003800000 */
.L_x_2573:
[----:B------:R-:W-:Y:S01]  /*b6c0*/  MOV R0, 0x130 ;  /* 0x0000013000007802 */ /* 0x000fe20000000f00 */
[----:B------:R-:W0:Y:S01]  /*b6d0*/  LDCU.64 UR4, c[0x4][0x120] ;  /* 0x01002400ff0477ac */ /* 0x000e220008000a00 */
[----:B------:R-:W-:Y:S02]  /*b6e0*/  HFMA2 R8, -RZ, RZ, 0, 4.64916229248046875e-06 ;  /* 0x0000004eff087431 */ /* 0x000fe400000001ff */
[----:B------:R-:W-:Y:S01]  /*b6f0*/  IMAD.MOV.U32 R12, RZ, RZ, 0x1 ;  /* 0x00000001ff0c7424 */ /* 0x000fe200078e00ff */
[----:B------:R1:W2:Y:S01]  /*b700*/  LDC.64 R2, c[0x4][R0] ;  /* 0x0100000000027b82 */ /* 0x0002a20000000a00 */
[----:B------:R-:W3:Y:S01]  /*b710*/  LDCU.64 UR6, c[0x4][0x128] ;  /* 0x01002500ff0677ac */ /* 0x000ee20008000a00 */
[----:B------:R-:W-:Y:S01]  /*b720*/  IMAD.MOV.U32 R13, RZ, RZ, RZ ;  /* 0x000000ffff0d7224 */ /* 0x000fe200078e00ff */
[----:B------:R-:W4:Y:S01]  /*b730*/  LDCU.64 UR8, c[0x4][0x20] ;  /* 0x01000400ff0877ac */ /* 0x000f220008000a00 */
[----:B0-----:R-:W-:Y:S01]  /*b740*/  MOV R4, UR4 ;  /* 0x0000000400047c02 */ /* 0x001fe20008000f00 */
[----:B------:R-:W-:-:S02]  /*b750*/  IMAD.U32 R5, RZ, RZ, UR5 ;  /* 0x00000005ff057e24 */ /* 0x000fc4000f8e00ff */
[----:B---3--:R-:W-:Y:S01]  /*b760*/  IMAD.U32 R6, RZ, RZ, UR6 ;  /* 0x00000006ff067e24 */ /* 0x008fe2000f8e00ff */
[----:B------:R-:W-:Y:S01]  /*b770*/  MOV R7, UR7 ;  /* 0x0000000700077c02 */ /* 0x000fe20008000f00 */
[----:B----4-:R-:W-:Y:S02]  /*b780*/  IMAD.U32 R10, RZ, RZ, UR8 ;  /* 0x00000008ff0a7e24 */ /* 0x010fe4000f8e00ff */
[----:B-1----:R-:W-:-:S07]  /*b790*/  IMAD.U32 R11, RZ, RZ, UR9 ;  /* 0x00000009ff0b7e24 */ /* 0x002fce000f8e00ff */
[----:B------:R-:W-:-:S07]  /*b7a0*/  LEPC R20, `(.L_x_2601) ;  /* 0x000000001014794e */ /* 0x000fce0000000000 */
[----:B--2---:R-:W-:Y:S05]  /*b7b0*/  CALL.ABS.NOINC R2 ;  /* 0x0000000002007343 */ /* 0x004fea0003c00000 */
.L_x_2601:
[----:B------:R-:W-:Y:S01]  /*b7c0*/  PRMT R0, RZ, 0x7610, R0 ;  /* 0x00007610ff007816 */ /* 0x000fe20000000000 */
[----:B------:R-:W-:Y:S06]  /*b7d0*/  BRA `(.L_x_2574) ;  /* 0x00000000001c7947 */ /* 0x000fec0003800000 */
.L_x_2598:
[----:B------:R-:W2:Y:S02]  /*b7e0*/  LDG.E.64 R2, desc[UR36][R2.64] ;  /* 0x0000002402027981 */ /* 0x000ea4000c1e1b00 */
[----:B--2---:R-:W0:Y:S02]  /*b7f0*/  I2F.U64 R0, R2 ;  /* 0x0000000200007312 */ /* 0x004e240000301000 */
[----:B0-----:R-:W-:Y:S01]  /*b800*/  F2FP.BF16.F32.PACK_AB R0, RZ, R0 ;  /* 0x00000000ff00723e */ /* 0x001fe200000010ff */
[----:B------:R-:W-:Y:S06]  /*b810*/  BRA `(.L_x_2574) ;  /* 0x00000000000c7947 */ /* 0x000fec0003800000 */
.L_x_2597:
[----:B------:R-:W2:Y:S02]  /*b820*/  LDG.E R2, desc[UR36][R2.64] ;  /* 0x0000002402027981 */ /* 0x000ea4000c1e1900 */
[----:B--2---:R-:W-:-:S04]  /*b830*/  I2FP.F32.U32 R0, R2 ;  /* 0x0000000200007245 */ /* 0x004fc80000201000 */
[----:B------:R-:W-:-:S07]  /*b840*/  F2FP.BF16.F32.PACK_AB R0, RZ, R0 ;  /* 0x00000000ff00723e */ /* 0x000fce00000010ff */
.L_x_2574:
[----:B------:R-:W1:Y:S01]  /*b850*/  LDCU UR4, c[0x0][0x590] ;  /* 0x0000b200ff0477ac */ /* 0x000e620008000800 */
[----:B-----5:R-:W-:-:S05]  /*b860*/  SHF.L.U32 R0, R0, 0x10, RZ ;  /* 0x0000001000007819 */ /* 0x020fca00000006ff */
[----:B-1----:R-:W-:Y:S01]  /*b870*/  FADD.FTZ R0, R0, UR4 ;  /* 0x0000000400007e21 */ /* 0x002fe20008010000 */
[----:B------:R-:W-:-:S03]  /*b880*/  UPRMT UR4, UR41, 0x9910, URZ ;  /* 0x0000991029047896 */ /* 0x000fc600080000ff */
[----:B0-----:R0:W1:Y:S01]  /*b890*/  MUFU.RSQ R2, R0 ;  /* 0x0000000000027308 */ /* 0x0010620000001400 */
[----:B------:R-:W-:-:S09]  /*b8a0*/  UISETP.GT.AND UP0, UPT, UR4, 0x9, UPT ;  /* 0x000000090400788c */ /* 0x000fd2000bf04270 */
[----:B0-----:R-:W-:Y:S05]  /*b8b0*/  BRA.U UP0, `(.L_x_2602) ;  /* 0x0000000100e87547 */ /* 0x001fea000b800000 */
        /* <DEDUP_REMOVED lines=8> */
[----:B-1----:R-:W0:Y:S02]  /*b940*/  F2I.FTZ.TRUNC.NTZ R3, R2 ;  /* 0x0000000200037305 */ /* 0x002e24000021f100 */
[----:B0-----:R-:W-:Y:S01]  /*b950*/  STG.E.U8 desc[UR36][R16.64], R3 ;  /* 0x0000000310007986 */ /* 0x001fe2000c101124 */
[----:B------:R-:W-:Y:S05]  /*b960*/  EXIT ;  /* 0x000000000000794d */ /* 0x000fea0003800000 */
.L_x_2605:
[----:B-1----:R-:W0:Y:S02]  /*b970*/  F2I.S64.TRUNC R2, R2 ;  /* 0x0000000200027311 */ /* 0x002e24000020d900 */
[----:B0-----:R-:W-:-:S05]  /*b980*/  IMAD.MOV.U32 R5, RZ, RZ, R2 ;  /* 0x000000ffff057224 */ /* 0x001fca00078e0002 */
[----:B------:R-:W-:Y:S01]  /*b990*/  STG.E.U8 desc[UR36][R16.64], R5 ;  /* 0x0000000510007986 */ /* 0x000fe2000c101124 */
[----:B------:R-:W-:Y:S05]  /*b9a0*/  EXIT ;  /* 0x000000000000794d */ /* 0x000fea0003800000 */
.L_x_2604:
[----:B------:R-:W-:-:S09]  /*b9b0*/  UISETP.NE.AND UP0, UPT, UR4, 0x2, UPT ;  /* 0x000000020400788c */ /* 0x000fd2000bf05270 */
[----:B------:R-:W-:Y:S05]  /*b9c0*/  BRA.U !UP0, `(.L_x_2607) ;  /* 0x0000000108287547 */ /* 0x000fea000b800000 */
[----:B------:R-:W-:-:S09]  /*b9d0*/  UISETP.NE.AND UP0, UPT, UR4, 0x3, UPT ;  /* 0x000000030400788c */ /* 0x000fd2000bf05270 */
[----:B------:R-:W-:Y:S05]  /*b9e0*/  BRA.U !UP0, `(.L_x_2608) ;  /* 0x0000000108147547 */ /* 0x000fea000b800000 */
[----:B------:R-:W-:-:S09]  /*b9f0*/  UISETP.NE.AND UP0, UPT, UR4, 0x4, UPT ;  /* 0x000000040400788c */ /* 0x000fd2000bf05270 */
[----:B------:R-:W-:Y:S05]  /*ba00*/  BRA.U UP0, `(.L_x_2606) ;  /* 0x0000000900387547 */ /* 0x000fea000b800000 */
[----:B-1----:R-:W0:Y:S02]  /*ba10*/  F2I.S64.TRUNC R2, R2 ;  /* 0x0000000200027311 */ /* 0x002e24000020d900 */
[----:B0-----:R-:W-:Y:S01]  /*ba20*/  STG.E.64 desc[UR36][R16.64], R2 ;  /* 0x0000000210007986 */ /* 0x001fe2000c101b24 */
[----:B------:R-:W-:Y:S05]  /*ba30*/  EXIT ;  /* 0x000000000000794d */ /* 0x000fea0003800000 */
.L_x_2608:
[----:B-1----:R-:W0:Y:S02]  /*ba40*/  F2I.FTZ.TRUNC.NTZ R3, R2 ;  /* 0x0000000200037305 */ /* 0x002e24000021f100 */
[----:B0-----:R-:W-:Y:S01]  /*ba50*/  STG.E desc[UR36][R16.64], R3 ;  /* 0x0000000310007986 */ /* 0x001fe2000c101924 */
[----:B------:R-:W-:Y:S05]  /*ba60*/  EXIT ;  /* 0x000000000000794d */ /* 0x000fea0003800000 */
.L_x_2607:
[----:B-1----:R-:W0:Y:S02]  /*ba70*/  F2I.FTZ.TRUNC.NTZ R3, R2 ;  /* 0x0000000200037305 */ /* 0x002e24000021f100 */
[----:B0-----:R-:W-:Y:S01]  /*ba80*/  STG.E.U16 desc[UR36][R16.64], R3 ;  /* 0x0000000310007986 */ /* 0x001fe2000c101524 */
[----:B------:R-:W-:Y:S05]  /*ba90*/  EXIT ;  /* 0x000000000000794d */ /* 0x000fea0003800000 */
.L_x_2603:
[----:B------:R-:W-:-:S09]  /*baa0*/  UISETP.GT.AND UP0, UPT, UR4, 0x6, UPT ;  /* 0x000000060400788c */ /* 0x000fd2000bf04270 */
[----:B------:R-:W-:Y:S05]  /*bab0*/  BRA.U UP0, `(.L_x_2609) ;  /* 0x0000000100247547 */ /* 0x000fea000b800000 */
[----:B------:R-:W-:-:S09]  /*bac0*/  UISETP.NE.AND UP0, UPT, UR4, 0x5, UPT ;  /* 0x000000050400788c */ /* 0x000fd2000bf05270 */
[----:B------:R-:W-:Y:S05]  /*bad0*/  BRA.U !UP0, `(.L_x_2610) ;  /* 0x0000000108107547 */ /* 0x000fea000b800000 */
[----:B------:R-:W-:-:S09]  /*bae0*/  UISETP.NE.AND UP0, UPT, UR4, 0x6, UPT ;  /* 0x000000060400788c */ /* 0x000fd2000bf05270 */
[----:B------:R-:W-:Y:S05]  /*baf0*/  BRA.U UP0, `(.L_x_2606) ;  /* 0x0000000500fc7547 */ /* 0x000fea000b800000 */
[----:B-1----:R-:W-:Y:S01]  /*bb00*/  STG.E desc[UR36][R16.64], R2 ;  /* 0x0000000210007986 */ /* 0x002fe2000c101924 */
[----:B------:R-:W-:Y:S05]  /*bb10*/  EXIT ;  /* 0x000000000000794d */ /* 0x000fea0003800000 */
.L_x_2610:
[----:B-1----:R-:W-:-:S05]  /*bb20*/  F2FP.F16.F32.PACK_AB R2, RZ, R2 ;  /* 0x00000002ff02723e */ /* 0x002fca00000000ff */
[----:B------:R-:W-:Y:S01]  /*bb30*/  STG.E.U16 desc[UR36][R16.64], R2 ;  /* 0x0000000210007986 */ /* 0x000fe2000c101524 */
[----:B------:R-:W-:Y:S05]  /*bb40*/  EXIT ;  /* 0x000000000000794d */ /* 0x000fea0003800000 */
.L_x_2609:
[----:B------:R-:W-:-:S09]  /*bb50*/  UISETP.NE.AND UP0, UPT, UR4, 0x7, UPT ;  /* 0x000000070400788c */ /* 0x000fd2000bf05270 */
[----:B------:R-:W-:Y:S05]  /*bb60*/  BRA.U !UP0, `(.L_x_2611) ;  /* 0x00000001082c7547 */ /* 0x000fea000b800000 */
[----:B------:R-:W-:-:S09]  /*bb70*/  UISETP.NE.AND UP0, UPT, UR4, 0x8, UPT ;  /* 0x000000080400788c */ /* 0x000fd2000bf05270 */
[----:B------:R-:W-:Y:S05]  /*bb80*/  BRA.U !UP0, `(.L_x_2612) ;  /* 0x0000000108147547 */ /* 0x000fea000b800000 */
[----:B------:R-:W-:-:S09]  /*bb90*/  UISETP.NE.AND UP0, UPT, UR4, 0x9, UPT ;  /* 0x000000090400788c */ /* 0x000fd2000bf05270 */
[----:B------:R-:W-:Y:S05]  /*bba0*/  BRA.U UP0, `(.L_x_2606) ;  /* 0x0000000500d07547 */ /* 0x000fea000b800000 */
[----:B------:R-:W-:-:S05]  /*bbb0*/  IMAD.MOV.U32 R3, RZ, RZ, RZ ;  /* 0x000000ffff037224 */ /* 0x000fca00078e00ff */
[----:B-1----:R-:W-:Y:S01]  /*bbc0*/  STG.E.64 desc[UR36][R16.64], R2 ;  /* 0x0000000210007986 */ /* 0x002fe2000c101b24 */
[----:B------:R-:W-:Y:S05]  /*bbd0*/  EXIT ;  /* 0x000000000000794d */ /* 0x000fea0003800000 */
.L_x_2612:
[----:B-1----:R-:W-:-:S04]  /*bbe0*/  F2FP.F16.F32.PACK_AB R3, RZ, R2 ;  /* 0x00000002ff03723e */ /* 0x002fc800000000ff */
[----:B------:R-:W-:-:S05]  /*bbf0*/  PRMT R3, R3, 0x5410, RZ ;  /* 0x0000541003037816 */ /* 0x000fca00000000ff */
[----:B------:R-:W-:Y:S01]  /*bc00*/  STG.E desc[UR36][R16.64], R3 ;  /* 0x0000000310007986 */ /* 0x000fe2000c101924 */
[----:B------:R-:W-:Y:S05]  /*bc10*/  EXIT ;  /* 0x000000000000794d */ /* 0x000fea0003800000 */
.L_x_2611:
[----:B-1----:R-:W-:-:S06]  /*bc20*/  FMUL.FTZ R2, R2, 1 ;  /* 0x3f80000002027820 */ /* 0x002fcc0000410000 */
[----:B------:R-:W0:Y:S02]  /*bc30*/  F2F.F64.F32 R2, R2 ;  /* 0x0000000200027310 */ /* 0x000e240000201800 */
[----:B0-----:R-:W-:Y:S01]  /*bc40*/  STG.E.64 desc[UR36][R16.64], R2 ;  /* 0x0000000210007986 */ /* 0x001fe2000c101b24 */
[----:B------:R-:W-:Y:S05]  /*bc50*/  EXIT ;  /* 0x000000000000794d */ /* 0x000fea0003800000 */
.L_x_2602:
        /* <DEDUP_REMOVED lines=10> */
[----:B-1----:R-:W0:Y:S02]  /*bd00*/  F2I.FTZ.U32.TRUNC.NTZ R3, R2 ;  /* 0x0000000200037305 */ /* 0x002e24000021f000 */
[----:B0-----:R-:W-:Y:S01]  /*bd10*/  STG.E.U16 desc[UR36][R16.64], R3 ;  /* 0x0000000310007986 */ /* 0x001fe2000c101524 */
[----:B------:R-:W-:Y:S05]  /*bd20*/  EXIT ;  /* 0x000000000000794d */ /* 0x000fea0003800000 */
.L_x_2616:
[----:B-1----:R-:W-:Y:S01]  /*bd30*/  LOP3.LUT R4, R2, 0x7fffffff, RZ, 0xc0, !PT ;  /* 0x7fffffff02047812 */ /* 0x002fe200078ec0ff */
        /* <DEDUP_REMOVED lines=11> */
[----:B------:R-:W-:Y:S01]  /*bdf0*/  FADD.FTZ R0, R4, 8192 ;  /* 0x4600000004007421 */ /* 0x000fe20000010000 */
[----:B------:R-:W-:-:S04]  /*be00*/  PRMT R8, RZ, 0x7610, R8 ;  /* 0x00007610ff087816 */ /* 0x000fc80000000008 */
[----:B------:R-:W-:-:S13]  /*be10*/  LOP3.LUT P0, R3, R0, 0xff, RZ, 0xc0, !PT ;  /* 0x000000ff00037812 */ /* 0x000fda000780c0ff */
[----:B------:R-:W-:Y:S05]  /*be20*/  @!P0 BRA `(.L_x_2618) ;  /* 0x00000000000c8947 */ /* 0x000fea0003800000 */
.L_x_2619:
[----:B------:R-:W-:-:S04]  /*be30*/  SHF.R.U32.HI R2, RZ, 0x18, R2 ;  /* 0x00000018ff027819 */ /* 0x000fc80000011602 */
[----:B------:R-:W-:-:S04]  /*be40*/  LOP3.LUT R2, R3, 0x80, R2, 0xf8, !PT ;  /* 0x0000008003027812 */ /* 0x000fc800078ef802 */
[----:B------:R-:W-:-:S07]  /*be50*/  PRMT R8, R2, 0x7610, R8 ;  /* 0x0000761002087816 */ /* 0x000fce0000000008 */
.L_x_2618:
[----:B------:R-:W-:Y:S05]  /*be60*/  BSYNC.RECONVERGENT B0 ;  /* 0x0000000000007941 */ /* 0x000fea0003800200 */
.L_x_2617:
[----:B------:R-:W-:Y:S01]  /*be70*/  STG.E.U8 desc[UR36][R16.64], R8 ;  /* 0x0000000810007986 */ /* 0x000fe2000c101124 */
[----:B------:R-:W-:Y:S05]  /*be80*/  EXIT ;  /* 0x000000000000794d */ /* 0x000fea0003800000 */
.L_x_2615:
[----:B-1----:R-:W-:Y:S01]  /*be90*/  LOP3.LUT R4, R2, 0x7fffffff, RZ, 0xc0, !PT ;  /* 0x7fffffff02047812 */ /* 0x002fe200078ec0ff */
        /* <DEDUP_REMOVED lines=15> */
.L_x_2622:
[----:B------:R-:W-:-:S04]  /*bf90*/  SHF.R.U32.HI R2, RZ, 0x18, R2 ;  /* 0x00000018ff027819 */ /* 0x000fc80000011602 */
[----:B------:R-:W-:-:S04]  /*bfa0*/  LOP3.LUT R3, R3, 0x80, R2, 0xf8, !PT ;  /* 0x0000008003037812 */ /* 0x000fc800078ef802 */
[----:B------:R-:W-:-:S07]  /*bfb0*/  PRMT R8, R3, 0x7610, R8 ;  /* 0x0000761003087816 */ /* 0x000fce0000000008 */
.L_x_2621:
[----:B------:R-:W-:Y:S05]  /*bfc0*/  BSYNC.RECONVERGENT B0 ;  /* 0x0000000000007941 */ /* 0x000fea0003800200 */
.L_x_2620:
[----:B------:R-:W-:Y:S01]  /*bfd0*/  STG.E.U8 desc[UR36][R16.64], R8 ;  /* 0x0000000810007986 */ /* 0x000fe2000c101124 */
[----:B------:R-:W-:Y:S05]  /*bfe0*/  EXIT ;  /* 0x000000000000794d */ /* 0x000fea0003800000 */
.L_x_2614:
[----:B------:R-:W-:-:S09]  /*bff0*/  UISETP.NE.AND UP0, UPT, UR4, 0x1c, UPT ;  /* 0x0000001c0400788c */ /* 0x000fd2000bf05270 */
[----:B------:R-:W-:Y:S05]  /*c000*/  BRA.U !UP0, `(.L_x_2623) ;  /* 0x0000000108587547 */ /* 0x000fea000b800000 */
[----:B------:R-:W-:-:S09]  /*c010*/  UISETP.NE.AND UP0, UPT, UR4, 0x1d, UPT ;  /* 0x0000001d0400788c */ /* 0x000fd2000bf05270 */
[----:B------:R-:W-:Y:S05]  /*c020*/  BRA.U !UP0, `(.L_x_2624) ;  /* 0x0000000108447547 */ /* 0x000fea000b800000 */
[----:B------:R-:W-:-:S09]  /*c030*/  UISETP.NE.AND UP0, UPT, UR4, 0x2c, UPT ;  /* 0x0000002c0400788c */ /* 0x000fd2000bf05270 */
[----:B------:R-:W-:Y:S05]  /*c040*/  BRA.U UP0, `(.L_x_2606) ;  /* 0x0000000100a87547 */ /* 0x000fea000b800000 */
[----:B-1----:R-:W-:-:S04]  /*c050*/  SHF.R.U32.HI R4, RZ, 0x17, R2 ;  /* 0x00000017ff047819 */ /* 0x002fc80000011602 */
        /* <DEDUP_REMOVED lines=12> */
[----:B------:R-:W-:Y:S01]  /*c120*/  STG.E.U8 desc[UR36][R16.64], R3 ;  /* 0x0000000310007986 */ /* 0x000fe2000c101124 */
[----:B------:R-:W-:Y:S05]  /*c130*/  EXIT ;  /* 0x000000000000794d */ /* 0x000fea0003800000 */
.L_x_2624:
[----:B-1----:R-:W0:Y:S02]  /*c140*/  F2I.U64.TRUNC R2, R2 ;  /* 0x0000000200027311 */ /* 0x002e24000020d800 */
[----:B0-----:R-:W-:Y:S01]  /*c150*/  STG.E.64 desc[UR36][R16.64], R2 ;  /* 0x0000000210007986 */ /* 0x001fe2000c101b24 */
[----:B------:R-:W-:Y:S05]  /*c160*/  EXIT ;  /* 0x000000000000794d */ /* 0x000fea0003800000 */
.L_x_2623:
[----:B-1----:R-:W0:Y:S02]  /*c170*/  F2I.FTZ.U32.TRUNC.NTZ R3, R2 ;  /* 0x0000000200037305 */ /* 0x002e24000021f000 */
[----:B0-----:R-:W-:Y:S01]  /*c180*/  STG.E desc[UR36][R16.64], R3 ;  /* 0x0000000310007986 */ /* 0x001fe2000c101924 */
[----:B------:R-:W-:Y:S05]  /*c190*/  EXIT ;  /* 0x000000000000794d */ /* 0x000fea0003800000 */
.L_x_2613:
[----:B------:R-:W-:-:S09]  /*c1a0*/  UISETP.GT.AND UP0, UPT, UR4, 0xe, UPT ;  /* 0x0000000e0400788c */ /* 0x000fd2000bf04270 */
[----:B------:R-:W-:Y:S05]  /*c1b0*/  BRA.U UP0, `(.L_x_2625) ;  /* 0x0000000100347547 */ /* 0x000fea000b800000 */
[----:B------:R-:W-:-:S09]  /*c1c0*/  UISETP.NE.AND UP0, UPT, UR4, 0xa, UPT ;  /* 0x0000000a0400788c */ /* 0x000fd2000bf05270 */
[----:B------:R-:W-:Y:S05]  /*c1d0*/  BRA.U !UP0, `(.L_x_2626) ;  /* 0x0000000108187547 */ /* 0x000fea000b800000 */
[----:B------:R-:W-:-:S09]  /*c1e0*/  UISETP.NE.AND UP0, UPT, UR4, 0xb, UPT ;  /* 0x0000000b0400788c */ /* 0x000fd2000bf05270 */
[----:B------:R-:W-:Y:S05]  /*c1f0*/  BRA.U UP0, `(.L_x_2606) ;  /* 0x00000001003c7547 */ /* 0x000fea000b800000 */
[----:B-1----:R-:W-:-:S04]  /*c200*/  FSETP.NEU.FTZ.AND P0, PT, R2, RZ, PT ;  /* 0x000000ff0200720b */ /* 0x002fc80003f1d000 */
[----:B------:R-:W-:-:S05]  /*c210*/  SEL R3, RZ, 0x1, !P0 ;  /* 0x00000001ff037807 */ /* 0x000fca0004000000 */
[----:B------:R-:W-:Y:S01]  /*c220*/  STG.E.U8 desc[UR36][R16.64], R3 ;  /* 0x0000000310007986 */ /* 0x000fe2000c101124 */
[----:B------:R-:W-:Y:S05]  /*c230*/  EXIT ;  /* 0x000000000000794d */ /* 0x000fea0003800000 */
.L_x_2626:
[----:B-1----:R-:W-:Y:S01]  /*c240*/  FMUL.FTZ R4, R2, 1 ;  /* 0x3f80000002047820 */ /* 0x002fe20000410000 */
[----:B------:R-:W-:-:S05]  /*c250*/  CS2R R6, SRZ ;  /* 0x0000000000067805 */ /* 0x000fca000001ff00 */
[----:B------:R-:W0:Y:S02]  /*c260*/  F2F.F64.F32 R4, R4 ;  /* 0x0000000400047310 */ /* 0x000e240000201800 */
[----:B0-----:R-:W-:Y:S01]  /*c270*/  STG.E.128 desc[UR36][R16.64], R4 ;  /* 0x0000000410007986 */ /* 0x001fe2000c101d24 */
[----:B------:R-:W-:Y:S05]  /*c280*/  EXIT ;  /* 0x000000000000794d */ /* 0x000fea0003800000 */
.L_x_2625:
[----:B------:R-:W-:-:S09]  /*c290*/  UISETP.NE.AND UP0, UPT, UR4, 0xf, UPT ;  /* 0x0000000f0400788c */ /* 0x000fd2000bf05270 */
[----:B------:R-:W-:Y:S05]  /*c2a0*/  BRA.U !UP0, `(.L_x_2627) ;  /* 0x0000000108e07547 */ /* 0x000fea000b800000 */
[----:B------:R-:W-:-:S09]  /*c2b0*/  UISETP.NE.AND UP0, UPT, UR4, 0x17, UPT ;  /* 0x000000170400788c */ /* 0x000fd2000bf05270 */
[----:B------:R-:W-:Y:S05]  /*c2c0*/  BRA.U !UP0, `(.L_x_2628) ;  /* 0x00000001088c7547 */ /* 0x000fea000b800000 */
[----:B------:R-:W-:-:S09]  /*c2d0*/  UISETP.NE.AND UP0, UPT, UR4, 0x18, UPT ;  /* 0x000000180400788c */ /* 0x000fd2000bf05270 */
[----:B------:R-:W-:Y:S05]  /*c2e0*/  BRA.U !UP0, `(.L_x_2629) ;  /* 0x0000000108447547 */ /* 0x000fea000b800000 */
.L_x_2606:
[----:B------:R-:W-:Y:S01]  /*c2f0*/  MOV R0, 0x130 ;  /* 0x0000013000007802 */ /* 0x000fe20000000f00 */
[----:B------:R-:W0:Y:S01]  /*c300*/  LDCU.64 UR4, c[0x4][0x120] ;  /* 0x01002400ff0477ac */ /* 0x000e220008000a00 */
[----:B------:R-:W-:Y:S02]  /*c310*/  HFMA2 R8, -RZ, RZ, 0, 6.020069122314453125e-06 ;  /* 0x00000065ff087431 */ /* 0x000fe400000001ff */
[----:B------:R-:W-:Y:S01]  /*c320*/  IMAD.MOV.U32 R12, RZ, RZ, 0x1 ;  /* 0x00000001ff0c7424 */ /* 0x000fe200078e00ff */
[----:B-1----:R1:W2:Y:S01]  /*c330*/  LDC.64 R2, c[0x4][R0] ;  /* 0x0100000000027b82 */ /* 0x0022a20000000a00 */
        /* <DEDUP_REMOVED lines=11> */
.L_x_2630:
[----:B------:R-:W-:Y:S05]  /*c3f0*/  EXIT ;  /* 0x000000000000794d */ /* 0x000fea0003800000 */
.L_x_2629:
[----:B-1----:R-:W-:Y:S01]  /*c400*/  LOP3.LUT R4, R2, 0x7fffffff, RZ, 0xc0, !PT ;  /* 0x7fffffff02047812 */ /* 0x002fe200078ec0ff */
[----:B------:R-:W-:Y:S01]  /*c410*/  BSSY.RECONVERGENT B0, `(.L_x_2631) ;  /* 0x000000b000007945 */ /* 0x000fe20003800200 */
[----:B------:R-:W-:Y:S02]  /*c420*/  SHF.R.U32.HI R5, RZ, 0x18, R2 ;  /* 0x00000018ff057819 */ /* 0x000fe40000011602 */
[----:B------:R-:W-:Y:S02]  /*c430*/  ISETP.GT.U32.AND P0, PT, R4, 0x43efffff, PT ;  /* 0x43efffff0400780c */ /* 0x000fe40003f04070 */
[----:B------:R-:W-:-:S11]  /*c440*/  MOV R0, 0x7f ;  /* 0x0000007f00007802 */ /* 0x000fd60000000f00 */
[----:B------:R-:W-:Y:S05]  /*c450*/  @P0 BRA `(.L_x_2632) ;  /* 0x0000000000180947 */ /* 0x000fea0003800000 */
[----:B------:R-:W-:-:S13]  /*c460*/  ISETP.GE.U32.AND P0, PT, R4, 0x3c800000, PT ;  /* 0x3c8000000400780c */ /* 0x000fda0003f06070 */
[----:B------:R-:W-:-:S04]  /*c470*/  @P0 SHF.R.U32.HI R0, RZ, 0x14, R2 ;  /* 0x00000014ff000819 */ /* 0x000fc80000011602 */
[----:B------:R-:W-:-:S04]  /*c480*/  @P0 LOP3.LUT R3, R0, 0x1, RZ, 0xc0, !PT ;  /* 0x0000000100030812 */ /* 0x000fc800078ec0ff */
[----:B------:R-:W-:-:S04]  /*c490*/  @P0 IADD3 R0, PT, PT, R2, 0x407ffff, R3 ;  /* 0x0407ffff02000810 */ /* 0x000fc80007ffe003 */
[----:B------:R-:W-:Y:S01]  /*c4a0*/  @P0 SHF.R.U32.HI R0, RZ, 0x14, R0 ;  /* 0x00000014ff000819 */ /* 0x000fe20000011600 */
[----:B------:R-:W-:-:S07]  /*c4b0*/  @!P0 FADD.FTZ R0, R4, 16384 ;  /* 0x4680000004008421 */ /* 0x000fce0000010000 */
.L_x_2632:
[----:B------:R-:W-:Y:S05]  /*c4c0*/  BSYNC.RECONVERGENT B0 ;  /* 0x0000000000007941 */ /* 0x000fea0003800200 */
.L_x_2631:
[----:B------:R-:W-:-:S05]  /*c4d0*/  LOP3.LUT R3, R0, 0x80, R5, 0xf8, !PT ;  /* 0x0000008000037812 */ /* 0x000fca00078ef805 */
[----:B------:R-:W-:Y:S01]  /*c4e0*/  STG.E.U8 desc[UR36][R16.64], R3 ;  /* 0x0000000310007986 */ /* 0x000fe2000c101124 */
[----:B------:R-:W-:Y:S05]  /*c4f0*/  EXIT ;  /* 0x000000000000794d */ /* 0x000fea0003800000 */
.L_x_2628:
[----:B-1----:R-:W-:Y:S01]  /*c500*/  LOP3.LUT R4, R2, 0x7fffffff, RZ, 0xc0, !PT ;  /* 0x7fffffff02047812 */ /* 0x002fe200078ec0ff */
        /* <DEDUP_REMOVED lines=10> */
.L_x_2634:
[----:B------:R-:W-:Y:S01]  /*c5b0*/  IMAD.MOV.U32 R0, RZ, RZ, 0x7f ;  /* 0x0000007fff007424 */ /* 0x000fe200078e00ff */
[----:B------:R-:W-:-:S04]  /*c5c0*/  ISETP.GT.U32.AND P0, PT, R4, 0x7f800000, PT ;  /* 0x7f8000000400780c */ /* 0x000fc80003f04070 */
[----:B------:R-:W-:-:S09]  /*c5d0*/  SEL R0, R0, 0x7c, P0 ;  /* 0x0000007c00007807 */ /* 0x000fd20000000000 */
.L_x_2635:
[----:B------:R-:W-:Y:S05]  /*c5e0*/  BSYNC.RECONVERGENT B0 ;  /* 0x0000000000007941 */ /* 0x000fea0003800200 */
.L_x_2633:
[----:B------:R-:W-:-:S04]  /*c5f0*/  SHF.R.U32.HI R3, RZ, 0x18, R2 ;  /* 0x00000018ff037819 */ /* 0x000fc80000011602 */
[----:B------:R-:W-:-:S05]  /*c600*/  LOP3.LUT R3, R0, 0x80, R3, 0xf8, !PT ;  /* 0x0000008000037812 */ /* 0x000fca00078ef803 */
[----:B------:R-:W-:Y:S01]  /*c610*/  STG.E.U8 desc[UR36][R16.64], R3 ;  /* 0x0000000310007986 */ /* 0x000fe2000c101124 */
[----:B------:R-:W-:Y:S05]  /*c620*/  EXIT ;  /* 0x000000000000794d */ /* 0x000fea0003800000 */
.L_x_2627:
[----:B-1----:R-:W-:-:S05]  /*c630*/  F2FP.BF16.F32.PACK_AB R2, RZ, R2 ;  /* 0x00000002ff02723e */ /* 0x002fca00000010ff */
[----:B------:R-:W-:Y:S01]  /*c640*/  STG.E.U16 desc[UR36][R16.64], R2 ;  /* 0x0000000210007986 */ /* 0x000fe2000c101524 */
[----:B------:R-:W-:Y:S05]  /*c650*/  EXIT ;  /* 0x000000000000794d */ /* 0x000fea0003800000 */
.L_x_2636:
        /* <DEDUP_REMOVED lines=10> */
.L_x_27113:


//--------------------- .text._ZN2at6native27unrolled_elementwise_kernelIZZZNS0_49_GLOBAL__N__b919a28f_16_Normalization_cu_5c38458722batch_norm_calc_invstdERKNS_6TensorES5_dENKUlvE_clEvENKUlvE2_clEvEUlN3c108BFloat16EE_St5arrayIPcLm2EELi4E23TrivialOffsetCalculatorILi1EjESF_NS0_6memory12LoadWithCastILi1EEENSG_13StoreWithCastILi1EEEEEviT_T0_T2_T3_T4_T5_ --------------------------
	.section	.text._ZN2at6native27unrolled_elementwise_kernelIZZZNS0_49_GLOBAL__N__b919a28f_16_Normalization_cu_5c38458722batch_norm_calc_invstdERKNS_6TensorES5_dENKUlvE_clEvENKUlvE2_clEvEUlN3c108BFloat16EE_St5arrayIPcLm2EELi4E23TrivialOffsetCalculatorILi1EjESF_NS0_6memory12LoadWithCastILi1EEENSG_13StoreWithCastILi1EEEEEviT_T0_T2_T3_T4_T5_,"ax",@progbits
	.align	128
        .global         _ZN2at6native27unrolled_elementwise_kernelIZZZNS0_49_GLOBAL__N__b919a28f_16_Normalization_cu_5c38458722batch_norm_calc_invstdERKNS_6TensorES5_dENKUlvE_clEvENKUlvE2_clEvEUlN3c108BFloat16EE_St5arrayIPcLm2EELi4E23TrivialOffsetCalculatorILi1EjESF_NS0_6memory12LoadWithCastILi1EEENSG_13StoreWithCastILi1EEEEEviT_T0_T2_T3_T4_T5_
        .type           _ZN2at6native27unrolled_elementwise_kernelIZZZNS0_49_GLOBAL__N__b919a28f_16_Normalization_cu_5c38458722batch_norm_calc_invstdERKNS_6TensorES5_dENKUlvE_clEvENKUlvE2_clEvEUlN3c108BFloat16EE_St5arrayIPcLm2EELi4E23TrivialOffsetCalculatorILi1EjESF_NS0_6memory12LoadWithCastILi1EEENSG_13StoreWithCastILi1EEEEEviT_T0_T2_T3_T4_T5_,@function
        .size           _ZN2at6native27unrolled_elementwise_kernelIZZZNS0_49_GLOBAL__N__b919a28f_16_Normalization_cu_5c38458722batch_norm_calc_invstdERKNS_6TensorES5_dENKUlvE_clEvENKUlvE2_clEvEUlN3c108BFloat16EE_St5arrayIPcLm2EELi4E23TrivialOffsetCalculatorILi1EjESF_NS0_6memory12LoadWithCastILi1EEENSG_13StoreWithCastILi1EEEEEviT_T0_T2_T3_T4_T5_,(.L_x_27114 - _ZN2at6native27unrolled_elementwise_kernelIZZZNS0_49_GLOBAL__N__b919a28f_16_Normalization_cu_5c38458722batch_norm_calc_invstdERKNS_6TensorES5_dENKUlvE_clEvENKUlvE2_clEvEUlN3c108BFloat16EE_St5arrayIPcLm2EELi4E23TrivialOffsetCalculatorILi1EjESF_NS0_6memory12LoadWithCastILi1EEENSG_13StoreWithCastILi1EEEEEviT_T0_T2_T3_T4_T5_)
        .other          _ZN2at6native27unrolled_elementwise_kernelIZZZNS0_49_GLOBAL__N__b919a28f_16_Normalization_cu_5c38458722batch_norm_calc_invstdERKNS_6TensorES5_dENKUlvE_clEvENKUlvE2_clEvEUlN3c108BFloat16EE_St5arrayIPcLm2EELi4E23TrivialOffsetCalculatorILi1EjESF_NS0_6memory12LoadWithCastILi1EEENSG_13StoreWithCastILi1EEEEEviT_T0_T2_T3_T4_T5_,@"STO_CUDA_ENTRY STV_DEFAULT"
_ZN2at6native27unrolled_elementwise_kernelIZZZNS0_49_GLOBAL__N__b919a28f_16_Normalization_cu_5c38458722batch_norm_calc_invstdERKNS_6TensorES5_dENKUlvE_clEvENKUlvE2_clEvEUlN3c108BFloat16EE_St5arrayIPcLm2EELi4E23TrivialOffsetCalculatorILi1EjESF_NS0_6memory12LoadWithCastILi1EEENSG_13StoreWithCastILi1EEEEEviT_T0_T2_T3_T4_T5_:
.text._ZN2at6native27unrolled_elementwise_kernelIZZZNS0_49_GLOBAL__N__b919a28f_16_Normalization_cu_5c38458722batch_norm_calc_invstdERKNS_6TensorES5_dENKUlvE_clEvENKUlvE2_clEvEUlN3c108BFloat16EE_St5arrayIPcLm2EELi4E23TrivialOffsetCalculatorILi1EjESF_NS0_6memory12LoadWithCastILi1EEENSG_13StoreWithCastILi1EEEEEviT_T0_T2_T3_T4_T5_:
[----:B------:R-:W0:Y:S01]  /*0000*/  LDC R1, c[0x0][0x37c] ;  /* 0x0000df00ff017b82 */ /* 0x000e220000000800 */
[----:B------:R-:W1:Y:S07]  /*0010*/  S2R R2, SR_CTAID.X ;  /* 0x0000000000027919 */ /* 0x000e6e0000002500 */
[----:B------:R-:W1:Y:S01]  /*0020*/  LDC R17, c[0x0][0x380] ;  /* 0x0000e000ff117b82 */ /* 0x000e620000000800 */
[----:B------:R-:W2:Y:S01]  /*0030*/  LDCU.64 UR36, c[0x0][0x358] ;  /* 0x00006b00ff2477ac */ /* 0x000ea20008000a00 */
[----:B------:R-:W-:Y:S01]  /*0040*/  BSSY.RECONVERGENT B6, `(.L_x_2637) ;  /* 0x000011d000067945 */ /* 0x000fe20003800200 */
[----:B------:R-:W3:Y:S01]  /*0050*/  S2R R22, SR_TID.X ;  /* 0x0000000000167919 */ /* 0x000ee20000002100 */
[----:B------:R-:W-:Y:S01]  /*0060*/  PRMT R16, RZ, 0x7610, R16 ;  /* 0x00007610ff107816 */ /* 0x000fe20000000010 */
[----:B------:R-:W4:Y:S01]  /*0070*/  LDCU.U8 UR38, c[0x0][0x3ac] ;  /* 0x00007580ff2677ac */ /* 0x000f220008000000 */
[----:B-1----:R-:W-:-:S02]  /*0080*/  IMAD R17, R2, -0x200, R17 ;  /* 0xfffffe0002117824 */ /* 0x002fc400078e0211 */
[----:B---3--:R-:W-:-:S03]  /*0090*/  IMAD.MOV.U32 R25, RZ, RZ, R22 ;  /* 0x000000ffff197224 */ /* 0x008fc600078e0016 */
[----:B------:R-:W-:-:S13]  /*00a0*/  ISETP.GE.AND P0, PT, R22, R17, PT ;  /* 0x000000111600720c */ /* 0x000fda0003f06270 */
[----:B0-2-4-:R-:W-:Y:S05]  /*00b0*/  @P0 BRA `(.L_x_2638) ;  /* 0x0000001000540947 */ /* 0x015fea0003800000 */
[----:B------:R-:W0:Y:S01]  /*00c0*/  LDC.64 R4, c[0x0][0x3a0] ;  /* 0x0000e800ff047b82 */ /* 0x000e220000000a00 */
[----:B------:R-:W1:Y:S01]  /*00d0*/  LDCU UR5, c[0x0][0x3b0] ;  /* 0x00007600ff0577ac */ /* 0x000e620008000800 */
[----:B------:R-:W-:Y:S01]  /*00e0*/  IMAD R0, R2, 0x200, R25 ;  /* 0x0000020002007824 */ /* 0x000fe200078e0219 */
[----:B------:R-:W-:-:S04]  /*00f0*/  UPRMT UR4, UR38, 0x9910, URZ ;  /* 0x0000991026047896 */ /* 0x000fc800080000ff */
[----:B------:R-:W-:Y:S01]  /*0100*/  UISETP.GT.AND UP0, UPT, UR4, 0x9, UPT ;  /* 0x000000090400788c */ /* 0x000fe2000bf04270 */
[----:B-1----:R-:W-:-:S05]  /*0110*/  IMAD R3, R0, UR5, RZ ;  /* 0x0000000500037c24 */ /* 0x002fca000f8e02ff */
[----:B0-----:R-:W-:-:S05]  /*0120*/  IADD3 R4, P0, PT, R3, R4, RZ ;  /* 0x0000000403047210 */ /* 0x001fca0007f1e0ff */
[----:B------:R-:W-:Y:S01]  /*0130*/  IMAD.X R5, RZ, RZ, R5, P0 ;  /* 0x000000ffff057224 */ /* 0x000fe200000e0605 */
        /* <DEDUP_REMOVED lines=11> */
[----:B0-----:R-:W-:-:S04]  /*01f0*/  F2FP.BF16.F32.PACK_AB R0, RZ, R0 ;  /* 0x00000000ff00723e */ /* 0x001fc800000010ff */
[----:B------:R-:W-:Y:S01]  /*0200*/  PRMT R16, R0, 0x7610, R16 ;  /* 0x0000761000107816 */ /* 0x000fe20000000010 */
[----:B------:R-:W-:Y:S06]  /*0210*/  BRA `(.L_x_2644) ;  /* 0x0000000c00f87947 */ /* 0x000fec0003800000 */
.L_x_2642:
[----:B------:R-:W2:Y:S02]  /*0220*/  LDG.E.U8 R4, desc[UR36][R4.64] ;  /* 0x0000002404047981 */ /* 0x000ea4000c1e1100 */
[----:B--2---:R-:W-:-:S04]  /*0230*/  I2FP.F32.U32 R0, R4 ;  /* 0x0000000400007245 */ /* 0x004fc80000201000 */
[----:B------:R-:W-:-:S04]  /*0240*/  F2FP.BF16.F32.PACK_AB R0, RZ, R0 ;  /* 0x00000000ff00723e */ /* 0x000fc800000010ff */
[----:B------:R-:W-:Y:S01]  /*0250*/  PRMT R16, R0, 0x7610, R16 ;  /* 0x0000761000107816 */ /* 0x000fe20000000010 */
[----:B------:R-:W-:Y:S06]  /*0260*/  BRA `(.L_x_2644) ;  /* 0x0000000c00e47947 */ /* 0x000fec0003800000 */
.L_x_2641:
        /* <DEDUP_REMOVED lines=8> */
[----:B0-----:R-:W-:-:S04]  /*02f0*/  F2FP.BF16.F32.PACK_AB R0, RZ, R0 ;  /* 0x00000000ff00723e */ /* 0x001fc800000010ff */
[----:B------:R-:W-:Y:S01]  /*0300*/  PRMT R16, R0, 0x7610, R16 ;  /* 0x0000761000107816 */ /* 0x000fe20000000010 */
[----:B------:R-:W-:Y:S06]  /*0310*/  BRA `(.L_x_2644) ;  /* 0x0000000c00b87947 */ /* 0x000fec0003800000 */
.L_x_2646:
[----:B------:R-:W2:Y:S02]  /*0320*/  LDG.E R4, desc[UR36][R4.64] ;  /* 0x0000002404047981 */ /* 0x000ea4000c1e1900 */
[----:B--2---:R-:W-:-:S04]  /*0330*/  I2FP.F32.S32 R0, R4 ;  /* 0x0000000400007245 */ /* 0x004fc80000201400 */
[----:B------:R-:W-:-:S04]  /*0340*/  F2FP.BF16.F32.PACK_AB R0, RZ, R0 ;  /* 0x00000000ff00723e */ /* 0x000fc800000010ff */
[----:B------:R-:W-:Y:S01]  /*0350*/  PRMT R16, R0, 0x7610, R16 ;  /* 0x0000761000107816 */ /* 0x000fe20000000010 */
[----:B------:R-:W-:Y:S06]  /*0360*/  BRA `(.L_x_2644) ;  /* 0x0000000c00a47947 */ /* 0x000fec0003800000 */
.L_x_2645:
[----:B------:R-:W2:Y:S02]  /*0370*/  LDG.E.U16 R4, desc[UR36][R4.64] ;  /* 0x0000002404047981 */ /* 0x000ea4000c1e1500 */
[----:B--2---:R-:W0:Y:S02]  /*0380*/  I2F.S16 R0, R4 ;  /* 0x0000000400007306 */ /* 0x004e240000101400 */
[----:B0-----:R-:W-:-:S04]  /*0390*/  F2FP.BF16.F32.PACK_AB R0, RZ, R0 ;  /* 0x00000000ff00723e */ /* 0x001fc800000010ff */
[----:B------:R-:W-:Y:S01]  /*03a0*/  PRMT R16, R0, 0x7610, R16 ;  /* 0x0000761000107816 */ /* 0x000fe20000000010 */
[----:B------:R-:W-:Y:S06]  /*03b0*/  BRA `(.L_x_2644) ;  /* 0x0000000c00907947 */ /* 0x000fec0003800000 */
.L_x_2640:
        /* <DEDUP_REMOVED lines=9> */
.L_x_2648:
[----:B------:R-:W2:Y:S02]  /*0450*/  LDG.E.U16 R0, desc[UR36][R4.64] ;  /* 0x0000002404007981 */ /* 0x000ea4000c1e1500 */
[----:B--2---:R-:W-:-:S05]  /*0460*/  HADD2.F32 R0, -RZ, R0.H0_H0 ;  /* 0x20000000ff007230 */ /* 0x004fca0000004100 */
[----:B------:R-:W-:-:S04]  /*0470*/  F2FP.BF16.F32.PACK_AB R0, RZ, R0 ;  /* 0x00000000ff00723e */ /* 0x000fc800000010ff */
[----:B------:R-:W-:Y:S01]  /*0480*/  PRMT R16, R0, 0x7610, R16 ;  /* 0x0000761000107816 */ /* 0x000fe20000000010 */
[----:B------:R-:W-:Y:S06]  /*0490*/  BRA `(.L_x_2644) ;  /* 0x0000000c00587947 */ /* 0x000fec0003800000 */
.L_x_2647:
        /* <DEDUP_REMOVED lines=9> */
.L_x_2650:
[----:B------:R-:W2:Y:S02]  /*0530*/  LDG.E.U16 R4, desc[UR36][R4.64] ;  /* 0x0000002404047981 */ /* 0x000ea4000c1e1500 */
[----:B--2---:R-:W-:-:S05]  /*0540*/  HADD2.F32 R0, -RZ, R4.H0_H0 ;  /* 0x20000004ff007230 */ /* 0x004fca0000004100 */
[----:B------:R-:W-:-:S04]  /*0550*/  F2FP.BF16.F32.PACK_AB R0, RZ, R0 ;  /* 0x00000000ff00723e */ /* 0x000fc800000010ff */
[----:B------:R-:W-:Y:S01]  /*0560*/  PRMT R16, R0, 0x7610, R16 ;  /* 0x0000761000107816 */ /* 0x000fe20000000010 */
[----:B------:R-:W-:Y:S06]  /*0570*/  BRA `(.L_x_2644) ;  /* 0x0000000c00207947 */ /* 0x000fec0003800000 */
.L_x_2649:
        /* <DEDUP_REMOVED lines=10> */
[----:B------:R-:W-:-:S04]  /*0620*/  F2FP.BF16.F32.PACK_AB R0, RZ, R0 ;  /* 0x00000000ff00723e */ /* 0x000fc800000010ff */
[----:B------:R-:W-:Y:S01]  /*0630*/  PRMT R16, R0, 0x7610, R16 ;  /* 0x0000761000107816 */ /* 0x000fe20000000010 */
[----:B------:R-:W-:Y:S06]  /*0640*/  BRA `(.L_x_2644) ;  /* 0x0000000800ec7947 */ /* 0x000fec0003800000 */
.L_x_2639:
        /* <DEDUP_REMOVED lines=11> */
[----:B------:R-:W-:-:S04]  /*0700*/  F2FP.BF16.F32.PACK_AB R0, RZ, R0 ;  /* 0x00000000ff00723e */ /* 0x000fc800000010ff */
[----:B------:R-:W-:Y:S01]  /*0710*/  PRMT R16, R0, 0x7610, R16 ;  /* 0x0000761000107816 */ /* 0x000fe20000000010 */
[----:B------:R-:W-:Y:S06]  /*0720*/  BRA `(.L_x_2644) ;  /* 0x0000000800b47947 */ /* 0x000fec0003800000 */
.L_x_2653:
        /* <DEDUP_REMOVED lines=13> */
.L_x_2652:
        /* <DEDUP_REMOVED lines=12> */
[----:B0-----:R-:W-:-:S05]  /*08c0*/  IMAD.MOV R6, RZ, RZ, -R6 ;  /* 0x000000ffff067224 */ /* 0x001fca00078e0a06 */
[----:B------:R-:W-:-:S05]  /*08d0*/  VIADDMNMX.U32 R6, R6, R7, 0x4, !PT ;  /* 0x0000000406067446 */ /* 0x000fca0007800007 */
[----:B------:R-:W-:-:S04]  /*08e0*/  VIADD R6, R6, 0xfffffffc ;  /* 0xfffffffc06067836 */ /* 0x000fc80000000000 */
[----:B------:R-:W-:Y:S01]  /*08f0*/  IMAD.SHL.U32 R8, R6, 0x800000, RZ ;  /* 0x0080000006087824 */ /* 0x000fe200078e00ff */
[C---:B------:R-:W-:Y:S01]  /*0900*/  SHF.L.U32 R7, R3.reuse, R6, RZ ;  /* 0x0000000603077219 */ /* 0x040fe200000006ff */
        /* <DEDUP_REMOVED lines=10> */
.L_x_2655:
[----:B------:R-:W2:Y:S02]  /*09b0*/  LDG.E.U8 R4, desc[UR36][R4.64] ;  /* 0x0000002404047981 */ /* 0x000ea4000c1e1100 */
[C---:B--2---:R-:W-:Y:S02]  /*09c0*/  IMAD.SHL.U32 R3, R4.reuse, 0x2000000, RZ ;  /* 0x0200000004037824 */ /* 0x044fe400078e00ff */
[----:B------:R-:W-:-:S03]  /*09d0*/  IMAD.SHL.U32 R6, R4, 0x100, RZ ;  /* 0x0000010004067824 */ /* 0x000fc600078e00ff */
[----:B------:R-:W-:-:S13]  /*09e0*/  ISETP.GT.U32.AND P0, PT, R3, 0x7ffffff, PT ;  /* 0x07ffffff0300780c */ /* 0x000fda0003f04070 */
[----:B------:R-:W-:Y:S02]  /*09f0*/  @!P0 LOP3.LUT R0, R6, 0x7f00, RZ, 0xc0, !PT ;  /* 0x00007f0006008812 */ /* 0x000fe400078ec0ff */
[----:B------:R-:W-:Y:S02]  /*0a00*/  @P0 LEA.HI R3, R3, 0x70000000, RZ, 0x1c ;  /* 0x7000000003030811 */ /* 0x000fe400078fe0ff */
[----:B------:R-:W-:Y:S02]  /*0a10*/  @!P0 LOP3.LUT R0, R0, 0x3f000000, RZ, 0xfc, !PT ;  /* 0x3f00000000008812 */ /* 0x000fe400078efcff */
[----:B------:R-:W-:-:S03]  /*0a20*/  PRMT R6, R6, 0x9910, RZ ;  /* 0x0000991006067816 */ /* 0x000fc600000000ff */
[----:B------:R-:W-:Y:S01]  /*0a30*/  @!P0 FADD.FTZ R0, R0, -0.5 ;  /* 0xbf00000000008421 */ /* 0x000fe20000010000 */
[----:B------:R-:W-:Y:S01]  /*0a40*/  @P0 FMUL.FTZ R0, R3, 1.9259299443872358531e-34 ;  /* 0x0780000003000820 */ /* 0x000fe20000410000 */
[----:B------:R-:W-:-:S05]  /*0a50*/  IMAD.MOV.U32 R3, RZ, RZ, R6 ;  /* 0x000000ffff037224 */ /* 0x000fca00078e0006 */
[----:B------:R-:W-:-:S04]  /*0a60*/  LOP3.LUT R0, R0, 0x80000000, R3, 0xf8, !PT ;  /* 0x8000000000007812 */ /* 0x000fc800078ef803 */
[----:B------:R-:W-:-:S04]  /*0a70*/  F2FP.BF16.F32.PACK_AB R0, RZ, R0 ;  /* 0x00000000ff00723e */ /* 0x000fc800000010ff */
[----:B------:R-:W-:Y:S01]  /*0a80*/  PRMT R16, R0, 0x7610, R16 ;  /* 0x0000761000107816 */ /* 0x000fe20000000010 */
[----:B------:R-:W-:Y:S06]  /*0a90*/  BRA `(.L_x_2644) ;  /* 0x0000000400d87947 */ /* 0x000fec0003800000 */
.L_x_2654:
[----:B------:R0:W5:Y:S01]  /*0aa0*/  LDG.E.U16 R16, desc[UR36][R4.64] ;  /* 0x0000002404107981 */ /* 0x000162000c1e1500 */
[----:B------:R-:W-:Y:S05]  /*0ab0*/  BRA `(.L_x_2644) ;  /* 0x0000000400d07947 */ /* 0x000fea0003800000 */
.L_x_2651:
        /* <DEDUP_REMOVED lines=10> */
[----:B------:R-:W-:-:S04]  /*0b60*/  F2FP.BF16.F32.PACK_AB R0, RZ, R0 ;  /* 0x00000000ff00723e */ /* 0x000fc800000010ff */
[----:B------:R-:W-:Y:S01]  /*0b70*/  PRMT R16, R0, 0x7610, R16 ;  /* 0x0000761000107816 */ /* 0x000fe20000000010 */
[----:B------:R-:W-:Y:S06]  /*0b80*/  BRA `(.L_x_2644) ;  /* 0x00000004009c7947 */ /* 0x000fec0003800000 */
.L_x_2658:
        /* <DEDUP_REMOVED lines=21> */
.L_x_2662:
[----:B------:R-:W-:Y:S05]  /*0ce0*/  BSYNC.RECONVERGENT B1 ;  /* 0x0000000000017941 */ /* 0x000fea0003800200 */
.L_x_2661:
[----:B------:R-:W-:Y:S01]  /*0cf0*/  IMAD.SHL.U32 R0, R0, 0x100000, RZ ;  /* 0x0010000000007824 */ /* 0x000fe200078e00ff */
[----:B------:R-:W-:-:S04]  /*0d00*/  LEA R3, R3, 0x3b800000, 0x17 ;  /* 0x3b80000003037811 */ /* 0x000fc800078eb8ff */
[----:B------:R-:W-:-:S07]  /*0d10*/  LOP3.LUT R0, R3, R0, R7, 0xfe, !PT ;  /* 0x0000000003007212 */ /* 0x000fce00078efe07 */
.L_x_2660:
[----:B------:R-:W-:Y:S05]  /*0d20*/  BSYNC.RECONVERGENT B0 ;  /* 0x0000000000007941 */ /* 0x000fea0003800200 */
.L_x_2659:
[----:B------:R-:W-:-:S04]  /*0d30*/  F2FP.BF16.F32.PACK_AB R0, RZ, R0 ;  /* 0x00000000ff00723e */ /* 0x000fc800000010ff */
[----:B------:R-:W-:Y:S01]  /*0d40*/  PRMT R16, R0, 0x7610, R16 ;  /* 0x0000761000107816 */ /* 0x000fe20000000010 */
[----:B------:R-:W-:Y:S06]  /*0d50*/  BRA `(.L_x_2644) ;  /* 0x0000000400287947 */ /* 0x000fec0003800000 */
.L_x_2657:
        /* <DEDUP_REMOVED lines=21> */
.L_x_2666:
[----:B------:R-:W-:Y:S05]  /*0eb0*/  BSYNC.RECONVERGENT B1 ;  /* 0x0000000000017941 */ /* 0x000fea0003800200 */
.L_x_2665:
[----:B------:R-:W-:Y:S01]  /*0ec0*/  IMAD.SHL.U32 R0, R0, 0x200000, RZ ;  /* 0x0020000000007824 */ /* 0x000fe200078e00ff */
[----:B------:R-:W-:-:S04]  /*0ed0*/  LEA R3, R3, 0x37800000, 0x17 ;  /* 0x3780000003037811 */ /* 0x000fc800078eb8ff */
[----:B------:R-:W-:-:S07]  /*0ee0*/  LOP3.LUT R0, R3, R0, R7, 0xfe, !PT ;  /* 0x0000000003007212 */ /* 0x000fce00078efe07 */
.L_x_2664:
[----:B------:R-:W-:Y:S05]  /*0ef0*/  BSYNC.RECONVERGENT B0 ;  /* 0x0000000000007941 */ /* 0x000fea0003800200 */
.L_x_2663:
[----:B------:R-:W-:-:S04]  /*0f00*/  F2FP.BF16.F32.PACK_AB R0, RZ, R0 ;  /* 0x00000000ff00723e */ /* 0x000fc800000010ff */
[----:B------:R-:W-:Y:S01]  /*0f10*/  PRMT R16, R0, 0x7610, R16 ;  /* 0x0000761000107816 */ /* 0x000fe20000000010 */
[----:B------:R-:W-:Y:S06]  /*0f20*/  BRA `(.L_x_2644) ;  /* 0x0000000000b47947 */ /* 0x000fec0003800000 */
.L_x_2656:
[----:B------:R-:W-:-:S09]  /*0f30*/  UISETP.NE.AND UP0, UPT, UR4, 0x1c, UPT ;  /* 0x0000001c0400788c */ /* 0x000fd2000bf05270 */
[----:B------:R-:W-:Y:S05]  /*0f40*/  BRA.U !UP0, `(.L_x_2667) ;  /* 0x00000001089c7547 */ /* 0x000fea000b800000 */
[----:B------:R-:W-:-:S09]  /*0f50*/  UISETP.NE.AND UP0, UPT, UR4, 0x1d, UPT ;  /* 0x0000001d0400788c */ /* 0x000fd2000bf05270 */
[----:B------:R-:W-:Y:S05]  /*0f60*/  BRA.U !UP0, `(.L_x_2668) ;  /* 0x0000000108807547 */ /* 0x000fea000b800000 */
[----:B------:R-:W-:-:S09]  /*0f70*/  UISETP.NE.AND UP0, UPT, UR4, 0x2c, UPT ;  /* 0x0000002c0400788c */ /* 0x000fd2000bf05270 */
[----:B------:R-:W-:Y:S05]  /*0f80*/  BRA.U !UP0, `(.L_x_2669) ;  /* 0x0000000108487547 */ /* 0x000fea000b800000 */
.L_x_2643:
[----:B------:R-:W-:Y:S01]  /*0f90*/  MOV R14, 0x130 ;  /* 0x00000130000e7802 */ /* 0x000fe20000000f00 */
[----:B------:R-:W0:Y:S01]  /*0fa0*/  LDCU.64 UR4, c[0x4][0x120] ;  /* 0x01002400ff0477ac */ /* 0x000e220008000a00 */
[----:B------:R-:W-:Y:S02]  /*0fb0*/  IMAD.MOV.U32 R8, RZ, RZ, 0x4e ;  /* 0x0000004eff087424 */ /* 0x000fe400078e00ff */
[----:B------:R-:W-:Y:S01]  /*0fc0*/  IMAD.MOV.U32 R12, RZ, RZ, 0x1 ;  /* 0x00000001ff0c7424 */ /* 0x000fe200078e00ff */
[----:B------:R-:W1:Y:S01]  /*0fd0*/  LDCU.64 UR6, c[0x4][0x128] ;  /* 0x01002500ff0677ac */ /* 0x000e620008000a00 */
[----:B------:R-:W2:Y:S01]  /*0fe0*/  LDC.64 R14, c[0x4][R14] ;  /* 0x010000000e0e7b82 */ /* 0x000ea20000000a00 */
[----:B------:R-:W-:Y:S01]  /*0ff0*/  IMAD.MOV.U32 R13, RZ, RZ, RZ ;  /* 0x000000ffff0d7224 */ /* 0x000fe200078e00ff */
[----:B------:R-:W3:Y:S01]  /*1000*/  LDCU.64 UR8, c[0x4][0x20] ;  /* 0x01000400ff0877ac */ /* 0x000ee20008000a00 */
[----:B0-----:R-:W-:Y:S02]  /*1010*/  IMAD.U32 R4, RZ, RZ, UR4 ;  /* 0x00000004ff047e24 */ /* 0x001fe4000f8e00ff */
[----:B------:R-:W-:-:S02]  /*1020*/  IMAD.U32 R5, RZ, RZ, UR5 ;  /* 0x00000005ff057e24 */ /* 0x000fc4000f8e00ff */
[----:B-1----:R-:W-:Y:S02]  /*1030*/  IMAD.U32 R6, RZ, RZ, UR6 ;  /* 0x00000006ff067e24 */ /* 0x002fe4000f8e00ff */
[----:B------:R-:W-:Y:S02]  /*1040*/  IMAD.U32 R7, RZ, RZ, UR7 ;  /* 0x00000007ff077e24 */ /* 0x000fe4000f8e00ff */
[----:B---3--:R-:W-:Y:S02]  /*1050*/  IMAD.U32 R10, RZ, RZ, UR8 ;  /* 0x00000008ff0a7e24 */ /* 0x008fe4000f8e00ff */
[----:B------:R-:W-:-:S07]  /*1060*/  IMAD.U32 R11, RZ, RZ, UR9 ;  /* 0x00000009ff0b7e24 */ /* 0x000fce000f8e00ff */
[----:B------:R-:W-:-:S07]  /*1070*/  LEPC R20, `(.L_x_2670) ;  /* 0x000000001014794e */ /* 0x000fce0000000000 */
[----:B--2---:R-:W-:Y:S05]  /*1080*/  CALL.ABS.NOINC R14 ;  /* 0x000000000e007343 */ /* 0x004fea0003c00000 */
.L_x_2670:
[----:B------:R-:W-:Y:S01]  /*1090*/  PRMT R16, RZ, 0x7610, R16 ;  /* 0x00007610ff107816 */ /* 0x000fe20000000010 */
[----:B------:R-:W-:Y:S06]  /*10a0*/  BRA `(.L_x_2644) ;  /* 0x0000000000547947 */ /* 0x000fec0003800000 */
.L_x_2669:
        /* <DEDUP_REMOVED lines=8> */
.L_x_2672:
[----:B------:R-:W-:Y:S05]  /*1130*/  BSYNC.RECONVERGENT B0 ;  /* 0x0000000000007941 */ /* 0x000fea0003800200 */
.L_x_2671:
[----:B------:R-:W-:-:S04]  /*1140*/  F2FP.BF16.F32.PACK_AB R0, RZ, R0 ;  /* 0x00000000ff00723e */ /* 0x000fc800000010ff */
[----:B------:R-:W-:Y:S01]  /*1150*/  PRMT R16, R0, 0x7610, R16 ;  /* 0x0000761000107816 */ /* 0x000fe20000000010 */
[----:B------:R-:W-:Y:S06]  /*1160*/  BRA `(.L_x_2644) ;  /* 0x0000000000247947 */ /* 0x000fec0003800000 */
.L_x_2668:
[----:B------:R-:W2:Y:S02]  /*1170*/  LDG.E.64 R4, desc[UR36][R4.64] ;  /* 0x0000002404047981 */ /* 0x000ea4000c1e1b00 */
[----:B--2---:R-:W0:Y:S02]  /*1180*/  I2F.U64 R0, R4 ;  /* 0x0000000400007312 */ /* 0x004e240000301000 */
[----:B0-----:R-:W-:-:S04]  /*1190*/  F2FP.BF16.F32.PACK_AB R0, RZ, R0 ;  /* 0x00000000ff00723e */ /* 0x001fc800000010ff */
[----:B------:R-:W-:Y:S01]  /*11a0*/  PRMT R16, R0, 0x7610, R16 ;  /* 0x0000761000107816 */ /* 0x000fe20000000010 */
[----:B------:R-:W-:Y:S06]  /*11b0*/  BRA `(.L_x_2644) ;  /* 0x0000000000107947 */ /* 0x000fec0003800000 */
.L_x_2667:
[----:B------:R-:W2:Y:S02]  /*11c0*/  LDG.E R4, desc[UR36][R4.64] ;  /* 0x0000002404047981 */ /* 0x000ea4000c1e1900 */
[----:B--2---:R-:W-:-:S04]  /*11d0*/  I2FP.F32.U32 R0, R4 ;  /* 0x0000000400007245 */ /* 0x004fc80000201000 */
[----:B------:R-:W-:-:S04]  /*11e0*/  F2FP.BF16.F32.PACK_AB R0, RZ, R0 ;  /* 0x00000000ff00723e */ /* 0x000fc800000010ff */
[----:B------:R-:W-:-:S07]  /*11f0*/  PRMT R16, R0, 0x7610, R16 ;  /* 0x0000761000107816 */ /* 0x000fce0000000010 */
.L_x_2644:
[----:B------:R-:W-:-:S07]  /*1200*/  VIADD R22, R25, 0x80 ;  /* 0x0000008019167836 */ /* 0x000fce0000000000 */
.L_x_2638:
[----:B------:R-:W-:Y:S05]  /*1210*/  BSYNC.RECONVERGENT B6 ;  /* 0x0000000000067941 */ /* 0x000fea0003800200 */
.L_x_2637:
[----:B------:R-:W-:Y:S01]  /*1220*/  ISETP.GE.AND P0, PT, R22, R17, PT ;  /* 0x000000111600720c */ /* 0x000fe20003f06270 */
[----:B------:R-:W-:Y:S01]  /*1230*/  BSSY.RECONVERGENT B6, `(.L_x_2673) ;  /* 0x0000118000067945 */ /* 0x000fe20003800200 */
[----:B------:R-:W-:-:S11]  /*1240*/  PRMT R18, RZ, 0x7610, R18 ;  /* 0x00007610ff127816 */ /* 0x000fd60000000012 */
[----:B------:R-:W-:Y:S05]  /*1250*/  @P0 BRA `(.L_x_2674) ;  /* 0x0000001000540947 */ /* 0x000fea0003800000 */
[----:B0-----:R-:W0:Y:S01]  /*1260*/  LDC.64 R4, c[0x0][0x3a0] ;  /* 0x0000e800ff047b82 */ /* 0x001e220000000a00 */
        /* <DEDUP_REMOVED lines=21> */
.L_x_2678:
[----:B------:R-:W2:Y:S02]  /*13c0*/  LDG.E.U8 R4, desc[UR36][R4.64] ;  /* 0x0000002404047981 */ /* 0x000ea4000c1e1100 */
[----:B--2---:R-:W-:-:S04]  /*13d0*/  I2FP.F32.U32 R0, R4 ;  /* 0x0000000400007245 */ /* 0x004fc80000201000 */
[----:B------:R-:W-:-:S04]  /*13e0*/  F2FP.BF16.F32.PACK_AB R0, RZ, R0 ;  /* 0x00000000ff00723e */ /* 0x000fc800000010ff */
[----:B------:R-:W-:Y:S01]  /*13f0*/  PRMT R18, R0, 0x7610, R18 ;  /* 0x0000761000127816 */ /* 0x000fe20000000012 */
[----:B------:R-:W-:Y:S06]  /*1400*/  BRA `(.L_x_2680) ;  /* 0x0000000c00e47947 */ /* 0x000fec0003800000 */
.L_x_2677:
        /* <DEDUP_REMOVED lines=11> */
.L_x_2682:
[----:B------:R-:W2:Y:S02]  /*14c0*/  LDG.E R4, desc[UR36][R4.64] ;  /* 0x0000002404047981 */ /* 0x000ea4000c1e1900 */
[----:B--2---:R-:W-:-:S04]  /*14d0*/  I2FP.F32.S32 R0, R4 ;  /* 0x0000000400007245 */ /* 0x004fc80000201400 */
[----:B------:R-:W-:-:S04]  /*14e0*/  F2FP.BF16.F32.PACK_AB R0, RZ, R0 ;  /* 0x00000000ff00723e */ /* 0x000fc800000010ff */
[----:B------:R-:W-:Y:S01]  /*14f0*/  PRMT R18, R0, 0x7610, R18 ;  /* 0x0000761000127816 */ /* 0x000fe20000000012 */
[----:B------:R-:W-:Y:S06]  /*1500*/  BRA `(.L_x_2680) ;  /* 0x0000000c00a47947 */ /* 0x000fec0003800000 */
.L_x_2681:
[----:B------:R-:W2:Y:S02]  /*1510*/  LDG.E.U16 R4, desc[UR36][R4.64] ;  /* 0x0000002404047981 */ /* 0x000ea4000c1e1500 */
[----:B--2---:R-:W0:Y:S02]  /*1520*/  I2F.S16 R0, R4 ;  /* 0x0000000400007306 */ /* 0x004e240000101400 */
[----:B0-----:R-:W-:-:S04]  /*1530*/  F2FP.BF16.F32.PACK_AB R0, RZ, R0 ;  /* 0x00000000ff00723e */ /* 0x001fc800000010ff */
[----:B------:R-:W-:Y:S01]  /*1540*/  PRMT R18, R0, 0x7610, R18 ;  /* 0x0000761000127816 */ /* 0x000fe20000000012 */
[----:B------:R-:W-:Y:S06]  /*1550*/  BRA `(.L_x_2680) ;  /* 0x0000000c00907947 */ /* 0x000fec0003800000 */
.L_x_2676:
        /* <DEDUP_REMOVED lines=9> */
.L_x_2684:
[----:B------:R-:W2:Y:S02]  /*15f0*/  LDG.E.U16 R0, desc[UR36][R4.64] ;  /* 0x0000002404007981 */ /* 0x000ea4000c1e1500 */
[----:B--2---:R-:W-:-:S05]  /*1600*/  HADD2.F32 R0, -RZ, R0.H0_H0 ;  /* 0x20000000ff007230 */ /* 0x004fca0000004100 */
[----:B------:R-:W-:-:S04]  /*1610*/  F2FP.BF16.F32.PACK_AB R0, RZ, R0 ;  /* 0x00000000ff00723e */ /* 0x000fc800000010ff */
[----:B------:R-:W-:Y:S01]  /*1620*/  PRMT R18, R0, 0x7610, R18 ;  /* 0x0000761000127816 */ /* 0x000fe20000000012 */
[----:B------:R-:W-:Y:S06]  /*1630*/  BRA `(.L_x_2680) ;  /* 0x0000000c00587947 */ /* 0x000fec0003800000 */
.L_x_2683:
        /* <DEDUP_REMOVED lines=9> */
.L_x_2686:
[----:B------:R-:W2:Y:S02]  /*16d0*/  LDG.E.U16 R4, desc[UR36][R4.64] ;  /* 0x0000002404047981 */ /* 0x000ea4000c1e1500 */
[----:B--2---:R-:W-:-:S05]  /*16e0*/  HADD2.F32 R0, -RZ, R4.H0_H0 ;  /* 0x20000004ff007230 */ /* 0x004fca0000004100 */
[----:B------:R-:W-:-:S04]  /*16f0*/  F2FP.BF16.F32.PACK_AB R0, RZ, R0 ;  /* 0x00000000ff00723e */ /* 0x000fc800000010ff */
[----:B------:R-:W-:Y:S01]  /*1700*/  PRMT R18, R0, 0x7610, R18 ;  /* 0x0000761000127816 */ /* 0x000fe20000000012 */
[----:B------:R-:W-:Y:S06]  /*1710*/  BRA `(.L_x_2680) ;  /* 0x0000000c00207947 */ /* 0x000fec0003800000 */
.L_x_2685:
        /* <DEDUP_REMOVED lines=13> */
.L_x_2675:
        /* <DEDUP_REMOVED lines=14> */
.L_x_2689:
        /* <DEDUP_REMOVED lines=13> */
.L_x_2688:
        /* <DEDUP_REMOVED lines=27> */
.L_x_2691:
[----:B------:R-:W2:Y:S02]  /*1b50*/  LDG.E.U8 R4, desc[UR36][R4.64] ;  /* 0x0000002404047981 */ /* 0x000ea4000c1e1100 */
[C---:B--2---:R-:W-:Y:S02]  /*1b60*/  IMAD.SHL.U32 R0, R4.reuse, 0x2000000, RZ ;  /* 0x0200000004007824 */ /* 0x044fe400078e00ff */
[----:B------:R-:W-:-:S03]  /*1b70*/  IMAD.SHL.U32 R6, R4, 0x100, RZ ;  /* 0x0000010004067824 */ /* 0x000fc600078e00ff */
[----:B------:R-:W-:-:S13]  /*1b80*/  ISETP.GE.U32.AND P0, PT, R0, 0x8000000, PT ;  /* 0x080000000000780c */ /* 0x000fda0003f06070 */
[----:B------:R-:W-:Y:S02]  /*1b90*/  @!P0 LOP3.LUT R3, R6, 0x7f00, RZ, 0xc0, !PT ;  /* 0x00007f0006038812 */ /* 0x000fe400078ec0ff */
[----:B------:R-:W-:Y:S02]  /*1ba0*/  @P0 LEA.HI R0, R0, 0x70000000, RZ, 0x1c ;  /* 0x7000000000000811 */ /* 0x000fe400078fe0ff */
[----:B------:R-:W-:Y:S02]  /*1bb0*/  @!P0 LOP3.LUT R3, R3, 0x3f000000, RZ, 0xfc, !PT ;  /* 0x3f00000003038812 */ /* 0x000fe400078efcff */
[----:B------:R-:W-:Y:S01]  /*1bc0*/  PRMT R6, R6, 0x9910, RZ ;  /* 0x0000991006067816 */ /* 0x000fe200000000ff */
[----:B------:R-:W-:Y:S02]  /*1bd0*/  @P0 FMUL.FTZ R0, R0, 1.9259299443872358531e-34 ;  /* 0x0780000000000820 */ /* 0x000fe40000410000 */
[----:B------:R-:W-:Y:S02]  /*1be0*/  @!P0 FADD.FTZ R0, R3, -0.5 ;  /* 0xbf00000003008421 */ /* 0x000fe40000010000 */
[----:B------:R-:W-:-:S05]  /*1bf0*/  IMAD.MOV.U32 R3, RZ, RZ, R6 ;  /* 0x000000ffff037224 */ /* 0x000fca00078e0006 */
[----:B------:R-:W-:-:S04]  /*1c00*/  LOP3.LUT R0, R0, 0x80000000, R3, 0xf8, !PT ;  /* 0x8000000000007812 */ /* 0x000fc800078ef803 */
[----:B------:R-:W-:-:S04]  /*1c10*/  F2FP.BF16.F32.PACK_AB R0, RZ, R0 ;  /* 0x00000000ff00723e */ /* 0x000fc800000010ff */
[----:B------:R-:W-:Y:S01]  /*1c20*/  PRMT R18, R0, 0x7610, R18 ;  /* 0x0000761000127816 */ /* 0x000fe20000000012 */
[----:B------:R-:W-:Y:S06]  /*1c30*/  BRA `(.L_x_2680) ;  /* 0x0000000400d87947 */ /* 0x000fec0003800000 */
.L_x_2690:
[----:B------:R0:W5:Y:S01]  /*1c40*/  LDG.E.U16 R18, desc[UR36][R4.64] ;  /* 0x0000002404127981 */ /* 0x000162000c1e1500 */
[----:B------:R-:W-:Y:S05]  /*1c50*/  BRA `(.L_x_2680) ;  /* 0x0000000400d07947 */ /* 0x000fea0003800000 */
.L_x_2687:
        /* <DEDUP_REMOVED lines=13> */
.L_x_2694:
        /* <DEDUP_REMOVED lines=21> */
.L_x_2698:
[----:B------:R-:W-:Y:S05]  /*1e80*/  BSYNC.RECONVERGENT B1 ;  /* 0x0000000000017941 */ /* 0x000fea0003800200 */
.L_x_2697:
[----:B------:R-:W-:Y:S01]  /*1e90*/  IMAD.SHL.U32 R0, R0, 0x100000, RZ ;  /* 0x0010000000007824 */ /* 0x000fe200078e00ff */
[----:B------:R-:W-:-:S04]  /*1ea0*/  LEA R3, R3, 0x3b800000, 0x17 ;  /* 0x3b80000003037811 */ /* 0x000fc800078eb8ff */
[----:B------:R-:W-:-:S07]  /*1eb0*/  LOP3.LUT R0, R3, R0, R7, 0xfe, !PT ;  /* 0x0000000003007212 */ /* 0x000fce00078efe07 */
.L_x_2696:
[----:B------:R-:W-:Y:S05]  /*1ec0*/  BSYNC.RECONVERGENT B0 ;  /* 0x0000000000007941 */ /* 0x000fea0003800200 */
.L_x_2695:
[----:B------:R-:W-:-:S04]  /*1ed0*/  F2FP.BF16.F32.PACK_AB R0, RZ, R0 ;  /* 0x00000000ff00723e */ /* 0x000fc800000010ff */
[----:B------:R-:W-:Y:S01]  /*1ee0*/  PRMT R18, R0, 0x7610, R18 ;  /* 0x0000761000127816 */ /* 0x000fe20000000012 */
[----:B------:R-:W-:Y:S06]  /*1ef0*/  BRA `(.L_x_2680) ;  /* 0x0000000400287947 */ /* 0x000fec0003800000 */
.L_x_2693:
        /* <DEDUP_REMOVED lines=21> */
.L_x_2702:
[----:B------:R-:W-:Y:S05]  /*2050*/  BSYNC.RECONVERGENT B1 ;  /* 0x0000000000017941 */ /* 0x000fea0003800200 */
.L_x_2701:
[----:B------:R-:W-:Y:S01]  /*2060*/  IMAD.SHL.U32 R0, R0, 0x200000, RZ ;  /* 0x0020000000007824 */ /* 0x000fe200078e00ff */
[----:B------:R-:W-:-:S04]  /*2070*/  LEA R3, R3, 0x37800000, 0x17 ;  /* 0x3780000003037811 */ /* 0x000fc800078eb8ff */
[----:B------:R-:W-:-:S07]  /*2080*/  LOP3.LUT R0, R3, R0, R7, 0xfe, !PT ;  /* 0x0000000003007212 */ /* 0x000fce00078efe07 */
.L_x_2700:
[----:B------:R-:W-:Y:S05]  /*2090*/  BSYNC.RECONVERGENT B0 ;  /* 0x0000000000007941 */ /* 0x000fea0003800200 */
.L_x_2699:
[----:B------:R-:W-:-:S04]  /*20a0*/  F2FP.BF16.F32.PACK_AB R0, RZ, R0 ;  /* 0x00000000ff00723e */ /* 0x000fc800000010ff */
[----:B------:R-:W-:Y:S01]  /*20b0*/  PRMT R18, R0, 0x7610, R18 ;  /* 0x0000761000127816 */ /* 0x000fe20000000012 */
[----:B------:R-:W-:Y:S06]  /*20c0*/  BRA `(.L_x_2680) ;  /* 0x0000000000b47947 */ /* 0x000fec0003800000 */
.L_x_2692:
        /* <DEDUP_REMOVED lines=14> */
.L_x_2706:
[----:B------:R-:W-:Y:S05]  /*21b0*/  BSYNC.RECONVERGENT B0 ;  /* 0x0000000000007941 */ /* 0x000fea0003800200 */
.L_x_2705:
[----:B------:R-:W-:-:S04]  /*21c0*/  F2FP.BF16.F32.PACK_AB R0, RZ, R0 ;  /* 0x00000000ff00723e */ /* 0x000fc800000010ff */
[----:B------:R-:W-:Y:S01]  /*21d0*/  PRMT R18, R0, 0x7610, R18 ;  /* 0x0000761000127816 */ /* 0x000fe20000000012 */
[----:B------:R-:W-:Y:S06]  /*21e0*/  BRA `(.L_x_2680) ;  /* 0x00000000006c7947 */ /* 0x000fec0003800000 */
.L_x_2679:
        /* <DEDUP_REMOVED lines=15> */
[----:B--2--5:R-:W-:Y:S05]  /*22e0*/  CALL.ABS.NOINC R14 ;  /* 0x000000000e007343 */ /* 0x024fea0003c00000 */
.L_x_2707:
[----:B------:R-:W-:Y:S01]  /*22f0*/  PRMT R18, RZ, 0x7610, R18 ;  /* 0x00007610ff127816 */ /* 0x000fe20000000012 */
[----:B------:R-:W-:Y:S06]  /*2300*/  BRA `(.L_x_2680) ;  /* 0x0000000000247947 */ /* 0x000fec0003800000 */
.L_x_2704:
[----:B------:R-:W2:Y:S02]  /*2310*/  LDG.E.64 R4, desc[UR36][R4.64] ;  /* 0x0000002404047981 */ /* 0x000ea4000c1e1b00 */
[----:B--2---:R-:W0:Y:S02]  /*2320*/  I2F.U64 R0, R4 ;  /* 0x0000000400007312 */ /* 0x004e240000301000 */
[----:B0-----:R-:W-:-:S04]  /*2330*/  F2FP.BF16.F32.PACK_AB R0, RZ, R0 ;  /* 0x00000000ff00723e */ /* 0x001fc800000010ff */
[----:B------:R-:W-:Y:S01]  /*2340*/  PRMT R18, R0, 0x7610, R18 ;  /* 0x0000761000127816 */ /* 0x000fe20000000012 */
[----:B------:R-:W-:Y:S06]  /*2350*/  BRA `(.L_x_2680) ;  /* 0x0000000000107947 */ /* 0x000fec0003800000 */
.L_x_2703:
[----:B------:R-:W2:Y:S02]  /*2360*/  LDG.E R4, desc[UR36][R4.64] ;  /* 0x0000002404047981 */ /* 0x000ea4000c1e1900 */
[----:B--2---:R-:W-:-:S04]  /*2370*/  I2FP.F32.U32 R0, R4 ;  /* 0x0000000400007245 */ /* 0x004fc80000201000 */
[----:B------:R-:W-:-:S04]  /*2380*/  F2FP.BF16.F32.PACK_AB R0, RZ, R0 ;  /* 0x00000000ff00723e */ /* 0x000fc800000010ff */
[----:B------:R-:W-:-:S07]  /*2390*/  PRMT R18, R0, 0x7610, R18 ;  /* 0x0000761000127816 */ /* 0x000fce0000000012 */
.L_x_2680:
[----:B------:R-:W-:-:S07]  /*23a0*/  VIADD R22, R22, 0x80 ;  /* 0x0000008016167836 */ /* 0x000fce0000000000 */
.L_x_2674:
[----:B------:R-:W-:Y:S05]  /*23b0*/  BSYNC.RECONVERGENT B6 ;  /* 0x0000000000067941 */ /* 0x000fea0003800200 */
.L_x_2673:
        /* <DEDUP_REMOVED lines=26> */
.L_x_2713:
[----:B------:R-:W2:Y:S02]  /*2560*/  LDG.E.U8 R4, desc[UR36][R4.64] ;  /* 0x0000002404047981 */ /* 0x000ea4000c1e1100 */
[----:B--2---:R-:W-:-:S04]  /*2570*/  I2FP.F32.U32 R0, R4 ;  /* 0x0000000400007245 */ /* 0x004fc80000201000 */
[----:B------:R-:W-:-:S04]  /*2580*/  F2FP.BF16.F32.PACK_AB R0, RZ, R0 ;  /* 0x00000000ff00723e */ /* 0x000fc800000010ff */
[----:B------:R-:W-:Y:S01]  /*2590*/  PRMT R19, R0, 0x7610, R19 ;  /* 0x0000761000137816 */ /* 0x000fe20000000013 */
[----:B------:R-:W-:Y:S06]  /*25a0*/  BRA `(.L_x_2715) ;  /* 0x0000000c00e47947 */ /* 0x000fec0003800000 */
.L_x_2712:
        /* <DEDUP_REMOVED lines=11> */
.L_x_2717:
[----:B------:R-:W2:Y:S02]  /*2660*/  LDG.E R4, desc[UR36][R4.64] ;  /* 0x0000002404047981 */ /* 0x000ea4000c1e1900 */
[----:B--2---:R-:W-:-:S04]  /*2670*/  I2FP.F32.S32 R0, R4 ;  /* 0x0000000400007245 */ /* 0x004fc80000201400 */
[----:B------:R-:W-:-:S04]  /*2680*/  F2FP.BF16.F32.PACK_AB R0, RZ, R0 ;  /* 0x00000000ff00723e */ /* 0x000fc800000010ff */
[----:B------:R-:W-:Y:S01]  /*2690*/  PRMT R19, R0, 0x7610, R19 ;  /* 0x0000761000137816 */ /* 0x000fe20000000013 */
[----:B------:R-:W-:Y:S06]  /*26a0*/  BRA `(.L_x_2715) ;  /* 0x0000000c00a47947 */ /* 0x000fec0003800000 */
.L_x_2716:
[----:B------:R-:W2:Y:S02]  /*26b0*/  LDG.E.U16 R4, desc[UR36][R4.64] ;  /* 0x0000002404047981 */ /* 0x000ea4000c1e1500 */
[----:B--2---:R-:W0:Y:S02]  /*26c0*/  I2F.S16 R0, R4 ;  /* 0x0000000400007306 */ /* 0x004e240000101400 */
[----:B0-----:R-:W-:-:S04]  /*26d0*/  F2FP.BF16.F32.PACK_AB R0, RZ, R0 ;  /* 0x00000000ff00723e */ /* 0x001fc800000010ff */
[----:B------:R-:W-:Y:S01]  /*26e0*/  PRMT R19, R0, 0x7610, R19 ;  /* 0x0000761000137816 */ /* 0x000fe20000000013 */
[----:B------:R-:W-:Y:S06]  /*26f0*/  BRA `(.L_x_2715) ;  /* 0x0000000c00907947 */ /* 0x000fec0003800000 */
.L_x_2711:
        /* <DEDUP_REMOVED lines=9> */
.L_x_2719:
[----:B------:R-:W2:Y:S02]  /*2790*/  LDG.E.U16 R0, desc[UR36][R4.64] ;  /* 0x0000002404007981 */ /* 0x000ea4000c1e1500 */
[----:B--2---:R-:W-:-:S05]  /*27a0*/  HADD2.F32 R0, -RZ, R0.H0_H0 ;  /* 0x20000000ff007230 */ /* 0x004fca0000004100 */
[----:B------:R-:W-:-:S04]  /*27b0*/  F2FP.BF16.F32.PACK_AB R0, RZ, R0 ;  /* 0x00000000ff00723e */ /* 0x000fc800000010ff */
[----:B------:R-:W-:Y:S01]  /*27c0*/  PRMT R19, R0, 0x7610, R19 ;  /* 0x0000761000137816 */ /* 0x000fe20000000013 */
[----:B------:R-:W-:Y:S06]  /*27d0*/  BRA `(.L_x_2715) ;  /* 0x0000000c00587947 */ /* 0x000fec0003800000 */
.L_x_2718:
        /* <DEDUP_REMOVED lines=9> */
.L_x_2721:
[----:B------:R-:W2:Y:S02]  /*2870*/  LDG.E.U16 R4, desc[UR36][R4.64] ;  /* 0x0000002404047981 */ /* 0x000ea4000c1e1500 */
[----:B--2---:R-:W-:-:S05]  /*2880*/  HADD2.F32 R0, -RZ, R4.H0_H0 ;  /* 0x20000004ff007230 */ /* 0x004fca0000004100 */
[----:B------:R-:W-:-:S04]  /*2890*/  F2FP.BF16.F32.PACK_AB R0, RZ, R0 ;  /* 0x00000000ff00723e */ /* 0x000fc800000010ff */
[----:B------:R-:W-:Y:S01]  /*28a0*/  PRMT R19, R0, 0x7610, R19 ;  /* 0x0000761000137816 */ /* 0x000fe20000000013 */
[----:B------:R-:W-:Y:S06]  /*28b0*/  BRA `(.L_x_2715) ;  /* 0x0000000c00207947 */ /* 0x000fec0003800000 */
.L_x_2720:
        /* <DEDUP_REMOVED lines=13> */
.L_x_2710:
        /* <DEDUP_REMOVED lines=14> */
.L_x_2724:
        /* <DEDUP_REMOVED lines=13> */
.L_x_2723:
        /* <DEDUP_REMOVED lines=27> */
.L_x_2726:
        /* <DEDUP_REMOVED lines=15> */
.L_x_2725:
[----:B------:R0:W5:Y:S01]  /*2de0*/  LDG.E.U16 R19, desc[UR36][R4.64] ;  /* 0x0000002404137981 */ /* 0x000162000c1e1500 */
[----:B------:R-:W-:Y:S05]  /*2df0*/  BRA `(.L_x_2715) ;  /* 0x0000000400d07947 */ /* 0x000fea0003800000 */
.L_x_2722:
        /* <DEDUP_REMOVED lines=13> */
.L_x_2729:
        /* <DEDUP_REMOVED lines=21> */
.L_x_2733:
[----:B------:R-:W-:Y:S05]  /*3020*/  BSYNC.RECONVERGENT B1 ;  /* 0x0000000000017941 */ /* 0x000fea0003800200 */
.L_x_2732:
[----:B------:R-:W-:Y:S01]  /*3030*/  IMAD.SHL.U32 R0, R0, 0x100000, RZ ;  /* 0x0010000000007824 */ /* 0x000fe200078e00ff */
[----:B------:R-:W-:-:S04]  /*3040*/  LEA R3, R3, 0x3b800000, 0x17 ;  /* 0x3b80000003037811 */ /* 0x000fc800078eb8ff */
[----:B------:R-:W-:-:S07]  /*3050*/  LOP3.LUT R0, R3, R0, R7, 0xfe, !PT ;  /* 0x0000000003007212 */ /* 0x000fce00078efe07 */
.L_x_2731:
[----:B------:R-:W-:Y:S05]  /*3060*/  BSYNC.RECONVERGENT B0 ;  /* 0x0000000000007941 */ /* 0x000fea0003800200 */
.L_x_2730:
[----:B------:R-:W-:-:S04]  /*3070*/  F2FP.BF16.F32.PACK_AB R0, RZ, R0 ;  /* 0x00000000ff00723e */ /* 0x000fc800000010ff */
[----:B------:R-:W-:Y:S01]  /*3080*/  PRMT R19, R0, 0x7610, R19 ;  /* 0x0000761000137816 */ /* 0x000fe20000000013 */
[----:B------:R-:W-:Y:S06]  /*3090*/  BRA `(.L_x_2715) ;  /* 0x0000000400287947 */ /* 0x000fec0003800000 */
.L_x_2728:
        /* <DEDUP_REMOVED lines=21> */
.L_x_2737:
[----:B------:R-:W-:Y:S05]  /*31f0*/  BSYNC.RECONVERGENT B1 ;  /* 0x0000000000017941 */ /* 0x000fea0003800200 */
.L_x_2736:
[----:B------:R-:W-:Y:S01]  /*3200*/  IMAD.SHL.U32 R0, R0, 0x200000, RZ ;  /* 0x0020000000007824 */ /* 0x000fe200078e00ff */
[----:B------:R-:W-:-:S04]  /*3210*/  LEA R3, R3, 0x37800000, 0x17 ;  /* 0x3780000003037811 */ /* 0x000fc800078eb8ff */
[----:B------:R-:W-:-:S07]  /*3220*/  LOP3.LUT R0, R3, R0, R7, 0xfe, !PT ;  /* 0x0000000003007212 */ /* 0x000fce00078efe07 */
.L_x_2735:
[----:B------:R-:W-:Y:S05]  /*3230*/  BSYNC.RECONVERGENT B0 ;  /* 0x0000000000007941 */ /* 0x000fea0003800200 */
.L_x_2734:
[----:B------:R-:W-:-:S04]  /*3240*/  F2FP.BF16.F32.PACK_AB R0, RZ, R0 ;  /* 0x00000000ff00723e */ /* 0x000fc800000010ff */
[----:B------:R-:W-:Y:S01]  /*3250*/  PRMT R19, R0, 0x7610, R19 ;  /* 0x0000761000137816 */ /* 0x000fe20000000013 */
[----:B------:R-:W-:Y:S06]  /*3260*/  BRA `(.L_x_2715) ;  /* 0x0000000000b47947 */ /* 0x000fec0003800000 */
.L_x_2727:
        /* <DEDUP_REMOVED lines=14> */
.L_x_2741:
[----:B------:R-:W-:Y:S05]  /*3350*/  BSYNC.RECONVERGENT B0 ;  /* 0x0000000000007941 */ /* 0x000fea0003800200 */
.L_x_2740:
[----:B------:R-:W-:-:S04]  /*3360*/  F2FP.BF16.F32.PACK_AB R0, RZ, R0 ;  /* 0x00000000ff00723e */ /* 0x000fc800000010ff */
[----:B------:R-:W-:Y:S01]  /*3370*/  PRMT R19, R0, 0x7610, R19 ;  /* 0x0000761000137816 */ /* 0x000fe20000000013 */
[----:B------:R-:W-:Y:S06]  /*3380*/  BRA `(.L_x_2715) ;  /* 0x00000000006c7947 */ /* 0x000fec0003800000 */
.L_x_2714:
        /* <DEDUP_REMOVED lines=16> */
.L_x_2742:
[----:B------:R-:W-:Y:S01]  /*3490*/  PRMT R19, RZ, 0x7610, R19 ;  /* 0x00007610ff137816 */ /* 0x000fe20000000013 */
[----:B------:R-:W-:Y:S06]  /*34a0*/  BRA `(.L_x_2715) ;  /* 0x0000000000247947 */ /* 0x000fec0003800000 */
.L_x_2739:
[----:B------:R-:W2:Y:S02]  /*34b0*/  LDG.E.64 R4, desc[UR36][R4.64] ;  /* 0x0000002404047981 */ /* 0x000ea4000c1e1b00 */
[----:B--2---:R-:W0:Y:S02]  /*34c0*/  I2F.U64 R0, R4 ;  /* 0x0000000400007312 */ /* 0x004e240000301000 */
[----:B0-----:R-:W-:-:S04]  /*34d0*/  F2FP.BF16.F32.PACK_AB R0, RZ, R0 ;  /* 0x00000000ff00723e */ /* 0x001fc800000010ff */
[----:B------:R-:W-:Y:S01]  /*34e0*/  PRMT R19, R0, 0x7610, R19 ;  /* 0x0000761000137816 */ /* 0x000fe20000000013 */
[----:B------:R-:W-:Y:S06]  /*34f0*/  BRA `(.L_x_2715) ;  /* 0x0000000000107947 */ /* 0x000fec0003800000 */
.L_x_2738:
[----:B------:R-:W2:Y:S02]  /*3500*/  LDG.E R4, desc[UR36][R4.64] ;  /* 0x0000002404047981 */ /* 0x000ea4000c1e1900 */
[----:B--2---:R-:W-:-:S04]  /*3510*/  I2FP.F32.U32 R0, R4 ;  /* 0x0000000400007245 */ /* 0x004fc80000201000 */
[----:B------:R-:W-:-:S04]  /*3520*/  F2FP.BF16.F32.PACK_AB R0, RZ, R0 ;  /* 0x00000000ff00723e */ /* 0x000fc800000010ff */
[----:B------:R-:W-:-:S07]  /*3530*/  PRMT R19, R0, 0x7610, R19 ;  /* 0x0000761000137816 */ /* 0x000fce0000000013 */
.L_x_2715:
[----:B------:R-:W-:-:S07]  /*3540*/  VIADD R22, R22, 0x80 ;  /* 0x0000008016167836 */ /* 0x000fce0000000000 */
.L_x_2709:
[----:B------:R-:W-:Y:S05]  /*3550*/  BSYNC.RECONVERGENT B6 ;  /* 0x0000000000067941 */ /* 0x000fea0003800200 */
.L_x_2708:
        /* <DEDUP_REMOVED lines=25> */
.L_x_2748:
[----:B------:R-:W2:Y:S02]  /*36f0*/  LDG.E.U8 R4, desc[UR36][R4.64] ;  /* 0x0000002404047981 */ /* 0x000ea4000c1e1100 */
[----:B--2---:R-:W-:-:S04]  /*3700*/  I2FP.F32.U32 R0, R4 ;  /* 0x0000000400007245 */ /* 0x004fc80000201000 */
[----:B------:R-:W-:Y:S01]  /*3710*/  F2FP.BF16.F32.PACK_AB R0, RZ, R0 ;  /* 0x00000000ff00723e */ /* 0x000fe200000010ff */
[----:B------:R-:W-:Y:S06]  /*3720*/  BRA `(.L_x_2744) ;  /* 0x0000000c00a87947 */ /* 0x000fec0003800000 */
.L_x_2747:
        /* <DEDUP_REMOVED lines=10> */
.L_x_2751:
[----:B------:R-:W2:Y:S02]  /*37d0*/  LDG.E R4, desc[UR36][R4.64] ;  /* 0x0000002404047981 */ /* 0x000ea4000c1e1900 */
[----:B--2---:R-:W-:-:S04]  /*37e0*/  I2FP.F32.S32 R0, R4 ;  /* 0x0000000400007245 */ /* 0x004fc80000201400 */
[----:B------:R-:W-:Y:S01]  /*37f0*/  F2FP.BF16.F32.PACK_AB R0, RZ, R0 ;  /* 0x00000000ff00723e */ /* 0x000fe200000010ff */
[----:B------:R-:W-:Y:S06]  /*3800*/  BRA `(.L_x_2744) ;  /* 0x0000000c00707947 */ /* 0x000fec0003800000 */
.L_x_2750:
[----:B------:R-:W2:Y:S02]  /*3810*/  LDG.E.U16 R4, desc[UR36][R4.64] ;  /* 0x0000002404047981 */ /* 0x000ea4000c1e1500 */
[----:B--2---:R-:W0:Y:S02]  /*3820*/  I2F.S16 R0, R4 ;  /* 0x0000000400007306 */ /* 0x004e240000101400 */
[----:B0-----:R-:W-:Y:S01]  /*3830*/  F2FP.BF16.F32.PACK_AB R0, RZ, R0 ;  /* 0x00000000ff00723e */ /* 0x001fe200000010ff */
[----:B------:R-:W-:Y:S06]  /*3840*/  BRA `(.L_x_2744) ;  /* 0x0000000c00607947 */ /* 0x000fec0003800000 */
.L_x_2746:
        /* <DEDUP_REMOVED lines=9> */
.L_x_2753:
[----:B------:R-:W2:Y:S02]  /*38e0*/  LDG.E.U16 R0, desc[UR36][R4.64] ;  /* 0x0000002404007981 */ /* 0x000ea4000c1e1500 */
[----:B--2---:R-:W-:-:S05]  /*38f0*/  HADD2.F32 R0, -RZ, R0.H0_H0 ;  /* 0x20000000ff007230 */ /* 0x004fca0000004100 */
[----:B------:R-:W-:Y:S01]  /*3900*/  F2FP.BF16.F32.PACK_AB R0, RZ, R0 ;  /* 0x00000000ff00723e */ /* 0x000fe200000010ff */
[----:B------:R-:W-:Y:S06]  /*3910*/  BRA `(.L_x_2744) ;  /* 0x0000000c002c7947 */ /* 0x000fec0003800000 */
.L_x_2752:
        /* <DEDUP_REMOVED lines=9> */
.L_x_2755:
[----:B------:R-:W2:Y:S02]  /*39b0*/  LDG.E.U16 R4, desc[UR36][R4.64] ;  /* 0x0000002404047981 */ /* 0x000ea4000c1e1500 */
[----:B--2---:R-:W-:-:S05]  /*39c0*/  HADD2.F32 R0, -RZ, R4.H0_H0 ;  /* 0x20000004ff007230 */ /* 0x004fca0000004100 */
[----:B------:R-:W-:Y:S01]  /*39d0*/  F2FP.BF16.F32.PACK_AB R0, RZ, R0 ;  /* 0x00000000ff00723e */ /* 0x000fe200000010ff */
[----:B------:R-:W-:Y:S06]  /*39e0*/  BRA `(.L_x_2744) ;  /* 0x0000000800f87947 */ /* 0x000fec0003800000 */
.L_x_2754:
        /* <DEDUP_REMOVED lines=12> */
.L_x_2745:
        /* <DEDUP_REMOVED lines=13> */
.L_x_2758:
        /* <DEDUP_REMOVED lines=12> */
.L_x_2757:
        /* <DEDUP_REMOVED lines=27> */
.L_x_2760:
        /* <DEDUP_REMOVED lines=12> */
[----:B------:R-:W-:Y:S01]  /*3eb0*/  F2FP.BF16.F32.PACK_AB R0, RZ, R0 ;  /* 0x00000000ff00723e */ /* 0x000fe200000010ff */
[----:B------:R-:W-:Y:S06]  /*3ec0*/  BRA `(.L_x_2744) ;  /* 0x0000000400c07947 */ /* 0x000fec0003800000 */
.L_x_2759:
[----:B------:R1:W5:Y:S01]  /*3ed0*/  LDG.E.U16 R0, desc[UR36][R4.64] ;  /* 0x0000002404007981 */ /* 0x000362000c1e1500 */
[----:B------:R-:W-:Y:S05]  /*3ee0*/  BRA `(.L_x_2744) ;  /* 0x0000000400b87947 */ /* 0x000fea0003800000 */
.L_x_2756:
        /* <DEDUP_REMOVED lines=12> */
.L_x_2763:
        /* <DEDUP_REMOVED lines=21> */
.L_x_2767:
[----:B------:R-:W-:Y:S05]  /*4100*/  BSYNC.RECONVERGENT B1 ;  /* 0x0000000000017941 */ /* 0x000fea0003800200 */
.L_x_2766:
[----:B------:R-:W-:Y:S01]  /*4110*/  IMAD.SHL.U32 R0, R0, 0x100000, RZ ;  /* 0x0010000000007824 */ /* 0x000fe200078e00ff */
[----:B------:R-:W-:-:S04]  /*4120*/  LEA R3, R3, 0x3b800000, 0x17 ;  /* 0x3b80000003037811 */ /* 0x000fc800078eb8ff */
[----:B------:R-:W-:-:S07]  /*4130*/  LOP3.LUT R0, R3, R0, R7, 0xfe, !PT ;  /* 0x0000000003007212 */ /* 0x000fce00078efe07 */
.L_x_2765:
[----:B------:R-:W-:Y:S05]  /*4140*/  BSYNC.RECONVERGENT B0 ;  /* 0x0000000000007941 */ /* 0x000fea0003800200 */
.L_x_2764:
[----:B------:R-:W-:Y:S01]  /*4150*/  F2FP.BF16.F32.PACK_AB R0, RZ, R0 ;  /* 0x00000000ff00723e */ /* 0x000fe200000010ff */
[----:B------:R-:W-:Y:S06]  /*4160*/  BRA `(.L_x_2744) ;  /* 0x0000000400187947 */ /* 0x000fec0003800000 */
.L_x_2762:
        /* <DEDUP_REMOVED lines=21> */
.L_x_2771:
[----:B------:R-:W-:Y:S05]  /*42c0*/  BSYNC.RECONVERGENT B1 ;  /* 0x0000000000017941 */ /* 0x000fea0003800200 */
.L_x_2770:
[----:B------:R-:W-:Y:S01]  /*42d0*/  IMAD.SHL.U32 R0, R0, 0x200000, RZ ;  /* 0x0020000000007824 */ /* 0x000fe200078e00ff */
[----:B------:R-:W-:-:S04]  /*42e0*/  LEA R3, R3, 0x37800000, 0x17 ;  /* 0x3780000003037811 */ /* 0x000fc800078eb8ff */
[----:B------:R-:W-:-:S07]  /*42f0*/  LOP3.LUT R0, R3, R0, R7, 0xfe, !PT ;  /* 0x0000000003007212 */ /* 0x000fce00078efe07 */
.L_x_2769:
[----:B------:R-:W-:Y:S05]  /*4300*/  BSYNC.RECONVERGENT B0 ;  /* 0x0000000000007941 */ /* 0x000fea0003800200 */
.L_x_2768:
[----:B------:R-:W-:Y:S01]  /*4310*/  F2FP.BF16.F32.PACK_AB R0, RZ, R0 ;  /* 0x00000000ff00723e */ /* 0x000fe200000010ff */
[----:B------:R-:W-:Y:S06]  /*4320*/  BRA `(.L_x_2744) ;  /* 0x0000000000a87947 */ /* 0x000fec0003800000 */
.L_x_2761:
        /* <DEDUP_REMOVED lines=14> */
.L_x_2775:
[----:B------:R-:W-:Y:S05]  /*4410*/  BSYNC.RECONVERGENT B0 ;  /* 0x0000000000007941 */ /* 0x000fea0003800200 */
.L_x_2774:
[----:B------:R-:W-:Y:S01]  /*4420*/  F2FP.BF16.F32.PACK_AB R0, RZ, R0 ;  /* 0x00000000ff00723e */ /* 0x000fe200000010ff */
[----:B------:R-:W-:Y:S06]  /*4430*/  BRA `(.L_x_2744) ;  /* 0x0000000000647947 */ /* 0x000fec0003800000 */
.L_x_2749:
        /* <DEDUP_REMOVED lines=16> */
.L_x_2776:
[----:B------:R-:W-:Y:S01]  /*4540*/  PRMT R0, RZ, 0x7610, R0 ;  /* 0x00007610ff007816 */ /* 0x000fe20000000000 */
[----:B------:R-:W-:Y:S06]  /*4550*/  BRA `(.L_x_2744) ;  /* 0x00000000001c7947 */ /* 0x000fec0003800000 */
.L_x_2773:
[----:B------:R-:W2:Y:S02]  /*4560*/  LDG.E.64 R4, desc[UR36][R4.64] ;  /* 0x0000002404047981 */ /* 0x000ea4000c1e1b00 */
[----:B--2---:R-:W0:Y:S02]  /*4570*/  I2F.U64 R0, R4 ;  /* 0x0000000400007312 */ /* 0x004e240000301000 */
[----:B0-----:R-:W-:Y:S01]  /*4580*/  F2FP.BF16.F32.PACK_AB R0, RZ, R0 ;  /* 0x00000000ff00723e */ /* 0x001fe200000010ff */
[----:B------:R-:W-:Y:S06]  /*4590*/  BRA `(.L_x_2744) ;  /* 0x00000000000c7947 */ /* 0x000fec0003800000 */
.L_x_2772:
[----:B------:R-:W2:Y:S02]  /*45a0*/  LDG.E R4, desc[UR36][R4.64] ;  /* 0x0000002404047981 */ /* 0x000ea4000c1e1900 */
[----:B--2---:R-:W-:-:S04]  /*45b0*/  I2FP.F32.U32 R0, R4 ;  /* 0x0000000400007245 */ /* 0x004fc80000201000 */
[----:B------:R-:W-:-:S07]  /*45c0*/  F2FP.BF16.F32.PACK_AB R0, RZ, R0 ;  /* 0x00000000ff00723e */ /* 0x000fce00000010ff */
.L_x_2744:
[----:B------:R-:W-:Y:S05]  /*45d0*/  BSYNC.RECONVERGENT B6 ;  /* 0x0000000000067941 */ /* 0x000fea0003800200 */
.L_x_2743:
[C---:B------:R-:W-:Y:S01]  /*45e0*/  VIADD R6, R25.reuse, 0x100 ;  /* 0x0000010019067836 */ /* 0x040fe20000000000 */
[CC--:B------:R-:W-:Y:S01]  /*45f0*/  ISETP.GE.AND P0, PT, R25.reuse, R17.reuse, PT ;  /* 0x000000111900720c */ /* 0x0c0fe20003f06270 */
[C---:B------:R-:W-:Y:S01]  /*4600*/  VIADD R26, R25.reuse, 0x80 ;  /* 0x00000080191a7836 */ /* 0x040fe20000000000 */
[----:B------:R-:W-:Y:S02]  /*4610*/  BSSY.RECONVERGENT B6, `(.L_x_2777) ;  /* 0x0000111000067945 */ /* 0x000fe40003800200 */
[-C--:B------:R-:W-:Y:S01]  /*4620*/  ISETP.GE.AND P2, PT, R6, R17.reuse, PT ;  /* 0x000000110600720c */ /* 0x080fe20003f46270 */
[----:B------:R-:W-:Y:S01]  /*4630*/  VIADD R6, R25, 0x180 ;  /* 0x0000018019067836 */ /* 0x000fe20000000000 */
[----:B------:R-:W-:-:S04]  /*4640*/  ISETP.GE.AND P1, PT, R26, R17, PT ;  /* 0x000000111a00720c */ /* 0x000fc80003f26270 */
[----:B------:R-:W-:-:S03]  /*4650*/  ISETP.GE.AND P3, PT, R6, R17, PT ;  /* 0x000000110600720c */ /* 0x000fc60003f66270 */
[----:B------:R-:W2:Y:S01]  /*4660*/  @!P0 LDC R3, c[0x0][0x388] ;  /* 0x0000e200ff038b82 */ /* 0x000ea20000000800 */
[----:B-----5:R-:W-:-:S03]  /*4670*/  @!P0 IMAD.U32 R16, R16, 0x10000, RZ ;  /* 0x0001000010108824 */ /* 0x020fc600078e00ff */
[----:B------:R-:W-:-:S04]  /*4680*/  @!P2 IMAD.U32 R19, R19, 0x10000, RZ ;  /* 0x000100001313a824 */ /* 0x000fc800078e00ff */
[----:B------:R-:W3:Y:S02]  /*4690*/  @!P2 LDC R6, c[0x0][0x388] ;  /* 0x0000e200ff06ab82 */ /* 0x000ee40000000800 */
[----:B------:R-:W-:-:S06]  /*46a0*/  @!P3 IMAD.U32 R0, R0, 0x10000, RZ ;  /* 0x000100000000b824 */ /* 0x000fcc00078e00ff */
[----:B01----:R-:W0:Y:S08]  /*46b0*/  @!P3 LDC R5, c[0x0][0x388] ;  /* 0x0000e200ff05bb82 */ /* 0x003e300000000800 */
[----:B------:R-:W1:Y:S01]  /*46c0*/  @!P1 LDC R7, c[0x0][0x388] ;  /* 0x0000e200ff079b82 */ /* 0x000e620000000800 */
[----:B--2---:R-:W-:-:S04]  /*46d0*/  @!P0 FADD.FTZ R3, R16, R3 ;  /* 0x0000000310038221 */ /* 0x004fc80000010000 */
[----:B------:R2:W4:Y:S03]  /*46e0*/  @!P0 MUFU.RSQ R4, R3 ;  /* 0x0000000300048308 */ /* 0x0005260000001400 */
[----:B------:R-:W2:Y:S01]  /*46f0*/  LDC.U8 R16, c[0x0][0x3b4] ;  /* 0x0000ed00ff107b82 */ /* 0x000ea20000000000 */
[----:B---3--:R-:W-:-:S04]  /*4700*/  @!P2 FADD.FTZ R19, R19, R6 ;  /* 0x000000061313a221 */ /* 0x008fc80000010000 */
[----:B------:R3:W2:Y:S01]  /*4710*/  @!P2 MUFU.RSQ R22, R19 ;  /* 0x000000130016a308 */ /* 0x0006a20000001400 */
[----:B0-----:R-:W-:Y:S01]  /*4720*/  @!P3 FADD.FTZ R5, R0, R5 ;  /* 0x000000050005b221 */ /* 0x001fe20000010000 */
[----:B------:R-:W-:-:S06]  /*4730*/  @!P1 IMAD.U32 R0, R18, 0x10000, RZ ;  /* 0x0001000012009824 */ /* 0x000fcc00078e00ff */
[----:B------:R3:W0:Y:S01]  /*4740*/  @!P3 MUFU.RSQ R24, R5 ;  /* 0x000000050018b308 */ /* 0x0006220000001400 */
[----:B-1----:R-:W-:-:S07]  /*4750*/  @!P1 FADD.FTZ R0, R0, R7 ;  /* 0x0000000700009221 */ /* 0x002fce0000010000 */
[----:B------:R3:W1:Y:S01]  /*4760*/  @!P1 MUFU.RSQ R18, R0 ;  /* 0x0000000000129308 */ /* 0x0006620000001400 */
[----:B----4-:R-:W-:Y:S05]  /*4770*/  @P0 BRA `(.L_x_2778) ;  /* 0x0000000c00e80947 */ /* 0x010fea0003800000 */
[----:B------:R-:W4:Y:S01]  /*4780*/  LDCU UR4, c[0x0][0x3b8] ;  /* 0x00007700ff0477ac */ /* 0x000f220008000800 */
[----:B------:R-:W5:Y:S01]  /*4790*/  LDC.64 R8, c[0x0][0x398] ;  /* 0x0000e600ff087b82 */ /* 0x000f620000000a00 */
[----:B---3--:R-:W-:Y:S01]  /*47a0*/  IMAD R0, R2, 0x200, R25 ;  /* 0x0000020002007824 */ /* 0x008fe200078e0219 */
[----:B--2---:R-:W-:-:S03]  /*47b0*/  PRMT R5, R16, 0x9910, RZ ;  /* 0x0000991010057816 */ /* 0x004fc600000000ff */
[----:B----4-:R-:W-:Y:S02]  /*47c0*/  IMAD R3, R0, UR4, RZ ;  /* 0x0000000400037c24 */ /* 0x010fe4000f8e02ff */
[----:B------:R-:W-:-:S05]  /*47d0*/  IMAD.MOV.U32 R0, RZ, RZ, R5 ;  /* 0x000000ffff007224 */ /* 0x000fca00078e0005 */
[----:B------:R-:W-:Y:S02]  /*47e0*/  ISETP.GT.AND P0, PT, R0, 0x9, PT ;  /* 0x000000090000780c */ /* 0x000fe40003f04270 */
[----:B-----5:R-:W-:-:S05]  /*47f0*/  IADD3 R8, P1, PT, R3, R8, RZ ;  /* 0x0000000803087210 */ /* 0x020fca0007f3e0ff */
[----:B------:R-:W-:-:S06]  /*4800*/  IMAD.X R9, RZ, RZ, R9, P1 ;  /* 0x000000ffff097224 */ /* 0x000fcc00008e0609 */
[----:B------:R-:W-:Y:S05]  /*4810*/  @P0 BRA `(.L_x_2779) ;  /* 0x0000000400100947 */ /* 0x000fea0003800000 */
[----:B------:R-:W-:-:S13]  /*4820*/  ISETP.GT.AND P0, PT, R0, 0x4, PT ;  /* 0x000000040000780c */ /* 0x000fda0003f04270 */
[----:B------:R-:W-:Y:S05]  /*4830*/  @P0 BRA `(.L_x_2780) ;  /* 0x0000000000840947 */ /* 0x000fea0003800000 */
[----:B------:R-:W-:-:S13]  /*4840*/  ISETP.GT.AND P0, PT, R0, 0x1, PT ;  /* 0x000000010000780c */ /* 0x000fda0003f04270 */
[----:B------:R-:W-:Y:S05]  /*4850*/  @P0 BRA `(.L_x_2781) ;  /* 0x0000000000340947 */ /* 0x000fea0003800000 */
[----:B------:R-:W-:-:S13]  /*4860*/  ISETP.NE.AND P0, PT, R16, RZ, PT ;  /* 0x000000ff1000720c */ /* 0x000fda0003f05270 */
[----:B------:R-:W-:Y:S05]  /*4870*/  @!P0 BRA `(.L_x_2782) ;  /* 0x0000000000188947 */ /* 0x000fea0003800000 */
[----:B------:R-:W-:-:S13]  /*4880*/  ISETP.NE.AND P0, PT, R0, 0x1, PT ;  /* 0x000000010000780c */ /* 0x000fda0003f05270 */
[----:B------:R-:W-:Y:S05]  /*4890*/  @P0 BRA `(.L_x_2783) ;  /* 0x0000000800fc0947 */ /* 0x000fea0003800000 */
[----:B------:R-:W2:Y:S01]  /*48a0*/  F2I.FTZ.TRUNC.NTZ R3, R4 ;  /* 0x0000000400037305 */ /* 0x000ea2000021f100 */
[----:B------:R-:W-:Y:S01]  /*48b0*/  IMAD.MOV.U32 R25, RZ, RZ, R26 ;  /* 0x000000ffff197224 */ /* 0x000fe200078e001a */
[----:B--2---:R2:W-:Y:S01]  /*48c0*/  STG.E.U8 desc[UR36][R8.64], R3 ;  /* 0x0000000308007986 */ /* 0x0045e2000c101124 */
[----:B------:R-:W-:Y:S05]  /*48d0*/  BRA `(.L_x_2778) ;  /* 0x0000000c00907947 */ /* 0x000fea0003800000 */
.L_x_2782:
[----:B------:R-:W2:Y:S01]  /*48e0*/  F2I.S64.TRUNC R4, R4 ;  /* 0x0000000400047311 */ /* 0x000ea2000020d900 */
[----:B------:R-:W-:Y:S02]  /*48f0*/  IMAD.MOV.U32 R25, RZ, RZ, R26 ;  /* 0x000000ffff197224 */ /* 0x000fe400078e001a */
[----:B--2---:R-:W-:-:S05]  /*4900*/  IMAD.MOV.U32 R3, RZ, RZ, R4 ;  /* 0x000000ffff037224 */ /* 0x004fca00078e0004 */
[----:B------:R2:W-:Y:S01]  /*4910*/  STG.E.U8 desc[UR36][R8.64], R3 ;  /* 0x0000000308007986 */ /* 0x0005e2000c101124 */
[----:B------:R-:W-:Y:S05]  /*4920*/  BRA `(.L_x_2778) ;  /* 0x0000000c007c7947 */ /* 0x000fea0003800000 */
.L_x_2781:
[----:B------:R-:W-:-:S13]  /*4930*/  ISETP.NE.AND P0, PT, R0, 0x2, PT ;  /* 0x000000020000780c */ /* 0x000fda0003f05270 */
[----:B------:R-:W-:Y:S05]  /*4940*/  @!P0 BRA `(.L_x_2784) ;  /* 0x0000000000308947 */ /* 0x000fea0003800000 */
[----:B------:R-:W-:-:S13]  /*4950*/  ISETP.NE.AND P0, PT, R0, 0x3, PT ;  /* 0x000000030000780c */ /* 0x000fda0003f05270 */
[----:B------:R-:W-:Y:S05]  /*4960*/  @!P0 BRA `(.L_x_2785) ;  /* 0x0000000000188947 */ /* 0x000fea0003800000 */
[----:B------:R-:W-:-:S13]  /*4970*/  ISETP.NE.AND P0, PT, R0, 0x4, PT ;  /* 0x000000040000780c */ /* 0x000fda0003f05270 */
[----:B------:R-:W-:Y:S05]  /*4980*/  @P0 BRA `(.L_x_2783) ;  /* 0x0000000800c00947 */ /* 0x000fea0003800000 */
[----:B------:R-:W2:Y:S01]  /*4990*/  F2I.S64.TRUNC R4, R4 ;  /* 0x0000000400047311 */ /* 0x000ea2000020d900 */
[----:B------:R-:W-:Y:S01]  /*49a0*/  IMAD.MOV.U32 R25, RZ, RZ, R26 ;  /* 0x000000ffff197224 */ /* 0x000fe200078e001a */
[----:B--2---:R2:W-:Y:S01]  /*49b0*/  STG.E.64 desc[UR36][R8.64], R4 ;  /* 0x0000000408007986 */ /* 0x0045e2000c101b24 */
[----:B------:R-:W-:Y:S05]  /*49c0*/  BRA `(.L_x_2778) ;  /* 0x0000000c00547947 */ /* 0x000fea0003800000 */
.L_x_2785:
[----:B------:R-:W2:Y:S01]  /*49d0*/  F2I.FTZ.TRUNC.NTZ R3, R4 ;  /* 0x0000000400037305 */ /* 0x000ea2000021f100 */
[----:B------:R-:W-:Y:S01]  /*49e0*/  IMAD.MOV.U32 R25, RZ, RZ, R26 ;  /* 0x000000ffff197224 */ /* 0x000fe200078e001a */
[----:B--2---:R2:W-:Y:S01]  /*49f0*/  STG.E desc[UR36][R8.64], R3 ;  /* 0x0000000308007986 */ /* 0x0045e2000c101924 */
[----:B------:R-:W-:Y:S05]  /*4a00*/  BRA `(.L_x_2778) ;  /* 0x0000000c00447947 */ /* 0x000fea0003800000 */
.L_x_2784:
[----:B------:R-:W2:Y:S01]  /*4a10*/  F2I.FTZ.TRUNC.NTZ R3, R4 ;  /* 0x0000000400037305 */ /* 0x000ea2000021f100 */
[----:B------:R-:W-:Y:S01]  /*4a20*/  IMAD.MOV.U32 R25, RZ, RZ, R26 ;  /* 0x000000ffff197224 */ /* 0x000fe200078e001a */
[----:B--2---:R2:W-:Y:S01]  /*4a30*/  STG.E.U16 desc[UR36][R8.64], R3 ;  /* 0x0000000308007986 */ /* 0x0045e2000c101524 */
[----:B------:R-:W-:Y:S05]  /*4a40*/  BRA `(.L_x_2778) ;  /* 0x0000000c00347947 */ /* 0x000fea0003800000 */
.L_x_2780:
[----:B------:R-:W-:-:S13]  /*4a50*/  ISETP.GT.AND P0, PT, R0, 0x6, PT ;  /* 0x000000060000780c */ /* 0x000fda0003f04270 */
[----:B------:R-:W-:Y:S05]  /*4a60*/  @P0 BRA `(.L_x_2786) ;  /* 0x00000000002c0947 */ /* 0x000fea0003800000 */
[----:B------:R-:W-:-:S13]  /*4a70*/  ISETP.NE.AND P0, PT, R0, 0x5, PT ;  /* 0x000000050000780c */ /* 0x000fda0003f05270 */
[----:B------:R-:W-:Y:S05]  /*4a80*/  @!P0 BRA `(.L_x_2787) ;  /* 0x0000000000148947 */ /* 0x000fea0003800000 */
[----:B------:R-:W-:-:S13]  /*4a90*/  ISETP.NE.AND P0, PT, R0, 0x6, PT ;  /* 0x000000060000780c */ /* 0x000fda0003f05270 */
[----:B------:R-:W-:Y:S05]  /*4aa0*/  @P0 BRA `(.L_x_2783) ;  /* 0x0000000800780947 */ /* 0x000fea0003800000 */
[----:B------:R2:W-:Y:S01]  /*4ab0*/  STG.E desc[UR36][R8.64], R4 ;  /* 0x0000000408007986 */ /* 0x0005e2000c101924 */
[----:B------:R-:W-:Y:S01]  /*4ac0*/  IMAD.MOV.U32 R25, RZ, RZ, R26 ;  /* 0x000000ffff197224 */ /* 0x000fe200078e001a */
[----:B------:R-:W-:Y:S06]  /*4ad0*/  BRA `(.L_x_2778) ;  /* 0x0000000c00107947 */ /* 0x000fec0003800000 */
.L_x_2787:
[----:B------:R-:W-:Y:S01]  /*4ae0*/  F2FP.F16.F32.PACK_AB R4, RZ, R4 ;  /* 0x00000004ff04723e */ /* 0x000fe200000000ff */
[----:B------:R-:W-:-:S04]  /*4af0*/  IMAD.MOV.U32 R25, RZ, RZ, R26 ;  /* 0x000000ffff197224 */ /* 0x000fc800078e001a */
[----:B------:R2:W-:Y:S01]  /*4b00*/  STG.E.U16 desc[UR36][R8.64], R4 ;  /* 0x0000000408007986 */ /* 0x0005e2000c101524 */
[----:B------:R-:W-:Y:S05]  /*4b10*/  BRA `(.L_x_2778) ;  /* 0x0000000c00007947 */ /* 0x000fea0003800000 */
.L_x_2786:
[----:B------:R-:W-:-:S13]  /*4b20*/  ISETP.NE.AND P0, PT, R0, 0x7, PT ;  /* 0x000000070000780c */ /* 0x000fda0003f05270 */
[----:B------:R-:W-:Y:S05]  /*4b30*/  @!P0 BRA `(.L_x_2788) ;  /* 0x0000000000348947 */ /* 0x000fea0003800000 */
[----:B------:R-:W-:-:S13]  /*4b40*/  ISETP.NE.AND P0, PT, R0, 0x8, PT ;  /* 0x000000080000780c */ /* 0x000fda0003f05270 */
[----:B------:R-:W-:Y:S05]  /*4b50*/  @!P0 BRA `(.L_x_2789) ;  /* 0x0000000000188947 */ /* 0x000fea0003800000 */
[----:B------:R-:W-:-:S13]  /*4b60*/  ISETP.NE.AND P0, PT, R0, 0x9, PT ;  /* 0x000000090000780c */ /* 0x000fda0003f05270 */
[----:B------:R-:W-:Y:S05]  /*4b70*/  @P0 BRA `(.L_x_2783) ;  /* 0x0000000800440947 */ /* 0x000fea0003800000 */
[----:B------:R-:W-:Y:S02]  /*4b80*/  IMAD.MOV.U32 R5, RZ, RZ, RZ ;  /* 0x000000ffff057224 */ /* 0x000fe400078e00ff */
[----:B------:R-:W-:-:S03]  /*4b90*/  IMAD.MOV.U32 R25, RZ, RZ, R26 ;  /* 0x000000ffff197224 */ /* 0x000fc600078e001a */
[----:B------:R2:W-:Y:S01]  /*4ba0*/  STG.E.64 desc[UR36][R8.64], R4 ;  /* 0x0000000408007986 */ /* 0x0005e2000c101b24 */
[----:B------:R-:W-:Y:S05]  /*4bb0*/  BRA `(.L_x_2778) ;  /* 0x0000000800d87947 */ /* 0x000fea0003800000 */
.L_x_2789:
[----:B------:R-:W-:Y:S01]  /*4bc0*/  F2FP.F16.F32.PACK_AB R3, RZ, R4 ;  /* 0x00000004ff03723e */ /* 0x000fe200000000ff */
[----:B------:R-:W-:-:S03]  /*4bd0*/  IMAD.MOV.U32 R25, RZ, RZ, R26 ;  /* 0x000000ffff197224 */ /* 0x000fc600078e001a */
[----:B------:R-:W-:-:S05]  /*4be0*/  PRMT R3, R3, 0x5410, RZ ;  /* 0x0000541003037816 */ /* 0x000fca00000000ff */
[----:B------:R2:W-:Y:S01]  /*4bf0*/  STG.E desc[UR36][R8.64], R3 ;  /* 0x0000000308007986 */ /* 0x0005e2000c101924 */
[----:B------:R-:W-:Y:S05]  /*4c00*/  BRA `(.L_x_2778) ;  /* 0x0000000800c47947 */ /* 0x000fea0003800000 */
.L_x_2788:
[----:B------:R-:W-:Y:S01]  /*4c10*/  FMUL.FTZ R4, R4, 1 ;  /* 0x3f80000004047820 */ /* 0x000fe20000410000 */
[----:B------:R-:W-:-:S05]  /*4c20*/  IMAD.MOV.U32 R25, RZ, RZ, R26 ;  /* 0x000000ffff197224 */ /* 0x000fca00078e001a */
[----:B------:R-:W2:Y:S02]  /*4c30*/  F2F.F64.F32 R4, R4 ;  /* 0x0000000400047310 */ /* 0x000ea40000201800 */
[----:B--2---:R2:W-:Y:S01]  /*4c40*/  STG.E.64 desc[UR36][R8.64], R4 ;  /* 0x0000000408007986 */ /* 0x0045e2000c101b24 */
[----:B------:R-:W-:Y:S05]  /*4c50*/  BRA `(.L_x_2778) ;  /* 0x0000000800b07947 */ /* 0x000fea0003800000 */
.L_x_2779:
[----:B------:R-:W-:-:S13]  /*4c60*/  ISETP.GT.AND P0, PT, R0, 0x18, PT ;  /* 0x000000180000780c */ /* 0x000fda0003f04270 */
[----:B------:R-:W-:Y:S05]  /*4c70*/  @P0 BRA `(.L_x_2790) ;  /* 0x0000000000fc0947 */ /* 0x000fea0003800000 */
[----:B------:R-:W-:-:S13]  /*4c80*/  ISETP.GT.AND P0, PT, R0, 0xe, PT ;  /* 0x0000000e0000780c */ /* 0x000fda0003f04270 */
[----:B------:R-:W-:Y:S05]  /*4c90*/  @P0 BRA `(.L_x_2791) ;  /* 0x00000000003c0947 */ /* 0x000fea0003800000 */
[----:B------:R-:W-:-:S13]  /*4ca0*/  ISETP.NE.AND P0, PT, R0, 0xa, PT ;  /* 0x0000000a0000780c */ /* 0x000fda0003f05270 */
[----:B------:R-:W-:Y:S05]  /*4cb0*/  @!P0 BRA `(.L_x_2792) ;  /* 0x00000000001c8947 */ /* 0x000fea0003800000 */
[----:B------:R-:W-:-:S13]  /*4cc0*/  ISETP.NE.AND P0, PT, R0, 0xb, PT ;  /* 0x0000000b0000780c */ /* 0x000fda0003f05270 */
[----:B------:R-:W-:Y:S05]  /*4cd0*/  @P0 BRA `(.L_x_2783) ;  /* 0x0000000400ec0947 */ /* 0x000fea0003800000 */
[----:B------:R-:W-:Y:S01]  /*4ce0*/  FSETP.NEU.FTZ.AND P0, PT, R4, RZ, PT ;  /* 0x000000ff0400720b */ /* 0x000fe20003f1d000 */
[----:B------:R-:W-:-:S03]  /*4cf0*/  IMAD.MOV.U32 R25, RZ, RZ, R26 ;  /* 0x000000ffff197224 */ /* 0x000fc600078e001a */
[----:B------:R-:W-:-:S05]  /*4d00*/  SEL R3, RZ, 0x1, !P0 ;  /* 0x00000001ff037807 */ /* 0x000fca0004000000 */
[----:B------:R2:W-:Y:S01]  /*4d10*/  STG.E.U8 desc[UR36][R8.64], R3 ;  /* 0x0000000308007986 */ /* 0x0005e2000c101124 */
[----:B------:R-:W-:Y:S05]  /*4d20*/  BRA `(.L_x_2778) ;  /* 0x00000008007c7947 */ /* 0x000fea0003800000 */
.L_x_2792:
[----:B------:R-:W-:Y:S01]  /*4d30*/  FMUL.FTZ R4, R4, 1 ;  /* 0x3f80000004047820 */ /* 0x000fe20000410000 */
[----:B------:R-:W-:Y:S01]  /*4d40*/  CS2R R6, SRZ ;  /* 0x0000000000067805 */ /* 0x000fe2000001ff00 */
[----:B------:R-:W-:-:S04]  /*4d50*/  IMAD.MOV.U32 R25, RZ, RZ, R26 ;  /* 0x000000ffff197224 */ /* 0x000fc800078e001a */
[----:B------:R-:W2:Y:S02]  /*4d60*/  F2F.F64.F32 R4, R4 ;  /* 0x0000000400047310 */ /* 0x000ea40000201800 */
[----:B--2---:R2:W-:Y:S01]  /*4d70*/  STG.E.128 desc[UR36][R8.64], R4 ;  /* 0x0000000408007986 */ /* 0x0045e2000c101d24 */
[----:B------:R-:W-:Y:S05]  /*4d80*/  BRA `(.L_x_2778) ;  /* 0x0000000800647947 */ /* 0x000fea0003800000 */
.L_x_2791:
[----:B------:R-:W-:-:S13]  /*4d90*/  ISETP.NE.AND P0, PT, R0, 0xf, PT ;  /* 0x0000000f0000780c */ /* 0x000fda0003f05270 */
[----:B------:R-:W-:Y:S05]  /*4da0*/  @!P0 BRA `(.L_x_2793) ;  /* 0x0000000000a08947 */ /* 0x000fea0003800000 */
[----:B------:R-:W-:-:S13]  /*4db0*/  ISETP.NE.AND P0, PT, R0, 0x17, PT ;  /* 0x000000170000780c */ /* 0x000fda0003f05270 */
[----:B------:R-:W-:Y:S05]  /*4dc0*/  @!P0 BRA `(.L_x_2794) ;  /* 0x00000000004c8947 */ /* 0x000fea0003800000 */
[----:B------:R-:W-:-:S13]  /*4dd0*/  ISETP.NE.AND P0, PT, R0, 0x18, PT ;  /* 0x000000180000780c */ /* 0x000fda0003f05270 */
[----:B------:R-:W-:Y:S05]  /*4de0*/  @P0 BRA `(.L_x_2783) ;  /* 0x0000000400a80947 */ /* 0x000fea0003800000 */
[----:B------:R-:W-:Y:S01]  /*4df0*/  LOP3.LUT R6, R4, 0x7fffffff, RZ, 0xc0, !PT ;  /* 0x7fffffff04067812 */ /* 0x000fe200078ec0ff */
        /* <DEDUP_REMOVED lines=11> */
.L_x_2796:
[----:B------:R-:W-:Y:S05]  /*4eb0*/  BSYNC.RECONVERGENT B0 ;  /* 0x0000000000007941 */ /* 0x000fea0003800200 */
.L_x_2795:
[----:B------:R-:W-:Y:S01]  /*4ec0*/  LOP3.LUT R5, R0, 0x80, R5, 0xf8, !PT ;  /* 0x0000008000057812 */ /* 0x000fe200078ef805 */
[----:B------:R-:W-:-:S04]  /*4ed0*/  IMAD.MOV.U32 R25, RZ, RZ, R26 ;  /* 0x000000ffff197224 */ /* 0x000fc800078e001a */
[----:B------:R2:W-:Y:S01]  /*4ee0*/  STG.E.U8 desc[UR36][R8.64], R5 ;  /* 0x0000000508007986 */ /* 0x0005e2000c101124 */
[----:B------:R-:W-:Y:S05]  /*4ef0*/  BRA `(.L_x_2778) ;  /* 0x0000000800087947 */ /* 0x000fea0003800000 */
.L_x_2794:
[----:B------:R-:W-:Y:S01]  /*4f00*/  LOP3.LUT R5, R4, 0x7fffffff, RZ, 0xc0, !PT ;  /* 0x7fffffff04057812 */ /* 0x000fe200078ec0ff */
        /* <DEDUP_REMOVED lines=13> */
.L_x_2798:
[----:B------:R-:W-:Y:S05]  /*4fe0*/  BSYNC.RECONVERGENT B0 ;  /* 0x0000000000007941 */ /* 0x000fea0003800200 */
.L_x_2797:
[----:B------:R-:W-:Y:S01]  /*4ff0*/  LOP3.LUT R3, R0, 0x80, R7, 0xf8, !PT ;  /* 0x0000008000037812 */ /* 0x000fe200078ef807 */
[----:B------:R-:W-:-:S04]  /*5000*/  IMAD.MOV.U32 R25, RZ, RZ, R26 ;  /* 0x000000ffff197224 */ /* 0x000fc800078e001a */
[----:B------:R2:W-:Y:S01]  /*5010*/  STG.E.U8 desc[UR36][R8.64], R3 ;  /* 0x0000000308007986 */ /* 0x0005e2000c101124 */
[----:B------:R-:W-:Y:S05]  /*5020*/  BRA `(.L_x_2778) ;  /* 0x0000000400bc7947 */ /* 0x000fea0003800000 */
.L_x_2793:
[----:B------:R-:W-:Y:S01]  /*5030*/  F2FP.BF16.F32.PACK_AB R4, RZ, R4 ;  /* 0x00000004ff04723e */ /* 0x000fe200000010ff */
[----:B------:R-:W-:-:S04]  /*5040*/  IMAD.MOV.U32 R25, RZ, RZ, R26 ;  /* 0x000000ffff197224 */ /* 0x000fc800078e001a */
[----:B------:R4:W-:Y:S01]  /*5050*/  STG.E.U16 desc[UR36][R8.64], R4 ;  /* 0x0000000408007986 */ /* 0x0009e2000c101524 */
[----:B------:R-:W-:Y:S05]  /*5060*/  BRA `(.L_x_2778) ;  /* 0x0000000400ac7947 */ /* 0x000fea0003800000 */
.L_x_2790:
[----:B------:R-:W-:-:S13]  /*5070*/  ISETP.GT.AND P0, PT, R0, 0x1b, PT ;  /* 0x0000001b0000780c */ /* 0x000fda0003f04270 */
[----:B------:R-:W-:Y:S05]  /*5080*/  @P0 BRA `(.L_x_2799) ;  /* 0x0000000000e80947 */ /* 0x000fea0003800000 */
[----:B------:R-:W-:-:S13]  /*5090*/  ISETP.NE.AND P0, PT, R0, 0x19, PT ;  /* 0x000000190000780c */ /* 0x000fda0003f05270 */
[----:B------:R-:W-:Y:S05]  /*50a0*/  @!P0 BRA `(.L_x_2800) ;  /* 0x0000000000808947 */ /* 0x000fea0003800000 */
[----:B------:R-:W-:-:S13]  /*50b0*/  ISETP.NE.AND P0, PT, R0, 0x1a, PT ;  /* 0x0000001a0000780c */ /* 0x000fda0003f05270 */
[----:B------:R-:W-:Y:S05]  /*50c0*/  @!P0 BRA `(.L_x_2801) ;  /* 0x0000000000188947 */ /* 0x000fea0003800000 */
[----:B------:R-:W-:-:S13]  /*50d0*/  ISETP.NE.AND P0, PT, R0, 0x1b, PT ;  /* 0x0000001b0000780c */ /* 0x000fda0003f05270 */
[----:B------:R-:W-:Y:S05]  /*50e0*/  @P0 BRA `(.L_x_2783) ;  /* 0x0000000000e80947 */ /* 0x000fea0003800000 */
[----:B------:R-:W2:Y:S01]  /*50f0*/  F2I.FTZ.U32.TRUNC.NTZ R3, R4 ;  /* 0x0000000400037305 */ /* 0x000ea2000021f000 */
[----:B------:R-:W-:Y:S01]  /*5100*/  IMAD.MOV.U32 R25, RZ, RZ, R26 ;  /* 0x000000ffff197224 */ /* 0x000fe200078e001a */
[----:B--2---:R2:W-:Y:S01]  /*5110*/  STG.E.U16 desc[UR36][R8.64], R3 ;  /* 0x0000000308007986 */ /* 0x0045e2000c101524 */
[----:B------:R-:W-:Y:S05]  /*5120*/  BRA `(.L_x_2778) ;  /* 0x00000004007c7947 */ /* 0x000fea0003800000 */
.L_x_2801:
[----:B------:R-:W-:Y:S01]  /*5130*/  LOP3.LUT R3, R4, 0x7fffffff, RZ, 0xc0, !PT ;  /* 0x7fffffff04037812 */ /* 0x000fe200078ec0ff */
        /* <DEDUP_REMOVED lines=11> */
.L_x_2804:
[----:B------:R-:W-:-:S04]  /*51f0*/  SHF.R.U32.HI R0, RZ, 0x14, R4 ;  /* 0x00000014ff007819 */ /* 0x000fc80000011604 */
[----:B------:R-:W-:-:S04]  /*5200*/  LOP3.LUT R3, R0, 0x1, RZ, 0xc0, !PT ;  /* 0x0000000100037812 */ /* 0x000fc800078ec0ff */
[----:B------:R-:W-:-:S04]  /*5210*/  IADD3 R0, PT, PT, R4, 0x487ffff, R3 ;  /* 0x0487ffff04007810 */ /* 0x000fc80007ffe003 */
[----:B------:R-:W-:-:S04]  /*5220*/  SHF.R.U32.HI R0, RZ, 0x14, R0 ;  /* 0x00000014ff007819 */ /* 0x000fc80000011600 */
[----:B------:R-:W-:-:S07]  /*5230*/  LOP3.LUT R3, R0, 0xff, RZ, 0xc0, !PT ;  /* 0x000000ff00037812 */ /* 0x000fce00078ec0ff */
.L_x_2805:
[----:B------:R-:W-:-:S04]  /*5240*/  SHF.R.U32.HI R4, RZ, 0x18, R4 ;  /* 0x00000018ff047819 */ /* 0x000fc80000011604 */
[----:B------:R-:W-:-:S04]  /*5250*/  LOP3.LUT R3, R3, 0x80, R4, 0xf8, !PT ;  /* 0x0000008003037812 */ /* 0x000fc800078ef804 */
[----:B------:R-:W-:-:S07]  /*5260*/  PRMT R0, R3, 0x7610, R0 ;  /* 0x0000761003007816 */ /* 0x000fce0000000000 */
.L_x_2803:
[----:B------:R-:W-:Y:S05]  /*5270*/  BSYNC.RECONVERGENT B0 ;  /* 0x0000000000007941 */ /* 0x000fea0003800200 */
.L_x_2802:
[----:B------:R2:W-:Y:S01]  /*5280*/  STG.E.U8 desc[UR36][R8.64], R0 ;  /* 0x0000000008007986 */ /* 0x0005e2000c101124 */
[----:B------:R-:W-:Y:S01]  /*5290*/  IMAD.MOV.U32 R25, RZ, RZ, R26 ;  /* 0x000000ffff197224 */ /* 0x000fe200078e001a */
[----:B------:R-:W-:Y:S06]  /*52a0*/  BRA `(.L_x_2778) ;  /* 0x00000004001c7947 */ /* 0x000fec0003800000 */
.L_x_2800:
        /* <DEDUP_REMOVED lines=12> */
.L_x_2808:
[----:B------:R-:W-:-:S04]  /*5370*/  SHF.R.U32.HI R0, RZ, 0x15, R4 ;  /* 0x00000015ff007819 */ /* 0x000fc80000011604 */
[----:B------:R-:W-:-:S04]  /*5380*/  LOP3.LUT R3, R0, 0x1, RZ, 0xc0, !PT ;  /* 0x0000000100037812 */ /* 0x000fc800078ec0ff */
[----:B------:R-:W-:-:S04]  /*5390*/  IADD3 R0, PT, PT, R4, 0x88fffff, R3 ;  /* 0x088fffff04007810 */ /* 0x000fc80007ffe003 */
[----:B------:R-:W-:-:S04]  /*53a0*/  SHF.R.U32.HI R0, RZ, 0x15, R0 ;  /* 0x00000015ff007819 */ /* 0x000fc80000011600 */
[----:B------:R-:W-:-:S07]  /*53b0*/  LOP3.LUT R3, R0, 0xff, RZ, 0xc0, !PT ;  /* 0x000000ff00037812 */ /* 0x000fce00078ec0ff */
.L_x_2809:
[----:B------:R-:W-:-:S04]  /*53c0*/  SHF.R.U32.HI R4, RZ, 0x18, R4 ;  /* 0x00000018ff047819 */ /* 0x000fc80000011604 */
[----:B------:R-:W-:-:S04]  /*53d0*/  LOP3.LUT R3, R3, 0x80, R4, 0xf8, !PT ;  /* 0x0000008003037812 */ /* 0x000fc800078ef804 */
[----:B------:R-:W-:-:S07]  /*53e0*/  PRMT R0, R3, 0x7610, R0 ;  /* 0x0000761003007816 */ /* 0x000fce0000000000 */
.L_x_2807:
[----:B------:R-:W-:Y:S05]  /*53f0*/  BSYNC.RECONVERGENT B0 ;  /* 0x0000000000007941 */ /* 0x000fea0003800200 */
.L_x_2806:
[----:B------:R2:W-:Y:S01]  /*5400*/  STG.E.U8 desc[UR36][R8.64], R0 ;  /* 0x0000000008007986 */ /* 0x0005e2000c101124 */
[----:B------:R-:W-:Y:S01]  /*5410*/  IMAD.MOV.U32 R25, RZ, RZ, R26 ;  /* 0x000000ffff197224 */ /* 0x000fe200078e001a */
[----:B------:R-:W-:Y:S06]  /*5420*/  BRA `(.L_x_2778) ;  /* 0x0000000000bc7947 */ /* 0x000fec0003800000 */
.L_x_2799:
[----:B------:R-:W-:-:S13]  /*5430*/  ISETP.NE.AND P0, PT, R0, 0x1c, PT ;  /* 0x0000001c0000780c */ /* 0x000fda0003f05270 */
[----:B------:R-:W-:Y:S05]  /*5440*/  @!P0 BRA `(.L_x_2810) ;  /* 0x0000000000a88947 */ /* 0x000fea0003800000 */
[----:B------:R-:W-:-:S13]  /*5450*/  ISETP.NE.AND P0, PT, R0, 0x1d, PT ;  /* 0x0000001d0000780c */ /* 0x000fda0003f05270 */
[----:B------:R-:W-:Y:S05]  /*5460*/  @!P0 BRA `(.L_x_2811) ;  /* 0x0000000000908947 */ /* 0x000fea0003800000 */
[----:B------:R-:W-:-:S13]  /*5470*/  ISETP.NE.AND P0, PT, R0, 0x2c, PT ;  /* 0x0000002c0000780c */ /* 0x000fda0003f05270 */
[----:B------:R-:W-:Y:S05]  /*5480*/  @!P0 BRA `(.L_x_2812) ;  /* 0x0000000000488947 */ /* 0x000fea0003800000 */
.L_x_2783:
[----:B------:R-:W-:Y:S01]  /*5490*/  MOV R14, 0x130 ;  /* 0x00000130000e7802 */ /* 0x000fe20000000f00 */
[----:B------:R-:W2:Y:S01]  /*54a0*/  LDCU.64 UR6, c[0x4][0x120] ;  /* 0x01002400ff0677ac */ /* 0x000ea20008000a00 */
[----:B------:R-:W-:Y:S02]  /*54b0*/  IMAD.MOV.U32 R8, RZ, RZ, 0x65 ;  /* 0x00000065ff087424 */ /* 0x000fe400078e00ff */
[----:B------:R-:W-:Y:S01]  /*54c0*/  IMAD.MOV.U32 R12, RZ, RZ, 0x1 ;  /* 0x00000001ff0c7424 */ /* 0x000fe200078e00ff */
[----:B------:R-:W3:Y:S01]  /*54d0*/  LDCU.64 UR8, c[0x4][0x128] ;  /* 0x01002500ff0877ac */ /* 0x000ee20008000a00 */
[----:B------:R-:W4:Y:S01]  /*54e0*/  LDC.64 R14, c[0x4][R14] ;  /* 0x010000000e0e7b82 */ /* 0x000f220000000a00 */
[----:B------:R-:W-:Y:S01]  /*54f0*/  IMAD.MOV.U32 R13, RZ, RZ, RZ ;  /* 0x000000ffff0d7224 */ /* 0x000fe200078e00ff */
[----:B------:R-:W5:Y:S01]  /*5500*/  LDCU.64 UR4, c[0x4][0x18] ;  /* 0x01000300ff0477ac */ /* 0x000f620008000a00 */
[----:B--2---:R-:W-:Y:S02]  /*5510*/  IMAD.U32 R4, RZ, RZ, UR6 ;  /* 0x00000006ff047e24 */ /* 0x004fe4000f8e00ff */
[----:B------:R-:W-:-:S02]  /*5520*/  IMAD.U32 R5, RZ, RZ, UR7 ;  /* 0x00000007ff057e24 */ /* 0x000fc4000f8e00ff */
[----:B---3--:R-:W-:Y:S02]  /*5530*/  IMAD.U32 R6, RZ, RZ, UR8 ;  /* 0x00000008ff067e24 */ /* 0x008fe4000f8e00ff */
[----:B------:R-:W-:Y:S02]  /*5540*/  IMAD.U32 R7, RZ, RZ, UR9 ;  /* 0x00000009ff077e24 */ /* 0x000fe4000f8e00ff */
[----:B-----5:R-:W-:Y:S02]  /*5550*/  IMAD.U32 R10, RZ, RZ, UR4 ;  /* 0x00000004ff0a7e24 */ /* 0x020fe4000f8e00ff */
[----:B------:R-:W-:-:S07]  /*5560*/  IMAD.U32 R11, RZ, RZ, UR5 ;  /* 0x00000005ff0b7e24 */ /* 0x000fce000f8e00ff */
[----:B------:R-:W-:-:S07]  /*5570*/  LEPC R20, `(.L_x_2813) ;  /* 0x000000001014794e */ /* 0x000fce0000000000 */
[----:B01--4-:R-:W-:Y:S05]  /*5580*/  CALL.ABS.NOINC R14 ;  /* 0x000000000e007343 */ /* 0x013fea0003c00000 */
.L_x_2813:
[----:B------:R-:W-:Y:S01]  /*5590*/  IMAD.MOV.U32 R25, RZ, RZ, R26 ;  /* 0x000000ffff197224 */ /* 0x000fe200078e001a */
[----:B------:R-:W-:Y:S06]  /*55a0*/  BRA `(.L_x_2778) ;  /* 0x00000000005c7947 */ /* 0x000fec0003800000 */
.L_x_2812:
[----:B------:R-:W-:Y:S01]  /*55b0*/  SHF.R.U32.HI R5, RZ, 0x17, R4 ;  /* 0x00000017ff057819 */ /* 0x000fe20000011604 */
[----:B------:R-:W-:-:S03]  /*55c0*/  IMAD.MOV.U32 R25, RZ, RZ, R26 ;  /* 0x000000ffff197224 */ /* 0x000fc600078e001a */
        /* <DEDUP_REMOVED lines=10> */
[----:B------:R-:W-:-:S04]  /*5670*/  @!P0 IMAD.MOV R0, RZ, RZ, R5 ;  /* 0x000000ffff008224 */ /* 0x000fc800078e0205 */
[----:B------:R-:W-:-:S05]  /*5680*/  @P2 IMAD.MOV.U32 R3, RZ, RZ, R0 ;  /* 0x000000ffff032224 */ /* 0x000fca00078e0000 */
[----:B------:R2:W-:Y:S01]  /*5690*/  STG.E.U8 desc[UR36][R8.64], R3 ;  /* 0x0000000308007986 */ /* 0x0005e2000c101124 */
[----:B------:R-:W-:Y:S05]  /*56a0*/  BRA `(.L_x_2778) ;  /* 0x00000000001c7947 */ /* 0x000fea0003800000 */
.L_x_2811:
[----:B------:R-:W2:Y:S01]  /*56b0*/  F2I.U64.TRUNC R4, R4 ;  /* 0x0000000400047311 */ /* 0x000ea2000020d800 */
[----:B------:R-:W-:Y:S01]  /*56c0*/  IMAD.MOV.U32 R25, RZ, RZ, R26 ;  /* 0x000000ffff197224 */ /* 0x000fe200078e001a */
[----:B--2---:R2:W-:Y:S01]  /*56d0*/  STG.E.64 desc[UR36][R8.64], R4 ;  /* 0x0000000408007986 */ /* 0x0045e2000c101b24 */
[----:B------:R-:W-:Y:S05]  /*56e0*/  BRA `(.L_x_2778) ;  /* 0x00000000000c7947 */ /* 0x000fea0003800000 */
.L_x_2810:
[----:B------:R-:W2:Y:S01]  /*56f0*/  F2I.FTZ.U32.TRUNC.NTZ R3, R4 ;  /* 0x0000000400037305 */ /* 0x000ea2000021f000 */
[----:B------:R-:W-:Y:S01]  /*5700*/  IMAD.MOV.U32 R25, RZ, RZ, R26 ;  /* 0x000000ffff197224 */ /* 0x000fe200078e001a */
[----:B--2---:R2:W-:Y:S06]  /*5710*/  STG.E desc[UR36][R8.64], R3 ;  /* 0x0000000308007986 */ /* 0x0045ec000c101924 */
.L_x_2778:
[----:B------:R-:W-:Y:S05]  /*5720*/  BSYNC.RECONVERGENT B6 ;  /* 0x0000000000067941 */ /* 0x000fea0003800200 */
.L_x_2777:
[----:B------:R-:W-:Y:S01]  /*5730*/  ISETP.GE.AND P0, PT, R25, R17, PT ;  /* 0x000000111900720c */ /* 0x000fe20003f06270 */
[----:B------:R-:W-:-:S12]  /*5740*/  BSSY.RECONVERGENT B6, `(.L_x_2814) ;  /* 0x00001cc000067945 */ /* 0x000fd80003800200 */
[----:B------:R-:W-:Y:S05]  /*5750*/  @P0 BRA `(.L_x_2815) ;  /* 0x0000001c00280947 */ /* 0x000fea0003800000 */
[----:B------:R-:W5:Y:S01]  /*5760*/  LDCU UR4, c[0x0][0x3b8] ;  /* 0x00007700ff0477ac */ /* 0x000f620008000800 */
[----:B--2-4-:R-:W2:Y:S01]  /*5770*/  LDC.64 R8, c[0x0][0x398] ;  /* 0x0000e600ff087b82 */ /* 0x014ea20000000a00 */
[----:B---3--:R-:W-:Y:S01]  /*5780*/  IMAD R0, R2, 0x200, R25 ;  /* 0x0000020002007824 */ /* 0x008fe200078e0219 */
[----:B------:R-:W-:-:S03]  /*5790*/  PRMT R4, R16, 0x9910, RZ ;  /* 0x0000991010047816 */ /* 0x000fc600000000ff */
[----:B-----5:R-:W-:Y:S02]  /*57a0*/  IMAD R3, R0, UR4, RZ ;  /* 0x0000000400037c24 */ /* 0x020fe4000f8e02ff */
[----:B------:R-:W-:-:S05]  /*57b0*/  IMAD.MOV.U32 R0, RZ, RZ, R4 ;  /* 0x000000ffff007224 */ /* 0x000fca00078e0004 */
[----:B------:R-:W-:Y:S02]  /*57c0*/  ISETP.GT.AND P1, PT, R0, 0x9, PT ;  /* 0x000000090000780c */ /* 0x000fe40003f24270 */
[----:B--2---:R-:W-:-:S05]  /*57d0*/  IADD3 R8, P0, PT, R3, R8, RZ ;  /* 0x0000000803087210 */ /* 0x004fca0007f1e0ff */
        /* <DEDUP_REMOVED lines=10> */
[----:B-1----:R-:W1:Y:S02]  /*5880*/  F2I.FTZ.TRUNC.NTZ R3, R18 ;  /* 0x0000001200037305 */ /* 0x002e64000021f100 */
[----:B-1----:R1:W-:Y:S01]  /*5890*/  STG.E.U8 desc[UR36][R8.64], R3 ;  /* 0x0000000308007986 */ /* 0x0023e2000c101124 */
[----:B------:R-:W-:Y:S05]  /*58a0*/  BRA `(.L_x_2821) ;  /* 0x0000000c00387947 */ /* 0x000fea0003800000 */
.L_x_2819:
[----:B-1----:R-:W1:Y:S02]  /*58b0*/  F2I.S64.TRUNC R18, R18 ;  /* 0x0000001200127311 */ /* 0x002e64000020d900 */
[----:B-1----:R-:W-:-:S05]  /*58c0*/  IMAD.MOV.U32 R3, RZ, RZ, R18 ;  /* 0x000000ffff037224 */ /* 0x002fca00078e0012 */
[----:B------:R1:W-:Y:S01]  /*58d0*/  STG.E.U8 desc[UR36][R8.64], R3 ;  /* 0x0000000308007986 */ /* 0x0003e2000c101124 */
[----:B------:R-:W-:Y:S05]  /*58e0*/  BRA `(.L_x_2821) ;  /* 0x0000000c00287947 */ /* 0x000fea0003800000 */
.L_x_2818:
[----:B------:R-:W-:-:S13]  /*58f0*/  ISETP.NE.AND P0, PT, R0, 0x2, PT ;  /* 0x000000020000780c */ /* 0x000fda0003f05270 */
[----:B------:R-:W-:Y:S05]  /*5900*/  @!P0 BRA `(.L_x_2822) ;  /* 0x0000000000288947 */ /* 0x000fea0003800000 */
[----:B------:R-:W-:-:S13]  /*5910*/  ISETP.NE.AND P0, PT, R0, 0x3, PT ;  /* 0x000000030000780c */ /* 0x000fda0003f05270 */
[----:B------:R-:W-:Y:S05]  /*5920*/  @!P0 BRA `(.L_x_2823) ;  /* 0x0000000000148947 */ /* 0x000fea0003800000 */
[----:B------:R-:W-:-:S13]  /*5930*/  ISETP.NE.AND P0, PT, R0, 0x4, PT ;  /* 0x000000040000780c */ /* 0x000fda0003f05270 */
[----:B------:R-:W-:Y:S05]  /*5940*/  @P0 BRA `(.L_x_2820) ;  /* 0x0000000800380947 */ /* 0x000fea0003800000 */
[----:B-1----:R-:W1:Y:S02]  /*5950*/  F2I.S64.TRUNC R18, R18 ;  /* 0x0000001200127311 */ /* 0x002e64000020d900 */
[----:B-1----:R1:W-:Y:S01]  /*5960*/  STG.E.64 desc[UR36][R8.64], R18 ;  /* 0x0000001208007986 */ /* 0x0023e2000c101b24 */
[----:B------:R-:W-:Y:S05]  /*5970*/  BRA `(.L_x_2821) ;  /* 0x0000000c00047947 */ /* 0x000fea0003800000 */
.L_x_2823:
[----:B-1----:R-:W1:Y:S02]  /*5980*/  F2I.FTZ.TRUNC.NTZ R3, R18 ;  /* 0x0000001200037305 */ /* 0x002e64000021f100 */
[----:B-1----:R1:W-:Y:S01]  /*5990*/  STG.E desc[UR36][R8.64], R3 ;  /* 0x0000000308007986 */ /* 0x0023e2000c101924 */
[----:B------:R-:W-:Y:S05]  /*59a0*/  BRA `(.L_x_2821) ;  /* 0x0000000800f87947 */ /* 0x000fea0003800000 */
.L_x_2822:
[----:B-1----:R-:W1:Y:S02]  /*59b0*/  F2I.FTZ.TRUNC.NTZ R3, R18 ;  /* 0x0000001200037305 */ /* 0x002e64000021f100 */
[----:B-1----:R1:W-:Y:S01]  /*59c0*/  STG.E.U16 desc[UR36][R8.64], R3 ;  /* 0x0000000308007986 */ /* 0x0023e2000c101524 */
[----:B------:R-:W-:Y:S05]  /*59d0*/  BRA `(.L_x_2821) ;  /* 0x0000000800ec7947 */ /* 0x000fea0003800000 */
.L_x_2817:
[----:B------:R-:W-:-:S13]  /*59e0*/  ISETP.GT.AND P0, PT, R0, 0x6, PT ;  /* 0x000000060000780c */ /* 0x000fda0003f04270 */
[----:B------:R-:W-:Y:S05]  /*59f0*/  @P0 BRA `(.L_x_2824) ;  /* 0x0000000000240947 */ /* 0x000fea0003800000 */
[----:B------:R-:W-:-:S13]  /*5a00*/  ISETP.NE.AND P0, PT, R0, 0x5, PT ;  /* 0x000000050000780c */ /* 0x000fda0003f05270 */
[----:B------:R-:W-:Y:S05]  /*5a10*/  @!P0 BRA `(.L_x_2825) ;  /* 0x0000000000108947 */ /* 0x000fea0003800000 */
[----:B------:R-:W-:-:S13]  /*5a20*/  ISETP.NE.AND P0, PT, R0, 0x6, PT ;  /* 0x000000060000780c */ /* 0x000fda0003f05270 */
[----:B------:R-:W-:Y:S05]  /*5a30*/  @P0 BRA `(.L_x_2820) ;  /* 0x0000000400fc0947 */ /* 0x000fea0003800000 */
[----:B-1----:R1:W-:Y:S01]  /*5a40*/  STG.E desc[UR36][R8.64], R18 ;  /* 0x0000001208007986 */ /* 0x0023e2000c101924 */
[----:B------:R-:W-:Y:S05]  /*5a50*/  BRA `(.L_x_2821) ;  /* 0x0000000800cc7947 */ /* 0x000fea0003800000 */
.L_x_2825:
[----:B-1----:R-:W-:-:S05]  /*5a60*/  F2FP.F16.F32.PACK_AB R18, RZ, R18 ;  /* 0x00000012ff12723e */ /* 0x002fca00000000ff */
[----:B------:R1:W-:Y:S01]  /*5a70*/  STG.E.U16 desc[UR36][R8.64], R18 ;  /* 0x0000001208007986 */ /* 0x0003e2000c101524 */
[----:B------:R-:W-:Y:S05]  /*5a80*/  BRA `(.L_x_2821) ;  /* 0x0000000800c07947 */ /* 0x000fea0003800000 */
.L_x_2824:
[----:B------:R-:W-:-:S13]  /*5a90*/  ISETP.NE.AND P0, PT, R0, 0x7, PT ;  /* 0x000000070000780c */ /* 0x000fda0003f05270 */
[----:B------:R-:W-:Y:S05]  /*5aa0*/  @!P0 BRA `(.L_x_2826) ;  /* 0x00000000002c8947 */ /* 0x000fea0003800000 */
[----:B------:R-:W-:-:S13]  /*5ab0*/  ISETP.NE.AND P0, PT, R0, 0x8, PT ;  /* 0x000000080000780c */ /* 0x000fda0003f05270 */
[----:B------:R-:W-:Y:S05]  /*5ac0*/  @!P0 BRA `(.L_x_2827) ;  /* 0x0000000000148947 */ /* 0x000fea0003800000 */
[----:B------:R-:W-:-:S13]  /*5ad0*/  ISETP.NE.AND P0, PT, R0, 0x9, PT ;  /* 0x000000090000780c */ /* 0x000fda0003f05270 */
[----:B------:R-:W-:Y:S05]  /*5ae0*/  @P0 BRA `(.L_x_2820) ;  /* 0x0000000400d00947 */ /* 0x000fea0003800000 */
[----:B------:R-:W-:-:S05]  /*5af0*/  IMAD.MOV.U32 R19, RZ, RZ, RZ ;  /* 0x000000ffff137224 */ /* 0x000fca00078e00ff */
[----:B-1----:R1:W-:Y:S01]  /*5b00*/  STG.E.64 desc[UR36][R8.64], R18 ;  /* 0x0000001208007986 */ /* 0x0023e2000c101b24 */
[----:B------:R-:W-:Y:S05]  /*5b10*/  BRA `(.L_x_2821) ;  /* 0x00000008009c7947 */ /* 0x000fea0003800000 */
.L_x_2827:
[----:B-1----:R-:W-:-:S04]  /*5b20*/  F2FP.F16.F32.PACK_AB R3, RZ, R18 ;  /* 0x00000012ff03723e */ /* 0x002fc800000000ff */
[----:B------:R-:W-:-:S05]  /*5b30*/  PRMT R3, R3, 0x5410, RZ ;  /* 0x0000541003037816 */ /* 0x000fca00000000ff */
[----:B------:R1:W-:Y:S01]  /*5b40*/  STG.E desc[UR36][R8.64], R3 ;  /* 0x0000000308007986 */ /* 0x0003e2000c101924 */
[----:B------:R-:W-:Y:S05]  /*5b50*/  BRA `(.L_x_2821) ;  /* 0x00000008008c7947 */ /* 0x000fea0003800000 */
.L_x_2826:
[----:B-1----:R-:W-:-:S06]  /*5b60*/  FMUL.FTZ R4, R18, 1 ;  /* 0x3f80000012047820 */ /* 0x002fcc0000410000 */
[----:B------:R-:W1:Y:S02]  /*5b70*/  F2F.F64.F32 R4, R4 ;  /* 0x0000000400047310 */ /* 0x000e640000201800 */
[----:B-1----:R1:W-:Y:S01]  /*5b80*/  STG.E.64 desc[UR36][R8.64], R4 ;  /* 0x0000000408007986 */ /* 0x0023e2000c101b24 */
[----:B------:R-:W-:Y:S05]  /*5b90*/  BRA `(.L_x_2821) ;  /* 0x00000008007c7947 */ /* 0x000fea0003800000 */
.L_x_2816:
[----:B------:R-:W-:-:S13]  /*5ba0*/  ISETP.GT.AND P0, PT, R0, 0x18, PT ;  /* 0x000000180000780c */ /* 0x000fda0003f04270 */
[----:B------:R-:W-:Y:S05]  /*5bb0*/  @!P0 BRA `(.L_x_2828) ;  /* 0x0000000400488947 */ /* 0x000fea0003800000 */
        /* <DEDUP_REMOVED lines=8> */
[----:B-1----:R-:W1:Y:S02]  /*5c40*/  F2I.FTZ.U32.TRUNC.NTZ R3, R18 ;  /* 0x0000001200037305 */ /* 0x002e64000021f000 */
[----:B-1----:R1:W-:Y:S01]  /*5c50*/  STG.E.U16 desc[UR36][R8.64], R3 ;  /* 0x0000000308007986 */ /* 0x0023e2000c101524 */
[----:B------:R-:W-:Y:S05]  /*5c60*/  BRA `(.L_x_2821) ;  /* 0x0000000800487947 */ /* 0x000fea0003800000 */
.L_x_2831:
        /* <DEDUP_REMOVED lines=16> */
.L_x_2834:
[----:B------:R-:W-:-:S04]  /*5d70*/  SHF.R.U32.HI R18, RZ, 0x18, R18 ;  /* 0x00000018ff127819 */ /* 0x000fc80000011612 */
[----:B------:R-:W-:-:S04]  /*5d80*/  LOP3.LUT R3, R3, 0x80, R18, 0xf8, !PT ;  /* 0x0000008003037812 */ /* 0x000fc800078ef812 */
[----:B------:R-:W-:-:S07]  /*5d90*/  PRMT R4, R3, 0x7610, R4 ;  /* 0x0000761003047816 */ /* 0x000fce0000000004 */
.L_x_2833:
[----:B------:R-:W-:Y:S05]  /*5da0*/  BSYNC.RECONVERGENT B0 ;  /* 0x0000000000007941 */ /* 0x000fea0003800200 */
.L_x_2832:
[----:B------:R1:W-:Y:S01]  /*5db0*/  STG.E.U8 desc[UR36][R8.64], R4 ;  /* 0x0000000408007986 */ /* 0x0003e2000c101124 */
[----:B------:R-:W-:Y:S05]  /*5dc0*/  BRA `(.L_x_2821) ;  /* 0x0000000400f07947 */ /* 0x000fea0003800000 */
.L_x_2830:
        /* <DEDUP_REMOVED lines=16> */
.L_x_2837:
[----:B------:R-:W-:-:S04]  /*5ed0*/  SHF.R.U32.HI R18, RZ, 0x18, R18 ;  /* 0x00000018ff127819 */ /* 0x000fc80000011612 */
[----:B------:R-:W-:-:S04]  /*5ee0*/  LOP3.LUT R3, R3, 0x80, R18, 0xf8, !PT ;  /* 0x0000008003037812 */ /* 0x000fc800078ef812 */
[----:B------:R-:W-:-:S07]  /*5ef0*/  PRMT R4, R3, 0x7610, R4 ;  /* 0x0000761003047816 */ /* 0x000fce0000000004 */
.L_x_2836:
[----:B------:R-:W-:Y:S05]  /*5f00*/  BSYNC.RECONVERGENT B0 ;  /* 0x0000000000007941 */ /* 0x000fea0003800200 */
.L_x_2835:
[----:B------:R1:W-:Y:S01]  /*5f10*/  STG.E.U8 desc[UR36][R8.64], R4 ;  /* 0x0000000408007986 */ /* 0x0003e2000c101124 */
[----:B------:R-:W-:Y:S05]  /*5f20*/  BRA `(.L_x_2821) ;  /* 0x0000000400987947 */ /* 0x000fea0003800000 */
.L_x_2829:
[----:B------:R-:W-:-:S13]  /*5f30*/  ISETP.NE.AND P0, PT, R0, 0x1c, PT ;  /* 0x0000001c0000780c */ /* 0x000fda0003f05270 */
[----:B------:R-:W-:Y:S05]  /*5f40*/  @!P0 BRA `(.L_x_2838) ;  /* 0x0000000000588947 */ /* 0x000fea0003800000 */
[----:B------:R-:W-:-:S13]  /*5f50*/  ISETP.NE.AND P0, PT, R0, 0x1d, PT ;  /* 0x0000001d0000780c */ /* 0x000fda0003f05270 */
[----:B------:R-:W-:Y:S05]  /*5f60*/  @!P0 BRA `(.L_x_2839) ;  /* 0x0000000000448947 */ /* 0x000fea0003800000 */
[----:B------:R-:W-:-:S13]  /*5f70*/  ISETP.NE.AND P0, PT, R0, 0x2c, PT ;  /* 0x0000002c0000780c */ /* 0x000fda0003f05270 */
[----:B------:R-:W-:Y:S05]  /*5f80*/  @P0 BRA `(.L_x_2820) ;  /* 0x0000000000a80947 */ /* 0x000fea0003800000 */
[----:B-1----:R-:W-:-:S04]  /*5f90*/  SHF.R.U32.HI R4, RZ, 0x17, R18 ;  /* 0x00000017ff047819 */ /* 0x002fc80000011612 */
        /* <DEDUP_REMOVED lines=14> */
.L_x_2839:
[----:B-1----:R-:W1:Y:S02]  /*6080*/  F2I.U64.TRUNC R18, R18 ;  /* 0x0000001200127311 */ /* 0x002e64000020d800 */
[----:B-1----:R1:W-:Y:S01]  /*6090*/  STG.E.64 desc[UR36][R8.64], R18 ;  /* 0x0000001208007986 */ /* 0x0023e2000c101b24 */
[----:B------:R-:W-:Y:S05]  /*60a0*/  BRA `(.L_x_2821) ;  /* 0x0000000400387947 */ /* 0x000fea0003800000 */
.L_x_2838:
[----:B-1----:R-:W1:Y:S02]  /*60b0*/  F2I.FTZ.U32.TRUNC.NTZ R3, R18 ;  /* 0x0000001200037305 */ /* 0x002e64000021f000 */
[----:B-1----:R1:W-:Y:S01]  /*60c0*/  STG.E desc[UR36][R8.64], R3 ;  /* 0x0000000308007986 */ /* 0x0023e2000c101924 */
[----:B------:R-:W-:Y:S05]  /*60d0*/  BRA `(.L_x_2821) ;  /* 0x00000004002c7947 */ /* 0x000fea0003800000 */
.L_x_2828:
[----:B------:R-:W-:-:S13]  /*60e0*/  ISETP.GT.AND P0, PT, R0, 0xe, PT ;  /* 0x0000000e0000780c */ /* 0x000fda0003f04270 */
[----:B------:R-:W-:Y:S05]  /*60f0*/  @P0 BRA `(.L_x_2840) ;  /* 0x0000000000340947 */ /* 0x000fea0003800000 */
[----:B------:R-:W-:-:S13]  /*6100*/  ISETP.NE.AND P0, PT, R0, 0xa, PT ;  /* 0x0000000a0000780c */ /* 0x000fda0003f05270 */
[----:B------:R-:W-:Y:S05]  /*6110*/  @!P0 BRA `(.L_x_2841) ;  /* 0x0000000000188947 */ /* 0x000fea0003800000 */
[----:B------:R-:W-:-:S13]  /*6120*/  ISETP.NE.AND P0, PT, R0, 0xb, PT ;  /* 0x0000000b0000780c */ /* 0x000fda0003f05270 */
[----:B------:R-:W-:Y:S05]  /*6130*/  @P0 BRA `(.L_x_2820) ;  /* 0x00000000003c0947 */ /* 0x000fea0003800000 */
[----:B-1----:R-:W-:-:S04]  /*6140*/  FSETP.NEU.FTZ.AND P0, PT, R18, RZ, PT ;  /* 0x000000ff1200720b */ /* 0x002fc80003f1d000 */
[----:B------:R-:W-:-:S05]  /*6150*/  SEL R3, RZ, 0x1, !P0 ;  /* 0x00000001ff037807 */ /* 0x000fca0004000000 */
[----:B------:R4:W-:Y:S01]  /*6160*/  STG.E.U8 desc[UR36][R8.64], R3 ;  /* 0x0000000308007986 */ /* 0x0009e2000c101124 */
[----:B------:R-:W-:Y:S05]  /*6170*/  BRA `(.L_x_2821) ;  /* 0x0000000400047947 */ /* 0x000fea0003800000 */
.L_x_2841:
[----:B-1----:R-:W-:Y:S01]  /*6180*/  FMUL.FTZ R4, R18, 1 ;  /* 0x3f80000012047820 */ /* 0x002fe20000410000 */
[----:B------:R-:W-:-:S05]  /*6190*/  CS2R R6, SRZ ;  /* 0x0000000000067805 */ /* 0x000fca000001ff00 */
[----:B------:R-:W1:Y:S02]  /*61a0*/  F2F.F64.F32 R4, R4 ;  /* 0x0000000400047310 */ /* 0x000e640000201800 */
[----:B-1----:R1:W-:Y:S01]  /*61b0*/  STG.E.128 desc[UR36][R8.64], R4 ;  /* 0x0000000408007986 */ /* 0x0023e2000c101d24 */
[----:B------:R-:W-:Y:S05]  /*61c0*/  BRA `(.L_x_2821) ;  /* 0x0000000000f07947 */ /* 0x000fea0003800000 */
.L_x_2840:
[----:B------:R-:W-:-:S13]  /*61d0*/  ISETP.NE.AND P0, PT, R0, 0xf, PT ;  /* 0x0000000f0000780c */ /* 0x000fda0003f05270 */
[----:B------:R-:W-:Y:S05]  /*61e0*/  @!P0 BRA `(.L_x_2842) ;  /* 0x0000000000e08947 */ /* 0x000fea0003800000 */
[----:B------:R-:W-:-:S13]  /*61f0*/  ISETP.NE.AND P0, PT, R0, 0x17, PT ;  /* 0x000000170000780c */ /* 0x000fda0003f05270 */
[----:B------:R-:W-:Y:S05]  /*6200*/  @!P0 BRA `(.L_x_2843) ;  /* 0x00000000008c8947 */ /* 0x000fea0003800000 */
[----:B------:R-:W-:-:S13]  /*6210*/  ISETP.NE.AND P0, PT, R0, 0x18, PT ;  /* 0x000000180000780c */ /* 0x000fda0003f05270 */
[----:B------:R-:W-:Y:S05]  /*6220*/  @!P0 BRA `(.L_x_2844) ;  /* 0x0000000000448947 */ /* 0x000fea0003800000 */
.L_x_2820:
        /* <DEDUP_REMOVED lines=16> */
.L_x_2845:
[----:B------:R-:W-:Y:S05]  /*6330*/  BRA `(.L_x_2821) ;  /* 0x0000000000947947 */ /* 0x000fea0003800000 */
.L_x_2844:
[----:B-1----:R-:W-:Y:S01]  /*6340*/  LOP3.LUT R4, R18, 0x7fffffff, RZ, 0xc0, !PT ;  /* 0x7fffffff12047812 */ /* 0x002fe200078ec0ff */
        /* <DEDUP_REMOVED lines=11> */
.L_x_2847:
[----:B------:R-:W-:Y:S05]  /*6400*/  BSYNC.RECONVERGENT B0 ;  /* 0x0000000000007941 */ /* 0x000fea0003800200 */
.L_x_2846:
[----:B------:R-:W-:-:S05]  /*6410*/  LOP3.LUT R3, R0, 0x80, R5, 0xf8, !PT ;  /* 0x0000008000037812 */ /* 0x000fca00078ef805 */
[----:B------:R3:W-:Y:S01]  /*6420*/  STG.E.U8 desc[UR36][R8.64], R3 ;  /* 0x0000000308007986 */ /* 0x0007e2000c101124 */
[----:B------:R-:W-:Y:S05]  /*6430*/  BRA `(.L_x_2821) ;  /* 0x0000000000547947 */ /* 0x000fea0003800000 */
.L_x_2843:
        /* <DEDUP_REMOVED lines=11> */
.L_x_2849:
[----:B------:R-:W-:Y:S01]  /*64f0*/  IMAD.MOV.U32 R0, RZ, RZ, 0x7f ;  /* 0x0000007fff007424 */ /* 0x000fe200078e00ff */
[----:B------:R-:W-:-:S04]  /*6500*/  ISETP.GT.U32.AND P0, PT, R4, 0x7f800000, PT ;  /* 0x7f8000000400780c */ /* 0x000fc80003f04070 */
[----:B------:R-:W-:-:S09]  /*6510*/  SEL R0, R0, 0x7c, P0 ;  /* 0x0000007c00007807 */ /* 0x000fd20000000000 */
.L_x_2850:
[----:B------:R-:W-:Y:S05]  /*6520*/  BSYNC.RECONVERGENT B0 ;  /* 0x0000000000007941 */ /* 0x000fea0003800200 */
.L_x_2848:
[----:B------:R-:W-:-:S04]  /*6530*/  SHF.R.U32.HI R3, RZ, 0x18, R18 ;  /* 0x00000018ff037819 */ /* 0x000fc80000011612 */
[----:B------:R-:W-:-:S05]  /*6540*/  LOP3.LUT R3, R0, 0x80, R3, 0xf8, !PT ;  /* 0x0000008000037812 */ /* 0x000fca00078ef803 */
[----:B------:R2:W-:Y:S01]  /*6550*/  STG.E.U8 desc[UR36][R8.64], R3 ;  /* 0x0000000308007986 */ /* 0x0005e2000c101124 */
[----:B------:R-:W-:Y:S05]  /*6560*/  BRA `(.L_x_2821) ;  /* 0x0000000000087947 */ /* 0x000fea0003800000 */
.L_x_2842:
[----:B-1----:R-:W-:-:S05]  /*6570*/  F2FP.BF16.F32.PACK_AB R18, RZ, R18 ;  /* 0x00000012ff12723e */ /* 0x002fca00000010ff */
[----:B------:R1:W-:Y:S02]  /*6580*/  STG.E.U16 desc[UR36][R8.64], R18 ;  /* 0x0000001208007986 */ /* 0x0003e4000c101524 */
.L_x_2821:
[----:B------:R-:W-:-:S05]  /*6590*/  VIADD R25, R25, 0x80 ;  /* 0x0000008019197836 */ /* 0x000fca0000000000 */
[----:B------:R-:W-:-:S13]  /*65a0*/  ISETP.GE.AND P0, PT, R25, R17, PT ;  /* 0x000000111900720c */ /* 0x000fda0003f06270 */
[----:B------:R-:W-:Y:S05]  /*65b0*/  @P0 BRA `(.L_x_2815) ;  /* 0x0000000c00900947 */ /* 0x000fea0003800000 */
[----:B------:R-:W5:Y:S01]  /*65c0*/  LDCU UR4, c[0x0][0x3b8] ;  /* 0x00007700ff0477ac */ /* 0x000f620008000800 */
[----:B-1234-:R-:W1:Y:S01]  /*65d0*/  LDC.64 R8, c[0x0][0x398] ;  /* 0x0000e600ff087b82 */ /* 0x01ee620000000a00 */
[----:B------:R-:W-:Y:S01]  /*65e0*/  IMAD R0, R2, 0x200, R25 ;  /* 0x0000020002007824 */ /* 0x000fe200078e0219 */
[----:B------:R-:W-:-:S03]  /*65f0*/  PRMT R4, R16, 0x9910, RZ ;  /* 0x0000991010047816 */ /* 0x000fc600000000ff */
[----:B-----5:R-:W-:Y:S02]  /*6600*/  IMAD R3, R0, UR4, RZ ;  /* 0x0000000400037c24 */ /* 0x020fe4000f8e02ff */
[----:B------:R-:W-:-:S05]  /*6610*/  IMAD.MOV.U32 R0, RZ, RZ, R4 ;  /* 0x000000ffff007224 */ /* 0x000fca00078e0004 */
[----:B------:R-:W-:Y:S02]  /*6620*/  ISETP.GT.AND P1, PT, R0, 0x9, PT ;  /* 0x000000090000780c */ /* 0x000fe40003f24270 */
[----:B-1----:R-:W-:-:S05]  /*6630*/  IADD3 R8, P0, PT, R3, R8, RZ ;  /* 0x0000000803087210 */ /* 0x002fca0007f1e0ff */
        /* <DEDUP_REMOVED lines=10> */
[----:B------:R-:W1:Y:S02]  /*66e0*/  F2I.FTZ.TRUNC.NTZ R3, R22 ;  /* 0x0000001600037305 */ /* 0x000e64000021f100 */
[----:B-1----:R2:W-:Y:S01]  /*66f0*/  STG.E.U8 desc[UR36][R8.64], R3 ;  /* 0x0000000308007986 */ /* 0x0025e2000c101124 */
[----:B------:R-:W-:Y:S05]  /*6700*/  BRA `(.L_x_2856) ;  /* 0x0000000c00387947 */ /* 0x000fea0003800000 */
.L_x_2854:
[----:B------:R-:W1:Y:S02]  /*6710*/  F2I.S64.TRUNC R22, R22 ;  /* 0x0000001600167311 */ /* 0x000e64000020d900 */
[----:B-1----:R-:W-:-:S05]  /*6720*/  IMAD.MOV.U32 R3, RZ, RZ, R22 ;  /* 0x000000ffff037224 */ /* 0x002fca00078e0016 */
[----:B------:R1:W-:Y:S01]  /*6730*/  STG.E.U8 desc[UR36][R8.64], R3 ;  /* 0x0000000308007986 */ /* 0x0003e2000c101124 */
[----:B------:R-:W-:Y:S05]  /*6740*/  BRA `(.L_x_2856) ;  /* 0x0000000c00287947 */ /* 0x000fea0003800000 */
.L_x_2853:
[----:B------:R-:W-:-:S13]  /*6750*/  ISETP.NE.AND P0, PT, R0, 0x2, PT ;  /* 0x000000020000780c */ /* 0x000fda0003f05270 */
[----:B------:R-:W-:Y:S05]  /*6760*/  @!P0 BRA `(.L_x_2857) ;  /* 0x0000000000288947 */ /* 0x000fea0003800000 */
[----:B------:R-:W-:-:S13]  /*6770*/  ISETP.NE.AND P0, PT, R0, 0x3, PT ;  /* 0x000000030000780c */ /* 0x000fda0003f05270 */
[----:B------:R-:W-:Y:S05]  /*6780*/  @!P0 BRA `(.L_x_2858) ;  /* 0x0000000000148947 */ /* 0x000fea0003800000 */
[----:B------:R-:W-:-:S13]  /*6790*/  ISETP.NE.AND P0, PT, R0, 0x4, PT ;  /* 0x000000040000780c */ /* 0x000fda0003f05270 */
[----:B------:R-:W-:Y:S05]  /*67a0*/  @P0 BRA `(.L_x_2855) ;  /* 0x0000000800380947 */ /* 0x000fea0003800000 */
[----:B------:R-:W1:Y:S02]  /*67b0*/  F2I.S64.TRUNC R22, R22 ;  /* 0x0000001600167311 */ /* 0x000e64000020d900 */
[----:B-1----:R1:W-:Y:S01]  /*67c0*/  STG.E.64 desc[UR36][R8.64], R22 ;  /* 0x0000001608007986 */ /* 0x0023e2000c101b24 */
[----:B------:R-:W-:Y:S05]  /*67d0*/  BRA `(.L_x_2856) ;  /* 0x0000000c00047947 */ /* 0x000fea0003800000 */
.L_x_2858:
[----:B------:R-:W1:Y:S02]  /*67e0*/  F2I.FTZ.TRUNC.NTZ R3, R22 ;  /* 0x0000001600037305 */ /* 0x000e64000021f100 */
[----:B-1----:R4:W-:Y:S01]  /*67f0*/  STG.E desc[UR36][R8.64], R3 ;  /* 0x0000000308007986 */ /* 0x0029e2000c101924 */
[----:B------:R-:W-:Y:S05]  /*6800*/  BRA `(.L_x_2856) ;  /* 0x0000000800f87947 */ /* 0x000fea0003800000 */
.L_x_2857:
[----:B------:R-:W1:Y:S02]  /*6810*/  F2I.FTZ.TRUNC.NTZ R3, R22 ;  /* 0x0000001600037305 */ /* 0x000e64000021f100 */
[----:B-1----:R3:W-:Y:S01]  /*6820*/  STG.E.U16 desc[UR36][R8.64], R3 ;  /* 0x0000000308007986 */ /* 0x0027e2000c101524 */
[----:B------:R-:W-:Y:S05]  /*6830*/  BRA `(.L_x_2856) ;  /* 0x0000000800ec7947 */ /* 0x000fea0003800000 */
.L_x_2852:
[----:B------:R-:W-:-:S13]  /*6840*/  ISETP.GT.AND P0, PT, R0, 0x6, PT ;  /* 0x000000060000780c */ /* 0x000fda0003f04270 */
[----:B------:R-:W-:Y:S05]  /*6850*/  @P0 BRA `(.L_x_2859) ;  /* 0x0000000000240947 */ /* 0x000fea0003800000 */
[----:B------:R-:W-:-:S13]  /*6860*/  ISETP.NE.AND P0, PT, R0, 0x5, PT ;  /* 0x000000050000780c */ /* 0x000fda0003f05270 */
[----:B------:R-:W-:Y:S05]  /*6870*/  @!P0 BRA `(.L_x_2860) ;  /* 0x0000000000108947 */ /* 0x000fea0003800000 */
[----:B------:R-:W-:-:S13]  /*6880*/  ISETP.NE.AND P0, PT, R0, 0x6, PT ;  /* 0x000000060000780c */ /* 0x000fda0003f05270 */
[----:B------:R-:W-:Y:S05]  /*6890*/  @P0 BRA `(.L_x_2855) ;  /* 0x0000000400fc0947 */ /* 0x000fea0003800000 */
[----:B------:R1:W-:Y:S01]  /*68a0*/  STG.E desc[UR36][R8.64], R22 ;  /* 0x0000001608007986 */ /* 0x0003e2000c101924 */
[----:B------:R-:W-:Y:S05]  /*68b0*/  BRA `(.L_x_2856) ;  /* 0x0000000800cc7947 */ /* 0x000fea0003800000 */
.L_x_2860:
[----:B------:R-:W-:-:S05]  /*68c0*/  F2FP.F16.F32.PACK_AB R22, RZ, R22 ;  /* 0x00000016ff16723e */ /* 0x000fca00000000ff */
[----:B------:R1:W-:Y:S01]  /*68d0*/  STG.E.U16 desc[UR36][R8.64], R22 ;  /* 0x0000001608007986 */ /* 0x0003e2000c101524 */
[----:B------:R-:W-:Y:S05]  /*68e0*/  BRA `(.L_x_2856) ;  /* 0x0000000800c07947 */ /* 0x000fea0003800000 */
.L_x_2859:
[----:B------:R-:W-:-:S13]  /*68f0*/  ISETP.NE.AND P0, PT, R0, 0x7, PT ;  /* 0x000000070000780c */ /* 0x000fda0003f05270 */
[----:B------:R-:W-:Y:S05]  /*6900*/  @!P0 BRA `(.L_x_2861) ;  /* 0x00000000002c8947 */ /* 0x000fea0003800000 */
[----:B------:R-:W-:-:S13]  /*6910*/  ISETP.NE.AND P0, PT, R0, 0x8, PT ;  /* 0x000000080000780c */ /* 0x000fda0003f05270 */
[----:B------:R-:W-:Y:S05]  /*6920*/  @!P0 BRA `(.L_x_2862) ;  /* 0x0000000000148947 */ /* 0x000fea0003800000 */
[----:B------:R-:W-:-:S13]  /*6930*/  ISETP.NE.AND P0, PT, R0, 0x9, PT ;  /* 0x000000090000780c */ /* 0x000fda0003f05270 */
[----:B------:R-:W-:Y:S05]  /*6940*/  @P0 BRA `(.L_x_2855) ;  /* 0x0000000400d00947 */ /* 0x000fea0003800000 */
[----:B------:R-:W-:-:S05]  /*6950*/  IMAD.MOV.U32 R23, RZ, RZ, RZ ;  /* 0x000000ffff177224 */ /* 0x000fca00078e00ff */
[----:B------:R1:W-:Y:S01]  /*6960*/  STG.E.64 desc[UR36][R8.64], R22 ;  /* 0x0000001608007986 */ /* 0x0003e2000c101b24 */
[----:B------:R-:W-:Y:S05]  /*6970*/  BRA `(.L_x_2856) ;  /* 0x00000008009c7947 */ /* 0x000fea0003800000 */
.L_x_2862:
[----:B------:R-:W-:-:S04]  /*6980*/  F2FP.F16.F32.PACK_AB R3, RZ, R22 ;  /* 0x00000016ff03723e */ /* 0x000fc800000000ff */
[----:B------:R-:W-:-:S05]  /*6990*/  PRMT R3, R3, 0x5410, RZ ;  /* 0x0000541003037816 */ /* 0x000fca00000000ff */
[----:B------:R1:W-:Y:S01]  /*69a0*/  STG.E desc[UR36][R8.64], R3 ;  /* 0x0000000308007986 */ /* 0x0003e2000c101924 */
[----:B------:R-:W-:Y:S05]  /*69b0*/  BRA `(.L_x_2856) ;  /* 0x00000008008c7947 */ /* 0x000fea0003800000 */
.L_x_2861:
[----:B------:R-:W-:-:S06]  /*69c0*/  FMUL.FTZ R4, R22, 1 ;  /* 0x3f80000016047820 */ /* 0x000fcc0000410000 */
[----:B------:R-:W1:Y:S02]  /*69d0*/  F2F.F64.F32 R4, R4 ;  /* 0x0000000400047310 */ /* 0x000e640000201800 */
[----:B-1----:R1:W-:Y:S01]  /*69e0*/  STG.E.64 desc[UR36][R8.64], R4 ;  /* 0x0000000408007986 */ /* 0x0023e2000c101b24 */
[----:B------:R-:W-:Y:S05]  /*69f0*/  BRA `(.L_x_2856) ;  /* 0x00000008007c7947 */ /* 0x000fea0003800000 */
.L_x_2851:
        /* <DEDUP_REMOVED lines=10> */
[----:B------:R-:W1:Y:S02]  /*6aa0*/  F2I.FTZ.U32.TRUNC.NTZ R3, R22 ;  /* 0x0000001600037305 */ /* 0x000e64000021f000 */
[----:B-1----:R1:W-:Y:S01]  /*6ab0*/  STG.E.U16 desc[UR36][R8.64], R3 ;  /* 0x0000000308007986 */ /* 0x0023e2000c101524 */
[----:B------:R-:W-:Y:S05]  /*6ac0*/  BRA `(.L_x_2856) ;  /* 0x0000000800487947 */ /* 0x000fea0003800000 */
.L_x_2866:
[----:B------:R-:W-:Y:S01]  /*6ad0*/  LOP3.LUT R5, R22, 0x7fffffff, RZ, 0xc0, !PT ;  /* 0x7fffffff16057812 */ /* 0x000fe200078ec0ff */
        /* <DEDUP_REMOVED lines=15> */
.L_x_2869:
[----:B------:R-:W-:-:S04]  /*6bd0*/  SHF.R.U32.HI R22, RZ, 0x18, R22 ;  /* 0x00000018ff167819 */ /* 0x000fc80000011616 */
[----:B------:R-:W-:-:S04]  /*6be0*/  LOP3.LUT R3, R3, 0x80, R22, 0xf8, !PT ;  /* 0x0000008003037812 */ /* 0x000fc800078ef816 */
[----:B------:R-:W-:-:S07]  /*6bf0*/  PRMT R4, R3, 0x7610, R4 ;  /* 0x0000761003047816 */ /* 0x000fce0000000004 */
.L_x_2868:
[----:B------:R-:W-:Y:S05]  /*6c00*/  BSYNC.RECONVERGENT B0 ;  /* 0x0000000000007941 */ /* 0x000fea0003800200 */
.L_x_2867:
[----:B------:R1:W-:Y:S01]  /*6c10*/  STG.E.U8 desc[UR36][R8.64], R4 ;  /* 0x0000000408007986 */ /* 0x0003e2000c101124 */
[----:B------:R-:W-:Y:S05]  /*6c20*/  BRA `(.L_x_2856) ;  /* 0x0000000400f07947 */ /* 0x000fea0003800000 */
.L_x_2865:
        /* <DEDUP_REMOVED lines=16> */
.L_x_2872:
[----:B------:R-:W-:-:S04]  /*6d30*/  SHF.R.U32.HI R22, RZ, 0x18, R22 ;  /* 0x00000018ff167819 */ /* 0x000fc80000011616 */
[----:B------:R-:W-:-:S04]  /*6d40*/  LOP3.LUT R3, R3, 0x80, R22, 0xf8, !PT ;  /* 0x0000008003037812 */ /* 0x000fc800078ef816 */
[----:B------:R-:W-:-:S07]  /*6d50*/  PRMT R4, R3, 0x7610, R4 ;  /* 0x0000761003047816 */ /* 0x000fce0000000004 */
.L_x_2871:
[----:B------:R-:W-:Y:S05]  /*6d60*/  BSYNC.RECONVERGENT B0 ;  /* 0x0000000000007941 */ /* 0x000fea0003800200 */
.L_x_2870:
[----:B------:R1:W-:Y:S01]  /*6d70*/  STG.E.U8 desc[UR36][R8.64], R4 ;  /* 0x0000000408007986 */ /* 0x0003e2000c101124 */
[----:B------:R-:W-:Y:S05]  /*6d80*/  BRA `(.L_x_2856) ;  /* 0x0000000400987947 */ /* 0x000fea0003800000 */
.L_x_2864:
[----:B------:R-:W-:-:S13]  /*6d90*/  ISETP.NE.AND P0, PT, R0, 0x1c, PT ;  /* 0x0000001c0000780c */ /* 0x000fda0003f05270 */
[----:B------:R-:W-:Y:S05]  /*6da0*/  @!P0 BRA `(.L_x_2873) ;  /* 0x0000000000588947 */ /* 0x000fea0003800000 */
[----:B------:R-:W-:-:S13]  /*6db0*/  ISETP.NE.AND P0, PT, R0, 0x1d, PT ;  /* 0x0000001d0000780c */ /* 0x000fda0003f05270 */
[----:B------:R-:W-:Y:S05]  /*6dc0*/  @!P0 BRA `(.L_x_2874) ;  /* 0x0000000000448947 */ /* 0x000fea0003800000 */
[----:B------:R-:W-:-:S13]  /*6dd0*/  ISETP.NE.AND P0, PT, R0, 0x2c, PT ;  /* 0x0000002c0000780c */ /* 0x000fda0003f05270 */
[----:B------:R-:W-:Y:S05]  /*6de0*/  @P0 BRA `(.L_x_2855) ;  /* 0x0000000000a80947 */ /* 0x000fea0003800000 */
[----:B------:R-:W-:-:S04]  /*6df0*/  SHF.R.U32.HI R4, RZ, 0x17, R22 ;  /* 0x00000017ff047819 */ /* 0x000fc80000011616 */
        /* <DEDUP_REMOVED lines=14> */
.L_x_2874:
[----:B------:R-:W1:Y:S02]  /*6ee0*/  F2I.U64.TRUNC R22, R22 ;  /* 0x0000001600167311 */ /* 0x000e64000020d800 */
[----:B-1----:R1:W-:Y:S01]  /*6ef0*/  STG.E.64 desc[UR36][R8.64], R22 ;  /* 0x0000001608007986 */ /* 0x0023e2000c101b24 */
[----:B------:R-:W-:Y:S05]  /*6f00*/  BRA `(.L_x_2856) ;  /* 0x0000000400387947 */ /* 0x000fea0003800000 */
.L_x_2873:
[----:B------:R-:W1:Y:S02]  /*6f10*/  F2I.FTZ.U32.TRUNC.NTZ R3, R22 ;  /* 0x0000001600037305 */ /* 0x000e64000021f000 */
[----:B-1----:R1:W-:Y:S01]  /*6f20*/  STG.E desc[UR36][R8.64], R3 ;  /* 0x0000000308007986 */ /* 0x0023e2000c101924 */
[----:B------:R-:W-:Y:S05]  /*6f30*/  BRA `(.L_x_2856) ;  /* 0x00000004002c7947 */ /* 0x000fea0003800000 */
.L_x_2863:
[----:B------:R-:W-:-:S13]  /*6f40*/  ISETP.GT.AND P0, PT, R0, 0xe, PT ;  /* 0x0000000e0000780c */ /* 0x000fda0003f04270 */
[----:B------:R-:W-:Y:S05]  /*6f50*/  @P0 BRA `(.L_x_2875) ;  /* 0x0000000000340947 */ /* 0x000fea0003800000 */
[----:B------:R-:W-:-:S13]  /*6f60*/  ISETP.NE.AND P0, PT, R0, 0xa, PT ;  /* 0x0000000a0000780c */ /* 0x000fda0003f05270 */
[----:B------:R-:W-:Y:S05]  /*6f70*/  @!P0 BRA `(.L_x_2876) ;  /* 0x0000000000188947 */ /* 0x000fea0003800000 */
[----:B------:R-:W-:-:S13]  /*6f80*/  ISETP.NE.AND P0, PT, R0, 0xb, PT ;  /* 0x0000000b0000780c */ /* 0x000fda0003f05270 */
[----:B------:R-:W-:Y:S05]  /*6f90*/  @P0 BRA `(.L_x_2855) ;  /* 0x00000000003c0947 */ /* 0x000fea0003800000 */
[----:B------:R-:W-:-:S04]  /*6fa0*/  FSETP.NEU.FTZ.AND P0, PT, R22, RZ, PT ;  /* 0x000000ff1600720b */ /* 0x000fc80003f1d000 */
[----:B------:R-:W-:-:S05]  /*6fb0*/  SEL R3, RZ, 0x1, !P0 ;  /* 0x00000001ff037807 */ /* 0x000fca0004000000 */
[----:B------:R1:W-:Y:S01]  /*6fc0*/  STG.E.U8 desc[UR36][R8.64], R3 ;  /* 0x0000000308007986 */ /* 0x0003e2000c101124 */
[----:B------:R-:W-:Y:S05]  /*6fd0*/  BRA `(.L_x_2856) ;  /* 0x0000000400047947 */ /* 0x000fea0003800000 */
.L_x_2876:
[----:B------:R-:W-:Y:S01]  /*6fe0*/  FMUL.FTZ R4, R22, 1 ;  /* 0x3f80000016047820 */ /* 0x000fe20000410000 */
[----:B------:R-:W-:-:S05]  /*6ff0*/  CS2R R6, SRZ ;  /* 0x0000000000067805 */ /* 0x000fca000001ff00 */
[----:B------:R-:W1:Y:S02]  /*7000*/  F2F.F64.F32 R4, R4 ;  /* 0x0000000400047310 */ /* 0x000e640000201800 */
[----:B-1----:R1:W-:Y:S01]  /*7010*/  STG.E.128 desc[UR36][R8.64], R4 ;  /* 0x0000000408007986 */ /* 0x0023e2000c101d24 */
[----:B------:R-:W-:Y:S05]  /*7020*/  BRA `(.L_x_2856) ;  /* 0x0000000000f07947 */ /* 0x000fea0003800000 */
.L_x_2875:
[----:B------:R-:W-:-:S13]  /*7030*/  ISETP.NE.AND P0, PT, R0, 0xf, PT ;  /* 0x0000000f0000780c */ /* 0x000fda0003f05270 */
[----:B------:R-:W-:Y:S05]  /*7040*/  @!P0 BRA `(.L_x_2877) ;  /* 0x0000000000e08947 */ /* 0x000fea0003800000 */
[----:B------:R-:W-:-:S13]  /*7050*/  ISETP.NE.AND P0, PT, R0, 0x17, PT ;  /* 0x000000170000780c */ /* 0x000fda0003f05270 */
[----:B------:R-:W-:Y:S05]  /*7060*/  @!P0 BRA `(.L_x_2878) ;  /* 0x00000000008c8947 */ /* 0x000fea0003800000 */
[----:B------:R-:W-:-:S13]  /*7070*/  ISETP.NE.AND P0, PT, R0, 0x18, PT ;  /* 0x000000180000780c */ /* 0x000fda0003f05270 */
[----:B------:R-:W-:Y:S05]  /*7080*/  @!P0 BRA `(.L_x_2879) ;  /* 0x0000000000448947 */ /* 0x000fea0003800000 */
.L_x_2855:
[----:B------:R-:W-:Y:S01]  /*7090*/  MOV R14, 0x130 ;  /* 0x00000130000e7802 */ /* 0x000fe20000000f00 */
[----:B------:R-:W1:Y:S01]  /*70a0*/  LDCU.64 UR4, c[0x4][0x120] ;  /* 0x01002400ff0477ac */ /* 0x000e620008000a00 */
[----:B------:R-:W-:Y:S02]  /*70b0*/  IMAD.MOV.U32 R8, RZ, RZ, 0x65 ;  /* 0x00000065ff087424 */ /* 0x000fe400078e00ff */
[----:B------:R-:W-:Y:S01]  /*70c0*/  IMAD.MOV.U32 R12, RZ, RZ, 0x1 ;  /* 0x00000001ff0c7424 */ /* 0x000fe200078e00ff */
[----:B------:R-:W2:Y:S01]  /*70d0*/  LDCU.64 UR6, c[0x4][0x128] ;  /* 0x01002500ff0677ac */ /* 0x000ea20008000a00 */
[----:B------:R-:W3:Y:S01]  /*70e0*/  LDC.64 R14, c[0x4][R14] ;  /* 0x010000000e0e7b82 */ /* 0x000ee20000000a00 */
[----:B------:R-:W-:Y:S01]  /*70f0*/  IMAD.MOV.U32 R13, RZ, RZ, RZ ;  /* 0x000000ffff0d7224 */ /* 0x000fe200078e00ff */
[----:B------:R-:W4:Y:S01]  /*7100*/  LDCU.64 UR8, c[0x4][0x18] ;  /* 0x01000300ff0877ac */ /* 0x000f220008000a00 */
[----:B-1----:R-:W-:Y:S02]  /*7110*/  IMAD.U32 R4, RZ, RZ, UR4 ;  /* 0x00000004ff047e24 */ /* 0x002fe4000f8e00ff */
[----:B------:R-:W-:-:S02]  /*7120*/  IMAD.U32 R5, RZ, RZ, UR5 ;  /* 0x00000005ff057e24 */ /* 0x000fc4000f8e00ff */
[----:B--2---:R-:W-:Y:S02]  /*7130*/  IMAD.U32 R6, RZ, RZ, UR6 ;  /* 0x00000006ff067e24 */ /* 0x004fe4000f8e00ff */
[----:B------:R-:W-:Y:S02]  /*7140*/  IMAD.U32 R7, RZ, RZ, UR7 ;  /* 0x00000007ff077e24 */ /* 0x000fe4000f8e00ff */
[----:B----4-:R-:W-:Y:S02]  /*7150*/  IMAD.U32 R10, RZ, RZ, UR8 ;  /* 0x00000008ff0a7e24 */ /* 0x010fe4000f8e00ff */
[----:B------:R-:W-:-:S07]  /*7160*/  IMAD.U32 R11, RZ, RZ, UR9 ;  /* 0x00000009ff0b7e24 */ /* 0x000fce000f8e00ff */
[----:B------:R-:W-:-:S07]  /*7170*/  LEPC R20, `(.L_x_2880) ;  /* 0x000000001014794e */ /* 0x000fce0000000000 */
[----:B0--3--:R-:W-:Y:S05]  /*7180*/  CALL.ABS.NOINC R14 ;  /* 0x000000000e007343 */ /* 0x009fea0003c00000 */
.L_x_2880:
[----:B------:R-:W-:Y:S05]  /*7190*/  BRA `(.L_x_2856) ;  /* 0x0000000000947947 */ /* 0x000fea0003800000 */
.L_x_2879:
[----:B------:R-:W-:Y:S01]  /*71a0*/  LOP3.LUT R4, R22, 0x7fffffff, RZ, 0xc0, !PT ;  /* 0x7fffffff16047812 */ /* 0x000fe200078ec0ff */
        /* <DEDUP_REMOVED lines=11> */
.L_x_2882:
[----:B------:R-:W-:Y:S05]  /*7260*/  BSYNC.RECONVERGENT B0 ;  /* 0x0000000000007941 */ /* 0x000fea0003800200 */
.L_x_2881:
[----:B------:R-:W-:-:S05]  /*7270*/  LOP3.LUT R3, R0, 0x80, R5, 0xf8, !PT ;  /* 0x0000008000037812 */ /* 0x000fca00078ef805 */
[----:B------:R1:W-:Y:S01]  /*7280*/  STG.E.U8 desc[UR36][R8.64], R3 ;  /* 0x0000000308007986 */ /* 0x0003e2000c101124 */
[----:B------:R-:W-:Y:S05]  /*7290*/  BRA `(.L_x_2856) ;  /* 0x0000000000547947 */ /* 0x000fea0003800000 */
.L_x_2878:
[----:B------:R-:W-:Y:S01]  /*72a0*/  LOP3.LUT R4, R22, 0x7fffffff, RZ, 0xc0, !PT ;  /* 0x7fffffff16047812 */ /* 0x000fe200078ec0ff */
        /* <DEDUP_REMOVED lines=10> */
.L_x_2884:
[----:B------:R-:W-:Y:S01]  /*7350*/  IMAD.MOV.U32 R0, RZ, RZ, 0x7f ;  /* 0x0000007fff007424 */ /* 0x000fe200078e00ff */
[----:B------:R-:W-:-:S04]  /*7360*/  ISETP.GT.U32.AND P0, PT, R4, 0x7f800000, PT ;  /* 0x7f8000000400780c */ /* 0x000fc80003f04070 */
[----:B------:R-:W-:-:S09]  /*7370*/  SEL R0, R0, 0x7c, P0 ;  /* 0x0000007c00007807 */ /* 0x000fd20000000000 */
.L_x_2885:
[----:B------:R-:W-:Y:S05]  /*7380*/  BSYNC.RECONVERGENT B0 ;  /* 0x0000000000007941 */ /* 0x000fea0003800200 */
.L_x_2883:
[----:B------:R-:W-:-:S04]  /*7390*/  SHF.R.U32.HI R3, RZ, 0x18, R22 ;  /* 0x00000018ff037819 */ /* 0x000fc80000011616 */
[----:B------:R-:W-:-:S05]  /*73a0*/  LOP3.LUT R3, R0, 0x80, R3, 0xf8, !PT ;  /* 0x0000008000037812 */ /* 0x000fca00078ef803 */
[----:B------:R1:W-:Y:S01]  /*73b0*/  STG.E.U8 desc[UR36][R8.64], R3 ;  /* 0x0000000308007986 */ /* 0x0003e2000c101124 */
[----:B------:R-:W-:Y:S05]  /*73c0*/  BRA `(.L_x_2856) ;  /* 0x0000000000087947 */ /* 0x000fea0003800000 */
.L_x_2877:
[----:B------:R-:W-:-:S05]  /*73d0*/  F2FP.BF16.F32.PACK_AB R22, RZ, R22 ;  /* 0x00000016ff16723e */ /* 0x000fca00000010ff */
[----:B------:R1:W-:Y:S02]  /*73e0*/  STG.E.U16 desc[UR36][R8.64], R22 ;  /* 0x0000001608007986 */ /* 0x0003e4000c101524 */
.L_x_2856:
[----:B------:R-:W-:-:S07]  /*73f0*/  VIADD R25, R25, 0x80 ;  /* 0x0000008019197836 */ /* 0x000fce0000000000 */
.L_x_2815:
[----:B------:R-:W-:Y:S05]  /*7400*/  BSYNC.RECONVERGENT B6 ;  /* 0x0000000000067941 */ /* 0x000fea0003800200 */
.L_x_2814:
[----:B------:R-:W-:-:S13]  /*7410*/  ISETP.GE.AND P0, PT, R25, R17, PT ;  /* 0x000000111900720c */ /* 0x000fda0003f06270 */
[----:B------:R-:W-:Y:S05]  /*7420*/  @P0 EXIT ;  /* 0x000000000000094d */ /* 0x000fea0003800000 */
[----:B-1234-:R-:W1:Y:S01]  /*7430*/  LDC.64 R4, c[0x0][0x398] ;  /* 0x0000e600ff047b82 */ /* 0x01ee620000000a00 */
[----:B------:R-:W2:Y:S01]  /*7440*/  LDCU UR4, c[0x0][0x3b8] ;  /* 0x00007700ff0477ac */ /* 0x000ea20008000800 */
[----:B------:R-:W-:Y:S01]  /*7450*/  PRMT R0, R16, 0x9910, RZ ;  /* 0x0000991010007816 */ /* 0x000fe200000000ff */
[----:B------:R-:W-:-:S03]  /*7460*/  IMAD R2, R2, 0x200, R25 ;  /* 0x0000020002027824 */ /* 0x000fc600078e0219 */
[----:B------:R-:W-:Y:S01]  /*7470*/  ISETP.GT.AND P1, PT, R0, 0x9, PT ;  /* 0x000000090000780c */ /* 0x000fe20003f24270 */
[----:B--2---:R-:W-:-:S05]  /*7480*/  IMAD R3, R2, UR4, RZ ;  /* 0x0000000402037c24 */ /* 0x004fca000f8e02ff */
[----:B-1----:R-:W-:-:S05]  /*7490*/  IADD3 R2, P0, PT, R3, R4, RZ ;  /* 0x0000000403027210 */ /* 0x002fca0007f1e0ff */
[----:B------:R-:W-:Y:S02]  /*74a0*/  IMAD.X R3, RZ, RZ, R5, P0 ;  /* 0x000000ffff037224 */ /* 0x000fe400000e0605 */
[----:B------:R-:W-:Y:S06]  /*74b0*/  @P1 BRA `(.L_x_2886) ;  /* 0x0000000000e81947 */ /* 0x000fec0003800000 */
        /* <DEDUP_REMOVED lines=8> */
[----:B0-----:R-:W0:Y:S02]  /*7540*/  F2I.FTZ.TRUNC.NTZ R5, R24 ;  /* 0x0000001800057305 */ /* 0x001e24000021f100 */
[----:B0-----:R-:W-:Y:S01]  /*7550*/  STG.E.U8 desc[UR36][R2.64], R5 ;  /* 0x0000000502007986 */ /* 0x001fe2000c101124 */
[----:B------:R-:W-:Y:S05]  /*7560*/  EXIT ;  /* 0x000000000000794d */ /* 0x000fea0003800000 */
.L_x_2889:
[----:B0-----:R-:W0:Y:S02]  /*7570*/  F2I.S64.TRUNC R24, R24 ;  /* 0x0000001800187311 */ /* 0x001e24000020d900 */
[----:B0-----:R-:W-:-:S05]  /*7580*/  IMAD.MOV.U32 R5, RZ, RZ, R24 ;  /* 0x000000ffff057224 */ /* 0x001fca00078e0018 */
[----:B------:R-:W-:Y:S01]  /*7590*/  STG.E.U8 desc[UR36][R2.64], R5 ;  /* 0x0000000502007986 */ /* 0x000fe2000c101124 */
[----:B------:R-:W-:Y:S05]  /*75a0*/  EXIT ;  /* 0x000000000000794d */ /* 0x000fea0003800000 */
.L_x_2888:
[----:B------:R-:W-:-:S13]  /*75b0*/  ISETP.NE.AND P0, PT, R0, 0x2, PT ;  /* 0x000000020000780c */ /* 0x000fda0003f05270 */
[----:B------:R-:W-:Y:S05]  /*75c0*/  @!P0 BRA `(.L_x_2891) ;  /* 0x0000000000288947 */ /* 0x000fea0003800000 */
[----:B------:R-:W-:-:S13]  /*75d0*/  ISETP.NE.AND P0, PT, R0, 0x3, PT ;  /* 0x000000030000780c */ /* 0x000fda0003f05270 */
[----:B------:R-:W-:Y:S05]  /*75e0*/  @!P0 BRA `(.L_x_2892) ;  /* 0x0000000000148947 */ /* 0x000fea0003800000 */
[----:B------:R-:W-:-:S13]  /*75f0*/  ISETP.NE.AND P0, PT, R0, 0x4, PT ;  /* 0x000000040000780c */ /* 0x000fda0003f05270 */
[----:B------:R-:W-:Y:S05]  /*7600*/  @P0 BRA `(.L_x_2890) ;  /* 0x0000000800380947 */ /* 0x000fea0003800000 */
[----:B0-----:R-:W0:Y:S02]  /*7610*/  F2I.S64.TRUNC R24, R24 ;  /* 0x0000001800187311 */ /* 0x001e24000020d900 */
[----:B0-----:R-:W-:Y:S01]  /*7620*/  STG.E.64 desc[UR36][R2.64], R24 ;  /* 0x0000001802007986 */ /* 0x001fe2000c101b24 */
[----:B------:R-:W-:Y:S05]  /*7630*/  EXIT ;  /* 0x000000000000794d */ /* 0x000fea0003800000 */
.L_x_2892:
[----:B0-----:R-:W0:Y:S02]  /*7640*/  F2I.FTZ.TRUNC.NTZ R5, R24 ;  /* 0x0000001800057305 */ /* 0x001e24000021f100 */
[----:B0-----:R-:W-:Y:S01]  /*7650*/  STG.E desc[UR36][R2.64], R5 ;  /* 0x0000000502007986 */ /* 0x001fe2000c101924 */
[----:B------:R-:W-:Y:S05]  /*7660*/  EXIT ;  /* 0x000000000000794d */ /* 0x000fea0003800000 */
.L_x_2891:
[----:B0-----:R-:W0:Y:S02]  /*7670*/  F2I.FTZ.TRUNC.NTZ R5, R24 ;  /* 0x0000001800057305 */ /* 0x001e24000021f100 */
[----:B0-----:R-:W-:Y:S01]  /*7680*/  STG.E.U16 desc[UR36][R2.64], R5 ;  /* 0x0000000502007986 */ /* 0x001fe2000c101524 */
[----:B------:R-:W-:Y:S05]  /*7690*/  EXIT ;  /* 0x000000000000794d */ /* 0x000fea0003800000 */
.L_x_2887:
[----:B------:R-:W-:-:S13]  /*76a0*/  ISETP.GT.AND P0, PT, R0, 0x6, PT ;  /* 0x000000060000780c */ /* 0x000fda0003f04270 */
[----:B------:R-:W-:Y:S05]  /*76b0*/  @P0 BRA `(.L_x_2893) ;  /* 0x0000000000240947 */ /* 0x000fea0003800000 */
[----:B------:R-:W-:-:S13]  /*76c0*/  ISETP.NE.AND P0, PT, R0, 0x5, PT ;  /* 0x000000050000780c */ /* 0x000fda0003f05270 */
[----:B------:R-:W-:Y:S05]  /*76d0*/  @!P0 BRA `(.L_x_2894) ;  /* 0x0000000000108947 */ /* 0x000fea0003800000 */
[----:B------:R-:W-:-:S13]  /*76e0*/  ISETP.NE.AND P0, PT, R0, 0x6, PT ;  /* 0x000000060000780c */ /* 0x000fda0003f05270 */
[----:B------:R-:W-:Y:S05]  /*76f0*/  @P0 BRA `(.L_x_2890) ;  /* 0x0000000400fc0947 */ /* 0x000fea0003800000 */
[----:B0-----:R-:W-:Y:S01]  /*7700*/  STG.E desc[UR36][R2.64], R24 ;  /* 0x0000001802007986 */ /* 0x001fe2000c101924 */
[----:B------:R-:W-:Y:S05]  /*7710*/  EXIT ;  /* 0x000000000000794d */ /* 0x000fea0003800000 */
.L_x_2894:
[----:B0-----:R-:W-:-:S05]  /*7720*/  F2FP.F16.F32.PACK_AB R24, RZ, R24 ;  /* 0x00000018ff18723e */ /* 0x001fca00000000ff */
[----:B------:R-:W-:Y:S01]  /*7730*/  STG.E.U16 desc[UR36][R2.64], R24 ;  /* 0x0000001802007986 */ /* 0x000fe2000c101524 */
[----:B------:R-:W-:Y:S05]  /*7740*/  EXIT ;  /* 0x000000000000794d */ /* 0x000fea0003800000 */
.L_x_2893:
[----:B------:R-:W-:-:S13]  /*7750*/  ISETP.NE.AND P0, PT, R0, 0x7, PT ;  /* 0x000000070000780c */ /* 0x000fda0003f05270 */
[----:B------:R-:W-:Y:S05]  /*7760*/  @!P0 BRA `(.L_x_2895) ;  /* 0x00000000002c8947 */ /* 0x000fea0003800000 */
[----:B------:R-:W-:-:S13]  /*7770*/  ISETP.NE.AND P0, PT, R0, 0x8, PT ;  /* 0x000000080000780c */ /* 0x000fda0003f05270 */
[----:B------:R-:W-:Y:S05]  /*7780*/  @!P0 BRA `(.L_x_2896) ;  /* 0x0000000000148947 */ /* 0x000fea0003800000 */
[----:B------:R-:W-:-:S13]  /*7790*/  ISETP.NE.AND P0, PT, R0, 0x9, PT ;  /* 0x000000090000780c */ /* 0x000fda0003f05270 */
[----:B------:R-:W-:Y:S05]  /*77a0*/  @P0 BRA `(.L_x_2890) ;  /* 0x0000000400d00947 */ /* 0x000fea0003800000 */
[----:B------:R-:W-:-:S05]  /*77b0*/  IMAD.MOV.U32 R25, RZ, RZ, RZ ;  /* 0x000000ffff197224 */ /* 0x000fca00078e00ff */
[----:B0-----:R-:W-:Y:S01]  /*77c0*/  STG.E.64 desc[UR36][R2.64], R24 ;  /* 0x0000001802007986 */ /* 0x001fe2000c101b24 */
[----:B------:R-:W-:Y:S05]  /*77d0*/  EXIT ;  /* 0x000000000000794d */ /* 0x000fea0003800000 */
.L_x_2896:
[----:B0-----:R-:W-:-:S04]  /*77e0*/  F2FP.F16.F32.PACK_AB R5, RZ, R24 ;  /* 0x00000018ff05723e */ /* 0x001fc800000000ff */
[----:B------:R-:W-:-:S05]  /*77f0*/  PRMT R5, R5, 0x5410, RZ ;  /* 0x0000541005057816 */ /* 0x000fca00000000ff */
[----:B------:R-:W-:Y:S01]  /*7800*/  STG.E desc[UR36][R2.64], R5 ;  /* 0x0000000502007986 */ /* 0x000fe2000c101924 */
[----:B------:R-:W-:Y:S05]  /*7810*/  EXIT ;  /* 0x000000000000794d */ /* 0x000fea0003800000 */
.L_x_2895:
[----:B0-----:R-:W-:-:S06]  /*7820*/  FMUL.FTZ R4, R24, 1 ;  /* 0x3f80000018047820 */ /* 0x001fcc0000410000 */
[----:B------:R-:W0:Y:S02]  /*7830*/  F2F.F64.F32 R4, R4 ;  /* 0x0000000400047310 */ /* 0x000e240000201800 */
[----:B0-----:R-:W-:Y:S01]  /*7840*/  STG.E.64 desc[UR36][R2.64], R4 ;  /* 0x0000000402007986 */ /* 0x001fe2000c101b24 */
[----:B------:R-:W-:Y:S05]  /*7850*/  EXIT ;  /* 0x000000000000794d */ /* 0x000fea0003800000 */
.L_x_2886:
        /* <DEDUP_REMOVED lines=10> */
[----:B0-----:R-:W0:Y:S02]  /*7900*/  F2I.FTZ.U32.TRUNC.NTZ R5, R24 ;  /* 0x0000001800057305 */ /* 0x001e24000021f000 */
[----:B0-----:R-:W-:Y:S01]  /*7910*/  STG.E.U16 desc[UR36][R2.64], R5 ;  /* 0x0000000502007986 */ /* 0x001fe2000c101524 */
[----:B------:R-:W-:Y:S05]  /*7920*/  EXIT ;  /* 0x000000000000794d */ /* 0x000fea0003800000 */
.L_x_2900:
[----:B0-----:R-:W-:Y:S01]  /*7930*/  LOP3.LUT R4, R24, 0x7fffffff, RZ, 0xc0, !PT ;  /* 0x7fffffff18047812 */ /* 0x001fe200078ec0ff */
        /* <DEDUP_REMOVED lines=15> */
.L_x_2903:
[----:B------:R-:W-:-:S04]  /*7a30*/  SHF.R.U32.HI R24, RZ, 0x18, R24 ;  /* 0x00000018ff187819 */ /* 0x000fc80000011618 */
[----:B------:R-:W-:-:S04]  /*7a40*/  LOP3.LUT R5, R5, 0x80, R24, 0xf8, !PT ;  /* 0x0000008005057812 */ /* 0x000fc800078ef818 */
[----:B------:R-:W-:-:S07]  /*7a50*/  PRMT R0, R5, 0x7610, R0 ;  /* 0x0000761005007816 */ /* 0x000fce0000000000 */
.L_x_2902:
[----:B------:R-:W-:Y:S05]  /*7a60*/  BSYNC.RECONVERGENT B0 ;  /* 0x0000000000007941 */ /* 0x000fea0003800200 */
.L_x_2901:
[----:B------:R-:W-:Y:S01]  /*7a70*/  STG.E.U8 desc[UR36][R2.64], R0 ;  /* 0x0000000002007986 */ /* 0x000fe2000c101124 */
[----:B------:R-:W-:Y:S05]  /*7a80*/  EXIT ;  /* 0x000000000000794d */ /* 0x000fea0003800000 */
.L_x_2899:
        /* <DEDUP_REMOVED lines=16> */
.L_x_2906:
[----:B------:R-:W-:-:S04]  /*7b90*/  SHF.R.U32.HI R24, RZ, 0x18, R24 ;  /* 0x00000018ff187819 */ /* 0x000fc80000011618 */
[----:B------:R-:W-:-:S04]  /*7ba0*/  LOP3.LUT R5, R5, 0x80, R24, 0xf8, !PT ;  /* 0x0000008005057812 */ /* 0x000fc800078ef818 */
[----:B------:R-:W-:-:S07]  /*7bb0*/  PRMT R0, R5, 0x7610, R0 ;  /* 0x0000761005007816 */ /* 0x000fce0000000000 */
.L_x_2905:
[----:B------:R-:W-:Y:S05]  /*7bc0*/  BSYNC.RECONVERGENT B0 ;  /* 0x0000000000007941 */ /* 0x000fea0003800200 */
.L_x_2904:
[----:B------:R-:W-:Y:S01]  /*7bd0*/  STG.E.U8 desc[UR36][R2.64], R0 ;  /* 0x0000000002007986 */ /* 0x000fe2000c101124 */
[----:B------:R-:W-:Y:S05]  /*7be0*/  EXIT ;  /* 0x000000000000794d */ /* 0x000fea0003800000 */
.L_x_2898:
[----:B------:R-:W-:-:S13]  /*7bf0*/  ISETP.NE.AND P0, PT, R0, 0x1c, PT ;  /* 0x0000001c0000780c */ /* 0x000fda0003f05270 */
[----:B------:R-:W-:Y:S05]  /*7c00*/  @!P0 BRA `(.L_x_2907) ;  /* 0x0000000000588947 */ /* 0x000fea0003800000 */
[----:B------:R-:W-:-:S13]  /*7c10*/  ISETP.NE.AND P0, PT, R0, 0x1d, PT ;  /* 0x0000001d0000780c */ /* 0x000fda0003f05270 */
[----:B------:R-:W-:Y:S05]  /*7c20*/  @!P0 BRA `(.L_x_2908) ;  /* 0x0000000000448947 */ /* 0x000fea0003800000 */
[----:B------:R-:W-:-:S13]  /*7c30*/  ISETP.NE.AND P0, PT, R0, 0x2c, PT ;  /* 0x0000002c0000780c */ /* 0x000fda0003f05270 */
[----:B------:R-:W-:Y:S05]  /*7c40*/  @P0 BRA `(.L_x_2890) ;  /* 0x0000000000a80947 */ /* 0x000fea0003800000 */
[----:B0-----:R-:W-:-:S04]  /*7c50*/  SHF.R.U32.HI R4, RZ, 0x17, R24 ;  /* 0x00000017ff047819 */ /* 0x001fc80000011618 */
        /* <DEDUP_REMOVED lines=12> */
[----:B------:R-:W-:Y:S01]  /*7d20*/  STG.E.U8 desc[UR36][R2.64], R5 ;  /* 0x0000000502007986 */ /* 0x000fe2000c101124 */
[----:B------:R-:W-:Y:S05]  /*7d30*/  EXIT ;  /* 0x000000000000794d */ /* 0x000fea0003800000 */
.L_x_2908:
[----:B0-----:R-:W0:Y:S02]  /*7d40*/  F2I.U64.TRUNC R24, R24 ;  /* 0x0000001800187311 */ /* 0x001e24000020d800 */
[----:B0-----:R-:W-:Y:S01]  /*7d50*/  STG.E.64 desc[UR36][R2.64], R24 ;  /* 0x0000001802007986 */ /* 0x001fe2000c101b24 */
[----:B------:R-:W-:Y:S05]  /*7d60*/  EXIT ;  /* 0x000000000000794d */ /* 0x000fea0003800000 */
.L_x_2907:
[----:B0-----:R-:W0:Y:S02]  /*7d70*/  F2I.FTZ.U32.TRUNC.NTZ R5, R24 ;  /* 0x0000001800057305 */ /* 0x001e24000021f000 */
[----:B0-----:R-:W-:Y:S01]  /*7d80*/  STG.E desc[UR36][R2.64], R5 ;  /* 0x0000000502007986 */ /* 0x001fe2000c101924 */
[----:B------:R-:W-:Y:S05]  /*7d90*/  EXIT ;  /* 0x000000000000794d */ /* 0x000fea0003800000 */
.L_x_2897:
[----:B------:R-:W-:-:S13]  /*7da0*/  ISETP.GT.AND P0, PT, R0, 0xe, PT ;  /* 0x0000000e0000780c */ /* 0x000fda0003f04270 */
[----:B------:R-:W-:Y:S05]  /*7db0*/  @P0 BRA `(.L_x_2909) ;  /* 0x0000000000340947 */ /* 0x000fea0003800000 */
[----:B------:R-:W-:-:S13]  /*7dc0*/  ISETP.NE.AND P0, PT, R0, 0xa, PT ;  /* 0x0000000a0000780c */ /* 0x000fda0003f05270 */
[----:B------:R-:W-:Y:S05]  /*7dd0*/  @!P0 BRA `(.L_x_2910) ;  /* 0x0000000000188947 */ /* 0x000fea0003800000 */
[----:B------:R-:W-:-:S13]  /*7de0*/  ISETP.NE.AND P0, PT, R0, 0xb, PT ;  /* 0x0000000b0000780c */ /* 0x000fda0003f05270 */
[----:B------:R-:W-:Y:S05]  /*7df0*/  @P0 BRA `(.L_x_2890) ;  /* 0x00000000003c0947 */ /* 0x000fea0003800000 */
[----:B0-----:R-:W-:-:S04]  /*7e00*/  FSETP.NEU.FTZ.AND P0, PT, R24, RZ, PT ;  /* 0x000000ff1800720b */ /* 0x001fc80003f1d000 */
[----:B------:R-:W-:-:S05]  /*7e10*/  SEL R5, RZ, 0x1, !P0 ;  /* 0x00000001ff057807 */ /* 0x000fca0004000000 */
[----:B------:R-:W-:Y:S01]  /*7e20*/  STG.E.U8 desc[UR36][R2.64], R5 ;  /* 0x0000000502007986 */ /* 0x000fe2000c101124 */
[----:B------:R-:W-:Y:S05]  /*7e30*/  EXIT ;  /* 0x000000000000794d */ /* 0x000fea0003800000 */
.L_x_2910:
[----:B0-----:R-:W-:Y:S01]  /*7e40*/  FMUL.FTZ R4, R24, 1 ;  /* 0x3f80000018047820 */ /* 0x001fe20000410000 */
[----:B------:R-:W-:-:S05]  /*7e50*/  CS2R R6, SRZ ;  /* 0x0000000000067805 */ /* 0x000fca000001ff00 */
[----:B------:R-:W0:Y:S02]  /*7e60*/  F2F.F64.F32 R4, R4 ;  /* 0x0000000400047310 */ /* 0x000e240000201800 */
[----:B0-----:R-:W-:Y:S01]  /*7e70*/  STG.E.128 desc[UR36][R2.64], R4 ;  /* 0x0000000402007986 */ /* 0x001fe2000c101d24 */
[----:B------:R-:W-:Y:S05]  /*7e80*/  EXIT ;  /* 0x000000000000794d */ /* 0x000fea0003800000 */
.L_x_2909:
[----:B------:R-:W-:-:S13]  /*7e90*/  ISETP.NE.AND P0, PT, R0, 0xf, PT ;  /* 0x0000000f0000780c */ /* 0x000fda0003f05270 */
[----:B------:R-:W-:Y:S05]  /*7ea0*/  @!P0 BRA `(.L_x_2911) ;  /* 0x0000000000e08947 */ /* 0x000fea0003800000 */
[----:B------:R-:W-:-:S13]  /*7eb0*/  ISETP.NE.AND P0, PT, R0, 0x17, PT ;  /* 0x000000170000780c */ /* 0x000fda0003f05270 */
[----:B------:R-:W-:Y:S05]  /*7ec0*/  @!P0 BRA `(.L_x_2912) ;  /* 0x00000000008c8947 */ /* 0x000fea0003800000 */
[----:B------:R-:W-:-:S13]  /*7ed0*/  ISETP.NE.AND P0, PT, R0, 0x18, PT ;  /* 0x000000180000780c */ /* 0x000fda0003f05270 */
[----:B------:R-:W-:Y:S05]  /*7ee0*/  @!P0 BRA `(.L_x_2913) ;  /* 0x0000000000448947 */ /* 0x000fea0003800000 */
.L_x_2890:
[----:B------:R-:W-:Y:S01]  /*7ef0*/  MOV R0, 0x130 ;  /* 0x0000013000007802 */ /* 0x000fe20000000f00 */
[----:B------:R-:W1:Y:S01]  /*7f00*/  LDCU.64 UR4, c[0x4][0x120] ;  /* 0x01002400ff0477ac */ /* 0x000e620008000a00 */
[----:B------:R-:W-:Y:S02]  /*7f10*/  IMAD.MOV.U32 R8, RZ, RZ, 0x65 ;  /* 0x00000065ff087424 */ /* 0x000fe400078e00ff */
[----:B------:R2:W3:Y:S01]  /*7f20*/  LDC.64 R2, c[0x4][R0] ;  /* 0x0100000000027b82 */ /* 0x0004e20000000a00 */
[----:B------:R-:W4:Y:S01]  /*7f30*/  LDCU.64 UR6, c[0x4][0x128] ;  /* 0x01002500ff0677ac */ /* 0x000f220008000a00 */
[----:B------:R-:W-:Y:S02]  /*7f40*/  IMAD.MOV.U32 R12, RZ, RZ, 0x1 ;  /* 0x00000001ff0c7424 */ /* 0x000fe400078e00ff */
[----:B------:R-:W-:Y:S01]  /*7f50*/  IMAD.MOV.U32 R13, RZ, RZ, RZ ;  /* 0x000000ffff0d7224 */ /* 0x000fe200078e00ff */
[----:B------:R-:W5:Y:S01]  /*7f60*/  LDCU.64 UR8, c[0x4][0x18] ;  /* 0x01000300ff0877ac */ /* 0x000f620008000a00 */
[----:B-1----:R-:W-:-:S02]  /*7f70*/  IMAD.U32 R4, RZ, RZ, UR4 ;  /* 0x00000004ff047e24 */ /* 0x002fc4000f8e00ff */
[----:B------:R-:W-:Y:S02]  /*7f80*/  IMAD.U32 R5, RZ, RZ, UR5 ;  /* 0x00000005ff057e24 */ /* 0x000fe4000f8e00ff */
[----:B----4-:R-:W-:Y:S02]  /*7f90*/  IMAD.U32 R6, RZ, RZ, UR6 ;  /* 0x00000006ff067e24 */ /* 0x010fe4000f8e00ff */
[----:B------:R-:W-:Y:S02]  /*7fa0*/  IMAD.U32 R7, RZ, RZ, UR7 ;  /* 0x00000007ff077e24 */ /* 0x000fe4000f8e00ff */
[----:B-----5:R-:W-:Y:S02]  /*7fb0*/  IMAD.U32 R10, RZ, RZ, UR8 ;  /* 0x00000008ff0a7e24 */ /* 0x020fe4000f8e00ff */
[----:B--2---:R-:W-:-:S07]  /*7fc0*/  IMAD.U32 R11, RZ, RZ, UR9 ;  /* 0x00000009ff0b7e24 */ /* 0x004fce000f8e00ff */
[----:B------:R-:W-:-:S07]  /*7fd0*/  LEPC R20, `(.L_x_2914) ;  /* 0x000000001014794e */ /* 0x000fce0000000000 */
[----:B0--3--:R-:W-:Y:S05]  /*7fe0*/  CALL.ABS.NOINC R2 ;  /* 0x0000000002007343 */ /* 0x009fea0003c00000 */
.L_x_2914:
[----:B------:R-:W-:Y:S05]  /*7ff0*/  EXIT ;  /* 0x000000000000794d */ /* 0x000fea0003800000 */
.L_x_2913:
[----:B0-----:R-:W-:Y:S01]  /*8000*/  LOP3.LUT R4, R24, 0x7fffffff, RZ, 0xc0, !PT ;  /* 0x7fffffff18047812 */ /* 0x001fe200078ec0ff */
        /* <DEDUP_REMOVED lines=11> */
.L_x_2916:
[----:B------:R-:W-:Y:S05]  /*80c0*/  BSYNC.RECONVERGENT B0 ;  /* 0x0000000000007941 */ /* 0x000fea0003800200 */
.L_x_2915:
[----:B------:R-:W-:-:S05]  /*80d0*/  LOP3.LUT R5, R0, 0x80, R7, 0xf8, !PT ;  /* 0x0000008000057812 */ /* 0x000fca00078ef807 */
[----:B------:R-:W-:Y:S01]  /*80e0*/  STG.E.U8 desc[UR36][R2.64], R5 ;  /* 0x0000000502007986 */ /* 0x000fe2000c101124 */
[----:B------:R-:W-:Y:S05]  /*80f0*/  EXIT ;  /* 0x000000000000794d */ /* 0x000fea0003800000 */
.L_x_2912:
[----:B0-----:R-:W-:Y:S01]  /*8100*/  LOP3.LUT R4, R24, 0x7fffffff, RZ, 0xc0, !PT ;  /* 0x7fffffff18047812 */ /* 0x001fe200078ec0ff */
        /* <DEDUP_REMOVED lines=10> */
.L_x_2918:
[----:B------:R-:W-:Y:S01]  /*81b0*/  IMAD.MOV.U32 R0, RZ, RZ, 0x7f ;  /* 0x0000007fff007424 */ /* 0x000fe200078e00ff */
[----:B------:R-:W-:-:S04]  /*81c0*/  ISETP.GT.U32.AND P0, PT, R4, 0x7f800000, PT ;  /* 0x7f8000000400780c */ /* 0x000fc80003f04070 */
[----:B------:R-:W-:-:S09]  /*81d0*/  SEL R0, R0, 0x7c, P0 ;  /* 0x0000007c00007807 */ /* 0x000fd20000000000 */
.L_x_2919:
[----:B------:R-:W-:Y:S05]  /*81e0*/  BSYNC.RECONVERGENT B0 ;  /* 0x0000000000007941 */ /* 0x000fea0003800200 */
.L_x_2917:
[----:B------:R-:W-:-:S04]  /*81f0*/  SHF.R.U32.HI R5, RZ, 0x18, R24 ;  /* 0x00000018ff057819 */ /* 0x000fc80000011618 */
[----:B------:R-:W-:-:S05]  /*8200*/  LOP3.LUT R5, R0, 0x80, R5, 0xf8, !PT ;  /* 0x0000008000057812 */ /* 0x000fca00078ef805 */
[----:B------:R-:W-:Y:S01]  /*8210*/  STG.E.U8 desc[UR36][R2.64], R5 ;  /* 0x0000000502007986 */ /* 0x000fe2000c101124 */
[----:B------:R-:W-:Y:S05]  /*8220*/  EXIT ;  /* 0x000000000000794d */ /* 0x000fea0003800000 */
.L_x_2911:
[----:B0-----:R-:W-:-:S05]  /*8230*/  F2FP.BF16.F32.PACK_AB R24, RZ, R24 ;  /* 0x00000018ff18723e */ /* 0x001fca00000010ff */
[----:B------:R-:W-:Y:S01]  /*8240*/  STG.E.U16 desc[UR36][R2.64], R24 ;  /* 0x0000001802007986 */ /* 0x000fe2000c101524 */
[----:B------:R-:W-:Y:S05]  /*8250*/  EXIT ;  /* 0x000000000000794d */ /* 0x000fea0003800000 */
.L_x_2920:
        /* <DEDUP_REMOVED lines=10> */
.L_x_27114:


//--------------------- .text._ZN2at6native18elementwise_kernelILi128ELi2EZNS0_22gpu_kernel_impl_nocastIZZZNS0_49_GLOBAL__N__b919a28f_16_Normalization_cu_5c38458722batch_norm_calc_invstdERKNS_6TensorES6_dENKUlvE_clEvENKUlvE2_clEvEUlN3c108BFloat16EE_EEvRNS_18TensorIteratorBaseERKT_EUliE_EEviT1_ --------------------------
	.section	.text._ZN2at6native18elementwise_kernelILi128ELi2EZNS0_22gpu_kernel_impl_nocastIZZZNS0_49_GLOBAL__N__b919a28f_16_Normalization_cu_5c38458722batch_norm_calc_invstdERKNS_6TensorES6_dENKUlvE_clEvENKUlvE2_clEvEUlN3c108BFloat16EE_EEvRNS_18TensorIteratorBaseERKT_EUliE_EEviT1_,"ax",@progbits
	.align	128
        .global         _ZN2at6native18elementwise_kernelILi128ELi2EZNS0_22gpu_kernel_impl_nocastIZZZNS0_49_GLOBAL__N__b919a28f_16_Normalization_cu_5c38458722batch_norm_calc_invstdERKNS_6TensorES6_dENKUlvE_clEvENKUlvE2_clEvEUlN3c108BFloat16EE_EEvRNS_18TensorIteratorBaseERKT_EUliE_EEviT1_
        .type           _ZN2at6native18elementwise_kernelILi128ELi2EZNS0_22gpu_kernel_impl_nocastIZZZNS0_49_GLOBAL__N__b919a28f_16_Normalization_cu_5c38458722batch_norm_calc_invstdERKNS_6TensorES6_dENKUlvE_clEvENKUlvE2_clEvEUlN3c108BFloat16EE_EEvRNS_18TensorIteratorBaseERKT_EUliE_EEviT1_,@function
        .size           _ZN2at6native18elementwise_kernelILi128ELi2EZNS0_22gpu_kernel_impl_nocastIZZZNS0_49_GLOBAL__N__b919a28f_16_Normalization_cu_5c38458722batch_norm_calc_invstdERKNS_6TensorES6_dENKUlvE_clEvENKUlvE2_clEvEUlN3c108BFloat16EE_EEvRNS_18TensorIteratorBaseERKT_EUliE_EEviT1_,(.L_x_27115 - _ZN2at6native18elementwise_kernelILi128ELi2EZNS0_22gpu_kernel_impl_nocastIZZZNS0_49_GLOBAL__N__b919a28f_16_Normalization_cu_5c38458722batch_norm_calc_invstdERKNS_6TensorES6_dENKUlvE_clEvENKUlvE2_clEvEUlN3c108BFloat16EE_EEvRNS_18TensorIteratorBaseERKT_EUliE_EEviT1_)
        .other          _ZN2at6native18elementwise_kernelILi128ELi2EZNS0_22gpu_kernel_impl_nocastIZZZNS0_49_GLOBAL__N__b919a28f_16_Normalization_cu_5c38458722batch_norm_calc_invstdERKNS_6TensorES6_dENKUlvE_clEvENKUlvE2_clEvEUlN3c108BFloat16EE_EEvRNS_18TensorIteratorBaseERKT_EUliE_EEviT1_,@"STO_CUDA_ENTRY STV_DEFAULT"
_ZN2at6native18elementwise_kernelILi128ELi2EZNS0_22gpu_kernel_impl_nocastIZZZNS0_49_GLOBAL__N__b919a28f_16_Normalization_cu_5c38458722batch_norm_calc_invstdERKNS_6TensorES6_dENKUlvE_clEvENKUlvE2_clEvEUlN3c108BFloat16EE_EEvRNS_18TensorIteratorBaseERKT_EUliE_EEviT1_:
.text._ZN2at6native18elementwise_kernelILi128ELi2EZNS0_22gpu_kernel_impl_nocastIZZZNS0_49_GLOBAL__N__b919a28f_16_Normalization_cu_5c38458722batch_norm_calc_invstdERKNS_6TensorES6_dENKUlvE_clEvENKUlvE2_clEvEUlN3c108BFloat16EE_EEvRNS_18TensorIteratorBaseERKT_EUliE_EEviT1_:
[----:B------:R-:W-:Y:S08]  /*0000*/  LDC R1, c[0x0][0x37c] ;  /* 0x0000df00ff017b82 */ /* 0x000ff00000000800 */
[----:B------:R-:W0:Y:S01]  /*0010*/  LDC R2, c[0x0][0x388] ;  /* 0x0000e200ff027b82 */ /* 0x000e220000000800 */
[----:B------:R-:W1:Y:S01]  /*0020*/  S2R R3, SR_TID.X ;  /* 0x0000000000037919 */ /* 0x000e620000002100 */
[----:B------:R-:W2:Y:S06]  /*0030*/  LDCU.64 UR6, c[0x0][0x358] ;  /* 0x00006b00ff0677ac */ /* 0x000eac0008000a00 */
[----:B------:R-:W3:Y:S01]  /*0040*/  S2UR UR4, SR_CTAID.X ;  /* 0x00000000000479c3 */ /* 0x000ee20000002500 */
[----:B0-----:R-:W-:Y:S01]  /*0050*/  ISETP.NE.AND P0, PT, R2, RZ, PT ;  /* 0x000000ff0200720c */ /* 0x001fe20003f05270 */
[----:B---3--:R-:W-:-:S06]  /*0060*/  USHF.L.U32 UR4, UR4, 0x8, URZ ;  /* 0x0000000804047899 */ /* 0x008fcc00080006ff */
[----:B-1----:R-:W-:-:S06]  /*0070*/  LOP3.LUT R3, R3, UR4, RZ, 0xfc, !PT ;  /* 0x0000000403037c12 */ /* 0x002fcc000f8efcff */
[----:B--2---:R-:W-:Y:S05]  /*0080*/  @P0 BRA `(.L_x_2921) ;  /* 0x0000000000640947 */ /* 0x004fea0003800000 */
[----:B------:R-:W0:Y:S01]  /*0090*/  LDCU UR4, c[0x0][0x380] ;  /* 0x00007000ff0477ac */ /* 0x000e220008000800 */
[----:B------:R-:W-:Y:S01]  /*00a0*/  BSSY.RECONVERGENT B0, `(.L_x_2922) ;  /* 0x000000c000007945 */ /* 0x000fe20003800200 */
[----:B0-----:R-:W-:-:S13]  /*00b0*/  ISETP.GE.AND P0, PT, R3, UR4, PT ;  /* 0x0000000403007c0c */ /* 0x001fda000bf06270 */
[----:B------:R-:W-:Y:S05]  /*00c0*/  @P0 BRA `(.L_x_2923) ;  /* 0x0000000000240947 */ /* 0x000fea0003800000 */
[----:B------:R-:W0:Y:S01]  /*00d0*/  LDC.64 R4, c[0x0][0x588] ;  /* 0x00016200ff047b82 */ /* 0x000e220000000a00 */
[----:B------:R-:W1:Y:S01]  /*00e0*/  LDCU UR5, c[0x0][0x590] ;  /* 0x0000b200ff0577ac */ /* 0x000e620008000800 */
[----:B0-----:R-:W2:Y:S06]  /*00f0*/  LDG.E.U16 R4, desc[UR6][R4.64] ;  /* 0x0000000604047981 */ /* 0x001eac000c1e1500 */
[----:B------:R-:W0:Y:S01]  /*0100*/  LDC.64 R6, c[0x0][0x580] ;  /* 0x00016000ff067b82 */ /* 0x000e220000000a00 */
[----:B------:R-:W-:Y:S02]  /*0110*/  IADD3 R3, PT, PT, R3, 0x80, RZ ;  /* 0x0000008003037810 */ /* 0x000fe40007ffe0ff */
[----:B--2---:R-:W-:-:S05]  /*0120*/  SHF.L.U32 R0, R4, 0x10, RZ ;  /* 0x0000001004007819 */ /* 0x004fca00000006ff */
[----:B-1----:R-:W-:-:S04]  /*0130*/  FADD.FTZ R0, R0, UR5 ;  /* 0x0000000500007e21 */ /* 0x002fc80008010000 */
[----:B------:R-:W0:Y:S02]  /*0140*/  MUFU.RSQ R9, R0 ;  /* 0x0000000000097308 */ /* 0x000e240000001400 */
[----:B0-----:R0:W-:Y:S02]  /*0150*/  STG.E desc[UR6][R6.64], R9 ;  /* 0x0000000906007986 */ /* 0x0011e4000c101906 */
.L_x_2923:
[----:B------:R-:W-:Y:S05]  /*0160*/  BSYNC.RECONVERGENT B0 ;  /* 0x0000000000007941 */ /* 0x000fea0003800200 */
.L_x_2922:
[----:B------:R-:W-:-:S13]  /*0170*/  ISETP.GE.AND P0, PT, R3, UR4, PT ;  /* 0x0000000403007c0c */ /* 0x000fda000bf06270 */
[----:B------:R-:W-:Y:S05]  /*0180*/  @P0 EXIT ;  /* 0x000000000000094d */ /* 0x000fea0003800000 */
[----:B------:R-:W1:Y:S01]  /*0190*/  LDC.64 R2, c[0x0][0x588] ;  /* 0x00016200ff027b82 */ /* 0x000e620000000a00 */
[----:B------:R-:W2:Y:S01]  /*01a0*/  LDCU UR4, c[0x0][0x590] ;  /* 0x0000b200ff0477ac */ /* 0x000ea20008000800 */
[----:B-1----:R-:W3:Y:S06]  /*01b0*/  LDG.E.U16 R2, desc[UR6][R2.64] ;  /* 0x0000000602027981 */ /* 0x002eec000c1e1500 */
[----:B------:R-:W1:Y:S01]  /*01c0*/  LDC.64 R4, c[0x0][0x580] ;  /* 0x00016000ff047b82 */ /* 0x000e620000000a00 */
[----:B---3--:R-:W-:-:S05]  /*01d0*/  SHF.L.U32 R0, R2, 0x10, RZ ;  /* 0x0000001002007819 */ /* 0x008fca00000006ff */
[----:B--2---:R-:W-:-:S04]  /*01e0*/  FADD.FTZ R0, R0, UR4 ;  /* 0x0000000400007e21 */ /* 0x004fc80008010000 */
[----:B0-----:R-:W1:Y:S02]  /*01f0*/  MUFU.RSQ R7, R0 ;  /* 0x0000000000077308 */ /* 0x001e640000001400 */
[----:B-1----:R-:W-:Y:S01]  /*0200*/  STG.E desc[UR6][R4.64], R7 ;  /* 0x0000000704007986 */ /* 0x002fe2000c101906 */
[----:B------:R-:W-:Y:S05]  /*0210*/  EXIT ;  /* 0x000000000000794d */ /* 0x000fea0003800000 */
.L_x_2921:
[----:B------:R-:W0:Y:S01]  /*0220*/  LDCU UR4, c[0x0][0x380] ;  /* 0x00007000ff0477ac */ /* 0x000e220008000800 */
[----:B------:R-:W-:Y:S01]  /*0230*/  IADD3 R2, PT, PT, R2, -0x1, RZ ;  /* 0xffffffff02027810 */ /* 0x000fe20007ffe0ff */
[----:B------:R-:W-:Y:S03]  /*0240*/  BSSY.RECONVERGENT B0, `(.L_x_2924) ;  /* 0x000013b000007945 */ /* 0x000fe60003800200 */
[----:B------:R-:W-:-:S04]  /*0250*/  VIMNMX.U32 R0, PT, PT, R2, 0x18, PT ;  /* 0x0000001802007848 */ /* 0x000fc80003fe0000 */
[----:B------:R-:W-:Y:S02]  /*0260*/  IADD3 R0, PT, PT, R0, 0x1, RZ ;  /* 0x0000000100007810 */ /* 0x000fe40007ffe0ff */
[----:B0-----:R-:W-:-:S13]  /*0270*/  ISETP.GE.AND P0, PT, R3, UR4, PT ;  /* 0x0000000403007c0c */ /* 0x001fda000bf06270 */
[----:B------:R-:W-:Y:S05]  /*0280*/  @P0 BRA `(.L_x_2925) ;  /* 0x0000001000d80947 */ /* 0x000fea0003800000 */
[----:B------:R-:W0:Y:S01]  /*0290*/  LDCU.64 UR8, c[0x0][0x390] ;  /* 0x00007200ff0877ac */ /* 0x000e220008000a00 */
[----:B------:R-:W-:Y:S01]  /*02a0*/  HFMA2 R4, -RZ, RZ, 0, 0 ;  /* 0x00000000ff047431 */ /* 0x000fe200000001ff */
[----:B------:R-:W-:Y:S01]  /*02b0*/  MOV R5, R3 ;  /* 0x0000000300057202 */ /* 0x000fe20000000f00 */
[----:B------:R-:W1:Y:S01]  /*02c0*/  LDCU UR5, c[0x0][0x38c] ;  /* 0x00007180ff0577ac */ /* 0x000e620008000800 */
[----:B------:R-:W-:Y:S01]  /*02d0*/  ISETP.NE.AND P0, PT, R2, RZ, PT ;  /* 0x000000ff0200720c */ /* 0x000fe20003f05270 */
[----:B------:R-:W2:Y:S01]  /*02e0*/  LDCU.64 UR10, c[0x0][0x4b8] ;  /* 0x00009700ff0a77ac */ /* 0x000ea20008000a00 */
[----:B0-----:R-:W-:-:S05]  /*02f0*/  IMAD.HI.U32 R6, R3, UR8, R4 ;  /* 0x0000000803067c27 */ /* 0x001fca000f8e0004 */
[----:B------:R-:W-:-:S04]  /*0300*/  SHF.R.U32.HI R7, RZ, UR9, R6 ;  /* 0x00000009ff077c19 */ /* 0x000fc80008011606 */
[----:B------:R-:W-:-:S05]  /*0310*/  IADD3 R4, PT, PT, -R7, RZ, RZ ;  /* 0x000000ff07047210 */ /* 0x000fca0007ffe1ff */
[----:B-1----:R-:W-:-:S04]  /*0320*/  IMAD R4, R4, UR5, R3 ;  /* 0x0000000504047c24 */ /* 0x002fc8000f8e0203 */
        /* <DEDUP_REMOVED lines=8> */
[----:B0-----:R-:W-:-:S05]  /*03b0*/  IMAD.HI.U32 R8, R7, UR9, R6 ;  /* 0x0000000907087c27 */ /* 0x001fca000f8e0006 */
[----:B-1----:R-:W-:-:S04]  /*03c0*/  SHF.R.U32.HI R9, RZ, UR5, R8 ;  /* 0x00000005ff097c19 */ /* 0x002fc80008011608 */
[----:B------:R-:W-:-:S05]  /*03d0*/  IADD3 R6, PT, PT, -R9, RZ, RZ ;  /* 0x000000ff09067210 */ /* 0x000fca0007ffe1ff */
[----:B------:R-:W-:-:S04]  /*03e0*/  IMAD R6, R6, UR8, R7 ;  /* 0x0000000806067c24 */ /* 0x000fc8000f8e0207 */
[C---:B--2---:R-:W-:Y:S02]  /*03f0*/  IMAD R5, R6.reuse, UR10, R5 ;  /* 0x0000000a06057c24 */ /* 0x044fe4000f8e0205 */
[----:B------:R-:W-:Y:S01]  /*0400*/  IMAD R4, R6, UR11, R4 ;  /* 0x0000000b06047c24 */ /* 0x000fe2000f8e0204 */
[----:B------:R-:W-:Y:S06]  /*0410*/  @!P0 BRA `(.L_x_2926) ;  /* 0x0000001000448947 */ /* 0x000fec0003800000 */
[----:B------:R-:W0:Y:S01]  /*0420*/  LDCU.64 UR8, c[0x0][0x3a8] ;  /* 0x00007500ff0877ac */ /* 0x000e220008000a00 */
[----:B------:R-:W-:Y:S01]  /*0430*/  HFMA2 R8, -RZ, RZ, 0, 0 ;  /* 0x00000000ff087431 */ /* 0x000fe200000001ff */
[----:B------:R-:W-:Y:S01]  /*0440*/  ISETP.NE.AND P0, PT, R0, 0x3, PT ;  /* 0x000000030000780c */ /* 0x000fe20003f05270 */
[----:B------:R-:W1:Y:S01]  /*0450*/  LDCU UR5, c[0x0][0x3a4] ;  /* 0x00007480ff0577ac */ /* 0x000e620008000800 */
[----:B------:R-:W2:Y:S02]  /*0460*/  LDCU.64 UR10, c[0x0][0x4c8] ;  /* 0x00009900ff0a77ac */ /* 0x000ea40008000a00 */
[----:B0-----:R-:W-:-:S05]  /*0470*/  IMAD.HI.U32 R6, R9, UR8, R8 ;  /* 0x0000000809067c27 */ /* 0x001fca000f8e0008 */
[----:B------:R-:W-:-:S05]  /*0480*/  SHF.R.U32.HI R7, RZ, UR9, R6 ;  /* 0x00000009ff077c19 */ /* 0x000fca0008011606 */
[----:B------:R-:W-:-:S04]  /*0490*/  IMAD.MOV R8, RZ, RZ, -R7 ;  /* 0x000000ffff087224 */ /* 0x000fc800078e0a07 */
[----:B-1----:R-:W-:-:S04]  /*04a0*/  IMAD R8, R8, UR5, R9 ;  /* 0x0000000508087c24 */ /* 0x002fc8000f8e0209 */
[C---:B--2---:R-:W-:Y:S02]  /*04b0*/  IMAD R5, R8.reuse, UR10, R5 ;  /* 0x0000000a08057c24 */ /* 0x044fe4000f8e0205 */
[----:B------:R-:W-:Y:S01]  /*04c0*/  IMAD R4, R8, UR11, R4 ;  /* 0x0000000b08047c24 */ /* 0x000fe2000f8e0204 */
        /* <DEDUP_REMOVED lines=19> */
[----:B------:R-:W-:-:S04]  /*0600*/  SHF.R.U32.HI R7, RZ, UR9, R6 ;  /* 0x00000009ff077c19 */ /* 0x000fc80008011606 */
[----:B------:R-:W-:-:S05]  /*0610*/  IADD3 R8, PT, PT, -R7, RZ, RZ ;  /* 0x000000ff07087210 */ /* 0x000fca0007ffe1ff */
[----:B-1----:R-:W-:-:S04]  /*0620*/  IMAD R8, R8, UR5, R9 ;  /* 0x0000000508087c24 */ /* 0x002fc8000f8e0209 */
        /* <DEDUP_REMOVED lines=40> */
[----:B------:R-:W-:Y:S01]  /*08b0*/  IMAD.MOV.U32 R8, RZ, RZ, RZ ;  /* 0x000000ffff087224 */ /* 0x000fe200078e00ff */
        /* <DEDUP_REMOVED lines=64> */
[----:B-1----:R-:W-:-:S05]  /*0cc0*/  SHF.R.U32.HI R9, RZ, UR5, R8 ;  /* 0x00000005ff097c19 */ /* 0x002fca0008011608 */
[----:B------:R-:W-:-:S04]  /*0cd0*/  IMAD.MOV R6, RZ, RZ, -R9 ;  /* 0x000000ffff067224 */ /* 0x000fc800078e0a09 */
        /* <DEDUP_REMOVED lines=120> */
[----:B-1----:R-:W-:Y:S02]  /*1460*/  SHF.R.U32.HI R11, RZ, UR5, R10 ;  /* 0x00000005ff0b7c19 */ /* 0x002fe4000801160a */
[----:B------:R-:W-:Y:S02]  /*1470*/  @P0 MOV R10, RZ ;  /* 0x000000ff000a0202 */ /* 0x000fe40000000f00 */
[----:B------:R-:W-:-:S03]  /*1480*/  IADD3 R13, PT, PT, -R11, RZ, RZ ;  /* 0x000000ff0b0d7210 */ /* 0x000fc60007ffe1ff */
[----:B------:R-:W1:Y:S01]  /*1490*/  @P0 LDC.64 R8, c[0x0][0x578] ;  /* 0x00015e00ff080b82 */ /* 0x000e620000000a00 */
[----:B---3--:R-:W-:-:S05]  /*14a0*/  @P0 IMAD.HI.U32 R6, R11, R14, R10 ;  /* 0x0000000e0b060227 */ /* 0x008fca00078e000a */
[----:B------:R-:W-:Y:S01]  /*14b0*/  @P0 SHF.R.U32.HI R10, RZ, R15, R6 ;  /* 0x0000000fff0a0219 */ /* 0x000fe20000011606 */
[----:B------:R-:W-:-:S04]  /*14c0*/  IMAD R6, R13, UR8, R7 ;  /* 0x000000080d067c24 */ /* 0x000fc8000f8e0207 */
[----:B------:R-:W-:Y:S02]  /*14d0*/  @P0 IMAD.MOV R10, RZ, RZ, -R10 ;  /* 0x000000ffff0a0224 */ /* 0x000fe400078e0a0a */
[----:B--2---:R-:W-:Y:S02]  /*14e0*/  IMAD R5, R6, UR10, R5 ;  /* 0x0000000a06057c24 */ /* 0x004fe4000f8e0205 */
[----:B0-----:R-:W-:Y:S02]  /*14f0*/  @P0 IMAD R10, R10, R17, R11 ;  /* 0x000000110a0a0224 */ /* 0x001fe400078e020b */
[----:B------:R-:W-:Y:S02]  /*1500*/  IMAD R4, R6, UR11, R4 ;  /* 0x0000000b06047c24 */ /* 0x000fe4000f8e0204 */
[C---:B-1----:R-:W-:Y:S02]  /*1510*/  @P0 IMAD R5, R10.reuse, R8, R5 ;  /* 0x000000080a050224 */ /* 0x042fe400078e0205 */
[----:B------:R-:W-:-:S07]  /*1520*/  @P0 IMAD R4, R10, R9, R4 ;  /* 0x000000090a040224 */ /* 0x000fce00078e0204 */
.L_x_2926:
[----:B------:R-:W0:Y:S01]  /*1530*/  LDCU.128 UR8, c[0x0][0x580] ;  /* 0x0000b000ff0877ac */ /* 0x000e220008000c00 */
[----:B------:R-:W1:Y:S01]  /*1540*/  LDCU UR5, c[0x0][0x590] ;  /* 0x0000b200ff0577ac */ /* 0x000e620008000800 */
[----:B0-----:R-:W-:-:S04]  /*1550*/  IADD3 R6, P0, PT, R4, UR10, RZ ;  /* 0x0000000a04067c10 */ /* 0x001fc8000ff1e0ff */
[----:B------:R-:W-:-:S05]  /*1560*/  IADD3.X R7, PT, PT, RZ, UR11, RZ, P0, !PT ;  /* 0x0000000bff077c10 */ /* 0x000fca00087fe4ff */
[----:B------:R-:W2:Y:S01]  /*1570*/  LDG.E.U16 R6, desc[UR6][R6.64] ;  /* 0x0000000606067981 */ /* 0x000ea2000c1e1500 */
[----:B------:R-:W-:Y:S02]  /*1580*/  IADD3 R3, PT, PT, R3, 0x80, RZ ;  /* 0x0000008003037810 */ /* 0x000fe40007ffe0ff */
[----:B--2---:R-:W-:-:S05]  /*1590*/  SHF.L.U32 R4, R6, 0x10, RZ ;  /* 0x0000001006047819 */ /* 0x004fca00000006ff */
[----:B-1----:R-:W-:Y:S01]  /*15a0*/  FADD.FTZ R8, R4, UR5 ;  /* 0x0000000504087e21 */ /* 0x002fe20008010000 */
[----:B------:R-:W-:-:S03]  /*15b0*/  IADD3 R4, P0, PT, R5, UR8, RZ ;  /* 0x0000000805047c10 */ /* 0x000fc6000ff1e0ff */
[----:B------:R-:W0:Y:S01]  /*15c0*/  MUFU.RSQ R9, R8 ;  /* 0x0000000800097308 */ /* 0x000e220000001400 */
[----:B------:R-:W-:-:S05]  /*15d0*/  IADD3.X R5, PT, PT, RZ, UR9, RZ, P0, !PT ;  /* 0x00000009ff057c10 */ /* 0x000fca00087fe4ff */
[----:B0-----:R0:W-:Y:S04]  /*15e0*/  STG.E desc[UR6][R4.64], R9 ;  /* 0x0000000904007986 */ /* 0x0011e8000c101906 */
.L_x_2925:
[----:B------:R-:W-:Y:S05]  /*15f0*/  BSYNC.RECONVERGENT B0 ;  /* 0x0000000000007941 */ /* 0x000fea0003800200 */
.L_x_2924:
[----:B------:R-:W-:-:S13]  /*1600*/  ISETP.GE.AND P0, PT, R3, UR4, PT ;  /* 0x0000000403007c0c */ /* 0x000fda000bf06270 */
[----:B------:R-:W-:Y:S05]  /*1610*/  @P0 EXIT ;  /* 0x000000000000094d */ /* 0x000fea0003800000 */
[----:B------:R-:W1:Y:S01]  /*1620*/  LDCU.64 UR4, c[0x0][0x390] ;  /* 0x00007200ff0477ac */ /* 0x000e620008000a00 */
[----:B0-----:R-:W-:Y:S01]  /*1630*/  HFMA2 R4, -RZ, RZ, 0, 0 ;  /* 0x00000000ff047431 */ /* 0x001fe200000001ff */
[----:B------:R-:W-:Y:S01]  /*1640*/  MOV R5, R3 ;  /* 0x0000000300057202 */ /* 0x000fe20000000f00 */
[----:B------:R-:W0:Y:S01]  /*1650*/  LDCU UR8, c[0x0][0x38c] ;  /* 0x00007180ff0877ac */ /* 0x000e220008000800 */
[----:B------:R-:W-:Y:S01]  /*1660*/  ISETP.NE.AND P0, PT, R2, RZ, PT ;  /* 0x000000ff0200720c */ /* 0x000fe20003f05270 */
[----:B------:R-:W2:Y:S01]  /*1670*/  LDCU.64 UR10, c[0x0][0x4b8] ;  /* 0x00009700ff0a77ac */ /* 0x000ea20008000a00 */
[----:B-1----:R-:W-:-:S05]  /*1680*/  IMAD.HI.U32 R4, R3, UR4, R4 ;  /* 0x0000000403047c27 */ /* 0x002fca000f8e0004 */
[----:B------:R-:W-:-:S04]  /*1690*/  SHF.R.U32.HI R5, RZ, UR5, R4 ;  /* 0x00000005ff057c19 */ /* 0x000fc80008011604 */
[----:B------:R-:W-:-:S05]  /*16a0*/  IADD3 R6, PT, PT, -R5, RZ, RZ ;  /* 0x000000ff05067210 */ /* 0x000fca0007ffe1ff */
[----:B0-----:R-:W-:-:S04]  /*16b0*/  IMAD R2, R6, UR8, R3 ;  /* 0x0000000806027c24 */ /* 0x001fc8000f8e0203 */
        /* <DEDUP_REMOVED lines=269> */
[----:B------:R-:W-:Y:S01]  /*2790*/  HFMA2 R4, -RZ, RZ, 0, 0 ;  /* 0x00000000ff047431 */ /* 0x000fe200000001ff */
[----:B------:R-:W1:Y:S10]  /*27a0*/  LDCU UR4, c[0x0][0x4a8] ;  /* 0x00009500ff0477ac */ /* 0x000e740008000800 */
[----:B------:R-:W2:Y:S01]  /*27b0*/  @P0 LDC.64 R8, c[0x0][0x4b0] ;  /* 0x00012c00ff080b82 */ /* 0x000ea20000000a00 */
[----:B0-----:R-:W-:-:S07]  /*27c0*/  IMAD.HI.U32 R6, R5, UR9, R4 ;  /* 0x0000000905067c27 */ /* 0x001fce000f8e0004 */
[----:B------:R-:W0:Y:S01]  /*27d0*/  @P0 LDC R11, c[0x0][0x4ac] ;  /* 0x00012b00ff0b0b82 */ /* 0x000e220000000800 */
[----:B-1----:R-:W-:Y:S01]  /*27e0*/  SHF.R.U32.HI R7, RZ, UR4, R6 ;  /* 0x00000004ff077c19 */ /* 0x002fe20008011606 */
[----:B------:R-:W1:Y:S01]  /*27f0*/  LDCU.64 UR4, c[0x0][0x570] ;  /* 0x0000ae00ff0477ac */ /* 0x000e620008000a00 */
[----:B------:R-:W-:Y:S02]  /*2800*/  @P0 MOV R6, RZ ;  /* 0x000000ff00060202 */ /* 0x000fe40000000f00 */
[----:B------:R-:W-:-:S03]  /*2810*/  IADD3 R4, PT, PT, -R7, RZ, RZ ;  /* 0x000000ff07047210 */ /* 0x000fc60007ffe1ff */
[----:B------:R-:W3:Y:S02]  /*2820*/  @P0 LDC.64 R12, c[0x0][0x578] ;  /* 0x00015e00ff0c0b82 */ /* 0x000ee40000000a00 */
[----:B------:R-:W-:Y:S02]  /*2830*/  IMAD R4, R4, UR8, R5 ;  /* 0x0000000804047c24 */ /* 0x000fe4000f8e0205 */
[----:B--2---:R-:W-:-:S05]  /*2840*/  @P0 IMAD.HI.U32 R0, R7, R8, R6 ;  /* 0x0000000807000227 */ /* 0x004fca00078e0006 */
[----:B------:R-:W-:Y:S01]  /*2850*/  @P0 SHF.R.U32.HI R0, RZ, R9, R0 ;  /* 0x00000009ff000219 */ /* 0x000fe20000011600 */
[C---:B-1----:R-:W-:Y:S02]  /*2860*/  IMAD R3, R4.reuse, UR4, R3 ;  /* 0x0000000404037c24 */ /* 0x042fe4000f8e0203 */
[----:B------:R-:W-:Y:S01]  /*2870*/  IMAD R2, R4, UR5, R2 ;  /* 0x0000000504027c24 */ /* 0x000fe2000f8e0202 */
[----:B------:R-:W-:-:S05]  /*2880*/  @P0 IADD3 R6, PT, PT, -R0, RZ, RZ ;  /* 0x000000ff00060210 */ /* 0x000fca0007ffe1ff */
[----:B0-----:R-:W-:-:S04]  /*2890*/  @P0 IMAD R6, R11, R6, R7 ;  /* 0x000000060b060224 */ /* 0x001fc800078e0207 */
[C---:B---3--:R-:W-:Y:S02]  /*28a0*/  @P0 IMAD R3, R6.reuse, R12, R3 ;  /* 0x0000000c06030224 */ /* 0x048fe400078e0203 */
[----:B------:R-:W-:-:S07]  /*28b0*/  @P0 IMAD R2, R6, R13, R2 ;  /* 0x0000000d06020224 */ /* 0x000fce00078e0202 */
.L_x_2927:
[----:B------:R-:W0:Y:S01]  /*28c0*/  LDCU.128 UR8, c[0x0][0x580] ;  /* 0x0000b000ff0877ac */ /* 0x000e220008000c00 */
[----:B------:R-:W1:Y:S01]  /*28d0*/  LDCU UR4, c[0x0][0x590] ;  /* 0x0000b200ff0477ac */ /* 0x000e620008000800 */
[----:B0-----:R-:W-:-:S04]  /*28e0*/  IADD3 R4, P0, PT, R2, UR10, RZ ;  /* 0x0000000a02047c10 */ /* 0x001fc8000ff1e0ff */
[----:B------:R-:W-:-:S05]  /*28f0*/  IADD3.X R5, PT, PT, RZ, UR11, RZ, P0, !PT ;  /* 0x0000000bff057c10 */ /* 0x000fca00087fe4ff */
[----:B------:R-:W2:Y:S01]  /*2900*/  LDG.E.U16 R4, desc[UR6][R4.64] ;  /* 0x0000000604047981 */ /* 0x000ea2000c1e1500 */
[----:B------:R-:W-:-:S04]  /*2910*/  IADD3 R2, P0, PT, R3, UR8, RZ ;  /* 0x0000000803027c10 */ /* 0x000fc8000ff1e0ff */
[----:B------:R-:W-:Y:S02]  /*2920*/  IADD3.X R3, PT, PT, RZ, UR9, RZ, P0, !PT ;  /* 0x00000009ff037c10 */ /* 0x000fe400087fe4ff */
[----:B--2---:R-:W-:-:S05]  /*2930*/  SHF.L.U32 R0, R4, 0x10, RZ ;  /* 0x0000001004007819 */ /* 0x004fca00000006ff */
[----:B-1----:R-:W-:-:S04]  /*2940*/  FADD.FTZ R0, R0, UR4 ;  /* 0x0000000400007e21 */ /* 0x002fc80008010000 */
[----:B------:R-:W0:Y:S02]  /*2950*/  MUFU.RSQ R7, R0 ;  /* 0x0000000000077308 */ /* 0x000e240000001400 */
[----:B0-----:R-:W-:Y:S01]  /*2960*/  STG.E desc[UR6][R2.64], R7 ;  /* 0x0000000702007986 */ /* 0x001fe2000c101906 */
[----:B------:R-:W-:Y:S05]  /*2970*/  EXIT ;  /* 0x000000000000794d */ /* 0x000fea0003800000 */
.L_x_2928:
        /* <DEDUP_REMOVED lines=16> */
.L_x_27115:


//--------------------- .text._ZN2at6native27unrolled_elementwise_kernelIZZZNS0_49_GLOBAL__N__b919a28f_16_Normalization_cu_5c38458722batch_norm_calc_invstdERKNS_6TensorES5_dENKUlvE_clEvENKUlvE2_clEvEUlN3c108BFloat16EE_St5arrayIPcLm2EELi4E23TrivialOffsetCalculatorILi1EjESF_NS0_6memory15LoadWithoutCastENSG_16StoreWithoutCastEEEviT_T0_T2_T3_T4_T5_ --------------------------
	.section	.text._ZN2at6native27unrolled_elementwise_kernelIZZZNS0_49_GLOBAL__N__b919a28f_16_Normalization_cu_5c38458722batch_norm_calc_invstdERKNS_6TensorES5_dENKUlvE_clEvENKUlvE2_clEvEUlN3c108BFloat16EE_St5arrayIPcLm2EELi4E23TrivialOffsetCalculatorILi1EjESF_NS0_6memory15LoadWithoutCastENSG_16StoreWithoutCastEEEviT_T0_T2_T3_T4_T5_,"ax",@progbits
	.align	128
        .global         _ZN2at6native27unrolled_elementwise_kernelIZZZNS0_49_GLOBAL__N__b919a28f_16_Normalization_cu_5c38458722batch_norm_calc_invstdERKNS_6TensorES5_dENKUlvE_clEvENKUlvE2_clEvEUlN3c108BFloat16EE_St5arrayIPcLm2EELi4E23TrivialOffsetCalculatorILi1EjESF_NS0_6memory15LoadWithoutCastENSG_16StoreWithoutCastEEEviT_T0_T2_T3_T4_T5_
        .type           _ZN2at6native27unrolled_elementwise_kernelIZZZNS0_49_GLOBAL__N__b919a28f_16_Normalization_cu_5c38458722batch_norm_calc_invstdERKNS_6TensorES5_dENKUlvE_clEvENKUlvE2_clEvEUlN3c108BFloat16EE_St5arrayIPcLm2EELi4E23TrivialOffsetCalculatorILi1EjESF_NS0_6memory15LoadWithoutCastENSG_16StoreWithoutCastEEEviT_T0_T2_T3_T4_T5_,@function
        .size           _ZN2at6native27unrolled_elementwise_kernelIZZZNS0_49_GLOBAL__N__b919a28f_16_Normalization_cu_5c38458722batch_norm_calc_invstdERKNS_6TensorES5_dENKUlvE_clEvENKUlvE2_clEvEUlN3c108BFloat16EE_St5arrayIPcLm2EELi4E23TrivialOffsetCalculatorILi1EjESF_NS0_6memory15LoadWithoutCastENSG_16StoreWithoutCastEEEviT_T0_T2_T3_T4_T5_,(.L_x_27116 - _ZN2at6native27unrolled_elementwise_kernelIZZZNS0_49_GLOBAL__N__b919a28f_16_Normalization_cu_5c38458722batch_norm_calc_invstdERKNS_6TensorES5_dENKUlvE_clEvENKUlvE2_clEvEUlN3c108BFloat16EE_St5arrayIPcLm2EELi4E23TrivialOffsetCalculatorILi1EjESF_NS0_6memory15LoadWithoutCastENSG_16StoreWithoutCastEEEviT_T0_T2_T3_T4_T5_)
        .other          _ZN2at6native27unrolled_elementwise_kernelIZZZNS0_49_GLOBAL__N__b919a28f_16_Normalization_cu_5c38458722batch_norm_calc_invstdERKNS_6TensorES5_dENKUlvE_clEvENKUlvE2_clEvEUlN3c108BFloat16EE_St5arrayIPcLm2EELi4E23TrivialOffsetCalculatorILi1EjESF_NS0_6memory15LoadWithoutCastENSG_16StoreWithoutCastEEEviT_T0_T2_T3_T4_T5_,@"STO_CUDA_ENTRY STV_DEFAULT"
_ZN2at6native27unrolled_elementwise_kernelIZZZNS0_49_GLOBAL__N__b919a28f_16_Normalization_cu_5c38458722batch_norm_calc_invstdERKNS_6TensorES5_dENKUlvE_clEvENKUlvE2_clEvEUlN3c108BFloat16EE_St5arrayIPcLm2EELi4E23TrivialOffsetCalculatorILi1EjESF_NS0_6memory15LoadWithoutCastENSG_16StoreWithoutCastEEEviT_T0_T2_T3_T4_T5_:
.text._ZN2at6native27unrolled_elementwise_kernelIZZZNS0_49_GLOBAL__N__b919a28f_16_Normalization_cu_5c38458722batch_norm_calc_invstdERKNS_6TensorES5_dENKUlvE_clEvENKUlvE2_clEvEUlN3c108BFloat16EE_St5arrayIPcLm2EELi4E23TrivialOffsetCalculatorILi1EjESF_NS0_6memory15LoadWithoutCastENSG_16StoreWithoutCastEEEviT_T0_T2_T3_T4_T5_:
[----:B------:R-:W-:Y:S01]  /*0000*/  LDC R1, c[0x0][0x37c] ;  /* 0x0000df00ff017b82 */ /* 0x000fe20000000800 */
[----:B------:R-:W0:Y:S07]  /*0010*/  S2R R0, SR_CTAID.X ;  /* 0x0000000000007919 */ /* 0x000e2e0000002500 */
[----:B------:R-:W0:Y:S01]  /*0020*/  LDC R3, c[0x0][0x380] ;  /* 0x0000e000ff037b82 */ /* 0x000e220000000800 */
[----:B------:R-:W1:Y:S01]  /*0030*/  LDCU.64 UR4, c[0x0][0x358] ;  /* 0x00006b00ff0477ac */ /* 0x000e620008000a00 */
[----:B------:R-:W-:Y:S01]  /*0040*/  PRMT R10, RZ, 0x7610, R10 ;  /* 0x00007610ff0a7816 */ /* 0x000fe2000000000a */
[----:B------:R-:W2:Y:S01]  /*0050*/  S2R R7, SR_TID.X ;  /* 0x0000000000077919 */ /* 0x000ea20000002100 */
[----:B0-----:R-:W-:-:S02]  /*0060*/  IMAD R2, R0, -0x200, R3 ;  /* 0xfffffe0000027824 */ /* 0x001fc400078e0203 */
[----:B--2---:R-:W-:-:S03]  /*0070*/  IMAD.MOV.U32 R3, RZ, RZ, R7 ;  /* 0x000000ffff037224 */ /* 0x004fc600078e0007 */
[----:B------:R-:W-:-:S13]  /*0080*/  ISETP.GE.AND P0, PT, R7, R2, PT ;  /* 0x000000020700720c */ /* 0x000fda0003f06270 */
[----:B------:R-:W-:Y:S01]  /*0090*/  @!P0 VIADD R7, R3, 0x80 ;  /* 0x0000008003078836 */ /* 0x000fe20000000000 */
[----:B------:R-:W0:Y:S01]  /*00a0*/  @!P0 LDC.64 R14, c[0x0][0x3a0] ;  /* 0x0000e800ff0e8b82 */ /* 0x000e220000000a00 */
[----:B------:R-:W-:-:S03]  /*00b0*/  @!P0 LEA R11, R0, R3, 0x9 ;  /* 0x00000003000b8211 */ /* 0x000fc600078e48ff */
[----:B------:R-:W-:-:S13]  /*00c0*/  ISETP.GE.AND P1, PT, R7, R2, PT ;  /* 0x000000020700720c */ /* 0x000fda0003f26270 */
[----:B------:R-:W-:Y:S01]  /*00d0*/  @!P1 LEA R19, R0, R7, 0x9 ;  /* 0x0000000700139211 */ /* 0x000fe200078e48ff */
[----:B------:R-:W-:Y:S01]  /*00e0*/  @!P1 VIADD R7, R7, 0x80 ;  /* 0x0000008007079836 */ /* 0x000fe20000000000 */
[----:B------:R-:W2:Y:S04]  /*00f0*/  @!P1 LDC.64 R8, c[0x0][0x3a0] ;  /* 0x0000e800ff089b82 */ /* 0x000ea80000000a00 */
[----:B------:R-:W-:Y:S01]  /*0100*/  ISETP.GE.AND P2, PT, R7, R2, PT ;  /* 0x000000020700720c */ /* 0x000fe20003f46270 */
[----:B0-----:R-:W-:-:S05]  /*0110*/  @!P0 IMAD.WIDE.U32 R14, R11, 0x2, R14 ;  /* 0x000000020b0e8825 */ /* 0x001fca00078e000e */
[----:B-1----:R-:W3:Y:S07]  /*0120*/  @!P0 LDG.E.U16 R10, desc[UR4][R14.64] ;  /* 0x000000040e0a8981 */ /* 0x002eee000c1e1500 */
[----:B------:R-:W0:Y:S01]  /*0130*/  @!P2 LDC.64 R12, c[0x0][0x3a0] ;  /* 0x0000e800ff0cab82 */ /* 0x000e220000000a00 */
[----:B------:R-:W-:Y:S01]  /*0140*/  @!P2 IMAD R17, R0, 0x200, R7 ;  /* 0x000002000011a824 */ /* 0x000fe200078e0207 */
[----:B------:R-:W-:Y:S01]  /*0150*/  PRMT R11, RZ, 0x7610, R11 ;  /* 0x00007610ff0b7816 */ /* 0x000fe2000000000b */
[----:B--2---:R-:W-:-:S04]  /*0160*/  @!P1 IMAD.WIDE.U32 R8, R19, 0x2, R8 ;  /* 0x0000000213089825 */ /* 0x004fc800078e0008 */
[----:B0-----:R-:W-:Y:S01]  /*0170*/  @!P2 IMAD.WIDE.U32 R16, R17, 0x2, R12 ;  /* 0x000000021110a825 */ /* 0x001fe200078e000c */
[----:B------:R-:W-:-:S04]  /*0180*/  PRMT R12, RZ, 0x7610, R12 ;  /* 0x00007610ff0c7816 */ /* 0x000fc8000000000c */
[----:B------:R0:W2:Y:S04]  /*0190*/  @!P2 LDG.E.U16 R11, desc[UR4][R16.64] ;  /* 0x00000004100ba981 */ /* 0x0000a8000c1e1500 */
[----:B------:R1:W4:Y:S01]  /*01a0*/  @!P1 LDG.E.U16 R12, desc[UR4][R8.64] ;  /* 0x00000004080c9981 */ /* 0x000322000c1e1500 */
[----:B------:R-:W-:-:S04]  /*01b0*/  @!P2 IADD3 R7, PT, PT, R7, 0x80, RZ ;  /* 0x000000800707a810 */ /* 0x000fc80007ffe0ff */
[-C--:B------:R-:W-:Y:S02]  /*01c0*/  ISETP.GE.AND P0, PT, R7, R2.reuse, PT ;  /* 0x000000020700720c */ /* 0x080fe40003f06270 */
[----:B------:R-:W-:-:S11]  /*01d0*/  ISETP.GE.AND P2, PT, R3, R2, PT ;  /* 0x000000020300720c */ /* 0x000fd60003f46270 */
[----:B------:R-:W1:Y:S01]  /*01e0*/  @!P0 LDC.64 R18, c[0x0][0x3a0] ;  /* 0x0000e800ff128b82 */ /* 0x000e620000000a00 */
[----:B------:R-:W-:-:S04]  /*01f0*/  IADD3 R13, PT, PT, R3, 0x100, RZ ;  /* 0x00000100030d7810 */ /* 0x000fc80007ffe0ff */
[----:B------:R-:W-:-:S03]  /*0200*/  ISETP.GE.AND P3, PT, R13, R2, PT ;  /* 0x000000020d00720c */ /* 0x000fc60003f66270 */
[----:B------:R-:W3:Y:S01]  /*0210*/  @!P2 LDC R13, c[0x0][0x388] ;  /* 0x0000e200ff0dab82 */ /* 0x000ee20000000800 */
[----:B------:R-:W-:Y:S02]  /*0220*/  @!P0 IMAD R7, R0, 0x200, R7 ;  /* 0x0000020000078824 */ /* 0x000fe400078e0207 */
[C---:B0-----:R-:W-:Y:S01]  /*0230*/  VIADD R17, R3.reuse, 0x80 ;  /* 0x0000008003117836 */ /* 0x041fe20000000000 */
[----:B-1----:R-:W-:-:S04]  /*0240*/  IADD3 R9, PT, PT, R3, 0x180, RZ ;  /* 0x0000018003097810 */ /* 0x002fc80007ffe0ff */
[----:B------:R-:W-:Y:S02]  /*0250*/  ISETP.GE.AND P1, PT, R17, R2, PT ;  /* 0x000000021100720c */ /* 0x000fe40003f26270 */
[----:B------:R-:W0:Y:S01]  /*0260*/  @!P3 LDC R16, c[0x0][0x388] ;  /* 0x0000e200ff10bb82 */ /* 0x000e220000000800 */
[----:B------:R-:W-:Y:S01]  /*0270*/  @!P0 IMAD.WIDE.U32 R14, R7, 0x2, R18 ;  /* 0x00000002070e8825 */ /* 0x000fe200078e0012 */
[----:B------:R-:W-:-:S06]  /*0280*/  PRMT R7, RZ, 0x7610, R7 ;  /* 0x00007610ff077816 */ /* 0x000fcc0000000007 */
[----:B------:R1:W5:Y:S01]  /*0290*/  @!P0 LDG.E.U16 R7, desc[UR4][R14.64] ;  /* 0x000000040e078981 */ /* 0x000362000c1e1500 */
[----:B------:R-:W-:Y:S02]  /*02a0*/  ISETP.GE.AND P0, PT, R9, R2, PT ;  /* 0x000000020900720c */ /* 0x000fe40003f06270 */
[----:B------:R-:W0:Y:S08]  /*02b0*/  @!P2 LDC.64 R8, c[0x0][0x398] ;  /* 0x0000e600ff08ab82 */ /* 0x000e300000000a00 */
[----:B-1----:R-:W1:Y:S01]  /*02c0*/  @!P1 LDC R15, c[0x0][0x388] ;  /* 0x0000e200ff0f9b82 */ /* 0x002e620000000800 */
[----:B------:R-:W-:Y:S01]  /*02d0*/  @!P2 IMAD R19, R0, 0x200, R3 ;  /* 0x000002000013a824 */ /* 0x000fe200078e0203 */
[----:B------:R-:W-:-:S03]  /*02e0*/  @!P2 MOV R3, R17 ;  /* 0x000000110003a202 */ /* 0x000fc60000000f00 */
[----:B0-----:R-:W-:Y:S01]  /*02f0*/  @!P2 IMAD.WIDE.U32 R8, R19, 0x4, R8 ;  /* 0x000000041308a825 */ /* 0x001fe200078e0008 */
[----:B------:R-:W-:Y:S03]  /*0300*/  BSSY.RECONVERGENT B0, `(.L_x_2929) ;  /* 0x0000018000007945 */ /* 0x000fe60003800200 */
[----:B---3--:R-:W-:-:S04]  /*0310*/  @!P2 IMAD.U32 R10, R10, 0x10000, RZ ;  /* 0x000100000a0aa824 */ /* 0x008fc800078e00ff */
[----:B------:R-:W-:Y:S02]  /*0320*/  @!P2 FADD.FTZ R13, R10, R13 ;  /* 0x0000000d0a0da221 */ /* 0x000fe40000010000 */
[----:B------:R-:W0:Y:S02]  /*0330*/  @!P0 LDC R10, c[0x0][0x388] ;  /* 0x0000e200ff0a8b82 */ /* 0x000e240000000800 */
[----:B------:R-:W3:Y:S02]  /*0340*/  @!P2 MUFU.RSQ R6, R13 ;  /* 0x0000000d0006a308 */ /* 0x000ee40000001400 */
[----:B---3--:R3:W-:Y:S01]  /*0350*/  @!P2 STG.E desc[UR4][R8.64], R6 ;  /* 0x000000060800a986 */ /* 0x0087e2000c101904 */
[----:B--2---:R-:W-:Y:S01]  /*0360*/  @!P3 SHF.L.U32 R11, R11, 0x10, RZ ;  /* 0x000000100b0bb819 */ /* 0x004fe200000006ff */
[----:B----4-:R-:W-:-:S04]  /*0370*/  @!P1 IMAD.U32 R12, R12, 0x10000, RZ ;  /* 0x000100000c0c9824 */ /* 0x010fc800078e00ff */
[----:B------:R-:W-:Y:S01]  /*0380*/  @!P3 FADD.FTZ R11, R11, R16 ;  /* 0x000000100b0bb221 */ /* 0x000fe20000010000 */
[----:B-1----:R-:W-:-:S03]  /*0390*/  @!P1 FADD.FTZ R12, R12, R15 ;  /* 0x0000000f0c0c9221 */ /* 0x002fc60000010000 */
[----:B------:R3:W1:Y:S01]  /*03a0*/  @!P3 MUFU.RSQ R4, R11 ;  /* 0x0000000b0004b308 */ /* 0x0006620000001400 */
[----:B------:R-:W-:-:S07]  /*03b0*/  ISETP.GE.AND P3, PT, R3, R2, PT ;  /* 0x000000020300720c */ /* 0x000fce0003f66270 */
[----:B------:R3:W2:Y:S06]  /*03c0*/  @!P1 MUFU.RSQ R5, R12 ;  /* 0x0000000c00059308 */ /* 0x0006ac0000001400 */
[----:B0-----:R-:W-:Y:S05]  /*03d0*/  @P3 BRA `(.L_x_2930) ;  /* 0x0000000000283947 */ /* 0x001fea0003800000 */
[----:B---3--:R-:W0:Y:S01]  /*03e0*/  LDC.64 R8, c[0x0][0x398] ;  /* 0x0000e600ff087b82 */ /* 0x008e220000000a00 */
[----:B------:R-:W-:Y:S01]  /*03f0*/  LEA R13, R0, R3, 0x9 ;  /* 0x00000003000d7211 */ /* 0x000fe200078e48ff */
[----:B------:R-:W-:-:S05]  /*0400*/  VIADD R3, R3, 0x80 ;  /* 0x0000008003037836 */ /* 0x000fca0000000000 */
[----:B------:R-:W-:-:S13]  /*0410*/  ISETP.GE.AND P1, PT, R3, R2, PT ;  /* 0x000000020300720c */ /* 0x000fda0003f26270 */
[----:B------:R-:W-:Y:S01]  /*0420*/  @!P1 LEA R11, R0, R3, 0x9 ;  /* 0x00000003000b9211 */ /* 0x000fe200078e48ff */
[----:B------:R-:W-:Y:S02]  /*0430*/  @!P1 VIADD R3, R3, 0x80 ;  /* 0x0000008003039836 */ /* 0x000fe40000000000 */
[----:B0-----:R-:W-:-:S04]  /*0440*/  IMAD.WIDE.U32 R12, R13, 0x4, R8 ;  /* 0x000000040d0c7825 */ /* 0x001fc800078e0008 */
[----:B------:R-:W-:Y:S01]  /*0450*/  @!P1 IMAD.WIDE.U32 R8, R11, 0x4, R8 ;  /* 0x000000040b089825 */ /* 0x000fe200078e0008 */
[----:B--2---:R0:W-:Y:S04]  /*0460*/  STG.E desc[UR4][R12.64], R5 ;  /* 0x000000050c007986 */ /* 0x0041e8000c101904 */
[----:B-1----:R0:W-:Y:S02]  /*0470*/  @!P1 STG.E desc[UR4][R8.64], R4 ;  /* 0x0000000408009986 */ /* 0x0021e4000c101904 */
.L_x_2930:
[----:B------:R-:W-:Y:S05]  /*0480*/  BSYNC.RECONVERGENT B0 ;  /* 0x0000000000007941 */ /* 0x000fea0003800200 */
.L_x_2929:
[----:B------:R-:W-:-:S13]  /*0490*/  ISETP.GE.AND P1, PT, R3, R2, PT ;  /* 0x000000020300720c */ /* 0x000fda0003f26270 */
[----:B------:R-:W-:Y:S05]  /*04a0*/  @P1 EXIT ;  /* 0x000000000000194d */ /* 0x000fea0003800000 */
[----:B012---:R-:W0:Y:S01]  /*04b0*/  LDC.64 R4, c[0x0][0x398] ;  /* 0x0000e600ff047b82 */ /* 0x007e220000000a00 */
[----:B-----5:R-:W-:Y:S01]  /*04c0*/  @!P0 SHF.L.U32 R7, R7, 0x10, RZ ;  /* 0x0000001007078819 */ /* 0x020fe200000006ff */
[----:B------:R-:W-:-:S04]  /*04d0*/  IMAD R3, R0, 0x200, R3 ;  /* 0x0000020000037824 */ /* 0x000fc800078e0203 */
[----:B------:R-:W-:-:S04]  /*04e0*/  @!P0 FADD.FTZ R7, R7, R10 ;  /* 0x0000000a07078221 */ /* 0x000fc80000010000 */
[----:B---3--:R-:W1:Y:S01]  /*04f0*/  @!P0 MUFU.RSQ R9, R7 ;  /* 0x0000000700098308 */ /* 0x008e620000001400 */
[----:B0-----:R-:W-:-:S05]  /*0500*/  IMAD.WIDE.U32 R2, R3, 0x4, R4 ;  /* 0x0000000403027825 */ /* 0x001fca00078e0004 */
[----:B-1----:R-:W-:Y:S01]  /*0510*/  STG.E desc[UR4][R2.64], R9 ;  /* 0x0000000902007986 */ /* 0x002fe2000c101904 */
[----:B------:R-:W-:Y:S05]  /*0520*/  EXIT ;  /* 0x000000000000794d */ /* 0x000fea0003800000 */
.L_x_2931:
        /* <DEDUP_REMOVED lines=13> */
.L_x_27116:


//--------------------- .text._ZN2at6native29vectorized_elementwise_kernelILi2EZZZNS0_49_GLOBAL__N__b919a28f_16_Normalization_cu_5c38458722batch_norm_calc_invstdERKNS_6TensorES5_dENKUlvE_clEvENKUlvE2_clEvEUlN3c108BFloat16EE_St5arrayIPcLm2EEEEviT0_T1_ --------------------------
	.section	.text._ZN2at6native29vectorized_elementwise_kernelILi2EZZZNS0_49_GLOBAL__N__b919a28f_16_Normalization_cu_5c38458722batch_norm_calc_invstdERKNS_6TensorES5_dENKUlvE_clEvENKUlvE2_clEvEUlN3c108BFloat16EE_St5arrayIPcLm2EEEEviT0_T1_,"ax",@progbits
	.align	128
        .global         _ZN2at6native29vectorized_elementwise_kernelILi2EZZZNS0_49_GLOBAL__N__b919a28f_16_Normalization_cu_5c38458722batch_norm_calc_invstdERKNS_6TensorES5_dENKUlvE_clEvENKUlvE2_clEvEUlN3c108BFloat16EE_St5arrayIPcLm2EEEEviT0_T1_
        .type           _ZN2at6native29vectorized_elementwise_kernelILi2EZZZNS0_49_GLOBAL__N__b919a28f_16_Normalization_cu_5c38458722batch_norm_calc_invstdERKNS_6TensorES5_dENKUlvE_clEvENKUlvE2_clEvEUlN3c108BFloat16EE_St5arrayIPcLm2EEEEviT0_T1_,@function
        .size           _ZN2at6native29vectorized_elementwise_kernelILi2EZZZNS0_49_GLOBAL__N__b919a28f_16_Normalization_cu_5c38458722batch_norm_calc_invstdERKNS_6TensorES5_dENKUlvE_clEvENKUlvE2_clEvEUlN3c108BFloat16EE_St5arrayIPcLm2EEEEviT0_T1_,(.L_x_27117 - _ZN2at6native29vectorized_elementwise_kernelILi2EZZZNS0_49_GLOBAL__N__b919a28f_16_Normalization_cu_5c38458722batch_norm_calc_invstdERKNS_6TensorES5_dENKUlvE_clEvENKUlvE2_clEvEUlN3c108BFloat16EE_St5arrayIPcLm2EEEEviT0_T1_)
        .other          _ZN2at6native29vectorized_elementwise_kernelILi2EZZZNS0_49_GLOBAL__N__b919a28f_16_Normalization_cu_5c38458722batch_norm_calc_invstdERKNS_6TensorES5_dENKUlvE_clEvENKUlvE2_clEvEUlN3c108BFloat16EE_St5arrayIPcLm2EEEEviT0_T1_,@"STO_CUDA_ENTRY STV_DEFAULT"
_ZN2at6native29vectorized_elementwise_kernelILi2EZZZNS0_49_GLOBAL__N__b919a28f_16_Normalization_cu_5c38458722batch_norm_calc_invstdERKNS_6TensorES5_dENKUlvE_clEvENKUlvE2_clEvEUlN3c108BFloat16EE_St5arrayIPcLm2EEEEviT0_T1_:
.text._ZN2at6native29vectorized_elementwise_kernelILi2EZZZNS0_49_GLOBAL__N__b919a28f_16_Normalization_cu_5c38458722batch_norm_calc_invstdERKNS_6TensorES5_dENKUlvE_clEvENKUlvE2_clEvEUlN3c108BFloat16EE_St5arrayIPcLm2EEEEviT0_T1_:
[----:B------:R-:W-:Y:S01]  /*0000*/  LDC R1, c[0x0][0x37c] ;  /* 0x0000df00ff017b82 */ /* 0x000fe20000000800 */
[----:B------:R-:W0:Y:S01]  /*0010*/  S2R R0, SR_CTAID.X ;  /* 0x0000000000007919 */ /* 0x000e220000002500 */
[----:B------:R-:W1:Y:S01]  /*0020*/  LDCU UR6, c[0x0][0x380] ;  /* 0x00007000ff0677ac */ /* 0x000e620008000800 */
[----:B------:R-:W2:Y:S01]  /*0030*/  LDCU.64 UR4, c[0x0][0x358] ;  /* 0x00006b00ff0477ac */ /* 0x000ea20008000a00 */
[----:B0-----:R-:W-:-:S05]  /*0040*/  IMAD.SHL.U32 R0, R0, 0x400, RZ ;  /* 0x0000040000007824 */ /* 0x001fca00078e00ff */
[----:B-1----:R-:W-:-:S04]  /*0050*/  IADD3 R2, PT, PT, -R0, UR6, RZ ;  /* 0x0000000600027c10 */ /* 0x002fc8000fffe1ff */
[----:B------:R-:W-:-:S13]  /*0060*/  ISETP.GT.U32.AND P0, PT, R2, 0x3ff, PT ;  /* 0x000003ff0200780c */ /* 0x000fda0003f04070 */
[----:B--2---:R-:W-:Y:S05]  /*0070*/  @P0 BRA `(.L_x_2932) ;  /* 0x00000008008c0947 */ /* 0x004fea0003800000 */
[----:B------:R-:W0:Y:S01]  /*0080*/  S2R R25, SR_TID.X ;  /* 0x0000000000197919 */ /* 0x000e220000002100 */
[----:B------:R-:W-:Y:S02]  /*0090*/  PRMT R22, RZ, 0x7610, R22 ;  /* 0x00007610ff167816 */ /* 0x000fe40000000016 */
[----:B0-----:R-:W-:Y:S02]  /*00a0*/  ISETP.GE.U32.AND P5, PT, R25, R2, PT ;  /* 0x000000021900720c */ /* 0x001fe40003fa6070 */
[----:B------:R-:W-:-:S11]  /*00b0*/  MOV R3, R25 ;  /* 0x0000001900037202 */ /* 0x000fd60000000f00 */
[----:B------:R-:W-:Y:S01]  /*00c0*/  @!P5 VIADD R25, R3, 0x80 ;  /* 0x000000800319d836 */ /* 0x000fe20000000000 */
[----:B------:R-:W0:Y:S01]  /*00d0*/  @!P5 LDC.64 R14, c[0x0][0x3a0] ;  /* 0x0000e800ff0edb82 */ /* 0x000e220000000a00 */
[----:B------:R-:W-:-:S03]  /*00e0*/  @!P5 IADD3 R11, PT, PT, R0, R3, RZ ;  /* 0x00000003000bd210 */ /* 0x000fc60007ffe0ff */
[----:B------:R-:W-:-:S13]  /*00f0*/  ISETP.GE.U32.AND P0, PT, R25, R2, PT ;  /* 0x000000021900720c */ /* 0x000fda0003f06070 */
[----:B------:R-:W-:Y:S01]  /*0100*/  @!P0 IADD3 R24, PT, PT, R0, R25, RZ ;  /* 0x0000001900188210 */ /* 0x000fe20007ffe0ff */
[----:B------:R-:W-:-:S05]  /*0110*/  @!P0 VIADD R25, R25, 0x80 ;  /* 0x0000008019198836 */ /* 0x000fca0000000000 */
[----:B------:R-:W-:Y:S01]  /*0120*/  ISETP.GE.U32.AND P6, PT, R25, R2, PT ;  /* 0x000000021900720c */ /* 0x000fe20003fc6070 */
[----:B0-----:R-:W-:-:S05]  /*0130*/  @!P5 IMAD.WIDE.U32 R14, R11, 0x2, R14 ;  /* 0x000000020b0ed825 */ /* 0x001fca00078e000e */
[----:B------:R0:W2:Y:S07]  /*0140*/  @!P5 LDG.E.U16 R22, desc[UR4][R14.64] ;  /* 0x000000040e16d981 */ /* 0x0000ae000c1e1500 */
[----:B------:R-:W-:Y:S01]  /*0150*/  @!P6 IADD3 R21, PT, PT, R0, R25, RZ ;  /* 0x000000190015e210 */ /* 0x000fe20007ffe0ff */
[----:B------:R-:W-:Y:S01]  /*0160*/  @!P6 VIADD R25, R25, 0x80 ;  /* 0x000000801919e836 */ /* 0x000fe20000000000 */
[----:B------:R-:W1:Y:S04]  /*0170*/  @!P6 LDC.64 R18, c[0x0][0x3a0] ;  /* 0x0000e800ff12eb82 */ /* 0x000e680000000a00 */
[----:B------:R-:W-:-:S13]  /*0180*/  ISETP.GE.U32.AND P1, PT, R25, R2, PT ;  /* 0x000000021900720c */ /* 0x000fda0003f26070 */
[----:B------:R-:W-:Y:S01]  /*0190*/  @!P1 IADD3 R27, PT, PT, R0, R25, RZ ;  /* 0x00000019001b9210 */ /* 0x000fe20007ffe0ff */
[----:B------:R-:W-:Y:S01]  /*01a0*/  @!P1 VIADD R25, R25, 0x80 ;  /* 0x0000008019199836 */ /* 0x000fe20000000000 */
[----:B------:R-:W3:Y:S04]  /*01b0*/  @!P1 LDC.64 R28, c[0x0][0x3a0] ;  /* 0x0000e800ff1c9b82 */ /* 0x000ee80000000a00 */
[----:B------:R-:W-:-:S13]  /*01c0*/  ISETP.GE.U32.AND P2, PT, R25, R2, PT ;  /* 0x000000021900720c */ /* 0x000fda0003f46070 */
[----:B------:R-:W-:Y:S01]  /*01d0*/  @!P2 IADD3 R13, PT, PT, R0, R25, RZ ;  /* 0x00000019000da210 */ /* 0x000fe20007ffe0ff */
[----:B------:R-:W-:Y:S01]  /*01e0*/  @!P2 VIADD R25, R25, 0x80 ;  /* 0x000000801919a836 */ /* 0x000fe20000000000 */
[----:B------:R-:W4:Y:S04]  /*01f0*/  @!P2 LDC.64 R16, c[0x0][0x3a0] ;  /* 0x0000e800ff10ab82 */ /* 0x000f280000000a00 */
[----:B------:R-:W-:-:S13]  /*0200*/  ISETP.GE.U32.AND P3, PT, R25, R2, PT ;  /* 0x000000021900720c */ /* 0x000fda0003f66070 */
[----:B------:R-:W-:Y:S01]  /*0210*/  @!P3 IMAD.IADD R23, R0, 0x1, R25 ;  /* 0x000000010017b824 */ /* 0x000fe200078e0219 */
[----:B------:R-:W-:Y:S01]  /*0220*/  @!P3 IADD3 R25, PT, PT, R25, 0x80, RZ ;  /* 0x000000801919b810 */ /* 0x000fe20007ffe0ff */
[----:B0-----:R-:W0:Y:S03]  /*0230*/  @!P3 LDC.64 R14, c[0x0][0x3a0] ;  /* 0x0000e800ff0ebb82 */ /* 0x001e260000000a00 */
[----:B------:R-:W-:Y:S01]  /*0240*/  ISETP.GE.U32.AND P4, PT, R25, R2, PT ;  /* 0x000000021900720c */ /* 0x000fe20003f86070 */
[----:B-1----:R-:W-:Y:S01]  /*0250*/  @!P6 IMAD.WIDE.U32 R18, R21, 0x2, R18 ;  /* 0x000000021512e825 */ /* 0x002fe200078e0012 */
[----:B------:R-:W-:-:S03]  /*0260*/  PRMT R11, RZ, 0x7610, R11 ;  /* 0x00007610ff0b7816 */ /* 0x000fc6000000000b */
[----:B----4-:R-:W-:-:S03]  /*0270*/  @!P2 IMAD.WIDE.U32 R16, R13, 0x2, R16 ;  /* 0x000000020d10a825 */ /* 0x010fc600078e0010 */
[----:B------:R1:W4:Y:S05]  /*0280*/  @!P6 LDG.E.U16 R11, desc[UR4][R18.64] ;  /* 0x00000004120be981 */ /* 0x00032a000c1e1500 */
[----:B------:R-:W-:Y:S01]  /*0290*/  @!P4 IMAD.IADD R21, R0, 0x1, R25 ;  /* 0x000000010015c824 */ /* 0x000fe200078e0219 */
[----:B------:R-:W-:Y:S01]  /*02a0*/  @!P4 IADD3 R25, PT, PT, R25, 0x80, RZ ;  /* 0x000000801919c810 */ /* 0x000fe20007ffe0ff */
[----:B------:R-:W5:Y:S01]  /*02b0*/  @!P4 LDC.64 R12, c[0x0][0x3a0] ;  /* 0x0000e800ff0ccb82 */ /* 0x000f620000000a00 */
[----:B---3--:R-:W-:Y:S02]  /*02c0*/  @!P1 IMAD.WIDE.U32 R28, R27, 0x2, R28 ;  /* 0x000000021b1c9825 */ /* 0x008fe400078e001c */
[----:B------:R-:W-:-:S02]  /*02d0*/  ISETP.GE.U32.AND P5, PT, R25, R2, PT ;  /* 0x000000021900720c */ /* 0x000fc40003fa6070 */
[----:B------:R-:W-:Y:S02]  /*02e0*/  PRMT R26, RZ, 0x7610, R26 ;  /* 0x00007610ff1a7816 */ /* 0x000fe4000000001a */
[----:B------:R-:W-:Y:S01]  /*02f0*/  PRMT R27, RZ, 0x7610, R27 ;  /* 0x00007610ff1b7816 */ /* 0x000fe2000000001b */
[----:B0-----:R-:W-:Y:S01]  /*0300*/  @!P3 IMAD.WIDE.U32 R14, R23, 0x2, R14 ;  /* 0x00000002170eb825 */ /* 0x001fe200078e000e */
[----:B------:R-:W-:Y:S02]  /*0310*/  PRMT R23, RZ, 0x7610, R23 ;  /* 0x00007610ff177816 */ /* 0x000fe40000000017 */
[----:B------:R-:W3:Y:S04]  /*0320*/  @!P1 LDG.E.U16 R26, desc[UR4][R28.64] ;  /* 0x000000041c1a9981 */ /* 0x000ee8000c1e1500 */
[----:B------:R-:W3:Y:S01]  /*0330*/  @!P2 LDG.E.U16 R27, desc[UR4][R16.64] ;  /* 0x00000004101ba981 */ /* 0x000ee2000c1e1500 */
[----:B-1----:R-:W0:Y:S03]  /*0340*/  @!P5 LDC.64 R18, c[0x0][0x3a0] ;  /* 0x0000e800ff12db82 */ /* 0x002e260000000a00 */
[----:B------:R1:W3:Y:S05]  /*0350*/  @!P3 LDG.E.U16 R23, desc[UR4][R14.64] ;  /* 0x000000040e17b981 */ /* 0x0002ea000c1e1500 */
[----:B-1----:R-:W1:Y:S01]  /*0360*/  @!P0 LDC.64 R14, c[0x0][0x3a0] ;  /* 0x0000e800ff0e8b82 */ /* 0x002e620000000a00 */
[----:B-----5:R-:W-:Y:S01]  /*0370*/  @!P4 IMAD.WIDE.U32 R12, R21, 0x2, R12 ;  /* 0x00000002150cc825 */ /* 0x020fe200078e000c */
[----:B------:R-:W-:-:S06]  /*0380*/  PRMT R21, RZ, 0x7610, R21 ;  /* 0x00007610ff157816 */ /* 0x000fcc0000000015 */
[----:B------:R5:W3:Y:S01]  /*0390*/  @!P4 LDG.E.U16 R21, desc[UR4][R12.64] ;  /* 0x000000040c15c981 */ /* 0x000ae2000c1e1500 */
[----:B------:R-:W-:Y:S01]  /*03a0*/  @!P5 IMAD.IADD R25, R0, 0x1, R25 ;  /* 0x000000010019d824 */ /* 0x000fe200078e0219 */
[----:B------:R-:W-:Y:S02]  /*03b0*/  PRMT R16, RZ, 0x7610, R16 ;  /* 0x00007610ff107816 */ /* 0x000fe40000000010 */
[----:B------:R-:W-:Y:S01]  /*03c0*/  PRMT R17, RZ, 0x7610, R17 ;  /* 0x00007610ff117816 */ /* 0x000fe20000000011 */
[----:B0-----:R-:W-:-:S05]  /*03d0*/  @!P5 IMAD.WIDE.U32 R18, R25, 0x2, R18 ;  /* 0x000000021912d825 */ /* 0x001fca00078e0012 */
[----:B------:R0:W3:Y:S01]  /*03e0*/  @!P5 LDG.E.U16 R16, desc[UR4][R18.64] ;  /* 0x000000041210d981 */ /* 0x0000e2000c1e1500 */
[----:B-1----:R-:W-:-:S05]  /*03f0*/  @!P0 IMAD.WIDE.U32 R24, R24, 0x2, R14 ;  /* 0x0000000218188825 */ /* 0x002fca00078e000e */
[----:B------:R2:W3:Y:S01]  /*0400*/  @!P0 LDG.E.U16 R17, desc[UR4][R24.64] ;  /* 0x0000000418118981 */ /* 0x0004e2000c1e1500 */
[----:B------:R-:W-:-:S04]  /*0410*/  IADD3 R15, PT, PT, R3, 0x100, RZ ;  /* 0x00000100030f7810 */ /* 0x000fc80007ffe0ff */
[----:B------:R-:W-:Y:S01]  /*0420*/  ISETP.GE.U32.AND P6, PT, R15, R2, PT ;  /* 0x000000020f00720c */ /* 0x000fe20003fc6070 */
[C---:B------:R-:W-:Y:S01]  /*0430*/  VIADD R15, R3.reuse, 0x180 ;  /* 0x00000180030f7836 */ /* 0x040fe20000000000 */
[----:B-----5:R-:W-:-:S04]  /*0440*/  IADD3 R13, PT, PT, R3, 0x200, RZ ;  /* 0x00000200030d7810 */ /* 0x020fc80007ffe0ff */
[-C--:B------:R-:W-:Y:S02]  /*0450*/  ISETP.GE.U32.AND P0, PT, R15, R2.reuse, PT ;  /* 0x000000020f00720c */ /* 0x080fe40003f06070 */
[-C--:B------:R-:W-:Y:S01]  /*0460*/  ISETP.GE.U32.AND P1, PT, R13, R2.reuse, PT ;  /* 0x000000020d00720c */ /* 0x080fe20003f26070 */
[C---:B------:R-:W-:Y:S01]  /*0470*/  VIADD R15, R3.reuse, 0x280 ;  /* 0x00000280030f7836 */ /* 0x040fe20000000000 */
[----:B------:R-:W-:-:S03]  /*0480*/  ISETP.GE.U32.AND P2, PT, R3, R2, PT ;  /* 0x000000020300720c */ /* 0x000fc60003f46070 */
[----:B------:R-:W1:Y:S01]  /*0490*/  @!P6 LDC R28, c[0x0][0x388] ;  /* 0x0000e200ff1ceb82 */ /* 0x000e620000000800 */
[----:B------:R-:W-:Y:S02]  /*04a0*/  ISETP.GE.U32.AND P3, PT, R15, R2, PT ;  /* 0x000000020f00720c */ /* 0x000fe40003f66070 */
[----:B------:R-:W-:-:S05]  /*04b0*/  IADD3 R15, PT, PT, R3, 0x300, RZ ;  /* 0x00000300030f7810 */ /* 0x000fca0007ffe0ff */
[----:B------:R-:W5:Y:S01]  /*04c0*/  @!P0 LDC R13, c[0x0][0x388] ;  /* 0x0000e200ff0d8b82 */ /* 0x000f620000000800 */
[----:B------:R-:W-:-:S07]  /*04d0*/  ISETP.GE.U32.AND P4, PT, R15, R2, PT ;  /* 0x000000020f00720c */ /* 0x000fce0003f86070 */
[----:B------:R-:W5:Y:S08]  /*04e0*/  @!P1 LDC R12, c[0x0][0x388] ;  /* 0x0000e200ff0c9b82 */ /* 0x000f700000000800 */
[----:B------:R-:W1:Y:S01]  /*04f0*/  @!P2 LDC R14, c[0x0][0x388] ;  /* 0x0000e200ff0eab82 */ /* 0x000e620000000800 */
[----:B------:R-:W-:-:S05]  /*0500*/  VIADD R15, R3, 0x380 ;  /* 0x00000380030f7836 */ /* 0x000fca0000000000 */
[----:B------:R-:W-:Y:S02]  /*0510*/  ISETP.GE.U32.AND P5, PT, R15, R2, PT ;  /* 0x000000020f00720c */ /* 0x000fe40003fa6070 */
[----:B0-----:R-:W0:Y:S08]  /*0520*/  @!P4 LDC R18, c[0x0][0x388] ;  /* 0x0000e200ff12cb82 */ /* 0x001e300000000800 */
[----:B------:R-:W0:Y:S08]  /*0530*/  @!P3 LDC R15, c[0x0][0x388] ;  /* 0x0000e200ff0fbb82 */ /* 0x000e300000000800 */
[----:B------:R-:W0:Y:S01]  /*0540*/  @!P5 LDC R19, c[0x0][0x388] ;  /* 0x0000e200ff13db82 */ /* 0x000e220000000800 */
[----:B------:R-:W-:Y:S04]  /*0550*/  BSSY.RECONVERGENT B0, `(.L_x_2933) ;  /* 0x000004d000007945 */ /* 0x000fe80003800200 */
[----:B------:R-:W-:Y:S01]  /*0560*/  BSSY.RELIABLE B1, `(.L_x_2934) ;  /* 0x0000045000017945 */ /* 0x000fe20003800100 */
[----:B--2---:R-:W-:-:S05]  /*0570*/  @!P2 SHF.L.U32 R25, R22, 0x10, RZ ;  /* 0x000000101619a819 */ /* 0x004fca00000006ff */
[----:B-1----:R-:W-:-:S04]  /*0580*/  @!P2 FADD.FTZ R25, R25, R14 ;  /* 0x0000000e1919a221 */ /* 0x002fc80000010000 */
[----:B------:R-:W1:Y:S01]  /*0590*/  @!P2 MUFU.RSQ R20, R25 ;  /* 0x000000190014a308 */ /* 0x000e620000001400 */
[----:B----4-:R-:W-:-:S05]  /*05a0*/  @!P6 SHF.L.U32 R11, R11, 0x10, RZ ;  /* 0x000000100b0be819 */ /* 0x010fca00000006ff */
[----:B------:R-:W-:Y:S01]  /*05b0*/  @!P6 FADD.FTZ R24, R11, R28 ;  /* 0x0000001c0b18e221 */ /* 0x000fe20000010000 */
[----:B------:R-:W-:-:S03]  /*05c0*/  IADD3 R11, PT, PT, R3, 0x80, RZ ;  /* 0x00000080030b7810 */ /* 0x000fc60007ffe0ff */
[----:B------:R2:W4:Y:S01]  /*05d0*/  @!P6 MUFU.RSQ R4, R24 ;  /* 0x000000180004e308 */ /* 0x0005220000001400 */
[----:B------:R-:W-:Y:S01]  /*05e0*/  ISETP.GE.U32.AND P6, PT, R11, R2, PT ;  /* 0x000000020b00720c */ /* 0x000fe20003fc6070 */
[----:B---3--:R-:W-:Y:S02]  /*05f0*/  @!P0 IMAD.U32 R26, R26, 0x10000, RZ ;  /* 0x000100001a1a8824 */ /* 0x008fe400078e00ff */
[----:B------:R-:W-:Y:S02]  /*0600*/  @!P1 IMAD.U32 R27, R27, 0x10000, RZ ;  /* 0x000100001b1b9824 */ /* 0x000fe400078e00ff */
[----:B-----5:R-:W-:-:S08]  /*0610*/  @!P0 FADD.FTZ R26, R26, R13 ;  /* 0x0000000d1a1a8221 */ /* 0x020fd00000010000 */
[----:B------:R-:W3:Y:S01]  /*0620*/  @!P6 LDC R14, c[0x0][0x388] ;  /* 0x0000e200ff0eeb82 */ /* 0x000ee20000000800 */
[----:B------:R-:W-:-:S07]  /*0630*/  @!P1 FADD.FTZ R27, R27, R12 ;  /* 0x0000000c1b1b9221 */ /* 0x000fce0000010000 */
[----:B------:R-:W5:Y:S01]  /*0640*/  @!P2 LDC.64 R12, c[0x0][0x398] ;  /* 0x0000e600ff0cab82 */ /* 0x000f620000000a00 */
[----:B------:R-:W-:-:S05]  /*0650*/  @!P4 SHF.L.U32 R21, R21, 0x10, RZ ;  /* 0x000000101515c819 */ /* 0x000fca00000006ff */
[----:B0-----:R-:W-:Y:S01]  /*0660*/  @!P4 FADD.FTZ R18, R21, R18 ;  /* 0x000000121512c221 */ /* 0x001fe20000010000 */
[----:B------:R-:W-:Y:S01]  /*0670*/  @!P2 IADD3 R21, PT, PT, R0, R3, RZ ;  /* 0x000000030015a210 */ /* 0x000fe20007ffe0ff */
[----:B------:R-:W-:-:S04]  /*0680*/  @!P3 IMAD.U32 R22, R23, 0x10000, RZ ;  /* 0x000100001716b824 */ /* 0x000fc800078e00ff */
[----:B-----5:R-:W-:Y:S01]  /*0690*/  @!P2 IMAD.WIDE.U32 R12, R21, 0x4, R12 ;  /* 0x00000004150ca825 */ /* 0x020fe200078e000c */
[----:B------:R-:W-:-:S03]  /*06a0*/  @!P2 MOV R3, R11 ;  /* 0x0000000b0003a202 */ /* 0x000fc60000000f00 */
[----:B------:R-:W-:Y:S01]  /*06b0*/  @!P5 IMAD.U32 R16, R16, 0x10000, RZ ;  /* 0x000100001010d824 */ /* 0x000fe200078e00ff */
[----:B-1----:R2:W-:Y:S01]  /*06c0*/  @!P2 STG.E desc[UR4][R12.64], R20 ;  /* 0x000000140c00a986 */ /* 0x0025e2000c101904 */
[----:B------:R-:W-:Y:S01]  /*06d0*/  @!P6 IMAD.U32 R17, R17, 0x10000, RZ ;  /* 0x000100001111e824 */ /* 0x000fe200078e00ff */
[----:B------:R2:W0:Y:S01]  /*06e0*/  @!P0 MUFU.RSQ R5, R26 ;  /* 0x0000001a00058308 */ /* 0x0004220000001400 */
[----:B------:R-:W-:Y:S01]  /*06f0*/  @!P3 FADD.FTZ R15, R22, R15 ;  /* 0x0000000f160fb221 */ /* 0x000fe20000010000 */
[----:B------:R-:W-:Y:S01]  /*0700*/  @!P5 FADD.FTZ R16, R16, R19 ;  /* 0x000000131010d221 */ /* 0x000fe20000010000 */
[----:B---3--:R-:W-:Y:S01]  /*0710*/  @!P6 FADD.FTZ R14, R17, R14 ;  /* 0x0000000e110ee221 */ /* 0x008fe20000010000 */
[----:B------:R-:W-:-:S04]  /*0720*/  ISETP.GE.U32.AND P0, PT, R3, R2, PT ;  /* 0x000000020300720c */ /* 0x000fc80003f06070 */
[----:B------:R2:W1:Y:S08]  /*0730*/  @!P1 MUFU.RSQ R6, R27 ;  /* 0x0000001b00069308 */ /* 0x0004700000001400 */
[----:B------:R2:W3:Y:S08]  /*0740*/  @!P3 MUFU.RSQ R7, R15 ;  /* 0x0000000f0007b308 */ /* 0x0004f00000001400 */
[----:B------:R2:W0:Y:S08]  /*0750*/  @!P4 MUFU.RSQ R8, R18 ;  /* 0x000000120008c308 */ /* 0x0004300000001400 */
[----:B------:R2:W0:Y:S08]  /*0760*/  @!P5 MUFU.RSQ R9, R16 ;  /* 0x000000100009d308 */ /* 0x0004300000001400 */
[----:B------:R2:W0:Y:S01]  /*0770*/  @!P6 MUFU.RSQ R10, R14 ;  /* 0x0000000e000ae308 */ /* 0x0004220000001400 */
[----:B-1-34-:R-:W-:Y:S05]  /*0780*/  @P0 BRA `(.L_x_2935) ;  /* 0x0000000000300947 */ /* 0x01afea0003800000 */
[----:B--2---:R-:W1:Y:S01]  /*0790*/  LDC.64 R12, c[0x0][0x398] ;  /* 0x0000e600ff0c7b82 */ /* 0x004e620000000a00 */
[----:B------:R-:W-:Y:S01]  /*07a0*/  IMAD.IADD R11, R0, 0x1, R3 ;  /* 0x00000001000b7824 */ /* 0x000fe200078e0203 */
[----:B------:R-:W-:-:S04]  /*07b0*/  IADD3 R3, PT, PT, R3, 0x80, RZ ;  /* 0x0000008003037810 */ /* 0x000fc80007ffe0ff */
[----:B------:R-:W-:Y:S01]  /*07c0*/  ISETP.GE.U32.AND P0, PT, R3, R2, PT ;  /* 0x000000020300720c */ /* 0x000fe20003f06070 */
[----:B-1----:R-:W-:-:S05]  /*07d0*/  IMAD.WIDE.U32 R12, R11, 0x4, R12 ;  /* 0x000000040b0c7825 */ /* 0x002fca00078e000c */
[----:B0-----:R0:W-:Y:S07]  /*07e0*/  STG.E desc[UR4][R12.64], R10 ;  /* 0x0000000a0c007986 */ /* 0x0011ee000c101904 */
[----:B------:R-:W-:Y:S05]  /*07f0*/  @P0 BRA `(.L_x_2936) ;  /* 0x0000000000300947 */ /* 0x000fea0003800000 */
[----:B0-----:R-:W0:Y:S01]  /*0800*/  LDC.64 R10, c[0x0][0x398] ;  /* 0x0000e600ff0a7b82 */ /* 0x001e220000000a00 */
[----:B------:R-:W-:Y:S01]  /*0810*/  IMAD.IADD R13, R0, 0x1, R3 ;  /* 0x00000001000d7824 */ /* 0x000fe200078e0203 */
[----:B------:R-:W-:-:S03]  /*0820*/  IADD3 R3, PT, PT, R3, 0x80, RZ ;  /* 0x0000008003037810 */ /* 0x000fc60007ffe0ff */
[----:B0-----:R-:W-:-:S05]  /*0830*/  IMAD.WIDE.U32 R10, R13, 0x4, R10 ;  /* 0x000000040d0a7825 */ /* 0x001fca00078e000a */
[----:B------:R1:W-:Y:S02]  /*0840*/  STG.E desc[UR4][R10.64], R4 ;  /* 0x000000040a007986 */ /* 0x0003e4000c101904 */
.L_x_2935:
[----:B------:R-:W-:-:S13]  /*0850*/  ISETP.GE.U32.AND P0, PT, R3, R2, PT ;  /* 0x000000020300720c */ /* 0x000fda0003f06070 */
[----:B------:R-:W-:Y:S05]  /*0860*/  @P0 BRA `(.L_x_2937) ;  /* 0x0000000000300947 */ /* 0x000fea0003800000 */
[----:B01----:R-:W0:Y:S01]  /*0870*/  LDC.64 R10, c[0x0][0x398] ;  /* 0x0000e600ff0a7b82 */ /* 0x003e220000000a00 */
[----:B--2---:R-:W-:Y:S01]  /*0880*/  IMAD.IADD R13, R0, 0x1, R3 ;  /* 0x00000001000d7824 */ /* 0x004fe200078e0203 */
[----:B------:R-:W-:-:S03]  /*0890*/  IADD3 R3, PT, PT, R3, 0x80, RZ ;  /* 0x0000008003037810 */ /* 0x000fc60007ffe0ff */
[----:B0-----:R-:W-:-:S05]  /*08a0*/  IMAD.WIDE.U32 R10, R13, 0x4, R10 ;  /* 0x000000040d0a7825 */ /* 0x001fca00078e000a */
[----:B------:R1:W-:Y:S02]  /*08b0*/  STG.E desc[UR4][R10.64], R5 ;  /* 0x000000050a007986 */ /* 0x0003e4000c101904 */
.L_x_2936:
[----:B------:R-:W-:-:S13]  /*08c0*/  ISETP.GE.U32.AND P0, PT, R3, R2, PT ;  /* 0x000000020300720c */ /* 0x000fda0003f06070 */
[----:B------:R-:W-:Y:S05]  /*08d0*/  @P0 BRA `(.L_x_2938) ;  /* 0x0000000000340947 */ /* 0x000fea0003800000 */
[----:B-1----:R-:W1:Y:S01]  /*08e0*/  LDC.64 R4, c[0x0][0x398] ;  /* 0x0000e600ff047b82 */ /* 0x002e620000000a00 */
[----:B------:R-:W-:Y:S01]  /*08f0*/  IMAD.IADD R11, R0, 0x1, R3 ;  /* 0x00000001000b7824 */ /* 0x000fe200078e0203 */
[----:B------:R-:W-:-:S03]  /*0900*/  IADD3 R3, PT, PT, R3, 0x80, RZ ;  /* 0x0000008003037810 */ /* 0x000fc60007ffe0ff */
[----:B-1----:R-:W-:-:S05]  /*0910*/  IMAD.WIDE.U32 R4, R11, 0x4, R4 ;  /* 0x000000040b047825 */ /* 0x002fca00078e0004 */
[----:B------:R3:W-:Y:S02]  /*0920*/  STG.E desc[UR4][R4.64], R6 ;  /* 0x0000000604007986 */ /* 0x0007e4000c101904 */
.L_x_2937:
[----:B------:R-:W-:-:S13]  /*0930*/  ISETP.GE.U32.AND P0, PT, R3, R2, PT ;  /* 0x000000020300720c */ /* 0x000fda0003f06070 */
[----:B------:R-:W-:Y:S05]  /*0940*/  @P0 BREAK.RELIABLE B1 ;  /* 0x0000000000010942 */ /* 0x000fea0003800100 */
[----:B------:R-:W-:Y:S05]  /*0950*/  @P0 BRA `(.L_x_2939) ;  /* 0x0000000000300947 */ /* 0x000fea0003800000 */
[----:B01-3--:R-:W0:Y:S01]  /*0960*/  LDC.64 R4, c[0x0][0x398] ;  /* 0x0000e600ff047b82 */ /* 0x00be220000000a00 */
[----:B------:R-:W-:Y:S01]  /*0970*/  IMAD.IADD R11, R0, 0x1, R3 ;  /* 0x00000001000b7824 */ /* 0x000fe200078e0203 */
[----:B------:R-:W-:-:S03]  /*0980*/  IADD3 R3, PT, PT, R3, 0x80, RZ ;  /* 0x0000008003037810 */ /* 0x000fc60007ffe0ff */
[----:B0-----:R-:W-:-:S05]  /*0990*/  IMAD.WIDE.U32 R4, R11, 0x4, R4 ;  /* 0x000000040b047825 */ /* 0x001fca00078e0004 */
[----:B------:R3:W-:Y:S02]  /*09a0*/  STG.E desc[UR4][R4.64], R7 ;  /* 0x0000000704007986 */ /* 0x0007e4000c101904 */
.L_x_2938:
[----:B------:R-:W-:Y:S05]  /*09b0*/  BSYNC.RELIABLE B1 ;  /* 0x0000000000017941 */ /* 0x000fea0003800100 */
.L_x_2934:
[----:B------:R-:W-:-:S13]  /*09c0*/  ISETP.GE.U32.AND P0, PT, R3, R2, PT ;  /* 0x000000020300720c */ /* 0x000fda0003f06070 */
[----:B-1-3--:R-:W1:Y:S01]  /*09d0*/  @!P0 LDC.64 R4, c[0x0][0x398] ;  /* 0x0000e600ff048b82 */ /* 0x00ae620000000a00 */
[----:B------:R-:W-:Y:S01]  /*09e0*/  @!P0 IMAD.IADD R7, R0, 0x1, R3 ;  /* 0x0000000100078824 */ /* 0x000fe200078e0203 */
[----:B------:R-:W-:-:S03]  /*09f0*/  @!P0 IADD3 R3, PT, PT, R3, 0x80, RZ ;  /* 0x0000008003038810 */ /* 0x000fc60007ffe0ff */
[----:B-1----:R-:W-:-:S05]  /*0a00*/  @!P0 IMAD.WIDE.U32 R4, R7, 0x4, R4 ;  /* 0x0000000407048825 */ /* 0x002fca00078e0004 */
[----:B------:R4:W-:Y:S02]  /*0a10*/  @!P0 STG.E desc[UR4][R4.64], R8 ;  /* 0x0000000804008986 */ /* 0x0009e4000c101904 */
.L_x_2939:
[----:B------:R-:W-:Y:S05]  /*0a20*/  BSYNC.RECONVERGENT B0 ;  /* 0x0000000000007941 */ /* 0x000fea0003800200 */
.L_x_2933:
[----:B------:R-:W-:Y:S05]  /*0a30*/  WARPSYNC.ALL ;  /* 0x0000000000007948 */ /* 0x000fea0003800000 */
[----:B------:R-:W-:-:S13]  /*0a40*/  ISETP.GE.U32.AND P0, PT, R3, R2, PT ;  /* 0x000000020300720c */ /* 0x000fda0003f06070 */
[----:B------:R-:W-:Y:S05]  /*0a50*/  @P0 EXIT ;  /* 0x000000000000094d */ /* 0x000fea0003800000 */
[----:B01-34-:R-:W0:Y:S01]  /*0a60*/  LDC.64 R4, c[0x0][0x398] ;  /* 0x0000e600ff047b82 */ /* 0x01be220000000a00 */
[----:B------:R-:W-:-:S04]  /*0a70*/  IMAD.IADD R3, R0, 0x1, R3 ;  /* 0x0000000100037824 */ /* 0x000fc800078e0203 */
[----:B0-----:R-:W-:-:S05]  /*0a80*/  IMAD.WIDE.U32 R2, R3, 0x4, R4 ;  /* 0x0000000403027825 */ /* 0x001fca00078e0004 */
[----:B------:R-:W-:Y:S01]  /*0a90*/  STG.E desc[UR4][R2.64], R9 ;  /* 0x0000000902007986 */ /* 0x000fe2000c101904 */
[----:B------:R-:W-:Y:S05]  /*0aa0*/  EXIT ;  /* 0x000000000000794d */ /* 0x000fea0003800000 */
.L_x_2932:
[----:B------:R-:W0:Y:S01]  /*0ab0*/  S2R R10, SR_TID.X ;  /* 0x00000000000a7919 */ /* 0x000e220000002100 */
[----:B------:R-:W1:Y:S01]  /*0ac0*/  LDC.64 R2, c[0x0][0x3a0] ;  /* 0x0000e800ff027b82 */ /* 0x000e620000000a00 */
[----:B------:R-:W2:Y:S07]  /*0ad0*/  LDCU UR6, c[0x0][0x388] ;  /* 0x00007100ff0677ac */ /* 0x000eae0008000800 */
[----:B------:R-:W3:Y:S01]  /*0ae0*/  LDC.64 R12, c[0x0][0x398] ;  /* 0x0000e600ff0c7b82 */ /* 0x000ee20000000a00 */
[----:B-1----:R-:W-:-:S04]  /*0af0*/  IMAD.WIDE.U32 R2, R0, 0x2, R2 ;  /* 0x0000000200027825 */ /* 0x002fc800078e0002 */
[----:B0-----:R-:W-:-:S05]  /*0b00*/  IMAD.WIDE.U32 R2, R10, 0x4, R2 ;  /* 0x000000040a027825 */ /* 0x001fca00078e0002 */
[----:B------:R-:W4:Y:S04]  /*0b10*/  LDG.E R5, desc[UR4][R2.64] ;  /* 0x0000000402057981 */ /* 0x000f28000c1e1900 */
[----:B------:R-:W5:Y:S04]  /*0b20*/  LDG.E R9, desc[UR4][R2.64+0x400] ;  /* 0x0004000402097981 */ /* 0x000f68000c1e1900 */
[----:B------:R-:W2:Y:S04]  /*0b30*/  LDG.E R7, desc[UR4][R2.64+0x200] ;  /* 0x0002000402077981 */ /* 0x000ea8000c1e1900 */
[----:B------:R-:W2:Y:S01]  /*0b40*/  LDG.E R11, desc[UR4][R2.64+0x600] ;  /* 0x00060004020b7981 */ /* 0x000ea2000c1e1900 */
[----:B---3--:R-:W-:-:S04]  /*0b50*/  IMAD.WIDE.U32 R12, R0, 0x4, R12 ;  /* 0x00000004000c7825 */ /* 0x008fc800078e000c */
[----:B------:R-:W-:Y:S01]  /*0b60*/  IMAD.WIDE.U32 R12, R10, 0x8, R12 ;  /* 0x000000080a0c7825 */ /* 0x000fe200078e000c */
[----:B----4-:R-:W-:Y:S02]  /*0b70*/  SHF.L.U32 R4, R5, 0x10, RZ ;  /* 0x0000001005047819 */ /* 0x010fe400000006ff */
[----:B-----5:R-:W-:-:S03]  /*0b80*/  SHF.L.U32 R8, R9, 0x10, RZ ;  /* 0x0000001009087819 */ /* 0x020fc600000006ff */
[----:B--2---:R-:W-:Y:S01]  /*0b90*/  FADD.FTZ R6, R4, UR6 ;  /* 0x0000000604067e21 */ /* 0x004fe20008010000 */
[----:B------:R-:W-:Y:S01]  /*0ba0*/  PRMT R5, R5, 0x7632, R5 ;  /* 0x0000763205057816 */ /* 0x000fe20000000005 */
[C---:B------:R-:W-:Y:S02]  /*0bb0*/  IMAD.U32 R4, R7.reuse, 0x10000, RZ ;  /* 0x0001000007047824 */ /* 0x040fe400078e00ff */
[----:B------:R-:W-:Y:S01]  /*0bc0*/  FADD.FTZ R15, R8, UR6 ;  /* 0x00000006080f7e21 */ /* 0x000fe20008010000 */
[----:B------:R-:W-:Y:S01]  /*0bd0*/  PRMT R7, R7, 0x7632, R7 ;  /* 0x0000763207077816 */ /* 0x000fe20000000007 */
[----:B------:R-:W-:Y:S01]  /*0be0*/  IMAD.U32 R8, R11, 0x10000, RZ ;  /* 0x000100000b087824 */ /* 0x000fe200078e00ff */
[----:B------:R-:W-:Y:S02]  /*0bf0*/  PRMT R9, R9, 0x7632, R9 ;  /* 0x0000763209097816 */ /* 0x000fe40000000009 */
[----:B------:R-:W-:Y:S02]  /*0c00*/  PRMT R11, R11, 0x7632, R11 ;  /* 0x000076320b0b7816 */ /* 0x000fe4000000000b */
[----:B------:R-:W-:Y:S01]  /*0c10*/  SHF.L.U32 R5, R5, 0x10, RZ ;  /* 0x0000001005057819 */ /* 0x000fe200000006ff */
[----:B------:R-:W-:Y:S01]  /*0c20*/  IMAD.U32 R3, R7, 0x10000, RZ ;  /* 0x0001000007037824 */ /* 0x000fe200078e00ff */
[----:B------:R-:W-:Y:S01]  /*0c30*/  SHF.L.U32 R9, R9, 0x10, RZ ;  /* 0x0000001009097819 */ /* 0x000fe200000006ff */
[----:B------:R-:W-:-:S02]  /*0c40*/  IMAD.U32 R11, R11, 0x10000, RZ ;  /* 0x000100000b0b7824 */ /* 0x000fc400078e00ff */
[----:B------:R-:W-:Y:S01]  /*0c50*/  FADD.FTZ R14, R5, UR6 ;  /* 0x00000006050e7e21 */ /* 0x000fe20008010000 */
[----:B------:R-:W-:Y:S01]  /*0c60*/  FADD.FTZ R5, R3, UR6 ;  /* 0x0000000603057e21 */ /* 0x000fe20008010000 */
[----:B------:R-:W-:Y:S01]  /*0c70*/  FADD.FTZ R3, R9, UR6 ;  /* 0x0000000609037e21 */ /* 0x000fe20008010000 */
[----:B------:R-:W-:Y:S01]  /*0c80*/  FADD.FTZ R4, R4, UR6 ;  /* 0x0000000604047e21 */ /* 0x000fe20008010000 */
[----:B------:R-:W-:Y:S01]  /*0c90*/  FADD.FTZ R8, R8, UR6 ;  /* 0x0000000608087e21 */ /* 0x000fe20008010000 */
[----:B------:R-:W-:Y:S01]  /*0ca0*/  FADD.FTZ R9, R11, UR6 ;  /* 0x000000060b097e21 */ /* 0x000fe20008010000 */
[----:B------:R-:W-:Y:S08]  /*0cb0*/  MUFU.RSQ R6, R6 ;  /* 0x0000000600067308 */ /* 0x000ff00000001400 */
[----:B------:R-:W-:Y:S08]  /*0cc0*/  MUFU.RSQ R4, R4 ;  /* 0x0000000400047308 */ /* 0x000ff00000001400 */
[----:B------:R-:W-:Y:S08]  /*0cd0*/  MUFU.RSQ R2, R15 ;  /* 0x0000000f00027308 */ /* 0x000ff00000001400 */
[----:B------:R-:W-:Y:S08]  /*0ce0*/  MUFU.RSQ R8, R8 ;  /* 0x0000000800087308 */ /* 0x000ff00000001400 */
[----:B------:R-:W0:Y:S08]  /*0cf0*/  MUFU.RSQ R7, R14 ;  /* 0x0000000e00077308 */ /* 0x000e300000001400 */
[----:B------:R-:W1:Y:S08]  /*0d00*/  MUFU.RSQ R5, R5 ;  /* 0x0000000500057308 */ /* 0x000e700000001400 */
[----:B------:R-:W2:Y:S08]  /*0d10*/  MUFU.RSQ R3, R3 ;  /* 0x0000000300037308 */ /* 0x000eb00000001400 */
[----:B------:R-:W3:Y:S01]  /*0d20*/  MUFU.RSQ R9, R9 ;  /* 0x0000000900097308 */ /* 0x000ee20000001400 */
[----:B0-----:R-:W-:Y:S04]  /*0d30*/  STG.E.64 desc[UR4][R12.64], R6 ;  /* 0x000000060c007986 */ /* 0x001fe8000c101b04 */
[----:B-1----:R-:W-:Y:S04]  /*0d40*/  STG.E.64 desc[UR4][R12.64+0x400], R4 ;  /* 0x000400040c007986 */ /* 0x002fe8000c101b04 */
[----:B--2---:R-:W-:Y:S04]  /*0d50*/  STG.E.64 desc[UR4][R12.64+0x800], R2 ;  /* 0x000800020c007986 */ /* 0x004fe8000c101b04 */
[----:B---3--:R-:W-:Y:S01]  /*0d60*/  STG.E.64 desc[UR4][R12.64+0xc00], R8 ;  /* 0x000c00080c007986 */ /* 0x008fe2000c101b04 */
[----:B------:R-:W-:Y:S05]  /*0d70*/  EXIT ;  /* 0x000000000000794d */ /* 0x000fea0003800000 */
.L_x_2940:
        /* <DEDUP_REMOVED lines=16> */
.L_x_27117:


//--------------------- .text._ZN2at6native29vectorized_elementwise_kernelILi4EZZZNS0_49_GLOBAL__N__b919a28f_16_Normalization_cu_5c38458722batch_norm_calc_invstdERKNS_6TensorES5_dENKUlvE_clEvENKUlvE2_clEvEUlN3c108BFloat16EE_St5arrayIPcLm2EEEEviT0_T1_ --------------------------
	.section	.text._ZN2at6native29vectorized_elementwise_kernelILi4EZZZNS0_49_GLOBAL__N__b919a28f_16_Normalization_cu_5c38458722batch_norm_calc_invstdERKNS_6TensorES5_dENKUlvE_clEvENKUlvE2_clEvEUlN3c108BFloat16EE_St5arrayIPcLm2EEEEviT0_T1_,"ax",@progbits
	.align	128
        .global         _ZN2at6native29vectorized_elementwise_kernelILi4EZZZNS0_49_GLOBAL__N__b919a28f_16_Normalization_cu_5c38458722batch_norm_calc_invstdERKNS_6TensorES5_dENKUlvE_clEvENKUlvE2_clEvEUlN3c108BFloat16EE_St5arrayIPcLm2EEEEviT0_T1_
        .type           _ZN2at6native29vectorized_elementwise_kernelILi4EZZZNS0_49_GLOBAL__N__b919a28f_16_Normalization_cu_5c38458722batch_norm_calc_invstdERKNS_6TensorES5_dENKUlvE_clEvENKUlvE2_clEvEUlN3c108BFloat16EE_St5arrayIPcLm2EEEEviT0_T1_,@function
        .size           _ZN2at6native29vectorized_elementwise_kernelILi4EZZZNS0_49_GLOBAL__N__b919a28f_16_Normalization_cu_5c38458722batch_norm_calc_invstdERKNS_6TensorES5_dENKUlvE_clEvENKUlvE2_clEvEUlN3c108BFloat16EE_St5arrayIPcLm2EEEEviT0_T1_,(.L_x_27118 - _ZN2at6native29vectorized_elementwise_kernelILi4EZZZNS0_49_GLOBAL__N__b919a28f_16_Normalization_cu_5c38458722batch_norm_calc_invstdERKNS_6TensorES5_dENKUlvE_clEvENKUlvE2_clEvEUlN3c108BFloat16EE_St5arrayIPcLm2EEEEviT0_T1_)
        .other          _ZN2at6native29vectorized_elementwise_kernelILi4EZZZNS0_49_GLOBAL__N__b919a28f_16_Normalization_cu_5c38458722batch_norm_calc_invstdERKNS_6TensorES5_dENKUlvE_clEvENKUlvE2_clEvEUlN3c108BFloat16EE_St5arrayIPcLm2EEEEviT0_T1_,@"STO_CUDA_ENTRY STV_DEFAULT"
_ZN2at6native29vectorized_elementwise_kernelILi4EZZZNS0_49_GLOBAL__N__b919a28f_16_Normalization_cu_5c38458722batch_norm_calc_invstdERKNS_6TensorES5_dENKUlvE_clEvENKUlvE2_clEvEUlN3c108BFloat16EE_St5arrayIPcLm2EEEEviT0_T1_:
.text._ZN2at6native29vectorized_elementwise_kernelILi4EZZZNS0_49_GLOBAL__N__b919a28f_16_Normalization_cu_5c38458722batch_norm_calc_invstdERKNS_6TensorES5_dENKUlvE_clEvENKUlvE2_clEvEUlN3c108BFloat16EE_St5arrayIPcLm2EEEEviT0_T1_:
        /* <DEDUP_REMOVED lines=133> */
.L_x_2944:
[----:B------:R-:W-:-:S13]  /*0850*/  ISETP.GE.U32.AND P0, PT, R3, R2, PT ;  /* 0x000000020300720c */ /* 0x000fda0003f06070 */
[----:B------:R-:W-:Y:S05]  /*0860*/  @P0 BRA `(.L_x_2946) ;  /* 0x0000000000300947 */ /* 0x000fea0003800000 */
[----:B01----:R-:W0:Y:S01]  /*0870*/  LDC.64 R10, c[0x0][0x398] ;  /* 0x0000e600ff0a7b82 */ /* 0x003e220000000a00 */
[----:B--2---:R-:W-:Y:S01]  /*0880*/  IMAD.IADD R13, R0, 0x1, R3 ;  /* 0x00000001000d7824 */ /* 0x004fe200078e0203 */
[----:B------:R-:W-:-:S03]  /*0890*/  IADD3 R3, PT, PT, R3, 0x80, RZ ;  /* 0x0000008003037810 */ /* 0x000fc60007ffe0ff */
[----:B0-----:R-:W-:-:S05]  /*08a0*/  IMAD.WIDE.U32 R10, R13, 0x4, R10 ;  /* 0x000000040d0a7825 */ /* 0x001fca00078e000a */
[----:B------:R1:W-:Y:S02]  /*08b0*/  STG.E desc[UR4][R10.64], R5 ;  /* 0x000000050a007986 */ /* 0x0003e4000c101904 */
.L_x_2945:
[----:B------:R-:W-:-:S13]  /*08c0*/  ISETP.GE.U32.AND P0, PT, R3, R2, PT ;  /* 0x000000020300720c */ /* 0x000fda0003f06070 */
[----:B------:R-:W-:Y:S05]  /*08d0*/  @P0 BRA `(.L_x_2947) ;  /* 0x0000000000340947 */ /* 0x000fea0003800000 */
[----:B-1----:R-:W1:Y:S01]  /*08e0*/  LDC.64 R4, c[0x0][0x398] ;  /* 0x0000e600ff047b82 */ /* 0x002e620000000a00 */
[----:B------:R-:W-:Y:S01]  /*08f0*/  IMAD.IADD R11, R0, 0x1, R3 ;  /* 0x00000001000b7824 */ /* 0x000fe200078e0203 */
[----:B------:R-:W-:-:S03]  /*0900*/  IADD3 R3, PT, PT, R3, 0x80, RZ ;  /* 0x0000008003037810 */ /* 0x000fc60007ffe0ff */
[----:B-1----:R-:W-:-:S05]  /*0910*/  IMAD.WIDE.U32 R4, R11, 0x4, R4 ;  /* 0x000000040b047825 */ /* 0x002fca00078e0004 */
[----:B------:R3:W-:Y:S02]  /*0920*/  STG.E desc[UR4][R4.64], R6 ;  /* 0x0000000604007986 */ /* 0x0007e4000c101904 */
.L_x_2946:
        /* <DEDUP_REMOVED lines=8> */
.L_x_2947:
[----:B------:R-:W-:Y:S05]  /*09b0*/  BSYNC.RELIABLE B1 ;  /* 0x0000000000017941 */ /* 0x000fea0003800100 */
.L_x_2943:
[----:B------:R-:W-:-:S13]  /*09c0*/  ISETP.GE.U32.AND P0, PT, R3, R2, PT ;  /* 0x000000020300720c */ /* 0x000fda0003f06070 */
[----:B-1-3--:R-:W1:Y:S01]  /*09d0*/  @!P0 LDC.64 R4, c[0x0][0x398] ;  /* 0x0000e600ff048b82 */ /* 0x00ae620000000a00 */
[----:B------:R-:W-:Y:S01]  /*09e0*/  @!P0 IMAD.IADD R7, R0, 0x1, R3 ;  /* 0x0000000100078824 */ /* 0x000fe200078e0203 */
[----:B------:R-:W-:-:S03]  /*09f0*/  @!P0 IADD3 R3, PT, PT, R3, 0x80, RZ ;  /* 0x0000008003038810 */ /* 0x000fc60007ffe0ff */
[----:B-1----:R-:W-:-:S05]  /*0a00*/  @!P0 IMAD.WIDE.U32 R4, R7, 0x4, R4 ;  /* 0x0000000407048825 */ /* 0x002fca00078e0004 */
[----:B------:R4:W-:Y:S02]  /*0a10*/  @!P0 STG.E desc[UR4][R4.64], R8 ;  /* 0x0000000804008986 */ /* 0x0009e4000c101904 */
.L_x_2948:
[----:B------:R-:W-:Y:S05]  /*0a20*/  BSYNC.RECONVERGENT B0 ;  /* 0x0000000000007941 */ /* 0x000fea0003800200 */
.L_x_2942:
        /* <DEDUP_REMOVED lines=8> */
.L_x_2941:
[----:B------:R-:W0:Y:S01]  /*0ab0*/  S2R R2, SR_TID.X ;  /* 0x0000000000027919 */ /* 0x000e220000002100 */
[----:B------:R-:W1:Y:S01]  /*0ac0*/  LDC.64 R4, c[0x0][0x3a0] ;  /* 0x0000e800ff047b82 */ /* 0x000e620000000a00 */
[----:B------:R-:W2:Y:S07]  /*0ad0*/  LDCU UR6, c[0x0][0x388] ;  /* 0x00007100ff0677ac */ /* 0x000eae0008000800 */
[----:B------:R-:W3:Y:S01]  /*0ae0*/  LDC.64 R14, c[0x0][0x398] ;  /* 0x0000e600ff0e7b82 */ /* 0x000ee20000000a00 */
[----:B-1----:R-:W-:-:S04]  /*0af0*/  IMAD.WIDE.U32 R4, R0, 0x2, R4 ;  /* 0x0000000200047825 */ /* 0x002fc800078e0004 */
[----:B0-----:R-:W-:-:S05]  /*0b00*/  IMAD.WIDE.U32 R8, R2, 0x8, R4 ;  /* 0x0000000802087825 */ /* 0x001fca00078e0004 */
[----:B------:R-:W4:Y:S04]  /*0b10*/  LDG.E.64 R10, desc[UR4][R8.64] ;  /* 0x00000004080a7981 */ /* 0x000f28000c1e1b00 */
[----:B------:R-:W5:Y:S01]  /*0b20*/  LDG.E.64 R12, desc[UR4][R8.64+0x400] ;  /* 0x00040004080c7981 */ /* 0x000f62000c1e1b00 */
[----:B---3--:R-:W-:-:S04]  /*0b30*/  IMAD.WIDE.U32 R14, R0, 0x4, R14 ;  /* 0x00000004000e7825 */ /* 0x008fc800078e000e */
[----:B------:R-:W-:-:S04]  /*0b40*/  IMAD.WIDE.U32 R14, R2, 0x10, R14 ;  /* 0x00000010020e7825 */ /* 0x000fc800078e000e */
[C---:B----4-:R-:W-:Y:S01]  /*0b50*/  IMAD.U32 R5, R11.reuse, 0x10000, RZ ;  /* 0x000100000b057824 */ /* 0x050fe200078e00ff */
[----:B------:R-:W-:Y:S02]  /*0b60*/  SHF.L.U32 R3, R10, 0x10, RZ ;  /* 0x000000100a037819 */ /* 0x000fe400000006ff */
[----:B------:R-:W-:Y:S01]  /*0b70*/  PRMT R11, R11, 0x7632, R11 ;  /* 0x000076320b0b7816 */ /* 0x000fe2000000000b */
[----:B--2---:R-:W-:Y:S01]  /*0b80*/  FADD.FTZ R6, R5, UR6 ;  /* 0x0000000605067e21 */ /* 0x004fe20008010000 */
[----:B-----5:R-:W-:Y:S01]  /*0b90*/  SHF.L.U32 R7, R12, 0x10, RZ ;  /* 0x000000100c077819 */ /* 0x020fe200000006ff */
[----:B------:R-:W-:Y:S01]  /*0ba0*/  IMAD.U32 R5, R13, 0x10000, RZ ;  /* 0x000100000d057824 */ /* 0x000fe200078e00ff */
[----:B------:R-:W-:Y:S01]  /*0bb0*/  PRMT R10, R10, 0x7632, R10 ;  /* 0x000076320a0a7816 */ /* 0x000fe2000000000a */
[----:B------:R-:W-:Y:S01]  /*0bc0*/  IMAD.U32 R11, R11, 0x10000, RZ ;  /* 0x000100000b0b7824 */ /* 0x000fe200078e00ff */
[----:B------:R-:W-:Y:S01]  /*0bd0*/  PRMT R12, R12, 0x7632, R12 ;  /* 0x000076320c0c7816 */ /* 0x000fe2000000000c */
[----:B------:R-:W-:Y:S01]  /*0be0*/  FADD.FTZ R7, R7, UR6 ;  /* 0x0000000607077e21 */ /* 0x000fe20008010000 */
[----:B------:R-:W-:Y:S01]  /*0bf0*/  PRMT R13, R13, 0x7632, R13 ;  /* 0x000076320d0d7816 */ /* 0x000fe2000000000d */
[----:B------:R-:W-:Y:S01]  /*0c00*/  FADD.FTZ R9, R5, UR6 ;  /* 0x0000000605097e21 */ /* 0x000fe20008010000 */
[----:B------:R-:W-:Y:S01]  /*0c10*/  SHF.L.U32 R5, R10, 0x10, RZ ;  /* 0x000000100a057819 */ /* 0x000fe200000006ff */
[----:B------:R0:W-:Y:S01]  /*0c20*/  MUFU.RSQ R8, R7 ;  /* 0x0000000700087308 */ /* 0x0001e20000001400 */
[----:B------:R-:W-:Y:S01]  /*0c30*/  SHF.L.U32 R12, R12, 0x10, RZ ;  /* 0x000000100c0c7819 */ /* 0x000fe200000006ff */
[----:B------:R-:W-:-:S02]  /*0c40*/  IMAD.U32 R13, R13, 0x10000, RZ ;  /* 0x000100000d0d7824 */ /* 0x000fc400078e00ff */
[----:B------:R-:W-:Y:S01]  /*0c50*/  FADD.FTZ R3, R3, UR6 ;  /* 0x0000000603037e21 */ /* 0x000fe20008010000 */
[----:B------:R-:W-:-:S03]  /*0c60*/  FADD.FTZ R5, R5, UR6 ;  /* 0x0000000605057e21 */ /* 0x000fc60008010000 */
[----:B------:R1:W-:Y:S01]  /*0c70*/  MUFU.RSQ R10, R9 ;  /* 0x00000009000a7308 */ /* 0x0003e20000001400 */
[----:B0-----:R-:W-:Y:S01]  /*0c80*/  FADD.FTZ R7, R11, UR6 ;  /* 0x000000060b077e21 */ /* 0x001fe20008010000 */
[----:B------:R-:W-:-:S06]  /*0c90*/  FADD.FTZ R11, R13, UR6 ;  /* 0x000000060d0b7e21 */ /* 0x000fcc0008010000 */
[----:B------:R-:W-:Y:S01]  /*0ca0*/  MUFU.RSQ R4, R3 ;  /* 0x0000000300047308 */ /* 0x000fe20000001400 */
[----:B-1----:R-:W-:-:S07]  /*0cb0*/  FADD.FTZ R9, R12, UR6 ;  /* 0x000000060c097e21 */ /* 0x002fce0008010000 */
[----:B------:R-:W-:Y:S08]  /*0cc0*/  MUFU.RSQ R6, R6 ;  /* 0x0000000600067308 */ /* 0x000ff00000001400 */
[----:B------:R-:W-:Y:S08]  /*0cd0*/  MUFU.RSQ R5, R5 ;  /* 0x0000000500057308 */ /* 0x000ff00000001400 */
[----:B------:R-:W0:Y:S08]  /*0ce0*/  MUFU.RSQ R7, R7 ;  /* 0x0000000700077308 */ /* 0x000e300000001400 */
[----:B------:R-:W-:Y:S08]  /*0cf0*/  MUFU.RSQ R9, R9 ;  /* 0x0000000900097308 */ /* 0x000ff00000001400 */
[----:B------:R-:W1:Y:S01]  /*0d00*/  MUFU.RSQ R11, R11 ;  /* 0x0000000b000b7308 */ /* 0x000e620000001400 */
[----:B0-----:R-:W-:Y:S04]  /*0d10*/  STG.E.128 desc[UR4][R14.64], R4 ;  /* 0x000000040e007986 */ /* 0x001fe8000c101d04 */
[----:B-1----:R-:W-:Y:S01]  /*0d20*/  STG.E.128 desc[UR4][R14.64+0x800], R8 ;  /* 0x000800080e007986 */ /* 0x002fe2000c101d04 */
[----:B------:R-:W-:Y:S05]  /*0d30*/  EXIT ;  /* 0x000000000000794d */ /* 0x000fea0003800000 */
.L_x_2949:
        /* <DEDUP_REMOVED lines=12> */
.L_x_27118:


//--------------------- .text._ZN2at6native29vectorized_elementwise_kernelILi8EZZZNS0_49_GLOBAL__N__b919a28f_16_Normalization_cu_5c38458722batch_norm_calc_invstdERKNS_6TensorES5_dENKUlvE_clEvENKUlvE2_clEvEUlN3c108BFloat16EE_St5arrayIPcLm2EEEEviT0_T1_ --------------------------
	.section	.text._ZN2at6native29vectorized_elementwise_kernelILi8EZZZNS0_49_GLOBAL__N__b919a28f_16_Normalization_cu_5c38458722batch_norm_calc_invstdERKNS_6TensorES5_dENKUlvE_clEvENKUlvE2_clEvEUlN3c108BFloat16EE_St5arrayIPcLm2EEEEviT0_T1_,"ax",@progbits
	.align	128
        .global         _ZN2at6native29vectorized_elementwise_kernelILi8EZZZNS0_49_GLOBAL__N__b919a28f_16_Normalization_cu_5c38458722batch_norm_calc_invstdERKNS_6TensorES5_dENKUlvE_clEvENKUlvE2_clEvEUlN3c108BFloat16EE_St5arrayIPcLm2EEEEviT0_T1_
        .type           _ZN2at6native29vectorized_elementwise_kernelILi8EZZZNS0_49_GLOBAL__N__b919a28f_16_Normalization_cu_5c38458722batch_norm_calc_invstdERKNS_6TensorES5_dENKUlvE_clEvENKUlvE2_clEvEUlN3c108BFloat16EE_St5arrayIPcLm2EEEEviT0_T1_,@function
        .size           _ZN2at6native29vectorized_elementwise_kernelILi8EZZZNS0_49_GLOBAL__N__b919a28f_16_Normalization_cu_5c38458722batch_norm_calc_invstdERKNS_6TensorES5_dENKUlvE_clEvENKUlvE2_clEvEUlN3c108BFloat16EE_St5arrayIPcLm2EEEEviT0_T1_,(.L_x_27119 - _ZN2at6native29vectorized_elementwise_kernelILi8EZZZNS0_49_GLOBAL__N__b919a28f_16_Normalization_cu_5c38458722batch_norm_calc_invstdERKNS_6TensorES5_dENKUlvE_clEvENKUlvE2_clEvEUlN3c108BFloat16EE_St5arrayIPcLm2EEEEviT0_T1_)
        .other          _ZN2at6native29vectorized_elementwise_kernelILi8EZZZNS0_49_GLOBAL__N__b919a28f_16_Normalization_cu_5c38458722batch_norm_calc_invstdERKNS_6TensorES5_dENKUlvE_clEvENKUlvE2_clEvEUlN3c108BFloat16EE_St5arrayIPcLm2EEEEviT0_T1_,@"STO_CUDA_ENTRY STV_DEFAULT"
_ZN2at6native29vectorized_elementwise_kernelILi8EZZZNS0_49_GLOBAL__N__b919a28f_16_Normalization_cu_5c38458722batch_norm_calc_invstdERKNS_6TensorES5_dENKUlvE_clEvENKUlvE2_clEvEUlN3c108BFloat16EE_St5arrayIPcLm2EEEEviT0_T1_:
.text._ZN2at6native29vectorized_elementwise_kernelILi8EZZZNS0_49_GLOBAL__N__b919a28f_16_Normalization_cu_5c38458722batch_norm_calc_invstdERKNS_6TensorES5_dENKUlvE_clEvENKUlvE2_clEvEUlN3c108BFloat16EE_St5arrayIPcLm2EEEEviT0_T1_:
[----:B------:R-:W-:Y:S01]  /*0000*/  LDC R1, c[0x0][0x37c] ;  /* 0x0000df00ff017b82 */ /* 0x000fe20000000800 */
[----:B------:R-:W-:Y:S05]  /*0010*/  EXIT ;  /* 0x000000000000794d */ /* 0x000fea0003800000 */
.L_x_2950:
        /* <DEDUP_REMOVED lines=14> */
.L_x_27119:


//--------------------- .text._ZN2at6native18elementwise_kernelILi128ELi4EZNS0_15gpu_kernel_implIZZZNS0_49_GLOBAL__N__b919a28f_16_Normalization_cu_5c38458722batch_norm_calc_invstdERKNS_6TensorES6_dENKUlvE_clEvENKUlvE1_clEvEUlN3c104HalfEE_EEvRNS_18TensorIteratorBaseERKT_EUliE_EEviT1_ --------------------------
	.section	.text._ZN2at6native18elementwise_kernelILi128ELi4EZNS0_15gpu_kernel_implIZZZNS0_49_GLOBAL__N__b919a28f_16_Normalization_cu_5c38458722batch_norm_calc_invstdERKNS_6TensorES6_dENKUlvE_clEvENKUlvE1_clEvEUlN3c104HalfEE_EEvRNS_18TensorIteratorBaseERKT_EUliE_EEviT1_,"ax",@progbits
	.align	128
        .global         _ZN2at6native18elementwise_kernelILi128ELi4EZNS0_15gpu_kernel_implIZZZNS0_49_GLOBAL__N__b919a28f_16_Normalization_cu_5c38458722batch_norm_calc_invstdERKNS_6TensorES6_dENKUlvE_clEvENKUlvE1_clEvEUlN3c104HalfEE_EEvRNS_18TensorIteratorBaseERKT_EUliE_EEviT1_
        .type           _ZN2at6native18elementwise_kernelILi128ELi4EZNS0_15gpu_kernel_implIZZZNS0_49_GLOBAL__N__b919a28f_16_Normalization_cu_5c38458722batch_norm_calc_invstdERKNS_6TensorES6_dENKUlvE_clEvENKUlvE1_clEvEUlN3c104HalfEE_EEvRNS_18TensorIteratorBaseERKT_EUliE_EEviT1_,@function
        .size           _ZN2at6native18elementwise_kernelILi128ELi4EZNS0_15gpu_kernel_implIZZZNS0_49_GLOBAL__N__b919a28f_16_Normalization_cu_5c38458722batch_norm_calc_invstdERKNS_6TensorES6_dENKUlvE_clEvENKUlvE1_clEvEUlN3c104HalfEE_EEvRNS_18TensorIteratorBaseERKT_EUliE_EEviT1_,(.L_x_27120 - _ZN2at6native18elementwise_kernelILi128ELi4EZNS0_15gpu_kernel_implIZZZNS0_49_GLOBAL__N__b919a28f_16_Normalization_cu_5c38458722batch_norm_calc_invstdERKNS_6TensorES6_dENKUlvE_clEvENKUlvE1_clEvEUlN3c104HalfEE_EEvRNS_18TensorIteratorBaseERKT_EUliE_EEviT1_)
        .other          _ZN2at6native18elementwise_kernelILi128ELi4EZNS0_15gpu_kernel_implIZZZNS0_49_GLOBAL__N__b919a28f_16_Normalization_cu_5c38458722batch_norm_calc_invstdERKNS_6TensorES6_dENKUlvE_clEvENKUlvE1_clEvEUlN3c104HalfEE_EEvRNS_18TensorIteratorBaseERKT_EUliE_EEviT1_,@"STO_CUDA_ENTRY STV_DEFAULT"
_ZN2at6native18elementwise_kernelILi128ELi4EZNS0_15gpu_kernel_implIZZZNS0_49_GLOBAL__N__b919a28f_16_Normalization_cu_5c38458722batch_norm_calc_invstdERKNS_6TensorES6_dENKUlvE_clEvENKUlvE1_clEvEUlN3c104HalfEE_EEvRNS_18TensorIteratorBaseERKT_EUliE_EEviT1_:
.text._ZN2at6native18elementwise_kernelILi128ELi4EZNS0_15gpu_kernel_implIZZZNS0_49_GLOBAL__N__b919a28f_16_Normalization_cu_5c38458722batch_norm_calc_invstdERKNS_6TensorES6_dENKUlvE_clEvENKUlvE1_clEvEUlN3c104HalfEE_EEvRNS_18TensorIteratorBaseERKT_EUliE_EEviT1_:
        /* <DEDUP_REMOVED lines=319> */
.L_x_2953:
        /* <DEDUP_REMOVED lines=16> */
[----:B0-----:R-:W-:Y:S01]  /*14f0*/  F2FP.F16.F32.PACK_AB R0, RZ, R0 ;  /* 0x00000000ff00723e */ /* 0x001fe200000000ff */
[----:B------:R-:W-:Y:S06]  /*1500*/  BRA `(.L_x_2959) ;  /* 0x0000000c00ac7947 */ /* 0x000fec0003800000 */
.L_x_2957:
[----:B------:R-:W2:Y:S02]  /*1510*/  LDG.E.U8 R2, desc[UR36][R2.64] ;  /* 0x0000002402027981 */ /* 0x000ea4000c1e1100 */
[----:B--2---:R-:W-:-:S04]  /*1520*/  I2FP.F32.U32 R0, R2 ;  /* 0x0000000200007245 */ /* 0x004fc80000201000 */
[----:B------:R-:W-:Y:S01]  /*1530*/  F2FP.F16.F32.PACK_AB R0, RZ, R0 ;  /* 0x00000000ff00723e */ /* 0x000fe200000000ff */
[----:B------:R-:W-:Y:S06]  /*1540*/  BRA `(.L_x_2959) ;  /* 0x0000000c009c7947 */ /* 0x000fec0003800000 */
.L_x_2956:
        /* <DEDUP_REMOVED lines=8> */
[----:B0-----:R-:W-:Y:S01]  /*15d0*/  F2FP.F16.F32.PACK_AB R0, RZ, R0 ;  /* 0x00000000ff00723e */ /* 0x001fe200000000ff */
[----:B------:R-:W-:Y:S06]  /*15e0*/  BRA `(.L_x_2959) ;  /* 0x0000000c00747947 */ /* 0x000fec0003800000 */
.L_x_2961:
[----:B------:R-:W2:Y:S02]  /*15f0*/  LDG.E R2, desc[UR36][R2.64] ;  /* 0x0000002402027981 */ /* 0x000ea4000c1e1900 */
[----:B--2---:R-:W-:-:S04]  /*1600*/  I2FP.F32.S32 R0, R2 ;  /* 0x0000000200007245 */ /* 0x004fc80000201400 */
[----:B------:R-:W-:Y:S01]  /*1610*/  F2FP.F16.F32.PACK_AB R0, RZ, R0 ;  /* 0x00000000ff00723e */ /* 0x000fe200000000ff */
[----:B------:R-:W-:Y:S06]  /*1620*/  BRA `(.L_x_2959) ;  /* 0x0000000c00647947 */ /* 0x000fec0003800000 */
.L_x_2960:
[----:B------:R-:W2:Y:S02]  /*1630*/  LDG.E.U16 R2, desc[UR36][R2.64] ;  /* 0x0000002402027981 */ /* 0x000ea4000c1e1500 */
[----:B--2---:R-:W0:Y:S02]  /*1640*/  I2F.S16 R0, R2 ;  /* 0x0000000200007306 */ /* 0x004e240000101400 */
[----:B0-----:R-:W-:Y:S01]  /*1650*/  F2FP.F16.F32.PACK_AB R0, RZ, R0 ;  /* 0x00000000ff00723e */ /* 0x001fe200000000ff */
[----:B------:R-:W-:Y:S06]  /*1660*/  BRA `(.L_x_2959) ;  /* 0x0000000c00547947 */ /* 0x000fec0003800000 */
.L_x_2955:
[----:B------:R-:W-:-:S09]  /*1670*/  UISETP.GT.AND UP0, UPT, UR4, 0x6, UPT ;  /* 0x000000060400788c */ /* 0x000fd2000bf04270 */
[----:B------:R-:W-:Y:S05]  /*1680*/  BRA.U UP0, `(.L_x_2962) ;  /* 0x0000000100247547 */ /* 0x000fea000b800000 */
[----:B------:R-:W-:-:S09]  /*1690*/  UISETP.NE.AND UP0, UPT, UR4, 0x5, UPT ;  /* 0x000000050400788c */ /* 0x000fd2000bf05270 */
[----:B------:R-:W-:Y:S05]  /*16a0*/  BRA.U !UP0, `(.L_x_2963) ;  /* 0x0000000108147547 */ /* 0x000fea000b800000 */
[----:B------:R-:W-:-:S09]  /*16b0*/  UISETP.NE.AND UP0, UPT, UR4, 0x6, UPT ;  /* 0x000000060400788c */ /* 0x000fd2000bf05270 */
[----:B------:R-:W-:Y:S05]  /*16c0*/  BRA.U UP0, `(.L_x_2958) ;  /* 0x0000000900ac7547 */ /* 0x000fea000b800000 */
[----:B------:R-:W2:Y:S02]  /*16d0*/  LDG.E R2, desc[UR36][R2.64] ;  /* 0x0000002402027981 */ /* 0x000ea4000c1e1900 */
[----:B--2---:R-:W-:Y:S01]  /*16e0*/  F2FP.F16.F32.PACK_AB R0, RZ, R2 ;  /* 0x00000002ff00723e */ /* 0x004fe200000000ff */
[----:B------:R-:W-:Y:S06]  /*16f0*/  BRA `(.L_x_2959) ;  /* 0x0000000c00307947 */ /* 0x000fec0003800000 */
.L_x_2963:
[----:B------:R0:W5:Y:S01]  /*1700*/  LDG.E.U16 R0, desc[UR36][R2.64] ;  /* 0x0000002402007981 */ /* 0x000162000c1e1500 */
[----:B------:R-:W-:Y:S05]  /*1710*/  BRA `(.L_x_2959) ;  /* 0x0000000c00287947 */ /* 0x000fea0003800000 */
.L_x_2962:
[----:B------:R-:W-:-:S09]  /*1720*/  UISETP.NE.AND UP0, UPT, UR4, 0x7, UPT ;  /* 0x000000070400788c */ /* 0x000fd2000bf05270 */
[----:B------:R-:W-:Y:S05]  /*1730*/  BRA.U !UP0, `(.L_x_2964) ;  /* 0x0000000108247547 */ /* 0x000fea000b800000 */
[----:B------:R-:W-:-:S09]  /*1740*/  UISETP.NE.AND UP0, UPT, UR4, 0x8, UPT ;  /* 0x000000080400788c */ /* 0x000fd2000bf05270 */
[----:B------:R-:W-:Y:S05]  /*1750*/  BRA.U !UP0, `(.L_x_2965) ;  /* 0x0000000108147547 */ /* 0x000fea000b800000 */
[----:B------:R-:W-:-:S09]  /*1760*/  UISETP.NE.AND UP0, UPT, UR4, 0x9, UPT ;  /* 0x000000090400788c */ /* 0x000fd2000bf05270 */
[----:B------:R-:W-:Y:S05]  /*1770*/  BRA.U UP0, `(.L_x_2958) ;  /* 0x0000000900807547 */ /* 0x000fea000b800000 */
[----:B------:R-:W2:Y:S02]  /*1780*/  LDG.E R2, desc[UR36][R2.64] ;  /* 0x0000002402027981 */ /* 0x000ea4000c1e1900 */
[----:B--2---:R-:W-:Y:S01]  /*1790*/  F2FP.F16.F32.PACK_AB R0, RZ, R2 ;  /* 0x00000002ff00723e */ /* 0x004fe200000000ff */
[----:B------:R-:W-:Y:S06]  /*17a0*/  BRA `(.L_x_2959) ;  /* 0x0000000c00047947 */ /* 0x000fec0003800000 */
.L_x_2965:
[----:B------:R1:W5:Y:S01]  /*17b0*/  LDG.E.U16 R0, desc[UR36][R2.64] ;  /* 0x0000002402007981 */ /* 0x000362000c1e1500 */
[----:B------:R-:W-:Y:S05]  /*17c0*/  BRA `(.L_x_2959) ;  /* 0x0000000800fc7947 */ /* 0x000fea0003800000 */
.L_x_2964:
        /* <DEDUP_REMOVED lines=10> */
[----:B------:R-:W-:Y:S01]  /*1870*/  F2FP.F16.F32.PACK_AB R0, RZ, R0 ;  /* 0x00000000ff00723e */ /* 0x000fe200000000ff */
[----:B------:R-:W-:Y:S06]  /*1880*/  BRA `(.L_x_2959) ;  /* 0x0000000800cc7947 */ /* 0x000fec0003800000 */
.L_x_2954:
        /* <DEDUP_REMOVED lines=11> */
[----:B------:R-:W-:Y:S01]  /*1940*/  F2FP.F16.F32.PACK_AB R0, RZ, R0 ;  /* 0x00000000ff00723e */ /* 0x000fe200000000ff */
[----:B------:R-:W-:Y:S06]  /*1950*/  BRA `(.L_x_2959) ;  /* 0x0000000800987947 */ /* 0x000fec0003800000 */
.L_x_2968:
        /* <DEDUP_REMOVED lines=12> */
.L_x_2967:
        /* <DEDUP_REMOVED lines=24> */
[----:B------:R-:W-:-:S04]  /*1ba0*/  F2FP.F16.F32.PACK_AB R5, RZ, R5 ;  /* 0x00000005ff05723e */ /* 0x000fc800000000ff */
[----:B------:R-:W-:Y:S01]  /*1bb0*/  PRMT R0, R5, 0x7610, R0 ;  /* 0x0000761005007816 */ /* 0x000fe20000000000 */
[----:B------:R-:W-:Y:S06]  /*1bc0*/  BRA `(.L_x_2959) ;  /* 0x0000000400fc7947 */ /* 0x000fec0003800000 */
.L_x_2970:
        /* <DEDUP_REMOVED lines=11> */
[----:B------:R-:W-:Y:S01]  /*1c80*/  F2FP.F16.F32.PACK_AB R0, RZ, R0 ;  /* 0x00000000ff00723e */ /* 0x000fe200000000ff */
[----:B------:R-:W-:Y:S06]  /*1c90*/  BRA `(.L_x_2959) ;  /* 0x0000000400c87947 */ /* 0x000fec0003800000 */
.L_x_2969:
[----:B------:R-:W2:Y:S02]  /*1ca0*/  LDG.E.U16 R0, desc[UR36][R2.64] ;  /* 0x0000002402007981 */ /* 0x000ea4000c1e1500 */
[----:B--2---:R-:W-:-:S05]  /*1cb0*/  IMAD.U32 R0, R0, 0x10000, RZ ;  /* 0x0001000000007824 */ /* 0x004fca00078e00ff */
[----:B------:R-:W-:Y:S01]  /*1cc0*/  F2FP.F16.F32.PACK_AB R0, RZ, R0 ;  /* 0x00000000ff00723e */ /* 0x000fe200000000ff */
[----:B------:R-:W-:Y:S06]  /*1cd0*/  BRA `(.L_x_2959) ;  /* 0x0000000400b87947 */ /* 0x000fec0003800000 */
.L_x_2966:
        /* <DEDUP_REMOVED lines=10> */
[----:B------:R-:W-:Y:S01]  /*1d80*/  F2FP.F16.F32.PACK_AB R0, RZ, R0 ;  /* 0x00000000ff00723e */ /* 0x000fe200000000ff */
[----:B------:R-:W-:Y:S06]  /*1d90*/  BRA `(.L_x_2959) ;  /* 0x0000000400887947 */ /* 0x000fec0003800000 */
.L_x_2973:
[----:B------:R-:W2:Y:S01]  /*1da0*/  LDG.E.U8 R3, desc[UR36][R2.64] ;  /* 0x0000002402037981 */ /* 0x000ea2000c1e1100 */
[----:B------:R-:W-:Y:S01]  /*1db0*/  BSSY.RECONVERGENT B0, `(.L_x_2974) ;  /* 0x0000018000007945 */ /* 0x000fe20003800200 */
[----:B------:R-:W-:Y:S02]  /*1dc0*/  MOV R0, RZ ;  /* 0x000000ff00007202 */ /* 0x000fe40000000f00 */
        /* <DEDUP_REMOVED lines=18> */
.L_x_2977:
[----:B------:R-:W-:Y:S05]  /*1ef0*/  BSYNC.RECONVERGENT B1 ;  /* 0x0000000000017941 */ /* 0x000fea0003800200 */
.L_x_2976:
[----:B------:R-:W-:Y:S02]  /*1f00*/  SHF.L.U32 R0, R0, 0x14, RZ ;  /* 0x0000001400007819 */ /* 0x000fe400000006ff */
[----:B------:R-:W-:-:S04]  /*1f10*/  LEA R2, R2, 0x3b800000, 0x17 ;  /* 0x3b80000002027811 */ /* 0x000fc800078eb8ff */
[----:B------:R-:W-:-:S07]  /*1f20*/  LOP3.LUT R0, R2, R0, R7, 0xfe, !PT ;  /* 0x0000000002007212 */ /* 0x000fce00078efe07 */
.L_x_2975:
[----:B------:R-:W-:Y:S05]  /*1f30*/  BSYNC.RECONVERGENT B0 ;  /* 0x0000000000007941 */ /* 0x000fea0003800200 */
.L_x_2974:
[----:B------:R-:W-:Y:S01]  /*1f40*/  F2FP.F16.F32.PACK_AB R0, RZ, R0 ;  /* 0x00000000ff00723e */ /* 0x000fe200000000ff */
[----:B------:R-:W-:Y:S06]  /*1f50*/  BRA `(.L_x_2959) ;  /* 0x0000000400187947 */ /* 0x000fec0003800000 */
.L_x_2972:
        /* <DEDUP_REMOVED lines=21> */
.L_x_2981:
[----:B------:R-:W-:Y:S05]  /*20b0*/  BSYNC.RECONVERGENT B1 ;  /* 0x0000000000017941 */ /* 0x000fea0003800200 */
.L_x_2980:
[----:B------:R-:W-:Y:S01]  /*20c0*/  IMAD.SHL.U32 R0, R0, 0x200000, RZ ;  /* 0x0020000000007824 */ /* 0x000fe200078e00ff */
[----:B------:R-:W-:-:S04]  /*20d0*/  LEA R2, R2, 0x37800000, 0x17 ;  /* 0x3780000002027811 */ /* 0x000fc800078eb8ff */
[----:B------:R-:W-:-:S07]  /*20e0*/  LOP3.LUT R0, R2, R0, R7, 0xfe, !PT ;  /* 0x0000000002007212 */ /* 0x000fce00078efe07 */
.L_x_2979:
[----:B------:R-:W-:Y:S05]  /*20f0*/  BSYNC.RECONVERGENT B0 ;  /* 0x0000000000007941 */ /* 0x000fea0003800200 */
.L_x_2978:
[----:B------:R-:W-:Y:S01]  /*2100*/  F2FP.F16.F32.PACK_AB R0, RZ, R0 ;  /* 0x00000000ff00723e */ /* 0x000fe200000000ff */
[----:B------:R-:W-:Y:S06]  /*2110*/  BRA `(.L_x_2959) ;  /* 0x0000000000a87947 */ /* 0x000fec0003800000 */
.L_x_2971:
[----:B------:R-:W-:-:S09]  /*2120*/  UISETP.NE.AND UP0, UPT, UR4, 0x1c, UPT ;  /* 0x0000001c0400788c */ /* 0x000fd2000bf05270 */
[----:B------:R-:W-:Y:S05]  /*2130*/  BRA.U !UP0, `(.L_x_2982) ;  /* 0x0000000108947547 */ /* 0x000fea000b800000 */
[----:B------:R-:W-:-:S09]  /*2140*/  UISETP.NE.AND UP0, UPT, UR4, 0x1d, UPT ;  /* 0x0000001d0400788c */ /* 0x000fd2000bf05270 */
[----:B------:R-:W-:Y:S05]  /*2150*/  BRA.U !UP0, `(.L_x_2983) ;  /* 0x00000001087c7547 */ /* 0x000fea000b800000 */
[----:B------:R-:W-:-:S09]  /*2160*/  UISETP.NE.AND UP0, UPT, UR4, 0x2c, UPT ;  /* 0x0000002c0400788c */ /* 0x000fd2000bf05270 */
[----:B------:R-:W-:Y:S05]  /*2170*/  BRA.U !UP0, `(.L_x_2984) ;  /* 0x0000000108487547 */ /* 0x000fea000b800000 */
.L_x_2958:
        /* <DEDUP_REMOVED lines=16> */
.L_x_2985:
[----:B------:R-:W-:Y:S01]  /*2280*/  PRMT R0, RZ, 0x7610, R0 ;  /* 0x00007610ff007816 */ /* 0x000fe20000000000 */
[----:B------:R-:W-:Y:S06]  /*2290*/  BRA `(.L_x_2959) ;  /* 0x0000000000487947 */ /* 0x000fec0003800000 */
.L_x_2984:
        /* <DEDUP_REMOVED lines=8> */
.L_x_2987:
[----:B------:R-:W-:Y:S05]  /*2320*/  BSYNC.RECONVERGENT B0 ;  /* 0x0000000000007941 */ /* 0x000fea0003800200 */
.L_x_2986:
[----:B------:R-:W-:Y:S01]  /*2330*/  F2FP.F16.F32.PACK_AB R0, RZ, R0 ;  /* 0x00000000ff00723e */ /* 0x000fe200000000ff */
[----:B------:R-:W-:Y:S06]  /*2340*/  BRA `(.L_x_2959) ;  /* 0x00000000001c7947 */ /* 0x000fec0003800000 */
.L_x_2983:
[----:B------:R-:W2:Y:S02]  /*2350*/  LDG.E.64 R2, desc[UR36][R2.64] ;  /* 0x0000002402027981 */ /* 0x000ea4000c1e1b00 */
[----:B--2---:R-:W0:Y:S02]  /*2360*/  I2F.U64 R0, R2 ;  /* 0x0000000200007312 */ /* 0x004e240000301000 */
[----:B0-----:R-:W-:Y:S01]  /*2370*/  F2FP.F16.F32.PACK_AB R0, RZ, R0 ;  /* 0x00000000ff00723e */ /* 0x001fe200000000ff */
[----:B------:R-:W-:Y:S06]  /*2380*/  BRA `(.L_x_2959) ;  /* 0x00000000000c7947 */ /* 0x000fec0003800000 */
.L_x_2982:
[----:B------:R-:W2:Y:S02]  /*2390*/  LDG.E R2, desc[UR36][R2.64] ;  /* 0x0000002402027981 */ /* 0x000ea4000c1e1900 */
[----:B--2---:R-:W-:-:S04]  /*23a0*/  I2FP.F32.U32 R0, R2 ;  /* 0x0000000200007245 */ /* 0x004fc80000201000 */
[----:B------:R-:W-:-:S07]  /*23b0*/  F2FP.F16.F32.PACK_AB R0, RZ, R0 ;  /* 0x00000000ff00723e */ /* 0x000fce00000000ff */
.L_x_2959:
[----:B------:R-:W2:Y:S01]  /*23c0*/  LDCU UR4, c[0x0][0x590] ;  /* 0x0000b200ff0477ac */ /* 0x000ea20008000800 */
[----:B-----5:R-:W-:Y:S01]  /*23d0*/  HADD2.F32 R0, -RZ, R0.H0_H0 ;  /* 0x20000000ff007230 */ /* 0x020fe20000004100 */
[----:B------:R-:W0:Y:S04]  /*23e0*/  LDCU.64 UR6, c[0x0][0x580] ;  /* 0x0000b000ff0677ac */ /* 0x000e280008000a00 */
[----:B--2---:R-:W-:Y:S01]  /*23f0*/  FADD.FTZ R0, R0, UR4 ;  /* 0x0000000400007e21 */ /* 0x004fe20008010000 */
[----:B------:R-:W-:-:S03]  /*2400*/  UPRMT UR4, UR41, 0x9910, URZ ;  /* 0x0000991029047896 */ /* 0x000fc600080000ff */
[----:B------:R2:W3:Y:S01]  /*2410*/  MUFU.RSQ R4, R0 ;  /* 0x0000000000047308 */ /* 0x0004e20000001400 */
[----:B------:R-:W-:Y:S01]  /*2420*/  UISETP.GT.AND UP0, UPT, UR4, 0x9, UPT ;  /* 0x000000090400788c */ /* 0x000fe2000bf04270 */
[----:B01----:R-:W-:-:S05]  /*2430*/  IADD3 R2, P0, PT, R16, UR6, RZ ;  /* 0x0000000610027c10 */ /* 0x003fca000ff1e0ff */
[----:B------:R-:W-:-:S03]  /*2440*/  IMAD.X R3, RZ, RZ, UR7, P0 ;  /* 0x00000007ff037e24 */ /* 0x000fc600080e06ff */
[----:B--2---:R-:W-:Y:S05]  /*2450*/  BRA.U UP0, `(.L_x_2988) ;  /* 0x0000000100e87547 */ /* 0x004fea000b800000 */
        /* <DEDUP_REMOVED lines=8> */
[----:B---3--:R-:W0:Y:S02]  /*24e0*/  F2I.FTZ.TRUNC.NTZ R5, R4 ;  /* 0x0000000400057305 */ /* 0x008e24000021f100 */
[----:B0-----:R4:W-:Y:S01]  /*24f0*/  STG.E.U8 desc[UR36][R2.64], R5 ;  /* 0x0000000502007986 */ /* 0x0019e2000c101124 */
[----:B------:R-:W-:Y:S05]  /*2500*/  BRA `(.L_x_2993) ;  /* 0x0000000c003c7947 */ /* 0x000fea0003800000 */
.L_x_2991:
[----:B---3--:R-:W0:Y:S02]  /*2510*/  F2I.S64.TRUNC R4, R4 ;  /* 0x0000000400047311 */ /* 0x008e24000020d900 */
[----:B0-----:R-:W-:-:S05]  /*2520*/  IMAD.MOV.U32 R7, RZ, RZ, R4 ;  /* 0x000000ffff077224 */ /* 0x001fca00078e0004 */
[----:B------:R3:W-:Y:S01]  /*2530*/  STG.E.U8 desc[UR36][R2.64], R7 ;  /* 0x0000000702007986 */ /* 0x0007e2000c101124 */
[----:B------:R-:W-:Y:S05]  /*2540*/  BRA `(.L_x_2993) ;  /* 0x0000000c002c7947 */ /* 0x000fea0003800000 */
.L_x_2990:
[----:B------:R-:W-:-:S09]  /*2550*/  UISETP.NE.AND UP0, UPT, UR4, 0x2, UPT ;  /* 0x000000020400788c */ /* 0x000fd2000bf05270 */
[----:B------:R-:W-:Y:S05]  /*2560*/  BRA.U !UP0, `(.L_x_2994) ;  /* 0x0000000108287547 */ /* 0x000fea000b800000 */
[----:B------:R-:W-:-:S09]  /*2570*/  UISETP.NE.AND UP0, UPT, UR4, 0x3, UPT ;  /* 0x000000030400788c */ /* 0x000fd2000bf05270 */
[----:B------:R-:W-:Y:S05]  /*2580*/  BRA.U !UP0, `(.L_x_2995) ;  /* 0x0000000108147547 */ /* 0x000fea000b800000 */
[----:B------:R-:W-:-:S09]  /*2590*/  UISETP.NE.AND UP0, UPT, UR4, 0x4, UPT ;  /* 0x000000040400788c */ /* 0x000fd2000bf05270 */
[----:B------:R-:W-:Y:S05]  /*25a0*/  BRA.U UP0, `(.L_x_2992) ;  /* 0x0000000900807547 */ /* 0x000fea000b800000 */
[----:B---3--:R-:W0:Y:S02]  /*25b0*/  F2I.S64.TRUNC R4, R4 ;  /* 0x0000000400047311 */ /* 0x008e24000020d900 */
[----:B0-----:R0:W-:Y:S01]  /*25c0*/  STG.E.64 desc[UR36][R2.64], R4 ;  /* 0x0000000402007986 */ /* 0x0011e2000c101b24 */
[----:B------:R-:W-:Y:S05]  /*25d0*/  BRA `(.L_x_2993) ;  /* 0x0000000c00087947 */ /* 0x000fea0003800000 */
.L_x_2995:
[----:B---3--:R-:W0:Y:S02]  /*25e0*/  F2I.FTZ.TRUNC.NTZ R5, R4 ;  /* 0x0000000400057305 */ /* 0x008e24000021f100 */
[----:B0-----:R1:W-:Y:S01]  /*25f0*/  STG.E desc[UR36][R2.64], R5 ;  /* 0x0000000502007986 */ /* 0x0013e2000c101924 */
[----:B------:R-:W-:Y:S05]  /*2600*/  BRA `(.L_x_2993) ;  /* 0x0000000800fc7947 */ /* 0x000fea0003800000 */
.L_x_2994:
[----:B---3--:R-:W0:Y:S02]  /*2610*/  F2I.FTZ.TRUNC.NTZ R5, R4 ;  /* 0x0000000400057305 */ /* 0x008e24000021f100 */
[----:B0-----:R2:W-:Y:S01]  /*2620*/  STG.E.U16 desc[UR36][R2.64], R5 ;  /* 0x0000000502007986 */ /* 0x0015e2000c101524 */
[----:B------:R-:W-:Y:S05]  /*2630*/  BRA `(.L_x_2993) ;  /* 0x0000000800f07947 */ /* 0x000fea0003800000 */
.L_x_2989:
[----:B------:R-:W-:-:S09]  /*2640*/  UISETP.GT.AND UP0, UPT, UR4, 0x6, UPT ;  /* 0x000000060400788c */ /* 0x000fd2000bf04270 */
[----:B------:R-:W-:Y:S05]  /*2650*/  BRA.U UP0, `(.L_x_2996) ;  /* 0x0000000100247547 */ /* 0x000fea000b800000 */
[----:B------:R-:W-:-:S09]  /*2660*/  UISETP.NE.AND UP0, UPT, UR4, 0x5, UPT ;  /* 0x000000050400788c */ /* 0x000fd2000bf05270 */
[----:B------:R-:W-:Y:S05]  /*2670*/  BRA.U !UP0, `(.L_x_2997) ;  /* 0x0000000108107547 */ /* 0x000fea000b800000 */
[----:B------:R-:W-:-:S09]  /*2680*/  UISETP.NE.AND UP0, UPT, UR4, 0x6, UPT ;  /* 0x000000060400788c */ /* 0x000fd2000bf05270 */
[----:B------:R-:W-:Y:S05]  /*2690*/  BRA.U UP0, `(.L_x_2992) ;  /* 0x0000000900447547 */ /* 0x000fea000b800000 */
[----:B---3--:R0:W-:Y:S01]  /*26a0*/  STG.E desc[UR36][R2.64], R4 ;  /* 0x0000000402007986 */ /* 0x0081e2000c101924 */
[----:B------:R-:W-:Y:S05]  /*26b0*/  BRA `(.L_x_2993) ;  /* 0x0000000800d07947 */ /* 0x000fea0003800000 */
.L_x_2997:
[----:B---3--:R-:W-:-:S05]  /*26c0*/  F2FP.F16.F32.PACK_AB R4, RZ, R4 ;  /* 0x00000004ff04723e */ /* 0x008fca00000000ff */
[----:B------:R0:W-:Y:S01]  /*26d0*/  STG.E.U16 desc[UR36][R2.64], R4 ;  /* 0x0000000402007986 */ /* 0x0001e2000c101524 */
[----:B------:R-:W-:Y:S05]  /*26e0*/  BRA `(.L_x_2993) ;  /* 0x0000000800c47947 */ /* 0x000fea0003800000 */
.L_x_2996:
[----:B------:R-:W-:-:S09]  /*26f0*/  UISETP.NE.AND UP0, UPT, UR4, 0x7, UPT ;  /* 0x000000070400788c */ /* 0x000fd2000bf05270 */
[----:B------:R-:W-:Y:S05]  /*2700*/  BRA.U !UP0, `(.L_x_2998) ;  /* 0x00000001082c7547 */ /* 0x000fea000b800000 */
[----:B------:R-:W-:-:S09]  /*2710*/  UISETP.NE.AND UP0, UPT, UR4, 0x8, UPT ;  /* 0x000000080400788c */ /* 0x000fd2000bf05270 */
[----:B------:R-:W-:Y:S05]  /*2720*/  BRA.U !UP0, `(.L_x_2999) ;  /* 0x0000000108147547 */ /* 0x000fea000b800000 */
[----:B------:R-:W-:-:S09]  /*2730*/  UISETP.NE.AND UP0, UPT, UR4, 0x9, UPT ;  /* 0x000000090400788c */ /* 0x000fd2000bf05270 */
[----:B------:R-:W-:Y:S05]  /*2740*/  BRA.U UP0, `(.L_x_2992) ;  /* 0x0000000900187547 */ /* 0x000fea000b800000 */
[----:B------:R-:W-:-:S05]  /*2750*/  HFMA2 R5, -RZ, RZ, 0, 0 ;  /* 0x00000000ff057431 */ /* 0x000fca00000001ff */
[----:B---3--:R0:W-:Y:S01]  /*2760*/  STG.E.64 desc[UR36][R2.64], R4 ;  /* 0x0000000402007986 */ /* 0x0081e2000c101b24 */
[----:B------:R-:W-:Y:S05]  /*2770*/  BRA `(.L_x_2993) ;  /* 0x0000000800a07947 */ /* 0x000fea0003800000 */
.L_x_2999:
[----:B---3--:R-:W-:-:S04]  /*2780*/  F2FP.F16.F32.PACK_AB R5, RZ, R4 ;  /* 0x00000004ff05723e */ /* 0x008fc800000000ff */
[----:B------:R-:W-:-:S05]  /*2790*/  PRMT R5, R5, 0x5410, RZ ;  /* 0x0000541005057816 */ /* 0x000fca00000000ff */
[----:B------:R0:W-:Y:S01]  /*27a0*/  STG.E desc[UR36][R2.64], R5 ;  /* 0x0000000502007986 */ /* 0x0001e2000c101924 */
[----:B------:R-:W-:Y:S05]  /*27b0*/  BRA `(.L_x_2993) ;  /* 0x0000000800907947 */ /* 0x000fea0003800000 */
.L_x_2998:
[----:B---3--:R-:W-:-:S06]  /*27c0*/  FMUL.FTZ R4, R4, 1 ;  /* 0x3f80000004047820 */ /* 0x008fcc0000410000 */
[----:B------:R-:W0:Y:S02]  /*27d0*/  F2F.F64.F32 R4, R4 ;  /* 0x0000000400047310 */ /* 0x000e240000201800 */
[----:B0-----:R0:W-:Y:S01]  /*27e0*/  STG.E.64 desc[UR36][R2.64], R4 ;  /* 0x0000000402007986 */ /* 0x0011e2000c101b24 */
[----:B------:R-:W-:Y:S05]  /*27f0*/  BRA `(.L_x_2993) ;  /* 0x0000000800807947 */ /* 0x000fea0003800000 */
.L_x_2988:
        /* <DEDUP_REMOVED lines=8> */
[----:B---3--:R-:W-:-:S04]  /*2880*/  FSETP.NEU.FTZ.AND P0, PT, R4, RZ, PT ;  /* 0x000000ff0400720b */ /* 0x008fc80003f1d000 */
[----:B------:R-:W-:-:S05]  /*2890*/  SEL R5, RZ, 0x1, !P0 ;  /* 0x00000001ff057807 */ /* 0x000fca0004000000 */
[----:B------:R0:W-:Y:S01]  /*28a0*/  STG.E.U8 desc[UR36][R2.64], R5 ;  /* 0x0000000502007986 */ /* 0x0001e2000c101124 */
[----:B------:R-:W-:Y:S05]  /*28b0*/  BRA `(.L_x_2993) ;  /* 0x0000000800507947 */ /* 0x000fea0003800000 */
.L_x_3002:
[----:B---3--:R-:W-:Y:S01]  /*28c0*/  FMUL.FTZ R4, R4, 1 ;  /* 0x3f80000004047820 */ /* 0x008fe20000410000 */
[----:B------:R-:W-:-:S05]  /*28d0*/  CS2R R6, SRZ ;  /* 0x0000000000067805 */ /* 0x000fca000001ff00 */
[----:B------:R-:W0:Y:S02]  /*28e0*/  F2F.F64.F32 R4, R4 ;  /* 0x0000000400047310 */ /* 0x000e240000201800 */
[----:B0-----:R0:W-:Y:S01]  /*28f0*/  STG.E.128 desc[UR36][R2.64], R4 ;  /* 0x0000000402007986 */ /* 0x0011e2000c101d24 */
[----:B------:R-:W-:Y:S05]  /*2900*/  BRA `(.L_x_2993) ;  /* 0x00000008003c7947 */ /* 0x000fea0003800000 */
.L_x_3001:
[----:B------:R-:W-:-:S09]  /*2910*/  UISETP.NE.AND UP0, UPT, UR4, 0xf, UPT ;  /* 0x0000000f0400788c */ /* 0x000fd2000bf05270 */
[----:B------:R-:W-:Y:S05]  /*2920*/  BRA.U !UP0, `(.L_x_3003) ;  /* 0x0000000108987547 */ /* 0x000fea000b800000 */
[----:B------:R-:W-:-:S09]  /*2930*/  UISETP.NE.AND UP0, UPT, UR4, 0x17, UPT ;  /* 0x000000170400788c */ /* 0x000fd2000bf05270 */
[----:B------:R-:W-:Y:S05]  /*2940*/  BRA.U !UP0, `(.L_x_3004) ;  /* 0x0000000108487547 */ /* 0x000fea000b800000 */
[----:B------:R-:W-:-:S09]  /*2950*/  UISETP.NE.AND UP0, UPT, UR4, 0x18, UPT ;  /* 0x000000180400788c */ /* 0x000fd2000bf05270 */
[----:B------:R-:W-:Y:S05]  /*2960*/  BRA.U UP0, `(.L_x_2992) ;  /* 0x0000000500907547 */ /* 0x000fea000b800000 */
[----:B---3--:R-:W-:Y:S01]  /*2970*/  LOP3.LUT R6, R4, 0x7fffffff, RZ, 0xc0, !PT ;  /* 0x7fffffff04067812 */ /* 0x008fe200078ec0ff */
        /* <DEDUP_REMOVED lines=11> */
.L_x_3006:
[----:B------:R-:W-:Y:S05]  /*2a30*/  BSYNC.RECONVERGENT B0 ;  /* 0x0000000000007941 */ /* 0x000fea0003800200 */
.L_x_3005:
[----:B------:R-:W-:-:S05]  /*2a40*/  LOP3.LUT R7, R0, 0x80, R7, 0xf8, !PT ;  /* 0x0000008000077812 */ /* 0x000fca00078ef807 */
[----:B------:R0:W-:Y:S01]  /*2a50*/  STG.E.U8 desc[UR36][R2.64], R7 ;  /* 0x0000000702007986 */ /* 0x0001e2000c101124 */
[----:B------:R-:W-:Y:S05]  /*2a60*/  BRA `(.L_x_2993) ;  /* 0x0000000400e47947 */ /* 0x000fea0003800000 */
.L_x_3004:
[----:B---3--:R-:W-:Y:S01]  /*2a70*/  LOP3.LUT R6, R4, 0x7fffffff, RZ, 0xc0, !PT ;  /* 0x7fffffff04067812 */ /* 0x008fe200078ec0ff */
        /* <DEDUP_REMOVED lines=13> */
.L_x_3008:
[----:B------:R-:W-:Y:S05]  /*2b50*/  BSYNC.RECONVERGENT B0 ;  /* 0x0000000000007941 */ /* 0x000fea0003800200 */
.L_x_3007:
[----:B------:R-:W-:-:S05]  /*2b60*/  LOP3.LUT R5, R0, 0x80, R7, 0xf8, !PT ;  /* 0x0000008000057812 */ /* 0x000fca00078ef807 */
[----:B------:R0:W-:Y:S01]  /*2b70*/  STG.E.U8 desc[UR36][R2.64], R5 ;  /* 0x0000000502007986 */ /* 0x0001e2000c101124 */
[----:B------:R-:W-:Y:S05]  /*2b80*/  BRA `(.L_x_2993) ;  /* 0x00000004009c7947 */ /* 0x000fea0003800000 */
.L_x_3003:
[----:B---3--:R-:W-:-:S05]  /*2b90*/  F2FP.BF16.F32.PACK_AB R4, RZ, R4 ;  /* 0x00000004ff04723e */ /* 0x008fca00000010ff */
[----:B------:R0:W-:Y:S01]  /*2ba0*/  STG.E.U16 desc[UR36][R2.64], R4 ;  /* 0x0000000402007986 */ /* 0x0001e2000c101524 */
[----:B------:R-:W-:Y:S05]  /*2bb0*/  BRA `(.L_x_2993) ;  /* 0x0000000400907947 */ /* 0x000fea0003800000 */
.L_x_3000:
        /* <DEDUP_REMOVED lines=8> */
[----:B---3--:R-:W0:Y:S02]  /*2c40*/  F2I.FTZ.U32.TRUNC.NTZ R5, R4 ;  /* 0x0000000400057305 */ /* 0x008e24000021f000 */
[----:B0-----:R0:W-:Y:S01]  /*2c50*/  STG.E.U16 desc[UR36][R2.64], R5 ;  /* 0x0000000502007986 */ /* 0x0011e2000c101524 */
[----:B------:R-:W-:Y:S05]  /*2c60*/  BRA `(.L_x_2993) ;  /* 0x0000000400647947 */ /* 0x000fea0003800000 */
.L_x_3011:
[----:B---3--:R-:W-:Y:S01]  /*2c70*/  LOP3.LUT R5, R4, 0x7fffffff, RZ, 0xc0, !PT ;  /* 0x7fffffff04057812 */ /* 0x008fe200078ec0ff */
        /* <DEDUP_REMOVED lines=11> */
.L_x_3014:
[----:B------:R-:W-:-:S04]  /*2d30*/  SHF.R.U32.HI R0, RZ, 0x14, R4 ;  /* 0x00000014ff007819 */ /* 0x000fc80000011604 */
[----:B------:R-:W-:-:S04]  /*2d40*/  LOP3.LUT R5, R0, 0x1, RZ, 0xc0, !PT ;  /* 0x0000000100057812 */ /* 0x000fc800078ec0ff */
[----:B------:R-:W-:-:S04]  /*2d50*/  IADD3 R0, PT, PT, R4, 0x487ffff, R5 ;  /* 0x0487ffff04007810 */ /* 0x000fc80007ffe005 */
[----:B------:R-:W-:-:S04]  /*2d60*/  SHF.R.U32.HI R0, RZ, 0x14, R0 ;  /* 0x00000014ff007819 */ /* 0x000fc80000011600 */
[----:B------:R-:W-:-:S07]  /*2d70*/  LOP3.LUT R5, R0, 0xff, RZ, 0xc0, !PT ;  /* 0x000000ff00057812 */ /* 0x000fce00078ec0ff */
.L_x_3015:
[----:B------:R-:W-:-:S04]  /*2d80*/  SHF.R.U32.HI R4, RZ, 0x18, R4 ;  /* 0x00000018ff047819 */ /* 0x000fc80000011604 */
[----:B------:R-:W-:-:S04]  /*2d90*/  LOP3.LUT R5, R5, 0x80, R4, 0xf8, !PT ;  /* 0x0000008005057812 */ /* 0x000fc800078ef804 */
[----:B------:R-:W-:-:S07]  /*2da0*/  PRMT R0, R5, 0x7610, R0 ;  /* 0x0000761005007816 */ /* 0x000fce0000000000 */
.L_x_3013:
[----:B------:R-:W-:Y:S05]  /*2db0*/  BSYNC.RECONVERGENT B0 ;  /* 0x0000000000007941 */ /* 0x000fea0003800200 */
.L_x_3012:
[----:B------:R0:W-:Y:S01]  /*2dc0*/  STG.E.U8 desc[UR36][R2.64], R0 ;  /* 0x0000000002007986 */ /* 0x0001e2000c101124 */
[----:B------:R-:W-:Y:S05]  /*2dd0*/  BRA `(.L_x_2993) ;  /* 0x0000000400087947 */ /* 0x000fea0003800000 */
.L_x_3010:
[----:B---3--:R-:W-:Y:S01]  /*2de0*/  LOP3.LUT R5, R4, 0x7fffffff, RZ, 0xc0, !PT ;  /* 0x7fffffff04057812 */ /* 0x008fe200078ec0ff */
[----:B------:R-:W-:Y:S01]  /*2df0*/  BSSY.RECONVERGENT B0, `(.L_x_3016) ;  /* 0x0000013000007945 */ /* 0x000fe20003800200 */
[----:B------:R-:W-:Y:S02]  /*2e00*/  MOV R0, 0x80 ;  /* 0x0000008000007802 */ /* 0x000fe40000000f00 */
        /* <DEDUP_REMOVED lines=9> */
.L_x_3018:
[----:B------:R-:W-:-:S04]  /*2ea0*/  SHF.R.U32.HI R0, RZ, 0x15, R4 ;  /* 0x00000015ff007819 */ /* 0x000fc80000011604 */
[----:B------:R-:W-:-:S04]  /*2eb0*/  LOP3.LUT R5, R0, 0x1, RZ, 0xc0, !PT ;  /* 0x0000000100057812 */ /* 0x000fc800078ec0ff */
[----:B------:R-:W-:-:S04]  /*2ec0*/  IADD3 R0, PT, PT, R4, 0x88fffff, R5 ;  /* 0x088fffff04007810 */ /* 0x000fc80007ffe005 */
[----:B------:R-:W-:-:S04]  /*2ed0*/  SHF.R.U32.HI R0, RZ, 0x15, R0 ;  /* 0x00000015ff007819 */ /* 0x000fc80000011600 */
[----:B------:R-:W-:-:S07]  /*2ee0*/  LOP3.LUT R5, R0, 0xff, RZ, 0xc0, !PT ;  /* 0x000000ff00057812 */ /* 0x000fce00078ec0ff */
.L_x_3019:
[----:B------:R-:W-:-:S04]  /*2ef0*/  SHF.R.U32.HI R4, RZ, 0x18, R4 ;  /* 0x00000018ff047819 */ /* 0x000fc80000011604 */
[----:B------:R-:W-:-:S04]  /*2f00*/  LOP3.LUT R5, R5, 0x80, R4, 0xf8, !PT ;  /* 0x0000008005057812 */ /* 0x000fc800078ef804 */
[----:B------:R-:W-:-:S07]  /*2f10*/  PRMT R0, R5, 0x7610, R0 ;  /* 0x0000761005007816 */ /* 0x000fce0000000000 */
.L_x_3017:
[----:B------:R-:W-:Y:S05]  /*2f20*/  BSYNC.RECONVERGENT B0 ;  /* 0x0000000000007941 */ /* 0x000fea0003800200 */
.L_x_3016:
[----:B------:R0:W-:Y:S01]  /*2f30*/  STG.E.U8 desc[UR36][R2.64], R0 ;  /* 0x0000000002007986 */ /* 0x0001e2000c101124 */
[----:B------:R-:W-:Y:S05]  /*2f40*/  BRA `(.L_x_2993) ;  /* 0x0000000000ac7947 */ /* 0x000fea0003800000 */
.L_x_3009:
[----:B------:R-:W-:-:S09]  /*2f50*/  UISETP.NE.AND UP0, UPT, UR4, 0x1c, UPT ;  /* 0x0000001c0400788c */ /* 0x000fd2000bf05270 */
[----:B------:R-:W-:Y:S05]  /*2f60*/  BRA.U !UP0, `(.L_x_3020) ;  /* 0x00000001089c7547 */ /* 0x000fea000b800000 */
[----:B------:R-:W-:-:S09]  /*2f70*/  UISETP.NE.AND UP0, UPT, UR4, 0x1d, UPT ;  /* 0x0000001d0400788c */ /* 0x000fd2000bf05270 */
[----:B------:R-:W-:Y:S05]  /*2f80*/  BRA.U !UP0, `(.L_x_3021) ;  /* 0x0000000108887547 */ /* 0x000fea000b800000 */
[----:B------:R-:W-:-:S09]  /*2f90*/  UISETP.NE.AND UP0, UPT, UR4, 0x2c, UPT ;  /* 0x0000002c0400788c */ /* 0x000fd2000bf05270 */
[----:B------:R-:W-:Y:S05]  /*2fa0*/  BRA.U !UP0, `(.L_x_3022) ;  /* 0x0000000108447547 */ /* 0x000fea000b800000 */
.L_x_2992:
[----:B------:R-:W-:Y:S01]  /*2fb0*/  MOV R0, 0x130 ;  /* 0x0000013000007802 */ /* 0x000fe20000000f00 */
[----:B------:R-:W3:Y:S01]  /*2fc0*/  LDCU.64 UR6, c[0x4][0x120] ;  /* 0x01002400ff0677ac */ /* 0x000ee20008000a00 */
[----:B------:R-:W-:Y:S02]  /*2fd0*/  HFMA2 R12, -RZ, RZ, 0, 5.9604644775390625e-08 ;  /* 0x00000001ff0c7431 */ /* 0x000fe400000001ff */
[----:B------:R-:W-:Y:S01]  /*2fe0*/  IMAD.MOV.U32 R8, RZ, RZ, 0x65 ;  /* 0x00000065ff087424 */ /* 0x000fe200078e00ff */
[----:B------:R0:W1:Y:S01]  /*2ff0*/  LDC.64 R2, c[0x4][R0] ;  /* 0x0100000000027b82 */ /* 0x0000620000000a00 */
[----:B------:R-:W2:Y:S01]  /*3000*/  LDCU.64 UR8, c[0x4][0x128] ;  /* 0x01002500ff0877ac */ /* 0x000ea20008000a00 */
[----:B------:R-:W-:Y:S01]  /*3010*/  IMAD.MOV.U32 R13, RZ, RZ, RZ ;  /* 0x000000ffff0d7224 */ /* 0x000fe200078e00ff */
[----:B------:R-:W4:Y:S01]  /*3020*/  LDCU.64 UR4, c[0x4][0x18] ;  /* 0x01000300ff0477ac */ /* 0x000f220008000a00 */
[----:B---3--:R-:W-:Y:S02]  /*3030*/  IMAD.U32 R4, RZ, RZ, UR6 ;  /* 0x00000006ff047e24 */ /* 0x008fe4000f8e00ff */
[----:B------:R-:W-:-:S02]  /*3040*/  IMAD.U32 R5, RZ, RZ, UR7 ;  /* 0x00000007ff057e24 */ /* 0x000fc4000f8e00ff */
[----:B--2---:R-:W-:Y:S01]  /*3050*/  IMAD.U32 R6, RZ, RZ, UR8 ;  /* 0x00000008ff067e24 */ /* 0x004fe2000f8e00ff */
[----:B------:R-:W-:Y:S01]  /*3060*/  MOV R7, UR9 ;  /* 0x0000000900077c02 */ /* 0x000fe20008000f00 */
[----:B----4-:R-:W-:Y:S02]  /*3070*/  IMAD.U32 R10, RZ, RZ, UR4 ;  /* 0x00000004ff0a7e24 */ /* 0x010fe4000f8e00ff */
[----:B0-----:R-:W-:-:S07]  /*3080*/  IMAD.U32 R11, RZ, RZ, UR5 ;  /* 0x00000005ff0b7e24 */ /* 0x001fce000f8e00ff */
[----:B------:R-:W-:-:S07]  /*3090*/  LEPC R20, `(.L_x_3023) ;  /* 0x000000001014794e */ /* 0x000fce0000000000 */
[----:B-1----:R-:W-:Y:S05]  /*30a0*/  CALL.ABS.NOINC R2 ;  /* 0x0000000002007343 */ /* 0x002fea0003c00000 */
.L_x_3023:
[----:B------:R-:W-:Y:S05]  /*30b0*/  BRA `(.L_x_2993) ;  /* 0x0000000000507947 */ /* 0x000fea0003800000 */
.L_x_3022:
[----:B---3--:R-:W-:-:S04]  /*30c0*/  SHF.R.U32.HI R6, RZ, 0x17, R4 ;  /* 0x00000017ff067819 */ /* 0x008fc80000011604 */
        /* <DEDUP_REMOVED lines=14> */
.L_x_3021:
[----:B---3--:R-:W0:Y:S02]  /*31b0*/  F2I.U64.TRUNC R4, R4 ;  /* 0x0000000400047311 */ /* 0x008e24000020d800 */
[----:B0-----:R0:W-:Y:S01]  /*31c0*/  STG.E.64 desc[UR36][R2.64], R4 ;  /* 0x0000000402007986 */ /* 0x0011e2000c101b24 */
[----:B------:R-:W-:Y:S05]  /*31d0*/  BRA `(.L_x_2993) ;  /* 0x0000000000087947 */ /* 0x000fea0003800000 */
.L_x_3020:
[----:B---3--:R-:W0:Y:S02]  /*31e0*/  F2I.FTZ.U32.TRUNC.NTZ R5, R4 ;  /* 0x0000000400057305 */ /* 0x008e24000021f000 */
[----:B0-----:R0:W-:Y:S02]  /*31f0*/  STG.E desc[UR36][R2.64], R5 ;  /* 0x0000000502007986 */ /* 0x0011e4000c101924 */
.L_x_2993:
[----:B------:R-:W-:-:S07]  /*3200*/  VIADD R17, R17, 0x80 ;  /* 0x0000008011117836 */ /* 0x000fce0000000000 */
.L_x_2952:
[----:B------:R-:W-:Y:S05]  /*3210*/  BSYNC.RECONVERGENT B6 ;  /* 0x0000000000067941 */ /* 0x000fea0003800200 */
.L_x_2951:
        /* <DEDUP_REMOVED lines=307> */
.L_x_3026:
        /* <DEDUP_REMOVED lines=18> */
.L_x_3030:
[----:B------:R-:W2:Y:S02]  /*4670*/  LDG.E.U8 R2, desc[UR36][R2.64] ;  /* 0x0000002402027981 */ /* 0x000ea4000c1e1100 */
[----:B--2---:R-:W-:-:S04]  /*4680*/  I2FP.F32.U32 R0, R2 ;  /* 0x0000000200007245 */ /* 0x004fc80000201000 */
[----:B------:R-:W-:Y:S01]  /*4690*/  F2FP.F16.F32.PACK_AB R0, RZ, R0 ;  /* 0x00000000ff00723e */ /* 0x000fe200000000ff */
[----:B------:R-:W-:Y:S06]  /*46a0*/  BRA `(.L_x_3032) ;  /* 0x0000000c009c7947 */ /* 0x000fec0003800000 */
.L_x_3029:
        /* <DEDUP_REMOVED lines=10> */
.L_x_3034:
[----:B------:R-:W2:Y:S02]  /*4750*/  LDG.E R2, desc[UR36][R2.64] ;  /* 0x0000002402027981 */ /* 0x000ea4000c1e1900 */
[----:B--2---:R-:W-:-:S04]  /*4760*/  I2FP.F32.S32 R0, R2 ;  /* 0x0000000200007245 */ /* 0x004fc80000201400 */
[----:B------:R-:W-:Y:S01]  /*4770*/  F2FP.F16.F32.PACK_AB R0, RZ, R0 ;  /* 0x00000000ff00723e */ /* 0x000fe200000000ff */
[----:B------:R-:W-:Y:S06]  /*4780*/  BRA `(.L_x_3032) ;  /* 0x0000000c00647947 */ /* 0x000fec0003800000 */
.L_x_3033:
[----:B------:R-:W2:Y:S02]  /*4790*/  LDG.E.U16 R2, desc[UR36][R2.64] ;  /* 0x0000002402027981 */ /* 0x000ea4000c1e1500 */
[----:B--2---:R-:W0:Y:S02]  /*47a0*/  I2F.S16 R0, R2 ;  /* 0x0000000200007306 */ /* 0x004e240000101400 */
[----:B0-----:R-:W-:Y:S01]  /*47b0*/  F2FP.F16.F32.PACK_AB R0, RZ, R0 ;  /* 0x00000000ff00723e */ /* 0x001fe200000000ff */
[----:B------:R-:W-:Y:S06]  /*47c0*/  BRA `(.L_x_3032) ;  /* 0x0000000c00547947 */ /* 0x000fec0003800000 */
.L_x_3028:
        /* <DEDUP_REMOVED lines=9> */
.L_x_3036:
[----:B------:R1:W5:Y:S01]  /*4860*/  LDG.E.U16 R0, desc[UR36][R2.64] ;  /* 0x0000002402007981 */ /* 0x000362000c1e1500 */
[----:B------:R-:W-:Y:S05]  /*4870*/  BRA `(.L_x_3032) ;  /* 0x0000000c00287947 */ /* 0x000fea0003800000 */
.L_x_3035:
        /* <DEDUP_REMOVED lines=9> */
.L_x_3038:
[----:B------:R0:W5:Y:S01]  /*4910*/  LDG.E.U16 R0, desc[UR36][R2.64] ;  /* 0x0000002402007981 */ /* 0x000162000c1e1500 */
[----:B------:R-:W-:Y:S05]  /*4920*/  BRA `(.L_x_3032) ;  /* 0x0000000800fc7947 */ /* 0x000fea0003800000 */
.L_x_3037:
        /* <DEDUP_REMOVED lines=12> */
.L_x_3027:
        /* <DEDUP_REMOVED lines=13> */
.L_x_3041:
        /* <DEDUP_REMOVED lines=12> */
.L_x_3040:
        /* <DEDUP_REMOVED lines=24> */
[----:B------:R-:W-:-:S04]  /*4d00*/  F2FP.F16.F32.PACK_AB R5, RZ, R5 ;  /* 0x00000005ff05723e */ /* 0x000fc800000000ff */
[----:B------:R-:W-:Y:S01]  /*4d10*/  PRMT R0, R5, 0x7610, R0 ;  /* 0x0000761005007816 */ /* 0x000fe20000000000 */
[----:B------:R-:W-:Y:S06]  /*4d20*/  BRA `(.L_x_3032) ;  /* 0x0000000400fc7947 */ /* 0x000fec0003800000 */
.L_x_3043:
        /* <DEDUP_REMOVED lines=11> */
[----:B------:R-:W-:Y:S01]  /*4de0*/  F2FP.F16.F32.PACK_AB R0, RZ, R0 ;  /* 0x00000000ff00723e */ /* 0x000fe200000000ff */
[----:B------:R-:W-:Y:S06]  /*4df0*/  BRA `(.L_x_3032) ;  /* 0x0000000400c87947 */ /* 0x000fec0003800000 */
.L_x_3042:
[----:B------:R-:W2:Y:S02]  /*4e00*/  LDG.E.U16 R0, desc[UR36][R2.64] ;  /* 0x0000002402007981 */ /* 0x000ea4000c1e1500 */
[----:B--2---:R-:W-:-:S05]  /*4e10*/  IMAD.U32 R0, R0, 0x10000, RZ ;  /* 0x0001000000007824 */ /* 0x004fca00078e00ff */
[----:B------:R-:W-:Y:S01]  /*4e20*/  F2FP.F16.F32.PACK_AB R0, RZ, R0 ;  /* 0x00000000ff00723e */ /* 0x000fe200000000ff */
[----:B------:R-:W-:Y:S06]  /*4e30*/  BRA `(.L_x_3032) ;  /* 0x0000000400b87947 */ /* 0x000fec0003800000 */
.L_x_3039:
        /* <DEDUP_REMOVED lines=12> */
.L_x_3046:
        /* <DEDUP_REMOVED lines=21> */
.L_x_3050:
[----:B------:R-:W-:Y:S05]  /*5050*/  BSYNC.RECONVERGENT B1 ;  /* 0x0000000000017941 */ /* 0x000fea0003800200 */
.L_x_3049:
[----:B------:R-:W-:Y:S01]  /*5060*/  IMAD.SHL.U32 R0, R0, 0x100000, RZ ;  /* 0x0010000000007824 */ /* 0x000fe200078e00ff */
[----:B------:R-:W-:-:S04]  /*5070*/  LEA R2, R2, 0x3b800000, 0x17 ;  /* 0x3b80000002027811 */ /* 0x000fc800078eb8ff */
[----:B------:R-:W-:-:S07]  /*5080*/  LOP3.LUT R0, R2, R0, R7, 0xfe, !PT ;  /* 0x0000000002007212 */ /* 0x000fce00078efe07 */
.L_x_3048:
[----:B------:R-:W-:Y:S05]  /*5090*/  BSYNC.RECONVERGENT B0 ;  /* 0x0000000000007941 */ /* 0x000fea0003800200 */
.L_x_3047:
[----:B------:R-:W-:Y:S01]  /*50a0*/  F2FP.F16.F32.PACK_AB R0, RZ, R0 ;  /* 0x00000000ff00723e */ /* 0x000fe200000000ff */
[----:B------:R-:W-:Y:S06]  /*50b0*/  BRA `(.L_x_3032) ;  /* 0x0000000400187947 */ /* 0x000fec0003800000 */
.L_x_3045:
        /* <DEDUP_REMOVED lines=21> */
.L_x_3054:
[----:B------:R-:W-:Y:S05]  /*5210*/  BSYNC.RECONVERGENT B1 ;  /* 0x0000000000017941 */ /* 0x000fea0003800200 */
.L_x_3053:
[----:B------:R-:W-:Y:S01]  /*5220*/  IMAD.SHL.U32 R0, R0, 0x200000, RZ ;  /* 0x0020000000007824 */ /* 0x000fe200078e00ff */
[----:B------:R-:W-:-:S04]  /*5230*/  LEA R2, R2, 0x37800000, 0x17 ;  /* 0x3780000002027811 */ /* 0x000fc800078eb8ff */
[----:B------:R-:W-:-:S07]  /*5240*/  LOP3.LUT R0, R2, R0, R7, 0xfe, !PT ;  /* 0x0000000002007212 */ /* 0x000fce00078efe07 */
.L_x_3052:
[----:B------:R-:W-:Y:S05]  /*5250*/  BSYNC.RECONVERGENT B0 ;  /* 0x0000000000007941 */ /* 0x000fea0003800200 */
.L_x_3051:
[----:B------:R-:W-:Y:S01]  /*5260*/  F2FP.F16.F32.PACK_AB R0, RZ, R0 ;  /* 0x00000000ff00723e */ /* 0x000fe200000000ff */
[----:B------:R-:W-:Y:S06]  /*5270*/  BRA `(.L_x_3032) ;  /* 0x0000000000a87947 */ /* 0x000fec0003800000 */
.L_x_3044:
        /* <DEDUP_REMOVED lines=14> */
.L_x_3058:
[----:B------:R-:W-:Y:S05]  /*5360*/  BSYNC.RECONVERGENT B0 ;  /* 0x0000000000007941 */ /* 0x000fea0003800200 */
.L_x_3057:
[----:B------:R-:W-:Y:S01]  /*5370*/  F2FP.F16.F32.PACK_AB R0, RZ, R0 ;  /* 0x00000000ff00723e */ /* 0x000fe200000000ff */
[----:B------:R-:W-:Y:S06]  /*5380*/  BRA `(.L_x_3032) ;  /* 0x0000000000647947 */ /* 0x000fec0003800000 */
.L_x_3031:
        /* <DEDUP_REMOVED lines=8> */
[----:B0-----:R-:W-:Y:S01]  /*5410*/  IMAD.U32 R4, RZ, RZ, UR4 ;  /* 0x00000004ff047e24 */ /* 0x001fe2000f8e00ff */
[----:B------:R-:W-:Y:S01]  /*5420*/  MOV R5, UR5 ;  /* 0x0000000500057c02 */ /* 0x000fe20008000f00 */
[----:B-1----:R-:W-:-:S02]  /*5430*/  IMAD.U32 R6, RZ, RZ, UR6 ;  /* 0x00000006ff067e24 */ /* 0x002fc4000f8e00ff */
[----:B------:R-:W-:Y:S02]  /*5440*/  IMAD.U32 R7, RZ, RZ, UR7 ;  /* 0x00000007ff077e24 */ /* 0x000fe4000f8e00ff */
[----:B---3--:R-:W-:Y:S01]  /*5450*/  IMAD.U32 R10, RZ, RZ, UR8 ;  /* 0x00000008ff0a7e24 */ /* 0x008fe2000f8e00ff */
[----:B------:R-:W-:-:S07]  /*5460*/  MOV R11, UR9 ;  /* 0x00000009000b7c02 */ /* 0x000fce0008000f00 */
[----:B------:R-:W-:-:S07]  /*5470*/  LEPC R20, `(.L_x_3059) ;  /* 0x000000001014794e */ /* 0x000fce0000000000 */
[----:B--2---:R-:W-:Y:S05]  /*5480*/  CALL.ABS.NOINC R2 ;  /* 0x0000000002007343 */ /* 0x004fea0003c00000 */
.L_x_3059:
[----:B------:R-:W-:Y:S01]  /*5490*/  PRMT R0, RZ, 0x7610, R0 ;  /* 0x00007610ff007816 */ /* 0x000fe20000000000 */
[----:B------:R-:W-:Y:S06]  /*54a0*/  BRA `(.L_x_3032) ;  /* 0x00000000001c7947 */ /* 0x000fec0003800000 */
.L_x_3056:
[----:B------:R-:W2:Y:S02]  /*54b0*/  LDG.E.64 R2, desc[UR36][R2.64] ;  /* 0x0000002402027981 */ /* 0x000ea4000c1e1b00 */
[----:B--2---:R-:W0:Y:S02]  /*54c0*/  I2F.U64 R0, R2 ;  /* 0x0000000200007312 */ /* 0x004e240000301000 */
[----:B0-----:R-:W-:Y:S01]  /*54d0*/  F2FP.F16.F32.PACK_AB R0, RZ, R0 ;  /* 0x00000000ff00723e */ /* 0x001fe200000000ff */
[----:B------:R-:W-:Y:S06]  /*54e0*/  BRA `(.L_x_3032) ;  /* 0x00000000000c7947 */ /* 0x000fec0003800000 */
.L_x_3055:
[----:B------:R-:W2:Y:S02]  /*54f0*/  LDG.E R2, desc[UR36][R2.64] ;  /* 0x0000002402027981 */ /* 0x000ea4000c1e1900 */
[----:B--2---:R-:W-:-:S04]  /*5500*/  I2FP.F32.U32 R0, R2 ;  /* 0x0000000200007245 */ /* 0x004fc80000201000 */
[----:B------:R-:W-:-:S07]  /*5510*/  F2FP.F16.F32.PACK_AB R0, RZ, R0 ;  /* 0x00000000ff00723e */ /* 0x000fce00000000ff */
.L_x_3032:
[----:B------:R-:W2:Y:S01]  /*5520*/  LDCU UR4, c[0x0][0x590] ;  /* 0x0000b200ff0477ac */ /* 0x000ea20008000800 */
[----:B-----5:R-:W-:Y:S01]  /*5530*/  HADD2.F32 R0, -RZ, R0.H0_H0 ;  /* 0x20000000ff007230 */ /* 0x020fe20000004100 */
[----:B------:R-:W0:Y:S04]  /*5540*/  LDCU.64 UR6, c[0x0][0x580] ;  /* 0x0000b000ff0677ac */ /* 0x000e280008000a00 */
[----:B--2---:R-:W-:Y:S01]  /*5550*/  FADD.FTZ R0, R0, UR4 ;  /* 0x0000000400007e21 */ /* 0x004fe20008010000 */
[----:B------:R-:W-:-:S03]  /*5560*/  UPRMT UR4, UR41, 0x9910, URZ ;  /* 0x0000991029047896 */ /* 0x000fc600080000ff */
[----:B------:R2:W3:Y:S01]  /*5570*/  MUFU.RSQ R4, R0 ;  /* 0x0000000000047308 */ /* 0x0004e20000001400 */
[----:B------:R-:W-:Y:S01]  /*5580*/  UISETP.GT.AND UP0, UPT, UR4, 0x9, UPT ;  /* 0x000000090400788c */ /* 0x000fe2000bf04270 */
[----:B01----:R-:W-:-:S04]  /*5590*/  IADD3 R2, P0, PT, R16, UR6, RZ ;  /* 0x0000000610027c10 */ /* 0x003fc8000ff1e0ff */
[----:B------:R-:W-:-:S04]  /*55a0*/  IADD3.X R3, PT, PT, RZ, UR7, RZ, P0, !PT ;  /* 0x00000007ff037c10 */ /* 0x000fc800087fe4ff */
        /* <DEDUP_REMOVED lines=12> */
.L_x_3063:
[----:B---3--:R-:W0:Y:S02]  /*5670*/  F2I.S64.TRUNC R4, R4 ;  /* 0x0000000400047311 */ /* 0x008e24000020d900 */
[----:B0-----:R-:W-:-:S05]  /*5680*/  IMAD.MOV.U32 R7, RZ, RZ, R4 ;  /* 0x000000ffff077224 */ /* 0x001fca00078e0004 */
[----:B------:R0:W-:Y:S01]  /*5690*/  STG.E.U8 desc[UR36][R2.64], R7 ;  /* 0x0000000702007986 */ /* 0x0001e2000c101124 */
[----:B------:R-:W-:Y:S05]  /*56a0*/  BRA `(.L_x_3065) ;  /* 0x0000000c00287947 */ /* 0x000fea0003800000 */
.L_x_3062:
        /* <DEDUP_REMOVED lines=9> */
.L_x_3067:
[----:B---3--:R-:W0:Y:S02]  /*5740*/  F2I.FTZ.TRUNC.NTZ R5, R4 ;  /* 0x0000000400057305 */ /* 0x008e24000021f100 */
[----:B0-----:R0:W-:Y:S01]  /*5750*/  STG.E desc[UR36][R2.64], R5 ;  /* 0x0000000502007986 */ /* 0x0011e2000c101924 */
[----:B------:R-:W-:Y:S05]  /*5760*/  BRA `(.L_x_3065) ;  /* 0x0000000800f87947 */ /* 0x000fea0003800000 */
.L_x_3066:
[----:B---3--:R-:W0:Y:S02]  /*5770*/  F2I.FTZ.TRUNC.NTZ R5, R4 ;  /* 0x0000000400057305 */ /* 0x008e24000021f100 */
[----:B0-----:R0:W-:Y:S01]  /*5780*/  STG.E.U16 desc[UR36][R2.64], R5 ;  /* 0x0000000502007986 */ /* 0x0011e2000c101524 */
[----:B------:R-:W-:Y:S05]  /*5790*/  BRA `(.L_x_3065) ;  /* 0x0000000800ec7947 */ /* 0x000fea0003800000 */
.L_x_3061:
        /* <DEDUP_REMOVED lines=8> */
.L_x_3069:
[----:B---3--:R-:W-:-:S05]  /*5820*/  F2FP.F16.F32.PACK_AB R4, RZ, R4 ;  /* 0x00000004ff04723e */ /* 0x008fca00000000ff */
[----:B------:R0:W-:Y:S01]  /*5830*/  STG.E.U16 desc[UR36][R2.64], R4 ;  /* 0x0000000402007986 */ /* 0x0001e2000c101524 */
[----:B------:R-:W-:Y:S05]  /*5840*/  BRA `(.L_x_3065) ;  /* 0x0000000800c07947 */ /* 0x000fea0003800000 */
.L_x_3068:
[----:B------:R-:W-:-:S09]  /*5850*/  UISETP.NE.AND UP0, UPT, UR4, 0x7, UPT ;  /* 0x000000070400788c */ /* 0x000fd2000bf05270 */
[----:B------:R-:W-:Y:S05]  /*5860*/  BRA.U !UP0, `(.L_x_3070) ;  /* 0x00000001082c7547 */ /* 0x000fea000b800000 */
[----:B------:R-:W-:-:S09]  /*5870*/  UISETP.NE.AND UP0, UPT, UR4, 0x8, UPT ;  /* 0x000000080400788c */ /* 0x000fd2000bf05270 */
[----:B------:R-:W-:Y:S05]  /*5880*/  BRA.U !UP0, `(.L_x_3071) ;  /* 0x0000000108147547 */ /* 0x000fea000b800000 */
[----:B------:R-:W-:-:S09]  /*5890*/  UISETP.NE.AND UP0, UPT, UR4, 0x9, UPT ;  /* 0x000000090400788c */ /* 0x000fd2000bf05270 */
[----:B------:R-:W-:Y:S05]  /*58a0*/  BRA.U UP0, `(.L_x_3064) ;  /* 0x0000000500d07547 */ /* 0x000fea000b800000 */
[----:B------:R-:W-:-:S05]  /*58b0*/  IMAD.MOV.U32 R5, RZ, RZ, RZ ;  /* 0x000000ffff057224 */ /* 0x000fca00078e00ff */
[----:B---3--:R0:W-:Y:S01]  /*58c0*/  STG.E.64 desc[UR36][R2.64], R4 ;  /* 0x0000000402007986 */ /* 0x0081e2000c101b24 */
[----:B------:R-:W-:Y:S05]  /*58d0*/  BRA `(.L_x_3065) ;  /* 0x00000008009c7947 */ /* 0x000fea0003800000 */
.L_x_3071:
[----:B---3--:R-:W-:-:S04]  /*58e0*/  F2FP.F16.F32.PACK_AB R5, RZ, R4 ;  /* 0x00000004ff05723e */ /* 0x008fc800000000ff */
[----:B------:R-:W-:-:S05]  /*58f0*/  PRMT R5, R5, 0x5410, RZ ;  /* 0x0000541005057816 */ /* 0x000fca00000000ff */
[----:B------:R0:W-:Y:S01]  /*5900*/  STG.E desc[UR36][R2.64], R5 ;  /* 0x0000000502007986 */ /* 0x0001e2000c101924 */
[----:B------:R-:W-:Y:S05]  /*5910*/  BRA `(.L_x_3065) ;  /* 0x00000008008c7947 */ /* 0x000fea0003800000 */
.L_x_3070:
[----:B---3--:R-:W-:-:S06]  /*5920*/  FMUL.FTZ R4, R4, 1 ;  /* 0x3f80000004047820 */ /* 0x008fcc0000410000 */
[----:B------:R-:W0:Y:S02]  /*5930*/  F2F.F64.F32 R4, R4 ;  /* 0x0000000400047310 */ /* 0x000e240000201800 */
[----:B0-----:R0:W-:Y:S01]  /*5940*/  STG.E.64 desc[UR36][R2.64], R4 ;  /* 0x0000000402007986 */ /* 0x0011e2000c101b24 */
[----:B------:R-:W-:Y:S05]  /*5950*/  BRA `(.L_x_3065) ;  /* 0x00000008007c7947 */ /* 0x000fea0003800000 */
.L_x_3060:
        /* <DEDUP_REMOVED lines=13> */
.L_x_3075:
[----:B---3--:R-:W-:Y:S01]  /*5a30*/  LOP3.LUT R6, R4, 0x7fffffff, RZ, 0xc0, !PT ;  /* 0x7fffffff04067812 */ /* 0x008fe200078ec0ff */
        /* <DEDUP_REMOVED lines=15> */
.L_x_3078:
[----:B------:R-:W-:-:S04]  /*5b30*/  SHF.R.U32.HI R4, RZ, 0x18, R4 ;  /* 0x00000018ff047819 */ /* 0x000fc80000011604 */
[----:B------:R-:W-:-:S04]  /*5b40*/  LOP3.LUT R4, R5, 0x80, R4, 0xf8, !PT ;  /* 0x0000008005047812 */ /* 0x000fc800078ef804 */
[----:B------:R-:W-:-:S07]  /*5b50*/  PRMT R0, R4, 0x7610, R0 ;  /* 0x0000761004007816 */ /* 0x000fce0000000000 */
.L_x_3077:
[----:B------:R-:W-:Y:S05]  /*5b60*/  BSYNC.RECONVERGENT B0 ;  /* 0x0000000000007941 */ /* 0x000fea0003800200 */
.L_x_3076:
[----:B------:R0:W-:Y:S01]  /*5b70*/  STG.E.U8 desc[UR36][R2.64], R0 ;  /* 0x0000000002007986 */ /* 0x0001e2000c101124 */
[----:B------:R-:W-:Y:S05]  /*5b80*/  BRA `(.L_x_3065) ;  /* 0x0000000400f07947 */ /* 0x000fea0003800000 */
.L_x_3074:
[----:B---3--:R-:W-:Y:S01]  /*5b90*/  LOP3.LUT R6, R4, 0x7fffffff, RZ, 0xc0, !PT ;  /* 0x7fffffff04067812 */ /* 0x008fe200078ec0ff */
[----:B------:R-:W-:Y:S01]  /*5ba0*/  BSSY.RECONVERGENT B0, `(.L_x_3079) ;  /* 0x0000012000007945 */ /* 0x000fe20003800200 */
[----:B------:R-:W-:Y:S02]  /*5bb0*/  HFMA2 R0, -RZ, RZ, 0, 7.62939453125e-06 ;  /* 0x00000080ff007431 */ /* 0x000fe400000001ff */
        /* <DEDUP_REMOVED lines=13> */
.L_x_3081:
[----:B------:R-:W-:-:S04]  /*5c90*/  SHF.R.U32.HI R4, RZ, 0x18, R4 ;  /* 0x00000018ff047819 */ /* 0x000fc80000011604 */
[----:B------:R-:W-:-:S04]  /*5ca0*/  LOP3.LUT R5, R5, 0x80, R4, 0xf8, !PT ;  /* 0x0000008005057812 */ /* 0x000fc800078ef804 */
[----:B------:R-:W-:-:S07]  /*5cb0*/  PRMT R0, R5, 0x7610, R0 ;  /* 0x0000761005007816 */ /* 0x000fce0000000000 */
.L_x_3080:
[----:B------:R-:W-:Y:S05]  /*5cc0*/  BSYNC.RECONVERGENT B0 ;  /* 0x0000000000007941 */ /* 0x000fea0003800200 */
.L_x_3079:
[----:B------:R0:W-:Y:S01]  /*5cd0*/  STG.E.U8 desc[UR36][R2.64], R0 ;  /* 0x0000000002007986 */ /* 0x0001e2000c101124 */
[----:B------:R-:W-:Y:S05]  /*5ce0*/  BRA `(.L_x_3065) ;  /* 0x0000000400987947 */ /* 0x000fea0003800000 */
.L_x_3073:
[----:B------:R-:W-:-:S09]  /*5cf0*/  UISETP.NE.AND UP0, UPT, UR4, 0x1c, UPT ;  /* 0x0000001c0400788c */ /* 0x000fd2000bf05270 */
[----:B------:R-:W-:Y:S05]  /*5d00*/  BRA.U !UP0, `(.L_x_3082) ;  /* 0x0000000108587547 */ /* 0x000fea000b800000 */
[----:B------:R-:W-:-:S09]  /*5d10*/  UISETP.NE.AND UP0, UPT, UR4, 0x1d, UPT ;  /* 0x0000001d0400788c */ /* 0x000fd2000bf05270 */
[----:B------:R-:W-:Y:S05]  /*5d20*/  BRA.U !UP0, `(.L_x_3083) ;  /* 0x0000000108447547 */ /* 0x000fea000b800000 */
[----:B------:R-:W-:-:S09]  /*5d30*/  UISETP.NE.AND UP0, UPT, UR4, 0x2c, UPT ;  /* 0x0000002c0400788c */ /* 0x000fd2000bf05270 */
[----:B------:R-:W-:Y:S05]  /*5d40*/  BRA.U UP0, `(.L_x_3064) ;  /* 0x0000000100a87547 */ /* 0x000fea000b800000 */
        /* <DEDUP_REMOVED lines=15> */
.L_x_3083:
[----:B---3--:R-:W0:Y:S02]  /*5e40*/  F2I.U64.TRUNC R4, R4 ;  /* 0x0000000400047311 */ /* 0x008e24000020d800 */
[----:B0-----:R0:W-:Y:S01]  /*5e50*/  STG.E.64 desc[UR36][R2.64], R4 ;  /* 0x0000000402007986 */ /* 0x0011e2000c101b24 */
[----:B------:R-:W-:Y:S05]  /*5e60*/  BRA `(.L_x_3065) ;  /* 0x0000000400387947 */ /* 0x000fea0003800000 */
.L_x_3082:
[----:B---3--:R-:W0:Y:S02]  /*5e70*/  F2I.FTZ.U32.TRUNC.NTZ R5, R4 ;  /* 0x0000000400057305 */ /* 0x008e24000021f000 */
[----:B0-----:R0:W-:Y:S01]  /*5e80*/  STG.E desc[UR36][R2.64], R5 ;  /* 0x0000000502007986 */ /* 0x0011e2000c101924 */
[----:B------:R-:W-:Y:S05]  /*5e90*/  BRA `(.L_x_3065) ;  /* 0x00000004002c7947 */ /* 0x000fea0003800000 */
.L_x_3072:
        /* <DEDUP_REMOVED lines=10> */
.L_x_3085:
[----:B---3--:R-:W-:Y:S01]  /*5f40*/  FMUL.FTZ R4, R4, 1 ;  /* 0x3f80000004047820 */ /* 0x008fe20000410000 */
[----:B------:R-:W-:-:S05]  /*5f50*/  CS2R R6, SRZ ;  /* 0x0000000000067805 */ /* 0x000fca000001ff00 */
[----:B------:R-:W0:Y:S02]  /*5f60*/  F2F.F64.F32 R4, R4 ;  /* 0x0000000400047310 */ /* 0x000e240000201800 */
[----:B0-----:R3:W-:Y:S01]  /*5f70*/  STG.E.128 desc[UR36][R2.64], R4 ;  /* 0x0000000402007986 */ /* 0x0017e2000c101d24 */
[----:B------:R-:W-:Y:S05]  /*5f80*/  BRA `(.L_x_3065) ;  /* 0x0000000000f07947 */ /* 0x000fea0003800000 */
.L_x_3084:
[----:B------:R-:W-:-:S09]  /*5f90*/  UISETP.NE.AND UP0, UPT, UR4, 0xf, UPT ;  /* 0x0000000f0400788c */ /* 0x000fd2000bf05270 */
[----:B------:R-:W-:Y:S05]  /*5fa0*/  BRA.U !UP0, `(.L_x_3086) ;  /* 0x0000000108e07547 */ /* 0x000fea000b800000 */
[----:B------:R-:W-:-:S09]  /*5fb0*/  UISETP.NE.AND UP0, UPT, UR4, 0x17, UPT ;  /* 0x000000170400788c */ /* 0x000fd2000bf05270 */
[----:B------:R-:W-:Y:S05]  /*5fc0*/  BRA.U !UP0, `(.L_x_3087) ;  /* 0x00000001088c7547 */ /* 0x000fea000b800000 */
[----:B------:R-:W-:-:S09]  /*5fd0*/  UISETP.NE.AND UP0, UPT, UR4, 0x18, UPT ;  /* 0x000000180400788c */ /* 0x000fd2000bf05270 */
[----:B------:R-:W-:Y:S05]  /*5fe0*/  BRA.U !UP0, `(.L_x_3088) ;  /* 0x0000000108447547 */ /* 0x000fea000b800000 */
.L_x_3064:
        /* <DEDUP_REMOVED lines=16> */
.L_x_3089:
[----:B------:R-:W-:Y:S05]  /*60f0*/  BRA `(.L_x_3065) ;  /* 0x0000000000947947 */ /* 0x000fea0003800000 */
.L_x_3088:
[----:B---3--:R-:W-:Y:S01]  /*6100*/  LOP3.LUT R6, R4, 0x7fffffff, RZ, 0xc0, !PT ;  /* 0x7fffffff04067812 */ /* 0x008fe200078ec0ff */
        /* <DEDUP_REMOVED lines=11> */
.L_x_3091:
[----:B------:R-:W-:Y:S05]  /*61c0*/  BSYNC.RECONVERGENT B0 ;  /* 0x0000000000007941 */ /* 0x000fea0003800200 */
.L_x_3090:
[----:B------:R-:W-:-:S05]  /*61d0*/  LOP3.LUT R5, R0, 0x80, R7, 0xf8, !PT ;  /* 0x0000008000057812 */ /* 0x000fca00078ef807 */
[----:B------:R1:W-:Y:S01]  /*61e0*/  STG.E.U8 desc[UR36][R2.64], R5 ;  /* 0x0000000502007986 */ /* 0x0003e2000c101124 */
[----:B------:R-:W-:Y:S05]  /*61f0*/  BRA `(.L_x_3065) ;  /* 0x0000000000547947 */ /* 0x000fea0003800000 */
.L_x_3087:
[----:B---3--:R-:W-:Y:S01]  /*6200*/  LOP3.LUT R6, R4, 0x7fffffff, RZ, 0xc0, !PT ;  /* 0x7fffffff04067812 */ /* 0x008fe200078ec0ff */
        /* <DEDUP_REMOVED lines=10> */
.L_x_3093:
[----:B------:R-:W-:Y:S01]  /*62b0*/  IMAD.MOV.U32 R0, RZ, RZ, 0x7f ;  /* 0x0000007fff007424 */ /* 0x000fe200078e00ff */
[----:B------:R-:W-:-:S04]  /*62c0*/  ISETP.GT.U32.AND P0, PT, R6, 0x7f800000, PT ;  /* 0x7f8000000600780c */ /* 0x000fc80003f04070 */
[----:B------:R-:W-:-:S09]  /*62d0*/  SEL R0, R0, 0x7c, P0 ;  /* 0x0000007c00007807 */ /* 0x000fd20000000000 */
.L_x_3094:
[----:B------:R-:W-:Y:S05]  /*62e0*/  BSYNC.RECONVERGENT B0 ;  /* 0x0000000000007941 */ /* 0x000fea0003800200 */
.L_x_3092:
[----:B------:R-:W-:-:S04]  /*62f0*/  SHF.R.U32.HI R5, RZ, 0x18, R4 ;  /* 0x00000018ff057819 */ /* 0x000fc80000011604 */
[----:B------:R-:W-:-:S05]  /*6300*/  LOP3.LUT R5, R0, 0x80, R5, 0xf8, !PT ;  /* 0x0000008000057812 */ /* 0x000fca00078ef805 */
[----:B------:R2:W-:Y:S01]  /*6310*/  STG.E.U8 desc[UR36][R2.64], R5 ;  /* 0x0000000502007986 */ /* 0x0005e2000c101124 */
[----:B------:R-:W-:Y:S05]  /*6320*/  BRA `(.L_x_3065) ;  /* 0x0000000000087947 */ /* 0x000fea0003800000 */
.L_x_3086:
[----:B---3--:R-:W-:-:S05]  /*6330*/  F2FP.BF16.F32.PACK_AB R4, RZ, R4 ;  /* 0x00000004ff04723e */ /* 0x008fca00000010ff */
[----:B------:R0:W-:Y:S02]  /*6340*/  STG.E.U16 desc[UR36][R2.64], R4 ;  /* 0x0000000402007986 */ /* 0x0001e4000c101524 */
.L_x_3065:
[----:B------:R-:W-:-:S07]  /*6350*/  IADD3 R17, PT, PT, R17, 0x80, RZ ;  /* 0x0000008011117810 */ /* 0x000fce0007ffe0ff */
.L_x_3025:
[----:B------:R-:W-:Y:S05]  /*6360*/  BSYNC.RECONVERGENT B6 ;  /* 0x0000000000067941 */ /* 0x000fea0003800200 */
.L_x_3024:
        /* <DEDUP_REMOVED lines=307> */
.L_x_3097:
        /* <DEDUP_REMOVED lines=18> */
.L_x_3101:
[----:B------:R-:W2:Y:S02]  /*77c0*/  LDG.E.U8 R2, desc[UR36][R2.64] ;  /* 0x0000002402027981 */ /* 0x000ea4000c1e1100 */
[----:B--2---:R-:W-:-:S04]  /*77d0*/  I2FP.F32.U32 R0, R2 ;  /* 0x0000000200007245 */ /* 0x004fc80000201000 */
[----:B------:R-:W-:Y:S01]  /*77e0*/  F2FP.F16.F32.PACK_AB R0, RZ, R0 ;  /* 0x00000000ff00723e */ /* 0x000fe200000000ff */
[----:B------:R-:W-:Y:S06]  /*77f0*/  BRA `(.L_x_3103) ;  /* 0x0000000c009c7947 */ /* 0x000fec0003800000 */
.L_x_3100:
        /* <DEDUP_REMOVED lines=10> */
.L_x_3105:
[----:B------:R-:W2:Y:S02]  /*78a0*/  LDG.E R2, desc[UR36][R2.64] ;  /* 0x0000002402027981 */ /* 0x000ea4000c1e1900 */
[----:B--2---:R-:W-:-:S04]  /*78b0*/  I2FP.F32.S32 R0, R2 ;  /* 0x0000000200007245 */ /* 0x004fc80000201400 */
[----:B------:R-:W-:Y:S01]  /*78c0*/  F2FP.F16.F32.PACK_AB R0, RZ, R0 ;  /* 0x00000000ff00723e */ /* 0x000fe200000000ff */
[----:B------:R-:W-:Y:S06]  /*78d0*/  BRA `(.L_x_3103) ;  /* 0x0000000c00647947 */ /* 0x000fec0003800000 */
.L_x_3104:
[----:B------:R-:W2:Y:S02]  /*78e0*/  LDG.E.U16 R2, desc[UR36][R2.64] ;  /* 0x0000002402027981 */ /* 0x000ea4000c1e1500 */
[----:B--2---:R-:W0:Y:S02]  /*78f0*/  I2F.S16 R0, R2 ;  /* 0x0000000200007306 */ /* 0x004e240000101400 */
[----:B0-----:R-:W-:Y:S01]  /*7900*/  F2FP.F16.F32.PACK_AB R0, RZ, R0 ;  /* 0x00000000ff00723e */ /* 0x001fe200000000ff */
[----:B------:R-:W-:Y:S06]  /*7910*/  BRA `(.L_x_3103) ;  /* 0x0000000c00547947 */ /* 0x000fec0003800000 */
.L_x_3099:
        /* <DEDUP_REMOVED lines=9> */
.L_x_3107:
[----:B------:R1:W5:Y:S01]  /*79b0*/  LDG.E.U16 R0, desc[UR36][R2.64] ;  /* 0x0000002402007981 */ /* 0x000362000c1e1500 */
[----:B------:R-:W-:Y:S05]  /*79c0*/  BRA `(.L_x_3103) ;  /* 0x0000000c00287947 */ /* 0x000fea0003800000 */
.L_x_3106:
        /* <DEDUP_REMOVED lines=9> */
.L_x_3109:
[----:B------:R0:W5:Y:S01]  /*7a60*/  LDG.E.U16 R0, desc[UR36][R2.64] ;  /* 0x0000002402007981 */ /* 0x000162000c1e1500 */
[----:B------:R-:W-:Y:S05]  /*7a70*/  BRA `(.L_x_3103) ;  /* 0x0000000800fc7947 */ /* 0x000fea0003800000 */
.L_x_3108:
        /* <DEDUP_REMOVED lines=12> */
.L_x_3098:
        /* <DEDUP_REMOVED lines=13> */
.L_x_3112:
        /* <DEDUP_REMOVED lines=12> */
.L_x_3111:
        /* <DEDUP_REMOVED lines=27> */
.L_x_3114:
        /* <DEDUP_REMOVED lines=13> */
.L_x_3113:
[----:B------:R-:W2:Y:S02]  /*7f50*/  LDG.E.U16 R0, desc[UR36][R2.64] ;  /* 0x0000002402007981 */ /* 0x000ea4000c1e1500 */
[----:B--2---:R-:W-:-:S05]  /*7f60*/  IMAD.U32 R0, R0, 0x10000, RZ ;  /* 0x0001000000007824 */ /* 0x004fca00078e00ff */
[----:B------:R-:W-:Y:S01]  /*7f70*/  F2FP.F16.F32.PACK_AB R0, RZ, R0 ;  /* 0x00000000ff00723e */ /* 0x000fe200000000ff */
[----:B------:R-:W-:Y:S06]  /*7f80*/  BRA `(.L_x_3103) ;  /* 0x0000000400b87947 */ /* 0x000fec0003800000 */
.L_x_3110:
        /* <DEDUP_REMOVED lines=12> */
.L_x_3117:
        /* <DEDUP_REMOVED lines=21> */
.L_x_3121:
[----:B------:R-:W-:Y:S05]  /*81a0*/  BSYNC.RECONVERGENT B1 ;  /* 0x0000000000017941 */ /* 0x000fea0003800200 */
.L_x_3120:
[----:B------:R-:W-:Y:S02]  /*81b0*/  SHF.L.U32 R0, R0, 0x14, RZ ;  /* 0x0000001400007819 */ /* 0x000fe400000006ff */
[----:B------:R-:W-:-:S04]  /*81c0*/  LEA R2, R2, 0x3b800000, 0x17 ;  /* 0x3b80000002027811 */ /* 0x000fc800078eb8ff */
[----:B------:R-:W-:-:S07]  /*81d0*/  LOP3.LUT R0, R2, R0, R7, 0xfe, !PT ;  /* 0x0000000002007212 */ /* 0x000fce00078efe07 */
.L_x_3119:
[----:B------:R-:W-:Y:S05]  /*81e0*/  BSYNC.RECONVERGENT B0 ;  /* 0x0000000000007941 */ /* 0x000fea0003800200 */
.L_x_3118:
[----:B------:R-:W-:Y:S01]  /*81f0*/  F2FP.F16.F32.PACK_AB R0, RZ, R0 ;  /* 0x00000000ff00723e */ /* 0x000fe200000000ff */
[----:B------:R-:W-:Y:S06]  /*8200*/  BRA `(.L_x_3103) ;  /* 0x0000000400187947 */ /* 0x000fec0003800000 */
.L_x_3116:
        /* <DEDUP_REMOVED lines=21> */
.L_x_3125:
[----:B------:R-:W-:Y:S05]  /*8360*/  BSYNC.RECONVERGENT B1 ;  /* 0x0000000000017941 */ /* 0x000fea0003800200 */
.L_x_3124:
[----:B------:R-:W-:Y:S01]  /*8370*/  IMAD.SHL.U32 R0, R0, 0x200000, RZ ;  /* 0x0020000000007824 */ /* 0x000fe200078e00ff */
[----:B------:R-:W-:-:S04]  /*8380*/  LEA R2, R2, 0x37800000, 0x17 ;  /* 0x3780000002027811 */ /* 0x000fc800078eb8ff */
[----:B------:R-:W-:-:S07]  /*8390*/  LOP3.LUT R0, R2, R0, R7, 0xfe, !PT ;  /* 0x0000000002007212 */ /* 0x000fce00078efe07 */
.L_x_3123:
[----:B------:R-:W-:Y:S05]  /*83a0*/  BSYNC.RECONVERGENT B0 ;  /* 0x0000000000007941 */ /* 0x000fea0003800200 */
.L_x_3122:
[----:B------:R-:W-:Y:S01]  /*83b0*/  F2FP.F16.F32.PACK_AB R0, RZ, R0 ;  /* 0x00000000ff00723e */ /* 0x000fe200000000ff */
[----:B------:R-:W-:Y:S06]  /*83c0*/  BRA `(.L_x_3103) ;  /* 0x0000000000a87947 */ /* 0x000fec0003800000 */
.L_x_3115:
        /* <DEDUP_REMOVED lines=14> */
.L_x_3129:
[----:B------:R-:W-:Y:S05]  /*84b0*/  BSYNC.RECONVERGENT B0 ;  /* 0x0000000000007941 */ /* 0x000fea0003800200 */
.L_x_3128:
[----:B------:R-:W-:Y:S01]  /*84c0*/  F2FP.F16.F32.PACK_AB R0, RZ, R0 ;  /* 0x00000000ff00723e */ /* 0x000fe200000000ff */
[----:B------:R-:W-:Y:S06]  /*84d0*/  BRA `(.L_x_3103) ;  /* 0x0000000000647947 */ /* 0x000fec0003800000 */
.L_x_3102:
        /* <DEDUP_REMOVED lines=16> */
.L_x_3130:
[----:B------:R-:W-:Y:S01]  /*85e0*/  PRMT R0, RZ, 0x7610, R0 ;  /* 0x00007610ff007816 */ /* 0x000fe20000000000 */
[----:B------:R-:W-:Y:S06]  /*85f0*/  BRA `(.L_x_3103) ;  /* 0x00000000001c7947 */ /* 0x000fec0003800000 */
.L_x_3127:
[----:B------:R-:W2:Y:S02]  /*8600*/  LDG.E.64 R2, desc[UR36][R2.64] ;  /* 0x0000002402027981 */ /* 0x000ea4000c1e1b00 */
[----:B--2---:R-:W0:Y:S02]  /*8610*/  I2F.U64 R0, R2 ;  /* 0x0000000200007312 */ /* 0x004e240000301000 */
[----:B0-----:R-:W-:Y:S01]  /*8620*/  F2FP.F16.F32.PACK_AB R0, RZ, R0 ;  /* 0x00000000ff00723e */ /* 0x001fe200000000ff */
[----:B------:R-:W-:Y:S06]  /*8630*/  BRA `(.L_x_3103) ;  /* 0x00000000000c7947 */ /* 0x000fec0003800000 */
.L_x_3126:
[----:B------:R-:W2:Y:S02]  /*8640*/  LDG.E R2, desc[UR36][R2.64] ;  /* 0x0000002402027981 */ /* 0x000ea4000c1e1900 */
[----:B--2---:R-:W-:-:S04]  /*8650*/  I2FP.F32.U32 R0, R2 ;  /* 0x0000000200007245 */ /* 0x004fc80000201000 */
[----:B------:R-:W-:-:S07]  /*8660*/  F2FP.F16.F32.PACK_AB R0, RZ, R0 ;  /* 0x00000000ff00723e */ /* 0x000fce00000000ff */
.L_x_3103:
        /* <DEDUP_REMOVED lines=21> */
.L_x_3134:
[----:B---3--:R-:W0:Y:S02]  /*87c0*/  F2I.S64.TRUNC R4, R4 ;  /* 0x0000000400047311 */ /* 0x008e24000020d900 */
[----:B0-----:R-:W-:-:S05]  /*87d0*/  IMAD.MOV.U32 R7, RZ, RZ, R4 ;  /* 0x000000ffff077224 */ /* 0x001fca00078e0004 */
[----:B------:R0:W-:Y:S01]  /*87e0*/  STG.E.U8 desc[UR36][R2.64], R7 ;  /* 0x0000000702007986 */ /* 0x0001e2000c101124 */
[----:B------:R-:W-:Y:S05]  /*87f0*/  BRA `(.L_x_3136) ;  /* 0x0000000c00287947 */ /* 0x000fea0003800000 */
.L_x_3133:
        /* <DEDUP_REMOVED lines=9> */
.L_x_3138:
[----:B---3--:R-:W0:Y:S02]  /*8890*/  F2I.FTZ.TRUNC.NTZ R5, R4 ;  /* 0x0000000400057305 */ /* 0x008e24000021f100 */
[----:B0-----:R3:W-:Y:S01]  /*88a0*/  STG.E desc[UR36][R2.64], R5 ;  /* 0x0000000502007986 */ /* 0x0017e2000c101924 */
[----:B------:R-:W-:Y:S05]  /*88b0*/  BRA `(.L_x_3136) ;  /* 0x0000000800f87947 */ /* 0x000fea0003800000 */
.L_x_3137:
[----:B---3--:R-:W0:Y:S02]  /*88c0*/  F2I.FTZ.TRUNC.NTZ R5, R4 ;  /* 0x0000000400057305 */ /* 0x008e24000021f100 */
[----:B0-----:R2:W-:Y:S01]  /*88d0*/  STG.E.U16 desc[UR36][R2.64], R5 ;  /* 0x0000000502007986 */ /* 0x0015e2000c101524 */
[----:B------:R-:W-:Y:S05]  /*88e0*/  BRA `(.L_x_3136) ;  /* 0x0000000800ec7947 */ /* 0x000fea0003800000 */
.L_x_3132:
        /* <DEDUP_REMOVED lines=8> */
.L_x_3140:
[----:B---3--:R-:W-:-:S05]  /*8970*/  F2FP.F16.F32.PACK_AB R4, RZ, R4 ;  /* 0x00000004ff04723e */ /* 0x008fca00000000ff */
[----:B------:R0:W-:Y:S01]  /*8980*/  STG.E.U16 desc[UR36][R2.64], R4 ;  /* 0x0000000402007986 */ /* 0x0001e2000c101524 */
[----:B------:R-:W-:Y:S05]  /*8990*/  BRA `(.L_x_3136) ;  /* 0x0000000800c07947 */ /* 0x000fea0003800000 */
.L_x_3139:
[----:B------:R-:W-:-:S09]  /*89a0*/  UISETP.NE.AND UP0, UPT, UR4, 0x7, UPT ;  /* 0x000000070400788c */ /* 0x000fd2000bf05270 */
[----:B------:R-:W-:Y:S05]  /*89b0*/  BRA.U !UP0, `(.L_x_3141) ;  /* 0x00000001082c7547 */ /* 0x000fea000b800000 */
[----:B------:R-:W-:-:S09]  /*89c0*/  UISETP.NE.AND UP0, UPT, UR4, 0x8, UPT ;  /* 0x000000080400788c */ /* 0x000fd2000bf05270 */
[----:B------:R-:W-:Y:S05]  /*89d0*/  BRA.U !UP0, `(.L_x_3142) ;  /* 0x0000000108147547 */ /* 0x000fea000b800000 */
[----:B------:R-:W-:-:S09]  /*89e0*/  UISETP.NE.AND UP0, UPT, UR4, 0x9, UPT ;  /* 0x000000090400788c */ /* 0x000fd2000bf05270 */
[----:B------:R-:W-:Y:S05]  /*89f0*/  BRA.U UP0, `(.L_x_3135) ;  /* 0x0000000500d07547 */ /* 0x000fea000b800000 */
[----:B------:R-:W-:-:S05]  /*8a00*/  MOV R5, RZ ;  /* 0x000000ff00057202 */ /* 0x000fca0000000f00 */
[----:B---3--:R0:W-:Y:S01]  /*8a10*/  STG.E.64 desc[UR36][R2.64], R4 ;  /* 0x0000000402007986 */ /* 0x0081e2000c101b24 */
[----:B------:R-:W-:Y:S05]  /*8a20*/  BRA `(.L_x_3136) ;  /* 0x00000008009c7947 */ /* 0x000fea0003800000 */
.L_x_3142:
[----:B---3--:R-:W-:-:S04]  /*8a30*/  F2FP.F16.F32.PACK_AB R5, RZ, R4 ;  /* 0x00000004ff05723e */ /* 0x008fc800000000ff */
[----:B------:R-:W-:-:S05]  /*8a40*/  PRMT R5, R5, 0x5410, RZ ;  /* 0x0000541005057816 */ /* 0x000fca00000000ff */
[----:B------:R0:W-:Y:S01]  /*8a50*/  STG.E desc[UR36][R2.64], R5 ;  /* 0x0000000502007986 */ /* 0x0001e2000c101924 */
[----:B------:R-:W-:Y:S05]  /*8a60*/  BRA `(.L_x_3136) ;  /* 0x00000008008c7947 */ /* 0x000fea0003800000 */
.L_x_3141:
[----:B---3--:R-:W-:-:S06]  /*8a70*/  FMUL.FTZ R4, R4, 1 ;  /* 0x3f80000004047820 */ /* 0x008fcc0000410000 */
[----:B------:R-:W0:Y:S02]  /*8a80*/  F2F.F64.F32 R4, R4 ;  /* 0x0000000400047310 */ /* 0x000e240000201800 */
[----:B0-----:R0:W-:Y:S01]  /*8a90*/  STG.E.64 desc[UR36][R2.64], R4 ;  /* 0x0000000402007986 */ /* 0x0011e2000c101b24 */
[----:B------:R-:W-:Y:S05]  /*8aa0*/  BRA `(.L_x_3136) ;  /* 0x00000008007c7947 */ /* 0x000fea0003800000 */
.L_x_3131:
        /* <DEDUP_REMOVED lines=13> */
.L_x_3146:
        /* <DEDUP_REMOVED lines=16> */
.L_x_3149:
[----:B------:R-:W-:-:S04]  /*8c80*/  SHF.R.U32.HI R4, RZ, 0x18, R4 ;  /* 0x00000018ff047819 */ /* 0x000fc80000011604 */
[----:B------:R-:W-:-:S04]  /*8c90*/  LOP3.LUT R4, R5, 0x80, R4, 0xf8, !PT ;  /* 0x0000008005047812 */ /* 0x000fc800078ef804 */
[----:B------:R-:W-:-:S07]  /*8ca0*/  PRMT R0, R4, 0x7610, R0 ;  /* 0x0000761004007816 */ /* 0x000fce0000000000 */
.L_x_3148:
[----:B------:R-:W-:Y:S05]  /*8cb0*/  BSYNC.RECONVERGENT B0 ;  /* 0x0000000000007941 */ /* 0x000fea0003800200 */
.L_x_3147:
[----:B------:R0:W-:Y:S01]  /*8cc0*/  STG.E.U8 desc[UR36][R2.64], R0 ;  /* 0x0000000002007986 */ /* 0x0001e2000c101124 */
[----:B------:R-:W-:Y:S05]  /*8cd0*/  BRA `(.L_x_3136) ;  /* 0x0000000400f07947 */ /* 0x000fea0003800000 */
.L_x_3145:
        /* <DEDUP_REMOVED lines=16> */
.L_x_3152:
[----:B------:R-:W-:-:S04]  /*8de0*/  SHF.R.U32.HI R4, RZ, 0x18, R4 ;  /* 0x00000018ff047819 */ /* 0x000fc80000011604 */
[----:B------:R-:W-:-:S04]  /*8df0*/  LOP3.LUT R5, R5, 0x80, R4, 0xf8, !PT ;  /* 0x0000008005057812 */ /* 0x000fc800078ef804 */
[----:B------:R-:W-:-:S07]  /*8e00*/  PRMT R0, R5, 0x7610, R0 ;  /* 0x0000761005007816 */ /* 0x000fce0000000000 */
.L_x_3151:
[----:B------:R-:W-:Y:S05]  /*8e10*/  BSYNC.RECONVERGENT B0 ;  /* 0x0000000000007941 */ /* 0x000fea0003800200 */
.L_x_3150:
[----:B------:R0:W-:Y:S01]  /*8e20*/  STG.E.U8 desc[UR36][R2.64], R0 ;  /* 0x0000000002007986 */ /* 0x0001e2000c101124 */
[----:B------:R-:W-:Y:S05]  /*8e30*/  BRA `(.L_x_3136) ;  /* 0x0000000400987947 */ /* 0x000fea0003800000 */
.L_x_3144:
        /* <DEDUP_REMOVED lines=21> */
.L_x_3154:
[----:B---3--:R-:W0:Y:S02]  /*8f90*/  F2I.U64.TRUNC R4, R4 ;  /* 0x0000000400047311 */ /* 0x008e24000020d800 */
[----:B0-----:R0:W-:Y:S01]  /*8fa0*/  STG.E.64 desc[UR36][R2.64], R4 ;  /* 0x0000000402007986 */ /* 0x0011e2000c101b24 */
[----:B------:R-:W-:Y:S05]  /*8fb0*/  BRA `(.L_x_3136) ;  /* 0x0000000400387947 */ /* 0x000fea0003800000 */
.L_x_3153:
[----:B---3--:R-:W0:Y:S02]  /*8fc0*/  F2I.FTZ.U32.TRUNC.NTZ R5, R4 ;  /* 0x0000000400057305 */ /* 0x008e24000021f000 */
[----:B0-----:R0:W-:Y:S01]  /*8fd0*/  STG.E desc[UR36][R2.64], R5 ;  /* 0x0000000502007986 */ /* 0x0011e2000c101924 */
[----:B------:R-:W-:Y:S05]  /*8fe0*/  BRA `(.L_x_3136) ;  /* 0x00000004002c7947 */ /* 0x000fea0003800000 */
.L_x_3143:
        /* <DEDUP_REMOVED lines=10> */
.L_x_3156:
[----:B---3--:R-:W-:Y:S01]  /*9090*/  FMUL.FTZ R4, R4, 1 ;  /* 0x3f80000004047820 */ /* 0x008fe20000410000 */
[----:B------:R-:W-:-:S05]  /*90a0*/  CS2R R6, SRZ ;  /* 0x0000000000067805 */ /* 0x000fca000001ff00 */
[----:B------:R-:W0:Y:S02]  /*90b0*/  F2F.F64.F32 R4, R4 ;  /* 0x0000000400047310 */ /* 0x000e240000201800 */
[----:B0-----:R0:W-:Y:S01]  /*90c0*/  STG.E.128 desc[UR36][R2.64], R4 ;  /* 0x0000000402007986 */ /* 0x0011e2000c101d24 */
[----:B------:R-:W-:Y:S05]  /*90d0*/  BRA `(.L_x_3136) ;  /* 0x0000000000f07947 */ /* 0x000fea0003800000 */
.L_x_3155:
[----:B------:R-:W-:-:S09]  /*90e0*/  UISETP.NE.AND UP0, UPT, UR4, 0xf, UPT ;  /* 0x0000000f0400788c */ /* 0x000fd2000bf05270 */
[----:B------:R-:W-:Y:S05]  /*90f0*/  BRA.U !UP0, `(.L_x_3157) ;  /* 0x0000000108e07547 */ /* 0x000fea000b800000 */
[----:B------:R-:W-:-:S09]  /*9100*/  UISETP.NE.AND UP0, UPT, UR4, 0x17, UPT ;  /* 0x000000170400788c */ /* 0x000fd2000bf05270 */
[----:B------:R-:W-:Y:S05]  /*9110*/  BRA.U !UP0, `(.L_x_3158) ;  /* 0x00000001088c7547 */ /* 0x000fea000b800000 */
[----:B------:R-:W-:-:S09]  /*9120*/  UISETP.NE.AND UP0, UPT, UR4, 0x18, UPT ;  /* 0x000000180400788c */ /* 0x000fd2000bf05270 */
[----:B------:R-:W-:Y:S05]  /*9130*/  BRA.U !UP0, `(.L_x_3159) ;  /* 0x0000000108447547 */ /* 0x000fea000b800000 */
.L_x_3135:
[----:B------:R-:W-:Y:S01]  /*9140*/  MOV R0, 0x130 ;  /* 0x0000013000007802 */ /* 0x000fe20000000f00 */
[----:B------:R-:W3:Y:S01]  /*9150*/  LDCU.64 UR4, c[0x4][0x120] ;  /* 0x01002400ff0477ac */ /* 0x000ee20008000a00 */
[----:B------:R-:W-:Y:S02]  /*9160*/  IMAD.MOV.U32 R8, RZ, RZ, 0x65 ;  /* 0x00000065ff087424 */ /* 0x000fe400078e00ff */
[----:B------:R0:W1:Y:S01]  /*9170*/  LDC.64 R2, c[0x4][R0] ;  /* 0x0100000000027b82 */ /* 0x0000620000000a00 */
[----:B------:R-:W2:Y:S01]  /*9180*/  LDCU.64 UR6, c[0x4][0x128] ;  /* 0x01002500ff0677ac */ /* 0x000ea20008000a00 */
[----:B------:R-:W-:Y:S02]  /*9190*/  IMAD.MOV.U32 R12, RZ, RZ, 0x1 ;  /* 0x00000001ff0c7424 */ /* 0x000fe400078e00ff */
[----:B------:R-:W-:Y:S01]  /*91a0*/  IMAD.MOV.U32 R13, RZ, RZ, RZ ;  /* 0x000000ffff0d7224 */ /* 0x000fe200078e00ff */
[----:B------:R-:W4:Y:S01]  /*91b0*/  LDCU.64 UR8, c[0x4][0x18] ;  /* 0x01000300ff0877ac */ /* 0x000f220008000a00 */
[----:B---3--:R-:W-:Y:S01]  /*91c0*/  IMAD.U32 R4, RZ, RZ, UR4 ;  /* 0x00000004ff047e24 */ /* 0x008fe2000f8e00ff */
[----:B------:R-:W-:Y:S01]  /*91d0*/  MOV R5, UR5 ;  /* 0x0000000500057c02 */ /* 0x000fe20008000f00 */
[----:B--2---:R-:W-:-:S02]  /*91e0*/  IMAD.U32 R6, RZ, RZ, UR6 ;  /* 0x00000006ff067e24 */ /* 0x004fc4000f8e00ff */
[----:B------:R-:W-:Y:S02]  /*91f0*/  IMAD.U32 R7, RZ, RZ, UR7 ;  /* 0x00000007ff077e24 */ /* 0x000fe4000f8e00ff */
[----:B----4-:R-:W-:Y:S01]  /*9200*/  IMAD.U32 R10, RZ, RZ, UR8 ;  /* 0x00000008ff0a7e24 */ /* 0x010fe2000f8e00ff */
[----:B0-----:R-:W-:-:S07]  /*9210*/  MOV R11, UR9 ;  /* 0x00000009000b7c02 */ /* 0x001fce0008000f00 */
[----:B------:R-:W-:-:S07]  /*9220*/  LEPC R20, `(.L_x_3160) ;  /* 0x000000001014794e */ /* 0x000fce0000000000 */
[----:B-1----:R-:W-:Y:S05]  /*9230*/  CALL.ABS.NOINC R2 ;  /* 0x0000000002007343 */ /* 0x002fea0003c00000 */
.L_x_3160:
[----:B------:R-:W-:Y:S05]  /*9240*/  BRA `(.L_x_3136) ;  /* 0x0000000000947947 */ /* 0x000fea0003800000 */
.L_x_3159:
[----:B---3--:R-:W-:Y:S01]  /*9250*/  LOP3.LUT R6, R4, 0x7fffffff, RZ, 0xc0, !PT ;  /* 0x7fffffff04067812 */ /* 0x008fe200078ec0ff */
        /* <DEDUP_REMOVED lines=11> */
.L_x_3162:
[----:B------:R-:W-:Y:S05]  /*9310*/  BSYNC.RECONVERGENT B0 ;  /* 0x0000000000007941 */ /* 0x000fea0003800200 */
.L_x_3161:
[----:B------:R-:W-:-:S05]  /*9320*/  LOP3.LUT R5, R0, 0x80, R7, 0xf8, !PT ;  /* 0x0000008000057812 */ /* 0x000fca00078ef807 */
[----:B------:R0:W-:Y:S01]  /*9330*/  STG.E.U8 desc[UR36][R2.64], R5 ;  /* 0x0000000502007986 */ /* 0x0001e2000c101124 */
[----:B------:R-:W-:Y:S05]  /*9340*/  BRA `(.L_x_3136) ;  /* 0x0000000000547947 */ /* 0x000fea0003800000 */
.L_x_3158:
        /* <DEDUP_REMOVED lines=11> */
.L_x_3164:
[----:B------:R-:W-:Y:S01]  /*9400*/  IMAD.MOV.U32 R0, RZ, RZ, 0x7f ;  /* 0x0000007fff007424 */ /* 0x000fe200078e00ff */
[----:B------:R-:W-:-:S04]  /*9410*/  ISETP.GT.U32.AND P0, PT, R6, 0x7f800000, PT ;  /* 0x7f8000000600780c */ /* 0x000fc80003f04070 */
[----:B------:R-:W-:-:S09]  /*9420*/  SEL R0, R0, 0x7c, P0 ;  /* 0x0000007c00007807 */ /* 0x000fd20000000000 */
.L_x_3165:
[----:B------:R-:W-:Y:S05]  /*9430*/  BSYNC.RECONVERGENT B0 ;  /* 0x0000000000007941 */ /* 0x000fea0003800200 */
.L_x_3163:
[----:B------:R-:W-:-:S04]  /*9440*/  SHF.R.U32.HI R5, RZ, 0x18, R4 ;  /* 0x00000018ff057819 */ /* 0x000fc80000011604 */
[----:B------:R-:W-:-:S05]  /*9450*/  LOP3.LUT R5, R0, 0x80, R5, 0xf8, !PT ;  /* 0x0000008000057812 */ /* 0x000fca00078ef805 */
[----:B------:R0:W-:Y:S01]  /*9460*/  STG.E.U8 desc[UR36][R2.64], R5 ;  /* 0x0000000502007986 */ /* 0x0001e2000c101124 */
[----:B------:R-:W-:Y:S05]  /*9470*/  BRA `(.L_x_3136) ;  /* 0x0000000000087947 */ /* 0x000fea0003800000 */
.L_x_3157:
[----:B---3--:R-:W-:-:S05]  /*9480*/  F2FP.BF16.F32.PACK_AB R4, RZ, R4 ;  /* 0x00000004ff04723e */ /* 0x008fca00000010ff */
[----:B------:R0:W-:Y:S02]  /*9490*/  STG.E.U16 desc[UR36][R2.64], R4 ;  /* 0x0000000402007986 */ /* 0x0001e4000c101524 */
.L_x_3136:
[----:B------:R-:W-:-:S07]  /*94a0*/  VIADD R17, R17, 0x80 ;  /* 0x0000008011117836 */ /* 0x000fce0000000000 */
.L_x_3096:
[----:B------:R-:W-:Y:S05]  /*94b0*/  BSYNC.RECONVERGENT B6 ;  /* 0x0000000000067941 */ /* 0x000fea0003800200 */
.L_x_3095:
        /* <DEDUP_REMOVED lines=306> */
.L_x_3166:
        /* <DEDUP_REMOVED lines=20> */
.L_x_3170:
[----:B------:R-:W2:Y:S02]  /*a920*/  LDG.E.U8 R2, desc[UR36][R2.64] ;  /* 0x0000002402027981 */ /* 0x000ea4000c1e1100 */
[----:B--2---:R-:W-:-:S04]  /*a930*/  I2FP.F32.U32 R0, R2 ;  /* 0x0000000200007245 */ /* 0x004fc80000201000 */
[----:B------:R-:W-:Y:S01]  /*a940*/  F2FP.F16.F32.PACK_AB R0, RZ, R0 ;  /* 0x00000000ff00723e */ /* 0x000fe200000000ff */
[----:B------:R-:W-:Y:S06]  /*a950*/  BRA `(.L_x_3172) ;  /* 0x0000000c009c7947 */ /* 0x000fec0003800000 */
.L_x_3169:
        /* <DEDUP_REMOVED lines=10> */
.L_x_3174:
[----:B------:R-:W2:Y:S02]  /*aa00*/  LDG.E R2, desc[UR36][R2.64] ;  /* 0x0000002402027981 */ /* 0x000ea4000c1e1900 */
[----:B--2---:R-:W-:-:S04]  /*aa10*/  I2FP.F32.S32 R0, R2 ;  /* 0x0000000200007245 */ /* 0x004fc80000201400 */
[----:B------:R-:W-:Y:S01]  /*aa20*/  F2FP.F16.F32.PACK_AB R0, RZ, R0 ;  /* 0x00000000ff00723e */ /* 0x000fe200000000ff */
[----:B------:R-:W-:Y:S06]  /*aa30*/  BRA `(.L_x_3172) ;  /* 0x0000000c00647947 */ /* 0x000fec0003800000 */
.L_x_3173:
[----:B------:R-:W2:Y:S02]  /*aa40*/  LDG.E.U16 R2, desc[UR36][R2.64] ;  /* 0x0000002402027981 */ /* 0x000ea4000c1e1500 */
[----:B--2---:R-:W0:Y:S02]  /*aa50*/  I2F.S16 R0, R2 ;  /* 0x0000000200007306 */ /* 0x004e240000101400 */
[----:B0-----:R-:W-:Y:S01]  /*aa60*/  F2FP.F16.F32.PACK_AB R0, RZ, R0 ;  /* 0x00000000ff00723e */ /* 0x001fe200000000ff */
[----:B------:R-:W-:Y:S06]  /*aa70*/  BRA `(.L_x_3172) ;  /* 0x0000000c00547947 */ /* 0x000fec0003800000 */
.L_x_3168:
        /* <DEDUP_REMOVED lines=9> */
.L_x_3176:
[----:B------:R0:W5:Y:S01]  /*ab10*/  LDG.E.U16 R0, desc[UR36][R2.64] ;  /* 0x0000002402007981 */ /* 0x000162000c1e1500 */
[----:B------:R-:W-:Y:S05]  /*ab20*/  BRA `(.L_x_3172) ;  /* 0x0000000c00287947 */ /* 0x000fea0003800000 */
.L_x_3175:
        /* <DEDUP_REMOVED lines=9> */
.L_x_3178:
[----:B------:R1:W5:Y:S01]  /*abc0*/  LDG.E.U16 R0, desc[UR36][R2.64] ;  /* 0x0000002402007981 */ /* 0x000362000c1e1500 */
[----:B------:R-:W-:Y:S05]  /*abd0*/  BRA `(.L_x_3172) ;  /* 0x0000000800fc7947 */ /* 0x000fea0003800000 */
.L_x_3177:
        /* <DEDUP_REMOVED lines=12> */
.L_x_3167:
        /* <DEDUP_REMOVED lines=13> */
.L_x_3181:
        /* <DEDUP_REMOVED lines=12> */
.L_x_3180:
        /* <DEDUP_REMOVED lines=27> */
.L_x_3183:
        /* <DEDUP_REMOVED lines=13> */
.L_x_3182:
[----:B------:R-:W2:Y:S02]  /*b0b0*/  LDG.E.U16 R0, desc[UR36][R2.64] ;  /* 0x0000002402007981 */ /* 0x000ea4000c1e1500 */
[----:B--2---:R-:W-:-:S05]  /*b0c0*/  IMAD.U32 R0, R0, 0x10000, RZ ;  /* 0x0001000000007824 */ /* 0x004fca00078e00ff */
[----:B------:R-:W-:Y:S01]  /*b0d0*/  F2FP.F16.F32.PACK_AB R0, RZ, R0 ;  /* 0x00000000ff00723e */ /* 0x000fe200000000ff */
[----:B------:R-:W-:Y:S06]  /*b0e0*/  BRA `(.L_x_3172) ;  /* 0x0000000400b87947 */ /* 0x000fec0003800000 */
.L_x_3179:
        /* <DEDUP_REMOVED lines=12> */
.L_x_3186:
        /* <DEDUP_REMOVED lines=21> */
.L_x_3190:
[----:B------:R-:W-:Y:S05]  /*b300*/  BSYNC.RECONVERGENT B1 ;  /* 0x0000000000017941 */ /* 0x000fea0003800200 */
.L_x_3189:
[----:B------:R-:W-:Y:S01]  /*b310*/  IMAD.SHL.U32 R0, R0, 0x100000, RZ ;  /* 0x0010000000007824 */ /* 0x000fe200078e00ff */
[----:B------:R-:W-:-:S04]  /*b320*/  LEA R2, R2, 0x3b800000, 0x17 ;  /* 0x3b80000002027811 */ /* 0x000fc800078eb8ff */
[----:B------:R-:W-:-:S07]  /*b330*/  LOP3.LUT R0, R2, R0, R7, 0xfe, !PT ;  /* 0x0000000002007212 */ /* 0x000fce00078efe07 */
.L_x_3188:
[----:B------:R-:W-:Y:S05]  /*b340*/  BSYNC.RECONVERGENT B0 ;  /* 0x0000000000007941 */ /* 0x000fea0003800200 */
.L_x_3187:
[----:B------:R-:W-:Y:S01]  /*b350*/  F2FP.F16.F32.PACK_AB R0, RZ, R0 ;  /* 0x00000000ff00723e */ /* 0x000fe200000000ff */
[----:B------:R-:W-:Y:S06]  /*b360*/  BRA `(.L_x_3172) ;  /* 0x0000000400187947 */ /* 0x000fec0003800000 */
.L_x_3185:
        /* <DEDUP_REMOVED lines=21> */
.L_x_3194:
[----:B------:R-:W-:Y:S05]  /*b4c0*/  BSYNC.RECONVERGENT B1 ;  /* 0x0000000000017941 */ /* 0x000fea0003800200 */
.L_x_3193:
[----:B------:R-:W-:Y:S02]  /*b4d0*/  SHF.L.U32 R0, R0, 0x15, RZ ;  /* 0x0000001500007819 */ /* 0x000fe400000006ff */
[----:B------:R-:W-:-:S04]  /*b4e0*/  LEA R2, R2, 0x37800000, 0x17 ;  /* 0x3780000002027811 */ /* 0x000fc800078eb8ff */
[----:B------:R-:W-:-:S07]  /*b4f0*/  LOP3.LUT R0, R2, R0, R7, 0xfe, !PT ;  /* 0x0000000002007212 */ /* 0x000fce00078efe07 */
.L_x_3192:
[----:B------:R-:W-:Y:S05]  /*b500*/  BSYNC.RECONVERGENT B0 ;  /* 0x0000000000007941 */ /* 0x000fea0003800200 */
.L_x_3191:
[----:B------:R-:W-:Y:S01]  /*b510*/  F2FP.F16.F32.PACK_AB R0, RZ, R0 ;  /* 0x00000000ff00723e */ /* 0x000fe200000000ff */
[----:B------:R-:W-:Y:S06]  /*b520*/  BRA `(.L_x_3172) ;  /* 0x0000000000a87947 */ /* 0x000fec0003800000 */
.L_x_3184:
        /* <DEDUP_REMOVED lines=14> */
.L_x_3198:
[----:B------:R-:W-:Y:S05]  /*b610*/  BSYNC.RECONVERGENT B0 ;  /* 0x0000000000007941 */ /* 0x000fea0003800200 */
.L_x_3197:
[----:B------:R-:W-:Y:S01]  /*b620*/  F2FP.F16.F32.PACK_AB R0, RZ, R0 ;  /* 0x00000000ff00723e */ /* 0x000fe200000000ff */
[----:B------:R-:W-:Y:S06]  /*b630*/  BRA `(.L_x_3172) ;  /* 0x0000000000647947 */ /* 0x000fec0003800000 */
.L_x_3171:
[----:B------:R-:W-:Y:S01]  /*b640*/  MOV R0, 0x130 ;  /* 0x0000013000007802 */ /* 0x000fe20000000f00 */
[----:B------:R-:W0:Y:S01]  /*b650*/  LDCU.64 UR4, c[0x4][0x120] ;  /* 0x01002400ff0477ac */ /* 0x000e220008000a00 */
[----:B------:R-:W-:Y:S02]  /*b660*/  HFMA2 R13, -RZ, RZ, 0, 0 ;  /* 0x00000000ff0d7431 */ /* 0x000fe400000001ff */
[----:B------:R-:W-:Y:S01]  /*b670*/  IMAD.MOV.U32 R8, RZ, RZ, 0x4e ;  /* 0x0000004eff087424 */ /* 0x000fe200078e00ff */
[----:B------:R1:W2:Y:S01]  /*b680*/  LDC.64 R2, c[0x4][R0] ;  /* 0x0100000000027b82 */ /* 0x0002a20000000a00 */
[----:B------:R-:W3:Y:S01]  /*b690*/  LDCU.64 UR6, c[0x4][0x128] ;  /* 0x01002500ff0677ac */ /* 0x000ee20008000a00 */
[----:B------:R-:W-:Y:S01]  /*b6a0*/  IMAD.MOV.U32 R12, RZ, RZ, 0x1 ;  /* 0x00000001ff0c7424 */ /* 0x000fe200078e00ff */
[----:B------:R-:W4:Y:S01]  /*b6b0*/  LDCU.64 UR8, c[0x4][0x30] ;  /* 0x01000600ff0877ac */ /* 0x000f220008000a00 */
[----:B0-----:R-:W-:Y:S02]  /*b6c0*/  IMAD.U32 R4, RZ, RZ, UR4 ;  /* 0x00000004ff047e24 */ /* 0x001fe4000f8e00ff */
[----:B------:R-:W-:Y:S01]  /*b6d0*/  IMAD.U32 R5, RZ, RZ, UR5 ;  /* 0x00000005ff057e24 */ /* 0x000fe2000f8e00ff */
[----:B---3--:R-:W-:Y:S01]  /*b6e0*/  MOV R6, UR6 ;  /* 0x0000000600067c02 */ /* 0x008fe20008000f00 */
[----:B------:R-:W-:-:S02]  /*b6f0*/  IMAD.U32 R7, RZ, RZ, UR7 ;  /* 0x00000007ff077e24 */ /* 0x000fc4000f8e00ff */
[----:B----4-:R-:W-:Y:S01]  /*b700*/  IMAD.U32 R10, RZ, RZ, UR8 ;  /* 0x00000008ff0a7e24 */ /* 0x010fe2000f8e00ff */
[----:B-1----:R-:W-:-:S07]  /*b710*/  MOV R11, UR9 ;  /* 0x00000009000b7c02 */ /* 0x002fce0008000f00 */
[----:B------:R-:W-:-:S07]  /*b720*/  LEPC R20, `(.L_x_3199) ;  /* 0x000000001014794e */ /* 0x000fce0000000000 */
[----:B--2---:R-:W-:Y:S05]  /*b730*/  CALL.ABS.NOINC R2 ;  /* 0x0000000002007343 */ /* 0x004fea0003c00000 */
.L_x_3199:
[----:B------:R-:W-:Y:S01]  /*b740*/  PRMT R0, RZ, 0x7610, R0 ;  /* 0x00007610ff007816 */ /* 0x000fe20000000000 */
[----:B------:R-:W-:Y:S06]  /*b750*/  BRA `(.L_x_3172) ;  /* 0x00000000001c7947 */ /* 0x000fec0003800000 */
.L_x_3196:
[----:B------:R-:W2:Y:S02]  /*b760*/  LDG.E.64 R2, desc[UR36][R2.64] ;  /* 0x0000002402027981 */ /* 0x000ea4000c1e1b00 */
[----:B--2---:R-:W0:Y:S02]  /*b770*/  I2F.U64 R0, R2 ;  /* 0x0000000200007312 */ /* 0x004e240000301000 */
[----:B0-----:R-:W-:Y:S01]  /*b780*/  F2FP.F16.F32.PACK_AB R0, RZ, R0 ;  /* 0x00000000ff00723e */ /* 0x001fe200000000ff */
[----:B------:R-:W-:Y:S06]  /*b790*/  BRA `(.L_x_3172) ;  /* 0x00000000000c7947 */ /* 0x000fec0003800000 */
.L_x_3195:
[----:B------:R-:W2:Y:S02]  /*b7a0*/  LDG.E R2, desc[UR36][R2.64] ;  /* 0x0000002402027981 */ /* 0x000ea4000c1e1900 */
[----:B--2---:R-:W-:-:S04]  /*b7b0*/  I2FP.F32.U32 R0, R2 ;  /* 0x0000000200007245 */ /* 0x004fc80000201000 */
[----:B------:R-:W-:-:S07]  /*b7c0*/  F2FP.F16.F32.PACK_AB R0, RZ, R0 ;  /* 0x00000000ff00723e */ /* 0x000fce00000000ff */
.L_x_3172:
[----:B------:R-:W2:Y:S01]  /*b7d0*/  LDCU UR4, c[0x0][0x590] ;  /* 0x0000b200ff0477ac */ /* 0x000ea20008000800 */
[----:B-----5:R-:W-:-:S05]  /*b7e0*/  HADD2.F32 R0, -RZ, R0.H0_H0 ;  /* 0x20000000ff007230 */ /* 0x020fca0000004100 */
[----:B--2---:R-:W-:Y:S01]  /*b7f0*/  FADD.FTZ R0, R0, UR4 ;  /* 0x0000000400007e21 */ /* 0x004fe20008010000 */
[----:B------:R-:W-:-:S03]  /*b800*/  UPRMT UR4, UR41, 0x9910, URZ ;  /* 0x0000991029047896 */ /* 0x000fc600080000ff */
[----:B01----:R0:W1:Y:S01]  /*b810*/  MUFU.RSQ R2, R0 ;  /* 0x0000000000027308 */ /* 0x0030620000001400 */
        /* <DEDUP_REMOVED lines=13> */
.L_x_3203:
[----:B-1----:R-:W0:Y:S02]  /*b8f0*/  F2I.S64.TRUNC R2, R2 ;  /* 0x0000000200027311 */ /* 0x002e24000020d900 */
[----:B0-----:R-:W-:-:S05]  /*b900*/  IMAD.MOV.U32 R5, RZ, RZ, R2 ;  /* 0x000000ffff057224 */ /* 0x001fca00078e0002 */
[----:B------:R-:W-:Y:S01]  /*b910*/  STG.E.U8 desc[UR36][R16.64], R5 ;  /* 0x0000000510007986 */ /* 0x000fe2000c101124 */
[----:B------:R-:W-:Y:S05]  /*b920*/  EXIT ;  /* 0x000000000000794d */ /* 0x000fea0003800000 */
.L_x_3202:
        /* <DEDUP_REMOVED lines=9> */
.L_x_3206:
[----:B-1----:R-:W0:Y:S02]  /*b9c0*/  F2I.FTZ.TRUNC.NTZ R3, R2 ;  /* 0x0000000200037305 */ /* 0x002e24000021f100 */
[----:B0-----:R-:W-:Y:S01]  /*b9d0*/  STG.E desc[UR36][R16.64], R3 ;  /* 0x0000000310007986 */ /* 0x001fe2000c101924 */
[----:B------:R-:W-:Y:S05]  /*b9e0*/  EXIT ;  /* 0x000000000000794d */ /* 0x000fea0003800000 */
.L_x_3205:
[----:B-1----:R-:W0:Y:S02]  /*b9f0*/  F2I.FTZ.TRUNC.NTZ R3, R2 ;  /* 0x0000000200037305 */ /* 0x002e24000021f100 */
[----:B0-----:R-:W-:Y:S01]  /*ba00*/  STG.E.U16 desc[UR36][R16.64], R3 ;  /* 0x0000000310007986 */ /* 0x001fe2000c101524 */
[----:B------:R-:W-:Y:S05]  /*ba10*/  EXIT ;  /* 0x000000000000794d */ /* 0x000fea0003800000 */
.L_x_3201:
        /* <DEDUP_REMOVED lines=8> */
.L_x_3208:
[----:B-1----:R-:W-:-:S05]  /*baa0*/  F2FP.F16.F32.PACK_AB R2, RZ, R2 ;  /* 0x00000002ff02723e */ /* 0x002fca00000000ff */
[----:B------:R-:W-:Y:S01]  /*bab0*/  STG.E.U16 desc[UR36][R16.64], R2 ;  /* 0x0000000210007986 */ /* 0x000fe2000c101524 */
[----:B------:R-:W-:Y:S05]  /*bac0*/  EXIT ;  /* 0x000000000000794d */ /* 0x000fea0003800000 */
.L_x_3207:
        /* <DEDUP_REMOVED lines=9> */
.L_x_3210:
[----:B-1----:R-:W-:-:S04]  /*bb60*/  F2FP.F16.F32.PACK_AB R3, RZ, R2 ;  /* 0x00000002ff03723e */ /* 0x002fc800000000ff */
[----:B------:R-:W-:-:S05]  /*bb70*/  PRMT R3, R3, 0x5410, RZ ;  /* 0x0000541003037816 */ /* 0x000fca00000000ff */
[----:B------:R-:W-:Y:S01]  /*bb80*/  STG.E desc[UR36][R16.64], R3 ;  /* 0x0000000310007986 */ /* 0x000fe2000c101924 */
[----:B------:R-:W-:Y:S05]  /*bb90*/  EXIT ;  /* 0x000000000000794d */ /* 0x000fea0003800000 */
.L_x_3209:
[----:B-1----:R-:W-:-:S06]  /*bba0*/  FMUL.FTZ R2, R2, 1 ;  /* 0x3f80000002027820 */ /* 0x002fcc0000410000 */
[----:B------:R-:W0:Y:S02]  /*bbb0*/  F2F.F64.F32 R2, R2 ;  /* 0x0000000200027310 */ /* 0x000e240000201800 */
[----:B0-----:R-:W-:Y:S01]  /*bbc0*/  STG.E.64 desc[UR36][R16.64], R2 ;  /* 0x0000000210007986 */ /* 0x001fe2000c101b24 */
[----:B------:R-:W-:Y:S05]  /*bbd0*/  EXIT ;  /* 0x000000000000794d */ /* 0x000fea0003800000 */
.L_x_3200:
        /* <DEDUP_REMOVED lines=13> */
.L_x_3214:
        /* <DEDUP_REMOVED lines=16> */
.L_x_3217:
[----:B------:R-:W-:-:S04]  /*bdb0*/  SHF.R.U32.HI R2, RZ, 0x18, R2 ;  /* 0x00000018ff027819 */ /* 0x000fc80000011602 */
[----:B------:R-:W-:-:S04]  /*bdc0*/  LOP3.LUT R2, R3, 0x80, R2, 0xf8, !PT ;  /* 0x0000008003027812 */ /* 0x000fc800078ef802 */
[----:B------:R-:W-:-:S07]  /*bdd0*/  PRMT R8, R2, 0x7610, R8 ;  /* 0x0000761002087816 */ /* 0x000fce0000000008 */
.L_x_3216:
[----:B------:R-:W-:Y:S05]  /*bde0*/  BSYNC.RECONVERGENT B0 ;  /* 0x0000000000007941 */ /* 0x000fea0003800200 */
.L_x_3215:
[----:B------:R-:W-:Y:S01]  /*bdf0*/  STG.E.U8 desc[UR36][R16.64], R8 ;  /* 0x0000000810007986 */ /* 0x000fe2000c101124 */
[----:B------:R-:W-:Y:S05]  /*be00*/  EXIT ;  /* 0x000000000000794d */ /* 0x000fea0003800000 */
.L_x_3213:
        /* <DEDUP_REMOVED lines=16> */
.L_x_3220:
[----:B------:R-:W-:-:S04]  /*bf10*/  SHF.R.U32.HI R2, RZ, 0x18, R2 ;  /* 0x00000018ff027819 */ /* 0x000fc80000011602 */
[----:B------:R-:W-:-:S04]  /*bf20*/  LOP3.LUT R3, R3, 0x80, R2, 0xf8, !PT ;  /* 0x0000008003037812 */ /* 0x000fc800078ef802 */
[----:B------:R-:W-:-:S07]  /*bf30*/  PRMT R8, R3, 0x7610, R8 ;  /* 0x0000761003087816 */ /* 0x000fce0000000008 */
.L_x_3219:
[----:B------:R-:W-:Y:S05]  /*bf40*/  BSYNC.RECONVERGENT B0 ;  /* 0x0000000000007941 */ /* 0x000fea0003800200 */
.L_x_3218:
[----:B------:R-:W-:Y:S01]  /*bf50*/  STG.E.U8 desc[UR36][R16.64], R8 ;  /* 0x0000000810007986 */ /* 0x000fe2000c101124 */
[----:B------:R-:W-:Y:S05]  /*bf60*/  EXIT ;  /* 0x000000000000794d */ /* 0x000fea0003800000 */
.L_x_3212:
        /* <DEDUP_REMOVED lines=21> */
.L_x_3222:
[----:B-1----:R-:W0:Y:S02]  /*c0c0*/  F2I.U64.TRUNC R2, R2 ;  /* 0x0000000200027311 */ /* 0x002e24000020d800 */
[----:B0-----:R-:W-:Y:S01]  /*c0d0*/  STG.E.64 desc[UR36][R16.64], R2 ;  /* 0x0000000210007986 */ /* 0x001fe2000c101b24 */
[----:B------:R-:W-:Y:S05]  /*c0e0*/  EXIT ;  /* 0x000000000000794d */ /* 0x000fea0003800000 */
.L_x_3221:
[----:B-1----:R-:W0:Y:S02]  /*c0f0*/  F2I.FTZ.U32.TRUNC.NTZ R3, R2 ;  /* 0x0000000200037305 */ /* 0x002e24000021f000 */
[----:B0-----:R-:W-:Y:S01]  /*c100*/  STG.E desc[UR36][R16.64], R3 ;  /* 0x0000000310007986 */ /* 0x001fe2000c101924 */
[----:B------:R-:W-:Y:S05]  /*c110*/  EXIT ;  /* 0x000000000000794d */ /* 0x000fea0003800000 */
.L_x_3211:
        /* <DEDUP_REMOVED lines=10> */
.L_x_3224:
[----:B-1----:R-:W-:Y:S01]  /*c1c0*/  FMUL.FTZ R4, R2, 1 ;  /* 0x3f80000002047820 */ /* 0x002fe20000410000 */
[----:B------:R-:W-:-:S05]  /*c1d0*/  CS2R R6, SRZ ;  /* 0x0000000000067805 */ /* 0x000fca000001ff00 */
[----:B------:R-:W0:Y:S02]  /*c1e0*/  F2F.F64.F32 R4, R4 ;  /* 0x0000000400047310 */ /* 0x000e240000201800 */
[----:B0-----:R-:W-:Y:S01]  /*c1f0*/  STG.E.128 desc[UR36][R16.64], R4 ;  /* 0x0000000410007986 */ /* 0x001fe2000c101d24 */
[----:B------:R-:W-:Y:S05]  /*c200*/  EXIT ;  /* 0x000000000000794d */ /* 0x000fea0003800000 */
.L_x_3223:
[----:B------:R-:W-:-:S09]  /*c210*/  UISETP.NE.AND UP0, UPT, UR4, 0xf, UPT ;  /* 0x0000000f0400788c */ /* 0x000fd2000bf05270 */
[----:B------:R-:W-:Y:S05]  /*c220*/  BRA.U !UP0, `(.L_x_3225) ;  /* 0x0000000108e07547 */ /* 0x000fea000b800000 */
[----:B------:R-:W-:-:S09]  /*c230*/  UISETP.NE.AND UP0, UPT, UR4, 0x17, UPT ;  /* 0x000000170400788c */ /* 0x000fd2000bf05270 */
[----:B------:R-:W-:Y:S05]  /*c240*/  BRA.U !UP0, `(.L_x_3226) ;  /* 0x00000001088c7547 */ /* 0x000fea000b800000 */
[----:B------:R-:W-:-:S09]  /*c250*/  UISETP.NE.AND UP0, UPT, UR4, 0x18, UPT ;  /* 0x000000180400788c */ /* 0x000fd2000bf05270 */
[----:B------:R-:W-:Y:S05]  /*c260*/  BRA.U !UP0, `(.L_x_3227) ;  /* 0x0000000108447547 */ /* 0x000fea000b800000 */
.L_x_3204:
        /* <DEDUP_REMOVED lines=16> */
.L_x_3228:
[----:B------:R-:W-:Y:S05]  /*c370*/  EXIT ;  /* 0x000000000000794d */ /* 0x000fea0003800000 */
.L_x_3227:
        /* <DEDUP_REMOVED lines=12> */
.L_x_3230:
[----:B------:R-:W-:Y:S05]  /*c440*/  BSYNC.RECONVERGENT B0 ;  /* 0x0000000000007941 */ /* 0x000fea0003800200 */
.L_x_3229:
[----:B------:R-:W-:-:S05]  /*c450*/  LOP3.LUT R3, R0, 0x80, R5, 0xf8, !PT ;  /* 0x0000008000037812 */ /* 0x000fca00078ef805 */
[----:B------:R-:W-:Y:S01]  /*c460*/  STG.E.U8 desc[UR36][R16.64], R3 ;  /* 0x0000000310007986 */ /* 0x000fe2000c101124 */
[----:B------:R-:W-:Y:S05]  /*c470*/  EXIT ;  /* 0x000000000000794d */ /* 0x000fea0003800000 */
.L_x_3226:
        /* <DEDUP_REMOVED lines=11> */
.L_x_3232:
[----:B------:R-:W-:Y:S01]  /*c530*/  IMAD.MOV.U32 R0, RZ, RZ, 0x7f ;  /* 0x0000007fff007424 */ /* 0x000fe200078e00ff */
[----:B------:R-:W-:-:S04]  /*c540*/  ISETP.GT.U32.AND P0, PT, R4, 0x7f800000, PT ;  /* 0x7f8000000400780c */ /* 0x000fc80003f04070 */
[----:B------:R-:W-:-:S09]  /*c550*/  SEL R0, R0, 0x7c, P0 ;  /* 0x0000007c00007807 */ /* 0x000fd20000000000 */
.L_x_3233:
[----:B------:R-:W-:Y:S05]  /*c560*/  BSYNC.RECONVERGENT B0 ;  /* 0x0000000000007941 */ /* 0x000fea0003800200 */
.L_x_3231:
[----:B------:R-:W-:-:S04]  /*c570*/  SHF.R.U32.HI R3, RZ, 0x18, R2 ;  /* 0x00000018ff037819 */ /* 0x000fc80000011602 */
[----:B------:R-:W-:-:S05]  /*c580*/  LOP3.LUT R3, R0, 0x80, R3, 0xf8, !PT ;  /* 0x0000008000037812 */ /* 0x000fca00078ef803 */
[----:B------:R-:W-:Y:S01]  /*c590*/  STG.E.U8 desc[UR36][R16.64], R3 ;  /* 0x0000000310007986 */ /* 0x000fe2000c101124 */
[----:B------:R-:W-:Y:S05]  /*c5a0*/  EXIT ;  /* 0x000000000000794d */ /* 0x000fea0003800000 */
.L_x_3225:
[----:B-1----:R-:W-:-:S05]  /*c5b0*/  F2FP.BF16.F32.PACK_AB R2, RZ, R2 ;  /* 0x00000002ff02723e */ /* 0x002fca00000010ff */
[----:B------:R-:W-:Y:S01]  /*c5c0*/  STG.E.U16 desc[UR36][R16.64], R2 ;  /* 0x0000000210007986 */ /* 0x000fe2000c101524 */
[----:B------:R-:W-:Y:S05]  /*c5d0*/  EXIT ;  /* 0x000000000000794d */ /* 0x000fea0003800000 */
.L_x_3234:
        /* <DEDUP_REMOVED lines=10> */
.L_x_27120:


//--------------------- .text._ZN2at6native27unrolled_elementwise_kernelIZZZNS0_49_GLOBAL__N__b919a28f_16_Normalization_cu_5c38458722batch_norm_calc_invstdERKNS_6TensorES5_dENKUlvE_clEvENKUlvE1_clEvEUlN3c104HalfEE_St5arrayIPcLm2EELi4E23TrivialOffsetCalculatorILi1EjESF_NS0_6memory12LoadWithCastILi1EEENSG_13StoreWithCastILi1EEEEEviT_T0_T2_T3_T4_T5_ --------------------------
	.section	.text._ZN2at6native27unrolled_elementwise_kernelIZZZNS0_49_GLOBAL__N__b919a28f_16_Normalization_cu_5c38458722batch_norm_calc_invstdERKNS_6TensorES5_dENKUlvE_clEvENKUlvE1_clEvEUlN3c104HalfEE_St5arrayIPcLm2EELi4E23TrivialOffsetCalculatorILi1EjESF_NS0_6memory12LoadWithCastILi1EEENSG_13StoreWithCastILi1EEEEEviT_T0_T2_T3_T4_T5_,"ax",@progbits
	.align	128
        .global         _ZN2at6native27unrolled_elementwise_kernelIZZZNS0_49_GLOBAL__N__b919a28f_16_Normalization_cu_5c38458722batch_norm_calc_invstdERKNS_6TensorES5_dENKUlvE_clEvENKUlvE1_clEvEUlN3c104HalfEE_St5arrayIPcLm2EELi4E23TrivialOffsetCalculatorILi1EjESF_NS0_6memory12LoadWithCastILi1EEENSG_13StoreWithCastILi1EEEEEviT_T0_T2_T3_T4_T5_
        .type           _ZN2at6native27unrolled_elementwise_kernelIZZZNS0_49_GLOBAL__N__b919a28f_16_Normalization_cu_5c38458722batch_norm_calc_invstdERKNS_6TensorES5_dENKUlvE_clEvENKUlvE1_clEvEUlN3c104HalfEE_St5arrayIPcLm2EELi4E23TrivialOffsetCalculatorILi1EjESF_NS0_6memory12LoadWithCastILi1EEENSG_13StoreWithCastILi1EEEEEviT_T0_T2_T3_T4_T5_,@function
        .size           _ZN2at6native27unrolled_elementwise_kernelIZZZNS0_49_GLOBAL__N__b919a28f_16_Normalization_cu_5c38458722batch_norm_calc_invstdERKNS_6TensorES5_dENKUlvE_clEvENKUlvE1_clEvEUlN3c104HalfEE_St5arrayIPcLm2EELi4E23TrivialOffsetCalculatorILi1EjESF_NS0_6memory12LoadWithCastILi1EEENSG_13StoreWithCastILi1EEEEEviT_T0_T2_T3_T4_T5_,(.L_x_27121 - _ZN2at6native27unrolled_elementwise_kernelIZZZNS0_49_GLOBAL__N__b919a28f_16_Normalization_cu_5c38458722batch_norm_calc_invstdERKNS_6TensorES5_dENKUlvE_clEvENKUlvE1_clEvEUlN3c104HalfEE_St5arrayIPcLm2EELi4E23TrivialOffsetCalculatorILi1EjESF_NS0_6memory12LoadWithCastILi1EEENSG_13StoreWithCastILi1EEEEEviT_T0_T2_T3_T4_T5_)
        .other          _ZN2at6native27unrolled_elementwise_kernelIZZZNS0_49_GLOBAL__N__b919a28f_16_Normalization_cu_5c38458722batch_norm_calc_invstdERKNS_6TensorES5_dENKUlvE_clEvENKUlvE1_clEvEUlN3c104HalfEE_St5arrayIPcLm2EELi4E23TrivialOffsetCalculatorILi1EjESF_NS0_6memory12LoadWithCastILi1EEENSG_13StoreWithCastILi1EEEEEviT_T0_T2_T3_T4_T5_,@"STO_CUDA_ENTRY STV_DEFAULT"
_ZN2at6native27unrolled_elementwise_kernelIZZZNS0_49_GLOBAL__N__b919a28f_16_Normalization_cu_5c38458722batch_norm_calc_invstdERKNS_6TensorES5_dENKUlvE_clEvENKUlvE1_clEvEUlN3c104HalfEE_St5arrayIPcLm2EELi4E23TrivialOffsetCalculatorILi1EjESF_NS0_6memory12LoadWithCastILi1EEENSG_13StoreWithCastILi1EEEEEviT_T0_T2_T3_T4_T5_:
.text._ZN2at6native27unrolled_elementwise_kernelIZZZNS0_49_GLOBAL__N__b919a28f_16_Normalization_cu_5c38458722batch_norm_calc_invstdERKNS_6TensorES5_dENKUlvE_clEvENKUlvE1_clEvEUlN3c104HalfEE_St5arrayIPcLm2EELi4E23TrivialOffsetCalculatorILi1EjESF_NS0_6memory12LoadWithCastILi1EEENSG_13StoreWithCastILi1EEEEEviT_T0_T2_T3_T4_T5_:
        /* <DEDUP_REMOVED lines=31> */
[----:B0-----:R-:W-:-:S04]  /*01f0*/  F2FP.F16.F32.PACK_AB R0, RZ, R0 ;  /* 0x00000000ff00723e */ /* 0x001fc800000000ff */
[----:B------:R-:W-:Y:S01]  /*0200*/  PRMT R16, R0, 0x7610, R16 ;  /* 0x0000761000107816 */ /* 0x000fe20000000010 */
[----:B------:R-:W-:Y:S06]  /*0210*/  BRA `(.L_x_3242) ;  /* 0x0000000c00ec7947 */ /* 0x000fec0003800000 */
.L_x_3240:
[----:B------:R-:W2:Y:S02]  /*0220*/  LDG.E.U8 R4, desc[UR36][R4.64] ;  /* 0x0000002404047981 */ /* 0x000ea4000c1e1100 */
[----:B--2---:R-:W-:-:S04]  /*0230*/  I2FP.F32.U32 R0, R4 ;  /* 0x0000000400007245 */ /* 0x004fc80000201000 */
[----:B------:R-:W-:-:S04]  /*0240*/  F2FP.F16.F32.PACK_AB R0, RZ, R0 ;  /* 0x00000000ff00723e */ /* 0x000fc800000000ff */
[----:B------:R-:W-:Y:S01]  /*0250*/  PRMT R16, R0, 0x7610, R16 ;  /* 0x0000761000107816 */ /* 0x000fe20000000010 */
[----:B------:R-:W-:Y:S06]  /*0260*/  BRA `(.L_x_3242) ;  /* 0x0000000c00d87947 */ /* 0x000fec0003800000 */
.L_x_3239:
        /* <DEDUP_REMOVED lines=8> */
[----:B0-----:R-:W-:-:S04]  /*02f0*/  F2FP.F16.F32.PACK_AB R0, RZ, R0 ;  /* 0x00000000ff00723e */ /* 0x001fc800000000ff */
[----:B------:R-:W-:Y:S01]  /*0300*/  PRMT R16, R0, 0x7610, R16 ;  /* 0x0000761000107816 */ /* 0x000fe20000000010 */
[----:B------:R-:W-:Y:S06]  /*0310*/  BRA `(.L_x_3242) ;  /* 0x0000000c00ac7947 */ /* 0x000fec0003800000 */
.L_x_3244:
[----:B------:R-:W2:Y:S02]  /*0320*/  LDG.E R4, desc[UR36][R4.64] ;  /* 0x0000002404047981 */ /* 0x000ea4000c1e1900 */
[----:B--2---:R-:W-:-:S04]  /*0330*/  I2FP.F32.S32 R0, R4 ;  /* 0x0000000400007245 */ /* 0x004fc80000201400 */
[----:B------:R-:W-:-:S04]  /*0340*/  F2FP.F16.F32.PACK_AB R0, RZ, R0 ;  /* 0x00000000ff00723e */ /* 0x000fc800000000ff */
[----:B------:R-:W-:Y:S01]  /*0350*/  PRMT R16, R0, 0x7610, R16 ;  /* 0x0000761000107816 */ /* 0x000fe20000000010 */
[----:B------:R-:W-:Y:S06]  /*0360*/  BRA `(.L_x_3242) ;  /* 0x0000000c00987947 */ /* 0x000fec0003800000 */
.L_x_3243:
[----:B------:R-:W2:Y:S02]  /*0370*/  LDG.E.U16 R4, desc[UR36][R4.64] ;  /* 0x0000002404047981 */ /* 0x000ea4000c1e1500 */
[----:B--2---:R-:W0:Y:S02]  /*0380*/  I2F.S16 R0, R4 ;  /* 0x0000000400007306 */ /* 0x004e240000101400 */
[----:B0-----:R-:W-:-:S04]  /*0390*/  F2FP.F16.F32.PACK_AB R0, RZ, R0 ;  /* 0x00000000ff00723e */ /* 0x001fc800000000ff */
[----:B------:R-:W-:Y:S01]  /*03a0*/  PRMT R16, R0, 0x7610, R16 ;  /* 0x0000761000107816 */ /* 0x000fe20000000010 */
[----:B------:R-:W-:Y:S06]  /*03b0*/  BRA `(.L_x_3242) ;  /* 0x0000000c00847947 */ /* 0x000fec0003800000 */
.L_x_3238:
        /* <DEDUP_REMOVED lines=9> */
.L_x_3246:
[----:B------:R1:W5:Y:S01]  /*0450*/  LDG.E.U16 R16, desc[UR36][R4.64] ;  /* 0x0000002404107981 */ /* 0x000362000c1e1500 */
[----:B------:R-:W-:Y:S05]  /*0460*/  BRA `(.L_x_3242) ;  /* 0x0000000c00587947 */ /* 0x000fea0003800000 */
.L_x_3245:
        /* <DEDUP_REMOVED lines=9> */
.L_x_3248:
[----:B------:R0:W5:Y:S01]  /*0500*/  LDG.E.U16 R16, desc[UR36][R4.64] ;  /* 0x0000002404107981 */ /* 0x000162000c1e1500 */
[----:B------:R-:W-:Y:S05]  /*0510*/  BRA `(.L_x_3242) ;  /* 0x0000000c002c7947 */ /* 0x000fea0003800000 */
.L_x_3247:
        /* <DEDUP_REMOVED lines=10> */
[----:B------:R-:W-:-:S04]  /*05c0*/  F2FP.F16.F32.PACK_AB R0, RZ, R0 ;  /* 0x00000000ff00723e */ /* 0x000fc800000000ff */
[----:B------:R-:W-:Y:S01]  /*05d0*/  PRMT R16, R0, 0x7610, R16 ;  /* 0x0000761000107816 */ /* 0x000fe20000000010 */
[----:B------:R-:W-:Y:S06]  /*05e0*/  BRA `(.L_x_3242) ;  /* 0x0000000800f87947 */ /* 0x000fec0003800000 */
.L_x_3237:
        /* <DEDUP_REMOVED lines=11> */
[----:B------:R-:W-:-:S04]  /*06a0*/  F2FP.F16.F32.PACK_AB R0, RZ, R0 ;  /* 0x00000000ff00723e */ /* 0x000fc800000000ff */
[----:B------:R-:W-:Y:S01]  /*06b0*/  PRMT R16, R0, 0x7610, R16 ;  /* 0x0000761000107816 */ /* 0x000fe20000000010 */
[----:B------:R-:W-:Y:S06]  /*06c0*/  BRA `(.L_x_3242) ;  /* 0x0000000800c07947 */ /* 0x000fec0003800000 */
.L_x_3251:
        /* <DEDUP_REMOVED lines=13> */
.L_x_3250:
        /* <DEDUP_REMOVED lines=27> */
.L_x_3253:
        /* <DEDUP_REMOVED lines=12> */
[----:B------:R-:W-:-:S04]  /*0a10*/  F2FP.F16.F32.PACK_AB R0, RZ, R0 ;  /* 0x00000000ff00723e */ /* 0x000fc800000000ff */
[----:B------:R-:W-:Y:S01]  /*0a20*/  PRMT R16, R0, 0x7610, R16 ;  /* 0x0000761000107816 */ /* 0x000fe20000000010 */
[----:B------:R-:W-:Y:S06]  /*0a30*/  BRA `(.L_x_3242) ;  /* 0x0000000400e47947 */ /* 0x000fec0003800000 */
.L_x_3252:
[----:B------:R-:W2:Y:S02]  /*0a40*/  LDG.E.U16 R0, desc[UR36][R4.64] ;  /* 0x0000002404007981 */ /* 0x000ea4000c1e1500 */
[----:B--2---:R-:W-:-:S05]  /*0a50*/  IMAD.U32 R0, R0, 0x10000, RZ ;  /* 0x0001000000007824 */ /* 0x004fca00078e00ff */
[----:B------:R-:W-:-:S04]  /*0a60*/  F2FP.F16.F32.PACK_AB R0, RZ, R0 ;  /* 0x00000000ff00723e */ /* 0x000fc800000000ff */
[----:B------:R-:W-:Y:S01]  /*0a70*/  PRMT R16, R0, 0x7610, R16 ;  /* 0x0000761000107816 */ /* 0x000fe20000000010 */
[----:B------:R-:W-:Y:S06]  /*0a80*/  BRA `(.L_x_3242) ;  /* 0x0000000400d07947 */ /* 0x000fec0003800000 */
.L_x_3249:
        /* <DEDUP_REMOVED lines=10> */
[----:B------:R-:W-:-:S04]  /*0b30*/  F2FP.F16.F32.PACK_AB R0, RZ, R0 ;  /* 0x00000000ff00723e */ /* 0x000fc800000000ff */
[----:B------:R-:W-:Y:S01]  /*0b40*/  PRMT R16, R0, 0x7610, R16 ;  /* 0x0000761000107816 */ /* 0x000fe20000000010 */
[----:B------:R-:W-:Y:S06]  /*0b50*/  BRA `(.L_x_3242) ;  /* 0x00000004009c7947 */ /* 0x000fec0003800000 */
.L_x_3256:
        /* <DEDUP_REMOVED lines=21> */
.L_x_3260:
[----:B------:R-:W-:Y:S05]  /*0cb0*/  BSYNC.RECONVERGENT B1 ;  /* 0x0000000000017941 */ /* 0x000fea0003800200 */
.L_x_3259:
[----:B------:R-:W-:Y:S01]  /*0cc0*/  IMAD.SHL.U32 R0, R0, 0x100000, RZ ;  /* 0x0010000000007824 */ /* 0x000fe200078e00ff */
[----:B------:R-:W-:-:S04]  /*0cd0*/  LEA R3, R3, 0x3b800000, 0x17 ;  /* 0x3b80000003037811 */ /* 0x000fc800078eb8ff */
[----:B------:R-:W-:-:S07]  /*0ce0*/  LOP3.LUT R0, R3, R0, R7, 0xfe, !PT ;  /* 0x0000000003007212 */ /* 0x000fce00078efe07 */
.L_x_3258:
[----:B------:R-:W-:Y:S05]  /*0cf0*/  BSYNC.RECONVERGENT B0 ;  /* 0x0000000000007941 */ /* 0x000fea0003800200 */
.L_x_3257:
[----:B------:R-:W-:-:S04]  /*0d00*/  F2FP.F16.F32.PACK_AB R0, RZ, R0 ;  /* 0x00000000ff00723e */ /* 0x000fc800000000ff */
[----:B------:R-:W-:Y:S01]  /*0d10*/  PRMT R16, R0, 0x7610, R16 ;  /* 0x0000761000107816 */ /* 0x000fe20000000010 */
[----:B------:R-:W-:Y:S06]  /*0d20*/  BRA `(.L_x_3242) ;  /* 0x0000000400287947 */ /* 0x000fec0003800000 */
.L_x_3255:
        /* <DEDUP_REMOVED lines=21> */
.L_x_3264:
[----:B------:R-:W-:Y:S05]  /*0e80*/  BSYNC.RECONVERGENT B1 ;  /* 0x0000000000017941 */ /* 0x000fea0003800200 */
.L_x_3263:
[----:B------:R-:W-:Y:S01]  /*0e90*/  IMAD.SHL.U32 R0, R0, 0x200000, RZ ;  /* 0x0020000000007824 */ /* 0x000fe200078e00ff */
[----:B------:R-:W-:-:S04]  /*0ea0*/  LEA R3, R3, 0x37800000, 0x17 ;  /* 0x3780000003037811 */ /* 0x000fc800078eb8ff */
[----:B------:R-:W-:-:S07]  /*0eb0*/  LOP3.LUT R0, R3, R0, R7, 0xfe, !PT ;  /* 0x0000000003007212 */ /* 0x000fce00078efe07 */
.L_x_3262:
[----:B------:R-:W-:Y:S05]  /*0ec0*/  BSYNC.RECONVERGENT B0 ;  /* 0x0000000000007941 */ /* 0x000fea0003800200 */
.L_x_3261:
[----:B------:R-:W-:-:S04]  /*0ed0*/  F2FP.F16.F32.PACK_AB R0, RZ, R0 ;  /* 0x00000000ff00723e */ /* 0x000fc800000000ff */
[----:B------:R-:W-:Y:S01]  /*0ee0*/  PRMT R16, R0, 0x7610, R16 ;  /* 0x0000761000107816 */ /* 0x000fe20000000010 */
[----:B------:R-:W-:Y:S06]  /*0ef0*/  BRA `(.L_x_3242) ;  /* 0x0000000000b47947 */ /* 0x000fec0003800000 */
.L_x_3254:
[----:B------:R-:W-:-:S09]  /*0f00*/  UISETP.NE.AND UP0, UPT, UR4, 0x1c, UPT ;  /* 0x0000001c0400788c */ /* 0x000fd2000bf05270 */
[----:B------:R-:W-:Y:S05]  /*0f10*/  BRA.U !UP0, `(.L_x_3265) ;  /* 0x00000001089c7547 */ /* 0x000fea000b800000 */
[----:B------:R-:W-:-:S09]  /*0f20*/  UISETP.NE.AND UP0, UPT, UR4, 0x1d, UPT ;  /* 0x0000001d0400788c */ /* 0x000fd2000bf05270 */
[----:B------:R-:W-:Y:S05]  /*0f30*/  BRA.U !UP0, `(.L_x_3266) ;  /* 0x0000000108807547 */ /* 0x000fea000b800000 */
[----:B------:R-:W-:-:S09]  /*0f40*/  UISETP.NE.AND UP0, UPT, UR4, 0x2c, UPT ;  /* 0x0000002c0400788c */ /* 0x000fd2000bf05270 */
[----:B------:R-:W-:Y:S05]  /*0f50*/  BRA.U !UP0, `(.L_x_3267) ;  /* 0x0000000108487547 */ /* 0x000fea000b800000 */
.L_x_3241:
        /* <DEDUP_REMOVED lines=16> */
.L_x_3268:
[----:B------:R-:W-:Y:S01]  /*1060*/  PRMT R16, RZ, 0x7610, R16 ;  /* 0x00007610ff107816 */ /* 0x000fe20000000010 */
[----:B------:R-:W-:Y:S06]  /*1070*/  BRA `(.L_x_3242) ;  /* 0x0000000000547947 */ /* 0x000fec0003800000 */
.L_x_3267:
        /* <DEDUP_REMOVED lines=8> */
.L_x_3270:
[----:B------:R-:W-:Y:S05]  /*1100*/  BSYNC.RECONVERGENT B0 ;  /* 0x0000000000007941 */ /* 0x000fea0003800200 */
.L_x_3269:
[----:B------:R-:W-:-:S04]  /*1110*/  F2FP.F16.F32.PACK_AB R0, RZ, R0 ;  /* 0x00000000ff00723e */ /* 0x000fc800000000ff */
[----:B------:R-:W-:Y:S01]  /*1120*/  PRMT R16, R0, 0x7610, R16 ;  /* 0x0000761000107816 */ /* 0x000fe20000000010 */
[----:B------:R-:W-:Y:S06]  /*1130*/  BRA `(.L_x_3242) ;  /* 0x0000000000247947 */ /* 0x000fec0003800000 */
.L_x_3266:
[----:B------:R-:W2:Y:S02]  /*1140*/  LDG.E.64 R4, desc[UR36][R4.64] ;  /* 0x0000002404047981 */ /* 0x000ea4000c1e1b00 */
[----:B--2---:R-:W0:Y:S02]  /*1150*/  I2F.U64 R0, R4 ;  /* 0x0000000400007312 */ /* 0x004e240000301000 */
[----:B0-----:R-:W-:-:S04]  /*1160*/  F2FP.F16.F32.PACK_AB R0, RZ, R0 ;  /* 0x00000000ff00723e */ /* 0x001fc800000000ff */
[----:B------:R-:W-:Y:S01]  /*1170*/  PRMT R16, R0, 0x7610, R16 ;  /* 0x0000761000107816 */ /* 0x000fe20000000010 */
[----:B------:R-:W-:Y:S06]  /*1180*/  BRA `(.L_x_3242) ;  /* 0x0000000000107947 */ /* 0x000fec0003800000 */
.L_x_3265:
[----:B------:R-:W2:Y:S02]  /*1190*/  LDG.E R4, desc[UR36][R4.64] ;  /* 0x0000002404047981 */ /* 0x000ea4000c1e1900 */
[----:B--2---:R-:W-:-:S04]  /*11a0*/  I2FP.F32.U32 R0, R4 ;  /* 0x0000000400007245 */ /* 0x004fc80000201000 */
[----:B------:R-:W-:-:S04]  /*11b0*/  F2FP.F16.F32.PACK_AB R0, RZ, R0 ;  /* 0x00000000ff00723e */ /* 0x000fc800000000ff */
[----:B------:R-:W-:-:S07]  /*11c0*/  PRMT R16, R0, 0x7610, R16 ;  /* 0x0000761000107816 */ /* 0x000fce0000000010 */
.L_x_3242:
[----:B------:R-:W-:-:S07]  /*11d0*/  VIADD R22, R25, 0x80 ;  /* 0x0000008019167836 */ /* 0x000fce0000000000 */
.L_x_3236:
[----:B------:R-:W-:Y:S05]  /*11e0*/  BSYNC.RECONVERGENT B6 ;  /* 0x0000000000067941 */ /* 0x000fea0003800200 */
.L_x_3235:
[----:B------:R-:W-:Y:S01]  /*11f0*/  ISETP.GE.AND P0, PT, R22, R17, PT ;  /* 0x000000111600720c */ /* 0x000fe20003f06270 */
[----:B------:R-:W-:Y:S01]  /*1200*/  BSSY.RECONVERGENT B6, `(.L_x_3271) ;  /* 0x0000115000067945 */ /* 0x000fe20003800200 */
[----:B------:R-:W-:-:S11]  /*1210*/  PRMT R18, RZ, 0x7610, R18 ;  /* 0x00007610ff127816 */ /* 0x000fd60000000012 */
[----:B------:R-:W-:Y:S05]  /*1220*/  @P0 BRA `(.L_x_3272) ;  /* 0x0000001000480947 */ /* 0x000fea0003800000 */
[----:B01----:R-:W0:Y:S01]  /*1230*/  LDC.64 R4, c[0x0][0x3a0] ;  /* 0x0000e800ff047b82 */ /* 0x003e220000000a00 */
        /* <DEDUP_REMOVED lines=21> */
.L_x_3276:
[----:B------:R-:W2:Y:S02]  /*1390*/  LDG.E.U8 R4, desc[UR36][R4.64] ;  /* 0x0000002404047981 */ /* 0x000ea4000c1e1100 */
[----:B--2---:R-:W-:-:S04]  /*13a0*/  I2FP.F32.U32 R0, R4 ;  /* 0x0000000400007245 */ /* 0x004fc80000201000 */
[----:B------:R-:W-:-:S04]  /*13b0*/  F2FP.F16.F32.PACK_AB R0, RZ, R0 ;  /* 0x00000000ff00723e */ /* 0x000fc800000000ff */
[----:B------:R-:W-:Y:S01]  /*13c0*/  PRMT R18, R0, 0x7610, R18 ;  /* 0x0000761000127816 */ /* 0x000fe20000000012 */
[----:B------:R-:W-:Y:S06]  /*13d0*/  BRA `(.L_x_3278) ;  /* 0x0000000c00d87947 */ /* 0x000fec0003800000 */
.L_x_3275:
        /* <DEDUP_REMOVED lines=11> */
.L_x_3280:
[----:B------:R-:W2:Y:S02]  /*1490*/  LDG.E R4, desc[UR36][R4.64] ;  /* 0x0000002404047981 */ /* 0x000ea4000c1e1900 */
[----:B--2---:R-:W-:-:S04]  /*14a0*/  I2FP.F32.S32 R0, R4 ;  /* 0x0000000400007245 */ /* 0x004fc80000201400 */
[----:B------:R-:W-:-:S04]  /*14b0*/  F2FP.F16.F32.PACK_AB R0, RZ, R0 ;  /* 0x00000000ff00723e */ /* 0x000fc800000000ff */
[----:B------:R-:W-:Y:S01]  /*14c0*/  PRMT R18, R0, 0x7610, R18 ;  /* 0x0000761000127816 */ /* 0x000fe20000000012 */
[----:B------:R-:W-:Y:S06]  /*14d0*/  BRA `(.L_x_3278) ;  /* 0x0000000c00987947 */ /* 0x000fec0003800000 */
.L_x_3279:
[----:B------:R-:W2:Y:S02]  /*14e0*/  LDG.E.U16 R4, desc[UR36][R4.64] ;  /* 0x0000002404047981 */ /* 0x000ea4000c1e1500 */
[----:B--2---:R-:W0:Y:S02]  /*14f0*/  I2F.S16 R0, R4 ;  /* 0x0000000400007306 */ /* 0x004e240000101400 */
[----:B0-----:R-:W-:-:S04]  /*1500*/  F2FP.F16.F32.PACK_AB R0, RZ, R0 ;  /* 0x00000000ff00723e */ /* 0x001fc800000000ff */
[----:B------:R-:W-:Y:S01]  /*1510*/  PRMT R18, R0, 0x7610, R18 ;  /* 0x0000761000127816 */ /* 0x000fe20000000012 */
[----:B------:R-:W-:Y:S06]  /*1520*/  BRA `(.L_x_3278) ;  /* 0x0000000c00847947 */ /* 0x000fec0003800000 */
.L_x_3274:
        /* <DEDUP_REMOVED lines=9> */
.L_x_3282:
[----:B------:R0:W5:Y:S01]  /*15c0*/  LDG.E.U16 R18, desc[UR36][R4.64] ;  /* 0x0000002404127981 */ /* 0x000162000c1e1500 */
[----:B------:R-:W-:Y:S05]  /*15d0*/  BRA `(.L_x_3278) ;  /* 0x0000000c00587947 */ /* 0x000fea0003800000 */
.L_x_3281:
        /* <DEDUP_REMOVED lines=9> */
.L_x_3284:
[----:B------:R1:W5:Y:S01]  /*1670*/  LDG.E.U16 R18, desc[UR36][R4.64] ;  /* 0x0000002404127981 */ /* 0x000362000c1e1500 */
[----:B------:R-:W-:Y:S05]  /*1680*/  BRA `(.L_x_3278) ;  /* 0x0000000c002c7947 */ /* 0x000fea0003800000 */
.L_x_3283:
        /* <DEDUP_REMOVED lines=13> */
.L_x_3273:
        /* <DEDUP_REMOVED lines=14> */
.L_x_3287:
        /* <DEDUP_REMOVED lines=13> */
.L_x_3286:
        /* <DEDUP_REMOVED lines=27> */
.L_x_3289:
        /* <DEDUP_REMOVED lines=12> */
[----:B------:R-:W-:-:S04]  /*1b80*/  F2FP.F16.F32.PACK_AB R0, RZ, R0 ;  /* 0x00000000ff00723e */ /* 0x000fc800000000ff */
[----:B------:R-:W-:Y:S01]  /*1b90*/  PRMT R18, R0, 0x7610, R18 ;  /* 0x0000761000127816 */ /* 0x000fe20000000012 */
[----:B------:R-:W-:Y:S06]  /*1ba0*/  BRA `(.L_x_3278) ;  /* 0x0000000400e47947 */ /* 0x000fec0003800000 */
.L_x_3288:
[----:B------:R-:W2:Y:S02]  /*1bb0*/  LDG.E.U16 R0, desc[UR36][R4.64] ;  /* 0x0000002404007981 */ /* 0x000ea4000c1e1500 */
[----:B--2---:R-:W-:-:S05]  /*1bc0*/  IMAD.U32 R0, R0, 0x10000, RZ ;  /* 0x0001000000007824 */ /* 0x004fca00078e00ff */
[----:B------:R-:W-:-:S04]  /*1bd0*/  F2FP.F16.F32.PACK_AB R0, RZ, R0 ;  /* 0x00000000ff00723e */ /* 0x000fc800000000ff */
[----:B------:R-:W-:Y:S01]  /*1be0*/  PRMT R18, R0, 0x7610, R18 ;  /* 0x0000761000127816 */ /* 0x000fe20000000012 */
[----:B------:R-:W-:Y:S06]  /*1bf0*/  BRA `(.L_x_3278) ;  /* 0x0000000400d07947 */ /* 0x000fec0003800000 */
.L_x_3285:
        /* <DEDUP_REMOVED lines=13> */
.L_x_3292:
        /* <DEDUP_REMOVED lines=21> */
.L_x_3296:
[----:B------:R-:W-:Y:S05]  /*1e20*/  BSYNC.RECONVERGENT B1 ;  /* 0x0000000000017941 */ /* 0x000fea0003800200 */
.L_x_3295:
[----:B------:R-:W-:Y:S01]  /*1e30*/  IMAD.SHL.U32 R0, R0, 0x100000, RZ ;  /* 0x0010000000007824 */ /* 0x000fe200078e00ff */
[----:B------:R-:W-:-:S04]  /*1e40*/  LEA R3, R3, 0x3b800000, 0x17 ;  /* 0x3b80000003037811 */ /* 0x000fc800078eb8ff */
[----:B------:R-:W-:-:S07]  /*1e50*/  LOP3.LUT R0, R3, R0, R7, 0xfe, !PT ;  /* 0x0000000003007212 */ /* 0x000fce00078efe07 */
.L_x_3294:
[----:B------:R-:W-:Y:S05]  /*1e60*/  BSYNC.RECONVERGENT B0 ;  /* 0x0000000000007941 */ /* 0x000fea0003800200 */
.L_x_3293:
[----:B------:R-:W-:-:S04]  /*1e70*/  F2FP.F16.F32.PACK_AB R0, RZ, R0 ;  /* 0x00000000ff00723e */ /* 0x000fc800000000ff */
[----:B------:R-:W-:Y:S01]  /*1e80*/  PRMT R18, R0, 0x7610, R18 ;  /* 0x0000761000127816 */ /* 0x000fe20000000012 */
[----:B------:R-:W-:Y:S06]  /*1e90*/  BRA `(.L_x_3278) ;  /* 0x0000000400287947 */ /* 0x000fec0003800000 */
.L_x_3291:
        /* <DEDUP_REMOVED lines=21> */
.L_x_3300:
[----:B------:R-:W-:Y:S05]  /*1ff0*/  BSYNC.RECONVERGENT B1 ;  /* 0x0000000000017941 */ /* 0x000fea0003800200 */
.L_x_3299:
[----:B------:R-:W-:Y:S01]  /*2000*/  IMAD.SHL.U32 R0, R0, 0x200000, RZ ;  /* 0x0020000000007824 */ /* 0x000fe200078e00ff */
[----:B------:R-:W-:-:S04]  /*2010*/  LEA R3, R3, 0x37800000, 0x17 ;  /* 0x3780000003037811 */ /* 0x000fc800078eb8ff */
[----:B------:R-:W-:-:S07]  /*2020*/  LOP3.LUT R0, R3, R0, R7, 0xfe, !PT ;  /* 0x0000000003007212 */ /* 0x000fce00078efe07 */
.L_x_3298:
[----:B------:R-:W-:Y:S05]  /*2030*/  BSYNC.RECONVERGENT B0 ;  /* 0x0000000000007941 */ /* 0x000fea0003800200 */
.L_x_3297:
[----:B------:R-:W-:-:S04]  /*2040*/  F2FP.F16.F32.PACK_AB R0, RZ, R0 ;  /* 0x00000000ff00723e */ /* 0x000fc800000000ff */
[----:B------:R-:W-:Y:S01]  /*2050*/  PRMT R18, R0, 0x7610, R18 ;  /* 0x0000761000127816 */ /* 0x000fe20000000012 */
[----:B------:R-:W-:Y:S06]  /*2060*/  BRA `(.L_x_3278) ;  /* 0x0000000000b47947 */ /* 0x000fec0003800000 */
.L_x_3290:
        /* <DEDUP_REMOVED lines=14> */
.L_x_3304:
[----:B------:R-:W-:Y:S05]  /*2150*/  BSYNC.RECONVERGENT B0 ;  /* 0x0000000000007941 */ /* 0x000fea0003800200 */
.L_x_3303:
[----:B------:R-:W-:-:S04]  /*2160*/  F2FP.F16.F32.PACK_AB R0, RZ, R0 ;  /* 0x00000000ff00723e */ /* 0x000fc800000000ff */
[----:B------:R-:W-:Y:S01]  /*2170*/  PRMT R18, R0, 0x7610, R18 ;  /* 0x0000761000127816 */ /* 0x000fe20000000012 */
[----:B------:R-:W-:Y:S06]  /*2180*/  BRA `(.L_x_3278) ;  /* 0x00000000006c7947 */ /* 0x000fec0003800000 */
.L_x_3277:
        /* <DEDUP_REMOVED lines=16> */
.L_x_3305:
[----:B------:R-:W-:Y:S01]  /*2290*/  PRMT R18, RZ, 0x7610, R18 ;  /* 0x00007610ff127816 */ /* 0x000fe20000000012 */
[----:B------:R-:W-:Y:S06]  /*22a0*/  BRA `(.L_x_3278) ;  /* 0x0000000000247947 */ /* 0x000fec0003800000 */
.L_x_3302:
[----:B------:R-:W2:Y:S02]  /*22b0*/  LDG.E.64 R4, desc[UR36][R4.64] ;  /* 0x0000002404047981 */ /* 0x000ea4000c1e1b00 */
[----:B--2---:R-:W0:Y:S02]  /*22c0*/  I2F.U64 R0, R4 ;  /* 0x0000000400007312 */ /* 0x004e240000301000 */
[----:B0-----:R-:W-:-:S04]  /*22d0*/  F2FP.F16.F32.PACK_AB R0, RZ, R0 ;  /* 0x00000000ff00723e */ /* 0x001fc800000000ff */
[----:B------:R-:W-:Y:S01]  /*22e0*/  PRMT R18, R0, 0x7610, R18 ;  /* 0x0000761000127816 */ /* 0x000fe20000000012 */
[----:B------:R-:W-:Y:S06]  /*22f0*/  BRA `(.L_x_3278) ;  /* 0x0000000000107947 */ /* 0x000fec0003800000 */
.L_x_3301:
[----:B------:R-:W2:Y:S02]  /*2300*/  LDG.E R4, desc[UR36][R4.64] ;  /* 0x0000002404047981 */ /* 0x000ea4000c1e1900 */
[----:B--2---:R-:W-:-:S04]  /*2310*/  I2FP.F32.U32 R0, R4 ;  /* 0x0000000400007245 */ /* 0x004fc80000201000 */
[----:B------:R-:W-:-:S04]  /*2320*/  F2FP.F16.F32.PACK_AB R0, RZ, R0 ;  /* 0x00000000ff00723e */ /* 0x000fc800000000ff */
[----:B------:R-:W-:-:S07]  /*2330*/  PRMT R18, R0, 0x7610, R18 ;  /* 0x0000761000127816 */ /* 0x000fce0000000012 */
.L_x_3278:
[----:B------:R-:W-:-:S07]  /*2340*/  VIADD R22, R22, 0x80 ;  /* 0x0000008016167836 */ /* 0x000fce0000000000 */
.L_x_3272:
[----:B------:R-:W-:Y:S05]  /*2350*/  BSYNC.RECONVERGENT B6 ;  /* 0x0000000000067941 */ /* 0x000fea0003800200 */
.L_x_3271:
        /* <DEDUP_REMOVED lines=26> */
.L_x_3311:
[----:B------:R-:W2:Y:S02]  /*2500*/  LDG.E.U8 R4, desc[UR36][R4.64] ;  /* 0x0000002404047981 */ /* 0x000ea4000c1e1100 */
[----:B--2---:R-:W-:-:S04]  /*2510*/  I2FP.F32.U32 R0, R4 ;  /* 0x0000000400007245 */ /* 0x004fc80000201000 */
[----:B------:R-:W-:-:S04]  /*2520*/  F2FP.F16.F32.PACK_AB R0, RZ, R0 ;  /* 0x00000000ff00723e */ /* 0x000fc800000000ff */
[----:B------:R-:W-:Y:S01]  /*2530*/  PRMT R19, R0, 0x7610, R19 ;  /* 0x0000761000137816 */ /* 0x000fe20000000013 */
[----:B------:R-:W-:Y:S06]  /*2540*/  BRA `(.L_x_3313) ;  /* 0x0000000c00d87947 */ /* 0x000fec0003800000 */
.L_x_3310:
        /* <DEDUP_REMOVED lines=11> */
.L_x_3315:
[----:B------:R-:W2:Y:S02]  /*2600*/  LDG.E R4, desc[UR36][R4.64] ;  /* 0x0000002404047981 */ /* 0x000ea4000c1e1900 */
[----:B--2---:R-:W-:-:S04]  /*2610*/  I2FP.F32.S32 R0, R4 ;  /* 0x0000000400007245 */ /* 0x004fc80000201400 */
[----:B------:R-:W-:-:S04]  /*2620*/  F2FP.F16.F32.PACK_AB R0, RZ, R0 ;  /* 0x00000000ff00723e */ /* 0x000fc800000000ff */
[----:B------:R-:W-:Y:S01]  /*2630*/  PRMT R19, R0, 0x7610, R19 ;  /* 0x0000761000137816 */ /* 0x000fe20000000013 */
[----:B------:R-:W-:Y:S06]  /*2640*/  BRA `(.L_x_3313) ;  /* 0x0000000c00987947 */ /* 0x000fec0003800000 */
.L_x_3314:
[----:B------:R-:W2:Y:S02]  /*2650*/  LDG.E.U16 R4, desc[UR36][R4.64] ;  /* 0x0000002404047981 */ /* 0x000ea4000c1e1500 */
[----:B--2---:R-:W0:Y:S02]  /*2660*/  I2F.S16 R0, R4 ;  /* 0x0000000400007306 */ /* 0x004e240000101400 */
[----:B0-----:R-:W-:-:S04]  /*2670*/  F2FP.F16.F32.PACK_AB R0, RZ, R0 ;  /* 0x00000000ff00723e */ /* 0x001fc800000000ff */
[----:B------:R-:W-:Y:S01]  /*2680*/  PRMT R19, R0, 0x7610, R19 ;  /* 0x0000761000137816 */ /* 0x000fe20000000013 */
[----:B------:R-:W-:Y:S06]  /*2690*/  BRA `(.L_x_3313) ;  /* 0x0000000c00847947 */ /* 0x000fec0003800000 */
.L_x_3309:
        /* <DEDUP_REMOVED lines=9> */
.L_x_3317:
[----:B------:R0:W5:Y:S01]  /*2730*/  LDG.E.U16 R19, desc[UR36][R4.64] ;  /* 0x0000002404137981 */ /* 0x000162000c1e1500 */
[----:B------:R-:W-:Y:S05]  /*2740*/  BRA `(.L_x_3313) ;  /* 0x0000000c00587947 */ /* 0x000fea0003800000 */
.L_x_3316:
        /* <DEDUP_REMOVED lines=9> */
.L_x_3319:
[----:B------:R1:W5:Y:S01]  /*27e0*/  LDG.E.U16 R19, desc[UR36][R4.64] ;  /* 0x0000002404137981 */ /* 0x000362000c1e1500 */
[----:B------:R-:W-:Y:S05]  /*27f0*/  BRA `(.L_x_3313) ;  /* 0x0000000c002c7947 */ /* 0x000fea0003800000 */
.L_x_3318:
        /* <DEDUP_REMOVED lines=13> */
.L_x_3308:
        /* <DEDUP_REMOVED lines=14> */
.L_x_3322:
        /* <DEDUP_REMOVED lines=13> */
.L_x_3321:
        /* <DEDUP_REMOVED lines=27> */
.L_x_3324:
        /* <DEDUP_REMOVED lines=15> */
.L_x_3323:
[----:B------:R-:W2:Y:S02]  /*2d20*/  LDG.E.U16 R0, desc[UR36][R4.64] ;  /* 0x0000002404007981 */ /* 0x000ea4000c1e1500 */
[----:B--2---:R-:W-:-:S05]  /*2d30*/  IMAD.U32 R0, R0, 0x10000, RZ ;  /* 0x0001000000007824 */ /* 0x004fca00078e00ff */
[----:B------:R-:W-:-:S04]  /*2d40*/  F2FP.F16.F32.PACK_AB R0, RZ, R0 ;  /* 0x00000000ff00723e */ /* 0x000fc800000000ff */
[----:B------:R-:W-:Y:S01]  /*2d50*/  PRMT R19, R0, 0x7610, R19 ;  /* 0x0000761000137816 */ /* 0x000fe20000000013 */
[----:B------:R-:W-:Y:S06]  /*2d60*/  BRA `(.L_x_3313) ;  /* 0x0000000400d07947 */ /* 0x000fec0003800000 */
.L_x_3320:
        /* <DEDUP_REMOVED lines=13> */
.L_x_3327:
        /* <DEDUP_REMOVED lines=21> */
.L_x_3331:
[----:B------:R-:W-:Y:S05]  /*2f90*/  BSYNC.RECONVERGENT B1 ;  /* 0x0000000000017941 */ /* 0x000fea0003800200 */
.L_x_3330:
[----:B------:R-:W-:Y:S01]  /*2fa0*/  IMAD.SHL.U32 R0, R0, 0x100000, RZ ;  /* 0x0010000000007824 */ /* 0x000fe200078e00ff */
[----:B------:R-:W-:-:S04]  /*2fb0*/  LEA R3, R3, 0x3b800000, 0x17 ;  /* 0x3b80000003037811 */ /* 0x000fc800078eb8ff */
[----:B------:R-:W-:-:S07]  /*2fc0*/  LOP3.LUT R0, R3, R0, R7, 0xfe, !PT ;  /* 0x0000000003007212 */ /* 0x000fce00078efe07 */
.L_x_3329:
[----:B------:R-:W-:Y:S05]  /*2fd0*/  BSYNC.RECONVERGENT B0 ;  /* 0x0000000000007941 */ /* 0x000fea0003800200 */
.L_x_3328:
[----:B------:R-:W-:-:S04]  /*2fe0*/  F2FP.F16.F32.PACK_AB R0, RZ, R0 ;  /* 0x00000000ff00723e */ /* 0x000fc800000000ff */
[----:B------:R-:W-:Y:S01]  /*2ff0*/  PRMT R19, R0, 0x7610, R19 ;  /* 0x0000761000137816 */ /* 0x000fe20000000013 */
[----:B------:R-:W-:Y:S06]  /*3000*/  BRA `(.L_x_3313) ;  /* 0x0000000400287947 */ /* 0x000fec0003800000 */
.L_x_3326:
        /* <DEDUP_REMOVED lines=21> */
.L_x_3335:
[----:B------:R-:W-:Y:S05]  /*3160*/  BSYNC.RECONVERGENT B1 ;  /* 0x0000000000017941 */ /* 0x000fea0003800200 */
.L_x_3334:
[----:B------:R-:W-:Y:S01]  /*3170*/  IMAD.SHL.U32 R0, R0, 0x200000, RZ ;  /* 0x0020000000007824 */ /* 0x000fe200078e00ff */
[----:B------:R-:W-:-:S04]  /*3180*/  LEA R3, R3, 0x37800000, 0x17 ;  /* 0x3780000003037811 */ /* 0x000fc800078eb8ff */
[----:B------:R-:W-:-:S07]  /*3190*/  LOP3.LUT R0, R3, R0, R7, 0xfe, !PT ;  /* 0x0000000003007212 */ /* 0x000fce00078efe07 */
.L_x_3333:
[----:B------:R-:W-:Y:S05]  /*31a0*/  BSYNC.RECONVERGENT B0 ;  /* 0x0000000000007941 */ /* 0x000fea0003800200 */
.L_x_3332:
[----:B------:R-:W-:-:S04]  /*31b0*/  F2FP.F16.F32.PACK_AB R0, RZ, R0 ;  /* 0x00000000ff00723e */ /* 0x000fc800000000ff */
[----:B------:R-:W-:Y:S01]  /*31c0*/  PRMT R19, R0, 0x7610, R19 ;  /* 0x0000761000137816 */ /* 0x000fe20000000013 */
[----:B------:R-:W-:Y:S06]  /*31d0*/  BRA `(.L_x_3313) ;  /* 0x0000000000b47947 */ /* 0x000fec0003800000 */
.L_x_3325:
        /* <DEDUP_REMOVED lines=14> */
.L_x_3339:
[----:B------:R-:W-:Y:S05]  /*32c0*/  BSYNC.RECONVERGENT B0 ;  /* 0x0000000000007941 */ /* 0x000fea0003800200 */
.L_x_3338:
[----:B------:R-:W-:-:S04]  /*32d0*/  F2FP.F16.F32.PACK_AB R0, RZ, R0 ;  /* 0x00000000ff00723e */ /* 0x000fc800000000ff */
[----:B------:R-:W-:Y:S01]  /*32e0*/  PRMT R19, R0, 0x7610, R19 ;  /* 0x0000761000137816 */ /* 0x000fe20000000013 */
[----:B------:R-:W-:Y:S06]  /*32f0*/  BRA `(.L_x_3313) ;  /* 0x00000000006c7947 */ /* 0x000fec0003800000 */
.L_x_3312:
        /* <DEDUP_REMOVED lines=16> */
.L_x_3340:
[----:B------:R-:W-:Y:S01]  /*3400*/  PRMT R19, RZ, 0x7610, R19 ;  /* 0x00007610ff137816 */ /* 0x000fe20000000013 */
[----:B------:R-:W-:Y:S06]  /*3410*/  BRA `(.L_x_3313) ;  /* 0x0000000000247947 */ /* 0x000fec0003800000 */
.L_x_3337:
[----:B------:R-:W2:Y:S02]  /*3420*/  LDG.E.64 R4, desc[UR36][R4.64] ;  /* 0x0000002404047981 */ /* 0x000ea4000c1e1b00 */
[----:B--2---:R-:W0:Y:S02]  /*3430*/  I2F.U64 R0, R4 ;  /* 0x0000000400007312 */ /* 0x004e240000301000 */
[----:B0-----:R-:W-:-:S04]  /*3440*/  F2FP.F16.F32.PACK_AB R0, RZ, R0 ;  /* 0x00000000ff00723e */ /* 0x001fc800000000ff */
[----:B------:R-:W-:Y:S01]  /*3450*/  PRMT R19, R0, 0x7610, R19 ;  /* 0x0000761000137816 */ /* 0x000fe20000000013 */
[----:B------:R-:W-:Y:S06]  /*3460*/  BRA `(.L_x_3313) ;  /* 0x0000000000107947 */ /* 0x000fec0003800000 */
.L_x_3336:
[----:B------:R-:W2:Y:S02]  /*3470*/  LDG.E R4, desc[UR36][R4.64] ;  /* 0x0000002404047981 */ /* 0x000ea4000c1e1900 */
[----:B--2---:R-:W-:-:S04]  /*3480*/  I2FP.F32.U32 R0, R4 ;  /* 0x0000000400007245 */ /* 0x004fc80000201000 */
[----:B------:R-:W-:-:S04]  /*3490*/  F2FP.F16.F32.PACK_AB R0, RZ, R0 ;  /* 0x00000000ff00723e */ /* 0x000fc800000000ff */
[----:B------:R-:W-:-:S07]  /*34a0*/  PRMT R19, R0, 0x7610, R19 ;  /* 0x0000761000137816 */ /* 0x000fce0000000013 */
.L_x_3313:
[----:B------:R-:W-:-:S07]  /*34b0*/  VIADD R22, R22, 0x80 ;  /* 0x0000008016167836 */ /* 0x000fce0000000000 */
.L_x_3307:
[----:B------:R-:W-:Y:S05]  /*34c0*/  BSYNC.RECONVERGENT B6 ;  /* 0x0000000000067941 */ /* 0x000fea0003800200 */
.L_x_3306:
        /* <DEDUP_REMOVED lines=25> */
.L_x_3346:
[----:B------:R-:W2:Y:S02]  /*3660*/  LDG.E.U8 R4, desc[UR36][R4.64] ;  /* 0x0000002404047981 */ /* 0x000ea4000c1e1100 */
[----:B--2---:R-:W-:-:S04]  /*3670*/  I2FP.F32.U32 R0, R4 ;  /* 0x0000000400007245 */ /* 0x004fc80000201000 */
[----:B------:R-:W-:Y:S01]  /*3680*/  F2FP.F16.F32.PACK_AB R0, RZ, R0 ;  /* 0x00000000ff00723e */ /* 0x000fe200000000ff */
[----:B------:R-:W-:Y:S06]  /*3690*/  BRA `(.L_x_3342) ;  /* 0x0000000c00a07947 */ /* 0x000fec0003800000 */
.L_x_3345:
        /* <DEDUP_REMOVED lines=10> */
.L_x_3349:
[----:B------:R-:W2:Y:S02]  /*3740*/  LDG.E R4, desc[UR36][R4.64] ;  /* 0x0000002404047981 */ /* 0x000ea4000c1e1900 */
[----:B--2---:R-:W-:-:S04]  /*3750*/  I2FP.F32.S32 R0, R4 ;  /* 0x0000000400007245 */ /* 0x004fc80000201400 */
[----:B------:R-:W-:Y:S01]  /*3760*/  F2FP.F16.F32.PACK_AB R0, RZ, R0 ;  /* 0x00000000ff00723e */ /* 0x000fe200000000ff */
[----:B------:R-:W-:Y:S06]  /*3770*/  BRA `(.L_x_3342) ;  /* 0x0000000c00687947 */ /* 0x000fec0003800000 */
.L_x_3348:
[----:B------:R-:W2:Y:S02]  /*3780*/  LDG.E.U16 R4, desc[UR36][R4.64] ;  /* 0x0000002404047981 */ /* 0x000ea4000c1e1500 */
[----:B--2---:R-:W0:Y:S02]  /*3790*/  I2F.S16 R0, R4 ;  /* 0x0000000400007306 */ /* 0x004e240000101400 */
[----:B0-----:R-:W-:Y:S01]  /*37a0*/  F2FP.F16.F32.PACK_AB R0, RZ, R0 ;  /* 0x00000000ff00723e */ /* 0x001fe200000000ff */
[----:B------:R-:W-:Y:S06]  /*37b0*/  BRA `(.L_x_3342) ;  /* 0x0000000c00587947 */ /* 0x000fec0003800000 */
.L_x_3344:
        /* <DEDUP_REMOVED lines=9> */
.L_x_3351:
[----:B------:R2:W5:Y:S01]  /*3850*/  LDG.E.U16 R0, desc[UR36][R4.64] ;  /* 0x0000002404007981 */ /* 0x000562000c1e1500 */
[----:B------:R-:W-:Y:S05]  /*3860*/  BRA `(.L_x_3342) ;  /* 0x0000000c002c7947 */ /* 0x000fea0003800000 */
.L_x_3350:
        /* <DEDUP_REMOVED lines=9> */
.L_x_3353:
[----:B------:R3:W5:Y:S01]  /*3900*/  LDG.E.U16 R0, desc[UR36][R4.64] ;  /* 0x0000002404007981 */ /* 0x000762000c1e1500 */
[----:B------:R-:W-:Y:S05]  /*3910*/  BRA `(.L_x_3342) ;  /* 0x0000000c00007947 */ /* 0x000fea0003800000 */
.L_x_3352:
        /* <DEDUP_REMOVED lines=12> */
.L_x_3343:
        /* <DEDUP_REMOVED lines=13> */
.L_x_3356:
        /* <DEDUP_REMOVED lines=12> */
.L_x_3355:
        /* <DEDUP_REMOVED lines=27> */
.L_x_3358:
        /* <DEDUP_REMOVED lines=12> */
[----:B------:R-:W-:Y:S01]  /*3de0*/  F2FP.F16.F32.PACK_AB R0, RZ, R0 ;  /* 0x00000000ff00723e */ /* 0x000fe200000000ff */
[----:B------:R-:W-:Y:S06]  /*3df0*/  BRA `(.L_x_3342) ;  /* 0x0000000400c87947 */ /* 0x000fec0003800000 */
.L_x_3357:
[----:B------:R-:W2:Y:S02]  /*3e00*/  LDG.E.U16 R0, desc[UR36][R4.64] ;  /* 0x0000002404007981 */ /* 0x000ea4000c1e1500 */
[----:B--2---:R-:W-:-:S05]  /*3e10*/  IMAD.U32 R0, R0, 0x10000, RZ ;  /* 0x0001000000007824 */ /* 0x004fca00078e00ff */
[----:B------:R-:W-:Y:S01]  /*3e20*/  F2FP.F16.F32.PACK_AB R0, RZ, R0 ;  /* 0x00000000ff00723e */ /* 0x000fe200000000ff */
[----:B------:R-:W-:Y:S06]  /*3e30*/  BRA `(.L_x_3342) ;  /* 0x0000000400b87947 */ /* 0x000fec0003800000 */
.L_x_3354:
        /* <DEDUP_REMOVED lines=12> */
.L_x_3361:
        /* <DEDUP_REMOVED lines=21> */
.L_x_3365:
[----:B------:R-:W-:Y:S05]  /*4050*/  BSYNC.RECONVERGENT B1 ;  /* 0x0000000000017941 */ /* 0x000fea0003800200 */
.L_x_3364:
[----:B------:R-:W-:Y:S01]  /*4060*/  IMAD.SHL.U32 R0, R0, 0x100000, RZ ;  /* 0x0010000000007824 */ /* 0x000fe200078e00ff */
[----:B------:R-:W-:-:S04]  /*4070*/  LEA R3, R3, 0x3b800000, 0x17 ;  /* 0x3b80000003037811 */ /* 0x000fc800078eb8ff */
[----:B------:R-:W-:-:S07]  /*4080*/  LOP3.LUT R0, R3, R0, R7, 0xfe, !PT ;  /* 0x0000000003007212 */ /* 0x000fce00078efe07 */
.L_x_3363:
[----:B------:R-:W-:Y:S05]  /*4090*/  BSYNC.RECONVERGENT B0 ;  /* 0x0000000000007941 */ /* 0x000fea0003800200 */
.L_x_3362:
[----:B------:R-:W-:Y:S01]  /*40a0*/  F2FP.F16.F32.PACK_AB R0, RZ, R0 ;  /* 0x00000000ff00723e */ /* 0x000fe200000000ff */
[----:B------:R-:W-:Y:S06]  /*40b0*/  BRA `(.L_x_3342) ;  /* 0x0000000400187947 */ /* 0x000fec0003800000 */
.L_x_3360:
        /* <DEDUP_REMOVED lines=21> */
.L_x_3369:
[----:B------:R-:W-:Y:S05]  /*4210*/  BSYNC.RECONVERGENT B1 ;  /* 0x0000000000017941 */ /* 0x000fea0003800200 */
.L_x_3368:
[----:B------:R-:W-:Y:S01]  /*4220*/  IMAD.SHL.U32 R0, R0, 0x200000, RZ ;  /* 0x0020000000007824 */ /* 0x000fe200078e00ff */
[----:B------:R-:W-:-:S04]  /*4230*/  LEA R3, R3, 0x37800000, 0x17 ;  /* 0x3780000003037811 */ /* 0x000fc800078eb8ff */
[----:B------:R-:W-:-:S07]  /*4240*/  LOP3.LUT R0, R3, R0, R7, 0xfe, !PT ;  /* 0x0000000003007212 */ /* 0x000fce00078efe07 */
.L_x_3367:
[----:B------:R-:W-:Y:S05]  /*4250*/  BSYNC.RECONVERGENT B0 ;  /* 0x0000000000007941 */ /* 0x000fea0003800200 */
.L_x_3366:
[----:B------:R-:W-:Y:S01]  /*4260*/  F2FP.F16.F32.PACK_AB R0, RZ, R0 ;  /* 0x00000000ff00723e */ /* 0x000fe200000000ff */
[----:B------:R-:W-:Y:S06]  /*4270*/  BRA `(.L_x_3342) ;  /* 0x0000000000a87947 */ /* 0x000fec0003800000 */
.L_x_3359:
        /* <DEDUP_REMOVED lines=14> */
.L_x_3373:
[----:B------:R-:W-:Y:S05]  /*4360*/  BSYNC.RECONVERGENT B0 ;  /* 0x0000000000007941 */ /* 0x000fea0003800200 */
.L_x_3372:
[----:B------:R-:W-:Y:S01]  /*4370*/  F2FP.F16.F32.PACK_AB R0, RZ, R0 ;  /* 0x00000000ff00723e */ /* 0x000fe200000000ff */
[----:B------:R-:W-:Y:S06]  /*4380*/  BRA `(.L_x_3342) ;  /* 0x0000000000647947 */ /* 0x000fec0003800000 */
.L_x_3347:
        /* <DEDUP_REMOVED lines=16> */
.L_x_3374:
[----:B------:R-:W-:Y:S01]  /*4490*/  PRMT R0, RZ, 0x7610, R0 ;  /* 0x00007610ff007816 */ /* 0x000fe20000000000 */
[----:B------:R-:W-:Y:S06]  /*44a0*/  BRA `(.L_x_3342) ;  /* 0x00000000001c7947 */ /* 0x000fec0003800000 */
.L_x_3371:
[----:B------:R-:W2:Y:S02]  /*44b0*/  LDG.E.64 R4, desc[UR36][R4.64] ;  /* 0x0000002404047981 */ /* 0x000ea4000c1e1b00 */
[----:B--2---:R-:W0:Y:S02]  /*44c0*/  I2F.U64 R0, R4 ;  /* 0x0000000400007312 */ /* 0x004e240000301000 */
[----:B0-----:R-:W-:Y:S01]  /*44d0*/  F2FP.F16.F32.PACK_AB R0, RZ, R0 ;  /* 0x00000000ff00723e */ /* 0x001fe200000000ff */
[----:B------:R-:W-:Y:S06]  /*44e0*/  BRA `(.L_x_3342) ;  /* 0x00000000000c7947 */ /* 0x000fec0003800000 */
.L_x_3370:
[----:B------:R-:W2:Y:S02]  /*44f0*/  LDG.E R4, desc[UR36][R4.64] ;  /* 0x0000002404047981 */ /* 0x000ea4000c1e1900 */
[----:B--2---:R-:W-:-:S04]  /*4500*/  I2FP.F32.U32 R0, R4 ;  /* 0x0000000400007245 */ /* 0x004fc80000201000 */
[----:B------:R-:W-:-:S07]  /*4510*/  F2FP.F16.F32.PACK_AB R0, RZ, R0 ;  /* 0x00000000ff00723e */ /* 0x000fce00000000ff */
.L_x_3342:
[----:B------:R-:W-:Y:S05]  /*4520*/  BSYNC.RECONVERGENT B6 ;  /* 0x0000000000067941 */ /* 0x000fea0003800200 */
.L_x_3341:
        /* <DEDUP_REMOVED lines=8> */
[----:B------:R-:W4:Y:S01]  /*45b0*/  @!P0 LDC R3, c[0x0][0x388] ;  /* 0x0000e200ff038b82 */ /* 0x000f220000000800 */
[----:B-----5:R-:W-:-:S03]  /*45c0*/  @!P0 HADD2.F32 R16, -RZ, R16.H0_H0 ;  /* 0x20000010ff108230 */ /* 0x020fc60000004100 */
[----:B------:R-:W-:-:S04]  /*45d0*/  @!P2 HADD2.F32 R19, -RZ, R19.H0_H0 ;  /* 0x20000013ff13a230 */ /* 0x000fc80000004100 */
[----:B------:R-:W4:Y:S02]  /*45e0*/  @!P2 LDC R6, c[0x0][0x388] ;  /* 0x0000e200ff06ab82 */ /* 0x000f240000000800 */
[----:B------:R-:W-:-:S06]  /*45f0*/  @!P3 HADD2.F32 R0, -RZ, R0.H0_H0 ;  /* 0x20000000ff00b230 */ /* 0x000fcc0000004100 */
[----:B0123--:R-:W0:Y:S08]  /*4600*/  @!P3 LDC R5, c[0x0][0x388] ;  /* 0x0000e200ff05bb82 */ /* 0x00fe300000000800 */
[----:B------:R-:W1:Y:S01]  /*4610*/  @!P1 LDC R7, c[0x0][0x388] ;  /* 0x0000e200ff079b82 */ /* 0x000e620000000800 */
[----:B----4-:R-:W-:-:S04]  /*4620*/  @!P0 FADD.FTZ R3, R16, R3 ;  /* 0x0000000310038221 */ /* 0x010fc80000010000 */
[----:B------:R2:W3:Y:S03]  /*4630*/  @!P0 MUFU.RSQ R4, R3 ;  /* 0x0000000300048308 */ /* 0x0004e60000001400 */
[----:B------:R-:W4:Y:S01]  /*4640*/  LDC.U8 R16, c[0x0][0x3b4] ;  /* 0x0000ed00ff107b82 */ /* 0x000f220000000000 */
[----:B------:R-:W-:-:S04]  /*4650*/  @!P2 FADD.FTZ R19, R19, R6 ;  /* 0x000000061313a221 */ /* 0x000fc80000010000 */
[----:B------:R2:W2:Y:S01]  /*4660*/  @!P2 MUFU.RSQ R22, R19 ;  /* 0x000000130016a308 */ /* 0x0004a20000001400 */
[----:B0-----:R-:W-:Y:S01]  /*4670*/  @!P3 FADD.FTZ R5, R0, R5 ;  /* 0x000000050005b221 */ /* 0x001fe20000010000 */
[----:B------:R-:W-:-:S06]  /*4680*/  @!P1 HADD2.F32 R0, -RZ, R18.H0_H0 ;  /* 0x20000012ff009230 */ /* 0x000fcc0000004100 */
[----:B------:R0:W0:Y:S01]  /*4690*/  @!P3 MUFU.RSQ R24, R5 ;  /* 0x000000050018b308 */ /* 0x0000220000001400 */
[----:B-1----:R-:W-:-:S07]  /*46a0*/  @!P1 FADD.FTZ R0, R0, R7 ;  /* 0x0000000700009221 */ /* 0x002fce0000010000 */
[----:B------:R1:W0:Y:S01]  /*46b0*/  @!P1 MUFU.RSQ R18, R0 ;  /* 0x0000000000129308 */ /* 0x0002220000001400 */
[----:B--23--:R-:W-:Y:S05]  /*46c0*/  @P0 BRA `(.L_x_3376) ;  /* 0x0000000c00e80947 */ /* 0x00cfea0003800000 */
[----:B------:R-:W2:Y:S01]  /*46d0*/  LDCU UR4, c[0x0][0x3b8] ;  /* 0x00007700ff0477ac */ /* 0x000ea20008000800 */
[----:B------:R-:W3:Y:S01]  /*46e0*/  LDC.64 R8, c[0x0][0x398] ;  /* 0x0000e600ff087b82 */ /* 0x000ee20000000a00 */
[----:B-1----:R-:W-:Y:S01]  /*46f0*/  IMAD R0, R2, 0x200, R25 ;  /* 0x0000020002007824 */ /* 0x002fe200078e0219 */
[----:B0---4-:R-:W-:-:S03]  /*4700*/  PRMT R5, R16, 0x9910, RZ ;  /* 0x0000991010057816 */ /* 0x011fc600000000ff */
[----:B--2---:R-:W-:Y:S02]  /*4710*/  IMAD R3, R0, UR4, RZ ;  /* 0x0000000400037c24 */ /* 0x004fe4000f8e02ff */
[----:B------:R-:W-:-:S05]  /*4720*/  IMAD.MOV.U32 R0, RZ, RZ, R5 ;  /* 0x000000ffff007224 */ /* 0x000fca00078e0005 */
[----:B------:R-:W-:Y:S02]  /*4730*/  ISETP.GT.AND P0, PT, R0, 0x9, PT ;  /* 0x000000090000780c */ /* 0x000fe40003f04270 */
[----:B---3--:R-:W-:-:S05]  /*4740*/  IADD3 R8, P1, PT, R3, R8, RZ ;  /* 0x0000000803087210 */ /* 0x008fca0007f3e0ff */
        /* <DEDUP_REMOVED lines=10> */
[----:B------:R-:W0:Y:S01]  /*47f0*/  F2I.FTZ.TRUNC.NTZ R3, R4 ;  /* 0x0000000400037305 */ /* 0x000e22000021f100 */
[----:B------:R-:W-:Y:S01]  /*4800*/  IMAD.MOV.U32 R25, RZ, RZ, R26 ;  /* 0x000000ffff197224 */ /* 0x000fe200078e001a */
[----:B0-----:R0:W-:Y:S01]  /*4810*/  STG.E.U8 desc[UR36][R8.64], R3 ;  /* 0x0000000308007986 */ /* 0x0011e2000c101124 */
[----:B------:R-:W-:Y:S05]  /*4820*/  BRA `(.L_x_3376) ;  /* 0x0000000c00907947 */ /* 0x000fea0003800000 */
.L_x_3380:
[----:B------:R-:W0:Y:S01]  /*4830*/  F2I.S64.TRUNC R4, R4 ;  /* 0x0000000400047311 */ /* 0x000e22000020d900 */
[----:B------:R-:W-:Y:S02]  /*4840*/  IMAD.MOV.U32 R25, RZ, RZ, R26 ;  /* 0x000000ffff197224 */ /* 0x000fe400078e001a */
[----:B0-----:R-:W-:-:S05]  /*4850*/  IMAD.MOV.U32 R3, RZ, RZ, R4 ;  /* 0x000000ffff037224 */ /* 0x001fca00078e0004 */
[----:B------:R0:W-:Y:S01]  /*4860*/  STG.E.U8 desc[UR36][R8.64], R3 ;  /* 0x0000000308007986 */ /* 0x0001e2000c101124 */
[----:B------:R-:W-:Y:S05]  /*4870*/  BRA `(.L_x_3376) ;  /* 0x0000000c007c7947 */ /* 0x000fea0003800000 */
.L_x_3379:
[----:B------:R-:W-:-:S13]  /*4880*/  ISETP.NE.AND P0, PT, R0, 0x2, PT ;  /* 0x000000020000780c */ /* 0x000fda0003f05270 */
[----:B------:R-:W-:Y:S05]  /*4890*/  @!P0 BRA `(.L_x_3382) ;  /* 0x0000000000308947 */ /* 0x000fea0003800000 */
[----:B------:R-:W-:-:S13]  /*48a0*/  ISETP.NE.AND P0, PT, R0, 0x3, PT ;  /* 0x000000030000780c */ /* 0x000fda0003f05270 */
[----:B------:R-:W-:Y:S05]  /*48b0*/  @!P0 BRA `(.L_x_3383) ;  /* 0x0000000000188947 */ /* 0x000fea0003800000 */
[----:B------:R-:W-:-:S13]  /*48c0*/  ISETP.NE.AND P0, PT, R0, 0x4, PT ;  /* 0x000000040000780c */ /* 0x000fda0003f05270 */
[----:B------:R-:W-:Y:S05]  /*48d0*/  @P0 BRA `(.L_x_3381) ;  /* 0x0000000800c00947 */ /* 0x000fea0003800000 */
[----:B------:R-:W0:Y:S01]  /*48e0*/  F2I.S64.TRUNC R4, R4 ;  /* 0x0000000400047311 */ /* 0x000e22000020d900 */
[----:B------:R-:W-:Y:S01]  /*48f0*/  IMAD.MOV.U32 R25, RZ, RZ, R26 ;  /* 0x000000ffff197224 */ /* 0x000fe200078e001a */
[----:B0-----:R0:W-:Y:S01]  /*4900*/  STG.E.64 desc[UR36][R8.64], R4 ;  /* 0x0000000408007986 */ /* 0x0011e2000c101b24 */
[----:B------:R-:W-:Y:S05]  /*4910*/  BRA `(.L_x_3376) ;  /* 0x0000000c00547947 */ /* 0x000fea0003800000 */
.L_x_3383:
[----:B------:R-:W0:Y:S01]  /*4920*/  F2I.FTZ.TRUNC.NTZ R3, R4 ;  /* 0x0000000400037305 */ /* 0x000e22000021f100 */
[----:B------:R-:W-:Y:S01]  /*4930*/  IMAD.MOV.U32 R25, RZ, RZ, R26 ;  /* 0x000000ffff197224 */ /* 0x000fe200078e001a */
[----:B0-----:R0:W-:Y:S01]  /*4940*/  STG.E desc[UR36][R8.64], R3 ;  /* 0x0000000308007986 */ /* 0x0011e2000c101924 */
[----:B------:R-:W-:Y:S05]  /*4950*/  BRA `(.L_x_3376) ;  /* 0x0000000c00447947 */ /* 0x000fea0003800000 */
.L_x_3382:
[----:B------:R-:W0:Y:S01]  /*4960*/  F2I.FTZ.TRUNC.NTZ R3, R4 ;  /* 0x0000000400037305 */ /* 0x000e22000021f100 */
[----:B------:R-:W-:Y:S01]  /*4970*/  IMAD.MOV.U32 R25, RZ, RZ, R26 ;  /* 0x000000ffff197224 */ /* 0x000fe200078e001a */
[----:B0-----:R0:W-:Y:S01]  /*4980*/  STG.E.U16 desc[UR36][R8.64], R3 ;  /* 0x0000000308007986 */ /* 0x0011e2000c101524 */
[----:B------:R-:W-:Y:S05]  /*4990*/  BRA `(.L_x_3376) ;  /* 0x0000000c00347947 */ /* 0x000fea0003800000 */
.L_x_3378:
        /* <DEDUP_REMOVED lines=9> */
.L_x_3385:
[----:B------:R-:W-:Y:S01]  /*4a30*/  F2FP.F16.F32.PACK_AB R4, RZ, R4 ;  /* 0x00000004ff04723e */ /* 0x000fe200000000ff */
[----:B------:R-:W-:-:S04]  /*4a40*/  IMAD.MOV.U32 R25, RZ, RZ, R26 ;  /* 0x000000ffff197224 */ /* 0x000fc800078e001a */
[----:B------:R0:W-:Y:S01]  /*4a50*/  STG.E.U16 desc[UR36][R8.64], R4 ;  /* 0x0000000408007986 */ /* 0x0001e2000c101524 */
[----:B------:R-:W-:Y:S05]  /*4a60*/  BRA `(.L_x_3376) ;  /* 0x0000000c00007947 */ /* 0x000fea0003800000 */
.L_x_3384:
        /* <DEDUP_REMOVED lines=10> */
.L_x_3387:
[----:B------:R-:W-:Y:S01]  /*4b10*/  F2FP.F16.F32.PACK_AB R3, RZ, R4 ;  /* 0x00000004ff03723e */ /* 0x000fe200000000ff */
[----:B------:R-:W-:-:S03]  /*4b20*/  IMAD.MOV.U32 R25, RZ, RZ, R26 ;  /* 0x000000ffff197224 */ /* 0x000fc600078e001a */
[----:B------:R-:W-:-:S05]  /*4b30*/  PRMT R3, R3, 0x5410, RZ ;  /* 0x0000541003037816 */ /* 0x000fca00000000ff */
[----:B------:R0:W-:Y:S01]  /*4b40*/  STG.E desc[UR36][R8.64], R3 ;  /* 0x0000000308007986 */ /* 0x0001e2000c101924 */
[----:B------:R-:W-:Y:S05]  /*4b50*/  BRA `(.L_x_3376) ;  /* 0x0000000800c47947 */ /* 0x000fea0003800000 */
.L_x_3386:
[----:B------:R-:W-:Y:S01]  /*4b60*/  FMUL.FTZ R4, R4, 1 ;  /* 0x3f80000004047820 */ /* 0x000fe20000410000 */
[----:B------:R-:W-:-:S05]  /*4b70*/  IMAD.MOV.U32 R25, RZ, RZ, R26 ;  /* 0x000000ffff197224 */ /* 0x000fca00078e001a */
[----:B------:R-:W0:Y:S02]  /*4b80*/  F2F.F64.F32 R4, R4 ;  /* 0x0000000400047310 */ /* 0x000e240000201800 */
[----:B0-----:R0:W-:Y:S01]  /*4b90*/  STG.E.64 desc[UR36][R8.64], R4 ;  /* 0x0000000408007986 */ /* 0x0011e2000c101b24 */
[----:B------:R-:W-:Y:S05]  /*4ba0*/  BRA `(.L_x_3376) ;  /* 0x0000000800b07947 */ /* 0x000fea0003800000 */
.L_x_3377:
        /* <DEDUP_REMOVED lines=13> */
.L_x_3390:
[----:B------:R-:W-:Y:S01]  /*4c80*/  FMUL.FTZ R4, R4, 1 ;  /* 0x3f80000004047820 */ /* 0x000fe20000410000 */
[----:B------:R-:W-:Y:S01]  /*4c90*/  CS2R R6, SRZ ;  /* 0x0000000000067805 */ /* 0x000fe2000001ff00 */
[----:B------:R-:W-:-:S04]  /*4ca0*/  IMAD.MOV.U32 R25, RZ, RZ, R26 ;  /* 0x000000ffff197224 */ /* 0x000fc800078e001a */
[----:B------:R-:W0:Y:S02]  /*4cb0*/  F2F.F64.F32 R4, R4 ;  /* 0x0000000400047310 */ /* 0x000e240000201800 */
[----:B0-----:R0:W-:Y:S01]  /*4cc0*/  STG.E.128 desc[UR36][R8.64], R4 ;  /* 0x0000000408007986 */ /* 0x0011e2000c101d24 */
[----:B------:R-:W-:Y:S05]  /*4cd0*/  BRA `(.L_x_3376) ;  /* 0x0000000800647947 */ /* 0x000fea0003800000 */
.L_x_3389:
        /* <DEDUP_REMOVED lines=18> */
.L_x_3394:
[----:B------:R-:W-:Y:S05]  /*4e00*/  BSYNC.RECONVERGENT B0 ;  /* 0x0000000000007941 */ /* 0x000fea0003800200 */
.L_x_3393:
[----:B------:R-:W-:Y:S01]  /*4e10*/  LOP3.LUT R5, R0, 0x80, R5, 0xf8, !PT ;  /* 0x0000008000057812 */ /* 0x000fe200078ef805 */
[----:B------:R-:W-:-:S04]  /*4e20*/  IMAD.MOV.U32 R25, RZ, RZ, R26 ;  /* 0x000000ffff197224 */ /* 0x000fc800078e001a */
[----:B------:R0:W-:Y:S01]  /*4e30*/  STG.E.U8 desc[UR36][R8.64], R5 ;  /* 0x0000000508007986 */ /* 0x0001e2000c101124 */
[----:B------:R-:W-:Y:S05]  /*4e40*/  BRA `(.L_x_3376) ;  /* 0x0000000800087947 */ /* 0x000fea0003800000 */
.L_x_3392:
        /* <DEDUP_REMOVED lines=14> */
.L_x_3396:
[----:B------:R-:W-:Y:S05]  /*4f30*/  BSYNC.RECONVERGENT B0 ;  /* 0x0000000000007941 */ /* 0x000fea0003800200 */
.L_x_3395:
[----:B------:R-:W-:Y:S01]  /*4f40*/  LOP3.LUT R3, R0, 0x80, R7, 0xf8, !PT ;  /* 0x0000008000037812 */ /* 0x000fe200078ef807 */
[----:B------:R-:W-:-:S04]  /*4f50*/  IMAD.MOV.U32 R25, RZ, RZ, R26 ;  /* 0x000000ffff197224 */ /* 0x000fc800078e001a */
[----:B------:R3:W-:Y:S01]  /*4f60*/  STG.E.U8 desc[UR36][R8.64], R3 ;  /* 0x0000000308007986 */ /* 0x0007e2000c101124 */
[----:B------:R-:W-:Y:S05]  /*4f70*/  BRA `(.L_x_3376) ;  /* 0x0000000400bc7947 */ /* 0x000fea0003800000 */
.L_x_3391:
[----:B------:R-:W-:Y:S01]  /*4f80*/  F2FP.BF16.F32.PACK_AB R4, RZ, R4 ;  /* 0x00000004ff04723e */ /* 0x000fe200000010ff */
[----:B------:R-:W-:-:S04]  /*4f90*/  IMAD.MOV.U32 R25, RZ, RZ, R26 ;  /* 0x000000ffff197224 */ /* 0x000fc800078e001a */
[----:B------:R2:W-:Y:S01]  /*4fa0*/  STG.E.U16 desc[UR36][R8.64], R4 ;  /* 0x0000000408007986 */ /* 0x0005e2000c101524 */
[----:B------:R-:W-:Y:S05]  /*4fb0*/  BRA `(.L_x_3376) ;  /* 0x0000000400ac7947 */ /* 0x000fea0003800000 */
.L_x_3388:
        /* <DEDUP_REMOVED lines=8> */
[----:B------:R-:W0:Y:S01]  /*5040*/  F2I.FTZ.U32.TRUNC.NTZ R3, R4 ;  /* 0x0000000400037305 */ /* 0x000e22000021f000 */
[----:B------:R-:W-:Y:S01]  /*5050*/  IMAD.MOV.U32 R25, RZ, RZ, R26 ;  /* 0x000000ffff197224 */ /* 0x000fe200078e001a */
[----:B0-----:R0:W-:Y:S01]  /*5060*/  STG.E.U16 desc[UR36][R8.64], R3 ;  /* 0x0000000308007986 */ /* 0x0011e2000c101524 */
[----:B------:R-:W-:Y:S05]  /*5070*/  BRA `(.L_x_3376) ;  /* 0x00000004007c7947 */ /* 0x000fea0003800000 */
.L_x_3399:
        /* <DEDUP_REMOVED lines=12> */
.L_x_3402:
[----:B------:R-:W-:-:S04]  /*5140*/  SHF.R.U32.HI R0, RZ, 0x14, R4 ;  /* 0x00000014ff007819 */ /* 0x000fc80000011604 */
[----:B------:R-:W-:-:S04]  /*5150*/  LOP3.LUT R3, R0, 0x1, RZ, 0xc0, !PT ;  /* 0x0000000100037812 */ /* 0x000fc800078ec0ff */
[----:B------:R-:W-:-:S04]  /*5160*/  IADD3 R0, PT, PT, R4, 0x487ffff, R3 ;  /* 0x0487ffff04007810 */ /* 0x000fc80007ffe003 */
[----:B------:R-:W-:-:S04]  /*5170*/  SHF.R.U32.HI R0, RZ, 0x14, R0 ;  /* 0x00000014ff007819 */ /* 0x000fc80000011600 */
[----:B------:R-:W-:-:S07]  /*5180*/  LOP3.LUT R3, R0, 0xff, RZ, 0xc0, !PT ;  /* 0x000000ff00037812 */ /* 0x000fce00078ec0ff */
.L_x_3403:
[----:B------:R-:W-:-:S04]  /*5190*/  SHF.R.U32.HI R4, RZ, 0x18, R4 ;  /* 0x00000018ff047819 */ /* 0x000fc80000011604 */
[----:B------:R-:W-:-:S04]  /*51a0*/  LOP3.LUT R3, R3, 0x80, R4, 0xf8, !PT ;  /* 0x0000008003037812 */ /* 0x000fc800078ef804 */
[----:B------:R-:W-:-:S07]  /*51b0*/  PRMT R0, R3, 0x7610, R0 ;  /* 0x0000761003007816 */ /* 0x000fce0000000000 */
.L_x_3401:
[----:B------:R-:W-:Y:S05]  /*51c0*/  BSYNC.RECONVERGENT B0 ;  /* 0x0000000000007941 */ /* 0x000fea0003800200 */
.L_x_3400:
[----:B------:R0:W-:Y:S01]  /*51d0*/  STG.E.U8 desc[UR36][R8.64], R0 ;  /* 0x0000000008007986 */ /* 0x0001e2000c101124 */
[----:B------:R-:W-:Y:S01]  /*51e0*/  IMAD.MOV.U32 R25, RZ, RZ, R26 ;  /* 0x000000ffff197224 */ /* 0x000fe200078e001a */
[----:B------:R-:W-:Y:S06]  /*51f0*/  BRA `(.L_x_3376) ;  /* 0x00000004001c7947 */ /* 0x000fec0003800000 */
.L_x_3398:
        /* <DEDUP_REMOVED lines=12> */
.L_x_3406:
[----:B------:R-:W-:-:S04]  /*52c0*/  SHF.R.U32.HI R0, RZ, 0x15, R4 ;  /* 0x00000015ff007819 */ /* 0x000fc80000011604 */
[----:B------:R-:W-:-:S04]  /*52d0*/  LOP3.LUT R3, R0, 0x1, RZ, 0xc0, !PT ;  /* 0x0000000100037812 */ /* 0x000fc800078ec0ff */
[----:B------:R-:W-:-:S04]  /*52e0*/  IADD3 R0, PT, PT, R4, 0x88fffff, R3 ;  /* 0x088fffff04007810 */ /* 0x000fc80007ffe003 */
[----:B------:R-:W-:-:S04]  /*52f0*/  SHF.R.U32.HI R0, RZ, 0x15, R0 ;  /* 0x00000015ff007819 */ /* 0x000fc80000011600 */
[----:B------:R-:W-:-:S07]  /*5300*/  LOP3.LUT R3, R0, 0xff, RZ, 0xc0, !PT ;  /* 0x000000ff00037812 */ /* 0x000fce00078ec0ff */
.L_x_3407:
[----:B------:R-:W-:-:S04]  /*5310*/  SHF.R.U32.HI R4, RZ, 0x18, R4 ;  /* 0x00000018ff047819 */ /* 0x000fc80000011604 */
[----:B------:R-:W-:-:S04]  /*5320*/  LOP3.LUT R3, R3, 0x80, R4, 0xf8, !PT ;  /* 0x0000008003037812 */ /* 0x000fc800078ef804 */
[----:B------:R-:W-:-:S07]  /*5330*/  PRMT R0, R3, 0x7610, R0 ;  /* 0x0000761003007816 */ /* 0x000fce0000000000 */
.L_x_3405:
[----:B------:R-:W-:Y:S05]  /*5340*/  BSYNC.RECONVERGENT B0 ;  /* 0x0000000000007941 */ /* 0x000fea0003800200 */
.L_x_3404:
[----:B------:R0:W-:Y:S01]  /*5350*/  STG.E.U8 desc[UR36][R8.64], R0 ;  /* 0x0000000008007986 */ /* 0x0001e2000c101124 */
[----:B------:R-:W-:Y:S01]  /*5360*/  IMAD.MOV.U32 R25, RZ, RZ, R26 ;  /* 0x000000ffff197224 */ /* 0x000fe200078e001a */
[----:B------:R-:W-:Y:S06]  /*5370*/  BRA `(.L_x_3376) ;  /* 0x0000000000bc7947 */ /* 0x000fec0003800000 */
.L_x_3397:
[----:B------:R-:W-:-:S13]  /*5380*/  ISETP.NE.AND P0, PT, R0, 0x1c, PT ;  /* 0x0000001c0000780c */ /* 0x000fda0003f05270 */
[----:B------:R-:W-:Y:S05]  /*5390*/  @!P0 BRA `(.L_x_3408) ;  /* 0x0000000000a88947 */ /* 0x000fea0003800000 */
[----:B------:R-:W-:-:S13]  /*53a0*/  ISETP.NE.AND P0, PT, R0, 0x1d, PT ;  /* 0x0000001d0000780c */ /* 0x000fda0003f05270 */
[----:B------:R-:W-:Y:S05]  /*53b0*/  @!P0 BRA `(.L_x_3409) ;  /* 0x0000000000908947 */ /* 0x000fea0003800000 */
[----:B------:R-:W-:-:S13]  /*53c0*/  ISETP.NE.AND P0, PT, R0, 0x2c, PT ;  /* 0x0000002c0000780c */ /* 0x000fda0003f05270 */
[----:B------:R-:W-:Y:S05]  /*53d0*/  @!P0 BRA `(.L_x_3410) ;  /* 0x0000000000488947 */ /* 0x000fea0003800000 */
.L_x_3381:
        /* <DEDUP_REMOVED lines=16> */
.L_x_3411:
[----:B------:R-:W-:Y:S01]  /*54e0*/  IMAD.MOV.U32 R25, RZ, RZ, R26 ;  /* 0x000000ffff197224 */ /* 0x000fe200078e001a */
[----:B------:R-:W-:Y:S06]  /*54f0*/  BRA `(.L_x_3376) ;  /* 0x00000000005c7947 */ /* 0x000fec0003800000 */
.L_x_3410:
        /* <DEDUP_REMOVED lines=16> */
.L_x_3409:
[----:B------:R-:W0:Y:S01]  /*5600*/  F2I.U64.TRUNC R4, R4 ;  /* 0x0000000400047311 */ /* 0x000e22000020d800 */
[----:B------:R-:W-:Y:S01]  /*5610*/  IMAD.MOV.U32 R25, RZ, RZ, R26 ;  /* 0x000000ffff197224 */ /* 0x000fe200078e001a */
[----:B0-----:R0:W-:Y:S01]  /*5620*/  STG.E.64 desc[UR36][R8.64], R4 ;  /* 0x0000000408007986 */ /* 0x0011e2000c101b24 */
[----:B------:R-:W-:Y:S05]  /*5630*/  BRA `(.L_x_3376) ;  /* 0x00000000000c7947 */ /* 0x000fea0003800000 */
.L_x_3408:
[----:B------:R-:W0:Y:S01]  /*5640*/  F2I.FTZ.U32.TRUNC.NTZ R3, R4 ;  /* 0x0000000400037305 */ /* 0x000e22000021f000 */
[----:B------:R-:W-:Y:S01]  /*5650*/  IMAD.MOV.U32 R25, RZ, RZ, R26 ;  /* 0x000000ffff197224 */ /* 0x000fe200078e001a */
[----:B0-----:R0:W-:Y:S06]  /*5660*/  STG.E desc[UR36][R8.64], R3 ;  /* 0x0000000308007986 */ /* 0x0011ec000c101924 */
.L_x_3376:
[----:B------:R-:W-:Y:S05]  /*5670*/  BSYNC.RECONVERGENT B6 ;  /* 0x0000000000067941 */ /* 0x000fea0003800200 */
.L_x_3375:
[----:B------:R-:W-:Y:S01]  /*5680*/  ISETP.GE.AND P0, PT, R25, R17, PT ;  /* 0x000000111900720c */ /* 0x000fe20003f06270 */
[----:B------:R-:W-:-:S12]  /*5690*/  BSSY.RECONVERGENT B6, `(.L_x_3412) ;  /* 0x00001cc000067945 */ /* 0x000fd80003800200 */
[----:B------:R-:W-:Y:S05]  /*56a0*/  @P0 BRA `(.L_x_3413) ;  /* 0x0000001c00280947 */ /* 0x000fea0003800000 */
[----:B------:R-:W5:Y:S01]  /*56b0*/  LDCU UR4, c[0x0][0x3b8] ;  /* 0x00007700ff0477ac */ /* 0x000f620008000800 */
[----:B0-23--:R-:W0:Y:S01]  /*56c0*/  LDC.64 R8, c[0x0][0x398] ;  /* 0x0000e600ff087b82 */ /* 0x00de220000000a00 */
[----:B-1----:R-:W-:Y:S01]  /*56d0*/  IMAD R0, R2, 0x200, R25 ;  /* 0x0000020002007824 */ /* 0x002fe200078e0219 */
[----:B----4-:R-:W-:-:S03]  /*56e0*/  PRMT R4, R16, 0x9910, RZ ;  /* 0x0000991010047816 */ /* 0x010fc600000000ff */
[----:B-----5:R-:W-:Y:S02]  /*56f0*/  IMAD R3, R0, UR4, RZ ;  /* 0x0000000400037c24 */ /* 0x020fe4000f8e02ff */
[----:B------:R-:W-:-:S05]  /*5700*/  IMAD.MOV.U32 R0, RZ, RZ, R4 ;  /* 0x000000ffff007224 */ /* 0x000fca00078e0004 */
[----:B------:R-:W-:Y:S02]  /*5710*/  ISETP.GT.AND P1, PT, R0, 0x9, PT ;  /* 0x000000090000780c */ /* 0x000fe40003f24270 */
[----:B0-----:R-:W-:-:S05]  /*5720*/  IADD3 R8, P0, PT, R3, R8, RZ ;  /* 0x0000000803087210 */ /* 0x001fca0007f1e0ff */
        /* <DEDUP_REMOVED lines=10> */
[----:B------:R-:W0:Y:S02]  /*57d0*/  F2I.FTZ.TRUNC.NTZ R3, R18 ;  /* 0x0000001200037305 */ /* 0x000e24000021f100 */
[----:B0-----:R0:W-:Y:S01]  /*57e0*/  STG.E.U8 desc[UR36][R8.64], R3 ;  /* 0x0000000308007986 */ /* 0x0011e2000c101124 */
[----:B------:R-:W-:Y:S05]  /*57f0*/  BRA `(.L_x_3419) ;  /* 0x0000000c00387947 */ /* 0x000fea0003800000 */
.L_x_3417:
[----:B------:R-:W0:Y:S02]  /*5800*/  F2I.S64.TRUNC R18, R18 ;  /* 0x0000001200127311 */ /* 0x000e24000020d900 */
[----:B0-----:R-:W-:-:S05]  /*5810*/  IMAD.MOV.U32 R3, RZ, RZ, R18 ;  /* 0x000000ffff037224 */ /* 0x001fca00078e0012 */
[----:B------:R0:W-:Y:S01]  /*5820*/  STG.E.U8 desc[UR36][R8.64], R3 ;  /* 0x0000000308007986 */ /* 0x0001e2000c101124 */
[----:B------:R-:W-:Y:S05]  /*5830*/  BRA `(.L_x_3419) ;  /* 0x0000000c00287947 */ /* 0x000fea0003800000 */
.L_x_3416:
[----:B------:R-:W-:-:S13]  /*5840*/  ISETP.NE.AND P0, PT, R0, 0x2, PT ;  /* 0x000000020000780c */ /* 0x000fda0003f05270 */
[----:B------:R-:W-:Y:S05]  /*5850*/  @!P0 BRA `(.L_x_3420) ;  /* 0x0000000000288947 */ /* 0x000fea0003800000 */
[----:B------:R-:W-:-:S13]  /*5860*/  ISETP.NE.AND P0, PT, R0, 0x3, PT ;  /* 0x000000030000780c */ /* 0x000fda0003f05270 */
[----:B------:R-:W-:Y:S05]  /*5870*/  @!P0 BRA `(.L_x_3421) ;  /* 0x0000000000148947 */ /* 0x000fea0003800000 */
[----:B------:R-:W-:-:S13]  /*5880*/  ISETP.NE.AND P0, PT, R0, 0x4, PT ;  /* 0x000000040000780c */ /* 0x000fda0003f05270 */
[----:B------:R-:W-:Y:S05]  /*5890*/  @P0 BRA `(.L_x_3418) ;  /* 0x0000000800380947 */ /* 0x000fea0003800000 */
[----:B------:R-:W0:Y:S02]  /*58a0*/  F2I.S64.TRUNC R18, R18 ;  /* 0x0000001200127311 */ /* 0x000e24000020d900 */
[----:B0-----:R0:W-:Y:S01]  /*58b0*/  STG.E.64 desc[UR36][R8.64], R18 ;  /* 0x0000001208007986 */ /* 0x0011e2000c101b24 */
[----:B------:R-:W-:Y:S05]  /*58c0*/  BRA `(.L_x_3419) ;  /* 0x0000000c00047947 */ /* 0x000fea0003800000 */
.L_x_3421:
[----:B------:R-:W0:Y:S02]  /*58d0*/  F2I.FTZ.TRUNC.NTZ R3, R18 ;  /* 0x0000001200037305 */ /* 0x000e24000021f100 */
[----:B0-----:R0:W-:Y:S01]  /*58e0*/  STG.E desc[UR36][R8.64], R3 ;  /* 0x0000000308007986 */ /* 0x0011e2000c101924 */
[----:B------:R-:W-:Y:S05]  /*58f0*/  BRA `(.L_x_3419) ;  /* 0x0000000800f87947 */ /* 0x000fea0003800000 */
.L_x_3420:
[----:B------:R-:W0:Y:S02]  /*5900*/  F2I.FTZ.TRUNC.NTZ R3, R18 ;  /* 0x0000001200037305 */ /* 0x000e24000021f100 */
[----:B0-----:R0:W-:Y:S01]  /*5910*/  STG.E.U16 desc[UR36][R8.64], R3 ;  /* 0x0000000308007986 */ /* 0x0011e2000c101524 */
[----:B------:R-:W-:Y:S05]  /*5920*/  BRA `(.L_x_3419) ;  /* 0x0000000800ec7947 */ /* 0x000fea0003800000 */
.L_x_3415:
        /* <DEDUP_REMOVED lines=8> */
.L_x_3423:
[----:B------:R-:W-:-:S05]  /*59b0*/  F2FP.F16.F32.PACK_AB R18, RZ, R18 ;  /* 0x00000012ff12723e */ /* 0x000fca00000000ff */
[----:B------:R0:W-:Y:S01]  /*59c0*/  STG.E.U16 desc[UR36][R8.64], R18 ;  /* 0x0000001208007986 */ /* 0x0001e2000c101524 */
[----:B------:R-:W-:Y:S05]  /*59d0*/  BRA `(.L_x_3419) ;  /* 0x0000000800c07947 */ /* 0x000fea0003800000 */
.L_x_3422:
        /* <DEDUP_REMOVED lines=9> */
.L_x_3425:
[----:B------:R-:W-:-:S04]  /*5a70*/  F2FP.F16.F32.PACK_AB R3, RZ, R18 ;  /* 0x00000012ff03723e */ /* 0x000fc800000000ff */
[----:B------:R-:W-:-:S05]  /*5a80*/  PRMT R3, R3, 0x5410, RZ ;  /* 0x0000541003037816 */ /* 0x000fca00000000ff */
[----:B------:R0:W-:Y:S01]  /*5a90*/  STG.E desc[UR36][R8.64], R3 ;  /* 0x0000000308007986 */ /* 0x0001e2000c101924 */
[----:B------:R-:W-:Y:S05]  /*5aa0*/  BRA `(.L_x_3419) ;  /* 0x00000008008c7947 */ /* 0x000fea0003800000 */
.L_x_3424:
[----:B------:R-:W-:-:S06]  /*5ab0*/  FMUL.FTZ R4, R18, 1 ;  /* 0x3f80000012047820 */ /* 0x000fcc0000410000 */
[----:B------:R-:W0:Y:S02]  /*5ac0*/  F2F.F64.F32 R4, R4 ;  /* 0x0000000400047310 */ /* 0x000e240000201800 */
[----:B0-----:R0:W-:Y:S01]  /*5ad0*/  STG.E.64 desc[UR36][R8.64], R4 ;  /* 0x0000000408007986 */ /* 0x0011e2000c101b24 */
[----:B------:R-:W-:Y:S05]  /*5ae0*/  BRA `(.L_x_3419) ;  /* 0x00000008007c7947 */ /* 0x000fea0003800000 */
.L_x_3414:
        /* <DEDUP_REMOVED lines=10> */
[----:B------:R-:W0:Y:S02]  /*5b90*/  F2I.FTZ.U32.TRUNC.NTZ R3, R18 ;  /* 0x0000001200037305 */ /* 0x000e24000021f000 */
[----:B0-----:R0:W-:Y:S01]  /*5ba0*/  STG.E.U16 desc[UR36][R8.64], R3 ;  /* 0x0000000308007986 */ /* 0x0011e2000c101524 */
[----:B------:R-:W-:Y:S05]  /*5bb0*/  BRA `(.L_x_3419) ;  /* 0x0000000800487947 */ /* 0x000fea0003800000 */
.L_x_3429:
        /* <DEDUP_REMOVED lines=16> */
.L_x_3432:
[----:B------:R-:W-:-:S04]  /*5cc0*/  SHF.R.U32.HI R18, RZ, 0x18, R18 ;  /* 0x00000018ff127819 */ /* 0x000fc80000011612 */
[----:B------:R-:W-:-:S04]  /*5cd0*/  LOP3.LUT R3, R3, 0x80, R18, 0xf8, !PT ;  /* 0x0000008003037812 */ /* 0x000fc800078ef812 */
[----:B------:R-:W-:-:S07]  /*5ce0*/  PRMT R4, R3, 0x7610, R4 ;  /* 0x0000761003047816 */ /* 0x000fce0000000004 */
.L_x_3431:
[----:B------:R-:W-:Y:S05]  /*5cf0*/  BSYNC.RECONVERGENT B0 ;  /* 0x0000000000007941 */ /* 0x000fea0003800200 */
.L_x_3430:
[----:B------:R0:W-:Y:S01]  /*5d00*/  STG.E.U8 desc[UR36][R8.64], R4 ;  /* 0x0000000408007986 */ /* 0x0001e2000c101124 */
[----:B------:R-:W-:Y:S05]  /*5d10*/  BRA `(.L_x_3419) ;  /* 0x0000000400f07947 */ /* 0x000fea0003800000 */
.L_x_3428:
        /* <DEDUP_REMOVED lines=16> */
.L_x_3435:
[----:B------:R-:W-:-:S04]  /*5e20*/  SHF.R.U32.HI R18, RZ, 0x18, R18 ;  /* 0x00000018ff127819 */ /* 0x000fc80000011612 */
[----:B------:R-:W-:-:S04]  /*5e30*/  LOP3.LUT R3, R3, 0x80, R18, 0xf8, !PT ;  /* 0x0000008003037812 */ /* 0x000fc800078ef812 */
[----:B------:R-:W-:-:S07]  /*5e40*/  PRMT R4, R3, 0x7610, R4 ;  /* 0x0000761003047816 */ /* 0x000fce0000000004 */
.L_x_3434:
[----:B------:R-:W-:Y:S05]  /*5e50*/  BSYNC.RECONVERGENT B0 ;  /* 0x0000000000007941 */ /* 0x000fea0003800200 */
.L_x_3433:
[----:B------:R0:W-:Y:S01]  /*5e60*/  STG.E.U8 desc[UR36][R8.64], R4 ;  /* 0x0000000408007986 */ /* 0x0001e2000c101124 */
[----:B------:R-:W-:Y:S05]  /*5e70*/  BRA `(.L_x_3419) ;  /* 0x0000000400987947 */ /* 0x000fea0003800000 */
.L_x_3427:
        /* <DEDUP_REMOVED lines=21> */
.L_x_3437:
[----:B------:R-:W0:Y:S02]  /*5fd0*/  F2I.U64.TRUNC R18, R18 ;  /* 0x0000001200127311 */ /* 0x000e24000020d800 */
[----:B0-----:R0:W-:Y:S01]  /*5fe0*/  STG.E.64 desc[UR36][R8.64], R18 ;  /* 0x0000001208007986 */ /* 0x0011e2000c101b24 */
[----:B------:R-:W-:Y:S05]  /*5ff0*/  BRA `(.L_x_3419) ;  /* 0x0000000400387947 */ /* 0x000fea0003800000 */
.L_x_3436:
[----:B------:R-:W0:Y:S02]  /*6000*/  F2I.FTZ.U32.TRUNC.NTZ R3, R18 ;  /* 0x0000001200037305 */ /* 0x000e24000021f000 */
[----:B0-----:R0:W-:Y:S01]  /*6010*/  STG.E desc[UR36][R8.64], R3 ;  /* 0x0000000308007986 */ /* 0x0011e2000c101924 */
[----:B------:R-:W-:Y:S05]  /*6020*/  BRA `(.L_x_3419) ;  /* 0x00000004002c7947 */ /* 0x000fea0003800000 */
.L_x_3426:
        /* <DEDUP_REMOVED lines=10> */
.L_x_3439:
[----:B------:R-:W-:Y:S01]  /*60d0*/  FMUL.FTZ R4, R18, 1 ;  /* 0x3f80000012047820 */ /* 0x000fe20000410000 */
[----:B------:R-:W-:-:S05]  /*60e0*/  CS2R R6, SRZ ;  /* 0x0000000000067805 */ /* 0x000fca000001ff00 */
[----:B------:R-:W0:Y:S02]  /*60f0*/  F2F.F64.F32 R4, R4 ;  /* 0x0000000400047310 */ /* 0x000e240000201800 */
[----:B0-----:R4:W-:Y:S01]  /*6100*/  STG.E.128 desc[UR36][R8.64], R4 ;  /* 0x0000000408007986 */ /* 0x0019e2000c101d24 */
[----:B------:R-:W-:Y:S05]  /*6110*/  BRA `(.L_x_3419) ;  /* 0x0000000000f07947 */ /* 0x000fea0003800000 */
.L_x_3438:
[----:B------:R-:W-:-:S13]  /*6120*/  ISETP.NE.AND P0, PT, R0, 0xf, PT ;  /* 0x0000000f0000780c */ /* 0x000fda0003f05270 */
[----:B------:R-:W-:Y:S05]  /*6130*/  @!P0 BRA `(.L_x_3440) ;  /* 0x0000000000e08947 */ /* 0x000fea0003800000 */
[----:B------:R-:W-:-:S13]  /*6140*/  ISETP.NE.AND P0, PT, R0, 0x17, PT ;  /* 0x000000170000780c */ /* 0x000fda0003f05270 */
[----:B------:R-:W-:Y:S05]  /*6150*/  @!P0 BRA `(.L_x_3441) ;  /* 0x00000000008c8947 */ /* 0x000fea0003800000 */
[----:B------:R-:W-:-:S13]  /*6160*/  ISETP.NE.AND P0, PT, R0, 0x18, PT ;  /* 0x000000180000780c */ /* 0x000fda0003f05270 */
[----:B------:R-:W-:Y:S05]  /*6170*/  @!P0 BRA `(.L_x_3442) ;  /* 0x0000000000448947 */ /* 0x000fea0003800000 */
.L_x_3418:
        /* <DEDUP_REMOVED lines=16> */
.L_x_3443:
[----:B------:R-:W-:Y:S05]  /*6280*/  BRA `(.L_x_3419) ;  /* 0x0000000000947947 */ /* 0x000fea0003800000 */
.L_x_3442:
        /* <DEDUP_REMOVED lines=12> */
.L_x_3445:
[----:B------:R-:W-:Y:S05]  /*6350*/  BSYNC.RECONVERGENT B0 ;  /* 0x0000000000007941 */ /* 0x000fea0003800200 */
.L_x_3444:
[----:B------:R-:W-:-:S05]  /*6360*/  LOP3.LUT R3, R0, 0x80, R5, 0xf8, !PT ;  /* 0x0000008000037812 */ /* 0x000fca00078ef805 */
[----:B------:R2:W-:Y:S01]  /*6370*/  STG.E.U8 desc[UR36][R8.64], R3 ;  /* 0x0000000308007986 */ /* 0x0005e2000c101124 */
[----:B------:R-:W-:Y:S05]  /*6380*/  BRA `(.L_x_3419) ;  /* 0x0000000000547947 */ /* 0x000fea0003800000 */
.L_x_3441:
        /* <DEDUP_REMOVED lines=11> */
.L_x_3447:
[----:B------:R-:W-:Y:S01]  /*6440*/  IMAD.MOV.U32 R0, RZ, RZ, 0x7f ;  /* 0x0000007fff007424 */ /* 0x000fe200078e00ff */
[----:B------:R-:W-:-:S04]  /*6450*/  ISETP.GT.U32.AND P0, PT, R4, 0x7f800000, PT ;  /* 0x7f8000000400780c */ /* 0x000fc80003f04070 */
[----:B------:R-:W-:-:S09]  /*6460*/  SEL R0, R0, 0x7c, P0 ;  /* 0x0000007c00007807 */ /* 0x000fd20000000000 */
.L_x_3448:
[----:B------:R-:W-:Y:S05]  /*6470*/  BSYNC.RECONVERGENT B0 ;  /* 0x0000000000007941 */ /* 0x000fea0003800200 */
.L_x_3446:
[----:B------:R-:W-:-:S04]  /*6480*/  SHF.R.U32.HI R3, RZ, 0x18, R18 ;  /* 0x00000018ff037819 */ /* 0x000fc80000011612 */
[----:B------:R-:W-:-:S05]  /*6490*/  LOP3.LUT R3, R0, 0x80, R3, 0xf8, !PT ;  /* 0x0000008000037812 */ /* 0x000fca00078ef803 */
[----:B------:R1:W-:Y:S01]  /*64a0*/  STG.E.U8 desc[UR36][R8.64], R3 ;  /* 0x0000000308007986 */ /* 0x0003e2000c101124 */
[----:B------:R-:W-:Y:S05]  /*64b0*/  BRA `(.L_x_3419) ;  /* 0x0000000000087947 */ /* 0x000fea0003800000 */
.L_x_3440:
[----:B------:R-:W-:-:S05]  /*64c0*/  F2FP.BF16.F32.PACK_AB R18, RZ, R18 ;  /* 0x00000012ff12723e */ /* 0x000fca00000010ff */
[----:B------:R0:W-:Y:S02]  /*64d0*/  STG.E.U16 desc[UR36][R8.64], R18 ;  /* 0x0000001208007986 */ /* 0x0001e4000c101524 */
.L_x_3419:
[----:B------:R-:W-:-:S05]  /*64e0*/  VIADD R25, R25, 0x80 ;  /* 0x0000008019197836 */ /* 0x000fca0000000000 */
[----:B------:R-:W-:-:S13]  /*64f0*/  ISETP.GE.AND P0, PT, R25, R17, PT ;  /* 0x000000111900720c */ /* 0x000fda0003f06270 */
[----:B------:R-:W-:Y:S05]  /*6500*/  @P0 BRA `(.L_x_3413) ;  /* 0x0000000c00900947 */ /* 0x000fea0003800000 */
[----:B------:R-:W5:Y:S01]  /*6510*/  LDCU UR4, c[0x0][0x3b8] ;  /* 0x00007700ff0477ac */ /* 0x000f620008000800 */
[----:B01234-:R-:W0:Y:S01]  /*6520*/  LDC.64 R8, c[0x0][0x398] ;  /* 0x0000e600ff087b82 */ /* 0x01fe220000000a00 */
[----:B------:R-:W-:Y:S01]  /*6530*/  IMAD R0, R2, 0x200, R25 ;  /* 0x0000020002007824 */ /* 0x000fe200078e0219 */
[----:B------:R-:W-:-:S03]  /*6540*/  PRMT R4, R16, 0x9910, RZ ;  /* 0x0000991010047816 */ /* 0x000fc600000000ff */
        /* <DEDUP_REMOVED lines=17> */
.L_x_3452:
[----:B------:R-:W0:Y:S02]  /*6660*/  F2I.S64.TRUNC R22, R22 ;  /* 0x0000001600167311 */ /* 0x000e24000020d900 */
[----:B0-----:R-:W-:-:S05]  /*6670*/  IMAD.MOV.U32 R3, RZ, RZ, R22 ;  /* 0x000000ffff037224 */ /* 0x001fca00078e0016 */
[----:B------:R0:W-:Y:S01]  /*6680*/  STG.E.U8 desc[UR36][R8.64], R3 ;  /* 0x0000000308007986 */ /* 0x0001e2000c101124 */
[----:B------:R-:W-:Y:S05]  /*6690*/  BRA `(.L_x_3454) ;  /* 0x0000000c00287947 */ /* 0x000fea0003800000 */
.L_x_3451:
        /* <DEDUP_REMOVED lines=9> */
.L_x_3456:
[----:B------:R-:W0:Y:S02]  /*6730*/  F2I.FTZ.TRUNC.NTZ R3, R22 ;  /* 0x0000001600037305 */ /* 0x000e24000021f100 */
[----:B0-----:R3:W-:Y:S01]  /*6740*/  STG.E desc[UR36][R8.64], R3 ;  /* 0x0000000308007986 */ /* 0x0017e2000c101924 */
[----:B------:R-:W-:Y:S05]  /*6750*/  BRA `(.L_x_3454) ;  /* 0x0000000800f87947 */ /* 0x000fea0003800000 */
.L_x_3455:
[----:B------:R-:W0:Y:S02]  /*6760*/  F2I.FTZ.TRUNC.NTZ R3, R22 ;  /* 0x0000001600037305 */ /* 0x000e24000021f100 */
[----:B0-----:R2:W-:Y:S01]  /*6770*/  STG.E.U16 desc[UR36][R8.64], R3 ;  /* 0x0000000308007986 */ /* 0x0015e2000c101524 */
[----:B------:R-:W-:Y:S05]  /*6780*/  BRA `(.L_x_3454) ;  /* 0x0000000800ec7947 */ /* 0x000fea0003800000 */
.L_x_3450:
        /* <DEDUP_REMOVED lines=8> */
.L_x_3458:
[----:B------:R-:W-:-:S05]  /*6810*/  F2FP.F16.F32.PACK_AB R22, RZ, R22 ;  /* 0x00000016ff16723e */ /* 0x000fca00000000ff */
[----:B------:R0:W-:Y:S01]  /*6820*/  STG.E.U16 desc[UR36][R8.64], R22 ;  /* 0x0000001608007986 */ /* 0x0001e2000c101524 */
[----:B------:R-:W-:Y:S05]  /*6830*/  BRA `(.L_x_3454) ;  /* 0x0000000800c07947 */ /* 0x000fea0003800000 */
.L_x_3457:
        /* <DEDUP_REMOVED lines=9> */
.L_x_3460:
[----:B------:R-:W-:-:S04]  /*68d0*/  F2FP.F16.F32.PACK_AB R3, RZ, R22 ;  /* 0x00000016ff03723e */ /* 0x000fc800000000ff */
[----:B------:R-:W-:-:S05]  /*68e0*/  PRMT R3, R3, 0x5410, RZ ;  /* 0x0000541003037816 */ /* 0x000fca00000000ff */
[----:B------:R0:W-:Y:S01]  /*68f0*/  STG.E desc[UR36][R8.64], R3 ;  /* 0x0000000308007986 */ /* 0x0001e2000c101924 */
[----:B------:R-:W-:Y:S05]  /*6900*/  BRA `(.L_x_3454) ;  /* 0x00000008008c7947 */ /* 0x000fea0003800000 */
.L_x_3459:
[----:B------:R-:W-:-:S06]  /*6910*/  FMUL.FTZ R4, R22, 1 ;  /* 0x3f80000016047820 */ /* 0x000fcc0000410000 */
[----:B------:R-:W0:Y:S02]  /*6920*/  F2F.F64.F32 R4, R4 ;  /* 0x0000000400047310 */ /* 0x000e240000201800 */
[----:B0-----:R0:W-:Y:S01]  /*6930*/  STG.E.64 desc[UR36][R8.64], R4 ;  /* 0x0000000408007986 */ /* 0x0011e2000c101b24 */
[----:B------:R-:W-:Y:S05]  /*6940*/  BRA `(.L_x_3454) ;  /* 0x00000008007c7947 */ /* 0x000fea0003800000 */
.L_x_3449:
        /* <DEDUP_REMOVED lines=13> */
.L_x_3464:
        /* <DEDUP_REMOVED lines=16> */
.L_x_3467:
[----:B------:R-:W-:-:S04]  /*6b20*/  SHF.R.U32.HI R22, RZ, 0x18, R22 ;  /* 0x00000018ff167819 */ /* 0x000fc80000011616 */
[----:B------:R-:W-:-:S04]  /*6b30*/  LOP3.LUT R3, R3, 0x80, R22, 0xf8, !PT ;  /* 0x0000008003037812 */ /* 0x000fc800078ef816 */
[----:B------:R-:W-:-:S07]  /*6b40*/  PRMT R4, R3, 0x7610, R4 ;  /* 0x0000761003047816 */ /* 0x000fce0000000004 */
.L_x_3466:
[----:B------:R-:W-:Y:S05]  /*6b50*/  BSYNC.RECONVERGENT B0 ;  /* 0x0000000000007941 */ /* 0x000fea0003800200 */
.L_x_3465:
[----:B------:R0:W-:Y:S01]  /*6b60*/  STG.E.U8 desc[UR36][R8.64], R4 ;  /* 0x0000000408007986 */ /* 0x0001e2000c101124 */
[----:B------:R-:W-:Y:S05]  /*6b70*/  BRA `(.L_x_3454) ;  /* 0x0000000400f07947 */ /* 0x000fea0003800000 */
.L_x_3463:
        /* <DEDUP_REMOVED lines=16> */
.L_x_3470:
[----:B------:R-:W-:-:S04]  /*6c80*/  SHF.R.U32.HI R22, RZ, 0x18, R22 ;  /* 0x00000018ff167819 */ /* 0x000fc80000011616 */
[----:B------:R-:W-:-:S04]  /*6c90*/  LOP3.LUT R3, R3, 0x80, R22, 0xf8, !PT ;  /* 0x0000008003037812 */ /* 0x000fc800078ef816 */
[----:B------:R-:W-:-:S07]  /*6ca0*/  PRMT R4, R3, 0x7610, R4 ;  /* 0x0000761003047816 */ /* 0x000fce0000000004 */
.L_x_3469:
[----:B------:R-:W-:Y:S05]  /*6cb0*/  BSYNC.RECONVERGENT B0 ;  /* 0x0000000000007941 */ /* 0x000fea0003800200 */
.L_x_3468:
[----:B------:R0:W-:Y:S01]  /*6cc0*/  STG.E.U8 desc[UR36][R8.64], R4 ;  /* 0x0000000408007986 */ /* 0x0001e2000c101124 */
[----:B------:R-:W-:Y:S05]  /*6cd0*/  BRA `(.L_x_3454) ;  /* 0x0000000400987947 */ /* 0x000fea0003800000 */
.L_x_3462:
        /* <DEDUP_REMOVED lines=21> */
.L_x_3472:
[----:B------:R-:W0:Y:S02]  /*6e30*/  F2I.U64.TRUNC R22, R22 ;  /* 0x0000001600167311 */ /* 0x000e24000020d800 */
[----:B0-----:R0:W-:Y:S01]  /*6e40*/  STG.E.64 desc[UR36][R8.64], R22 ;  /* 0x0000001608007986 */ /* 0x0011e2000c101b24 */
[----:B------:R-:W-:Y:S05]  /*6e50*/  BRA `(.L_x_3454) ;  /* 0x0000000400387947 */ /* 0x000fea0003800000 */
.L_x_3471:
[----:B------:R-:W0:Y:S02]  /*6e60*/  F2I.FTZ.U32.TRUNC.NTZ R3, R22 ;  /* 0x0000001600037305 */ /* 0x000e24000021f000 */
[----:B0-----:R0:W-:Y:S01]  /*6e70*/  STG.E desc[UR36][R8.64], R3 ;  /* 0x0000000308007986 */ /* 0x0011e2000c101924 */
[----:B------:R-:W-:Y:S05]  /*6e80*/  BRA `(.L_x_3454) ;  /* 0x00000004002c7947 */ /* 0x000fea0003800000 */
.L_x_3461:
        /* <DEDUP_REMOVED lines=10> */
.L_x_3474:
[----:B------:R-:W-:Y:S01]  /*6f30*/  FMUL.FTZ R4, R22, 1 ;  /* 0x3f80000016047820 */ /* 0x000fe20000410000 */
[----:B------:R-:W-:-:S05]  /*6f40*/  CS2R R6, SRZ ;  /* 0x0000000000067805 */ /* 0x000fca000001ff00 */
[----:B------:R-:W0:Y:S02]  /*6f50*/  F2F.F64.F32 R4, R4 ;  /* 0x0000000400047310 */ /* 0x000e240000201800 */
[----:B0-----:R0:W-:Y:S01]  /*6f60*/  STG.E.128 desc[UR36][R8.64], R4 ;  /* 0x0000000408007986 */ /* 0x0011e2000c101d24 */
[----:B------:R-:W-:Y:S05]  /*6f70*/  BRA `(.L_x_3454) ;  /* 0x0000000000f07947 */ /* 0x000fea0003800000 */
.L_x_3473:
[----:B------:R-:W-:-:S13]  /*6f80*/  ISETP.NE.AND P0, PT, R0, 0xf, PT ;  /* 0x0000000f0000780c */ /* 0x000fda0003f05270 */
[----:B------:R-:W-:Y:S05]  /*6f90*/  @!P0 BRA `(.L_x_3475) ;  /* 0x0000000000e08947 */ /* 0x000fea0003800000 */
[----:B------:R-:W-:-:S13]  /*6fa0*/  ISETP.NE.AND P0, PT, R0, 0x17, PT ;  /* 0x000000170000780c */ /* 0x000fda0003f05270 */
[----:B------:R-:W-:Y:S05]  /*6fb0*/  @!P0 BRA `(.L_x_3476) ;  /* 0x00000000008c8947 */ /* 0x000fea0003800000 */
[----:B------:R-:W-:-:S13]  /*6fc0*/  ISETP.NE.AND P0, PT, R0, 0x18, PT ;  /* 0x000000180000780c */ /* 0x000fda0003f05270 */
[----:B------:R-:W-:Y:S05]  /*6fd0*/  @!P0 BRA `(.L_x_3477) ;  /* 0x0000000000448947 */ /* 0x000fea0003800000 */
.L_x_3453:
        /* <DEDUP_REMOVED lines=16> */
.L_x_3478:
[----:B------:R-:W-:Y:S05]  /*70e0*/  BRA `(.L_x_3454) ;  /* 0x0000000000947947 */ /* 0x000fea0003800000 */
.L_x_3477:
        /* <DEDUP_REMOVED lines=12> */
.L_x_3480:
[----:B------:R-:W-:Y:S05]  /*71b0*/  BSYNC.RECONVERGENT B0 ;  /* 0x0000000000007941 */ /* 0x000fea0003800200 */
.L_x_3479:
[----:B------:R-:W-:-:S05]  /*71c0*/  LOP3.LUT R3, R0, 0x80, R5, 0xf8, !PT ;  /* 0x0000008000037812 */ /* 0x000fca00078ef805 */
[----:B------:R0:W-:Y:S01]  /*71d0*/  STG.E.U8 desc[UR36][R8.64], R3 ;  /* 0x0000000308007986 */ /* 0x0001e2000c101124 */
[----:B------:R-:W-:Y:S05]  /*71e0*/  BRA `(.L_x_3454) ;  /* 0x0000000000547947 */ /* 0x000fea0003800000 */
.L_x_3476:
        /* <DEDUP_REMOVED lines=11> */
.L_x_3482:
[----:B------:R-:W-:Y:S01]  /*72a0*/  IMAD.MOV.U32 R0, RZ, RZ, 0x7f ;  /* 0x0000007fff007424 */ /* 0x000fe200078e00ff */
[----:B------:R-:W-:-:S04]  /*72b0*/  ISETP.GT.U32.AND P0, PT, R4, 0x7f800000, PT ;  /* 0x7f8000000400780c */ /* 0x000fc80003f04070 */
[----:B------:R-:W-:-:S09]  /*72c0*/  SEL R0, R0, 0x7c, P0 ;  /* 0x0000007c00007807 */ /* 0x000fd20000000000 */
.L_x_3483:
[----:B------:R-:W-:Y:S05]  /*72d0*/  BSYNC.RECONVERGENT B0 ;  /* 0x0000000000007941 */ /* 0x000fea0003800200 */
.L_x_3481:
[----:B------:R-:W-:-:S04]  /*72e0*/  SHF.R.U32.HI R3, RZ, 0x18, R22 ;  /* 0x00000018ff037819 */ /* 0x000fc80000011616 */
[----:B------:R-:W-:-:S05]  /*72f0*/  LOP3.LUT R3, R0, 0x80, R3, 0xf8, !PT ;  /* 0x0000008000037812 */ /* 0x000fca00078ef803 */
[----:B------:R0:W-:Y:S01]  /*7300*/  STG.E.U8 desc[UR36][R8.64], R3 ;  /* 0x0000000308007986 */ /* 0x0001e2000c101124 */
[----:B------:R-:W-:Y:S05]  /*7310*/  BRA `(.L_x_3454) ;  /* 0x0000000000087947 */ /* 0x000fea0003800000 */
.L_x_3475:
[----:B------:R-:W-:-:S05]  /*7320*/  F2FP.BF16.F32.PACK_AB R22, RZ, R22 ;  /* 0x00000016ff16723e */ /* 0x000fca00000010ff */
[----:B------:R0:W-:Y:S02]  /*7330*/  STG.E.U16 desc[UR36][R8.64], R22 ;  /* 0x0000001608007986 */ /* 0x0001e4000c101524 */
.L_x_3454:
[----:B------:R-:W-:-:S07]  /*7340*/  VIADD R25, R25, 0x80 ;  /* 0x0000008019197836 */ /* 0x000fce0000000000 */
.L_x_3413:
[----:B------:R-:W-:Y:S05]  /*7350*/  BSYNC.RECONVERGENT B6 ;  /* 0x0000000000067941 */ /* 0x000fea0003800200 */
.L_x_3412:
[----:B------:R-:W-:-:S13]  /*7360*/  ISETP.GE.AND P0, PT, R25, R17, PT ;  /* 0x000000111900720c */ /* 0x000fda0003f06270 */
[----:B------:R-:W-:Y:S05]  /*7370*/  @P0 EXIT ;  /* 0x000000000000094d */ /* 0x000fea0003800000 */
[----:B0-2-4-:R-:W0:Y:S01]  /*7380*/  LDC.64 R4, c[0x0][0x398] ;  /* 0x0000e600ff047b82 */ /* 0x015e220000000a00 */
[----:B------:R-:W3:Y:S01]  /*7390*/  LDCU UR4, c[0x0][0x3b8] ;  /* 0x00007700ff0477ac */ /* 0x000ee20008000800 */
[----:B-1----:R-:W-:Y:S01]  /*73a0*/  PRMT R0, R16, 0x9910, RZ ;  /* 0x0000991010007816 */ /* 0x002fe200000000ff */
[----:B------:R-:W-:-:S03]  /*73b0*/  IMAD R2, R2, 0x200, R25 ;  /* 0x0000020002027824 */ /* 0x000fc600078e0219 */
[----:B------:R-:W-:Y:S01]  /*73c0*/  ISETP.GT.AND P1, PT, R0, 0x9, PT ;  /* 0x000000090000780c */ /* 0x000fe20003f24270 */
[----:B---3--:R-:W-:-:S05]  /*73d0*/  IMAD R3, R2, UR4, RZ ;  /* 0x0000000402037c24 */ /* 0x008fca000f8e02ff */
[----:B0-----:R-:W-:-:S05]  /*73e0*/  IADD3 R2, P0, PT, R3, R4, RZ ;  /* 0x0000000403027210 */ /* 0x001fca0007f1e0ff */
        /* <DEDUP_REMOVED lines=11> */
[----:B0-----:R-:W-:Y:S01]  /*74a0*/  STG.E.U8 desc[UR36][R2.64], R5 ;  /* 0x0000000502007986 */ /* 0x001fe2000c101124 */
[----:B------:R-:W-:Y:S05]  /*74b0*/  EXIT ;  /* 0x000000000000794d */ /* 0x000fea0003800000 */
.L_x_3487:
[----:B------:R-:W0:Y:S02]  /*74c0*/  F2I.S64.TRUNC R24, R24 ;  /* 0x0000001800187311 */ /* 0x000e24000020d900 */
[----:B0-----:R-:W-:-:S05]  /*74d0*/  IMAD.MOV.U32 R5, RZ, RZ, R24 ;  /* 0x000000ffff057224 */ /* 0x001fca00078e0018 */
[----:B------:R-:W-:Y:S01]  /*74e0*/  STG.E.U8 desc[UR36][R2.64], R5 ;  /* 0x0000000502007986 */ /* 0x000fe2000c101124 */
[----:B------:R-:W-:Y:S05]  /*74f0*/  EXIT ;  /* 0x000000000000794d */ /* 0x000fea0003800000 */
.L_x_3486:
[----:B------:R-:W-:-:S13]  /*7500*/  ISETP.NE.AND P0, PT, R0, 0x2, PT ;  /* 0x000000020000780c */ /* 0x000fda0003f05270 */
[----:B------:R-:W-:Y:S05]  /*7510*/  @!P0 BRA `(.L_x_3489) ;  /* 0x0000000000288947 */ /* 0x000fea0003800000 */
[----:B------:R-:W-:-:S13]  /*7520*/  ISETP.NE.AND P0, PT, R0, 0x3, PT ;  /* 0x000000030000780c */ /* 0x000fda0003f05270 */
[----:B------:R-:W-:Y:S05]  /*7530*/  @!P0 BRA `(.L_x_3490) ;  /* 0x0000000000148947 */ /* 0x000fea0003800000 */
[----:B------:R-:W-:-:S13]  /*7540*/  ISETP.NE.AND P0, PT, R0, 0x4, PT ;  /* 0x000000040000780c */ /* 0x000fda0003f05270 */
[----:B------:R-:W-:Y:S05]  /*7550*/  @P0 BRA `(.L_x_3488) ;  /* 0x0000000800380947 */ /* 0x000fea0003800000 */
[----:B------:R-:W0:Y:S02]  /*7560*/  F2I.S64.TRUNC R24, R24 ;  /* 0x0000001800187311 */ /* 0x000e24000020d900 */
[----:B0-----:R-:W-:Y:S01]  /*7570*/  STG.E.64 desc[UR36][R2.64], R24 ;  /* 0x0000001802007986 */ /* 0x001fe2000c101b24 */
[----:B------:R-:W-:Y:S05]  /*7580*/  EXIT ;  /* 0x000000000000794d */ /* 0x000fea0003800000 */
.L_x_3490:
[----:B------:R-:W0:Y:S02]  /*7590*/  F2I.FTZ.TRUNC.NTZ R5, R24 ;  /* 0x0000001800057305 */ /* 0x000e24000021f100 */
[----:B0-----:R-:W-:Y:S01]  /*75a0*/  STG.E desc[UR36][R2.64], R5 ;  /* 0x0000000502007986 */ /* 0x001fe2000c101924 */
[----:B------:R-:W-:Y:S05]  /*75b0*/  EXIT ;  /* 0x000000000000794d */ /* 0x000fea0003800000 */
.L_x_3489:
[----:B------:R-:W0:Y:S02]  /*75c0*/  F2I.FTZ.TRUNC.NTZ R5, R24 ;  /* 0x0000001800057305 */ /* 0x000e24000021f100 */
[----:B0-----:R-:W-:Y:S01]  /*75d0*/  STG.E.U16 desc[UR36][R2.64], R5 ;  /* 0x0000000502007986 */ /* 0x001fe2000c101524 */
[----:B------:R-:W-:Y:S05]  /*75e0*/  EXIT ;  /* 0x000000000000794d */ /* 0x000fea0003800000 */
.L_x_3485:
[----:B------:R-:W-:-:S13]  /*75f0*/  ISETP.GT.AND P0, PT, R0, 0x6, PT ;  /* 0x000000060000780c */ /* 0x000fda0003f04270 */
[----:B------:R-:W-:Y:S05]  /*7600*/  @P0 BRA `(.L_x_3491) ;  /* 0x0000000000240947 */ /* 0x000fea0003800000 */
[----:B------:R-:W-:-:S13]  /*7610*/  ISETP.NE.AND P0, PT, R0, 0x5, PT ;  /* 0x000000050000780c */ /* 0x000fda0003f05270 */
[----:B------:R-:W-:Y:S05]  /*7620*/  @!P0 BRA `(.L_x_3492) ;  /* 0x0000000000108947 */ /* 0x000fea0003800000 */
[----:B------:R-:W-:-:S13]  /*7630*/  ISETP.NE.AND P0, PT, R0, 0x6, PT ;  /* 0x000000060000780c */ /* 0x000fda0003f05270 */
[----:B------:R-:W-:Y:S05]  /*7640*/  @P0 BRA `(.L_x_3488) ;  /* 0x0000000400fc0947 */ /* 0x000fea0003800000 */
[----:B------:R-:W-:Y:S01]  /*7650*/  STG.E desc[UR36][R2.64], R24 ;  /* 0x0000001802007986 */ /* 0x000fe2000c101924 */
[----:B------:R-:W-:Y:S05]  /*7660*/  EXIT ;  /* 0x000000000000794d */ /* 0x000fea0003800000 */
.L_x_3492:
[----:B------:R-:W-:-:S05]  /*7670*/  F2FP.F16.F32.PACK_AB R24, RZ, R24 ;  /* 0x00000018ff18723e */ /* 0x000fca00000000ff */
[----:B------:R-:W-:Y:S01]  /*7680*/  STG.E.U16 desc[UR36][R2.64], R24 ;  /* 0x0000001802007986 */ /* 0x000fe2000c101524 */
[----:B------:R-:W-:Y:S05]  /*7690*/  EXIT ;  /* 0x000000000000794d */ /* 0x000fea0003800000 */
.L_x_3491:
[----:B------:R-:W-:-:S13]  /*76a0*/  ISETP.NE.AND P0, PT, R0, 0x7, PT ;  /* 0x000000070000780c */ /* 0x000fda0003f05270 */
[----:B------:R-:W-:Y:S05]  /*76b0*/  @!P0 BRA `(.L_x_3493) ;  /* 0x00000000002c8947 */ /* 0x000fea0003800000 */
[----:B------:R-:W-:-:S13]  /*76c0*/  ISETP.NE.AND P0, PT, R0, 0x8, PT ;  /* 0x000000080000780c */ /* 0x000fda0003f05270 */
[----:B------:R-:W-:Y:S05]  /*76d0*/  @!P0 BRA `(.L_x_3494) ;  /* 0x0000000000148947 */ /* 0x000fea0003800000 */
[----:B------:R-:W-:-:S13]  /*76e0*/  ISETP.NE.AND P0, PT, R0, 0x9, PT ;  /* 0x000000090000780c */ /* 0x000fda0003f05270 */
[----:B------:R-:W-:Y:S05]  /*76f0*/  @P0 BRA `(.L_x_3488) ;  /* 0x0000000400d00947 */ /* 0x000fea0003800000 */
[----:B------:R-:W-:-:S05]  /*7700*/  IMAD.MOV.U32 R25, RZ, RZ, RZ ;  /* 0x000000ffff197224 */ /* 0x000fca00078e00ff */
[----:B------:R-:W-:Y:S01]  /*7710*/  STG.E.64 desc[UR36][R2.64], R24 ;  /* 0x0000001802007986 */ /* 0x000fe2000c101b24 */
[----:B------:R-:W-:Y:S05]  /*7720*/  EXIT ;  /* 0x000000000000794d */ /* 0x000fea0003800000 */
.L_x_3494:
[----:B------:R-:W-:-:S04]  /*7730*/  F2FP.F16.F32.PACK_AB R5, RZ, R24 ;  /* 0x00000018ff05723e */ /* 0x000fc800000000ff */
[----:B------:R-:W-:-:S05]  /*7740*/  PRMT R5, R5, 0x5410, RZ ;  /* 0x0000541005057816 */ /* 0x000fca00000000ff */
[----:B------:R-:W-:Y:S01]  /*7750*/  STG.E desc[UR36][R2.64], R5 ;  /* 0x0000000502007986 */ /* 0x000fe2000c101924 */
[----:B------:R-:W-:Y:S05]  /*7760*/  EXIT ;  /* 0x000000000000794d */ /* 0x000fea0003800000 */
.L_x_3493:
[----:B------:R-:W-:-:S06]  /*7770*/  FMUL.FTZ R4, R24, 1 ;  /* 0x3f80000018047820 */ /* 0x000fcc0000410000 */
[----:B------:R-:W0:Y:S02]  /*7780*/  F2F.F64.F32 R4, R4 ;  /* 0x0000000400047310 */ /* 0x000e240000201800 */
[----:B0-----:R-:W-:Y:S01]  /*7790*/  STG.E.64 desc[UR36][R2.64], R4 ;  /* 0x0000000402007986 */ /* 0x001fe2000c101b24 */
[----:B------:R-:W-:Y:S05]  /*77a0*/  EXIT ;  /* 0x000000000000794d */ /* 0x000fea0003800000 */
.L_x_3484:
        /* <DEDUP_REMOVED lines=11> */
[----:B0-----:R-:W-:Y:S01]  /*7860*/  STG.E.U16 desc[UR36][R2.64], R5 ;  /* 0x0000000502007986 */ /* 0x001fe2000c101524 */
[----:B------:R-:W-:Y:S05]  /*7870*/  EXIT ;  /* 0x000000000000794d */ /* 0x000fea0003800000 */
.L_x_3498:
        /* <DEDUP_REMOVED lines=16> */
.L_x_3501:
[----:B------:R-:W-:-:S04]  /*7980*/  SHF.R.U32.HI R24, RZ, 0x18, R24 ;  /* 0x00000018ff187819 */ /* 0x000fc80000011618 */
[----:B------:R-:W-:-:S04]  /*7990*/  LOP3.LUT R5, R5, 0x80, R24, 0xf8, !PT ;  /* 0x0000008005057812 */ /* 0x000fc800078ef818 */
[----:B------:R-:W-:-:S07]  /*79a0*/  PRMT R0, R5, 0x7610, R0 ;  /* 0x0000761005007816 */ /* 0x000fce0000000000 */
.L_x_3500:
[----:B------:R-:W-:Y:S05]  /*79b0*/  BSYNC.RECONVERGENT B0 ;  /* 0x0000000000007941 */ /* 0x000fea0003800200 */
.L_x_3499:
[----:B------:R-:W-:Y:S01]  /*79c0*/  STG.E.U8 desc[UR36][R2.64], R0 ;  /* 0x0000000002007986 */ /* 0x000fe2000c101124 */
[----:B------:R-:W-:Y:S05]  /*79d0*/  EXIT ;  /* 0x000000000000794d */ /* 0x000fea0003800000 */
.L_x_3497:
        /* <DEDUP_REMOVED lines=16> */
.L_x_3504:
[----:B------:R-:W-:-:S04]  /*7ae0*/  SHF.R.U32.HI R24, RZ, 0x18, R24 ;  /* 0x00000018ff187819 */ /* 0x000fc80000011618 */
[----:B------:R-:W-:-:S04]  /*7af0*/  LOP3.LUT R5, R5, 0x80, R24, 0xf8, !PT ;  /* 0x0000008005057812 */ /* 0x000fc800078ef818 */
[----:B------:R-:W-:-:S07]  /*7b00*/  PRMT R0, R5, 0x7610, R0 ;  /* 0x0000761005007816 */ /* 0x000fce0000000000 */
.L_x_3503:
[----:B------:R-:W-:Y:S05]  /*7b10*/  BSYNC.RECONVERGENT B0 ;  /* 0x0000000000007941 */ /* 0x000fea0003800200 */
.L_x_3502:
[----:B------:R-:W-:Y:S01]  /*7b20*/  STG.E.U8 desc[UR36][R2.64], R0 ;  /* 0x0000000002007986 */ /* 0x000fe2000c101124 */
[----:B------:R-:W-:Y:S05]  /*7b30*/  EXIT ;  /* 0x000000000000794d */ /* 0x000fea0003800000 */
.L_x_3496:
        /* <DEDUP_REMOVED lines=21> */
.L_x_3506:
[----:B------:R-:W0:Y:S02]  /*7c90*/  F2I.U64.TRUNC R24, R24 ;  /* 0x0000001800187311 */ /* 0x000e24000020d800 */
[----:B0-----:R-:W-:Y:S01]  /*7ca0*/  STG.E.64 desc[UR36][R2.64], R24 ;  /* 0x0000001802007986 */ /* 0x001fe2000c101b24 */
[----:B------:R-:W-:Y:S05]  /*7cb0*/  EXIT ;  /* 0x000000000000794d */ /* 0x000fea0003800000 */
.L_x_3505:
[----:B------:R-:W0:Y:S02]  /*7cc0*/  F2I.FTZ.U32.TRUNC.NTZ R5, R24 ;  /* 0x0000001800057305 */ /* 0x000e24000021f000 */
[----:B0-----:R-:W-:Y:S01]  /*7cd0*/  STG.E desc[UR36][R2.64], R5 ;  /* 0x0000000502007986 */ /* 0x001fe2000c101924 */
[----:B------:R-:W-:Y:S05]  /*7ce0*/  EXIT ;  /* 0x000000000000794d */ /* 0x000fea0003800000 */
.L_x_3495:
        /* <DEDUP_REMOVED lines=8> */
[----:B------:R-:W-:Y:S01]  /*7d70*/  STG.E.U8 desc[UR36][R2.64], R5 ;  /* 0x0000000502007986 */ /* 0x000fe2000c101124 */
[----:B------:R-:W-:Y:S05]  /*7d80*/  EXIT ;  /* 0x000000000000794d */ /* 0x000fea0003800000 */
.L_x_3508:
[----:B------:R-:W-:Y:S01]  /*7d90*/  FMUL.FTZ R4, R24, 1 ;  /* 0x3f80000018047820 */ /* 0x000fe20000410000 */
[----:B------:R-:W-:-:S05]  /*7da0*/  CS2R R6, SRZ ;  /* 0x0000000000067805 */ /* 0x000fca000001ff00 */
[----:B------:R-:W0:Y:S02]  /*7db0*/  F2F.F64.F32 R4, R4 ;  /* 0x0000000400047310 */ /* 0x000e240000201800 */
[----:B0-----:R-:W-:Y:S01]  /*7dc0*/  STG.E.128 desc[UR36][R2.64], R4 ;  /* 0x0000000402007986 */ /* 0x001fe2000c101d24 */
[----:B------:R-:W-:Y:S05]  /*7dd0*/  EXIT ;  /* 0x000000000000794d */ /* 0x000fea0003800000 */
.L_x_3507:
[----:B------:R-:W-:-:S13]  /*7de0*/  ISETP.NE.AND P0, PT, R0, 0xf, PT ;  /* 0x0000000f0000780c */ /* 0x000fda0003f05270 */
[----:B------:R-:W-:Y:S05]  /*7df0*/  @!P0 BRA `(.L_x_3509) ;  /* 0x0000000000e08947 */ /* 0x000fea0003800000 */
[----:B------:R-:W-:-:S13]  /*7e00*/  ISETP.NE.AND P0, PT, R0, 0x17, PT ;  /* 0x000000170000780c */ /* 0x000fda0003f05270 */
[----:B------:R-:W-:Y:S05]  /*7e10*/  @!P0 BRA `(.L_x_3510) ;  /* 0x00000000008c8947 */ /* 0x000fea0003800000 */
[----:B------:R-:W-:-:S13]  /*7e20*/  ISETP.NE.AND P0, PT, R0, 0x18, PT ;  /* 0x000000180000780c */ /* 0x000fda0003f05270 */
[----:B------:R-:W-:Y:S05]  /*7e30*/  @!P0 BRA `(.L_x_3511) ;  /* 0x0000000000448947 */ /* 0x000fea0003800000 */
.L_x_3488:
[----:B------:R-:W-:Y:S01]  /*7e40*/  MOV R0, 0x130 ;  /* 0x0000013000007802 */ /* 0x000fe20000000f00 */
[----:B------:R-:W0:Y:S01]  /*7e50*/  LDCU.64 UR4, c[0x4][0x120] ;  /* 0x01002400ff0477ac */ /* 0x000e220008000a00 */
[----:B------:R-:W-:Y:S02]  /*7e60*/  IMAD.MOV.U32 R8, RZ, RZ, 0x65 ;  /* 0x00000065ff087424 */ /* 0x000fe400078e00ff */
[----:B------:R1:W2:Y:S01]  /*7e70*/  LDC.64 R2, c[0x4][R0] ;  /* 0x0100000000027b82 */ /* 0x0002a20000000a00 */
[----:B------:R-:W3:Y:S01]  /*7e80*/  LDCU.64 UR6, c[0x4][0x128] ;  /* 0x01002500ff0677ac */ /* 0x000ee20008000a00 */
[----:B------:R-:W-:Y:S02]  /*7e90*/  IMAD.MOV.U32 R12, RZ, RZ, 0x1 ;  /* 0x00000001ff0c7424 */ /* 0x000fe400078e00ff */
[----:B------:R-:W-:Y:S01]  /*7ea0*/  IMAD.MOV.U32 R13, RZ, RZ, RZ ;  /* 0x000000ffff0d7224 */ /* 0x000fe200078e00ff */
[----:B------:R-:W4:Y:S01]  /*7eb0*/  LDCU.64 UR8, c[0x4][0x18] ;  /* 0x01000300ff0877ac */ /* 0x000f220008000a00 */
[----:B0-----:R-:W-:-:S02]  /*7ec0*/  IMAD.U32 R4, RZ, RZ, UR4 ;  /* 0x00000004ff047e24 */ /* 0x001fc4000f8e00ff */
[----:B------:R-:W-:Y:S02]  /*7ed0*/  IMAD.U32 R5, RZ, RZ, UR5 ;  /* 0x00000005ff057e24 */ /* 0x000fe4000f8e00ff */
[----:B---3--:R-:W-:Y:S02]  /*7ee0*/  IMAD.U32 R6, RZ, RZ, UR6 ;  /* 0x00000006ff067e24 */ /* 0x008fe4000f8e00ff */
[----:B------:R-:W-:Y:S02]  /*7ef0*/  IMAD.U32 R7, RZ, RZ, UR7 ;  /* 0x00000007ff077e24 */ /* 0x000fe4000f8e00ff */
[----:B----4-:R-:W-:Y:S02]  /*7f00*/  IMAD.U32 R10, RZ, RZ, UR8 ;  /* 0x00000008ff0a7e24 */ /* 0x010fe4000f8e00ff */
[----:B-1----:R-:W-:-:S07]  /*7f10*/  IMAD.U32 R11, RZ, RZ, UR9 ;  /* 0x00000009ff0b7e24 */ /* 0x002fce000f8e00ff */
[----:B------:R-:W-:-:S07]  /*7f20*/  LEPC R20, `(.L_x_3512) ;  /* 0x000000001014794e */ /* 0x000fce0000000000 */
[----:B--2---:R-:W-:Y:S05]  /*7f30*/  CALL.ABS.NOINC R2 ;  /* 0x0000000002007343 */ /* 0x004fea0003c00000 */
.L_x_3512:
[----:B------:R-:W-:Y:S05]  /*7f40*/  EXIT ;  /* 0x000000000000794d */ /* 0x000fea0003800000 */
.L_x_3511:
        /* <DEDUP_REMOVED lines=12> */
.L_x_3514:
[----:B------:R-:W-:Y:S05]  /*8010*/  BSYNC.RECONVERGENT B0 ;  /* 0x0000000000007941 */ /* 0x000fea0003800200 */
.L_x_3513:
[----:B------:R-:W-:-:S05]  /*8020*/  LOP3.LUT R5, R0, 0x80, R7, 0xf8, !PT ;  /* 0x0000008000057812 */ /* 0x000fca00078ef807 */
[----:B------:R-:W-:Y:S01]  /*8030*/  STG.E.U8 desc[UR36][R2.64], R5 ;  /* 0x0000000502007986 */ /* 0x000fe2000c101124 */
[----:B------:R-:W-:Y:S05]  /*8040*/  EXIT ;  /* 0x000000000000794d */ /* 0x000fea0003800000 */
.L_x_3510:
        /* <DEDUP_REMOVED lines=11> */
.L_x_3516:
[----:B------:R-:W-:Y:S01]  /*8100*/  IMAD.MOV.U32 R0, RZ, RZ, 0x7f ;  /* 0x0000007fff007424 */ /* 0x000fe200078e00ff */
[----:B------:R-:W-:-:S04]  /*8110*/  ISETP.GT.U32.AND P0, PT, R4, 0x7f800000, PT ;  /* 0x7f8000000400780c */ /* 0x000fc80003f04070 */
[----:B------:R-:W-:-:S09]  /*8120*/  SEL R0, R0, 0x7c, P0 ;  /* 0x0000007c00007807 */ /* 0x000fd20000000000 */
.L_x_3517:
[----:B------:R-:W-:Y:S05]  /*8130*/  BSYNC.RECONVERGENT B0 ;  /* 0x0000000000007941 */ /* 0x000fea0003800200 */
.L_x_3515:
[----:B------:R-:W-:-:S04]  /*8140*/  SHF.R.U32.HI R5, RZ, 0x18, R24 ;  /* 0x00000018ff057819 */ /* 0x000fc80000011618 */
[----:B------:R-:W-:-:S05]  /*8150*/  LOP3.LUT R5, R0, 0x80, R5, 0xf8, !PT ;  /* 0x0000008000057812 */ /* 0x000fca00078ef805 */
[----:B------:R-:W-:Y:S01]  /*8160*/  STG.E.U8 desc[UR36][R2.64], R5 ;  /* 0x0000000502007986 */ /* 0x000fe2000c101124 */
[----:B------:R-:W-:Y:S05]  /*8170*/  EXIT ;  /* 0x000000000000794d */ /* 0x000fea0003800000 */
.L_x_3509:
[----:B------:R-:W-:-:S05]  /*8180*/  F2FP.BF16.F32.PACK_AB R24, RZ, R24 ;  /* 0x00000018ff18723e */ /* 0x000fca00000010ff */
[----:B------:R-:W-:Y:S01]  /*8190*/  STG.E.U16 desc[UR36][R2.64], R24 ;  /* 0x0000001802007986 */ /* 0x000fe2000c101524 */
[----:B------:R-:W-:Y:S05]  /*81a0*/  EXIT ;  /* 0x000000000000794d */ /* 0x000fea0003800000 */
.L_x_3518:
        /* <DEDUP_REMOVED lines=13> */
.L_x_27121:


//--------------------- .text._ZN2at6native18elementwise_kernelILi128ELi2EZNS0_22gpu_kernel_impl_nocastIZZZNS0_49_GLOBAL__N__b919a28f_16_Normalization_cu_5c38458722batch_norm_calc_invstdERKNS_6TensorES6_dENKUlvE_clEvENKUlvE1_clEvEUlN3c104HalfEE_EEvRNS_18TensorIteratorBaseERKT_EUliE_EEviT1_ --------------------------
	.section	.text._ZN2at6native18elementwise_kernelILi128ELi2EZNS0_22gpu_kernel_impl_nocastIZZZNS0_49_GLOBAL__N__b919a28f_16_Normalization_cu_5c38458722batch_norm_calc_invstdERKNS_6TensorES6_dENKUlvE_clEvENKUlvE1_clEvEUlN3c104HalfEE_EEvRNS_18TensorIteratorBaseERKT_EUliE_EEviT1_,"ax",@progbits
	.align	128
        .global         _ZN2at6native18elementwise_kernelILi128ELi2EZNS0_22gpu_kernel_impl_nocastIZZZNS0_49_GLOBAL__N__b919a28f_16_Normalization_cu_5c38458722batch_norm_calc_invstdERKNS_6TensorES6_dENKUlvE_clEvENKUlvE1_clEvEUlN3c104HalfEE_EEvRNS_18TensorIteratorBaseERKT_EUliE_EEviT1_
        .type           _ZN2at6native18elementwise_kernelILi128ELi2EZNS0_22gpu_kernel_impl_nocastIZZZNS0_49_GLOBAL__N__b919a28f_16_Normalization_cu_5c38458722batch_norm_calc_invstdERKNS_6TensorES6_dENKUlvE_clEvENKUlvE1_clEvEUlN3c104HalfEE_EEvRNS_18TensorIteratorBaseERKT_EUliE_EEviT1_,@function
        .size           _ZN2at6native18elementwise_kernelILi128ELi2EZNS0_22gpu_kernel_impl_nocastIZZZNS0_49_GLOBAL__N__b919a28f_16_Normalization_cu_5c38458722batch_norm_calc_invstdERKNS_6TensorES6_dENKUlvE_clEvENKUlvE1_clEvEUlN3c104HalfEE_EEvRNS_18TensorIteratorBaseERKT_EUliE_EEviT1_,(.L_x_27122 - _ZN2at6native18elementwise_kernelILi128ELi2EZNS0_22gpu_kernel_impl_nocastIZZZNS0_49_GLOBAL__N__b919a28f_16_Normalization_cu_5c38458722batch_norm_calc_invstdERKNS_6TensorES6_dENKUlvE_clEvENKUlvE1_clEvEUlN3c104HalfEE_EEvRNS_18TensorIteratorBaseERKT_EUliE_EEviT1_)
        .other          _ZN2at6native18elementwise_kernelILi128ELi2EZNS0_22gpu_kernel_impl_nocastIZZZNS0_49_GLOBAL__N__b919a28f_16_Normalization_cu_5c38458722batch_norm_calc_invstdERKNS_6TensorES6_dENKUlvE_clEvENKUlvE1_clEvEUlN3c104HalfEE_EEvRNS_18TensorIteratorBaseERKT_EUliE_EEviT1_,@"STO_CUDA_ENTRY STV_DEFAULT"
_ZN2at6native18elementwise_kernelILi128ELi2EZNS0_22gpu_kernel_impl_nocastIZZZNS0_49_GLOBAL__N__b919a28f_16_Normalization_cu_5c38458722batch_norm_calc_invstdERKNS_6TensorES6_dENKUlvE_clEvENKUlvE1_clEvEUlN3c104HalfEE_EEvRNS_18TensorIteratorBaseERKT_EUliE_EEviT1_:
.text._ZN2at6native18elementwise_kernelILi128ELi2EZNS0_22gpu_kernel_impl_nocastIZZZNS0_49_GLOBAL__N__b919a28f_16_Normalization_cu_5c38458722batch_norm_calc_invstdERKNS_6TensorES6_dENKUlvE_clEvENKUlvE1_clEvEUlN3c104HalfEE_EEvRNS_18TensorIteratorBaseERKT_EUliE_EEviT1_:
        /* <DEDUP_REMOVED lines=17> */
[----:B------:R-:W-:Y:S01]  /*0110*/  IADD3 R3, PT, PT, R3, 0x80, RZ ;  /* 0x0000008003037810 */ /* 0x000fe20007ffe0ff */
[----:B--2---:R-:W-:-:S05]  /*0120*/  HADD2.F32 R0, -RZ, R4.H0_H0 ;  /* 0x20000004ff007230 */ /* 0x004fca0000004100 */
[----:B-1----:R-:W-:-:S04]  /*0130*/  FADD.FTZ R0, R0, UR5 ;  /* 0x0000000500007e21 */ /* 0x002fc80008010000 */
[----:B------:R-:W0:Y:S02]  /*0140*/  MUFU.RSQ R9, R0 ;  /* 0x0000000000097308 */ /* 0x000e240000001400 */
[----:B0-----:R0:W-:Y:S02]  /*0150*/  STG.E desc[UR6][R6.64], R9 ;  /* 0x0000000906007986 */ /* 0x0011e4000c101906 */
.L_x_3521:
[----:B------:R-:W-:Y:S05]  /*0160*/  BSYNC.RECONVERGENT B0 ;  /* 0x0000000000007941 */ /* 0x000fea0003800200 */
.L_x_3520:
[----:B------:R-:W-:-:S13]  /*0170*/  ISETP.GE.AND P0, PT, R3, UR4, PT ;  /* 0x0000000403007c0c */ /* 0x000fda000bf06270 */
[----:B------:R-:W-:Y:S05]  /*0180*/  @P0 EXIT ;  /* 0x000000000000094d */ /* 0x000fea0003800000 */
[----:B------:R-:W1:Y:S01]  /*0190*/  LDC.64 R2, c[0x0][0x588] ;  /* 0x00016200ff027b82 */ /* 0x000e620000000a00 */
[----:B------:R-:W2:Y:S01]  /*01a0*/  LDCU UR4, c[0x0][0x590] ;  /* 0x0000b200ff0477ac */ /* 0x000ea20008000800 */
[----:B-1----:R-:W3:Y:S06]  /*01b0*/  LDG.E.U16 R2, desc[UR6][R2.64] ;  /* 0x0000000602027981 */ /* 0x002eec000c1e1500 */
[----:B------:R-:W1:Y:S01]  /*01c0*/  LDC.64 R4, c[0x0][0x580] ;  /* 0x00016000ff047b82 */ /* 0x000e620000000a00 */
[----:B---3--:R-:W-:-:S05]  /*01d0*/  HADD2.F32 R0, -RZ, R2.H0_H0 ;  /* 0x20000002ff007230 */ /* 0x008fca0000004100 */
[----:B--2---:R-:W-:-:S04]  /*01e0*/  FADD.FTZ R0, R0, UR4 ;  /* 0x0000000400007e21 */ /* 0x004fc80008010000 */
[----:B0-----:R-:W1:Y:S02]  /*01f0*/  MUFU.RSQ R7, R0 ;  /* 0x0000000000077308 */ /* 0x001e640000001400 */
[----:B-1----:R-:W-:Y:S01]  /*0200*/  STG.E desc[UR6][R4.64], R7 ;  /* 0x0000000704007986 */ /* 0x002fe2000c101906 */
[----:B------:R-:W-:Y:S05]  /*0210*/  EXIT ;  /* 0x000000000000794d */ /* 0x000fea0003800000 */
.L_x_3519:
        /* <DEDUP_REMOVED lines=298> */
[----:B------:R-:W-:-:S03]  /*14c0*/  IMAD R6, R13, UR8, R7 ;  /* 0x000000080d067c24 */ /* 0x000fc6000f8e0207 */
[----:B------:R-:W-:Y:S01]  /*14d0*/  @P0 IADD3 R10, PT, PT, -R10, RZ, RZ ;  /* 0x000000ff0a0a0210 */ /* 0x000fe20007ffe1ff */
[C---:B--2---:R-:W-:Y:S02]  /*14e0*/  IMAD R5, R6.reuse, UR10, R5 ;  /* 0x0000000a06057c24 */ /* 0x044fe4000f8e0205 */
[----:B------:R-:W-:Y:S02]  /*14f0*/  IMAD R4, R6, UR11, R4 ;  /* 0x0000000b06047c24 */ /* 0x000fe4000f8e0204 */
[----:B0-----:R-:W-:-:S04]  /*1500*/  @P0 IMAD R10, R10, R17, R11 ;  /* 0x000000110a0a0224 */ /* 0x001fc800078e020b */
[C---:B-1----:R-:W-:Y:S02]  /*1510*/  @P0 IMAD R5, R10.reuse, R8, R5 ;  /* 0x000000080a050224 */ /* 0x042fe400078e0205 */
[----:B------:R-:W-:-:S07]  /*1520*/  @P0 IMAD R4, R10, R9, R4 ;  /* 0x000000090a040224 */ /* 0x000fce00078e0204 */
.L_x_3524:
[----:B------:R-:W0:Y:S01]  /*1530*/  LDCU.128 UR8, c[0x0][0x580] ;  /* 0x0000b000ff0877ac */ /* 0x000e220008000c00 */
[----:B------:R-:W1:Y:S01]  /*1540*/  LDCU UR5, c[0x0][0x590] ;  /* 0x0000b200ff0577ac */ /* 0x000e620008000800 */
[----:B0-----:R-:W-:-:S04]  /*1550*/  IADD3 R6, P0, PT, R4, UR10, RZ ;  /* 0x0000000a04067c10 */ /* 0x001fc8000ff1e0ff */
[----:B------:R-:W-:-:S05]  /*1560*/  IADD3.X R7, PT, PT, RZ, UR11, RZ, P0, !PT ;  /* 0x0000000bff077c10 */ /* 0x000fca00087fe4ff */
[----:B------:R-:W2:Y:S01]  /*1570*/  LDG.E.U16 R6, desc[UR6][R6.64] ;  /* 0x0000000606067981 */ /* 0x000ea2000c1e1500 */
[----:B------:R-:W-:Y:S02]  /*1580*/  VIADD R3, R3, 0x80 ;  /* 0x0000008003037836 */ /* 0x000fe40000000000 */
[----:B--2---:R-:W-:-:S05]  /*1590*/  HADD2.F32 R4, -RZ, R6.H0_H0 ;  /* 0x20000006ff047230 */ /* 0x004fca0000004100 */
[----:B-1----:R-:W-:Y:S01]  /*15a0*/  FADD.FTZ R8, R4, UR5 ;  /* 0x0000000504087e21 */ /* 0x002fe20008010000 */
[----:B------:R-:W-:-:S03]  /*15b0*/  IADD3 R4, P0, PT, R5, UR8, RZ ;  /* 0x0000000805047c10 */ /* 0x000fc6000ff1e0ff */
[----:B------:R-:W0:Y:S01]  /*15c0*/  MUFU.RSQ R9, R8 ;  /* 0x0000000800097308 */ /* 0x000e220000001400 */
[----:B------:R-:W-:-:S05]  /*15d0*/  IADD3.X R5, PT, PT, RZ, UR9, RZ, P0, !PT ;  /* 0x00000009ff057c10 */ /* 0x000fca00087fe4ff */
[----:B0-----:R0:W-:Y:S04]  /*15e0*/  STG.E desc[UR6][R4.64], R9 ;  /* 0x0000000904007986 */ /* 0x0011e8000c101906 */
.L_x_3523:
[----:B------:R-:W-:Y:S05]  /*15f0*/  BSYNC.RECONVERGENT B0 ;  /* 0x0000000000007941 */ /* 0x000fea0003800200 */
.L_x_3522:
        /* <DEDUP_REMOVED lines=300> */
.L_x_3525:
[----:B------:R-:W0:Y:S01]  /*28c0*/  LDCU.128 UR8, c[0x0][0x580] ;  /* 0x0000b000ff0877ac */ /* 0x000e220008000c00 */
[----:B------:R-:W1:Y:S01]  /*28d0*/  LDCU UR4, c[0x0][0x590] ;  /* 0x0000b200ff0477ac */ /* 0x000e620008000800 */
[----:B0-----:R-:W-:-:S04]  /*28e0*/  IADD3 R4, P0, PT, R2, UR10, RZ ;  /* 0x0000000a02047c10 */ /* 0x001fc8000ff1e0ff */
[----:B------:R-:W-:-:S05]  /*28f0*/  IADD3.X R5, PT, PT, RZ, UR11, RZ, P0, !PT ;  /* 0x0000000bff057c10 */ /* 0x000fca00087fe4ff */
[----:B------:R-:W2:Y:S01]  /*2900*/  LDG.E.U16 R4, desc[UR6][R4.64] ;  /* 0x0000000604047981 */ /* 0x000ea2000c1e1500 */
[----:B------:R-:W-:-:S04]  /*2910*/  IADD3 R2, P0, PT, R3, UR8, RZ ;  /* 0x0000000803027c10 */ /* 0x000fc8000ff1e0ff */
[----:B------:R-:W-:Y:S01]  /*2920*/  IADD3.X R3, PT, PT, RZ, UR9, RZ, P0, !PT ;  /* 0x00000009ff037c10 */ /* 0x000fe200087fe4ff */
[----:B--2---:R-:W-:-:S05]  /*2930*/  HADD2.F32 R0, -RZ, R4.H0_H0 ;  /* 0x20000004ff007230 */ /* 0x004fca0000004100 */
[----:B-1----:R-:W-:-:S04]  /*2940*/  FADD.FTZ R0, R0, UR4 ;  /* 0x0000000400007e21 */ /* 0x002fc80008010000 */
[----:B------:R-:W0:Y:S02]  /*2950*/  MUFU.RSQ R7, R0 ;  /* 0x0000000000077308 */ /* 0x000e240000001400 */
[----:B0-----:R-:W-:Y:S01]  /*2960*/  STG.E desc[UR6][R2.64], R7 ;  /* 0x0000000702007986 */ /* 0x001fe2000c101906 */
[----:B------:R-:W-:Y:S05]  /*2970*/  EXIT ;  /* 0x000000000000794d */ /* 0x000fea0003800000 */
.L_x_3526:
        /* <DEDUP_REMOVED lines=16> */
.L_x_27122:


//--------------------- .text._ZN2at6native27unrolled_elementwise_kernelIZZZNS0_49_GLOBAL__N__b919a28f_16_Normalization_cu_5c38458722batch_norm_calc_invstdERKNS_6TensorES5_dENKUlvE_clEvENKUlvE1_clEvEUlN3c104HalfEE_St5arrayIPcLm2EELi4E23TrivialOffsetCalculatorILi1EjESF_NS0_6memory15LoadWithoutCastENSG_16StoreWithoutCastEEEviT_T0_T2_T3_T4_T5_ --------------------------
	.section	.text._ZN2at6native27unrolled_elementwise_kernelIZZZNS0_49_GLOBAL__N__b919a28f_16_Normalization_cu_5c38458722batch_norm_calc_invstdERKNS_6TensorES5_dENKUlvE_clEvENKUlvE1_clEvEUlN3c104HalfEE_St5arrayIPcLm2EELi4E23TrivialOffsetCalculatorILi1EjESF_NS0_6memory15LoadWithoutCastENSG_16StoreWithoutCastEEEviT_T0_T2_T3_T4_T5_,"ax",@progbits
	.align	128
        .global         _ZN2at6native27unrolled_elementwise_kernelIZZZNS0_49_GLOBAL__N__b919a28f_16_Normalization_cu_5c38458722batch_norm_calc_invstdERKNS_6TensorES5_dENKUlvE_clEvENKUlvE1_clEvEUlN3c104HalfEE_St5arrayIPcLm2EELi4E23TrivialOffsetCalculatorILi1EjESF_NS0_6memory15LoadWithoutCastENSG_16StoreWithoutCastEEEviT_T0_T2_T3_T4_T5_
        .type           _ZN2at6native27unrolled_elementwise_kernelIZZZNS0_49_GLOBAL__N__b919a28f_16_Normalization_cu_5c38458722batch_norm_calc_invstdERKNS_6TensorES5_dENKUlvE_clEvENKUlvE1_clEvEUlN3c104HalfEE_St5arrayIPcLm2EELi4E23TrivialOffsetCalculatorILi1EjESF_NS0_6memory15LoadWithoutCastENSG_16StoreWithoutCastEEEviT_T0_T2_T3_T4_T5_,@function
        .size           _ZN2at6native27unrolled_elementwise_kernelIZZZNS0_49_GLOBAL__N__b919a28f_16_Normalization_cu_5c38458722batch_norm_calc_invstdERKNS_6TensorES5_dENKUlvE_clEvENKUlvE1_clEvEUlN3c104HalfEE_St5arrayIPcLm2EELi4E23TrivialOffsetCalculatorILi1EjESF_NS0_6memory15LoadWithoutCastENSG_16StoreWithoutCastEEEviT_T0_T2_T3_T4_T5_,(.L_x_27123 - _ZN2at6native27unrolled_elementwise_kernelIZZZNS0_49_GLOBAL__N__b919a28f_16_Normalization_cu_5c38458722batch_norm_calc_invstdERKNS_6TensorES5_dENKUlvE_clEvENKUlvE1_clEvEUlN3c104HalfEE_St5arrayIPcLm2EELi4E23TrivialOffsetCalculatorILi1EjESF_NS0_6memory15LoadWithoutCastENSG_16StoreWithoutCastEEEviT_T0_T2_T3_T4_T5_)
        .other          _ZN2at6native27unrolled_elementwise_kernelIZZZNS0_49_GLOBAL__N__b919a28f_16_Normalization_cu_5c38458722batch_norm_calc_invstdERKNS_6TensorES5_dENKUlvE_clEvENKUlvE1_clEvEUlN3c104HalfEE_St5arrayIPcLm2EELi4E23TrivialOffsetCalculatorILi1EjESF_NS0_6memory15LoadWithoutCastENSG_16StoreWithoutCastEEEviT_T0_T2_T3_T4_T5_,@"STO_CUDA_ENTRY STV_DEFAULT"
_ZN2at6native27unrolled_elementwise_kernelIZZZNS0_49_GLOBAL__N__b919a28f_16_Normalization_cu_5c38458722batch_norm_calc_invstdERKNS_6TensorES5_dENKUlvE_clEvENKUlvE1_clEvEUlN3c104HalfEE_St5arrayIPcLm2EELi4E23TrivialOffsetCalculatorILi1EjESF_NS0_6memory15LoadWithoutCastENSG_16StoreWithoutCastEEEviT_T0_T2_T3_T4_T5_:
.text._ZN2at6native27unrolled_elementwise_kernelIZZZNS0_49_GLOBAL__N__b919a28f_16_Normalization_cu_5c38458722batch_norm_calc_invstdERKNS_6TensorES5_dENKUlvE_clEvENKUlvE1_clEvEUlN3c104HalfEE_St5arrayIPcLm2EELi4E23TrivialOffsetCalculatorILi1EjESF_NS0_6memory15LoadWithoutCastENSG_16StoreWithoutCastEEEviT_T0_T2_T3_T4_T5_:
[----:B------:R-:W-:Y:S01]  /*0000*/  LDC R1, c[0x0][0x37c] ;  /* 0x0000df00ff017b82 */ /* 0x000fe20000000800 */
[----:B------:R-:W0:Y:S07]  /*0010*/  S2R R0, SR_CTAID.X ;  /* 0x0000000000007919 */ /* 0x000e2e0000002500 */
[----:B------:R-:W0:Y:S01]  /*0020*/  LDC R3, c[0x0][0x380] ;  /* 0x0000e000ff037b82 */ /* 0x000e220000000800 */
[----:B------:R-:W1:Y:S01]  /*0030*/  LDCU.64 UR4, c[0x0][0x358] ;  /* 0x00006b00ff0477ac */ /* 0x000e620008000a00 */
[----:B------:R-:W-:Y:S01]  /*0040*/  PRMT R10, RZ, 0x7610, R10 ;  /* 0x00007610ff0a7816 */ /* 0x000fe2000000000a */
[----:B------:R-:W2:Y:S01]  /*0050*/  S2R R7, SR_TID.X ;  /* 0x0000000000077919 */ /* 0x000ea20000002100 */
[----:B0-----:R-:W-:Y:S01]  /*0060*/  IMAD R2, R0, -0x200, R3 ;  /* 0xfffffe0000027824 */ /* 0x001fe200078e0203 */
[----:B--2---:R-:W-:-:S04]  /*0070*/  MOV R3, R7 ;  /* 0x0000000700037202 */ /* 0x004fc80000000f00 */
        /* <DEDUP_REMOVED lines=41> */
[----:B---3--:R-:W-:-:S05]  /*0310*/  @!P2 HADD2.F32 R10, -RZ, R10.H0_H0 ;  /* 0x2000000aff0aa230 */ /* 0x008fca0000004100 */
[----:B------:R-:W-:Y:S02]  /*0320*/  @!P2 FADD.FTZ R13, R10, R13 ;  /* 0x0000000d0a0da221 */ /* 0x000fe40000010000 */
[----:B------:R-:W0:Y:S02]  /*0330*/  @!P0 LDC R10, c[0x0][0x388] ;  /* 0x0000e200ff0a8b82 */ /* 0x000e240000000800 */
[----:B------:R-:W3:Y:S02]  /*0340*/  @!P2 MUFU.RSQ R6, R13 ;  /* 0x0000000d0006a308 */ /* 0x000ee40000001400 */
[----:B---3--:R3:W-:Y:S01]  /*0350*/  @!P2 STG.E desc[UR4][R8.64], R6 ;  /* 0x000000060800a986 */ /* 0x0087e2000c101904 */
[----:B--2---:R-:W-:Y:S02]  /*0360*/  @!P3 HADD2.F32 R11, -RZ, R11.H0_H0 ;  /* 0x2000000bff0bb230 */ /* 0x004fe40000004100 */
[----:B----4-:R-:W-:-:S03]  /*0370*/  @!P1 HADD2.F32 R12, -RZ, R12.H0_H0 ;  /* 0x2000000cff0c9230 */ /* 0x010fc60000004100 */
[----:B------:R-:W-:-:S04]  /*0380*/  @!P3 FADD.FTZ R11, R11, R16 ;  /* 0x000000100b0bb221 */ /* 0x000fc80000010000 */
[----:B------:R3:W2:Y:S01]  /*0390*/  @!P3 MUFU.RSQ R4, R11 ;  /* 0x0000000b0004b308 */ /* 0x0006a20000001400 */
[----:B-1----:R-:W-:Y:S01]  /*03a0*/  @!P1 FADD.FTZ R12, R12, R15 ;  /* 0x0000000f0c0c9221 */ /* 0x002fe20000010000 */
[----:B------:R-:W-:-:S06]  /*03b0*/  ISETP.GE.AND P3, PT, R3, R2, PT ;  /* 0x000000020300720c */ /* 0x000fcc0003f66270 */
[----:B------:R3:W1:Y:S07]  /*03c0*/  @!P1 MUFU.RSQ R5, R12 ;  /* 0x0000000c00059308 */ /* 0x00066e0000001400 */
[----:B0-----:R-:W-:Y:S05]  /*03d0*/  @P3 BRA `(.L_x_3528) ;  /* 0x0000000000283947 */ /* 0x001fea0003800000 */
[----:B---3--:R-:W0:Y:S01]  /*03e0*/  LDC.64 R8, c[0x0][0x398] ;  /* 0x0000e600ff087b82 */ /* 0x008e220000000a00 */
[----:B------:R-:W-:Y:S01]  /*03f0*/  IMAD R13, R0, 0x200, R3 ;  /* 0x00000200000d7824 */ /* 0x000fe200078e0203 */
[----:B------:R-:W-:-:S04]  /*0400*/  IADD3 R3, PT, PT, R3, 0x80, RZ ;  /* 0x0000008003037810 */ /* 0x000fc80007ffe0ff */
[----:B------:R-:W-:-:S13]  /*0410*/  ISETP.GE.AND P1, PT, R3, R2, PT ;  /* 0x000000020300720c */ /* 0x000fda0003f26270 */
[----:B------:R-:W-:Y:S01]  /*0420*/  @!P1 IMAD R11, R0, 0x200, R3 ;  /* 0x00000200000b9824 */ /* 0x000fe200078e0203 */
[----:B------:R-:W-:Y:S01]  /*0430*/  @!P1 IADD3 R3, PT, PT, R3, 0x80, RZ ;  /* 0x0000008003039810 */ /* 0x000fe20007ffe0ff */
[----:B0-----:R-:W-:-:S04]  /*0440*/  IMAD.WIDE.U32 R12, R13, 0x4, R8 ;  /* 0x000000040d0c7825 */ /* 0x001fc800078e0008 */
[----:B------:R-:W-:Y:S01]  /*0450*/  @!P1 IMAD.WIDE.U32 R8, R11, 0x4, R8 ;  /* 0x000000040b089825 */ /* 0x000fe200078e0008 */
[----:B-1----:R0:W-:Y:S04]  /*0460*/  STG.E desc[UR4][R12.64], R5 ;  /* 0x000000050c007986 */ /* 0x0021e8000c101904 */
[----:B--2---:R0:W-:Y:S02]  /*0470*/  @!P1 STG.E desc[UR4][R8.64], R4 ;  /* 0x0000000408009986 */ /* 0x0041e4000c101904 */
.L_x_3528:
[----:B------:R-:W-:Y:S05]  /*0480*/  BSYNC.RECONVERGENT B0 ;  /* 0x0000000000007941 */ /* 0x000fea0003800200 */
.L_x_3527:
[----:B------:R-:W-:-:S13]  /*0490*/  ISETP.GE.AND P1, PT, R3, R2, PT ;  /* 0x000000020300720c */ /* 0x000fda0003f26270 */
[----:B------:R-:W-:Y:S05]  /*04a0*/  @P1 EXIT ;  /* 0x000000000000194d */ /* 0x000fea0003800000 */
[----:B012---:R-:W0:Y:S01]  /*04b0*/  LDC.64 R4, c[0x0][0x398] ;  /* 0x0000e600ff047b82 */ /* 0x007e220000000a00 */
[----:B-----5:R-:W-:Y:S01]  /*04c0*/  @!P0 HADD2.F32 R7, -RZ, R7.H0_H0 ;  /* 0x20000007ff078230 */ /* 0x020fe20000004100 */
[----:B------:R-:W-:-:S04]  /*04d0*/  LEA R3, R0, R3, 0x9 ;  /* 0x0000000300037211 */ /* 0x000fc800078e48ff */
[----:B------:R-:W-:-:S04]  /*04e0*/  @!P0 FADD.FTZ R7, R7, R10 ;  /* 0x0000000a07078221 */ /* 0x000fc80000010000 */
[----:B---3--:R-:W1:Y:S01]  /*04f0*/  @!P0 MUFU.RSQ R9, R7 ;  /* 0x0000000700098308 */ /* 0x008e620000001400 */
[----:B0-----:R-:W-:-:S05]  /*0500*/  IMAD.WIDE.U32 R2, R3, 0x4, R4 ;  /* 0x0000000403027825 */ /* 0x001fca00078e0004 */
[----:B-1----:R-:W-:Y:S01]  /*0510*/  STG.E desc[UR4][R2.64], R9 ;  /* 0x0000000902007986 */ /* 0x002fe2000c101904 */
[----:B------:R-:W-:Y:S05]  /*0520*/  EXIT ;  /* 0x000000000000794d */ /* 0x000fea0003800000 */
.L_x_3529:
        /* <DEDUP_REMOVED lines=13> */
.L_x_27123:


//--------------------- .text._ZN2at6native29vectorized_elementwise_kernelILi2EZZZNS0_49_GLOBAL__N__b919a28f_16_Normalization_cu_5c38458722batch_norm_calc_invstdERKNS_6TensorES5_dENKUlvE_clEvENKUlvE1_clEvEUlN3c104HalfEE_St5arrayIPcLm2EEEEviT0_T1_ --------------------------
	.section	.text._ZN2at6native29vectorized_elementwise_kernelILi2EZZZNS0_49_GLOBAL__N__b919a28f_16_Normalization_cu_5c38458722batch_norm_calc_invstdERKNS_6TensorES5_dENKUlvE_clEvENKUlvE1_clEvEUlN3c104HalfEE_St5arrayIPcLm2EEEEviT0_T1_,"ax",@progbits
	.align	128
        .global         _ZN2at6native29vectorized_elementwise_kernelILi2EZZZNS0_49_GLOBAL__N__b919a28f_16_Normalization_cu_5c38458722batch_norm_calc_invstdERKNS_6TensorES5_dENKUlvE_clEvENKUlvE1_clEvEUlN3c104HalfEE_St5arrayIPcLm2EEEEviT0_T1_
        .type           _ZN2at6native29vectorized_elementwise_kernelILi2EZZZNS0_49_GLOBAL__N__b919a28f_16_Normalization_cu_5c38458722batch_norm_calc_invstdERKNS_6TensorES5_dENKUlvE_clEvENKUlvE1_clEvEUlN3c104HalfEE_St5arrayIPcLm2EEEEviT0_T1_,@function
        .size           _ZN2at6native29vectorized_elementwise_kernelILi2EZZZNS0_49_GLOBAL__N__b919a28f_16_Normalization_cu_5c38458722batch_norm_calc_invstdERKNS_6TensorES5_dENKUlvE_clEvENKUlvE1_clEvEUlN3c104HalfEE_St5arrayIPcLm2EEEEviT0_T1_,(.L_x_27124 - _ZN2at6native29vectorized_elementwise_kernelILi2EZZZNS0_49_GLOBAL__N__b919a28f_16_Normalization_cu_5c38458722batch_norm_calc_invstdERKNS_6TensorES5_dENKUlvE_clEvENKUlvE1_clEvEUlN3c104HalfEE_St5arrayIPcLm2EEEEviT0_T1_)
        .other          _ZN2at6native29vectorized_elementwise_kernelILi2EZZZNS0_49_GLOBAL__N__b919a28f_16_Normalization_cu_5c38458722batch_norm_calc_invstdERKNS_6TensorES5_dENKUlvE_clEvENKUlvE1_clEvEUlN3c104HalfEE_St5arrayIPcLm2EEEEviT0_T1_,@"STO_CUDA_ENTRY STV_DEFAULT"
_ZN2at6native29vectorized_elementwise_kernelILi2EZZZNS0_49_GLOBAL__N__b919a28f_16_Normalization_cu_5c38458722batch_norm_calc_invstdERKNS_6TensorES5_dENKUlvE_clEvENKUlvE1_clEvEUlN3c104HalfEE_St5arrayIPcLm2EEEEviT0_T1_:
.text._ZN2at6native29vectorized_elementwise_kernelILi2EZZZNS0_49_GLOBAL__N__b919a28f_16_Normalization_cu_5c38458722batch_norm_calc_invstdERKNS_6TensorES5_dENKUlvE_clEvENKUlvE1_clEvEUlN3c104HalfEE_St5arrayIPcLm2EEEEviT0_T1_:
[----:B------:R-:W-:Y:S01]  /*0000*/  LDC R1, c[0x0][0x37c] ;  /* 0x0000df00ff017b82 */ /* 0x000fe20000000800 */
[----:B------:R-:W0:Y:S01]  /*0010*/  S2R R0, SR_CTAID.X ;  /* 0x0000000000007919 */ /* 0x000e220000002500 */
[----:B------:R-:W1:Y:S01]  /*0020*/  LDCU UR6, c[0x0][0x380] ;  /* 0x00007000ff0677ac */ /* 0x000e620008000800 */
[----:B------:R-:W2:Y:S01]  /*0030*/  LDCU.64 UR4, c[0x0][0x358] ;  /* 0x00006b00ff0477ac */ /* 0x000ea20008000a00 */
[----:B0-----:R-:W-:-:S04]  /*0040*/  SHF.L.U32 R0, R0, 0xa, RZ ;  /* 0x0000000a00007819 */ /* 0x001fc800000006ff */
        /* <DEDUP_REMOVED lines=9> */
[----:B------:R-:W-:-:S03]  /*00e0*/  @!P5 IMAD.IADD R11, R0, 0x1, R3 ;  /* 0x00000001000bd824 */ /* 0x000fc600078e0203 */
[----:B------:R-:W-:-:S13]  /*00f0*/  ISETP.GE.U32.AND P0, PT, R25, R2, PT ;  /* 0x000000021900720c */ /* 0x000fda0003f06070 */
[----:B------:R-:W-:Y:S02]  /*0100*/  @!P0 IADD3 R24, PT, PT, R0, R25, RZ ;  /* 0x0000001900188210 */ /* 0x000fe40007ffe0ff */
[----:B------:R-:W-:-:S04]  /*0110*/  @!P0 IADD3 R25, PT, PT, R25, 0x80, RZ ;  /* 0x0000008019198810 */ /* 0x000fc80007ffe0ff */
[----:B------:R-:W-:Y:S01]  /*0120*/  ISETP.GE.U32.AND P6, PT, R25, R2, PT ;  /* 0x000000021900720c */ /* 0x000fe20003fc6070 */
[----:B0-----:R-:W-:-:S05]  /*0130*/  @!P5 IMAD.WIDE.U32 R14, R11, 0x2, R14 ;  /* 0x000000020b0ed825 */ /* 0x001fca00078e000e */
[----:B------:R0:W2:Y:S07]  /*0140*/  @!P5 LDG.E.U16 R22, desc[UR4][R14.64] ;  /* 0x000000040e16d981 */ /* 0x0000ae000c1e1500 */
[----:B------:R-:W-:Y:S01]  /*0150*/  @!P6 IMAD.IADD R21, R0, 0x1, R25 ;  /* 0x000000010015e824 */ /* 0x000fe200078e0219 */
[----:B------:R-:W-:Y:S01]  /*0160*/  @!P6 IADD3 R25, PT, PT, R25, 0x80, RZ ;  /* 0x000000801919e810 */ /* 0x000fe20007ffe0ff */
[----:B------:R-:W1:Y:S03]  /*0170*/  @!P6 LDC.64 R18, c[0x0][0x3a0] ;  /* 0x0000e800ff12eb82 */ /* 0x000e660000000a00 */
[----:B------:R-:W-:-:S13]  /*0180*/  ISETP.GE.U32.AND P1, PT, R25, R2, PT ;  /* 0x000000021900720c */ /* 0x000fda0003f26070 */
[----:B------:R-:W-:Y:S01]  /*0190*/  @!P1 IADD3 R27, PT, PT, R0, R25, RZ ;  /* 0x00000019001b9210 */ /* 0x000fe20007ffe0ff */
[----:B------:R-:W-:Y:S01]  /*01a0*/  @!P1 VIADD R25, R25, 0x80 ;  /* 0x0000008019199836 */ /* 0x000fe20000000000 */
[----:B------:R-:W3:Y:S04]  /*01b0*/  @!P1 LDC.64 R28, c[0x0][0x3a0] ;  /* 0x0000e800ff1c9b82 */ /* 0x000ee80000000a00 */
[----:B------:R-:W-:-:S13]  /*01c0*/  ISETP.GE.U32.AND P2, PT, R25, R2, PT ;  /* 0x000000021900720c */ /* 0x000fda0003f46070 */
[----:B------:R-:W-:Y:S01]  /*01d0*/  @!P2 IADD3 R13, PT, PT, R0, R25, RZ ;  /* 0x00000019000da210 */ /* 0x000fe20007ffe0ff */
[----:B------:R-:W4:Y:S01]  /*01e0*/  @!P2 LDC.64 R16, c[0x0][0x3a0] ;  /* 0x0000e800ff10ab82 */ /* 0x000f220000000a00 */
[----:B------:R-:W-:-:S04]  /*01f0*/  @!P2 IADD3 R25, PT, PT, R25, 0x80, RZ ;  /* 0x000000801919a810 */ /* 0x000fc80007ffe0ff */
[----:B------:R-:W-:-:S13]  /*0200*/  ISETP.GE.U32.AND P3, PT, R25, R2, PT ;  /* 0x000000021900720c */ /* 0x000fda0003f66070 */
[----:B------:R-:W-:Y:S01]  /*0210*/  @!P3 IADD3 R23, PT, PT, R0, R25, RZ ;  /* 0x000000190017b210 */ /* 0x000fe20007ffe0ff */
[----:B0-----:R-:W0:Y:S01]  /*0220*/  @!P3 LDC.64 R14, c[0x0][0x3a0] ;  /* 0x0000e800ff0ebb82 */ /* 0x001e220000000a00 */
[----:B------:R-:W-:-:S04]  /*0230*/  @!P3 IADD3 R25, PT, PT, R25, 0x80, RZ ;  /* 0x000000801919b810 */ /* 0x000fc80007ffe0ff */
[----:B------:R-:W-:Y:S01]  /*0240*/  ISETP.GE.U32.AND P4, PT, R25, R2, PT ;  /* 0x000000021900720c */ /* 0x000fe20003f86070 */
[----:B-1----:R-:W-:Y:S01]  /*0250*/  @!P6 IMAD.WIDE.U32 R18, R21, 0x2, R18 ;  /* 0x000000021512e825 */ /* 0x002fe200078e0012 */
[----:B------:R-:W-:-:S03]  /*0260*/  PRMT R11, RZ, 0x7610, R11 ;  /* 0x00007610ff0b7816 */ /* 0x000fc6000000000b */
[----:B----4-:R-:W-:-:S03]  /*0270*/  @!P2 IMAD.WIDE.U32 R16, R13, 0x2, R16 ;  /* 0x000000020d10a825 */ /* 0x010fc600078e0010 */
[----:B------:R1:W4:Y:S05]  /*0280*/  @!P6 LDG.E.U16 R11, desc[UR4][R18.64] ;  /* 0x00000004120be981 */ /* 0x00032a000c1e1500 */
[----:B------:R-:W-:Y:S01]  /*0290*/  @!P4 IADD3 R21, PT, PT, R0, R25, RZ ;  /* 0x000000190015c210 */ /* 0x000fe20007ffe0ff */
[----:B------:R-:W-:Y:S01]  /*02a0*/  @!P4 VIADD R25, R25, 0x80 ;  /* 0x000000801919c836 */ /* 0x000fe20000000000 */
[----:B------:R-:W5:Y:S01]  /*02b0*/  @!P4 LDC.64 R12, c[0x0][0x3a0] ;  /* 0x0000e800ff0ccb82 */ /* 0x000f620000000a00 */
[----:B---3--:R-:W-:-:S03]  /*02c0*/  @!P1 IMAD.WIDE.U32 R28, R27, 0x2, R28 ;  /* 0x000000021b1c9825 */ /* 0x008fc600078e001c */
[----:B------:R-:W-:Y:S02]  /*02d0*/  ISETP.GE.U32.AND P5, PT, R25, R2, PT ;  /* 0x000000021900720c */ /* 0x000fe40003fa6070 */
        /* <DEDUP_REMOVED lines=10> */
[----:B------:R-:W-:-:S02]  /*0380*/  PRMT R21, RZ, 0x7610, R21 ;  /* 0x00007610ff157816 */ /* 0x000fc40000000015 */
[----:B------:R-:W-:-:S04]  /*0390*/  @!P5 IADD3 R25, PT, PT, R0, R25, RZ ;  /* 0x000000190019d210 */ /* 0x000fc80007ffe0ff */
[----:B------:R5:W3:Y:S01]  /*03a0*/  @!P4 LDG.E.U16 R21, desc[UR4][R12.64] ;  /* 0x000000040c15c981 */ /* 0x000ae2000c1e1500 */
[----:B------:R-:W-:Y:S01]  /*03b0*/  PRMT R16, RZ, 0x7610, R16 ;  /* 0x00007610ff107816 */ /* 0x000fe20000000010 */
[----:B0-----:R-:W-:Y:S01]  /*03c0*/  @!P5 IMAD.WIDE.U32 R18, R25, 0x2, R18 ;  /* 0x000000021912d825 */ /* 0x001fe200078e0012 */
[----:B------:R-:W-:-:S04]  /*03d0*/  PRMT R17, RZ, 0x7610, R17 ;  /* 0x00007610ff117816 */ /* 0x000fc80000000011 */
[----:B------:R0:W3:Y:S01]  /*03e0*/  @!P5 LDG.E.U16 R16, desc[UR4][R18.64] ;  /* 0x000000041210d981 */ /* 0x0000e2000c1e1500 */
[----:B-1----:R-:W-:-:S05]  /*03f0*/  @!P0 IMAD.WIDE.U32 R24, R24, 0x2, R14 ;  /* 0x0000000218188825 */ /* 0x002fca00078e000e */
[----:B------:R2:W3:Y:S01]  /*0400*/  @!P0 LDG.E.U16 R17, desc[UR4][R24.64] ;  /* 0x0000000418118981 */ /* 0x0004e2000c1e1500 */
[----:B------:R-:W-:-:S04]  /*0410*/  IADD3 R15, PT, PT, R3, 0x100, RZ ;  /* 0x00000100030f7810 */ /* 0x000fc80007ffe0ff */
[----:B------:R-:W-:Y:S01]  /*0420*/  ISETP.GE.U32.AND P6, PT, R15, R2, PT ;  /* 0x000000020f00720c */ /* 0x000fe20003fc6070 */
[C---:B-----5:R-:W-:Y:S01]  /*0430*/  VIADD R13, R3.reuse, 0x200 ;  /* 0x00000200030d7836 */ /* 0x060fe20000000000 */
[----:B------:R-:W-:-:S04]  /*0440*/  IADD3 R15, PT, PT, R3, 0x180, RZ ;  /* 0x00000180030f7810 */ /* 0x000fc80007ffe0ff */
[-C--:B------:R-:W-:Y:S02]  /*0450*/  ISETP.GE.U32.AND P0, PT, R15, R2.reuse, PT ;  /* 0x000000020f00720c */ /* 0x080fe40003f06070 */
[----:B------:R-:W-:-:S05]  /*0460*/  ISETP.GE.U32.AND P1, PT, R13, R2, PT ;  /* 0x000000020d00720c */ /* 0x000fca0003f26070 */
[----:B------:R-:W1:Y:S01]  /*0470*/  @!P6 LDC R28, c[0x0][0x388] ;  /* 0x0000e200ff1ceb82 */ /* 0x000e620000000800 */
[C---:B------:R-:W-:Y:S02]  /*0480*/  ISETP.GE.U32.AND P2, PT, R3.reuse, R2, PT ;  /* 0x000000020300720c */ /* 0x040fe40003f46070 */
[----:B------:R-:W-:-:S04]  /*0490*/  IADD3 R15, PT, PT, R3, 0x280, RZ ;  /* 0x00000280030f7810 */ /* 0x000fc80007ffe0ff */
[----:B------:R-:W-:Y:S01]  /*04a0*/  ISETP.GE.U32.AND P3, PT, R15, R2, PT ;  /* 0x000000020f00720c */ /* 0x000fe20003f66070 */
[----:B------:R-:W5:Y:S01]  /*04b0*/  @!P0 LDC R13, c[0x0][0x388] ;  /* 0x0000e200ff0d8b82 */ /* 0x000f620000000800 */
[----:B------:R-:W-:-:S07]  /*04c0*/  IADD3 R15, PT, PT, R3, 0x300, RZ ;  /* 0x00000300030f7810 */ /* 0x000fce0007ffe0ff */
[----:B------:R-:W5:Y:S01]  /*04d0*/  @!P1 LDC R12, c[0x0][0x388] ;  /* 0x0000e200ff0c9b82 */ /* 0x000f620000000800 */
[----:B------:R-:W-:-:S07]  /*04e0*/  ISETP.GE.U32.AND P4, PT, R15, R2, PT ;  /* 0x000000020f00720c */ /* 0x000fce0003f86070 */
[----:B------:R-:W1:Y:S01]  /*04f0*/  @!P2 LDC R14, c[0x0][0x388] ;  /* 0x0000e200ff0eab82 */ /* 0x000e620000000800 */
[----:B------:R-:W-:-:S04]  /*0500*/  IADD3 R15, PT, PT, R3, 0x380, RZ ;  /* 0x00000380030f7810 */ /* 0x000fc80007ffe0ff */
[----:B------:R-:W-:-:S03]  /*0510*/  ISETP.GE.U32.AND P5, PT, R15, R2, PT ;  /* 0x000000020f00720c */ /* 0x000fc60003fa6070 */
[----:B0-----:R-:W0:Y:S08]  /*0520*/  @!P4 LDC R18, c[0x0][0x388] ;  /* 0x0000e200ff12cb82 */ /* 0x001e300000000800 */
[----:B------:R-:W0:Y:S08]  /*0530*/  @!P3 LDC R15, c[0x0][0x388] ;  /* 0x0000e200ff0fbb82 */ /* 0x000e300000000800 */
[----:B------:R-:W0:Y:S01]  /*0540*/  @!P5 LDC R19, c[0x0][0x388] ;  /* 0x0000e200ff13db82 */ /* 0x000e220000000800 */
[----:B------:R-:W-:Y:S04]  /*0550*/  BSSY.RECONVERGENT B0, `(.L_x_3531) ;  /* 0x000004d000007945 */ /* 0x000fe80003800200 */
[----:B------:R-:W-:Y:S01]  /*0560*/  BSSY.RELIABLE B1, `(.L_x_3532) ;  /* 0x0000045000017945 */ /* 0x000fe20003800100 */
[----:B--2---:R-:W-:-:S05]  /*0570*/  @!P2 HADD2.F32 R25, -RZ, R22.H0_H0 ;  /* 0x20000016ff19a230 */ /* 0x004fca0000004100 */
[----:B-1----:R-:W-:-:S04]  /*0580*/  @!P2 FADD.FTZ R25, R25, R14 ;  /* 0x0000000e1919a221 */ /* 0x002fc80000010000 */
[----:B------:R-:W1:Y:S01]  /*0590*/  @!P2 MUFU.RSQ R20, R25 ;  /* 0x000000190014a308 */ /* 0x000e620000001400 */
[----:B----4-:R-:W-:-:S05]  /*05a0*/  @!P6 HADD2.F32 R11, -RZ, R11.H0_H0 ;  /* 0x2000000bff0be230 */ /* 0x010fca0000004100 */
[----:B------:R-:W-:Y:S01]  /*05b0*/  @!P6 FADD.FTZ R24, R11, R28 ;  /* 0x0000001c0b18e221 */ /* 0x000fe20000010000 */
[----:B------:R-:W-:-:S03]  /*05c0*/  VIADD R11, R3, 0x80 ;  /* 0x00000080030b7836 */ /* 0x000fc60000000000 */
[----:B------:R2:W4:Y:S02]  /*05d0*/  @!P6 MUFU.RSQ R4, R24 ;  /* 0x000000180004e308 */ /* 0x0005240000001400 */
[----:B------:R-:W-:Y:S01]  /*05e0*/  ISETP.GE.U32.AND P6, PT, R11, R2, PT ;  /* 0x000000020b00720c */ /* 0x000fe20003fc6070 */
[----:B---3--:R-:W-:Y:S02]  /*05f0*/  @!P0 HADD2.F32 R26, -RZ, R26.H0_H0 ;  /* 0x2000001aff1a8230 */ /* 0x008fe40000004100 */
[----:B------:R-:W-:-:S03]  /*0600*/  @!P1 HADD2.F32 R27, -RZ, R27.H0_H0 ;  /* 0x2000001bff1b9230 */ /* 0x000fc60000004100 */
[----:B-----5:R-:W-:-:S07]  /*0610*/  @!P0 FADD.FTZ R26, R26, R13 ;  /* 0x0000000d1a1a8221 */ /* 0x020fce0000010000 */
[----:B------:R-:W3:Y:S01]  /*0620*/  @!P6 LDC R14, c[0x0][0x388] ;  /* 0x0000e200ff0eeb82 */ /* 0x000ee20000000800 */
[----:B------:R-:W-:-:S07]  /*0630*/  @!P1 FADD.FTZ R27, R27, R12 ;  /* 0x0000000c1b1b9221 */ /* 0x000fce0000010000 */
[----:B------:R-:W5:Y:S01]  /*0640*/  @!P2 LDC.64 R12, c[0x0][0x398] ;  /* 0x0000e600ff0cab82 */ /* 0x000f620000000a00 */
[----:B------:R-:W-:-:S05]  /*0650*/  @!P4 HADD2.F32 R21, -RZ, R21.H0_H0 ;  /* 0x20000015ff15c230 */ /* 0x000fca0000004100 */
[----:B0-----:R-:W-:Y:S01]  /*0660*/  @!P4 FADD.FTZ R18, R21, R18 ;  /* 0x000000121512c221 */ /* 0x001fe20000010000 */
[----:B------:R-:W-:Y:S01]  /*0670*/  @!P2 IADD3 R21, PT, PT, R0, R3, RZ ;  /* 0x000000030015a210 */ /* 0x000fe20007ffe0ff */
[----:B------:R-:W-:-:S04]  /*0680*/  @!P3 HADD2.F32 R22, -RZ, R23.H0_H0 ;  /* 0x20000017ff16b230 */ /* 0x000fc80000004100 */
[----:B-----5:R-:W-:Y:S01]  /*0690*/  @!P2 IMAD.WIDE.U32 R12, R21, 0x4, R12 ;  /* 0x00000004150ca825 */ /* 0x020fe200078e000c */
[----:B------:R-:W-:-:S03]  /*06a0*/  @!P2 MOV R3, R11 ;  /* 0x0000000b0003a202 */ /* 0x000fc60000000f00 */
[----:B------:R-:W-:Y:S01]  /*06b0*/  @!P5 HADD2.F32 R16, -RZ, R16.H0_H0 ;  /* 0x20000010ff10d230 */ /* 0x000fe20000004100 */
[----:B-1----:R2:W-:Y:S01]  /*06c0*/  @!P2 STG.E desc[UR4][R12.64], R20 ;  /* 0x000000140c00a986 */ /* 0x0025e2000c101904 */
[----:B------:R-:W-:Y:S01]  /*06d0*/  @!P6 HADD2.F32 R17, -RZ, R17.H0_H0 ;  /* 0x20000011ff11e230 */ /* 0x000fe20000004100 */
[----:B------:R2:W0:Y:S01]  /*06e0*/  @!P0 MUFU.RSQ R5, R26 ;  /* 0x0000001a00058308 */ /* 0x0004220000001400 */
[----:B------:R-:W-:Y:S01]  /*06f0*/  @!P3 FADD.FTZ R15, R22, R15 ;  /* 0x0000000f160fb221 */ /* 0x000fe20000010000 */
[----:B------:R-:W-:Y:S01]  /*0700*/  @!P5 FADD.FTZ R16, R16, R19 ;  /* 0x000000131010d221 */ /* 0x000fe20000010000 */
[----:B------:R-:W-:Y:S01]  /*0710*/  ISETP.GE.U32.AND P0, PT, R3, R2, PT ;  /* 0x000000020300720c */ /* 0x000fe20003f06070 */
[----:B---3--:R-:W-:-:S04]  /*0720*/  @!P6 FADD.FTZ R14, R17, R14 ;  /* 0x0000000e110ee221 */ /* 0x008fc80000010000 */
[----:B------:R2:W1:Y:S08]  /*0730*/  @!P1 MUFU.RSQ R6, R27 ;  /* 0x0000001b00069308 */ /* 0x0004700000001400 */
[----:B------:R2:W3:Y:S08]  /*0740*/  @!P3 MUFU.RSQ R7, R15 ;  /* 0x0000000f0007b308 */ /* 0x0004f00000001400 */
[----:B------:R2:W0:Y:S08]  /*0750*/  @!P4 MUFU.RSQ R8, R18 ;  /* 0x000000120008c308 */ /* 0x0004300000001400 */
[----:B------:R2:W0:Y:S08]  /*0760*/  @!P5 MUFU.RSQ R9, R16 ;  /* 0x000000100009d308 */ /* 0x0004300000001400 */
[----:B------:R2:W0:Y:S01]  /*0770*/  @!P6 MUFU.RSQ R10, R14 ;  /* 0x0000000e000ae308 */ /* 0x0004220000001400 */
[----:B-1-34-:R-:W-:Y:S05]  /*0780*/  @P0 BRA `(.L_x_3533) ;  /* 0x0000000000300947 */ /* 0x01afea0003800000 */
[----:B--2---:R-:W1:Y:S01]  /*0790*/  LDC.64 R12, c[0x0][0x398] ;  /* 0x0000e600ff0c7b82 */ /* 0x004e620000000a00 */
[----:B------:R-:W-:Y:S01]  /*07a0*/  IADD3 R11, PT, PT, R0, R3, RZ ;  /* 0x00000003000b7210 */ /* 0x000fe20007ffe0ff */
[----:B------:R-:W-:-:S05]  /*07b0*/  VIADD R3, R3, 0x80 ;  /* 0x0000008003037836 */ /* 0x000fca0000000000 */
[----:B------:R-:W-:Y:S01]  /*07c0*/  ISETP.GE.U32.AND P0, PT, R3, R2, PT ;  /* 0x000000020300720c */ /* 0x000fe20003f06070 */
[----:B-1----:R-:W-:-:S05]  /*07d0*/  IMAD.WIDE.U32 R12, R11, 0x4, R12 ;  /* 0x000000040b0c7825 */ /* 0x002fca00078e000c */
[----:B0-----:R0:W-:Y:S07]  /*07e0*/  STG.E desc[UR4][R12.64], R10 ;  /* 0x0000000a0c007986 */ /* 0x0011ee000c101904 */
[----:B------:R-:W-:Y:S05]  /*07f0*/  @P0 BRA `(.L_x_3534) ;  /* 0x0000000000300947 */ /* 0x000fea0003800000 */
[----:B0-----:R-:W0:Y:S01]  /*0800*/  LDC.64 R10, c[0x0][0x398] ;  /* 0x0000e600ff0a7b82 */ /* 0x001e220000000a00 */
[----:B------:R-:W-:Y:S02]  /*0810*/  IADD3 R13, PT, PT, R0, R3, RZ ;  /* 0x00000003000d7210 */ /* 0x000fe40007ffe0ff */
[----:B------:R-:W-:-:S03]  /*0820*/  IADD3 R3, PT, PT, R3, 0x80, RZ ;  /* 0x0000008003037810 */ /* 0x000fc60007ffe0ff */
[----:B0-----:R-:W-:-:S05]  /*0830*/  IMAD.WIDE.U32 R10, R13, 0x4, R10 ;  /* 0x000000040d0a7825 */ /* 0x001fca00078e000a */
[----:B------:R1:W-:Y:S02]  /*0840*/  STG.E desc[UR4][R10.64], R4 ;  /* 0x000000040a007986 */ /* 0x0003e4000c101904 */
.L_x_3533:
[----:B------:R-:W-:-:S13]  /*0850*/  ISETP.GE.U32.AND P0, PT, R3, R2, PT ;  /* 0x000000020300720c */ /* 0x000fda0003f06070 */
[----:B------:R-:W-:Y:S05]  /*0860*/  @P0 BRA `(.L_x_3535) ;  /* 0x0000000000300947 */ /* 0x000fea0003800000 */
[----:B01----:R-:W0:Y:S01]  /*0870*/  LDC.64 R10, c[0x0][0x398] ;  /* 0x0000e600ff0a7b82 */ /* 0x003e220000000a00 */
[----:B--2---:R-:W-:Y:S01]  /*0880*/  IADD3 R13, PT, PT, R0, R3, RZ ;  /* 0x00000003000d7210 */ /* 0x004fe20007ffe0ff */
[----:B------:R-:W-:-:S04]  /*0890*/  VIADD R3, R3, 0x80 ;  /* 0x0000008003037836 */ /* 0x000fc80000000000 */
[----:B0-----:R-:W-:-:S05]  /*08a0*/  IMAD.WIDE.U32 R10, R13, 0x4, R10 ;  /* 0x000000040d0a7825 */ /* 0x001fca00078e000a */
[----:B------:R1:W-:Y:S02]  /*08b0*/  STG.E desc[UR4][R10.64], R5 ;  /* 0x000000050a007986 */ /* 0x0003e4000c101904 */
.L_x_3534:
[----:B------:R-:W-:-:S13]  /*08c0*/  ISETP.GE.U32.AND P0, PT, R3, R2, PT ;  /* 0x000000020300720c */ /* 0x000fda0003f06070 */
[----:B------:R-:W-:Y:S05]  /*08d0*/  @P0 BRA `(.L_x_3536) ;  /* 0x0000000000340947 */ /* 0x000fea0003800000 */
[----:B-1----:R-:W1:Y:S01]  /*08e0*/  LDC.64 R4, c[0x0][0x398] ;  /* 0x0000e600ff047b82 */ /* 0x002e620000000a00 */
[----:B------:R-:W-:Y:S02]  /*08f0*/  IADD3 R11, PT, PT, R0, R3, RZ ;  /* 0x00000003000b7210 */ /* 0x000fe40007ffe0ff */
[----:B------:R-:W-:-:S03]  /*0900*/  IADD3 R3, PT, PT, R3, 0x80, RZ ;  /* 0x0000008003037810 */ /* 0x000fc60007ffe0ff */
[----:B-1----:R-:W-:-:S05]  /*0910*/  IMAD.WIDE.U32 R4, R11, 0x4, R4 ;  /* 0x000000040b047825 */ /* 0x002fca00078e0004 */
[----:B------:R3:W-:Y:S02]  /*0920*/  STG.E desc[UR4][R4.64], R6 ;  /* 0x0000000604007986 */ /* 0x0007e4000c101904 */
.L_x_3535:
[----:B------:R-:W-:-:S13]  /*0930*/  ISETP.GE.U32.AND P0, PT, R3, R2, PT ;  /* 0x000000020300720c */ /* 0x000fda0003f06070 */
[----:B------:R-:W-:Y:S05]  /*0940*/  @P0 BREAK.RELIABLE B1 ;  /* 0x0000000000010942 */ /* 0x000fea0003800100 */
[----:B------:R-:W-:Y:S05]  /*0950*/  @P0 BRA `(.L_x_3537) ;  /* 0x0000000000300947 */ /* 0x000fea0003800000 */
[----:B01-3--:R-:W0:Y:S01]  /*0960*/  LDC.64 R4, c[0x0][0x398] ;  /* 0x0000e600ff047b82 */ /* 0x00be220000000a00 */
[----:B------:R-:W-:Y:S01]  /*0970*/  IADD3 R11, PT, PT, R0, R3, RZ ;  /* 0x00000003000b7210 */ /* 0x000fe20007ffe0ff */
[----:B------:R-:W-:-:S04]  /*0980*/  VIADD R3, R3, 0x80 ;  /* 0x0000008003037836 */ /* 0x000fc80000000000 */
[----:B0-----:R-:W-:-:S05]  /*0990*/  IMAD.WIDE.U32 R4, R11, 0x4, R4 ;  /* 0x000000040b047825 */ /* 0x001fca00078e0004 */
[----:B------:R3:W-:Y:S02]  /*09a0*/  STG.E desc[UR4][R4.64], R7 ;  /* 0x0000000704007986 */ /* 0x0007e4000c101904 */
.L_x_3536:
[----:B------:R-:W-:Y:S05]  /*09b0*/  BSYNC.RELIABLE B1 ;  /* 0x0000000000017941 */ /* 0x000fea0003800100 */
.L_x_3532:
[----:B------:R-:W-:-:S13]  /*09c0*/  ISETP.GE.U32.AND P0, PT, R3, R2, PT ;  /* 0x000000020300720c */ /* 0x000fda0003f06070 */
[----:B-1-3--:R-:W1:Y:S01]  /*09d0*/  @!P0 LDC.64 R4, c[0x0][0x398] ;  /* 0x0000e600ff048b82 */ /* 0x00ae620000000a00 */
[----:B------:R-:W-:Y:S02]  /*09e0*/  @!P0 IADD3 R7, PT, PT, R0, R3, RZ ;  /* 0x0000000300078210 */ /* 0x000fe40007ffe0ff */
[----:B------:R-:W-:-:S03]  /*09f0*/  @!P0 IADD3 R3, PT, PT, R3, 0x80, RZ ;  /* 0x0000008003038810 */ /* 0x000fc60007ffe0ff */
[----:B-1----:R-:W-:-:S05]  /*0a00*/  @!P0 IMAD.WIDE.U32 R4, R7, 0x4, R4 ;  /* 0x0000000407048825 */ /* 0x002fca00078e0004 */
[----:B------:R4:W-:Y:S02]  /*0a10*/  @!P0 STG.E desc[UR4][R4.64], R8 ;  /* 0x0000000804008986 */ /* 0x0009e4000c101904 */
.L_x_3537:
[----:B------:R-:W-:Y:S05]  /*0a20*/  BSYNC.RECONVERGENT B0 ;  /* 0x0000000000007941 */ /* 0x000fea0003800200 */
.L_x_3531:
[----:B------:R-:W-:Y:S05]  /*0a30*/  WARPSYNC.ALL ;  /* 0x0000000000007948 */ /* 0x000fea0003800000 */
[----:B------:R-:W-:-:S13]  /*0a40*/  ISETP.GE.U32.AND P0, PT, R3, R2, PT ;  /* 0x000000020300720c */ /* 0x000fda0003f06070 */
[----:B------:R-:W-:Y:S05]  /*0a50*/  @P0 EXIT ;  /* 0x000000000000094d */ /* 0x000fea0003800000 */
[----:B01-34-:R-:W0:Y:S01]  /*0a60*/  LDC.64 R4, c[0x0][0x398] ;  /* 0x0000e600ff047b82 */ /* 0x01be220000000a00 */
[----:B------:R-:W-:-:S05]  /*0a70*/  IADD3 R3, PT, PT, R0, R3, RZ ;  /* 0x0000000300037210 */ /* 0x000fca0007ffe0ff */
[----:B0-----:R-:W-:-:S05]  /*0a80*/  IMAD.WIDE.U32 R2, R3, 0x4, R4 ;  /* 0x0000000403027825 */ /* 0x001fca00078e0004 */
[----:B------:R-:W-:Y:S01]  /*0a90*/  STG.E desc[UR4][R2.64], R9 ;  /* 0x0000000902007986 */ /* 0x000fe2000c101904 */
[----:B------:R-:W-:Y:S05]  /*0aa0*/  EXIT ;  /* 0x000000000000794d */ /* 0x000fea0003800000 */
.L_x_3530:
[----:B------:R-:W0:Y:S01]  /*0ab0*/  S2R R4, SR_TID.X ;  /* 0x0000000000047919 */ /* 0x000e220000002100 */
[----:B------:R-:W1:Y:S01]  /*0ac0*/  LDC.64 R2, c[0x0][0x3a0] ;  /* 0x0000e800ff027b82 */ /* 0x000e620000000a00 */
[----:B------:R-:W2:Y:S01]  /*0ad0*/  LDCU UR6, c[0x0][0x388] ;  /* 0x00007100ff0677ac */ /* 0x000ea20008000800 */
[----:B-1----:R-:W-:-:S04]  /*0ae0*/  IMAD.WIDE.U32 R2, R0, 0x2, R2 ;  /* 0x0000000200027825 */ /* 0x002fc800078e0002 */
[----:B0-----:R-:W-:-:S05]  /*0af0*/  IMAD.WIDE.U32 R6, R4, 0x4, R2 ;  /* 0x0000000404067825 */ /* 0x001fca00078e0002 */
[----:B------:R-:W3:Y:S04]  /*0b00*/  LDG.E R2, desc[UR4][R6.64] ;  /* 0x0000000406027981 */ /* 0x000ee8000c1e1900 */
[----:B------:R-:W4:Y:S04]  /*0b10*/  LDG.E R5, desc[UR4][R6.64+0x200] ;  /* 0x0002000406057981 */ /* 0x000f28000c1e1900 */
[----:B------:R-:W5:Y:S04]  /*0b20*/  LDG.E R10, desc[UR4][R6.64+0x400] ;  /* 0x00040004060a7981 */ /* 0x000f68000c1e1900 */
[----:B------:R0:W5:Y:S01]  /*0b30*/  LDG.E R12, desc[UR4][R6.64+0x600] ;  /* 0x00060004060c7981 */ /* 0x000162000c1e1900 */
[----:B---3--:R-:W-:-:S02]  /*0b40*/  HADD2.F32 R3, -RZ, R2.H0_H0 ;  /* 0x20000002ff037230 */ /* 0x008fc40000004100 */
[----:B------:R-:W-:Y:S02]  /*0b50*/  HADD2.F32 R8, -RZ, R2.H1_H1 ;  /* 0x30000002ff087230 */ /* 0x000fe40000004100 */
[--C-:B----4-:R-:W-:Y:S02]  /*0b60*/  HADD2.F32 R9, -RZ, R5.reuse.H1_H1 ;  /* 0x30000005ff097230 */ /* 0x110fe40000004100 */
[----:B--2---:R-:W-:Y:S01]  /*0b70*/  FADD.FTZ R2, R3, UR6 ;  /* 0x0000000603027e21 */ /* 0x004fe20008010000 */
[----:B------:R-:W-:Y:S01]  /*0b80*/  FADD.FTZ R3, R8, UR6 ;  /* 0x0000000608037e21 */ /* 0x000fe20008010000 */
[----:B------:R-:W-:Y:S02]  /*0b90*/  HADD2.F32 R8, -RZ, R5.H0_H0 ;  /* 0x20000005ff087230 */ /* 0x000fe40000004100 */
[----:B0-----:R-:W-:Y:S01]  /*0ba0*/  FADD.FTZ R7, R9, UR6 ;  /* 0x0000000609077e21 */ /* 0x001fe20008010000 */
[--C-:B-----5:R-:W-:Y:S01]  /*0bb0*/  HADD2.F32 R11, -RZ, R10.reuse.H0_H0 ;  /* 0x2000000aff0b7230 */ /* 0x120fe20000004100 */
[----:B------:R-:W-:Y:S01]  /*0bc0*/  MUFU.RSQ R2, R2 ;  /* 0x0000000200027308 */ /* 0x000fe20000001400 */
[----:B------:R-:W-:-:S02]  /*0bd0*/  HADD2.F32 R13, -RZ, R10.H1_H1 ;  /* 0x3000000aff0d7230 */ /* 0x000fc40000004100 */
[----:B------:R-:W-:Y:S02]  /*0be0*/  FADD.FTZ R5, R8, UR6 ;  /* 0x0000000608057e21 */ /* 0x000fe40008010000 */
[----:B------:R-:W0:Y:S01]  /*0bf0*/  LDC.64 R8, c[0x0][0x398] ;  /* 0x0000e600ff087b82 */ /* 0x000e220000000a00 */
[----:B------:R-:W-:Y:S01]  /*0c00*/  FADD.FTZ R10, R11, UR6 ;  /* 0x000000060b0a7e21 */ /* 0x000fe20008010000 */
[----:B------:R-:W-:Y:S01]  /*0c10*/  FADD.FTZ R11, R13, UR6 ;  /* 0x000000060d0b7e21 */ /* 0x000fe20008010000 */
[--C-:B------:R-:W-:Y:S01]  /*0c20*/  HADD2.F32 R13, -RZ, R12.reuse.H0_H0 ;  /* 0x2000000cff0d7230 */ /* 0x100fe20000004100 */
[----:B------:R-:W1:Y:S01]  /*0c30*/  MUFU.RSQ R3, R3 ;  /* 0x0000000300037308 */ /* 0x000e620000001400 */
[----:B------:R-:W-:-:S03]  /*0c40*/  HADD2.F32 R12, -RZ, R12.H1_H1 ;  /* 0x3000000cff0c7230 */ /* 0x000fc60000004100 */
[----:B------:R-:W-:Y:S02]  /*0c50*/  FADD.FTZ R13, R13, UR6 ;  /* 0x000000060d0d7e21 */ /* 0x000fe40008010000 */
[----:B------:R-:W-:Y:S02]  /*0c60*/  FADD.FTZ R12, R12, UR6 ;  /* 0x000000060c0c7e21 */ /* 0x000fe40008010000 */
[----:B------:R-:W-:Y:S08]  /*0c70*/  MUFU.RSQ R6, R5 ;  /* 0x0000000500067308 */ /* 0x000ff00000001400 */
[----:B------:R-:W2:Y:S01]  /*0c80*/  MUFU.RSQ R7, R7 ;  /* 0x0000000700077308 */ /* 0x000ea20000001400 */
[----:B0-----:R-:W-:-:S07]  /*0c90*/  IMAD.WIDE.U32 R8, R0, 0x4, R8 ;  /* 0x0000000400087825 */ /* 0x001fce00078e0008 */
[----:B------:R-:W-:Y:S01]  /*0ca0*/  MUFU.RSQ R10, R10 ;  /* 0x0000000a000a7308 */ /* 0x000fe20000001400 */
[----:B------:R-:W-:-:S05]  /*0cb0*/  IMAD.WIDE.U32 R8, R4, 0x8, R8 ;  /* 0x0000000804087825 */ /* 0x000fca00078e0008 */
[----:B-1----:R-:W-:Y:S02]  /*0cc0*/  STG.E.64 desc[UR4][R8.64], R2 ;  /* 0x0000000208007986 */ /* 0x002fe4000c101b04 */
[----:B------:R-:W0:Y:S02]  /*0cd0*/  MUFU.RSQ R11, R11 ;  /* 0x0000000b000b7308 */ /* 0x000e240000001400 */
[----:B--2---:R-:W-:Y:S06]  /*0ce0*/  STG.E.64 desc[UR4][R8.64+0x400], R6 ;  /* 0x0004000608007986 */ /* 0x004fec000c101b04 */
[----:B------:R-:W-:Y:S08]  /*0cf0*/  MUFU.RSQ R14, R13 ;  /* 0x0000000d000e7308 */ /* 0x000ff00000001400 */
[----:B------:R-:W1:Y:S01]  /*0d00*/  MUFU.RSQ R15, R12 ;  /* 0x0000000c000f7308 */ /* 0x000e620000001400 */
[----:B0-----:R-:W-:Y:S04]  /*0d10*/  STG.E.64 desc[UR4][R8.64+0x800], R10 ;  /* 0x0008000a08007986 */ /* 0x001fe8000c101b04 */
[----:B-1----:R-:W-:Y:S01]  /*0d20*/  STG.E.64 desc[UR4][R8.64+0xc00], R14 ;  /* 0x000c000e08007986 */ /* 0x002fe2000c101b04 */
[----:B------:R-:W-:Y:S05]  /*0d30*/  EXIT ;  /* 0x000000000000794d */ /* 0x000fea0003800000 */
.L_x_3538:
        /* <DEDUP_REMOVED lines=12> */
.L_x_27124:


//--------------------- .text._ZN2at6native29vectorized_elementwise_kernelILi4EZZZNS0_49_GLOBAL__N__b919a28f_16_Normalization_cu_5c38458722batch_norm_calc_invstdERKNS_6TensorES5_dENKUlvE_clEvENKUlvE1_clEvEUlN3c104HalfEE_St5arrayIPcLm2EEEEviT0_T1_ --------------------------
	.section	.text._ZN2at6native29vectorized_elementwise_kernelILi4EZZZNS0_49_GLOBAL__N__b919a28f_16_Normalization_cu_5c38458722batch_norm_calc_invstdERKNS_6TensorES5_dENKUlvE_clEvENKUlvE1_clEvEUlN3c104HalfEE_St5arrayIPcLm2EEEEviT0_T1_,"ax",@progbits
	.align	128
        .global         _ZN2at6native29vectorized_elementwise_kernelILi4EZZZNS0_49_GLOBAL__N__b919a28f_16_Normalization_cu_5c38458722batch_norm_calc_invstdERKNS_6TensorES5_dENKUlvE_clEvENKUlvE1_clEvEUlN3c104HalfEE_St5arrayIPcLm2EEEEviT0_T1_
        .type           _ZN2at6native29vectorized_elementwise_kernelILi4EZZZNS0_49_GLOBAL__N__b919a28f_16_Normalization_cu_5c38458722batch_norm_calc_invstdERKNS_6TensorES5_dENKUlvE_clEvENKUlvE1_clEvEUlN3c104HalfEE_St5arrayIPcLm2EEEEviT0_T1_,@function
        .size           _ZN2at6native29vectorized_elementwise_kernelILi4EZZZNS0_49_GLOBAL__N__b919a28f_16_Normalization_cu_5c38458722batch_norm_calc_invstdERKNS_6TensorES5_dENKUlvE_clEvENKUlvE1_clEvEUlN3c104HalfEE_St5arrayIPcLm2EEEEviT0_T1_,(.L_x_27125 - _ZN2at6native29vectorized_elementwise_kernelILi4EZZZNS0_49_GLOBAL__N__b919a28f_16_Normalization_cu_5c38458722batch_norm_calc_invstdERKNS_6TensorES5_dENKUlvE_clEvENKUlvE1_clEvEUlN3c104HalfEE_St5arrayIPcLm2EEEEviT0_T1_)
        .other          _ZN2at6native29vectorized_elementwise_kernelILi4EZZZNS0_49_GLOBAL__N__b919a28f_16_Normalization_cu_5c38458722batch_norm_calc_invstdERKNS_6TensorES5_dENKUlvE_clEvENKUlvE1_clEvEUlN3c104HalfEE_St5arrayIPcLm2EEEEviT0_T1_,@"STO_CUDA_ENTRY STV_DEFAULT"
_ZN2at6native29vectorized_elementwise_kernelILi4EZZZNS0_49_GLOBAL__N__b919a28f_16_Normalization_cu_5c38458722batch_norm_calc_invstdERKNS_6TensorES5_dENKUlvE_clEvENKUlvE1_clEvEUlN3c104HalfEE_St5arrayIPcLm2EEEEviT0_T1_:
.text._ZN2at6native29vectorized_elementwise_kernelILi4EZZZNS0_49_GLOBAL__N__b919a28f_16_Normalization_cu_5c38458722batch_norm_calc_invstdERKNS_6TensorES5_dENKUlvE_clEvENKUlvE1_clEvEUlN3c104HalfEE_St5arrayIPcLm2EEEEviT0_T1_:
        /* <DEDUP_REMOVED lines=133> */
.L_x_3542:
[----:B------:R-:W-:-:S13]  /*0850*/  ISETP.GE.U32.AND P0, PT, R3, R2, PT ;  /* 0x000000020300720c */ /* 0x000fda0003f06070 */
[----:B------:R-:W-:Y:S05]  /*0860*/  @P0 BRA `(.L_x_3544) ;  /* 0x0000000000300947 */ /* 0x000fea0003800000 */
[----:B01----:R-:W0:Y:S01]  /*0870*/  LDC.64 R10, c[0x0][0x398] ;  /* 0x0000e600ff0a7b82 */ /* 0x003e220000000a00 */
[----:B--2---:R-:W-:Y:S01]  /*0880*/  IADD3 R13, PT, PT, R0, R3, RZ ;  /* 0x00000003000d7210 */ /* 0x004fe20007ffe0ff */
[----:B------:R-:W-:-:S04]  /*0890*/  VIADD R3, R3, 0x80 ;  /* 0x0000008003037836 */ /* 0x000fc80000000000 */
[----:B0-----:R-:W-:-:S05]  /*08a0*/  IMAD.WIDE.U32 R10, R13, 0x4, R10 ;  /* 0x000000040d0a7825 */ /* 0x001fca00078e000a */
[----:B------:R1:W-:Y:S02]  /*08b0*/  STG.E desc[UR4][R10.64], R5 ;  /* 0x000000050a007986 */ /* 0x0003e4000c101904 */
.L_x_3543:
[----:B------:R-:W-:-:S13]  /*08c0*/  ISETP.GE.U32.AND P0, PT, R3, R2, PT ;  /* 0x000000020300720c */ /* 0x000fda0003f06070 */
[----:B------:R-:W-:Y:S05]  /*08d0*/  @P0 BRA `(.L_x_3545) ;  /* 0x0000000000340947 */ /* 0x000fea0003800000 */
[----:B-1----:R-:W1:Y:S01]  /*08e0*/  LDC.64 R4, c[0x0][0x398] ;  /* 0x0000e600ff047b82 */ /* 0x002e620000000a00 */
[----:B------:R-:W-:Y:S02]  /*08f0*/  IADD3 R11, PT, PT, R0, R3, RZ ;  /* 0x00000003000b7210 */ /* 0x000fe40007ffe0ff */
[----:B------:R-:W-:-:S03]  /*0900*/  IADD3 R3, PT, PT, R3, 0x80, RZ ;  /* 0x0000008003037810 */ /* 0x000fc60007ffe0ff */
[----:B-1----:R-:W-:-:S05]  /*0910*/  IMAD.WIDE.U32 R4, R11, 0x4, R4 ;  /* 0x000000040b047825 */ /* 0x002fca00078e0004 */
[----:B------:R3:W-:Y:S02]  /*0920*/  STG.E desc[UR4][R4.64], R6 ;  /* 0x0000000604007986 */ /* 0x0007e4000c101904 */
.L_x_3544:
        /* <DEDUP_REMOVED lines=8> */
.L_x_3545:
[----:B------:R-:W-:Y:S05]  /*09b0*/  BSYNC.RELIABLE B1 ;  /* 0x0000000000017941 */ /* 0x000fea0003800100 */
.L_x_3541:
[----:B------:R-:W-:-:S13]  /*09c0*/  ISETP.GE.U32.AND P0, PT, R3, R2, PT ;  /* 0x000000020300720c */ /* 0x000fda0003f06070 */
[----:B-1-3--:R-:W1:Y:S01]  /*09d0*/  @!P0 LDC.64 R4, c[0x0][0x398] ;  /* 0x0000e600ff048b82 */ /* 0x00ae620000000a00 */
[----:B------:R-:W-:Y:S02]  /*09e0*/  @!P0 IADD3 R7, PT, PT, R0, R3, RZ ;  /* 0x0000000300078210 */ /* 0x000fe40007ffe0ff */
[----:B------:R-:W-:-:S03]  /*09f0*/  @!P0 IADD3 R3, PT, PT, R3, 0x80, RZ ;  /* 0x0000008003038810 */ /* 0x000fc60007ffe0ff */
[----:B-1----:R-:W-:-:S05]  /*0a00*/  @!P0 IMAD.WIDE.U32 R4, R7, 0x4, R4 ;  /* 0x0000000407048825 */ /* 0x002fca00078e0004 */
[----:B------:R4:W-:Y:S02]  /*0a10*/  @!P0 STG.E desc[UR4][R4.64], R8 ;  /* 0x0000000804008986 */ /* 0x0009e4000c101904 */
.L_x_3546:
[----:B------:R-:W-:Y:S05]  /*0a20*/  BSYNC.RECONVERGENT B0 ;  /* 0x0000000000007941 */ /* 0x000fea0003800200 */
.L_x_3540:
        /* <DEDUP_REMOVED lines=8> */
.L_x_3539:
        /* <DEDUP_REMOVED lines=10> */
[--C-:B----4-:R-:W-:Y:S02]  /*0b50*/  HADD2.F32 R3, -RZ, R10.reuse.H0_H0 ;  /* 0x2000000aff037230 */ /* 0x110fe40000004100 */
[----:B------:R-:W-:Y:S02]  /*0b60*/  HADD2.F32 R9, -RZ, R10.H1_H1 ;  /* 0x3000000aff097230 */ /* 0x000fe40000004100 */
[--C-:B------:R-:W-:Y:S02]  /*0b70*/  HADD2.F32 R10, -RZ, R11.reuse.H0_H0 ;  /* 0x2000000bff0a7230 */ /* 0x100fe40000004100 */
[----:B--2---:R-:W-:Y:S01]  /*0b80*/  FADD.FTZ R3, R3, UR6 ;  /* 0x0000000603037e21 */ /* 0x004fe20008010000 */
[--C-:B-----5:R-:W-:Y:S02]  /*0b90*/  HADD2.F32 R4, -RZ, R6.reuse.H0_H0 ;  /* 0x20000006ff047230 */ /* 0x120fe40000004100 */
[----:B------:R-:W-:Y:S01]  /*0ba0*/  FADD.FTZ R9, R9, UR6 ;  /* 0x0000000609097e21 */ /* 0x000fe20008010000 */
[----:B------:R-:W-:Y:S01]  /*0bb0*/  HADD2.F32 R11, -RZ, R11.H1_H1 ;  /* 0x3000000bff0b7230 */ /* 0x000fe20000004100 */
[----:B------:R0:W-:Y:S01]  /*0bc0*/  MUFU.RSQ R8, R3 ;  /* 0x0000000300087308 */ /* 0x0001e20000001400 */
[----:B------:R-:W-:-:S02]  /*0bd0*/  HADD2.F32 R6, -RZ, R6.H1_H1 ;  /* 0x30000006ff067230 */ /* 0x000fc40000004100 */
[----:B------:R-:W-:Y:S01]  /*0be0*/  FADD.FTZ R10, R10, UR6 ;  /* 0x000000060a0a7e21 */ /* 0x000fe20008010000 */
[----:B------:R-:W-:Y:S01]  /*0bf0*/  FADD.FTZ R4, R4, UR6 ;  /* 0x0000000604047e21 */ /* 0x000fe20008010000 */
[----:B------:R-:W-:Y:S01]  /*0c00*/  FADD.FTZ R11, R11, UR6 ;  /* 0x000000060b0b7e21 */ /* 0x000fe20008010000 */
[----:B------:R-:W-:Y:S02]  /*0c10*/  FADD.FTZ R5, R6, UR6 ;  /* 0x0000000606057e21 */ /* 0x000fe40008010000 */
[----:B------:R-:W-:Y:S01]  /*0c20*/  MUFU.RSQ R9, R9 ;  /* 0x0000000900097308 */ /* 0x000fe20000001400 */
[--C-:B0-----:R-:W-:Y:S02]  /*0c30*/  HADD2.F32 R3, -RZ, R7.reuse.H0_H0 ;  /* 0x20000007ff037230 */ /* 0x101fe40000004100 */
[----:B------:R-:W-:-:S03]  /*0c40*/  HADD2.F32 R7, -RZ, R7.H1_H1 ;  /* 0x30000007ff077230 */ /* 0x000fc60000004100 */
[----:B------:R-:W-:Y:S02]  /*0c50*/  FADD.FTZ R3, R3, UR6 ;  /* 0x0000000603037e21 */ /* 0x000fe40008010000 */
[----:B------:R-:W-:Y:S01]  /*0c60*/  FADD.FTZ R7, R7, UR6 ;  /* 0x0000000607077e21 */ /* 0x000fe20008010000 */
[----:B------:R-:W-:Y:S08]  /*0c70*/  MUFU.RSQ R10, R10 ;  /* 0x0000000a000a7308 */ /* 0x000ff00000001400 */
[----:B------:R-:W0:Y:S08]  /*0c80*/  MUFU.RSQ R11, R11 ;  /* 0x0000000b000b7308 */ /* 0x000e300000001400 */
[----:B------:R-:W-:Y:S08]  /*0c90*/  MUFU.RSQ R4, R4 ;  /* 0x0000000400047308 */ /* 0x000ff00000001400 */
[----:B------:R-:W-:Y:S01]  /*0ca0*/  MUFU.RSQ R5, R5 ;  /* 0x0000000500057308 */ /* 0x000fe20000001400 */
[----:B0-----:R-:W-:Y:S07]  /*0cb0*/  STG.E.128 desc[UR4][R12.64], R8 ;  /* 0x000000080c007986 */ /* 0x001fee000c101d04 */
[----:B------:R-:W-:Y:S08]  /*0cc0*/  MUFU.RSQ R6, R3 ;  /* 0x0000000300067308 */ /* 0x000ff00000001400 */
[----:B------:R-:W0:Y:S02]  /*0cd0*/  MUFU.RSQ R7, R7 ;  /* 0x0000000700077308 */ /* 0x000e240000001400 */
[----:B0-----:R-:W-:Y:S01]  /*0ce0*/  STG.E.128 desc[UR4][R12.64+0x800], R4 ;  /* 0x000800040c007986 */ /* 0x001fe2000c101d04 */
[----:B------:R-:W-:Y:S05]  /*0cf0*/  EXIT ;  /* 0x000000000000794d */ /* 0x000fea0003800000 */
.L_x_3547:
        /* <DEDUP_REMOVED lines=16> */
.L_x_27125:


//--------------------- .text._ZN2at6native29vectorized_elementwise_kernelILi8EZZZNS0_49_GLOBAL__N__b919a28f_16_Normalization_cu_5c38458722batch_norm_calc_invstdERKNS_6TensorES5_dENKUlvE_clEvENKUlvE1_clEvEUlN3c104HalfEE_St5arrayIPcLm2EEEEviT0_T1_ --------------------------
	.section	.text._ZN2at6native29vectorized_elementwise_kernelILi8EZZZNS0_49_GLOBAL__N__b919a28f_16_Normalization_cu_5c38458722batch_norm_calc_invstdERKNS_6TensorES5_dENKUlvE_clEvENKUlvE1_clEvEUlN3c104HalfEE_St5arrayIPcLm2EEEEviT0_T1_,"ax",@progbits
	.align	128
        .global         _ZN2at6native29vectorized_elementwise_kernelILi8EZZZNS0_49_GLOBAL__N__b919a28f_16_Normalization_cu_5c38458722batch_norm_calc_invstdERKNS_6TensorES5_dENKUlvE_clEvENKUlvE1_clEvEUlN3c104HalfEE_St5arrayIPcLm2EEEEviT0_T1_
        .type           _ZN2at6native29vectorized_elementwise_kernelILi8EZZZNS0_49_GLOBAL__N__b919a28f_16_Normalization_cu_5c38458722batch_norm_calc_invstdERKNS_6TensorES5_dENKUlvE_clEvENKUlvE1_clEvEUlN3c104HalfEE_St5arrayIPcLm2EEEEviT0_T1_,@function
        .size           _ZN2at6native29vectorized_elementwise_kernelILi8EZZZNS0_49_GLOBAL__N__b919a28f_16_Normalization_cu_5c38458722batch_norm_calc_invstdERKNS_6TensorES5_dENKUlvE_clEvENKUlvE1_clEvEUlN3c104HalfEE_St5arrayIPcLm2EEEEviT0_T1_,(.L_x_27126 - _ZN2at6native29vectorized_elementwise_kernelILi8EZZZNS0_49_GLOBAL__N__b919a28f_16_Normalization_cu_5c38458722batch_norm_calc_invstdERKNS_6TensorES5_dENKUlvE_clEvENKUlvE1_clEvEUlN3c104HalfEE_St5arrayIPcLm2EEEEviT0_T1_)
        .other          _ZN2at6native29vectorized_elementwise_kernelILi8EZZZNS0_49_GLOBAL__N__b919a28f_16_Normalization_cu_5c38458722batch_norm_calc_invstdERKNS_6TensorES5_dENKUlvE_clEvENKUlvE1_clEvEUlN3c104HalfEE_St5arrayIPcLm2EEEEviT0_T1_,@"STO_CUDA_ENTRY STV_DEFAULT"
_ZN2at6native29vectorized_elementwise_kernelILi8EZZZNS0_49_GLOBAL__N__b919a28f_16_Normalization_cu_5c38458722batch_norm_calc_invstdERKNS_6TensorES5_dENKUlvE_clEvENKUlvE1_clEvEUlN3c104HalfEE_St5arrayIPcLm2EEEEviT0_T1_:
.text._ZN2at6native29vectorized_elementwise_kernelILi8EZZZNS0_49_GLOBAL__N__b919a28f_16_Normalization_cu_5c38458722batch_norm_calc_invstdERKNS_6TensorES5_dENKUlvE_clEvENKUlvE1_clEvEUlN3c104HalfEE_St5arrayIPcLm2EEEEviT0_T1_:
[----:B------:R-:W-:Y:S01]  /*0000*/  LDC R1, c[0x0][0x37c] ;  /* 0x0000df00ff017b82 */ /* 0x000fe20000000800 */
[----:B------:R-:W-:Y:S05]  /*0010*/  EXIT ;  /* 0x000000000000794d */ /* 0x000fea0003800000 */
.L_x_3548:
        /* <DEDUP_REMOVED lines=14> */
.L_x_27126:


//--------------------- .text._ZN2at6native18elementwise_kernelILi128ELi4EZNS0_15gpu_kernel_implIZZZNS0_49_GLOBAL__N__b919a28f_16_Normalization_cu_5c38458722batch_norm_calc_invstdERKNS_6TensorES6_dENKUlvE_clEvENKUlvE0_clEvEUlfE_EEvRNS_18TensorIteratorBaseERKT_EUliE_EEviT1_ --------------------------
	.section	.text._ZN2at6native18elementwise_kernelILi128ELi4EZNS0_15gpu_kernel_implIZZZNS0_49_GLOBAL__N__b919a28f_16_Normalization_cu_5c38458722batch_norm_calc_invstdERKNS_6TensorES6_dENKUlvE_clEvENKUlvE0_clEvEUlfE_EEvRNS_18TensorIteratorBaseERKT_EUliE_EEviT1_,"ax",@progbits
	.align	128
        .global         _ZN2at6native18elementwise_kernelILi128ELi4EZNS0_15gpu_kernel_implIZZZNS0_49_GLOBAL__N__b919a28f_16_Normalization_cu_5c38458722batch_norm_calc_invstdERKNS_6TensorES6_dENKUlvE_clEvENKUlvE0_clEvEUlfE_EEvRNS_18TensorIteratorBaseERKT_EUliE_EEviT1_
        .type           _ZN2at6native18elementwise_kernelILi128ELi4EZNS0_15gpu_kernel_implIZZZNS0_49_GLOBAL__N__b919a28f_16_Normalization_cu_5c38458722batch_norm_calc_invstdERKNS_6TensorES6_dENKUlvE_clEvENKUlvE0_clEvEUlfE_EEvRNS_18TensorIteratorBaseERKT_EUliE_EEviT1_,@function
        .size           _ZN2at6native18elementwise_kernelILi128ELi4EZNS0_15gpu_kernel_implIZZZNS0_49_GLOBAL__N__b919a28f_16_Normalization_cu_5c38458722batch_norm_calc_invstdERKNS_6TensorES6_dENKUlvE_clEvENKUlvE0_clEvEUlfE_EEvRNS_18TensorIteratorBaseERKT_EUliE_EEviT1_,(.L_x_27127 - _ZN2at6native18elementwise_kernelILi128ELi4EZNS0_15gpu_kernel_implIZZZNS0_49_GLOBAL__N__b919a28f_16_Normalization_cu_5c38458722batch_norm_calc_invstdERKNS_6TensorES6_dENKUlvE_clEvENKUlvE0_clEvEUlfE_EEvRNS_18TensorIteratorBaseERKT_EUliE_EEviT1_)
        .other          _ZN2at6native18elementwise_kernelILi128ELi4EZNS0_15gpu_kernel_implIZZZNS0_49_GLOBAL__N__b919a28f_16_Normalization_cu_5c38458722batch_norm_calc_invstdERKNS_6TensorES6_dENKUlvE_clEvENKUlvE0_clEvEUlfE_EEvRNS_18TensorIteratorBaseERKT_EUliE_EEviT1_,@"STO_CUDA_ENTRY STV_DEFAULT"
_ZN2at6native18elementwise_kernelILi128ELi4EZNS0_15gpu_kernel_implIZZZNS0_49_GLOBAL__N__b919a28f_16_Normalization_cu_5c38458722batch_norm_calc_invstdERKNS_6TensorES6_dENKUlvE_clEvENKUlvE0_clEvEUlfE_EEvRNS_18TensorIteratorBaseERKT_EUliE_EEviT1_:
.text._ZN2at6native18elementwise_kernelILi128ELi4EZNS0_15gpu_kernel_implIZZZNS0_49_GLOBAL__N__b919a28f_16_Normalization_cu_5c38458722batch_norm_calc_invstdERKNS_6TensorES6_dENKUlvE_clEvENKUlvE0_clEvEUlfE_EEvRNS_18TensorIteratorBaseERKT_EUliE_EEviT1_:
        /* <DEDUP_REMOVED lines=22> */
[----:B------:R-:W-:Y:S01]  /*0160*/  HFMA2 R16, -RZ, RZ, 0, 0 ;  /* 0x00000000ff107431 */ /* 0x000fe200000001ff */
[----:B------:R-:W1:Y:S01]  /*0170*/  LDCU UR6, c[0x0][0x38c] ;  /* 0x00007180ff0677ac */ /* 0x000e620008000800 */
[----:B------:R-:W2:Y:S01]  /*0180*/  LDCU.64 UR8, c[0x0][0x4b8] ;  /* 0x00009700ff0877ac */ /* 0x000ea20008000a00 */
[----:B------:R-:W-:Y:S02]  /*0190*/  UISETP.NE.AND UP0, UPT, UR40, URZ, UPT ;  /* 0x000000ff2800728c */ /* 0x000fe4000bf05270 */
[----:B0-----:R-:W-:-:S05]  /*01a0*/  IMAD.HI.U32 R2, R17, UR4, R16 ;  /* 0x0000000411027c27 */ /* 0x001fca000f8e0010 */
[----:B------:R-:W-:-:S05]  /*01b0*/  SHF.R.U32.HI R3, RZ, UR5, R2 ;  /* 0x00000005ff037c19 */ /* 0x000fca0008011602 */
[----:B------:R-:W-:-:S04]  /*01c0*/  IMAD.MOV R0, RZ, RZ, -R3 ;  /* 0x000000ffff007224 */ /* 0x000fc800078e0a03 */
        /* <DEDUP_REMOVED lines=285> */
[----:B------:R-:W-:-:S05]  /*13a0*/  SHF.R.U32.HI R2, RZ, UR5, R2 ;  /* 0x00000005ff027c19 */ /* 0x000fca0008011602 */
[----:B------:R-:W-:-:S04]  /*13b0*/  IMAD.MOV R3, RZ, RZ, -R2 ;  /* 0x000000ffff037224 */ /* 0x000fc800078e0a02 */
[----:B-1----:R-:W-:-:S04]  /*13c0*/  IMAD R5, R3, UR6, R5 ;  /* 0x0000000603057c24 */ /* 0x002fc8000f8e0205 */
[C---:B--2---:R-:W-:Y:S02]  /*13d0*/  IMAD R16, R5.reuse, UR8, R16 ;  /* 0x0000000805107c24 */ /* 0x044fe4000f8e0210 */
[----:B------:R-:W-:-:S07]  /*13e0*/  IMAD R0, R5, UR9, R0 ;  /* 0x0000000905007c24 */ /* 0x000fce000f8e0200 */
.L_x_3551:
[----:B------:R-:W0:Y:S01]  /*13f0*/  LDCU.64 UR6, c[0x0][0x588] ;  /* 0x0000b100ff0677ac */ /* 0x000e220008000a00 */
[----:B------:R-:W-:Y:S01]  /*1400*/  BSSY.RECONVERGENT B6, `(.L_x_3552) ;  /* 0x00000e5000067945 */ /* 0x000fe20003800200 */
        /* <DEDUP_REMOVED lines=14> */
[----:B--2---:R3:W4:Y:S01]  /*14f0*/  I2F.S16 R0, R2 ;  /* 0x0000000200007306 */ /* 0x0047220000101400 */
[----:B------:R-:W-:Y:S05]  /*1500*/  BRA `(.L_x_3558) ;  /* 0x0000000c00507947 */ /* 0x000fea0003800000 */
.L_x_3556:
[----:B------:R-:W2:Y:S02]  /*1510*/  LDG.E.U8 R0, desc[UR36][R2.64] ;  /* 0x0000002402007981 */ /* 0x000ea4000c1e1100 */
[----:B--2---:R-:W-:Y:S01]  /*1520*/  I2FP.F32.U32 R0, R0 ;  /* 0x0000000000007245 */ /* 0x004fe20000201000 */
[----:B------:R-:W-:Y:S06]  /*1530*/  BRA `(.L_x_3558) ;  /* 0x0000000c00447947 */ /* 0x000fec0003800000 */
.L_x_3555:
[----:B------:R-:W-:-:S09]  /*1540*/  UISETP.NE.AND UP0, UPT, UR4, 0x2, UPT ;  /* 0x000000020400788c */ /* 0x000fd2000bf05270 */
[----:B------:R-:W-:Y:S05]  /*1550*/  BRA.U !UP0, `(.L_x_3559) ;  /* 0x0000000108287547 */ /* 0x000fea000b800000 */
[----:B------:R-:W-:-:S09]  /*1560*/  UISETP.NE.AND UP0, UPT, UR4, 0x3, UPT ;  /* 0x000000030400788c */ /* 0x000fd2000bf05270 */
[----:B------:R-:W-:Y:S05]  /*1570*/  BRA.U !UP0, `(.L_x_3560) ;  /* 0x0000000108147547 */ /* 0x000fea000b800000 */
[----:B------:R-:W-:-:S09]  /*1580*/  UISETP.NE.AND UP0, UPT, UR4, 0x4, UPT ;  /* 0x000000040400788c */ /* 0x000fd2000bf05270 */
[----:B------:R-:W-:Y:S05]  /*1590*/  BRA.U UP0, `(.L_x_3557) ;  /* 0x0000000900b07547 */ /* 0x000fea000b800000 */
[----:B------:R-:W2:Y:S02]  /*15a0*/  LDG.E.64 R2, desc[UR36][R2.64] ;  /* 0x0000002402027981 */ /* 0x000ea4000c1e1b00 */
[----:B--2---:R2:W3:Y:S02]  /*15b0*/  I2F.S64 R0, R2 ;  /* 0x0000000200007312 */ /* 0x0044e40000301400 */
[----:B--23--:R-:W-:Y:S05]  /*15c0*/  BRA `(.L_x_3558) ;  /* 0x0000000c00207947 */ /* 0x00cfea0003800000 */
.L_x_3560:
[----:B------:R-:W2:Y:S02]  /*15d0*/  LDG.E R0, desc[UR36][R2.64] ;  /* 0x0000002402007981 */ /* 0x000ea4000c1e1900 */
[----:B--2---:R-:W-:Y:S01]  /*15e0*/  I2FP.F32.S32 R0, R0 ;  /* 0x0000000000007245 */ /* 0x004fe20000201400 */
[----:B------:R-:W-:Y:S06]  /*15f0*/  BRA `(.L_x_3558) ;  /* 0x0000000c00147947 */ /* 0x000fec0003800000 */
.L_x_3559:
[----:B------:R-:W2:Y:S02]  /*1600*/  LDG.E.U16 R0, desc[UR36][R2.64] ;  /* 0x0000002402007981 */ /* 0x000ea4000c1e1500 */
[----:B--2---:R-:W2:Y:S01]  /*1610*/  I2F.S16 R0, R0 ;  /* 0x0000000000007306 */ /* 0x004ea20000101400 */
[----:B------:R-:W-:Y:S05]  /*1620*/  BRA `(.L_x_3558) ;  /* 0x0000000c00087947 */ /* 0x000fea0003800000 */
.L_x_3554:
[----:B------:R-:W-:-:S09]  /*1630*/  UISETP.GT.AND UP0, UPT, UR4, 0x6, UPT ;  /* 0x000000060400788c */ /* 0x000fd2000bf04270 */
[----:B------:R-:W-:Y:S05]  /*1640*/  BRA.U UP0, `(.L_x_3561) ;  /* 0x0000000100247547 */ /* 0x000fea000b800000 */
[----:B------:R-:W-:-:S09]  /*1650*/  UISETP.NE.AND UP0, UPT, UR4, 0x5, UPT ;  /* 0x000000050400788c */ /* 0x000fd2000bf05270 */
[----:B------:R-:W-:Y:S05]  /*1660*/  BRA.U !UP0, `(.L_x_3562) ;  /* 0x0000000108107547 */ /* 0x000fea000b800000 */
[----:B------:R-:W-:-:S09]  /*1670*/  UISETP.NE.AND UP0, UPT, UR4, 0x6, UPT ;  /* 0x000000060400788c */ /* 0x000fd2000bf05270 */
[----:B------:R-:W-:Y:S05]  /*1680*/  BRA.U UP0, `(.L_x_3557) ;  /* 0x0000000900747547 */ /* 0x000fea000b800000 */
[----:B------:R0:W5:Y:S01]  /*1690*/  LDG.E R0, desc[UR36][R2.64] ;  /* 0x0000002402007981 */ /* 0x000162000c1e1900 */
[----:B------:R-:W-:Y:S05]  /*16a0*/  BRA `(.L_x_3558) ;  /* 0x0000000800e87947 */ /* 0x000fea0003800000 */
.L_x_3562:
[----:B------:R-:W2:Y:S02]  /*16b0*/  LDG.E.U16 R0, desc[UR36][R2.64] ;  /* 0x0000002402007981 */ /* 0x000ea4000c1e1500 */
[----:B--2---:R-:W-:Y:S01]  /*16c0*/  HADD2.F32 R0, -RZ, R0.H0_H0 ;  /* 0x20000000ff007230 */ /* 0x004fe20000004100 */
[----:B------:R-:W-:Y:S06]  /*16d0*/  BRA `(.L_x_3558) ;  /* 0x0000000800dc7947 */ /* 0x000fec0003800000 */
.L_x_3561:
[----:B------:R-:W-:-:S09]  /*16e0*/  UISETP.NE.AND UP0, UPT, UR4, 0x7, UPT ;  /* 0x000000070400788c */ /* 0x000fd2000bf05270 */
[----:B------:R-:W-:Y:S05]  /*16f0*/  BRA.U !UP0, `(.L_x_3563) ;  /* 0x0000000108247547 */ /* 0x000fea000b800000 */
[----:B------:R-:W-:-:S09]  /*1700*/  UISETP.NE.AND UP0, UPT, UR4, 0x8, UPT ;  /* 0x000000080400788c */ /* 0x000fd2000bf05270 */
[----:B------:R-:W-:Y:S05]  /*1710*/  BRA.U !UP0, `(.L_x_3564) ;  /* 0x0000000108107547 */ /* 0x000fea000b800000 */
[----:B------:R-:W-:-:S09]  /*1720*/  UISETP.NE.AND UP0, UPT, UR4, 0x9, UPT ;  /* 0x000000090400788c */ /* 0x000fd2000bf05270 */
[----:B------:R-:W-:Y:S05]  /*1730*/  BRA.U UP0, `(.L_x_3557) ;  /* 0x0000000900487547 */ /* 0x000fea000b800000 */
[----:B------:R1:W5:Y:S01]  /*1740*/  LDG.E R0, desc[UR36][R2.64] ;  /* 0x0000002402007981 */ /* 0x000362000c1e1900 */
[----:B------:R-:W-:Y:S05]  /*1750*/  BRA `(.L_x_3558) ;  /* 0x0000000800bc7947 */ /* 0x000fea0003800000 */
.L_x_3564:
[----:B------:R-:W2:Y:S02]  /*1760*/  LDG.E.U16 R0, desc[UR36][R2.64] ;  /* 0x0000002402007981 */ /* 0x000ea4000c1e1500 */
[----:B--2---:R-:W-:Y:S01]  /*1770*/  HADD2.F32 R0, -RZ, R0.H0_H0 ;  /* 0x20000000ff007230 */ /* 0x004fe20000004100 */
[----:B------:R-:W-:Y:S06]  /*1780*/  BRA `(.L_x_3558) ;  /* 0x0000000800b07947 */ /* 0x000fec0003800000 */
.L_x_3563:
        /* <DEDUP_REMOVED lines=9> */
[----:B0-----:R-:W-:Y:S01]  /*1820*/  @!P0 FMUL R0, R0, 1.175494350822287508e-38 ;  /* 0x0080000000008820 */ /* 0x001fe20000400000 */
[----:B------:R-:W-:Y:S06]  /*1830*/  BRA `(.L_x_3558) ;  /* 0x0000000800847947 */ /* 0x000fec0003800000 */
.L_x_3553:
        /* <DEDUP_REMOVED lines=10> */
[----:B------:R-:W-:Y:S01]  /*18e0*/  FSEL R0, RZ, 1, !P0 ;  /* 0x3f800000ff007808 */ /* 0x000fe20004000000 */
[----:B------:R-:W-:Y:S08]  /*18f0*/  BRA `(.L_x_3558) ;  /* 0x0000000800547947 */ /* 0x000ff00003800000 */
.L_x_3567:
        /* <DEDUP_REMOVED lines=11> */
.L_x_3566:
        /* <DEDUP_REMOVED lines=13> */
[----:B------:R-:W-:-:S04]  /*1a80*/  VIADDMNMX.U32 R5, R5, R6, 0x4, !PT ;  /* 0x0000000405057446 */ /* 0x000fc80007800006 */
[----:B------:R-:W-:-:S04]  /*1a90*/  IADD3 R5, PT, PT, R5, -0x4, RZ ;  /* 0xfffffffc05057810 */ /* 0x000fc80007ffe0ff */
[C---:B------:R-:W-:Y:S01]  /*1aa0*/  SHF.L.U32 R6, R4.reuse, R5, RZ ;  /* 0x0000000504067219 */ /* 0x040fe200000006ff */
[----:B------:R-:W-:Y:S02]  /*1ab0*/  IMAD.SHL.U32 R7, R5, 0x800000, RZ ;  /* 0x0080000005077824 */ /* 0x000fe400078e00ff */
[----:B------:R-:W-:-:S03]  /*1ac0*/  VIADD R5, R4, 0x1000000 ;  /* 0x0100000004057836 */ /* 0x000fc60000000000 */
[----:B------:R-:W-:Y:S02]  /*1ad0*/  LEA.HI R6, R6, -R7, RZ, 0x1c ;  /* 0x8000000706067211 */ /* 0x000fe400078fe0ff */
[----:B------:R-:W-:Y:S02]  /*1ae0*/  SHF.R.S32.HI R5, RZ, 0x8, R5 ;  /* 0x00000008ff057819 */ /* 0x000fe40000011405 */
[----:B------:R-:W-:-:S04]  /*1af0*/  IADD3 R6, PT, PT, R6, 0x3c000000, RZ ;  /* 0x3c00000006067810 */ /* 0x000fc80007ffe0ff */
[----:B------:R-:W-:-:S04]  /*1b00*/  LOP3.LUT R5, R6, 0x7f800000, R5, 0xf8, !PT ;  /* 0x7f80000006057812 */ /* 0x000fc800078ef805 */
[----:B------:R-:W-:-:S04]  /*1b10*/  SEL R5, R5, RZ, P0 ;  /* 0x000000ff05057207 */ /* 0x000fc80000000000 */
[----:B------:R-:W-:Y:S01]  /*1b20*/  LOP3.LUT R0, R5, 0x80000000, R0, 0xf8, !PT ;  /* 0x8000000005007812 */ /* 0x000fe200078ef800 */
[----:B------:R-:W-:Y:S06]  /*1b30*/  BRA `(.L_x_3558) ;  /* 0x0000000400c47947 */ /* 0x000fec0003800000 */
.L_x_3569:
        /* <DEDUP_REMOVED lines=10> */
[----:B------:R-:W-:Y:S01]  /*1be0*/  LOP3.LUT R0, R0, 0x80000000, R5, 0xf8, !PT ;  /* 0x8000000000007812 */ /* 0x000fe200078ef805 */
[----:B------:R-:W-:Y:S06]  /*1bf0*/  BRA `(.L_x_3558) ;  /* 0x0000000400947947 */ /* 0x000fec0003800000 */
.L_x_3568:
[----:B------:R-:W2:Y:S02]  /*1c00*/  LDG.E.U16 R0, desc[UR36][R2.64] ;  /* 0x0000002402007981 */ /* 0x000ea4000c1e1500 */
[----:B--2---:R-:W-:Y:S01]  /*1c10*/  SHF.L.U32 R0, R0, 0x10, RZ ;  /* 0x0000001000007819 */ /* 0x004fe200000006ff */
[----:B------:R-:W-:Y:S06]  /*1c20*/  BRA `(.L_x_3558) ;  /* 0x0000000400887947 */ /* 0x000fec0003800000 */
.L_x_3565:
        /* <DEDUP_REMOVED lines=9> */
[----:B--2---:R-:W-:Y:S01]  /*1cc0*/  I2FP.F32.U32 R0, R0 ;  /* 0x0000000000007245 */ /* 0x004fe20000201000 */
[----:B------:R-:W-:Y:S06]  /*1cd0*/  BRA `(.L_x_3558) ;  /* 0x00000004005c7947 */ /* 0x000fec0003800000 */
.L_x_3572:
[----:B------:R-:W2:Y:S01]  /*1ce0*/  LDG.E.U8 R3, desc[UR36][R2.64] ;  /* 0x0000002402037981 */ /* 0x000ea2000c1e1100 */
        /* <DEDUP_REMOVED lines=19> */
.L_x_3574:
[----:B------:R-:W-:Y:S05]  /*1e20*/  BSYNC.RECONVERGENT B0 ;  /* 0x0000000000007941 */ /* 0x000fea0003800200 */
.L_x_3573:
[----:B------:R-:W-:Y:S01]  /*1e30*/  IMAD.SHL.U32 R0, R0, 0x100000, RZ ;  /* 0x0010000000007824 */ /* 0x000fe200078e00ff */
[----:B------:R-:W-:-:S04]  /*1e40*/  LEA R2, R2, 0x3b800000, 0x17 ;  /* 0x3b80000002027811 */ /* 0x000fc800078eb8ff */
[----:B------:R-:W-:Y:S01]  /*1e50*/  LOP3.LUT R0, R2, R0, R7, 0xfe, !PT ;  /* 0x0000000002007212 */ /* 0x000fe200078efe07 */
[----:B------:R-:W-:Y:S06]  /*1e60*/  BRA `(.L_x_3558) ;  /* 0x0000000000f87947 */ /* 0x000fec0003800000 */
.L_x_3571:
[----:B------:R-:W2:Y:S01]  /*1e70*/  LDG.E.U8 R3, desc[UR36][R2.64] ;  /* 0x0000002402037981 */ /* 0x000ea2000c1e1100 */
        /* <DEDUP_REMOVED lines=19> */
.L_x_3576:
[----:B------:R-:W-:Y:S05]  /*1fb0*/  BSYNC.RECONVERGENT B0 ;  /* 0x0000000000007941 */ /* 0x000fea0003800200 */
.L_x_3575:
[----:B------:R-:W-:Y:S01]  /*1fc0*/  IMAD.SHL.U32 R0, R0, 0x200000, RZ ;  /* 0x0020000000007824 */ /* 0x000fe200078e00ff */
[----:B------:R-:W-:-:S04]  /*1fd0*/  LEA R2, R2, 0x37800000, 0x17 ;  /* 0x3780000002027811 */ /* 0x000fc800078eb8ff */
[----:B------:R-:W-:Y:S01]  /*1fe0*/  LOP3.LUT R0, R2, R0, R7, 0xfe, !PT ;  /* 0x0000000002007212 */ /* 0x000fe200078efe07 */
[----:B------:R-:W-:Y:S06]  /*1ff0*/  BRA `(.L_x_3558) ;  /* 0x0000000000947947 */ /* 0x000fec0003800000 */
.L_x_3570:
[----:B------:R-:W-:-:S09]  /*2000*/  UISETP.NE.AND UP0, UPT, UR4, 0x1c, UPT ;  /* 0x0000001c0400788c */ /* 0x000fd2000bf05270 */
[----:B------:R-:W-:Y:S05]  /*2010*/  BRA.U !UP0, `(.L_x_3577) ;  /* 0x0000000108847547 */ /* 0x000fea000b800000 */
[----:B------:R-:W-:-:S09]  /*2020*/  UISETP.NE.AND UP0, UPT, UR4, 0x1d, UPT ;  /* 0x0000001d0400788c */ /* 0x000fd2000bf05270 */
[----:B------:R-:W-:Y:S05]  /*2030*/  BRA.U !UP0, `(.L_x_3578) ;  /* 0x0000000108707547 */ /* 0x000fea000b800000 */
[----:B------:R-:W-:-:S09]  /*2040*/  UISETP.NE.AND UP0, UPT, UR4, 0x2c, UPT ;  /* 0x0000002c0400788c */ /* 0x000fd2000bf05270 */
[----:B------:R-:W-:Y:S05]  /*2050*/  BRA.U !UP0, `(.L_x_3579) ;  /* 0x0000000108487547 */ /* 0x000fea000b800000 */
.L_x_3557:
        /* <DEDUP_REMOVED lines=11> */
[----:B------:R-:W-:Y:S01]  /*2110*/  IMAD.U32 R7, RZ, RZ, UR7 ;  /* 0x00000007ff077e24 */ /* 0x000fe2000f8e00ff */
[----:B---3--:R-:W-:Y:S01]  /*2120*/  MOV R10, UR8 ;  /* 0x00000008000a7c02 */ /* 0x008fe20008000f00 */
[----:B------:R-:W-:-:S07]  /*2130*/  IMAD.U32 R11, RZ, RZ, UR9 ;  /* 0x00000009ff0b7e24 */ /* 0x000fce000f8e00ff */
[----:B------:R-:W-:-:S07]  /*2140*/  LEPC R20, `(.L_x_3580) ;  /* 0x000000001014794e */ /* 0x000fce0000000000 */
[----:B--2---:R-:W-:Y:S05]  /*2150*/  CALL.ABS.NOINC R2 ;  /* 0x0000000002007343 */ /* 0x004fea0003c00000 */
.L_x_3580:
[----:B------:R-:W-:Y:S01]  /*2160*/  IMAD.MOV.U32 R0, RZ, RZ, RZ ;  /* 0x000000ffff007224 */ /* 0x000fe200078e00ff */
[----:B------:R-:W-:Y:S06]  /*2170*/  BRA `(.L_x_3558) ;  /* 0x0000000000347947 */ /* 0x000fec0003800000 */
.L_x_3579:
[----:B------:R-:W2:Y:S01]  /*2180*/  LDG.E.U8 R2, desc[UR36][R2.64] ;  /* 0x0000002402027981 */ /* 0x000ea2000c1e1100 */
[----:B------:R-:W-:Y:S02]  /*2190*/  MOV R0, 0x400000 ;  /* 0x0040000000007802 */ /* 0x000fe40000000f00 */
[----:B--2---:R-:W-:-:S13]  /*21a0*/  ISETP.NE.AND P0, PT, R2, RZ, PT ;  /* 0x000000ff0200720c */ /* 0x004fda0003f05270 */
[----:B------:R-:W-:Y:S05]  /*21b0*/  @!P0 BRA `(.L_x_3558) ;  /* 0x0000000000248947 */ /* 0x000fea0003800000 */
[----:B------:R-:W-:-:S13]  /*21c0*/  ISETP.NE.AND P0, PT, R2, 0xff, PT ;  /* 0x000000ff0200780c */ /* 0x000fda0003f05270 */
[----:B------:R-:W-:Y:S02]  /*21d0*/  @!P0 IMAD.MOV.U32 R0, RZ, RZ, 0x7f800001 ;  /* 0x7f800001ff008424 */ /* 0x000fe400078e00ff */
[----:B------:R-:W-:Y:S01]  /*21e0*/  @P0 IMAD.SHL.U32 R0, R2, 0x800000, RZ ;  /* 0x0080000002000824 */ /* 0x000fe200078e00ff */
[----:B------:R-:W-:Y:S06]  /*21f0*/  BRA `(.L_x_3558) ;  /* 0x0000000000147947 */ /* 0x000fec0003800000 */
.L_x_3578:
[----:B------:R-:W2:Y:S02]  /*2200*/  LDG.E.64 R2, desc[UR36][R2.64] ;  /* 0x0000002402027981 */ /* 0x000ea4000c1e1b00 */
[----:B--2---:R0:W1:Y:S02]  /*2210*/  I2F.U64 R0, R2 ;  /* 0x0000000200007312 */ /* 0x0040640000301000 */
[----:B01----:R-:W-:Y:S05]  /*2220*/  BRA `(.L_x_3558) ;  /* 0x0000000000087947 */ /* 0x003fea0003800000 */
.L_x_3577:
[----:B------:R-:W2:Y:S02]  /*2230*/  LDG.E R0, desc[UR36][R2.64] ;  /* 0x0000002402007981 */ /* 0x000ea4000c1e1900 */
[----:B--2---:R-:W-:-:S07]  /*2240*/  I2FP.F32.U32 R0, R0 ;  /* 0x0000000000007245 */ /* 0x004fce0000201000 */
.L_x_3558:
[----:B------:R-:W-:Y:S05]  /*2250*/  BSYNC.RECONVERGENT B6 ;  /* 0x0000000000067941 */ /* 0x000fea0003800200 */
.L_x_3552:
[----:B------:R-:W2:Y:S01]  /*2260*/  LDCU UR4, c[0x0][0x590] ;  /* 0x0000b200ff0477ac */ /* 0x000ea20008000800 */
[----:B------:R-:W0:Y:S01]  /*2270*/  LDCU.64 UR6, c[0x0][0x580] ;  /* 0x0000b000ff0677ac */ /* 0x000e220008000a00 */
[----:B--2-45:R-:W-:Y:S01]  /*2280*/  FADD.FTZ R4, R0, UR4 ;  /* 0x0000000400047e21 */ /* 0x034fe20008010000 */
[----:B------:R-:W-:Y:S01]  /*2290*/  UPRMT UR4, UR41, 0x9910, URZ ;  /* 0x0000991029047896 */ /* 0x000fe200080000ff */
[----:B01-3--:R-:W-:-:S03]  /*22a0*/  IADD3 R2, P0, PT, R16, UR6, RZ ;  /* 0x0000000610027c10 */ /* 0x00bfc6000ff1e0ff */
[----:B------:R-:W-:Y:S01]  /*22b0*/  UISETP.GT.AND UP0, UPT, UR4, 0x9, UPT ;  /* 0x000000090400788c */ /* 0x000fe2000bf04270 */
[----:B------:R-:W0:Y:S01]  /*22c0*/  MUFU.RSQ R4, R4 ;  /* 0x0000000400047308 */ /* 0x000e220000001400 */
[----:B------:R-:W-:-:S07]  /*22d0*/  IADD3.X R3, PT, PT, RZ, UR7, RZ, P0, !PT ;  /* 0x00000007ff037c10 */ /* 0x000fce00087fe4ff */
        /* <DEDUP_REMOVED lines=9> */
[----:B0-----:R-:W0:Y:S02]  /*2370*/  F2I.FTZ.TRUNC.NTZ R5, R4 ;  /* 0x0000000400057305 */ /* 0x001e24000021f100 */
[----:B0-----:R0:W-:Y:S01]  /*2380*/  STG.E.U8 desc[UR36][R2.64], R5 ;  /* 0x0000000502007986 */ /* 0x0011e2000c101124 */
[----:B------:R-:W-:Y:S05]  /*2390*/  BRA `(.L_x_3586) ;  /* 0x0000000c003c7947 */ /* 0x000fea0003800000 */
.L_x_3584:
[----:B0-----:R-:W0:Y:S02]  /*23a0*/  F2I.S64.TRUNC R4, R4 ;  /* 0x0000000400047311 */ /* 0x001e24000020d900 */
[----:B0-----:R-:W-:-:S05]  /*23b0*/  IMAD.MOV.U32 R7, RZ, RZ, R4 ;  /* 0x000000ffff077224 */ /* 0x001fca00078e0004 */
[----:B------:R0:W-:Y:S01]  /*23c0*/  STG.E.U8 desc[UR36][R2.64], R7 ;  /* 0x0000000702007986 */ /* 0x0001e2000c101124 */
[----:B------:R-:W-:Y:S05]  /*23d0*/  BRA `(.L_x_3586) ;  /* 0x0000000c002c7947 */ /* 0x000fea0003800000 */
.L_x_3583:
[----:B------:R-:W-:-:S09]  /*23e0*/  UISETP.NE.AND UP0, UPT, UR4, 0x2, UPT ;  /* 0x000000020400788c */ /* 0x000fd2000bf05270 */
[----:B------:R-:W-:Y:S05]  /*23f0*/  BRA.U !UP0, `(.L_x_3587) ;  /* 0x0000000108287547 */ /* 0x000fea000b800000 */
[----:B------:R-:W-:-:S09]  /*2400*/  UISETP.NE.AND UP0, UPT, UR4, 0x3, UPT ;  /* 0x000000030400788c */ /* 0x000fd2000bf05270 */
[----:B------:R-:W-:Y:S05]  /*2410*/  BRA.U !UP0, `(.L_x_3588) ;  /* 0x0000000108147547 */ /* 0x000fea000b800000 */
[----:B------:R-:W-:-:S09]  /*2420*/  UISETP.NE.AND UP0, UPT, UR4, 0x4, UPT ;  /* 0x000000040400788c */ /* 0x000fd2000bf05270 */
[----:B------:R-:W-:Y:S05]  /*2430*/  BRA.U UP0, `(.L_x_3585) ;  /* 0x0000000900807547 */ /* 0x000fea000b800000 */
[----:B0-----:R-:W0:Y:S02]  /*2440*/  F2I.S64.TRUNC R4, R4 ;  /* 0x0000000400047311 */ /* 0x001e24000020d900 */
[----:B0-----:R0:W-:Y:S01]  /*2450*/  STG.E.64 desc[UR36][R2.64], R4 ;  /* 0x0000000402007986 */ /* 0x0011e2000c101b24 */
[----:B------:R-:W-:Y:S05]  /*2460*/  BRA `(.L_x_3586) ;  /* 0x0000000c00087947 */ /* 0x000fea0003800000 */
.L_x_3588:
[----:B0-----:R-:W0:Y:S02]  /*2470*/  F2I.FTZ.TRUNC.NTZ R5, R4 ;  /* 0x0000000400057305 */ /* 0x001e24000021f100 */
[----:B0-----:R0:W-:Y:S01]  /*2480*/  STG.E desc[UR36][R2.64], R5 ;  /* 0x0000000502007986 */ /* 0x0011e2000c101924 */
[----:B------:R-:W-:Y:S05]  /*2490*/  BRA `(.L_x_3586) ;  /* 0x0000000800fc7947 */ /* 0x000fea0003800000 */
.L_x_3587:
[----:B0-----:R-:W0:Y:S02]  /*24a0*/  F2I.FTZ.TRUNC.NTZ R5, R4 ;  /* 0x0000000400057305 */ /* 0x001e24000021f100 */
[----:B0-----:R0:W-:Y:S01]  /*24b0*/  STG.E.U16 desc[UR36][R2.64], R5 ;  /* 0x0000000502007986 */ /* 0x0011e2000c101524 */
[----:B------:R-:W-:Y:S05]  /*24c0*/  BRA `(.L_x_3586) ;  /* 0x0000000800f07947 */ /* 0x000fea0003800000 */
.L_x_3582:
[----:B------:R-:W-:-:S09]  /*24d0*/  UISETP.GT.AND UP0, UPT, UR4, 0x6, UPT ;  /* 0x000000060400788c */ /* 0x000fd2000bf04270 */
[----:B------:R-:W-:Y:S05]  /*24e0*/  BRA.U UP0, `(.L_x_3589) ;  /* 0x0000000100247547 */ /* 0x000fea000b800000 */
[----:B------:R-:W-:-:S09]  /*24f0*/  UISETP.NE.AND UP0, UPT, UR4, 0x5, UPT ;  /* 0x000000050400788c */ /* 0x000fd2000bf05270 */
[----:B------:R-:W-:Y:S05]  /*2500*/  BRA.U !UP0, `(.L_x_3590) ;  /* 0x0000000108107547 */ /* 0x000fea000b800000 */
[----:B------:R-:W-:-:S09]  /*2510*/  UISETP.NE.AND UP0, UPT, UR4, 0x6, UPT ;  /* 0x000000060400788c */ /* 0x000fd2000bf05270 */
[----:B------:R-:W-:Y:S05]  /*2520*/  BRA.U UP0, `(.L_x_3585) ;  /* 0x0000000900447547 */ /* 0x000fea000b800000 */
[----:B0-----:R0:W-:Y:S01]  /*2530*/  STG.E desc[UR36][R2.64], R4 ;  /* 0x0000000402007986 */ /* 0x0011e2000c101924 */
[----:B------:R-:W-:Y:S05]  /*2540*/  BRA `(.L_x_3586) ;  /* 0x0000000800d07947 */ /* 0x000fea0003800000 */
.L_x_3590:
[----:B0-----:R-:W-:-:S05]  /*2550*/  F2FP.F16.F32.PACK_AB R4, RZ, R4 ;  /* 0x00000004ff04723e */ /* 0x001fca00000000ff */
[----:B------:R0:W-:Y:S01]  /*2560*/  STG.E.U16 desc[UR36][R2.64], R4 ;  /* 0x0000000402007986 */ /* 0x0001e2000c101524 */
[----:B------:R-:W-:Y:S05]  /*2570*/  BRA `(.L_x_3586) ;  /* 0x0000000800c47947 */ /* 0x000fea0003800000 */
.L_x_3589:
[----:B------:R-:W-:-:S09]  /*2580*/  UISETP.NE.AND UP0, UPT, UR4, 0x7, UPT ;  /* 0x000000070400788c */ /* 0x000fd2000bf05270 */
[----:B------:R-:W-:Y:S05]  /*2590*/  BRA.U !UP0, `(.L_x_3591) ;  /* 0x00000001082c7547 */ /* 0x000fea000b800000 */
[----:B------:R-:W-:-:S09]  /*25a0*/  UISETP.NE.AND UP0, UPT, UR4, 0x8, UPT ;  /* 0x000000080400788c */ /* 0x000fd2000bf05270 */
[----:B------:R-:W-:Y:S05]  /*25b0*/  BRA.U !UP0, `(.L_x_3592) ;  /* 0x0000000108147547 */ /* 0x000fea000b800000 */
[----:B------:R-:W-:-:S09]  /*25c0*/  UISETP.NE.AND UP0, UPT, UR4, 0x9, UPT ;  /* 0x000000090400788c */ /* 0x000fd2000bf05270 */
[----:B------:R-:W-:Y:S05]  /*25d0*/  BRA.U UP0, `(.L_x_3585) ;  /* 0x0000000900187547 */ /* 0x000fea000b800000 */
[----:B------:R-:W-:-:S05]  /*25e0*/  IMAD.MOV.U32 R5, RZ, RZ, RZ ;  /* 0x000000ffff057224 */ /* 0x000fca00078e00ff */
[----:B0-----:R0:W-:Y:S01]  /*25f0*/  STG.E.64 desc[UR36][R2.64], R4 ;  /* 0x0000000402007986 */ /* 0x0011e2000c101b24 */
[----:B------:R-:W-:Y:S05]  /*2600*/  BRA `(.L_x_3586) ;  /* 0x0000000800a07947 */ /* 0x000fea0003800000 */
.L_x_3592:
[----:B0-----:R-:W-:-:S04]  /*2610*/  F2FP.F16.F32.PACK_AB R5, RZ, R4 ;  /* 0x00000004ff05723e */ /* 0x001fc800000000ff */
[----:B------:R-:W-:-:S05]  /*2620*/  PRMT R5, R5, 0x5410, RZ ;  /* 0x0000541005057816 */ /* 0x000fca00000000ff */
[----:B------:R0:W-:Y:S01]  /*2630*/  STG.E desc[UR36][R2.64], R5 ;  /* 0x0000000502007986 */ /* 0x0001e2000c101924 */
[----:B------:R-:W-:Y:S05]  /*2640*/  BRA `(.L_x_3586) ;  /* 0x0000000800907947 */ /* 0x000fea0003800000 */
.L_x_3591:
[----:B0-----:R-:W-:-:S06]  /*2650*/  FMUL.FTZ R4, R4, 1 ;  /* 0x3f80000004047820 */ /* 0x001fcc0000410000 */
[----:B------:R-:W0:Y:S02]  /*2660*/  F2F.F64.F32 R4, R4 ;  /* 0x0000000400047310 */ /* 0x000e240000201800 */
[----:B0-----:R0:W-:Y:S01]  /*2670*/  STG.E.64 desc[UR36][R2.64], R4 ;  /* 0x0000000402007986 */ /* 0x0011e2000c101b24 */
[----:B------:R-:W-:Y:S05]  /*2680*/  BRA `(.L_x_3586) ;  /* 0x0000000800807947 */ /* 0x000fea0003800000 */
.L_x_3581:
        /* <DEDUP_REMOVED lines=8> */
[----:B0-----:R-:W-:-:S04]  /*2710*/  FSETP.NEU.FTZ.AND P0, PT, R4, RZ, PT ;  /* 0x000000ff0400720b */ /* 0x001fc80003f1d000 */
[----:B------:R-:W-:-:S05]  /*2720*/  SEL R5, RZ, 0x1, !P0 ;  /* 0x00000001ff057807 */ /* 0x000fca0004000000 */
[----:B------:R0:W-:Y:S01]  /*2730*/  STG.E.U8 desc[UR36][R2.64], R5 ;  /* 0x0000000502007986 */ /* 0x0001e2000c101124 */
[----:B------:R-:W-:Y:S05]  /*2740*/  BRA `(.L_x_3586) ;  /* 0x0000000800507947 */ /* 0x000fea0003800000 */
.L_x_3595:
[----:B0-----:R-:W-:Y:S01]  /*2750*/  FMUL.FTZ R4, R4, 1 ;  /* 0x3f80000004047820 */ /* 0x001fe20000410000 */
[----:B------:R-:W-:-:S05]  /*2760*/  CS2R R6, SRZ ;  /* 0x0000000000067805 */ /* 0x000fca000001ff00 */
[----:B------:R-:W0:Y:S02]  /*2770*/  F2F.F64.F32 R4, R4 ;  /* 0x0000000400047310 */ /* 0x000e240000201800 */
[----:B0-----:R0:W-:Y:S01]  /*2780*/  STG.E.128 desc[UR36][R2.64], R4 ;  /* 0x0000000402007986 */ /* 0x0011e2000c101d24 */
[----:B------:R-:W-:Y:S05]  /*2790*/  BRA `(.L_x_3586) ;  /* 0x00000008003c7947 */ /* 0x000fea0003800000 */
.L_x_3594:
[----:B------:R-:W-:-:S09]  /*27a0*/  UISETP.NE.AND UP0, UPT, UR4, 0xf, UPT ;  /* 0x0000000f0400788c */ /* 0x000fd2000bf05270 */
[----:B------:R-:W-:Y:S05]  /*27b0*/  BRA.U !UP0, `(.L_x_3596) ;  /* 0x0000000108987547 */ /* 0x000fea000b800000 */
[----:B------:R-:W-:-:S09]  /*27c0*/  UISETP.NE.AND UP0, UPT, UR4, 0x17, UPT ;  /* 0x000000170400788c */ /* 0x000fd2000bf05270 */
[----:B------:R-:W-:Y:S05]  /*27d0*/  BRA.U !UP0, `(.L_x_3597) ;  /* 0x0000000108487547 */ /* 0x000fea000b800000 */
[----:B------:R-:W-:-:S09]  /*27e0*/  UISETP.NE.AND UP0, UPT, UR4, 0x18, UPT ;  /* 0x000000180400788c */ /* 0x000fd2000bf05270 */
[----:B------:R-:W-:Y:S05]  /*27f0*/  BRA.U UP0, `(.L_x_3585) ;  /* 0x0000000500907547 */ /* 0x000fea000b800000 */
[----:B0-----:R-:W-:Y:S01]  /*2800*/  LOP3.LUT R6, R4, 0x7fffffff, RZ, 0xc0, !PT ;  /* 0x7fffffff04067812 */ /* 0x001fe200078ec0ff */
[----:B------:R-:W-:Y:S01]  /*2810*/  BSSY.RECONVERGENT B0, `(.L_x_3598) ;  /* 0x000000b000007945 */ /* 0x000fe20003800200 */
[----:B------:R-:W-:Y:S01]  /*2820*/  HFMA2 R0, -RZ, RZ, 0, 7.569789886474609375e-06 ;  /* 0x0000007fff007431 */ /* 0x000fe200000001ff */
[----:B------:R-:W-:Y:S02]  /*2830*/  SHF.R.U32.HI R7, RZ, 0x18, R4 ;  /* 0x00000018ff077819 */ /* 0x000fe40000011604 */
        /* <DEDUP_REMOVED lines=8> */
.L_x_3599:
[----:B------:R-:W-:Y:S05]  /*28c0*/  BSYNC.RECONVERGENT B0 ;  /* 0x0000000000007941 */ /* 0x000fea0003800200 */
.L_x_3598:
[----:B------:R-:W-:-:S05]  /*28d0*/  LOP3.LUT R7, R0, 0x80, R7, 0xf8, !PT ;  /* 0x0000008000077812 */ /* 0x000fca00078ef807 */
[----:B------:R0:W-:Y:S01]  /*28e0*/  STG.E.U8 desc[UR36][R2.64], R7 ;  /* 0x0000000702007986 */ /* 0x0001e2000c101124 */
[----:B------:R-:W-:Y:S05]  /*28f0*/  BRA `(.L_x_3586) ;  /* 0x0000000400e47947 */ /* 0x000fea0003800000 */
.L_x_3597:
[----:B0-----:R-:W-:Y:S01]  /*2900*/  LOP3.LUT R6, R4, 0x7fffffff, RZ, 0xc0, !PT ;  /* 0x7fffffff04067812 */ /* 0x001fe200078ec0ff */
        /* <DEDUP_REMOVED lines=13> */
.L_x_3601:
[----:B------:R-:W-:Y:S05]  /*29e0*/  BSYNC.RECONVERGENT B0 ;  /* 0x0000000000007941 */ /* 0x000fea0003800200 */
.L_x_3600:
[----:B------:R-:W-:-:S05]  /*29f0*/  LOP3.LUT R5, R0, 0x80, R7, 0xf8, !PT ;  /* 0x0000008000057812 */ /* 0x000fca00078ef807 */
[----:B------:R0:W-:Y:S01]  /*2a00*/  STG.E.U8 desc[UR36][R2.64], R5 ;  /* 0x0000000502007986 */ /* 0x0001e2000c101124 */
[----:B------:R-:W-:Y:S05]  /*2a10*/  BRA `(.L_x_3586) ;  /* 0x00000004009c7947 */ /* 0x000fea0003800000 */
.L_x_3596:
[----:B0-----:R-:W-:-:S05]  /*2a20*/  F2FP.BF16.F32.PACK_AB R4, RZ, R4 ;  /* 0x00000004ff04723e */ /* 0x001fca00000010ff */
[----:B------:R0:W-:Y:S01]  /*2a30*/  STG.E.U16 desc[UR36][R2.64], R4 ;  /* 0x0000000402007986 */ /* 0x0001e2000c101524 */
[----:B------:R-:W-:Y:S05]  /*2a40*/  BRA `(.L_x_3586) ;  /* 0x0000000400907947 */ /* 0x000fea0003800000 */
.L_x_3593:
        /* <DEDUP_REMOVED lines=8> */
[----:B0-----:R-:W0:Y:S02]  /*2ad0*/  F2I.FTZ.U32.TRUNC.NTZ R5, R4 ;  /* 0x0000000400057305 */ /* 0x001e24000021f000 */
[----:B0-----:R0:W-:Y:S01]  /*2ae0*/  STG.E.U16 desc[UR36][R2.64], R5 ;  /* 0x0000000502007986 */ /* 0x0011e2000c101524 */
[----:B------:R-:W-:Y:S05]  /*2af0*/  BRA `(.L_x_3586) ;  /* 0x0000000400647947 */ /* 0x000fea0003800000 */
.L_x_3604:
[----:B0-----:R-:W-:Y:S01]  /*2b00*/  LOP3.LUT R5, R4, 0x7fffffff, RZ, 0xc0, !PT ;  /* 0x7fffffff04057812 */ /* 0x001fe200078ec0ff */
        /* <DEDUP_REMOVED lines=11> */
.L_x_3607:
[----:B------:R-:W-:-:S04]  /*2bc0*/  SHF.R.U32.HI R0, RZ, 0x14, R4 ;  /* 0x00000014ff007819 */ /* 0x000fc80000011604 */
[----:B------:R-:W-:-:S04]  /*2bd0*/  LOP3.LUT R5, R0, 0x1, RZ, 0xc0, !PT ;  /* 0x0000000100057812 */ /* 0x000fc800078ec0ff */
[----:B------:R-:W-:-:S04]  /*2be0*/  IADD3 R0, PT, PT, R4, 0x487ffff, R5 ;  /* 0x0487ffff04007810 */ /* 0x000fc80007ffe005 */
[----:B------:R-:W-:-:S04]  /*2bf0*/  SHF.R.U32.HI R0, RZ, 0x14, R0 ;  /* 0x00000014ff007819 */ /* 0x000fc80000011600 */
[----:B------:R-:W-:-:S07]  /*2c00*/  LOP3.LUT R5, R0, 0xff, RZ, 0xc0, !PT ;  /* 0x000000ff00057812 */ /* 0x000fce00078ec0ff */
.L_x_3608:
[----:B------:R-:W-:-:S04]  /*2c10*/  SHF.R.U32.HI R4, RZ, 0x18, R4 ;  /* 0x00000018ff047819 */ /* 0x000fc80000011604 */
[----:B------:R-:W-:-:S04]  /*2c20*/  LOP3.LUT R5, R5, 0x80, R4, 0xf8, !PT ;  /* 0x0000008005057812 */ /* 0x000fc800078ef804 */
[----:B------:R-:W-:-:S07]  /*2c30*/  PRMT R0, R5, 0x7610, R0 ;  /* 0x0000761005007816 */ /* 0x000fce0000000000 */
.L_x_3606:
[----:B------:R-:W-:Y:S05]  /*2c40*/  BSYNC.RECONVERGENT B0 ;  /* 0x0000000000007941 */ /* 0x000fea0003800200 */
.L_x_3605:
[----:B------:R4:W-:Y:S01]  /*2c50*/  STG.E.U8 desc[UR36][R2.64], R0 ;  /* 0x0000000002007986 */ /* 0x0009e2000c101124 */
[----:B------:R-:W-:Y:S05]  /*2c60*/  BRA `(.L_x_3586) ;  /* 0x0000000400087947 */ /* 0x000fea0003800000 */
.L_x_3603:
[----:B0-----:R-:W-:Y:S01]  /*2c70*/  LOP3.LUT R5, R4, 0x7fffffff, RZ, 0xc0, !PT ;  /* 0x7fffffff04057812 */ /* 0x001fe200078ec0ff */
        /* <DEDUP_REMOVED lines=11> */
.L_x_3611:
[----:B------:R-:W-:-:S04]  /*2d30*/  SHF.R.U32.HI R0, RZ, 0x15, R4 ;  /* 0x00000015ff007819 */ /* 0x000fc80000011604 */
[----:B------:R-:W-:-:S04]  /*2d40*/  LOP3.LUT R5, R0, 0x1, RZ, 0xc0, !PT ;  /* 0x0000000100057812 */ /* 0x000fc800078ec0ff */
[----:B------:R-:W-:-:S04]  /*2d50*/  IADD3 R0, PT, PT, R4, 0x88fffff, R5 ;  /* 0x088fffff04007810 */ /* 0x000fc80007ffe005 */
[----:B------:R-:W-:-:S04]  /*2d60*/  SHF.R.U32.HI R0, RZ, 0x15, R0 ;  /* 0x00000015ff007819 */ /* 0x000fc80000011600 */
[----:B------:R-:W-:-:S07]  /*2d70*/  LOP3.LUT R5, R0, 0xff, RZ, 0xc0, !PT ;  /* 0x000000ff00057812 */ /* 0x000fce00078ec0ff */
.L_x_3612:
[----:B------:R-:W-:-:S04]  /*2d80*/  SHF.R.U32.HI R4, RZ, 0x18, R4 ;  /* 0x00000018ff047819 */ /* 0x000fc80000011604 */
[----:B------:R-:W-:-:S04]  /*2d90*/  LOP3.LUT R5, R5, 0x80, R4, 0xf8, !PT ;  /* 0x0000008005057812 */ /* 0x000fc800078ef804 */
[----:B------:R-:W-:-:S07]  /*2da0*/  PRMT R0, R5, 0x7610, R0 ;  /* 0x0000761005007816 */ /* 0x000fce0000000000 */
.L_x_3610:
[----:B------:R-:W-:Y:S05]  /*2db0*/  BSYNC.RECONVERGENT B0 ;  /* 0x0000000000007941 */ /* 0x000fea0003800200 */
.L_x_3609:
[----:B------:R3:W-:Y:S01]  /*2dc0*/  STG.E.U8 desc[UR36][R2.64], R0 ;  /* 0x0000000002007986 */ /* 0x0007e2000c101124 */
[----:B------:R-:W-:Y:S05]  /*2dd0*/  BRA `(.L_x_3586) ;  /* 0x0000000000ac7947 */ /* 0x000fea0003800000 */
.L_x_3602:
[----:B------:R-:W-:-:S09]  /*2de0*/  UISETP.NE.AND UP0, UPT, UR4, 0x1c, UPT ;  /* 0x0000001c0400788c */ /* 0x000fd2000bf05270 */
[----:B------:R-:W-:Y:S05]  /*2df0*/  BRA.U !UP0, `(.L_x_3613) ;  /* 0x00000001089c7547 */ /* 0x000fea000b800000 */
[----:B------:R-:W-:-:S09]  /*2e00*/  UISETP.NE.AND UP0, UPT, UR4, 0x1d, UPT ;  /* 0x0000001d0400788c */ /* 0x000fd2000bf05270 */
[----:B------:R-:W-:Y:S05]  /*2e10*/  BRA.U !UP0, `(.L_x_3614) ;  /* 0x0000000108887547 */ /* 0x000fea000b800000 */
[----:B------:R-:W-:-:S09]  /*2e20*/  UISETP.NE.AND UP0, UPT, UR4, 0x2c, UPT ;  /* 0x0000002c0400788c */ /* 0x000fd2000bf05270 */
[----:B------:R-:W-:Y:S05]  /*2e30*/  BRA.U !UP0, `(.L_x_3615) ;  /* 0x0000000108447547 */ /* 0x000fea000b800000 */
.L_x_3585:
        /* <DEDUP_REMOVED lines=16> */
.L_x_3616:
[----:B------:R-:W-:Y:S05]  /*2f40*/  BRA `(.L_x_3586) ;  /* 0x0000000000507947 */ /* 0x000fea0003800000 */
.L_x_3615:
        /* <DEDUP_REMOVED lines=15> */
.L_x_3614:
[----:B0-----:R-:W0:Y:S02]  /*3040*/  F2I.U64.TRUNC R4, R4 ;  /* 0x0000000400047311 */ /* 0x001e24000020d800 */
[----:B0-----:R1:W-:Y:S01]  /*3050*/  STG.E.64 desc[UR36][R2.64], R4 ;  /* 0x0000000402007986 */ /* 0x0013e2000c101b24 */
[----:B------:R-:W-:Y:S05]  /*3060*/  BRA `(.L_x_3586) ;  /* 0x0000000000087947 */ /* 0x000fea0003800000 */
.L_x_3613:
[----:B0-----:R-:W0:Y:S02]  /*3070*/  F2I.FTZ.U32.TRUNC.NTZ R5, R4 ;  /* 0x0000000400057305 */ /* 0x001e24000021f000 */
[----:B0-----:R0:W-:Y:S02]  /*3080*/  STG.E desc[UR36][R2.64], R5 ;  /* 0x0000000502007986 */ /* 0x0011e4000c101924 */
.L_x_3586:
[----:B------:R-:W-:-:S07]  /*3090*/  VIADD R17, R17, 0x80 ;  /* 0x0000008011117836 */ /* 0x000fce0000000000 */
.L_x_3550:
[----:B------:R-:W-:Y:S05]  /*30a0*/  BSYNC.RECONVERGENT B7 ;  /* 0x0000000000077941 */ /* 0x000fea0003800200 */
.L_x_3549:
[----:B------:R-:W5:Y:S01]  /*30b0*/  LDCU UR4, c[0x0][0x380] ;  /* 0x00007000ff0477ac */ /* 0x000f620008000800 */
[----:B------:R-:W-:Y:S01]  /*30c0*/  BSSY.RECONVERGENT B7, `(.L_x_3617) ;  /* 0x00002fc000077945 */ /* 0x000fe20003800200 */
[----:B-----5:R-:W-:-:S13]  /*30d0*/  ISETP.GE.AND P0, PT, R17, UR4, PT ;  /* 0x0000000411007c0c */ /* 0x020fda000bf06270 */
[----:B------:R-:W-:Y:S05]  /*30e0*/  @P0 BRA `(.L_x_3618) ;  /* 0x0000002c00e40947 */ /* 0x000fea0003800000 */
[----:B------:R-:W5:Y:S01]  /*30f0*/  LDCU UR4, c[0x0][0x388] ;  /* 0x00007100ff0477ac */ /* 0x000f620008000800 */
[----:B---34-:R-:W-:Y:S02]  /*3100*/  HFMA2 R0, -RZ, RZ, 0, 0 ;  /* 0x00000000ff007431 */ /* 0x018fe400000001ff */
[----:B------:R-:W-:Y:S01]  /*3110*/  IMAD.MOV.U32 R16, RZ, RZ, RZ ;  /* 0x000000ffff107224 */ /* 0x000fe200078e00ff */
[----:B-----5:R-:W-:-:S09]  /*3120*/  UISETP.NE.AND UP0, UPT, UR4, URZ, UPT ;  /* 0x000000ff0400728c */ /* 0x020fd2000bf05270 */
[----:B------:R-:W-:Y:S05]  /*3130*/  BRA.U !UP0, `(.L_x_3619) ;  /* 0x0000001108a87547 */ /* 0x000fea000b800000 */
[----:B------:R-:W0:Y:S01]  /*3140*/  LDCU.64 UR4, c[0x0][0x390] ;  /* 0x00007200ff0477ac */ /* 0x000e220008000a00 */
[----:B------:R-:W-:Y:S01]  /*3150*/  IMAD.MOV.U32 R16, RZ, RZ, RZ ;  /* 0x000000ffff107224 */ /* 0x000fe200078e00ff */
[----:B------:R-:W3:Y:S01]  /*3160*/  LDCU UR6, c[0x0][0x38c] ;  /* 0x00007180ff0677ac */ /* 0x000ee20008000800 */
[----:B------:R-:W4:Y:S01]  /*3170*/  LDCU.64 UR8, c[0x0][0x4b8] ;  /* 0x00009700ff0877ac */ /* 0x000f220008000a00 */
[----:B------:R-:W-:Y:S01]  /*3180*/  UISETP.NE.AND UP0, UPT, UR40, URZ, UPT ;  /* 0x000000ff2800728c */ /* 0x000fe2000bf05270 */
[----:B012---:R-:W-:-:S05]  /*3190*/  IMAD.HI.U32 R2, R17, UR4, R16 ;  /* 0x0000000411027c27 */ /* 0x007fca000f8e0010 */
[----:B------:R-:W-:-:S04]  /*31a0*/  SHF.R.U32.HI R3, RZ, UR5, R2 ;  /* 0x00000005ff037c19 */ /* 0x000fc80008011602 */
[----:B------:R-:W-:-:S05]  /*31b0*/  IADD3 R0, PT, PT, -R3, RZ, RZ ;  /* 0x000000ff03007210 */ /* 0x000fca0007ffe1ff */
[----:B---3--:R-:W-:-:S04]  /*31c0*/  IMAD R0, R0, UR6, R17 ;  /* 0x0000000600007c24 */ /* 0x008fc8000f8e0211 */
[C---:B----4-:R-:W-:Y:S02]  /*31d0*/  IMAD R16, R0.reuse, UR8, RZ ;  /* 0x0000000800107c24 */ /* 0x050fe4000f8e02ff */
        /* <DEDUP_REMOVED lines=288> */
.L_x_3619:
[----:B------:R-:W0:Y:S01]  /*43e0*/  LDCU.64 UR6, c[0x0][0x588] ;  /* 0x0000b100ff0677ac */ /* 0x000e220008000a00 */
[----:B------:R-:W-:Y:S01]  /*43f0*/  BSSY.RECONVERGENT B6, `(.L_x_3620) ;  /* 0x00000e5000067945 */ /* 0x000fe20003800200 */
[----:B------:R-:W-:-:S04]  /*4400*/  UPRMT UR4, UR42, 0x9910, URZ ;  /* 0x000099102a047896 */ /* 0x000fc800080000ff */
[----:B------:R-:W-:Y:S01]  /*4410*/  UISETP.GT.AND UP0, UPT, UR4, 0x9, UPT ;  /* 0x000000090400788c */ /* 0x000fe2000bf04270 */
[----:B012---:R-:W-:-:S05]  /*4420*/  IADD3 R2, P0, PT, R0, UR6, RZ ;  /* 0x0000000600027c10 */ /* 0x007fca000ff1e0ff */
        /* <DEDUP_REMOVED lines=13> */
.L_x_3624:
[----:B------:R-:W2:Y:S02]  /*4500*/  LDG.E.U8 R0, desc[UR36][R2.64] ;  /* 0x0000002402007981 */ /* 0x000ea4000c1e1100 */
[----:B--2---:R-:W-:Y:S01]  /*4510*/  I2FP.F32.U32 R0, R0 ;  /* 0x0000000000007245 */ /* 0x004fe20000201000 */
[----:B------:R-:W-:Y:S06]  /*4520*/  BRA `(.L_x_3626) ;  /* 0x0000000c00447947 */ /* 0x000fec0003800000 */
.L_x_3623:
        /* <DEDUP_REMOVED lines=9> */
.L_x_3628:
[----:B------:R-:W2:Y:S02]  /*45c0*/  LDG.E R0, desc[UR36][R2.64] ;  /* 0x0000002402007981 */ /* 0x000ea4000c1e1900 */
[----:B--2---:R-:W-:Y:S01]  /*45d0*/  I2FP.F32.S32 R0, R0 ;  /* 0x0000000000007245 */ /* 0x004fe20000201400 */
[----:B------:R-:W-:Y:S06]  /*45e0*/  BRA `(.L_x_3626) ;  /* 0x0000000c00147947 */ /* 0x000fec0003800000 */
.L_x_3627:
[----:B------:R-:W2:Y:S02]  /*45f0*/  LDG.E.U16 R0, desc[UR36][R2.64] ;  /* 0x0000002402007981 */ /* 0x000ea4000c1e1500 */
[----:B--2---:R-:W2:Y:S01]  /*4600*/  I2F.S16 R0, R0 ;  /* 0x0000000000007306 */ /* 0x004ea20000101400 */
[----:B------:R-:W-:Y:S05]  /*4610*/  BRA `(.L_x_3626) ;  /* 0x0000000c00087947 */ /* 0x000fea0003800000 */
.L_x_3622:
        /* <DEDUP_REMOVED lines=8> */
.L_x_3630:
[----:B------:R-:W2:Y:S02]  /*46a0*/  LDG.E.U16 R0, desc[UR36][R2.64] ;  /* 0x0000002402007981 */ /* 0x000ea4000c1e1500 */
[----:B--2---:R-:W-:Y:S01]  /*46b0*/  HADD2.F32 R0, -RZ, R0.H0_H0 ;  /* 0x20000000ff007230 */ /* 0x004fe20000004100 */
[----:B------:R-:W-:Y:S06]  /*46c0*/  BRA `(.L_x_3626) ;  /* 0x0000000800dc7947 */ /* 0x000fec0003800000 */
.L_x_3629:
        /* <DEDUP_REMOVED lines=8> */
.L_x_3632:
[----:B------:R-:W2:Y:S02]  /*4750*/  LDG.E.U16 R0, desc[UR36][R2.64] ;  /* 0x0000002402007981 */ /* 0x000ea4000c1e1500 */
[----:B--2---:R-:W-:Y:S01]  /*4760*/  HADD2.F32 R0, -RZ, R0.H0_H0 ;  /* 0x20000000ff007230 */ /* 0x004fe20000004100 */
[----:B------:R-:W-:Y:S06]  /*4770*/  BRA `(.L_x_3626) ;  /* 0x0000000800b07947 */ /* 0x000fec0003800000 */
.L_x_3631:
        /* <DEDUP_REMOVED lines=11> */
.L_x_3621:
        /* <DEDUP_REMOVED lines=12> */
.L_x_3635:
        /* <DEDUP_REMOVED lines=11> */
.L_x_3634:
        /* <DEDUP_REMOVED lines=23> */
[----:B------:R-:W-:Y:S01]  /*4b10*/  LOP3.LUT R0, R5, 0x80000000, R0, 0xf8, !PT ;  /* 0x8000000005007812 */ /* 0x000fe200078ef800 */
[----:B------:R-:W-:Y:S06]  /*4b20*/  BRA `(.L_x_3626) ;  /* 0x0000000400c47947 */ /* 0x000fec0003800000 */
.L_x_3637:
        /* <DEDUP_REMOVED lines=10> */
[----:B------:R-:W-:Y:S01]  /*4bd0*/  LOP3.LUT R0, R0, 0x80000000, R5, 0xf8, !PT ;  /* 0x8000000000007812 */ /* 0x000fe200078ef805 */
[----:B------:R-:W-:Y:S06]  /*4be0*/  BRA `(.L_x_3626) ;  /* 0x0000000400947947 */ /* 0x000fec0003800000 */
.L_x_3636:
[----:B------:R-:W2:Y:S02]  /*4bf0*/  LDG.E.U16 R0, desc[UR36][R2.64] ;  /* 0x0000002402007981 */ /* 0x000ea4000c1e1500 */
[----:B--2---:R-:W-:Y:S01]  /*4c00*/  IMAD.U32 R0, R0, 0x10000, RZ ;  /* 0x0001000000007824 */ /* 0x004fe200078e00ff */
[----:B------:R-:W-:Y:S06]  /*4c10*/  BRA `(.L_x_3626) ;  /* 0x0000000400887947 */ /* 0x000fec0003800000 */
.L_x_3633:
        /* <DEDUP_REMOVED lines=11> */
.L_x_3640:
[----:B------:R-:W2:Y:S01]  /*4cd0*/  LDG.E.U8 R3, desc[UR36][R2.64] ;  /* 0x0000002402037981 */ /* 0x000ea2000c1e1100 */
        /* <DEDUP_REMOVED lines=19> */
.L_x_3642:
[----:B------:R-:W-:Y:S05]  /*4e10*/  BSYNC.RECONVERGENT B0 ;  /* 0x0000000000007941 */ /* 0x000fea0003800200 */
.L_x_3641:
[----:B------:R-:W-:Y:S01]  /*4e20*/  IMAD.SHL.U32 R0, R0, 0x100000, RZ ;  /* 0x0010000000007824 */ /* 0x000fe200078e00ff */
[----:B------:R-:W-:-:S04]  /*4e30*/  LEA R2, R2, 0x3b800000, 0x17 ;  /* 0x3b80000002027811 */ /* 0x000fc800078eb8ff */
[----:B------:R-:W-:Y:S01]  /*4e40*/  LOP3.LUT R0, R2, R0, R7, 0xfe, !PT ;  /* 0x0000000002007212 */ /* 0x000fe200078efe07 */
[----:B------:R-:W-:Y:S06]  /*4e50*/  BRA `(.L_x_3626) ;  /* 0x0000000000f87947 */ /* 0x000fec0003800000 */
.L_x_3639:
[----:B------:R-:W2:Y:S01]  /*4e60*/  LDG.E.U8 R3, desc[UR36][R2.64] ;  /* 0x0000002402037981 */ /* 0x000ea2000c1e1100 */
        /* <DEDUP_REMOVED lines=19> */
.L_x_3644:
[----:B------:R-:W-:Y:S05]  /*4fa0*/  BSYNC.RECONVERGENT B0 ;  /* 0x0000000000007941 */ /* 0x000fea0003800200 */
.L_x_3643:
[----:B------:R-:W-:Y:S02]  /*4fb0*/  SHF.L.U32 R0, R0, 0x15, RZ ;  /* 0x0000001500007819 */ /* 0x000fe400000006ff */
[----:B------:R-:W-:-:S04]  /*4fc0*/  LEA R2, R2, 0x37800000, 0x17 ;  /* 0x3780000002027811 */ /* 0x000fc800078eb8ff */
[----:B------:R-:W-:Y:S01]  /*4fd0*/  LOP3.LUT R0, R2, R0, R7, 0xfe, !PT ;  /* 0x0000000002007212 */ /* 0x000fe200078efe07 */
[----:B------:R-:W-:Y:S06]  /*4fe0*/  BRA `(.L_x_3626) ;  /* 0x0000000000947947 */ /* 0x000fec0003800000 */
.L_x_3638:
        /* <DEDUP_REMOVED lines=8> */
[----:B--2---:R-:W-:-:S13]  /*5070*/  ISETP.NE.AND P0, PT, R2, RZ, PT ;  /* 0x000000ff0200720c */ /* 0x004fda0003f05270 */
[----:B------:R-:W-:Y:S05]  /*5080*/  @!P0 BRA `(.L_x_3626) ;  /* 0x00000000006c8947 */ /* 0x000fea0003800000 */
[----:B------:R-:W-:-:S13]  /*5090*/  ISETP.NE.AND P0, PT, R2, 0xff, PT ;  /* 0x000000ff0200780c */ /* 0x000fda0003f05270 */
[----:B------:R-:W-:Y:S01]  /*50a0*/  @!P0 IMAD.MOV.U32 R0, RZ, RZ, 0x7f800001 ;  /* 0x7f800001ff008424 */ /* 0x000fe200078e00ff */
[----:B------:R-:W-:Y:S01]  /*50b0*/  @P0 SHF.L.U32 R0, R2, 0x17, RZ ;  /* 0x0000001702000819 */ /* 0x000fe200000006ff */
[----:B------:R-:W-:Y:S06]  /*50c0*/  BRA `(.L_x_3626) ;  /* 0x00000000005c7947 */ /* 0x000fec0003800000 */
.L_x_3625:
        /* <DEDUP_REMOVED lines=8> */
[----:B0-----:R-:W-:Y:S02]  /*5150*/  IMAD.U32 R4, RZ, RZ, UR4 ;  /* 0x00000004ff047e24 */ /* 0x001fe4000f8e00ff */
[----:B------:R-:W-:Y:S01]  /*5160*/  IMAD.U32 R5, RZ, RZ, UR5 ;  /* 0x00000005ff057e24 */ /* 0x000fe2000f8e00ff */
[----:B-1----:R-:W-:Y:S01]  /*5170*/  MOV R6, UR6 ;  /* 0x0000000600067c02 */ /* 0x002fe20008000f00 */
[----:B------:R-:W-:-:S02]  /*5180*/  IMAD.U32 R7, RZ, RZ, UR7 ;  /* 0x00000007ff077e24 */ /* 0x000fc4000f8e00ff */
[----:B---3--:R-:W-:Y:S01]  /*5190*/  IMAD.U32 R10, RZ, RZ, UR8 ;  /* 0x00000008ff0a7e24 */ /* 0x008fe2000f8e00ff */
[----:B------:R-:W-:-:S07]  /*51a0*/  MOV R11, UR9 ;  /* 0x00000009000b7c02 */ /* 0x000fce0008000f00 */
[----:B------:R-:W-:-:S07]  /*51b0*/  LEPC R20, `(.L_x_3647) ;  /* 0x000000001014794e */ /* 0x000fce0000000000 */
[----:B--2---:R-:W-:Y:S05]  /*51c0*/  CALL.ABS.NOINC R2 ;  /* 0x0000000002007343 */ /* 0x004fea0003c00000 */
.L_x_3647:
[----:B------:R-:W-:Y:S01]  /*51d0*/  IMAD.MOV.U32 R0, RZ, RZ, RZ ;  /* 0x000000ffff007224 */ /* 0x000fe200078e00ff */
[----:B------:R-:W-:Y:S06]  /*51e0*/  BRA `(.L_x_3626) ;  /* 0x0000000000147947 */ /* 0x000fec0003800000 */
.L_x_3646:
[----:B------:R-:W2:Y:S02]  /*51f0*/  LDG.E.64 R2, desc[UR36][R2.64] ;  /* 0x0000002402027981 */ /* 0x000ea4000c1e1b00 */
[----:B--2---:R0:W1:Y:S02]  /*5200*/  I2F.U64 R0, R2 ;  /* 0x0000000200007312 */ /* 0x0040640000301000 */
[----:B01----:R-:W-:Y:S05]  /*5210*/  BRA `(.L_x_3626) ;  /* 0x0000000000087947 */ /* 0x003fea0003800000 */
.L_x_3645:
[----:B------:R-:W2:Y:S02]  /*5220*/  LDG.E R0, desc[UR36][R2.64] ;  /* 0x0000002402007981 */ /* 0x000ea4000c1e1900 */
[----:B--2---:R-:W-:-:S07]  /*5230*/  I2FP.F32.U32 R0, R0 ;  /* 0x0000000000007245 */ /* 0x004fce0000201000 */
.L_x_3626:
[----:B------:R-:W-:Y:S05]  /*5240*/  BSYNC.RECONVERGENT B6 ;  /* 0x0000000000067941 */ /* 0x000fea0003800200 */
.L_x_3620:
[----:B------:R-:W2:Y:S01]  /*5250*/  LDCU UR4, c[0x0][0x590] ;  /* 0x0000b200ff0477ac */ /* 0x000ea20008000800 */
[----:B------:R-:W0:Y:S01]  /*5260*/  LDCU.64 UR6, c[0x0][0x580] ;  /* 0x0000b000ff0677ac */ /* 0x000e220008000a00 */
[----:B--2-45:R-:W-:Y:S01]  /*5270*/  FADD.FTZ R4, R0, UR4 ;  /* 0x0000000400047e21 */ /* 0x034fe20008010000 */
[----:B------:R-:W-:Y:S01]  /*5280*/  UPRMT UR4, UR41, 0x9910, URZ ;  /* 0x0000991029047896 */ /* 0x000fe200080000ff */
[----:B01-3--:R-:W-:-:S03]  /*5290*/  IADD3 R2, P0, PT, R16, UR6, RZ ;  /* 0x0000000610027c10 */ /* 0x00bfc6000ff1e0ff */
[----:B------:R-:W-:Y:S01]  /*52a0*/  UISETP.GT.AND UP0, UPT, UR4, 0x9, UPT ;  /* 0x000000090400788c */ /* 0x000fe2000bf04270 */
[----:B------:R-:W0:Y:S01]  /*52b0*/  MUFU.RSQ R4, R4 ;  /* 0x0000000400047308 */ /* 0x000e220000001400 */
[----:B------:R-:W-:-:S07]  /*52c0*/  IMAD.X R3, RZ, RZ, UR7, P0 ;  /* 0x00000007ff037e24 */ /* 0x000fce00080e06ff */
        /* <DEDUP_REMOVED lines=12> */
.L_x_3651:
[----:B0-----:R-:W0:Y:S02]  /*5390*/  F2I.S64.TRUNC R4, R4 ;  /* 0x0000000400047311 */ /* 0x001e24000020d900 */
[----:B0-----:R-:W-:-:S05]  /*53a0*/  MOV R7, R4 ;  /* 0x0000000400077202 */ /* 0x001fca0000000f00 */
[----:B------:R3:W-:Y:S01]  /*53b0*/  STG.E.U8 desc[UR36][R2.64], R7 ;  /* 0x0000000702007986 */ /* 0x0007e2000c101124 */
[----:B------:R-:W-:Y:S05]  /*53c0*/  BRA `(.L_x_3653) ;  /* 0x0000000c00287947 */ /* 0x000fea0003800000 */
.L_x_3650:
        /* <DEDUP_REMOVED lines=9> */
.L_x_3655:
[----:B0-----:R-:W0:Y:S02]  /*5460*/  F2I.FTZ.TRUNC.NTZ R5, R4 ;  /* 0x0000000400057305 */ /* 0x001e24000021f100 */
[----:B0-----:R2:W-:Y:S01]  /*5470*/  STG.E desc[UR36][R2.64], R5 ;  /* 0x0000000502007986 */ /* 0x0015e2000c101924 */
[----:B------:R-:W-:Y:S05]  /*5480*/  BRA `(.L_x_3653) ;  /* 0x0000000800f87947 */ /* 0x000fea0003800000 */
.L_x_3654:
[----:B0-----:R-:W0:Y:S02]  /*5490*/  F2I.FTZ.TRUNC.NTZ R5, R4 ;  /* 0x0000000400057305 */ /* 0x001e24000021f100 */
[----:B0-----:R0:W-:Y:S01]  /*54a0*/  STG.E.U16 desc[UR36][R2.64], R5 ;  /* 0x0000000502007986 */ /* 0x0011e2000c101524 */
[----:B------:R-:W-:Y:S05]  /*54b0*/  BRA `(.L_x_3653) ;  /* 0x0000000800ec7947 */ /* 0x000fea0003800000 */
.L_x_3649:
        /* <DEDUP_REMOVED lines=8> */
.L_x_3657:
[----:B0-----:R-:W-:-:S05]  /*5540*/  F2FP.F16.F32.PACK_AB R4, RZ, R4 ;  /* 0x00000004ff04723e */ /* 0x001fca00000000ff */
[----:B------:R0:W-:Y:S01]  /*5550*/  STG.E.U16 desc[UR36][R2.64], R4 ;  /* 0x0000000402007986 */ /* 0x0001e2000c101524 */
[----:B------:R-:W-:Y:S05]  /*5560*/  BRA `(.L_x_3653) ;  /* 0x0000000800c07947 */ /* 0x000fea0003800000 */
.L_x_3656:
        /* <DEDUP_REMOVED lines=9> */
.L_x_3659:
[----:B0-----:R-:W-:-:S04]  /*5600*/  F2FP.F16.F32.PACK_AB R5, RZ, R4 ;  /* 0x00000004ff05723e */ /* 0x001fc800000000ff */
[----:B------:R-:W-:-:S05]  /*5610*/  PRMT R5, R5, 0x5410, RZ ;  /* 0x0000541005057816 */ /* 0x000fca00000000ff */
[----:B------:R0:W-:Y:S01]  /*5620*/  STG.E desc[UR36][R2.64], R5 ;  /* 0x0000000502007986 */ /* 0x0001e2000c101924 */
[----:B------:R-:W-:Y:S05]  /*5630*/  BRA `(.L_x_3653) ;  /* 0x00000008008c7947 */ /* 0x000fea0003800000 */
.L_x_3658:
[----:B0-----:R-:W-:-:S06]  /*5640*/  FMUL.FTZ R4, R4, 1 ;  /* 0x3f80000004047820 */ /* 0x001fcc0000410000 */
[----:B------:R-:W0:Y:S02]  /*5650*/  F2F.F64.F32 R4, R4 ;  /* 0x0000000400047310 */ /* 0x000e240000201800 */
[----:B0-----:R0:W-:Y:S01]  /*5660*/  STG.E.64 desc[UR36][R2.64], R4 ;  /* 0x0000000402007986 */ /* 0x0011e2000c101b24 */
[----:B------:R-:W-:Y:S05]  /*5670*/  BRA `(.L_x_3653) ;  /* 0x00000008007c7947 */ /* 0x000fea0003800000 */
.L_x_3648:
        /* <DEDUP_REMOVED lines=13> */
.L_x_3663:
        /* <DEDUP_REMOVED lines=16> */
.L_x_3666:
[----:B------:R-:W-:-:S04]  /*5850*/  SHF.R.U32.HI R4, RZ, 0x18, R4 ;  /* 0x00000018ff047819 */ /* 0x000fc80000011604 */
[----:B------:R-:W-:-:S04]  /*5860*/  LOP3.LUT R4, R5, 0x80, R4, 0xf8, !PT ;  /* 0x0000008005047812 */ /* 0x000fc800078ef804 */
[----:B------:R-:W-:-:S07]  /*5870*/  PRMT R0, R4, 0x7610, R0 ;  /* 0x0000761004007816 */ /* 0x000fce0000000000 */
.L_x_3665:
[----:B------:R-:W-:Y:S05]  /*5880*/  BSYNC.RECONVERGENT B0 ;  /* 0x0000000000007941 */ /* 0x000fea0003800200 */
.L_x_3664:
[----:B------:R0:W-:Y:S01]  /*5890*/  STG.E.U8 desc[UR36][R2.64], R0 ;  /* 0x0000000002007986 */ /* 0x0001e2000c101124 */
[----:B------:R-:W-:Y:S05]  /*58a0*/  BRA `(.L_x_3653) ;  /* 0x0000000400f07947 */ /* 0x000fea0003800000 */
.L_x_3662:
[----:B0-----:R-:W-:Y:S01]  /*58b0*/  LOP3.LUT R6, R4, 0x7fffffff, RZ, 0xc0, !PT ;  /* 0x7fffffff04067812 */ /* 0x001fe200078ec0ff */
        /* <DEDUP_REMOVED lines=15> */
.L_x_3669:
[----:B------:R-:W-:-:S04]  /*59b0*/  SHF.R.U32.HI R4, RZ, 0x18, R4 ;  /* 0x00000018ff047819 */ /* 0x000fc80000011604 */
[----:B------:R-:W-:-:S04]  /*59c0*/  LOP3.LUT R5, R5, 0x80, R4, 0xf8, !PT ;  /* 0x0000008005057812 */ /* 0x000fc800078ef804 */
[----:B------:R-:W-:-:S07]  /*59d0*/  PRMT R0, R5, 0x7610, R0 ;  /* 0x0000761005007816 */ /* 0x000fce0000000000 */
.L_x_3668:
[----:B------:R-:W-:Y:S05]  /*59e0*/  BSYNC.RECONVERGENT B0 ;  /* 0x0000000000007941 */ /* 0x000fea0003800200 */
.L_x_3667:
[----:B------:R0:W-:Y:S01]  /*59f0*/  STG.E.U8 desc[UR36][R2.64], R0 ;  /* 0x0000000002007986 */ /* 0x0001e2000c101124 */
[----:B------:R-:W-:Y:S05]  /*5a00*/  BRA `(.L_x_3653) ;  /* 0x0000000400987947 */ /* 0x000fea0003800000 */
.L_x_3661:
[----:B------:R-:W-:-:S09]  /*5a10*/  UISETP.NE.AND UP0, UPT, UR4, 0x1c, UPT ;  /* 0x0000001c0400788c */ /* 0x000fd2000bf05270 */
[----:B------:R-:W-:Y:S05]  /*5a20*/  BRA.U !UP0, `(.L_x_3670) ;  /* 0x0000000108587547 */ /* 0x000fea000b800000 */
[----:B------:R-:W-:-:S09]  /*5a30*/  UISETP.NE.AND UP0, UPT, UR4, 0x1d, UPT ;  /* 0x0000001d0400788c */ /* 0x000fd2000bf05270 */
[----:B------:R-:W-:Y:S05]  /*5a40*/  BRA.U !UP0, `(.L_x_3671) ;  /* 0x0000000108447547 */ /* 0x000fea000b800000 */
[----:B------:R-:W-:-:S09]  /*5a50*/  UISETP.NE.AND UP0, UPT, UR4, 0x2c, UPT ;  /* 0x0000002c0400788c */ /* 0x000fd2000bf05270 */
[----:B------:R-:W-:Y:S05]  /*5a60*/  BRA.U UP0, `(.L_x_3652) ;  /* 0x0000000100a87547 */ /* 0x000fea000b800000 */
        /* <DEDUP_REMOVED lines=15> */
.L_x_3671:
[----:B0-----:R-:W0:Y:S02]  /*5b60*/  F2I.U64.TRUNC R4, R4 ;  /* 0x0000000400047311 */ /* 0x001e24000020d800 */
[----:B0-----:R0:W-:Y:S01]  /*5b70*/  STG.E.64 desc[UR36][R2.64], R4 ;  /* 0x0000000402007986 */ /* 0x0011e2000c101b24 */
[----:B------:R-:W-:Y:S05]  /*5b80*/  BRA `(.L_x_3653) ;  /* 0x0000000400387947 */ /* 0x000fea0003800000 */
.L_x_3670:
[----:B0-----:R-:W0:Y:S02]  /*5b90*/  F2I.FTZ.U32.TRUNC.NTZ R5, R4 ;  /* 0x0000000400057305 */ /* 0x001e24000021f000 */
[----:B0-----:R0:W-:Y:S01]  /*5ba0*/  STG.E desc[UR36][R2.64], R5 ;  /* 0x0000000502007986 */ /* 0x0011e2000c101924 */
[----:B------:R-:W-:Y:S05]  /*5bb0*/  BRA `(.L_x_3653) ;  /* 0x00000004002c7947 */ /* 0x000fea0003800000 */
.L_x_3660:
        /* <DEDUP_REMOVED lines=10> */
.L_x_3673:
[----:B0-----:R-:W-:Y:S01]  /*5c60*/  FMUL.FTZ R4, R4, 1 ;  /* 0x3f80000004047820 */ /* 0x001fe20000410000 */
[----:B------:R-:W-:-:S05]  /*5c70*/  CS2R R6, SRZ ;  /* 0x0000000000067805 */ /* 0x000fca000001ff00 */
[----:B------:R-:W0:Y:S02]  /*5c80*/  F2F.F64.F32 R4, R4 ;  /* 0x0000000400047310 */ /* 0x000e240000201800 */
[----:B0-----:R0:W-:Y:S01]  /*5c90*/  STG.E.128 desc[UR36][R2.64], R4 ;  /* 0x0000000402007986 */ /* 0x0011e2000c101d24 */
[----:B------:R-:W-:Y:S05]  /*5ca0*/  BRA `(.L_x_3653) ;  /* 0x0000000000f07947 */ /* 0x000fea0003800000 */
.L_x_3672:
[----:B------:R-:W-:-:S09]  /*5cb0*/  UISETP.NE.AND UP0, UPT, UR4, 0xf, UPT ;  /* 0x0000000f0400788c */ /* 0x000fd2000bf05270 */
[----:B------:R-:W-:Y:S05]  /*5cc0*/  BRA.U !UP0, `(.L_x_3674) ;  /* 0x0000000108e07547 */ /* 0x000fea000b800000 */
[----:B------:R-:W-:-:S09]  /*5cd0*/  UISETP.NE.AND UP0, UPT, UR4, 0x17, UPT ;  /* 0x000000170400788c */ /* 0x000fd2000bf05270 */
[----:B------:R-:W-:Y:S05]  /*5ce0*/  BRA.U !UP0, `(.L_x_3675) ;  /* 0x00000001088c7547 */ /* 0x000fea000b800000 */
[----:B------:R-:W-:-:S09]  /*5cf0*/  UISETP.NE.AND UP0, UPT, UR4, 0x18, UPT ;  /* 0x000000180400788c */ /* 0x000fd2000bf05270 */
[----:B------:R-:W-:Y:S05]  /*5d00*/  BRA.U !UP0, `(.L_x_3676) ;  /* 0x0000000108447547 */ /* 0x000fea000b800000 */
.L_x_3652:
[----:B------:R-:W-:Y:S01]  /*5d10*/  MOV R0, 0x130 ;  /* 0x0000013000007802 */ /* 0x000fe20000000f00 */
[----:B------:R-:W0:Y:S01]  /*5d20*/  LDCU.64 UR4, c[0x4][0x120] ;  /* 0x01002400ff0477ac */ /* 0x000e220008000a00 */
[----:B------:R-:W-:Y:S02]  /*5d30*/  HFMA2 R12, -RZ, RZ, 0, 5.9604644775390625e-08 ;  /* 0x00000001ff0c7431 */ /* 0x000fe400000001ff */
[----:B------:R-:W-:Y:S01]  /*5d40*/  IMAD.MOV.U32 R8, RZ, RZ, 0x65 ;  /* 0x00000065ff087424 */ /* 0x000fe200078e00ff */
[----:B------:R1:W2:Y:S01]  /*5d50*/  LDC.64 R2, c[0x4][R0] ;  /* 0x0100000000027b82 */ /* 0x0002a20000000a00 */
[----:B------:R-:W3:Y:S01]  /*5d60*/  LDCU.64 UR6, c[0x4][0x128] ;  /* 0x01002500ff0677ac */ /* 0x000ee20008000a00 */
[----:B------:R-:W-:Y:S01]  /*5d70*/  IMAD.MOV.U32 R13, RZ, RZ, RZ ;  /* 0x000000ffff0d7224 */ /* 0x000fe200078e00ff */
[----:B------:R-:W4:Y:S01]  /*5d80*/  LDCU.64 UR8, c[0x4][0x18] ;  /* 0x01000300ff0877ac */ /* 0x000f220008000a00 */
[----:B0-----:R-:W-:Y:S01]  /*5d90*/  IMAD.U32 R4, RZ, RZ, UR4 ;  /* 0x00000004ff047e24 */ /* 0x001fe2000f8e00ff */
[----:B------:R-:W-:Y:S01]  /*5da0*/  MOV R5, UR5 ;  /* 0x0000000500057c02 */ /* 0x000fe20008000f00 */
[----:B---3--:R-:W-:-:S02]  /*5db0*/  IMAD.U32 R6, RZ, RZ, UR6 ;  /* 0x00000006ff067e24 */ /* 0x008fc4000f8e00ff */
[----:B------:R-:W-:Y:S01]  /*5dc0*/  IMAD.U32 R7, RZ, RZ, UR7 ;  /* 0x00000007ff077e24 */ /* 0x000fe2000f8e00ff */
[----:B----4-:R-:W-:Y:S01]  /*5dd0*/  MOV R10, UR8 ;  /* 0x00000008000a7c02 */ /* 0x010fe20008000f00 */
[----:B-1----:R-:W-:-:S07]  /*5de0*/  IMAD.U32 R11, RZ, RZ, UR9 ;  /* 0x00000009ff0b7e24 */ /* 0x002fce000f8e00ff */
[----:B------:R-:W-:-:S07]  /*5df0*/  LEPC R20, `(.L_x_3677) ;  /* 0x000000001014794e */ /* 0x000fce0000000000 */
[----:B--2---:R-:W-:Y:S05]  /*5e00*/  CALL.ABS.NOINC R2 ;  /* 0x0000000002007343 */ /* 0x004fea0003c00000 */
.L_x_3677:
[----:B------:R-:W-:Y:S05]  /*5e10*/  BRA `(.L_x_3653) ;  /* 0x0000000000947947 */ /* 0x000fea0003800000 */
.L_x_3676:
        /* <DEDUP_REMOVED lines=12> */
.L_x_3679:
[----:B------:R-:W-:Y:S05]  /*5ee0*/  BSYNC.RECONVERGENT B0 ;  /* 0x0000000000007941 */ /* 0x000fea0003800200 */
.L_x_3678:
[----:B------:R-:W-:-:S05]  /*5ef0*/  LOP3.LUT R5, R0, 0x80, R7, 0xf8, !PT ;  /* 0x0000008000057812 */ /* 0x000fca00078ef807 */
[----:B------:R0:W-:Y:S01]  /*5f00*/  STG.E.U8 desc[UR36][R2.64], R5 ;  /* 0x0000000502007986 */ /* 0x0001e2000c101124 */
[----:B------:R-:W-:Y:S05]  /*5f10*/  BRA `(.L_x_3653) ;  /* 0x0000000000547947 */ /* 0x000fea0003800000 */
.L_x_3675:
        /* <DEDUP_REMOVED lines=11> */
.L_x_3681:
[----:B------:R-:W-:Y:S02]  /*5fd0*/  ISETP.GT.U32.AND P0, PT, R6, 0x7f800000, PT ;  /* 0x7f8000000600780c */ /* 0x000fe40003f04070 */
[----:B------:R-:W-:-:S04]  /*5fe0*/  MOV R0, 0x7f ;  /* 0x0000007f00007802 */ /* 0x000fc80000000f00 */
[----:B------:R-:W-:-:S07]  /*5ff0*/  SEL R0, R0, 0x7c, P0 ;  /* 0x0000007c00007807 */ /* 0x000fce0000000000 */
.L_x_3682:
[----:B------:R-:W-:Y:S05]  /*6000*/  BSYNC.RECONVERGENT B0 ;  /* 0x0000000000007941 */ /* 0x000fea0003800200 */
.L_x_3680:
[----:B------:R-:W-:-:S04]  /*6010*/  SHF.R.U32.HI R5, RZ, 0x18, R4 ;  /* 0x00000018ff057819 */ /* 0x000fc80000011604 */
[----:B------:R-:W-:-:S05]  /*6020*/  LOP3.LUT R5, R0, 0x80, R5, 0xf8, !PT ;  /* 0x0000008000057812 */ /* 0x000fca00078ef805 */
[----:B------:R0:W-:Y:S01]  /*6030*/  STG.E.U8 desc[UR36][R2.64], R5 ;  /* 0x0000000502007986 */ /* 0x0001e2000c101124 */
[----:B------:R-:W-:Y:S05]  /*6040*/  BRA `(.L_x_3653) ;  /* 0x0000000000087947 */ /* 0x000fea0003800000 */
.L_x_3674:
[----:B0-----:R-:W-:-:S05]  /*6050*/  F2FP.BF16.F32.PACK_AB R4, RZ, R4 ;  /* 0x00000004ff04723e */ /* 0x001fca00000010ff */
[----:B------:R0:W-:Y:S02]  /*6060*/  STG.E.U16 desc[UR36][R2.64], R4 ;  /* 0x0000000402007986 */ /* 0x0001e4000c101524 */
.L_x_3653:
[----:B------:R-:W-:-:S07]  /*6070*/  VIADD R17, R17, 0x80 ;  /* 0x0000008011117836 */ /* 0x000fce0000000000 */
.L_x_3618:
[----:B------:R-:W-:Y:S05]  /*6080*/  BSYNC.RECONVERGENT B7 ;  /* 0x0000000000077941 */ /* 0x000fea0003800200 */
.L_x_3617:
[----:B------:R-:W5:Y:S01]  /*6090*/  LDCU UR4, c[0x0][0x380] ;  /* 0x00007000ff0477ac */ /* 0x000f620008000800 */
[----:B------:R-:W-:Y:S01]  /*60a0*/  BSSY.RECONVERGENT B7, `(.L_x_3683) ;  /* 0x00002fc000077945 */ /* 0x000fe20003800200 */
[----:B-----5:R-:W-:-:S13]  /*60b0*/  ISETP.GE.AND P0, PT, R17, UR4, PT ;  /* 0x0000000411007c0c */ /* 0x020fda000bf06270 */
[----:B------:R-:W-:Y:S05]  /*60c0*/  @P0 BRA `(.L_x_3684) ;  /* 0x0000002c00e40947 */ /* 0x000fea0003800000 */
[----:B------:R-:W5:Y:S01]  /*60d0*/  LDCU UR4, c[0x0][0x388] ;  /* 0x00007100ff0477ac */ /* 0x000f620008000800 */
[----:B------:R-:W-:Y:S02]  /*60e0*/  HFMA2 R16, -RZ, RZ, 0, 0 ;  /* 0x00000000ff107431 */ /* 0x000fe400000001ff */
[----:B0--34-:R-:W-:Y:S01]  /*60f0*/  IMAD.MOV.U32 R0, RZ, RZ, RZ ;  /* 0x000000ffff007224 */ /* 0x019fe200078e00ff */
[----:B-----5:R-:W-:-:S09]  /*6100*/  UISETP.NE.AND UP0, UPT, UR4, URZ, UPT ;  /* 0x000000ff0400728c */ /* 0x020fd2000bf05270 */
[----:B------:R-:W-:Y:S05]  /*6110*/  BRA.U !UP0, `(.L_x_3685) ;  /* 0x0000001108a87547 */ /* 0x000fea000b800000 */
[----:B------:R-:W1:Y:S01]  /*6120*/  LDCU.64 UR4, c[0x0][0x390] ;  /* 0x00007200ff0477ac */ /* 0x000e620008000a00 */
[----:B------:R-:W-:Y:S01]  /*6130*/  IMAD.MOV.U32 R16, RZ, RZ, RZ ;  /* 0x000000ffff107224 */ /* 0x000fe200078e00ff */
[----:B------:R-:W0:Y:S01]  /*6140*/  LDCU UR6, c[0x0][0x38c] ;  /* 0x00007180ff0677ac */ /* 0x000e220008000800 */
[----:B------:R-:W3:Y:S01]  /*6150*/  LDCU.64 UR8, c[0x0][0x4b8] ;  /* 0x00009700ff0877ac */ /* 0x000ee20008000a00 */
[----:B------:R-:W-:Y:S01]  /*6160*/  UISETP.NE.AND UP0, UPT, UR40, URZ, UPT ;  /* 0x000000ff2800728c */ /* 0x000fe2000bf05270 */
[----:B-12---:R-:W-:-:S05]  /*6170*/  IMAD.HI.U32 R2, R17, UR4, R16 ;  /* 0x0000000411027c27 */ /* 0x006fca000f8e0010 */
[----:B------:R-:W-:-:S05]  /*6180*/  SHF.R.U32.HI R3, RZ, UR5, R2 ;  /* 0x00000005ff037c19 */ /* 0x000fca0008011602 */
[----:B------:R-:W-:-:S04]  /*6190*/  IMAD.MOV R0, RZ, RZ, -R3 ;  /* 0x000000ffff007224 */ /* 0x000fc800078e0a03 */
[----:B0-----:R-:W-:-:S04]  /*61a0*/  IMAD R0, R0, UR6, R17 ;  /* 0x0000000600007c24 */ /* 0x001fc8000f8e0211 */
[C---:B---3--:R-:W-:Y:S02]  /*61b0*/  IMAD R16, R0.reuse, UR8, RZ ;  /* 0x0000000800107c24 */ /* 0x048fe4000f8e02ff */
        /* <DEDUP_REMOVED lines=288> */
.L_x_3685:
[----:B------:R-:W1:Y:S01]  /*73c0*/  LDCU.64 UR6, c[0x0][0x588] ;  /* 0x0000b100ff0677ac */ /* 0x000e620008000a00 */
[----:B------:R-:W-:Y:S01]  /*73d0*/  BSSY.RECONVERGENT B6, `(.L_x_3686) ;  /* 0x00000e5000067945 */ /* 0x000fe20003800200 */
[----:B------:R-:W-:-:S04]  /*73e0*/  UPRMT UR4, UR42, 0x9910, URZ ;  /* 0x000099102a047896 */ /* 0x000fc800080000ff */
[----:B------:R-:W-:Y:S01]  /*73f0*/  UISETP.GT.AND UP0, UPT, UR4, 0x9, UPT ;  /* 0x000000090400788c */ /* 0x000fe2000bf04270 */
[----:B-12---:R-:W-:-:S04]  /*7400*/  IADD3 R2, P0, PT, R0, UR6, RZ ;  /* 0x0000000600027c10 */ /* 0x006fc8000ff1e0ff */
[----:B------:R-:W-:-:S04]  /*7410*/  IADD3.X R3, PT, PT, RZ, UR7, RZ, P0, !PT ;  /* 0x00000007ff037c10 */ /* 0x000fc800087fe4ff */
        /* <DEDUP_REMOVED lines=10> */
[----:B--2---:R0:W1:Y:S01]  /*74c0*/  I2F.S16 R0, R2 ;  /* 0x0000000200007306 */ /* 0x0040620000101400 */
[----:B------:R-:W-:Y:S05]  /*74d0*/  BRA `(.L_x_3692) ;  /* 0x0000000c00507947 */ /* 0x000fea0003800000 */
.L_x_3690:
[----:B------:R-:W2:Y:S02]  /*74e0*/  LDG.E.U8 R0, desc[UR36][R2.64] ;  /* 0x0000002402007981 */ /* 0x000ea4000c1e1100 */
[----:B--2---:R-:W-:Y:S01]  /*74f0*/  I2FP.F32.U32 R0, R0 ;  /* 0x0000000000007245 */ /* 0x004fe20000201000 */
[----:B------:R-:W-:Y:S06]  /*7500*/  BRA `(.L_x_3692) ;  /* 0x0000000c00447947 */ /* 0x000fec0003800000 */
.L_x_3689:
[----:B------:R-:W-:-:S09]  /*7510*/  UISETP.NE.AND UP0, UPT, UR4, 0x2, UPT ;  /* 0x000000020400788c */ /* 0x000fd2000bf05270 */
[----:B------:R-:W-:Y:S05]  /*7520*/  BRA.U !UP0, `(.L_x_3693) ;  /* 0x0000000108287547 */ /* 0x000fea000b800000 */
[----:B------:R-:W-:-:S09]  /*7530*/  UISETP.NE.AND UP0, UPT, UR4, 0x3, UPT ;  /* 0x000000030400788c */ /* 0x000fd2000bf05270 */
[----:B------:R-:W-:Y:S05]  /*7540*/  BRA.U !UP0, `(.L_x_3694) ;  /* 0x0000000108147547 */ /* 0x000fea000b800000 */
[----:B------:R-:W-:-:S09]  /*7550*/  UISETP.NE.AND UP0, UPT, UR4, 0x4, UPT ;  /* 0x000000040400788c */ /* 0x000fd2000bf05270 */
[----:B------:R-:W-:Y:S05]  /*7560*/  BRA.U UP0, `(.L_x_3691) ;  /* 0x0000000900d07547 */ /* 0x000fea000b800000 */
[----:B------:R-:W2:Y:S02]  /*7570*/  LDG.E.64 R2, desc[UR36][R2.64] ;  /* 0x0000002402027981 */ /* 0x000ea4000c1e1b00 */
[----:B--2---:R3:W4:Y:S02]  /*7580*/  I2F.S64 R0, R2 ;  /* 0x0000000200007312 */ /* 0x0047240000301400 */
[----:B---34-:R-:W-:Y:S05]  /*7590*/  BRA `(.L_x_3692) ;  /* 0x0000000c00207947 */ /* 0x018fea0003800000 */
.L_x_3694:
[----:B------:R-:W2:Y:S02]  /*75a0*/  LDG.E R0, desc[UR36][R2.64] ;  /* 0x0000002402007981 */ /* 0x000ea4000c1e1900 */
[----:B--2---:R-:W-:Y:S01]  /*75b0*/  I2FP.F32.S32 R0, R0 ;  /* 0x0000000000007245 */ /* 0x004fe20000201400 */
[----:B------:R-:W-:Y:S06]  /*75c0*/  BRA `(.L_x_3692) ;  /* 0x0000000c00147947 */ /* 0x000fec0003800000 */
.L_x_3693:
[----:B------:R-:W2:Y:S02]  /*75d0*/  LDG.E.U16 R0, desc[UR36][R2.64] ;  /* 0x0000002402007981 */ /* 0x000ea4000c1e1500 */
[----:B--2---:R-:W2:Y:S01]  /*75e0*/  I2F.S16 R0, R0 ;  /* 0x0000000000007306 */ /* 0x004ea20000101400 */
[----:B------:R-:W-:Y:S05]  /*75f0*/  BRA `(.L_x_3692) ;  /* 0x0000000c00087947 */ /* 0x000fea0003800000 */
.L_x_3688:
        /* <DEDUP_REMOVED lines=8> */
.L_x_3696:
[----:B------:R-:W2:Y:S02]  /*7680*/  LDG.E.U16 R0, desc[UR36][R2.64] ;  /* 0x0000002402007981 */ /* 0x000ea4000c1e1500 */
[----:B--2---:R-:W-:Y:S01]  /*7690*/  HADD2.F32 R0, -RZ, R0.H0_H0 ;  /* 0x20000000ff007230 */ /* 0x004fe20000004100 */
[----:B------:R-:W-:Y:S06]  /*76a0*/  BRA `(.L_x_3692) ;  /* 0x0000000800dc7947 */ /* 0x000fec0003800000 */
.L_x_3695:
        /* <DEDUP_REMOVED lines=8> */
.L_x_3698:
[----:B------:R-:W2:Y:S02]  /*7730*/  LDG.E.U16 R0, desc[UR36][R2.64] ;  /* 0x0000002402007981 */ /* 0x000ea4000c1e1500 */
[----:B--2---:R-:W-:Y:S01]  /*7740*/  HADD2.F32 R0, -RZ, R0.H0_H0 ;  /* 0x20000000ff007230 */ /* 0x004fe20000004100 */
[----:B------:R-:W-:Y:S06]  /*7750*/  BRA `(.L_x_3692) ;  /* 0x0000000800b07947 */ /* 0x000fec0003800000 */
.L_x_3697:
        /* <DEDUP_REMOVED lines=11> */
.L_x_3687:
        /* <DEDUP_REMOVED lines=12> */
.L_x_3701:
        /* <DEDUP_REMOVED lines=11> */
.L_x_3700:
        /* <DEDUP_REMOVED lines=16> */
[C---:B------:R-:W-:Y:S02]  /*7a80*/  SHF.L.U32 R6, R4.reuse, R5, RZ ;  /* 0x0000000504067219 */ /* 0x040fe400000006ff */
[----:B------:R-:W-:Y:S02]  /*7a90*/  IADD3 R5, PT, PT, R4, 0x1000000, RZ ;  /* 0x0100000004057810 */ /* 0x000fe40007ffe0ff */
[----:B------:R-:W-:Y:S02]  /*7aa0*/  LEA.HI R6, R6, -R7, RZ, 0x1c ;  /* 0x8000000706067211 */ /* 0x000fe400078fe0ff */
[----:B------:R-:W-:-:S03]  /*7ab0*/  SHF.R.S32.HI R5, RZ, 0x8, R5 ;  /* 0x00000008ff057819 */ /* 0x000fc60000011405 */
[----:B------:R-:W-:-:S05]  /*7ac0*/  VIADD R6, R6, 0x3c000000 ;  /* 0x3c00000006067836 */ /* 0x000fca0000000000 */
[----:B------:R-:W-:-:S04]  /*7ad0*/  LOP3.LUT R5, R6, 0x7f800000, R5, 0xf8, !PT ;  /* 0x7f80000006057812 */ /* 0x000fc800078ef805 */
[----:B------:R-:W-:-:S04]  /*7ae0*/  SEL R5, R5, RZ, P0 ;  /* 0x000000ff05057207 */ /* 0x000fc80000000000 */
[----:B------:R-:W-:Y:S01]  /*7af0*/  LOP3.LUT R0, R5, 0x80000000, R0, 0xf8, !PT ;  /* 0x8000000005007812 */ /* 0x000fe200078ef800 */
[----:B------:R-:W-:Y:S06]  /*7b00*/  BRA `(.L_x_3692) ;  /* 0x0000000400c47947 */ /* 0x000fec0003800000 */
.L_x_3703:
        /* <DEDUP_REMOVED lines=12> */
.L_x_3702:
[----:B------:R-:W2:Y:S02]  /*7bd0*/  LDG.E.U16 R0, desc[UR36][R2.64] ;  /* 0x0000002402007981 */ /* 0x000ea4000c1e1500 */
[----:B--2---:R-:W-:Y:S01]  /*7be0*/  IMAD.U32 R0, R0, 0x10000, RZ ;  /* 0x0001000000007824 */ /* 0x004fe200078e00ff */
[----:B------:R-:W-:Y:S06]  /*7bf0*/  BRA `(.L_x_3692) ;  /* 0x0000000400887947 */ /* 0x000fec0003800000 */
.L_x_3699:
        /* <DEDUP_REMOVED lines=11> */
.L_x_3706:
        /* <DEDUP_REMOVED lines=20> */
.L_x_3708:
[----:B------:R-:W-:Y:S05]  /*7df0*/  BSYNC.RECONVERGENT B0 ;  /* 0x0000000000007941 */ /* 0x000fea0003800200 */
.L_x_3707:
[----:B------:R-:W-:Y:S02]  /*7e00*/  SHF.L.U32 R0, R0, 0x14, RZ ;  /* 0x0000001400007819 */ /* 0x000fe400000006ff */
[----:B------:R-:W-:-:S04]  /*7e10*/  LEA R2, R2, 0x3b800000, 0x17 ;  /* 0x3b80000002027811 */ /* 0x000fc800078eb8ff */
[----:B------:R-:W-:Y:S01]  /*7e20*/  LOP3.LUT R0, R2, R0, R7, 0xfe, !PT ;  /* 0x0000000002007212 */ /* 0x000fe200078efe07 */
[----:B------:R-:W-:Y:S06]  /*7e30*/  BRA `(.L_x_3692) ;  /* 0x0000000000f87947 */ /* 0x000fec0003800000 */
.L_x_3705:
        /* <DEDUP_REMOVED lines=20> */
.L_x_3710:
[----:B------:R-:W-:Y:S05]  /*7f80*/  BSYNC.RECONVERGENT B0 ;  /* 0x0000000000007941 */ /* 0x000fea0003800200 */
.L_x_3709:
[----:B------:R-:W-:Y:S01]  /*7f90*/  IMAD.SHL.U32 R0, R0, 0x200000, RZ ;  /* 0x0020000000007824 */ /* 0x000fe200078e00ff */
[----:B------:R-:W-:-:S04]  /*7fa0*/  LEA R2, R2, 0x37800000, 0x17 ;  /* 0x3780000002027811 */ /* 0x000fc800078eb8ff */
[----:B------:R-:W-:Y:S01]  /*7fb0*/  LOP3.LUT R0, R2, R0, R7, 0xfe, !PT ;  /* 0x0000000002007212 */ /* 0x000fe200078efe07 */
[----:B------:R-:W-:Y:S06]  /*7fc0*/  BRA `(.L_x_3692) ;  /* 0x0000000000947947 */ /* 0x000fec0003800000 */
.L_x_3704:
[----:B------:R-:W-:-:S09]  /*7fd0*/  UISETP.NE.AND UP0, UPT, UR4, 0x1c, UPT ;  /* 0x0000001c0400788c */ /* 0x000fd2000bf05270 */
[----:B------:R-:W-:Y:S05]  /*7fe0*/  BRA.U !UP0, `(.L_x_3711) ;  /* 0x0000000108847547 */ /* 0x000fea000b800000 */
[----:B------:R-:W-:-:S09]  /*7ff0*/  UISETP.NE.AND UP0, UPT, UR4, 0x1d, UPT ;  /* 0x0000001d0400788c */ /* 0x000fd2000bf05270 */
[----:B------:R-:W-:Y:S05]  /*8000*/  BRA.U !UP0, `(.L_x_3712) ;  /* 0x0000000108707547 */ /* 0x000fea000b800000 */
[----:B------:R-:W-:-:S09]  /*8010*/  UISETP.NE.AND UP0, UPT, UR4, 0x2c, UPT ;  /* 0x0000002c0400788c */ /* 0x000fd2000bf05270 */
[----:B------:R-:W-:Y:S05]  /*8020*/  BRA.U UP0, `(.L_x_3691) ;  /* 0x0000000100207547 */ /* 0x000fea000b800000 */
[----:B------:R-:W2:Y:S01]  /*8030*/  LDG.E.U8 R2, desc[UR36][R2.64] ;  /* 0x0000002402027981 */ /* 0x000ea2000c1e1100 */
[----:B------:R-:W-:Y:S01]  /*8040*/  HFMA2 R0, -RZ, RZ, 3.814697265625e-06, 0 ;  /* 0x00400000ff007431 */ /* 0x000fe200000001ff */
[----:B--2---:R-:W-:-:S13]  /*8050*/  ISETP.NE.AND P0, PT, R2, RZ, PT ;  /* 0x000000ff0200720c */ /* 0x004fda0003f05270 */
[----:B------:R-:W-:Y:S05]  /*8060*/  @!P0 BRA `(.L_x_3692) ;  /* 0x00000000006c8947 */ /* 0x000fea0003800000 */
[----:B------:R-:W-:-:S13]  /*8070*/  ISETP.NE.AND P0, PT, R2, 0xff, PT ;  /* 0x000000ff0200780c */ /* 0x000fda0003f05270 */
[----:B------:R-:W-:Y:S02]  /*8080*/  @!P0 IMAD.MOV.U32 R0, RZ, RZ, 0x7f800001 ;  /* 0x7f800001ff008424 */ /* 0x000fe400078e00ff */
[----:B------:R-:W-:Y:S01]  /*8090*/  @P0 IMAD.SHL.U32 R0, R2, 0x800000, RZ ;  /* 0x0080000002000824 */ /* 0x000fe200078e00ff */
[----:B------:R-:W-:Y:S06]  /*80a0*/  BRA `(.L_x_3692) ;  /* 0x00000000005c7947 */ /* 0x000fec0003800000 */
.L_x_3691:
        /* <DEDUP_REMOVED lines=8> */
[----:B0-----:R-:W-:Y:S01]  /*8130*/  MOV R4, UR4 ;  /* 0x0000000400047c02 */ /* 0x001fe20008000f00 */
[----:B------:R-:W-:-:S02]  /*8140*/  IMAD.U32 R5, RZ, RZ, UR5 ;  /* 0x00000005ff057e24 */ /* 0x000fc4000f8e00ff */
[----:B-1----:R-:W-:Y:S01]  /*8150*/  IMAD.U32 R6, RZ, RZ, UR6 ;  /* 0x00000006ff067e24 */ /* 0x002fe2000f8e00ff */
[----:B------:R-:W-:Y:S01]  /*8160*/  MOV R7, UR7 ;  /* 0x0000000700077c02 */ /* 0x000fe20008000f00 */
[----:B---3--:R-:W-:Y:S02]  /*8170*/  IMAD.U32 R10, RZ, RZ, UR8 ;  /* 0x00000008ff0a7e24 */ /* 0x008fe4000f8e00ff */
[----:B------:R-:W-:-:S07]  /*8180*/  IMAD.U32 R11, RZ, RZ, UR9 ;  /* 0x00000009ff0b7e24 */ /* 0x000fce000f8e00ff */
[----:B------:R-:W-:-:S07]  /*8190*/  LEPC R20, `(.L_x_3713) ;  /* 0x000000001014794e */ /* 0x000fce0000000000 */
[----:B--2---:R-:W-:Y:S05]  /*81a0*/  CALL.ABS.NOINC R2 ;  /* 0x0000000002007343 */ /* 0x004fea0003c00000 */
.L_x_3713:
[----:B------:R-:W-:Y:S01]  /*81b0*/  MOV R0, RZ ;  /* 0x000000ff00007202 */ /* 0x000fe20000000f00 */
[----:B------:R-:W-:Y:S06]  /*81c0*/  BRA `(.L_x_3692) ;  /* 0x0000000000147947 */ /* 0x000fec0003800000 */
.L_x_3712:
[----:B------:R-:W2:Y:S02]  /*81d0*/  LDG.E.64 R2, desc[UR36][R2.64] ;  /* 0x0000002402027981 */ /* 0x000ea4000c1e1b00 */
[----:B--2---:R0:W1:Y:S02]  /*81e0*/  I2F.U64 R0, R2 ;  /* 0x0000000200007312 */ /* 0x0040640000301000 */
[----:B01----:R-:W-:Y:S05]  /*81f0*/  BRA `(.L_x_3692) ;  /* 0x0000000000087947 */ /* 0x003fea0003800000 */
.L_x_3711:
[----:B------:R-:W2:Y:S02]  /*8200*/  LDG.E R0, desc[UR36][R2.64] ;  /* 0x0000002402007981 */ /* 0x000ea4000c1e1900 */
[----:B--2---:R-:W-:-:S07]  /*8210*/  I2FP.F32.U32 R0, R0 ;  /* 0x0000000000007245 */ /* 0x004fce0000201000 */
.L_x_3692:
[----:B------:R-:W-:Y:S05]  /*8220*/  BSYNC.RECONVERGENT B6 ;  /* 0x0000000000067941 */ /* 0x000fea0003800200 */
.L_x_3686:
[----:B------:R-:W1:Y:S01]  /*8230*/  LDCU UR4, c[0x0][0x590] ;  /* 0x0000b200ff0477ac */ /* 0x000e620008000800 */
[----:B------:R-:W0:Y:S01]  /*8240*/  LDCU.64 UR6, c[0x0][0x580] ;  /* 0x0000b000ff0677ac */ /* 0x000e220008000a00 */
[----:B-12--5:R-:W-:Y:S01]  /*8250*/  FADD.FTZ R4, R0, UR4 ;  /* 0x0000000400047e21 */ /* 0x026fe20008010000 */
[----:B------:R-:W-:Y:S01]  /*8260*/  UPRMT UR4, UR41, 0x9910, URZ ;  /* 0x0000991029047896 */ /* 0x000fe200080000ff */
[----:B0--34-:R-:W-:-:S03]  /*8270*/  IADD3 R2, P0, PT, R16, UR6, RZ ;  /* 0x0000000610027c10 */ /* 0x019fc6000ff1e0ff */
        /* <DEDUP_REMOVED lines=15> */
.L_x_3717:
[----:B0-----:R-:W0:Y:S02]  /*8370*/  F2I.S64.TRUNC R4, R4 ;  /* 0x0000000400047311 */ /* 0x001e24000020d900 */
[----:B0-----:R-:W-:-:S05]  /*8380*/  IMAD.MOV.U32 R7, RZ, RZ, R4 ;  /* 0x000000ffff077224 */ /* 0x001fca00078e0004 */
[----:B------:R0:W-:Y:S01]  /*8390*/  STG.E.U8 desc[UR36][R2.64], R7 ;  /* 0x0000000702007986 */ /* 0x0001e2000c101124 */
[----:B------:R-:W-:Y:S05]  /*83a0*/  BRA `(.L_x_3719) ;  /* 0x0000000c00287947 */ /* 0x000fea0003800000 */
.L_x_3716:
        /* <DEDUP_REMOVED lines=9> */
.L_x_3721:
[----:B0-----:R-:W0:Y:S02]  /*8440*/  F2I.FTZ.TRUNC.NTZ R5, R4 ;  /* 0x0000000400057305 */ /* 0x001e24000021f100 */
[----:B0-----:R0:W-:Y:S01]  /*8450*/  STG.E desc[UR36][R2.64], R5 ;  /* 0x0000000502007986 */ /* 0x0011e2000c101924 */
[----:B------:R-:W-:Y:S05]  /*8460*/  BRA `(.L_x_3719) ;  /* 0x0000000800f87947 */ /* 0x000fea0003800000 */
.L_x_3720:
[----:B0-----:R-:W0:Y:S02]  /*8470*/  F2I.FTZ.TRUNC.NTZ R5, R4 ;  /* 0x0000000400057305 */ /* 0x001e24000021f100 */
[----:B0-----:R0:W-:Y:S01]  /*8480*/  STG.E.U16 desc[UR36][R2.64], R5 ;  /* 0x0000000502007986 */ /* 0x0011e2000c101524 */
[----:B------:R-:W-:Y:S05]  /*8490*/  BRA `(.L_x_3719) ;  /* 0x0000000800ec7947 */ /* 0x000fea0003800000 */
.L_x_3715:
        /* <DEDUP_REMOVED lines=8> */
.L_x_3723:
[----:B0-----:R-:W-:-:S05]  /*8520*/  F2FP.F16.F32.PACK_AB R4, RZ, R4 ;  /* 0x00000004ff04723e */ /* 0x001fca00000000ff */
[----:B------:R0:W-:Y:S01]  /*8530*/  STG.E.U16 desc[UR36][R2.64], R4 ;  /* 0x0000000402007986 */ /* 0x0001e2000c101524 */
[----:B------:R-:W-:Y:S05]  /*8540*/  BRA `(.L_x_3719) ;  /* 0x0000000800c07947 */ /* 0x000fea0003800000 */
.L_x_3722:
[----:B------:R-:W-:-:S09]  /*8550*/  UISETP.NE.AND UP0, UPT, UR4, 0x7, UPT ;  /* 0x000000070400788c */ /* 0x000fd2000bf05270 */
[----:B------:R-:W-:Y:S05]  /*8560*/  BRA.U !UP0, `(.L_x_3724) ;  /* 0x00000001082c7547 */ /* 0x000fea000b800000 */
[----:B------:R-:W-:-:S09]  /*8570*/  UISETP.NE.AND UP0, UPT, UR4, 0x8, UPT ;  /* 0x000000080400788c */ /* 0x000fd2000bf05270 */
[----:B------:R-:W-:Y:S05]  /*8580*/  BRA.U !UP0, `(.L_x_3725) ;  /* 0x0000000108147547 */ /* 0x000fea000b800000 */
[----:B------:R-:W-:-:S09]  /*8590*/  UISETP.NE.AND UP0, UPT, UR4, 0x9, UPT ;  /* 0x000000090400788c */ /* 0x000fd2000bf05270 */
[----:B------:R-:W-:Y:S05]  /*85a0*/  BRA.U UP0, `(.L_x_3718) ;  /* 0x0000000500d07547 */ /* 0x000fea000b800000 */
[----:B------:R-:W-:-:S05]  /*85b0*/  HFMA2 R5, -RZ, RZ, 0, 0 ;  /* 0x00000000ff057431 */ /* 0x000fca00000001ff */
[----:B0-----:R0:W-:Y:S01]  /*85c0*/  STG.E.64 desc[UR36][R2.64], R4 ;  /* 0x0000000402007986 */ /* 0x0011e2000c101b24 */
[----:B------:R-:W-:Y:S05]  /*85d0*/  BRA `(.L_x_3719) ;  /* 0x00000008009c7947 */ /* 0x000fea0003800000 */
.L_x_3725:
[----:B0-----:R-:W-:-:S04]  /*85e0*/  F2FP.F16.F32.PACK_AB R5, RZ, R4 ;  /* 0x00000004ff05723e */ /* 0x001fc800000000ff */
[----:B------:R-:W-:-:S05]  /*85f0*/  PRMT R5, R5, 0x5410, RZ ;  /* 0x0000541005057816 */ /* 0x000fca00000000ff */
[----:B------:R0:W-:Y:S01]  /*8600*/  STG.E desc[UR36][R2.64], R5 ;  /* 0x0000000502007986 */ /* 0x0001e2000c101924 */
[----:B------:R-:W-:Y:S05]  /*8610*/  BRA `(.L_x_3719) ;  /* 0x00000008008c7947 */ /* 0x000fea0003800000 */
.L_x_3724:
[----:B0-----:R-:W-:-:S06]  /*8620*/  FMUL.FTZ R4, R4, 1 ;  /* 0x3f80000004047820 */ /* 0x001fcc0000410000 */
[----:B------:R-:W0:Y:S02]  /*8630*/  F2F.F64.F32 R4, R4 ;  /* 0x0000000400047310 */ /* 0x000e240000201800 */
[----:B0-----:R0:W-:Y:S01]  /*8640*/  STG.E.64 desc[UR36][R2.64], R4 ;  /* 0x0000000402007986 */ /* 0x0011e2000c101b24 */
[----:B------:R-:W-:Y:S05]  /*8650*/  BRA `(.L_x_3719) ;  /* 0x00000008007c7947 */ /* 0x000fea0003800000 */
.L_x_3714:
        /* <DEDUP_REMOVED lines=13> */
.L_x_3729:
        /* <DEDUP_REMOVED lines=16> */
.L_x_3732:
[----:B------:R-:W-:-:S04]  /*8830*/  SHF.R.U32.HI R4, RZ, 0x18, R4 ;  /* 0x00000018ff047819 */ /* 0x000fc80000011604 */
[----:B------:R-:W-:-:S04]  /*8840*/  LOP3.LUT R4, R5, 0x80, R4, 0xf8, !PT ;  /* 0x0000008005047812 */ /* 0x000fc800078ef804 */
[----:B------:R-:W-:-:S07]  /*8850*/  PRMT R0, R4, 0x7610, R0 ;  /* 0x0000761004007816 */ /* 0x000fce0000000000 */
.L_x_3731:
[----:B------:R-:W-:Y:S05]  /*8860*/  BSYNC.RECONVERGENT B0 ;  /* 0x0000000000007941 */ /* 0x000fea0003800200 */
.L_x_3730:
[----:B------:R0:W-:Y:S01]  /*8870*/  STG.E.U8 desc[UR36][R2.64], R0 ;  /* 0x0000000002007986 */ /* 0x0001e2000c101124 */
[----:B------:R-:W-:Y:S05]  /*8880*/  BRA `(.L_x_3719) ;  /* 0x0000000400f07947 */ /* 0x000fea0003800000 */
.L_x_3728:
        /* <DEDUP_REMOVED lines=16> */
.L_x_3735:
[----:B------:R-:W-:-:S04]  /*8990*/  SHF.R.U32.HI R4, RZ, 0x18, R4 ;  /* 0x00000018ff047819 */ /* 0x000fc80000011604 */
[----:B------:R-:W-:-:S04]  /*89a0*/  LOP3.LUT R5, R5, 0x80, R4, 0xf8, !PT ;  /* 0x0000008005057812 */ /* 0x000fc800078ef804 */
[----:B------:R-:W-:-:S07]  /*89b0*/  PRMT R0, R5, 0x7610, R0 ;  /* 0x0000761005007816 */ /* 0x000fce0000000000 */
.L_x_3734:
[----:B------:R-:W-:Y:S05]  /*89c0*/  BSYNC.RECONVERGENT B0 ;  /* 0x0000000000007941 */ /* 0x000fea0003800200 */
.L_x_3733:
[----:B------:R0:W-:Y:S01]  /*89d0*/  STG.E.U8 desc[UR36][R2.64], R0 ;  /* 0x0000000002007986 */ /* 0x0001e2000c101124 */
[----:B------:R-:W-:Y:S05]  /*89e0*/  BRA `(.L_x_3719) ;  /* 0x0000000400987947 */ /* 0x000fea0003800000 */
.L_x_3727:
        /* <DEDUP_REMOVED lines=11> */
[----:B------:R-:W-:Y:S01]  /*8aa0*/  HFMA2 R5, -RZ, RZ, 0, 1.5199184417724609375e-05 ;  /* 0x000000ffff057431 */ /* 0x000fe200000001ff */
        /* <DEDUP_REMOVED lines=9> */
.L_x_3737:
[----:B0-----:R-:W0:Y:S02]  /*8b40*/  F2I.U64.TRUNC R4, R4 ;  /* 0x0000000400047311 */ /* 0x001e24000020d800 */
[----:B0-----:R0:W-:Y:S01]  /*8b50*/  STG.E.64 desc[UR36][R2.64], R4 ;  /* 0x0000000402007986 */ /* 0x0011e2000c101b24 */
[----:B------:R-:W-:Y:S05]  /*8b60*/  BRA `(.L_x_3719) ;  /* 0x0000000400387947 */ /* 0x000fea0003800000 */
.L_x_3736:
[----:B0-----:R-:W0:Y:S02]  /*8b70*/  F2I.FTZ.U32.TRUNC.NTZ R5, R4 ;  /* 0x0000000400057305 */ /* 0x001e24000021f000 */
[----:B0-----:R0:W-:Y:S01]  /*8b80*/  STG.E desc[UR36][R2.64], R5 ;  /* 0x0000000502007986 */ /* 0x0011e2000c101924 */
[----:B------:R-:W-:Y:S05]  /*8b90*/  BRA `(.L_x_3719) ;  /* 0x00000004002c7947 */ /* 0x000fea0003800000 */
.L_x_3726:
        /* <DEDUP_REMOVED lines=10> */
.L_x_3739:
[----:B0-----:R-:W-:Y:S01]  /*8c40*/  FMUL.FTZ R4, R4, 1 ;  /* 0x3f80000004047820 */ /* 0x001fe20000410000 */
[----:B------:R-:W-:-:S05]  /*8c50*/  CS2R R6, SRZ ;  /* 0x0000000000067805 */ /* 0x000fca000001ff00 */
[----:B------:R-:W0:Y:S02]  /*8c60*/  F2F.F64.F32 R4, R4 ;  /* 0x0000000400047310 */ /* 0x000e240000201800 */
[----:B0-----:R4:W-:Y:S01]  /*8c70*/  STG.E.128 desc[UR36][R2.64], R4 ;  /* 0x0000000402007986 */ /* 0x0019e2000c101d24 */
[----:B------:R-:W-:Y:S05]  /*8c80*/  BRA `(.L_x_3719) ;  /* 0x0000000000f07947 */ /* 0x000fea0003800000 */
.L_x_3738:
[----:B------:R-:W-:-:S09]  /*8c90*/  UISETP.NE.AND UP0, UPT, UR4, 0xf, UPT ;  /* 0x0000000f0400788c */ /* 0x000fd2000bf05270 */
[----:B------:R-:W-:Y:S05]  /*8ca0*/  BRA.U !UP0, `(.L_x_3740) ;  /* 0x0000000108e07547 */ /* 0x000fea000b800000 */
[----:B------:R-:W-:-:S09]  /*8cb0*/  UISETP.NE.AND UP0, UPT, UR4, 0x17, UPT ;  /* 0x000000170400788c */ /* 0x000fd2000bf05270 */
[----:B------:R-:W-:Y:S05]  /*8cc0*/  BRA.U !UP0, `(.L_x_3741) ;  /* 0x00000001088c7547 */ /* 0x000fea000b800000 */
[----:B------:R-:W-:-:S09]  /*8cd0*/  UISETP.NE.AND UP0, UPT, UR4, 0x18, UPT ;  /* 0x000000180400788c */ /* 0x000fd2000bf05270 */
[----:B------:R-:W-:Y:S05]  /*8ce0*/  BRA.U !UP0, `(.L_x_3742) ;  /* 0x0000000108447547 */ /* 0x000fea000b800000 */
.L_x_3718:
        /* <DEDUP_REMOVED lines=16> */
.L_x_3743:
[----:B------:R-:W-:Y:S05]  /*8df0*/  BRA `(.L_x_3719) ;  /* 0x0000000000947947 */ /* 0x000fea0003800000 */
.L_x_3742:
        /* <DEDUP_REMOVED lines=12> */
.L_x_3745:
[----:B------:R-:W-:Y:S05]  /*8ec0*/  BSYNC.RECONVERGENT B0 ;  /* 0x0000000000007941 */ /* 0x000fea0003800200 */
.L_x_3744:
[----:B------:R-:W-:-:S05]  /*8ed0*/  LOP3.LUT R5, R0, 0x80, R7, 0xf8, !PT ;  /* 0x0000008000057812 */ /* 0x000fca00078ef807 */
[----:B------:R2:W-:Y:S01]  /*8ee0*/  STG.E.U8 desc[UR36][R2.64], R5 ;  /* 0x0000000502007986 */ /* 0x0005e2000c101124 */
[----:B------:R-:W-:Y:S05]  /*8ef0*/  BRA `(.L_x_3719) ;  /* 0x0000000000547947 */ /* 0x000fea0003800000 */
.L_x_3741:
        /* <DEDUP_REMOVED lines=11> */
.L_x_3747:
[----:B------:R-:W-:Y:S01]  /*8fb0*/  IMAD.MOV.U32 R0, RZ, RZ, 0x7f ;  /* 0x0000007fff007424 */ /* 0x000fe200078e00ff */
[----:B------:R-:W-:-:S04]  /*8fc0*/  ISETP.GT.U32.AND P0, PT, R6, 0x7f800000, PT ;  /* 0x7f8000000600780c */ /* 0x000fc80003f04070 */
[----:B------:R-:W-:-:S09]  /*8fd0*/  SEL R0, R0, 0x7c, P0 ;  /* 0x0000007c00007807 */ /* 0x000fd20000000000 */
.L_x_3748:
[----:B------:R-:W-:Y:S05]  /*8fe0*/  BSYNC.RECONVERGENT B0 ;  /* 0x0000000000007941 */ /* 0x000fea0003800200 */
.L_x_3746:
[----:B------:R-:W-:-:S04]  /*8ff0*/  SHF.R.U32.HI R5, RZ, 0x18, R4 ;  /* 0x00000018ff057819 */ /* 0x000fc80000011604 */
[----:B------:R-:W-:-:S05]  /*9000*/  LOP3.LUT R5, R0, 0x80, R5, 0xf8, !PT ;  /* 0x0000008000057812 */ /* 0x000fca00078ef805 */
[----:B------:R1:W-:Y:S01]  /*9010*/  STG.E.U8 desc[UR36][R2.64], R5 ;  /* 0x0000000502007986 */ /* 0x0003e2000c101124 */
[----:B------:R-:W-:Y:S05]  /*9020*/  BRA `(.L_x_3719) ;  /* 0x0000000000087947 */ /* 0x000fea0003800000 */
.L_x_3740:
[----:B0-----:R-:W-:-:S05]  /*9030*/  F2FP.BF16.F32.PACK_AB R4, RZ, R4 ;  /* 0x00000004ff04723e */ /* 0x001fca00000010ff */
[----:B------:R0:W-:Y:S02]  /*9040*/  STG.E.U16 desc[UR36][R2.64], R4 ;  /* 0x0000000402007986 */ /* 0x0001e4000c101524 */
.L_x_3719:
[----:B------:R-:W-:-:S07]  /*9050*/  IADD3 R17, PT, PT, R17, 0x80, RZ ;  /* 0x0000008011117810 */ /* 0x000fce0007ffe0ff */
.L_x_3684:
[----:B------:R-:W-:Y:S05]  /*9060*/  BSYNC.RECONVERGENT B7 ;  /* 0x0000000000077941 */ /* 0x000fea0003800200 */
.L_x_3683:
[----:B------:R-:W5:Y:S02]  /*9070*/  LDCU UR4, c[0x0][0x380] ;  /* 0x00007000ff0477ac */ /* 0x000f640008000800 */
[----:B-----5:R-:W-:-:S13]  /*9080*/  ISETP.GE.AND P0, PT, R17, UR4, PT ;  /* 0x0000000411007c0c */ /* 0x020fda000bf06270 */
[----:B------:R-:W-:Y:S05]  /*9090*/  @P0 EXIT ;  /* 0x000000000000094d */ /* 0x000fea0003800000 */
[----:B------:R-:W5:Y:S01]  /*90a0*/  LDCU UR4, c[0x0][0x388] ;  /* 0x00007100ff0477ac */ /* 0x000f620008000800 */
[----:B0--34-:R-:W-:Y:S02]  /*90b0*/  IMAD.MOV.U32 R0, RZ, RZ, RZ ;  /* 0x000000ffff007224 */ /* 0x019fe400078e00ff */
[----:B------:R-:W-:Y:S01]  /*90c0*/  IMAD.MOV.U32 R16, RZ, RZ, RZ ;  /* 0x000000ffff107224 */ /* 0x000fe200078e00ff */
[----:B-----5:R-:W-:-:S09]  /*90d0*/  UISETP.NE.AND UP0, UPT, UR4, URZ, UPT ;  /* 0x000000ff0400728c */ /* 0x020fd2000bf05270 */
[----:B------:R-:W-:Y:S05]  /*90e0*/  BRA.U !UP0, `(.L_x_3749) ;  /* 0x0000001108a87547 */ /* 0x000fea000b800000 */
[----:B------:R-:W1:Y:S01]  /*90f0*/  LDCU.64 UR4, c[0x0][0x390] ;  /* 0x00007200ff0477ac */ /* 0x000e620008000a00 */
[----:B------:R-:W-:Y:S01]  /*9100*/  MOV R16, RZ ;  /* 0x000000ff00107202 */ /* 0x000fe20000000f00 */
[----:B------:R-:W0:Y:S01]  /*9110*/  LDCU UR6, c[0x0][0x38c] ;  /* 0x00007180ff0677ac */ /* 0x000e220008000800 */
[----:B------:R-:W3:Y:S01]  /*9120*/  LDCU.64 UR8, c[0x0][0x4b8] ;  /* 0x00009700ff0877ac */ /* 0x000ee20008000a00 */
[----:B------:R-:W-:Y:S02]  /*9130*/  UISETP.NE.AND UP0, UPT, UR40, URZ, UPT ;  /* 0x000000ff2800728c */ /* 0x000fe4000bf05270 */
        /* <DEDUP_REMOVED lines=293> */
.L_x_3749:
[----:B------:R-:W0:Y:S01]  /*a390*/  LDCU.128 UR8, c[0x0][0x580] ;  /* 0x0000b000ff0877ac */ /* 0x000e220008000c00 */
[----:B------:R-:W-:Y:S01]  /*a3a0*/  BSSY.RECONVERGENT B6, `(.L_x_3750) ;  /* 0x00000e7000067945 */ /* 0x000fe20003800200 */
[----:B------:R-:W-:-:S04]  /*a3b0*/  UPRMT UR4, UR42, 0x9910, URZ ;  /* 0x000099102a047896 */ /* 0x000fc800080000ff */
[----:B------:R-:W-:Y:S01]  /*a3c0*/  UISETP.GT.AND UP0, UPT, UR4, 0x9, UPT ;  /* 0x000000090400788c */ /* 0x000fe2000bf04270 */
[----:B0-----:R-:W-:Y:S02]  /*a3d0*/  IADD3 R16, P0, PT, R16, UR8, RZ ;  /* 0x0000000810107c10 */ /* 0x001fe4000ff1e0ff */
[----:B-12---:R-:W-:-:S03]  /*a3e0*/  IADD3 R2, P1, PT, R0, UR10, RZ ;  /* 0x0000000a00027c10 */ /* 0x006fc6000ff3e0ff */
        /* <DEDUP_REMOVED lines=12> */
[----:B--2---:R2:W3:Y:S01]  /*a4b0*/  I2F.S16 R0, R2 ;  /* 0x0000000200007306 */ /* 0x0044e20000101400 */
[----:B------:R-:W-:Y:S05]  /*a4c0*/  BRA `(.L_x_3756) ;  /* 0x0000000c00507947 */ /* 0x000fea0003800000 */
.L_x_3754:
[----:B------:R-:W2:Y:S02]  /*a4d0*/  LDG.E.U8 R0, desc[UR36][R2.64] ;  /* 0x0000002402007981 */ /* 0x000ea4000c1e1100 */
[----:B--2---:R-:W-:Y:S01]  /*a4e0*/  I2FP.F32.U32 R0, R0 ;  /* 0x0000000000007245 */ /* 0x004fe20000201000 */
[----:B------:R-:W-:Y:S06]  /*a4f0*/  BRA `(.L_x_3756) ;  /* 0x0000000c00447947 */ /* 0x000fec0003800000 */
.L_x_3753:
[----:B------:R-:W-:-:S09]  /*a500*/  UISETP.NE.AND UP0, UPT, UR4, 0x2, UPT ;  /* 0x000000020400788c */ /* 0x000fd2000bf05270 */
[----:B------:R-:W-:Y:S05]  /*a510*/  BRA.U !UP0, `(.L_x_3757) ;  /* 0x0000000108287547 */ /* 0x000fea000b800000 */
[----:B------:R-:W-:-:S09]  /*a520*/  UISETP.NE.AND UP0, UPT, UR4, 0x3, UPT ;  /* 0x000000030400788c */ /* 0x000fd2000bf05270 */
[----:B------:R-:W-:Y:S05]  /*a530*/  BRA.U !UP0, `(.L_x_3758) ;  /* 0x0000000108147547 */ /* 0x000fea000b800000 */
[----:B------:R-:W-:-:S09]  /*a540*/  UISETP.NE.AND UP0, UPT, UR4, 0x4, UPT ;  /* 0x000000040400788c */ /* 0x000fd2000bf05270 */
[----:B------:R-:W-:Y:S05]  /*a550*/  BRA.U UP0, `(.L_x_3755) ;  /* 0x0000000900d07547 */ /* 0x000fea000b800000 */
[----:B------:R-:W2:Y:S02]  /*a560*/  LDG.E.64 R2, desc[UR36][R2.64] ;  /* 0x0000002402027981 */ /* 0x000ea4000c1e1b00 */
[----:B--2---:R4:W0:Y:S02]  /*a570*/  I2F.S64 R0, R2 ;  /* 0x0000000200007312 */ /* 0x0048240000301400 */
[----:B0---4-:R-:W-:Y:S05]  /*a580*/  BRA `(.L_x_3756) ;  /* 0x0000000c00207947 */ /* 0x011fea0003800000 */
.L_x_3758:
[----:B------:R-:W2:Y:S02]  /*a590*/  LDG.E R0, desc[UR36][R2.64] ;  /* 0x0000002402007981 */ /* 0x000ea4000c1e1900 */
[----:B--2---:R-:W-:Y:S01]  /*a5a0*/  I2FP.F32.S32 R0, R0 ;  /* 0x0000000000007245 */ /* 0x004fe20000201400 */
[----:B------:R-:W-:Y:S06]  /*a5b0*/  BRA `(.L_x_3756) ;  /* 0x0000000c00147947 */ /* 0x000fec0003800000 */
.L_x_3757:
[----:B------:R-:W2:Y:S02]  /*a5c0*/  LDG.E.U16 R0, desc[UR36][R2.64] ;  /* 0x0000002402007981 */ /* 0x000ea4000c1e1500 */
[----:B--2---:R-:W4:Y:S01]  /*a5d0*/  I2F.S16 R0, R0 ;  /* 0x0000000000007306 */ /* 0x004f220000101400 */
[----:B------:R-:W-:Y:S05]  /*a5e0*/  BRA `(.L_x_3756) ;  /* 0x0000000c00087947 */ /* 0x000fea0003800000 */
.L_x_3752:
        /* <DEDUP_REMOVED lines=8> */
.L_x_3760:
[----:B------:R-:W2:Y:S02]  /*a670*/  LDG.E.U16 R0, desc[UR36][R2.64] ;  /* 0x0000002402007981 */ /* 0x000ea4000c1e1500 */
[----:B--2---:R-:W-:Y:S01]  /*a680*/  HADD2.F32 R0, -RZ, R0.H0_H0 ;  /* 0x20000000ff007230 */ /* 0x004fe20000004100 */
[----:B------:R-:W-:Y:S06]  /*a690*/  BRA `(.L_x_3756) ;  /* 0x0000000800dc7947 */ /* 0x000fec0003800000 */
.L_x_3759:
        /* <DEDUP_REMOVED lines=8> */
.L_x_3762:
[----:B------:R-:W2:Y:S02]  /*a720*/  LDG.E.U16 R0, desc[UR36][R2.64] ;  /* 0x0000002402007981 */ /* 0x000ea4000c1e1500 */
[----:B--2---:R-:W-:Y:S01]  /*a730*/  HADD2.F32 R0, -RZ, R0.H0_H0 ;  /* 0x20000000ff007230 */ /* 0x004fe20000004100 */
[----:B------:R-:W-:Y:S06]  /*a740*/  BRA `(.L_x_3756) ;  /* 0x0000000800b07947 */ /* 0x000fec0003800000 */
.L_x_3761:
        /* <DEDUP_REMOVED lines=11> */
.L_x_3751:
        /* <DEDUP_REMOVED lines=12> */
.L_x_3765:
        /* <DEDUP_REMOVED lines=11> */
.L_x_3764:
        /* <DEDUP_REMOVED lines=13> */
[----:B------:R-:W-:-:S04]  /*aa40*/  VIADDMNMX.U32 R5, R5, R6, 0x4, !PT ;  /* 0x0000000405057446 */ /* 0x000fc80007800006 */
[----:B------:R-:W-:-:S04]  /*aa50*/  IADD3 R5, PT, PT, R5, -0x4, RZ ;  /* 0xfffffffc05057810 */ /* 0x000fc80007ffe0ff */
[C---:B------:R-:W-:Y:S01]  /*aa60*/  SHF.L.U32 R6, R4.reuse, R5, RZ ;  /* 0x0000000504067219 */ /* 0x040fe200000006ff */
[----:B------:R-:W-:Y:S01]  /*aa70*/  IMAD.SHL.U32 R7, R5, 0x800000, RZ ;  /* 0x0080000005077824 */ /* 0x000fe200078e00ff */
[----:B------:R-:W-:-:S04]  /*aa80*/  IADD3 R5, PT, PT, R4, 0x1000000, RZ ;  /* 0x0100000004057810 */ /* 0x000fc80007ffe0ff */
[----:B------:R-:W-:Y:S02]  /*aa90*/  LEA.HI R6, R6, -R7, RZ, 0x1c ;  /* 0x8000000706067211 */ /* 0x000fe400078fe0ff */
[----:B------:R-:W-:-:S03]  /*aaa0*/  SHF.R.S32.HI R5, RZ, 0x8, R5 ;  /* 0x00000008ff057819 */ /* 0x000fc60000011405 */
[----:B------:R-:W-:-:S05]  /*aab0*/  VIADD R6, R6, 0x3c000000 ;  /* 0x3c00000006067836 */ /* 0x000fca0000000000 */
[----:B------:R-:W-:-:S04]  /*aac0*/  LOP3.LUT R5, R6, 0x7f800000, R5, 0xf8, !PT ;  /* 0x7f80000006057812 */ /* 0x000fc800078ef805 */
[----:B------:R-:W-:-:S04]  /*aad0*/  SEL R5, R5, RZ, P0 ;  /* 0x000000ff05057207 */ /* 0x000fc80000000000 */
[----:B------:R-:W-:Y:S01]  /*aae0*/  LOP3.LUT R0, R5, 0x80000000, R0, 0xf8, !PT ;  /* 0x8000000005007812 */ /* 0x000fe200078ef800 */
[----:B------:R-:W-:Y:S06]  /*aaf0*/  BRA `(.L_x_3756) ;  /* 0x0000000400c47947 */ /* 0x000fec0003800000 */
.L_x_3767:
        /* <DEDUP_REMOVED lines=12> */
.L_x_3766:
[----:B------:R-:W2:Y:S02]  /*abc0*/  LDG.E.U16 R0, desc[UR36][R2.64] ;  /* 0x0000002402007981 */ /* 0x000ea4000c1e1500 */
[----:B--2---:R-:W-:Y:S01]  /*abd0*/  SHF.L.U32 R0, R0, 0x10, RZ ;  /* 0x0000001000007819 */ /* 0x004fe200000006ff */
[----:B------:R-:W-:Y:S06]  /*abe0*/  BRA `(.L_x_3756) ;  /* 0x0000000400887947 */ /* 0x000fec0003800000 */
.L_x_3763:
        /* <DEDUP_REMOVED lines=11> */
.L_x_3770:
        /* <DEDUP_REMOVED lines=20> */
.L_x_3772:
[----:B------:R-:W-:Y:S05]  /*ade0*/  BSYNC.RECONVERGENT B0 ;  /* 0x0000000000007941 */ /* 0x000fea0003800200 */
.L_x_3771:
[----:B------:R-:W-:Y:S01]  /*adf0*/  IMAD.SHL.U32 R0, R0, 0x100000, RZ ;  /* 0x0010000000007824 */ /* 0x000fe200078e00ff */
[----:B------:R-:W-:-:S04]  /*ae00*/  LEA R2, R2, 0x3b800000, 0x17 ;  /* 0x3b80000002027811 */ /* 0x000fc800078eb8ff */
[----:B------:R-:W-:Y:S01]  /*ae10*/  LOP3.LUT R0, R2, R0, R7, 0xfe, !PT ;  /* 0x0000000002007212 */ /* 0x000fe200078efe07 */
[----:B------:R-:W-:Y:S06]  /*ae20*/  BRA `(.L_x_3756) ;  /* 0x0000000000f87947 */ /* 0x000fec0003800000 */
.L_x_3769:
        /* <DEDUP_REMOVED lines=20> */
.L_x_3774:
[----:B------:R-:W-:Y:S05]  /*af70*/  BSYNC.RECONVERGENT B0 ;  /* 0x0000000000007941 */ /* 0x000fea0003800200 */
.L_x_3773:
[----:B------:R-:W-:Y:S02]  /*af80*/  SHF.L.U32 R0, R0, 0x15, RZ ;  /* 0x0000001500007819 */ /* 0x000fe400000006ff */
[----:B------:R-:W-:-:S04]  /*af90*/  LEA R2, R2, 0x37800000, 0x17 ;  /* 0x3780000002027811 */ /* 0x000fc800078eb8ff */
[----:B------:R-:W-:Y:S01]  /*afa0*/  LOP3.LUT R0, R2, R0, R7, 0xfe, !PT ;  /* 0x0000000002007212 */ /* 0x000fe200078efe07 */
[----:B------:R-:W-:Y:S06]  /*afb0*/  BRA `(.L_x_3756) ;  /* 0x0000000000947947 */ /* 0x000fec0003800000 */
.L_x_3768:
        /* <DEDUP_REMOVED lines=11> */
[----:B------:R-:W-:Y:S01]  /*b070*/  @!P0 MOV R0, 0x7f800001 ;  /* 0x7f80000100008802 */ /* 0x000fe20000000f00 */
[----:B------:R-:W-:Y:S01]  /*b080*/  @P0 IMAD.SHL.U32 R0, R2, 0x800000, RZ ;  /* 0x0080000002000824 */ /* 0x000fe200078e00ff */
[----:B------:R-:W-:Y:S06]  /*b090*/  BRA `(.L_x_3756) ;  /* 0x00000000005c7947 */ /* 0x000fec0003800000 */
.L_x_3755:
[----:B------:R-:W-:Y:S01]  /*b0a0*/  MOV R0, 0x130 ;  /* 0x0000013000007802 */ /* 0x000fe20000000f00 */
[----:B------:R-:W0:Y:S01]  /*b0b0*/  LDCU.64 UR4, c[0x4][0x120] ;  /* 0x01002400ff0477ac */ /* 0x000e220008000a00 */
[----:B------:R-:W-:Y:S02]  /*b0c0*/  HFMA2 R8, -RZ, RZ, 0, 4.64916229248046875e-06 ;  /* 0x0000004eff087431 */ /* 0x000fe400000001ff */
[----:B------:R-:W-:Y:S01]  /*b0d0*/  IMAD.MOV.U32 R12, RZ, RZ, 0x1 ;  /* 0x00000001ff0c7424 */ /* 0x000fe200078e00ff */
[----:B------:R1:W2:Y:S01]  /*b0e0*/  LDC.64 R2, c[0x4][R0] ;  /* 0x0100000000027b82 */ /* 0x0002a20000000a00 */
[----:B------:R-:W3:Y:S01]  /*b0f0*/  LDCU.64 UR6, c[0x4][0x128] ;  /* 0x01002500ff0677ac */ /* 0x000ee20008000a00 */
[----:B------:R-:W-:Y:S01]  /*b100*/  MOV R13, RZ ;  /* 0x000000ff000d7202 */ /* 0x000fe20000000f00 */
[----:B------:R-:W4:Y:S01]  /*b110*/  LDCU.64 UR8, c[0x4][0x10] ;  /* 0x01000200ff0877ac */ /* 0x000f220008000a00 */
[----:B0-----:R-:W-:Y:S01]  /*b120*/  MOV R4, UR4 ;  /* 0x0000000400047c02 */ /* 0x001fe20008000f00 */
[----:B------:R-:W-:Y:S01]  /*b130*/  IMAD.U32 R5, RZ, RZ, UR5 ;  /* 0x00000005ff057e24 */ /* 0x000fe2000f8e00ff */
[----:B---3--:R-:W-:Y:S01]  /*b140*/  MOV R6, UR6 ;  /* 0x0000000600067c02 */ /* 0x008fe20008000f00 */
[----:B------:R-:W-:Y:S01]  /*b150*/  IMAD.U32 R7, RZ, RZ, UR7 ;  /* 0x00000007ff077e24 */ /* 0x000fe2000f8e00ff */
[----:B----4-:R-:W-:Y:S01]  /*b160*/  MOV R10, UR8 ;  /* 0x00000008000a7c02 */ /* 0x010fe20008000f00 */
[----:B-1----:R-:W-:-:S07]  /*b170*/  IMAD.U32 R11, RZ, RZ, UR9 ;  /* 0x00000009ff0b7e24 */ /* 0x002fce000f8e00ff */
[----:B------:R-:W-:-:S07]  /*b180*/  LEPC R20, `(.L_x_3777) ;  /* 0x000000001014794e */ /* 0x000fce0000000000 */
[----:B--2---:R-:W-:Y:S05]  /*b190*/  CALL.ABS.NOINC R2 ;  /* 0x0000000002007343 */ /* 0x004fea0003c00000 */
.L_x_3777:
[----:B------:R-:W-:Y:S01]  /*b1a0*/  IMAD.MOV.U32 R0, RZ, RZ, RZ ;  /* 0x000000ffff007224 */ /* 0x000fe200078e00ff */
[----:B------:R-:W-:Y:S06]  /*b1b0*/  BRA `(.L_x_3756) ;  /* 0x0000000000147947 */ /* 0x000fec0003800000 */
.L_x_3776:
[----:B------:R-:W2:Y:S02]  /*b1c0*/  LDG.E.64 R2, desc[UR36][R2.64] ;  /* 0x0000002402027981 */ /* 0x000ea4000c1e1b00 */
[----:B--2---:R0:W1:Y:S02]  /*b1d0*/  I2F.U64 R0, R2 ;  /* 0x0000000200007312 */ /* 0x0040640000301000 */
[----:B01----:R-:W-:Y:S05]  /*b1e0*/  BRA `(.L_x_3756) ;  /* 0x0000000000087947 */ /* 0x003fea0003800000 */
.L_x_3775:
[----:B------:R-:W2:Y:S02]  /*b1f0*/  LDG.E R0, desc[UR36][R2.64] ;  /* 0x0000002402007981 */ /* 0x000ea4000c1e1900 */
[----:B--2---:R-:W-:-:S07]  /*b200*/  I2FP.F32.U32 R0, R0 ;  /* 0x0000000000007245 */ /* 0x004fce0000201000 */
.L_x_3756:
[----:B------:R-:W-:Y:S05]  /*b210*/  BSYNC.RECONVERGENT B6 ;  /* 0x0000000000067941 */ /* 0x000fea0003800200 */
.L_x_3750:
[----:B------:R-:W0:Y:S02]  /*b220*/  LDCU UR4, c[0x0][0x590] ;  /* 0x0000b200ff0477ac */ /* 0x000e240008000800 */
[----:B012345:R-:W-:Y:S01]  /*b230*/  FADD.FTZ R2, R0, UR4 ;  /* 0x0000000400027e21 */ /* 0x03ffe20008010000 */
[----:B------:R-:W-:-:S04]  /*b240*/  UPRMT UR4, UR41, 0x9910, URZ ;  /* 0x0000991029047896 */ /* 0x000fc800080000ff */
[----:B------:R-:W-:Y:S01]  /*b250*/  UISETP.GT.AND UP0, UPT, UR4, 0x9, UPT ;  /* 0x000000090400788c */ /* 0x000fe2000bf04270 */
[----:B------:R-:W0:Y:S08]  /*b260*/  MUFU.RSQ R2, R2 ;  /* 0x0000000200027308 */ /* 0x000e300000001400 */
        /* <DEDUP_REMOVED lines=10> */
[----:B0-----:R-:W-:Y:S01]  /*b310*/  STG.E.U8 desc[UR36][R16.64], R3 ;  /* 0x0000000310007986 */ /* 0x001fe2000c101124 */
[----:B------:R-:W-:Y:S05]  /*b320*/  EXIT ;  /* 0x000000000000794d */ /* 0x000fea0003800000 */
.L_x_3781:
[----:B0-----:R-:W0:Y:S02]  /*b330*/  F2I.S64.TRUNC R2, R2 ;  /* 0x0000000200027311 */ /* 0x001e24000020d900 */
[----:B0-----:R-:W-:-:S05]  /*b340*/  MOV R5, R2 ;  /* 0x0000000200057202 */ /* 0x001fca0000000f00 */
[----:B------:R-:W-:Y:S01]  /*b350*/  STG.E.U8 desc[UR36][R16.64], R5 ;  /* 0x0000000510007986 */ /* 0x000fe2000c101124 */
[----:B------:R-:W-:Y:S05]  /*b360*/  EXIT ;  /* 0x000000000000794d */ /* 0x000fea0003800000 */
.L_x_3780:
[----:B------:R-:W-:-:S09]  /*b370*/  UISETP.NE.AND UP0, UPT, UR4, 0x2, UPT ;  /* 0x000000020400788c */ /* 0x000fd2000bf05270 */
[----:B------:R-:W-:Y:S05]  /*b380*/  BRA.U !UP0, `(.L_x_3783) ;  /* 0x0000000108287547 */ /* 0x000fea000b800000 */
[----:B------:R-:W-:-:S09]  /*b390*/  UISETP.NE.AND UP0, UPT, UR4, 0x3, UPT ;  /* 0x000000030400788c */ /* 0x000fd2000bf05270 */
[----:B------:R-:W-:Y:S05]  /*b3a0*/  BRA.U !UP0, `(.L_x_3784) ;  /* 0x0000000108147547 */ /* 0x000fea000b800000 */
[----:B------:R-:W-:-:S09]  /*b3b0*/  UISETP.NE.AND UP0, UPT, UR4, 0x4, UPT ;  /* 0x000000040400788c */ /* 0x000fd2000bf05270 */
[----:B------:R-:W-:Y:S05]  /*b3c0*/  BRA.U UP0, `(.L_x_3782) ;  /* 0x0000000900387547 */ /* 0x000fea000b800000 */
[----:B0-----:R-:W0:Y:S02]  /*b3d0*/  F2I.S64.TRUNC R2, R2 ;  /* 0x0000000200027311 */ /* 0x001e24000020d900 */
[----:B0-----:R-:W-:Y:S01]  /*b3e0*/  STG.E.64 desc[UR36][R16.64], R2 ;  /* 0x0000000210007986 */ /* 0x001fe2000c101b24 */
[----:B------:R-:W-:Y:S05]  /*b3f0*/  EXIT ;  /* 0x000000000000794d */ /* 0x000fea0003800000 */
.L_x_3784:
[----:B0-----:R-:W0:Y:S02]  /*b400*/  F2I.FTZ.TRUNC.NTZ R3, R2 ;  /* 0x0000000200037305 */ /* 0x001e24000021f100 */
[----:B0-----:R-:W-:Y:S01]  /*b410*/  STG.E desc[UR36][R16.64], R3 ;  /* 0x0000000310007986 */ /* 0x001fe2000c101924 */
[----:B------:R-:W-:Y:S05]  /*b420*/  EXIT ;  /* 0x000000000000794d */ /* 0x000fea0003800000 */
.L_x_3783:
[----:B0-----:R-:W0:Y:S02]  /*b430*/  F2I.FTZ.TRUNC.NTZ R3, R2 ;  /* 0x0000000200037305 */ /* 0x001e24000021f100 */
[----:B0-----:R-:W-:Y:S01]  /*b440*/  STG.E.U16 desc[UR36][R16.64], R3 ;  /* 0x0000000310007986 */ /* 0x001fe2000c101524 */
[----:B------:R-:W-:Y:S05]  /*b450*/  EXIT ;  /* 0x000000000000794d */ /* 0x000fea0003800000 */
.L_x_3779:
[----:B------:R-:W-:-:S09]  /*b460*/  UISETP.GT.AND UP0, UPT, UR4, 0x6, UPT ;  /* 0x000000060400788c */ /* 0x000fd2000bf04270 */
[----:B------:R-:W-:Y:S05]  /*b470*/  BRA.U UP0, `(.L_x_3785) ;  /* 0x0000000100247547 */ /* 0x000fea000b800000 */
[----:B------:R-:W-:-:S09]  /*b480*/  UISETP.NE.AND UP0, UPT, UR4, 0x5, UPT ;  /* 0x000000050400788c */ /* 0x000fd2000bf05270 */
[----:B------:R-:W-:Y:S05]  /*b490*/  BRA.U !UP0, `(.L_x_3786) ;  /* 0x0000000108107547 */ /* 0x000fea000b800000 */
[----:B------:R-:W-:-:S09]  /*b4a0*/  UISETP.NE.AND UP0, UPT, UR4, 0x6, UPT ;  /* 0x000000060400788c */ /* 0x000fd2000bf05270 */
[----:B------:R-:W-:Y:S05]  /*b4b0*/  BRA.U UP0, `(.L_x_3782) ;  /* 0x0000000500fc7547 */ /* 0x000fea000b800000 */
[----:B0-----:R-:W-:Y:S01]  /*b4c0*/  STG.E desc[UR36][R16.64], R2 ;  /* 0x0000000210007986 */ /* 0x001fe2000c101924 */
[----:B------:R-:W-:Y:S05]  /*b4d0*/  EXIT ;  /* 0x000000000000794d */ /* 0x000fea0003800000 */
.L_x_3786:
[----:B0-----:R-:W-:-:S05]  /*b4e0*/  F2FP.F16.F32.PACK_AB R2, RZ, R2 ;  /* 0x00000002ff02723e */ /* 0x001fca00000000ff */
[----:B------:R-:W-:Y:S01]  /*b4f0*/  STG.E.U16 desc[UR36][R16.64], R2 ;  /* 0x0000000210007986 */ /* 0x000fe2000c101524 */
[----:B------:R-:W-:Y:S05]  /*b500*/  EXIT ;  /* 0x000000000000794d */ /* 0x000fea0003800000 */
.L_x_3785:
[----:B------:R-:W-:-:S09]  /*b510*/  UISETP.NE.AND UP0, UPT, UR4, 0x7, UPT ;  /* 0x000000070400788c */ /* 0x000fd2000bf05270 */
[----:B------:R-:W-:Y:S05]  /*b520*/  BRA.U !UP0, `(.L_x_3787) ;  /* 0x00000001082c7547 */ /* 0x000fea000b800000 */
[----:B------:R-:W-:-:S09]  /*b530*/  UISETP.NE.AND UP0, UPT, UR4, 0x8, UPT ;  /* 0x000000080400788c */ /* 0x000fd2000bf05270 */
[----:B------:R-:W-:Y:S05]  /*b540*/  BRA.U !UP0, `(.L_x_3788) ;  /* 0x0000000108147547 */ /* 0x000fea000b800000 */
[----:B------:R-:W-:-:S09]  /*b550*/  UISETP.NE.AND UP0, UPT, UR4, 0x9, UPT ;  /* 0x000000090400788c */ /* 0x000fd2000bf05270 */
[----:B------:R-:W-:Y:S05]  /*b560*/  BRA.U UP0, `(.L_x_3782) ;  /* 0x0000000500d07547 */ /* 0x000fea000b800000 */
[----:B------:R-:W-:-:S05]  /*b570*/  IMAD.MOV.U32 R3, RZ, RZ, RZ ;  /* 0x000000ffff037224 */ /* 0x000fca00078e00ff */
[----:B0-----:R-:W-:Y:S01]  /*b580*/  STG.E.64 desc[UR36][R16.64], R2 ;  /* 0x0000000210007986 */ /* 0x001fe2000c101b24 */
[----:B------:R-:W-:Y:S05]  /*b590*/  EXIT ;  /* 0x000000000000794d */ /* 0x000fea0003800000 */
.L_x_3788:
[----:B0-----:R-:W-:-:S04]  /*b5a0*/  F2FP.F16.F32.PACK_AB R3, RZ, R2 ;  /* 0x00000002ff03723e */ /* 0x001fc800000000ff */
[----:B------:R-:W-:-:S05]  /*b5b0*/  PRMT R3, R3, 0x5410, RZ ;  /* 0x0000541003037816 */ /* 0x000fca00000000ff */
[----:B------:R-:W-:Y:S01]  /*b5c0*/  STG.E desc[UR36][R16.64], R3 ;  /* 0x0000000310007986 */ /* 0x000fe2000c101924 */
[----:B------:R-:W-:Y:S05]  /*b5d0*/  EXIT ;  /* 0x000000000000794d */ /* 0x000fea0003800000 */
.L_x_3787:
[----:B0-----:R-:W-:-:S06]  /*b5e0*/  FMUL.FTZ R2, R2, 1 ;  /* 0x3f80000002027820 */ /* 0x001fcc0000410000 */
[----:B------:R-:W0:Y:S02]  /*b5f0*/  F2F.F64.F32 R2, R2 ;  /* 0x0000000200027310 */ /* 0x000e240000201800 */
[----:B0-----:R-:W-:Y:S01]  /*b600*/  STG.E.64 desc[UR36][R16.64], R2 ;  /* 0x0000000210007986 */ /* 0x001fe2000c101b24 */
[----:B------:R-:W-:Y:S05]  /*b610*/  EXIT ;  /* 0x000000000000794d */ /* 0x000fea0003800000 */
.L_x_3778:
        /* <DEDUP_REMOVED lines=11> */
[----:B0-----:R-:W-:Y:S01]  /*b6d0*/  STG.E.U16 desc[UR36][R16.64], R3 ;  /* 0x0000000310007986 */ /* 0x001fe2000c101524 */
[----:B------:R-:W-:Y:S05]  /*b6e0*/  EXIT ;  /* 0x000000000000794d */ /* 0x000fea0003800000 */
.L_x_3792:
        /* <DEDUP_REMOVED lines=16> */
.L_x_3795:
[----:B------:R-:W-:-:S04]  /*b7f0*/  SHF.R.U32.HI R2, RZ, 0x18, R2 ;  /* 0x00000018ff027819 */ /* 0x000fc80000011602 */
[----:B------:R-:W-:-:S04]  /*b800*/  LOP3.LUT R2, R3, 0x80, R2, 0xf8, !PT ;  /* 0x0000008003027812 */ /* 0x000fc800078ef802 */
[----:B------:R-:W-:-:S07]  /*b810*/  PRMT R8, R2, 0x7610, R8 ;  /* 0x0000761002087816 */ /* 0x000fce0000000008 */
.L_x_3794:
[----:B------:R-:W-:Y:S05]  /*b820*/  BSYNC.RECONVERGENT B0 ;  /* 0x0000000000007941 */ /* 0x000fea0003800200 */
.L_x_3793:
[----:B------:R-:W-:Y:S01]  /*b830*/  STG.E.U8 desc[UR36][R16.64], R8 ;  /* 0x0000000810007986 */ /* 0x000fe2000c101124 */
[----:B------:R-:W-:Y:S05]  /*b840*/  EXIT ;  /* 0x000000000000794d */ /* 0x000fea0003800000 */
.L_x_3791:
        /* <DEDUP_REMOVED lines=16> */
.L_x_3798:
[----:B------:R-:W-:-:S04]  /*b950*/  SHF.R.U32.HI R2, RZ, 0x18, R2 ;  /* 0x00000018ff027819 */ /* 0x000fc80000011602 */
[----:B------:R-:W-:-:S04]  /*b960*/  LOP3.LUT R3, R3, 0x80, R2, 0xf8, !PT ;  /* 0x0000008003037812 */ /* 0x000fc800078ef802 */
[----:B------:R-:W-:-:S07]  /*b970*/  PRMT R8, R3, 0x7610, R8 ;  /* 0x0000761003087816 */ /* 0x000fce0000000008 */
.L_x_3797:
[----:B------:R-:W-:Y:S05]  /*b980*/  BSYNC.RECONVERGENT B0 ;  /* 0x0000000000007941 */ /* 0x000fea0003800200 */
.L_x_3796:
[----:B------:R-:W-:Y:S01]  /*b990*/  STG.E.U8 desc[UR36][R16.64], R8 ;  /* 0x0000000810007986 */ /* 0x000fe2000c101124 */
[----:B------:R-:W-:Y:S05]  /*b9a0*/  EXIT ;  /* 0x000000000000794d */ /* 0x000fea0003800000 */
.L_x_3790:
        /* <DEDUP_REMOVED lines=17> */
[----:B------:R-:W-:-:S05]  /*bac0*/  @!P0 IADD3 R0, PT, PT, R4, RZ, RZ ;  /* 0x000000ff04008210 */ /* 0x000fca0007ffe0ff */
[----:B------:R-:W-:-:S05]  /*bad0*/  @P1 IMAD.MOV.U32 R3, RZ, RZ, R0 ;  /* 0x000000ffff031224 */ /* 0x000fca00078e0000 */
[----:B------:R-:W-:Y:S01]  /*bae0*/  STG.E.U8 desc[UR36][R16.64], R3 ;  /* 0x0000000310007986 */ /* 0x000fe2000c101124 */
[----:B------:R-:W-:Y:S05]  /*baf0*/  EXIT ;  /* 0x000000000000794d */ /* 0x000fea0003800000 */
.L_x_3800:
[----:B0-----:R-:W0:Y:S02]  /*bb00*/  F2I.U64.TRUNC R2, R2 ;  /* 0x0000000200027311 */ /* 0x001e24000020d800 */
[----:B0-----:R-:W-:Y:S01]  /*bb10*/  STG.E.64 desc[UR36][R16.64], R2 ;  /* 0x0000000210007986 */ /* 0x001fe2000c101b24 */
[----:B------:R-:W-:Y:S05]  /*bb20*/  EXIT ;  /* 0x000000000000794d */ /* 0x000fea0003800000 */
.L_x_3799:
[----:B0-----:R-:W0:Y:S02]  /*bb30*/  F2I.FTZ.U32.TRUNC.NTZ R3, R2 ;  /* 0x0000000200037305 */ /* 0x001e24000021f000 */
[----:B0-----:R-:W-:Y:S01]  /*bb40*/  STG.E desc[UR36][R16.64], R3 ;  /* 0x0000000310007986 */ /* 0x001fe2000c101924 */
[----:B------:R-:W-:Y:S05]  /*bb50*/  EXIT ;  /* 0x000000000000794d */ /* 0x000fea0003800000 */
.L_x_3789:
        /* <DEDUP_REMOVED lines=8> */
[----:B------:R-:W-:Y:S01]  /*bbe0*/  STG.E.U8 desc[UR36][R16.64], R3 ;  /* 0x0000000310007986 */ /* 0x000fe2000c101124 */
[----:B------:R-:W-:Y:S05]  /*bbf0*/  EXIT ;  /* 0x000000000000794d */ /* 0x000fea0003800000 */
.L_x_3802:
[----:B0-----:R-:W-:Y:S01]  /*bc00*/  FMUL.FTZ R4, R2, 1 ;  /* 0x3f80000002047820 */ /* 0x001fe20000410000 */
[----:B------:R-:W-:-:S05]  /*bc10*/  CS2R R6, SRZ ;  /* 0x0000000000067805 */ /* 0x000fca000001ff00 */
[----:B------:R-:W0:Y:S02]  /*bc20*/  F2F.F64.F32 R4, R4 ;  /* 0x0000000400047310 */ /* 0x000e240000201800 */
[----:B0-----:R-:W-:Y:S01]  /*bc30*/  STG.E.128 desc[UR36][R16.64], R4 ;  /* 0x0000000410007986 */ /* 0x001fe2000c101d24 */
[----:B------:R-:W-:Y:S05]  /*bc40*/  EXIT ;  /* 0x000000000000794d */ /* 0x000fea0003800000 */
.L_x_3801:
[----:B------:R-:W-:-:S09]  /*bc50*/  UISETP.NE.AND UP0, UPT, UR4, 0xf, UPT ;  /* 0x0000000f0400788c */ /* 0x000fd2000bf05270 */
[----:B------:R-:W-:Y:S05]  /*bc60*/  BRA.U !UP0, `(.L_x_3803) ;  /* 0x0000000108e07547 */ /* 0x000fea000b800000 */
[----:B------:R-:W-:-:S09]  /*bc70*/  UISETP.NE.AND UP0, UPT, UR4, 0x17, UPT ;  /* 0x000000170400788c */ /* 0x000fd2000bf05270 */
[----:B------:R-:W-:Y:S05]  /*bc80*/  BRA.U !UP0, `(.L_x_3804) ;  /* 0x00000001088c7547 */ /* 0x000fea000b800000 */
[----:B------:R-:W-:-:S09]  /*bc90*/  UISETP.NE.AND UP0, UPT, UR4, 0x18, UPT ;  /* 0x000000180400788c */ /* 0x000fd2000bf05270 */
[----:B------:R-:W-:Y:S05]  /*bca0*/  BRA.U !UP0, `(.L_x_3805) ;  /* 0x0000000108447547 */ /* 0x000fea000b800000 */
.L_x_3782:
[----:B------:R-:W-:Y:S01]  /*bcb0*/  MOV R0, 0x130 ;  /* 0x0000013000007802 */ /* 0x000fe20000000f00 */
[----:B------:R-:W1:Y:S01]  /*bcc0*/  LDCU.64 UR4, c[0x4][0x120] ;  /* 0x01002400ff0477ac */ /* 0x000e620008000a00 */
[----:B------:R-:W-:Y:S02]  /*bcd0*/  HFMA2 R8, -RZ, RZ, 0, 6.020069122314453125e-06 ;  /* 0x00000065ff087431 */ /* 0x000fe400000001ff */
[----:B------:R-:W-:Y:S01]  /*bce0*/  IMAD.MOV.U32 R12, RZ, RZ, 0x1 ;  /* 0x00000001ff0c7424 */ /* 0x000fe200078e00ff */
[----:B0-----:R0:W2:Y:S01]  /*bcf0*/  LDC.64 R2, c[0x4][R0] ;  /* 0x0100000000027b82 */ /* 0x0010a20000000a00 */
[----:B------:R-:W3:Y:S01]  /*bd00*/  LDCU.64 UR6, c[0x4][0x128] ;  /* 0x01002500ff0677ac */ /* 0x000ee20008000a00 */
[----:B------:R-:W-:Y:S01]  /*bd10*/  MOV R13, RZ ;  /* 0x000000ff000d7202 */ /* 0x000fe20000000f00 */
[----:B------:R-:W4:Y:S01]  /*bd20*/  LDCU.64 UR8, c[0x4][0x18] ;  /* 0x01000300ff0877ac */ /* 0x000f220008000a00 */
[----:B-1----:R-:W-:Y:S01]  /*bd30*/  MOV R4, UR4 ;  /* 0x0000000400047c02 */ /* 0x002fe20008000f00 */
[----:B------:R-:W-:Y:S01]  /*bd40*/  IMAD.U32 R5, RZ, RZ, UR5 ;  /* 0x00000005ff057e24 */ /* 0x000fe2000f8e00ff */
[----:B---3--:R-:W-:Y:S01]  /*bd50*/  MOV R6, UR6 ;  /* 0x0000000600067c02 */ /* 0x008fe20008000f00 */
[----:B------:R-:W-:Y:S01]  /*bd60*/  IMAD.U32 R7, RZ, RZ, UR7 ;  /* 0x00000007ff077e24 */ /* 0x000fe2000f8e00ff */
[----:B----4-:R-:W-:Y:S01]  /*bd70*/  MOV R10, UR8 ;  /* 0x00000008000a7c02 */ /* 0x010fe20008000f00 */
[----:B0-----:R-:W-:-:S07]  /*bd80*/  IMAD.U32 R11, RZ, RZ, UR9 ;  /* 0x00000009ff0b7e24 */ /* 0x001fce000f8e00ff */
[----:B------:R-:W-:-:S07]  /*bd90*/  LEPC R20, `(.L_x_3806) ;  /* 0x000000001014794e */ /* 0x000fce0000000000 */
[----:B--2---:R-:W-:Y:S05]  /*bda0*/  CALL.ABS.NOINC R2 ;  /* 0x0000000002007343 */ /* 0x004fea0003c00000 */
.L_x_3806:
[----:B------:R-:W-:Y:S05]  /*bdb0*/  EXIT ;  /* 0x000000000000794d */ /* 0x000fea0003800000 */
.L_x_3805:
        /* <DEDUP_REMOVED lines=12> */
.L_x_3808:
[----:B------:R-:W-:Y:S05]  /*be80*/  BSYNC.RECONVERGENT B0 ;  /* 0x0000000000007941 */ /* 0x000fea0003800200 */
.L_x_3807:
[----:B------:R-:W-:-:S05]  /*be90*/  LOP3.LUT R3, R0, 0x80, R5, 0xf8, !PT ;  /* 0x0000008000037812 */ /* 0x000fca00078ef805 */
[----:B------:R-:W-:Y:S01]  /*bea0*/  STG.E.U8 desc[UR36][R16.64], R3 ;  /* 0x0000000310007986 */ /* 0x000fe2000c101124 */
[----:B------:R-:W-:Y:S05]  /*beb0*/  EXIT ;  /* 0x000000000000794d */ /* 0x000fea0003800000 */
.L_x_3804:
        /* <DEDUP_REMOVED lines=11> */
.L_x_3810:
[----:B------:R-:W-:Y:S01]  /*bf70*/  HFMA2 R0, -RZ, RZ, 0, 7.569789886474609375e-06 ;  /* 0x0000007fff007431 */ /* 0x000fe200000001ff */
[----:B------:R-:W-:-:S04]  /*bf80*/  ISETP.GT.U32.AND P0, PT, R4, 0x7f800000, PT ;  /* 0x7f8000000400780c */ /* 0x000fc80003f04070 */
[----:B------:R-:W-:-:S09]  /*bf90*/  SEL R0, R0, 0x7c, P0 ;  /* 0x0000007c00007807 */ /* 0x000fd20000000000 */
.L_x_3811:
[----:B------:R-:W-:Y:S05]  /*bfa0*/  BSYNC.RECONVERGENT B0 ;  /* 0x0000000000007941 */ /* 0x000fea0003800200 */
.L_x_3809:
[----:B------:R-:W-:-:S04]  /*bfb0*/  SHF.R.U32.HI R3, RZ, 0x18, R2 ;  /* 0x00000018ff037819 */ /* 0x000fc80000011602 */
[----:B------:R-:W-:-:S05]  /*bfc0*/  LOP3.LUT R3, R0, 0x80, R3, 0xf8, !PT ;  /* 0x0000008000037812 */ /* 0x000fca00078ef803 */
[----:B------:R-:W-:Y:S01]  /*bfd0*/  STG.E.U8 desc[UR36][R16.64], R3 ;  /* 0x0000000310007986 */ /* 0x000fe2000c101124 */
[----:B------:R-:W-:Y:S05]  /*bfe0*/  EXIT ;  /* 0x000000000000794d */ /* 0x000fea0003800000 */
.L_x_3803:
[----:B0-----:R-:W-:-:S05]  /*bff0*/  F2FP.BF16.F32.PACK_AB R2, RZ, R2 ;  /* 0x00000002ff02723e */ /* 0x001fca00000010ff */
[----:B------:R-:W-:Y:S01]  /*c000*/  STG.E.U16 desc[UR36][R16.64], R2 ;  /* 0x0000000210007986 */ /* 0x000fe2000c101524 */
[----:B------:R-:W-:Y:S05]  /*c010*/  EXIT ;  /* 0x000000000000794d */ /* 0x000fea0003800000 */
.L_x_3812:
        /* <DEDUP_REMOVED lines=14> */
.L_x_27127:


//--------------------- .text._ZN2at6native27unrolled_elementwise_kernelIZZZNS0_49_GLOBAL__N__b919a28f_16_Normalization_cu_5c38458722batch_norm_calc_invstdERKNS_6TensorES5_dENKUlvE_clEvENKUlvE0_clEvEUlfE_St5arrayIPcLm2EELi4E23TrivialOffsetCalculatorILi1EjESD_NS0_6memory12LoadWithCastILi1EEENSE_13StoreWithCastILi1EEEEEviT_T0_T2_T3_T4_T5_ --------------------------
	.section	.text._ZN2at6native27unrolled_elementwise_kernelIZZZNS0_49_GLOBAL__N__b919a28f_16_Normalization_cu_5c38458722batch_norm_calc_invstdERKNS_6TensorES5_dENKUlvE_clEvENKUlvE0_clEvEUlfE_St5arrayIPcLm2EELi4E23TrivialOffsetCalculatorILi1EjESD_NS0_6memory12LoadWithCastILi1EEENSE_13StoreWithCastILi1EEEEEviT_T0_T2_T3_T4_T5_,"ax",@progbits
	.align	128
        .global         _ZN2at6native27unrolled_elementwise_kernelIZZZNS0_49_GLOBAL__N__b919a28f_16_Normalization_cu_5c38458722batch_norm_calc_invstdERKNS_6TensorES5_dENKUlvE_clEvENKUlvE0_clEvEUlfE_St5arrayIPcLm2EELi4E23TrivialOffsetCalculatorILi1EjESD_NS0_6memory12LoadWithCastILi1EEENSE_13StoreWithCastILi1EEEEEviT_T0_T2_T3_T4_T5_
        .type           _ZN2at6native27unrolled_elementwise_kernelIZZZNS0_49_GLOBAL__N__b919a28f_16_Normalization_cu_5c38458722batch_norm_calc_invstdERKNS_6TensorES5_dENKUlvE_clEvENKUlvE0_clEvEUlfE_St5arrayIPcLm2EELi4E23TrivialOffsetCalculatorILi1EjESD_NS0_6memory12LoadWithCastILi1EEENSE_13StoreWithCastILi1EEEEEviT_T0_T2_T3_T4_T5_,@function
        .size           _ZN2at6native27unrolled_elementwise_kernelIZZZNS0_49_GLOBAL__N__b919a28f_16_Normalization_cu_5c38458722batch_norm_calc_invstdERKNS_6TensorES5_dENKUlvE_clEvENKUlvE0_clEvEUlfE_St5arrayIPcLm2EELi4E23TrivialOffsetCalculatorILi1EjESD_NS0_6memory12LoadWithCastILi1EEENSE_13StoreWithCastILi1EEEEEviT_T0_T2_T3_T4_T5_,(.L_x_27128 - _ZN2at6native27unrolled_elementwise_kernelIZZZNS0_49_GLOBAL__N__b919a28f_16_Normalization_cu_5c38458722batch_norm_calc_invstdERKNS_6TensorES5_dENKUlvE_clEvENKUlvE0_clEvEUlfE_St5arrayIPcLm2EELi4E23TrivialOffsetCalculatorILi1EjESD_NS0_6memory12LoadWithCastILi1EEENSE_13StoreWithCastILi1EEEEEviT_T0_T2_T3_T4_T5_)
        .other          _ZN2at6native27unrolled_elementwise_kernelIZZZNS0_49_GLOBAL__N__b919a28f_16_Normalization_cu_5c38458722batch_norm_calc_invstdERKNS_6TensorES5_dENKUlvE_clEvENKUlvE0_clEvEUlfE_St5arrayIPcLm2EELi4E23TrivialOffsetCalculatorILi1EjESD_NS0_6memory12LoadWithCastILi1EEENSE_13StoreWithCastILi1EEEEEviT_T0_T2_T3_T4_T5_,@"STO_CUDA_ENTRY STV_DEFAULT"
_ZN2at6native27unrolled_elementwise_kernelIZZZNS0_49_GLOBAL__N__b919a28f_16_Normalization_cu_5c38458722batch_norm_calc_invstdERKNS_6TensorES5_dENKUlvE_clEvENKUlvE0_clEvEUlfE_St5arrayIPcLm2EELi4E23TrivialOffsetCalculatorILi1EjESD_NS0_6memory12LoadWithCastILi1EEENSE_13StoreWithCastILi1EEEEEviT_T0_T2_T3_T4_T5_:
.text._ZN2at6native27unrolled_elementwise_kernelIZZZNS0_49_GLOBAL__N__b919a28f_16_Normalization_cu_5c38458722batch_norm_calc_invstdERKNS_6TensorES5_dENKUlvE_clEvENKUlvE0_clEvEUlfE_St5arrayIPcLm2EELi4E23TrivialOffsetCalculatorILi1EjESD_NS0_6memory12LoadWithCastILi1EEENSE_13StoreWithCastILi1EEEEEviT_T0_T2_T3_T4_T5_:
[----:B------:R-:W0:Y:S01]  /*0000*/  LDC R1, c[0x0][0x37c] ;  /* 0x0000df00ff017b82 */ /* 0x000e220000000800 */
[----:B------:R-:W1:Y:S07]  /*0010*/  S2R R2, SR_CTAID.X ;  /* 0x0000000000027919 */ /* 0x000e6e0000002500 */
[----:B------:R-:W1:Y:S01]  /*0020*/  LDC R17, c[0x0][0x380] ;  /* 0x0000e000ff117b82 */ /* 0x000e620000000800 */
[----:B------:R-:W2:Y:S01]  /*0030*/  LDCU.64 UR36, c[0x0][0x358] ;  /* 0x00006b00ff2477ac */ /* 0x000ea20008000a00 */
[----:B------:R-:W-:Y:S01]  /*0040*/  BSSY.RECONVERGENT B7, `(.L_x_3813) ;  /* 0x00000f3000077945 */ /* 0x000fe20003800200 */
[----:B------:R-:W3:Y:S01]  /*0050*/  S2R R24, SR_TID.X ;  /* 0x0000000000187919 */ /* 0x000ee20000002100 */
[----:B------:R-:W-:Y:S01]  /*0060*/  IMAD.MOV.U32 R19, RZ, RZ, RZ ;  /* 0x000000ffff137224 */ /* 0x000fe200078e00ff */
        /* <DEDUP_REMOVED lines=8> */
[----:B------:R-:W-:Y:S01]  /*00f0*/  BSSY.RECONVERGENT B6, `(.L_x_3815) ;  /* 0x00000e6000067945 */ /* 0x000fe20003800200 */
        /* <DEDUP_REMOVED lines=17> */
.L_x_3819:
[----:B------:R-:W2:Y:S02]  /*0210*/  LDG.E.U8 R4, desc[UR36][R4.64] ;  /* 0x0000002404047981 */ /* 0x000ea4000c1e1100 */
[----:B--2---:R-:W-:Y:S01]  /*0220*/  I2FP.F32.U32 R19, R4 ;  /* 0x0000000400137245 */ /* 0x004fe20000201000 */
[----:B------:R-:W-:Y:S06]  /*0230*/  BRA `(.L_x_3821) ;  /* 0x0000000c00447947 */ /* 0x000fec0003800000 */
.L_x_3818:
[----:B------:R-:W-:-:S09]  /*0240*/  UISETP.NE.AND UP0, UPT, UR4, 0x2, UPT ;  /* 0x000000020400788c */ /* 0x000fd2000bf05270 */
[----:B------:R-:W-:Y:S05]  /*0250*/  BRA.U !UP0, `(.L_x_3822) ;  /* 0x0000000108287547 */ /* 0x000fea000b800000 */
[----:B------:R-:W-:-:S09]  /*0260*/  UISETP.NE.AND UP0, UPT, UR4, 0x3, UPT ;  /* 0x000000030400788c */ /* 0x000fd2000bf05270 */
[----:B------:R-:W-:Y:S05]  /*0270*/  BRA.U !UP0, `(.L_x_3823) ;  /* 0x0000000108147547 */ /* 0x000fea000b800000 */
[----:B------:R-:W-:-:S09]  /*0280*/  UISETP.NE.AND UP0, UPT, UR4, 0x4, UPT ;  /* 0x000000040400788c */ /* 0x000fd2000bf05270 */
[----:B------:R-:W-:Y:S05]  /*0290*/  BRA.U UP0, `(.L_x_3820) ;  /* 0x0000000900b07547 */ /* 0x000fea000b800000 */
[----:B------:R-:W2:Y:S02]  /*02a0*/  LDG.E.64 R4, desc[UR36][R4.64] ;  /* 0x0000002404047981 */ /* 0x000ea4000c1e1b00 */
[----:B--2---:R0:W1:Y:S02]  /*02b0*/  I2F.S64 R19, R4 ;  /* 0x0000000400137312 */ /* 0x0040640000301400 */
[----:B01----:R-:W-:Y:S05]  /*02c0*/  BRA `(.L_x_3821) ;  /* 0x0000000c00207947 */ /* 0x003fea0003800000 */
.L_x_3823:
[----:B------:R-:W2:Y:S02]  /*02d0*/  LDG.E R4, desc[UR36][R4.64] ;  /* 0x0000002404047981 */ /* 0x000ea4000c1e1900 */
[----:B--2---:R-:W-:Y:S01]  /*02e0*/  I2FP.F32.S32 R19, R4 ;  /* 0x0000000400137245 */ /* 0x004fe20000201400 */
[----:B------:R-:W-:Y:S06]  /*02f0*/  BRA `(.L_x_3821) ;  /* 0x0000000c00147947 */ /* 0x000fec0003800000 */
.L_x_3822:
[----:B------:R-:W2:Y:S02]  /*0300*/  LDG.E.U16 R4, desc[UR36][R4.64] ;  /* 0x0000002404047981 */ /* 0x000ea4000c1e1500 */
[----:B--2---:R0:W1:Y:S01]  /*0310*/  I2F.S16 R19, R4 ;  /* 0x0000000400137306 */ /* 0x0040620000101400 */
[----:B------:R-:W-:Y:S05]  /*0320*/  BRA `(.L_x_3821) ;  /* 0x0000000c00087947 */ /* 0x000fea0003800000 */
.L_x_3817:
        /* <DEDUP_REMOVED lines=8> */
.L_x_3825:
[----:B------:R-:W2:Y:S02]  /*03b0*/  LDG.E.U16 R4, desc[UR36][R4.64] ;  /* 0x0000002404047981 */ /* 0x000ea4000c1e1500 */
[----:B--2---:R-:W-:Y:S01]  /*03c0*/  HADD2.F32 R19, -RZ, R4.H0_H0 ;  /* 0x20000004ff137230 */ /* 0x004fe20000004100 */
[----:B------:R-:W-:Y:S06]  /*03d0*/  BRA `(.L_x_3821) ;  /* 0x0000000800dc7947 */ /* 0x000fec0003800000 */
.L_x_3824:
        /* <DEDUP_REMOVED lines=8> */
.L_x_3827:
[----:B------:R-:W2:Y:S02]  /*0460*/  LDG.E.U16 R4, desc[UR36][R4.64] ;  /* 0x0000002404047981 */ /* 0x000ea4000c1e1500 */
[----:B--2---:R-:W-:Y:S01]  /*0470*/  HADD2.F32 R19, -RZ, R4.H0_H0 ;  /* 0x20000004ff137230 */ /* 0x004fe20000004100 */
[----:B------:R-:W-:Y:S06]  /*0480*/  BRA `(.L_x_3821) ;  /* 0x0000000800b07947 */ /* 0x000fec0003800000 */
.L_x_3826:
        /* <DEDUP_REMOVED lines=11> */
.L_x_3816:
        /* <DEDUP_REMOVED lines=12> */
.L_x_3830:
        /* <DEDUP_REMOVED lines=11> */
.L_x_3829:
        /* <DEDUP_REMOVED lines=25> */
.L_x_3832:
[----:B------:R-:W2:Y:S02]  /*0840*/  LDG.E.U8 R4, desc[UR36][R4.64] ;  /* 0x0000002404047981 */ /* 0x000ea4000c1e1100 */
[C---:B--2---:R-:W-:Y:S02]  /*0850*/  IMAD.SHL.U32 R3, R4.reuse, 0x2000000, RZ ;  /* 0x0200000004037824 */ /* 0x044fe400078e00ff */
[----:B------:R-:W-:-:S03]  /*0860*/  IMAD.SHL.U32 R6, R4, 0x100, RZ ;  /* 0x0000010004067824 */ /* 0x000fc600078e00ff */
[----:B------:R-:W-:Y:S02]  /*0870*/  ISETP.GT.U32.AND P0, PT, R3, 0x7ffffff, PT ;  /* 0x07ffffff0300780c */ /* 0x000fe40003f04070 */
[----:B------:R-:W-:-:S11]  /*0880*/  PRMT R19, R6, 0x9910, RZ ;  /* 0x0000991006137816 */ /* 0x000fd600000000ff */
[----:B------:R-:W-:Y:S02]  /*0890*/  @!P0 LOP3.LUT R0, R6, 0x7f00, RZ, 0xc0, !PT ;  /* 0x00007f0006008812 */ /* 0x000fe400078ec0ff */
[----:B------:R-:W-:Y:S02]  /*08a0*/  @P0 LEA.HI R3, R3, 0x70000000, RZ, 0x1c ;  /* 0x7000000003030811 */ /* 0x000fe400078fe0ff */
[----:B------:R-:W-:-:S05]  /*08b0*/  @!P0 LOP3.LUT R0, R0, 0x3f000000, RZ, 0xfc, !PT ;  /* 0x3f00000000008812 */ /* 0x000fca00078efcff */
[----:B------:R-:W-:Y:S01]  /*08c0*/  @!P0 FADD.FTZ R0, R0, -0.5 ;  /* 0xbf00000000008421 */ /* 0x000fe20000010000 */
[----:B------:R-:W-:-:S05]  /*08d0*/  @P0 FMUL.FTZ R0, R3, 1.9259299443872358531e-34 ;  /* 0x0780000003000820 */ /* 0x000fca0000410000 */
[----:B------:R-:W-:Y:S01]  /*08e0*/  LOP3.LUT R19, R0, 0x80000000, R19, 0xf8, !PT ;  /* 0x8000000000137812 */ /* 0x000fe200078ef813 */
[----:B------:R-:W-:Y:S06]  /*08f0*/  BRA `(.L_x_3821) ;  /* 0x0000000400947947 */ /* 0x000fec0003800000 */
.L_x_3831:
[----:B------:R-:W2:Y:S02]  /*0900*/  LDG.E.U16 R4, desc[UR36][R4.64] ;  /* 0x0000002404047981 */ /* 0x000ea4000c1e1500 */
[----:B--2---:R-:W-:Y:S01]  /*0910*/  IMAD.U32 R19, R4, 0x10000, RZ ;  /* 0x0001000004137824 */ /* 0x004fe200078e00ff */
[----:B------:R-:W-:Y:S06]  /*0920*/  BRA `(.L_x_3821) ;  /* 0x0000000400887947 */ /* 0x000fec0003800000 */
.L_x_3828:
        /* <DEDUP_REMOVED lines=11> */
.L_x_3835:
        /* <DEDUP_REMOVED lines=20> */
.L_x_3837:
[----:B------:R-:W-:Y:S05]  /*0b20*/  BSYNC.RECONVERGENT B0 ;  /* 0x0000000000007941 */ /* 0x000fea0003800200 */
.L_x_3836:
[----:B------:R-:W-:Y:S01]  /*0b30*/  IMAD.SHL.U32 R0, R0, 0x100000, RZ ;  /* 0x0010000000007824 */ /* 0x000fe200078e00ff */
[----:B------:R-:W-:-:S04]  /*0b40*/  LEA R3, R3, 0x3b800000, 0x17 ;  /* 0x3b80000003037811 */ /* 0x000fc800078eb8ff */
[----:B------:R-:W-:Y:S01]  /*0b50*/  LOP3.LUT R19, R3, R0, R19, 0xfe, !PT ;  /* 0x0000000003137212 */ /* 0x000fe200078efe13 */
[----:B------:R-:W-:Y:S06]  /*0b60*/  BRA `(.L_x_3821) ;  /* 0x0000000000f87947 */ /* 0x000fec0003800000 */
.L_x_3834:
        /* <DEDUP_REMOVED lines=20> */
.L_x_3839:
[----:B------:R-:W-:Y:S05]  /*0cb0*/  BSYNC.RECONVERGENT B0 ;  /* 0x0000000000007941 */ /* 0x000fea0003800200 */
.L_x_3838:
[----:B------:R-:W-:Y:S01]  /*0cc0*/  IMAD.SHL.U32 R0, R0, 0x200000, RZ ;  /* 0x0020000000007824 */ /* 0x000fe200078e00ff */
[----:B------:R-:W-:-:S04]  /*0cd0*/  LEA R3, R3, 0x37800000, 0x17 ;  /* 0x3780000003037811 */ /* 0x000fc800078eb8ff */
[----:B------:R-:W-:Y:S01]  /*0ce0*/  LOP3.LUT R19, R3, R0, R19, 0xfe, !PT ;  /* 0x0000000003137212 */ /* 0x000fe200078efe13 */
[----:B------:R-:W-:Y:S06]  /*0cf0*/  BRA `(.L_x_3821) ;  /* 0x0000000000947947 */ /* 0x000fec0003800000 */
.L_x_3833:
[----:B------:R-:W-:-:S09]  /*0d00*/  UISETP.NE.AND UP0, UPT, UR4, 0x1c, UPT ;  /* 0x0000001c0400788c */ /* 0x000fd2000bf05270 */
[----:B------:R-:W-:Y:S05]  /*0d10*/  BRA.U !UP0, `(.L_x_3840) ;  /* 0x0000000108847547 */ /* 0x000fea000b800000 */
[----:B------:R-:W-:-:S09]  /*0d20*/  UISETP.NE.AND UP0, UPT, UR4, 0x1d, UPT ;  /* 0x0000001d0400788c */ /* 0x000fd2000bf05270 */
[----:B------:R-:W-:Y:S05]  /*0d30*/  BRA.U !UP0, `(.L_x_3841) ;  /* 0x0000000108707547 */ /* 0x000fea000b800000 */
[----:B------:R-:W-:-:S09]  /*0d40*/  UISETP.NE.AND UP0, UPT, UR4, 0x2c, UPT ;  /* 0x0000002c0400788c */ /* 0x000fd2000bf05270 */
[----:B------:R-:W-:Y:S05]  /*0d50*/  BRA.U !UP0, `(.L_x_3842) ;  /* 0x0000000108487547 */ /* 0x000fea000b800000 */
.L_x_3820:
        /* <DEDUP_REMOVED lines=16> */
.L_x_3843:
[----:B------:R-:W-:Y:S01]  /*0e60*/  IMAD.MOV.U32 R19, RZ, RZ, RZ ;  /* 0x000000ffff137224 */ /* 0x000fe200078e00ff */
[----:B------:R-:W-:Y:S06]  /*0e70*/  BRA `(.L_x_3821) ;  /* 0x0000000000347947 */ /* 0x000fec0003800000 */
.L_x_3842:
[----:B------:R-:W2:Y:S01]  /*0e80*/  LDG.E.U8 R4, desc[UR36][R4.64] ;  /* 0x0000002404047981 */ /* 0x000ea2000c1e1100 */
[----:B------:R-:W-:Y:S01]  /*0e90*/  IMAD.MOV.U32 R19, RZ, RZ, 0x400000 ;  /* 0x00400000ff137424 */ /* 0x000fe200078e00ff */
[----:B--2---:R-:W-:-:S13]  /*0ea0*/  ISETP.NE.AND P0, PT, R4, RZ, PT ;  /* 0x000000ff0400720c */ /* 0x004fda0003f05270 */
[----:B------:R-:W-:Y:S05]  /*0eb0*/  @!P0 BRA `(.L_x_3821) ;  /* 0x0000000000248947 */ /* 0x000fea0003800000 */
[----:B------:R-:W-:-:S13]  /*0ec0*/  ISETP.NE.AND P0, PT, R4, 0xff, PT ;  /* 0x000000ff0400780c */ /* 0x000fda0003f05270 */
[----:B------:R-:W-:Y:S02]  /*0ed0*/  @!P0 IMAD.MOV.U32 R19, RZ, RZ, 0x7f800001 ;  /* 0x7f800001ff138424 */ /* 0x000fe400078e00ff */
[----:B------:R-:W-:Y:S01]  /*0ee0*/  @P0 IMAD.SHL.U32 R19, R4, 0x800000, RZ ;  /* 0x0080000004130824 */ /* 0x000fe200078e00ff */
[----:B------:R-:W-:Y:S06]  /*0ef0*/  BRA `(.L_x_3821) ;  /* 0x0000000000147947 */ /* 0x000fec0003800000 */
.L_x_3841:
[----:B------:R-:W2:Y:S02]  /*0f00*/  LDG.E.64 R4, desc[UR36][R4.64] ;  /* 0x0000002404047981 */ /* 0x000ea4000c1e1b00 */
[----:B--2---:R0:W1:Y:S02]  /*0f10*/  I2F.U64 R19, R4 ;  /* 0x0000000400137312 */ /* 0x0040640000301000 */
[----:B01----:R-:W-:Y:S05]  /*0f20*/  BRA `(.L_x_3821) ;  /* 0x0000000000087947 */ /* 0x003fea0003800000 */
.L_x_3840:
[----:B------:R-:W2:Y:S02]  /*0f30*/  LDG.E R4, desc[UR36][R4.64] ;  /* 0x0000002404047981 */ /* 0x000ea4000c1e1900 */
[----:B--2---:R-:W-:-:S07]  /*0f40*/  I2FP.F32.U32 R19, R4 ;  /* 0x0000000400137245 */ /* 0x004fce0000201000 */
.L_x_3821:
[----:B------:R-:W-:Y:S05]  /*0f50*/  BSYNC.RECONVERGENT B6 ;  /* 0x0000000000067941 */ /* 0x000fea0003800200 */
.L_x_3815:
[----:B------:R-:W-:-:S07]  /*0f60*/  VIADD R24, R25, 0x80 ;  /* 0x0000008019187836 */ /* 0x000fce0000000000 */
.L_x_3814:
[----:B------:R-:W-:Y:S05]  /*0f70*/  BSYNC.RECONVERGENT B7 ;  /* 0x0000000000077941 */ /* 0x000fea0003800200 */
.L_x_3813:
[----:B------:R-:W-:Y:S01]  /*0f80*/  ISETP.GE.AND P0, PT, R24, R17, PT ;  /* 0x000000111800720c */ /* 0x000fe20003f06270 */
[----:B------:R-:W-:Y:S01]  /*0f90*/  BSSY.RECONVERGENT B7, `(.L_x_3844) ;  /* 0x00000ef000077945 */ /* 0x000fe20003800200 */
[----:B------:R-:W-:-:S11]  /*0fa0*/  IMAD.MOV.U32 R18, RZ, RZ, RZ ;  /* 0x000000ffff127224 */ /* 0x000fd600078e00ff */
[----:B------:R-:W-:Y:S05]  /*0fb0*/  @P0 BRA `(.L_x_3845) ;  /* 0x0000000c00b00947 */ /* 0x000fea0003800000 */
[----:B0-2-4-:R-:W0:Y:S01]  /*0fc0*/  LDC.64 R4, c[0x0][0x3a0] ;  /* 0x0000e800ff047b82 */ /* 0x015e220000000a00 */
[----:B------:R-:W2:Y:S01]  /*0fd0*/  LDCU UR5, c[0x0][0x3b0] ;  /* 0x00007600ff0577ac */ /* 0x000ea20008000800 */
[----:B------:R-:W-:Y:S01]  /*0fe0*/  IMAD R0, R2, 0x200, R24 ;  /* 0x0000020002007824 */ /* 0x000fe200078e0218 */
[----:B------:R-:W-:Y:S01]  /*0ff0*/  BSSY.RECONVERGENT B6, `(.L_x_3846) ;  /* 0x00000e7000067945 */ /* 0x000fe20003800200 */
[----:B------:R-:W-:-:S04]  /*1000*/  UPRMT UR4, UR38, 0x9910, URZ ;  /* 0x0000991026047896 */ /* 0x000fc800080000ff */
[----:B------:R-:W-:Y:S01]  /*1010*/  UISETP.GT.AND UP0, UPT, UR4, 0x9, UPT ;  /* 0x000000090400788c */ /* 0x000fe2000bf04270 */
[----:B--2---:R-:W-:-:S05]  /*1020*/  IMAD R3, R0, UR5, RZ ;  /* 0x0000000500037c24 */ /* 0x004fca000f8e02ff */
        /* <DEDUP_REMOVED lines=12> */
[----:B--2---:R4:W0:Y:S01]  /*10f0*/  I2F.S16 R18, R4 ;  /* 0x0000000400127306 */ /* 0x0048220000101400 */
[----:B------:R-:W-:Y:S05]  /*1100*/  BRA `(.L_x_3852) ;  /* 0x0000000c00547947 */ /* 0x000fea0003800000 */
.L_x_3850:
[----:B------:R-:W2:Y:S02]  /*1110*/  LDG.E.U8 R4, desc[UR36][R4.64] ;  /* 0x0000002404047981 */ /* 0x000ea4000c1e1100 */
[----:B--2---:R-:W-:Y:S01]  /*1120*/  I2FP.F32.U32 R18, R4 ;  /* 0x0000000400127245 */ /* 0x004fe20000201000 */
[----:B------:R-:W-:Y:S06]  /*1130*/  BRA `(.L_x_3852) ;  /* 0x0000000c00487947 */ /* 0x000fec0003800000 */
.L_x_3849:
[----:B------:R-:W-:-:S09]  /*1140*/  UISETP.NE.AND UP0, UPT, UR4, 0x2, UPT ;  /* 0x000000020400788c */ /* 0x000fd2000bf05270 */
[----:B------:R-:W-:Y:S05]  /*1150*/  BRA.U !UP0, `(.L_x_3853) ;  /* 0x0000000108287547 */ /* 0x000fea000b800000 */
[----:B------:R-:W-:-:S09]  /*1160*/  UISETP.NE.AND UP0, UPT, UR4, 0x3, UPT ;  /* 0x000000030400788c */ /* 0x000fd2000bf05270 */
[----:B------:R-:W-:Y:S05]  /*1170*/  BRA.U !UP0, `(.L_x_3854) ;  /* 0x0000000108147547 */ /* 0x000fea000b800000 */
[----:B------:R-:W-:-:S09]  /*1180*/  UISETP.NE.AND UP0, UPT, UR4, 0x4, UPT ;  /* 0x000000040400788c */ /* 0x000fd2000bf05270 */
[----:B------:R-:W-:Y:S05]  /*1190*/  BRA.U UP0, `(.L_x_3851) ;  /* 0x0000000900d47547 */ /* 0x000fea000b800000 */
[----:B------:R-:W2:Y:S02]  /*11a0*/  LDG.E.64 R4, desc[UR36][R4.64] ;  /* 0x0000002404047981 */ /* 0x000ea4000c1e1b00 */
[----:B--2---:R0:W2:Y:S02]  /*11b0*/  I2F.S64 R18, R4 ;  /* 0x0000000400127312 */ /* 0x0040a40000301400 */
[----:B0-2---:R-:W-:Y:S05]  /*11c0*/  BRA `(.L_x_3852) ;  /* 0x0000000c00247947 */ /* 0x005fea0003800000 */
.L_x_3854:
[----:B------:R-:W2:Y:S02]  /*11d0*/  LDG.E R4, desc[UR36][R4.64] ;  /* 0x0000002404047981 */ /* 0x000ea4000c1e1900 */
[----:B--2---:R-:W-:Y:S01]  /*11e0*/  I2FP.F32.S32 R18, R4 ;  /* 0x0000000400127245 */ /* 0x004fe20000201400 */
[----:B------:R-:W-:Y:S06]  /*11f0*/  BRA `(.L_x_3852) ;  /* 0x0000000c00187947 */ /* 0x000fec0003800000 */
.L_x_3853:
[----:B------:R-:W2:Y:S02]  /*1200*/  LDG.E.U16 R4, desc[UR36][R4.64] ;  /* 0x0000002404047981 */ /* 0x000ea4000c1e1500 */
[----:B--2---:R0:W2:Y:S01]  /*1210*/  I2F.S16 R18, R4 ;  /* 0x0000000400127306 */ /* 0x0040a20000101400 */
[----:B------:R-:W-:Y:S05]  /*1220*/  BRA `(.L_x_3852) ;  /* 0x0000000c000c7947 */ /* 0x000fea0003800000 */
.L_x_3848:
        /* <DEDUP_REMOVED lines=8> */
.L_x_3856:
[----:B------:R-:W2:Y:S02]  /*12b0*/  LDG.E.U16 R4, desc[UR36][R4.64] ;  /* 0x0000002404047981 */ /* 0x000ea4000c1e1500 */
[----:B--2---:R-:W-:Y:S01]  /*12c0*/  HADD2.F32 R18, -RZ, R4.H0_H0 ;  /* 0x20000004ff127230 */ /* 0x004fe20000004100 */
[----:B------:R-:W-:Y:S06]  /*12d0*/  BRA `(.L_x_3852) ;  /* 0x0000000800e07947 */ /* 0x000fec0003800000 */
.L_x_3855:
        /* <DEDUP_REMOVED lines=8> */
.L_x_3858:
[----:B------:R-:W2:Y:S02]  /*1360*/  LDG.E.U16 R4, desc[UR36][R4.64] ;  /* 0x0000002404047981 */ /* 0x000ea4000c1e1500 */
[----:B--2---:R-:W-:Y:S01]  /*1370*/  HADD2.F32 R18, -RZ, R4.H0_H0 ;  /* 0x20000004ff127230 */ /* 0x004fe20000004100 */
[----:B------:R-:W-:Y:S06]  /*1380*/  BRA `(.L_x_3852) ;  /* 0x0000000800b47947 */ /* 0x000fec0003800000 */
.L_x_3857:
        /* <DEDUP_REMOVED lines=11> */
.L_x_3847:
        /* <DEDUP_REMOVED lines=12> */
.L_x_3861:
        /* <DEDUP_REMOVED lines=11> */
.L_x_3860:
        /* <DEDUP_REMOVED lines=25> */
.L_x_3863:
        /* <DEDUP_REMOVED lines=11> */
[----:B------:R-:W-:Y:S01]  /*17f0*/  LOP3.LUT R18, R0, 0x80000000, R3, 0xf8, !PT ;  /* 0x8000000000127812 */ /* 0x000fe200078ef803 */
[----:B------:R-:W-:Y:S06]  /*1800*/  BRA `(.L_x_3852) ;  /* 0x0000000400947947 */ /* 0x000fec0003800000 */
.L_x_3862:
[----:B------:R-:W2:Y:S02]  /*1810*/  LDG.E.U16 R4, desc[UR36][R4.64] ;  /* 0x0000002404047981 */ /* 0x000ea4000c1e1500 */
[----:B--2---:R-:W-:Y:S01]  /*1820*/  IMAD.U32 R18, R4, 0x10000, RZ ;  /* 0x0001000004127824 */ /* 0x004fe200078e00ff */
[----:B------:R-:W-:Y:S06]  /*1830*/  BRA `(.L_x_3852) ;  /* 0x0000000400887947 */ /* 0x000fec0003800000 */
.L_x_3859:
        /* <DEDUP_REMOVED lines=11> */
.L_x_3866:
        /* <DEDUP_REMOVED lines=20> */
.L_x_3868:
[----:B------:R-:W-:Y:S05]  /*1a30*/  BSYNC.RECONVERGENT B0 ;  /* 0x0000000000007941 */ /* 0x000fea0003800200 */
.L_x_3867:
[----:B------:R-:W-:Y:S01]  /*1a40*/  IMAD.SHL.U32 R0, R0, 0x100000, RZ ;  /* 0x0010000000007824 */ /* 0x000fe200078e00ff */
[----:B------:R-:W-:-:S04]  /*1a50*/  LEA R3, R3, 0x3b800000, 0x17 ;  /* 0x3b80000003037811 */ /* 0x000fc800078eb8ff */
[----:B------:R-:W-:Y:S01]  /*1a60*/  LOP3.LUT R18, R3, R0, R7, 0xfe, !PT ;  /* 0x0000000003127212 */ /* 0x000fe200078efe07 */
[----:B------:R-:W-:Y:S06]  /*1a70*/  BRA `(.L_x_3852) ;  /* 0x0000000000f87947 */ /* 0x000fec0003800000 */
.L_x_3865:
        /* <DEDUP_REMOVED lines=20> */
.L_x_3870:
[----:B------:R-:W-:Y:S05]  /*1bc0*/  BSYNC.RECONVERGENT B0 ;  /* 0x0000000000007941 */ /* 0x000fea0003800200 */
.L_x_3869:
[----:B------:R-:W-:Y:S01]  /*1bd0*/  IMAD.SHL.U32 R0, R0, 0x200000, RZ ;  /* 0x0020000000007824 */ /* 0x000fe200078e00ff */
[----:B------:R-:W-:-:S04]  /*1be0*/  LEA R3, R3, 0x37800000, 0x17 ;  /* 0x3780000003037811 */ /* 0x000fc800078eb8ff */
[----:B------:R-:W-:Y:S01]  /*1bf0*/  LOP3.LUT R18, R3, R0, R7, 0xfe, !PT ;  /* 0x0000000003127212 */ /* 0x000fe200078efe07 */
[----:B------:R-:W-:Y:S06]  /*1c00*/  BRA `(.L_x_3852) ;  /* 0x0000000000947947 */ /* 0x000fec0003800000 */
.L_x_3864:
        /* <DEDUP_REMOVED lines=14> */
.L_x_3851:
[----:B------:R-:W-:Y:S01]  /*1cf0*/  MOV R14, 0x130 ;  /* 0x00000130000e7802 */ /* 0x000fe20000000f00 */
[----:B------:R-:W0:Y:S01]  /*1d00*/  LDCU.64 UR4, c[0x4][0x120] ;  /* 0x01002400ff0477ac */ /* 0x000e220008000a00 */
[----:B------:R-:W-:Y:S02]  /*1d10*/  IMAD.MOV.U32 R8, RZ, RZ, 0x4e ;  /* 0x0000004eff087424 */ /* 0x000fe400078e00ff */
[----:B------:R-:W-:Y:S01]  /*1d20*/  IMAD.MOV.U32 R12, RZ, RZ, 0x1 ;  /* 0x00000001ff0c7424 */ /* 0x000fe200078e00ff */
[----:B------:R-:W2:Y:S01]  /*1d30*/  LDCU.64 UR6, c[0x4][0x128] ;  /* 0x01002500ff0677ac */ /* 0x000ea20008000a00 */
[----:B------:R-:W4:Y:S01]  /*1d40*/  LDC.64 R14, c[0x4][R14] ;  /* 0x010000000e0e7b82 */ /* 0x000f220000000a00 */
[----:B------:R-:W-:Y:S01]  /*1d50*/  IMAD.MOV.U32 R13, RZ, RZ, RZ ;  /* 0x000000ffff0d7224 */ /* 0x000fe200078e00ff */
[----:B------:R-:W1:Y:S01]  /*1d60*/  LDCU.64 UR8, c[0x4][0x10] ;  /* 0x01000200ff0877ac */ /* 0x000e620008000a00 */
[----:B0-----:R-:W-:Y:S02]  /*1d70*/  IMAD.U32 R4, RZ, RZ, UR4 ;  /* 0x00000004ff047e24 */ /* 0x001fe4000f8e00ff */
[----:B------:R-:W-:-:S02]  /*1d80*/  IMAD.U32 R5, RZ, RZ, UR5 ;  /* 0x00000005ff057e24 */ /* 0x000fc4000f8e00ff */
[----:B--2---:R-:W-:Y:S02]  /*1d90*/  IMAD.U32 R6, RZ, RZ, UR6 ;  /* 0x00000006ff067e24 */ /* 0x004fe4000f8e00ff */
[----:B------:R-:W-:Y:S02]  /*1da0*/  IMAD.U32 R7, RZ, RZ, UR7 ;  /* 0x00000007ff077e24 */ /* 0x000fe4000f8e00ff */
[----:B-1----:R-:W-:Y:S02]  /*1db0*/  IMAD.U32 R10, RZ, RZ, UR8 ;  /* 0x00000008ff0a7e24 */ /* 0x002fe4000f8e00ff */
[----:B------:R-:W-:-:S07]  /*1dc0*/  IMAD.U32 R11, RZ, RZ, UR9 ;  /* 0x00000009ff0b7e24 */ /* 0x000fce000f8e00ff */
[----:B------:R-:W-:-:S07]  /*1dd0*/  LEPC R20, `(.L_x_3873) ;  /* 0x000000001014794e */ /* 0x000fce0000000000 */
[----:B---345:R-:W-:Y:S05]  /*1de0*/  CALL.ABS.NOINC R14 ;  /* 0x000000000e007343 */ /* 0x038fea0003c00000 */
.L_x_3873:
[----:B------:R-:W-:Y:S01]  /*1df0*/  IMAD.MOV.U32 R18, RZ, RZ, RZ ;  /* 0x000000ffff127224 */ /* 0x000fe200078e00ff */
[----:B------:R-:W-:Y:S06]  /*1e00*/  BRA `(.L_x_3852) ;  /* 0x0000000000147947 */ /* 0x000fec0003800000 */
.L_x_3872:
[----:B------:R-:W2:Y:S02]  /*1e10*/  LDG.E.64 R4, desc[UR36][R4.64] ;  /* 0x0000002404047981 */ /* 0x000ea4000c1e1b00 */
[----:B--2---:R0:W2:Y:S02]  /*1e20*/  I2F.U64 R18, R4 ;  /* 0x0000000400127312 */ /* 0x0040a40000301000 */
[----:B0-2---:R-:W-:Y:S05]  /*1e30*/  BRA `(.L_x_3852) ;  /* 0x0000000000087947 */ /* 0x005fea0003800000 */
.L_x_3871:
[----:B------:R-:W2:Y:S02]  /*1e40*/  LDG.E R4, desc[UR36][R4.64] ;  /* 0x0000002404047981 */ /* 0x000ea4000c1e1900 */
[----:B--2---:R-:W-:-:S07]  /*1e50*/  I2FP.F32.U32 R18, R4 ;  /* 0x0000000400127245 */ /* 0x004fce0000201000 */
.L_x_3852:
[----:B------:R-:W-:Y:S05]  /*1e60*/  BSYNC.RECONVERGENT B6 ;  /* 0x0000000000067941 */ /* 0x000fea0003800200 */
.L_x_3846:
[----:B------:R-:W-:-:S07]  /*1e70*/  VIADD R24, R24, 0x80 ;  /* 0x0000008018187836 */ /* 0x000fce0000000000 */
.L_x_3845:
[----:B------:R-:W-:Y:S05]  /*1e80*/  BSYNC.RECONVERGENT B7 ;  /* 0x0000000000077941 */ /* 0x000fea0003800200 */
.L_x_3844:
        /* <DEDUP_REMOVED lines=25> */
.L_x_3880:
[----:B------:R-:W2:Y:S02]  /*2020*/  LDG.E.U8 R4, desc[UR36][R4.64] ;  /* 0x0000002404047981 */ /* 0x000ea4000c1e1100 */
[----:B--2---:R-:W-:Y:S01]  /*2030*/  I2FP.F32.U32 R22, R4 ;  /* 0x0000000400167245 */ /* 0x004fe20000201000 */
[----:B------:R-:W-:Y:S06]  /*2040*/  BRA `(.L_x_3882) ;  /* 0x0000000c00487947 */ /* 0x000fec0003800000 */
.L_x_3879:
        /* <DEDUP_REMOVED lines=9> */
.L_x_3884:
[----:B------:R-:W2:Y:S02]  /*20e0*/  LDG.E R4, desc[UR36][R4.64] ;  /* 0x0000002404047981 */ /* 0x000ea4000c1e1900 */
[----:B--2---:R-:W-:Y:S01]  /*20f0*/  I2FP.F32.S32 R22, R4 ;  /* 0x0000000400167245 */ /* 0x004fe20000201400 */
[----:B------:R-:W-:Y:S06]  /*2100*/  BRA `(.L_x_3882) ;  /* 0x0000000c00187947 */ /* 0x000fec0003800000 */
.L_x_3883:
[----:B------:R-:W2:Y:S02]  /*2110*/  LDG.E.U16 R4, desc[UR36][R4.64] ;  /* 0x0000002404047981 */ /* 0x000ea4000c1e1500 */
[----:B--2---:R0:W2:Y:S01]  /*2120*/  I2F.S16 R22, R4 ;  /* 0x0000000400167306 */ /* 0x0040a20000101400 */
[----:B------:R-:W-:Y:S05]  /*2130*/  BRA `(.L_x_3882) ;  /* 0x0000000c000c7947 */ /* 0x000fea0003800000 */
.L_x_3878:
        /* <DEDUP_REMOVED lines=8> */
.L_x_3886:
[----:B------:R-:W2:Y:S02]  /*21c0*/  LDG.E.U16 R4, desc[UR36][R4.64] ;  /* 0x0000002404047981 */ /* 0x000ea4000c1e1500 */
[----:B--2---:R-:W-:Y:S01]  /*21d0*/  HADD2.F32 R22, -RZ, R4.H0_H0 ;  /* 0x20000004ff167230 */ /* 0x004fe20000004100 */
[----:B------:R-:W-:Y:S06]  /*21e0*/  BRA `(.L_x_3882) ;  /* 0x0000000800e07947 */ /* 0x000fec0003800000 */
.L_x_3885:
        /* <DEDUP_REMOVED lines=8> */
.L_x_3888:
[----:B------:R-:W2:Y:S02]  /*2270*/  LDG.E.U16 R4, desc[UR36][R4.64] ;  /* 0x0000002404047981 */ /* 0x000ea4000c1e1500 */
[----:B--2---:R-:W-:Y:S01]  /*2280*/  HADD2.F32 R22, -RZ, R4.H0_H0 ;  /* 0x20000004ff167230 */ /* 0x004fe20000004100 */
[----:B------:R-:W-:Y:S06]  /*2290*/  BRA `(.L_x_3882) ;  /* 0x0000000800b47947 */ /* 0x000fec0003800000 */
.L_x_3887:
        /* <DEDUP_REMOVED lines=11> */
.L_x_3877:
        /* <DEDUP_REMOVED lines=12> */
.L_x_3891:
        /* <DEDUP_REMOVED lines=11> */
.L_x_3890:
        /* <DEDUP_REMOVED lines=25> */
.L_x_3893:
        /* <DEDUP_REMOVED lines=13> */
.L_x_3892:
[----:B------:R-:W2:Y:S02]  /*2720*/  LDG.E.U16 R4, desc[UR36][R4.64] ;  /* 0x0000002404047981 */ /* 0x000ea4000c1e1500 */
[----:B--2---:R-:W-:Y:S01]  /*2730*/  IMAD.U32 R22, R4, 0x10000, RZ ;  /* 0x0001000004167824 */ /* 0x004fe200078e00ff */
[----:B------:R-:W-:Y:S06]  /*2740*/  BRA `(.L_x_3882) ;  /* 0x0000000400887947 */ /* 0x000fec0003800000 */
.L_x_3889:
        /* <DEDUP_REMOVED lines=11> */
.L_x_3896:
        /* <DEDUP_REMOVED lines=20> */
.L_x_3898:
[----:B------:R-:W-:Y:S05]  /*2940*/  BSYNC.RECONVERGENT B0 ;  /* 0x0000000000007941 */ /* 0x000fea0003800200 */
.L_x_3897:
[----:B------:R-:W-:Y:S01]  /*2950*/  IMAD.SHL.U32 R0, R0, 0x100000, RZ ;  /* 0x0010000000007824 */ /* 0x000fe200078e00ff */
[----:B------:R-:W-:-:S04]  /*2960*/  LEA R3, R3, 0x3b800000, 0x17 ;  /* 0x3b80000003037811 */ /* 0x000fc800078eb8ff */
[----:B------:R-:W-:Y:S01]  /*2970*/  LOP3.LUT R22, R3, R0, R7, 0xfe, !PT ;  /* 0x0000000003167212 */ /* 0x000fe200078efe07 */
[----:B------:R-:W-:Y:S06]  /*2980*/  BRA `(.L_x_3882) ;  /* 0x0000000000f87947 */ /* 0x000fec0003800000 */
.L_x_3895:
        /* <DEDUP_REMOVED lines=20> */
.L_x_3900:
[----:B------:R-:W-:Y:S05]  /*2ad0*/  BSYNC.RECONVERGENT B0 ;  /* 0x0000000000007941 */ /* 0x000fea0003800200 */
.L_x_3899:
[----:B------:R-:W-:Y:S01]  /*2ae0*/  IMAD.SHL.U32 R0, R0, 0x200000, RZ ;  /* 0x0020000000007824 */ /* 0x000fe200078e00ff */
[----:B------:R-:W-:-:S04]  /*2af0*/  LEA R3, R3, 0x37800000, 0x17 ;  /* 0x3780000003037811 */ /* 0x000fc800078eb8ff */
[----:B------:R-:W-:Y:S01]  /*2b00*/  LOP3.LUT R22, R3, R0, R7, 0xfe, !PT ;  /* 0x0000000003167212 */ /* 0x000fe200078efe07 */
[----:B------:R-:W-:Y:S06]  /*2b10*/  BRA `(.L_x_3882) ;  /* 0x0000000000947947 */ /* 0x000fec0003800000 */
.L_x_3894:
        /* <DEDUP_REMOVED lines=14> */
.L_x_3881:
        /* <DEDUP_REMOVED lines=16> */
.L_x_3903:
[----:B------:R-:W-:Y:S01]  /*2d00*/  IMAD.MOV.U32 R22, RZ, RZ, RZ ;  /* 0x000000ffff167224 */ /* 0x000fe200078e00ff */
[----:B------:R-:W-:Y:S06]  /*2d10*/  BRA `(.L_x_3882) ;  /* 0x0000000000147947 */ /* 0x000fec0003800000 */
.L_x_3902:
[----:B------:R-:W2:Y:S02]  /*2d20*/  LDG.E.64 R22, desc[UR36][R4.64] ;  /* 0x0000002404167981 */ /* 0x000ea4000c1e1b00 */
[----:B--2---:R0:W2:Y:S02]  /*2d30*/  I2F.U64 R22, R22 ;  /* 0x0000001600167312 */ /* 0x0040a40000301000 */
[----:B0-2---:R-:W-:Y:S05]  /*2d40*/  BRA `(.L_x_3882) ;  /* 0x0000000000087947 */ /* 0x005fea0003800000 */
.L_x_3901:
[----:B------:R-:W2:Y:S02]  /*2d50*/  LDG.E R4, desc[UR36][R4.64] ;  /* 0x0000002404047981 */ /* 0x000ea4000c1e1900 */
[----:B--2---:R-:W-:-:S07]  /*2d60*/  I2FP.F32.U32 R22, R4 ;  /* 0x0000000400167245 */ /* 0x004fce0000201000 */
.L_x_3882:
[----:B------:R-:W-:Y:S05]  /*2d70*/  BSYNC.RECONVERGENT B6 ;  /* 0x0000000000067941 */ /* 0x000fea0003800200 */
.L_x_3876:
[----:B------:R-:W-:-:S07]  /*2d80*/  VIADD R24, R24, 0x80 ;  /* 0x0000008018187836 */ /* 0x000fce0000000000 */
.L_x_3875:
[----:B------:R-:W-:Y:S05]  /*2d90*/  BSYNC.RECONVERGENT B7 ;  /* 0x0000000000077941 */ /* 0x000fea0003800200 */
.L_x_3874:
[----:B------:R-:W-:Y:S01]  /*2da0*/  ISETP.GE.AND P0, PT, R24, R17, PT ;  /* 0x000000111800720c */ /* 0x000fe20003f06270 */
[----:B------:R-:W-:Y:S01]  /*2db0*/  BSSY.RECONVERGENT B6, `(.L_x_3904) ;  /* 0x00000e9000067945 */ /* 0x000fe20003800200 */
[----:B------:R-:W-:-:S11]  /*2dc0*/  IMAD.MOV.U32 R16, RZ, RZ, RZ ;  /* 0x000000ffff107224 */ /* 0x000fd600078e00ff */
[----:B------:R-:W-:Y:S05]  /*2dd0*/  @P0 BRA `(.L_x_3905) ;  /* 0x0000000c00980947 */ /* 0x000fea0003800000 */
[----:B0-2-4-:R-:W0:Y:S01]  /*2de0*/  LDC.64 R4, c[0x0][0x3a0] ;  /* 0x0000e800ff047b82 */ /* 0x015e220000000a00 */
[----:B------:R-:W2:Y:S01]  /*2df0*/  LDCU UR5, c[0x0][0x3b0] ;  /* 0x00007600ff0577ac */ /* 0x000ea20008000800 */
[----:B------:R-:W-:Y:S01]  /*2e00*/  IMAD R0, R2, 0x200, R24 ;  /* 0x0000020002007824 */ /* 0x000fe200078e0218 */
        /* <DEDUP_REMOVED lines=15> */
[----:B--2---:R0:W2:Y:S01]  /*2f00*/  I2F.S16 R16, R4 ;  /* 0x0000000400107306 */ /* 0x0040a20000101400 */
[----:B------:R-:W-:Y:S05]  /*2f10*/  BRA `(.L_x_3905) ;  /* 0x0000000c00487947 */ /* 0x000fea0003800000 */
.L_x_3909:
[----:B------:R-:W2:Y:S02]  /*2f20*/  LDG.E.U8 R4, desc[UR36][R4.64] ;  /* 0x0000002404047981 */ /* 0x000ea4000c1e1100 */
[----:B--2---:R-:W-:Y:S01]  /*2f30*/  I2FP.F32.U32 R16, R4 ;  /* 0x0000000400107245 */ /* 0x004fe20000201000 */
[----:B------:R-:W-:Y:S06]  /*2f40*/  BRA `(.L_x_3905) ;  /* 0x0000000c003c7947 */ /* 0x000fec0003800000 */
.L_x_3908:
        /* <DEDUP_REMOVED lines=9> */
.L_x_3912:
[----:B------:R-:W2:Y:S02]  /*2fe0*/  LDG.E R4, desc[UR36][R4.64] ;  /* 0x0000002404047981 */ /* 0x000ea4000c1e1900 */
[----:B--2---:R-:W-:Y:S01]  /*2ff0*/  I2FP.F32.S32 R16, R4 ;  /* 0x0000000400107245 */ /* 0x004fe20000201400 */
[----:B------:R-:W-:Y:S06]  /*3000*/  BRA `(.L_x_3905) ;  /* 0x0000000c000c7947 */ /* 0x000fec0003800000 */
.L_x_3911:
[----:B------:R-:W2:Y:S02]  /*3010*/  LDG.E.U16 R4, desc[UR36][R4.64] ;  /* 0x0000002404047981 */ /* 0x000ea4000c1e1500 */
[----:B--2---:R0:W2:Y:S01]  /*3020*/  I2F.S16 R16, R4 ;  /* 0x0000000400107306 */ /* 0x0040a20000101400 */
[----:B------:R-:W-:Y:S05]  /*3030*/  BRA `(.L_x_3905) ;  /* 0x0000000c00007947 */ /* 0x000fea0003800000 */
.L_x_3907:
        /* <DEDUP_REMOVED lines=8> */
.L_x_3914:
[----:B------:R-:W2:Y:S02]  /*30c0*/  LDG.E.U16 R4, desc[UR36][R4.64] ;  /* 0x0000002404047981 */ /* 0x000ea4000c1e1500 */
[----:B--2---:R-:W-:Y:S01]  /*30d0*/  HADD2.F32 R16, -RZ, R4.H0_H0 ;  /* 0x20000004ff107230 */ /* 0x004fe20000004100 */
[----:B------:R-:W-:Y:S06]  /*30e0*/  BRA `(.L_x_3905) ;  /* 0x0000000800d47947 */ /* 0x000fec0003800000 */
.L_x_3913:
        /* <DEDUP_REMOVED lines=8> */
.L_x_3916:
[----:B------:R-:W2:Y:S02]  /*3170*/  LDG.E.U16 R4, desc[UR36][R4.64] ;  /* 0x0000002404047981 */ /* 0x000ea4000c1e1500 */
[----:B--2---:R-:W-:Y:S01]  /*3180*/  HADD2.F32 R16, -RZ, R4.H0_H0 ;  /* 0x20000004ff107230 */ /* 0x004fe20000004100 */
[----:B------:R-:W-:Y:S06]  /*3190*/  BRA `(.L_x_3905) ;  /* 0x0000000800a87947 */ /* 0x000fec0003800000 */
.L_x_3915:
        /* <DEDUP_REMOVED lines=11> */
.L_x_3906:
        /* <DEDUP_REMOVED lines=12> */
.L_x_3919:
        /* <DEDUP_REMOVED lines=11> */
.L_x_3918:
        /* <DEDUP_REMOVED lines=25> */
.L_x_3921:
        /* <DEDUP_REMOVED lines=13> */
.L_x_3920:
[----:B------:R-:W2:Y:S02]  /*3620*/  LDG.E.U16 R4, desc[UR36][R4.64] ;  /* 0x0000002404047981 */ /* 0x000ea4000c1e1500 */
[----:B--2---:R-:W-:Y:S01]  /*3630*/  IMAD.U32 R16, R4, 0x10000, RZ ;  /* 0x0001000004107824 */ /* 0x004fe200078e00ff */
[----:B------:R-:W-:Y:S06]  /*3640*/  BRA `(.L_x_3905) ;  /* 0x00000004007c7947 */ /* 0x000fec0003800000 */
.L_x_3917:
        /* <DEDUP_REMOVED lines=11> */
.L_x_3924:
[----:B------:R-:W2:Y:S02]  /*3700*/  LDG.E.U8 R4, desc[UR36][R4.64] ;  /* 0x0000002404047981 */ /* 0x000ea4000c1e1100 */
        /* <DEDUP_REMOVED lines=18> */
.L_x_3926:
[----:B------:R-:W-:Y:S05]  /*3830*/  BSYNC.RECONVERGENT B0 ;  /* 0x0000000000007941 */ /* 0x000fea0003800200 */
.L_x_3925:
[----:B------:R-:W-:Y:S01]  /*3840*/  IMAD.SHL.U32 R0, R0, 0x100000, RZ ;  /* 0x0010000000007824 */ /* 0x000fe200078e00ff */
[----:B------:R-:W-:-:S04]  /*3850*/  LEA R3, R3, 0x3b800000, 0x17 ;  /* 0x3b80000003037811 */ /* 0x000fc800078eb8ff */
[----:B------:R-:W-:Y:S01]  /*3860*/  LOP3.LUT R16, R3, R0, R7, 0xfe, !PT ;  /* 0x0000000003107212 */ /* 0x000fe200078efe07 */
[----:B------:R-:W-:Y:S06]  /*3870*/  BRA `(.L_x_3905) ;  /* 0x0000000000f07947 */ /* 0x000fec0003800000 */
.L_x_3923:
        /* <DEDUP_REMOVED lines=19> */
.L_x_3928:
[----:B------:R-:W-:Y:S05]  /*39b0*/  BSYNC.RECONVERGENT B0 ;  /* 0x0000000000007941 */ /* 0x000fea0003800200 */
.L_x_3927:
[----:B------:R-:W-:Y:S01]  /*39c0*/  IMAD.SHL.U32 R0, R0, 0x200000, RZ ;  /* 0x0020000000007824 */ /* 0x000fe200078e00ff */
[----:B------:R-:W-:-:S04]  /*39d0*/  LEA R3, R3, 0x37800000, 0x17 ;  /* 0x3780000003037811 */ /* 0x000fc800078eb8ff */
[----:B------:R-:W-:Y:S01]  /*39e0*/  LOP3.LUT R16, R3, R0, R7, 0xfe, !PT ;  /* 0x0000000003107212 */ /* 0x000fe200078efe07 */
[----:B------:R-:W-:Y:S06]  /*39f0*/  BRA `(.L_x_3905) ;  /* 0x0000000000907947 */ /* 0x000fec0003800000 */
.L_x_3922:
        /* <DEDUP_REMOVED lines=14> */
.L_x_3910:
        /* <DEDUP_REMOVED lines=16> */
.L_x_3931:
[----:B------:R-:W-:Y:S05]  /*3be0*/  BRA `(.L_x_3905) ;  /* 0x0000000000147947 */ /* 0x000fea0003800000 */
.L_x_3930:
[----:B------:R-:W2:Y:S02]  /*3bf0*/  LDG.E.64 R4, desc[UR36][R4.64] ;  /* 0x0000002404047981 */ /* 0x000ea4000c1e1b00 */
[----:B--2---:R0:W2:Y:S02]  /*3c00*/  I2F.U64 R16, R4 ;  /* 0x0000000400107312 */ /* 0x0040a40000301000 */
[----:B0-2---:R-:W-:Y:S05]  /*3c10*/  BRA `(.L_x_3905) ;  /* 0x0000000000087947 */ /* 0x005fea0003800000 */
.L_x_3929:
[----:B------:R-:W2:Y:S02]  /*3c20*/  LDG.E R4, desc[UR36][R4.64] ;  /* 0x0000002404047981 */ /* 0x000ea4000c1e1900 */
[----:B--2---:R-:W-:-:S07]  /*3c30*/  I2FP.F32.U32 R16, R4 ;  /* 0x0000000400107245 */ /* 0x004fce0000201000 */
.L_x_3905:
[----:B------:R-:W-:Y:S05]  /*3c40*/  BSYNC.RECONVERGENT B6 ;  /* 0x0000000000067941 */ /* 0x000fea0003800200 */
.L_x_3904:
        /* <DEDUP_REMOVED lines=8> */
[----:B------:R-:W1:Y:S08]  /*3cd0*/  @!P0 LDC R0, c[0x0][0x388] ;  /* 0x0000e200ff008b82 */ /* 0x000e700000000800 */
[----:B------:R-:W1:Y:S08]  /*3ce0*/  @!P2 LDC R3, c[0x0][0x388] ;  /* 0x0000e200ff03ab82 */ /* 0x000e700000000800 */
[----:B0-2-4-:R-:W0:Y:S08]  /*3cf0*/  @!P3 LDC R5, c[0x0][0x388] ;  /* 0x0000e200ff05bb82 */ /* 0x015e300000000800 */
[----:B------:R-:W2:Y:S01]  /*3d00*/  @!P1 LDC R7, c[0x0][0x388] ;  /* 0x0000e200ff079b82 */ /* 0x000ea20000000800 */
[----:B-1-3-5:R-:W-:-:S04]  /*3d10*/  @!P0 FADD.FTZ R19, R19, R0 ;  /* 0x0000000013138221 */ /* 0x02afc80000010000 */
[----:B------:R1:W3:Y:S01]  /*3d20*/  @!P0 MUFU.RSQ R4, R19 ;  /* 0x0000001300048308 */ /* 0x0002e20000001400 */
[----:B------:R-:W-:-:S07]  /*3d30*/  @!P2 FADD.FTZ R3, R22, R3 ;  /* 0x000000031603a221 */ /* 0x000fce0000010000 */
[----:B------:R1:W4:Y:S01]  /*3d40*/  @!P2 MUFU.RSQ R22, R3 ;  /* 0x000000030016a308 */ /* 0x0003220000001400 */
[----:B0-----:R-:W-:Y:S02]  /*3d50*/  @!P3 FADD.FTZ R5, R16, R5 ;  /* 0x000000051005b221 */ /* 0x001fe40000010000 */
[----:B------:R-:W0:Y:S05]  /*3d60*/  LDC.U8 R16, c[0x0][0x3b4] ;  /* 0x0000ed00ff107b82 */ /* 0x000e2a0000000000 */
[----:B------:R1:W0:Y:S01]  /*3d70*/  @!P3 MUFU.RSQ R24, R5 ;  /* 0x000000050018b308 */ /* 0x0002220000001400 */
[----:B--2---:R-:W-:-:S07]  /*3d80*/  @!P1 FADD.FTZ R0, R18, R7 ;  /* 0x0000000712009221 */ /* 0x004fce0000010000 */
[----:B------:R1:W2:Y:S01]  /*3d90*/  @!P1 MUFU.RSQ R18, R0 ;  /* 0x0000000000129308 */ /* 0x0002a20000001400 */
[----:B---3--:R-:W-:Y:S05]  /*3da0*/  @P0 BRA `(.L_x_3933) ;  /* 0x0000000c00e80947 */ /* 0x008fea0003800000 */
[----:B------:R-:W3:Y:S01]  /*3db0*/  LDCU UR4, c[0x0][0x3b8] ;  /* 0x00007700ff0477ac */ /* 0x000ee20008000800 */
[----:B------:R-:W5:Y:S01]  /*3dc0*/  LDC.64 R8, c[0x0][0x398] ;  /* 0x0000e600ff087b82 */ /* 0x000f620000000a00 */
[----:B-1----:R-:W-:Y:S01]  /*3dd0*/  IMAD R0, R2, 0x200, R25 ;  /* 0x0000020002007824 */ /* 0x002fe200078e0219 */
[----:B0-----:R-:W-:-:S03]  /*3de0*/  PRMT R5, R16, 0x9910, RZ ;  /* 0x0000991010057816 */ /* 0x001fc600000000ff */
[----:B---3--:R-:W-:Y:S02]  /*3df0*/  IMAD R3, R0, UR4, RZ ;  /* 0x0000000400037c24 */ /* 0x008fe4000f8e02ff */
        /* <DEDUP_REMOVED lines=17> */
.L_x_3937:
[----:B------:R-:W0:Y:S01]  /*3f10*/  F2I.S64.TRUNC R4, R4 ;  /* 0x0000000400047311 */ /* 0x000e22000020d900 */
[----:B------:R-:W-:Y:S02]  /*3f20*/  IMAD.MOV.U32 R25, RZ, RZ, R26 ;  /* 0x000000ffff197224 */ /* 0x000fe400078e001a */
[----:B0-----:R-:W-:-:S05]  /*3f30*/  IMAD.MOV.U32 R3, RZ, RZ, R4 ;  /* 0x000000ffff037224 */ /* 0x001fca00078e0004 */
[----:B------:R0:W-:Y:S01]  /*3f40*/  STG.E.U8 desc[UR36][R8.64], R3 ;  /* 0x0000000308007986 */ /* 0x0001e2000c101124 */
[----:B------:R-:W-:Y:S05]  /*3f50*/  BRA `(.L_x_3933) ;  /* 0x0000000c007c7947 */ /* 0x000fea0003800000 */
.L_x_3936:
        /* <DEDUP_REMOVED lines=10> */
.L_x_3940:
[----:B------:R-:W0:Y:S01]  /*4000*/  F2I.FTZ.TRUNC.NTZ R3, R4 ;  /* 0x0000000400037305 */ /* 0x000e22000021f100 */
[----:B------:R-:W-:Y:S01]  /*4010*/  IMAD.MOV.U32 R25, RZ, RZ, R26 ;  /* 0x000000ffff197224 */ /* 0x000fe200078e001a */
[----:B0-----:R0:W-:Y:S01]  /*4020*/  STG.E desc[UR36][R8.64], R3 ;  /* 0x0000000308007986 */ /* 0x0011e2000c101924 */
[----:B------:R-:W-:Y:S05]  /*4030*/  BRA `(.L_x_3933) ;  /* 0x0000000c00447947 */ /* 0x000fea0003800000 */
.L_x_3939:
[----:B------:R-:W0:Y:S01]  /*4040*/  F2I.FTZ.TRUNC.NTZ R3, R4 ;  /* 0x0000000400037305 */ /* 0x000e22000021f100 */
[----:B------:R-:W-:Y:S01]  /*4050*/  IMAD.MOV.U32 R25, RZ, RZ, R26 ;  /* 0x000000ffff197224 */ /* 0x000fe200078e001a */
[----:B0-----:R0:W-:Y:S01]  /*4060*/  STG.E.U16 desc[UR36][R8.64], R3 ;  /* 0x0000000308007986 */ /* 0x0011e2000c101524 */
[----:B------:R-:W-:Y:S05]  /*4070*/  BRA `(.L_x_3933) ;  /* 0x0000000c00347947 */ /* 0x000fea0003800000 */
.L_x_3935:
        /* <DEDUP_REMOVED lines=9> */
.L_x_3942:
[----:B------:R-:W-:Y:S01]  /*4110*/  F2FP.F16.F32.PACK_AB R4, RZ, R4 ;  /* 0x00000004ff04723e */ /* 0x000fe200000000ff */
[----:B------:R-:W-:-:S04]  /*4120*/  IMAD.MOV.U32 R25, RZ, RZ, R26 ;  /* 0x000000ffff197224 */ /* 0x000fc800078e001a */
[----:B------:R0:W-:Y:S01]  /*4130*/  STG.E.U16 desc[UR36][R8.64], R4 ;  /* 0x0000000408007986 */ /* 0x0001e2000c101524 */
[----:B------:R-:W-:Y:S05]  /*4140*/  BRA `(.L_x_3933) ;  /* 0x0000000c00007947 */ /* 0x000fea0003800000 */
.L_x_3941:
        /* <DEDUP_REMOVED lines=10> */
.L_x_3944:
[----:B------:R-:W-:Y:S01]  /*41f0*/  F2FP.F16.F32.PACK_AB R3, RZ, R4 ;  /* 0x00000004ff03723e */ /* 0x000fe200000000ff */
[----:B------:R-:W-:-:S03]  /*4200*/  IMAD.MOV.U32 R25, RZ, RZ, R26 ;  /* 0x000000ffff197224 */ /* 0x000fc600078e001a */
[----:B------:R-:W-:-:S05]  /*4210*/  PRMT R3, R3, 0x5410, RZ ;  /* 0x0000541003037816 */ /* 0x000fca00000000ff */
[----:B------:R0:W-:Y:S01]  /*4220*/  STG.E desc[UR36][R8.64], R3 ;  /* 0x0000000308007986 */ /* 0x0001e2000c101924 */
[----:B------:R-:W-:Y:S05]  /*4230*/  BRA `(.L_x_3933) ;  /* 0x0000000800c47947 */ /* 0x000fea0003800000 */
.L_x_3943:
[----:B------:R-:W-:Y:S01]  /*4240*/  FMUL.FTZ R4, R4, 1 ;  /* 0x3f80000004047820 */ /* 0x000fe20000410000 */
[----:B------:R-:W-:-:S05]  /*4250*/  IMAD.MOV.U32 R25, RZ, RZ, R26 ;  /* 0x000000ffff197224 */ /* 0x000fca00078e001a */
[----:B------:R-:W0:Y:S02]  /*4260*/  F2F.F64.F32 R4, R4 ;  /* 0x0000000400047310 */ /* 0x000e240000201800 */
[----:B0-----:R0:W-:Y:S01]  /*4270*/  STG.E.64 desc[UR36][R8.64], R4 ;  /* 0x0000000408007986 */ /* 0x0011e2000c101b24 */
[----:B------:R-:W-:Y:S05]  /*4280*/  BRA `(.L_x_3933) ;  /* 0x0000000800b07947 */ /* 0x000fea0003800000 */
.L_x_3934:
        /* <DEDUP_REMOVED lines=13> */
.L_x_3947:
[----:B------:R-:W-:Y:S01]  /*4360*/  FMUL.FTZ R4, R4, 1 ;  /* 0x3f80000004047820 */ /* 0x000fe20000410000 */
[----:B------:R-:W-:Y:S01]  /*4370*/  CS2R R6, SRZ ;  /* 0x0000000000067805 */ /* 0x000fe2000001ff00 */
[----:B------:R-:W-:-:S04]  /*4380*/  IMAD.MOV.U32 R25, RZ, RZ, R26 ;  /* 0x000000ffff197224 */ /* 0x000fc800078e001a */
[----:B------:R-:W0:Y:S02]  /*4390*/  F2F.F64.F32 R4, R4 ;  /* 0x0000000400047310 */ /* 0x000e240000201800 */
[----:B0-----:R0:W-:Y:S01]  /*43a0*/  STG.E.128 desc[UR36][R8.64], R4 ;  /* 0x0000000408007986 */ /* 0x0011e2000c101d24 */
[----:B------:R-:W-:Y:S05]  /*43b0*/  BRA `(.L_x_3933) ;  /* 0x0000000800647947 */ /* 0x000fea0003800000 */
.L_x_3946:
        /* <DEDUP_REMOVED lines=18> */
.L_x_3951:
[----:B------:R-:W-:Y:S05]  /*44e0*/  BSYNC.RECONVERGENT B0 ;  /* 0x0000000000007941 */ /* 0x000fea0003800200 */
.L_x_3950:
[----:B------:R-:W-:Y:S01]  /*44f0*/  LOP3.LUT R5, R0, 0x80, R5, 0xf8, !PT ;  /* 0x0000008000057812 */ /* 0x000fe200078ef805 */
[----:B------:R-:W-:-:S04]  /*4500*/  IMAD.MOV.U32 R25, RZ, RZ, R26 ;  /* 0x000000ffff197224 */ /* 0x000fc800078e001a */
[----:B------:R0:W-:Y:S01]  /*4510*/  STG.E.U8 desc[UR36][R8.64], R5 ;  /* 0x0000000508007986 */ /* 0x0001e2000c101124 */
[----:B------:R-:W-:Y:S05]  /*4520*/  BRA `(.L_x_3933) ;  /* 0x0000000800087947 */ /* 0x000fea0003800000 */
.L_x_3949:
        /* <DEDUP_REMOVED lines=14> */
.L_x_3953:
[----:B------:R-:W-:Y:S05]  /*4610*/  BSYNC.RECONVERGENT B0 ;  /* 0x0000000000007941 */ /* 0x000fea0003800200 */
.L_x_3952:
[----:B------:R-:W-:Y:S01]  /*4620*/  LOP3.LUT R3, R0, 0x80, R7, 0xf8, !PT ;  /* 0x0000008000037812 */ /* 0x000fe200078ef807 */
[----:B------:R-:W-:-:S04]  /*4630*/  IMAD.MOV.U32 R25, RZ, RZ, R26 ;  /* 0x000000ffff197224 */ /* 0x000fc800078e001a */
[----:B------:R0:W-:Y:S01]  /*4640*/  STG.E.U8 desc[UR36][R8.64], R3 ;  /* 0x0000000308007986 */ /* 0x0001e2000c101124 */
[----:B------:R-:W-:Y:S05]  /*4650*/  BRA `(.L_x_3933) ;  /* 0x0000000400bc7947 */ /* 0x000fea0003800000 */
.L_x_3948:
[----:B------:R-:W-:Y:S01]  /*4660*/  F2FP.BF16.F32.PACK_AB R4, RZ, R4 ;  /* 0x00000004ff04723e */ /* 0x000fe200000010ff */
[----:B------:R-:W-:-:S04]  /*4670*/  IMAD.MOV.U32 R25, RZ, RZ, R26 ;  /* 0x000000ffff197224 */ /* 0x000fc800078e001a */
[----:B------:R0:W-:Y:S01]  /*4680*/  STG.E.U16 desc[UR36][R8.64], R4 ;  /* 0x0000000408007986 */ /* 0x0001e2000c101524 */
[----:B------:R-:W-:Y:S05]  /*4690*/  BRA `(.L_x_3933) ;  /* 0x0000000400ac7947 */ /* 0x000fea0003800000 */
.L_x_3945:
        /* <DEDUP_REMOVED lines=12> */
.L_x_3956:
        /* <DEDUP_REMOVED lines=12> */
.L_x_3959:
[----:B------:R-:W-:-:S04]  /*4820*/  SHF.R.U32.HI R0, RZ, 0x14, R4 ;  /* 0x00000014ff007819 */ /* 0x000fc80000011604 */
[----:B------:R-:W-:-:S04]  /*4830*/  LOP3.LUT R3, R0, 0x1, RZ, 0xc0, !PT ;  /* 0x0000000100037812 */ /* 0x000fc800078ec0ff */
[----:B------:R-:W-:-:S04]  /*4840*/  IADD3 R0, PT, PT, R4, 0x487ffff, R3 ;  /* 0x0487ffff04007810 */ /* 0x000fc80007ffe003 */
[----:B------:R-:W-:-:S04]  /*4850*/  SHF.R.U32.HI R0, RZ, 0x14, R0 ;  /* 0x00000014ff007819 */ /* 0x000fc80000011600 */
[----:B------:R-:W-:-:S07]  /*4860*/  LOP3.LUT R3, R0, 0xff, RZ, 0xc0, !PT ;  /* 0x000000ff00037812 */ /* 0x000fce00078ec0ff */
.L_x_3960:
[----:B------:R-:W-:-:S04]  /*4870*/  SHF.R.U32.HI R4, RZ, 0x18, R4 ;  /* 0x00000018ff047819 */ /* 0x000fc80000011604 */
[----:B------:R-:W-:-:S04]  /*4880*/  LOP3.LUT R3, R3, 0x80, R4, 0xf8, !PT ;  /* 0x0000008003037812 */ /* 0x000fc800078ef804 */
[----:B------:R-:W-:-:S07]  /*4890*/  PRMT R0, R3, 0x7610, R0 ;  /* 0x0000761003007816 */ /* 0x000fce0000000000 */
.L_x_3958:
[----:B------:R-:W-:Y:S05]  /*48a0*/  BSYNC.RECONVERGENT B0 ;  /* 0x0000000000007941 */ /* 0x000fea0003800200 */
.L_x_3957:
[----:B------:R0:W-:Y:S01]  /*48b0*/  STG.E.U8 desc[UR36][R8.64], R0 ;  /* 0x0000000008007986 */ /* 0x0001e2000c101124 */
[----:B------:R-:W-:Y:S01]  /*48c0*/  IMAD.MOV.U32 R25, RZ, RZ, R26 ;  /* 0x000000ffff197224 */ /* 0x000fe200078e001a */
[----:B------:R-:W-:Y:S06]  /*48d0*/  BRA `(.L_x_3933) ;  /* 0x00000004001c7947 */ /* 0x000fec0003800000 */
.L_x_3955:
        /* <DEDUP_REMOVED lines=12> */
.L_x_3963:
[----:B------:R-:W-:-:S04]  /*49a0*/  SHF.R.U32.HI R0, RZ, 0x15, R4 ;  /* 0x00000015ff007819 */ /* 0x000fc80000011604 */
[----:B------:R-:W-:-:S04]  /*49b0*/  LOP3.LUT R3, R0, 0x1, RZ, 0xc0, !PT ;  /* 0x0000000100037812 */ /* 0x000fc800078ec0ff */
[----:B------:R-:W-:-:S04]  /*49c0*/  IADD3 R0, PT, PT, R4, 0x88fffff, R3 ;  /* 0x088fffff04007810 */ /* 0x000fc80007ffe003 */
[----:B------:R-:W-:-:S04]  /*49d0*/  SHF.R.U32.HI R0, RZ, 0x15, R0 ;  /* 0x00000015ff007819 */ /* 0x000fc80000011600 */
[----:B------:R-:W-:-:S07]  /*49e0*/  LOP3.LUT R3, R0, 0xff, RZ, 0xc0, !PT ;  /* 0x000000ff00037812 */ /* 0x000fce00078ec0ff */
.L_x_3964:
[----:B------:R-:W-:-:S04]  /*49f0*/  SHF.R.U32.HI R4, RZ, 0x18, R4 ;  /* 0x00000018ff047819 */ /* 0x000fc80000011604 */
[----:B------:R-:W-:-:S04]  /*4a00*/  LOP3.LUT R3, R3, 0x80, R4, 0xf8, !PT ;  /* 0x0000008003037812 */ /* 0x000fc800078ef804 */
[----:B------:R-:W-:-:S07]  /*4a10*/  PRMT R0, R3, 0x7610, R0 ;  /* 0x0000761003007816 */ /* 0x000fce0000000000 */
.L_x_3962:
[----:B------:R-:W-:Y:S05]  /*4a20*/  BSYNC.RECONVERGENT B0 ;  /* 0x0000000000007941 */ /* 0x000fea0003800200 */
.L_x_3961:
[----:B------:R0:W-:Y:S01]  /*4a30*/  STG.E.U8 desc[UR36][R8.64], R0 ;  /* 0x0000000008007986 */ /* 0x0001e2000c101124 */
[----:B------:R-:W-:Y:S01]  /*4a40*/  IMAD.MOV.U32 R25, RZ, RZ, R26 ;  /* 0x000000ffff197224 */ /* 0x000fe200078e001a */
[----:B------:R-:W-:Y:S06]  /*4a50*/  BRA `(.L_x_3933) ;  /* 0x0000000000bc7947 */ /* 0x000fec0003800000 */
.L_x_3954:
[----:B------:R-:W-:-:S13]  /*4a60*/  ISETP.NE.AND P0, PT, R0, 0x1c, PT ;  /* 0x0000001c0000780c */ /* 0x000fda0003f05270 */
[----:B------:R-:W-:Y:S05]  /*4a70*/  @!P0 BRA `(.L_x_3965) ;  /* 0x0000000000a88947 */ /* 0x000fea0003800000 */
[----:B------:R-:W-:-:S13]  /*4a80*/  ISETP.NE.AND P0, PT, R0, 0x1d, PT ;  /* 0x0000001d0000780c */ /* 0x000fda0003f05270 */
[----:B------:R-:W-:Y:S05]  /*4a90*/  @!P0 BRA `(.L_x_3966) ;  /* 0x0000000000908947 */ /* 0x000fea0003800000 */
[----:B------:R-:W-:-:S13]  /*4aa0*/  ISETP.NE.AND P0, PT, R0, 0x2c, PT ;  /* 0x0000002c0000780c */ /* 0x000fda0003f05270 */
[----:B------:R-:W-:Y:S05]  /*4ab0*/  @!P0 BRA `(.L_x_3967) ;  /* 0x0000000000488947 */ /* 0x000fea0003800000 */
.L_x_3938:
[----:B------:R-:W-:Y:S01]  /*4ac0*/  MOV R14, 0x130 ;  /* 0x00000130000e7802 */ /* 0x000fe20000000f00 */
[----:B------:R-:W0:Y:S01]  /*4ad0*/  LDCU.64 UR6, c[0x4][0x120] ;  /* 0x01002400ff0677ac */ /* 0x000e220008000a00 */
[----:B------:R-:W-:Y:S02]  /*4ae0*/  IMAD.MOV.U32 R8, RZ, RZ, 0x65 ;  /* 0x00000065ff087424 */ /* 0x000fe400078e00ff */
[----:B------:R-:W-:Y:S01]  /*4af0*/  IMAD.MOV.U32 R12, RZ, RZ, 0x1 ;  /* 0x00000001ff0c7424 */ /* 0x000fe200078e00ff */
[----:B------:R-:W1:Y:S01]  /*4b00*/  LDCU.64 UR8, c[0x4][0x128] ;  /* 0x01002500ff0877ac */ /* 0x000e620008000a00 */
[----:B------:R-:W3:Y:S01]  /*4b10*/  LDC.64 R14, c[0x4][R14] ;  /* 0x010000000e0e7b82 */ /* 0x000ee20000000a00 */
[----:B------:R-:W-:Y:S01]  /*4b20*/  IMAD.MOV.U32 R13, RZ, RZ, RZ ;  /* 0x000000ffff0d7224 */ /* 0x000fe200078e00ff */
[----:B------:R-:W5:Y:S01]  /*4b30*/  LDCU.64 UR4, c[0x4][0x18] ;  /* 0x01000300ff0477ac */ /* 0x000f620008000a00 */
[----:B0-----:R-:W-:Y:S02]  /*4b40*/  IMAD.U32 R4, RZ, RZ, UR6 ;  /* 0x00000006ff047e24 */ /* 0x001fe4000f8e00ff */
[----:B------:R-:W-:-:S02]  /*4b50*/  IMAD.U32 R5, RZ, RZ, UR7 ;  /* 0x00000007ff057e24 */ /* 0x000fc4000f8e00ff */
[----:B-1----:R-:W-:Y:S02]  /*4b60*/  IMAD.U32 R6, RZ, RZ, UR8 ;  /* 0x00000008ff067e24 */ /* 0x002fe4000f8e00ff */
[----:B------:R-:W-:Y:S02]  /*4b70*/  IMAD.U32 R7, RZ, RZ, UR9 ;  /* 0x00000009ff077e24 */ /* 0x000fe4000f8e00ff */
[----:B-----5:R-:W-:Y:S02]  /*4b80*/  IMAD.U32 R10, RZ, RZ, UR4 ;  /* 0x00000004ff0a7e24 */ /* 0x020fe4000f8e00ff */
[----:B------:R-:W-:-:S07]  /*4b90*/  IMAD.U32 R11, RZ, RZ, UR5 ;  /* 0x00000005ff0b7e24 */ /* 0x000fce000f8e00ff */
[----:B------:R-:W-:-:S07]  /*4ba0*/  LEPC R20, `(.L_x_3968) ;  /* 0x000000001014794e */ /* 0x000fce0000000000 */
[----:B--234-:R-:W-:Y:S05]  /*4bb0*/  CALL.ABS.NOINC R14 ;  /* 0x000000000e007343 */ /* 0x01cfea0003c00000 */
.L_x_3968:
[----:B------:R-:W-:Y:S01]  /*4bc0*/  IMAD.MOV.U32 R25, RZ, RZ, R26 ;  /* 0x000000ffff197224 */ /* 0x000fe200078e001a */
[----:B------:R-:W-:Y:S06]  /*4bd0*/  BRA `(.L_x_3933) ;  /* 0x00000000005c7947 */ /* 0x000fec0003800000 */
.L_x_3967:
        /* <DEDUP_REMOVED lines=16> */
.L_x_3966:
[----:B------:R-:W0:Y:S01]  /*4ce0*/  F2I.U64.TRUNC R4, R4 ;  /* 0x0000000400047311 */ /* 0x000e22000020d800 */
[----:B------:R-:W-:Y:S01]  /*4cf0*/  IMAD.MOV.U32 R25, RZ, RZ, R26 ;  /* 0x000000ffff197224 */ /* 0x000fe200078e001a */
[----:B0-----:R0:W-:Y:S01]  /*4d00*/  STG.E.64 desc[UR36][R8.64], R4 ;  /* 0x0000000408007986 */ /* 0x0011e2000c101b24 */
[----:B------:R-:W-:Y:S05]  /*4d10*/  BRA `(.L_x_3933) ;  /* 0x00000000000c7947 */ /* 0x000fea0003800000 */
.L_x_3965:
[----:B------:R-:W0:Y:S01]  /*4d20*/  F2I.FTZ.U32.TRUNC.NTZ R3, R4 ;  /* 0x0000000400037305 */ /* 0x000e22000021f000 */
[----:B------:R-:W-:Y:S01]  /*4d30*/  IMAD.MOV.U32 R25, RZ, RZ, R26 ;  /* 0x000000ffff197224 */ /* 0x000fe200078e001a */
[----:B0-----:R0:W-:Y:S06]  /*4d40*/  STG.E desc[UR36][R8.64], R3 ;  /* 0x0000000308007986 */ /* 0x0011ec000c101924 */
.L_x_3933:
[----:B------:R-:W-:Y:S05]  /*4d50*/  BSYNC.RECONVERGENT B6 ;  /* 0x0000000000067941 */ /* 0x000fea0003800200 */
.L_x_3932:
[----:B------:R-:W-:Y:S01]  /*4d60*/  ISETP.GE.AND P0, PT, R25, R17, PT ;  /* 0x000000111900720c */ /* 0x000fe20003f06270 */
[----:B------:R-:W-:-:S12]  /*4d70*/  BSSY.RECONVERGENT B6, `(.L_x_3969) ;  /* 0x00001cc000067945 */ /* 0x000fd80003800200 */
[----:B------:R-:W-:Y:S05]  /*4d80*/  @P0 BRA `(.L_x_3970) ;  /* 0x0000001c00280947 */ /* 0x000fea0003800000 */
[----:B------:R-:W5:Y:S01]  /*4d90*/  LDCU UR4, c[0x0][0x3b8] ;  /* 0x00007700ff0477ac */ /* 0x000f620008000800 */
[----:B0--3--:R-:W0:Y:S01]  /*4da0*/  LDC.64 R8, c[0x0][0x398] ;  /* 0x0000e600ff087b82 */ /* 0x009e220000000a00 */
[----:B-1----:R-:W-:Y:S01]  /*4db0*/  IMAD R0, R2, 0x200, R25 ;  /* 0x0000020002007824 */ /* 0x002fe200078e0219 */
        /* <DEDUP_REMOVED lines=15> */
[----:B--2---:R-:W0:Y:S02]  /*4eb0*/  F2I.FTZ.TRUNC.NTZ R3, R18 ;  /* 0x0000001200037305 */ /* 0x004e24000021f100 */
[----:B0-----:R0:W-:Y:S01]  /*4ec0*/  STG.E.U8 desc[UR36][R8.64], R3 ;  /* 0x0000000308007986 */ /* 0x0011e2000c101124 */
[----:B------:R-:W-:Y:S05]  /*4ed0*/  BRA `(.L_x_3976) ;  /* 0x0000000c00387947 */ /* 0x000fea0003800000 */
.L_x_3974:
[----:B--2---:R-:W0:Y:S02]  /*4ee0*/  F2I.S64.TRUNC R18, R18 ;  /* 0x0000001200127311 */ /* 0x004e24000020d900 */
[----:B0-----:R-:W-:-:S05]  /*4ef0*/  IMAD.MOV.U32 R3, RZ, RZ, R18 ;  /* 0x000000ffff037224 */ /* 0x001fca00078e0012 */
[----:B------:R0:W-:Y:S01]  /*4f00*/  STG.E.U8 desc[UR36][R8.64], R3 ;  /* 0x0000000308007986 */ /* 0x0001e2000c101124 */
[----:B------:R-:W-:Y:S05]  /*4f10*/  BRA `(.L_x_3976) ;  /* 0x0000000c00287947 */ /* 0x000fea0003800000 */
.L_x_3973:
[----:B------:R-:W-:-:S13]  /*4f20*/  ISETP.NE.AND P0, PT, R0, 0x2, PT ;  /* 0x000000020000780c */ /* 0x000fda0003f05270 */
[----:B------:R-:W-:Y:S05]  /*4f30*/  @!P0 BRA `(.L_x_3977) ;  /* 0x0000000000288947 */ /* 0x000fea0003800000 */
[----:B------:R-:W-:-:S13]  /*4f40*/  ISETP.NE.AND P0, PT, R0, 0x3, PT ;  /* 0x000000030000780c */ /* 0x000fda0003f05270 */
[----:B------:R-:W-:Y:S05]  /*4f50*/  @!P0 BRA `(.L_x_3978) ;  /* 0x0000000000148947 */ /* 0x000fea0003800000 */
[----:B------:R-:W-:-:S13]  /*4f60*/  ISETP.NE.AND P0, PT, R0, 0x4, PT ;  /* 0x000000040000780c */ /* 0x000fda0003f05270 */
[----:B------:R-:W-:Y:S05]  /*4f70*/  @P0 BRA `(.L_x_3975) ;  /* 0x0000000800380947 */ /* 0x000fea0003800000 */
[----:B--2---:R-:W0:Y:S02]  /*4f80*/  F2I.S64.TRUNC R18, R18 ;  /* 0x0000001200127311 */ /* 0x004e24000020d900 */
[----:B0-----:R0:W-:Y:S01]  /*4f90*/  STG.E.64 desc[UR36][R8.64], R18 ;  /* 0x0000001208007986 */ /* 0x0011e2000c101b24 */
[----:B------:R-:W-:Y:S05]  /*4fa0*/  BRA `(.L_x_3976) ;  /* 0x0000000c00047947 */ /* 0x000fea0003800000 */
.L_x_3978:
[----:B--2---:R-:W0:Y:S02]  /*4fb0*/  F2I.FTZ.TRUNC.NTZ R3, R18 ;  /* 0x0000001200037305 */ /* 0x004e24000021f100 */
[----:B0-----:R0:W-:Y:S01]  /*4fc0*/  STG.E desc[UR36][R8.64], R3 ;  /* 0x0000000308007986 */ /* 0x0011e2000c101924 */
[----:B------:R-:W-:Y:S05]  /*4fd0*/  BRA `(.L_x_3976) ;  /* 0x0000000800f87947 */ /* 0x000fea0003800000 */
.L_x_3977:
[----:B--2---:R-:W0:Y:S02]  /*4fe0*/  F2I.FTZ.TRUNC.NTZ R3, R18 ;  /* 0x0000001200037305 */ /* 0x004e24000021f100 */
[----:B0-----:R0:W-:Y:S01]  /*4ff0*/  STG.E.U16 desc[UR36][R8.64], R3 ;  /* 0x0000000308007986 */ /* 0x0011e2000c101524 */
[----:B------:R-:W-:Y:S05]  /*5000*/  BRA `(.L_x_3976) ;  /* 0x0000000800ec7947 */ /* 0x000fea0003800000 */
.L_x_3972:
[----:B------:R-:W-:-:S13]  /*5010*/  ISETP.GT.AND P0, PT, R0, 0x6, PT ;  /* 0x000000060000780c */ /* 0x000fda0003f04270 */
[----:B------:R-:W-:Y:S05]  /*5020*/  @P0 BRA `(.L_x_3979) ;  /* 0x0000000000240947 */ /* 0x000fea0003800000 */
[----:B------:R-:W-:-:S13]  /*5030*/  ISETP.NE.AND P0, PT, R0, 0x5, PT ;  /* 0x000000050000780c */ /* 0x000fda0003f05270 */
[----:B------:R-:W-:Y:S05]  /*5040*/  @!P0 BRA `(.L_x_3980) ;  /* 0x0000000000108947 */ /* 0x000fea0003800000 */
[----:B------:R-:W-:-:S13]  /*5050*/  ISETP.NE.AND P0, PT, R0, 0x6, PT ;  /* 0x000000060000780c */ /* 0x000fda0003f05270 */
[----:B------:R-:W-:Y:S05]  /*5060*/  @P0 BRA `(.L_x_3975) ;  /* 0x0000000400fc0947 */ /* 0x000fea0003800000 */
[----:B--2---:R0:W-:Y:S01]  /*5070*/  STG.E desc[UR36][R8.64], R18 ;  /* 0x0000001208007986 */ /* 0x0041e2000c101924 */
[----:B------:R-:W-:Y:S05]  /*5080*/  BRA `(.L_x_3976) ;  /* 0x0000000800cc7947 */ /* 0x000fea0003800000 */
.L_x_3980:
[----:B--2---:R-:W-:-:S05]  /*5090*/  F2FP.F16.F32.PACK_AB R18, RZ, R18 ;  /* 0x00000012ff12723e */ /* 0x004fca00000000ff */
[----:B------:R0:W-:Y:S01]  /*50a0*/  STG.E.U16 desc[UR36][R8.64], R18 ;  /* 0x0000001208007986 */ /* 0x0001e2000c101524 */
[----:B------:R-:W-:Y:S05]  /*50b0*/  BRA `(.L_x_3976) ;  /* 0x0000000800c07947 */ /* 0x000fea0003800000 */
.L_x_3979:
[----:B------:R-:W-:-:S13]  /*50c0*/  ISETP.NE.AND P0, PT, R0, 0x7, PT ;  /* 0x000000070000780c */ /* 0x000fda0003f05270 */
[----:B------:R-:W-:Y:S05]  /*50d0*/  @!P0 BRA `(.L_x_3981) ;  /* 0x00000000002c8947 */ /* 0x000fea0003800000 */
[----:B------:R-:W-:-:S13]  /*50e0*/  ISETP.NE.AND P0, PT, R0, 0x8, PT ;  /* 0x000000080000780c */ /* 0x000fda0003f05270 */
[----:B------:R-:W-:Y:S05]  /*50f0*/  @!P0 BRA `(.L_x_3982) ;  /* 0x0000000000148947 */ /* 0x000fea0003800000 */
[----:B------:R-:W-:-:S13]  /*5100*/  ISETP.NE.AND P0, PT, R0, 0x9, PT ;  /* 0x000000090000780c */ /* 0x000fda0003f05270 */
[----:B------:R-:W-:Y:S05]  /*5110*/  @P0 BRA `(.L_x_3975) ;  /* 0x0000000400d00947 */ /* 0x000fea0003800000 */
[----:B------:R-:W-:-:S05]  /*5120*/  IMAD.MOV.U32 R19, RZ, RZ, RZ ;  /* 0x000000ffff137224 */ /* 0x000fca00078e00ff */
[----:B--2---:R0:W-:Y:S01]  /*5130*/  STG.E.64 desc[UR36][R8.64], R18 ;  /* 0x0000001208007986 */ /* 0x0041e2000c101b24 */
[----:B------:R-:W-:Y:S05]  /*5140*/  BRA `(.L_x_3976) ;  /* 0x00000008009c7947 */ /* 0x000fea0003800000 */
.L_x_3982:
[----:B--2---:R-:W-:-:S04]  /*5150*/  F2FP.F16.F32.PACK_AB R3, RZ, R18 ;  /* 0x00000012ff03723e */ /* 0x004fc800000000ff */
[----:B------:R-:W-:-:S05]  /*5160*/  PRMT R3, R3, 0x5410, RZ ;  /* 0x0000541003037816 */ /* 0x000fca00000000ff */
[----:B------:R0:W-:Y:S01]  /*5170*/  STG.E desc[UR36][R8.64], R3 ;  /* 0x0000000308007986 */ /* 0x0001e2000c101924 */
[----:B------:R-:W-:Y:S05]  /*5180*/  BRA `(.L_x_3976) ;  /* 0x00000008008c7947 */ /* 0x000fea0003800000 */
.L_x_3981:
[----:B--2---:R-:W-:-:S06]  /*5190*/  FMUL.FTZ R4, R18, 1 ;  /* 0x3f80000012047820 */ /* 0x004fcc0000410000 */
[----:B------:R-:W0:Y:S02]  /*51a0*/  F2F.F64.F32 R4, R4 ;  /* 0x0000000400047310 */ /* 0x000e240000201800 */
[----:B0-----:R0:W-:Y:S01]  /*51b0*/  STG.E.64 desc[UR36][R8.64], R4 ;  /* 0x0000000408007986 */ /* 0x0011e2000c101b24 */
[----:B------:R-:W-:Y:S05]  /*51c0*/  BRA `(.L_x_3976) ;  /* 0x00000008007c7947 */ /* 0x000fea0003800000 */
.L_x_3971:
        /* <DEDUP_REMOVED lines=10> */
[----:B--2---:R-:W0:Y:S02]  /*5270*/  F2I.FTZ.U32.TRUNC.NTZ R3, R18 ;  /* 0x0000001200037305 */ /* 0x004e24000021f000 */
[----:B0-----:R0:W-:Y:S01]  /*5280*/  STG.E.U16 desc[UR36][R8.64], R3 ;  /* 0x0000000308007986 */ /* 0x0011e2000c101524 */
[----:B------:R-:W-:Y:S05]  /*5290*/  BRA `(.L_x_3976) ;  /* 0x0000000800487947 */ /* 0x000fea0003800000 */
.L_x_3986:
        /* <DEDUP_REMOVED lines=16> */
.L_x_3989:
[----:B------:R-:W-:-:S04]  /*53a0*/  SHF.R.U32.HI R18, RZ, 0x18, R18 ;  /* 0x00000018ff127819 */ /* 0x000fc80000011612 */
[----:B------:R-:W-:-:S04]  /*53b0*/  LOP3.LUT R3, R3, 0x80, R18, 0xf8, !PT ;  /* 0x0000008003037812 */ /* 0x000fc800078ef812 */
[----:B------:R-:W-:-:S07]  /*53c0*/  PRMT R4, R3, 0x7610, R4 ;  /* 0x0000761003047816 */ /* 0x000fce0000000004 */
.L_x_3988:
[----:B------:R-:W-:Y:S05]  /*53d0*/  BSYNC.RECONVERGENT B0 ;  /* 0x0000000000007941 */ /* 0x000fea0003800200 */
.L_x_3987:
[----:B------:R0:W-:Y:S01]  /*53e0*/  STG.E.U8 desc[UR36][R8.64], R4 ;  /* 0x0000000408007986 */ /* 0x0001e2000c101124 */
[----:B------:R-:W-:Y:S05]  /*53f0*/  BRA `(.L_x_3976) ;  /* 0x0000000400f07947 */ /* 0x000fea0003800000 */
.L_x_3985:
        /* <DEDUP_REMOVED lines=16> */
.L_x_3992:
[----:B------:R-:W-:-:S04]  /*5500*/  SHF.R.U32.HI R18, RZ, 0x18, R18 ;  /* 0x00000018ff127819 */ /* 0x000fc80000011612 */
[----:B------:R-:W-:-:S04]  /*5510*/  LOP3.LUT R3, R3, 0x80, R18, 0xf8, !PT ;  /* 0x0000008003037812 */ /* 0x000fc800078ef812 */
[----:B------:R-:W-:-:S07]  /*5520*/  PRMT R4, R3, 0x7610, R4 ;  /* 0x0000761003047816 */ /* 0x000fce0000000004 */
.L_x_3991:
[----:B------:R-:W-:Y:S05]  /*5530*/  BSYNC.RECONVERGENT B0 ;  /* 0x0000000000007941 */ /* 0x000fea0003800200 */
.L_x_3990:
[----:B------:R0:W-:Y:S01]  /*5540*/  STG.E.U8 desc[UR36][R8.64], R4 ;  /* 0x0000000408007986 */ /* 0x0001e2000c101124 */
[----:B------:R-:W-:Y:S05]  /*5550*/  BRA `(.L_x_3976) ;  /* 0x0000000400987947 */ /* 0x000fea0003800000 */
.L_x_3984:
[----:B------:R-:W-:-:S13]  /*5560*/  ISETP.NE.AND P0, PT, R0, 0x1c, PT ;  /* 0x0000001c0000780c */ /* 0x000fda0003f05270 */
[----:B------:R-:W-:Y:S05]  /*5570*/  @!P0 BRA `(.L_x_3993) ;  /* 0x0000000000588947 */ /* 0x000fea0003800000 */
[----:B------:R-:W-:-:S13]  /*5580*/  ISETP.NE.AND P0, PT, R0, 0x1d, PT ;  /* 0x0000001d0000780c */ /* 0x000fda0003f05270 */
[----:B------:R-:W-:Y:S05]  /*5590*/  @!P0 BRA `(.L_x_3994) ;  /* 0x0000000000448947 */ /* 0x000fea0003800000 */
[----:B------:R-:W-:-:S13]  /*55a0*/  ISETP.NE.AND P0, PT, R0, 0x2c, PT ;  /* 0x0000002c0000780c */ /* 0x000fda0003f05270 */
[----:B------:R-:W-:Y:S05]  /*55b0*/  @P0 BRA `(.L_x_3975) ;  /* 0x0000000000a80947 */ /* 0x000fea0003800000 */
        /* <DEDUP_REMOVED lines=15> */
.L_x_3994:
[----:B--2---:R-:W0:Y:S02]  /*56b0*/  F2I.U64.TRUNC R18, R18 ;  /* 0x0000001200127311 */ /* 0x004e24000020d800 */
[----:B0-----:R0:W-:Y:S01]  /*56c0*/  STG.E.64 desc[UR36][R8.64], R18 ;  /* 0x0000001208007986 */ /* 0x0011e2000c101b24 */
[----:B------:R-:W-:Y:S05]  /*56d0*/  BRA `(.L_x_3976) ;  /* 0x0000000400387947 */ /* 0x000fea0003800000 */
.L_x_3993:
[----:B--2---:R-:W0:Y:S02]  /*56e0*/  F2I.FTZ.U32.TRUNC.NTZ R3, R18 ;  /* 0x0000001200037305 */ /* 0x004e24000021f000 */
[----:B0-----:R0:W-:Y:S01]  /*56f0*/  STG.E desc[UR36][R8.64], R3 ;  /* 0x0000000308007986 */ /* 0x0011e2000c101924 */
[----:B------:R-:W-:Y:S05]  /*5700*/  BRA `(.L_x_3976) ;  /* 0x00000004002c7947 */ /* 0x000fea0003800000 */
.L_x_3983:
[----:B------:R-:W-:-:S13]  /*5710*/  ISETP.GT.AND P0, PT, R0, 0xe, PT ;  /* 0x0000000e0000780c */ /* 0x000fda0003f04270 */
[----:B------:R-:W-:Y:S05]  /*5720*/  @P0 BRA `(.L_x_3995) ;  /* 0x0000000000340947 */ /* 0x000fea0003800000 */
[----:B------:R-:W-:-:S13]  /*5730*/  ISETP.NE.AND P0, PT, R0, 0xa, PT ;  /* 0x0000000a0000780c */ /* 0x000fda0003f05270 */
[----:B------:R-:W-:Y:S05]  /*5740*/  @!P0 BRA `(.L_x_3996) ;  /* 0x0000000000188947 */ /* 0x000fea0003800000 */
[----:B------:R-:W-:-:S13]  /*5750*/  ISETP.NE.AND P0, PT, R0, 0xb, PT ;  /* 0x0000000b0000780c */ /* 0x000fda0003f05270 */
[----:B------:R-:W-:Y:S05]  /*5760*/  @P0 BRA `(.L_x_3975) ;  /* 0x00000000003c0947 */ /* 0x000fea0003800000 */
[----:B--2---:R-:W-:-:S04]  /*5770*/  FSETP.NEU.FTZ.AND P0, PT, R18, RZ, PT ;  /* 0x000000ff1200720b */ /* 0x004fc80003f1d000 */
[----:B------:R-:W-:-:S05]  /*5780*/  SEL R3, RZ, 0x1, !P0 ;  /* 0x00000001ff037807 */ /* 0x000fca0004000000 */
[----:B------:R3:W-:Y:S01]  /*5790*/  STG.E.U8 desc[UR36][R8.64], R3 ;  /* 0x0000000308007986 */ /* 0x0007e2000c101124 */
[----:B------:R-:W-:Y:S05]  /*57a0*/  BRA `(.L_x_3976) ;  /* 0x0000000400047947 */ /* 0x000fea0003800000 */
.L_x_3996:
[----:B--2---:R-:W-:Y:S01]  /*57b0*/  FMUL.FTZ R4, R18, 1 ;  /* 0x3f80000012047820 */ /* 0x004fe20000410000 */
[----:B------:R-:W-:-:S05]  /*57c0*/  CS2R R6, SRZ ;  /* 0x0000000000067805 */ /* 0x000fca000001ff00 */
[----:B------:R-:W0:Y:S02]  /*57d0*/  F2F.F64.F32 R4, R4 ;  /* 0x0000000400047310 */ /* 0x000e240000201800 */
[----:B0-----:R0:W-:Y:S01]  /*57e0*/  STG.E.128 desc[UR36][R8.64], R4 ;  /* 0x0000000408007986 */ /* 0x0011e2000c101d24 */
[----:B------:R-:W-:Y:S05]  /*57f0*/  BRA `(.L_x_3976) ;  /* 0x0000000000f07947 */ /* 0x000fea0003800000 */
.L_x_3995:
[----:B------:R-:W-:-:S13]  /*5800*/  ISETP.NE.AND P0, PT, R0, 0xf, PT ;  /* 0x0000000f0000780c */ /* 0x000fda0003f05270 */
[----:B------:R-:W-:Y:S05]  /*5810*/  @!P0 BRA `(.L_x_3997) ;  /* 0x0000000000e08947 */ /* 0x000fea0003800000 */
[----:B------:R-:W-:-:S13]  /*5820*/  ISETP.NE.AND P0, PT, R0, 0x17, PT ;  /* 0x000000170000780c */ /* 0x000fda0003f05270 */
[----:B------:R-:W-:Y:S05]  /*5830*/  @!P0 BRA `(.L_x_3998) ;  /* 0x00000000008c8947 */ /* 0x000fea0003800000 */
[----:B------:R-:W-:-:S13]  /*5840*/  ISETP.NE.AND P0, PT, R0, 0x18, PT ;  /* 0x000000180000780c */ /* 0x000fda0003f05270 */
[----:B------:R-:W-:Y:S05]  /*5850*/  @!P0 BRA `(.L_x_3999) ;  /* 0x0000000000448947 */ /* 0x000fea0003800000 */
.L_x_3975:
        /* <DEDUP_REMOVED lines=16> */
.L_x_4000:
[----:B------:R-:W-:Y:S05]  /*5960*/  BRA `(.L_x_3976) ;  /* 0x0000000000947947 */ /* 0x000fea0003800000 */
.L_x_3999:
        /* <DEDUP_REMOVED lines=12> */
.L_x_4002:
[----:B------:R-:W-:Y:S05]  /*5a30*/  BSYNC.RECONVERGENT B0 ;  /* 0x0000000000007941 */ /* 0x000fea0003800200 */
.L_x_4001:
[----:B------:R-:W-:-:S05]  /*5a40*/  LOP3.LUT R3, R0, 0x80, R5, 0xf8, !PT ;  /* 0x0000008000037812 */ /* 0x000fca00078ef805 */
[----:B------:R1:W-:Y:S01]  /*5a50*/  STG.E.U8 desc[UR36][R8.64], R3 ;  /* 0x0000000308007986 */ /* 0x0003e2000c101124 */
[----:B------:R-:W-:Y:S05]  /*5a60*/  BRA `(.L_x_3976) ;  /* 0x0000000000547947 */ /* 0x000fea0003800000 */
.L_x_3998:
        /* <DEDUP_REMOVED lines=11> */
.L_x_4004:
[----:B------:R-:W-:Y:S01]  /*5b20*/  IMAD.MOV.U32 R0, RZ, RZ, 0x7f ;  /* 0x0000007fff007424 */ /* 0x000fe200078e00ff */
[----:B------:R-:W-:-:S04]  /*5b30*/  ISETP.GT.U32.AND P0, PT, R4, 0x7f800000, PT ;  /* 0x7f8000000400780c */ /* 0x000fc80003f04070 */
[----:B------:R-:W-:-:S09]  /*5b40*/  SEL R0, R0, 0x7c, P0 ;  /* 0x0000007c00007807 */ /* 0x000fd20000000000 */
.L_x_4005:
[----:B------:R-:W-:Y:S05]  /*5b50*/  BSYNC.RECONVERGENT B0 ;  /* 0x0000000000007941 */ /* 0x000fea0003800200 */
.L_x_4003:
[----:B------:R-:W-:-:S04]  /*5b60*/  SHF.R.U32.HI R3, RZ, 0x18, R18 ;  /* 0x00000018ff037819 */ /* 0x000fc80000011612 */
[----:B------:R-:W-:-:S05]  /*5b70*/  LOP3.LUT R3, R0, 0x80, R3, 0xf8, !PT ;  /* 0x0000008000037812 */ /* 0x000fca00078ef803 */
[----:B------:R2:W-:Y:S01]  /*5b80*/  STG.E.U8 desc[UR36][R8.64], R3 ;  /* 0x0000000308007986 */ /* 0x0005e2000c101124 */
[----:B------:R-:W-:Y:S05]  /*5b90*/  BRA `(.L_x_3976) ;  /* 0x0000000000087947 */ /* 0x000fea0003800000 */
.L_x_3997:
[----:B--2---:R-:W-:-:S05]  /*5ba0*/  F2FP.BF16.F32.PACK_AB R18, RZ, R18 ;  /* 0x00000012ff12723e */ /* 0x004fca00000010ff */
[----:B------:R0:W-:Y:S02]  /*5bb0*/  STG.E.U16 desc[UR36][R8.64], R18 ;  /* 0x0000001208007986 */ /* 0x0001e4000c101524 */
.L_x_3976:
[----:B------:R-:W-:-:S05]  /*5bc0*/  VIADD R25, R25, 0x80 ;  /* 0x0000008019197836 */ /* 0x000fca0000000000 */
[----:B------:R-:W-:-:S13]  /*5bd0*/  ISETP.GE.AND P0, PT, R25, R17, PT ;  /* 0x000000111900720c */ /* 0x000fda0003f06270 */
[----:B------:R-:W-:Y:S05]  /*5be0*/  @P0 BRA `(.L_x_3970) ;  /* 0x0000000c00900947 */ /* 0x000fea0003800000 */
[----:B------:R-:W5:Y:S01]  /*5bf0*/  LDCU UR4, c[0x0][0x3b8] ;  /* 0x00007700ff0477ac */ /* 0x000f620008000800 */
[----:B0123--:R-:W0:Y:S01]  /*5c00*/  LDC.64 R8, c[0x0][0x398] ;  /* 0x0000e600ff087b82 */ /* 0x00fe220000000a00 */
        /* <DEDUP_REMOVED lines=16> */
[----:B----4-:R-:W0:Y:S02]  /*5d10*/  F2I.FTZ.TRUNC.NTZ R3, R22 ;  /* 0x0000001600037305 */ /* 0x010e24000021f100 */
[----:B0-----:R0:W-:Y:S01]  /*5d20*/  STG.E.U8 desc[UR36][R8.64], R3 ;  /* 0x0000000308007986 */ /* 0x0011e2000c101124 */
[----:B------:R-:W-:Y:S05]  /*5d30*/  BRA `(.L_x_4011) ;  /* 0x0000000c00387947 */ /* 0x000fea0003800000 */
.L_x_4009:
[----:B----4-:R-:W0:Y:S02]  /*5d40*/  F2I.S64.TRUNC R22, R22 ;  /* 0x0000001600167311 */ /* 0x010e24000020d900 */
[----:B0-----:R-:W-:-:S05]  /*5d50*/  IMAD.MOV.U32 R3, RZ, RZ, R22 ;  /* 0x000000ffff037224 */ /* 0x001fca00078e0016 */
[----:B------:R0:W-:Y:S01]  /*5d60*/  STG.E.U8 desc[UR36][R8.64], R3 ;  /* 0x0000000308007986 */ /* 0x0001e2000c101124 */
[----:B------:R-:W-:Y:S05]  /*5d70*/  BRA `(.L_x_4011) ;  /* 0x0000000c00287947 */ /* 0x000fea0003800000 */
.L_x_4008:
[----:B------:R-:W-:-:S13]  /*5d80*/  ISETP.NE.AND P0, PT, R0, 0x2, PT ;  /* 0x000000020000780c */ /* 0x000fda0003f05270 */
[----:B------:R-:W-:Y:S05]  /*5d90*/  @!P0 BRA `(.L_x_4012) ;  /* 0x0000000000288947 */ /* 0x000fea0003800000 */
[----:B------:R-:W-:-:S13]  /*5da0*/  ISETP.NE.AND P0, PT, R0, 0x3, PT ;  /* 0x000000030000780c */ /* 0x000fda0003f05270 */
[----:B------:R-:W-:Y:S05]  /*5db0*/  @!P0 BRA `(.L_x_4013) ;  /* 0x0000000000148947 */ /* 0x000fea0003800000 */
[----:B------:R-:W-:-:S13]  /*5dc0*/  ISETP.NE.AND P0, PT, R0, 0x4, PT ;  /* 0x000000040000780c */ /* 0x000fda0003f05270 */
[----:B------:R-:W-:Y:S05]  /*5dd0*/  @P0 BRA `(.L_x_4010) ;  /* 0x0000000800380947 */ /* 0x000fea0003800000 */
[----:B----4-:R-:W0:Y:S02]  /*5de0*/  F2I.S64.TRUNC R22, R22 ;  /* 0x0000001600167311 */ /* 0x010e24000020d900 */
[----:B0-----:R0:W-:Y:S01]  /*5df0*/  STG.E.64 desc[UR36][R8.64], R22 ;  /* 0x0000001608007986 */ /* 0x0011e2000c101b24 */
[----:B------:R-:W-:Y:S05]  /*5e00*/  BRA `(.L_x_4011) ;  /* 0x0000000c00047947 */ /* 0x000fea0003800000 */
.L_x_4013:
[----:B----4-:R-:W0:Y:S02]  /*5e10*/  F2I.FTZ.TRUNC.NTZ R3, R22 ;  /* 0x0000001600037305 */ /* 0x010e24000021f100 */
[----:B0-----:R0:W-:Y:S01]  /*5e20*/  STG.E desc[UR36][R8.64], R3 ;  /* 0x0000000308007986 */ /* 0x0011e2000c101924 */
[----:B------:R-:W-:Y:S05]  /*5e30*/  BRA `(.L_x_4011) ;  /* 0x0000000800f87947 */ /* 0x000fea0003800000 */
.L_x_4012:
[----:B----4-:R-:W0:Y:S02]  /*5e40*/  F2I.FTZ.TRUNC.NTZ R3, R22 ;  /* 0x0000001600037305 */ /* 0x010e24000021f100 */
[----:B0-----:R0:W-:Y:S01]  /*5e50*/  STG.E.U16 desc[UR36][R8.64], R3 ;  /* 0x0000000308007986 */ /* 0x0011e2000c101524 */
[----:B------:R-:W-:Y:S05]  /*5e60*/  BRA `(.L_x_4011) ;  /* 0x0000000800ec7947 */ /* 0x000fea0003800000 */
.L_x_4007:
[----:B------:R-:W-:-:S13]  /*5e70*/  ISETP.GT.AND P0, PT, R0, 0x6, PT ;  /* 0x000000060000780c */ /* 0x000fda0003f04270 */
[----:B------:R-:W-:Y:S05]  /*5e80*/  @P0 BRA `(.L_x_4014) ;  /* 0x0000000000240947 */ /* 0x000fea0003800000 */
[----:B------:R-:W-:-:S13]  /*5e90*/  ISETP.NE.AND P0, PT, R0, 0x5, PT ;  /* 0x000000050000780c */ /* 0x000fda0003f05270 */
[----:B------:R-:W-:Y:S05]  /*5ea0*/  @!P0 BRA `(.L_x_4015) ;  /* 0x0000000000108947 */ /* 0x000fea0003800000 */
[----:B------:R-:W-:-:S13]  /*5eb0*/  ISETP.NE.AND P0, PT, R0, 0x6, PT ;  /* 0x000000060000780c */ /* 0x000fda0003f05270 */
[----:B------:R-:W-:Y:S05]  /*5ec0*/  @P0 BRA `(.L_x_4010) ;  /* 0x0000000400fc0947 */ /* 0x000fea0003800000 */
[----:B----4-:R0:W-:Y:S01]  /*5ed0*/  STG.E desc[UR36][R8.64], R22 ;  /* 0x0000001608007986 */ /* 0x0101e2000c101924 */
[----:B------:R-:W-:Y:S05]  /*5ee0*/  BRA `(.L_x_4011) ;  /* 0x0000000800cc7947 */ /* 0x000fea0003800000 */
.L_x_4015:
[----:B----4-:R-:W-:-:S05]  /*5ef0*/  F2FP.F16.F32.PACK_AB R22, RZ, R22 ;  /* 0x00000016ff16723e */ /* 0x010fca00000000ff */
[----:B------:R0:W-:Y:S01]  /*5f00*/  STG.E.U16 desc[UR36][R8.64], R22 ;  /* 0x0000001608007986 */ /* 0x0001e2000c101524 */
[----:B------:R-:W-:Y:S05]  /*5f10*/  BRA `(.L_x_4011) ;  /* 0x0000000800c07947 */ /* 0x000fea0003800000 */
.L_x_4014:
[----:B------:R-:W-:-:S13]  /*5f20*/  ISETP.NE.AND P0, PT, R0, 0x7, PT ;  /* 0x000000070000780c */ /* 0x000fda0003f05270 */
[----:B------:R-:W-:Y:S05]  /*5f30*/  @!P0 BRA `(.L_x_4016) ;  /* 0x00000000002c8947 */ /* 0x000fea0003800000 */
[----:B------:R-:W-:-:S13]  /*5f40*/  ISETP.NE.AND P0, PT, R0, 0x8, PT ;  /* 0x000000080000780c */ /* 0x000fda0003f05270 */
[----:B------:R-:W-:Y:S05]  /*5f50*/  @!P0 BRA `(.L_x_4017) ;  /* 0x0000000000148947 */ /* 0x000fea0003800000 */
[----:B------:R-:W-:-:S13]  /*5f60*/  ISETP.NE.AND P0, PT, R0, 0x9, PT ;  /* 0x000000090000780c */ /* 0x000fda0003f05270 */
[----:B------:R-:W-:Y:S05]  /*5f70*/  @P0 BRA `(.L_x_4010) ;  /* 0x0000000400d00947 */ /* 0x000fea0003800000 */
[----:B------:R-:W-:-:S05]  /*5f80*/  IMAD.MOV.U32 R23, RZ, RZ, RZ ;  /* 0x000000ffff177224 */ /* 0x000fca00078e00ff */
[----:B----4-:R0:W-:Y:S01]  /*5f90*/  STG.E.64 desc[UR36][R8.64], R22 ;  /* 0x0000001608007986 */ /* 0x0101e2000c101b24 */
[----:B------:R-:W-:Y:S05]  /*5fa0*/  BRA `(.L_x_4011) ;  /* 0x00000008009c7947 */ /* 0x000fea0003800000 */
.L_x_4017:
[----:B----4-:R-:W-:-:S04]  /*5fb0*/  F2FP.F16.F32.PACK_AB R3, RZ, R22 ;  /* 0x00000016ff03723e */ /* 0x010fc800000000ff */
[----:B------:R-:W-:-:S05]  /*5fc0*/  PRMT R3, R3, 0x5410, RZ ;  /* 0x0000541003037816 */ /* 0x000fca00000000ff */
[----:B------:R0:W-:Y:S01]  /*5fd0*/  STG.E desc[UR36][R8.64], R3 ;  /* 0x0000000308007986 */ /* 0x0001e2000c101924 */
[----:B------:R-:W-:Y:S05]  /*5fe0*/  BRA `(.L_x_4011) ;  /* 0x00000008008c7947 */ /* 0x000fea0003800000 */
.L_x_4016:
[----:B----4-:R-:W-:-:S06]  /*5ff0*/  FMUL.FTZ R4, R22, 1 ;  /* 0x3f80000016047820 */ /* 0x010fcc0000410000 */
[----:B------:R-:W0:Y:S02]  /*6000*/  F2F.F64.F32 R4, R4 ;  /* 0x0000000400047310 */ /* 0x000e240000201800 */
[----:B0-----:R0:W-:Y:S01]  /*6010*/  STG.E.64 desc[UR36][R8.64], R4 ;  /* 0x0000000408007986 */ /* 0x0011e2000c101b24 */
[----:B------:R-:W-:Y:S05]  /*6020*/  BRA `(.L_x_4011) ;  /* 0x00000008007c7947 */ /* 0x000fea0003800000 */
.L_x_4006:
        /* <DEDUP_REMOVED lines=10> */
[----:B----4-:R-:W0:Y:S02]  /*60d0*/  F2I.FTZ.U32.TRUNC.NTZ R3, R22 ;  /* 0x0000001600037305 */ /* 0x010e24000021f000 */
[----:B0-----:R0:W-:Y:S01]  /*60e0*/  STG.E.U16 desc[UR36][R8.64], R3 ;  /* 0x0000000308007986 */ /* 0x0011e2000c101524 */
[----:B------:R-:W-:Y:S05]  /*60f0*/  BRA `(.L_x_4011) ;  /* 0x0000000800487947 */ /* 0x000fea0003800000 */
.L_x_4021:
[----:B----4-:R-:W-:Y:S01]  /*6100*/  LOP3.LUT R5, R22, 0x7fffffff, RZ, 0xc0, !PT ;  /* 0x7fffffff16057812 */ /* 0x010fe200078ec0ff */
        /* <DEDUP_REMOVED lines=15> */
.L_x_4024:
[----:B------:R-:W-:-:S04]  /*6200*/  SHF.R.U32.HI R22, RZ, 0x18, R22 ;  /* 0x00000018ff167819 */ /* 0x000fc80000011616 */
[----:B------:R-:W-:-:S04]  /*6210*/  LOP3.LUT R3, R3, 0x80, R22, 0xf8, !PT ;  /* 0x0000008003037812 */ /* 0x000fc800078ef816 */
[----:B------:R-:W-:-:S07]  /*6220*/  PRMT R4, R3, 0x7610, R4 ;  /* 0x0000761003047816 */ /* 0x000fce0000000004 */
.L_x_4023:
[----:B------:R-:W-:Y:S05]  /*6230*/  BSYNC.RECONVERGENT B0 ;  /* 0x0000000000007941 */ /* 0x000fea0003800200 */
.L_x_4022:
[----:B------:R0:W-:Y:S01]  /*6240*/  STG.E.U8 desc[UR36][R8.64], R4 ;  /* 0x0000000408007986 */ /* 0x0001e2000c101124 */
[----:B------:R-:W-:Y:S05]  /*6250*/  BRA `(.L_x_4011) ;  /* 0x0000000400f07947 */ /* 0x000fea0003800000 */
.L_x_4020:
        /* <DEDUP_REMOVED lines=16> */
.L_x_4027:
[----:B------:R-:W-:-:S04]  /*6360*/  SHF.R.U32.HI R22, RZ, 0x18, R22 ;  /* 0x00000018ff167819 */ /* 0x000fc80000011616 */
[----:B------:R-:W-:-:S04]  /*6370*/  LOP3.LUT R3, R3, 0x80, R22, 0xf8, !PT ;  /* 0x0000008003037812 */ /* 0x000fc800078ef816 */
[----:B------:R-:W-:-:S07]  /*6380*/  PRMT R4, R3, 0x7610, R4 ;  /* 0x0000761003047816 */ /* 0x000fce0000000004 */
.L_x_4026:
[----:B------:R-:W-:Y:S05]  /*6390*/  BSYNC.RECONVERGENT B0 ;  /* 0x0000000000007941 */ /* 0x000fea0003800200 */
.L_x_4025:
[----:B------:R0:W-:Y:S01]  /*63a0*/  STG.E.U8 desc[UR36][R8.64], R4 ;  /* 0x0000000408007986 */ /* 0x0001e2000c101124 */
[----:B------:R-:W-:Y:S05]  /*63b0*/  BRA `(.L_x_4011) ;  /* 0x0000000400987947 */ /* 0x000fea0003800000 */
.L_x_4019:
[----:B------:R-:W-:-:S13]  /*63c0*/  ISETP.NE.AND P0, PT, R0, 0x1c, PT ;  /* 0x0000001c0000780c */ /* 0x000fda0003f05270 */
[----:B------:R-:W-:Y:S05]  /*63d0*/  @!P0 BRA `(.L_x_4028) ;  /* 0x0000000000588947 */ /* 0x000fea0003800000 */
[----:B------:R-:W-:-:S13]  /*63e0*/  ISETP.NE.AND P0, PT, R0, 0x1d, PT ;  /* 0x0000001d0000780c */ /* 0x000fda0003f05270 */
[----:B------:R-:W-:Y:S05]  /*63f0*/  @!P0 BRA `(.L_x_4029) ;  /* 0x0000000000448947 */ /* 0x000fea0003800000 */
[----:B------:R-:W-:-:S13]  /*6400*/  ISETP.NE.AND P0, PT, R0, 0x2c, PT ;  /* 0x0000002c0000780c */ /* 0x000fda0003f05270 */
[----:B------:R-:W-:Y:S05]  /*6410*/  @P0 BRA `(.L_x_4010) ;  /* 0x0000000000a80947 */ /* 0x000fea0003800000 */
[----:B----4-:R-:W-:-:S04]  /*6420*/  SHF.R.U32.HI R4, RZ, 0x17, R22 ;  /* 0x00000017ff047819 */ /* 0x010fc80000011616 */
        /* <DEDUP_REMOVED lines=14> */
.L_x_4029:
[----:B----4-:R-:W0:Y:S02]  /*6510*/  F2I.U64.TRUNC R22, R22 ;  /* 0x0000001600167311 */ /* 0x010e24000020d800 */
[----:B0-----:R0:W-:Y:S01]  /*6520*/  STG.E.64 desc[UR36][R8.64], R22 ;  /* 0x0000001608007986 */ /* 0x0011e2000c101b24 */
[----:B------:R-:W-:Y:S05]  /*6530*/  BRA `(.L_x_4011) ;  /* 0x0000000400387947 */ /* 0x000fea0003800000 */
.L_x_4028:
[----:B----4-:R-:W0:Y:S02]  /*6540*/  F2I.FTZ.U32.TRUNC.NTZ R3, R22 ;  /* 0x0000001600037305 */ /* 0x010e24000021f000 */
[----:B0-----:R0:W-:Y:S01]  /*6550*/  STG.E desc[UR36][R8.64], R3 ;  /* 0x0000000308007986 */ /* 0x0011e2000c101924 */
[----:B------:R-:W-:Y:S05]  /*6560*/  BRA `(.L_x_4011) ;  /* 0x00000004002c7947 */ /* 0x000fea0003800000 */
.L_x_4018:
[----:B------:R-:W-:-:S13]  /*6570*/  ISETP.GT.AND P0, PT, R0, 0xe, PT ;  /* 0x0000000e0000780c */ /* 0x000fda0003f04270 */
[----:B------:R-:W-:Y:S05]  /*6580*/  @P0 BRA `(.L_x_4030) ;  /* 0x0000000000340947 */ /* 0x000fea0003800000 */
[----:B------:R-:W-:-:S13]  /*6590*/  ISETP.NE.AND P0, PT, R0, 0xa, PT ;  /* 0x0000000a0000780c */ /* 0x000fda0003f05270 */
[----:B------:R-:W-:Y:S05]  /*65a0*/  @!P0 BRA `(.L_x_4031) ;  /* 0x0000000000188947 */ /* 0x000fea0003800000 */
[----:B------:R-:W-:-:S13]  /*65b0*/  ISETP.NE.AND P0, PT, R0, 0xb, PT ;  /* 0x0000000b0000780c */ /* 0x000fda0003f05270 */
[----:B------:R-:W-:Y:S05]  /*65c0*/  @P0 BRA `(.L_x_4010) ;  /* 0x00000000003c0947 */ /* 0x000fea0003800000 */
[----:B----4-:R-:W-:-:S04]  /*65d0*/  FSETP.NEU.FTZ.AND P0, PT, R22, RZ, PT ;  /* 0x000000ff1600720b */ /* 0x010fc80003f1d000 */
[----:B------:R-:W-:-:S05]  /*65e0*/  SEL R3, RZ, 0x1, !P0 ;  /* 0x00000001ff037807 */ /* 0x000fca0004000000 */
[----:B------:R1:W-:Y:S01]  /*65f0*/  STG.E.U8 desc[UR36][R8.64], R3 ;  /* 0x0000000308007986 */ /* 0x0003e2000c101124 */
[----:B------:R-:W-:Y:S05]  /*6600*/  BRA `(.L_x_4011) ;  /* 0x0000000400047947 */ /* 0x000fea0003800000 */
.L_x_4031:
[----:B----4-:R-:W-:Y:S01]  /*6610*/  FMUL.FTZ R4, R22, 1 ;  /* 0x3f80000016047820 */ /* 0x010fe20000410000 */
[----:B------:R-:W-:-:S05]  /*6620*/  CS2R R6, SRZ ;  /* 0x0000000000067805 */ /* 0x000fca000001ff00 */
[----:B------:R-:W0:Y:S02]  /*6630*/  F2F.F64.F32 R4, R4 ;  /* 0x0000000400047310 */ /* 0x000e240000201800 */
[----:B0-----:R0:W-:Y:S01]  /*6640*/  STG.E.128 desc[UR36][R8.64], R4 ;  /* 0x0000000408007986 */ /* 0x0011e2000c101d24 */
[----:B------:R-:W-:Y:S05]  /*6650*/  BRA `(.L_x_4011) ;  /* 0x0000000000f07947 */ /* 0x000fea0003800000 */
.L_x_4030:
[----:B------:R-:W-:-:S13]  /*6660*/  ISETP.NE.AND P0, PT, R0, 0xf, PT ;  /* 0x0000000f0000780c */ /* 0x000fda0003f05270 */
[----:B------:R-:W-:Y:S05]  /*6670*/  @!P0 BRA `(.L_x_4032) ;  /* 0x0000000000e08947 */ /* 0x000fea0003800000 */
[----:B------:R-:W-:-:S13]  /*6680*/  ISETP.NE.AND P0, PT, R0, 0x17, PT ;  /* 0x000000170000780c */ /* 0x000fda0003f05270 */
[----:B------:R-:W-:Y:S05]  /*6690*/  @!P0 BRA `(.L_x_4033) ;  /* 0x00000000008c8947 */ /* 0x000fea0003800000 */
[----:B------:R-:W-:-:S13]  /*66a0*/  ISETP.NE.AND P0, PT, R0, 0x18, PT ;  /* 0x000000180000780c */ /* 0x000fda0003f05270 */
[----:B------:R-:W-:Y:S05]  /*66b0*/  @!P0 BRA `(.L_x_4034) ;  /* 0x0000000000448947 */ /* 0x000fea0003800000 */
.L_x_4010:
        /* <DEDUP_REMOVED lines=15> */
[----:B--2-4-:R-:W-:Y:S05]  /*67b0*/  CALL.ABS.NOINC R14 ;  /* 0x000000000e007343 */ /* 0x014fea0003c00000 */
.L_x_4035:
[----:B------:R-:W-:Y:S05]  /*67c0*/  BRA `(.L_x_4011) ;  /* 0x0000000000947947 */ /* 0x000fea0003800000 */
.L_x_4034:
[----:B----4-:R-:W-:Y:S01]  /*67d0*/  LOP3.LUT R4, R22, 0x7fffffff, RZ, 0xc0, !PT ;  /* 0x7fffffff16047812 */ /* 0x010fe200078ec0ff */
        /* <DEDUP_REMOVED lines=11> */
.L_x_4037:
[----:B------:R-:W-:Y:S05]  /*6890*/  BSYNC.RECONVERGENT B0 ;  /* 0x0000000000007941 */ /* 0x000fea0003800200 */
.L_x_4036:
[----:B------:R-:W-:-:S05]  /*68a0*/  LOP3.LUT R3, R0, 0x80, R5, 0xf8, !PT ;  /* 0x0000008000037812 */ /* 0x000fca00078ef805 */
[----:B------:R3:W-:Y:S01]  /*68b0*/  STG.E.U8 desc[UR36][R8.64], R3 ;  /* 0x0000000308007986 */ /* 0x0007e2000c101124 */
[----:B------:R-:W-:Y:S05]  /*68c0*/  BRA `(.L_x_4011) ;  /* 0x0000000000547947 */ /* 0x000fea0003800000 */
.L_x_4033:
[----:B----4-:R-:W-:Y:S01]  /*68d0*/  LOP3.LUT R4, R22, 0x7fffffff, RZ, 0xc0, !PT ;  /* 0x7fffffff16047812 */ /* 0x010fe200078ec0ff */
        /* <DEDUP_REMOVED lines=10> */
.L_x_4039:
[----:B------:R-:W-:Y:S01]  /*6980*/  IMAD.MOV.U32 R0, RZ, RZ, 0x7f ;  /* 0x0000007fff007424 */ /* 0x000fe200078e00ff */
[----:B------:R-:W-:-:S04]  /*6990*/  ISETP.GT.U32.AND P0, PT, R4, 0x7f800000, PT ;  /* 0x7f8000000400780c */ /* 0x000fc80003f04070 */
[----:B------:R-:W-:-:S09]  /*69a0*/  SEL R0, R0, 0x7c, P0 ;  /* 0x0000007c00007807 */ /* 0x000fd20000000000 */
.L_x_4040:
[----:B------:R-:W-:Y:S05]  /*69b0*/  BSYNC.RECONVERGENT B0 ;  /* 0x0000000000007941 */ /* 0x000fea0003800200 */
.L_x_4038:
[----:B------:R-:W-:-:S04]  /*69c0*/  SHF.R.U32.HI R3, RZ, 0x18, R22 ;  /* 0x00000018ff037819 */ /* 0x000fc80000011616 */
[----:B------:R-:W-:-:S05]  /*69d0*/  LOP3.LUT R3, R0, 0x80, R3, 0xf8, !PT ;  /* 0x0000008000037812 */ /* 0x000fca00078ef803 */
[----:B------:R2:W-:Y:S01]  /*69e0*/  STG.E.U8 desc[UR36][R8.64], R3 ;  /* 0x0000000308007986 */ /* 0x0005e2000c101124 */
[----:B------:R-:W-:Y:S05]  /*69f0*/  BRA `(.L_x_4011) ;  /* 0x0000000000087947 */ /* 0x000fea0003800000 */
.L_x_4032:
[----:B----4-:R-:W-:-:S05]  /*6a00*/  F2FP.BF16.F32.PACK_AB R22, RZ, R22 ;  /* 0x00000016ff16723e */ /* 0x010fca00000010ff */
[----:B------:R4:W-:Y:S02]  /*6a10*/  STG.E.U16 desc[UR36][R8.64], R22 ;  /* 0x0000001608007986 */ /* 0x0009e4000c101524 */
.L_x_4011:
[----:B------:R-:W-:-:S07]  /*6a20*/  VIADD R25, R25, 0x80 ;  /* 0x0000008019197836 */ /* 0x000fce0000000000 */
.L_x_3970:
[----:B------:R-:W-:Y:S05]  /*6a30*/  BSYNC.RECONVERGENT B6 ;  /* 0x0000000000067941 */ /* 0x000fea0003800200 */
.L_x_3969:
[----:B------:R-:W-:-:S13]  /*6a40*/  ISETP.GE.AND P0, PT, R25, R17, PT ;  /* 0x000000111900720c */ /* 0x000fda0003f06270 */
[----:B------:R-:W-:Y:S05]  /*6a50*/  @P0 EXIT ;  /* 0x000000000000094d */ /* 0x000fea0003800000 */
[----:B01----:R-:W0:Y:S01]  /*6a60*/  LDC.64 R4, c[0x0][0x398] ;  /* 0x0000e600ff047b82 */ /* 0x003e220000000a00 */
[----:B------:R-:W2:Y:S01]  /*6a70*/  LDCU UR4, c[0x0][0x3b8] ;  /* 0x00007700ff0477ac */ /* 0x000ea20008000800 */
[----:B------:R-:W-:Y:S01]  /*6a80*/  PRMT R0, R16, 0x9910, RZ ;  /* 0x0000991010007816 */ /* 0x000fe200000000ff */
[----:B------:R-:W-:-:S03]  /*6a90*/  IMAD R2, R2, 0x200, R25 ;  /* 0x0000020002027824 */ /* 0x000fc600078e0219 */
[----:B------:R-:W-:Y:S01]  /*6aa0*/  ISETP.GT.AND P1, PT, R0, 0x9, PT ;  /* 0x000000090000780c */ /* 0x000fe20003f24270 */
[----:B--23--:R-:W-:-:S05]  /*6ab0*/  IMAD R3, R2, UR4, RZ ;  /* 0x0000000402037c24 */ /* 0x00cfca000f8e02ff */
        /* <DEDUP_REMOVED lines=14> */
.L_x_4044:
[----:B------:R-:W0:Y:S02]  /*6ba0*/  F2I.S64.TRUNC R24, R24 ;  /* 0x0000001800187311 */ /* 0x000e24000020d900 */
[----:B0-----:R-:W-:-:S05]  /*6bb0*/  IMAD.MOV.U32 R5, RZ, RZ, R24 ;  /* 0x000000ffff057224 */ /* 0x001fca00078e0018 */
[----:B------:R-:W-:Y:S01]  /*6bc0*/  STG.E.U8 desc[UR36][R2.64], R5 ;  /* 0x0000000502007986 */ /* 0x000fe2000c101124 */
[----:B------:R-:W-:Y:S05]  /*6bd0*/  EXIT ;  /* 0x000000000000794d */ /* 0x000fea0003800000 */
.L_x_4043:
        /* <DEDUP_REMOVED lines=9> */
.L_x_4047:
[----:B------:R-:W0:Y:S02]  /*6c70*/  F2I.FTZ.TRUNC.NTZ R5, R24 ;  /* 0x0000001800057305 */ /* 0x000e24000021f100 */
[----:B0-----:R-:W-:Y:S01]  /*6c80*/  STG.E desc[UR36][R2.64], R5 ;  /* 0x0000000502007986 */ /* 0x001fe2000c101924 */
[----:B------:R-:W-:Y:S05]  /*6c90*/  EXIT ;  /* 0x000000000000794d */ /* 0x000fea0003800000 */
.L_x_4046:
[----:B------:R-:W0:Y:S02]  /*6ca0*/  F2I.FTZ.TRUNC.NTZ R5, R24 ;  /* 0x0000001800057305 */ /* 0x000e24000021f100 */
[----:B0-----:R-:W-:Y:S01]  /*6cb0*/  STG.E.U16 desc[UR36][R2.64], R5 ;  /* 0x0000000502007986 */ /* 0x001fe2000c101524 */
[----:B------:R-:W-:Y:S05]  /*6cc0*/  EXIT ;  /* 0x000000000000794d */ /* 0x000fea0003800000 */
.L_x_4042:
        /* <DEDUP_REMOVED lines=8> */
.L_x_4049:
[----:B------:R-:W-:-:S05]  /*6d50*/  F2FP.F16.F32.PACK_AB R24, RZ, R24 ;  /* 0x00000018ff18723e */ /* 0x000fca00000000ff */
[----:B------:R-:W-:Y:S01]  /*6d60*/  STG.E.U16 desc[UR36][R2.64], R24 ;  /* 0x0000001802007986 */ /* 0x000fe2000c101524 */
[----:B------:R-:W-:Y:S05]  /*6d70*/  EXIT ;  /* 0x000000000000794d */ /* 0x000fea0003800000 */
.L_x_4048:
        /* <DEDUP_REMOVED lines=9> */
.L_x_4051:
[----:B------:R-:W-:-:S04]  /*6e10*/  F2FP.F16.F32.PACK_AB R5, RZ, R24 ;  /* 0x00000018ff05723e */ /* 0x000fc800000000ff */
[----:B------:R-:W-:-:S05]  /*6e20*/  PRMT R5, R5, 0x5410, RZ ;  /* 0x0000541005057816 */ /* 0x000fca00000000ff */
[----:B------:R-:W-:Y:S01]  /*6e30*/  STG.E desc[UR36][R2.64], R5 ;  /* 0x0000000502007986 */ /* 0x000fe2000c101924 */
[----:B------:R-:W-:Y:S05]  /*6e40*/  EXIT ;  /* 0x000000000000794d */ /* 0x000fea0003800000 */
.L_x_4050:
[----:B------:R-:W-:-:S06]  /*6e50*/  FMUL.FTZ R4, R24, 1 ;  /* 0x3f80000018047820 */ /* 0x000fcc0000410000 */
[----:B------:R-:W0:Y:S02]  /*6e60*/  F2F.F64.F32 R4, R4 ;  /* 0x0000000400047310 */ /* 0x000e240000201800 */
[----:B0-----:R-:W-:Y:S01]  /*6e70*/  STG.E.64 desc[UR36][R2.64], R4 ;  /* 0x0000000402007986 */ /* 0x001fe2000c101b24 */
[----:B------:R-:W-:Y:S05]  /*6e80*/  EXIT ;  /* 0x000000000000794d */ /* 0x000fea0003800000 */
.L_x_4041:
        /* <DEDUP_REMOVED lines=13> */
.L_x_4055:
        /* <DEDUP_REMOVED lines=16> */
.L_x_4058:
[----:B------:R-:W-:-:S04]  /*7060*/  SHF.R.U32.HI R24, RZ, 0x18, R24 ;  /* 0x00000018ff187819 */ /* 0x000fc80000011618 */
[----:B------:R-:W-:-:S04]  /*7070*/  LOP3.LUT R5, R5, 0x80, R24, 0xf8, !PT ;  /* 0x0000008005057812 */ /* 0x000fc800078ef818 */
[----:B------:R-:W-:-:S07]  /*7080*/  PRMT R0, R5, 0x7610, R0 ;  /* 0x0000761005007816 */ /* 0x000fce0000000000 */
.L_x_4057:
[----:B------:R-:W-:Y:S05]  /*7090*/  BSYNC.RECONVERGENT B0 ;  /* 0x0000000000007941 */ /* 0x000fea0003800200 */
.L_x_4056:
[----:B------:R-:W-:Y:S01]  /*70a0*/  STG.E.U8 desc[UR36][R2.64], R0 ;  /* 0x0000000002007986 */ /* 0x000fe2000c101124 */
[----:B------:R-:W-:Y:S05]  /*70b0*/  EXIT ;  /* 0x000000000000794d */ /* 0x000fea0003800000 */
.L_x_4054:
        /* <DEDUP_REMOVED lines=16> */
.L_x_4061:
[----:B------:R-:W-:-:S04]  /*71c0*/  SHF.R.U32.HI R24, RZ, 0x18, R24 ;  /* 0x00000018ff187819 */ /* 0x000fc80000011618 */
[----:B------:R-:W-:-:S04]  /*71d0*/  LOP3.LUT R5, R5, 0x80, R24, 0xf8, !PT ;  /* 0x0000008005057812 */ /* 0x000fc800078ef818 */
[----:B------:R-:W-:-:S07]  /*71e0*/  PRMT R0, R5, 0x7610, R0 ;  /* 0x0000761005007816 */ /* 0x000fce0000000000 */
.L_x_4060:
[----:B------:R-:W-:Y:S05]  /*71f0*/  BSYNC.RECONVERGENT B0 ;  /* 0x0000000000007941 */ /* 0x000fea0003800200 */
.L_x_4059:
[----:B------:R-:W-:Y:S01]  /*7200*/  STG.E.U8 desc[UR36][R2.64], R0 ;  /* 0x0000000002007986 */ /* 0x000fe2000c101124 */
[----:B------:R-:W-:Y:S05]  /*7210*/  EXIT ;  /* 0x000000000000794d */ /* 0x000fea0003800000 */
.L_x_4053:
        /* <DEDUP_REMOVED lines=21> */
.L_x_4063:
[----:B------:R-:W0:Y:S02]  /*7370*/  F2I.U64.TRUNC R24, R24 ;  /* 0x0000001800187311 */ /* 0x000e24000020d800 */
[----:B0-----:R-:W-:Y:S01]  /*7380*/  STG.E.64 desc[UR36][R2.64], R24 ;  /* 0x0000001802007986 */ /* 0x001fe2000c101b24 */
[----:B------:R-:W-:Y:S05]  /*7390*/  EXIT ;  /* 0x000000000000794d */ /* 0x000fea0003800000 */
.L_x_4062:
[----:B------:R-:W0:Y:S02]  /*73a0*/  F2I.FTZ.U32.TRUNC.NTZ R5, R24 ;  /* 0x0000001800057305 */ /* 0x000e24000021f000 */
[----:B0-----:R-:W-:Y:S01]  /*73b0*/  STG.E desc[UR36][R2.64], R5 ;  /* 0x0000000502007986 */ /* 0x001fe2000c101924 */
[----:B------:R-:W-:Y:S05]  /*73c0*/  EXIT ;  /* 0x000000000000794d */ /* 0x000fea0003800000 */
.L_x_4052:
        /* <DEDUP_REMOVED lines=10> */
.L_x_4065:
[----:B------:R-:W-:Y:S01]  /*7470*/  FMUL.FTZ R4, R24, 1 ;  /* 0x3f80000018047820 */ /* 0x000fe20000410000 */
[----:B------:R-:W-:-:S05]  /*7480*/  CS2R R6, SRZ ;  /* 0x0000000000067805 */ /* 0x000fca000001ff00 */
[----:B------:R-:W0:Y:S02]  /*7490*/  F2F.F64.F32 R4, R4 ;  /* 0x0000000400047310 */ /* 0x000e240000201800 */
[----:B0-----:R-:W-:Y:S01]  /*74a0*/  STG.E.128 desc[UR36][R2.64], R4 ;  /* 0x0000000402007986 */ /* 0x001fe2000c101d24 */
[----:B------:R-:W-:Y:S05]  /*74b0*/  EXIT ;  /* 0x000000000000794d */ /* 0x000fea0003800000 */
.L_x_4064:
[----:B------:R-:W-:-:S13]  /*74c0*/  ISETP.NE.AND P0, PT, R0, 0xf, PT ;  /* 0x0000000f0000780c */ /* 0x000fda0003f05270 */
[----:B------:R-:W-:Y:S05]  /*74d0*/  @!P0 BRA `(.L_x_4066) ;  /* 0x0000000000e08947 */ /* 0x000fea0003800000 */
[----:B------:R-:W-:-:S13]  /*74e0*/  ISETP.NE.AND P0, PT, R0, 0x17, PT ;  /* 0x000000170000780c */ /* 0x000fda0003f05270 */
[----:B------:R-:W-:Y:S05]  /*74f0*/  @!P0 BRA `(.L_x_4067) ;  /* 0x00000000008c8947 */ /* 0x000fea0003800000 */
[----:B------:R-:W-:-:S13]  /*7500*/  ISETP.NE.AND P0, PT, R0, 0x18, PT ;  /* 0x000000180000780c */ /* 0x000fda0003f05270 */
[----:B------:R-:W-:Y:S05]  /*7510*/  @!P0 BRA `(.L_x_4068) ;  /* 0x0000000000448947 */ /* 0x000fea0003800000 */
.L_x_4045:
[----:B------:R-:W-:Y:S01]  /*7520*/  MOV R0, 0x130 ;  /* 0x0000013000007802 */ /* 0x000fe20000000f00 */
[----:B------:R-:W0:Y:S01]  /*7530*/  LDCU.64 UR4, c[0x4][0x120] ;  /* 0x01002400ff0477ac */ /* 0x000e220008000a00 */
[----:B----4-:R-:W-:Y:S02]  /*7540*/  IMAD.MOV.U32 R8, RZ, RZ, 0x65 ;  /* 0x00000065ff087424 */ /* 0x010fe400078e00ff */
        /* <DEDUP_REMOVED lines=13> */
.L_x_4069:
[----:B------:R-:W-:Y:S05]  /*7620*/  EXIT ;  /* 0x000000000000794d */ /* 0x000fea0003800000 */
.L_x_4068:
        /* <DEDUP_REMOVED lines=12> */
.L_x_4071:
[----:B------:R-:W-:Y:S05]  /*76f0*/  BSYNC.RECONVERGENT B0 ;  /* 0x0000000000007941 */ /* 0x000fea0003800200 */
.L_x_4070:
[----:B------:R-:W-:-:S05]  /*7700*/  LOP3.LUT R5, R0, 0x80, R7, 0xf8, !PT ;  /* 0x0000008000057812 */ /* 0x000fca00078ef807 */
[----:B------:R-:W-:Y:S01]  /*7710*/  STG.E.U8 desc[UR36][R2.64], R5 ;  /* 0x0000000502007986 */ /* 0x000fe2000c101124 */
[----:B------:R-:W-:Y:S05]  /*7720*/  EXIT ;  /* 0x000000000000794d */ /* 0x000fea0003800000 */
.L_x_4067:
        /* <DEDUP_REMOVED lines=11> */
.L_x_4073:
[----:B------:R-:W-:Y:S01]  /*77e0*/  IMAD.MOV.U32 R0, RZ, RZ, 0x7f ;  /* 0x0000007fff007424 */ /* 0x000fe200078e00ff */
[----:B------:R-:W-:-:S04]  /*77f0*/  ISETP.GT.U32.AND P0, PT, R4, 0x7f800000, PT ;  /* 0x7f8000000400780c */ /* 0x000fc80003f04070 */
[----:B------:R-:W-:-:S09]  /*7800*/  SEL R0, R0, 0x7c, P0 ;  /* 0x0000007c00007807 */ /* 0x000fd20000000000 */
.L_x_4074:
[----:B------:R-:W-:Y:S05]  /*7810*/  BSYNC.RECONVERGENT B0 ;  /* 0x0000000000007941 */ /* 0x000fea0003800200 */
.L_x_4072:
[----:B------:R-:W-:-:S04]  /*7820*/  SHF.R.U32.HI R5, RZ, 0x18, R24 ;  /* 0x00000018ff057819 */ /* 0x000fc80000011618 */
[----:B------:R-:W-:-:S05]  /*7830*/  LOP3.LUT R5, R0, 0x80, R5, 0xf8, !PT ;  /* 0x0000008000057812 */ /* 0x000fca00078ef805 */
[----:B------:R-:W-:Y:S01]  /*7840*/  STG.E.U8 desc[UR36][R2.64], R5 ;  /* 0x0000000502007986 */ /* 0x000fe2000c101124 */
[----:B------:R-:W-:Y:S05]  /*7850*/  EXIT ;  /* 0x000000000000794d */ /* 0x000fea0003800000 */
.L_x_4066:
[----:B------:R-:W-:-:S05]  /*7860*/  F2FP.BF16.F32.PACK_AB R24, RZ, R24 ;  /* 0x00000018ff18723e */ /* 0x000fca00000010ff */
[----:B------:R-:W-:Y:S01]  /*7870*/  STG.E.U16 desc[UR36][R2.64], R24 ;  /* 0x0000001802007986 */ /* 0x000fe2000c101524 */
[----:B------:R-:W-:Y:S05]  /*7880*/  EXIT ;  /* 0x000000000000794d */ /* 0x000fea0003800000 */
.L_x_4075:
        /* <DEDUP_REMOVED lines=15> */
.L_x_27128:


//--------------------- .text._ZN2at6native18elementwise_kernelILi128ELi2EZNS0_22gpu_kernel_impl_nocastIZZZNS0_49_GLOBAL__N__b919a28f_16_Normalization_cu_5c38458722batch_norm_calc_invstdERKNS_6TensorES6_dENKUlvE_clEvENKUlvE0_clEvEUlfE_EEvRNS_18TensorIteratorBaseERKT_EUliE_EEviT1_ --------------------------
	.section	.text._ZN2at6native18elementwise_kernelILi128ELi2EZNS0_22gpu_kernel_impl_nocastIZZZNS0_49_GLOBAL__N__b919a28f_16_Normalization_cu_5c38458722batch_norm_calc_invstdERKNS_6TensorES6_dENKUlvE_clEvENKUlvE0_clEvEUlfE_EEvRNS_18TensorIteratorBaseERKT_EUliE_EEviT1_,"ax",@progbits
	.align	128
        .global         _ZN2at6native18elementwise_kernelILi128ELi2EZNS0_22gpu_kernel_impl_nocastIZZZNS0_49_GLOBAL__N__b919a28f_16_Normalization_cu_5c38458722batch_norm_calc_invstdERKNS_6TensorES6_dENKUlvE_clEvENKUlvE0_clEvEUlfE_EEvRNS_18TensorIteratorBaseERKT_EUliE_EEviT1_
        .type           _ZN2at6native18elementwise_kernelILi128ELi2EZNS0_22gpu_kernel_impl_nocastIZZZNS0_49_GLOBAL__N__b919a28f_16_Normalization_cu_5c38458722batch_norm_calc_invstdERKNS_6TensorES6_dENKUlvE_clEvENKUlvE0_clEvEUlfE_EEvRNS_18TensorIteratorBaseERKT_EUliE_EEviT1_,@function
        .size           _ZN2at6native18elementwise_kernelILi128ELi2EZNS0_22gpu_kernel_impl_nocastIZZZNS0_49_GLOBAL__N__b919a28f_16_Normalization_cu_5c38458722batch_norm_calc_invstdERKNS_6TensorES6_dENKUlvE_clEvENKUlvE0_clEvEUlfE_EEvRNS_18TensorIteratorBaseERKT_EUliE_EEviT1_,(.L_x_27129 - _ZN2at6native18elementwise_kernelILi128ELi2EZNS0_22gpu_kernel_impl_nocastIZZZNS0_49_GLOBAL__N__b919a28f_16_Normalization_cu_5c38458722batch_norm_calc_invstdERKNS_6TensorES6_dENKUlvE_clEvENKUlvE0_clEvEUlfE_EEvRNS_18TensorIteratorBaseERKT_EUliE_EEviT1_)
        .other          _ZN2at6native18elementwise_kernelILi128ELi2EZNS0_22gpu_kernel_impl_nocastIZZZNS0_49_GLOBAL__N__b919a28f_16_Normalization_cu_5c38458722batch_norm_calc_invstdERKNS_6TensorES6_dENKUlvE_clEvENKUlvE0_clEvEUlfE_EEvRNS_18TensorIteratorBaseERKT_EUliE_EEviT1_,@"STO_CUDA_ENTRY STV_DEFAULT"
_ZN2at6native18elementwise_kernelILi128ELi2EZNS0_22gpu_kernel_impl_nocastIZZZNS0_49_GLOBAL__N__b919a28f_16_Normalization_cu_5c38458722batch_norm_calc_invstdERKNS_6TensorES6_dENKUlvE_clEvENKUlvE0_clEvEUlfE_EEvRNS_18TensorIteratorBaseERKT_EUliE_EEviT1_:
.text._ZN2at6native18elementwise_kernelILi128ELi2EZNS0_22gpu_kernel_impl_nocastIZZZNS0_49_GLOBAL__N__b919a28f_16_Normalization_cu_5c38458722batch_norm_calc_invstdERKNS_6TensorES6_dENKUlvE_clEvENKUlvE0_clEvEUlfE_EEvRNS_18TensorIteratorBaseERKT_EUliE_EEviT1_:
        /* <DEDUP_REMOVED lines=15> */
[----:B0-----:R-:W1:Y:S06]  /*00f0*/  LDG.E R4, desc[UR6][R4.64] ;  /* 0x0000000604047981 */ /* 0x001e6c000c1e1900 */
[----:B------:R-:W0:Y:S01]  /*0100*/  LDC.64 R6, c[0x0][0x580] ;  /* 0x00016000ff067b82 */ /* 0x000e220000000a00 */
[----:B------:R-:W-:Y:S01]  /*0110*/  IADD3 R3, PT, PT, R3, 0x80, RZ ;  /* 0x0000008003037810 */ /* 0x000fe20007ffe0ff */
[----:B-1----:R-:W-:-:S04]  /*0120*/  FADD.FTZ R0, R4, UR5 ;  /* 0x0000000504007e21 */ /* 0x002fc80008010000 */
[----:B------:R-:W0:Y:S02]  /*0130*/  MUFU.RSQ R9, R0 ;  /* 0x0000000000097308 */ /* 0x000e240000001400 */
[----:B0-----:R0:W-:Y:S02]  /*0140*/  STG.E desc[UR6][R6.64], R9 ;  /* 0x0000000906007986 */ /* 0x0011e4000c101906 */
.L_x_4078:
[----:B------:R-:W-:Y:S05]  /*0150*/  BSYNC.RECONVERGENT B0 ;  /* 0x0000000000007941 */ /* 0x000fea0003800200 */
.L_x_4077:
[----:B------:R-:W-:-:S13]  /*0160*/  ISETP.GE.AND P0, PT, R3, UR4, PT ;  /* 0x0000000403007c0c */ /* 0x000fda000bf06270 */
[----:B------:R-:W-:Y:S05]  /*0170*/  @P0 EXIT ;  /* 0x000000000000094d */ /* 0x000fea0003800000 */
[----:B------:R-:W1:Y:S01]  /*0180*/  LDC.64 R2, c[0x0][0x588] ;  /* 0x00016200ff027b82 */ /* 0x000e620000000a00 */
[----:B------:R-:W2:Y:S01]  /*0190*/  LDCU UR4, c[0x0][0x590] ;  /* 0x0000b200ff0477ac */ /* 0x000ea20008000800 */
[----:B-1----:R-:W2:Y:S06]  /*01a0*/  LDG.E R2, desc[UR6][R2.64] ;  /* 0x0000000602027981 */ /* 0x002eac000c1e1900 */
[----:B------:R-:W1:Y:S01]  /*01b0*/  LDC.64 R4, c[0x0][0x580] ;  /* 0x00016000ff047b82 */ /* 0x000e620000000a00 */
[----:B--2---:R-:W-:-:S04]  /*01c0*/  FADD.FTZ R0, R2, UR4 ;  /* 0x0000000402007e21 */ /* 0x004fc80008010000 */
[----:B0-----:R-:W1:Y:S02]  /*01d0*/  MUFU.RSQ R7, R0 ;  /* 0x0000000000077308 */ /* 0x001e640000001400 */
[----:B-1----:R-:W-:Y:S01]  /*01e0*/  STG.E desc[UR6][R4.64], R7 ;  /* 0x0000000704007986 */ /* 0x002fe2000c101906 */
[----:B------:R-:W-:Y:S05]  /*01f0*/  EXIT ;  /* 0x000000000000794d */ /* 0x000fea0003800000 */
.L_x_4076:
        /* <DEDUP_REMOVED lines=305> */
.L_x_4081:
[----:B------:R-:W0:Y:S01]  /*1510*/  LDCU.128 UR8, c[0x0][0x580] ;  /* 0x0000b000ff0877ac */ /* 0x000e220008000c00 */
[----:B------:R-:W1:Y:S01]  /*1520*/  LDCU UR5, c[0x0][0x590] ;  /* 0x0000b200ff0577ac */ /* 0x000e620008000800 */
[----:B0-----:R-:W-:-:S05]  /*1530*/  IADD3 R6, P0, PT, R4, UR10, RZ ;  /* 0x0000000a04067c10 */ /* 0x001fca000ff1e0ff */
[----:B------:R-:W-:-:S05]  /*1540*/  IMAD.X R7, RZ, RZ, UR11, P0 ;  /* 0x0000000bff077e24 */ /* 0x000fca00080e06ff */
[----:B------:R-:W1:Y:S01]  /*1550*/  LDG.E R6, desc[UR6][R6.64] ;  /* 0x0000000606067981 */ /* 0x000e62000c1e1900 */
[----:B------:R-:W-:Y:S02]  /*1560*/  IADD3 R4, P0, PT, R5, UR8, RZ ;  /* 0x0000000805047c10 */ /* 0x000fe4000ff1e0ff */
[----:B------:R-:W-:Y:S02]  /*1570*/  IADD3 R3, PT, PT, R3, 0x80, RZ ;  /* 0x0000008003037810 */ /* 0x000fe40007ffe0ff */
[----:B------:R-:W-:Y:S01]  /*1580*/  IADD3.X R5, PT, PT, RZ, UR9, RZ, P0, !PT ;  /* 0x00000009ff057c10 */ /* 0x000fe200087fe4ff */
[----:B-1----:R-:W-:-:S04]  /*1590*/  FADD.FTZ R8, R6, UR5 ;  /* 0x0000000506087e21 */ /* 0x002fc80008010000 */
[----:B------:R-:W0:Y:S02]  /*15a0*/  MUFU.RSQ R9, R8 ;  /* 0x0000000800097308 */ /* 0x000e240000001400 */
[----:B0-----:R0:W-:Y:S02]  /*15b0*/  STG.E desc[UR6][R4.64], R9 ;  /* 0x0000000904007986 */ /* 0x0011e4000c101906 */
.L_x_4080:
[----:B------:R-:W-:Y:S05]  /*15c0*/  BSYNC.RECONVERGENT B0 ;  /* 0x0000000000007941 */ /* 0x000fea0003800200 */
.L_x_4079:
[----:B------:R-:W-:-:S13]  /*15d0*/  ISETP.GE.AND P0, PT, R3, UR4, PT ;  /* 0x0000000403007c0c */ /* 0x000fda000bf06270 */
[----:B------:R-:W-:Y:S05]  /*15e0*/  @P0 EXIT ;  /* 0x000000000000094d */ /* 0x000fea0003800000 */
[----:B------:R-:W1:Y:S01]  /*15f0*/  LDCU.64 UR4, c[0x0][0x390] ;  /* 0x00007200ff0477ac */ /* 0x000e620008000a00 */
[----:B0-----:R-:W-:Y:S02]  /*1600*/  MOV R4, RZ ;  /* 0x000000ff00047202 */ /* 0x001fe40000000f00 */
        /* <DEDUP_REMOVED lines=296> */
.L_x_4082:
[----:B------:R-:W0:Y:S01]  /*2890*/  LDCU.128 UR8, c[0x0][0x580] ;  /* 0x0000b000ff0877ac */ /* 0x000e220008000c00 */
[----:B------:R-:W1:Y:S01]  /*28a0*/  LDCU UR4, c[0x0][0x590] ;  /* 0x0000b200ff0477ac */ /* 0x000e620008000800 */
[----:B0-----:R-:W-:-:S04]  /*28b0*/  IADD3 R4, P0, PT, R2, UR10, RZ ;  /* 0x0000000a02047c10 */ /* 0x001fc8000ff1e0ff */
[----:B------:R-:W-:-:S05]  /*28c0*/  IADD3.X R5, PT, PT, RZ, UR11, RZ, P0, !PT ;  /* 0x0000000bff057c10 */ /* 0x000fca00087fe4ff */
[----:B------:R-:W1:Y:S01]  /*28d0*/  LDG.E R4, desc[UR6][R4.64] ;  /* 0x0000000604047981 */ /* 0x000e62000c1e1900 */
[----:B------:R-:W-:-:S04]  /*28e0*/  IADD3 R2, P0, PT, R3, UR8, RZ ;  /* 0x0000000803027c10 */ /* 0x000fc8000ff1e0ff */
[----:B------:R-:W-:Y:S01]  /*28f0*/  IADD3.X R3, PT, PT, RZ, UR9, RZ, P0, !PT ;  /* 0x00000009ff037c10 */ /* 0x000fe200087fe4ff */
[----:B-1----:R-:W-:-:S04]  /*2900*/  FADD.FTZ R0, R4, UR4 ;  /* 0x0000000404007e21 */ /* 0x002fc80008010000 */
[----:B------:R-:W0:Y:S02]  /*2910*/  MUFU.RSQ R7, R0 ;  /* 0x0000000000077308 */ /* 0x000e240000001400 */
[----:B0-----:R-:W-:Y:S01]  /*2920*/  STG.E desc[UR6][R2.64], R7 ;  /* 0x0000000702007986 */ /* 0x001fe2000c101906 */
[----:B------:R-:W-:Y:S05]  /*2930*/  EXIT ;  /* 0x000000000000794d */ /* 0x000fea0003800000 */
.L_x_4083:
        /* <DEDUP_REMOVED lines=12> */
.L_x_27129:


//--------------------- .text._ZN2at6native27unrolled_elementwise_kernelIZZZNS0_49_GLOBAL__N__b919a28f_16_Normalization_cu_5c38458722batch_norm_calc_invstdERKNS_6TensorES5_dENKUlvE_clEvENKUlvE0_clEvEUlfE_St5arrayIPcLm2EELi4E23TrivialOffsetCalculatorILi1EjESD_NS0_6memory15LoadWithoutCastENSE_16StoreWithoutCastEEEviT_T0_T2_T3_T4_T5_ --------------------------
	.section	.text._ZN2at6native27unrolled_elementwise_kernelIZZZNS0_49_GLOBAL__N__b919a28f_16_Normalization_cu_5c38458722batch_norm_calc_invstdERKNS_6TensorES5_dENKUlvE_clEvENKUlvE0_clEvEUlfE_St5arrayIPcLm2EELi4E23TrivialOffsetCalculatorILi1EjESD_NS0_6memory15LoadWithoutCastENSE_16StoreWithoutCastEEEviT_T0_T2_T3_T4_T5_,"ax",@progbits
	.align	128
        .global         _ZN2at6native27unrolled_elementwise_kernelIZZZNS0_49_GLOBAL__N__b919a28f_16_Normalization_cu_5c38458722batch_norm_calc_invstdERKNS_6TensorES5_dENKUlvE_clEvENKUlvE0_clEvEUlfE_St5arrayIPcLm2EELi4E23TrivialOffsetCalculatorILi1EjESD_NS0_6memory15LoadWithoutCastENSE_16StoreWithoutCastEEEviT_T0_T2_T3_T4_T5_
        .type           _ZN2at6native27unrolled_elementwise_kernelIZZZNS0_49_GLOBAL__N__b919a28f_16_Normalization_cu_5c38458722batch_norm_calc_invstdERKNS_6TensorES5_dENKUlvE_clEvENKUlvE0_clEvEUlfE_St5arrayIPcLm2EELi4E23TrivialOffsetCalculatorILi1EjESD_NS0_6memory15LoadWithoutCastENSE_16StoreWithoutCastEEEviT_T0_T2_T3_T4_T5_,@function
        .size           _ZN2at6native27unrolled_elementwise_kernelIZZZNS0_49_GLOBAL__N__b919a28f_16_Normalization_cu_5c38458722batch_norm_calc_invstdERKNS_6TensorES5_dENKUlvE_clEvENKUlvE0_clEvEUlfE_St5arrayIPcLm2EELi4E23TrivialOffsetCalculatorILi1EjESD_NS0_6memory15LoadWithoutCastENSE_16StoreWithoutCastEEEviT_T0_T2_T3_T4_T5_,(.L_x_27130 - _ZN2at6native27unrolled_elementwise_kernelIZZZNS0_49_GLOBAL__N__b919a28f_16_Normalization_cu_5c38458722batch_norm_calc_invstdERKNS_6TensorES5_dENKUlvE_clEvENKUlvE0_clEvEUlfE_St5arrayIPcLm2EELi4E23TrivialOffsetCalculatorILi1EjESD_NS0_6memory15LoadWithoutCastENSE_16StoreWithoutCastEEEviT_T0_T2_T3_T4_T5_)
        .other          _ZN2at6native27unrolled_elementwise_kernelIZZZNS0_49_GLOBAL__N__b919a28f_16_Normalization_cu_5c38458722batch_norm_calc_invstdERKNS_6TensorES5_dENKUlvE_clEvENKUlvE0_clEvEUlfE_St5arrayIPcLm2EELi4E23TrivialOffsetCalculatorILi1EjESD_NS0_6memory15LoadWithoutCastENSE_16StoreWithoutCastEEEviT_T0_T2_T3_T4_T5_,@"STO_CUDA_ENTRY STV_DEFAULT"
_ZN2at6native27unrolled_elementwise_kernelIZZZNS0_49_GLOBAL__N__b919a28f_16_Normalization_cu_5c38458722batch_norm_calc_invstdERKNS_6TensorES5_dENKUlvE_clEvENKUlvE0_clEvEUlfE_St5arrayIPcLm2EELi4E23TrivialOffsetCalculatorILi1EjESD_NS0_6memory15LoadWithoutCastENSE_16StoreWithoutCastEEEviT_T0_T2_T3_T4_T5_:
.text._ZN2at6native27unrolled_elementwise_kernelIZZZNS0_49_GLOBAL__N__b919a28f_16_Normalization_cu_5c38458722batch_norm_calc_invstdERKNS_6TensorES5_dENKUlvE_clEvENKUlvE0_clEvEUlfE_St5arrayIPcLm2EELi4E23TrivialOffsetCalculatorILi1EjESD_NS0_6memory15LoadWithoutCastENSE_16StoreWithoutCastEEEviT_T0_T2_T3_T4_T5_:
[----:B------:R-:W-:Y:S01]  /*0000*/  LDC R1, c[0x0][0x37c] ;  /* 0x0000df00ff017b82 */ /* 0x000fe20000000800 */
[----:B------:R-:W0:Y:S07]  /*0010*/  S2R R0, SR_CTAID.X ;  /* 0x0000000000007919 */ /* 0x000e2e0000002500 */
[----:B------:R-:W0:Y:S01]  /*0020*/  LDC R3, c[0x0][0x380] ;  /* 0x0000e000ff037b82 */ /* 0x000e220000000800 */
[----:B------:R-:W1:Y:S01]  /*0030*/  LDCU.64 UR4, c[0x0][0x358] ;  /* 0x00006b00ff0477ac */ /* 0x000e620008000a00 */
        /* <DEDUP_REMOVED lines=12> */
[----:B0-----:R-:W-:-:S04]  /*0100*/  @!P0 IMAD.WIDE.U32 R12, R7, 0x4, R12 ;  /* 0x00000004070c8825 */ /* 0x001fc800078e000c */
[----:B------:R-:W-:-:S06]  /*0110*/  IMAD.MOV.U32 R7, RZ, RZ, RZ ;  /* 0x000000ffff077224 */ /* 0x000fcc00078e00ff */
[----:B-1----:R-:W3:Y:S02]  /*0120*/  @!P0 LDG.E R7, desc[UR4][R12.64] ;  /* 0x000000040c078981 */ /* 0x002ee4000c1e1900 */
[----:B------:R-:W0:Y:S01]  /*0130*/  @!P2 LDC.64 R10, c[0x0][0x3a0] ;  /* 0x0000e800ff0aab82 */ /* 0x000e220000000a00 */
[----:B------:R-:W-:Y:S01]  /*0140*/  @!P2 LEA R19, R0, R21, 0x9 ;  /* 0x000000150013a211 */ /* 0x000fe200078e48ff */
[----:B--2---:R-:W-:Y:S01]  /*0150*/  @!P1 IMAD.WIDE.U32 R14, R15, 0x4, R8 ;  /* 0x000000040f0e9825 */ /* 0x004fe200078e0008 */
[----:B------:R-:W-:-:S06]  /*0160*/  CS2R R8, SRZ ;  /* 0x0000000000087805 */ /* 0x000fcc000001ff00 */
[----:B------:R-:W2:Y:S01]  /*0170*/  @!P1 LDG.E R9, desc[UR4][R14.64] ;  /* 0x000000040e099981 */ /* 0x000ea2000c1e1900 */
[----:B0-----:R-:W-:-:S04]  /*0180*/  @!P2 IMAD.WIDE.U32 R18, R19, 0x4, R10 ;  /* 0x000000041312a825 */ /* 0x001fc800078e000a */
[----:B------:R-:W-:-:S06]  /*0190*/  IMAD.MOV.U32 R10, RZ, RZ, RZ ;  /* 0x000000ffff0a7224 */ /* 0x000fcc00078e00ff */
[----:B------:R0:W4:Y:S01]  /*01a0*/  @!P2 LDG.E R10, desc[UR4][R18.64] ;  /* 0x00000004120aa981 */ /* 0x000122000c1e1900 */
[----:B------:R-:W-:-:S04]  /*01b0*/  @!P2 IADD3 R21, PT, PT, R21, 0x80, RZ ;  /* 0x000000801515a810 */ /* 0x000fc80007ffe0ff */
[----:B------:R-:W-:-:S13]  /*01c0*/  ISETP.GE.AND P0, PT, R21, R2, PT ;  /* 0x000000021500720c */ /* 0x000fda0003f06270 */
[----:B------:R-:W1:Y:S01]  /*01d0*/  @!P0 LDC.64 R16, c[0x0][0x3a0] ;  /* 0x0000e800ff108b82 */ /* 0x000e620000000a00 */
[C---:B------:R-:W-:Y:S01]  /*01e0*/  ISETP.GE.AND P2, PT, R3.reuse, R2, PT ;  /* 0x000000020300720c */ /* 0x040fe20003f46270 */
[----:B------:R-:W-:Y:S02]  /*01f0*/  @!P0 IMAD R11, R0, 0x200, R21 ;  /* 0x00000200000b8824 */ /* 0x000fe400078e0215 */
[----:B0-----:R-:W-:-:S10]  /*0200*/  VIADD R19, R3, 0x80 ;  /* 0x0000008003137836 */ /* 0x001fd40000000000 */
[----:B------:R-:W3:Y:S08]  /*0210*/  @!P2 LDC R18, c[0x0][0x388] ;  /* 0x0000e200ff12ab82 */ /* 0x000ef00000000800 */
[----:B------:R-:W0:Y:S01]  /*0220*/  @!P2 LDC.64 R12, c[0x0][0x398] ;  /* 0x0000e600ff0cab82 */ /* 0x000e220000000a00 */
[----:B-1----:R-:W-:Y:S01]  /*0230*/  @!P0 IMAD.WIDE.U32 R16, R11, 0x4, R16 ;  /* 0x000000040b108825 */ /* 0x002fe200078e0010 */
[----:B------:R-:W-:-:S04]  /*0240*/  IADD3 R11, PT, PT, R3, 0x100, RZ ;  /* 0x00000100030b7810 */ /* 0x000fc80007ffe0ff */
[-C--:B------:R-:W-:Y:S01]  /*0250*/  ISETP.GE.AND P3, PT, R11, R2.reuse, PT ;  /* 0x000000020b00720c */ /* 0x080fe20003f66270 */
[----:B------:R1:W5:Y:S01]  /*0260*/  @!P0 LDG.E R8, desc[UR4][R16.64] ;  /* 0x0000000410088981 */ /* 0x000362000c1e1900 */
[----:B------:R-:W-:Y:S02]  /*0270*/  ISETP.GE.AND P1, PT, R19, R2, PT ;  /* 0x000000021300720c */ /* 0x000fe40003f26270 */
[----:B------:R-:W-:-:S09]  /*0280*/  IADD3 R11, PT, PT, R3, 0x180, RZ ;  /* 0x00000180030b7810 */ /* 0x000fd20007ffe0ff */
[----:B------:R-:W4:Y:S01]  /*0290*/  @!P3 LDC R15, c[0x0][0x388] ;  /* 0x0000e200ff0fbb82 */ /* 0x000f220000000800 */
[----:B------:R-:W-:-:S07]  /*02a0*/  ISETP.GE.AND P0, PT, R11, R2, PT ;  /* 0x000000020b00720c */ /* 0x000fce0003f06270 */
[----:B------:R-:W2:Y:S01]  /*02b0*/  @!P1 LDC R14, c[0x0][0x388] ;  /* 0x0000e200ff0e9b82 */ /* 0x000ea20000000800 */
[----:B------:R-:W-:Y:S01]  /*02c0*/  BSSY.RECONVERGENT B0, `(.L_x_4084) ;  /* 0x0000018000007945 */ /* 0x000fe20003800200 */
[----:B---3--:R-:W-:-:S06]  /*02d0*/  @!P2 FADD.FTZ R11, R7, R18 ;  /* 0x00000012070ba221 */ /* 0x008fcc0000010000 */
[----:B------:R-:W3:Y:S01]  /*02e0*/  @!P0 LDC R7, c[0x0][0x388] ;  /* 0x0000e200ff078b82 */ /* 0x000ee20000000800 */
[----:B------:R-:W1:Y:S01]  /*02f0*/  @!P2 MUFU.RSQ R6, R11 ;  /* 0x0000000b0006a308 */ /* 0x000e620000001400 */
[----:B--2---:R-:W-:Y:S01]  /*0300*/  @!P1 FADD.FTZ R9, R9, R14 ;  /* 0x0000000e09099221 */ /* 0x004fe20000010000 */
[----:B----4-:R-:W-:Y:S01]  /*0310*/  @!P3 FADD.FTZ R10, R10, R15 ;  /* 0x0000000f0a0ab221 */ /* 0x010fe20000010000 */
[----:B------:R-:W-:-:S04]  /*0320*/  @!P2 IMAD R15, R0, 0x200, R3 ;  /* 0x00000200000fa824 */ /* 0x000fc800078e0203 */
[----:B0-----:R-:W-:Y:S01]  /*0330*/  @!P2 IMAD.WIDE.U32 R12, R15, 0x4, R12 ;  /* 0x000000040f0ca825 */ /* 0x001fe200078e000c */
[----:B------:R-:W-:-:S04]  /*0340*/  @!P2 MOV R3, R19 ;  /* 0x000000130003a202 */ /* 0x000fc80000000f00 */
[----:B-1----:R0:W-:Y:S01]  /*0350*/  @!P2 STG.E desc[UR4][R12.64], R6 ;  /* 0x000000060c00a986 */ /* 0x0021e2000c101904 */
[----:B------:R0:W1:Y:S01]  /*0360*/  @!P3 MUFU.RSQ R4, R10 ;  /* 0x0000000a0004b308 */ /* 0x0000620000001400 */
[----:B------:R-:W-:-:S07]  /*0370*/  ISETP.GE.AND P3, PT, R3, R2, PT ;  /* 0x000000020300720c */ /* 0x000fce0003f66270 */
[----:B------:R0:W2:Y:S06]  /*0380*/  @!P1 MUFU.RSQ R5, R9 ;  /* 0x0000000900059308 */ /* 0x0000ac0000001400 */
[----:B---3--:R-:W-:Y:S05]  /*0390*/  @P3 BRA `(.L_x_4085) ;  /* 0x0000000000283947 */ /* 0x008fea0003800000 */
[----:B0-----:R-:W0:Y:S01]  /*03a0*/  LDC.64 R10, c[0x0][0x398] ;  /* 0x0000e600ff0a7b82 */ /* 0x001e220000000a00 */
[----:B------:R-:W-:Y:S01]  /*03b0*/  IMAD R13, R0, 0x200, R3 ;  /* 0x00000200000d7824 */ /* 0x000fe200078e0203 */
[----:B------:R-:W-:-:S04]  /*03c0*/  IADD3 R3, PT, PT, R3, 0x80, RZ ;  /* 0x0000008003037810 */ /* 0x000fc80007ffe0ff */
[----:B------:R-:W-:-:S13]  /*03d0*/  ISETP.GE.AND P1, PT, R3, R2, PT ;  /* 0x000000020300720c */ /* 0x000fda0003f26270 */
[----:B------:R-:W-:Y:S01]  /*03e0*/  @!P1 IMAD R9, R0, 0x200, R3 ;  /* 0x0000020000099824 */ /* 0x000fe200078e0203 */
[----:B------:R-:W-:Y:S01]  /*03f0*/  @!P1 IADD3 R3, PT, PT, R3, 0x80, RZ ;  /* 0x0000008003039810 */ /* 0x000fe20007ffe0ff */
[----:B0-----:R-:W-:-:S04]  /*0400*/  IMAD.WIDE.U32 R12, R13, 0x4, R10 ;  /* 0x000000040d0c7825 */ /* 0x001fc800078e000a */
[----:B------:R-:W-:Y:S01]  /*0410*/  @!P1 IMAD.WIDE.U32 R10, R9, 0x4, R10 ;  /* 0x00000004090a9825 */ /* 0x000fe200078e000a */
[----:B--2---:R3:W-:Y:S04]  /*0420*/  STG.E desc[UR4][R12.64], R5 ;  /* 0x000000050c007986 */ /* 0x0047e8000c101904 */
[----:B-1----:R3:W-:Y:S02]  /*0430*/  @!P1 STG.E desc[UR4][R10.64], R4 ;  /* 0x000000040a009986 */ /* 0x0027e4000c101904 */
.L_x_4085:
[----:B------:R-:W-:Y:S05]  /*0440*/  BSYNC.RECONVERGENT B0 ;  /* 0x0000000000007941 */ /* 0x000fea0003800200 */
.L_x_4084:
[----:B------:R-:W-:-:S13]  /*0450*/  ISETP.GE.AND P1, PT, R3, R2, PT ;  /* 0x000000020300720c */ /* 0x000fda0003f26270 */
[----:B------:R-:W-:Y:S05]  /*0460*/  @P1 EXIT ;  /* 0x000000000000194d */ /* 0x000fea0003800000 */
[----:B-123--:R-:W1:Y:S01]  /*0470*/  LDC.64 R4, c[0x0][0x398] ;  /* 0x0000e600ff047b82 */ /* 0x00ee620000000a00 */
[----:B-----5:R-:W-:Y:S01]  /*0480*/  @!P0 FADD.FTZ R7, R8, R7 ;  /* 0x0000000708078221 */ /* 0x020fe20000010000 */
[----:B------:R-:W-:-:S03]  /*0490*/  LEA R3, R0, R3, 0x9 ;  /* 0x0000000300037211 */ /* 0x000fc600078e48ff */
[----:B0-----:R-:W0:Y:S02]  /*04a0*/  @!P0 MUFU.RSQ R9, R7 ;  /* 0x0000000700098308 */ /* 0x001e240000001400 */
[----:B-1----:R-:W-:-:S05]  /*04b0*/  IMAD.WIDE.U32 R2, R3, 0x4, R4 ;  /* 0x0000000403027825 */ /* 0x002fca00078e0004 */
[----:B0-----:R-:W-:Y:S01]  /*04c0*/  STG.E desc[UR4][R2.64], R9 ;  /* 0x0000000902007986 */ /* 0x001fe2000c101904 */
[----:B------:R-:W-:Y:S05]  /*04d0*/  EXIT ;  /* 0x000000000000794d */ /* 0x000fea0003800000 */
.L_x_4086:
        /* <DEDUP_REMOVED lines=10> */
.L_x_27130:


//--------------------- .text._ZN2at6native29vectorized_elementwise_kernelILi2EZZZNS0_49_GLOBAL__N__b919a28f_16_Normalization_cu_5c38458722batch_norm_calc_invstdERKNS_6TensorES5_dENKUlvE_clEvENKUlvE0_clEvEUlfE_St5arrayIPcLm2EEEEviT0_T1_ --------------------------
	.section	.text._ZN2at6native29vectorized_elementwise_kernelILi2EZZZNS0_49_GLOBAL__N__b919a28f_16_Normalization_cu_5c38458722batch_norm_calc_invstdERKNS_6TensorES5_dENKUlvE_clEvENKUlvE0_clEvEUlfE_St5arrayIPcLm2EEEEviT0_T1_,"ax",@progbits
	.align	128
        .global         _ZN2at6native29vectorized_elementwise_kernelILi2EZZZNS0_49_GLOBAL__N__b919a28f_16_Normalization_cu_5c38458722batch_norm_calc_invstdERKNS_6TensorES5_dENKUlvE_clEvENKUlvE0_clEvEUlfE_St5arrayIPcLm2EEEEviT0_T1_
        .type           _ZN2at6native29vectorized_elementwise_kernelILi2EZZZNS0_49_GLOBAL__N__b919a28f_16_Normalization_cu_5c38458722batch_norm_calc_invstdERKNS_6TensorES5_dENKUlvE_clEvENKUlvE0_clEvEUlfE_St5arrayIPcLm2EEEEviT0_T1_,@function
        .size           _ZN2at6native29vectorized_elementwise_kernelILi2EZZZNS0_49_GLOBAL__N__b919a28f_16_Normalization_cu_5c38458722batch_norm_calc_invstdERKNS_6TensorES5_dENKUlvE_clEvENKUlvE0_clEvEUlfE_St5arrayIPcLm2EEEEviT0_T1_,(.L_x_27131 - _ZN2at6native29vectorized_elementwise_kernelILi2EZZZNS0_49_GLOBAL__N__b919a28f_16_Normalization_cu_5c38458722batch_norm_calc_invstdERKNS_6TensorES5_dENKUlvE_clEvENKUlvE0_clEvEUlfE_St5arrayIPcLm2EEEEviT0_T1_)
        .other          _ZN2at6native29vectorized_elementwise_kernelILi2EZZZNS0_49_GLOBAL__N__b919a28f_16_Normalization_cu_5c38458722batch_norm_calc_invstdERKNS_6TensorES5_dENKUlvE_clEvENKUlvE0_clEvEUlfE_St5arrayIPcLm2EEEEviT0_T1_,@"STO_CUDA_ENTRY STV_DEFAULT"
_ZN2at6native29vectorized_elementwise_kernelILi2EZZZNS0_49_GLOBAL__N__b919a28f_16_Normalization_cu_5c38458722batch_norm_calc_invstdERKNS_6TensorES5_dENKUlvE_clEvENKUlvE0_clEvEUlfE_St5arrayIPcLm2EEEEviT0_T1_:
.text._ZN2at6native29vectorized_elementwise_kernelILi2EZZZNS0_49_GLOBAL__N__b919a28f_16_Normalization_cu_5c38458722batch_norm_calc_invstdERKNS_6TensorES5_dENKUlvE_clEvENKUlvE0_clEvEUlfE_St5arrayIPcLm2EEEEviT0_T1_:
        /* <DEDUP_REMOVED lines=8> */
[----:B------:R-:W0:Y:S02]  /*0080*/  S2R R25, SR_TID.X ;  /* 0x0000000000197919 */ /* 0x000e240000002100 */
[----:B0-----:R-:W-:Y:S01]  /*0090*/  ISETP.GE.U32.AND P5, PT, R25, R2, PT ;  /* 0x000000021900720c */ /* 0x001fe20003fa6070 */
[----:B------:R-:W-:-:S12]  /*00a0*/  IMAD.MOV.U32 R3, RZ, RZ, R25 ;  /* 0x000000ffff037224 */ /* 0x000fd800078e0019 */
[----:B------:R-:W-:Y:S01]  /*00b0*/  @!P5 IADD3 R25, PT, PT, R3, 0x80, RZ ;  /* 0x000000800319d810 */ /* 0x000fe20007ffe0ff */
[----:B------:R-:W0:Y:S01]  /*00c0*/  @!P5 LDC.64 R14, c[0x0][0x3a0] ;  /* 0x0000e800ff0edb82 */ /* 0x000e220000000a00 */
[----:B------:R-:W-:Y:S02]  /*00d0*/  @!P5 IMAD.IADD R11, R0, 0x1, R3 ;  /* 0x00000001000bd824 */ /* 0x000fe400078e0203 */
[----:B------:R-:W-:-:S13]  /*00e0*/  ISETP.GE.U32.AND P0, PT, R25, R2, PT ;  /* 0x000000021900720c */ /* 0x000fda0003f06070 */
[----:B------:R-:W-:Y:S01]  /*00f0*/  @!P0 IMAD.IADD R24, R0, 0x1, R25 ;  /* 0x0000000100188824 */ /* 0x000fe200078e0219 */
[----:B------:R-:W-:-:S04]  /*0100*/  @!P0 IADD3 R25, PT, PT, R25, 0x80, RZ ;  /* 0x0000008019198810 */ /* 0x000fc80007ffe0ff */
[----:B------:R-:W-:Y:S01]  /*0110*/  ISETP.GE.U32.AND P6, PT, R25, R2, PT ;  /* 0x000000021900720c */ /* 0x000fe20003fc6070 */
[----:B0-----:R-:W-:-:S04]  /*0120*/  @!P5 IMAD.WIDE.U32 R14, R11, 0x4, R14 ;  /* 0x000000040b0ed825 */ /* 0x001fc800078e000e */
[----:B------:R-:W-:-:S06]  /*0130*/  HFMA2 R11, -RZ, RZ, 0, 0 ;  /* 0x00000000ff0b7431 */ /* 0x000fcc00000001ff */
[----:B------:R0:W2:Y:S02]  /*0140*/  @!P5 LDG.E R11, desc[UR4][R14.64] ;  /* 0x000000040e0bd981 */ /* 0x0000a4000c1e1900 */
[----:B------:R-:W-:Y:S01]  /*0150*/  @!P6 IMAD.IADD R21, R0, 0x1, R25 ;  /* 0x000000010015e824 */ /* 0x000fe200078e0219 */
[----:B------:R-:W-:Y:S01]  /*0160*/  @!P6 IADD3 R25, PT, PT, R25, 0x80, RZ ;  /* 0x000000801919e810 */ /* 0x000fe20007ffe0ff */
[----:B------:R-:W1:Y:S03]  /*0170*/  @!P6 LDC.64 R18, c[0x0][0x3a0] ;  /* 0x0000e800ff12eb82 */ /* 0x000e660000000a00 */
[----:B------:R-:W-:-:S13]  /*0180*/  ISETP.GE.U32.AND P1, PT, R25, R2, PT ;  /* 0x000000021900720c */ /* 0x000fda0003f26070 */
[----:B------:R-:W-:Y:S01]  /*0190*/  @!P1 IMAD.IADD R27, R0, 0x1, R25 ;  /* 0x00000001001b9824 */ /* 0x000fe200078e0219 */
[----:B------:R-:W-:Y:S01]  /*01a0*/  @!P1 IADD3 R25, PT, PT, R25, 0x80, RZ ;  /* 0x0000008019199810 */ /* 0x000fe20007ffe0ff */
[----:B------:R-:W3:Y:S03]  /*01b0*/  @!P1 LDC.64 R28, c[0x0][0x3a0] ;  /* 0x0000e800ff1c9b82 */ /* 0x000ee60000000a00 */
[----:B------:R-:W-:-:S13]  /*01c0*/  ISETP.GE.U32.AND P2, PT, R25, R2, PT ;  /* 0x000000021900720c */ /* 0x000fda0003f46070 */
[----:B------:R-:W-:Y:S01]  /*01d0*/  @!P2 IMAD.IADD R13, R0, 0x1, R25 ;  /* 0x00000001000da824 */ /* 0x000fe200078e0219 */
[----:B------:R-:W-:Y:S01]  /*01e0*/  @!P2 IADD3 R25, PT, PT, R25, 0x80, RZ ;  /* 0x000000801919a810 */ /* 0x000fe20007ffe0ff */
[----:B------:R-:W4:Y:S03]  /*01f0*/  @!P2 LDC.64 R16, c[0x0][0x3a0] ;  /* 0x0000e800ff10ab82 */ /* 0x000f260000000a00 */
[----:B------:R-:W-:-:S13]  /*0200*/  ISETP.GE.U32.AND P3, PT, R25, R2, PT ;  /* 0x000000021900720c */ /* 0x000fda0003f66070 */
[----:B------:R-:W-:Y:S01]  /*0210*/  @!P3 IADD3 R23, PT, PT, R0, R25, RZ ;  /* 0x000000190017b210 */ /* 0x000fe20007ffe0ff */
[----:B------:R-:W-:Y:S01]  /*0220*/  @!P3 VIADD R25, R25, 0x80 ;  /* 0x000000801919b836 */ /* 0x000fe20000000000 */
[----:B0-----:R-:W0:Y:S04]  /*0230*/  @!P3 LDC.64 R14, c[0x0][0x3a0] ;  /* 0x0000e800ff0ebb82 */ /* 0x001e280000000a00 */
[----:B------:R-:W-:Y:S01]  /*0240*/  ISETP.GE.U32.AND P4, PT, R25, R2, PT ;  /* 0x000000021900720c */ /* 0x000fe20003f86070 */
[----:B-1----:R-:W-:-:S04]  /*0250*/  @!P6 IMAD.WIDE.U32 R18, R21, 0x4, R18 ;  /* 0x000000041512e825 */ /* 0x002fc800078e0012 */
[----:B------:R-:W-:-:S06]  /*0260*/  IMAD.MOV.U32 R22, RZ, RZ, RZ ;  /* 0x000000ffff167224 */ /* 0x000fcc00078e00ff */
[----:B------:R1:W5:Y:S02]  /*0270*/  @!P6 LDG.E R22, desc[UR4][R18.64] ;  /* 0x000000041216e981 */ /* 0x000364000c1e1900 */
[----:B------:R-:W-:Y:S01]  /*0280*/  @!P4 IADD3 R21, PT, PT, R0, R25, RZ ;  /* 0x000000190015c210 */ /* 0x000fe20007ffe0ff */
[----:B------:R-:W-:-:S05]  /*0290*/  @!P4 VIADD R25, R25, 0x80 ;  /* 0x000000801919c836 */ /* 0x000fca0000000000 */
[----:B------:R-:W-:Y:S01]  /*02a0*/  ISETP.GE.U32.AND P5, PT, R25, R2, PT ;  /* 0x000000021900720c */ /* 0x000fe20003fa6070 */
[----:B0-----:R-:W-:Y:S01]  /*02b0*/  @!P3 IMAD.WIDE.U32 R14, R23, 0x4, R14 ;  /* 0x00000004170eb825 */ /* 0x001fe200078e000e */
[----:B------:R-:W-:-:S03]  /*02c0*/  MOV R23, RZ ;  /* 0x000000ff00177202 */ /* 0x000fc60000000f00 */
[----:B---3--:R-:W-:Y:S01]  /*02d0*/  @!P1 IMAD.WIDE.U32 R28, R27, 0x4, R28 ;  /* 0x000000041b1c9825 */ /* 0x008fe200078e001c */
[----:B------:R-:W-:Y:S02]  /*02e0*/  CS2R R26, SRZ ;  /* 0x00000000001a7805 */ /* 0x000fe4000001ff00 */
[----:B------:R0:W3:Y:S01]  /*02f0*/  @!P3 LDG.E R23, desc[UR4][R14.64] ;  /* 0x000000040e17b981 */ /* 0x0000e2000c1e1900 */
[----:B----4-:R-:W-:Y:S02]  /*0300*/  @!P2 IMAD.WIDE.U32 R16, R13, 0x4, R16 ;  /* 0x000000040d10a825 */ /* 0x010fe400078e0010 */
[----:B------:R-:W4:Y:S01]  /*0310*/  @!P4 LDC.64 R12, c[0x0][0x3a0] ;  /* 0x0000e800ff0ccb82 */ /* 0x000f220000000a00 */
[----:B------:R-:W3:Y:S01]  /*0320*/  @!P1 LDG.E R26, desc[UR4][R28.64] ;  /* 0x000000041c1a9981 */ /* 0x000ee2000c1e1900 */
[----:B------:R-:W-:-:S03]  /*0330*/  @!P5 IADD3 R25, PT, PT, R0, R25, RZ ;  /* 0x000000190019d210 */ /* 0x000fc60007ffe0ff */
[----:B------:R0:W3:Y:S03]  /*0340*/  @!P2 LDG.E R27, desc[UR4][R16.64] ;  /* 0x00000004101ba981 */ /* 0x0000e6000c1e1900 */
[----:B-1----:R-:W1:Y:S08]  /*0350*/  @!P5 LDC.64 R18, c[0x0][0x3a0] ;  /* 0x0000e800ff12db82 */ /* 0x002e700000000a00 */
[----:B0-----:R-:W0:Y:S01]  /*0360*/  @!P0 LDC.64 R14, c[0x0][0x3a0] ;  /* 0x0000e800ff0e8b82 */ /* 0x001e220000000a00 */
[----:B------:R-:W-:Y:S01]  /*0370*/  CS2R R16, SRZ ;  /* 0x0000000000107805 */ /* 0x000fe2000001ff00 */
[----:B----4-:R-:W-:-:S04]  /*0380*/  @!P4 IMAD.WIDE.U32 R12, R21, 0x4, R12 ;  /* 0x00000004150cc825 */ /* 0x010fc800078e000c */
[----:B------:R-:W-:Y:S02]  /*0390*/  IMAD.MOV.U32 R21, RZ, RZ, RZ ;  /* 0x000000ffff157224 */ /* 0x000fe400078e00ff */
[----:B-1----:R-:W-:-:S04]  /*03a0*/  @!P5 IMAD.WIDE.U32 R18, R25, 0x4, R18 ;  /* 0x000000041912d825 */ /* 0x002fc800078e0012 */
[----:B------:R1:W4:Y:S04]  /*03b0*/  @!P4 LDG.E R21, desc[UR4][R12.64] ;  /* 0x000000040c15c981 */ /* 0x000328000c1e1900 */
[----:B------:R1:W4:Y:S01]  /*03c0*/  @!P5 LDG.E R16, desc[UR4][R18.64] ;  /* 0x000000041210d981 */ /* 0x000322000c1e1900 */
[----:B0-----:R-:W-:-:S05]  /*03d0*/  @!P0 IMAD.WIDE.U32 R24, R24, 0x4, R14 ;  /* 0x0000000418188825 */ /* 0x001fca00078e000e */
[----:B------:R0:W4:Y:S01]  /*03e0*/  @!P0 LDG.E R17, desc[UR4][R24.64] ;  /* 0x0000000418118981 */ /* 0x000122000c1e1900 */
[----:B------:R-:W-:-:S04]  /*03f0*/  IADD3 R15, PT, PT, R3, 0x100, RZ ;  /* 0x00000100030f7810 */ /* 0x000fc80007ffe0ff */
[-C--:B------:R-:W-:Y:S01]  /*0400*/  ISETP.GE.U32.AND P6, PT, R15, R2.reuse, PT ;  /* 0x000000020f00720c */ /* 0x080fe20003fc6070 */
[C---:B------:R-:W-:Y:S01]  /*0410*/  VIADD R15, R3.reuse, 0x180 ;  /* 0x00000180030f7836 */ /* 0x040fe20000000000 */
[----:B------:R-:W-:-:S04]  /*0420*/  ISETP.GE.U32.AND P2, PT, R3, R2, PT ;  /* 0x000000020300720c */ /* 0x000fc80003f46070 */
[----:B------:R-:W-:-:S07]  /*0430*/  ISETP.GE.U32.AND P0, PT, R15, R2, PT ;  /* 0x000000020f00720c */ /* 0x000fce0003f06070 */
[----:B------:R-:W5:Y:S01]  /*0440*/  @!P6 LDC R15, c[0x0][0x388] ;  /* 0x0000e200ff0feb82 */ /* 0x000f620000000800 */
[----:B-1----:R-:W-:-:S04]  /*0450*/  IADD3 R13, PT, PT, R3, 0x200, RZ ;  /* 0x00000200030d7810 */ /* 0x002fc80007ffe0ff */
[-C--:B------:R-:W-:Y:S02]  /*0460*/  ISETP.GE.U32.AND P1, PT, R13, R2.reuse, PT ;  /* 0x000000020d00720c */ /* 0x080fe40003f26070 */
[----:B------:R-:W-:Y:S01]  /*0470*/  IADD3 R13, PT, PT, R3, 0x280, RZ ;  /* 0x00000280030d7810 */ /* 0x000fe20007ffe0ff */
[----:B------:R-:W2:Y:S03]  /*0480*/  @!P2 LDC R18, c[0x0][0x388] ;  /* 0x0000e200ff12ab82 */ /* 0x000ea60000000800 */
[----:B------:R-:W-:Y:S01]  /*0490*/  ISETP.GE.U32.AND P3, PT, R13, R2, PT ;  /* 0x000000020d00720c */ /* 0x000fe20003f66070 */
[----:B------:R-:W-:-:S04]  /*04a0*/  VIADD R13, R3, 0x300 ;  /* 0x00000300030d7836 */ /* 0x000fc80000000000 */
[----:B------:R-:W3:Y:S01]  /*04b0*/  @!P0 LDC R19, c[0x0][0x388] ;  /* 0x0000e200ff138b82 */ /* 0x000ee20000000800 */
[----:B------:R-:W-:Y:S02]  /*04c0*/  ISETP.GE.U32.AND P4, PT, R13, R2, PT ;  /* 0x000000020d00720c */ /* 0x000fe40003f86070 */
[----:B------:R-:W-:-:S04]  /*04d0*/  IADD3 R13, PT, PT, R3, 0x380, RZ ;  /* 0x00000380030d7810 */ /* 0x000fc80007ffe0ff */
[----:B------:R-:W-:Y:S01]  /*04e0*/  ISETP.GE.U32.AND P5, PT, R13, R2, PT ;  /* 0x000000020d00720c */ /* 0x000fe20003fa6070 */
[----:B------:R-:W1:Y:S08]  /*04f0*/  @!P3 LDC R14, c[0x0][0x388] ;  /* 0x0000e200ff0ebb82 */ /* 0x000e700000000800 */
[----:B------:R-:W1:Y:S08]  /*0500*/  @!P2 LDC.64 R12, c[0x0][0x398] ;  /* 0x0000e600ff0cab82 */ /* 0x000e700000000a00 */
[----:B0-----:R-:W0:Y:S01]  /*0510*/  @!P1 LDC R24, c[0x0][0x388] ;  /* 0x0000e200ff189b82 */ /* 0x001e220000000800 */
[----:B------:R-:W-:Y:S04]  /*0520*/  BSSY.RECONVERGENT B0, `(.L_x_4088) ;  /* 0x0000046000007945 */ /* 0x000fe80003800200 */
[----:B------:R-:W-:Y:S01]  /*0530*/  BSSY.RELIABLE B1, `(.L_x_4089) ;  /* 0x000003e000017945 */ /* 0x000fe20003800100 */
[----:B--2---:R-:W-:-:S04]  /*0540*/  @!P2 FADD.FTZ R11, R11, R18 ;  /* 0x000000120b0ba221 */ /* 0x004fc80000010000 */
[----:B------:R-:W2:Y:S01]  /*0550*/  @!P2 MUFU.RSQ R20, R11 ;  /* 0x0000000b0014a308 */ /* 0x000ea20000001400 */
[----:B-----5:R-:W-:Y:S01]  /*0560*/  @!P6 FADD.FTZ R25, R22, R15 ;  /* 0x0000000f1619e221 */ /* 0x020fe20000010000 */
[----:B------:R-:W-:Y:S01]  /*0570*/  IADD3 R15, PT, PT, R3, 0x80, RZ ;  /* 0x00000080030f7810 */ /* 0x000fe20007ffe0ff */
[----:B------:R-:W4:Y:S05]  /*0580*/  @!P4 LDC R22, c[0x0][0x388] ;  /* 0x0000e200ff16cb82 */ /* 0x000f2a0000000800 */
[----:B------:R0:W0:Y:S01]  /*0590*/  @!P6 MUFU.RSQ R4, R25 ;  /* 0x000000190004e308 */ /* 0x0000220000001400 */
[----:B------:R-:W-:-:S13]  /*05a0*/  ISETP.GE.U32.AND P6, PT, R15, R2, PT ;  /* 0x000000020f00720c */ /* 0x000fda0003fc6070 */
[----:B------:R-:W5:Y:S01]  /*05b0*/  @!P6 LDC R18, c[0x0][0x388] ;  /* 0x0000e200ff12eb82 */ /* 0x000f620000000800 */
[----:B---3--:R-:W-:-:S07]  /*05c0*/  @!P0 FADD.FTZ R26, R26, R19 ;  /* 0x000000131a1a8221 */ /* 0x008fce0000010000 */
[----:B------:R-:W3:Y:S01]  /*05d0*/  @!P5 LDC R19, c[0x0][0x388] ;  /* 0x0000e200ff13db82 */ /* 0x000ee20000000800 */
[----:B-1----:R-:W-:Y:S01]  /*05e0*/  @!P3 FADD.FTZ R14, R23, R14 ;  /* 0x0000000e170eb221 */ /* 0x002fe20000010000 */
[----:B------:R-:W-:-:S04]  /*05f0*/  @!P2 IMAD.IADD R23, R0, 0x1, R3 ;  /* 0x000000010017a824 */ /* 0x000fc800078e0203 */
[----:B------:R-:W-:Y:S01]  /*0600*/  @!P2 IMAD.WIDE.U32 R12, R23, 0x4, R12 ;  /* 0x00000004170ca825 */ /* 0x000fe200078e000c */
[----:B------:R-:W-:-:S04]  /*0610*/  @!P2 MOV R3, R15 ;  /* 0x0000000f0003a202 */ /* 0x000fc80000000f00 */
[----:B--2---:R1:W-:Y:S01]  /*0620*/  @!P2 STG.E desc[UR4][R12.64], R20 ;  /* 0x000000140c00a986 */ /* 0x0043e2000c101904 */
[----:B------:R1:W2:Y:S01]  /*0630*/  @!P0 MUFU.RSQ R5, R26 ;  /* 0x0000001a00058308 */ /* 0x0002a20000001400 */
[----:B0-----:R-:W-:Y:S01]  /*0640*/  @!P1 FADD.FTZ R24, R27, R24 ;  /* 0x000000181b189221 */ /* 0x001fe20000010000 */
[----:B------:R-:W-:-:S06]  /*0650*/  ISETP.GE.U32.AND P0, PT, R3, R2, PT ;  /* 0x000000020300720c */ /* 0x000fcc0003f06070 */
[----:B------:R1:W0:Y:S01]  /*0660*/  @!P1 MUFU.RSQ R6, R24 ;  /* 0x0000001800069308 */ /* 0x0002220000001400 */
[----:B----4-:R-:W-:Y:S01]  /*0670*/  @!P4 FADD.FTZ R21, R21, R22 ;  /* 0x000000161515c221 */ /* 0x010fe20000010000 */
[----:B---3--:R-:W-:-:S06]  /*0680*/  @!P5 FADD.FTZ R16, R16, R19 ;  /* 0x000000131010d221 */ /* 0x008fcc0000010000 */
[----:B------:R1:W3:Y:S01]  /*0690*/  @!P3 MUFU.RSQ R7, R14 ;  /* 0x0000000e0007b308 */ /* 0x0002e20000001400 */
[----:B-----5:R-:W-:-:S07]  /*06a0*/  @!P6 FADD.FTZ R17, R17, R18 ;  /* 0x000000121111e221 */ /* 0x020fce0000010000 */
[----:B------:R1:W4:Y:S08]  /*06b0*/  @!P4 MUFU.RSQ R8, R21 ;  /* 0x000000150008c308 */ /* 0x0003300000001400 */
[----:B------:R1:W0:Y:S08]  /*06c0*/  @!P5 MUFU.RSQ R9, R16 ;  /* 0x000000100009d308 */ /* 0x0002300000001400 */
[----:B------:R1:W0:Y:S01]  /*06d0*/  @!P6 MUFU.RSQ R10, R17 ;  /* 0x00000011000ae308 */ /* 0x0002220000001400 */
[----:B--23--:R-:W-:Y:S05]  /*06e0*/  @P0 BRA `(.L_x_4090) ;  /* 0x0000000000300947 */ /* 0x00cfea0003800000 */
[----:B-1----:R-:W1:Y:S01]  /*06f0*/  LDC.64 R12, c[0x0][0x398] ;  /* 0x0000e600ff0c7b82 */ /* 0x002e620000000a00 */
        /* <DEDUP_REMOVED lines=11> */
.L_x_4090:
[----:B------:R-:W-:-:S13]  /*07b0*/  ISETP.GE.U32.AND P0, PT, R3, R2, PT ;  /* 0x000000020300720c */ /* 0x000fda0003f06070 */
[----:B------:R-:W-:Y:S05]  /*07c0*/  @P0 BRA `(.L_x_4092) ;  /* 0x0000000000300947 */ /* 0x000fea0003800000 */
[----:B0-2---:R-:W0:Y:S01]  /*07d0*/  LDC.64 R10, c[0x0][0x398] ;  /* 0x0000e600ff0a7b82 */ /* 0x005e220000000a00 */
[----:B-1----:R-:W-:Y:S01]  /*07e0*/  IMAD.IADD R13, R0, 0x1, R3 ;  /* 0x00000001000d7824 */ /* 0x002fe200078e0203 */
[----:B------:R-:W-:-:S03]  /*07f0*/  IADD3 R3, PT, PT, R3, 0x80, RZ ;  /* 0x0000008003037810 */ /* 0x000fc60007ffe0ff */
[----:B0-----:R-:W-:-:S05]  /*0800*/  IMAD.WIDE.U32 R10, R13, 0x4, R10 ;  /* 0x000000040d0a7825 */ /* 0x001fca00078e000a */
[----:B------:R1:W-:Y:S02]  /*0810*/  STG.E desc[UR4][R10.64], R5 ;  /* 0x000000050a007986 */ /* 0x0003e4000c101904 */
.L_x_4091:
[----:B------:R-:W-:-:S13]  /*0820*/  ISETP.GE.U32.AND P0, PT, R3, R2, PT ;  /* 0x000000020300720c */ /* 0x000fda0003f06070 */
[----:B------:R-:W-:Y:S05]  /*0830*/  @P0 BRA `(.L_x_4093) ;  /* 0x0000000000340947 */ /* 0x000fea0003800000 */
[----:B-1----:R-:W1:Y:S01]  /*0840*/  LDC.64 R4, c[0x0][0x398] ;  /* 0x0000e600ff047b82 */ /* 0x002e620000000a00 */
[----:B------:R-:W-:Y:S01]  /*0850*/  IADD3 R11, PT, PT, R0, R3, RZ ;  /* 0x00000003000b7210 */ /* 0x000fe20007ffe0ff */
[----:B------:R-:W-:-:S04]  /*0860*/  VIADD R3, R3, 0x80 ;  /* 0x0000008003037836 */ /* 0x000fc80000000000 */
[----:B-1----:R-:W-:-:S05]  /*0870*/  IMAD.WIDE.U32 R4, R11, 0x4, R4 ;  /* 0x000000040b047825 */ /* 0x002fca00078e0004 */
[----:B------:R3:W-:Y:S02]  /*0880*/  STG.E desc[UR4][R4.64], R6 ;  /* 0x0000000604007986 */ /* 0x0007e4000c101904 */
.L_x_4092:
[----:B------:R-:W-:-:S13]  /*0890*/  ISETP.GE.U32.AND P0, PT, R3, R2, PT ;  /* 0x000000020300720c */ /* 0x000fda0003f06070 */
[----:B------:R-:W-:Y:S05]  /*08a0*/  @P0 BREAK.RELIABLE B1 ;  /* 0x0000000000010942 */ /* 0x000fea0003800100 */
[----:B------:R-:W-:Y:S05]  /*08b0*/  @P0 BRA `(.L_x_4094) ;  /* 0x0000000000300947 */ /* 0x000fea0003800000 */
[----:B--23--:R-:W2:Y:S01]  /*08c0*/  LDC.64 R4, c[0x0][0x398] ;  /* 0x0000e600ff047b82 */ /* 0x00cea20000000a00 */
[----:B------:R-:W-:Y:S02]  /*08d0*/  IADD3 R11, PT, PT, R0, R3, RZ ;  /* 0x00000003000b7210 */ /* 0x000fe40007ffe0ff */
[----:B------:R-:W-:-:S03]  /*08e0*/  IADD3 R3, PT, PT, R3, 0x80, RZ ;  /* 0x0000008003037810 */ /* 0x000fc60007ffe0ff */
[----:B--2---:R-:W-:-:S05]  /*08f0*/  IMAD.WIDE.U32 R4, R11, 0x4, R4 ;  /* 0x000000040b047825 */ /* 0x004fca00078e0004 */
[----:B------:R2:W-:Y:S02]  /*0900*/  STG.E desc[UR4][R4.64], R7 ;  /* 0x0000000704007986 */ /* 0x0005e4000c101904 */
.L_x_4093:
[----:B------:R-:W-:Y:S05]  /*0910*/  BSYNC.RELIABLE B1 ;  /* 0x0000000000017941 */ /* 0x000fea0003800100 */
.L_x_4089:
[----:B------:R-:W-:-:S13]  /*0920*/  ISETP.GE.U32.AND P0, PT, R3, R2, PT ;  /* 0x000000020300720c */ /* 0x000fda0003f06070 */
[----:B-12---:R-:W1:Y:S01]  /*0930*/  @!P0 LDC.64 R4, c[0x0][0x398] ;  /* 0x0000e600ff048b82 */ /* 0x006e620000000a00 */
[----:B------:R-:W-:Y:S01]  /*0940*/  @!P0 IMAD.IADD R7, R0, 0x1, R3 ;  /* 0x0000000100078824 */ /* 0x000fe200078e0203 */
[----:B------:R-:W-:-:S03]  /*0950*/  @!P0 IADD3 R3, PT, PT, R3, 0x80, RZ ;  /* 0x0000008003038810 */ /* 0x000fc60007ffe0ff */
[----:B-1----:R-:W-:-:S05]  /*0960*/  @!P0 IMAD.WIDE.U32 R4, R7, 0x4, R4 ;  /* 0x0000000407048825 */ /* 0x002fca00078e0004 */
[----:B----4-:R1:W-:Y:S02]  /*0970*/  @!P0 STG.E desc[UR4][R4.64], R8 ;  /* 0x0000000804008986 */ /* 0x0103e4000c101904 */
.L_x_4094:
[----:B------:R-:W-:Y:S05]  /*0980*/  BSYNC.RECONVERGENT B0 ;  /* 0x0000000000007941 */ /* 0x000fea0003800200 */
.L_x_4088:
[----:B------:R-:W-:Y:S05]  /*0990*/  WARPSYNC.ALL ;  /* 0x0000000000007948 */ /* 0x000fea0003800000 */
[----:B------:R-:W-:-:S13]  /*09a0*/  ISETP.GE.U32.AND P0, PT, R3, R2, PT ;  /* 0x000000020300720c */ /* 0x000fda0003f06070 */
[----:B------:R-:W-:Y:S05]  /*09b0*/  @P0 EXIT ;  /* 0x000000000000094d */ /* 0x000fea0003800000 */
[----:B-123--:R-:W1:Y:S01]  /*09c0*/  LDC.64 R4, c[0x0][0x398] ;  /* 0x0000e600ff047b82 */ /* 0x00ee620000000a00 */
[----:B------:R-:W-:-:S05]  /*09d0*/  IADD3 R3, PT, PT, R0, R3, RZ ;  /* 0x0000000300037210 */ /* 0x000fca0007ffe0ff */
[----:B-1----:R-:W-:-:S05]  /*09e0*/  IMAD.WIDE.U32 R2, R3, 0x4, R4 ;  /* 0x0000000403027825 */ /* 0x002fca00078e0004 */
[----:B0-----:R-:W-:Y:S01]  /*09f0*/  STG.E desc[UR4][R2.64], R9 ;  /* 0x0000000902007986 */ /* 0x001fe2000c101904 */
[----:B------:R-:W-:Y:S05]  /*0a00*/  EXIT ;  /* 0x000000000000794d */ /* 0x000fea0003800000 */
.L_x_4087:
[----:B------:R-:W0:Y:S01]  /*0a10*/  S2R R4, SR_TID.X ;  /* 0x0000000000047919 */ /* 0x000e220000002100 */
[----:B------:R-:W1:Y:S01]  /*0a20*/  LDC.64 R2, c[0x0][0x3a0] ;  /* 0x0000e800ff027b82 */ /* 0x000e620000000a00 */
[----:B------:R-:W2:Y:S07]  /*0a30*/  LDCU UR6, c[0x0][0x388] ;  /* 0x00007100ff0677ac */ /* 0x000eae0008000800 */
[----:B------:R-:W3:Y:S01]  /*0a40*/  LDC.64 R14, c[0x0][0x398] ;  /* 0x0000e600ff0e7b82 */ /* 0x000ee20000000a00 */
[----:B-1----:R-:W-:-:S04]  /*0a50*/  IMAD.WIDE.U32 R2, R0, 0x4, R2 ;  /* 0x0000000400027825 */ /* 0x002fc800078e0002 */
[----:B0-----:R-:W-:-:S05]  /*0a60*/  IMAD.WIDE.U32 R12, R4, 0x8, R2 ;  /* 0x00000008040c7825 */ /* 0x001fca00078e0002 */
[----:B------:R-:W2:Y:S04]  /*0a70*/  LDG.E.64 R8, desc[UR4][R12.64] ;  /* 0x000000040c087981 */ /* 0x000ea8000c1e1b00 */
[----:B------:R-:W4:Y:S04]  /*0a80*/  LDG.E.64 R10, desc[UR4][R12.64+0x400] ;  /* 0x000400040c0a7981 */ /* 0x000f28000c1e1b00 */
[----:B------:R-:W5:Y:S04]  /*0a90*/  LDG.E.64 R2, desc[UR4][R12.64+0x800] ;  /* 0x000800040c027981 */ /* 0x000f68000c1e1b00 */
[----:B------:R5:W3:Y:S01]  /*0aa0*/  LDG.E.64 R6, desc[UR4][R12.64+0xc00] ;  /* 0x000c00040c067981 */ /* 0x000ae2000c1e1b00 */
[----:B--2---:R-:W-:Y:S01]  /*0ab0*/  FADD.FTZ R8, R8, UR6 ;  /* 0x0000000608087e21 */ /* 0x004fe20008010000 */
[----:B------:R-:W-:Y:S01]  /*0ac0*/  FADD.FTZ R9, R9, UR6 ;  /* 0x0000000609097e21 */ /* 0x000fe20008010000 */
[----:B----4-:R-:W-:Y:S01]  /*0ad0*/  FADD.FTZ R10, R10, UR6 ;  /* 0x000000060a0a7e21 */ /* 0x010fe20008010000 */
[----:B------:R-:W-:-:S03]  /*0ae0*/  FADD.FTZ R11, R11, UR6 ;  /* 0x000000060b0b7e21 */ /* 0x000fc60008010000 */
[----:B------:R-:W-:Y:S01]  /*0af0*/  MUFU.RSQ R8, R8 ;  /* 0x0000000800087308 */ /* 0x000fe20000001400 */
[----:B-----5:R-:W-:Y:S01]  /*0b00*/  FADD.FTZ R13, R3, UR6 ;  /* 0x00000006030d7e21 */ /* 0x020fe20008010000 */
[----:B------:R-:W-:Y:S01]  /*0b10*/  FADD.FTZ R5, R2, UR6 ;  /* 0x0000000602057e21 */ /* 0x000fe20008010000 */
[----:B---3--:R-:W-:-:S04]  /*0b20*/  IMAD.WIDE.U32 R2, R0, 0x4, R14 ;  /* 0x0000000400027825 */ /* 0x008fc800078e000e */
[----:B------:R-:W-:Y:S01]  /*0b30*/  FADD.FTZ R6, R6, UR6 ;  /* 0x0000000606067e21 */ /* 0x000fe20008010000 */
[----:B------:R-:W-:Y:S01]  /*0b40*/  FADD.FTZ R7, R7, UR6 ;  /* 0x0000000607077e21 */ /* 0x000fe20008010000 */
[----:B------:R-:W0:Y:S01]  /*0b50*/  MUFU.RSQ R9, R9 ;  /* 0x0000000900097308 */ /* 0x000e220000001400 */
[----:B------:R-:W-:-:S07]  /*0b60*/  IMAD.WIDE.U32 R2, R4, 0x8, R2 ;  /* 0x0000000804027825 */ /* 0x000fce00078e0002 */
[----:B------:R-:W-:Y:S08]  /*0b70*/  MUFU.RSQ R10, R10 ;  /* 0x0000000a000a7308 */ /* 0x000ff00000001400 */
[----:B------:R-:W1:Y:S01]  /*0b80*/  MUFU.RSQ R11, R11 ;  /* 0x0000000b000b7308 */ /* 0x000e620000001400 */
[----:B0-----:R-:W-:Y:S07]  /*0b90*/  STG.E.64 desc[UR4][R2.64], R8 ;  /* 0x0000000802007986 */ /* 0x001fee000c101b04 */
[----:B------:R-:W-:Y:S08]  /*0ba0*/  MUFU.RSQ R12, R5 ;  /* 0x00000005000c7308 */ /* 0x000ff00000001400 */
[----:B------:R-:W0:Y:S01]  /*0bb0*/  MUFU.RSQ R13, R13 ;  /* 0x0000000d000d7308 */ /* 0x000e220000001400 */
[----:B-1----:R-:W-:Y:S07]  /*0bc0*/  STG.E.64 desc[UR4][R2.64+0x400], R10 ;  /* 0x0004000a02007986 */ /* 0x002fee000c101b04 */
[----:B------:R-:W-:Y:S08]  /*0bd0*/  MUFU.RSQ R6, R6 ;  /* 0x0000000600067308 */ /* 0x000ff00000001400 */
[----:B------:R-:W1:Y:S01]  /*0be0*/  MUFU.RSQ R7, R7 ;  /* 0x0000000700077308 */ /* 0x000e620000001400 */
[----:B0-----:R-:W-:Y:S04]  /*0bf0*/  STG.E.64 desc[UR4][R2.64+0x800], R12 ;  /* 0x0008000c02007986 */ /* 0x001fe8000c101b04 */
[----:B-1----:R-:W-:Y:S01]  /*0c00*/  STG.E.64 desc[UR4][R2.64+0xc00], R6 ;  /* 0x000c000602007986 */ /* 0x002fe2000c101b04 */
[----:B------:R-:W-:Y:S05]  /*0c10*/  EXIT ;  /* 0x000000000000794d */ /* 0x000fea0003800000 */
.L_x_4095:
        /* <DEDUP_REMOVED lines=14> */
.L_x_27131:


//--------------------- .text._ZN2at6native29vectorized_elementwise_kernelILi4EZZZNS0_49_GLOBAL__N__b919a28f_16_Normalization_cu_5c38458722batch_norm_calc_invstdERKNS_6TensorES5_dENKUlvE_clEvENKUlvE0_clEvEUlfE_St5arrayIPcLm2EEEEviT0_T1_ --------------------------
	.section	.text._ZN2at6native29vectorized_elementwise_kernelILi4EZZZNS0_49_GLOBAL__N__b919a28f_16_Normalization_cu_5c38458722batch_norm_calc_invstdERKNS_6TensorES5_dENKUlvE_clEvENKUlvE0_clEvEUlfE_St5arrayIPcLm2EEEEviT0_T1_,"ax",@progbits
	.align	128
        .global         _ZN2at6native29vectorized_elementwise_kernelILi4EZZZNS0_49_GLOBAL__N__b919a28f_16_Normalization_cu_5c38458722batch_norm_calc_invstdERKNS_6TensorES5_dENKUlvE_clEvENKUlvE0_clEvEUlfE_St5arrayIPcLm2EEEEviT0_T1_
        .type           _ZN2at6native29vectorized_elementwise_kernelILi4EZZZNS0_49_GLOBAL__N__b919a28f_16_Normalization_cu_5c38458722batch_norm_calc_invstdERKNS_6TensorES5_dENKUlvE_clEvENKUlvE0_clEvEUlfE_St5arrayIPcLm2EEEEviT0_T1_,@function
        .size           _ZN2at6native29vectorized_elementwise_kernelILi4EZZZNS0_49_GLOBAL__N__b919a28f_16_Normalization_cu_5c38458722batch_norm_calc_invstdERKNS_6TensorES5_dENKUlvE_clEvENKUlvE0_clEvEUlfE_St5arrayIPcLm2EEEEviT0_T1_,(.L_x_27132 - _ZN2at6native29vectorized_elementwise_kernelILi4EZZZNS0_49_GLOBAL__N__b919a28f_16_Normalization_cu_5c38458722batch_norm_calc_invstdERKNS_6TensorES5_dENKUlvE_clEvENKUlvE0_clEvEUlfE_St5arrayIPcLm2EEEEviT0_T1_)
        .other          _ZN2at6native29vectorized_elementwise_kernelILi4EZZZNS0_49_GLOBAL__N__b919a28f_16_Normalization_cu_5c38458722batch_norm_calc_invstdERKNS_6TensorES5_dENKUlvE_clEvENKUlvE0_clEvEUlfE_St5arrayIPcLm2EEEEviT0_T1_,@"STO_CUDA_ENTRY STV_DEFAULT"
_ZN2at6native29vectorized_elementwise_kernelILi4EZZZNS0_49_GLOBAL__N__b919a28f_16_Normalization_cu_5c38458722batch_norm_calc_invstdERKNS_6TensorES5_dENKUlvE_clEvENKUlvE0_clEvEUlfE_St5arrayIPcLm2EEEEviT0_T1_:
.text._ZN2at6native29vectorized_elementwise_kernelILi4EZZZNS0_49_GLOBAL__N__b919a28f_16_Normalization_cu_5c38458722batch_norm_calc_invstdERKNS_6TensorES5_dENKUlvE_clEvENKUlvE0_clEvEUlfE_St5arrayIPcLm2EEEEviT0_T1_:
        /* <DEDUP_REMOVED lines=123> */
.L_x_4099:
[----:B------:R-:W-:-:S13]  /*07b0*/  ISETP.GE.U32.AND P0, PT, R3, R2, PT ;  /* 0x000000020300720c */ /* 0x000fda0003f06070 */
[----:B------:R-:W-:Y:S05]  /*07c0*/  @P0 BRA `(.L_x_4101) ;  /* 0x0000000000300947 */ /* 0x000fea0003800000 */
[----:B0-2---:R-:W0:Y:S01]  /*07d0*/  LDC.64 R10, c[0x0][0x398] ;  /* 0x0000e600ff0a7b82 */ /* 0x005e220000000a00 */
[----:B-1----:R-:W-:Y:S01]  /*07e0*/  IMAD.IADD R13, R0, 0x1, R3 ;  /* 0x00000001000d7824 */ /* 0x002fe200078e0203 */
[----:B------:R-:W-:-:S03]  /*07f0*/  IADD3 R3, PT, PT, R3, 0x80, RZ ;  /* 0x0000008003037810 */ /* 0x000fc60007ffe0ff */
[----:B0-----:R-:W-:-:S05]  /*0800*/  IMAD.WIDE.U32 R10, R13, 0x4, R10 ;  /* 0x000000040d0a7825 */ /* 0x001fca00078e000a */
[----:B------:R1:W-:Y:S02]  /*0810*/  STG.E desc[UR4][R10.64], R5 ;  /* 0x000000050a007986 */ /* 0x0003e4000c101904 */
.L_x_4100:
[----:B------:R-:W-:-:S13]  /*0820*/  ISETP.GE.U32.AND P0, PT, R3, R2, PT ;  /* 0x000000020300720c */ /* 0x000fda0003f06070 */
[----:B------:R-:W-:Y:S05]  /*0830*/  @P0 BRA `(.L_x_4102) ;  /* 0x0000000000340947 */ /* 0x000fea0003800000 */
[----:B-1----:R-:W1:Y:S01]  /*0840*/  LDC.64 R4, c[0x0][0x398] ;  /* 0x0000e600ff047b82 */ /* 0x002e620000000a00 */
[----:B------:R-:W-:Y:S01]  /*0850*/  IADD3 R11, PT, PT, R0, R3, RZ ;  /* 0x00000003000b7210 */ /* 0x000fe20007ffe0ff */
[----:B------:R-:W-:-:S04]  /*0860*/  VIADD R3, R3, 0x80 ;  /* 0x0000008003037836 */ /* 0x000fc80000000000 */
[----:B-1----:R-:W-:-:S05]  /*0870*/  IMAD.WIDE.U32 R4, R11, 0x4, R4 ;  /* 0x000000040b047825 */ /* 0x002fca00078e0004 */
[----:B------:R3:W-:Y:S02]  /*0880*/  STG.E desc[UR4][R4.64], R6 ;  /* 0x0000000604007986 */ /* 0x0007e4000c101904 */
.L_x_4101:
        /* <DEDUP_REMOVED lines=8> */
.L_x_4102:
[----:B------:R-:W-:Y:S05]  /*0910*/  BSYNC.RELIABLE B1 ;  /* 0x0000000000017941 */ /* 0x000fea0003800100 */
.L_x_4098:
[----:B------:R-:W-:-:S13]  /*0920*/  ISETP.GE.U32.AND P0, PT, R3, R2, PT ;  /* 0x000000020300720c */ /* 0x000fda0003f06070 */
[----:B-12---:R-:W1:Y:S01]  /*0930*/  @!P0 LDC.64 R4, c[0x0][0x398] ;  /* 0x0000e600ff048b82 */ /* 0x006e620000000a00 */
[----:B------:R-:W-:Y:S01]  /*0940*/  @!P0 IMAD.IADD R7, R0, 0x1, R3 ;  /* 0x0000000100078824 */ /* 0x000fe200078e0203 */
[----:B------:R-:W-:-:S03]  /*0950*/  @!P0 IADD3 R3, PT, PT, R3, 0x80, RZ ;  /* 0x0000008003038810 */ /* 0x000fc60007ffe0ff */
[----:B-1----:R-:W-:-:S05]  /*0960*/  @!P0 IMAD.WIDE.U32 R4, R7, 0x4, R4 ;  /* 0x0000000407048825 */ /* 0x002fca00078e0004 */
[----:B----4-:R1:W-:Y:S02]  /*0970*/  @!P0 STG.E desc[UR4][R4.64], R8 ;  /* 0x0000000804008986 */ /* 0x0103e4000c101904 */
.L_x_4103:
[----:B------:R-:W-:Y:S05]  /*0980*/  BSYNC.RECONVERGENT B0 ;  /* 0x0000000000007941 */ /* 0x000fea0003800200 */
.L_x_4097:
        /* <DEDUP_REMOVED lines=8> */
.L_x_4096:
[----:B------:R-:W0:Y:S01]  /*0a10*/  S2R R2, SR_TID.X ;  /* 0x0000000000027919 */ /* 0x000e220000002100 */
[----:B------:R-:W1:Y:S01]  /*0a20*/  LDC.64 R4, c[0x0][0x3a0] ;  /* 0x0000e800ff047b82 */ /* 0x000e620000000a00 */
[----:B------:R-:W2:Y:S01]  /*0a30*/  LDCU UR6, c[0x0][0x388] ;  /* 0x00007100ff0677ac */ /* 0x000ea20008000800 */
[----:B-1----:R-:W-:-:S04]  /*0a40*/  IMAD.WIDE.U32 R4, R0, 0x4, R4 ;  /* 0x0000000400047825 */ /* 0x002fc800078e0004 */
[----:B0-----:R-:W-:-:S05]  /*0a50*/  IMAD.WIDE.U32 R12, R2, 0x10, R4 ;  /* 0x00000010020c7825 */ /* 0x001fca00078e0004 */
[----:B------:R-:W2:Y:S04]  /*0a60*/  LDG.E.128 R4, desc[UR4][R12.64] ;  /* 0x000000040c047981 */ /* 0x000ea8000c1e1d00 */
[----:B------:R0:W3:Y:S02]  /*0a70*/  LDG.E.128 R8, desc[UR4][R12.64+0x800] ;  /* 0x000800040c087981 */ /* 0x0000e4000c1e1d00 */
[----:B0-----:R-:W0:Y:S02]  /*0a80*/  LDC.64 R12, c[0x0][0x398] ;  /* 0x0000e600ff0c7b82 */ /* 0x001e240000000a00 */
[----:B0-----:R-:W-:-:S04]  /*0a90*/  IMAD.WIDE.U32 R12, R0, 0x4, R12 ;  /* 0x00000004000c7825 */ /* 0x001fc800078e000c */
[----:B------:R-:W-:-:S04]  /*0aa0*/  IMAD.WIDE.U32 R12, R2, 0x10, R12 ;  /* 0x00000010020c7825 */ /* 0x000fc800078e000c */
[----:B--2---:R-:W-:Y:S01]  /*0ab0*/  FADD.FTZ R4, R4, UR6 ;  /* 0x0000000604047e21 */ /* 0x004fe20008010000 */
[----:B------:R-:W-:Y:S01]  /*0ac0*/  FADD.FTZ R5, R5, UR6 ;  /* 0x0000000605057e21 */ /* 0x000fe20008010000 */
[----:B------:R-:W-:Y:S01]  /*0ad0*/  FADD.FTZ R6, R6, UR6 ;  /* 0x0000000606067e21 */ /* 0x000fe20008010000 */
[----:B------:R-:W-:Y:S01]  /*0ae0*/  FADD.FTZ R7, R7, UR6 ;  /* 0x0000000607077e21 */ /* 0x000fe20008010000 */
[----:B---3--:R-:W-:Y:S01]  /*0af0*/  FADD.FTZ R8, R8, UR6 ;  /* 0x0000000608087e21 */ /* 0x008fe20008010000 */
[----:B------:R-:W-:Y:S01]  /*0b00*/  FADD.FTZ R9, R9, UR6 ;  /* 0x0000000609097e21 */ /* 0x000fe20008010000 */
[----:B------:R-:W-:Y:S01]  /*0b10*/  FADD.FTZ R10, R10, UR6 ;  /* 0x000000060a0a7e21 */ /* 0x000fe20008010000 */
[----:B------:R-:W-:Y:S01]  /*0b20*/  FADD.FTZ R11, R11, UR6 ;  /* 0x000000060b0b7e21 */ /* 0x000fe20008010000 */
[----:B------:R-:W-:Y:S08]  /*0b30*/  MUFU.RSQ R4, R4 ;  /* 0x0000000400047308 */ /* 0x000ff00000001400 */
[----:B------:R-:W-:Y:S08]  /*0b40*/  MUFU.RSQ R5, R5 ;  /* 0x0000000500057308 */ /* 0x000ff00000001400 */
        /* <DEDUP_REMOVED lines=9> */
.L_x_4104:
        /* <DEDUP_REMOVED lines=10> */
.L_x_27132:


//--------------------- .text._ZN2at6native29vectorized_elementwise_kernelILi8EZZZNS0_49_GLOBAL__N__b919a28f_16_Normalization_cu_5c38458722batch_norm_calc_invstdERKNS_6TensorES5_dENKUlvE_clEvENKUlvE0_clEvEUlfE_St5arrayIPcLm2EEEEviT0_T1_ --------------------------
	.section	.text._ZN2at6native29vectorized_elementwise_kernelILi8EZZZNS0_49_GLOBAL__N__b919a28f_16_Normalization_cu_5c38458722batch_norm_calc_invstdERKNS_6TensorES5_dENKUlvE_clEvENKUlvE0_clEvEUlfE_St5arrayIPcLm2EEEEviT0_T1_,"ax",@progbits
	.align	128
        .global         _ZN2at6native29vectorized_elementwise_kernelILi8EZZZNS0_49_GLOBAL__N__b919a28f_16_Normalization_cu_5c38458722batch_norm_calc_invstdERKNS_6TensorES5_dENKUlvE_clEvENKUlvE0_clEvEUlfE_St5arrayIPcLm2EEEEviT0_T1_
        .type           _ZN2at6native29vectorized_elementwise_kernelILi8EZZZNS0_49_GLOBAL__N__b919a28f_16_Normalization_cu_5c38458722batch_norm_calc_invstdERKNS_6TensorES5_dENKUlvE_clEvENKUlvE0_clEvEUlfE_St5arrayIPcLm2EEEEviT0_T1_,@function
        .size           _ZN2at6native29vectorized_elementwise_kernelILi8EZZZNS0_49_GLOBAL__N__b919a28f_16_Normalization_cu_5c38458722batch_norm_calc_invstdERKNS_6TensorES5_dENKUlvE_clEvENKUlvE0_clEvEUlfE_St5arrayIPcLm2EEEEviT0_T1_,(.L_x_27133 - _ZN2at6native29vectorized_elementwise_kernelILi8EZZZNS0_49_GLOBAL__N__b919a28f_16_Normalization_cu_5c38458722batch_norm_calc_invstdERKNS_6TensorES5_dENKUlvE_clEvENKUlvE0_clEvEUlfE_St5arrayIPcLm2EEEEviT0_T1_)
        .other          _ZN2at6native29vectorized_elementwise_kernelILi8EZZZNS0_49_GLOBAL__N__b919a28f_16_Normalization_cu_5c38458722batch_norm_calc_invstdERKNS_6TensorES5_dENKUlvE_clEvENKUlvE0_clEvEUlfE_St5arrayIPcLm2EEEEviT0_T1_,@"STO_CUDA_ENTRY STV_DEFAULT"
_ZN2at6native29vectorized_elementwise_kernelILi8EZZZNS0_49_GLOBAL__N__b919a28f_16_Normalization_cu_5c38458722batch_norm_calc_invstdERKNS_6TensorES5_dENKUlvE_clEvENKUlvE0_clEvEUlfE_St5arrayIPcLm2EEEEviT0_T1_:
.text._ZN2at6native29vectorized_elementwise_kernelILi8EZZZNS0_49_GLOBAL__N__b919a28f_16_Normalization_cu_5c38458722batch_norm_calc_invstdERKNS_6TensorES5_dENKUlvE_clEvENKUlvE0_clEvEUlfE_St5arrayIPcLm2EEEEviT0_T1_:
[----:B------:R-:W-:Y:S01]  /*0000*/  LDC R1, c[0x0][0x37c] ;  /* 0x0000df00ff017b82 */ /* 0x000fe20000000800 */
[----:B------:R-:W-:Y:S05]  /*0010*/  EXIT ;  /* 0x000000000000794d */ /* 0x000fea0003800000 */
.L_x_4105:
        /* <DEDUP_REMOVED lines=14> */
.L_x_27133:


//--------------------- .text._ZN2at6native18elementwise_kernelILi128ELi4EZNS0_15gpu_kernel_implIZZZNS0_49_GLOBAL__N__b919a28f_16_Normalization_cu_5c38458722batch_norm_calc_invstdERKNS_6TensorES6_dENKUlvE_clEvENKUlvE_clEvEUldE_EEvRNS_18TensorIteratorBaseERKT_EUliE_EEviT1_ --------------------------
	.section	.text._ZN2at6native18elementwise_kernelILi128ELi4EZNS0_15gpu_kernel_implIZZZNS0_49_GLOBAL__N__b919a28f_16_Normalization_cu_5c38458722batch_norm_calc_invstdERKNS_6TensorES6_dENKUlvE_clEvENKUlvE_clEvEUldE_EEvRNS_18TensorIteratorBaseERKT_EUliE_EEviT1_,"ax",@progbits
	.align	128
        .global         _ZN2at6native18elementwise_kernelILi128ELi4EZNS0_15gpu_kernel_implIZZZNS0_49_GLOBAL__N__b919a28f_16_Normalization_cu_5c38458722batch_norm_calc_invstdERKNS_6TensorES6_dENKUlvE_clEvENKUlvE_clEvEUldE_EEvRNS_18TensorIteratorBaseERKT_EUliE_EEviT1_
        .type           _ZN2at6native18elementwise_kernelILi128ELi4EZNS0_15gpu_kernel_implIZZZNS0_49_GLOBAL__N__b919a28f_16_Normalization_cu_5c38458722batch_norm_calc_invstdERKNS_6TensorES6_dENKUlvE_clEvENKUlvE_clEvEUldE_EEvRNS_18TensorIteratorBaseERKT_EUliE_EEviT1_,@function
        .size           _ZN2at6native18elementwise_kernelILi128ELi4EZNS0_15gpu_kernel_implIZZZNS0_49_GLOBAL__N__b919a28f_16_Normalization_cu_5c38458722batch_norm_calc_invstdERKNS_6TensorES6_dENKUlvE_clEvENKUlvE_clEvEUldE_EEvRNS_18TensorIteratorBaseERKT_EUliE_EEviT1_,(.L_x_27049 - _ZN2at6native18elementwise_kernelILi128ELi4EZNS0_15gpu_kernel_implIZZZNS0_49_GLOBAL__N__b919a28f_16_Normalization_cu_5c38458722batch_norm_calc_invstdERKNS_6TensorES6_dENKUlvE_clEvENKUlvE_clEvEUldE_EEvRNS_18TensorIteratorBaseERKT_EUliE_EEviT1_)
        .other          _ZN2at6native18elementwise_kernelILi128ELi4EZNS0_15gpu_kernel_implIZZZNS0_49_GLOBAL__N__b919a28f_16_Normalization_cu_5c38458722batch_norm_calc_invstdERKNS_6TensorES6_dENKUlvE_clEvENKUlvE_clEvEUldE_EEvRNS_18TensorIteratorBaseERKT_EUliE_EEviT1_,@"STO_CUDA_ENTRY STV_DEFAULT"
_ZN2at6native18elementwise_kernelILi128ELi4EZNS0_15gpu_kernel_implIZZZNS0_49_GLOBAL__N__b919a28f_16_Normalization_cu_5c38458722batch_norm_calc_invstdERKNS_6TensorES6_dENKUlvE_clEvENKUlvE_clEvEUldE_EEvRNS_18TensorIteratorBaseERKT_EUliE_EEviT1_:
.text._ZN2at6native18elementwise_kernelILi128ELi4EZNS0_15gpu_kernel_implIZZZNS0_49_GLOBAL__N__b919a28f_16_Normalization_cu_5c38458722batch_norm_calc_invstdERKNS_6TensorES6_dENKUlvE_clEvENKUlvE_clEvEUldE_EEvRNS_18TensorIteratorBaseERKT_EUliE_EEviT1_:
        /* <DEDUP_REMOVED lines=319> */
.L_x_4108:
        /* <DEDUP_REMOVED lines=16> */
[----:B--2---:R-:W3:Y:S02]  /*14f0*/  I2F.F64.S16 R2, R2 ;  /* 0x0000000200027312 */ /* 0x004ee40000101c00 */
[----:B---3--:R-:W-:Y:S05]  /*1500*/  BRA `(.L_x_4115) ;  /* 0x0000000c006c7947 */ /* 0x008fea0003800000 */
.L_x_4113:
[----:B------:R-:W2:Y:S02]  /*1510*/  LDG.E.U8 R2, desc[UR36][R4.64] ;  /* 0x0000002404027981 */ /* 0x000ea4000c1e1100 */
[----:B--2---:R-:W3:Y:S02]  /*1520*/  I2F.F64.U16 R2, R2 ;  /* 0x0000000200027312 */ /* 0x004ee40000101800 */
[----:B---3--:R-:W-:Y:S05]  /*1530*/  BRA `(.L_x_4115) ;  /* 0x0000000c00607947 */ /* 0x008fea0003800000 */
.L_x_4112:
[----:B------:R-:W-:-:S09]  /*1540*/  UISETP.NE.AND UP0, UPT, UR4, 0x2, UPT ;  /* 0x000000020400788c */ /* 0x000fd2000bf05270 */
[----:B------:R-:W-:Y:S05]  /*1550*/  BRA.U !UP0, `(.L_x_4116) ;  /* 0x0000000108287547 */ /* 0x000fea000b800000 */
[----:B------:R-:W-:-:S09]  /*1560*/  UISETP.NE.AND UP0, UPT, UR4, 0x3, UPT ;  /* 0x000000030400788c */ /* 0x000fd2000bf05270 */
[----:B------:R-:W-:Y:S05]  /*1570*/  BRA.U !UP0, `(.L_x_4117) ;  /* 0x0000000108147547 */ /* 0x000fea000b800000 */
[----:B------:R-:W-:-:S09]  /*1580*/  UISETP.NE.AND UP0, UPT, UR4, 0x4, UPT ;  /* 0x000000040400788c */ /* 0x000fd2000bf05270 */
[----:B------:R-:W-:Y:S05]  /*1590*/  BRA.U UP0, `(.L_x_4114) ;  /* 0x0000000900bc7547 */ /* 0x000fea000b800000 */
[----:B------:R-:W2:Y:S02]  /*15a0*/  LDG.E.64 R2, desc[UR36][R4.64] ;  /* 0x0000002404027981 */ /* 0x000ea4000c1e1b00 */
[----:B--2---:R-:W3:Y:S02]  /*15b0*/  I2F.F64.S64 R2, R2 ;  /* 0x0000000200027312 */ /* 0x004ee40000301c00 */
[----:B---3--:R-:W-:Y:S05]  /*15c0*/  BRA `(.L_x_4115) ;  /* 0x0000000c003c7947 */ /* 0x008fea0003800000 */
.L_x_4117:
[----:B------:R-:W2:Y:S02]  /*15d0*/  LDG.E R2, desc[UR36][R4.64] ;  /* 0x0000002404027981 */ /* 0x000ea4000c1e1900 */
[----:B--2---:R-:W3:Y:S02]  /*15e0*/  I2F.F64 R2, R2 ;  /* 0x0000000200027312 */ /* 0x004ee40000201c00 */
[----:B---3--:R-:W-:Y:S05]  /*15f0*/  BRA `(.L_x_4115) ;  /* 0x0000000c00307947 */ /* 0x008fea0003800000 */
.L_x_4116:
[----:B------:R-:W2:Y:S02]  /*1600*/  LDG.E.U16 R2, desc[UR36][R4.64] ;  /* 0x0000002404027981 */ /* 0x000ea4000c1e1500 */
[----:B--2---:R-:W3:Y:S02]  /*1610*/  I2F.F64.S16 R2, R2 ;  /* 0x0000000200027312 */ /* 0x004ee40000101c00 */
[----:B---3--:R-:W-:Y:S05]  /*1620*/  BRA `(.L_x_4115) ;  /* 0x0000000c00247947 */ /* 0x008fea0003800000 */
.L_x_4111:
[----:B------:R-:W-:-:S09]  /*1630*/  UISETP.GT.AND UP0, UPT, UR4, 0x6, UPT ;  /* 0x000000060400788c */ /* 0x000fd2000bf04270 */
[----:B------:R-:W-:Y:S05]  /*1640*/  BRA.U UP0, `(.L_x_4118) ;  /* 0x0000000100347547 */ /* 0x000fea000b800000 */
[----:B------:R-:W-:-:S09]  /*1650*/  UISETP.NE.AND UP0, UPT, UR4, 0x5, UPT ;  /* 0x000000050400788c */ /* 0x000fd2000bf05270 */
[----:B------:R-:W-:Y:S05]  /*1660*/  BRA.U !UP0, `(.L_x_4119) ;  /* 0x0000000108187547 */ /* 0x000fea000b800000 */
[----:B------:R-:W-:-:S09]  /*1670*/  UISETP.NE.AND UP0, UPT, UR4, 0x6, UPT ;  /* 0x000000060400788c */ /* 0x000fd2000bf05270 */
[----:B------:R-:W-:Y:S05]  /*1680*/  BRA.U UP0, `(.L_x_4114) ;  /* 0x0000000900807547 */ /* 0x000fea000b800000 */
[----:B------:R-:W2:Y:S02]  /*1690*/  LDG.E R2, desc[UR36][R4.64] ;  /* 0x0000002404027981 */ /* 0x000ea4000c1e1900 */
[----:B--2---:R-:W-:-:S06]  /*16a0*/  FMUL.FTZ R2, R2, 1 ;  /* 0x3f80000002027820 */ /* 0x004fcc0000410000 */
[----:B------:R-:W2:Y:S02]  /*16b0*/  F2F.F64.F32 R2, R2 ;  /* 0x0000000200027310 */ /* 0x000ea40000201800 */
[----:B--2---:R-:W-:Y:S05]  /*16c0*/  BRA `(.L_x_4115) ;  /* 0x0000000800fc7947 */ /* 0x004fea0003800000 */
.L_x_4119:
[----:B------:R-:W2:Y:S02]  /*16d0*/  LDG.E.U16 R0, desc[UR36][R4.64] ;  /* 0x0000002404007981 */ /* 0x000ea4000c1e1500 */
[----:B--2---:R-:W-:-:S05]  /*16e0*/  HADD2.F32 R0, -RZ, R0.H0_H0 ;  /* 0x20000000ff007230 */ /* 0x004fca0000004100 */
[----:B------:R-:W-:-:S04]  /*16f0*/  FMUL.FTZ R0, R0, 1 ;  /* 0x3f80000000007820 */ /* 0x000fc80000410000 */
[----:B------:R2:W3:Y:S02]  /*1700*/  F2F.F64.F32 R2, R0 ;  /* 0x0000000000027310 */ /* 0x0004e40000201800 */
[----:B--23--:R-:W-:Y:S05]  /*1710*/  BRA `(.L_x_4115) ;  /* 0x0000000800e87947 */ /* 0x00cfea0003800000 */
.L_x_4118:
[----:B------:R-:W-:-:S09]  /*1720*/  UISETP.NE.AND UP0, UPT, UR4, 0x7, UPT ;  /* 0x000000070400788c */ /* 0x000fd2000bf05270 */
[----:B------:R-:W-:Y:S05]  /*1730*/  BRA.U !UP0, `(.L_x_4120) ;  /* 0x0000000108347547 */ /* 0x000fea000b800000 */
[----:B------:R-:W-:-:S09]  /*1740*/  UISETP.NE.AND UP0, UPT, UR4, 0x8, UPT ;  /* 0x000000080400788c */ /* 0x000fd2000bf05270 */
[----:B------:R-:W-:Y:S05]  /*1750*/  BRA.U !UP0, `(.L_x_4121) ;  /* 0x0000000108187547 */ /* 0x000fea000b800000 */
[----:B------:R-:W-:-:S09]  /*1760*/  UISETP.NE.AND UP0, UPT, UR4, 0x9, UPT ;  /* 0x000000090400788c */ /* 0x000fd2000bf05270 */
[----:B------:R-:W-:Y:S05]  /*1770*/  BRA.U UP0, `(.L_x_4114) ;  /* 0x0000000900447547 */ /* 0x000fea000b800000 */
[----:B------:R-:W2:Y:S02]  /*1780*/  LDG.E R4, desc[UR36][R4.64] ;  /* 0x0000002404047981 */ /* 0x000ea4000c1e1900 */
[----:B--2---:R-:W-:-:S06]  /*1790*/  FMUL.FTZ R2, R4, 1 ;  /* 0x3f80000004027820 */ /* 0x004fcc0000410000 */
[----:B------:R-:W3:Y:S02]  /*17a0*/  F2F.F64.F32 R2, R2 ;  /* 0x0000000200027310 */ /* 0x000ee40000201800 */
[----:B---3--:R-:W-:Y:S05]  /*17b0*/  BRA `(.L_x_4115) ;  /* 0x0000000800c07947 */ /* 0x008fea0003800000 */
.L_x_4121:
[----:B------:R-:W2:Y:S02]  /*17c0*/  LDG.E.U16 R4, desc[UR36][R4.64] ;  /* 0x0000002404047981 */ /* 0x000ea4000c1e1500 */
[----:B--2---:R-:W-:-:S05]  /*17d0*/  HADD2.F32 R0, -RZ, R4.H0_H0 ;  /* 0x20000004ff007230 */ /* 0x004fca0000004100 */
[----:B------:R-:W-:-:S04]  /*17e0*/  FMUL.FTZ R0, R0, 1 ;  /* 0x3f80000000007820 */ /* 0x000fc80000410000 */
[----:B------:R3:W4:Y:S02]  /*17f0*/  F2F.F64.F32 R2, R0 ;  /* 0x0000000000027310 */ /* 0x0007240000201800 */
[----:B---34-:R-:W-:Y:S05]  /*1800*/  BRA `(.L_x_4115) ;  /* 0x0000000800ac7947 */ /* 0x018fea0003800000 */
.L_x_4120:
[----:B------:R2:W5:Y:S01]  /*1810*/  LDG.E.64 R2, desc[UR36][R4.64] ;  /* 0x0000002404027981 */ /* 0x000562000c1e1b00 */
[----:B------:R-:W-:Y:S05]  /*1820*/  BRA `(.L_x_4115) ;  /* 0x0000000800a47947 */ /* 0x000fea0003800000 */
.L_x_4110:
        /* <DEDUP_REMOVED lines=8> */
[----:B------:R-:W2:Y:S01]  /*18b0*/  LDG.E.U8 R4, desc[UR36][R4.64] ;  /* 0x0000002404047981 */ /* 0x000ea2000c1e1100 */
[----:B------:R-:W-:Y:S02]  /*18c0*/  MOV R2, RZ ;  /* 0x000000ff00027202 */ /* 0x000fe40000000f00 */
[----:B--2---:R-:W-:-:S04]  /*18d0*/  ISETP.NE.AND P0, PT, R4, RZ, PT ;  /* 0x000000ff0400720c */ /* 0x004fc80003f05270 */
[----:B------:R-:W-:Y:S01]  /*18e0*/  FSEL R3, RZ, 1.875, !P0 ;  /* 0x3ff00000ff037808 */ /* 0x000fe20004000000 */
[----:B------:R-:W-:Y:S08]  /*18f0*/  BRA `(.L_x_4115) ;  /* 0x0000000800707947 */ /* 0x000ff00003800000 */
.L_x_4124:
[----:B------:R1:W5:Y:S01]  /*1900*/  LDG.E.64 R2, desc[UR36][R4.64] ;  /* 0x0000002404027981 */ /* 0x000362000c1e1b00 */
[----:B------:R-:W-:Y:S05]  /*1910*/  BRA `(.L_x_4115) ;  /* 0x0000000800687947 */ /* 0x000fea0003800000 */
.L_x_4123:
        /* <DEDUP_REMOVED lines=23> */
[----:B------:R-:W-:-:S05]  /*1a90*/  LOP3.LUT R3, R3, 0x80000000, R0, 0xf8, !PT ;  /* 0x8000000003037812 */ /* 0x000fca00078ef800 */
[----:B------:R-:W-:-:S06]  /*1aa0*/  FMUL.FTZ R3, R3, 1 ;  /* 0x3f80000003037820 */ /* 0x000fcc0000410000 */
[----:B------:R-:W1:Y:S02]  /*1ab0*/  F2F.F64.F32 R2, R3 ;  /* 0x0000000300027310 */ /* 0x000e640000201800 */
[----:B-1----:R-:W-:Y:S05]  /*1ac0*/  BRA `(.L_x_4115) ;  /* 0x0000000400fc7947 */ /* 0x002fea0003800000 */
.L_x_4126:
[----:B------:R-:W2:Y:S02]  /*1ad0*/  LDG.E.U8 R3, desc[UR36][R4.64] ;  /* 0x0000002404037981 */ /* 0x000ea4000c1e1100 */
[C---:B--2---:R-:W-:Y:S01]  /*1ae0*/  IMAD.SHL.U32 R2, R3.reuse, 0x2000000, RZ ;  /* 0x0200000003027824 */ /* 0x044fe200078e00ff */
[----:B------:R-:W-:-:S04]  /*1af0*/  SHF.L.U32 R3, R3, 0x8, RZ ;  /* 0x0000000803037819 */ /* 0x000fc800000006ff */
[----:B------:R-:W-:-:S13]  /*1b00*/  ISETP.GT.U32.AND P0, PT, R2, 0x7ffffff, PT ;  /* 0x07ffffff0200780c */ /* 0x000fda0003f04070 */
[C---:B------:R-:W-:Y:S02]  /*1b10*/  @!P0 LOP3.LUT R0, R3.reuse, 0x7f00, RZ, 0xc0, !PT ;  /* 0x00007f0003008812 */ /* 0x040fe400078ec0ff */
[----:B------:R-:W-:Y:S02]  /*1b20*/  @P0 LEA.HI R2, R2, 0x70000000, RZ, 0x1c ;  /* 0x7000000002020811 */ /* 0x000fe400078fe0ff */
[----:B------:R-:W-:Y:S02]  /*1b30*/  @!P0 LOP3.LUT R0, R0, 0x3f000000, RZ, 0xfc, !PT ;  /* 0x3f00000000008812 */ /* 0x000fe400078efcff */
[----:B------:R-:W-:-:S03]  /*1b40*/  PRMT R3, R3, 0x9910, RZ ;  /* 0x0000991003037816 */ /* 0x000fc600000000ff */
[----:B------:R-:W-:Y:S01]  /*1b50*/  @!P0 FADD.FTZ R0, R0, -0.5 ;  /* 0xbf00000000008421 */ /* 0x000fe20000010000 */
[----:B------:R-:W-:-:S05]  /*1b60*/  @P0 FMUL.FTZ R0, R2, 1.9259299443872358531e-34 ;  /* 0x0780000002000820 */ /* 0x000fca0000410000 */
[----:B------:R-:W-:-:S05]  /*1b70*/  LOP3.LUT R0, R0, 0x80000000, R3, 0xf8, !PT ;  /* 0x8000000000007812 */ /* 0x000fca00078ef803 */
[----:B------:R-:W-:-:S04]  /*1b80*/  FMUL.FTZ R0, R0, 1 ;  /* 0x3f80000000007820 */ /* 0x000fc80000410000 */
[----:B------:R1:W2:Y:S02]  /*1b90*/  F2F.F64.F32 R2, R0 ;  /* 0x0000000000027310 */ /* 0x0002a40000201800 */
[----:B-12---:R-:W-:Y:S05]  /*1ba0*/  BRA `(.L_x_4115) ;  /* 0x0000000400c47947 */ /* 0x006fea0003800000 */
.L_x_4125:
[----:B------:R-:W2:Y:S02]  /*1bb0*/  LDG.E.U16 R0, desc[UR36][R4.64] ;  /* 0x0000002404007981 */ /* 0x000ea4000c1e1500 */
[----:B--2---:R-:W-:-:S04]  /*1bc0*/  IMAD.U32 R0, R0, 0x10000, RZ ;  /* 0x0001000000007824 */ /* 0x004fc800078e00ff */
[----:B------:R-:W-:-:S04]  /*1bd0*/  FMUL.FTZ R0, R0, 1 ;  /* 0x3f80000000007820 */ /* 0x000fc80000410000 */
[----:B------:R1:W2:Y:S02]  /*1be0*/  F2F.F64.F32 R2, R0 ;  /* 0x0000000000027310 */ /* 0x0002a40000201800 */
[----:B-12---:R-:W-:Y:S05]  /*1bf0*/  BRA `(.L_x_4115) ;  /* 0x0000000400b07947 */ /* 0x006fea0003800000 */
.L_x_4122:
        /* <DEDUP_REMOVED lines=9> */
[----:B--2---:R-:W1:Y:S02]  /*1c90*/  I2F.F64.U16 R2, R2 ;  /* 0x0000000200027312 */ /* 0x004e640000101800 */
[----:B-1----:R-:W-:Y:S05]  /*1ca0*/  BRA `(.L_x_4115) ;  /* 0x0000000400847947 */ /* 0x002fea0003800000 */
.L_x_4129:
[----:B------:R-:W2:Y:S01]  /*1cb0*/  LDG.E.U8 R4, desc[UR36][R4.64] ;  /* 0x0000002404047981 */ /* 0x000ea2000c1e1100 */
[----:B------:R-:W-:Y:S02]  /*1cc0*/  CS2R R2, SRZ ;  /* 0x0000000000027805 */ /* 0x000fe4000001ff00 */
[----:B--2---:R-:W-:-:S13]  /*1cd0*/  ISETP.NE.AND P0, PT, R4, RZ, PT ;  /* 0x000000ff0400720c */ /* 0x004fda0003f05270 */
[----:B------:R-:W-:Y:S05]  /*1ce0*/  @!P0 BRA `(.L_x_4115) ;  /* 0x0000000400748947 */ /* 0x000fea0003800000 */
[----:B------:R-:W-:-:S13]  /*1cf0*/  ISETP.NE.AND P0, PT, R4, 0x80, PT ;  /* 0x000000800400780c */ /* 0x000fda0003f05270 */
[----:B------:R-:W-:Y:S01]  /*1d00*/  @!P0 IMAD.MOV.U32 R2, RZ, RZ, 0x20000000 ;  /* 0x20000000ff028424 */ /* 0x000fe200078e00ff */
        /* <DEDUP_REMOVED lines=15> */
.L_x_4131:
[----:B------:R-:W-:Y:S05]  /*1e00*/  BSYNC.RECONVERGENT B0 ;  /* 0x0000000000007941 */ /* 0x000fea0003800200 */
.L_x_4130:
[----:B------:R-:W-:Y:S02]  /*1e10*/  SHF.L.U32 R0, R0, 0x14, RZ ;  /* 0x0000001400007819 */ /* 0x000fe400000006ff */
[----:B------:R-:W-:-:S04]  /*1e20*/  LEA R2, R2, 0x3b800000, 0x17 ;  /* 0x3b80000002027811 */ /* 0x000fc800078eb8ff */
[----:B------:R-:W-:-:S05]  /*1e30*/  LOP3.LUT R0, R2, R0, R7, 0xfe, !PT ;  /* 0x0000000002007212 */ /* 0x000fca00078efe07 */
[----:B------:R-:W-:-:S04]  /*1e40*/  FMUL.FTZ R0, R0, 1 ;  /* 0x3f80000000007820 */ /* 0x000fc80000410000 */
[----:B------:R1:W2:Y:S02]  /*1e50*/  F2F.F64.F32 R2, R0 ;  /* 0x0000000000027310 */ /* 0x0002a40000201800 */
[----:B-12---:R-:W-:Y:S05]  /*1e60*/  BRA `(.L_x_4115) ;  /* 0x0000000400147947 */ /* 0x006fea0003800000 */
.L_x_4128:
[----:B------:R-:W2:Y:S01]  /*1e70*/  LDG.E.U8 R4, desc[UR36][R4.64] ;  /* 0x0000002404047981 */ /* 0x000ea2000c1e1100 */
[----:B------:R-:W-:Y:S02]  /*1e80*/  CS2R R2, SRZ ;  /* 0x0000000000027805 */ /* 0x000fe4000001ff00 */
[----:B--2---:R-:W-:-:S13]  /*1e90*/  ISETP.NE.AND P0, PT, R4, RZ, PT ;  /* 0x000000ff0400720c */ /* 0x004fda0003f05270 */
[----:B------:R-:W-:Y:S05]  /*1ea0*/  @!P0 BRA `(.L_x_4115) ;  /* 0x0000000400048947 */ /* 0x000fea0003800000 */
[----:B------:R-:W-:-:S13]  /*1eb0*/  ISETP.NE.AND P0, PT, R4, 0x80, PT ;  /* 0x000000800400780c */ /* 0x000fda0003f05270 */
[----:B------:R-:W-:Y:S02]  /*1ec0*/  @!P0 IMAD.MOV.U32 R2, RZ, RZ, 0x20000000 ;  /* 0x20000000ff028424 */ /* 0x000fe400078e00ff */
        /* <DEDUP_REMOVED lines=15> */
.L_x_4133:
[----:B------:R-:W-:Y:S05]  /*1fc0*/  BSYNC.RECONVERGENT B0 ;  /* 0x0000000000007941 */ /* 0x000fea0003800200 */
.L_x_4132:
[----:B------:R-:W-:Y:S01]  /*1fd0*/  IMAD.SHL.U32 R0, R0, 0x200000, RZ ;  /* 0x0020000000007824 */ /* 0x000fe200078e00ff */
[----:B------:R-:W-:-:S04]  /*1fe0*/  LEA R2, R2, 0x37800000, 0x17 ;  /* 0x3780000002027811 */ /* 0x000fc800078eb8ff */
[----:B------:R-:W-:-:S05]  /*1ff0*/  LOP3.LUT R0, R2, R0, R7, 0xfe, !PT ;  /* 0x0000000002007212 */ /* 0x000fca00078efe07 */
[----:B------:R-:W-:-:S04]  /*2000*/  FMUL.FTZ R0, R0, 1 ;  /* 0x3f80000000007820 */ /* 0x000fc80000410000 */
[----:B------:R1:W2:Y:S02]  /*2010*/  F2F.F64.F32 R2, R0 ;  /* 0x0000000000027310 */ /* 0x0002a40000201800 */
[----:B-12---:R-:W-:Y:S05]  /*2020*/  BRA `(.L_x_4115) ;  /* 0x0000000000a47947 */ /* 0x006fea0003800000 */
.L_x_4127:
[----:B------:R-:W-:-:S09]  /*2030*/  UISETP.NE.AND UP0, UPT, UR4, 0x1c, UPT ;  /* 0x0000001c0400788c */ /* 0x000fd2000bf05270 */
[----:B------:R-:W-:Y:S05]  /*2040*/  BRA.U !UP0, `(.L_x_4134) ;  /* 0x0000000108947547 */ /* 0x000fea000b800000 */
[----:B------:R-:W-:-:S09]  /*2050*/  UISETP.NE.AND UP0, UPT, UR4, 0x1d, UPT ;  /* 0x0000001d0400788c */ /* 0x000fd2000bf05270 */
[----:B------:R-:W-:Y:S05]  /*2060*/  BRA.U !UP0, `(.L_x_4135) ;  /* 0x0000000108807547 */ /* 0x000fea000b800000 */
[----:B------:R-:W-:-:S09]  /*2070*/  UISETP.NE.AND UP0, UPT, UR4, 0x2c, UPT ;  /* 0x0000002c0400788c */ /* 0x000fd2000bf05270 */
[----:B------:R-:W-:Y:S05]  /*2080*/  BRA.U !UP0, `(.L_x_4136) ;  /* 0x0000000108487547 */ /* 0x000fea000b800000 */
.L_x_4114:
        /* <DEDUP_REMOVED lines=16> */
.L_x_4137:
[----:B------:R-:W-:Y:S01]  /*2190*/  CS2R R2, SRZ ;  /* 0x0000000000027805 */ /* 0x000fe2000001ff00 */
[----:B------:R-:W-:Y:S06]  /*21a0*/  BRA `(.L_x_4115) ;  /* 0x0000000000447947 */ /* 0x000fec0003800000 */
.L_x_4136:
[----:B------:R-:W2:Y:S01]  /*21b0*/  LDG.E.U8 R0, desc[UR36][R4.64] ;  /* 0x0000002404007981 */ /* 0x000ea2000c1e1100 */
[----:B------:R-:W-:Y:S01]  /*21c0*/  MOV R2, 0x0 ;  /* 0x0000000000027802 */ /* 0x000fe20000000f00 */
[----:B------:R-:W-:Y:S01]  /*21d0*/  IMAD.MOV.U32 R3, RZ, RZ, 0x38000000 ;  /* 0x38000000ff037424 */ /* 0x000fe200078e00ff */
[----:B--2---:R-:W-:-:S13]  /*21e0*/  ISETP.NE.AND P0, PT, R0, RZ, PT ;  /* 0x000000ff0000720c */ /* 0x004fda0003f05270 */
[----:B------:R-:W-:Y:S05]  /*21f0*/  @!P0 BRA `(.L_x_4115) ;  /* 0x0000000000308947 */ /* 0x000fea0003800000 */
[----:B------:R-:W-:-:S13]  /*2200*/  ISETP.NE.AND P0, PT, R0, 0xff, PT ;  /* 0x000000ff0000780c */ /* 0x000fda0003f05270 */
[----:B------:R-:W-:Y:S01]  /*2210*/  @P0 IMAD.SHL.U32 R0, R0, 0x800000, RZ ;  /* 0x0080000000000824 */ /* 0x000fe200078e00ff */
[----:B------:R-:W-:Y:S01]  /*2220*/  @!P0 MOV R2, 0x20000000 ;  /* 0x2000000000028802 */ /* 0x000fe20000000f00 */
[----:B------:R-:W-:Y:S02]  /*2230*/  @!P0 IMAD.MOV.U32 R3, RZ, RZ, 0x7ff80000 ;  /* 0x7ff80000ff038424 */ /* 0x000fe400078e00ff */
[----:B------:R-:W-:-:S04]  /*2240*/  @P0 FMUL.FTZ R0, R0, 1 ;  /* 0x3f80000000000820 */ /* 0x000fc80000410000 */
[----:B------:R1:W2:Y:S02]  /*2250*/  @P0 F2F.F64.F32 R2, R0 ;  /* 0x0000000000020310 */ /* 0x0002a40000201800 */
[----:B-12---:R-:W-:Y:S05]  /*2260*/  BRA `(.L_x_4115) ;  /* 0x0000000000147947 */ /* 0x006fea0003800000 */
.L_x_4135:
[----:B------:R-:W2:Y:S02]  /*2270*/  LDG.E.64 R2, desc[UR36][R4.64] ;  /* 0x0000002404027981 */ /* 0x000ea4000c1e1b00 */
[----:B--2---:R-:W1:Y:S02]  /*2280*/  I2F.F64.U64 R2, R2 ;  /* 0x0000000200027312 */ /* 0x004e640000301800 */
[----:B-1----:R-:W-:Y:S05]  /*2290*/  BRA `(.L_x_4115) ;  /* 0x0000000000087947 */ /* 0x002fea0003800000 */
.L_x_4134:
[----:B------:R-:W2:Y:S02]  /*22a0*/  LDG.E R2, desc[UR36][R4.64] ;  /* 0x0000002404027981 */ /* 0x000ea4000c1e1900 */
[----:B--2---:R-:W0:Y:S02]  /*22b0*/  I2F.F64.U32 R2, R2 ;  /* 0x0000000200027312 */ /* 0x004e240000201800 */
.L_x_4115:
[----:B------:R-:W-:Y:S05]  /*22c0*/  BSYNC.RECONVERGENT B6 ;  /* 0x0000000000067941 */ /* 0x000fea0003800200 */
.L_x_4109:
[----:B------:R-:W0:Y:S01]  /*22d0*/  LDCU.64 UR4, c[0x0][0x590] ;  /* 0x0000b200ff0477ac */ /* 0x000e220008000a00 */
[----:B-12---:R-:W-:Y:S01]  /*22e0*/  IMAD.MOV.U32 R4, RZ, RZ, RZ ;  /* 0x000000ffff047224 */ /* 0x006fe200078e00ff */
[----:B------:R-:W-:Y:S01]  /*22f0*/  MOV R6, 0x0 ;  /* 0x0000000000067802 */ /* 0x000fe20000000f00 */
[----:B------:R-:W-:Y:S01]  /*2300*/  IMAD.MOV.U32 R7, RZ, RZ, 0x3fd80000 ;  /* 0x3fd80000ff077424 */ /* 0x000fe200078e00ff */
[----:B------:R-:W-:Y:S01]  /*2310*/  BSSY.RECONVERGENT B0, `(.L_x_4138) ;  /* 0x0000024000007945 */ /* 0x000fe20003800200 */
[----:B0----5:R-:W0:Y:S01]  /*2320*/  DADD R10, R2, UR4 ;  /* 0x00000004020a7e29 */ /* 0x021e220008000000 */
[----:B------:R-:W1:Y:S01]  /*2330*/  LDCU.64 UR4, c[0x0][0x580] ;  /* 0x0000b000ff0477ac */ /* 0x000e620008000a00 */
        /* <DEDUP_REMOVED lines=21> */
[----:B------:R1:W0:Y:S02]  /*2490*/  DMUL R8, R4, R2 ;  /* 0x0000000204087228 */ /* 0x0002240000000000 */
[----:B-1----:R-:W-:-:S04]  /*24a0*/  IADD3 R2, P1, PT, R16, UR4, RZ ;  /* 0x0000000410027c10 */ /* 0x002fc8000ff3e0ff */
[----:B------:R-:W-:-:S15]  /*24b0*/  IADD3.X R3, PT, PT, RZ, UR5, RZ, P1, !PT ;  /* 0x00000005ff037c10 */ /* 0x000fde0008ffe4ff */
[----:B------:R-:W-:-:S15]  /*24c0*/  NOP ;  /* 0x0000000000007918 */ /* 0x000fde0000000000 */
[----:B------:R-:W-:-:S15]  /*24d0*/  NOP ;  /* 0x0000000000007918 */ /* 0x000fde0000000000 */
[----:B------:R-:W-:-:S13]  /*24e0*/  NOP ;  /* 0x0000000000007918 */ /* 0x000fda0000000000 */
[----:B0-----:R0:W1:Y:S02]  /*24f0*/  DFMA R4, R6, R8, R4 ;  /* 0x000000080604722b */ /* 0x0010640000000004 */
[----:B01----:R-:W-:Y:S05]  /*2500*/  @!P0 BRA `(.L_x_4139) ;  /* 0x0000000000108947 */ /* 0x003fea0003800000 */
[----:B------:R-:W-:-:S07]  /*2510*/  MOV R0, 0x2530 ;  /* 0x0000253000007802 */ /* 0x000fce0000000f00 */
[----:B------:R-:W-:Y:S05]  /*2520*/  CALL.REL.NOINC `($__internal_56_$__cuda_sm20_drsqrt_f64_slowpath_v2) ;  /* 0x000000b800c87944 */ /* 0x000fea0003c00000 */
[----:B------:R-:W-:Y:S02]  /*2530*/  IMAD.MOV.U32 R4, RZ, RZ, R6 ;  /* 0x000000ffff047224 */ /* 0x000fe400078e0006 */
[----:B------:R-:W-:-:S07]  /*2540*/  IMAD.MOV.U32 R5, RZ, RZ, R7 ;  /* 0x000000ffff057224 */ /* 0x000fce00078e0007 */
.L_x_4139:
[----:B------:R-:W-:Y:S05]  /*2550*/  BSYNC.RECONVERGENT B0 ;  /* 0x0000000000007941 */ /* 0x000fea0003800200 */
.L_x_4138:
[----:B------:R-:W-:-:S04]  /*2560*/  UPRMT UR4, UR41, 0x9910, URZ ;  /* 0x0000991029047896 */ /* 0x000fc800080000ff */
[----:B------:R-:W-:-:S09]  /*2570*/  UISETP.GT.AND UP0, UPT, UR4, 0x9, UPT ;  /* 0x000000090400788c */ /* 0x000fd2000bf04270 */
        /* <DEDUP_REMOVED lines=9> */
[----:B------:R-:W0:Y:S02]  /*2610*/  F2I.F64.TRUNC R5, R4 ;  /* 0x0000000400057311 */ /* 0x000e24000030d100 */
[----:B0-----:R4:W-:Y:S01]  /*2620*/  STG.E.U8 desc[UR36][R2.64], R5 ;  /* 0x0000000502007986 */ /* 0x0019e2000c101124 */
[----:B------:R-:W-:Y:S05]  /*2630*/  BRA `(.L_x_4145) ;  /* 0x0000001000947947 */ /* 0x000fea0003800000 */
.L_x_4143:
[----:B------:R-:W0:Y:S02]  /*2640*/  F2I.S64.F64.TRUNC R4, R4 ;  /* 0x0000000400047311 */ /* 0x000e24000030d900 */
[----:B0-----:R-:W-:-:S05]  /*2650*/  MOV R7, R4 ;  /* 0x0000000400077202 */ /* 0x001fca0000000f00 */
[----:B------:R3:W-:Y:S01]  /*2660*/  STG.E.U8 desc[UR36][R2.64], R7 ;  /* 0x0000000702007986 */ /* 0x0007e2000c101124 */
[----:B------:R-:W-:Y:S05]  /*2670*/  BRA `(.L_x_4145) ;  /* 0x0000001000847947 */ /* 0x000fea0003800000 */
.L_x_4142:
[----:B------:R-:W-:-:S09]  /*2680*/  UISETP.NE.AND UP0, UPT, UR4, 0x2, UPT ;  /* 0x000000020400788c */ /* 0x000fd2000bf05270 */
[----:B------:R-:W-:Y:S05]  /*2690*/  BRA.U !UP0, `(.L_x_4146) ;  /* 0x0000000108287547 */ /* 0x000fea000b800000 */
[----:B------:R-:W-:-:S09]  /*26a0*/  UISETP.NE.AND UP0, UPT, UR4, 0x3, UPT ;  /* 0x000000030400788c */ /* 0x000fd2000bf05270 */
[----:B------:R-:W-:Y:S05]  /*26b0*/  BRA.U !UP0, `(.L_x_4147) ;  /* 0x0000000108147547 */ /* 0x000fea000b800000 */
[----:B------:R-:W-:-:S09]  /*26c0*/  UISETP.NE.AND UP0, UPT, UR4, 0x4, UPT ;  /* 0x000000040400788c */ /* 0x000fd2000bf05270 */
[----:B------:R-:W-:Y:S05]  /*26d0*/  BRA.U UP0, `(.L_x_4144) ;  /* 0x0000000d00b47547 */ /* 0x000fea000b800000 */
[----:B------:R-:W0:Y:S02]  /*26e0*/  F2I.S64.F64.TRUNC R4, R4 ;  /* 0x0000000400047311 */ /* 0x000e24000030d900 */
[----:B0-----:R0:W-:Y:S01]  /*26f0*/  STG.E.64 desc[UR36][R2.64], R4 ;  /* 0x0000000402007986 */ /* 0x0011e2000c101b24 */
[----:B------:R-:W-:Y:S05]  /*2700*/  BRA `(.L_x_4145) ;  /* 0x0000001000607947 */ /* 0x000fea0003800000 */
.L_x_4147:
[----:B------:R-:W0:Y:S02]  /*2710*/  F2I.F64.TRUNC R5, R4 ;  /* 0x0000000400057311 */ /* 0x000e24000030d100 */
[----:B0-----:R1:W-:Y:S01]  /*2720*/  STG.E desc[UR36][R2.64], R5 ;  /* 0x0000000502007986 */ /* 0x0013e2000c101924 */
[----:B------:R-:W-:Y:S05]  /*2730*/  BRA `(.L_x_4145) ;  /* 0x0000001000547947 */ /* 0x000fea0003800000 */
.L_x_4146:
[----:B------:R-:W0:Y:S02]  /*2740*/  F2I.F64.TRUNC R5, R4 ;  /* 0x0000000400057311 */ /* 0x000e24000030d100 */
[----:B0-----:R2:W-:Y:S01]  /*2750*/  STG.E.U16 desc[UR36][R2.64], R5 ;  /* 0x0000000502007986 */ /* 0x0015e2000c101524 */
[----:B------:R-:W-:Y:S05]  /*2760*/  BRA `(.L_x_4145) ;  /* 0x0000001000487947 */ /* 0x000fea0003800000 */
.L_x_4141:
[----:B------:R-:W-:-:S09]  /*2770*/  UISETP.GT.AND UP0, UPT, UR4, 0x6, UPT ;  /* 0x000000060400788c */ /* 0x000fd2000bf04270 */
[----:B------:R-:W-:Y:S05]  /*2780*/  BRA.U UP0, `(.L_x_4148) ;  /* 0x00000001006c7547 */ /* 0x000fea000b800000 */
[----:B------:R-:W-:-:S09]  /*2790*/  UISETP.NE.AND UP0, UPT, UR4, 0x5, UPT ;  /* 0x000000050400788c */ /* 0x000fd2000bf05270 */
[----:B------:R-:W-:Y:S05]  /*27a0*/  BRA.U !UP0, `(.L_x_4149) ;  /* 0x0000000108347547 */ /* 0x000fea000b800000 */
[----:B------:R-:W-:-:S09]  /*27b0*/  UISETP.NE.AND UP0, UPT, UR4, 0x6, UPT ;  /* 0x000000060400788c */ /* 0x000fd2000bf05270 */
[----:B------:R-:W-:Y:S05]  /*27c0*/  BRA.U UP0, `(.L_x_4144) ;  /* 0x0000000d00787547 */ /* 0x000fea000b800000 */
        /* <DEDUP_REMOVED lines=8> */
[----:B0-----:R-:W-:-:S05]  /*2850*/  @!P0 FMUL R7, R7, 1.175494350822287508e-38 ;  /* 0x0080000007078820 */ /* 0x001fca0000400000 */
[----:B------:R0:W-:Y:S01]  /*2860*/  STG.E desc[UR36][R2.64], R7 ;  /* 0x0000000702007986 */ /* 0x0001e2000c101924 */
[----:B------:R-:W-:Y:S05]  /*2870*/  BRA `(.L_x_4145) ;  /* 0x0000001000047947 */ /* 0x000fea0003800000 */
.L_x_4149:
        /* <DEDUP_REMOVED lines=9> */
[----:B------:R-:W-:-:S05]  /*2910*/  F2FP.F16.F32.PACK_AB R0, RZ, R0 ;  /* 0x00000000ff00723e */ /* 0x000fca00000000ff */
[----:B------:R0:W-:Y:S01]  /*2920*/  STG.E.U16 desc[UR36][R2.64], R0 ;  /* 0x0000000002007986 */ /* 0x0001e2000c101524 */
[----:B------:R-:W-:Y:S05]  /*2930*/  BRA `(.L_x_4145) ;  /* 0x0000000c00d47947 */ /* 0x000fea0003800000 */
.L_x_4148:
[----:B------:R-:W-:-:S09]  /*2940*/  UISETP.NE.AND UP0, UPT, UR4, 0x7, UPT ;  /* 0x000000070400788c */ /* 0x000fd2000bf05270 */
[----:B------:R-:W-:Y:S05]  /*2950*/  BRA.U !UP0, `(.L_x_4150) ;  /* 0x0000000108747547 */ /* 0x000fea000b800000 */
        /* <DEDUP_REMOVED lines=12> */
[----:B------:R-:W-:Y:S02]  /*2a20*/  IMAD.MOV.U32 R7, RZ, RZ, RZ ;  /* 0x000000ffff077224 */ /* 0x000fe400078e00ff */
[----:B0-----:R-:W-:-:S05]  /*2a30*/  @!P0 FMUL R6, R6, 1.175494350822287508e-38 ;  /* 0x0080000006068820 */ /* 0x001fca0000400000 */
[----:B------:R0:W-:Y:S01]  /*2a40*/  STG.E.64 desc[UR36][R2.64], R6 ;  /* 0x0000000602007986 */ /* 0x0001e2000c101b24 */
[----:B------:R-:W-:Y:S05]  /*2a50*/  BRA `(.L_x_4145) ;  /* 0x0000000c008c7947 */ /* 0x000fea0003800000 */
.L_x_4151:
        /* <DEDUP_REMOVED lines=9> */
[----:B------:R-:W-:-:S04]  /*2af0*/  F2FP.F16.F32.PACK_AB R5, RZ, R0 ;  /* 0x00000000ff05723e */ /* 0x000fc800000000ff */
[----:B------:R-:W-:-:S05]  /*2b00*/  PRMT R5, R5, 0x5410, RZ ;  /* 0x0000541005057816 */ /* 0x000fca00000000ff */
[----:B------:R0:W-:Y:S01]  /*2b10*/  STG.E desc[UR36][R2.64], R5 ;  /* 0x0000000502007986 */ /* 0x0001e2000c101924 */
[----:B------:R-:W-:Y:S05]  /*2b20*/  BRA `(.L_x_4145) ;  /* 0x0000000c00587947 */ /* 0x000fea0003800000 */
.L_x_4150:
[----:B------:R0:W-:Y:S01]  /*2b30*/  STG.E.64 desc[UR36][R2.64], R4 ;  /* 0x0000000402007986 */ /* 0x0001e2000c101b24 */
[----:B------:R-:W-:Y:S05]  /*2b40*/  BRA `(.L_x_4145) ;  /* 0x0000000c00507947 */ /* 0x000fea0003800000 */
.L_x_4140:
        /* <DEDUP_REMOVED lines=8> */
[----:B------:R-:W0:Y:S02]  /*2bd0*/  DSETP.NEU.AND P0, PT, R4, RZ, PT ;  /* 0x000000ff0400722a */ /* 0x000e240003f0d000 */
[----:B0-----:R-:W-:-:S05]  /*2be0*/  SEL R5, RZ, 0x1, !P0 ;  /* 0x00000001ff057807 */ /* 0x001fca0004000000 */
[----:B------:R0:W-:Y:S01]  /*2bf0*/  STG.E.U8 desc[UR36][R2.64], R5 ;  /* 0x0000000502007986 */ /* 0x0001e2000c101124 */
[----:B------:R-:W-:Y:S05]  /*2c00*/  BRA `(.L_x_4145) ;  /* 0x0000000c00207947 */ /* 0x000fea0003800000 */
.L_x_4154:
[----:B------:R-:W-:-:S05]  /*2c10*/  CS2R R6, SRZ ;  /* 0x0000000000067805 */ /* 0x000fca000001ff00 */
[----:B------:R0:W-:Y:S01]  /*2c20*/  STG.E.128 desc[UR36][R2.64], R4 ;  /* 0x0000000402007986 */ /* 0x0001e2000c101d24 */
[----:B------:R-:W-:Y:S05]  /*2c30*/  BRA `(.L_x_4145) ;  /* 0x0000000c00147947 */ /* 0x000fea0003800000 */
.L_x_4153:
        /* <DEDUP_REMOVED lines=16> */
[----:B------:R-:W-:-:S04]  /*2d40*/  IMAD.MOV.U32 R0, RZ, RZ, 0x7f ;  /* 0x0000007fff007424 */ /* 0x000fc800078e00ff */
[----:B------:R-:W-:Y:S02]  /*2d50*/  LOP3.LUT R6, R9, 0x7fffffff, RZ, 0xc0, !PT ;  /* 0x7fffffff09067812 */ /* 0x000fe400078ec0ff */
        /* <DEDUP_REMOVED lines=9> */
.L_x_4158:
[----:B------:R-:W-:Y:S05]  /*2df0*/  BSYNC.RECONVERGENT B0 ;  /* 0x0000000000007941 */ /* 0x000fea0003800200 */
.L_x_4157:
[----:B------:R-:W-:-:S05]  /*2e00*/  LOP3.LUT R7, R0, 0x80, R7, 0xf8, !PT ;  /* 0x0000008000077812 */ /* 0x000fca00078ef807 */
[----:B------:R0:W-:Y:S01]  /*2e10*/  STG.E.U8 desc[UR36][R2.64], R7 ;  /* 0x0000000702007986 */ /* 0x0001e2000c101124 */
[----:B------:R-:W-:Y:S05]  /*2e20*/  BRA `(.L_x_4145) ;  /* 0x0000000800987947 */ /* 0x000fea0003800000 */
.L_x_4156:
        /* <DEDUP_REMOVED lines=9> */
[----:B0-----:R-:W-:-:S05]  /*2ec0*/  @!P0 FMUL R9, R9, 1.175494350822287508e-38 ;  /* 0x0080000009098820 */ /* 0x001fca0000400000 */
[----:B------:R-:W-:Y:S02]  /*2ed0*/  LOP3.LUT R6, R9, 0x7fffffff, RZ, 0xc0, !PT ;  /* 0x7fffffff09067812 */ /* 0x000fe400078ec0ff */
[----:B------:R-:W-:Y:S02]  /*2ee0*/  SHF.R.U32.HI R7, RZ, 0x18, R9 ;  /* 0x00000018ff077819 */ /* 0x000fe40000011609 */
[----:B------:R-:W-:-:S13]  /*2ef0*/  ISETP.GE.U32.AND P1, PT, R6, 0x47800000, PT ;  /* 0x478000000600780c */ /* 0x000fda0003f26070 */
[----:B------:R-:W-:Y:S02]  /*2f00*/  @P1 ISETP.GT.U32.AND P0, PT, R6, 0x7f800000, PT ;  /* 0x7f8000000600180c */ /* 0x000fe40003f04070 */
[----:B------:R-:W-:-:S04]  /*2f10*/  @P1 MOV R0, 0x7f ;  /* 0x0000007f00001802 */ /* 0x000fc80000000f00 */
[----:B------:R-:W-:Y:S01]  /*2f20*/  @P1 SEL R0, R0, 0x7c, P0 ;  /* 0x0000007c00001807 */ /* 0x000fe20000000000 */
[----:B------:R-:W-:Y:S06]  /*2f30*/  @P1 BRA `(.L_x_4160) ;  /* 0x0000000000181947 */ /* 0x000fec0003800000 */
[----:B------:R-:W-:-:S13]  /*2f40*/  ISETP.GT.U32.AND P0, PT, R6, 0x387fffff, PT ;  /* 0x387fffff0600780c */ /* 0x000fda0003f04070 */
[----:B------:R-:W-:-:S04]  /*2f50*/  @P0 SHF.R.U32.HI R0, RZ, 0x15, R9 ;  /* 0x00000015ff000819 */ /* 0x000fc80000011609 */
[----:B------:R-:W-:Y:S01]  /*2f60*/  @P0 LOP3.LUT R4, R0, 0x1, RZ, 0xc0, !PT ;  /* 0x0000000100040812 */ /* 0x000fe200078ec0ff */
[----:B------:R-:W-:-:S03]  /*2f70*/  @!P0 FADD.FTZ R0, R6, 128 ;  /* 0x4300000006008421 */ /* 0x000fc60000010000 */
[----:B------:R-:W-:-:S04]  /*2f80*/  @P0 IADD3 R4, PT, PT, R9, 0x80fffff, R4 ;  /* 0x080fffff09040810 */ /* 0x000fc80007ffe004 */
[----:B------:R-:W-:-:S07]  /*2f90*/  @P0 SHF.R.U32.HI R0, RZ, 0x15, R4 ;  /* 0x00000015ff000819 */ /* 0x000fce0000011604 */
.L_x_4160:
[----:B------:R-:W-:Y:S05]  /*2fa0*/  BSYNC.RECONVERGENT B0 ;  /* 0x0000000000007941 */ /* 0x000fea0003800200 */
.L_x_4159:
[----:B------:R-:W-:-:S05]  /*2fb0*/  LOP3.LUT R7, R0, 0x80, R7, 0xf8, !PT ;  /* 0x0000008000077812 */ /* 0x000fca00078ef807 */
[----:B------:R0:W-:Y:S01]  /*2fc0*/  STG.E.U8 desc[UR36][R2.64], R7 ;  /* 0x0000000702007986 */ /* 0x0001e2000c101124 */
[----:B------:R-:W-:Y:S05]  /*2fd0*/  BRA `(.L_x_4145) ;  /* 0x00000008002c7947 */ /* 0x000fea0003800000 */
.L_x_4155:
        /* <DEDUP_REMOVED lines=9> */
[----:B------:R-:W-:-:S05]  /*3070*/  F2FP.BF16.F32.PACK_AB R0, RZ, R0 ;  /* 0x00000000ff00723e */ /* 0x000fca00000010ff */
[----:B------:R0:W-:Y:S01]  /*3080*/  STG.E.U16 desc[UR36][R2.64], R0 ;  /* 0x0000000002007986 */ /* 0x0001e2000c101524 */
[----:B------:R-:W-:Y:S05]  /*3090*/  BRA `(.L_x_4145) ;  /* 0x0000000400fc7947 */ /* 0x000fea0003800000 */
.L_x_4152:
        /* <DEDUP_REMOVED lines=8> */
[----:B------:R-:W0:Y:S02]  /*3120*/  F2I.U32.F64.TRUNC R5, R4 ;  /* 0x0000000400057311 */ /* 0x000e24000030d000 */
[----:B0-----:R0:W-:Y:S01]  /*3130*/  STG.E.U16 desc[UR36][R2.64], R5 ;  /* 0x0000000502007986 */ /* 0x0011e2000c101524 */
[----:B------:R-:W-:Y:S05]  /*3140*/  BRA `(.L_x_4145) ;  /* 0x0000000400d07947 */ /* 0x000fea0003800000 */
.L_x_4163:
        /* <DEDUP_REMOVED lines=11> */
[----:B------:R-:W-:-:S04]  /*3200*/  LOP3.LUT R6, R7, 0x7fffffff, RZ, 0xc0, !PT ;  /* 0x7fffffff07067812 */ /* 0x000fc800078ec0ff */
        /* <DEDUP_REMOVED lines=9> */
.L_x_4166:
[----:B------:R-:W-:-:S04]  /*32a0*/  SHF.R.U32.HI R0, RZ, 0x14, R7 ;  /* 0x00000014ff007819 */ /* 0x000fc80000011607 */
[----:B------:R-:W-:-:S04]  /*32b0*/  LOP3.LUT R0, R0, 0x1, RZ, 0xc0, !PT ;  /* 0x0000000100007812 */ /* 0x000fc800078ec0ff */
[----:B------:R-:W-:-:S04]  /*32c0*/  IADD3 R0, PT, PT, R7, 0x487ffff, R0 ;  /* 0x0487ffff07007810 */ /* 0x000fc80007ffe000 */
[----:B------:R-:W-:-:S04]  /*32d0*/  SHF.R.U32.HI R0, RZ, 0x14, R0 ;  /* 0x00000014ff007819 */ /* 0x000fc80000011600 */
[----:B------:R-:W-:-:S07]  /*32e0*/  LOP3.LUT R4, R0, 0xff, RZ, 0xc0, !PT ;  /* 0x000000ff00047812 */ /* 0x000fce00078ec0ff */
.L_x_4167:
[----:B------:R-:W-:-:S04]  /*32f0*/  SHF.R.U32.HI R5, RZ, 0x18, R7 ;  /* 0x00000018ff057819 */ /* 0x000fc80000011607 */
[----:B------:R-:W-:-:S04]  /*3300*/  LOP3.LUT R4, R4, 0x80, R5, 0xf8, !PT ;  /* 0x0000008004047812 */ /* 0x000fc800078ef805 */
[----:B------:R-:W-:-:S07]  /*3310*/  PRMT R0, R4, 0x7610, R0 ;  /* 0x0000761004007816 */ /* 0x000fce0000000000 */
.L_x_4165:
[----:B------:R-:W-:Y:S05]  /*3320*/  BSYNC.RECONVERGENT B0 ;  /* 0x0000000000007941 */ /* 0x000fea0003800200 */
.L_x_4164:
[----:B------:R0:W-:Y:S01]  /*3330*/  STG.E.U8 desc[UR36][R2.64], R0 ;  /* 0x0000000002007986 */ /* 0x0001e2000c101124 */
[----:B------:R-:W-:Y:S05]  /*3340*/  BRA `(.L_x_4145) ;  /* 0x0000000400507947 */ /* 0x000fea0003800000 */
.L_x_4162:
        /* <DEDUP_REMOVED lines=21> */
.L_x_4170:
[----:B------:R-:W-:-:S04]  /*34a0*/  SHF.R.U32.HI R0, RZ, 0x15, R7 ;  /* 0x00000015ff007819 */ /* 0x000fc80000011607 */
[----:B------:R-:W-:-:S04]  /*34b0*/  LOP3.LUT R0, R0, 0x1, RZ, 0xc0, !PT ;  /* 0x0000000100007812 */ /* 0x000fc800078ec0ff */
[----:B------:R-:W-:-:S04]  /*34c0*/  IADD3 R0, PT, PT, R7, 0x88fffff, R0 ;  /* 0x088fffff07007810 */ /* 0x000fc80007ffe000 */
[----:B------:R-:W-:-:S04]  /*34d0*/  SHF.R.U32.HI R0, RZ, 0x15, R0 ;  /* 0x00000015ff007819 */ /* 0x000fc80000011600 */
[----:B------:R-:W-:-:S07]  /*34e0*/  LOP3.LUT R4, R0, 0xff, RZ, 0xc0, !PT ;  /* 0x000000ff00047812 */ /* 0x000fce00078ec0ff */
.L_x_4171:
[----:B------:R-:W-:-:S04]  /*34f0*/  SHF.R.U32.HI R5, RZ, 0x18, R7 ;  /* 0x00000018ff057819 */ /* 0x000fc80000011607 */
[----:B------:R-:W-:-:S04]  /*3500*/  LOP3.LUT R4, R4, 0x80, R5, 0xf8, !PT ;  /* 0x0000008004047812 */ /* 0x000fc800078ef805 */
[----:B------:R-:W-:-:S07]  /*3510*/  PRMT R0, R4, 0x7610, R0 ;  /* 0x0000761004007816 */ /* 0x000fce0000000000 */
.L_x_4169:
[----:B------:R-:W-:Y:S05]  /*3520*/  BSYNC.RECONVERGENT B0 ;  /* 0x0000000000007941 */ /* 0x000fea0003800200 */
.L_x_4168:
[----:B------:R0:W-:Y:S01]  /*3530*/  STG.E.U8 desc[UR36][R2.64], R0 ;  /* 0x0000000002007986 */ /* 0x0001e2000c101124 */
[----:B------:R-:W-:Y:S05]  /*3540*/  BRA `(.L_x_4145) ;  /* 0x0000000000d07947 */ /* 0x000fea0003800000 */
.L_x_4161:
[----:B------:R-:W-:-:S09]  /*3550*/  UISETP.NE.AND UP0, UPT, UR4, 0x1c, UPT ;  /* 0x0000001c0400788c */ /* 0x000fd2000bf05270 */
[----:B------:R-:W-:Y:S05]  /*3560*/  BRA.U !UP0, `(.L_x_4172) ;  /* 0x0000000108c07547 */ /* 0x000fea000b800000 */
[----:B------:R-:W-:-:S09]  /*3570*/  UISETP.NE.AND UP0, UPT, UR4, 0x1d, UPT ;  /* 0x0000001d0400788c */ /* 0x000fd2000bf05270 */
[----:B------:R-:W-:Y:S05]  /*3580*/  BRA.U !UP0, `(.L_x_4173) ;  /* 0x0000000108ac7547 */ /* 0x000fea000b800000 */
[----:B------:R-:W-:-:S09]  /*3590*/  UISETP.NE.AND UP0, UPT, UR4, 0x2c, UPT ;  /* 0x0000002c0400788c */ /* 0x000fd2000bf05270 */
[----:B------:R-:W-:Y:S05]  /*35a0*/  BRA.U !UP0, `(.L_x_4174) ;  /* 0x0000000108447547 */ /* 0x000fea000b800000 */
.L_x_4144:
[----:B------:R-:W-:Y:S01]  /*35b0*/  MOV R0, 0x130 ;  /* 0x0000013000007802 */ /* 0x000fe20000000f00 */
[----:B------:R-:W0:Y:S01]  /*35c0*/  LDCU.64 UR6, c[0x4][0x120] ;  /* 0x01002400ff0677ac */ /* 0x000e220008000a00 */
[----:B------:R-:W-:Y:S02]  /*35d0*/  HFMA2 R8, -RZ, RZ, 0, 6.020069122314453125e-06 ;  /* 0x00000065ff087431 */ /* 0x000fe400000001ff */
        /* <DEDUP_REMOVED lines=13> */
.L_x_4175:
[----:B------:R-:W-:Y:S05]  /*36b0*/  BRA `(.L_x_4145) ;  /* 0x0000000000747947 */ /* 0x000fea0003800000 */
.L_x_4174:
        /* <DEDUP_REMOVED lines=8> */
[----:B0-----:R-:W-:Y:S01]  /*3740*/  @!P0 FMUL R8, R8, 1.175494350822287508e-38 ;  /* 0x0080000008088820 */ /* 0x001fe20000400000 */
[----:B------:R-:W-:-:S04]  /*3750*/  HFMA2 R5, -RZ, RZ, 0, 1.5199184417724609375e-05 ;  /* 0x000000ffff057431 */ /* 0x000fc800000001ff */
[----:B------:R-:W-:-:S04]  /*3760*/  SHF.R.U32.HI R6, RZ, 0x17, R8 ;  /* 0x00000017ff067819 */ /* 0x000fc80000011608 */
[----:B------:R-:W-:-:S04]  /*3770*/  LOP3.LUT R7, R6, 0xff, RZ, 0xc0, !PT ;  /* 0x000000ff06077812 */ /* 0x000fc800078ec0ff */
[----:B------:R-:W-:-:S13]  /*3780*/  ISETP.NE.AND P1, PT, R7, 0xff, PT ;  /* 0x000000ff0700780c */ /* 0x000fda0003f25270 */
[--C-:B------:R-:W-:Y:S02]  /*3790*/  @P1 SHF.R.U32.HI R0, RZ, 0x16, R8.reuse ;  /* 0x00000016ff001819 */ /* 0x100fe40000011608 */
[----:B------:R-:W-:Y:S02]  /*37a0*/  @P1 LOP3.LUT P0, RZ, R7, 0x3fffff, R8, 0xf8, !PT ;  /* 0x003fffff07ff1812 */ /* 0x000fe4000780f808 */
        /* <DEDUP_REMOVED lines=9> */
.L_x_4173:
[----:B------:R-:W0:Y:S02]  /*3840*/  F2I.U64.F64.TRUNC R4, R4 ;  /* 0x0000000400047311 */ /* 0x000e24000030d800 */
[----:B0-----:R0:W-:Y:S01]  /*3850*/  STG.E.64 desc[UR36][R2.64], R4 ;  /* 0x0000000402007986 */ /* 0x0011e2000c101b24 */
[----:B------:R-:W-:Y:S05]  /*3860*/  BRA `(.L_x_4145) ;  /* 0x0000000000087947 */ /* 0x000fea0003800000 */
.L_x_4172:
[----:B------:R-:W0:Y:S02]  /*3870*/  F2I.U32.F64.TRUNC R5, R4 ;  /* 0x0000000400057311 */ /* 0x000e24000030d000 */
[----:B0-----:R0:W-:Y:S02]  /*3880*/  STG.E desc[UR36][R2.64], R5 ;  /* 0x0000000502007986 */ /* 0x0011e4000c101924 */
.L_x_4145:
[----:B------:R-:W-:-:S07]  /*3890*/  VIADD R17, R17, 0x80 ;  /* 0x0000008011117836 */ /* 0x000fce0000000000 */
.L_x_4107:
[----:B------:R-:W-:Y:S05]  /*38a0*/  BSYNC.RECONVERGENT B7 ;  /* 0x0000000000077941 */ /* 0x000fea0003800200 */
.L_x_4106:
        /* <DEDUP_REMOVED lines=307> */
.L_x_4178:
[----:B------:R-:W0:Y:S01]  /*4be0*/  LDCU.64 UR6, c[0x0][0x588] ;  /* 0x0000b100ff0677ac */ /* 0x000e220008000a00 */
[----:B------:R-:W-:Y:S01]  /*4bf0*/  BSSY.RECONVERGENT B6, `(.L_x_4179) ;  /* 0x00000ec000067945 */ /* 0x000fe20003800200 */
[----:B------:R-:W-:-:S04]  /*4c00*/  UPRMT UR4, UR42, 0x9910, URZ ;  /* 0x000099102a047896 */ /* 0x000fc800080000ff */
[----:B------:R-:W-:Y:S01]  /*4c10*/  UISETP.GT.AND UP0, UPT, UR4, 0x9, UPT ;  /* 0x000000090400788c */ /* 0x000fe2000bf04270 */
[----:B0-----:R-:W-:-:S05]  /*4c20*/  IADD3 R4, P0, PT, R0, UR6, RZ ;  /* 0x0000000600047c10 */ /* 0x001fca000ff1e0ff */
[----:B-12-4-:R-:W-:-:S03]  /*4c30*/  IMAD.X R5, RZ, RZ, UR7, P0 ;  /* 0x00000007ff057e24 */ /* 0x016fc600080e06ff */
        /* <DEDUP_REMOVED lines=9> */
[----:B---3--:R-:W2:Y:S02]  /*4cd0*/  LDG.E.S8 R2, desc[UR36][R4.64] ;  /* 0x0000002404027981 */ /* 0x008ea4000c1e1300 */
[----:B--2---:R-:W0:Y:S02]  /*4ce0*/  I2F.F64.S16 R2, R2 ;  /* 0x0000000200027312 */ /* 0x004e240000101c00 */
[----:B0-----:R-:W-:Y:S05]  /*4cf0*/  BRA `(.L_x_4185) ;  /* 0x0000000c006c7947 */ /* 0x001fea0003800000 */
.L_x_4183:
[----:B---3--:R-:W2:Y:S02]  /*4d00*/  LDG.E.U8 R2, desc[UR36][R4.64] ;  /* 0x0000002404027981 */ /* 0x008ea4000c1e1100 */
[----:B--2---:R-:W0:Y:S02]  /*4d10*/  I2F.F64.U16 R2, R2 ;  /* 0x0000000200027312 */ /* 0x004e240000101800 */
[----:B0-----:R-:W-:Y:S05]  /*4d20*/  BRA `(.L_x_4185) ;  /* 0x0000000c00607947 */ /* 0x001fea0003800000 */
.L_x_4182:
[----:B------:R-:W-:-:S09]  /*4d30*/  UISETP.NE.AND UP0, UPT, UR4, 0x2, UPT ;  /* 0x000000020400788c */ /* 0x000fd2000bf05270 */
[----:B------:R-:W-:Y:S05]  /*4d40*/  BRA.U !UP0, `(.L_x_4186) ;  /* 0x0000000108287547 */ /* 0x000fea000b800000 */
[----:B------:R-:W-:-:S09]  /*4d50*/  UISETP.NE.AND UP0, UPT, UR4, 0x3, UPT ;  /* 0x000000030400788c */ /* 0x000fd2000bf05270 */
[----:B------:R-:W-:Y:S05]  /*4d60*/  BRA.U !UP0, `(.L_x_4187) ;  /* 0x0000000108147547 */ /* 0x000fea000b800000 */
[----:B------:R-:W-:-:S09]  /*4d70*/  UISETP.NE.AND UP0, UPT, UR4, 0x4, UPT ;  /* 0x000000040400788c */ /* 0x000fd2000bf05270 */
[----:B------:R-:W-:Y:S05]  /*4d80*/  BRA.U UP0, `(.L_x_4184) ;  /* 0x0000000900ec7547 */ /* 0x000fea000b800000 */
[----:B---3--:R-:W2:Y:S02]  /*4d90*/  LDG.E.64 R2, desc[UR36][R4.64] ;  /* 0x0000002404027981 */ /* 0x008ea4000c1e1b00 */
[----:B--2---:R-:W0:Y:S02]  /*4da0*/  I2F.F64.S64 R2, R2 ;  /* 0x0000000200027312 */ /* 0x004e240000301c00 */
[----:B0-----:R-:W-:Y:S05]  /*4db0*/  BRA `(.L_x_4185) ;  /* 0x0000000c003c7947 */ /* 0x001fea0003800000 */
.L_x_4187:
[----:B---3--:R-:W2:Y:S02]  /*4dc0*/  LDG.E R2, desc[UR36][R4.64] ;  /* 0x0000002404027981 */ /* 0x008ea4000c1e1900 */
[----:B--2---:R-:W0:Y:S02]  /*4dd0*/  I2F.F64 R2, R2 ;  /* 0x0000000200027312 */ /* 0x004e240000201c00 */
[----:B0-----:R-:W-:Y:S05]  /*4de0*/  BRA `(.L_x_4185) ;  /* 0x0000000c00307947 */ /* 0x001fea0003800000 */
.L_x_4186:
[----:B---3--:R-:W2:Y:S02]  /*4df0*/  LDG.E.U16 R2, desc[UR36][R4.64] ;  /* 0x0000002404027981 */ /* 0x008ea4000c1e1500 */
[----:B--2---:R-:W0:Y:S02]  /*4e00*/  I2F.F64.S16 R2, R2 ;  /* 0x0000000200027312 */ /* 0x004e240000101c00 */
[----:B0-----:R-:W-:Y:S05]  /*4e10*/  BRA `(.L_x_4185) ;  /* 0x0000000c00247947 */ /* 0x001fea0003800000 */
.L_x_4181:
[----:B------:R-:W-:-:S09]  /*4e20*/  UISETP.GT.AND UP0, UPT, UR4, 0x6, UPT ;  /* 0x000000060400788c */ /* 0x000fd2000bf04270 */
[----:B------:R-:W-:Y:S05]  /*4e30*/  BRA.U UP0, `(.L_x_4188) ;  /* 0x0000000100347547 */ /* 0x000fea000b800000 */
[----:B------:R-:W-:-:S09]  /*4e40*/  UISETP.NE.AND UP0, UPT, UR4, 0x5, UPT ;  /* 0x000000050400788c */ /* 0x000fd2000bf05270 */
[----:B------:R-:W-:Y:S05]  /*4e50*/  BRA.U !UP0, `(.L_x_4189) ;  /* 0x0000000108187547 */ /* 0x000fea000b800000 */
[----:B------:R-:W-:-:S09]  /*4e60*/  UISETP.NE.AND UP0, UPT, UR4, 0x6, UPT ;  /* 0x000000060400788c */ /* 0x000fd2000bf05270 */
[----:B------:R-:W-:Y:S05]  /*4e70*/  BRA.U UP0, `(.L_x_4184) ;  /* 0x0000000900b07547 */ /* 0x000fea000b800000 */
[----:B---3--:R-:W2:Y:S02]  /*4e80*/  LDG.E R2, desc[UR36][R4.64] ;  /* 0x0000002404027981 */ /* 0x008ea4000c1e1900 */
[----:B--2---:R-:W-:-:S06]  /*4e90*/  FMUL.FTZ R2, R2, 1 ;  /* 0x3f80000002027820 */ /* 0x004fcc0000410000 */
[----:B------:R-:W1:Y:S02]  /*4ea0*/  F2F.F64.F32 R2, R2 ;  /* 0x0000000200027310 */ /* 0x000e640000201800 */
[----:B-1----:R-:W-:Y:S05]  /*4eb0*/  BRA `(.L_x_4185) ;  /* 0x0000000800fc7947 */ /* 0x002fea0003800000 */
.L_x_4189:
[----:B------:R-:W2:Y:S02]  /*4ec0*/  LDG.E.U16 R0, desc[UR36][R4.64] ;  /* 0x0000002404007981 */ /* 0x000ea4000c1e1500 */
[----:B--2---:R-:W-:-:S05]  /*4ed0*/  HADD2.F32 R0, -RZ, R0.H0_H0 ;  /* 0x20000000ff007230 */ /* 0x004fca0000004100 */
[----:B------:R-:W-:-:S04]  /*4ee0*/  FMUL.FTZ R0, R0, 1 ;  /* 0x3f80000000007820 */ /* 0x000fc80000410000 */
[----:B---3--:R1:W2:Y:S02]  /*4ef0*/  F2F.F64.F32 R2, R0 ;  /* 0x0000000000027310 */ /* 0x0082a40000201800 */
[----:B-12---:R-:W-:Y:S05]  /*4f00*/  BRA `(.L_x_4185) ;  /* 0x0000000800e87947 */ /* 0x006fea0003800000 */
.L_x_4188:
[----:B------:R-:W-:-:S09]  /*4f10*/  UISETP.NE.AND UP0, UPT, UR4, 0x7, UPT ;  /* 0x000000070400788c */ /* 0x000fd2000bf05270 */
[----:B------:R-:W-:Y:S05]  /*4f20*/  BRA.U !UP0, `(.L_x_4190) ;  /* 0x0000000108347547 */ /* 0x000fea000b800000 */
[----:B------:R-:W-:-:S09]  /*4f30*/  UISETP.NE.AND UP0, UPT, UR4, 0x8, UPT ;  /* 0x000000080400788c */ /* 0x000fd2000bf05270 */
[----:B------:R-:W-:Y:S05]  /*4f40*/  BRA.U !UP0, `(.L_x_4191) ;  /* 0x0000000108187547 */ /* 0x000fea000b800000 */
[----:B------:R-:W-:-:S09]  /*4f50*/  UISETP.NE.AND UP0, UPT, UR4, 0x9, UPT ;  /* 0x000000090400788c */ /* 0x000fd2000bf05270 */
[----:B------:R-:W-:Y:S05]  /*4f60*/  BRA.U UP0, `(.L_x_4184) ;  /* 0x0000000900747547 */ /* 0x000fea000b800000 */
[----:B------:R-:W3:Y:S02]  /*4f70*/  LDG.E R4, desc[UR36][R4.64] ;  /* 0x0000002404047981 */ /* 0x000ee4000c1e1900 */
[----:B---3--:R-:W-:-:S06]  /*4f80*/  FMUL.FTZ R2, R4, 1 ;  /* 0x3f80000004027820 */ /* 0x008fcc0000410000 */
[----:B------:R-:W0:Y:S02]  /*4f90*/  F2F.F64.F32 R2, R2 ;  /* 0x0000000200027310 */ /* 0x000e240000201800 */
[----:B0-----:R-:W-:Y:S05]  /*4fa0*/  BRA `(.L_x_4185) ;  /* 0x0000000800c07947 */ /* 0x001fea0003800000 */
.L_x_4191:
[----:B------:R-:W2:Y:S02]  /*4fb0*/  LDG.E.U16 R4, desc[UR36][R4.64] ;  /* 0x0000002404047981 */ /* 0x000ea4000c1e1500 */
[----:B--2---:R-:W-:-:S05]  /*4fc0*/  HADD2.F32 R0, -RZ, R4.H0_H0 ;  /* 0x20000004ff007230 */ /* 0x004fca0000004100 */
[----:B------:R-:W-:-:S04]  /*4fd0*/  FMUL.FTZ R0, R0, 1 ;  /* 0x3f80000000007820 */ /* 0x000fc80000410000 */
[----:B---3--:R0:W1:Y:S02]  /*4fe0*/  F2F.F64.F32 R2, R0 ;  /* 0x0000000000027310 */ /* 0x0080640000201800 */
[----:B01----:R-:W-:Y:S05]  /*4ff0*/  BRA `(.L_x_4185) ;  /* 0x0000000800ac7947 */ /* 0x003fea0003800000 */
.L_x_4190:
[----:B---3--:R0:W5:Y:S01]  /*5000*/  LDG.E.64 R2, desc[UR36][R4.64] ;  /* 0x0000002404027981 */ /* 0x008162000c1e1b00 */
[----:B------:R-:W-:Y:S05]  /*5010*/  BRA `(.L_x_4185) ;  /* 0x0000000800a47947 */ /* 0x000fea0003800000 */
.L_x_4180:
        /* <DEDUP_REMOVED lines=9> */
[----:B---3--:R-:W-:Y:S02]  /*50b0*/  MOV R2, RZ ;  /* 0x000000ff00027202 */ /* 0x008fe40000000f00 */
[----:B--2---:R-:W-:-:S04]  /*50c0*/  ISETP.NE.AND P0, PT, R4, RZ, PT ;  /* 0x000000ff0400720c */ /* 0x004fc80003f05270 */
[----:B------:R-:W-:Y:S01]  /*50d0*/  FSEL R3, RZ, 1.875, !P0 ;  /* 0x3ff00000ff037808 */ /* 0x000fe20004000000 */
[----:B------:R-:W-:Y:S08]  /*50e0*/  BRA `(.L_x_4185) ;  /* 0x0000000800707947 */ /* 0x000ff00003800000 */
.L_x_4194:
[----:B---3--:R2:W5:Y:S01]  /*50f0*/  LDG.E.64 R2, desc[UR36][R4.64] ;  /* 0x0000002404027981 */ /* 0x008562000c1e1b00 */
[----:B------:R-:W-:Y:S05]  /*5100*/  BRA `(.L_x_4185) ;  /* 0x0000000800687947 */ /* 0x000fea0003800000 */
.L_x_4193:
[----:B------:R-:W-:-:S09]  /*5110*/  UISETP.NE.AND UP0, UPT, UR4, 0xf, UPT ;  /* 0x0000000f0400788c */ /* 0x000fd2000bf05270 */
[----:B------:R-:W-:Y:S05]  /*5120*/  BRA.U !UP0, `(.L_x_4195) ;  /* 0x00000001089c7547 */ /* 0x000fea000b800000 */
[----:B------:R-:W-:-:S09]  /*5130*/  UISETP.NE.AND UP0, UPT, UR4, 0x17, UPT ;  /* 0x000000170400788c */ /* 0x000fd2000bf05270 */
[----:B------:R-:W-:Y:S05]  /*5140*/  BRA.U !UP0, `(.L_x_4196) ;  /* 0x00000001085c7547 */ /* 0x000fea000b800000 */
[----:B------:R-:W-:-:S09]  /*5150*/  UISETP.NE.AND UP0, UPT, UR4, 0x18, UPT ;  /* 0x000000180400788c */ /* 0x000fd2000bf05270 */
[----:B------:R-:W-:Y:S05]  /*5160*/  BRA.U UP0, `(.L_x_4184) ;  /* 0x0000000500f47547 */ /* 0x000fea000b800000 */
[----:B------:R-:W2:Y:S01]  /*5170*/  LDG.E.U8 R0, desc[UR36][R4.64] ;  /* 0x0000002404007981 */ /* 0x000ea2000c1e1100 */
[----:B------:R-:W-:Y:S02]  /*5180*/  HFMA2 R6, -RZ, RZ, 0, 1.847743988037109375e-06 ;  /* 0x0000001fff067431 */ /* 0x000fe400000001ff */
[----:B--2---:R-:W-:-:S05]  /*5190*/  IMAD.SHL.U32 R0, R0, 0x1000000, RZ ;  /* 0x0100000000007824 */ /* 0x004fca00078e00ff */
[C---:B---3--:R-:W-:Y:S02]  /*51a0*/  LOP3.LUT R2, R0.reuse, 0x7f000000, RZ, 0xc0, !PT ;  /* 0x7f00000000027812 */ /* 0x048fe400078ec0ff */
        /* <DEDUP_REMOVED lines=13> */
[----:B------:R-:W-:-:S05]  /*5280*/  LOP3.LUT R3, R3, 0x80000000, R0, 0xf8, !PT ;  /* 0x8000000003037812 */ /* 0x000fca00078ef800 */
[----:B------:R-:W-:-:S06]  /*5290*/  FMUL.FTZ R3, R3, 1 ;  /* 0x3f80000003037820 */ /* 0x000fcc0000410000 */
[----:B------:R-:W3:Y:S02]  /*52a0*/  F2F.F64.F32 R2, R3 ;  /* 0x0000000300027310 */ /* 0x000ee40000201800 */
[----:B---3--:R-:W-:Y:S05]  /*52b0*/  BRA `(.L_x_4185) ;  /* 0x0000000400fc7947 */ /* 0x008fea0003800000 */
.L_x_4196:
[----:B---3--:R-:W2:Y:S02]  /*52c0*/  LDG.E.U8 R3, desc[UR36][R4.64] ;  /* 0x0000002404037981 */ /* 0x008ea4000c1e1100 */
        /* <DEDUP_REMOVED lines=9> */
[----:B------:R-:W-:-:S05]  /*5360*/  LOP3.LUT R0, R0, 0x80000000, R3, 0xf8, !PT ;  /* 0x8000000000007812 */ /* 0x000fca00078ef803 */
[----:B------:R-:W-:-:S04]  /*5370*/  FMUL.FTZ R0, R0, 1 ;  /* 0x3f80000000007820 */ /* 0x000fc80000410000 */
[----:B------:R3:W4:Y:S02]  /*5380*/  F2F.F64.F32 R2, R0 ;  /* 0x0000000000027310 */ /* 0x0007240000201800 */
[----:B---34-:R-:W-:Y:S05]  /*5390*/  BRA `(.L_x_4185) ;  /* 0x0000000400c47947 */ /* 0x018fea0003800000 */
.L_x_4195:
[----:B------:R-:W2:Y:S02]  /*53a0*/  LDG.E.U16 R0, desc[UR36][R4.64] ;  /* 0x0000002404007981 */ /* 0x000ea4000c1e1500 */
[----:B--2---:R-:W-:-:S05]  /*53b0*/  SHF.L.U32 R0, R0, 0x10, RZ ;  /* 0x0000001000007819 */ /* 0x004fca00000006ff */
[----:B------:R-:W-:-:S04]  /*53c0*/  FMUL.FTZ R0, R0, 1 ;  /* 0x3f80000000007820 */ /* 0x000fc80000410000 */
[----:B---3--:R3:W4:Y:S02]  /*53d0*/  F2F.F64.F32 R2, R0 ;  /* 0x0000000000027310 */ /* 0x0087240000201800 */
[----:B---34-:R-:W-:Y:S05]  /*53e0*/  BRA `(.L_x_4185) ;  /* 0x0000000400b07947 */ /* 0x018fea0003800000 */
.L_x_4192:
        /* <DEDUP_REMOVED lines=8> */
[----:B---3--:R-:W2:Y:S02]  /*5470*/  LDG.E.U16 R2, desc[UR36][R4.64] ;  /* 0x0000002404027981 */ /* 0x008ea4000c1e1500 */
[----:B--2---:R-:W2:Y:S02]  /*5480*/  I2F.F64.U16 R2, R2 ;  /* 0x0000000200027312 */ /* 0x004ea40000101800 */
[----:B--2---:R-:W-:Y:S05]  /*5490*/  BRA `(.L_x_4185) ;  /* 0x0000000400847947 */ /* 0x004fea0003800000 */
.L_x_4199:
[----:B------:R-:W2:Y:S01]  /*54a0*/  LDG.E.U8 R4, desc[UR36][R4.64] ;  /* 0x0000002404047981 */ /* 0x000ea2000c1e1100 */
[----:B---3--:R-:W-:Y:S02]  /*54b0*/  CS2R R2, SRZ ;  /* 0x0000000000027805 */ /* 0x008fe4000001ff00 */
        /* <DEDUP_REMOVED lines=19> */
.L_x_4201:
[----:B------:R-:W-:Y:S05]  /*55f0*/  BSYNC.RECONVERGENT B0 ;  /* 0x0000000000007941 */ /* 0x000fea0003800200 */
.L_x_4200:
[----:B------:R-:W-:Y:S01]  /*5600*/  IMAD.SHL.U32 R0, R0, 0x100000, RZ ;  /* 0x0010000000007824 */ /* 0x000fe200078e00ff */
[----:B------:R-:W-:-:S04]  /*5610*/  LEA R2, R2, 0x3b800000, 0x17 ;  /* 0x3b80000002027811 */ /* 0x000fc800078eb8ff */
[----:B------:R-:W-:-:S05]  /*5620*/  LOP3.LUT R0, R2, R0, R7, 0xfe, !PT ;  /* 0x0000000002007212 */ /* 0x000fca00078efe07 */
[----:B------:R-:W-:-:S04]  /*5630*/  FMUL.FTZ R0, R0, 1 ;  /* 0x3f80000000007820 */ /* 0x000fc80000410000 */
[----:B------:R2:W3:Y:S02]  /*5640*/  F2F.F64.F32 R2, R0 ;  /* 0x0000000000027310 */ /* 0x0004e40000201800 */
[----:B--23--:R-:W-:Y:S05]  /*5650*/  BRA `(.L_x_4185) ;  /* 0x0000000400147947 */ /* 0x00cfea0003800000 */
.L_x_4198:
[----:B------:R-:W2:Y:S01]  /*5660*/  LDG.E.U8 R4, desc[UR36][R4.64] ;  /* 0x0000002404047981 */ /* 0x000ea2000c1e1100 */
[----:B---3--:R-:W-:Y:S02]  /*5670*/  CS2R R2, SRZ ;  /* 0x0000000000027805 */ /* 0x008fe4000001ff00 */
[----:B--2---:R-:W-:-:S13]  /*5680*/  ISETP.NE.AND P0, PT, R4, RZ, PT ;  /* 0x000000ff0400720c */ /* 0x004fda0003f05270 */
[----:B------:R-:W-:Y:S05]  /*5690*/  @!P0 BRA `(.L_x_4185) ;  /* 0x0000000400048947 */ /* 0x000fea0003800000 */
[----:B------:R-:W-:-:S13]  /*56a0*/  ISETP.NE.AND P0, PT, R4, 0x80, PT ;  /* 0x000000800400780c */ /* 0x000fda0003f05270 */
[----:B------:R-:W-:Y:S01]  /*56b0*/  @!P0 MOV R2, 0x20000000 ;  /* 0x2000000000028802 */ /* 0x000fe20000000f00 */
        /* <DEDUP_REMOVED lines=15> */
.L_x_4203:
[----:B------:R-:W-:Y:S05]  /*57b0*/  BSYNC.RECONVERGENT B0 ;  /* 0x0000000000007941 */ /* 0x000fea0003800200 */
.L_x_4202:
[----:B------:R-:W-:Y:S02]  /*57c0*/  SHF.L.U32 R0, R0, 0x15, RZ ;  /* 0x0000001500007819 */ /* 0x000fe400000006ff */
[----:B------:R-:W-:-:S04]  /*57d0*/  LEA R2, R2, 0x37800000, 0x17 ;  /* 0x3780000002027811 */ /* 0x000fc800078eb8ff */
[----:B------:R-:W-:-:S05]  /*57e0*/  LOP3.LUT R0, R2, R0, R7, 0xfe, !PT ;  /* 0x0000000002007212 */ /* 0x000fca00078efe07 */
[----:B------:R-:W-:-:S04]  /*57f0*/  FMUL.FTZ R0, R0, 1 ;  /* 0x3f80000000007820 */ /* 0x000fc80000410000 */
[----:B------:R2:W3:Y:S02]  /*5800*/  F2F.F64.F32 R2, R0 ;  /* 0x0000000000027310 */ /* 0x0004e40000201800 */
[----:B--23--:R-:W-:Y:S05]  /*5810*/  BRA `(.L_x_4185) ;  /* 0x0000000000a47947 */ /* 0x00cfea0003800000 */
.L_x_4197:
[----:B------:R-:W-:-:S09]  /*5820*/  UISETP.NE.AND UP0, UPT, UR4, 0x1c, UPT ;  /* 0x0000001c0400788c */ /* 0x000fd2000bf05270 */
[----:B------:R-:W-:Y:S05]  /*5830*/  BRA.U !UP0, `(.L_x_4204) ;  /* 0x0000000108947547 */ /* 0x000fea000b800000 */
[----:B------:R-:W-:-:S09]  /*5840*/  UISETP.NE.AND UP0, UPT, UR4, 0x1d, UPT ;  /* 0x0000001d0400788c */ /* 0x000fd2000bf05270 */
[----:B------:R-:W-:Y:S05]  /*5850*/  BRA.U !UP0, `(.L_x_4205) ;  /* 0x0000000108807547 */ /* 0x000fea000b800000 */
[----:B------:R-:W-:-:S09]  /*5860*/  UISETP.NE.AND UP0, UPT, UR4, 0x2c, UPT ;  /* 0x0000002c0400788c */ /* 0x000fd2000bf05270 */
[----:B------:R-:W-:Y:S05]  /*5870*/  BRA.U UP0, `(.L_x_4184) ;  /* 0x0000000100307547 */ /* 0x000fea000b800000 */
[----:B------:R-:W2:Y:S01]  /*5880*/  LDG.E.U8 R0, desc[UR36][R4.64] ;  /* 0x0000002404007981 */ /* 0x000ea2000c1e1100 */
[----:B---3--:R-:W-:Y:S02]  /*5890*/  HFMA2 R3, -RZ, RZ, 0.5, 0 ;  /* 0x38000000ff037431 */ /* 0x008fe400000001ff */
        /* <DEDUP_REMOVED lines=8> */
[----:B------:R2:W3:Y:S02]  /*5920*/  @P0 F2F.F64.F32 R2, R0 ;  /* 0x0000000000020310 */ /* 0x0004e40000201800 */
[----:B--23--:R-:W-:Y:S05]  /*5930*/  BRA `(.L_x_4185) ;  /* 0x00000000005c7947 */ /* 0x00cfea0003800000 */
.L_x_4184:
[----:B---3--:R-:W-:Y:S01]  /*5940*/  MOV R2, 0x130 ;  /* 0x0000013000027802 */ /* 0x008fe20000000f00 */
[----:B------:R-:W0:Y:S01]  /*5950*/  LDCU.64 UR4, c[0x4][0x120] ;  /* 0x01002400ff0477ac */ /* 0x000e220008000a00 */
[----:B------:R-:W-:Y:S02]  /*5960*/  HFMA2 R8, -RZ, RZ, 0, 4.64916229248046875e-06 ;  /* 0x0000004eff087431 */ /* 0x000fe400000001ff */
[----:B------:R-:W-:Y:S01]  /*5970*/  IMAD.MOV.U32 R12, RZ, RZ, 0x1 ;  /* 0x00000001ff0c7424 */ /* 0x000fe200078e00ff */
[----:B------:R-:W-:Y:S01]  /*5980*/  MOV R13, RZ ;  /* 0x000000ff000d7202 */ /* 0x000fe20000000f00 */
[----:B------:R-:W1:Y:S01]  /*5990*/  LDCU.64 UR6, c[0x4][0x128] ;  /* 0x01002500ff0677ac */ /* 0x000e620008000a00 */
[----:B------:R-:W2:Y:S01]  /*59a0*/  LDC.64 R2, c[0x4][R2] ;  /* 0x0100000002027b82 */ /* 0x000ea20000000a00 */
[----:B------:R-:W3:Y:S01]  /*59b0*/  LDCU.64 UR8, c[0x4][URZ] ;  /* 0x01000000ff0877ac */ /* 0x000ee20008000a00 */
[----:B0-----:R-:W-:Y:S01]  /*59c0*/  MOV R4, UR4 ;  /* 0x0000000400047c02 */ /* 0x001fe20008000f00 */
[----:B------:R-:W-:Y:S01]  /*59d0*/  IMAD.U32 R5, RZ, RZ, UR5 ;  /* 0x00000005ff057e24 */ /* 0x000fe2000f8e00ff */
[----:B-1----:R-:W-:Y:S01]  /*59e0*/  MOV R6, UR6 ;  /* 0x0000000600067c02 */ /* 0x002fe20008000f00 */
[----:B------:R-:W-:Y:S01]  /*59f0*/  IMAD.U32 R7, RZ, RZ, UR7 ;  /* 0x00000007ff077e24 */ /* 0x000fe2000f8e00ff */
[----:B---3--:R-:W-:Y:S01]  /*5a00*/  MOV R10, UR8 ;  /* 0x00000008000a7c02 */ /* 0x008fe20008000f00 */
[----:B------:R-:W-:-:S07]  /*5a10*/  IMAD.U32 R11, RZ, RZ, UR9 ;  /* 0x00000009ff0b7e24 */ /* 0x000fce000f8e00ff */
[----:B------:R-:W-:-:S07]  /*5a20*/  LEPC R20, `(.L_x_4206) ;  /* 0x000000001014794e */ /* 0x000fce0000000000 */
[----:B--2---:R-:W-:Y:S05]  /*5a30*/  CALL.ABS.NOINC R2 ;  /* 0x0000000002007343 */ /* 0x004fea0003c00000 */
.L_x_4206:
[----:B------:R-:W-:Y:S01]  /*5a40*/  CS2R R2, SRZ ;  /* 0x0000000000027805 */ /* 0x000fe2000001ff00 */
[----:B------:R-:W-:Y:S06]  /*5a50*/  BRA `(.L_x_4185) ;  /* 0x0000000000147947 */ /* 0x000fec0003800000 */
.L_x_4205:
[----:B---3--:R-:W2:Y:S02]  /*5a60*/  LDG.E.64 R2, desc[UR36][R4.64] ;  /* 0x0000002404027981 */ /* 0x008ea4000c1e1b00 */
[----:B--2---:R-:W2:Y:S02]  /*5a70*/  I2F.F64.U64 R2, R2 ;  /* 0x0000000200027312 */ /* 0x004ea40000301800 */
[----:B--2---:R-:W-:Y:S05]  /*5a80*/  BRA `(.L_x_4185) ;  /* 0x0000000000087947 */ /* 0x004fea0003800000 */
.L_x_4204:
[----:B---3--:R-:W2:Y:S02]  /*5a90*/  LDG.E R2, desc[UR36][R4.64] ;  /* 0x0000002404027981 */ /* 0x008ea4000c1e1900 */
[----:B--2---:R-:W1:Y:S02]  /*5aa0*/  I2F.F64.U32 R2, R2 ;  /* 0x0000000200027312 */ /* 0x004e640000201800 */
.L_x_4185:
[----:B------:R-:W-:Y:S05]  /*5ab0*/  BSYNC.RECONVERGENT B6 ;  /* 0x0000000000067941 */ /* 0x000fea0003800200 */
.L_x_4179:
[----:B------:R-:W1:Y:S01]  /*5ac0*/  LDCU.64 UR4, c[0x0][0x590] ;  /* 0x0000b200ff0477ac */ /* 0x000e620008000a00 */
[----:B0-2---:R-:W-:Y:S01]  /*5ad0*/  IMAD.MOV.U32 R4, RZ, RZ, RZ ;  /* 0x000000ffff047224 */ /* 0x005fe200078e00ff */
[----:B------:R-:W-:Y:S01]  /*5ae0*/  MOV R6, 0x0 ;  /* 0x0000000000067802 */ /* 0x000fe20000000f00 */
[----:B------:R-:W-:Y:S01]  /*5af0*/  IMAD.MOV.U32 R7, RZ, RZ, 0x3fd80000 ;  /* 0x3fd80000ff077424 */ /* 0x000fe200078e00ff */
[----:B------:R-:W-:Y:S01]  /*5b00*/  BSSY.RECONVERGENT B0, `(.L_x_4207) ;  /* 0x0000024000007945 */ /* 0x000fe20003800200 */
[----:B-1---5:R-:W0:Y:S01]  /*5b10*/  DADD R10, R2, UR4 ;  /* 0x00000004020a7e29 */ /* 0x022e220008000000 */
[----:B------:R-:W1:Y:S01]  /*5b20*/  LDCU.64 UR4, c[0x0][0x580] ;  /* 0x0000b000ff0477ac */ /* 0x000e620008000a00 */
        /* <DEDUP_REMOVED lines=22> */
[----:B-1----:R-:W-:-:S05]  /*5c90*/  IADD3 R2, P1, PT, R16, UR4, RZ ;  /* 0x0000000410027c10 */ /* 0x002fca000ff3e0ff */
[----:B------:R-:W-:-:S15]  /*5ca0*/  IMAD.X R3, RZ, RZ, UR5, P1 ;  /* 0x00000005ff037e24 */ /* 0x000fde00088e06ff */
[----:B------:R-:W-:-:S15]  /*5cb0*/  NOP ;  /* 0x0000000000007918 */ /* 0x000fde0000000000 */
[----:B------:R-:W-:-:S15]  /*5cc0*/  NOP ;  /* 0x0000000000007918 */ /* 0x000fde0000000000 */
[----:B------:R-:W-:-:S12]  /*5cd0*/  NOP ;  /* 0x0000000000007918 */ /* 0x000fd80000000000 */
[----:B0-----:R0:W1:Y:S02]  /*5ce0*/  DFMA R4, R6, R8, R4 ;  /* 0x000000080604722b */ /* 0x0010640000000004 */
[----:B01----:R-:W-:Y:S05]  /*5cf0*/  @!P0 BRA `(.L_x_4208) ;  /* 0x0000000000108947 */ /* 0x003fea0003800000 */
[----:B------:R-:W-:-:S07]  /*5d00*/  MOV R0, 0x5d20 ;  /* 0x00005d2000007802 */ /* 0x000fce0000000f00 */
[----:B------:R-:W-:Y:S05]  /*5d10*/  CALL.REL.NOINC `($__internal_56_$__cuda_sm20_drsqrt_f64_slowpath_v2) ;  /* 0x0000008000cc7944 */ /* 0x000fea0003c00000 */
[----:B------:R-:W-:Y:S01]  /*5d20*/  MOV R4, R6 ;  /* 0x0000000600047202 */ /* 0x000fe20000000f00 */
[----:B------:R-:W-:-:S07]  /*5d30*/  IMAD.MOV.U32 R5, RZ, RZ, R7 ;  /* 0x000000ffff057224 */ /* 0x000fce00078e0007 */
.L_x_4208:
[----:B------:R-:W-:Y:S05]  /*5d40*/  BSYNC.RECONVERGENT B0 ;  /* 0x0000000000007941 */ /* 0x000fea0003800200 */
.L_x_4207:
        /* <DEDUP_REMOVED lines=14> */
.L_x_4212:
[----:B------:R-:W0:Y:S02]  /*5e30*/  F2I.S64.F64.TRUNC R4, R4 ;  /* 0x0000000400047311 */ /* 0x000e24000030d900 */
[----:B0-----:R-:W-:-:S05]  /*5e40*/  MOV R7, R4 ;  /* 0x0000000400077202 */ /* 0x001fca0000000f00 */
[----:B------:R0:W-:Y:S01]  /*5e50*/  STG.E.U8 desc[UR36][R2.64], R7 ;  /* 0x0000000702007986 */ /* 0x0001e2000c101124 */
[----:B------:R-:W-:Y:S05]  /*5e60*/  BRA `(.L_x_4214) ;  /* 0x0000001000807947 */ /* 0x000fea0003800000 */
.L_x_4211:
        /* <DEDUP_REMOVED lines=9> */
.L_x_4216:
[----:B------:R-:W0:Y:S02]  /*5f00*/  F2I.F64.TRUNC R5, R4 ;  /* 0x0000000400057311 */ /* 0x000e24000030d100 */
[----:B0-----:R0:W-:Y:S01]  /*5f10*/  STG.E desc[UR36][R2.64], R5 ;  /* 0x0000000502007986 */ /* 0x0011e2000c101924 */
[----:B------:R-:W-:Y:S05]  /*5f20*/  BRA `(.L_x_4214) ;  /* 0x0000001000507947 */ /* 0x000fea0003800000 */
.L_x_4215:
[----:B------:R-:W0:Y:S02]  /*5f30*/  F2I.F64.TRUNC R5, R4 ;  /* 0x0000000400057311 */ /* 0x000e24000030d100 */
[----:B0-----:R0:W-:Y:S01]  /*5f40*/  STG.E.U16 desc[UR36][R2.64], R5 ;  /* 0x0000000502007986 */ /* 0x0011e2000c101524 */
[----:B------:R-:W-:Y:S05]  /*5f50*/  BRA `(.L_x_4214) ;  /* 0x0000001000447947 */ /* 0x000fea0003800000 */
.L_x_4210:
        /* <DEDUP_REMOVED lines=17> */
.L_x_4218:
        /* <DEDUP_REMOVED lines=12> */
.L_x_4217:
        /* <DEDUP_REMOVED lines=18> */
.L_x_4220:
        /* <DEDUP_REMOVED lines=13> */
.L_x_4219:
[----:B------:R0:W-:Y:S01]  /*6320*/  STG.E.64 desc[UR36][R2.64], R4 ;  /* 0x0000000402007986 */ /* 0x0001e2000c101b24 */
[----:B------:R-:W-:Y:S05]  /*6330*/  BRA `(.L_x_4214) ;  /* 0x0000000c004c7947 */ /* 0x000fea0003800000 */
.L_x_4209:
        /* <DEDUP_REMOVED lines=13> */
.L_x_4224:
        /* <DEDUP_REMOVED lines=10> */
[----:B------:R-:W-:-:S04]  /*64b0*/  MOV R0, 0x80 ;  /* 0x0000008000007802 */ /* 0x000fc80000000f00 */
[----:B------:R-:W-:-:S04]  /*64c0*/  LOP3.LUT R6, R7, 0x7fffffff, RZ, 0xc0, !PT ;  /* 0x7fffffff07067812 */ /* 0x000fc800078ec0ff */
        /* <DEDUP_REMOVED lines=13> */
[----:B------:R-:W-:-:S07]  /*65a0*/  IMAD.MOV.U32 R0, RZ, RZ, R4 ;  /* 0x000000ffff007224 */ /* 0x000fce00078e0004 */
.L_x_4227:
[----:B------:R-:W-:-:S04]  /*65b0*/  SHF.R.U32.HI R5, RZ, 0x18, R7 ;  /* 0x00000018ff057819 */ /* 0x000fc80000011607 */
[----:B------:R-:W-:-:S07]  /*65c0*/  LOP3.LUT R0, R0, 0x80, R5, 0xf8, !PT ;  /* 0x0000008000007812 */ /* 0x000fce00078ef805 */
.L_x_4226:
[----:B------:R-:W-:Y:S05]  /*65d0*/  BSYNC.RECONVERGENT B0 ;  /* 0x0000000000007941 */ /* 0x000fea0003800200 */
.L_x_4225:
[----:B------:R0:W-:Y:S01]  /*65e0*/  STG.E.U8 desc[UR36][R2.64], R0 ;  /* 0x0000000002007986 */ /* 0x0001e2000c101124 */
[----:B------:R-:W-:Y:S05]  /*65f0*/  BRA `(.L_x_4214) ;  /* 0x00000008009c7947 */ /* 0x000fea0003800000 */
.L_x_4223:
        /* <DEDUP_REMOVED lines=26> */
.L_x_4230:
[----:B------:R-:W-:-:S04]  /*67a0*/  SHF.R.U32.HI R5, RZ, 0x18, R7 ;  /* 0x00000018ff057819 */ /* 0x000fc80000011607 */
[----:B------:R-:W-:-:S07]  /*67b0*/  LOP3.LUT R0, R0, 0x80, R5, 0xf8, !PT ;  /* 0x0000008000007812 */ /* 0x000fce00078ef805 */
.L_x_4229:
[----:B------:R-:W-:Y:S05]  /*67c0*/  BSYNC.RECONVERGENT B0 ;  /* 0x0000000000007941 */ /* 0x000fea0003800200 */
.L_x_4228:
[----:B------:R0:W-:Y:S01]  /*67d0*/  STG.E.U8 desc[UR36][R2.64], R0 ;  /* 0x0000000002007986 */ /* 0x0001e2000c101124 */
[----:B------:R-:W-:Y:S05]  /*67e0*/  BRA `(.L_x_4214) ;  /* 0x0000000800207947 */ /* 0x000fea0003800000 */
.L_x_4222:
        /* <DEDUP_REMOVED lines=30> */
.L_x_4232:
[----:B------:R-:W0:Y:S02]  /*69d0*/  F2I.U64.F64.TRUNC R4, R4 ;  /* 0x0000000400047311 */ /* 0x000e24000030d800 */
[----:B0-----:R0:W-:Y:S01]  /*69e0*/  STG.E.64 desc[UR36][R2.64], R4 ;  /* 0x0000000402007986 */ /* 0x0011e2000c101b24 */
[----:B------:R-:W-:Y:S05]  /*69f0*/  BRA `(.L_x_4214) ;  /* 0x00000004009c7947 */ /* 0x000fea0003800000 */
.L_x_4231:
[----:B------:R-:W0:Y:S02]  /*6a00*/  F2I.U32.F64.TRUNC R5, R4 ;  /* 0x0000000400057311 */ /* 0x000e24000030d000 */
[----:B0-----:R0:W-:Y:S01]  /*6a10*/  STG.E desc[UR36][R2.64], R5 ;  /* 0x0000000502007986 */ /* 0x0011e2000c101924 */
[----:B------:R-:W-:Y:S05]  /*6a20*/  BRA `(.L_x_4214) ;  /* 0x0000000400907947 */ /* 0x000fea0003800000 */
.L_x_4221:
        /* <DEDUP_REMOVED lines=10> */
.L_x_4234:
[----:B------:R-:W-:-:S05]  /*6ad0*/  CS2R R6, SRZ ;  /* 0x0000000000067805 */ /* 0x000fca000001ff00 */
[----:B------:R4:W-:Y:S01]  /*6ae0*/  STG.E.128 desc[UR36][R2.64], R4 ;  /* 0x0000000402007986 */ /* 0x0009e2000c101d24 */
[----:B------:R-:W-:Y:S05]  /*6af0*/  BRA `(.L_x_4214) ;  /* 0x00000004005c7947 */ /* 0x000fea0003800000 */
.L_x_4233:
[----:B------:R-:W-:-:S09]  /*6b00*/  UISETP.NE.AND UP0, UPT, UR4, 0xf, UPT ;  /* 0x0000000f0400788c */ /* 0x000fd2000bf05270 */
[----:B------:R-:W-:Y:S05]  /*6b10*/  BRA.U !UP0, `(.L_x_4235) ;  /* 0x0000000508287547 */ /* 0x000fea000b800000 */
[----:B------:R-:W-:-:S09]  /*6b20*/  UISETP.NE.AND UP0, UPT, UR4, 0x17, UPT ;  /* 0x000000170400788c */ /* 0x000fd2000bf05270 */
[----:B------:R-:W-:Y:S05]  /*6b30*/  BRA.U !UP0, `(.L_x_4236) ;  /* 0x0000000108b07547 */ /* 0x000fea000b800000 */
[----:B------:R-:W-:-:S09]  /*6b40*/  UISETP.NE.AND UP0, UPT, UR4, 0x18, UPT ;  /* 0x000000180400788c */ /* 0x000fd2000bf05270 */
[----:B------:R-:W-:Y:S05]  /*6b50*/  BRA.U !UP0, `(.L_x_4237) ;  /* 0x0000000108447547 */ /* 0x000fea000b800000 */
.L_x_4213:
[----:B------:R-:W-:Y:S01]  /*6b60*/  MOV R0, 0x130 ;  /* 0x0000013000007802 */ /* 0x000fe20000000f00 */
[----:B------:R-:W0:Y:S01]  /*6b70*/  LDCU.64 UR4, c[0x4][0x120] ;  /* 0x01002400ff0477ac */ /* 0x000e220008000a00 */
[----:B------:R-:W-:Y:S02]  /*6b80*/  HFMA2 R8, -RZ, RZ, 0, 6.020069122314453125e-06 ;  /* 0x00000065ff087431 */ /* 0x000fe400000001ff */
        /* <DEDUP_REMOVED lines=13> */
.L_x_4238:
[----:B------:R-:W-:Y:S05]  /*6c60*/  BRA `(.L_x_4214) ;  /* 0x0000000400007947 */ /* 0x000fea0003800000 */
.L_x_4237:
        /* <DEDUP_REMOVED lines=21> */
.L_x_4240:
[----:B------:R-:W-:Y:S05]  /*6dc0*/  BSYNC.RECONVERGENT B0 ;  /* 0x0000000000007941 */ /* 0x000fea0003800200 */
.L_x_4239:
[----:B------:R-:W-:-:S05]  /*6dd0*/  LOP3.LUT R7, R0, 0x80, R7, 0xf8, !PT ;  /* 0x0000008000077812 */ /* 0x000fca00078ef807 */
[----:B------:R2:W-:Y:S01]  /*6de0*/  STG.E.U8 desc[UR36][R2.64], R7 ;  /* 0x0000000702007986 */ /* 0x0005e2000c101124 */
[----:B------:R-:W-:Y:S05]  /*6df0*/  BRA `(.L_x_4214) ;  /* 0x00000000009c7947 */ /* 0x000fea0003800000 */
.L_x_4236:
        /* <DEDUP_REMOVED lines=10> */
[----:B------:R-:W-:-:S04]  /*6ea0*/  LOP3.LUT R6, R7, 0x7fffffff, RZ, 0xc0, !PT ;  /* 0x7fffffff07067812 */ /* 0x000fc800078ec0ff */
        /* <DEDUP_REMOVED lines=9> */
.L_x_4242:
[----:B------:R-:W-:Y:S02]  /*6f40*/  ISETP.GT.U32.AND P0, PT, R6, 0x7f800000, PT ;  /* 0x7f8000000600780c */ /* 0x000fe40003f04070 */
[----:B------:R-:W-:-:S04]  /*6f50*/  MOV R0, 0x7f ;  /* 0x0000007f00007802 */ /* 0x000fc80000000f00 */
[----:B------:R-:W-:-:S07]  /*6f60*/  SEL R0, R0, 0x7c, P0 ;  /* 0x0000007c00007807 */ /* 0x000fce0000000000 */
.L_x_4243:
[----:B------:R-:W-:Y:S05]  /*6f70*/  BSYNC.RECONVERGENT B0 ;  /* 0x0000000000007941 */ /* 0x000fea0003800200 */
.L_x_4241:
[----:B------:R-:W-:-:S04]  /*6f80*/  SHF.R.U32.HI R5, RZ, 0x18, R7 ;  /* 0x00000018ff057819 */ /* 0x000fc80000011607 */
[----:B------:R-:W-:-:S05]  /*6f90*/  LOP3.LUT R5, R0, 0x80, R5, 0xf8, !PT ;  /* 0x0000008000057812 */ /* 0x000fca00078ef805 */
[----:B------:R1:W-:Y:S01]  /*6fa0*/  STG.E.U8 desc[UR36][R2.64], R5 ;  /* 0x0000000502007986 */ /* 0x0003e2000c101124 */
[----:B------:R-:W-:Y:S05]  /*6fb0*/  BRA `(.L_x_4214) ;  /* 0x00000000002c7947 */ /* 0x000fea0003800000 */
.L_x_4235:
        /* <DEDUP_REMOVED lines=10> */
[----:B------:R0:W-:Y:S02]  /*7060*/  STG.E.U16 desc[UR36][R2.64], R0 ;  /* 0x0000000002007986 */ /* 0x0001e4000c101524 */
.L_x_4214:
[----:B------:R-:W-:-:S07]  /*7070*/  VIADD R17, R17, 0x80 ;  /* 0x0000008011117836 */ /* 0x000fce0000000000 */
.L_x_4177:
[----:B------:R-:W-:Y:S05]  /*7080*/  BSYNC.RECONVERGENT B7 ;  /* 0x0000000000077941 */ /* 0x000fea0003800200 */
.L_x_4176:
[----:B------:R-:W5:Y:S01]  /*7090*/  LDCU UR4, c[0x0][0x380] ;  /* 0x00007000ff0477ac */ /* 0x000f620008000800 */
[----:B------:R-:W-:Y:S01]  /*70a0*/  BSSY.RECONVERGENT B7, `(.L_x_4244) ;  /* 0x000037c000077945 */ /* 0x000fe20003800200 */
[----:B-----5:R-:W-:-:S13]  /*70b0*/  ISETP.GE.AND P0, PT, R17, UR4, PT ;  /* 0x0000000411007c0c */ /* 0x020fda000bf06270 */
[----:B------:R-:W-:Y:S05]  /*70c0*/  @P0 BRA `(.L_x_4245) ;  /* 0x0000003400e40947 */ /* 0x000fea0003800000 */
[----:B------:R-:W5:Y:S01]  /*70d0*/  LDCU UR4, c[0x0][0x388] ;  /* 0x00007100ff0477ac */ /* 0x000f620008000800 */
[----:B0-----:R-:W-:Y:S01]  /*70e0*/  MOV R0, RZ ;  /* 0x000000ff00007202 */ /* 0x001fe20000000f00 */
[----:B------:R-:W-:Y:S01]  /*70f0*/  IMAD.MOV.U32 R16, RZ, RZ, RZ ;  /* 0x000000ffff107224 */ /* 0x000fe200078e00ff */
[----:B-----5:R-:W-:-:S09]  /*7100*/  UISETP.NE.AND UP0, UPT, UR4, URZ, UPT ;  /* 0x000000ff0400728c */ /* 0x020fd2000bf05270 */
[----:B------:R-:W-:Y:S05]  /*7110*/  BRA.U !UP0, `(.L_x_4246) ;  /* 0x0000001108a87547 */ /* 0x000fea000b800000 */
[----:B------:R-:W1:Y:S01]  /*7120*/  LDCU.64 UR4, c[0x0][0x390] ;  /* 0x00007200ff0477ac */ /* 0x000e620008000a00 */
[----:B------:R-:W-:Y:S01]  /*7130*/  HFMA2 R16, -RZ, RZ, 0, 0 ;  /* 0x00000000ff107431 */ /* 0x000fe200000001ff */
[----:B------:R-:W0:Y:S01]  /*7140*/  LDCU UR6, c[0x0][0x38c] ;  /* 0x00007180ff0677ac */ /* 0x000e220008000800 */
[----:B------:R-:W5:Y:S01]  /*7150*/  LDCU.64 UR8, c[0x0][0x4b8] ;  /* 0x00009700ff0877ac */ /* 0x000f620008000a00 */
[----:B------:R-:W-:Y:S02]  /*7160*/  UISETP.NE.AND UP0, UPT, UR40, URZ, UPT ;  /* 0x000000ff2800728c */ /* 0x000fe4000bf05270 */
        /* <DEDUP_REMOVED lines=293> */
.L_x_4246:
[----:B------:R-:W4:Y:S01]  /*83c0*/  LDCU.64 UR6, c[0x0][0x588] ;  /* 0x0000b100ff0677ac */ /* 0x000f220008000a00 */
[----:B------:R-:W-:Y:S01]  /*83d0*/  BSSY.RECONVERGENT B6, `(.L_x_4247) ;  /* 0x00000ec000067945 */ /* 0x000fe20003800200 */
[----:B------:R-:W-:-:S04]  /*83e0*/  UPRMT UR4, UR42, 0x9910, URZ ;  /* 0x000099102a047896 */ /* 0x000fc800080000ff */
[----:B------:R-:W-:Y:S01]  /*83f0*/  UISETP.GT.AND UP0, UPT, UR4, 0x9, UPT ;  /* 0x000000090400788c */ /* 0x000fe2000bf04270 */
[----:B----4-:R-:W-:-:S04]  /*8400*/  IADD3 R4, P0, PT, R0, UR6, RZ ;  /* 0x0000000600047c10 */ /* 0x010fc8000ff1e0ff */
[----:B-123--:R-:W-:-:S04]  /*8410*/  IADD3.X R5, PT, PT, RZ, UR7, RZ, P0, !PT ;  /* 0x00000007ff057c10 */ /* 0x00efc800087fe4ff */
        /* <DEDUP_REMOVED lines=10> */
[----:B--2---:R-:W2:Y:S02]  /*84c0*/  I2F.F64.S16 R2, R2 ;  /* 0x0000000200027312 */ /* 0x004ea40000101c00 */
[----:B--2---:R-:W-:Y:S05]  /*84d0*/  BRA `(.L_x_4253) ;  /* 0x0000000c006c7947 */ /* 0x004fea0003800000 */
.L_x_4251:
[----:B------:R-:W2:Y:S02]  /*84e0*/  LDG.E.U8 R2, desc[UR36][R4.64] ;  /* 0x0000002404027981 */ /* 0x000ea4000c1e1100 */
[----:B--2---:R-:W2:Y:S02]  /*84f0*/  I2F.F64.U16 R2, R2 ;  /* 0x0000000200027312 */ /* 0x004ea40000101800 */
[----:B--2---:R-:W-:Y:S05]  /*8500*/  BRA `(.L_x_4253) ;  /* 0x0000000c00607947 */ /* 0x004fea0003800000 */
.L_x_4250:
[----:B------:R-:W-:-:S09]  /*8510*/  UISETP.NE.AND UP0, UPT, UR4, 0x2, UPT ;  /* 0x000000020400788c */ /* 0x000fd2000bf05270 */
[----:B------:R-:W-:Y:S05]  /*8520*/  BRA.U !UP0, `(.L_x_4254) ;  /* 0x0000000108287547 */ /* 0x000fea000b800000 */
[----:B------:R-:W-:-:S09]  /*8530*/  UISETP.NE.AND UP0, UPT, UR4, 0x3, UPT ;  /* 0x000000030400788c */ /* 0x000fd2000bf05270 */
[----:B------:R-:W-:Y:S05]  /*8540*/  BRA.U !UP0, `(.L_x_4255) ;  /* 0x0000000108147547 */ /* 0x000fea000b800000 */
[----:B------:R-:W-:-:S09]  /*8550*/  UISETP.NE.AND UP0, UPT, UR4, 0x4, UPT ;  /* 0x000000040400788c */ /* 0x000fd2000bf05270 */
[----:B------:R-:W-:Y:S05]  /*8560*/  BRA.U UP0, `(.L_x_4252) ;  /* 0x0000000900ec7547 */ /* 0x000fea000b800000 */
[----:B------:R-:W2:Y:S02]  /*8570*/  LDG.E.64 R2, desc[UR36][R4.64] ;  /* 0x0000002404027981 */ /* 0x000ea4000c1e1b00 */
[----:B--2---:R-:W2:Y:S02]  /*8580*/  I2F.F64.S64 R2, R2 ;  /* 0x0000000200027312 */ /* 0x004ea40000301c00 */
[----:B--2---:R-:W-:Y:S05]  /*8590*/  BRA `(.L_x_4253) ;  /* 0x0000000c003c7947 */ /* 0x004fea0003800000 */
.L_x_4255:
[----:B------:R-:W2:Y:S02]  /*85a0*/  LDG.E R2, desc[UR36][R4.64] ;  /* 0x0000002404027981 */ /* 0x000ea4000c1e1900 */
[----:B--2---:R-:W2:Y:S02]  /*85b0*/  I2F.F64 R2, R2 ;  /* 0x0000000200027312 */ /* 0x004ea40000201c00 */
[----:B--2---:R-:W-:Y:S05]  /*85c0*/  BRA `(.L_x_4253) ;  /* 0x0000000c00307947 */ /* 0x004fea0003800000 */
.L_x_4254:
[----:B------:R-:W2:Y:S02]  /*85d0*/  LDG.E.U16 R2, desc[UR36][R4.64] ;  /* 0x0000002404027981 */ /* 0x000ea4000c1e1500 */
[----:B--2---:R-:W2:Y:S02]  /*85e0*/  I2F.F64.S16 R2, R2 ;  /* 0x0000000200027312 */ /* 0x004ea40000101c00 */
[----:B--2---:R-:W-:Y:S05]  /*85f0*/  BRA `(.L_x_4253) ;  /* 0x0000000c00247947 */ /* 0x004fea0003800000 */
.L_x_4249:
        /* <DEDUP_REMOVED lines=10> */
.L_x_4257:
[----:B------:R-:W2:Y:S02]  /*86a0*/  LDG.E.U16 R0, desc[UR36][R4.64] ;  /* 0x0000002404007981 */ /* 0x000ea4000c1e1500 */
[----:B--2---:R-:W-:-:S05]  /*86b0*/  HADD2.F32 R0, -RZ, R0.H0_H0 ;  /* 0x20000000ff007230 */ /* 0x004fca0000004100 */
[----:B------:R-:W-:-:S04]  /*86c0*/  FMUL.FTZ R0, R0, 1 ;  /* 0x3f80000000007820 */ /* 0x000fc80000410000 */
[----:B------:R3:W4:Y:S02]  /*86d0*/  F2F.F64.F32 R2, R0 ;  /* 0x0000000000027310 */ /* 0x0007240000201800 */
[----:B---34-:R-:W-:Y:S05]  /*86e0*/  BRA `(.L_x_4253) ;  /* 0x0000000800e87947 */ /* 0x018fea0003800000 */
.L_x_4256:
        /* <DEDUP_REMOVED lines=10> */
.L_x_4259:
[----:B------:R-:W2:Y:S02]  /*8790*/  LDG.E.U16 R4, desc[UR36][R4.64] ;  /* 0x0000002404047981 */ /* 0x000ea4000c1e1500 */
[----:B--2---:R-:W-:-:S05]  /*87a0*/  HADD2.F32 R0, -RZ, R4.H0_H0 ;  /* 0x20000004ff007230 */ /* 0x004fca0000004100 */
[----:B------:R-:W-:-:S04]  /*87b0*/  FMUL.FTZ R0, R0, 1 ;  /* 0x3f80000000007820 */ /* 0x000fc80000410000 */
[----:B------:R3:W4:Y:S02]  /*87c0*/  F2F.F64.F32 R2, R0 ;  /* 0x0000000000027310 */ /* 0x0007240000201800 */
[----:B---34-:R-:W-:Y:S05]  /*87d0*/  BRA `(.L_x_4253) ;  /* 0x0000000800ac7947 */ /* 0x018fea0003800000 */
.L_x_4258:
[----:B------:R2:W5:Y:S01]  /*87e0*/  LDG.E.64 R2, desc[UR36][R4.64] ;  /* 0x0000002404027981 */ /* 0x000562000c1e1b00 */
[----:B------:R-:W-:Y:S05]  /*87f0*/  BRA `(.L_x_4253) ;  /* 0x0000000800a47947 */ /* 0x000fea0003800000 */
.L_x_4248:
        /* <DEDUP_REMOVED lines=9> */
[----:B------:R-:W-:Y:S01]  /*8890*/  IMAD.MOV.U32 R2, RZ, RZ, RZ ;  /* 0x000000ffff027224 */ /* 0x000fe200078e00ff */
[----:B--2---:R-:W-:-:S04]  /*88a0*/  ISETP.NE.AND P0, PT, R4, RZ, PT ;  /* 0x000000ff0400720c */ /* 0x004fc80003f05270 */
[----:B------:R-:W-:Y:S01]  /*88b0*/  FSEL R3, RZ, 1.875, !P0 ;  /* 0x3ff00000ff037808 */ /* 0x000fe20004000000 */
[----:B------:R-:W-:Y:S08]  /*88c0*/  BRA `(.L_x_4253) ;  /* 0x0000000800707947 */ /* 0x000ff00003800000 */
.L_x_4262:
[----:B------:R0:W5:Y:S01]  /*88d0*/  LDG.E.64 R2, desc[UR36][R4.64] ;  /* 0x0000002404027981 */ /* 0x000162000c1e1b00 */
[----:B------:R-:W-:Y:S05]  /*88e0*/  BRA `(.L_x_4253) ;  /* 0x0000000800687947 */ /* 0x000fea0003800000 */
.L_x_4261:
        /* <DEDUP_REMOVED lines=12> */
[----:B0-----:R-:W-:-:S04]  /*89b0*/  IADD3 R3, PT, PT, -R3, RZ, RZ ;  /* 0x000000ff03037210 */ /* 0x001fc80007ffe1ff */
[----:B------:R-:W-:-:S05]  /*89c0*/  VIADDMNMX.U32 R3, R3, R6, 0x4, !PT ;  /* 0x0000000403037446 */ /* 0x000fca0007800006 */
[----:B------:R-:W-:-:S05]  /*89d0*/  VIADD R3, R3, 0xfffffffc ;  /* 0xfffffffc03037836 */ /* 0x000fca0000000000 */
[C---:B------:R-:W-:Y:S02]  /*89e0*/  SHF.L.U32 R6, R2.reuse, R3, RZ ;  /* 0x0000000302067219 */ /* 0x040fe400000006ff */
[----:B------:R-:W-:Y:S01]  /*89f0*/  SHF.L.U32 R7, R3, 0x17, RZ ;  /* 0x0000001703077819 */ /* 0x000fe200000006ff */
[----:B------:R-:W-:-:S03]  /*8a00*/  VIADD R3, R2, 0x1000000 ;  /* 0x0100000002037836 */ /* 0x000fc60000000000 */
[----:B------:R-:W-:Y:S02]  /*8a10*/  LEA.HI R6, R6, -R7, RZ, 0x1c ;  /* 0x8000000706067211 */ /* 0x000fe400078fe0ff */
[----:B------:R-:W-:Y:S02]  /*8a20*/  SHF.R.S32.HI R3, RZ, 0x8, R3 ;  /* 0x00000008ff037819 */ /* 0x000fe40000011403 */
[----:B------:R-:W-:-:S04]  /*8a30*/  IADD3 R6, PT, PT, R6, 0x3c000000, RZ ;  /* 0x3c00000006067810 */ /* 0x000fc80007ffe0ff */
[----:B------:R-:W-:-:S04]  /*8a40*/  LOP3.LUT R3, R6, 0x7f800000, R3, 0xf8, !PT ;  /* 0x7f80000006037812 */ /* 0x000fc800078ef803 */
[----:B------:R-:W-:-:S04]  /*8a50*/  SEL R3, R3, RZ, P0 ;  /* 0x000000ff03037207 */ /* 0x000fc80000000000 */
[----:B------:R-:W-:-:S05]  /*8a60*/  LOP3.LUT R3, R3, 0x80000000, R0, 0xf8, !PT ;  /* 0x8000000003037812 */ /* 0x000fca00078ef800 */
[----:B------:R-:W-:-:S06]  /*8a70*/  FMUL.FTZ R3, R3, 1 ;  /* 0x3f80000003037820 */ /* 0x000fcc0000410000 */
[----:B------:R-:W1:Y:S02]  /*8a80*/  F2F.F64.F32 R2, R3 ;  /* 0x0000000300027310 */ /* 0x000e640000201800 */
[----:B-1----:R-:W-:Y:S05]  /*8a90*/  BRA `(.L_x_4253) ;  /* 0x0000000400fc7947 */ /* 0x002fea0003800000 */
.L_x_4264:
        /* <DEDUP_REMOVED lines=12> */
[----:B------:R1:W2:Y:S02]  /*8b60*/  F2F.F64.F32 R2, R0 ;  /* 0x0000000000027310 */ /* 0x0002a40000201800 */
[----:B-12---:R-:W-:Y:S05]  /*8b70*/  BRA `(.L_x_4253) ;  /* 0x0000000400c47947 */ /* 0x006fea0003800000 */
.L_x_4263:
[----:B------:R-:W2:Y:S02]  /*8b80*/  LDG.E.U16 R0, desc[UR36][R4.64] ;  /* 0x0000002404007981 */ /* 0x000ea4000c1e1500 */
[----:B--2---:R-:W-:-:S04]  /*8b90*/  IMAD.U32 R0, R0, 0x10000, RZ ;  /* 0x0001000000007824 */ /* 0x004fc800078e00ff */
[----:B------:R-:W-:-:S04]  /*8ba0*/  FMUL.FTZ R0, R0, 1 ;  /* 0x3f80000000007820 */ /* 0x000fc80000410000 */
[----:B------:R1:W2:Y:S02]  /*8bb0*/  F2F.F64.F32 R2, R0 ;  /* 0x0000000000027310 */ /* 0x0002a40000201800 */
[----:B-12---:R-:W-:Y:S05]  /*8bc0*/  BRA `(.L_x_4253) ;  /* 0x0000000400b07947 */ /* 0x006fea0003800000 */
.L_x_4260:
        /* <DEDUP_REMOVED lines=9> */
[----:B--2---:R-:W2:Y:S02]  /*8c60*/  I2F.F64.U16 R2, R2 ;  /* 0x0000000200027312 */ /* 0x004ea40000101800 */
[----:B--2---:R-:W-:Y:S05]  /*8c70*/  BRA `(.L_x_4253) ;  /* 0x0000000400847947 */ /* 0x004fea0003800000 */
.L_x_4267:
[----:B------:R-:W2:Y:S01]  /*8c80*/  LDG.E.U8 R4, desc[UR36][R4.64] ;  /* 0x0000002404047981 */ /* 0x000ea2000c1e1100 */
[----:B------:R-:W-:Y:S02]  /*8c90*/  CS2R R2, SRZ ;  /* 0x0000000000027805 */ /* 0x000fe4000001ff00 */
        /* <DEDUP_REMOVED lines=19> */
.L_x_4269:
[----:B------:R-:W-:Y:S05]  /*8dd0*/  BSYNC.RECONVERGENT B0 ;  /* 0x0000000000007941 */ /* 0x000fea0003800200 */
.L_x_4268:
[----:B------:R-:W-:Y:S02]  /*8de0*/  SHF.L.U32 R0, R0, 0x14, RZ ;  /* 0x0000001400007819 */ /* 0x000fe400000006ff */
[----:B------:R-:W-:-:S04]  /*8df0*/  LEA R2, R2, 0x3b800000, 0x17 ;  /* 0x3b80000002027811 */ /* 0x000fc800078eb8ff */
[----:B------:R-:W-:-:S05]  /*8e00*/  LOP3.LUT R0, R2, R0, R7, 0xfe, !PT ;  /* 0x0000000002007212 */ /* 0x000fca00078efe07 */
[----:B------:R-:W-:-:S04]  /*8e10*/  FMUL.FTZ R0, R0, 1 ;  /* 0x3f80000000007820 */ /* 0x000fc80000410000 */
[----:B------:R2:W3:Y:S02]  /*8e20*/  F2F.F64.F32 R2, R0 ;  /* 0x0000000000027310 */ /* 0x0004e40000201800 */
[----:B--23--:R-:W-:Y:S05]  /*8e30*/  BRA `(.L_x_4253) ;  /* 0x0000000400147947 */ /* 0x00cfea0003800000 */
.L_x_4266:
        /* <DEDUP_REMOVED lines=21> */
.L_x_4271:
[----:B------:R-:W-:Y:S05]  /*8f90*/  BSYNC.RECONVERGENT B0 ;  /* 0x0000000000007941 */ /* 0x000fea0003800200 */
.L_x_4270:
[----:B------:R-:W-:Y:S01]  /*8fa0*/  IMAD.SHL.U32 R0, R0, 0x200000, RZ ;  /* 0x0020000000007824 */ /* 0x000fe200078e00ff */
[----:B------:R-:W-:-:S04]  /*8fb0*/  LEA R2, R2, 0x37800000, 0x17 ;  /* 0x3780000002027811 */ /* 0x000fc800078eb8ff */
[----:B------:R-:W-:-:S05]  /*8fc0*/  LOP3.LUT R0, R2, R0, R7, 0xfe, !PT ;  /* 0x0000000002007212 */ /* 0x000fca00078efe07 */
[----:B------:R-:W-:-:S04]  /*8fd0*/  FMUL.FTZ R0, R0, 1 ;  /* 0x3f80000000007820 */ /* 0x000fc80000410000 */
[----:B------:R2:W3:Y:S02]  /*8fe0*/  F2F.F64.F32 R2, R0 ;  /* 0x0000000000027310 */ /* 0x0004e40000201800 */
[----:B--23--:R-:W-:Y:S05]  /*8ff0*/  BRA `(.L_x_4253) ;  /* 0x0000000000a47947 */ /* 0x00cfea0003800000 */
.L_x_4265:
[----:B------:R-:W-:-:S09]  /*9000*/  UISETP.NE.AND UP0, UPT, UR4, 0x1c, UPT ;  /* 0x0000001c0400788c */ /* 0x000fd2000bf05270 */
[----:B------:R-:W-:Y:S05]  /*9010*/  BRA.U !UP0, `(.L_x_4272) ;  /* 0x0000000108947547 */ /* 0x000fea000b800000 */
[----:B------:R-:W-:-:S09]  /*9020*/  UISETP.NE.AND UP0, UPT, UR4, 0x1d, UPT ;  /* 0x0000001d0400788c */ /* 0x000fd2000bf05270 */
[----:B------:R-:W-:Y:S05]  /*9030*/  BRA.U !UP0, `(.L_x_4273) ;  /* 0x0000000108807547 */ /* 0x000fea000b800000 */
[----:B------:R-:W-:-:S09]  /*9040*/  UISETP.NE.AND UP0, UPT, UR4, 0x2c, UPT ;  /* 0x0000002c0400788c */ /* 0x000fd2000bf05270 */
[----:B------:R-:W-:Y:S05]  /*9050*/  BRA.U UP0, `(.L_x_4252) ;  /* 0x0000000100307547 */ /* 0x000fea000b800000 */
[----:B------:R-:W2:Y:S01]  /*9060*/  LDG.E.U8 R0, desc[UR36][R4.64] ;  /* 0x0000002404007981 */ /* 0x000ea2000c1e1100 */
[----:B------:R-:W-:Y:S02]  /*9070*/  HFMA2 R2, -RZ, RZ, 0, 0 ;  /* 0x00000000ff027431 */ /* 0x000fe400000001ff */
[----:B------:R-:W-:Y:S01]  /*9080*/  IMAD.MOV.U32 R3, RZ, RZ, 0x38000000 ;  /* 0x38000000ff037424 */ /* 0x000fe200078e00ff */
[----:B--2---:R-:W-:-:S13]  /*9090*/  ISETP.NE.AND P0, PT, R0, RZ, PT ;  /* 0x000000ff0000720c */ /* 0x004fda0003f05270 */
[----:B------:R-:W-:Y:S05]  /*90a0*/  @!P0 BRA `(.L_x_4253) ;  /* 0x0000000000788947 */ /* 0x000fea0003800000 */
[----:B------:R-:W-:-:S13]  /*90b0*/  ISETP.NE.AND P0, PT, R0, 0xff, PT ;  /* 0x000000ff0000780c */ /* 0x000fda0003f05270 */
[----:B------:R-:W-:Y:S01]  /*90c0*/  @P0 SHF.L.U32 R0, R0, 0x17, RZ ;  /* 0x0000001700000819 */ /* 0x000fe200000006ff */
[----:B------:R-:W-:Y:S01]  /*90d0*/  @!P0 IMAD.MOV.U32 R2, RZ, RZ, 0x20000000 ;  /* 0x20000000ff028424 */ /* 0x000fe200078e00ff */
[----:B------:R-:W-:-:S03]  /*90e0*/  @!P0 MOV R3, 0x7ff80000 ;  /* 0x7ff8000000038802 */ /* 0x000fc60000000f00 */
[----:B------:R-:W-:-:S04]  /*90f0*/  @P0 FMUL.FTZ R0, R0, 1 ;  /* 0x3f80000000000820 */ /* 0x000fc80000410000 */
[----:B------:R2:W3:Y:S02]  /*9100*/  @P0 F2F.F64.F32 R2, R0 ;  /* 0x0000000000020310 */ /* 0x0004e40000201800 */
[----:B--23--:R-:W-:Y:S05]  /*9110*/  BRA `(.L_x_4253) ;  /* 0x00000000005c7947 */ /* 0x00cfea0003800000 */
.L_x_4252:
        /* <DEDUP_REMOVED lines=10> */
[----:B-1----:R-:W-:Y:S01]  /*91c0*/  IMAD.U32 R6, RZ, RZ, UR6 ;  /* 0x00000006ff067e24 */ /* 0x002fe2000f8e00ff */
[----:B------:R-:W-:Y:S01]  /*91d0*/  MOV R7, UR7 ;  /* 0x0000000700077c02 */ /* 0x000fe20008000f00 */
[----:B---3--:R-:W-:Y:S01]  /*91e0*/  IMAD.U32 R10, RZ, RZ, UR8 ;  /* 0x00000008ff0a7e24 */ /* 0x008fe2000f8e00ff */
[----:B------:R-:W-:-:S07]  /*91f0*/  MOV R11, UR9 ;  /* 0x00000009000b7c02 */ /* 0x000fce0008000f00 */
[----:B------:R-:W-:-:S07]  /*9200*/  LEPC R20, `(.L_x_4274) ;  /* 0x000000001014794e */ /* 0x000fce0000000000 */
[----:B--2---:R-:W-:Y:S05]  /*9210*/  CALL.ABS.NOINC R2 ;  /* 0x0000000002007343 */ /* 0x004fea0003c00000 */
.L_x_4274:
[----:B------:R-:W-:Y:S01]  /*9220*/  CS2R R2, SRZ ;  /* 0x0000000000027805 */ /* 0x000fe2000001ff00 */
[----:B------:R-:W-:Y:S06]  /*9230*/  BRA `(.L_x_4253) ;  /* 0x0000000000147947 */ /* 0x000fec0003800000 */
.L_x_4273:
[----:B------:R-:W2:Y:S02]  /*9240*/  LDG.E.64 R2, desc[UR36][R4.64] ;  /* 0x0000002404027981 */ /* 0x000ea4000c1e1b00 */
[----:B--2---:R-:W2:Y:S02]  /*9250*/  I2F.F64.U64 R2, R2 ;  /* 0x0000000200027312 */ /* 0x004ea40000301800 */
[----:B--2---:R-:W-:Y:S05]  /*9260*/  BRA `(.L_x_4253) ;  /* 0x0000000000087947 */ /* 0x004fea0003800000 */
.L_x_4272:
[----:B------:R-:W2:Y:S02]  /*9270*/  LDG.E R2, desc[UR36][R4.64] ;  /* 0x0000002404027981 */ /* 0x000ea4000c1e1900 */
[----:B--2---:R-:W1:Y:S02]  /*9280*/  I2F.F64.U32 R2, R2 ;  /* 0x0000000200027312 */ /* 0x004e640000201800 */
.L_x_4253:
[----:B------:R-:W-:Y:S05]  /*9290*/  BSYNC.RECONVERGENT B6 ;  /* 0x0000000000067941 */ /* 0x000fea0003800200 */
.L_x_4247:
[----:B------:R-:W1:Y:S01]  /*92a0*/  LDCU.64 UR4, c[0x0][0x590] ;  /* 0x0000b200ff0477ac */ /* 0x000e620008000a00 */
[----:B0-2---:R-:W-:Y:S01]  /*92b0*/  MOV R4, RZ ;  /* 0x000000ff00047202 */ /* 0x005fe20000000f00 */
[----:B------:R-:W-:Y:S01]  /*92c0*/  IMAD.MOV.U32 R6, RZ, RZ, 0x0 ;  /* 0x00000000ff067424 */ /* 0x000fe200078e00ff */
[----:B------:R-:W-:Y:S01]  /*92d0*/  MOV R7, 0x3fd80000 ;  /* 0x3fd8000000077802 */ /* 0x000fe20000000f00 */
[----:B------:R-:W-:Y:S01]  /*92e0*/  BSSY.RECONVERGENT B0, `(.L_x_4275) ;  /* 0x0000024000007945 */ /* 0x000fe20003800200 */
[----:B-1---5:R-:W0:Y:S01]  /*92f0*/  DADD R10, R2, UR4 ;  /* 0x00000004020a7e29 */ /* 0x022e220008000000 */
        /* <DEDUP_REMOVED lines=32> */
[----:B------:R-:W-:Y:S01]  /*9500*/  IMAD.MOV.U32 R4, RZ, RZ, R6 ;  /* 0x000000ffff047224 */ /* 0x000fe200078e0006 */
[----:B------:R-:W-:-:S07]  /*9510*/  MOV R5, R7 ;  /* 0x0000000700057202 */ /* 0x000fce0000000f00 */
.L_x_4276:
[----:B------:R-:W-:Y:S05]  /*9520*/  BSYNC.RECONVERGENT B0 ;  /* 0x0000000000007941 */ /* 0x000fea0003800200 */
.L_x_4275:
        /* <DEDUP_REMOVED lines=14> */
.L_x_4280:
[----:B------:R-:W0:Y:S02]  /*9610*/  F2I.S64.F64.TRUNC R4, R4 ;  /* 0x0000000400047311 */ /* 0x000e24000030d900 */
[----:B0-----:R-:W-:-:S05]  /*9620*/  IMAD.MOV.U32 R7, RZ, RZ, R4 ;  /* 0x000000ffff077224 */ /* 0x001fca00078e0004 */
[----:B------:R4:W-:Y:S01]  /*9630*/  STG.E.U8 desc[UR36][R2.64], R7 ;  /* 0x0000000702007986 */ /* 0x0009e2000c101124 */
[----:B------:R-:W-:Y:S05]  /*9640*/  BRA `(.L_x_4282) ;  /* 0x0000001000807947 */ /* 0x000fea0003800000 */
.L_x_4279:
        /* <DEDUP_REMOVED lines=9> */
.L_x_4284:
[----:B------:R-:W0:Y:S02]  /*96e0*/  F2I.F64.TRUNC R5, R4 ;  /* 0x0000000400057311 */ /* 0x000e24000030d100 */
[----:B0-----:R2:W-:Y:S01]  /*96f0*/  STG.E desc[UR36][R2.64], R5 ;  /* 0x0000000502007986 */ /* 0x0015e2000c101924 */
[----:B------:R-:W-:Y:S05]  /*9700*/  BRA `(.L_x_4282) ;  /* 0x0000001000507947 */ /* 0x000fea0003800000 */
.L_x_4283:
[----:B------:R-:W0:Y:S02]  /*9710*/  F2I.F64.TRUNC R5, R4 ;  /* 0x0000000400057311 */ /* 0x000e24000030d100 */
[----:B0-----:R0:W-:Y:S01]  /*9720*/  STG.E.U16 desc[UR36][R2.64], R5 ;  /* 0x0000000502007986 */ /* 0x0011e2000c101524 */
[----:B------:R-:W-:Y:S05]  /*9730*/  BRA `(.L_x_4282) ;  /* 0x0000001000447947 */ /* 0x000fea0003800000 */
.L_x_4278:
        /* <DEDUP_REMOVED lines=17> */
.L_x_4286:
        /* <DEDUP_REMOVED lines=12> */
.L_x_4285:
        /* <DEDUP_REMOVED lines=14> */
[----:B------:R-:W-:Y:S01]  /*99f0*/  MOV R7, RZ ;  /* 0x000000ff00077202 */ /* 0x000fe20000000f00 */
[----:B0-----:R-:W-:-:S05]  /*9a00*/  @!P0 FMUL R6, R6, 1.175494350822287508e-38 ;  /* 0x0080000006068820 */ /* 0x001fca0000400000 */
[----:B------:R0:W-:Y:S01]  /*9a10*/  STG.E.64 desc[UR36][R2.64], R6 ;  /* 0x0000000602007986 */ /* 0x0001e2000c101b24 */
[----:B------:R-:W-:Y:S05]  /*9a20*/  BRA `(.L_x_4282) ;  /* 0x0000000c00887947 */ /* 0x000fea0003800000 */
.L_x_4288:
        /* <DEDUP_REMOVED lines=13> */
.L_x_4287:
[----:B------:R0:W-:Y:S01]  /*9b00*/  STG.E.64 desc[UR36][R2.64], R4 ;  /* 0x0000000402007986 */ /* 0x0001e2000c101b24 */
[----:B------:R-:W-:Y:S05]  /*9b10*/  BRA `(.L_x_4282) ;  /* 0x0000000c004c7947 */ /* 0x000fea0003800000 */
.L_x_4277:
        /* <DEDUP_REMOVED lines=13> */
.L_x_4292:
        /* <DEDUP_REMOVED lines=25> */
[----:B------:R-:W-:-:S07]  /*9d80*/  MOV R0, R4 ;  /* 0x0000000400007202 */ /* 0x000fce0000000f00 */
.L_x_4295:
[----:B------:R-:W-:-:S04]  /*9d90*/  SHF.R.U32.HI R5, RZ, 0x18, R7 ;  /* 0x00000018ff057819 */ /* 0x000fc80000011607 */
[----:B------:R-:W-:-:S07]  /*9da0*/  LOP3.LUT R0, R0, 0x80, R5, 0xf8, !PT ;  /* 0x0000008000007812 */ /* 0x000fce00078ef805 */
.L_x_4294:
[----:B------:R-:W-:Y:S05]  /*9db0*/  BSYNC.RECONVERGENT B0 ;  /* 0x0000000000007941 */ /* 0x000fea0003800200 */
.L_x_4293:
[----:B------:R0:W-:Y:S01]  /*9dc0*/  STG.E.U8 desc[UR36][R2.64], R0 ;  /* 0x0000000002007986 */ /* 0x0001e2000c101124 */
[----:B------:R-:W-:Y:S05]  /*9dd0*/  BRA `(.L_x_4282) ;  /* 0x00000008009c7947 */ /* 0x000fea0003800000 */
.L_x_4291:
        /* <DEDUP_REMOVED lines=26> */
.L_x_4298:
[----:B------:R-:W-:-:S04]  /*9f80*/  SHF.R.U32.HI R5, RZ, 0x18, R7 ;  /* 0x00000018ff057819 */ /* 0x000fc80000011607 */
[----:B------:R-:W-:-:S07]  /*9f90*/  LOP3.LUT R0, R0, 0x80, R5, 0xf8, !PT ;  /* 0x0000008000007812 */ /* 0x000fce00078ef805 */
.L_x_4297:
[----:B------:R-:W-:Y:S05]  /*9fa0*/  BSYNC.RECONVERGENT B0 ;  /* 0x0000000000007941 */ /* 0x000fea0003800200 */
.L_x_4296:
[----:B------:R0:W-:Y:S01]  /*9fb0*/  STG.E.U8 desc[UR36][R2.64], R0 ;  /* 0x0000000002007986 */ /* 0x0001e2000c101124 */
[----:B------:R-:W-:Y:S05]  /*9fc0*/  BRA `(.L_x_4282) ;  /* 0x0000000800207947 */ /* 0x000fea0003800000 */
.L_x_4290:
        /* <DEDUP_REMOVED lines=15> */
[----:B------:R-:W-:-:S04]  /*a0c0*/  IMAD.MOV.U32 R5, RZ, RZ, 0xff ;  /* 0x000000ffff057424 */ /* 0x000fc800078e00ff */
[----:B------:R-:W-:-:S04]  /*a0d0*/  SHF.R.U32.HI R6, RZ, 0x17, R8 ;  /* 0x00000017ff067819 */ /* 0x000fc80000011608 */
[----:B------:R-:W-:-:S04]  /*a0e0*/  LOP3.LUT R7, R6, 0xff, RZ, 0xc0, !PT ;  /* 0x000000ff06077812 */ /* 0x000fc800078ec0ff */
[----:B------:R-:W-:-:S13]  /*a0f0*/  ISETP.NE.AND P1, PT, R7, 0xff, PT ;  /* 0x000000ff0700780c */ /* 0x000fda0003f25270 */
[--C-:B------:R-:W-:Y:S02]  /*a100*/  @P1 SHF.R.U32.HI R0, RZ, 0x16, R8.reuse ;  /* 0x00000016ff001819 */ /* 0x100fe40000011608 */
[----:B------:R-:W-:Y:S02]  /*a110*/  @P1 LOP3.LUT P0, RZ, R7, 0x3fffff, R8, 0xf8, !PT ;  /* 0x003fffff07ff1812 */ /* 0x000fe4000780f808 */
[----:B------:R-:W-:-:S04]  /*a120*/  @P1 LOP3.LUT R0, R0, 0x1, RZ, 0xc0, !PT ;  /* 0x0000000100001812 */ /* 0x000fc800078ec0ff */
[----:B------:R-:W-:Y:S02]  /*a130*/  @P1 ISETP.EQ.U32.AND P2, PT, R0, 0x1, P0 ;  /* 0x000000010000180c */ /* 0x000fe40000742070 */
[----:B------:R-:W-:Y:S02]  /*a140*/  PLOP3.LUT P0, PT, PT, PT, PT, 0x80, 0x8 ;  /* 0x000000000008781c */ /* 0x000fe40003f0f070 */
[----:B------:R-:W-:Y:S02]  /*a150*/  @P1 PLOP3.LUT P0, PT, P2, PT, PT, 0x80, 0x8 ;  /* 0x000000000008181c */ /* 0x000fe4000170f070 */
[----:B------:R-:W-:-:S11]  /*a160*/  @P1 IADD3 R0, PT, PT, R6, 0x1, RZ ;  /* 0x0000000106001810 */ /* 0x000fd60007ffe0ff */
[----:B------:R-:W-:-:S05]  /*a170*/  @!P0 IMAD.MOV R0, RZ, RZ, R6 ;  /* 0x000000ffff008224 */ /* 0x000fca00078e0206 */
[----:B------:R-:W-:-:S05]  /*a180*/  @P1 MOV R5, R0 ;  /* 0x0000000000051202 */ /* 0x000fca0000000f00 */
[----:B------:R0:W-:Y:S01]  /*a190*/  STG.E.U8 desc[UR36][R2.64], R5 ;  /* 0x0000000502007986 */ /* 0x0001e2000c101124 */
[----:B------:R-:W-:Y:S05]  /*a1a0*/  BRA `(.L_x_4282) ;  /* 0x0000000400a87947 */ /* 0x000fea0003800000 */
.L_x_4300:
[----:B------:R-:W0:Y:S02]  /*a1b0*/  F2I.U64.F64.TRUNC R4, R4 ;  /* 0x0000000400047311 */ /* 0x000e24000030d800 */
[----:B0-----:R0:W-:Y:S01]  /*a1c0*/  STG.E.64 desc[UR36][R2.64], R4 ;  /* 0x0000000402007986 */ /* 0x0011e2000c101b24 */
[----:B------:R-:W-:Y:S05]  /*a1d0*/  BRA `(.L_x_4282) ;  /* 0x00000004009c7947 */ /* 0x000fea0003800000 */
.L_x_4299:
[----:B------:R-:W0:Y:S02]  /*a1e0*/  F2I.U32.F64.TRUNC R5, R4 ;  /* 0x0000000400057311 */ /* 0x000e24000030d000 */
[----:B0-----:R0:W-:Y:S01]  /*a1f0*/  STG.E desc[UR36][R2.64], R5 ;  /* 0x0000000502007986 */ /* 0x0011e2000c101924 */
[----:B------:R-:W-:Y:S05]  /*a200*/  BRA `(.L_x_4282) ;  /* 0x0000000400907947 */ /* 0x000fea0003800000 */
.L_x_4289:
        /* <DEDUP_REMOVED lines=10> */
.L_x_4302:
[----:B------:R-:W-:-:S05]  /*a2b0*/  CS2R R6, SRZ ;  /* 0x0000000000067805 */ /* 0x000fca000001ff00 */
[----:B------:R0:W-:Y:S01]  /*a2c0*/  STG.E.128 desc[UR36][R2.64], R4 ;  /* 0x0000000402007986 */ /* 0x0001e2000c101d24 */
[----:B------:R-:W-:Y:S05]  /*a2d0*/  BRA `(.L_x_4282) ;  /* 0x00000004005c7947 */ /* 0x000fea0003800000 */
.L_x_4301:
[----:B------:R-:W-:-:S09]  /*a2e0*/  UISETP.NE.AND UP0, UPT, UR4, 0xf, UPT ;  /* 0x0000000f0400788c */ /* 0x000fd2000bf05270 */
[----:B------:R-:W-:Y:S05]  /*a2f0*/  BRA.U !UP0, `(.L_x_4303) ;  /* 0x0000000508287547 */ /* 0x000fea000b800000 */
[----:B------:R-:W-:-:S09]  /*a300*/  UISETP.NE.AND UP0, UPT, UR4, 0x17, UPT ;  /* 0x000000170400788c */ /* 0x000fd2000bf05270 */
[----:B------:R-:W-:Y:S05]  /*a310*/  BRA.U !UP0, `(.L_x_4304) ;  /* 0x0000000108b07547 */ /* 0x000fea000b800000 */
[----:B------:R-:W-:-:S09]  /*a320*/  UISETP.NE.AND UP0, UPT, UR4, 0x18, UPT ;  /* 0x000000180400788c */ /* 0x000fd2000bf05270 */
[----:B------:R-:W-:Y:S05]  /*a330*/  BRA.U !UP0, `(.L_x_4305) ;  /* 0x0000000108447547 */ /* 0x000fea000b800000 */
.L_x_4281:
        /* <DEDUP_REMOVED lines=10> */
[----:B---3--:R-:W-:Y:S01]  /*a3e0*/  IMAD.U32 R6, RZ, RZ, UR6 ;  /* 0x00000006ff067e24 */ /* 0x008fe2000f8e00ff */
[----:B------:R-:W-:Y:S01]  /*a3f0*/  MOV R7, UR7 ;  /* 0x0000000700077c02 */ /* 0x000fe20008000f00 */
[----:B----4-:R-:W-:Y:S01]  /*a400*/  IMAD.U32 R10, RZ, RZ, UR8 ;  /* 0x00000008ff0a7e24 */ /* 0x010fe2000f8e00ff */
[----:B-1----:R-:W-:-:S07]  /*a410*/  MOV R11, UR9 ;  /* 0x00000009000b7c02 */ /* 0x002fce0008000f00 */
[----:B------:R-:W-:-:S07]  /*a420*/  LEPC R20, `(.L_x_4306) ;  /* 0x000000001014794e */ /* 0x000fce0000000000 */
[----:B--2---:R-:W-:Y:S05]  /*a430*/  CALL.ABS.NOINC R2 ;  /* 0x0000000002007343 */ /* 0x004fea0003c00000 */
.L_x_4306:
[----:B------:R-:W-:Y:S05]  /*a440*/  BRA `(.L_x_4282) ;  /* 0x0000000400007947 */ /* 0x000fea0003800000 */
.L_x_4305:
        /* <DEDUP_REMOVED lines=21> */
.L_x_4308:
[----:B------:R-:W-:Y:S05]  /*a5a0*/  BSYNC.RECONVERGENT B0 ;  /* 0x0000000000007941 */ /* 0x000fea0003800200 */
.L_x_4307:
[----:B------:R-:W-:-:S05]  /*a5b0*/  LOP3.LUT R7, R0, 0x80, R7, 0xf8, !PT ;  /* 0x0000008000077812 */ /* 0x000fca00078ef807 */
[----:B------:R0:W-:Y:S01]  /*a5c0*/  STG.E.U8 desc[UR36][R2.64], R7 ;  /* 0x0000000702007986 */ /* 0x0001e2000c101124 */
[----:B------:R-:W-:Y:S05]  /*a5d0*/  BRA `(.L_x_4282) ;  /* 0x00000000009c7947 */ /* 0x000fea0003800000 */
.L_x_4304:
        /* <DEDUP_REMOVED lines=20> */
.L_x_4310:
[----:B------:R-:W-:Y:S01]  /*a720*/  IMAD.MOV.U32 R0, RZ, RZ, 0x7f ;  /* 0x0000007fff007424 */ /* 0x000fe200078e00ff */
[----:B------:R-:W-:-:S04]  /*a730*/  ISETP.GT.U32.AND P0, PT, R6, 0x7f800000, PT ;  /* 0x7f8000000600780c */ /* 0x000fc80003f04070 */
[----:B------:R-:W-:-:S09]  /*a740*/  SEL R0, R0, 0x7c, P0 ;  /* 0x0000007c00007807 */ /* 0x000fd20000000000 */
.L_x_4311:
[----:B------:R-:W-:Y:S05]  /*a750*/  BSYNC.RECONVERGENT B0 ;  /* 0x0000000000007941 */ /* 0x000fea0003800200 */
.L_x_4309:
[----:B------:R-:W-:-:S04]  /*a760*/  SHF.R.U32.HI R5, RZ, 0x18, R7 ;  /* 0x00000018ff057819 */ /* 0x000fc80000011607 */
[----:B------:R-:W-:-:S05]  /*a770*/  LOP3.LUT R5, R0, 0x80, R5, 0xf8, !PT ;  /* 0x0000008000057812 */ /* 0x000fca00078ef805 */
[----:B------:R0:W-:Y:S01]  /*a780*/  STG.E.U8 desc[UR36][R2.64], R5 ;  /* 0x0000000502007986 */ /* 0x0001e2000c101124 */
[----:B------:R-:W-:Y:S05]  /*a790*/  BRA `(.L_x_4282) ;  /* 0x00000000002c7947 */ /* 0x000fea0003800000 */
.L_x_4303:
        /* <DEDUP_REMOVED lines=11> */
.L_x_4282:
[----:B------:R-:W-:-:S07]  /*a850*/  IADD3 R17, PT, PT, R17, 0x80, RZ ;  /* 0x0000008011117810 */ /* 0x000fce0007ffe0ff */
.L_x_4245:
[----:B------:R-:W-:Y:S05]  /*a860*/  BSYNC.RECONVERGENT B7 ;  /* 0x0000000000077941 */ /* 0x000fea0003800200 */
.L_x_4244:
        /* <DEDUP_REMOVED lines=306> */
.L_x_4312:
[----:B------:R-:W0:Y:S01]  /*bb90*/  LDCU.128 UR8, c[0x0][0x580] ;  /* 0x0000b000ff0877ac */ /* 0x000e220008000c00 */
[----:B------:R-:W-:Y:S01]  /*bba0*/  BSSY.RECONVERGENT B6, `(.L_x_4313) ;  /* 0x00000ee000067945 */ /* 0x000fe20003800200 */
[----:B------:R-:W-:-:S04]  /*bbb0*/  UPRMT UR4, UR42, 0x9910, URZ ;  /* 0x000099102a047896 */ /* 0x000fc800080000ff */
[----:B------:R-:W-:Y:S01]  /*bbc0*/  UISETP.GT.AND UP0, UPT, UR4, 0x9, UPT ;  /* 0x000000090400788c */ /* 0x000fe2000bf04270 */
[----:B0-----:R-:W-:Y:S02]  /*bbd0*/  IADD3 R16, P0, PT, R16, UR8, RZ ;  /* 0x0000000810107c10 */ /* 0x001fe4000ff1e0ff */
[----:B-1--4-:R-:W-:-:S03]  /*bbe0*/  IADD3 R4, P1, PT, R0, UR10, RZ ;  /* 0x0000000a00047c10 */ /* 0x012fc6000ff3e0ff */
[----:B------:R-:W-:Y:S01]  /*bbf0*/  IMAD.X R17, RZ, RZ, UR9, P0 ;  /* 0x00000009ff117e24 */ /* 0x000fe200080e06ff */
[----:B--23--:R-:W-:Y:S02]  /*bc00*/  IADD3.X R5, PT, PT, RZ, UR11, RZ, P1, !PT ;  /* 0x0000000bff057c10 */ /* 0x00cfe40008ffe4ff */
        /* <DEDUP_REMOVED lines=12> */
.L_x_4317:
[----:B------:R-:W2:Y:S02]  /*bcd0*/  LDG.E.U8 R2, desc[UR36][R4.64] ;  /* 0x0000002404027981 */ /* 0x000ea4000c1e1100 */
[----:B--2---:R-:W3:Y:S02]  /*bce0*/  I2F.F64.U16 R2, R2 ;  /* 0x0000000200027312 */ /* 0x004ee40000101800 */
[----:B---3--:R-:W-:Y:S05]  /*bcf0*/  BRA `(.L_x_4319) ;  /* 0x0000000c00607947 */ /* 0x008fea0003800000 */
.L_x_4316:
        /* <DEDUP_REMOVED lines=9> */
.L_x_4321:
[----:B------:R-:W2:Y:S02]  /*bd90*/  LDG.E R2, desc[UR36][R4.64] ;  /* 0x0000002404027981 */ /* 0x000ea4000c1e1900 */
[----:B--2---:R-:W3:Y:S02]  /*bda0*/  I2F.F64 R2, R2 ;  /* 0x0000000200027312 */ /* 0x004ee40000201c00 */
[----:B---3--:R-:W-:Y:S05]  /*bdb0*/  BRA `(.L_x_4319) ;  /* 0x0000000c00307947 */ /* 0x008fea0003800000 */
.L_x_4320:
[----:B------:R-:W2:Y:S02]  /*bdc0*/  LDG.E.U16 R2, desc[UR36][R4.64] ;  /* 0x0000002404027981 */ /* 0x000ea4000c1e1500 */
[----:B--2---:R-:W3:Y:S02]  /*bdd0*/  I2F.F64.S16 R2, R2 ;  /* 0x0000000200027312 */ /* 0x004ee40000101c00 */
[----:B---3--:R-:W-:Y:S05]  /*bde0*/  BRA `(.L_x_4319) ;  /* 0x0000000c00247947 */ /* 0x008fea0003800000 */
.L_x_4315:
        /* <DEDUP_REMOVED lines=10> */
.L_x_4323:
[----:B------:R-:W2:Y:S02]  /*be90*/  LDG.E.U16 R0, desc[UR36][R4.64] ;  /* 0x0000002404007981 */ /* 0x000ea4000c1e1500 */
[----:B--2---:R-:W-:-:S05]  /*bea0*/  HADD2.F32 R0, -RZ, R0.H0_H0 ;  /* 0x20000000ff007230 */ /* 0x004fca0000004100 */
[----:B------:R-:W-:-:S04]  /*beb0*/  FMUL.FTZ R0, R0, 1 ;  /* 0x3f80000000007820 */ /* 0x000fc80000410000 */
[----:B------:R3:W4:Y:S02]  /*bec0*/  F2F.F64.F32 R2, R0 ;  /* 0x0000000000027310 */ /* 0x0007240000201800 */
[----:B---34-:R-:W-:Y:S05]  /*bed0*/  BRA `(.L_x_4319) ;  /* 0x0000000800e87947 */ /* 0x018fea0003800000 */
.L_x_4322:
        /* <DEDUP_REMOVED lines=10> */
.L_x_4325:
[----:B------:R-:W2:Y:S02]  /*bf80*/  LDG.E.U16 R4, desc[UR36][R4.64] ;  /* 0x0000002404047981 */ /* 0x000ea4000c1e1500 */
[----:B--2---:R-:W-:-:S05]  /*bf90*/  HADD2.F32 R0, -RZ, R4.H0_H0 ;  /* 0x20000004ff007230 */ /* 0x004fca0000004100 */
[----:B------:R-:W-:-:S04]  /*bfa0*/  FMUL.FTZ R0, R0, 1 ;  /* 0x3f80000000007820 */ /* 0x000fc80000410000 */
[----:B------:R2:W3:Y:S02]  /*bfb0*/  F2F.F64.F32 R2, R0 ;  /* 0x0000000000027310 */ /* 0x0004e40000201800 */
[----:B--23--:R-:W-:Y:S05]  /*bfc0*/  BRA `(.L_x_4319) ;  /* 0x0000000800ac7947 */ /* 0x00cfea0003800000 */
.L_x_4324:
[----:B------:R2:W5:Y:S01]  /*bfd0*/  LDG.E.64 R2, desc[UR36][R4.64] ;  /* 0x0000002404027981 */ /* 0x000562000c1e1b00 */
[----:B------:R-:W-:Y:S05]  /*bfe0*/  BRA `(.L_x_4319) ;  /* 0x0000000800a47947 */ /* 0x000fea0003800000 */
.L_x_4314:
        /* <DEDUP_REMOVED lines=13> */
.L_x_4328:
[----:B------:R1:W5:Y:S01]  /*c0c0*/  LDG.E.64 R2, desc[UR36][R4.64] ;  /* 0x0000002404027981 */ /* 0x000362000c1e1b00 */
[----:B------:R-:W-:Y:S05]  /*c0d0*/  BRA `(.L_x_4319) ;  /* 0x0000000800687947 */ /* 0x000fea0003800000 */
.L_x_4327:
        /* <DEDUP_REMOVED lines=25> */
[----:B------:R-:W2:Y:S02]  /*c270*/  F2F.F64.F32 R2, R3 ;  /* 0x0000000300027310 */ /* 0x000ea40000201800 */
[----:B--2---:R-:W-:Y:S05]  /*c280*/  BRA `(.L_x_4319) ;  /* 0x0000000400fc7947 */ /* 0x004fea0003800000 */
.L_x_4330:
        /* <DEDUP_REMOVED lines=12> */
[----:B------:R2:W3:Y:S02]  /*c350*/  F2F.F64.F32 R2, R0 ;  /* 0x0000000000027310 */ /* 0x0004e40000201800 */
[----:B--23--:R-:W-:Y:S05]  /*c360*/  BRA `(.L_x_4319) ;  /* 0x0000000400c47947 */ /* 0x00cfea0003800000 */
.L_x_4329:
[----:B------:R-:W2:Y:S02]  /*c370*/  LDG.E.U16 R0, desc[UR36][R4.64] ;  /* 0x0000002404007981 */ /* 0x000ea4000c1e1500 */
[----:B--2---:R-:W-:-:S04]  /*c380*/  IMAD.U32 R0, R0, 0x10000, RZ ;  /* 0x0001000000007824 */ /* 0x004fc800078e00ff */
[----:B------:R-:W-:-:S04]  /*c390*/  FMUL.FTZ R0, R0, 1 ;  /* 0x3f80000000007820 */ /* 0x000fc80000410000 */
[----:B------:R2:W3:Y:S02]  /*c3a0*/  F2F.F64.F32 R2, R0 ;  /* 0x0000000000027310 */ /* 0x0004e40000201800 */
[----:B--23--:R-:W-:Y:S05]  /*c3b0*/  BRA `(.L_x_4319) ;  /* 0x0000000400b07947 */ /* 0x00cfea0003800000 */
.L_x_4326:
        /* <DEDUP_REMOVED lines=11> */
.L_x_4333:
        /* <DEDUP_REMOVED lines=21> */
.L_x_4335:
[----:B------:R-:W-:Y:S05]  /*c5c0*/  BSYNC.RECONVERGENT B0 ;  /* 0x0000000000007941 */ /* 0x000fea0003800200 */
.L_x_4334:
[----:B------:R-:W-:Y:S02]  /*c5d0*/  SHF.L.U32 R0, R0, 0x14, RZ ;  /* 0x0000001400007819 */ /* 0x000fe400000006ff */
[----:B------:R-:W-:-:S04]  /*c5e0*/  LEA R2, R2, 0x3b800000, 0x17 ;  /* 0x3b80000002027811 */ /* 0x000fc800078eb8ff */
[----:B------:R-:W-:-:S05]  /*c5f0*/  LOP3.LUT R0, R2, R0, R7, 0xfe, !PT ;  /* 0x0000000002007212 */ /* 0x000fca00078efe07 */
[----:B------:R-:W-:-:S04]  /*c600*/  FMUL.FTZ R0, R0, 1 ;  /* 0x3f80000000007820 */ /* 0x000fc80000410000 */
[----:B------:R1:W2:Y:S02]  /*c610*/  F2F.F64.F32 R2, R0 ;  /* 0x0000000000027310 */ /* 0x0002a40000201800 */
[----:B-12---:R-:W-:Y:S05]  /*c620*/  BRA `(.L_x_4319) ;  /* 0x0000000400147947 */ /* 0x006fea0003800000 */
.L_x_4332:
        /* <DEDUP_REMOVED lines=21> */
.L_x_4337:
[----:B------:R-:W-:Y:S05]  /*c780*/  BSYNC.RECONVERGENT B0 ;  /* 0x0000000000007941 */ /* 0x000fea0003800200 */
.L_x_4336:
[----:B------:R-:W-:Y:S01]  /*c790*/  IMAD.SHL.U32 R0, R0, 0x200000, RZ ;  /* 0x0020000000007824 */ /* 0x000fe200078e00ff */
[----:B------:R-:W-:-:S04]  /*c7a0*/  LEA R2, R2, 0x37800000, 0x17 ;  /* 0x3780000002027811 */ /* 0x000fc800078eb8ff */
[----:B------:R-:W-:-:S05]  /*c7b0*/  LOP3.LUT R0, R2, R0, R7, 0xfe, !PT ;  /* 0x0000000002007212 */ /* 0x000fca00078efe07 */
[----:B------:R-:W-:-:S04]  /*c7c0*/  FMUL.FTZ R0, R0, 1 ;  /* 0x3f80000000007820 */ /* 0x000fc80000410000 */
[----:B------:R1:W2:Y:S02]  /*c7d0*/  F2F.F64.F32 R2, R0 ;  /* 0x0000000000027310 */ /* 0x0002a40000201800 */
[----:B-12---:R-:W-:Y:S05]  /*c7e0*/  BRA `(.L_x_4319) ;  /* 0x0000000000a47947 */ /* 0x006fea0003800000 */
.L_x_4331:
        /* <DEDUP_REMOVED lines=16> */
[----:B------:R1:W2:Y:S02]  /*c8f0*/  @P0 F2F.F64.F32 R2, R0 ;  /* 0x0000000000020310 */ /* 0x0002a40000201800 */
[----:B-12---:R-:W-:Y:S05]  /*c900*/  BRA `(.L_x_4319) ;  /* 0x00000000005c7947 */ /* 0x006fea0003800000 */
.L_x_4318:
        /* <DEDUP_REMOVED lines=16> */
.L_x_4340:
[----:B------:R-:W-:Y:S01]  /*ca10*/  CS2R R2, SRZ ;  /* 0x0000000000027805 */ /* 0x000fe2000001ff00 */
[----:B------:R-:W-:Y:S06]  /*ca20*/  BRA `(.L_x_4319) ;  /* 0x0000000000147947 */ /* 0x000fec0003800000 */
.L_x_4339:
[----:B------:R-:W2:Y:S02]  /*ca30*/  LDG.E.64 R2, desc[UR36][R4.64] ;  /* 0x0000002404027981 */ /* 0x000ea4000c1e1b00 */
[----:B--2---:R-:W1:Y:S02]  /*ca40*/  I2F.F64.U64 R2, R2 ;  /* 0x0000000200027312 */ /* 0x004e640000301800 */
[----:B-1----:R-:W-:Y:S05]  /*ca50*/  BRA `(.L_x_4319) ;  /* 0x0000000000087947 */ /* 0x002fea0003800000 */
.L_x_4338:
[----:B------:R-:W2:Y:S02]  /*ca60*/  LDG.E R2, desc[UR36][R4.64] ;  /* 0x0000002404027981 */ /* 0x000ea4000c1e1900 */
[----:B--2---:R-:W0:Y:S02]  /*ca70*/  I2F.F64.U32 R2, R2 ;  /* 0x0000000200027312 */ /* 0x004e240000201800 */
.L_x_4319:
[----:B------:R-:W-:Y:S05]  /*ca80*/  BSYNC.RECONVERGENT B6 ;  /* 0x0000000000067941 */ /* 0x000fea0003800200 */
.L_x_4313:
[----:B------:R-:W0:Y:S01]  /*ca90*/  LDCU.64 UR4, c[0x0][0x590] ;  /* 0x0000b200ff0477ac */ /* 0x000e220008000a00 */
[----:B-12---:R-:W-:Y:S01]  /*caa0*/  MOV R4, RZ ;  /* 0x000000ff00047202 */ /* 0x006fe20000000f00 */
[----:B------:R-:W-:Y:S01]  /*cab0*/  IMAD.MOV.U32 R6, RZ, RZ, 0x0 ;  /* 0x00000000ff067424 */ /* 0x000fe200078e00ff */
[----:B------:R-:W-:Y:S01]  /*cac0*/  MOV R7, 0x3fd80000 ;  /* 0x3fd8000000077802 */ /* 0x000fe20000000f00 */
[----:B------:R-:W-:Y:S01]  /*cad0*/  BSSY.RECONVERGENT B0, `(.L_x_4341) ;  /* 0x0000024000007945 */ /* 0x000fe20003800200 */
[----:B0----5:R-:W0:Y:S02]  /*cae0*/  DADD R8, R2, UR4 ;  /* 0x0000000402087e29 */ /* 0x021e240008000000 */
        /* <DEDUP_REMOVED lines=31> */
[----:B------:R-:W-:Y:S05]  /*cce0*/  CALL.REL.NOINC `($__internal_56_$__cuda_sm20_drsqrt_f64_slowpath_v2) ;  /* 0x0000001000d87944 */ /* 0x000fea0003c00000 */
[----:B------:R-:W-:Y:S01]  /*ccf0*/  MOV R4, R6 ;  /* 0x0000000600047202 */ /* 0x000fe20000000f00 */
[----:B------:R-:W-:-:S07]  /*cd00*/  IMAD.MOV.U32 R5, RZ, RZ, R7 ;  /* 0x000000ffff057224 */ /* 0x000fce00078e0007 */
.L_x_4342:
[----:B------:R-:W-:Y:S05]  /*cd10*/  BSYNC.RECONVERGENT B0 ;  /* 0x0000000000007941 */ /* 0x000fea0003800200 */
.L_x_4341:
        /* <DEDUP_REMOVED lines=12> */
[----:B0-----:R-:W-:Y:S01]  /*cde0*/  STG.E.U8 desc[UR36][R16.64], R5 ;  /* 0x0000000510007986 */ /* 0x001fe2000c101124 */
[----:B------:R-:W-:Y:S05]  /*cdf0*/  EXIT ;  /* 0x000000000000794d */ /* 0x000fea0003800000 */
.L_x_4346:
[----:B------:R-:W0:Y:S02]  /*ce00*/  F2I.S64.F64.TRUNC R4, R4 ;  /* 0x0000000400047311 */ /* 0x000e24000030d900 */
[----:B0-----:R-:W-:-:S05]  /*ce10*/  MOV R3, R4 ;  /* 0x0000000400037202 */ /* 0x001fca0000000f00 */
[----:B------:R-:W-:Y:S01]  /*ce20*/  STG.E.U8 desc[UR36][R16.64], R3 ;  /* 0x0000000310007986 */ /* 0x000fe2000c101124 */
[----:B------:R-:W-:Y:S05]  /*ce30*/  EXIT ;  /* 0x000000000000794d */ /* 0x000fea0003800000 */
.L_x_4345:
[----:B------:R-:W-:-:S09]  /*ce40*/  UISETP.NE.AND UP0, UPT, UR4, 0x2, UPT ;  /* 0x000000020400788c */ /* 0x000fd2000bf05270 */
[----:B------:R-:W-:Y:S05]  /*ce50*/  BRA.U !UP0, `(.L_x_4348) ;  /* 0x0000000108287547 */ /* 0x000fea000b800000 */
[----:B------:R-:W-:-:S09]  /*ce60*/  UISETP.NE.AND UP0, UPT, UR4, 0x3, UPT ;  /* 0x000000030400788c */ /* 0x000fd2000bf05270 */
[----:B------:R-:W-:Y:S05]  /*ce70*/  BRA.U !UP0, `(.L_x_4349) ;  /* 0x0000000108147547 */ /* 0x000fea000b800000 */
[----:B------:R-:W-:-:S09]  /*ce80*/  UISETP.NE.AND UP0, UPT, UR4, 0x4, UPT ;  /* 0x000000040400788c */ /* 0x000fd2000bf05270 */
[----:B------:R-:W-:Y:S05]  /*ce90*/  BRA.U UP0, `(.L_x_4347) ;  /* 0x0000000d00247547 */ /* 0x000fea000b800000 */
[----:B------:R-:W0:Y:S02]  /*cea0*/  F2I.S64.F64.TRUNC R4, R4 ;  /* 0x0000000400047311 */ /* 0x000e24000030d900 */
[----:B0-----:R-:W-:Y:S01]  /*ceb0*/  STG.E.64 desc[UR36][R16.64], R4 ;  /* 0x0000000410007986 */ /* 0x001fe2000c101b24 */
[----:B------:R-:W-:Y:S05]  /*cec0*/  EXIT ;  /* 0x000000000000794d */ /* 0x000fea0003800000 */
.L_x_4349:
[----:B------:R-:W0:Y:S02]  /*ced0*/  F2I.F64.TRUNC R5, R4 ;  /* 0x0000000400057311 */ /* 0x000e24000030d100 */
[----:B0-----:R-:W-:Y:S01]  /*cee0*/  STG.E desc[UR36][R16.64], R5 ;  /* 0x0000000510007986 */ /* 0x001fe2000c101924 */
[----:B------:R-:W-:Y:S05]  /*cef0*/  EXIT ;  /* 0x000000000000794d */ /* 0x000fea0003800000 */
.L_x_4348:
[----:B------:R-:W0:Y:S02]  /*cf00*/  F2I.F64.TRUNC R5, R4 ;  /* 0x0000000400057311 */ /* 0x000e24000030d100 */
[----:B0-----:R-:W-:Y:S01]  /*cf10*/  STG.E.U16 desc[UR36][R16.64], R5 ;  /* 0x0000000510007986 */ /* 0x001fe2000c101524 */
[----:B------:R-:W-:Y:S05]  /*cf20*/  EXIT ;  /* 0x000000000000794d */ /* 0x000fea0003800000 */
.L_x_4344:
        /* <DEDUP_REMOVED lines=15> */
[----:B------:R-:W-:Y:S01]  /*d020*/  STG.E desc[UR36][R16.64], R3 ;  /* 0x0000000310007986 */ /* 0x000fe2000c101924 */
[----:B------:R-:W-:Y:S05]  /*d030*/  EXIT ;  /* 0x000000000000794d */ /* 0x000fea0003800000 */
.L_x_4351:
        /* <DEDUP_REMOVED lines=10> */
[----:B------:R-:W-:Y:S01]  /*d0e0*/  STG.E.U16 desc[UR36][R16.64], R0 ;  /* 0x0000000010007986 */ /* 0x000fe2000c101524 */
[----:B------:R-:W-:Y:S05]  /*d0f0*/  EXIT ;  /* 0x000000000000794d */ /* 0x000fea0003800000 */
.L_x_4350:
        /* <DEDUP_REMOVED lines=16> */
[----:B------:R-:W-:Y:S01]  /*d200*/  STG.E.64 desc[UR36][R16.64], R2 ;  /* 0x0000000210007986 */ /* 0x000fe2000c101b24 */
[----:B------:R-:W-:Y:S05]  /*d210*/  EXIT ;  /* 0x000000000000794d */ /* 0x000fea0003800000 */
.L_x_4353:
        /* <DEDUP_REMOVED lines=11> */
[----:B------:R-:W-:Y:S01]  /*d2d0*/  STG.E desc[UR36][R16.64], R3 ;  /* 0x0000000310007986 */ /* 0x000fe2000c101924 */
[----:B------:R-:W-:Y:S05]  /*d2e0*/  EXIT ;  /* 0x000000000000794d */ /* 0x000fea0003800000 */
.L_x_4352:
[----:B------:R-:W-:Y:S01]  /*d2f0*/  STG.E.64 desc[UR36][R16.64], R4 ;  /* 0x0000000410007986 */ /* 0x000fe2000c101b24 */
[----:B------:R-:W-:Y:S05]  /*d300*/  EXIT ;  /* 0x000000000000794d */ /* 0x000fea0003800000 */
.L_x_4343:
        /* <DEDUP_REMOVED lines=11> */
[----:B0-----:R-:W-:Y:S01]  /*d3c0*/  STG.E.U16 desc[UR36][R16.64], R5 ;  /* 0x0000000510007986 */ /* 0x001fe2000c101524 */
[----:B------:R-:W-:Y:S05]  /*d3d0*/  EXIT ;  /* 0x000000000000794d */ /* 0x000fea0003800000 */
.L_x_4357:
        /* <DEDUP_REMOVED lines=25> */
.L_x_4360:
[----:B------:R-:W-:-:S04]  /*d570*/  SHF.R.U32.HI R3, RZ, 0x18, R3 ;  /* 0x00000018ff037819 */ /* 0x000fc80000011603 */
[----:B------:R-:W-:-:S04]  /*d580*/  LOP3.LUT R0, R0, 0x80, R3, 0xf8, !PT ;  /* 0x0000008000007812 */ /* 0x000fc800078ef803 */
[----:B------:R-:W-:-:S07]  /*d590*/  PRMT R8, R0, 0x7610, R8 ;  /* 0x0000761000087816 */ /* 0x000fce0000000008 */
.L_x_4359:
[----:B------:R-:W-:Y:S05]  /*d5a0*/  BSYNC.RECONVERGENT B0 ;  /* 0x0000000000007941 */ /* 0x000fea0003800200 */
.L_x_4358:
[----:B------:R-:W-:Y:S01]  /*d5b0*/  STG.E.U8 desc[UR36][R16.64], R8 ;  /* 0x0000000810007986 */ /* 0x000fe2000c101124 */
[----:B------:R-:W-:Y:S05]  /*d5c0*/  EXIT ;  /* 0x000000000000794d */ /* 0x000fea0003800000 */
.L_x_4356:
        /* <DEDUP_REMOVED lines=25> */
.L_x_4363:
[----:B------:R-:W-:-:S04]  /*d760*/  SHF.R.U32.HI R3, RZ, 0x18, R3 ;  /* 0x00000018ff037819 */ /* 0x000fc80000011603 */
[----:B------:R-:W-:-:S04]  /*d770*/  LOP3.LUT R0, R0, 0x80, R3, 0xf8, !PT ;  /* 0x0000008000007812 */ /* 0x000fc800078ef803 */
[----:B------:R-:W-:-:S07]  /*d780*/  PRMT R8, R0, 0x7610, R8 ;  /* 0x0000761000087816 */ /* 0x000fce0000000008 */
.L_x_4362:
[----:B------:R-:W-:Y:S05]  /*d790*/  BSYNC.RECONVERGENT B0 ;  /* 0x0000000000007941 */ /* 0x000fea0003800200 */
.L_x_4361:
[----:B------:R-:W-:Y:S01]  /*d7a0*/  STG.E.U8 desc[UR36][R16.64], R8 ;  /* 0x0000000810007986 */ /* 0x000fe2000c101124 */
[----:B------:R-:W-:Y:S05]  /*d7b0*/  EXIT ;  /* 0x000000000000794d */ /* 0x000fea0003800000 */
.L_x_4355:
        /* <DEDUP_REMOVED lines=15> */
[----:B------:R-:W-:-:S04]  /*d8b0*/  SHF.R.U32.HI R2, RZ, 0x17, R6 ;  /* 0x00000017ff027819 */ /* 0x000fc80000011606 */
        /* <DEDUP_REMOVED lines=14> */
.L_x_4365:
[----:B------:R-:W0:Y:S02]  /*d9a0*/  F2I.U64.F64.TRUNC R4, R4 ;  /* 0x0000000400047311 */ /* 0x000e24000030d800 */
[----:B0-----:R-:W-:Y:S01]  /*d9b0*/  STG.E.64 desc[UR36][R16.64], R4 ;  /* 0x0000000410007986 */ /* 0x001fe2000c101b24 */
[----:B------:R-:W-:Y:S05]  /*d9c0*/  EXIT ;  /* 0x000000000000794d */ /* 0x000fea0003800000 */
.L_x_4364:
[----:B------:R-:W0:Y:S02]  /*d9d0*/  F2I.U32.F64.TRUNC R5, R4 ;  /* 0x0000000400057311 */ /* 0x000e24000030d000 */
[----:B0-----:R-:W-:Y:S01]  /*d9e0*/  STG.E desc[UR36][R16.64], R5 ;  /* 0x0000000510007986 */ /* 0x001fe2000c101924 */
[----:B------:R-:W-:Y:S05]  /*d9f0*/  EXIT ;  /* 0x000000000000794d */ /* 0x000fea0003800000 */
.L_x_4354:
        /* <DEDUP_REMOVED lines=8> */
[----:B------:R-:W-:Y:S01]  /*da80*/  STG.E.U8 desc[UR36][R16.64], R3 ;  /* 0x0000000310007986 */ /* 0x000fe2000c101124 */
[----:B------:R-:W-:Y:S05]  /*da90*/  EXIT ;  /* 0x000000000000794d */ /* 0x000fea0003800000 */
.L_x_4367:
[----:B------:R-:W-:-:S05]  /*daa0*/  CS2R R6, SRZ ;  /* 0x0000000000067805 */ /* 0x000fca000001ff00 */
[----:B------:R-:W-:Y:S01]  /*dab0*/  STG.E.128 desc[UR36][R16.64], R4 ;  /* 0x0000000410007986 */ /* 0x000fe2000c101d24 */
[----:B------:R-:W-:Y:S05]  /*dac0*/  EXIT ;  /* 0x000000000000794d */ /* 0x000fea0003800000 */
.L_x_4366:
[----:B------:R-:W-:-:S09]  /*dad0*/  UISETP.NE.AND UP0, UPT, UR4, 0xf, UPT ;  /* 0x0000000f0400788c */ /* 0x000fd2000bf05270 */
[----:B------:R-:W-:Y:S05]  /*dae0*/  BRA.U !UP0, `(.L_x_4368) ;  /* 0x0000000508287547 */ /* 0x000fea000b800000 */
[----:B------:R-:W-:-:S09]  /*daf0*/  UISETP.NE.AND UP0, UPT, UR4, 0x17, UPT ;  /* 0x000000170400788c */ /* 0x000fd2000bf05270 */
[----:B------:R-:W-:Y:S05]  /*db00*/  BRA.U !UP0, `(.L_x_4369) ;  /* 0x0000000108b07547 */ /* 0x000fea000b800000 */
[----:B------:R-:W-:-:S09]  /*db10*/  UISETP.NE.AND UP0, UPT, UR4, 0x18, UPT ;  /* 0x000000180400788c */ /* 0x000fd2000bf05270 */
[----:B------:R-:W-:Y:S05]  /*db20*/  BRA.U !UP0, `(.L_x_4370) ;  /* 0x0000000108447547 */ /* 0x000fea000b800000 */
.L_x_4347:
        /* <DEDUP_REMOVED lines=16> */
.L_x_4371:
[----:B------:R-:W-:Y:S05]  /*dc30*/  EXIT ;  /* 0x000000000000794d */ /* 0x000fea0003800000 */
.L_x_4370:
        /* <DEDUP_REMOVED lines=21> */
.L_x_4373:
[----:B------:R-:W-:Y:S05]  /*dd90*/  BSYNC.RECONVERGENT B0 ;  /* 0x0000000000007941 */ /* 0x000fea0003800200 */
.L_x_4372:
[----:B------:R-:W-:-:S05]  /*dda0*/  LOP3.LUT R3, R0, 0x80, R3, 0xf8, !PT ;  /* 0x0000008000037812 */ /* 0x000fca00078ef803 */
[----:B------:R-:W-:Y:S01]  /*ddb0*/  STG.E.U8 desc[UR36][R16.64], R3 ;  /* 0x0000000310007986 */ /* 0x000fe2000c101124 */
[----:B------:R-:W-:Y:S05]  /*ddc0*/  EXIT ;  /* 0x000000000000794d */ /* 0x000fea0003800000 */
.L_x_4369:
        /* <DEDUP_REMOVED lines=20> */
.L_x_4375:
[----:B------:R-:W-:Y:S02]  /*df10*/  ISETP.GT.U32.AND P0, PT, R2, 0x7f800000, PT ;  /* 0x7f8000000200780c */ /* 0x000fe40003f04070 */
[----:B------:R-:W-:-:S04]  /*df20*/  MOV R0, 0x7f ;  /* 0x0000007f00007802 */ /* 0x000fc80000000f00 */
[----:B------:R-:W-:-:S07]  /*df30*/  SEL R0, R0, 0x7c, P0 ;  /* 0x0000007c00007807 */ /* 0x000fce0000000000 */
.L_x_4376:
[----:B------:R-:W-:Y:S05]  /*df40*/  BSYNC.RECONVERGENT B0 ;  /* 0x0000000000007941 */ /* 0x000fea0003800200 */
.L_x_4374:
[----:B------:R-:W-:-:S04]  /*df50*/  SHF.R.U32.HI R3, RZ, 0x18, R3 ;  /* 0x00000018ff037819 */ /* 0x000fc80000011603 */
[----:B------:R-:W-:-:S05]  /*df60*/  LOP3.LUT R3, R0, 0x80, R3, 0xf8, !PT ;  /* 0x0000008000037812 */ /* 0x000fca00078ef803 */
[----:B------:R-:W-:Y:S01]  /*df70*/  STG.E.U8 desc[UR36][R16.64], R3 ;  /* 0x0000000310007986 */ /* 0x000fe2000c101124 */
[----:B------:R-:W-:Y:S05]  /*df80*/  EXIT ;  /* 0x000000000000794d */ /* 0x000fea0003800000 */
.L_x_4368:
        /* <DEDUP_REMOVED lines=10> */
[----:B------:R-:W-:Y:S01]  /*e030*/  STG.E.U16 desc[UR36][R16.64], R0 ;  /* 0x0000000010007986 */ /* 0x000fe2000c101524 */
[----:B------:R-:W-:Y:S05]  /*e040*/  EXIT ;  /* 0x000000000000794d */ /* 0x000fea0003800000 */
        .weak           $__internal_56_$__cuda_sm20_drsqrt_f64_slowpath_v2
        .type           $__internal_56_$__cuda_sm20_drsqrt_f64_slowpath_v2,@function
        .size           $__internal_56_$__cuda_sm20_drsqrt_f64_slowpath_v2,(.L_x_27049 - $__internal_56_$__cuda_sm20_drsqrt_f64_slowpath_v2)
$__internal_56_$__cuda_sm20_drsqrt_f64_slowpath_v2:
[----:B------:R-:W-:Y:S01]  /*e050*/  IMAD.MOV.U32 R6, RZ, RZ, R10 ;  /* 0x000000ffff067224 */ /* 0x000fe200078e000a */
        /* <DEDUP_REMOVED lines=8> */
[----:B------:R-:W-:Y:S01]  /*e0e0*/  @P0 IMAD.MOV.U32 R4, RZ, RZ, 0x0 ;  /* 0x00000000ff040424 */ /* 0x000fe200078e00ff */
[----:B------:R-:W-:Y:S01]  /*e0f0*/  @P0 MOV R5, 0xfff80000 ;  /* 0xfff8000000050802 */ /* 0x000fe20000000f00 */
[----:B------:R-:W-:Y:S06]  /*e100*/  @P0 BRA `(.L_x_4380) ;  /* 0x0000000000a80947 */ /* 0x000fec0003800000 */
[----:B------:R-:W0:Y:S02]  /*e110*/  DSETP.NEU.AND P0, PT, |R6|, +INF , PT ;  /* 0x7ff000000600742a */ /* 0x000e240003f0d200 */
[----:B0-----:R-:W-:Y:S01]  /*e120*/  @!P0 CS2R R4, SRZ ;  /* 0x0000000000048805 */ /* 0x001fe2000001ff00 */
[----:B------:R-:W-:Y:S06]  /*e130*/  @!P0 BRA `(.L_x_4380) ;  /* 0x00000000009c8947 */ /* 0x000fec0003800000 */
[----:B------:R-:W0:Y:S01]  /*e140*/  DMUL R6, R6, 1.80143985094819840000e+16 ;  /* 0x4350000006067828 */ /* 0x000e220000000000 */
        /* <DEDUP_REMOVED lines=34> */
.L_x_4379:
[----:B------:R0:W1:Y:S02]  /*e370*/  DADD R4, R6, R6 ;  /* 0x0000000006047229 */ /* 0x0000640000000006 */
[----:B01----:R-:W-:Y:S05]  /*e380*/  BRA `(.L_x_4380) ;  /* 0x0000000000087947 */ /* 0x003fea0003800000 */
.L_x_4378:
[----:B------:R-:W-:Y:S02]  /*e390*/  LOP3.LUT R5, R4, 0x7ff00000, RZ, 0xfc, !PT ;  /* 0x7ff0000004057812 */ /* 0x000fe400078efcff */
[----:B------:R-:W-:-:S07]  /*e3a0*/  MOV R4, RZ ;  /* 0x000000ff00047202 */ /* 0x000fce0000000f00 */
.L_x_4380:
[----:B------:R-:W-:Y:S05]  /*e3b0*/  BSYNC.RECONVERGENT B1 ;  /* 0x0000000000017941 */ /* 0x000fea0003800200 */
.L_x_4377:
[----:B------:R-:W-:Y:S01]  /*e3c0*/  IMAD.MOV.U32 R6, RZ, RZ, R4 ;  /* 0x000000ffff067224 */ /* 0x000fe200078e0004 */
[----:B------:R-:W-:Y:S01]  /*e3d0*/  MOV R7, R5 ;  /* 0x0000000500077202 */ /* 0x000fe20000000f00 */
[----:B------:R-:W-:Y:S02]  /*e3e0*/  IMAD.MOV.U32 R4, RZ, RZ, R0 ;  /* 0x000000ffff047224 */ /* 0x000fe400078e0000 */
[----:B------:R-:W-:-:S04]  /*e3f0*/  HFMA2 R5, -RZ, RZ, 0, 0 ;  /* 0x00000000ff057431 */ /* 0x000fc800000001ff */
[----:B------:R-:W-:Y:S05]  /*e400*/  RET.REL.NODEC R4 `(_ZN2at6native18elementwise_kernelILi128ELi4EZNS0_15gpu_kernel_implIZZZNS0_49_GLOBAL__N__b919a28f_16_Normalization_cu_5c38458722batch_norm_calc_invstdERKNS_6TensorES6_dENKUlvE_clEvENKUlvE_clEvEUldE_EEvRNS_18TensorIteratorBaseERKT_EUliE_EEviT1_) ;  /* 0xffffff1804fc7950 */ /* 0x000fea0003c3ffff */
.L_x_4381:
        /* <DEDUP_REMOVED lines=15> */
.L_x_27049:


//--------------------- .text._ZN2at6native27unrolled_elementwise_kernelIZZZNS0_49_GLOBAL__N__b919a28f_16_Normalization_cu_5c38458722batch_norm_calc_invstdERKNS_6TensorES5_dENKUlvE_clEvENKUlvE_clEvEUldE_St5arrayIPcLm2EELi4E23TrivialOffsetCalculatorILi1EjESD_NS0_6memory12LoadWithCastILi1EEENSE_13StoreWithCastILi1EEEEEviT_T0_T2_T3_T4_T5_ --------------------------
	.section	.text._ZN2at6native27unrolled_elementwise_kernelIZZZNS0_49_GLOBAL__N__b919a28f_16_Normalization_cu_5c38458722batch_norm_calc_invstdERKNS_6TensorES5_dENKUlvE_clEvENKUlvE_clEvEUldE_St5arrayIPcLm2EELi4E23TrivialOffsetCalculatorILi1EjESD_NS0_6memory12LoadWithCastILi1EEENSE_13StoreWithCastILi1EEEEEviT_T0_T2_T3_T4_T5_,"ax",@progbits
	.align	128
        .global         _ZN2at6native27unrolled_elementwise_kernelIZZZNS0_49_GLOBAL__N__b919a28f_16_Normalization_cu_5c38458722batch_norm_calc_invstdERKNS_6TensorES5_dENKUlvE_clEvENKUlvE_clEvEUldE_St5arrayIPcLm2EELi4E23TrivialOffsetCalculatorILi1EjESD_NS0_6memory12LoadWithCastILi1EEENSE_13StoreWithCastILi1EEEEEviT_T0_T2_T3_T4_T5_
        .type           _ZN2at6native27unrolled_elementwise_kernelIZZZNS0_49_GLOBAL__N__b919a28f_16_Normalization_cu_5c38458722batch_norm_calc_invstdERKNS_6TensorES5_dENKUlvE_clEvENKUlvE_clEvEUldE_St5arrayIPcLm2EELi4E23TrivialOffsetCalculatorILi1EjESD_NS0_6memory12LoadWithCastILi1EEENSE_13StoreWithCastILi1EEEEEviT_T0_T2_T3_T4_T5_,@function
        .size           _ZN2at6native27unrolled_elementwise_kernelIZZZNS0_49_GLOBAL__N__b919a28f_16_Normalization_cu_5c38458722batch_norm_calc_invstdERKNS_6TensorES5_dENKUlvE_clEvENKUlvE_clEvEUldE_St5arrayIPcLm2EELi4E23TrivialOffsetCalculatorILi1EjESD_NS0_6memory12LoadWithCastILi1EEENSE_13StoreWithCastILi1EEEEEviT_T0_T2_T3_T4_T5_,(.L_x_27050 - _ZN2at6native27unrolled_elementwise_kernelIZZZNS0_49_GLOBAL__N__b919a28f_16_Normalization_cu_5c38458722batch_norm_calc_invstdERKNS_6TensorES5_dENKUlvE_clEvENKUlvE_clEvEUldE_St5arrayIPcLm2EELi4E23TrivialOffsetCalculatorILi1EjESD_NS0_6memory12LoadWithCastILi1EEENSE_13StoreWithCastILi1EEEEEviT_T0_T2_T3_T4_T5_)
        .other          _ZN2at6native27unrolled_elementwise_kernelIZZZNS0_49_GLOBAL__N__b919a28f_16_Normalization_cu_5c38458722batch_norm_calc_invstdERKNS_6TensorES5_dENKUlvE_clEvENKUlvE_clEvEUldE_St5arrayIPcLm2EELi4E23TrivialOffsetCalculatorILi1EjESD_NS0_6memory12LoadWithCastILi1EEENSE_13StoreWithCastILi1EEEEEviT_T0_T2_T3_T4_T5_,@"STO_CUDA_ENTRY STV_DEFAULT"
_ZN2at6native27unrolled_elementwise_kernelIZZZNS0_49_GLOBAL__N__b919a28f_16_Normalization_cu_5c38458722batch_norm_calc_invstdERKNS_6TensorES5_dENKUlvE_clEvENKUlvE_clEvEUldE_St5arrayIPcLm2EELi4E23TrivialOffsetCalculatorILi1EjESD_NS0_6memory12LoadWithCastILi1EEENSE_13StoreWithCastILi1EEEEEviT_T0_T2_T3_T4_T5_:
.text._ZN2at6native27unrolled_elementwise_kernelIZZZNS0_49_GLOBAL__N__b919a28f_16_Normalization_cu_5c38458722batch_norm_calc_invstdERKNS_6TensorES5_dENKUlvE_clEvENKUlvE_clEvEUldE_St5arrayIPcLm2EELi4E23TrivialOffsetCalculatorILi1EjESD_NS0_6memory12LoadWithCastILi1EEENSE_13StoreWithCastILi1EEEEEviT_T0_T2_T3_T4_T5_:
[----:B------:R-:W0:Y:S01]  /*0000*/  LDC R1, c[0x0][0x37c] ;  /* 0x0000df00ff017b82 */ /* 0x000e220000000800 */
[----:B------:R-:W1:Y:S07]  /*0010*/  S2R R18, SR_CTAID.X ;  /* 0x0000000000127919 */ /* 0x000e6e0000002500 */
[----:B------:R-:W1:Y:S01]  /*0020*/  LDC R19, c[0x0][0x380] ;  /* 0x0000e000ff137b82 */ /* 0x000e620000000800 */
[----:B------:R-:W2:Y:S01]  /*0030*/  LDCU.64 UR36, c[0x0][0x358] ;  /* 0x00006b00ff2477ac */ /* 0x000ea20008000a00 */
[----:B------:R-:W-:Y:S01]  /*0040*/  BSSY.RECONVERGENT B7, `(.L_x_4382) ;  /* 0x00000fa000077945 */ /* 0x000fe20003800200 */
[----:B------:R-:W3:Y:S01]  /*0050*/  S2R R2, SR_TID.X ;  /* 0x0000000000027919 */ /* 0x000ee20000002100 */
[----:B------:R-:W-:Y:S01]  /*0060*/  CS2R R26, SRZ ;  /* 0x00000000001a7805 */ /* 0x000fe2000001ff00 */
        /* <DEDUP_REMOVED lines=24> */
[----:B--2---:R0:W1:Y:S02]  /*01f0*/  I2F.F64.S16 R26, R2 ;  /* 0x00000002001a7312 */ /* 0x0040640000101c00 */
[----:B01----:R-:W-:Y:S05]  /*0200*/  BRA `(.L_x_4390) ;  /* 0x0000000c006c7947 */ /* 0x003fea0003800000 */
.L_x_4388:
[----:B------:R-:W2:Y:S02]  /*0210*/  LDG.E.U8 R2, desc[UR36][R2.64] ;  /* 0x0000002402027981 */ /* 0x000ea4000c1e1100 */
[----:B--2---:R0:W1:Y:S02]  /*0220*/  I2F.F64.U16 R26, R2 ;  /* 0x00000002001a7312 */ /* 0x0040640000101800 */
[----:B01----:R-:W-:Y:S05]  /*0230*/  BRA `(.L_x_4390) ;  /* 0x0000000c00607947 */ /* 0x003fea0003800000 */
.L_x_4387:
[----:B------:R-:W-:-:S09]  /*0240*/  UISETP.NE.AND UP0, UPT, UR4, 0x2, UPT ;  /* 0x000000020400788c */ /* 0x000fd2000bf05270 */
[----:B------:R-:W-:Y:S05]  /*0250*/  BRA.U !UP0, `(.L_x_4391) ;  /* 0x0000000108287547 */ /* 0x000fea000b800000 */
[----:B------:R-:W-:-:S09]  /*0260*/  UISETP.NE.AND UP0, UPT, UR4, 0x3, UPT ;  /* 0x000000030400788c */ /* 0x000fd2000bf05270 */
[----:B------:R-:W-:Y:S05]  /*0270*/  BRA.U !UP0, `(.L_x_4392) ;  /* 0x0000000108147547 */ /* 0x000fea000b800000 */
[----:B------:R-:W-:-:S09]  /*0280*/  UISETP.NE.AND UP0, UPT, UR4, 0x4, UPT ;  /* 0x000000040400788c */ /* 0x000fd2000bf05270 */
[----:B------:R-:W-:Y:S05]  /*0290*/  BRA.U UP0, `(.L_x_4389) ;  /* 0x0000000900bc7547 */ /* 0x000fea000b800000 */
[----:B------:R-:W2:Y:S02]  /*02a0*/  LDG.E.64 R26, desc[UR36][R2.64] ;  /* 0x00000024021a7981 */ /* 0x000ea4000c1e1b00 */
[----:B--2---:R-:W0:Y:S02]  /*02b0*/  I2F.F64.S64 R26, R26 ;  /* 0x0000001a001a7312 */ /* 0x004e240000301c00 */
[----:B0-----:R-:W-:Y:S05]  /*02c0*/  BRA `(.L_x_4390) ;  /* 0x0000000c003c7947 */ /* 0x001fea0003800000 */
.L_x_4392:
[----:B------:R-:W2:Y:S02]  /*02d0*/  LDG.E R2, desc[UR36][R2.64] ;  /* 0x0000002402027981 */ /* 0x000ea4000c1e1900 */
[----:B--2---:R0:W1:Y:S02]  /*02e0*/  I2F.F64 R26, R2 ;  /* 0x00000002001a7312 */ /* 0x0040640000201c00 */
[----:B01----:R-:W-:Y:S05]  /*02f0*/  BRA `(.L_x_4390) ;  /* 0x0000000c00307947 */ /* 0x003fea0003800000 */
.L_x_4391:
[----:B------:R-:W2:Y:S02]  /*0300*/  LDG.E.U16 R2, desc[UR36][R2.64] ;  /* 0x0000002402027981 */ /* 0x000ea4000c1e1500 */
[----:B--2---:R0:W1:Y:S02]  /*0310*/  I2F.F64.S16 R26, R2 ;  /* 0x00000002001a7312 */ /* 0x0040640000101c00 */
[----:B01----:R-:W-:Y:S05]  /*0320*/  BRA `(.L_x_4390) ;  /* 0x0000000c00247947 */ /* 0x003fea0003800000 */
.L_x_4386:
        /* <DEDUP_REMOVED lines=8> */
[----:B------:R-:W1:Y:S02]  /*03b0*/  F2F.F64.F32 R26, R26 ;  /* 0x0000001a001a7310 */ /* 0x000e640000201800 */
[----:B-1----:R-:W-:Y:S05]  /*03c0*/  BRA `(.L_x_4390) ;  /* 0x0000000800fc7947 */ /* 0x002fea0003800000 */
.L_x_4394:
[----:B------:R-:W2:Y:S02]  /*03d0*/  LDG.E.U16 R0, desc[UR36][R2.64] ;  /* 0x0000002402007981 */ /* 0x000ea4000c1e1500 */
[----:B--2---:R-:W-:-:S05]  /*03e0*/  HADD2.F32 R0, -RZ, R0.H0_H0 ;  /* 0x20000000ff007230 */ /* 0x004fca0000004100 */
[----:B------:R-:W-:-:S04]  /*03f0*/  FMUL.FTZ R0, R0, 1 ;  /* 0x3f80000000007820 */ /* 0x000fc80000410000 */
[----:B------:R1:W2:Y:S02]  /*0400*/  F2F.F64.F32 R26, R0 ;  /* 0x00000000001a7310 */ /* 0x0002a40000201800 */
[----:B-12---:R-:W-:Y:S05]  /*0410*/  BRA `(.L_x_4390) ;  /* 0x0000000800e87947 */ /* 0x006fea0003800000 */
.L_x_4393:
        /* <DEDUP_REMOVED lines=10> */
.L_x_4396:
[----:B------:R-:W2:Y:S02]  /*04c0*/  LDG.E.U16 R2, desc[UR36][R2.64] ;  /* 0x0000002402027981 */ /* 0x000ea4000c1e1500 */
[----:B--2---:R-:W-:-:S05]  /*04d0*/  HADD2.F32 R0, -RZ, R2.H0_H0 ;  /* 0x20000002ff007230 */ /* 0x004fca0000004100 */
[----:B------:R-:W-:-:S04]  /*04e0*/  FMUL.FTZ R0, R0, 1 ;  /* 0x3f80000000007820 */ /* 0x000fc80000410000 */
[----:B------:R1:W2:Y:S02]  /*04f0*/  F2F.F64.F32 R26, R0 ;  /* 0x00000000001a7310 */ /* 0x0002a40000201800 */
[----:B-12---:R-:W-:Y:S05]  /*0500*/  BRA `(.L_x_4390) ;  /* 0x0000000800ac7947 */ /* 0x006fea0003800000 */
.L_x_4395:
[----:B------:R0:W5:Y:S01]  /*0510*/  LDG.E.64 R26, desc[UR36][R2.64] ;  /* 0x00000024021a7981 */ /* 0x000162000c1e1b00 */
[----:B------:R-:W-:Y:S05]  /*0520*/  BRA `(.L_x_4390) ;  /* 0x0000000800a47947 */ /* 0x000fea0003800000 */
.L_x_4385:
        /* <DEDUP_REMOVED lines=13> */
.L_x_4399:
[----:B------:R1:W5:Y:S01]  /*0600*/  LDG.E.64 R26, desc[UR36][R2.64] ;  /* 0x00000024021a7981 */ /* 0x000362000c1e1b00 */
[----:B------:R-:W-:Y:S05]  /*0610*/  BRA `(.L_x_4390) ;  /* 0x0000000800687947 */ /* 0x000fea0003800000 */
.L_x_4398:
        /* <DEDUP_REMOVED lines=23> */
[----:B------:R-:W-:-:S05]  /*0790*/  LOP3.LUT R5, R5, 0x80000000, R0, 0xf8, !PT ;  /* 0x8000000005057812 */ /* 0x000fca00078ef800 */
[----:B------:R-:W-:-:S04]  /*07a0*/  FMUL.FTZ R5, R5, 1 ;  /* 0x3f80000005057820 */ /* 0x000fc80000410000 */
[----:B------:R2:W3:Y:S02]  /*07b0*/  F2F.F64.F32 R26, R5 ;  /* 0x00000005001a7310 */ /* 0x0004e40000201800 */
[----:B--23--:R-:W-:Y:S05]  /*07c0*/  BRA `(.L_x_4390) ;  /* 0x0000000400fc7947 */ /* 0x00cfea0003800000 */
.L_x_4401:
        /* <DEDUP_REMOVED lines=12> */
[----:B------:R2:W3:Y:S02]  /*0890*/  F2F.F64.F32 R26, R0 ;  /* 0x00000000001a7310 */ /* 0x0004e40000201800 */
[----:B--23--:R-:W-:Y:S05]  /*08a0*/  BRA `(.L_x_4390) ;  /* 0x0000000400c47947 */ /* 0x00cfea0003800000 */
.L_x_4400:
[----:B------:R-:W2:Y:S02]  /*08b0*/  LDG.E.U16 R0, desc[UR36][R2.64] ;  /* 0x0000002402007981 */ /* 0x000ea4000c1e1500 */
[----:B--2---:R-:W-:-:S04]  /*08c0*/  IMAD.U32 R0, R0, 0x10000, RZ ;  /* 0x0001000000007824 */ /* 0x004fc800078e00ff */
[----:B------:R-:W-:-:S04]  /*08d0*/  FMUL.FTZ R0, R0, 1 ;  /* 0x3f80000000007820 */ /* 0x000fc80000410000 */
[----:B------:R2:W3:Y:S02]  /*08e0*/  F2F.F64.F32 R26, R0 ;  /* 0x00000000001a7310 */ /* 0x0004e40000201800 */
[----:B--23--:R-:W-:Y:S05]  /*08f0*/  BRA `(.L_x_4390) ;  /* 0x0000000400b07947 */ /* 0x00cfea0003800000 */
.L_x_4397:
        /* <DEDUP_REMOVED lines=9> */
[----:B--2---:R4:W0:Y:S02]  /*0990*/  I2F.F64.U16 R26, R2 ;  /* 0x00000002001a7312 */ /* 0x0048240000101800 */
[----:B0---4-:R-:W-:Y:S05]  /*09a0*/  BRA `(.L_x_4390) ;  /* 0x0000000400847947 */ /* 0x011fea0003800000 */
.L_x_4404:
        /* <DEDUP_REMOVED lines=21> */
.L_x_4406:
[----:B------:R-:W-:Y:S05]  /*0b00*/  BSYNC.RECONVERGENT B0 ;  /* 0x0000000000007941 */ /* 0x000fea0003800200 */
.L_x_4405:
[----:B------:R-:W-:Y:S01]  /*0b10*/  IMAD.SHL.U32 R0, R0, 0x100000, RZ ;  /* 0x0010000000007824 */ /* 0x000fe200078e00ff */
[----:B------:R-:W-:-:S04]  /*0b20*/  LEA R2, R2, 0x3b800000, 0x17 ;  /* 0x3b80000002027811 */ /* 0x000fc800078eb8ff */
[----:B------:R-:W-:-:S05]  /*0b30*/  LOP3.LUT R0, R2, R0, R7, 0xfe, !PT ;  /* 0x0000000002007212 */ /* 0x000fca00078efe07 */
[----:B------:R-:W-:-:S04]  /*0b40*/  FMUL.FTZ R0, R0, 1 ;  /* 0x3f80000000007820 */ /* 0x000fc80000410000 */
[----:B------:R4:W0:Y:S02]  /*0b50*/  F2F.F64.F32 R26, R0 ;  /* 0x00000000001a7310 */ /* 0x0008240000201800 */
[----:B0---4-:R-:W-:Y:S05]  /*0b60*/  BRA `(.L_x_4390) ;  /* 0x0000000400147947 */ /* 0x011fea0003800000 */
.L_x_4403:
        /* <DEDUP_REMOVED lines=21> */
.L_x_4408:
[----:B------:R-:W-:Y:S05]  /*0cc0*/  BSYNC.RECONVERGENT B0 ;  /* 0x0000000000007941 */ /* 0x000fea0003800200 */
.L_x_4407:
[----:B------:R-:W-:Y:S01]  /*0cd0*/  IMAD.SHL.U32 R0, R0, 0x200000, RZ ;  /* 0x0020000000007824 */ /* 0x000fe200078e00ff */
[----:B------:R-:W-:-:S04]  /*0ce0*/  LEA R2, R2, 0x37800000, 0x17 ;  /* 0x3780000002027811 */ /* 0x000fc800078eb8ff */
[----:B------:R-:W-:-:S05]  /*0cf0*/  LOP3.LUT R0, R2, R0, R7, 0xfe, !PT ;  /* 0x0000000002007212 */ /* 0x000fca00078efe07 */
[----:B------:R-:W-:-:S04]  /*0d00*/  FMUL.FTZ R0, R0, 1 ;  /* 0x3f80000000007820 */ /* 0x000fc80000410000 */
[----:B------:R4:W0:Y:S02]  /*0d10*/  F2F.F64.F32 R26, R0 ;  /* 0x00000000001a7310 */ /* 0x0008240000201800 */
[----:B0---4-:R-:W-:Y:S05]  /*0d20*/  BRA `(.L_x_4390) ;  /* 0x0000000000a47947 */ /* 0x011fea0003800000 */
.L_x_4402:
[----:B------:R-:W-:-:S09]  /*0d30*/  UISETP.NE.AND UP0, UPT, UR4, 0x1c, UPT ;  /* 0x0000001c0400788c */ /* 0x000fd2000bf05270 */
[----:B------:R-:W-:Y:S05]  /*0d40*/  BRA.U !UP0, `(.L_x_4409) ;  /* 0x0000000108947547 */ /* 0x000fea000b800000 */
[----:B------:R-:W-:-:S09]  /*0d50*/  UISETP.NE.AND UP0, UPT, UR4, 0x1d, UPT ;  /* 0x0000001d0400788c */ /* 0x000fd2000bf05270 */
[----:B------:R-:W-:Y:S05]  /*0d60*/  BRA.U !UP0, `(.L_x_4410) ;  /* 0x0000000108807547 */ /* 0x000fea000b800000 */
[----:B------:R-:W-:-:S09]  /*0d70*/  UISETP.NE.AND UP0, UPT, UR4, 0x2c, UPT ;  /* 0x0000002c0400788c */ /* 0x000fd2000bf05270 */
[----:B------:R-:W-:Y:S05]  /*0d80*/  BRA.U !UP0, `(.L_x_4411) ;  /* 0x0000000108487547 */ /* 0x000fea000b800000 */
.L_x_4389:
        /* <DEDUP_REMOVED lines=16> */
.L_x_4412:
[----:B------:R-:W-:Y:S01]  /*0e90*/  CS2R R26, SRZ ;  /* 0x00000000001a7805 */ /* 0x000fe2000001ff00 */
[----:B------:R-:W-:Y:S06]  /*0ea0*/  BRA `(.L_x_4390) ;  /* 0x0000000000447947 */ /* 0x000fec0003800000 */
.L_x_4411:
[----:B------:R-:W2:Y:S01]  /*0eb0*/  LDG.E.U8 R0, desc[UR36][R2.64] ;  /* 0x0000002402007981 */ /* 0x000ea2000c1e1100 */
[----:B------:R-:W-:Y:S02]  /*0ec0*/  IMAD.MOV.U32 R26, RZ, RZ, 0x0 ;  /* 0x00000000ff1a7424 */ /* 0x000fe400078e00ff */
[----:B------:R-:W-:Y:S01]  /*0ed0*/  IMAD.MOV.U32 R27, RZ, RZ, 0x38000000 ;  /* 0x38000000ff1b7424 */ /* 0x000fe200078e00ff */
[----:B--2---:R-:W-:-:S13]  /*0ee0*/  ISETP.NE.AND P0, PT, R0, RZ, PT ;  /* 0x000000ff0000720c */ /* 0x004fda0003f05270 */
[----:B------:R-:W-:Y:S05]  /*0ef0*/  @!P0 BRA `(.L_x_4390) ;  /* 0x0000000000308947 */ /* 0x000fea0003800000 */
[----:B------:R-:W-:-:S13]  /*0f00*/  ISETP.NE.AND P0, PT, R0, 0xff, PT ;  /* 0x000000ff0000780c */ /* 0x000fda0003f05270 */
[----:B------:R-:W-:Y:S02]  /*0f10*/  @P0 IMAD.SHL.U32 R0, R0, 0x800000, RZ ;  /* 0x0080000000000824 */ /* 0x000fe400078e00ff */
[----:B------:R-:W-:Y:S02]  /*0f20*/  @!P0 IMAD.MOV.U32 R26, RZ, RZ, 0x20000000 ;  /* 0x20000000ff1a8424 */ /* 0x000fe400078e00ff */
[----:B------:R-:W-:Y:S02]  /*0f30*/  @!P0 IMAD.MOV.U32 R27, RZ, RZ, 0x7ff80000 ;  /* 0x7ff80000ff1b8424 */ /* 0x000fe400078e00ff */
[----:B------:R-:W-:-:S04]  /*0f40*/  @P0 FMUL.FTZ R0, R0, 1 ;  /* 0x3f80000000000820 */ /* 0x000fc80000410000 */
[----:B------:R4:W0:Y:S02]  /*0f50*/  @P0 F2F.F64.F32 R26, R0 ;  /* 0x00000000001a0310 */ /* 0x0008240000201800 */
[----:B0---4-:R-:W-:Y:S05]  /*0f60*/  BRA `(.L_x_4390) ;  /* 0x0000000000147947 */ /* 0x011fea0003800000 */
.L_x_4410:
[----:B------:R-:W2:Y:S02]  /*0f70*/  LDG.E.64 R26, desc[UR36][R2.64] ;  /* 0x00000024021a7981 */ /* 0x000ea4000c1e1b00 */
[----:B--2---:R-:W4:Y:S02]  /*0f80*/  I2F.F64.U64 R26, R26 ;  /* 0x0000001a001a7312 */ /* 0x004f240000301800 */
[----:B----4-:R-:W-:Y:S05]  /*0f90*/  BRA `(.L_x_4390) ;  /* 0x0000000000087947 */ /* 0x010fea0003800000 */
.L_x_4409:
[----:B------:R-:W2:Y:S02]  /*0fa0*/  LDG.E R2, desc[UR36][R2.64] ;  /* 0x0000002402027981 */ /* 0x000ea4000c1e1900 */
[----:B--2---:R2:W3:Y:S02]  /*0fb0*/  I2F.F64.U32 R26, R2 ;  /* 0x00000002001a7312 */ /* 0x0044e40000201800 */
.L_x_4390:
[----:B------:R-:W-:Y:S05]  /*0fc0*/  BSYNC.RECONVERGENT B6 ;  /* 0x0000000000067941 */ /* 0x000fea0003800200 */
.L_x_4384:
[----:B012---:R-:W-:-:S07]  /*0fd0*/  VIADD R2, R22, 0x80 ;  /* 0x0000008016027836 */ /* 0x007fce0000000000 */
.L_x_4383:
[----:B------:R-:W-:Y:S05]  /*0fe0*/  BSYNC.RECONVERGENT B7 ;  /* 0x0000000000077941 */ /* 0x000fea0003800200 */
.L_x_4382:
[----:B------:R-:W-:Y:S01]  /*0ff0*/  ISETP.GE.AND P0, PT, R2, R19, PT ;  /* 0x000000130200720c */ /* 0x000fe20003f06270 */
[----:B------:R-:W-:Y:S01]  /*1000*/  BSSY.RECONVERGENT B7, `(.L_x_4413) ;  /* 0x00000f6000077945 */ /* 0x000fe20003800200 */
[----:B------:R-:W-:-:S11]  /*1010*/  CS2R R28, SRZ ;  /* 0x00000000001c7805 */ /* 0x000fd6000001ff00 */
[----:B------:R-:W-:Y:S05]  /*1020*/  @P0 BRA `(.L_x_4414) ;  /* 0x0000000c00cc0947 */ /* 0x000fea0003800000 */
        /* <DEDUP_REMOVED lines=19> */
[----:B--2---:R1:W2:Y:S02]  /*1160*/  I2F.F64.S16 R28, R4 ;  /* 0x00000004001c7312 */ /* 0x0042a40000101c00 */
[----:B-12---:R-:W-:Y:S05]  /*1170*/  BRA `(.L_x_4421) ;  /* 0x0000000c00707947 */ /* 0x006fea0003800000 */
.L_x_4419:
[----:B------:R-:W2:Y:S02]  /*1180*/  LDG.E.U8 R4, desc[UR36][R4.64] ;  /* 0x0000002404047981 */ /* 0x000ea4000c1e1100 */
[----:B--2---:R1:W2:Y:S02]  /*1190*/  I2F.F64.U16 R28, R4 ;  /* 0x00000004001c7312 */ /* 0x0042a40000101800 */
[----:B-12---:R-:W-:Y:S05]  /*11a0*/  BRA `(.L_x_4421) ;  /* 0x0000000c00647947 */ /* 0x006fea0003800000 */
.L_x_4418:
[----:B------:R-:W-:-:S09]  /*11b0*/  UISETP.NE.AND UP0, UPT, UR4, 0x2, UPT ;  /* 0x000000020400788c */ /* 0x000fd2000bf05270 */
[----:B------:R-:W-:Y:S05]  /*11c0*/  BRA.U !UP0, `(.L_x_4422) ;  /* 0x0000000108287547 */ /* 0x000fea000b800000 */
[----:B------:R-:W-:-:S09]  /*11d0*/  UISETP.NE.AND UP0, UPT, UR4, 0x3, UPT ;  /* 0x000000030400788c */ /* 0x000fd2000bf05270 */
[----:B------:R-:W-:Y:S05]  /*11e0*/  BRA.U !UP0, `(.L_x_4423) ;  /* 0x0000000108147547 */ /* 0x000fea000b800000 */
[----:B------:R-:W-:-:S09]  /*11f0*/  UISETP.NE.AND UP0, UPT, UR4, 0x4, UPT ;  /* 0x000000040400788c */ /* 0x000fd2000bf05270 */
[----:B------:R-:W-:Y:S05]  /*1200*/  BRA.U UP0, `(.L_x_4420) ;  /* 0x0000000900f07547 */ /* 0x000fea000b800000 */
[----:B------:R-:W2:Y:S02]  /*1210*/  LDG.E.64 R28, desc[UR36][R4.64] ;  /* 0x00000024041c7981 */ /* 0x000ea4000c1e1b00 */
[----:B--2---:R-:W1:Y:S02]  /*1220*/  I2F.F64.S64 R28, R28 ;  /* 0x0000001c001c7312 */ /* 0x004e640000301c00 */
[----:B-1----:R-:W-:Y:S05]  /*1230*/  BRA `(.L_x_4421) ;  /* 0x0000000c00407947 */ /* 0x002fea0003800000 */
.L_x_4423:
[----:B------:R-:W2:Y:S02]  /*1240*/  LDG.E R4, desc[UR36][R4.64] ;  /* 0x0000002404047981 */ /* 0x000ea4000c1e1900 */
[----:B--2---:R1:W2:Y:S02]  /*1250*/  I2F.F64 R28, R4 ;  /* 0x00000004001c7312 */ /* 0x0042a40000201c00 */
[----:B-12---:R-:W-:Y:S05]  /*1260*/  BRA `(.L_x_4421) ;  /* 0x0000000c00347947 */ /* 0x006fea0003800000 */
.L_x_4422:
[----:B------:R-:W2:Y:S02]  /*1270*/  LDG.E.U16 R4, desc[UR36][R4.64] ;  /* 0x0000002404047981 */ /* 0x000ea4000c1e1500 */
[----:B--2---:R1:W2:Y:S02]  /*1280*/  I2F.F64.S16 R28, R4 ;  /* 0x00000004001c7312 */ /* 0x0042a40000101c00 */
[----:B-12---:R-:W-:Y:S05]  /*1290*/  BRA `(.L_x_4421) ;  /* 0x0000000c00287947 */ /* 0x006fea0003800000 */
.L_x_4417:
        /* <DEDUP_REMOVED lines=8> */
[----:B------:R-:W0:Y:S02]  /*1320*/  F2F.F64.F32 R28, R28 ;  /* 0x0000001c001c7310 */ /* 0x000e240000201800 */
[----:B0-----:R-:W-:Y:S05]  /*1330*/  BRA `(.L_x_4421) ;  /* 0x0000000c00007947 */ /* 0x001fea0003800000 */
.L_x_4425:
[----:B------:R-:W2:Y:S02]  /*1340*/  LDG.E.U16 R0, desc[UR36][R4.64] ;  /* 0x0000002404007981 */ /* 0x000ea4000c1e1500 */
[----:B--2---:R-:W-:-:S05]  /*1350*/  HADD2.F32 R0, -RZ, R0.H0_H0 ;  /* 0x20000000ff007230 */ /* 0x004fca0000004100 */
[----:B------:R-:W-:-:S04]  /*1360*/  FMUL.FTZ R0, R0, 1 ;  /* 0x3f80000000007820 */ /* 0x000fc80000410000 */
[----:B------:R0:W1:Y:S02]  /*1370*/  F2F.F64.F32 R28, R0 ;  /* 0x00000000001c7310 */ /* 0x0000640000201800 */
[----:B01----:R-:W-:Y:S05]  /*1380*/  BRA `(.L_x_4421) ;  /* 0x0000000800ec7947 */ /* 0x003fea0003800000 */
.L_x_4424:
        /* <DEDUP_REMOVED lines=10> */
.L_x_4427:
[----:B------:R-:W2:Y:S02]  /*1430*/  LDG.E.U16 R4, desc[UR36][R4.64] ;  /* 0x0000002404047981 */ /* 0x000ea4000c1e1500 */
[----:B--2---:R-:W-:-:S05]  /*1440*/  HADD2.F32 R0, -RZ, R4.H0_H0 ;  /* 0x20000004ff007230 */ /* 0x004fca0000004100 */
[----:B------:R-:W-:-:S04]  /*1450*/  FMUL.FTZ R0, R0, 1 ;  /* 0x3f80000000007820 */ /* 0x000fc80000410000 */
[----:B------:R0:W1:Y:S02]  /*1460*/  F2F.F64.F32 R28, R0 ;  /* 0x00000000001c7310 */ /* 0x0000640000201800 */
[----:B01----:R-:W-:Y:S05]  /*1470*/  BRA `(.L_x_4421) ;  /* 0x0000000800b07947 */ /* 0x003fea0003800000 */
.L_x_4426:
[----:B------:R0:W5:Y:S01]  /*1480*/  LDG.E.64 R28, desc[UR36][R4.64] ;  /* 0x00000024041c7981 */ /* 0x000162000c1e1b00 */
[----:B------:R-:W-:Y:S05]  /*1490*/  BRA `(.L_x_4421) ;  /* 0x0000000800a87947 */ /* 0x000fea0003800000 */
.L_x_4416:
        /* <DEDUP_REMOVED lines=13> */
.L_x_4430:
[----:B------:R4:W5:Y:S01]  /*1570*/  LDG.E.64 R28, desc[UR36][R4.64] ;  /* 0x00000024041c7981 */ /* 0x000962000c1e1b00 */
[----:B------:R-:W-:Y:S05]  /*1580*/  BRA `(.L_x_4421) ;  /* 0x00000008006c7947 */ /* 0x000fea0003800000 */
.L_x_4429:
        /* <DEDUP_REMOVED lines=25> */
[----:B------:R4:W0:Y:S02]  /*1720*/  F2F.F64.F32 R28, R3 ;  /* 0x00000003001c7310 */ /* 0x0008240000201800 */
[----:B0---4-:R-:W-:Y:S05]  /*1730*/  BRA `(.L_x_4421) ;  /* 0x0000000800007947 */ /* 0x011fea0003800000 */
.L_x_4432:
        /* <DEDUP_REMOVED lines=11> */
[----:B------:R-:W-:-:S05]  /*17f0*/  LOP3.LUT R0, R0, 0x80000000, R3, 0xf8, !PT ;  /* 0x8000000000007812 */ /* 0x000fca00078ef803 */
[----:B------:R-:W-:-:S04]  /*1800*/  FMUL.FTZ R0, R0, 1 ;  /* 0x3f80000000007820 */ /* 0x000fc80000410000 */
[----:B------:R4:W0:Y:S02]  /*1810*/  F2F.F64.F32 R28, R0 ;  /* 0x00000000001c7310 */ /* 0x0008240000201800 */
[----:B0---4-:R-:W-:Y:S05]  /*1820*/  BRA `(.L_x_4421) ;  /* 0x0000000400c47947 */ /* 0x011fea0003800000 */
.L_x_4431:
[----:B------:R-:W2:Y:S02]  /*1830*/  LDG.E.U16 R0, desc[UR36][R4.64] ;  /* 0x0000002404007981 */ /* 0x000ea4000c1e1500 */
[----:B--2---:R-:W-:-:S04]  /*1840*/  IMAD.U32 R0, R0, 0x10000, RZ ;  /* 0x0001000000007824 */ /* 0x004fc800078e00ff */
[----:B------:R-:W-:-:S04]  /*1850*/  FMUL.FTZ R0, R0, 1 ;  /* 0x3f80000000007820 */ /* 0x000fc80000410000 */
[----:B------:R4:W0:Y:S02]  /*1860*/  F2F.F64.F32 R28, R0 ;  /* 0x00000000001c7310 */ /* 0x0008240000201800 */
[----:B0---4-:R-:W-:Y:S05]  /*1870*/  BRA `(.L_x_4421) ;  /* 0x0000000400b07947 */ /* 0x011fea0003800000 */
.L_x_4428:
        /* <DEDUP_REMOVED lines=11> */
.L_x_4435:
        /* <DEDUP_REMOVED lines=21> */
.L_x_4437:
[----:B------:R-:W-:Y:S05]  /*1a80*/  BSYNC.RECONVERGENT B0 ;  /* 0x0000000000007941 */ /* 0x000fea0003800200 */
.L_x_4436:
[----:B------:R-:W-:Y:S01]  /*1a90*/  IMAD.SHL.U32 R0, R0, 0x100000, RZ ;  /* 0x0010000000007824 */ /* 0x000fe200078e00ff */
[----:B------:R-:W-:-:S04]  /*1aa0*/  LEA R3, R3, 0x3b800000, 0x17 ;  /* 0x3b80000003037811 */ /* 0x000fc800078eb8ff */
[----:B------:R-:W-:-:S05]  /*1ab0*/  LOP3.LUT R0, R3, R0, R7, 0xfe, !PT ;  /* 0x0000000003007212 */ /* 0x000fca00078efe07 */
[----:B------:R-:W-:-:S04]  /*1ac0*/  FMUL.FTZ R0, R0, 1 ;  /* 0x3f80000000007820 */ /* 0x000fc80000410000 */
[----:B------:R4:W0:Y:S02]  /*1ad0*/  F2F.F64.F32 R28, R0 ;  /* 0x00000000001c7310 */ /* 0x0008240000201800 */
[----:B0---4-:R-:W-:Y:S05]  /*1ae0*/  BRA `(.L_x_4421) ;  /* 0x0000000400147947 */ /* 0x011fea0003800000 */
.L_x_4434:
        /* <DEDUP_REMOVED lines=21> */
.L_x_4439:
[----:B------:R-:W-:Y:S05]  /*1c40*/  BSYNC.RECONVERGENT B0 ;  /* 0x0000000000007941 */ /* 0x000fea0003800200 */
.L_x_4438:
[----:B------:R-:W-:Y:S01]  /*1c50*/  IMAD.SHL.U32 R0, R0, 0x200000, RZ ;  /* 0x0020000000007824 */ /* 0x000fe200078e00ff */
[----:B------:R-:W-:-:S04]  /*1c60*/  LEA R3, R3, 0x37800000, 0x17 ;  /* 0x3780000003037811 */ /* 0x000fc800078eb8ff */
[----:B------:R-:W-:-:S05]  /*1c70*/  LOP3.LUT R0, R3, R0, R7, 0xfe, !PT ;  /* 0x0000000003007212 */ /* 0x000fca00078efe07 */
[----:B------:R-:W-:-:S04]  /*1c80*/  FMUL.FTZ R0, R0, 1 ;  /* 0x3f80000000007820 */ /* 0x000fc80000410000 */
[----:B------:R4:W0:Y:S02]  /*1c90*/  F2F.F64.F32 R28, R0 ;  /* 0x00000000001c7310 */ /* 0x0008240000201800 */
[----:B0---4-:R-:W-:Y:S05]  /*1ca0*/  BRA `(.L_x_4421) ;  /* 0x0000000000a47947 */ /* 0x011fea0003800000 */
.L_x_4433:
        /* <DEDUP_REMOVED lines=16> */
[----:B------:R1:W2:Y:S02]  /*1db0*/  @P0 F2F.F64.F32 R28, R0 ;  /* 0x00000000001c0310 */ /* 0x0002a40000201800 */
[----:B-12---:R-:W-:Y:S05]  /*1dc0*/  BRA `(.L_x_4421) ;  /* 0x00000000005c7947 */ /* 0x006fea0003800000 */
.L_x_4420:
[----:B------:R-:W-:Y:S01]  /*1dd0*/  MOV R14, 0x130 ;  /* 0x00000130000e7802 */ /* 0x000fe20000000f00 */
[----:B------:R-:W0:Y:S01]  /*1de0*/  LDCU.64 UR4, c[0x4][0x120] ;  /* 0x01002400ff0477ac */ /* 0x000e220008000a00 */
[----:B------:R-:W-:Y:S02]  /*1df0*/  IMAD.MOV.U32 R8, RZ, RZ, 0x4e ;  /* 0x0000004eff087424 */ /* 0x000fe400078e00ff */
[----:B------:R-:W-:Y:S01]  /*1e00*/  IMAD.MOV.U32 R12, RZ, RZ, 0x1 ;  /* 0x00000001ff0c7424 */ /* 0x000fe200078e00ff */
[----:B------:R-:W1:Y:S01]  /*1e10*/  LDCU.64 UR6, c[0x4][0x128] ;  /* 0x01002500ff0677ac */ /* 0x000e620008000a00 */
[----:B------:R-:W2:Y:S01]  /*1e20*/  LDC.64 R14, c[0x4][R14] ;  /* 0x010000000e0e7b82 */ /* 0x000ea20000000a00 */
[----:B------:R-:W-:Y:S01]  /*1e30*/  IMAD.MOV.U32 R13, RZ, RZ, RZ ;  /* 0x000000ffff0d7224 */ /* 0x000fe200078e00ff */
[----:B------:R-:W4:Y:S01]  /*1e40*/  LDCU.64 UR8, c[0x4][URZ] ;  /* 0x01000000ff0877ac */ /* 0x000f220008000a00 */
[----:B0-----:R-:W-:Y:S02]  /*1e50*/  IMAD.U32 R4, RZ, RZ, UR4 ;  /* 0x00000004ff047e24 */ /* 0x001fe4000f8e00ff */
[----:B------:R-:W-:-:S02]  /*1e60*/  IMAD.U32 R5, RZ, RZ, UR5 ;  /* 0x00000005ff057e24 */ /* 0x000fc4000f8e00ff */
[----:B-1----:R-:W-:Y:S02]  /*1e70*/  IMAD.U32 R6, RZ, RZ, UR6 ;  /* 0x00000006ff067e24 */ /* 0x002fe4000f8e00ff */
[----:B------:R-:W-:Y:S02]  /*1e80*/  IMAD.U32 R7, RZ, RZ, UR7 ;  /* 0x00000007ff077e24 */ /* 0x000fe4000f8e00ff */
[----:B----4-:R-:W-:Y:S02]  /*1e90*/  IMAD.U32 R10, RZ, RZ, UR8 ;  /* 0x00000008ff0a7e24 */ /* 0x010fe4000f8e00ff */
[----:B------:R-:W-:-:S07]  /*1ea0*/  IMAD.U32 R11, RZ, RZ, UR9 ;  /* 0x00000009ff0b7e24 */ /* 0x000fce000f8e00ff */
[----:B------:R-:W-:-:S07]  /*1eb0*/  LEPC R20, `(.L_x_4442) ;  /* 0x000000001014794e */ /* 0x000fce0000000000 */
[----:B--23-5:R-:W-:Y:S05]  /*1ec0*/  CALL.ABS.NOINC R14 ;  /* 0x000000000e007343 */ /* 0x02cfea0003c00000 */
.L_x_4442:
[----:B------:R-:W-:Y:S01]  /*1ed0*/  CS2R R28, SRZ ;  /* 0x00000000001c7805 */ /* 0x000fe2000001ff00 */
[----:B------:R-:W-:Y:S06]  /*1ee0*/  BRA `(.L_x_4421) ;  /* 0x0000000000147947 */ /* 0x000fec0003800000 */
.L_x_4441:
[----:B------:R-:W2:Y:S02]  /*1ef0*/  LDG.E.64 R28, desc[UR36][R4.64] ;  /* 0x00000024041c7981 */ /* 0x000ea4000c1e1b00 */
[----:B--2---:R-:W1:Y:S02]  /*1f00*/  I2F.F64.U64 R28, R28 ;  /* 0x0000001c001c7312 */ /* 0x004e640000301800 */
[----:B-1----:R-:W-:Y:S05]  /*1f10*/  BRA `(.L_x_4421) ;  /* 0x0000000000087947 */ /* 0x002fea0003800000 */
.L_x_4440:
[----:B------:R-:W2:Y:S02]  /*1f20*/  LDG.E R4, desc[UR36][R4.64] ;  /* 0x0000002404047981 */ /* 0x000ea4000c1e1900 */
[----:B--2---:R1:W2:Y:S02]  /*1f30*/  I2F.F64.U32 R28, R4 ;  /* 0x00000004001c7312 */ /* 0x0042a40000201800 */
.L_x_4421:
[----:B------:R-:W-:Y:S05]  /*1f40*/  BSYNC.RECONVERGENT B6 ;  /* 0x0000000000067941 */ /* 0x000fea0003800200 */
.L_x_4415:
[----:B------:R-:W-:-:S07]  /*1f50*/  VIADD R2, R2, 0x80 ;  /* 0x0000008002027836 */ /* 0x000fce0000000000 */
.L_x_4414:
[----:B------:R-:W-:Y:S05]  /*1f60*/  BSYNC.RECONVERGENT B7 ;  /* 0x0000000000077941 */ /* 0x000fea0003800200 */
.L_x_4413:
[----:B------:R-:W-:Y:S01]  /*1f70*/  ISETP.GE.AND P0, PT, R2, R19, PT ;  /* 0x000000130200720c */ /* 0x000fe20003f06270 */
[----:B------:R-:W-:Y:S01]  /*1f80*/  BSSY.RECONVERGENT B7, `(.L_x_4443) ;  /* 0x00000f6000077945 */ /* 0x000fe20003800200 */
[----:B------:R-:W-:-:S11]  /*1f90*/  CS2R R24, SRZ ;  /* 0x0000000000187805 */ /* 0x000fd6000001ff00 */
[----:B------:R-:W-:Y:S05]  /*1fa0*/  @P0 BRA `(.L_x_4444) ;  /* 0x0000000c00cc0947 */ /* 0x000fea0003800000 */
[----:B01--4-:R-:W0:Y:S01]  /*1fb0*/  LDC.64 R4, c[0x0][0x3a0] ;  /* 0x0000e800ff047b82 */ /* 0x013e220000000a00 */
        /* <DEDUP_REMOVED lines=17> */
[----:B------:R-:W4:Y:S02]  /*20d0*/  LDG.E.S8 R4, desc[UR36][R4.64] ;  /* 0x0000002404047981 */ /* 0x000f24000c1e1300 */
[----:B----4-:R0:W1:Y:S02]  /*20e0*/  I2F.F64.S16 R24, R4 ;  /* 0x0000000400187312 */ /* 0x0100640000101c00 */
[----:B01----:R-:W-:Y:S05]  /*20f0*/  BRA `(.L_x_4451) ;  /* 0x0000000c00707947 */ /* 0x003fea0003800000 */
.L_x_4449:
[----:B------:R-:W4:Y:S02]  /*2100*/  LDG.E.U8 R4, desc[UR36][R4.64] ;  /* 0x0000002404047981 */ /* 0x000f24000c1e1100 */
[----:B----4-:R0:W1:Y:S02]  /*2110*/  I2F.F64.U16 R24, R4 ;  /* 0x0000000400187312 */ /* 0x0100640000101800 */
[----:B01----:R-:W-:Y:S05]  /*2120*/  BRA `(.L_x_4451) ;  /* 0x0000000c00647947 */ /* 0x003fea0003800000 */
.L_x_4448:
[----:B------:R-:W-:-:S09]  /*2130*/  UISETP.NE.AND UP0, UPT, UR4, 0x2, UPT ;  /* 0x000000020400788c */ /* 0x000fd2000bf05270 */
[----:B------:R-:W-:Y:S05]  /*2140*/  BRA.U !UP0, `(.L_x_4452) ;  /* 0x0000000108287547 */ /* 0x000fea000b800000 */
[----:B------:R-:W-:-:S09]  /*2150*/  UISETP.NE.AND UP0, UPT, UR4, 0x3, UPT ;  /* 0x000000030400788c */ /* 0x000fd2000bf05270 */
[----:B------:R-:W-:Y:S05]  /*2160*/  BRA.U !UP0, `(.L_x_4453) ;  /* 0x0000000108147547 */ /* 0x000fea000b800000 */
[----:B------:R-:W-:-:S09]  /*2170*/  UISETP.NE.AND UP0, UPT, UR4, 0x4, UPT ;  /* 0x000000040400788c */ /* 0x000fd2000bf05270 */
[----:B------:R-:W-:Y:S05]  /*2180*/  BRA.U UP0, `(.L_x_4450) ;  /* 0x0000000900f07547 */ /* 0x000fea000b800000 */
[----:B------:R-:W4:Y:S02]  /*2190*/  LDG.E.64 R24, desc[UR36][R4.64] ;  /* 0x0000002404187981 */ /* 0x000f24000c1e1b00 */
[----:B----4-:R-:W0:Y:S02]  /*21a0*/  I2F.F64.S64 R24, R24 ;  /* 0x0000001800187312 */ /* 0x010e240000301c00 */
[----:B0-----:R-:W-:Y:S05]  /*21b0*/  BRA `(.L_x_4451) ;  /* 0x0000000c00407947 */ /* 0x001fea0003800000 */
.L_x_4453:
[----:B------:R-:W4:Y:S02]  /*21c0*/  LDG.E R4, desc[UR36][R4.64] ;  /* 0x0000002404047981 */ /* 0x000f24000c1e1900 */
[----:B----4-:R0:W1:Y:S02]  /*21d0*/  I2F.F64 R24, R4 ;  /* 0x0000000400187312 */ /* 0x0100640000201c00 */
[----:B01----:R-:W-:Y:S05]  /*21e0*/  BRA `(.L_x_4451) ;  /* 0x0000000c00347947 */ /* 0x003fea0003800000 */
.L_x_4452:
[----:B------:R-:W4:Y:S02]  /*21f0*/  LDG.E.U16 R4, desc[UR36][R4.64] ;  /* 0x0000002404047981 */ /* 0x000f24000c1e1500 */
[----:B----4-:R0:W1:Y:S02]  /*2200*/  I2F.F64.S16 R24, R4 ;  /* 0x0000000400187312 */ /* 0x0100640000101c00 */
[----:B01----:R-:W-:Y:S05]  /*2210*/  BRA `(.L_x_4451) ;  /* 0x0000000c00287947 */ /* 0x003fea0003800000 */
.L_x_4447:
[----:B------:R-:W-:-:S09]  /*2220*/  UISETP.GT.AND UP0, UPT, UR4, 0x6, UPT ;  /* 0x000000060400788c */ /* 0x000fd2000bf04270 */
[----:B------:R-:W-:Y:S05]  /*2230*/  BRA.U UP0, `(.L_x_4454) ;  /* 0x0000000100347547 */ /* 0x000fea000b800000 */
[----:B------:R-:W-:-:S09]  /*2240*/  UISETP.NE.AND UP0, UPT, UR4, 0x5, UPT ;  /* 0x000000050400788c */ /* 0x000fd2000bf05270 */
[----:B------:R-:W-:Y:S05]  /*2250*/  BRA.U !UP0, `(.L_x_4455) ;  /* 0x0000000108187547 */ /* 0x000fea000b800000 */
[----:B------:R-:W-:-:S09]  /*2260*/  UISETP.NE.AND UP0, UPT, UR4, 0x6, UPT ;  /* 0x000000060400788c */ /* 0x000fd2000bf05270 */
[----:B------:R-:W-:Y:S05]  /*2270*/  BRA.U UP0, `(.L_x_4450) ;  /* 0x0000000900b47547 */ /* 0x000fea000b800000 */
[----:B------:R-:W4:Y:S02]  /*2280*/  LDG.E R24, desc[UR36][R4.64] ;  /* 0x0000002404187981 */ /* 0x000f24000c1e1900 */
[----:B----4-:R-:W-:-:S06]  /*2290*/  FMUL.FTZ R24, R24, 1 ;  /* 0x3f80000018187820 */ /* 0x010fcc0000410000 */
[----:B------:R-:W1:Y:S02]  /*22a0*/  F2F.F64.F32 R24, R24 ;  /* 0x0000001800187310 */ /* 0x000e640000201800 */
[----:B-1----:R-:W-:Y:S05]  /*22b0*/  BRA `(.L_x_4451) ;  /* 0x0000000c00007947 */ /* 0x002fea0003800000 */
.L_x_4455:
[----:B------:R-:W4:Y:S02]  /*22c0*/  LDG.E.U16 R0, desc[UR36][R4.64] ;  /* 0x0000002404007981 */ /* 0x000f24000c1e1500 */
[----:B----4-:R-:W-:-:S05]  /*22d0*/  HADD2.F32 R0, -RZ, R0.H0_H0 ;  /* 0x20000000ff007230 */ /* 0x010fca0000004100 */
[----:B------:R-:W-:-:S04]  /*22e0*/  FMUL.FTZ R0, R0, 1 ;  /* 0x3f80000000007820 */ /* 0x000fc80000410000 */
[----:B------:R1:W4:Y:S02]  /*22f0*/  F2F.F64.F32 R24, R0 ;  /* 0x0000000000187310 */ /* 0x0003240000201800 */
[----:B-1--4-:R-:W-:Y:S05]  /*2300*/  BRA `(.L_x_4451) ;  /* 0x0000000800ec7947 */ /* 0x012fea0003800000 */
.L_x_4454:
[----:B------:R-:W-:-:S09]  /*2310*/  UISETP.NE.AND UP0, UPT, UR4, 0x7, UPT ;  /* 0x000000070400788c */ /* 0x000fd2000bf05270 */
[----:B------:R-:W-:Y:S05]  /*2320*/  BRA.U !UP0, `(.L_x_4456) ;  /* 0x0000000108347547 */ /* 0x000fea000b800000 */
        /* <DEDUP_REMOVED lines=8> */
.L_x_4457:
[----:B------:R-:W4:Y:S02]  /*23b0*/  LDG.E.U16 R4, desc[UR36][R4.64] ;  /* 0x0000002404047981 */ /* 0x000f24000c1e1500 */
[----:B----4-:R-:W-:-:S05]  /*23c0*/  HADD2.F32 R0, -RZ, R4.H0_H0 ;  /* 0x20000004ff007230 */ /* 0x010fca0000004100 */
[----:B------:R-:W-:-:S04]  /*23d0*/  FMUL.FTZ R0, R0, 1 ;  /* 0x3f80000000007820 */ /* 0x000fc80000410000 */
[----:B------:R1:W4:Y:S02]  /*23e0*/  F2F.F64.F32 R24, R0 ;  /* 0x0000000000187310 */ /* 0x0003240000201800 */
[----:B-1--4-:R-:W-:Y:S05]  /*23f0*/  BRA `(.L_x_4451) ;  /* 0x0000000800b07947 */ /* 0x012fea0003800000 */
.L_x_4456:
[----:B------:R0:W5:Y:S01]  /*2400*/  LDG.E.64 R24, desc[UR36][R4.64] ;  /* 0x0000002404187981 */ /* 0x000162000c1e1b00 */
[----:B------:R-:W-:Y:S05]  /*2410*/  BRA `(.L_x_4451) ;  /* 0x0000000800a87947 */ /* 0x000fea0003800000 */
.L_x_4446:
        /* <DEDUP_REMOVED lines=8> */
[----:B------:R-:W4:Y:S01]  /*24a0*/  LDG.E.U8 R4, desc[UR36][R4.64] ;  /* 0x0000002404047981 */ /* 0x000f22000c1e1100 */
[----:B------:R-:W-:Y:S01]  /*24b0*/  IMAD.MOV.U32 R24, RZ, RZ, RZ ;  /* 0x000000ffff187224 */ /* 0x000fe200078e00ff */
[----:B----4-:R-:W-:-:S04]  /*24c0*/  ISETP.NE.AND P0, PT, R4, RZ, PT ;  /* 0x000000ff0400720c */ /* 0x010fc80003f05270 */
[----:B------:R-:W-:Y:S01]  /*24d0*/  FSEL R25, RZ, 1.875, !P0 ;  /* 0x3ff00000ff197808 */ /* 0x000fe20004000000 */
[----:B------:R-:W-:Y:S08]  /*24e0*/  BRA `(.L_x_4451) ;  /* 0x0000000800747947 */ /* 0x000ff00003800000 */
.L_x_4460:
[----:B------:R1:W5:Y:S01]  /*24f0*/  LDG.E.64 R24, desc[UR36][R4.64] ;  /* 0x0000002404187981 */ /* 0x000362000c1e1b00 */
[----:B------:R-:W-:Y:S05]  /*2500*/  BRA `(.L_x_4451) ;  /* 0x00000008006c7947 */ /* 0x000fea0003800000 */
.L_x_4459:
[----:B------:R-:W-:-:S09]  /*2510*/  UISETP.NE.AND UP0, UPT, UR4, 0xf, UPT ;  /* 0x0000000f0400788c */ /* 0x000fd2000bf05270 */
[----:B------:R-:W-:Y:S05]  /*2520*/  BRA.U !UP0, `(.L_x_4461) ;  /* 0x0000000108a07547 */ /* 0x000fea000b800000 */
[----:B------:R-:W-:-:S09]  /*2530*/  UISETP.NE.AND UP0, UPT, UR4, 0x17, UPT ;  /* 0x000000170400788c */ /* 0x000fd2000bf05270 */
[----:B------:R-:W-:Y:S05]  /*2540*/  BRA.U !UP0, `(.L_x_4462) ;  /* 0x00000001085c7547 */ /* 0x000fea000b800000 */
[----:B------:R-:W-:-:S09]  /*2550*/  UISETP.NE.AND UP0, UPT, UR4, 0x18, UPT ;  /* 0x000000180400788c */ /* 0x000fd2000bf05270 */
[----:B------:R-:W-:Y:S05]  /*2560*/  BRA.U UP0, `(.L_x_4450) ;  /* 0x0000000500f87547 */ /* 0x000fea000b800000 */
[----:B------:R-:W4:Y:S01]  /*2570*/  LDG.E.U8 R0, desc[UR36][R4.64] ;  /* 0x0000002404007981 */ /* 0x000f22000c1e1100 */
[----:B------:R-:W-:Y:S02]  /*2580*/  IMAD.MOV.U32 R7, RZ, RZ, 0x1f ;  /* 0x0000001fff077424 */ /* 0x000fe400078e00ff */
[----:B----4-:R-:W-:-:S05]  /*2590*/  IMAD.SHL.U32 R0, R0, 0x1000000, RZ ;  /* 0x0100000000007824 */ /* 0x010fca00078e00ff */
        /* <DEDUP_REMOVED lines=18> */
.L_x_4462:
[----:B------:R-:W4:Y:S02]  /*26c0*/  LDG.E.U8 R4, desc[UR36][R4.64] ;  /* 0x0000002404047981 */ /* 0x000f24000c1e1100 */
[C---:B----4-:R-:W-:Y:S02]  /*26d0*/  IMAD.SHL.U32 R0, R4.reuse, 0x2000000, RZ ;  /* 0x0200000004007824 */ /* 0x050fe400078e00ff */
        /* <DEDUP_REMOVED lines=13> */
.L_x_4461:
[----:B------:R-:W4:Y:S02]  /*27b0*/  LDG.E.U16 R0, desc[UR36][R4.64] ;  /* 0x0000002404007981 */ /* 0x000f24000c1e1500 */
[----:B----4-:R-:W-:-:S04]  /*27c0*/  IMAD.U32 R0, R0, 0x10000, RZ ;  /* 0x0001000000007824 */ /* 0x010fc800078e00ff */
[----:B------:R-:W-:-:S04]  /*27d0*/  FMUL.FTZ R0, R0, 1 ;  /* 0x3f80000000007820 */ /* 0x000fc80000410000 */
[----:B------:R4:W0:Y:S02]  /*27e0*/  F2F.F64.F32 R24, R0 ;  /* 0x0000000000187310 */ /* 0x0008240000201800 */
[----:B0---4-:R-:W-:Y:S05]  /*27f0*/  BRA `(.L_x_4451) ;  /* 0x0000000400b07947 */ /* 0x011fea0003800000 */
.L_x_4458:
        /* <DEDUP_REMOVED lines=8> */
[----:B------:R-:W4:Y:S02]  /*2880*/  LDG.E.U16 R4, desc[UR36][R4.64] ;  /* 0x0000002404047981 */ /* 0x000f24000c1e1500 */
[----:B----4-:R0:W1:Y:S02]  /*2890*/  I2F.F64.U16 R24, R4 ;  /* 0x0000000400187312 */ /* 0x0100640000101800 */
[----:B01----:R-:W-:Y:S05]  /*28a0*/  BRA `(.L_x_4451) ;  /* 0x0000000400847947 */ /* 0x003fea0003800000 */
.L_x_4465:
[----:B------:R-:W4:Y:S01]  /*28b0*/  LDG.E.U8 R4, desc[UR36][R4.64] ;  /* 0x0000002404047981 */ /* 0x000f22000c1e1100 */
[----:B------:R-:W-:Y:S02]  /*28c0*/  CS2R R24, SRZ ;  /* 0x0000000000187805 */ /* 0x000fe4000001ff00 */
[----:B----4-:R-:W-:-:S13]  /*28d0*/  ISETP.NE.AND P0, PT, R4, RZ, PT ;  /* 0x000000ff0400720c */ /* 0x010fda0003f05270 */
        /* <DEDUP_REMOVED lines=18> */
.L_x_4467:
[----:B------:R-:W-:Y:S05]  /*2a00*/  BSYNC.RECONVERGENT B0 ;  /* 0x0000000000007941 */ /* 0x000fea0003800200 */
.L_x_4466:
[----:B------:R-:W-:Y:S01]  /*2a10*/  IMAD.SHL.U32 R0, R0, 0x100000, RZ ;  /* 0x0010000000007824 */ /* 0x000fe200078e00ff */
[----:B------:R-:W-:-:S04]  /*2a20*/  LEA R3, R3, 0x3b800000, 0x17 ;  /* 0x3b80000003037811 */ /* 0x000fc800078eb8ff */
[----:B------:R-:W-:-:S05]  /*2a30*/  LOP3.LUT R0, R3, R0, R7, 0xfe, !PT ;  /* 0x0000000003007212 */ /* 0x000fca00078efe07 */
[----:B------:R-:W-:-:S04]  /*2a40*/  FMUL.FTZ R0, R0, 1 ;  /* 0x3f80000000007820 */ /* 0x000fc80000410000 */
[----:B------:R0:W1:Y:S02]  /*2a50*/  F2F.F64.F32 R24, R0 ;  /* 0x0000000000187310 */ /* 0x0000640000201800 */
[----:B01----:R-:W-:Y:S05]  /*2a60*/  BRA `(.L_x_4451) ;  /* 0x0000000400147947 */ /* 0x003fea0003800000 */
.L_x_4464:
        /* <DEDUP_REMOVED lines=21> */
.L_x_4469:
[----:B------:R-:W-:Y:S05]  /*2bc0*/  BSYNC.RECONVERGENT B0 ;  /* 0x0000000000007941 */ /* 0x000fea0003800200 */
.L_x_4468:
[----:B------:R-:W-:Y:S01]  /*2bd0*/  IMAD.SHL.U32 R0, R0, 0x200000, RZ ;  /* 0x0020000000007824 */ /* 0x000fe200078e00ff */
[----:B------:R-:W-:-:S04]  /*2be0*/  LEA R3, R3, 0x37800000, 0x17 ;  /* 0x3780000003037811 */ /* 0x000fc800078eb8ff */
[----:B------:R-:W-:-:S05]  /*2bf0*/  LOP3.LUT R0, R3, R0, R7, 0xfe, !PT ;  /* 0x0000000003007212 */ /* 0x000fca00078efe07 */
[----:B------:R-:W-:-:S04]  /*2c00*/  FMUL.FTZ R0, R0, 1 ;  /* 0x3f80000000007820 */ /* 0x000fc80000410000 */
[----:B------:R0:W1:Y:S02]  /*2c10*/  F2F.F64.F32 R24, R0 ;  /* 0x0000000000187310 */ /* 0x0000640000201800 */
[----:B01----:R-:W-:Y:S05]  /*2c20*/  BRA `(.L_x_4451) ;  /* 0x0000000000a47947 */ /* 0x003fea0003800000 */
.L_x_4463:
        /* <DEDUP_REMOVED lines=8> */
[----:B------:R-:W-:Y:S01]  /*2cb0*/  IMAD.MOV.U32 R25, RZ, RZ, 0x38000000 ;  /* 0x38000000ff197424 */ /* 0x000fe200078e00ff */
[----:B----4-:R-:W-:-:S13]  /*2cc0*/  ISETP.NE.AND P0, PT, R0, RZ, PT ;  /* 0x000000ff0000720c */ /* 0x010fda0003f05270 */
[----:B------:R-:W-:Y:S05]  /*2cd0*/  @!P0 BRA `(.L_x_4451) ;  /* 0x0000000000788947 */ /* 0x000fea0003800000 */
[----:B------:R-:W-:-:S13]  /*2ce0*/  ISETP.NE.AND P0, PT, R0, 0xff, PT ;  /* 0x000000ff0000780c */ /* 0x000fda0003f05270 */
[----:B------:R-:W-:Y:S02]  /*2cf0*/  @P0 IMAD.SHL.U32 R0, R0, 0x800000, RZ ;  /* 0x0080000000000824 */ /* 0x000fe400078e00ff */
[----:B------:R-:W-:Y:S02]  /*2d00*/  @!P0 IMAD.MOV.U32 R24, RZ, RZ, 0x20000000 ;  /* 0x20000000ff188424 */ /* 0x000fe400078e00ff */
[----:B------:R-:W-:Y:S02]  /*2d10*/  @!P0 IMAD.MOV.U32 R25, RZ, RZ, 0x7ff80000 ;  /* 0x7ff80000ff198424 */ /* 0x000fe400078e00ff */
[----:B------:R-:W-:-:S04]  /*2d20*/  @P0 FMUL.FTZ R0, R0, 1 ;  /* 0x3f80000000000820 */ /* 0x000fc80000410000 */
[----:B------:R0:W1:Y:S02]  /*2d30*/  @P0 F2F.F64.F32 R24, R0 ;  /* 0x0000000000180310 */ /* 0x0000640000201800 */
[----:B01----:R-:W-:Y:S05]  /*2d40*/  BRA `(.L_x_4451) ;  /* 0x00000000005c7947 */ /* 0x003fea0003800000 */
.L_x_4450:
[----:B------:R-:W-:Y:S01]  /*2d50*/  MOV R14, 0x130 ;  /* 0x00000130000e7802 */ /* 0x000fe20000000f00 */
[----:B------:R-:W0:Y:S01]  /*2d60*/  LDCU.64 UR4, c[0x4][0x120] ;  /* 0x01002400ff0477ac */ /* 0x000e220008000a00 */
[----:B------:R-:W-:Y:S02]  /*2d70*/  IMAD.MOV.U32 R8, RZ, RZ, 0x4e ;  /* 0x0000004eff087424 */ /* 0x000fe400078e00ff */
[----:B------:R-:W-:Y:S01]  /*2d80*/  IMAD.MOV.U32 R12, RZ, RZ, 0x1 ;  /* 0x00000001ff0c7424 */ /* 0x000fe200078e00ff */
[----:B------:R-:W1:Y:S01]  /*2d90*/  LDCU.64 UR6, c[0x4][0x128] ;  /* 0x01002500ff0677ac */ /* 0x000e620008000a00 */
[----:B------:R-:W4:Y:S01]  /*2da0*/  LDC.64 R14, c[0x4][R14] ;  /* 0x010000000e0e7b82 */ /* 0x000f220000000a00 */
[----:B------:R-:W-:Y:S01]  /*2db0*/  IMAD.MOV.U32 R13, RZ, RZ, RZ ;  /* 0x000000ffff0d7224 */ /* 0x000fe200078e00ff */
[----:B------:R-:W2:Y:S01]  /*2dc0*/  LDCU.64 UR8, c[0x4][URZ] ;  /* 0x01000000ff0877ac */ /* 0x000ea20008000a00 */
[----:B0-----:R-:W-:Y:S02]  /*2dd0*/  IMAD.U32 R4, RZ, RZ, UR4 ;  /* 0x00000004ff047e24 */ /* 0x001fe4000f8e00ff */
[----:B------:R-:W-:-:S02]  /*2de0*/  IMAD.U32 R5, RZ, RZ, UR5 ;  /* 0x00000005ff057e24 */ /* 0x000fc4000f8e00ff */
[----:B-1----:R-:W-:Y:S02]  /*2df0*/  IMAD.U32 R6, RZ, RZ, UR6 ;  /* 0x00000006ff067e24 */ /* 0x002fe4000f8e00ff */
[----:B------:R-:W-:Y:S02]  /*2e00*/  IMAD.U32 R7, RZ, RZ, UR7 ;  /* 0x00000007ff077e24 */ /* 0x000fe4000f8e00ff */
[----:B--2---:R-:W-:Y:S02]  /*2e10*/  IMAD.U32 R10, RZ, RZ, UR8 ;  /* 0x00000008ff0a7e24 */ /* 0x004fe4000f8e00ff */
[----:B------:R-:W-:-:S07]  /*2e20*/  IMAD.U32 R11, RZ, RZ, UR9 ;  /* 0x00000009ff0b7e24 */ /* 0x000fce000f8e00ff */
[----:B------:R-:W-:-:S07]  /*2e30*/  LEPC R20, `(.L_x_4472) ;  /* 0x000000001014794e */ /* 0x000fce0000000000 */
[----:B---345:R-:W-:Y:S05]  /*2e40*/  CALL.ABS.NOINC R14 ;  /* 0x000000000e007343 */ /* 0x038fea0003c00000 */
.L_x_4472:
[----:B------:R-:W-:Y:S01]  /*2e50*/  CS2R R24, SRZ ;  /* 0x0000000000187805 */ /* 0x000fe2000001ff00 */
[----:B------:R-:W-:Y:S06]  /*2e60*/  BRA `(.L_x_4451) ;  /* 0x0000000000147947 */ /* 0x000fec0003800000 */
.L_x_4471:
[----:B------:R-:W4:Y:S02]  /*2e70*/  LDG.E.64 R24, desc[UR36][R4.64] ;  /* 0x0000002404187981 */ /* 0x000f24000c1e1b00 */
[----:B----4-:R-:W0:Y:S02]  /*2e80*/  I2F.F64.U64 R24, R24 ;  /* 0x0000001800187312 */ /* 0x010e240000301800 */
[----:B0-----:R-:W-:Y:S05]  /*2e90*/  BRA `(.L_x_4451) ;  /* 0x0000000000087947 */ /* 0x001fea0003800000 */
.L_x_4470:
[----:B------:R-:W4:Y:S02]  /*2ea0*/  LDG.E R4, desc[UR36][R4.64] ;  /* 0x0000002404047981 */ /* 0x000f24000c1e1900 */
[----:B----4-:R4:W0:Y:S02]  /*2eb0*/  I2F.F64.U32 R24, R4 ;  /* 0x0000000400187312 */ /* 0x0108240000201800 */
.L_x_4451:
[----:B------:R-:W-:Y:S05]  /*2ec0*/  BSYNC.RECONVERGENT B6 ;  /* 0x0000000000067941 */ /* 0x000fea0003800200 */
.L_x_4445:
[----:B------:R-:W-:-:S07]  /*2ed0*/  VIADD R2, R2, 0x80 ;  /* 0x0000008002027836 */ /* 0x000fce0000000000 */
.L_x_4444:
[----:B------:R-:W-:Y:S05]  /*2ee0*/  BSYNC.RECONVERGENT B7 ;  /* 0x0000000000077941 */ /* 0x000fea0003800200 */
.L_x_4443:
[----:B------:R-:W-:Y:S01]  /*2ef0*/  ISETP.GE.AND P0, PT, R2, R19, PT ;  /* 0x000000130200720c */ /* 0x000fe20003f06270 */
[----:B------:R-:W-:Y:S01]  /*2f00*/  BSSY.RECONVERGENT B6, `(.L_x_4473) ;  /* 0x00000ef000067945 */ /* 0x000fe20003800200 */
[----:B------:R-:W-:-:S11]  /*2f10*/  CS2R R16, SRZ ;  /* 0x0000000000107805 */ /* 0x000fd6000001ff00 */
[----:B------:R-:W-:Y:S05]  /*2f20*/  @P0 BRA `(.L_x_4474) ;  /* 0x0000000c00b00947 */ /* 0x000fea0003800000 */
[----:B01--4-:R-:W0:Y:S01]  /*2f30*/  LDC.64 R4, c[0x0][0x3a0] ;  /* 0x0000e800ff047b82 */ /* 0x013e220000000a00 */
        /* <DEDUP_REMOVED lines=19> */
.L_x_4478:
[----:B------:R-:W4:Y:S02]  /*3070*/  LDG.E.U8 R2, desc[UR36][R2.64] ;  /* 0x0000002402027981 */ /* 0x000f24000c1e1100 */
[----:B----4-:R0:W1:Y:S02]  /*3080*/  I2F.F64.U16 R16, R2 ;  /* 0x0000000200107312 */ /* 0x0100640000101800 */
[----:B01----:R-:W-:Y:S05]  /*3090*/  BRA `(.L_x_4474) ;  /* 0x0000000c00547947 */ /* 0x003fea0003800000 */
.L_x_4477:
        /* <DEDUP_REMOVED lines=9> */
.L_x_4481:
[----:B------:R-:W4:Y:S02]  /*3130*/  LDG.E R2, desc[UR36][R2.64] ;  /* 0x0000002402027981 */ /* 0x000f24000c1e1900 */
[----:B----4-:R0:W1:Y:S02]  /*3140*/  I2F.F64 R16, R2 ;  /* 0x0000000200107312 */ /* 0x0100640000201c00 */
[----:B01----:R-:W-:Y:S05]  /*3150*/  BRA `(.L_x_4474) ;  /* 0x0000000c00247947 */ /* 0x003fea0003800000 */
.L_x_4480:
[----:B------:R-:W4:Y:S02]  /*3160*/  LDG.E.U16 R2, desc[UR36][R2.64] ;  /* 0x0000002402027981 */ /* 0x000f24000c1e1500 */
[----:B----4-:R0:W1:Y:S02]  /*3170*/  I2F.F64.S16 R16, R2 ;  /* 0x0000000200107312 */ /* 0x0100640000101c00 */
[----:B01----:R-:W-:Y:S05]  /*3180*/  BRA `(.L_x_4474) ;  /* 0x0000000c00187947 */ /* 0x003fea0003800000 */
.L_x_4476:
        /* <DEDUP_REMOVED lines=8> */
[----:B------:R-:W0:Y:S02]  /*3210*/  F2F.F64.F32 R16, R16 ;  /* 0x0000001000107310 */ /* 0x000e240000201800 */
[----:B0-----:R-:W-:Y:S05]  /*3220*/  BRA `(.L_x_4474) ;  /* 0x0000000800f07947 */ /* 0x001fea0003800000 */
.L_x_4483:
[----:B------:R-:W4:Y:S02]  /*3230*/  LDG.E.U16 R0, desc[UR36][R2.64] ;  /* 0x0000002402007981 */ /* 0x000f24000c1e1500 */
[----:B----4-:R-:W-:-:S05]  /*3240*/  HADD2.F32 R0, -RZ, R0.H0_H0 ;  /* 0x20000000ff007230 */ /* 0x010fca0000004100 */
[----:B------:R-:W-:-:S04]  /*3250*/  FMUL.FTZ R0, R0, 1 ;  /* 0x3f80000000007820 */ /* 0x000fc80000410000 */
[----:B------:R0:W1:Y:S02]  /*3260*/  F2F.F64.F32 R16, R0 ;  /* 0x0000000000107310 */ /* 0x0000640000201800 */
[----:B01----:R-:W-:Y:S05]  /*3270*/  BRA `(.L_x_4474) ;  /* 0x0000000800dc7947 */ /* 0x003fea0003800000 */
.L_x_4482:
        /* <DEDUP_REMOVED lines=10> */
.L_x_4485:
[----:B------:R-:W4:Y:S02]  /*3320*/  LDG.E.U16 R2, desc[UR36][R2.64] ;  /* 0x0000002402027981 */ /* 0x000f24000c1e1500 */
[----:B----4-:R-:W-:-:S05]  /*3330*/  HADD2.F32 R0, -RZ, R2.H0_H0 ;  /* 0x20000002ff007230 */ /* 0x010fca0000004100 */
[----:B------:R-:W-:-:S04]  /*3340*/  FMUL.FTZ R0, R0, 1 ;  /* 0x3f80000000007820 */ /* 0x000fc80000410000 */
[----:B------:R0:W1:Y:S02]  /*3350*/  F2F.F64.F32 R16, R0 ;  /* 0x0000000000107310 */ /* 0x0000640000201800 */
[----:B01----:R-:W-:Y:S05]  /*3360*/  BRA `(.L_x_4474) ;  /* 0x0000000800a07947 */ /* 0x003fea0003800000 */
.L_x_4484:
[----:B------:R0:W5:Y:S01]  /*3370*/  LDG.E.64 R16, desc[UR36][R2.64] ;  /* 0x0000002402107981 */ /* 0x000162000c1e1b00 */
[----:B------:R-:W-:Y:S05]  /*3380*/  BRA `(.L_x_4474) ;  /* 0x0000000800987947 */ /* 0x000fea0003800000 */
.L_x_4475:
        /* <DEDUP_REMOVED lines=13> */
.L_x_4488:
[----:B------:R0:W5:Y:S01]  /*3460*/  LDG.E.64 R16, desc[UR36][R2.64] ;  /* 0x0000002402107981 */ /* 0x000162000c1e1b00 */
[----:B------:R-:W-:Y:S05]  /*3470*/  BRA `(.L_x_4474) ;  /* 0x00000008005c7947 */ /* 0x000fea0003800000 */
.L_x_4487:
        /* <DEDUP_REMOVED lines=25> */
[----:B------:R0:W1:Y:S02]  /*3610*/  F2F.F64.F32 R16, R5 ;  /* 0x0000000500107310 */ /* 0x0000640000201800 */
[----:B01----:R-:W-:Y:S05]  /*3620*/  BRA `(.L_x_4474) ;  /* 0x0000000400f07947 */ /* 0x003fea0003800000 */
.L_x_4490:
[----:B------:R-:W4:Y:S02]  /*3630*/  LDG.E.U8 R2, desc[UR36][R2.64] ;  /* 0x0000002402027981 */ /* 0x000f24000c1e1100 */
[C---:B----4-:R-:W-:Y:S02]  /*3640*/  IMAD.SHL.U32 R0, R2.reuse, 0x2000000, RZ ;  /* 0x0200000002007824 */ /* 0x050fe400078e00ff */
        /* <DEDUP_REMOVED lines=10> */
[----:B------:R0:W1:Y:S02]  /*36f0*/  F2F.F64.F32 R16, R0 ;  /* 0x0000000000107310 */ /* 0x0000640000201800 */
[----:B01----:R-:W-:Y:S05]  /*3700*/  BRA `(.L_x_4474) ;  /* 0x0000000400b87947 */ /* 0x003fea0003800000 */
.L_x_4489:
[----:B------:R-:W4:Y:S02]  /*3710*/  LDG.E.U16 R0, desc[UR36][R2.64] ;  /* 0x0000002402007981 */ /* 0x000f24000c1e1500 */
[----:B----4-:R-:W-:-:S04]  /*3720*/  IMAD.U32 R0, R0, 0x10000, RZ ;  /* 0x0001000000007824 */ /* 0x010fc800078e00ff */
[----:B------:R-:W-:-:S04]  /*3730*/  FMUL.FTZ R0, R0, 1 ;  /* 0x3f80000000007820 */ /* 0x000fc80000410000 */
[----:B------:R0:W1:Y:S02]  /*3740*/  F2F.F64.F32 R16, R0 ;  /* 0x0000000000107310 */ /* 0x0000640000201800 */
[----:B01----:R-:W-:Y:S05]  /*3750*/  BRA `(.L_x_4474) ;  /* 0x0000000400a47947 */ /* 0x003fea0003800000 */
.L_x_4486:
        /* <DEDUP_REMOVED lines=11> */
.L_x_4493:
[----:B------:R-:W4:Y:S02]  /*3810*/  LDG.E.U8 R3, desc[UR36][R2.64] ;  /* 0x0000002402037981 */ /* 0x000f24000c1e1100 */
        /* <DEDUP_REMOVED lines=19> */
.L_x_4495:
[----:B------:R-:W-:Y:S05]  /*3950*/  BSYNC.RECONVERGENT B0 ;  /* 0x0000000000007941 */ /* 0x000fea0003800200 */
.L_x_4494:
[----:B------:R-:W-:Y:S01]  /*3960*/  IMAD.SHL.U32 R0, R0, 0x100000, RZ ;  /* 0x0010000000007824 */ /* 0x000fe200078e00ff */
[----:B------:R-:W-:-:S04]  /*3970*/  LEA R2, R2, 0x3b800000, 0x17 ;  /* 0x3b80000002027811 */ /* 0x000fc800078eb8ff */
[----:B------:R-:W-:-:S05]  /*3980*/  LOP3.LUT R0, R2, R0, R7, 0xfe, !PT ;  /* 0x0000000002007212 */ /* 0x000fca00078efe07 */
[----:B------:R-:W-:-:S04]  /*3990*/  FMUL.FTZ R0, R0, 1 ;  /* 0x3f80000000007820 */ /* 0x000fc80000410000 */
[----:B------:R0:W1:Y:S02]  /*39a0*/  F2F.F64.F32 R16, R0 ;  /* 0x0000000000107310 */ /* 0x0000640000201800 */
[----:B01----:R-:W-:Y:S05]  /*39b0*/  BRA `(.L_x_4474) ;  /* 0x00000004000c7947 */ /* 0x003fea0003800000 */
.L_x_4492:
        /* <DEDUP_REMOVED lines=20> */
.L_x_4497:
[----:B------:R-:W-:Y:S05]  /*3b00*/  BSYNC.RECONVERGENT B0 ;  /* 0x0000000000007941 */ /* 0x000fea0003800200 */
.L_x_4496:
[----:B------:R-:W-:Y:S01]  /*3b10*/  IMAD.SHL.U32 R0, R0, 0x200000, RZ ;  /* 0x0020000000007824 */ /* 0x000fe200078e00ff */
[----:B------:R-:W-:-:S04]  /*3b20*/  LEA R2, R2, 0x37800000, 0x17 ;  /* 0x3780000002027811 */ /* 0x000fc800078eb8ff */
[----:B------:R-:W-:-:S05]  /*3b30*/  LOP3.LUT R0, R2, R0, R7, 0xfe, !PT ;  /* 0x0000000002007212 */ /* 0x000fca00078efe07 */
[----:B------:R-:W-:-:S04]  /*3b40*/  FMUL.FTZ R0, R0, 1 ;  /* 0x3f80000000007820 */ /* 0x000fc80000410000 */
[----:B------:R0:W1:Y:S02]  /*3b50*/  F2F.F64.F32 R16, R0 ;  /* 0x0000000000107310 */ /* 0x0000640000201800 */
[----:B01----:R-:W-:Y:S05]  /*3b60*/  BRA `(.L_x_4474) ;  /* 0x0000000000a07947 */ /* 0x003fea0003800000 */
.L_x_4491:
        /* <DEDUP_REMOVED lines=18> */
.L_x_4479:
        /* <DEDUP_REMOVED lines=16> */
.L_x_4500:
[----:B------:R-:W-:Y:S05]  /*3d90*/  BRA `(.L_x_4474) ;  /* 0x0000000000147947 */ /* 0x000fea0003800000 */
.L_x_4499:
[----:B------:R-:W4:Y:S02]  /*3da0*/  LDG.E.64 R16, desc[UR36][R2.64] ;  /* 0x0000002402107981 */ /* 0x000f24000c1e1b00 */
[----:B----4-:R-:W0:Y:S02]  /*3db0*/  I2F.F64.U64 R16, R16 ;  /* 0x0000001000107312 */ /* 0x010e240000301800 */
[----:B0-----:R-:W-:Y:S05]  /*3dc0*/  BRA `(.L_x_4474) ;  /* 0x0000000000087947 */ /* 0x001fea0003800000 */
.L_x_4498:
[----:B------:R-:W4:Y:S02]  /*3dd0*/  LDG.E R2, desc[UR36][R2.64] ;  /* 0x0000002402027981 */ /* 0x000f24000c1e1900 */
[----:B----4-:R0:W1:Y:S02]  /*3de0*/  I2F.F64.U32 R16, R2 ;  /* 0x0000000200107312 */ /* 0x0100640000201800 */
.L_x_4474:
[----:B------:R-:W-:Y:S05]  /*3df0*/  BSYNC.RECONVERGENT B6 ;  /* 0x0000000000067941 */ /* 0x000fea0003800200 */
.L_x_4473:
[----:B------:R-:W-:Y:S01]  /*3e00*/  ISETP.GE.AND P0, PT, R22, R19, PT ;  /* 0x000000131600720c */ /* 0x000fe20003f06270 */
[----:B------:R-:W-:-:S12]  /*3e10*/  BSSY.RECONVERGENT B0, `(.L_x_4501) ;  /* 0x0000029000007945 */ /* 0x000fd80003800200 */
[----:B------:R-:W-:Y:S05]  /*3e20*/  @P0 BRA `(.L_x_4502) ;  /* 0x00000000009c0947 */ /* 0x000fea0003800000 */
[----:B------:R-:W3:Y:S01]  /*3e30*/  LDCU.64 UR4, c[0x0][0x388] ;  /* 0x00007100ff0477ac */ /* 0x000ee20008000a00 */
[----:B01--4-:R-:W-:Y:S02]  /*3e40*/  IMAD.MOV.U32 R4, RZ, RZ, RZ ;  /* 0x000000ffff047224 */ /* 0x013fe400078e00ff */
[----:B------:R-:W-:Y:S02]  /*3e50*/  IMAD.MOV.U32 R6, RZ, RZ, 0x0 ;  /* 0x00000000ff067424 */ /* 0x000fe400078e00ff */
[----:B------:R-:W-:Y:S01]  /*3e60*/  IMAD.MOV.U32 R7, RZ, RZ, 0x3fd80000 ;  /* 0x3fd80000ff077424 */ /* 0x000fe200078e00ff */
[----:B---3-5:R-:W0:Y:S02]  /*3e70*/  DADD R26, R26, UR4 ;  /* 0x000000041a1a7e29 */ /* 0x028e240008000000 */
        /* <DEDUP_REMOVED lines=31> */
[----:B--2---:R-:W-:Y:S05]  /*4070*/  CALL.REL.NOINC `($__internal_57_$__cuda_sm20_drsqrt_f64_slowpath_v2) ;  /* 0x00000058002c7944 */ /* 0x004fea0003c00000 */
[----:B------:R-:W-:Y:S02]  /*4080*/  IMAD.MOV.U32 R4, RZ, RZ, R6 ;  /* 0x000000ffff047224 */ /* 0x000fe400078e0006 */
[----:B------:R-:W-:-:S07]  /*4090*/  IMAD.MOV.U32 R5, RZ, RZ, R7 ;  /* 0x000000ffff057224 */ /* 0x000fce00078e0007 */
.L_x_4502:
[----:B------:R-:W-:Y:S05]  /*40a0*/  BSYNC.RECONVERGENT B0 ;  /* 0x0000000000007941 */ /* 0x000fea0003800200 */
.L_x_4501:
[----:B---3-5:R-:W-:Y:S01]  /*40b0*/  VIADD R26, R22, 0x80 ;  /* 0x00000080161a7836 */ /* 0x028fe20000000000 */
[----:B------:R-:W-:Y:S04]  /*40c0*/  BSSY.RECONVERGENT B0, `(.L_x_4503) ;  /* 0x0000028000007945 */ /* 0x000fe80003800200 */
[----:B------:R-:W-:-:S13]  /*40d0*/  ISETP.GE.AND P0, PT, R26, R19, PT ;  /* 0x000000131a00720c */ /* 0x000fda0003f06270 */
[----:B------:R-:W-:Y:S05]  /*40e0*/  @P0 BRA `(.L_x_4504) ;  /* 0x0000000000940947 */ /* 0x000fea0003800000 */
[----:B------:R-:W0:Y:S01]  /*40f0*/  LDCU.64 UR4, c[0x0][0x388] ;  /* 0x00007100ff0477ac */ /* 0x000e220008000a00 */
[----:B------:R-:W-:Y:S02]  /*4100*/  IMAD.MOV.U32 R8, RZ, RZ, 0x0 ;  /* 0x00000000ff087424 */ /* 0x000fe400078e00ff */
[----:B------:R-:W-:Y:S01]  /*4110*/  IMAD.MOV.U32 R9, RZ, RZ, 0x3fd80000 ;  /* 0x3fd80000ff097424 */ /* 0x000fe200078e00ff */
[----:B0-2---:R-:W0:Y:S02]  /*4120*/  DADD R2, R28, UR4 ;  /* 0x000000041c027e29 */ /* 0x005e240008000000 */
[----:B0-----:R-:W0:Y:S01]  /*4130*/  MUFU.RSQ64H R29, R3 ;  /* 0x00000003001d7308 */ /* 0x001e220000001c00 */
[----:B------:R-:W-:Y:S02]  /*4140*/  VIADD R0, R3, 0xfff00000 ;  /* 0xfff0000003007836 */ /* 0x000fe40000000000 */
[----:B------:R-:W-:-:S03]  /*4150*/  IMAD.MOV.U32 R28, RZ, RZ, RZ ;  /* 0x000000ffff1c7224 */ /* 0x000fc600078e00ff */
        /* <DEDUP_REMOVED lines=24> */
[----:B0-----:R3:W0:Y:S02]  /*42e0*/  DFMA R28, R8, R6, R28 ;  /* 0x00000006081c722b */ /* 0x001624000000001c */
[----:B0--3--:R-:W-:Y:S05]  /*42f0*/  @!P0 BRA `(.L_x_4504) ;  /* 0x0000000000108947 */ /* 0x009fea0003800000 */
[----:B------:R-:W-:-:S07]  /*4300*/  MOV R0, 0x4320 ;  /* 0x0000432000007802 */ /* 0x000fce0000000f00 */
[----:B-1--4-:R-:W-:Y:S05]  /*4310*/  CALL.REL.NOINC `($__internal_57_$__cuda_sm20_drsqrt_f64_slowpath_v2) ;  /* 0x0000005400847944 */ /* 0x012fea0003c00000 */
[----:B------:R-:W-:Y:S02]  /*4320*/  IMAD.MOV.U32 R28, RZ, RZ, R6 ;  /* 0x000000ffff1c7224 */ /* 0x000fe400078e0006 */
[----:B------:R-:W-:-:S07]  /*4330*/  IMAD.MOV.U32 R29, RZ, RZ, R7 ;  /* 0x000000ffff1d7224 */ /* 0x000fce00078e0007 */
.L_x_4504:
[----:B------:R-:W-:Y:S05]  /*4340*/  BSYNC.RECONVERGENT B0 ;  /* 0x0000000000007941 */ /* 0x000fea0003800200 */
.L_x_4503:
[----:B------:R-:W-:Y:S01]  /*4350*/  VIADD R0, R22, 0x100 ;  /* 0x0000010016007836 */ /* 0x000fe20000000000 */
[----:B------:R-:W-:Y:S04]  /*4360*/  BSSY.RECONVERGENT B0, `(.L_x_4505) ;  /* 0x0000028000007945 */ /* 0x000fe80003800200 */
[----:B------:R-:W-:-:S13]  /*4370*/  ISETP.GE.AND P0, PT, R0, R19, PT ;  /* 0x000000130000720c */ /* 0x000fda0003f06270 */
[----:B------:R-:W-:Y:S05]  /*4380*/  @P0 BRA `(.L_x_4506) ;  /* 0x0000000000940947 */ /* 0x000fea0003800000 */
[----:B------:R-:W0:Y:S01]  /*4390*/  LDCU.64 UR4, c[0x0][0x388] ;  /* 0x00007100ff0477ac */ /* 0x000e220008000a00 */
[----:B------:R-:W-:Y:S02]  /*43a0*/  IMAD.MOV.U32 R8, RZ, RZ, 0x0 ;  /* 0x00000000ff087424 */ /* 0x000fe400078e00ff */
[----:B------:R-:W-:Y:S01]  /*43b0*/  IMAD.MOV.U32 R9, RZ, RZ, 0x3fd80000 ;  /* 0x3fd80000ff097424 */ /* 0x000fe200078e00ff */
[----:B0-----:R-:W0:Y:S02]  /*43c0*/  DADD R2, R24, UR4 ;  /* 0x0000000418027e29 */ /* 0x001e240008000000 */
        /* <DEDUP_REMOVED lines=30> */
[----:B-12-4-:R-:W-:Y:S05]  /*45b0*/  CALL.REL.NOINC `($__internal_57_$__cuda_sm20_drsqrt_f64_slowpath_v2) ;  /* 0x0000005000dc7944 */ /* 0x016fea0003c00000 */
[----:B------:R-:W-:Y:S02]  /*45c0*/  IMAD.MOV.U32 R24, RZ, RZ, R6 ;  /* 0x000000ffff187224 */ /* 0x000fe400078e0006 */
[----:B------:R-:W-:-:S07]  /*45d0*/  IMAD.MOV.U32 R25, RZ, RZ, R7 ;  /* 0x000000ffff197224 */ /* 0x000fce00078e0007 */
.L_x_4506:
[----:B------:R-:W-:Y:S05]  /*45e0*/  BSYNC.RECONVERGENT B0 ;  /* 0x0000000000007941 */ /* 0x000fea0003800200 */
.L_x_4505:
[----:B------:R-:W-:Y:S01]  /*45f0*/  VIADD R0, R22, 0x180 ;  /* 0x0000018016007836 */ /* 0x000fe20000000000 */
[----:B------:R-:W-:Y:S04]  /*4600*/  BSSY.RECONVERGENT B0, `(.L_x_4507) ;  /* 0x0000028000007945 */ /* 0x000fe80003800200 */
[----:B------:R-:W-:-:S13]  /*4610*/  ISETP.GE.AND P0, PT, R0, R19, PT ;  /* 0x000000130000720c */ /* 0x000fda0003f06270 */
[----:B------:R-:W-:Y:S05]  /*4620*/  @P0 BRA `(.L_x_4508) ;  /* 0x0000000000940947 */ /* 0x000fea0003800000 */
[----:B------:R-:W0:Y:S01]  /*4630*/  LDCU.64 UR4, c[0x0][0x388] ;  /* 0x00007100ff0477ac */ /* 0x000e220008000a00 */
[----:B------:R-:W-:Y:S02]  /*4640*/  IMAD.MOV.U32 R8, RZ, RZ, 0x0 ;  /* 0x00000000ff087424 */ /* 0x000fe400078e00ff */
[----:B------:R-:W-:Y:S01]  /*4650*/  IMAD.MOV.U32 R9, RZ, RZ, 0x3fd80000 ;  /* 0x3fd80000ff097424 */ /* 0x000fe200078e00ff */
[----:B01----:R-:W0:Y:S02]  /*4660*/  DADD R2, R16, UR4 ;  /* 0x0000000410027e29 */ /* 0x003e240008000000 */
        /* <DEDUP_REMOVED lines=30> */
[----:B--2-4-:R-:W-:Y:S05]  /*4850*/  CALL.REL.NOINC `($__internal_57_$__cuda_sm20_drsqrt_f64_slowpath_v2) ;  /* 0x0000005000347944 */ /* 0x014fea0003c00000 */
[----:B------:R-:W-:Y:S02]  /*4860*/  IMAD.MOV.U32 R16, RZ, RZ, R6 ;  /* 0x000000ffff107224 */ /* 0x000fe400078e0006 */
[----:B------:R-:W-:-:S07]  /*4870*/  IMAD.MOV.U32 R17, RZ, RZ, R7 ;  /* 0x000000ffff117224 */ /* 0x000fce00078e0007 */
.L_x_4508:
[----:B------:R-:W-:Y:S05]  /*4880*/  BSYNC.RECONVERGENT B0 ;  /* 0x0000000000007941 */ /* 0x000fea0003800200 */
.L_x_4507:
[----:B0-----:R-:W0:Y:S01]  /*4890*/  LDC.U8 R2, c[0x0][0x3b4] ;  /* 0x0000ed00ff027b82 */ /* 0x001e220000000000 */
[----:B------:R-:W-:Y:S01]  /*48a0*/  ISETP.GE.AND P0, PT, R22, R19, PT ;  /* 0x000000131600720c */ /* 0x000fe20003f06270 */
[----:B------:R-:W-:Y:S04]  /*48b0*/  BSSY.RECONVERGENT B7, `(.L_x_4509) ;  /* 0x00003cc000077945 */ /* 0x000fe80003800200 */
[----:B------:R-:W-:Y:S08]  /*48c0*/  BSSY.RELIABLE B6, `(.L_x_4510) ;  /* 0x0000290000067945 */ /* 0x000ff00003800100 */
[----:B------:R-:W-:Y:S05]  /*48d0*/  @P0 BRA `(.L_x_4511) ;  /* 0x00000028002c0947 */ /* 0x000fea0003800000 */
[----:B------:R-:W3:Y:S01]  /*48e0*/  LDCU UR4, c[0x0][0x3b8] ;  /* 0x00007700ff0477ac */ /* 0x000ee20008000800 */
[----:B------:R-:W5:Y:S01]  /*48f0*/  LDC.64 R8, c[0x0][0x398] ;  /* 0x0000e600ff087b82 */ /* 0x000f620000000a00 */
[----:B------:R-:W-:Y:S01]  /*4900*/  IMAD R0, R18, 0x200, R22 ;  /* 0x0000020012007824 */ /* 0x000fe200078e0216 */
        /* <DEDUP_REMOVED lines=15> */
[----:B-1--4-:R-:W0:Y:S01]  /*4a00*/  F2I.F64.TRUNC R5, R4 ;  /* 0x0000000400057311 */ /* 0x012e22000030d100 */
[----:B------:R-:W-:Y:S01]  /*4a10*/  IMAD.MOV.U32 R22, RZ, RZ, R26 ;  /* 0x000000ffff167224 */ /* 0x000fe200078e001a */
[----:B0-----:R0:W-:Y:S01]  /*4a20*/  STG.E.U8 desc[UR36][R8.64], R5 ;  /* 0x0000000508007986 */ /* 0x0011e2000c101124 */
[----:B------:R-:W-:Y:S05]  /*4a30*/  BRA `(.L_x_4517) ;  /* 0x0000001000e07947 */ /* 0x000fea0003800000 */
.L_x_4515:
[----:B-1--4-:R-:W0:Y:S01]  /*4a40*/  F2I.S64.F64.TRUNC R4, R4 ;  /* 0x0000000400047311 */ /* 0x012e22000030d900 */
[----:B------:R-:W-:Y:S02]  /*4a50*/  IMAD.MOV.U32 R22, RZ, RZ, R26 ;  /* 0x000000ffff167224 */ /* 0x000fe400078e001a */
[----:B0-----:R-:W-:-:S05]  /*4a60*/  IMAD.MOV.U32 R3, RZ, RZ, R4 ;  /* 0x000000ffff037224 */ /* 0x001fca00078e0004 */
[----:B------:R0:W-:Y:S01]  /*4a70*/  STG.E.U8 desc[UR36][R8.64], R3 ;  /* 0x0000000308007986 */ /* 0x0001e2000c101124 */
[----:B------:R-:W-:Y:S05]  /*4a80*/  BRA `(.L_x_4517) ;  /* 0x0000001000cc7947 */ /* 0x000fea0003800000 */
.L_x_4514:
[----:B------:R-:W-:-:S13]  /*4a90*/  ISETP.NE.AND P0, PT, R0, 0x2, PT ;  /* 0x000000020000780c */ /* 0x000fda0003f05270 */
[----:B------:R-:W-:Y:S05]  /*4aa0*/  @!P0 BRA `(.L_x_4518) ;  /* 0x0000000000308947 */ /* 0x000fea0003800000 */
[----:B------:R-:W-:-:S13]  /*4ab0*/  ISETP.NE.AND P0, PT, R0, 0x3, PT ;  /* 0x000000030000780c */ /* 0x000fda0003f05270 */
[----:B------:R-:W-:Y:S05]  /*4ac0*/  @!P0 BRA `(.L_x_4519) ;  /* 0x0000000000188947 */ /* 0x000fea0003800000 */
[----:B------:R-:W-:-:S13]  /*4ad0*/  ISETP.NE.AND P0, PT, R0, 0x4, PT ;  /* 0x000000040000780c */ /* 0x000fda0003f05270 */
[----:B------:R-:W-:Y:S05]  /*4ae0*/  @P0 BRA `(.L_x_4516) ;  /* 0x0000000c00ec0947 */ /* 0x000fea0003800000 */
[----:B-1--4-:R-:W0:Y:S01]  /*4af0*/  F2I.S64.F64.TRUNC R4, R4 ;  /* 0x0000000400047311 */ /* 0x012e22000030d900 */
[----:B------:R-:W-:Y:S01]  /*4b00*/  IMAD.MOV.U32 R22, RZ, RZ, R26 ;  /* 0x000000ffff167224 */ /* 0x000fe200078e001a */
[----:B0-----:R0:W-:Y:S01]  /*4b10*/  STG.E.64 desc[UR36][R8.64], R4 ;  /* 0x0000000408007986 */ /* 0x0011e2000c101b24 */
[----:B------:R-:W-:Y:S05]  /*4b20*/  BRA `(.L_x_4517) ;  /* 0x0000001000a47947 */ /* 0x000fea0003800000 */
.L_x_4519:
[----:B-1--4-:R-:W0:Y:S01]  /*4b30*/  F2I.F64.TRUNC R5, R4 ;  /* 0x0000000400057311 */ /* 0x012e22000030d100 */
[----:B------:R-:W-:Y:S01]  /*4b40*/  IMAD.MOV.U32 R22, RZ, RZ, R26 ;  /* 0x000000ffff167224 */ /* 0x000fe200078e001a */
[----:B0-----:R0:W-:Y:S01]  /*4b50*/  STG.E desc[UR36][R8.64], R5 ;  /* 0x0000000508007986 */ /* 0x0011e2000c101924 */
[----:B------:R-:W-:Y:S05]  /*4b60*/  BRA `(.L_x_4517) ;  /* 0x0000001000947947 */ /* 0x000fea0003800000 */
.L_x_4518:
[----:B-1--4-:R-:W0:Y:S01]  /*4b70*/  F2I.F64.TRUNC R5, R4 ;  /* 0x0000000400057311 */ /* 0x012e22000030d100 */
[----:B------:R-:W-:Y:S01]  /*4b80*/  IMAD.MOV.U32 R22, RZ, RZ, R26 ;  /* 0x000000ffff167224 */ /* 0x000fe200078e001a */
[----:B0-----:R0:W-:Y:S01]  /*4b90*/  STG.E.U16 desc[UR36][R8.64], R5 ;  /* 0x0000000508007986 */ /* 0x0011e2000c101524 */
[----:B------:R-:W-:Y:S05]  /*4ba0*/  BRA `(.L_x_4517) ;  /* 0x0000001000847947 */ /* 0x000fea0003800000 */
.L_x_4513:
[----:B------:R-:W-:-:S13]  /*4bb0*/  ISETP.GT.AND P0, PT, R0, 0x6, PT ;  /* 0x000000060000780c */ /* 0x000fda0003f04270 */
[----:B------:R-:W-:Y:S05]  /*4bc0*/  @P0 BRA `(.L_x_4520) ;  /* 0x0000000000740947 */ /* 0x000fea0003800000 */
[----:B------:R-:W-:-:S13]  /*4bd0*/  ISETP.NE.AND P0, PT, R0, 0x5, PT ;  /* 0x000000050000780c */ /* 0x000fda0003f05270 */
[----:B------:R-:W-:Y:S05]  /*4be0*/  @!P0 BRA `(.L_x_4521) ;  /* 0x0000000000388947 */ /* 0x000fea0003800000 */
[----:B------:R-:W-:-:S13]  /*4bf0*/  ISETP.NE.AND P0, PT, R0, 0x6, PT ;  /* 0x000000060000780c */ /* 0x000fda0003f05270 */
[----:B------:R-:W-:Y:S05]  /*4c00*/  @P0 BRA `(.L_x_4516) ;  /* 0x0000000c00a40947 */ /* 0x000fea0003800000 */
        /* <DEDUP_REMOVED lines=8> */
[----:B------:R-:W-:Y:S02]  /*4c90*/  IMAD.MOV.U32 R22, RZ, RZ, R26 ;  /* 0x000000ffff167224 */ /* 0x000fe400078e001a */
[----:B0-----:R-:W-:-:S05]  /*4ca0*/  @!P0 FMUL R3, R3, 1.175494350822287508e-38 ;  /* 0x0080000003038820 */ /* 0x001fca0000400000 */
[----:B------:R0:W-:Y:S01]  /*4cb0*/  STG.E desc[UR36][R8.64], R3 ;  /* 0x0000000308007986 */ /* 0x0001e2000c101924 */
[----:B------:R-:W-:Y:S05]  /*4cc0*/  BRA `(.L_x_4517) ;  /* 0x00000010003c7947 */ /* 0x000fea0003800000 */
.L_x_4521:
        /* <DEDUP_REMOVED lines=10> */
[----:B------:R-:W-:-:S05]  /*4d70*/  F2FP.F16.F32.PACK_AB R0, RZ, R0 ;  /* 0x00000000ff00723e */ /* 0x000fca00000000ff */
[----:B------:R0:W-:Y:S01]  /*4d80*/  STG.E.U16 desc[UR36][R8.64], R0 ;  /* 0x0000000008007986 */ /* 0x0001e2000c101524 */
[----:B------:R-:W-:Y:S05]  /*4d90*/  BRA `(.L_x_4517) ;  /* 0x0000001000087947 */ /* 0x000fea0003800000 */
.L_x_4520:
[----:B------:R-:W-:-:S13]  /*4da0*/  ISETP.NE.AND P0, PT, R0, 0x7, PT ;  /* 0x000000070000780c */ /* 0x000fda0003f05270 */
[----:B------:R-:W-:Y:S05]  /*4db0*/  @!P0 BRA `(.L_x_4522) ;  /* 0x00000000007c8947 */ /* 0x000fea0003800000 */
        /* <DEDUP_REMOVED lines=13> */
[----:B0-----:R-:W-:Y:S01]  /*4e90*/  @!P0 FMUL R6, R6, 1.175494350822287508e-38 ;  /* 0x0080000006068820 */ /* 0x001fe20000400000 */
[----:B------:R-:W-:-:S04]  /*4ea0*/  IMAD.MOV.U32 R22, RZ, RZ, R26 ;  /* 0x000000ffff167224 */ /* 0x000fc800078e001a */
[----:B------:R0:W-:Y:S01]  /*4eb0*/  STG.E.64 desc[UR36][R8.64], R6 ;  /* 0x0000000608007986 */ /* 0x0001e2000c101b24 */
[----:B------:R-:W-:Y:S05]  /*4ec0*/  BRA `(.L_x_4517) ;  /* 0x0000000c00bc7947 */ /* 0x000fea0003800000 */
.L_x_4523:
        /* <DEDUP_REMOVED lines=10> */
[----:B------:R-:W-:-:S04]  /*4f70*/  F2FP.F16.F32.PACK_AB R3, RZ, R0 ;  /* 0x00000000ff03723e */ /* 0x000fc800000000ff */
[----:B------:R-:W-:-:S05]  /*4f80*/  PRMT R3, R3, 0x5410, RZ ;  /* 0x0000541003037816 */ /* 0x000fca00000000ff */
[----:B------:R0:W-:Y:S01]  /*4f90*/  STG.E desc[UR36][R8.64], R3 ;  /* 0x0000000308007986 */ /* 0x0001e2000c101924 */
[----:B------:R-:W-:Y:S05]  /*4fa0*/  BRA `(.L_x_4517) ;  /* 0x0000000c00847947 */ /* 0x000fea0003800000 */
.L_x_4522:
[----:B------:R0:W-:Y:S01]  /*4fb0*/  STG.E.64 desc[UR36][R8.64], R4 ;  /* 0x0000000408007986 */ /* 0x0001e2000c101b24 */
[----:B------:R-:W-:Y:S01]  /*4fc0*/  IMAD.MOV.U32 R22, RZ, RZ, R26 ;  /* 0x000000ffff167224 */ /* 0x000fe200078e001a */
[----:B------:R-:W-:Y:S06]  /*4fd0*/  BRA `(.L_x_4517) ;  /* 0x0000000c00787947 */ /* 0x000fec0003800000 */
.L_x_4512:
        /* <DEDUP_REMOVED lines=8> */
[----:B------:R-:W0:Y:S01]  /*5060*/  DSETP.NEU.AND P0, PT, R4, RZ, PT ;  /* 0x000000ff0400722a */ /* 0x000e220003f0d000 */
[----:B------:R-:W-:Y:S01]  /*5070*/  IMAD.MOV.U32 R22, RZ, RZ, R26 ;  /* 0x000000ffff167224 */ /* 0x000fe200078e001a */
[----:B0-----:R-:W-:-:S05]  /*5080*/  SEL R3, RZ, 0x1, !P0 ;  /* 0x00000001ff037807 */ /* 0x001fca0004000000 */
[----:B------:R0:W-:Y:S01]  /*5090*/  STG.E.U8 desc[UR36][R8.64], R3 ;  /* 0x0000000308007986 */ /* 0x0001e2000c101124 */
[----:B------:R-:W-:Y:S05]  /*50a0*/  BRA `(.L_x_4517) ;  /* 0x0000000c00447947 */ /* 0x000fea0003800000 */
.L_x_4526:
[----:B------:R-:W-:Y:S01]  /*50b0*/  CS2R R6, SRZ ;  /* 0x0000000000067805 */ /* 0x000fe2000001ff00 */
[----:B------:R-:W-:-:S04]  /*50c0*/  IMAD.MOV.U32 R22, RZ, RZ, R26 ;  /* 0x000000ffff167224 */ /* 0x000fc800078e001a */
[----:B------:R0:W-:Y:S01]  /*50d0*/  STG.E.128 desc[UR36][R8.64], R4 ;  /* 0x0000000408007986 */ /* 0x0001e2000c101d24 */
[----:B------:R-:W-:Y:S05]  /*50e0*/  BRA `(.L_x_4517) ;  /* 0x0000000c00347947 */ /* 0x000fea0003800000 */
.L_x_4525:
        /* <DEDUP_REMOVED lines=27> */
.L_x_4530:
[----:B------:R-:W-:Y:S05]  /*52a0*/  BSYNC.RECONVERGENT B0 ;  /* 0x0000000000007941 */ /* 0x000fea0003800200 */
.L_x_4529:
[----:B------:R-:W-:Y:S01]  /*52b0*/  LOP3.LUT R7, R0, 0x80, R7, 0xf8, !PT ;  /* 0x0000008000077812 */ /* 0x000fe200078ef807 */
[----:B------:R-:W-:-:S04]  /*52c0*/  IMAD.MOV.U32 R22, RZ, RZ, R26 ;  /* 0x000000ffff167224 */ /* 0x000fc800078e001a */
[----:B------:R0:W-:Y:S01]  /*52d0*/  STG.E.U8 desc[UR36][R8.64], R7 ;  /* 0x0000000708007986 */ /* 0x0001e2000c101124 */
[----:B------:R-:W-:Y:S05]  /*52e0*/  BRA `(.L_x_4517) ;  /* 0x0000000800b47947 */ /* 0x000fea0003800000 */
.L_x_4528:
        /* <DEDUP_REMOVED lines=23> */
.L_x_4532:
[----:B------:R-:W-:Y:S05]  /*5460*/  BSYNC.RECONVERGENT B0 ;  /* 0x0000000000007941 */ /* 0x000fea0003800200 */
.L_x_4531:
[----:B------:R-:W-:Y:S01]  /*5470*/  LOP3.LUT R7, R0, 0x80, R7, 0xf8, !PT ;  /* 0x0000008000077812 */ /* 0x000fe200078ef807 */
[----:B------:R-:W-:-:S04]  /*5480*/  IMAD.MOV.U32 R22, RZ, RZ, R26 ;  /* 0x000000ffff167224 */ /* 0x000fc800078e001a */
[----:B------:R0:W-:Y:S01]  /*5490*/  STG.E.U8 desc[UR36][R8.64], R7 ;  /* 0x0000000708007986 */ /* 0x0001e2000c101124 */
[----:B------:R-:W-:Y:S05]  /*54a0*/  BRA `(.L_x_4517) ;  /* 0x0000000800447947 */ /* 0x000fea0003800000 */
.L_x_4527:
        /* <DEDUP_REMOVED lines=10> */
[----:B------:R-:W-:-:S05]  /*5550*/  F2FP.BF16.F32.PACK_AB R0, RZ, R0 ;  /* 0x00000000ff00723e */ /* 0x000fca00000010ff */
[----:B------:R0:W-:Y:S01]  /*5560*/  STG.E.U16 desc[UR36][R8.64], R0 ;  /* 0x0000000008007986 */ /* 0x0001e2000c101524 */
[----:B------:R-:W-:Y:S05]  /*5570*/  BRA `(.L_x_4517) ;  /* 0x0000000800107947 */ /* 0x000fea0003800000 */
.L_x_4524:
        /* <DEDUP_REMOVED lines=8> */
[----:B-1--4-:R-:W0:Y:S01]  /*5600*/  F2I.U32.F64.TRUNC R5, R4 ;  /* 0x0000000400057311 */ /* 0x012e22000030d000 */
[----:B------:R-:W-:Y:S01]  /*5610*/  IMAD.MOV.U32 R22, RZ, RZ, R26 ;  /* 0x000000ffff167224 */ /* 0x000fe200078e001a */
[----:B0-----:R0:W-:Y:S01]  /*5620*/  STG.E.U16 desc[UR36][R8.64], R5 ;  /* 0x0000000508007986 */ /* 0x0011e2000c101524 */
[----:B------:R-:W-:Y:S05]  /*5630*/  BRA `(.L_x_4517) ;  /* 0x0000000400e07947 */ /* 0x000fea0003800000 */
.L_x_4535:
        /* <DEDUP_REMOVED lines=21> */
.L_x_4538:
[----:B------:R-:W-:-:S04]  /*5790*/  SHF.R.U32.HI R0, RZ, 0x14, R7 ;  /* 0x00000014ff007819 */ /* 0x000fc80000011607 */
[----:B------:R-:W-:-:S04]  /*57a0*/  LOP3.LUT R0, R0, 0x1, RZ, 0xc0, !PT ;  /* 0x0000000100007812 */ /* 0x000fc800078ec0ff */
[----:B------:R-:W-:-:S04]  /*57b0*/  IADD3 R0, PT, PT, R7, 0x487ffff, R0 ;  /* 0x0487ffff07007810 */ /* 0x000fc80007ffe000 */
[----:B------:R-:W-:-:S04]  /*57c0*/  SHF.R.U32.HI R0, RZ, 0x14, R0 ;  /* 0x00000014ff007819 */ /* 0x000fc80000011600 */
[----:B------:R-:W-:-:S07]  /*57d0*/  LOP3.LUT R3, R0, 0xff, RZ, 0xc0, !PT ;  /* 0x000000ff00037812 */ /* 0x000fce00078ec0ff */
.L_x_4539:
[----:B------:R-:W-:-:S04]  /*57e0*/  SHF.R.U32.HI R0, RZ, 0x18, R7 ;  /* 0x00000018ff007819 */ /* 0x000fc80000011607 */
[----:B------:R-:W-:-:S07]  /*57f0*/  LOP3.LUT R0, R3, 0x80, R0, 0xf8, !PT ;  /* 0x0000008003007812 */ /* 0x000fce00078ef800 */
.L_x_4537:
[----:B------:R-:W-:Y:S05]  /*5800*/  BSYNC.RECONVERGENT B0 ;  /* 0x0000000000007941 */ /* 0x000fea0003800200 */
.L_x_4536:
[----:B------:R3:W-:Y:S01]  /*5810*/  STG.E.U8 desc[UR36][R8.64], R0 ;  /* 0x0000000008007986 */ /* 0x0007e2000c101124 */
[----:B------:R-:W-:Y:S01]  /*5820*/  IMAD.MOV.U32 R22, RZ, RZ, R26 ;  /* 0x000000ffff167224 */ /* 0x000fe200078e001a */
[----:B------:R-:W-:Y:S06]  /*5830*/  BRA `(.L_x_4517) ;  /* 0x0000000400607947 */ /* 0x000fec0003800000 */
.L_x_4534:
        /* <DEDUP_REMOVED lines=21> */
.L_x_4542:
[----:B------:R-:W-:-:S04]  /*5990*/  SHF.R.U32.HI R0, RZ, 0x15, R7 ;  /* 0x00000015ff007819 */ /* 0x000fc80000011607 */
[----:B------:R-:W-:-:S04]  /*59a0*/  LOP3.LUT R0, R0, 0x1, RZ, 0xc0, !PT ;  /* 0x0000000100007812 */ /* 0x000fc800078ec0ff */
[----:B------:R-:W-:-:S04]  /*59b0*/  IADD3 R0, PT, PT, R7, 0x88fffff, R0 ;  /* 0x088fffff07007810 */ /* 0x000fc80007ffe000 */
[----:B------:R-:W-:-:S04]  /*59c0*/  SHF.R.U32.HI R0, RZ, 0x15, R0 ;  /* 0x00000015ff007819 */ /* 0x000fc80000011600 */
[----:B------:R-:W-:-:S07]  /*59d0*/  LOP3.LUT R3, R0, 0xff, RZ, 0xc0, !PT ;  /* 0x000000ff00037812 */ /* 0x000fce00078ec0ff */
.L_x_4543:
[----:B------:R-:W-:-:S04]  /*59e0*/  SHF.R.U32.HI R0, RZ, 0x18, R7 ;  /* 0x00000018ff007819 */ /* 0x000fc80000011607 */
[----:B------:R-:W-:-:S07]  /*59f0*/  LOP3.LUT R0, R3, 0x80, R0, 0xf8, !PT ;  /* 0x0000008003007812 */ /* 0x000fce00078ef800 */
.L_x_4541:
[----:B------:R-:W-:Y:S05]  /*5a00*/  BSYNC.RECONVERGENT B0 ;  /* 0x0000000000007941 */ /* 0x000fea0003800200 */
.L_x_4540:
[----:B------:R0:W-:Y:S01]  /*5a10*/  STG.E.U8 desc[UR36][R8.64], R0 ;  /* 0x0000000008007986 */ /* 0x0001e2000c101124 */
[----:B------:R-:W-:Y:S01]  /*5a20*/  IMAD.MOV.U32 R22, RZ, RZ, R26 ;  /* 0x000000ffff167224 */ /* 0x000fe200078e001a */
[----:B------:R-:W-:Y:S06]  /*5a30*/  BRA `(.L_x_4517) ;  /* 0x0000000000e07947 */ /* 0x000fec0003800000 */
.L_x_4533:
[----:B------:R-:W-:-:S13]  /*5a40*/  ISETP.NE.AND P0, PT, R0, 0x1c, PT ;  /* 0x0000001c0000780c */ /* 0x000fda0003f05270 */
[----:B------:R-:W-:Y:S05]  /*5a50*/  @!P0 BRA `(.L_x_4544) ;  /* 0x0000000000cc8947 */ /* 0x000fea0003800000 */
[----:B------:R-:W-:-:S13]  /*5a60*/  ISETP.NE.AND P0, PT, R0, 0x1d, PT ;  /* 0x0000001d0000780c */ /* 0x000fda0003f05270 */
[----:B------:R-:W-:Y:S05]  /*5a70*/  @!P0 BRA `(.L_x_4545) ;  /* 0x0000000000b48947 */ /* 0x000fea0003800000 */
[----:B------:R-:W-:-:S13]  /*5a80*/  ISETP.NE.AND P0, PT, R0, 0x2c, PT ;  /* 0x0000002c0000780c */ /* 0x000fda0003f05270 */
[----:B------:R-:W-:Y:S05]  /*5a90*/  @!P0 BRA `(.L_x_4546) ;  /* 0x0000000000488947 */ /* 0x000fea0003800000 */
.L_x_4516:
[----:B------:R-:W-:Y:S01]  /*5aa0*/  MOV R14, 0x130 ;  /* 0x00000130000e7802 */ /* 0x000fe20000000f00 */
[----:B------:R-:W1:Y:S01]  /*5ab0*/  LDCU.64 UR6, c[0x4][0x120] ;  /* 0x01002400ff0677ac */ /* 0x000e620008000a00 */
[----:B------:R-:W-:Y:S02]  /*5ac0*/  IMAD.MOV.U32 R8, RZ, RZ, 0x65 ;  /* 0x00000065ff087424 */ /* 0x000fe400078e00ff */
[----:B------:R-:W-:Y:S01]  /*5ad0*/  IMAD.MOV.U32 R12, RZ, RZ, 0x1 ;  /* 0x00000001ff0c7424 */ /* 0x000fe200078e00ff */
[----:B------:R-:W0:Y:S01]  /*5ae0*/  LDCU.64 UR8, c[0x4][0x128] ;  /* 0x01002500ff0877ac */ /* 0x000e220008000a00 */
[----:B------:R-:W3:Y:S01]  /*5af0*/  LDC.64 R14, c[0x4][R14] ;  /* 0x010000000e0e7b82 */ /* 0x000ee20000000a00 */
[----:B------:R-:W-:Y:S01]  /*5b00*/  IMAD.MOV.U32 R13, RZ, RZ, RZ ;  /* 0x000000ffff0d7224 */ /* 0x000fe200078e00ff */
[----:B------:R-:W5:Y:S01]  /*5b10*/  LDCU.64 UR4, c[0x4][0x8] ;  /* 0x01000100ff0477ac */ /* 0x000f620008000a00 */
[----:B-1--4-:R-:W-:Y:S02]  /*5b20*/  IMAD.U32 R4, RZ, RZ, UR6 ;  /* 0x00000006ff047e24 */ /* 0x012fe4000f8e00ff */
[----:B------:R-:W-:-:S02]  /*5b30*/  IMAD.U32 R5, RZ, RZ, UR7 ;  /* 0x00000007ff057e24 */ /* 0x000fc4000f8e00ff */
[----:B0-----:R-:W-:Y:S02]  /*5b40*/  IMAD.U32 R6, RZ, RZ, UR8 ;  /* 0x00000008ff067e24 */ /* 0x001fe4000f8e00ff */
[----:B------:R-:W-:Y:S02]  /*5b50*/  IMAD.U32 R7, RZ, RZ, UR9 ;  /* 0x00000009ff077e24 */ /* 0x000fe4000f8e00ff */
[----:B-----5:R-:W-:Y:S02]  /*5b60*/  IMAD.U32 R10, RZ, RZ, UR4 ;  /* 0x00000004ff0a7e24 */ /* 0x020fe4000f8e00ff */
[----:B------:R-:W-:-:S07]  /*5b70*/  IMAD.U32 R11, RZ, RZ, UR5 ;  /* 0x00000005ff0b7e24 */ /* 0x000fce000f8e00ff */
[----:B------:R-:W-:-:S07]  /*5b80*/  LEPC R20, `(.L_x_4547) ;  /* 0x000000001014794e */ /* 0x000fce0000000000 */
[----:B--23--:R-:W-:Y:S05]  /*5b90*/  CALL.ABS.NOINC R14 ;  /* 0x000000000e007343 */ /* 0x00cfea0003c00000 */
.L_x_4547:
[----:B------:R-:W-:Y:S01]  /*5ba0*/  IMAD.MOV.U32 R22, RZ, RZ, R26 ;  /* 0x000000ffff167224 */ /* 0x000fe200078e001a */
[----:B------:R-:W-:Y:S06]  /*5bb0*/  BRA `(.L_x_4517) ;  /* 0x0000000000807947 */ /* 0x000fec0003800000 */
.L_x_4546:
        /* <DEDUP_REMOVED lines=25> */
.L_x_4545:
[----:B-1--4-:R-:W0:Y:S01]  /*5d50*/  F2I.U64.F64.TRUNC R4, R4 ;  /* 0x0000000400047311 */ /* 0x012e22000030d800 */
[----:B------:R-:W-:Y:S01]  /*5d60*/  IMAD.MOV.U32 R22, RZ, RZ, R26 ;  /* 0x000000ffff167224 */ /* 0x000fe200078e001a */
[----:B0-----:R0:W-:Y:S01]  /*5d70*/  STG.E.64 desc[UR36][R8.64], R4 ;  /* 0x0000000408007986 */ /* 0x0011e2000c101b24 */
[----:B------:R-:W-:Y:S05]  /*5d80*/  BRA `(.L_x_4517) ;  /* 0x00000000000c7947 */ /* 0x000fea0003800000 */
.L_x_4544:
[----:B-1--4-:R-:W0:Y:S01]  /*5d90*/  F2I.U32.F64.TRUNC R5, R4 ;  /* 0x0000000400057311 */ /* 0x012e22000030d000 */
[----:B------:R-:W-:Y:S01]  /*5da0*/  IMAD.MOV.U32 R22, RZ, RZ, R26 ;  /* 0x000000ffff167224 */ /* 0x000fe200078e001a */
[----:B0-----:R0:W-:Y:S06]  /*5db0*/  STG.E desc[UR36][R8.64], R5 ;  /* 0x0000000508007986 */ /* 0x0011ec000c101924 */
.L_x_4517:
[----:B------:R-:W-:-:S13]  /*5dc0*/  ISETP.GE.AND P0, PT, R22, R19, PT ;  /* 0x000000131600720c */ /* 0x000fda0003f06270 */
[----:B------:R-:W-:Y:S05]  /*5dd0*/  @P0 BREAK.RELIABLE B6 ;  /* 0x0000000000060942 */ /* 0x000fea0003800100 */
[----:B------:R-:W-:Y:S05]  /*5de0*/  @P0 BRA `(.L_x_4548) ;  /* 0x0000002400e00947 */ /* 0x000fea0003800000 */
[----:B------:R-:W5:Y:S01]  /*5df0*/  LDCU UR4, c[0x0][0x3b8] ;  /* 0x00007700ff0477ac */ /* 0x000f620008000800 */
[----:B01--4-:R-:W0:Y:S01]  /*5e00*/  LDC.64 R4, c[0x0][0x398] ;  /* 0x0000e600ff047b82 */ /* 0x013e220000000a00 */
[----:B---3--:R-:W-:Y:S01]  /*5e10*/  IMAD R0, R18, 0x200, R22 ;  /* 0x0000020012007824 */ /* 0x008fe200078e0216 */
        /* <DEDUP_REMOVED lines=15> */
[----:B--2---:R-:W0:Y:S02]  /*5f10*/  F2I.F64.TRUNC R29, R28 ;  /* 0x0000001c001d7311 */ /* 0x004e24000030d100 */
[----:B0-----:R0:W-:Y:S01]  /*5f20*/  STG.E.U8 desc[UR36][R4.64], R29 ;  /* 0x0000001d04007986 */ /* 0x0011e2000c101124 */
[----:B------:R-:W-:Y:S05]  /*5f30*/  BRA `(.L_x_4554) ;  /* 0x0000001000907947 */ /* 0x000fea0003800000 */
.L_x_4552:
[----:B--2---:R-:W0:Y:S02]  /*5f40*/  F2I.S64.F64.TRUNC R28, R28 ;  /* 0x0000001c001c7311 */ /* 0x004e24000030d900 */
[----:B0-----:R-:W-:-:S05]  /*5f50*/  IMAD.MOV.U32 R3, RZ, RZ, R28 ;  /* 0x000000ffff037224 */ /* 0x001fca00078e001c */
[----:B------:R0:W-:Y:S01]  /*5f60*/  STG.E.U8 desc[UR36][R4.64], R3 ;  /* 0x0000000304007986 */ /* 0x0001e2000c101124 */
[----:B------:R-:W-:Y:S05]  /*5f70*/  BRA `(.L_x_4554) ;  /* 0x0000001000807947 */ /* 0x000fea0003800000 */
.L_x_4551:
[----:B------:R-:W-:-:S13]  /*5f80*/  ISETP.NE.AND P0, PT, R0, 0x2, PT ;  /* 0x000000020000780c */ /* 0x000fda0003f05270 */
[----:B------:R-:W-:Y:S05]  /*5f90*/  @!P0 BRA `(.L_x_4555) ;  /* 0x0000000000288947 */ /* 0x000fea0003800000 */
[----:B------:R-:W-:-:S13]  /*5fa0*/  ISETP.NE.AND P0, PT, R0, 0x3, PT ;  /* 0x000000030000780c */ /* 0x000fda0003f05270 */
[----:B------:R-:W-:Y:S05]  /*5fb0*/  @!P0 BRA `(.L_x_4556) ;  /* 0x0000000000148947 */ /* 0x000fea0003800000 */
[----:B------:R-:W-:-:S13]  /*5fc0*/  ISETP.NE.AND P0, PT, R0, 0x4, PT ;  /* 0x000000040000780c */ /* 0x000fda0003f05270 */
[----:B------:R-:W-:Y:S05]  /*5fd0*/  @P0 BRA `(.L_x_4553) ;  /* 0x0000000c00240947 */ /* 0x000fea0003800000 */
[----:B--2---:R-:W0:Y:S02]  /*5fe0*/  F2I.S64.F64.TRUNC R28, R28 ;  /* 0x0000001c001c7311 */ /* 0x004e24000030d900 */
[----:B0-----:R0:W-:Y:S01]  /*5ff0*/  STG.E.64 desc[UR36][R4.64], R28 ;  /* 0x0000001c04007986 */ /* 0x0011e2000c101b24 */
[----:B------:R-:W-:Y:S05]  /*6000*/  BRA `(.L_x_4554) ;  /* 0x00000010005c7947 */ /* 0x000fea0003800000 */
.L_x_4556:
[----:B--2---:R-:W0:Y:S02]  /*6010*/  F2I.F64.TRUNC R29, R28 ;  /* 0x0000001c001d7311 */ /* 0x004e24000030d100 */
[----:B0-----:R0:W-:Y:S01]  /*6020*/  STG.E desc[UR36][R4.64], R29 ;  /* 0x0000001d04007986 */ /* 0x0011e2000c101924 */
[----:B------:R-:W-:Y:S05]  /*6030*/  BRA `(.L_x_4554) ;  /* 0x0000001000507947 */ /* 0x000fea0003800000 */
.L_x_4555:
[----:B--2---:R-:W0:Y:S02]  /*6040*/  F2I.F64.TRUNC R29, R28 ;  /* 0x0000001c001d7311 */ /* 0x004e24000030d100 */
[----:B0-----:R0:W-:Y:S01]  /*6050*/  STG.E.U16 desc[UR36][R4.64], R29 ;  /* 0x0000001d04007986 */ /* 0x0011e2000c101524 */
[----:B------:R-:W-:Y:S05]  /*6060*/  BRA `(.L_x_4554) ;  /* 0x0000001000447947 */ /* 0x000fea0003800000 */
.L_x_4550:
        /* <DEDUP_REMOVED lines=8> */
[----:B--2---:R-:W0:-:S15]  /*60f0*/  F2F.F32.F64 R3, R28 ;  /* 0x0000001c00037310 */ /* 0x004e1e0000301000 */
        /* <DEDUP_REMOVED lines=8> */
.L_x_4558:
        /* <DEDUP_REMOVED lines=12> */
.L_x_4557:
        /* <DEDUP_REMOVED lines=18> */
.L_x_4560:
        /* <DEDUP_REMOVED lines=13> */
.L_x_4559:
[----:B--2---:R0:W-:Y:S01]  /*6430*/  STG.E.64 desc[UR36][R4.64], R28 ;  /* 0x0000001c04007986 */ /* 0x0041e2000c101b24 */
[----:B------:R-:W-:Y:S05]  /*6440*/  BRA `(.L_x_4554) ;  /* 0x0000000c004c7947 */ /* 0x000fea0003800000 */
.L_x_4549:
        /* <DEDUP_REMOVED lines=10> */
[----:B--2---:R-:W0:Y:S02]  /*64f0*/  F2I.U32.F64.TRUNC R29, R28 ;  /* 0x0000001c001d7311 */ /* 0x004e24000030d000 */
[----:B0-----:R4:W-:Y:S01]  /*6500*/  STG.E.U16 desc[UR36][R4.64], R29 ;  /* 0x0000001d04007986 */ /* 0x0019e2000c101524 */
[----:B------:R-:W-:Y:S05]  /*6510*/  BRA `(.L_x_4554) ;  /* 0x0000000c00187947 */ /* 0x000fea0003800000 */
.L_x_4564:
        /* <DEDUP_REMOVED lines=26> */
.L_x_4567:
[----:B------:R-:W-:-:S04]  /*66c0*/  SHF.R.U32.HI R3, RZ, 0x18, R7 ;  /* 0x00000018ff037819 */ /* 0x000fc80000011607 */
[----:B------:R-:W-:-:S07]  /*66d0*/  LOP3.LUT R0, R0, 0x80, R3, 0xf8, !PT ;  /* 0x0000008000007812 */ /* 0x000fce00078ef803 */
.L_x_4566:
[----:B------:R-:W-:Y:S05]  /*66e0*/  BSYNC.RECONVERGENT B0 ;  /* 0x0000000000007941 */ /* 0x000fea0003800200 */
.L_x_4565:
[----:B------:R3:W-:Y:S01]  /*66f0*/  STG.E.U8 desc[UR36][R4.64], R0 ;  /* 0x0000000004007986 */ /* 0x0007e2000c101124 */
[----:B------:R-:W-:Y:S05]  /*6700*/  BRA `(.L_x_4554) ;  /* 0x00000008009c7947 */ /* 0x000fea0003800000 */
.L_x_4563:
        /* <DEDUP_REMOVED lines=26> */
.L_x_4570:
[----:B------:R-:W-:-:S04]  /*68b0*/  SHF.R.U32.HI R3, RZ, 0x18, R7 ;  /* 0x00000018ff037819 */ /* 0x000fc80000011607 */
[----:B------:R-:W-:-:S07]  /*68c0*/  LOP3.LUT R0, R0, 0x80, R3, 0xf8, !PT ;  /* 0x0000008000007812 */ /* 0x000fce00078ef803 */
.L_x_4569:
[----:B------:R-:W-:Y:S05]  /*68d0*/  BSYNC.RECONVERGENT B0 ;  /* 0x0000000000007941 */ /* 0x000fea0003800200 */
.L_x_4568:
[----:B------:R0:W-:Y:S01]  /*68e0*/  STG.E.U8 desc[UR36][R4.64], R0 ;  /* 0x0000000004007986 */ /* 0x0001e2000c101124 */
[----:B------:R-:W-:Y:S05]  /*68f0*/  BRA `(.L_x_4554) ;  /* 0x0000000800207947 */ /* 0x000fea0003800000 */
.L_x_4562:
        /* <DEDUP_REMOVED lines=30> */
.L_x_4572:
[----:B--2---:R-:W0:Y:S02]  /*6ae0*/  F2I.U64.F64.TRUNC R28, R28 ;  /* 0x0000001c001c7311 */ /* 0x004e24000030d800 */
[----:B0-----:R1:W-:Y:S01]  /*6af0*/  STG.E.64 desc[UR36][R4.64], R28 ;  /* 0x0000001c04007986 */ /* 0x0013e2000c101b24 */
[----:B------:R-:W-:Y:S05]  /*6b00*/  BRA `(.L_x_4554) ;  /* 0x00000004009c7947 */ /* 0x000fea0003800000 */
.L_x_4571:
[----:B--2---:R-:W0:Y:S02]  /*6b10*/  F2I.U32.F64.TRUNC R29, R28 ;  /* 0x0000001c001d7311 */ /* 0x004e24000030d000 */
[----:B0-----:R0:W-:Y:S01]  /*6b20*/  STG.E desc[UR36][R4.64], R29 ;  /* 0x0000001d04007986 */ /* 0x0011e2000c101924 */
[----:B------:R-:W-:Y:S05]  /*6b30*/  BRA `(.L_x_4554) ;  /* 0x0000000400907947 */ /* 0x000fea0003800000 */
.L_x_4561:
[----:B------:R-:W-:-:S13]  /*6b40*/  ISETP.GT.AND P0, PT, R0, 0xe, PT ;  /* 0x0000000e0000780c */ /* 0x000fda0003f04270 */
[----:B------:R-:W-:Y:S05]  /*6b50*/  @P0 BRA `(.L_x_4573) ;  /* 0x00000000002c0947 */ /* 0x000fea0003800000 */
[----:B------:R-:W-:-:S13]  /*6b60*/  ISETP.NE.AND P0, PT, R0, 0xa, PT ;  /* 0x0000000a0000780c */ /* 0x000fda0003f05270 */
[----:B------:R-:W-:Y:S05]  /*6b70*/  @!P0 BRA `(.L_x_4574) ;  /* 0x0000000000188947 */ /* 0x000fea0003800000 */
[----:B------:R-:W-:-:S13]  /*6b80*/  ISETP.NE.AND P0, PT, R0, 0xb, PT ;  /* 0x0000000b0000780c */ /* 0x000fda0003f05270 */
[----:B------:R-:W-:Y:S05]  /*6b90*/  @P0 BRA `(.L_x_4553) ;  /* 0x0000000000340947 */ /* 0x000fea0003800000 */
[----:B--2---:R-:W0:Y:S02]  /*6ba0*/  DSETP.NEU.AND P0, PT, R28, RZ, PT ;  /* 0x000000ff1c00722a */ /* 0x004e240003f0d000 */
[----:B0-----:R-:W-:-:S05]  /*6bb0*/  SEL R3, RZ, 0x1, !P0 ;  /* 0x00000001ff037807 */ /* 0x001fca0004000000 */
[----:B------:R0:W-:Y:S01]  /*6bc0*/  STG.E.U8 desc[UR36][R4.64], R3 ;  /* 0x0000000304007986 */ /* 0x0001e2000c101124 */
[----:B------:R-:W-:Y:S05]  /*6bd0*/  BRA `(.L_x_4554) ;  /* 0x0000000400687947 */ /* 0x000fea0003800000 */
.L_x_4574:
[----:B------:R-:W-:-:S05]  /*6be0*/  CS2R R30, SRZ ;  /* 0x00000000001e7805 */ /* 0x000fca000001ff00 */
[----:B--2---:R0:W-:Y:S01]  /*6bf0*/  STG.E.128 desc[UR36][R4.64], R28 ;  /* 0x0000001c04007986 */ /* 0x0041e2000c101d24 */
[----:B------:R-:W-:Y:S05]  /*6c00*/  BRA `(.L_x_4554) ;  /* 0x00000004005c7947 */ /* 0x000fea0003800000 */
.L_x_4573:
[----:B------:R-:W-:-:S13]  /*6c10*/  ISETP.NE.AND P0, PT, R0, 0xf, PT ;  /* 0x0000000f0000780c */ /* 0x000fda0003f05270 */
[----:B------:R-:W-:Y:S05]  /*6c20*/  @!P0 BRA `(.L_x_4575) ;  /* 0x0000000400288947 */ /* 0x000fea0003800000 */
[----:B------:R-:W-:-:S13]  /*6c30*/  ISETP.NE.AND P0, PT, R0, 0x17, PT ;  /* 0x000000170000780c */ /* 0x000fda0003f05270 */
[----:B------:R-:W-:Y:S05]  /*6c40*/  @!P0 BRA `(.L_x_4576) ;  /* 0x0000000000b08947 */ /* 0x000fea0003800000 */
[----:B------:R-:W-:-:S13]  /*6c50*/  ISETP.NE.AND P0, PT, R0, 0x18, PT ;  /* 0x000000180000780c */ /* 0x000fda0003f05270 */
[----:B------:R-:W-:Y:S05]  /*6c60*/  @!P0 BRA `(.L_x_4577) ;  /* 0x0000000000448947 */ /* 0x000fea0003800000 */
.L_x_4553:
[----:B------:R-:W-:Y:S01]  /*6c70*/  MOV R14, 0x130 ;  /* 0x00000130000e7802 */ /* 0x000fe20000000f00 */
[----:B------:R-:W0:Y:S01]  /*6c80*/  LDCU.64 UR4, c[0x4][0x120] ;  /* 0x01002400ff0477ac */ /* 0x000e220008000a00 */
[----:B------:R-:W-:Y:S02]  /*6c90*/  IMAD.MOV.U32 R8, RZ, RZ, 0x65 ;  /* 0x00000065ff087424 */ /* 0x000fe400078e00ff */
[----:B------:R-:W-:Y:S01]  /*6ca0*/  IMAD.MOV.U32 R12, RZ, RZ, 0x1 ;  /* 0x00000001ff0c7424 */ /* 0x000fe200078e00ff */
[----:B------:R-:W1:Y:S01]  /*6cb0*/  LDCU.64 UR6, c[0x4][0x128] ;  /* 0x01002500ff0677ac */ /* 0x000e620008000a00 */
[----:B------:R-:W3:Y:S01]  /*6cc0*/  LDC.64 R14, c[0x4][R14] ;  /* 0x010000000e0e7b82 */ /* 0x000ee20000000a00 */
        /* <DEDUP_REMOVED lines=9> */
[----:B--23--:R-:W-:Y:S05]  /*6d60*/  CALL.ABS.NOINC R14 ;  /* 0x000000000e007343 */ /* 0x00cfea0003c00000 */
.L_x_4578:
[----:B------:R-:W-:Y:S05]  /*6d70*/  BRA `(.L_x_4554) ;  /* 0x0000000400007947 */ /* 0x000fea0003800000 */
.L_x_4577:
        /* <DEDUP_REMOVED lines=21> */
.L_x_4580:
[----:B------:R-:W-:Y:S05]  /*6ed0*/  BSYNC.RECONVERGENT B0 ;  /* 0x0000000000007941 */ /* 0x000fea0003800200 */
.L_x_4579:
[----:B------:R-:W-:-:S05]  /*6ee0*/  LOP3.LUT R3, R0, 0x80, R3, 0xf8, !PT ;  /* 0x0000008000037812 */ /* 0x000fca00078ef803 */
[----:B------:R0:W-:Y:S01]  /*6ef0*/  STG.E.U8 desc[UR36][R4.64], R3 ;  /* 0x0000000304007986 */ /* 0x0001e2000c101124 */
[----:B------:R-:W-:Y:S05]  /*6f00*/  BRA `(.L_x_4554) ;  /* 0x00000000009c7947 */ /* 0x000fea0003800000 */
.L_x_4576:
        /* <DEDUP_REMOVED lines=20> */
.L_x_4582:
[----:B------:R-:W-:Y:S01]  /*7050*/  IMAD.MOV.U32 R0, RZ, RZ, 0x7f ;  /* 0x0000007fff007424 */ /* 0x000fe200078e00ff */
[----:B------:R-:W-:-:S04]  /*7060*/  ISETP.GT.U32.AND P0, PT, R3, 0x7f800000, PT ;  /* 0x7f8000000300780c */ /* 0x000fc80003f04070 */
[----:B------:R-:W-:-:S09]  /*7070*/  SEL R0, R0, 0x7c, P0 ;  /* 0x0000007c00007807 */ /* 0x000fd20000000000 */
.L_x_4583:
[----:B------:R-:W-:Y:S05]  /*7080*/  BSYNC.RECONVERGENT B0 ;  /* 0x0000000000007941 */ /* 0x000fea0003800200 */
.L_x_4581:
[----:B------:R-:W-:-:S04]  /*7090*/  SHF.R.U32.HI R3, RZ, 0x18, R7 ;  /* 0x00000018ff037819 */ /* 0x000fc80000011607 */
[----:B------:R-:W-:-:S05]  /*70a0*/  LOP3.LUT R3, R0, 0x80, R3, 0xf8, !PT ;  /* 0x0000008000037812 */ /* 0x000fca00078ef803 */
[----:B------:R0:W-:Y:S01]  /*70b0*/  STG.E.U8 desc[UR36][R4.64], R3 ;  /* 0x0000000304007986 */ /* 0x0001e2000c101124 */
[----:B------:R-:W-:Y:S05]  /*70c0*/  BRA `(.L_x_4554) ;  /* 0x00000000002c7947 */ /* 0x000fea0003800000 */
.L_x_4575:
        /* <DEDUP_REMOVED lines=11> */
.L_x_4554:
[----:B------:R-:W-:-:S07]  /*7180*/  VIADD R22, R22, 0x80 ;  /* 0x0000008016167836 */ /* 0x000fce0000000000 */
.L_x_4511:
[----:B------:R-:W-:-:S13]  /*7190*/  ISETP.GE.AND P0, PT, R22, R19, PT ;  /* 0x000000131600720c */ /* 0x000fda0003f06270 */
[----:B------:R-:W-:Y:S05]  /*71a0*/  @P0 BREAK.RELIABLE B6 ;  /* 0x0000000000060942 */ /* 0x000fea0003800100 */
[----:B------:R-:W-:Y:S05]  /*71b0*/  @P0 BRA `(.L_x_4548) ;  /* 0x0000001000ec0947 */ /* 0x000fea0003800000 */
[----:B------:R-:W-:Y:S05]  /*71c0*/  BSYNC.RELIABLE B6 ;  /* 0x0000000000067941 */ /* 0x000fea0003800100 */
.L_x_4510:
        /* <DEDUP_REMOVED lines=18> */
[----:B------:R-:W0:Y:S02]  /*72f0*/  F2I.F64.TRUNC R25, R24 ;  /* 0x0000001800197311 */ /* 0x000e24000030d100 */
[----:B0-----:R0:W-:Y:S01]  /*7300*/  STG.E.U8 desc[UR36][R4.64], R25 ;  /* 0x0000001904007986 */ /* 0x0011e2000c101124 */
[----:B------:R-:W-:Y:S05]  /*7310*/  BRA `(.L_x_4589) ;  /* 0x0000001000907947 */ /* 0x000fea0003800000 */
.L_x_4587:
[----:B------:R-:W0:Y:S02]  /*7320*/  F2I.S64.F64.TRUNC R24, R24 ;  /* 0x0000001800187311 */ /* 0x000e24000030d900 */
[----:B0-----:R-:W-:-:S05]  /*7330*/  IMAD.MOV.U32 R3, RZ, RZ, R24 ;  /* 0x000000ffff037224 */ /* 0x001fca00078e0018 */
[----:B------:R0:W-:Y:S01]  /*7340*/  STG.E.U8 desc[UR36][R4.64], R3 ;  /* 0x0000000304007986 */ /* 0x0001e2000c101124 */
[----:B------:R-:W-:Y:S05]  /*7350*/  BRA `(.L_x_4589) ;  /* 0x0000001000807947 */ /* 0x000fea0003800000 */
.L_x_4586:
[----:B------:R-:W-:-:S13]  /*7360*/  ISETP.NE.AND P0, PT, R0, 0x2, PT ;  /* 0x000000020000780c */ /* 0x000fda0003f05270 */
[----:B------:R-:W-:Y:S05]  /*7370*/  @!P0 BRA `(.L_x_4590) ;  /* 0x0000000000288947 */ /* 0x000fea0003800000 */
[----:B------:R-:W-:-:S13]  /*7380*/  ISETP.NE.AND P0, PT, R0, 0x3, PT ;  /* 0x000000030000780c */ /* 0x000fda0003f05270 */
[----:B------:R-:W-:Y:S05]  /*7390*/  @!P0 BRA `(.L_x_4591) ;  /* 0x0000000000148947 */ /* 0x000fea0003800000 */
[----:B------:R-:W-:-:S13]  /*73a0*/  ISETP.NE.AND P0, PT, R0, 0x4, PT ;  /* 0x000000040000780c */ /* 0x000fda0003f05270 */
[----:B------:R-:W-:Y:S05]  /*73b0*/  @P0 BRA `(.L_x_4588) ;  /* 0x0000000c00240947 */ /* 0x000fea0003800000 */
[----:B------:R-:W0:Y:S02]  /*73c0*/  F2I.S64.F64.TRUNC R24, R24 ;  /* 0x0000001800187311 */ /* 0x000e24000030d900 */
[----:B0-----:R0:W-:Y:S01]  /*73d0*/  STG.E.64 desc[UR36][R4.64], R24 ;  /* 0x0000001804007986 */ /* 0x0011e2000c101b24 */
[----:B------:R-:W-:Y:S05]  /*73e0*/  BRA `(.L_x_4589) ;  /* 0x00000010005c7947 */ /* 0x000fea0003800000 */
.L_x_4591:
[----:B------:R-:W0:Y:S02]  /*73f0*/  F2I.F64.TRUNC R25, R24 ;  /* 0x0000001800197311 */ /* 0x000e24000030d100 */
[----:B0-----:R0:W-:Y:S01]  /*7400*/  STG.E desc[UR36][R4.64], R25 ;  /* 0x0000001904007986 */ /* 0x0011e2000c101924 */
[----:B------:R-:W-:Y:S05]  /*7410*/  BRA `(.L_x_4589) ;  /* 0x0000001000507947 */ /* 0x000fea0003800000 */
.L_x_4590:
[----:B------:R-:W0:Y:S02]  /*7420*/  F2I.F64.TRUNC R25, R24 ;  /* 0x0000001800197311 */ /* 0x000e24000030d100 */
[----:B0-----:R0:W-:Y:S01]  /*7430*/  STG.E.U16 desc[UR36][R4.64], R25 ;  /* 0x0000001904007986 */ /* 0x0011e2000c101524 */
[----:B------:R-:W-:Y:S05]  /*7440*/  BRA `(.L_x_4589) ;  /* 0x0000001000447947 */ /* 0x000fea0003800000 */
.L_x_4585:
        /* <DEDUP_REMOVED lines=17> */
.L_x_4593:
        /* <DEDUP_REMOVED lines=12> */
.L_x_4592:
        /* <DEDUP_REMOVED lines=18> */
.L_x_4595:
        /* <DEDUP_REMOVED lines=13> */
.L_x_4594:
[----:B------:R0:W-:Y:S01]  /*7810*/  STG.E.64 desc[UR36][R4.64], R24 ;  /* 0x0000001804007986 */ /* 0x0001e2000c101b24 */
[----:B------:R-:W-:Y:S05]  /*7820*/  BRA `(.L_x_4589) ;  /* 0x0000000c004c7947 */ /* 0x000fea0003800000 */
.L_x_4584:
        /* <DEDUP_REMOVED lines=10> */
[----:B------:R-:W0:Y:S02]  /*78d0*/  F2I.U32.F64.TRUNC R25, R24 ;  /* 0x0000001800197311 */ /* 0x000e24000030d000 */
[----:B0-----:R0:W-:Y:S01]  /*78e0*/  STG.E.U16 desc[UR36][R4.64], R25 ;  /* 0x0000001904007986 */ /* 0x0011e2000c101524 */
[----:B------:R-:W-:Y:S05]  /*78f0*/  BRA `(.L_x_4589) ;  /* 0x0000000c00187947 */ /* 0x000fea0003800000 */
.L_x_4599:
        /* <DEDUP_REMOVED lines=26> */
.L_x_4602:
[----:B------:R-:W-:-:S04]  /*7aa0*/  SHF.R.U32.HI R3, RZ, 0x18, R7 ;  /* 0x00000018ff037819 */ /* 0x000fc80000011607 */
[----:B------:R-:W-:-:S07]  /*7ab0*/  LOP3.LUT R0, R0, 0x80, R3, 0xf8, !PT ;  /* 0x0000008000007812 */ /* 0x000fce00078ef803 */
.L_x_4601:
[----:B------:R-:W-:Y:S05]  /*7ac0*/  BSYNC.RECONVERGENT B0 ;  /* 0x0000000000007941 */ /* 0x000fea0003800200 */
.L_x_4600:
[----:B------:R4:W-:Y:S01]  /*7ad0*/  STG.E.U8 desc[UR36][R4.64], R0 ;  /* 0x0000000004007986 */ /* 0x0009e2000c101124 */
[----:B------:R-:W-:Y:S05]  /*7ae0*/  BRA `(.L_x_4589) ;  /* 0x00000008009c7947 */ /* 0x000fea0003800000 */
.L_x_4598:
        /* <DEDUP_REMOVED lines=26> */
.L_x_4605:
[----:B------:R-:W-:-:S04]  /*7c90*/  SHF.R.U32.HI R3, RZ, 0x18, R7 ;  /* 0x00000018ff037819 */ /* 0x000fc80000011607 */
[----:B------:R-:W-:-:S07]  /*7ca0*/  LOP3.LUT R0, R0, 0x80, R3, 0xf8, !PT ;  /* 0x0000008000007812 */ /* 0x000fce00078ef803 */
.L_x_4604:
[----:B------:R-:W-:Y:S05]  /*7cb0*/  BSYNC.RECONVERGENT B0 ;  /* 0x0000000000007941 */ /* 0x000fea0003800200 */
.L_x_4603:
[----:B------:R3:W-:Y:S01]  /*7cc0*/  STG.E.U8 desc[UR36][R4.64], R0 ;  /* 0x0000000004007986 */ /* 0x0007e2000c101124 */
[----:B------:R-:W-:Y:S05]  /*7cd0*/  BRA `(.L_x_4589) ;  /* 0x0000000800207947 */ /* 0x000fea0003800000 */
.L_x_4597:
        /* <DEDUP_REMOVED lines=30> */
.L_x_4607:
[----:B------:R-:W0:Y:S02]  /*7ec0*/  F2I.U64.F64.TRUNC R24, R24 ;  /* 0x0000001800187311 */ /* 0x000e24000030d800 */
[----:B0-----:R0:W-:Y:S01]  /*7ed0*/  STG.E.64 desc[UR36][R4.64], R24 ;  /* 0x0000001804007986 */ /* 0x0011e2000c101b24 */
[----:B------:R-:W-:Y:S05]  /*7ee0*/  BRA `(.L_x_4589) ;  /* 0x00000004009c7947 */ /* 0x000fea0003800000 */
.L_x_4606:
[----:B------:R-:W0:Y:S02]  /*7ef0*/  F2I.U32.F64.TRUNC R25, R24 ;  /* 0x0000001800197311 */ /* 0x000e24000030d000 */
[----:B0-----:R2:W-:Y:S01]  /*7f00*/  STG.E desc[UR36][R4.64], R25 ;  /* 0x0000001904007986 */ /* 0x0015e2000c101924 */
[----:B------:R-:W-:Y:S05]  /*7f10*/  BRA `(.L_x_4589) ;  /* 0x0000000400907947 */ /* 0x000fea0003800000 */
.L_x_4596:
[----:B------:R-:W-:-:S13]  /*7f20*/  ISETP.GT.AND P0, PT, R0, 0xe, PT ;  /* 0x0000000e0000780c */ /* 0x000fda0003f04270 */
[----:B------:R-:W-:Y:S05]  /*7f30*/  @P0 BRA `(.L_x_4608) ;  /* 0x00000000002c0947 */ /* 0x000fea0003800000 */
[----:B------:R-:W-:-:S13]  /*7f40*/  ISETP.NE.AND P0, PT, R0, 0xa, PT ;  /* 0x0000000a0000780c */ /* 0x000fda0003f05270 */
[----:B------:R-:W-:Y:S05]  /*7f50*/  @!P0 BRA `(.L_x_4609) ;  /* 0x0000000000188947 */ /* 0x000fea0003800000 */
[----:B------:R-:W-:-:S13]  /*7f60*/  ISETP.NE.AND P0, PT, R0, 0xb, PT ;  /* 0x0000000b0000780c */ /* 0x000fda0003f05270 */
[----:B------:R-:W-:Y:S05]  /*7f70*/  @P0 BRA `(.L_x_4588) ;  /* 0x0000000000340947 */ /* 0x000fea0003800000 */
[----:B------:R-:W0:Y:S02]  /*7f80*/  DSETP.NEU.AND P0, PT, R24, RZ, PT ;  /* 0x000000ff1800722a */ /* 0x000e240003f0d000 */
[----:B0-----:R-:W-:-:S05]  /*7f90*/  SEL R3, RZ, 0x1, !P0 ;  /* 0x00000001ff037807 */ /* 0x001fca0004000000 */
[----:B------:R0:W-:Y:S01]  /*7fa0*/  STG.E.U8 desc[UR36][R4.64], R3 ;  /* 0x0000000304007986 */ /* 0x0001e2000c101124 */
[----:B------:R-:W-:Y:S05]  /*7fb0*/  BRA `(.L_x_4589) ;  /* 0x0000000400687947 */ /* 0x000fea0003800000 */
.L_x_4609:
[----:B------:R-:W-:-:S05]  /*7fc0*/  CS2R R26, SRZ ;  /* 0x00000000001a7805 */ /* 0x000fca000001ff00 */
[----:B------:R0:W-:Y:S01]  /*7fd0*/  STG.E.128 desc[UR36][R4.64], R24 ;  /* 0x0000001804007986 */ /* 0x0001e2000c101d24 */
[----:B------:R-:W-:Y:S05]  /*7fe0*/  BRA `(.L_x_4589) ;  /* 0x00000004005c7947 */ /* 0x000fea0003800000 */
.L_x_4608:
[----:B------:R-:W-:-:S13]  /*7ff0*/  ISETP.NE.AND P0, PT, R0, 0xf, PT ;  /* 0x0000000f0000780c */ /* 0x000fda0003f05270 */
[----:B------:R-:W-:Y:S05]  /*8000*/  @!P0 BRA `(.L_x_4610) ;  /* 0x0000000400288947 */ /* 0x000fea0003800000 */
[----:B------:R-:W-:-:S13]  /*8010*/  ISETP.NE.AND P0, PT, R0, 0x17, PT ;  /* 0x000000170000780c */ /* 0x000fda0003f05270 */
[----:B------:R-:W-:Y:S05]  /*8020*/  @!P0 BRA `(.L_x_4611) ;  /* 0x0000000000b08947 */ /* 0x000fea0003800000 */
[----:B------:R-:W-:-:S13]  /*8030*/  ISETP.NE.AND P0, PT, R0, 0x18, PT ;  /* 0x000000180000780c */ /* 0x000fda0003f05270 */
[----:B------:R-:W-:Y:S05]  /*8040*/  @!P0 BRA `(.L_x_4612) ;  /* 0x0000000000448947 */ /* 0x000fea0003800000 */
.L_x_4588:
        /* <DEDUP_REMOVED lines=16> */
.L_x_4613:
[----:B------:R-:W-:Y:S05]  /*8150*/  BRA `(.L_x_4589) ;  /* 0x0000000400007947 */ /* 0x000fea0003800000 */
.L_x_4612:
        /* <DEDUP_REMOVED lines=21> */
.L_x_4615:
[----:B------:R-:W-:Y:S05]  /*82b0*/  BSYNC.RECONVERGENT B0 ;  /* 0x0000000000007941 */ /* 0x000fea0003800200 */
.L_x_4614:
[----:B------:R-:W-:-:S05]  /*82c0*/  LOP3.LUT R3, R0, 0x80, R3, 0xf8, !PT ;  /* 0x0000008000037812 */ /* 0x000fca00078ef803 */
[----:B------:R0:W-:Y:S01]  /*82d0*/  STG.E.U8 desc[UR36][R4.64], R3 ;  /* 0x0000000304007986 */ /* 0x0001e2000c101124 */
[----:B------:R-:W-:Y:S05]  /*82e0*/  BRA `(.L_x_4589) ;  /* 0x00000000009c7947 */ /* 0x000fea0003800000 */
.L_x_4611:
        /* <DEDUP_REMOVED lines=20> */
.L_x_4617:
[----:B------:R-:W-:Y:S01]  /*8430*/  IMAD.MOV.U32 R0, RZ, RZ, 0x7f ;  /* 0x0000007fff007424 */ /* 0x000fe200078e00ff */
[----:B------:R-:W-:-:S04]  /*8440*/  ISETP.GT.U32.AND P0, PT, R3, 0x7f800000, PT ;  /* 0x7f8000000300780c */ /* 0x000fc80003f04070 */
[----:B------:R-:W-:-:S09]  /*8450*/  SEL R0, R0, 0x7c, P0 ;  /* 0x0000007c00007807 */ /* 0x000fd20000000000 */
.L_x_4618:
[----:B------:R-:W-:Y:S05]  /*8460*/  BSYNC.RECONVERGENT B0 ;  /* 0x0000000000007941 */ /* 0x000fea0003800200 */
.L_x_4616:
[----:B------:R-:W-:-:S04]  /*8470*/  SHF.R.U32.HI R3, RZ, 0x18, R7 ;  /* 0x00000018ff037819 */ /* 0x000fc80000011607 */
[----:B------:R-:W-:-:S05]  /*8480*/  LOP3.LUT R3, R0, 0x80, R3, 0xf8, !PT ;  /* 0x0000008000037812 */ /* 0x000fca00078ef803 */
[----:B------:R0:W-:Y:S01]  /*8490*/  STG.E.U8 desc[UR36][R4.64], R3 ;  /* 0x0000000304007986 */ /* 0x0001e2000c101124 */
[----:B------:R-:W-:Y:S05]  /*84a0*/  BRA `(.L_x_4589) ;  /* 0x00000000002c7947 */ /* 0x000fea0003800000 */
.L_x_4610:
        /* <DEDUP_REMOVED lines=11> */
.L_x_4589:
[----:B------:R-:W-:-:S07]  /*8560*/  VIADD R22, R22, 0x80 ;  /* 0x0000008016167836 */ /* 0x000fce0000000000 */
.L_x_4548:
[----:B------:R-:W-:Y:S05]  /*8570*/  BSYNC.RECONVERGENT B7 ;  /* 0x0000000000077941 */ /* 0x000fea0003800200 */
.L_x_4509:
[----:B------:R-:W-:-:S13]  /*8580*/  ISETP.GE.AND P0, PT, R22, R19, PT ;  /* 0x000000131600720c */ /* 0x000fda0003f06270 */
[----:B------:R-:W-:Y:S05]  /*8590*/  @P0 EXIT ;  /* 0x000000000000094d */ /* 0x000fea0003800000 */
[----:B01234-:R-:W0:Y:S01]  /*85a0*/  LDC.64 R4, c[0x0][0x398] ;  /* 0x0000e600ff047b82 */ /* 0x01fe220000000a00 */
[----:B------:R-:W1:Y:S01]  /*85b0*/  LDCU UR4, c[0x0][0x3b8] ;  /* 0x00007700ff0477ac */ /* 0x000e620008000800 */
[----:B------:R-:W-:Y:S01]  /*85c0*/  PRMT R0, R2, 0x9910, RZ ;  /* 0x0000991002007816 */ /* 0x000fe200000000ff */
[----:B------:R-:W-:-:S03]  /*85d0*/  IMAD R18, R18, 0x200, R22 ;  /* 0x0000020012127824 */ /* 0x000fc600078e0216 */
[----:B------:R-:W-:Y:S01]  /*85e0*/  ISETP.GT.AND P1, PT, R0, 0x9, PT ;  /* 0x000000090000780c */ /* 0x000fe20003f24270 */
[----:B-1----:R-:W-:-:S05]  /*85f0*/  IMAD R3, R18, UR4, RZ ;  /* 0x0000000412037c24 */ /* 0x002fca000f8e02ff */
        /* <DEDUP_REMOVED lines=12> */
[----:B0-----:R-:W-:Y:S01]  /*86c0*/  STG.E.U8 desc[UR36][R4.64], R17 ;  /* 0x0000001104007986 */ /* 0x001fe2000c101124 */
[----:B------:R-:W-:Y:S05]  /*86d0*/  EXIT ;  /* 0x000000000000794d */ /* 0x000fea0003800000 */
.L_x_4622:
[----:B------:R-:W0:Y:S02]  /*86e0*/  F2I.S64.F64.TRUNC R16, R16 ;  /* 0x0000001000107311 */ /* 0x000e24000030d900 */
[----:B0-----:R-:W-:-:S05]  /*86f0*/  IMAD.MOV.U32 R3, RZ, RZ, R16 ;  /* 0x000000ffff037224 */ /* 0x001fca00078e0010 */
[----:B------:R-:W-:Y:S01]  /*8700*/  STG.E.U8 desc[UR36][R4.64], R3 ;  /* 0x0000000304007986 */ /* 0x000fe2000c101124 */
[----:B------:R-:W-:Y:S05]  /*8710*/  EXIT ;  /* 0x000000000000794d */ /* 0x000fea0003800000 */
.L_x_4621:
[----:B------:R-:W-:-:S13]  /*8720*/  ISETP.NE.AND P0, PT, R0, 0x2, PT ;  /* 0x000000020000780c */ /* 0x000fda0003f05270 */
[----:B------:R-:W-:Y:S05]  /*8730*/  @!P0 BRA `(.L_x_4624) ;  /* 0x0000000000288947 */ /* 0x000fea0003800000 */
[----:B------:R-:W-:-:S13]  /*8740*/  ISETP.NE.AND P0, PT, R0, 0x3, PT ;  /* 0x000000030000780c */ /* 0x000fda0003f05270 */
[----:B------:R-:W-:Y:S05]  /*8750*/  @!P0 BRA `(.L_x_4625) ;  /* 0x0000000000148947 */ /* 0x000fea0003800000 */
[----:B------:R-:W-:-:S13]  /*8760*/  ISETP.NE.AND P0, PT, R0, 0x4, PT ;  /* 0x000000040000780c */ /* 0x000fda0003f05270 */
[----:B------:R-:W-:Y:S05]  /*8770*/  @P0 BRA `(.L_x_4623) ;  /* 0x0000000c00240947 */ /* 0x000fea0003800000 */
[----:B------:R-:W0:Y:S02]  /*8780*/  F2I.S64.F64.TRUNC R16, R16 ;  /* 0x0000001000107311 */ /* 0x000e24000030d900 */
[----:B0-----:R-:W-:Y:S01]  /*8790*/  STG.E.64 desc[UR36][R4.64], R16 ;  /* 0x0000001004007986 */ /* 0x001fe2000c101b24 */
[----:B------:R-:W-:Y:S05]  /*87a0*/  EXIT ;  /* 0x000000000000794d */ /* 0x000fea0003800000 */
.L_x_4625:
[----:B------:R-:W0:Y:S02]  /*87b0*/  F2I.F64.TRUNC R17, R16 ;  /* 0x0000001000117311 */ /* 0x000e24000030d100 */
[----:B0-----:R-:W-:Y:S01]  /*87c0*/  STG.E desc[UR36][R4.64], R17 ;  /* 0x0000001104007986 */ /* 0x001fe2000c101924 */
[----:B------:R-:W-:Y:S05]  /*87d0*/  EXIT ;  /* 0x000000000000794d */ /* 0x000fea0003800000 */
.L_x_4624:
[----:B------:R-:W0:Y:S02]  /*87e0*/  F2I.F64.TRUNC R17, R16 ;  /* 0x0000001000117311 */ /* 0x000e24000030d100 */
[----:B0-----:R-:W-:Y:S01]  /*87f0*/  STG.E.U16 desc[UR36][R4.64], R17 ;  /* 0x0000001104007986 */ /* 0x001fe2000c101524 */
[----:B------:R-:W-:Y:S05]  /*8800*/  EXIT ;  /* 0x000000000000794d */ /* 0x000fea0003800000 */
.L_x_4620:
        /* <DEDUP_REMOVED lines=17> */
.L_x_4627:
        /* <DEDUP_REMOVED lines=12> */
.L_x_4626:
        /* <DEDUP_REMOVED lines=18> */
.L_x_4629:
        /* <DEDUP_REMOVED lines=13> */
.L_x_4628:
[----:B------:R-:W-:Y:S01]  /*8bd0*/  STG.E.64 desc[UR36][R4.64], R16 ;  /* 0x0000001004007986 */ /* 0x000fe2000c101b24 */
[----:B------:R-:W-:Y:S05]  /*8be0*/  EXIT ;  /* 0x000000000000794d */ /* 0x000fea0003800000 */
.L_x_4619:
        /* <DEDUP_REMOVED lines=11> */
[----:B0-----:R-:W-:Y:S01]  /*8ca0*/  STG.E.U16 desc[UR36][R4.64], R17 ;  /* 0x0000001104007986 */ /* 0x001fe2000c101524 */
[----:B------:R-:W-:Y:S05]  /*8cb0*/  EXIT ;  /* 0x000000000000794d */ /* 0x000fea0003800000 */
.L_x_4633:
        /* <DEDUP_REMOVED lines=25> */
.L_x_4636:
[----:B------:R-:W-:-:S04]  /*8e50*/  SHF.R.U32.HI R3, RZ, 0x18, R7 ;  /* 0x00000018ff037819 */ /* 0x000fc80000011607 */
[----:B------:R-:W-:-:S04]  /*8e60*/  LOP3.LUT R0, R0, 0x80, R3, 0xf8, !PT ;  /* 0x0000008000007812 */ /* 0x000fc800078ef803 */
[----:B------:R-:W-:-:S07]  /*8e70*/  PRMT R2, R0, 0x7610, R2 ;  /* 0x0000761000027816 */ /* 0x000fce0000000002 */
.L_x_4635:
[----:B------:R-:W-:Y:S05]  /*8e80*/  BSYNC.RECONVERGENT B0 ;  /* 0x0000000000007941 */ /* 0x000fea0003800200 */
.L_x_4634:
[----:B------:R-:W-:Y:S01]  /*8e90*/  STG.E.U8 desc[UR36][R4.64], R2 ;  /* 0x0000000204007986 */ /* 0x000fe2000c101124 */
[----:B------:R-:W-:Y:S05]  /*8ea0*/  EXIT ;  /* 0x000000000000794d */ /* 0x000fea0003800000 */
.L_x_4632:
        /* <DEDUP_REMOVED lines=25> */
.L_x_4639:
[----:B------:R-:W-:-:S04]  /*9040*/  SHF.R.U32.HI R3, RZ, 0x18, R7 ;  /* 0x00000018ff037819 */ /* 0x000fc80000011607 */
[----:B------:R-:W-:-:S04]  /*9050*/  LOP3.LUT R0, R0, 0x80, R3, 0xf8, !PT ;  /* 0x0000008000007812 */ /* 0x000fc800078ef803 */
[----:B------:R-:W-:-:S07]  /*9060*/  PRMT R2, R0, 0x7610, R2 ;  /* 0x0000761000027816 */ /* 0x000fce0000000002 */
.L_x_4638:
[----:B------:R-:W-:Y:S05]  /*9070*/  BSYNC.RECONVERGENT B0 ;  /* 0x0000000000007941 */ /* 0x000fea0003800200 */
.L_x_4637:
[----:B------:R-:W-:Y:S01]  /*9080*/  STG.E.U8 desc[UR36][R4.64], R2 ;  /* 0x0000000204007986 */ /* 0x000fe2000c101124 */
[----:B------:R-:W-:Y:S05]  /*9090*/  EXIT ;  /* 0x000000000000794d */ /* 0x000fea0003800000 */
.L_x_4631:
        /* <DEDUP_REMOVED lines=30> */
.L_x_4641:
[----:B------:R-:W0:Y:S02]  /*9280*/  F2I.U64.F64.TRUNC R16, R16 ;  /* 0x0000001000107311 */ /* 0x000e24000030d800 */
[----:B0-----:R-:W-:Y:S01]  /*9290*/  STG.E.64 desc[UR36][R4.64], R16 ;  /* 0x0000001004007986 */ /* 0x001fe2000c101b24 */
[----:B------:R-:W-:Y:S05]  /*92a0*/  EXIT ;  /* 0x000000000000794d */ /* 0x000fea0003800000 */
.L_x_4640:
[----:B------:R-:W0:Y:S02]  /*92b0*/  F2I.U32.F64.TRUNC R17, R16 ;  /* 0x0000001000117311 */ /* 0x000e24000030d000 */
[----:B0-----:R-:W-:Y:S01]  /*92c0*/  STG.E desc[UR36][R4.64], R17 ;  /* 0x0000001104007986 */ /* 0x001fe2000c101924 */
[----:B------:R-:W-:Y:S05]  /*92d0*/  EXIT ;  /* 0x000000000000794d */ /* 0x000fea0003800000 */
.L_x_4630:
        /* <DEDUP_REMOVED lines=8> */
[----:B------:R-:W-:Y:S01]  /*9360*/  STG.E.U8 desc[UR36][R4.64], R3 ;  /* 0x0000000304007986 */ /* 0x000fe2000c101124 */
[----:B------:R-:W-:Y:S05]  /*9370*/  EXIT ;  /* 0x000000000000794d */ /* 0x000fea0003800000 */
.L_x_4643:
[----:B------:R-:W-:-:S05]  /*9380*/  CS2R R18, SRZ ;  /* 0x0000000000127805 */ /* 0x000fca000001ff00 */
[----:B------:R-:W-:Y:S01]  /*9390*/  STG.E.128 desc[UR36][R4.64], R16 ;  /* 0x0000001004007986 */ /* 0x000fe2000c101d24 */
[----:B------:R-:W-:Y:S05]  /*93a0*/  EXIT ;  /* 0x000000000000794d */ /* 0x000fea0003800000 */
.L_x_4642:
[----:B------:R-:W-:-:S13]  /*93b0*/  ISETP.NE.AND P0, PT, R0, 0xf, PT ;  /* 0x0000000f0000780c */ /* 0x000fda0003f05270 */
[----:B------:R-:W-:Y:S05]  /*93c0*/  @!P0 BRA `(.L_x_4644) ;  /* 0x0000000400288947 */ /* 0x000fea0003800000 */
[----:B------:R-:W-:-:S13]  /*93d0*/  ISETP.NE.AND P0, PT, R0, 0x17, PT ;  /* 0x000000170000780c */ /* 0x000fda0003f05270 */
[----:B------:R-:W-:Y:S05]  /*93e0*/  @!P0 BRA `(.L_x_4645) ;  /* 0x0000000000b08947 */ /* 0x000fea0003800000 */
[----:B------:R-:W-:-:S13]  /*93f0*/  ISETP.NE.AND P0, PT, R0, 0x18, PT ;  /* 0x000000180000780c */ /* 0x000fda0003f05270 */
[----:B------:R-:W-:Y:S05]  /*9400*/  @!P0 BRA `(.L_x_4646) ;  /* 0x0000000000448947 */ /* 0x000fea0003800000 */
.L_x_4623:
        /* <DEDUP_REMOVED lines=16> */
.L_x_4647:
[----:B------:R-:W-:Y:S05]  /*9510*/  EXIT ;  /* 0x000000000000794d */ /* 0x000fea0003800000 */
.L_x_4646:
        /* <DEDUP_REMOVED lines=21> */
.L_x_4649:
[----:B------:R-:W-:Y:S05]  /*9670*/  BSYNC.RECONVERGENT B0 ;  /* 0x0000000000007941 */ /* 0x000fea0003800200 */
.L_x_4648:
[----:B------:R-:W-:-:S05]  /*9680*/  LOP3.LUT R3, R0, 0x80, R3, 0xf8, !PT ;  /* 0x0000008000037812 */ /* 0x000fca00078ef803 */
[----:B------:R-:W-:Y:S01]  /*9690*/  STG.E.U8 desc[UR36][R4.64], R3 ;  /* 0x0000000304007986 */ /* 0x000fe2000c101124 */
[----:B------:R-:W-:Y:S05]  /*96a0*/  EXIT ;  /* 0x000000000000794d */ /* 0x000fea0003800000 */
.L_x_4645:
        /* <DEDUP_REMOVED lines=20> */
.L_x_4651:
[----:B------:R-:W-:Y:S01]  /*97f0*/  IMAD.MOV.U32 R0, RZ, RZ, 0x7f ;  /* 0x0000007fff007424 */ /* 0x000fe200078e00ff */
[----:B------:R-:W-:-:S04]  /*9800*/  ISETP.GT.U32.AND P0, PT, R2, 0x7f800000, PT ;  /* 0x7f8000000200780c */ /* 0x000fc80003f04070 */
[----:B------:R-:W-:-:S09]  /*9810*/  SEL R0, R0, 0x7c, P0 ;  /* 0x0000007c00007807 */ /* 0x000fd20000000000 */
.L_x_4652:
[----:B------:R-:W-:Y:S05]  /*9820*/  BSYNC.RECONVERGENT B0 ;  /* 0x0000000000007941 */ /* 0x000fea0003800200 */
.L_x_4650:
[----:B------:R-:W-:-:S04]  /*9830*/  SHF.R.U32.HI R3, RZ, 0x18, R3 ;  /* 0x00000018ff037819 */ /* 0x000fc80000011603 */
[----:B------:R-:W-:-:S05]  /*9840*/  LOP3.LUT R3, R0, 0x80, R3, 0xf8, !PT ;  /* 0x0000008000037812 */ /* 0x000fca00078ef803 */
[----:B------:R-:W-:Y:S01]  /*9850*/  STG.E.U8 desc[UR36][R4.64], R3 ;  /* 0x0000000304007986 */ /* 0x000fe2000c101124 */
[----:B------:R-:W-:Y:S05]  /*9860*/  EXIT ;  /* 0x000000000000794d */ /* 0x000fea0003800000 */
.L_x_4644:
        /* <DEDUP_REMOVED lines=12> */
        .weak           $__internal_57_$__cuda_sm20_drsqrt_f64_slowpath_v2
        .type           $__internal_57_$__cuda_sm20_drsqrt_f64_slowpath_v2,@function
        .size           $__internal_57_$__cuda_sm20_drsqrt_f64_slowpath_v2,(.L_x_27050 - $__internal_57_$__cuda_sm20_drsqrt_f64_slowpath_v2)
$__internal_57_$__cuda_sm20_drsqrt_f64_slowpath_v2:
[----:B------:R-:W-:Y:S01]  /*9930*/  IMAD.MOV.U32 R10, RZ, RZ, R2 ;  /* 0x000000ffff0a7224 */ /* 0x000fe200078e0002 */
[----:B------:R-:W-:Y:S01]  /*9940*/  BSSY.RECONVERGENT B1, `(.L_x_4653) ;  /* 0x0000035000017945 */ /* 0x000fe20003800200 */
[----:B------:R-:W-:Y:S01]  /*9950*/  IMAD.MOV.U32 R11, RZ, RZ, R3 ;  /* 0x000000ffff0b7224 */ /* 0x000fe200078e0003 */
[----:B------:R-:W-:-:S05]  /*9960*/  LOP3.LUT R6, R3, 0x80000000, RZ, 0xc0, !PT ;  /* 0x8000000003067812 */ /* 0x000fca00078ec0ff */
        /* <DEDUP_REMOVED lines=46> */
.L_x_4655:
[----:B------:R0:W1:Y:S02]  /*9c50*/  DADD R2, R10, R10 ;  /* 0x000000000a027229 */ /* 0x000064000000000a */
[----:B01----:R-:W-:Y:S05]  /*9c60*/  BRA `(.L_x_4656) ;  /* 0x0000000000087947 */ /* 0x003fea0003800000 */
.L_x_4654:
[----:B------:R-:W-:Y:S01]  /*9c70*/  LOP3.LUT R3, R6, 0x7ff00000, RZ, 0xfc, !PT ;  /* 0x7ff0000006037812 */ /* 0x000fe200078efcff */
[----:B------:R-:W-:-:S07]  /*9c80*/  IMAD.MOV.U32 R2, RZ, RZ, RZ ;  /* 0x000000ffff027224 */ /* 0x000fce00078e00ff */
.L_x_4656:
[----:B------:R-:W-:Y:S05]  /*9c90*/  BSYNC.RECONVERGENT B1 ;  /* 0x0000000000017941 */ /* 0x000fea0003800200 */
.L_x_4653:
[----:B------:R-:W-:Y:S02]  /*9ca0*/  IMAD.MOV.U32 R6, RZ, RZ, R2 ;  /* 0x000000ffff067224 */ /* 0x000fe400078e0002 */
[----:B------:R-:W-:Y:S02]  /*9cb0*/  IMAD.MOV.U32 R7, RZ, RZ, R3 ;  /* 0x000000ffff077224 */ /* 0x000fe400078e0003 */
[----:B------:R-:W-:Y:S02]  /*9cc0*/  IMAD.MOV.U32 R2, RZ, RZ, R0 ;  /* 0x000000ffff027224 */ /* 0x000fe400078e0000 */
[----:B------:R-:W-:-:S04]  /*9cd0*/  IMAD.MOV.U32 R3, RZ, RZ, 0x0 ;  /* 0x00000000ff037424 */ /* 0x000fc800078e00ff */
[----:B------:R-:W-:Y:S05]  /*9ce0*/  RET.REL.NODEC R2 `(_ZN2at6native27unrolled_elementwise_kernelIZZZNS0_49_GLOBAL__N__b919a28f_16_Normalization_cu_5c38458722batch_norm_calc_invstdERKNS_6TensorES5_dENKUlvE_clEvENKUlvE_clEvEUldE_St5arrayIPcLm2EELi4E23TrivialOffsetCalculatorILi1EjESD_NS0_6memory12LoadWithCastILi1EEENSE_13StoreWithCastILi1EEEEEviT_T0_T2_T3_T4_T5_) ;  /* 0xffffff6002c47950 */ /* 0x000fea0003c3ffff */
.L_x_4657:
        /* <DEDUP_REMOVED lines=9> */
.L_x_27050:


//--------------------- .text._ZN2at6native18elementwise_kernelILi128ELi2EZNS0_22gpu_kernel_impl_nocastIZZZNS0_49_GLOBAL__N__b919a28f_16_Normalization_cu_5c38458722batch_norm_calc_invstdERKNS_6TensorES6_dENKUlvE_clEvENKUlvE_clEvEUldE_EEvRNS_18TensorIteratorBaseERKT_EUliE_EEviT1_ --------------------------
	.section	.text._ZN2at6native18elementwise_kernelILi128ELi2EZNS0_22gpu_kernel_impl_nocastIZZZNS0_49_GLOBAL__N__b919a28f_16_Normalization_cu_5c38458722batch_norm_calc_invstdERKNS_6TensorES6_dENKUlvE_clEvENKUlvE_clEvEUldE_EEvRNS_18TensorIteratorBaseERKT_EUliE_EEviT1_,"ax",@progbits
	.align	128
        .global         _ZN2at6native18elementwise_kernelILi128ELi2EZNS0_22gpu_kernel_impl_nocastIZZZNS0_49_GLOBAL__N__b919a28f_16_Normalization_cu_5c38458722batch_norm_calc_invstdERKNS_6TensorES6_dENKUlvE_clEvENKUlvE_clEvEUldE_EEvRNS_18TensorIteratorBaseERKT_EUliE_EEviT1_
        .type           _ZN2at6native18elementwise_kernelILi128ELi2EZNS0_22gpu_kernel_impl_nocastIZZZNS0_49_GLOBAL__N__b919a28f_16_Normalization_cu_5c38458722batch_norm_calc_invstdERKNS_6TensorES6_dENKUlvE_clEvENKUlvE_clEvEUldE_EEvRNS_18TensorIteratorBaseERKT_EUliE_EEviT1_,@function
        .size           _ZN2at6native18elementwise_kernelILi128ELi2EZNS0_22gpu_kernel_impl_nocastIZZZNS0_49_GLOBAL__N__b919a28f_16_Normalization_cu_5c38458722batch_norm_calc_invstdERKNS_6TensorES6_dENKUlvE_clEvENKUlvE_clEvEUldE_EEvRNS_18TensorIteratorBaseERKT_EUliE_EEviT1_,(.L_x_27051 - _ZN2at6native18elementwise_kernelILi128ELi2EZNS0_22gpu_kernel_impl_nocastIZZZNS0_49_GLOBAL__N__b919a28f_16_Normalization_cu_5c38458722batch_norm_calc_invstdERKNS_6TensorES6_dENKUlvE_clEvENKUlvE_clEvEUldE_EEvRNS_18TensorIteratorBaseERKT_EUliE_EEviT1_)
        .other          _ZN2at6native18elementwise_kernelILi128ELi2EZNS0_22gpu_kernel_impl_nocastIZZZNS0_49_GLOBAL__N__b919a28f_16_Normalization_cu_5c38458722batch_norm_calc_invstdERKNS_6TensorES6_dENKUlvE_clEvENKUlvE_clEvEUldE_EEvRNS_18TensorIteratorBaseERKT_EUliE_EEviT1_,@"STO_CUDA_ENTRY STV_DEFAULT"
_ZN2at6native18elementwise_kernelILi128ELi2EZNS0_22gpu_kernel_impl_nocastIZZZNS0_49_GLOBAL__N__b919a28f_16_Normalization_cu_5c38458722batch_norm_calc_invstdERKNS_6TensorES6_dENKUlvE_clEvENKUlvE_clEvEUldE_EEvRNS_18TensorIteratorBaseERKT_EUliE_EEviT1_:
.text._ZN2at6native18elementwise_kernelILi128ELi2EZNS0_22gpu_kernel_impl_nocastIZZZNS0_49_GLOBAL__N__b919a28f_16_Normalization_cu_5c38458722batch_norm_calc_invstdERKNS_6TensorES6_dENKUlvE_clEvENKUlvE_clEvEUldE_EEvRNS_18TensorIteratorBaseERKT_EUliE_EEviT1_:
        /* <DEDUP_REMOVED lines=14> */
[----:B------:R-:W1:Y:S01]  /*00e0*/  LDCU.64 UR4, c[0x0][0x590] ;  /* 0x0000b200ff0477ac */ /* 0x000e620008000a00 */
[----:B0-----:R-:W1:Y:S01]  /*00f0*/  LDG.E.64 R4, desc[UR6][R4.64] ;  /* 0x0000000604047981 */ /* 0x001e62000c1e1b00 */
[----:B------:R-:W-:Y:S01]  /*0100*/  HFMA2 R13, -RZ, RZ, 1.9609375, 0 ;  /* 0x3fd80000ff0d7431 */ /* 0x000fe200000001ff */
[----:B------:R-:W-:Y:S02]  /*0110*/  MOV R8, RZ ;  /* 0x000000ff00087202 */ /* 0x000fe40000000f00 */
[----:B------:R-:W-:Y:S01]  /*0120*/  MOV R12, 0x0 ;  /* 0x00000000000c7802 */ /* 0x000fe20000000f00 */
[----:B-1----:R-:W0:Y:S02]  /*0130*/  DADD R6, R4, UR4 ;  /* 0x0000000404067e29 */ /* 0x002e240008000000 */
        /* <DEDUP_REMOVED lines=30> */
[----:B------:R-:W-:Y:S05]  /*0320*/  CALL.REL.NOINC `($__internal_58_$__cuda_sm20_drsqrt_f64_slowpath_v2) ;  /* 0x0000002c00c47944 */ /* 0x000fea0003c00000 */
.L_x_4661:
[----:B------:R-:W0:Y:S01]  /*0330*/  LDC.64 R4, c[0x0][0x580] ;  /* 0x00016000ff047b82 */ /* 0x000e220000000a00 */
[----:B------:R-:W-:Y:S01]  /*0340*/  IADD3 R3, PT, PT, R3, 0x80, RZ ;  /* 0x0000008003037810 */ /* 0x000fe20007ffe0ff */
[----:B0-----:R0:W-:Y:S06]  /*0350*/  STG.E.64 desc[UR6][R4.64], R8 ;  /* 0x0000000804007986 */ /* 0x0011ec000c101b06 */
.L_x_4660:
[----:B------:R-:W-:Y:S05]  /*0360*/  BSYNC.RECONVERGENT B0 ;  /* 0x0000000000007941 */ /* 0x000fea0003800200 */
.L_x_4659:
[----:B------:R-:W1:Y:S02]  /*0370*/  LDCU UR4, c[0x0][0x380] ;  /* 0x00007000ff0477ac */ /* 0x000e640008000800 */
[----:B-1----:R-:W-:-:S13]  /*0380*/  ISETP.GE.AND P0, PT, R3, UR4, PT ;  /* 0x0000000403007c0c */ /* 0x002fda000bf06270 */
[----:B------:R-:W-:Y:S05]  /*0390*/  @P0 EXIT ;  /* 0x000000000000094d */ /* 0x000fea0003800000 */
[----:B------:R-:W1:Y:S01]  /*03a0*/  LDC.64 R10, c[0x0][0x588] ;  /* 0x00016200ff0a7b82 */ /* 0x000e620000000a00 */
[----:B------:R-:W2:Y:S01]  /*03b0*/  LDCU.64 UR4, c[0x0][0x590] ;  /* 0x0000b200ff0477ac */ /* 0x000ea20008000a00 */
[----:B-1----:R-:W2:Y:S01]  /*03c0*/  LDG.E.64 R2, desc[UR6][R10.64] ;  /* 0x000000060a027981 */ /* 0x002ea2000c1e1b00 */
[----:B0-----:R-:W-:Y:S01]  /*03d0*/  MOV R4, RZ ;  /* 0x000000ff00047202 */ /* 0x001fe20000000f00 */
[----:B------:R-:W-:Y:S01]  /*03e0*/  IMAD.MOV.U32 R8, RZ, RZ, 0x0 ;  /* 0x00000000ff087424 */ /* 0x000fe200078e00ff */
[----:B------:R-:W-:Y:S01]  /*03f0*/  MOV R9, 0x3fd80000 ;  /* 0x3fd8000000097802 */ /* 0x000fe20000000f00 */
[----:B--2---:R-:W0:Y:S02]  /*0400*/  DADD R2, R2, UR4 ;  /* 0x0000000402027e29 */ /* 0x004e240008000000 */
        /* <DEDUP_REMOVED lines=31> */
[----:B------:R-:W-:Y:S05]  /*0600*/  CALL.REL.NOINC `($__internal_58_$__cuda_sm20_drsqrt_f64_slowpath_v2) ;  /* 0x0000002c000c7944 */ /* 0x000fea0003c00000 */
[----:B------:R-:W-:Y:S02]  /*0610*/  MOV R4, R8 ;  /* 0x0000000800047202 */ /* 0x000fe40000000f00 */
[----:B------:R-:W-:-:S07]  /*0620*/  MOV R5, R9 ;  /* 0x0000000900057202 */ /* 0x000fce0000000f00 */
.L_x_4662:
[----:B------:R-:W0:Y:S02]  /*0630*/  LDC.64 R2, c[0x0][0x580] ;  /* 0x00016000ff027b82 */ /* 0x000e240000000a00 */
[----:B0-----:R-:W-:Y:S01]  /*0640*/  STG.E.64 desc[UR6][R2.64], R4 ;  /* 0x0000000402007986 */ /* 0x001fe2000c101b06 */
[----:B------:R-:W-:Y:S05]  /*0650*/  EXIT ;  /* 0x000000000000794d */ /* 0x000fea0003800000 */
.L_x_4658:
[----:B------:R-:W0:Y:S01]  /*0660*/  LDCU UR4, c[0x0][0x380] ;  /* 0x00007000ff0477ac */ /* 0x000e220008000800 */
[----:B------:R-:W-:Y:S01]  /*0670*/  IADD3 R2, PT, PT, R2, -0x1, RZ ;  /* 0xffffffff02027810 */ /* 0x000fe20007ffe0ff */
[----:B------:R-:W-:Y:S03]  /*0680*/  BSSY.RECONVERGENT B0, `(.L_x_4663) ;  /* 0x000015d000007945 */ /* 0x000fe60003800200 */
[----:B------:R-:W-:-:S05]  /*0690*/  VIMNMX.U32 R0, PT, PT, R2, 0x18, PT ;  /* 0x0000001802007848 */ /* 0x000fca0003fe0000 */
[----:B------:R-:W-:Y:S01]  /*06a0*/  VIADD R0, R0, 0x1 ;  /* 0x0000000100007836 */ /* 0x000fe20000000000 */
        /* <DEDUP_REMOVED lines=281> */
[----:B------:R-:W-:Y:S01]  /*1840*/  IMAD.MOV.U32 R6, RZ, RZ, RZ ;  /* 0x000000ffff067224 */ /* 0x000fe200078e00ff */
        /* <DEDUP_REMOVED lines=8> */
[----:B------:R-:W3:Y:S01]  /*18d0*/  @P0 LDC.64 R8, c[0x0][0x578] ;  /* 0x00015e00ff080b82 */ /* 0x000ee20000000a00 */
[----:B--2---:R-:W-:-:S05]  /*18e0*/  @P0 IMAD.HI.U32 R6, R11, R14, R10 ;  /* 0x0000000e0b060227 */ /* 0x004fca00078e000a */
[----:B------:R-:W-:Y:S01]  /*18f0*/  @P0 SHF.R.U32.HI R10, RZ, R15, R6 ;  /* 0x0000000fff0a0219 */ /* 0x000fe20000011606 */
[----:B------:R-:W-:-:S03]  /*1900*/  IMAD R6, R13, UR8, R7 ;  /* 0x000000080d067c24 */ /* 0x000fc6000f8e0207 */
[----:B------:R-:W-:Y:S01]  /*1910*/  @P0 IADD3 R10, PT, PT, -R10, RZ, RZ ;  /* 0x000000ff0a0a0210 */ /* 0x000fe20007ffe1ff */
[C---:B-1----:R-:W-:Y:S02]  /*1920*/  IMAD R5, R6.reuse, UR4, R5 ;  /* 0x0000000406057c24 */ /* 0x042fe4000f8e0205 */
[----:B------:R-:W-:Y:S02]  /*1930*/  IMAD R4, R6, UR5, R4 ;  /* 0x0000000506047c24 */ /* 0x000fe4000f8e0204 */
[----:B0-----:R-:W-:-:S04]  /*1940*/  @P0 IMAD R10, R10, R17, R11 ;  /* 0x000000110a0a0224 */ /* 0x001fc800078e020b */
[C---:B---3--:R-:W-:Y:S02]  /*1950*/  @P0 IMAD R5, R10.reuse, R8, R5 ;  /* 0x000000080a050224 */ /* 0x048fe400078e0205 */
[----:B------:R-:W-:-:S07]  /*1960*/  @P0 IMAD R4, R10, R9, R4 ;  /* 0x000000090a040224 */ /* 0x000fce00078e0204 */
.L_x_4665:
[----:B------:R-:W0:Y:S01]  /*1970*/  LDCU.128 UR8, c[0x0][0x580] ;  /* 0x0000b000ff0877ac */ /* 0x000e220008000c00 */
[----:B------:R-:W1:Y:S01]  /*1980*/  LDCU.64 UR4, c[0x0][0x590] ;  /* 0x0000b200ff0477ac */ /* 0x000e620008000a00 */
[----:B0-----:R-:W-:-:S05]  /*1990*/  IADD3 R14, P0, PT, R4, UR10, RZ ;  /* 0x0000000a040e7c10 */ /* 0x001fca000ff1e0ff */
[----:B------:R-:W-:-:S05]  /*19a0*/  IMAD.X R15, RZ, RZ, UR11, P0 ;  /* 0x0000000bff0f7e24 */ /* 0x000fca00080e06ff */
[----:B------:R-:W1:Y:S01]  /*19b0*/  LDG.E.64 R6, desc[UR6][R14.64] ;  /* 0x000000060e067981 */ /* 0x000e62000c1e1b00 */
[----:B------:R-:W-:Y:S01]  /*19c0*/  MOV R8, RZ ;  /* 0x000000ff00087202 */ /* 0x000fe20000000f00 */
[----:B------:R-:W-:Y:S01]  /*19d0*/  BSSY.RECONVERGENT B1, `(.L_x_4666) ;  /* 0x0000025000017945 */ /* 0x000fe20003800200 */
[----:B------:R-:W-:Y:S02]  /*19e0*/  MOV R12, 0x0 ;  /* 0x00000000000c7802 */ /* 0x000fe40000000f00 */
[----:B------:R-:W-:Y:S01]  /*19f0*/  MOV R13, 0x3fd80000 ;  /* 0x3fd80000000d7802 */ /* 0x000fe20000000f00 */
[----:B-1----:R-:W0:Y:S02]  /*1a00*/  DADD R6, R6, UR4 ;  /* 0x0000000406067e29 */ /* 0x002e240008000000 */
[----:B0-----:R-:W0:Y:S01]  /*1a10*/  MUFU.RSQ64H R9, R7 ;  /* 0x0000000700097308 */ /* 0x001e220000001c00 */
[----:B------:R-:W-:-:S05]  /*1a20*/  VIADD R4, R7, 0xfff00000 ;  /* 0xfff0000007047836 */ /* 0x000fca0000000000 */
[----:B------:R-:W-:Y:S02]  /*1a30*/  ISETP.GE.U32.AND P0, PT, R4, 0x7fe00000, PT ;  /* 0x7fe000000400780c */ /* 0x000fe40003f06070 */
[----:B------:R-:W-:-:S04]  /*1a40*/  IADD3 R4, P1, PT, R5, UR8, RZ ;  /* 0x0000000805047c10 */ /* 0x000fc8000ff3e0ff */
[----:B------:R-:W-:-:S15]  /*1a50*/  IADD3.X R5, PT, PT, RZ, UR9, RZ, P1, !PT ;  /* 0x00000009ff057c10 */ /* 0x000fde0008ffe4ff */
[----:B------:R-:W-:-:S15]  /*1a60*/  NOP ;  /* 0x0000000000007918 */ /* 0x000fde0000000000 */
[----:B------:R-:W-:-:S15]  /*1a70*/  NOP ;  /* 0x0000000000007918 */ /* 0x000fde0000000000 */
[----:B------:R-:W-:-:S05]  /*1a80*/  NOP ;  /* 0x0000000000007918 */ /* 0x000fca0000000000 */
        /* <DEDUP_REMOVED lines=25> */
.L_x_4667:
[----:B------:R-:W-:Y:S05]  /*1c20*/  BSYNC.RECONVERGENT B1 ;  /* 0x0000000000017941 */ /* 0x000fea0003800200 */
.L_x_4666:
[----:B------:R0:W-:Y:S01]  /*1c30*/  STG.E.64 desc[UR6][R4.64], R8 ;  /* 0x0000000804007986 */ /* 0x0001e2000c101b06 */
[----:B------:R-:W-:-:S07]  /*1c40*/  IADD3 R3, PT, PT, R3, 0x80, RZ ;  /* 0x0000008003037810 */ /* 0x000fce0007ffe0ff */
.L_x_4664:
[----:B------:R-:W-:Y:S05]  /*1c50*/  BSYNC.RECONVERGENT B0 ;  /* 0x0000000000007941 */ /* 0x000fea0003800200 */
.L_x_4663:
[----:B------:R-:W1:Y:S02]  /*1c60*/  LDCU UR4, c[0x0][0x380] ;  /* 0x00007000ff0477ac */ /* 0x000e640008000800 */
[----:B-1----:R-:W-:-:S13]  /*1c70*/  ISETP.GE.AND P0, PT, R3, UR4, PT ;  /* 0x0000000403007c0c */ /* 0x002fda000bf06270 */
[----:B------:R-:W-:Y:S05]  /*1c80*/  @P0 EXIT ;  /* 0x000000000000094d */ /* 0x000fea0003800000 */
[----:B------:R-:W1:Y:S01]  /*1c90*/  LDCU.64 UR4, c[0x0][0x390] ;  /* 0x00007200ff0477ac */ /* 0x000e620008000a00 */
[----:B0-----:R-:W-:Y:S01]  /*1ca0*/  MOV R5, R3 ;  /* 0x0000000300057202 */ /* 0x001fe20000000f00 */
[----:B------:R-:W-:Y:S01]  /*1cb0*/  IMAD.MOV.U32 R4, RZ, RZ, RZ ;  /* 0x000000ffff047224 */ /* 0x000fe200078e00ff */
[----:B------:R-:W-:Y:S01]  /*1cc0*/  ISETP.NE.AND P0, PT, R2, RZ, PT ;  /* 0x000000ff0200720c */ /* 0x000fe20003f05270 */
[----:B------:R-:W0:Y:S01]  /*1cd0*/  LDCU UR8, c[0x0][0x38c] ;  /* 0x00007180ff0877ac */ /* 0x000e220008000800 */
        /* <DEDUP_REMOVED lines=281> */
[----:B------:R-:W-:-:S05]  /*2e70*/  @P0 MOV R6, RZ ;  /* 0x000000ff00060202 */ /* 0x000fca0000000f00 */
[----:B------:R-:W3:Y:S01]  /*2e80*/  @P0 LDC.64 R12, c[0x0][0x578] ;  /* 0x00015e00ff0c0b82 */ /* 0x000ee20000000a00 */
[----:B------:R-:W-:-:S04]  /*2e90*/  IMAD.MOV R4, RZ, RZ, -R7 ;  /* 0x000000ffff047224 */ /* 0x000fc800078e0a07 */
        /* <DEDUP_REMOVED lines=9> */
.L_x_4668:
[----:B------:R-:W0:Y:S01]  /*2f30*/  LDCU.128 UR8, c[0x0][0x580] ;  /* 0x0000b000ff0877ac */ /* 0x000e220008000c00 */
[----:B------:R-:W1:Y:S01]  /*2f40*/  LDCU.64 UR4, c[0x0][0x590] ;  /* 0x0000b200ff0477ac */ /* 0x000e620008000a00 */
[----:B0-----:R-:W-:-:S04]  /*2f50*/  IADD3 R10, P0, PT, R2, UR10, RZ ;  /* 0x0000000a020a7c10 */ /* 0x001fc8000ff1e0ff */
[----:B------:R-:W-:-:S05]  /*2f60*/  IADD3.X R11, PT, PT, RZ, UR11, RZ, P0, !PT ;  /* 0x0000000bff0b7c10 */ /* 0x000fca00087fe4ff */
[----:B------:R-:W1:Y:S01]  /*2f70*/  LDG.E.64 R4, desc[UR6][R10.64] ;  /* 0x000000060a047981 */ /* 0x000e62000c1e1b00 */
[----:B------:R-:W-:Y:S01]  /*2f80*/  MOV R8, 0x0 ;  /* 0x0000000000087802 */ /* 0x000fe20000000f00 */
[----:B------:R-:W-:Y:S01]  /*2f90*/  IMAD.MOV.U32 R9, RZ, RZ, 0x3fd80000 ;  /* 0x3fd80000ff097424 */ /* 0x000fe200078e00ff */
[----:B------:R-:W-:Y:S01]  /*2fa0*/  IADD3 R2, P1, PT, R3, UR8, RZ ;  /* 0x0000000803027c10 */ /* 0x000fe2000ff3e0ff */
[----:B------:R-:W-:Y:S03]  /*2fb0*/  BSSY.RECONVERGENT B0, `(.L_x_4669) ;  /* 0x0000026000007945 */ /* 0x000fe60003800200 */
[----:B------:R-:W-:Y:S01]  /*2fc0*/  IADD3.X R3, PT, PT, RZ, UR9, RZ, P1, !PT ;  /* 0x00000009ff037c10 */ /* 0x000fe20008ffe4ff */
[----:B-1----:R-:W0:Y:S02]  /*2fd0*/  DADD R12, R4, UR4 ;  /* 0x00000004040c7e29 */ /* 0x002e240008000000 */
[----:B0-----:R-:W0:Y:S01]  /*2fe0*/  MUFU.RSQ64H R5, R13 ;  /* 0x0000000d00057308 */ /* 0x001e220000001c00 */
[----:B------:R-:W-:-:S02]  /*2ff0*/  IADD3 R0, PT, PT, R13, -0x100000, RZ ;  /* 0xfff000000d007810 */ /* 0x000fc40007ffe0ff */
[----:B------:R-:W-:Y:S02]  /*3000*/  MOV R4, RZ ;  /* 0x000000ff00047202 */ /* 0x000fe40000000f00 */
        /* <DEDUP_REMOVED lines=27> */
[----:B------:R-:W-:Y:S02]  /*31c0*/  MOV R7, R13 ;  /* 0x0000000d00077202 */ /* 0x000fe40000000f00 */
[----:B------:R-:W-:-:S07]  /*31d0*/  MOV R6, 0x31f0 ;  /* 0x000031f000067802 */ /* 0x000fce0000000f00 */
[----:B------:R-:W-:Y:S05]  /*31e0*/  CALL.REL.NOINC `($__internal_58_$__cuda_sm20_drsqrt_f64_slowpath_v2) ;  /* 0x0000000000147944 */ /* 0x000fea0003c00000 */
[----:B------:R-:W-:Y:S01]  /*31f0*/  IMAD.MOV.U32 R4, RZ, RZ, R8 ;  /* 0x000000ffff047224 */ /* 0x000fe200078e0008 */
[----:B------:R-:W-:-:S07]  /*3200*/  MOV R5, R9 ;  /* 0x0000000900057202 */ /* 0x000fce0000000f00 */
.L_x_4670:
[----:B------:R-:W-:Y:S05]  /*3210*/  BSYNC.RECONVERGENT B0 ;  /* 0x0000000000007941 */ /* 0x000fea0003800200 */
.L_x_4669:
[----:B------:R-:W-:Y:S01]  /*3220*/  STG.E.64 desc[UR6][R2.64], R4 ;  /* 0x0000000402007986 */ /* 0x000fe2000c101b06 */
[----:B------:R-:W-:Y:S05]  /*3230*/  EXIT ;  /* 0x000000000000794d */ /* 0x000fea0003800000 */
        .weak           $__internal_58_$__cuda_sm20_drsqrt_f64_slowpath_v2
        .type           $__internal_58_$__cuda_sm20_drsqrt_f64_slowpath_v2,@function
        .size           $__internal_58_$__cuda_sm20_drsqrt_f64_slowpath_v2,(.L_x_27051 - $__internal_58_$__cuda_sm20_drsqrt_f64_slowpath_v2)
$__internal_58_$__cuda_sm20_drsqrt_f64_slowpath_v2:
        /* <DEDUP_REMOVED lines=17> */
[----:B------:R-:W-:Y:S02]  /*3350*/  MOV R14, 0x0 ;  /* 0x00000000000e7802 */ /* 0x000fe40000000f00 */
[----:B------:R-:W-:-:S15]  /*3360*/  MOV R15, 0x3fd80000 ;  /* 0x3fd80000000f7802 */ /* 0x000fde0000000f00 */
        /* <DEDUP_REMOVED lines=30> */
.L_x_4673:
[----:B------:R0:W1:Y:S02]  /*3550*/  DADD R8, R10, R10 ;  /* 0x000000000a087229 */ /* 0x000064000000000a */
[----:B01----:R-:W-:Y:S05]  /*3560*/  BRA `(.L_x_4674) ;  /* 0x0000000000087947 */ /* 0x003fea0003800000 */
.L_x_4672:
[----:B------:R-:W-:Y:S02]  /*3570*/  LOP3.LUT R9, R8, 0x7ff00000, RZ, 0xfc, !PT ;  /* 0x7ff0000008097812 */ /* 0x000fe400078efcff */
[----:B------:R-:W-:-:S07]  /*3580*/  MOV R8, RZ ;  /* 0x000000ff00087202 */ /* 0x000fce0000000f00 */
.L_x_4674:
[----:B------:R-:W-:Y:S05]  /*3590*/  BSYNC.RECONVERGENT B2 ;  /* 0x0000000000027941 */ /* 0x000fea0003800200 */
.L_x_4671:
[----:B------:R-:W-:-:S04]  /*35a0*/  MOV R7, 0x0 ;  /* 0x0000000000077802 */ /* 0x000fc80000000f00 */
[----:B------:R-:W-:Y:S05]  /*35b0*/  RET.REL.NODEC R6 `(_ZN2at6native18elementwise_kernelILi128ELi2EZNS0_22gpu_kernel_impl_nocastIZZZNS0_49_GLOBAL__N__b919a28f_16_Normalization_cu_5c38458722batch_norm_calc_invstdERKNS_6TensorES6_dENKUlvE_clEvENKUlvE_clEvEUldE_EEvRNS_18TensorIteratorBaseERKT_EUliE_EEviT1_) ;  /* 0xffffffc806907950 */ /* 0x000fea0003c3ffff */
.L_x_4675:
        /* <DEDUP_REMOVED lines=12> */
.L_x_27051:


//--------------------- .text._ZN2at6native27unrolled_elementwise_kernelIZZZNS0_49_GLOBAL__N__b919a28f_16_Normalization_cu_5c38458722batch_norm_calc_invstdERKNS_6TensorES5_dENKUlvE_clEvENKUlvE_clEvEUldE_St5arrayIPcLm2EELi4E23TrivialOffsetCalculatorILi1EjESD_NS0_6memory15LoadWithoutCastENSE_16StoreWithoutCastEEEviT_T0_T2_T3_T4_T5_ --------------------------
	.section	.text._ZN2at6native27unrolled_elementwise_kernelIZZZNS0_49_GLOBAL__N__b919a28f_16_Normalization_cu_5c38458722batch_norm_calc_invstdERKNS_6TensorES5_dENKUlvE_clEvENKUlvE_clEvEUldE_St5arrayIPcLm2EELi4E23TrivialOffsetCalculatorILi1EjESD_NS0_6memory15LoadWithoutCastENSE_16StoreWithoutCastEEEviT_T0_T2_T3_T4_T5_,"ax",@progbits
	.align	128
        .global         _ZN2at6native27unrolled_elementwise_kernelIZZZNS0_49_GLOBAL__N__b919a28f_16_Normalization_cu_5c38458722batch_norm_calc_invstdERKNS_6TensorES5_dENKUlvE_clEvENKUlvE_clEvEUldE_St5arrayIPcLm2EELi4E23TrivialOffsetCalculatorILi1EjESD_NS0_6memory15LoadWithoutCastENSE_16StoreWithoutCastEEEviT_T0_T2_T3_T4_T5_
        .type           _ZN2at6native27unrolled_elementwise_kernelIZZZNS0_49_GLOBAL__N__b919a28f_16_Normalization_cu_5c38458722batch_norm_calc_invstdERKNS_6TensorES5_dENKUlvE_clEvENKUlvE_clEvEUldE_St5arrayIPcLm2EELi4E23TrivialOffsetCalculatorILi1EjESD_NS0_6memory15LoadWithoutCastENSE_16StoreWithoutCastEEEviT_T0_T2_T3_T4_T5_,@function
        .size           _ZN2at6native27unrolled_elementwise_kernelIZZZNS0_49_GLOBAL__N__b919a28f_16_Normalization_cu_5c38458722batch_norm_calc_invstdERKNS_6TensorES5_dENKUlvE_clEvENKUlvE_clEvEUldE_St5arrayIPcLm2EELi4E23TrivialOffsetCalculatorILi1EjESD_NS0_6memory15LoadWithoutCastENSE_16StoreWithoutCastEEEviT_T0_T2_T3_T4_T5_,(.L_x_27052 - _ZN2at6native27unrolled_elementwise_kernelIZZZNS0_49_GLOBAL__N__b919a28f_16_Normalization_cu_5c38458722batch_norm_calc_invstdERKNS_6TensorES5_dENKUlvE_clEvENKUlvE_clEvEUldE_St5arrayIPcLm2EELi4E23TrivialOffsetCalculatorILi1EjESD_NS0_6memory15LoadWithoutCastENSE_16StoreWithoutCastEEEviT_T0_T2_T3_T4_T5_)
        .other          _ZN2at6native27unrolled_elementwise_kernelIZZZNS0_49_GLOBAL__N__b919a28f_16_Normalization_cu_5c38458722batch_norm_calc_invstdERKNS_6TensorES5_dENKUlvE_clEvENKUlvE_clEvEUldE_St5arrayIPcLm2EELi4E23TrivialOffsetCalculatorILi1EjESD_NS0_6memory15LoadWithoutCastENSE_16StoreWithoutCastEEEviT_T0_T2_T3_T4_T5_,@"STO_CUDA_ENTRY STV_DEFAULT"
_ZN2at6native27unrolled_elementwise_kernelIZZZNS0_49_GLOBAL__N__b919a28f_16_Normalization_cu_5c38458722batch_norm_calc_invstdERKNS_6TensorES5_dENKUlvE_clEvENKUlvE_clEvEUldE_St5arrayIPcLm2EELi4E23TrivialOffsetCalculatorILi1EjESD_NS0_6memory15LoadWithoutCastENSE_16StoreWithoutCastEEEviT_T0_T2_T3_T4_T5_:
.text._ZN2at6native27unrolled_elementwise_kernelIZZZNS0_49_GLOBAL__N__b919a28f_16_Normalization_cu_5c38458722batch_norm_calc_invstdERKNS_6TensorES5_dENKUlvE_clEvENKUlvE_clEvEUldE_St5arrayIPcLm2EELi4E23TrivialOffsetCalculatorILi1EjESD_NS0_6memory15LoadWithoutCastENSE_16StoreWithoutCastEEEviT_T0_T2_T3_T4_T5_:
[----:B------:R-:W-:Y:S01]  /*0000*/  LDC R1, c[0x0][0x37c] ;  /* 0x0000df00ff017b82 */ /* 0x000fe20000000800 */
[----:B------:R-:W0:Y:S07]  /*0010*/  S2R R18, SR_CTAID.X ;  /* 0x0000000000127919 */ /* 0x000e2e0000002500 */
[----:B------:R-:W0:Y:S01]  /*0020*/  LDC R19, c[0x0][0x380] ;  /* 0x0000e000ff137b82 */ /* 0x000e220000000800 */
[----:B------:R-:W1:Y:S01]  /*0030*/  LDCU.64 UR4, c[0x0][0x358] ;  /* 0x00006b00ff0477ac */ /* 0x000e620008000a00 */
[----:B------:R-:W2:Y:S01]  /*0040*/  S2R R0, SR_TID.X ;  /* 0x0000000000007919 */ /* 0x000ea20000002100 */
[----:B0-----:R-:W-:-:S02]  /*0050*/  IMAD R19, R18, -0x200, R19 ;  /* 0xfffffe0012137824 */ /* 0x001fc400078e0213 */
[----:B--2---:R-:W-:-:S03]  /*0060*/  IMAD.MOV.U32 R20, RZ, RZ, R0 ;  /* 0x000000ffff147224 */ /* 0x004fc600078e0000 */
[----:B------:R-:W-:-:S13]  /*0070*/  ISETP.GE.AND P0, PT, R0, R19, PT ;  /* 0x000000130000720c */ /* 0x000fda0003f06270 */
[----:B------:R-:W-:Y:S01]  /*0080*/  @!P0 VIADD R0, R20, 0x80 ;  /* 0x0000008014008836 */ /* 0x000fe20000000000 */
[----:B------:R-:W0:Y:S01]  /*0090*/  @!P0 LDC.64 R2, c[0x0][0x3a0] ;  /* 0x0000e800ff028b82 */ /* 0x000e220000000a00 */
[----:B------:R-:W-:-:S03]  /*00a0*/  @!P0 IMAD R11, R18, 0x200, R20 ;  /* 0x00000200120b8824 */ /* 0x000fc600078e0214 */
[----:B------:R-:W-:-:S13]  /*00b0*/  ISETP.GE.AND P1, PT, R0, R19, PT ;  /* 0x000000130000720c */ /* 0x000fda0003f26270 */
[----:B------:R-:W-:Y:S01]  /*00c0*/  @!P1 LEA R13, R18, R0, 0x9 ;  /* 0x00000000120d9211 */ /* 0x000fe200078e48ff */
[----:B------:R-:W-:Y:S01]  /*00d0*/  @!P1 VIADD R0, R0, 0x80 ;  /* 0x0000008000009836 */ /* 0x000fe20000000000 */
[----:B------:R-:W2:Y:S04]  /*00e0*/  @!P1 LDC.64 R8, c[0x0][0x3a0] ;  /* 0x0000e800ff089b82 */ /* 0x000ea80000000a00 */
[----:B------:R-:W-:Y:S01]  /*00f0*/  ISETP.GE.AND P3, PT, R0, R19, PT ;  /* 0x000000130000720c */ /* 0x000fe20003f66270 */
[----:B0-----:R-:W-:-:S12]  /*0100*/  @!P0 IMAD.WIDE.U32 R2, R11, 0x8, R2 ;  /* 0x000000080b028825 */ /* 0x001fd800078e0002 */
[----:B------:R-:W-:Y:S01]  /*0110*/  @!P3 IMAD R17, R18, 0x200, R0 ;  /* 0x000002001211b824 */ /* 0x000fe200078e0200 */
[----:B------:R-:W-:Y:S01]  /*0120*/  @!P3 IADD3 R0, PT, PT, R0, 0x80, RZ ;  /* 0x000000800000b810 */ /* 0x000fe20007ffe0ff */
[----:B------:R-:W0:Y:S03]  /*0130*/  @!P3 LDC.64 R6, c[0x0][0x3a0] ;  /* 0x0000e800ff06bb82 */ /* 0x000e260000000a00 */
[----:B------:R-:W-:Y:S01]  /*0140*/  ISETP.GE.AND P2, PT, R0, R19, PT ;  /* 0x000000130000720c */ /* 0x000fe20003f46270 */
[----:B--2---:R-:W-:Y:S01]  /*0150*/  @!P1 IMAD.WIDE.U32 R8, R13, 0x8, R8 ;  /* 0x000000080d089825 */ /* 0x004fe200078e0008 */
[----:B------:R-:W-:-:S11]  /*0160*/  CS2R R12, SRZ ;  /* 0x00000000000c7805 */ /* 0x000fd6000001ff00 */
[----:B------:R-:W2:Y:S01]  /*0170*/  @!P2 LDC.64 R4, c[0x0][0x3a0] ;  /* 0x0000e800ff04ab82 */ /* 0x000ea20000000a00 */
[----:B------:R-:W-:Y:S02]  /*0180*/  @!P2 IMAD R15, R18, 0x200, R0 ;  /* 0x00000200120fa824 */ /* 0x000fe400078e0200 */
[----:B0-----:R-:W-:Y:S01]  /*0190*/  @!P3 IMAD.WIDE.U32 R16, R17, 0x8, R6 ;  /* 0x000000081110b825 */ /* 0x001fe200078e0006 */
[----:B------:R-:W-:-:S04]  /*01a0*/  CS2R R6, SRZ ;  /* 0x0000000000067805 */ /* 0x000fc8000001ff00 */
[----:B-1----:R0:W5:Y:S01]  /*01b0*/  @!P3 LDG.E.64 R12, desc[UR4][R16.64] ;  /* 0x00000004100cb981 */ /* 0x002162000c1e1b00 */
[----:B--2---:R-:W-:Y:S01]  /*01c0*/  @!P2 IMAD.WIDE.U32 R10, R15, 0x8, R4 ;  /* 0x000000080f0aa825 */ /* 0x004fe200078e0004 */
[----:B------:R-:W-:Y:S02]  /*01d0*/  CS2R R14, SRZ ;  /* 0x00000000000e7805 */ /* 0x000fe4000001ff00 */
[----:B------:R-:W-:Y:S02]  /*01e0*/  CS2R R4, SRZ ;  /* 0x0000000000047805 */ /* 0x000fe4000001ff00 */
[----:B------:R0:W5:Y:S04]  /*01f0*/  @!P2 LDG.E.64 R6, desc[UR4][R10.64] ;  /* 0x000000040a06a981 */ /* 0x000168000c1e1b00 */
[----:B------:R0:W5:Y:S04]  /*0200*/  @!P1 LDG.E.64 R14, desc[UR4][R8.64] ;  /* 0x00000004080e9981 */ /* 0x000168000c1e1b00 */
[----:B------:R0:W5:Y:S01]  /*0210*/  @!P0 LDG.E.64 R4, desc[UR4][R2.64] ;  /* 0x0000000402048981 */ /* 0x000162000c1e1b00 */
[----:B------:R-:W-:Y:S01]  /*0220*/  ISETP.GE.AND P0, PT, R20, R19, PT ;  /* 0x000000131400720c */ /* 0x000fe20003f06270 */
[----:B------:R-:W-:-:S12]  /*0230*/  BSSY.RECONVERGENT B0, `(.L_x_4676) ;  /* 0x0000027000007945 */ /* 0x000fd80003800200 */
[----:B0-----:R-:W-:Y:S05]  /*0240*/  @P0 BRA `(.L_x_4677) ;  /* 0x0000000000940947 */ /* 0x001fea0003800000 */
[----:B------:R-:W0:Y:S01]  /*0250*/  LDCU.64 UR6, c[0x0][0x388] ;  /* 0x00007100ff0677ac */ /* 0x000e220008000a00 */
[----:B------:R-:W-:Y:S01]  /*0260*/  MOV R8, RZ ;  /* 0x000000ff00087202 */ /* 0x000fe20000000f00 */
[----:B------:R-:W-:Y:S02]  /*0270*/  IMAD.MOV.U32 R10, RZ, RZ, 0x0 ;  /* 0x00000000ff0a7424 */ /* 0x000fe400078e00ff */
[----:B------:R-:W-:Y:S01]  /*0280*/  IMAD.MOV.U32 R11, RZ, RZ, 0x3fd80000 ;  /* 0x3fd80000ff0b7424 */ /* 0x000fe200078e00ff */
[----:B0----5:R-:W0:Y:S02]  /*0290*/  DADD R2, R4, UR6 ;  /* 0x0000000604027e29 */ /* 0x021e240008000000 */
        /* <DEDUP_REMOVED lines=28> */
[----:B------:R-:W-:-:S07]  /*0460*/  MOV R0, 0x480 ;  /* 0x0000048000007802 */ /* 0x000fce0000000f00 */
[----:B------:R-:W-:Y:S05]  /*0470*/  CALL.REL.NOINC `($__internal_59_$__cuda_sm20_drsqrt_f64_slowpath_v2) ;  /* 0x0000000800887944 */ /* 0x000fea0003c00000 */
[----:B------:R-:W-:Y:S02]  /*0480*/  IMAD.MOV.U32 R8, RZ, RZ, R4 ;  /* 0x000000ffff087224 */ /* 0x000fe400078e0004 */
[----:B------:R-:W-:-:S07]  /*0490*/  IMAD.MOV.U32 R9, RZ, RZ, R5 ;  /* 0x000000ffff097224 */ /* 0x000fce00078e0005 */
.L_x_4677:
[----:B------:R-:W-:Y:S05]  /*04a0*/  BSYNC.RECONVERGENT B0 ;  /* 0x0000000000007941 */ /* 0x000fea0003800200 */
.L_x_4676:
[----:B------:R-:W-:Y:S01]  /*04b0*/  IADD3 R22, PT, PT, R20, 0x80, RZ ;  /* 0x0000008014167810 */ /* 0x000fe20007ffe0ff */
[----:B------:R-:W-:Y:S03]  /*04c0*/  BSSY.RECONVERGENT B0, `(.L_x_4678) ;  /* 0x0000028000007945 */ /* 0x000fe60003800200 */
[----:B------:R-:W-:-:S13]  /*04d0*/  ISETP.GE.AND P0, PT, R22, R19, PT ;  /* 0x000000131600720c */ /* 0x000fda0003f06270 */
[----:B------:R-:W-:Y:S05]  /*04e0*/  @P0 BRA `(.L_x_4679) ;  /* 0x0000000000940947 */ /* 0x000fea0003800000 */
[----:B------:R-:W0:Y:S01]  /*04f0*/  LDCU.64 UR6, c[0x0][0x388] ;  /* 0x00007100ff0677ac */ /* 0x000e220008000a00 */
[----:B------:R-:W-:Y:S01]  /*0500*/  IMAD.MOV.U32 R10, RZ, RZ, 0x0 ;  /* 0x00000000ff0a7424 */ /* 0x000fe200078e00ff */
[----:B------:R-:W-:Y:S01]  /*0510*/  MOV R11, 0x3fd80000 ;  /* 0x3fd80000000b7802 */ /* 0x000fe20000000f00 */
[----:B0----5:R-:W0:Y:S02]  /*0520*/  DADD R2, R14, UR6 ;  /* 0x000000060e027e29 */ /* 0x021e240008000000 */
        /* <DEDUP_REMOVED lines=31> */
[----:B------:R-:W-:Y:S01]  /*0720*/  IMAD.MOV.U32 R14, RZ, RZ, R4 ;  /* 0x000000ffff0e7224 */ /* 0x000fe200078e0004 */
[----:B------:R-:W-:-:S07]  /*0730*/  MOV R15, R5 ;  /* 0x00000005000f7202 */ /* 0x000fce0000000f00 */
.L_x_4679:
[----:B------:R-:W-:Y:S05]  /*0740*/  BSYNC.RECONVERGENT B0 ;  /* 0x0000000000007941 */ /* 0x000fea0003800200 */
.L_x_4678:
[----:B------:R-:W-:Y:S01]  /*0750*/  VIADD R0, R20, 0x100 ;  /* 0x0000010014007836 */ /* 0x000fe20000000000 */
[----:B------:R-:W-:Y:S04]  /*0760*/  BSSY.RECONVERGENT B0, `(.L_x_4680) ;  /* 0x0000028000007945 */ /* 0x000fe80003800200 */
[----:B------:R-:W-:-:S13]  /*0770*/  ISETP.GE.AND P0, PT, R0, R19, PT ;  /* 0x000000130000720c */ /* 0x000fda0003f06270 */
[----:B------:R-:W-:Y:S05]  /*0780*/  @P0 BRA `(.L_x_4681) ;  /* 0x0000000000940947 */ /* 0x000fea0003800000 */
[----:B------:R-:W0:Y:S01]  /*0790*/  LDCU.64 UR6, c[0x0][0x388] ;  /* 0x00007100ff0677ac */ /* 0x000e220008000a00 */
[----:B------:R-:W-:Y:S01]  /*07a0*/  MOV R10, 0x0 ;  /* 0x00000000000a7802 */ /* 0x000fe20000000f00 */
[----:B------:R-:W-:Y:S01]  /*07b0*/  IMAD.MOV.U32 R11, RZ, RZ, 0x3fd80000 ;  /* 0x3fd80000ff0b7424 */ /* 0x000fe200078e00ff */
        /* <DEDUP_REMOVED lines=32> */
[----:B------:R-:W-:Y:S01]  /*09c0*/  MOV R12, R4 ;  /* 0x00000004000c7202 */ /* 0x000fe20000000f00 */
[----:B------:R-:W-:-:S07]  /*09d0*/  IMAD.MOV.U32 R13, RZ, RZ, R5 ;  /* 0x000000ffff0d7224 */ /* 0x000fce00078e0005 */
.L_x_4681:
[----:B------:R-:W-:Y:S05]  /*09e0*/  BSYNC.RECONVERGENT B0 ;  /* 0x0000000000007941 */ /* 0x000fea0003800200 */
.L_x_4680:
[----:B------:R-:W-:Y:S01]  /*09f0*/  VIADD R0, R20, 0x180 ;  /* 0x0000018014007836 */ /* 0x000fe20000000000 */
[----:B------:R-:W-:Y:S04]  /*0a00*/  BSSY.RECONVERGENT B0, `(.L_x_4682) ;  /* 0x0000028000007945 */ /* 0x000fe80003800200 */
[----:B------:R-:W-:-:S13]  /*0a10*/  ISETP.GE.AND P0, PT, R0, R19, PT ;  /* 0x000000130000720c */ /* 0x000fda0003f06270 */
[----:B------:R-:W-:Y:S05]  /*0a20*/  @P0 BRA `(.L_x_4683) ;  /* 0x0000000000940947 */ /* 0x000fea0003800000 */
[----:B------:R-:W0:Y:S01]  /*0a30*/  LDCU.64 UR6, c[0x0][0x388] ;  /* 0x00007100ff0677ac */ /* 0x000e220008000a00 */
[----:B------:R-:W-:Y:S02]  /*0a40*/  IMAD.MOV.U32 R10, RZ, RZ, 0x0 ;  /* 0x00000000ff0a7424 */ /* 0x000fe400078e00ff */
[----:B------:R-:W-:Y:S01]  /*0a50*/  IMAD.MOV.U32 R11, RZ, RZ, 0x3fd80000 ;  /* 0x3fd80000ff0b7424 */ /* 0x000fe200078e00ff */
[----:B0----5:R-:W0:Y:S02]  /*0a60*/  DADD R2, R6, UR6 ;  /* 0x0000000606027e29 */ /* 0x021e240008000000 */
[----:B0-----:R-:W0:Y:S01]  /*0a70*/  MUFU.RSQ64H R7, R3 ;  /* 0x0000000300077308 */ /* 0x001e220000001c00 */
[----:B------:R-:W-:Y:S02]  /*0a80*/  IADD3 R0, PT, PT, R3, -0x100000, RZ ;  /* 0xfff0000003007810 */ /* 0x000fe40007ffe0ff */
        /* <DEDUP_REMOVED lines=31> */
.L_x_4683:
[----:B------:R-:W-:Y:S05]  /*0c80*/  BSYNC.RECONVERGENT B0 ;  /* 0x0000000000007941 */ /* 0x000fea0003800200 */
.L_x_4682:
[----:B------:R-:W-:Y:S01]  /*0c90*/  ISETP.GE.AND P0, PT, R20, R19, PT ;  /* 0x000000131400720c */ /* 0x000fe20003f06270 */
[----:B------:R-:W-:Y:S04]  /*0ca0*/  BSSY.RECONVERGENT B0, `(.L_x_4684) ;  /* 0x0000017000007945 */ /* 0x000fe80003800200 */
[----:B------:R-:W-:Y:S08]  /*0cb0*/  BSSY.RELIABLE B1, `(.L_x_4685) ;  /* 0x000000f000017945 */ /* 0x000ff00003800100 */
[----:B------:R-:W-:Y:S05]  /*0cc0*/  @P0 BRA `(.L_x_4686) ;  /* 0x0000000000340947 */ /* 0x000fea0003800000 */
[----:B------:R-:W0:Y:S01]  /*0cd0*/  LDC.64 R2, c[0x0][0x398] ;  /* 0x0000e600ff027b82 */ /* 0x000e220000000a00 */
[----:B-----5:R-:W-:Y:S01]  /*0ce0*/  LEA R5, R18, R20, 0x9 ;  /* 0x0000001412057211 */ /* 0x020fe200078e48ff */
[----:B------:R-:W-:-:S05]  /*0cf0*/  IMAD.MOV.U32 R20, RZ, RZ, R22 ;  /* 0x000000ffff147224 */ /* 0x000fca00078e0016 */
[----:B------:R-:W-:-:S13]  /*0d00*/  ISETP.GE.AND P0, PT, R20, R19, PT ;  /* 0x000000131400720c */ /* 0x000fda0003f06270 */
[----:B------:R-:W-:Y:S05]  /*0d10*/  @P0 BREAK.RELIABLE B1 ;  /* 0x0000000000010942 */ /* 0x000fea0003800100 */
[----:B0-----:R-:W-:-:S05]  /*0d20*/  IMAD.WIDE.U32 R2, R5, 0x8, R2 ;  /* 0x0000000805027825 */ /* 0x001fca00078e0002 */
[----:B------:R0:W-:Y:S01]  /*0d30*/  STG.E.64 desc[UR4][R2.64], R8 ;  /* 0x0000000802007986 */ /* 0x0001e2000c101b04 */
[----:B------:R-:W-:Y:S05]  /*0d40*/  @P0 BRA `(.L_x_4687) ;  /* 0x0000000000300947 */ /* 0x000fea0003800000 */
[----:B0-----:R-:W0:Y:S01]  /*0d50*/  LDC.64 R2, c[0x0][0x398] ;  /* 0x0000e600ff027b82 */ /* 0x001e220000000a00 */
[----:B------:R-:W-:Y:S01]  /*0d60*/  IMAD R5, R18, 0x200, R20 ;  /* 0x0000020012057824 */ /* 0x000fe200078e0214 */
[----:B------:R-:W-:-:S03]  /*0d70*/  IADD3 R20, PT, PT, R20, 0x80, RZ ;  /* 0x0000008014147810 */ /* 0x000fc60007ffe0ff */
[----:B0-----:R-:W-:-:S05]  /*0d80*/  IMAD.WIDE.U32 R2, R5, 0x8, R2 ;  /* 0x0000000805027825 */ /* 0x001fca00078e0002 */
[----:B------:R0:W-:Y:S02]  /*0d90*/  STG.E.64 desc[UR4][R2.64], R14 ;  /* 0x0000000e02007986 */ /* 0x0001e4000c101b04 */
.L_x_4686:
[----:B------:R-:W-:Y:S05]  /*0da0*/  BSYNC.RELIABLE B1 ;  /* 0x0000000000017941 */ /* 0x000fea0003800100 */
.L_x_4685:
[----:B------:R-:W-:-:S13]  /*0db0*/  ISETP.GE.AND P0, PT, R20, R19, PT ;  /* 0x000000131400720c */ /* 0x000fda0003f06270 */
[----:B0-----:R-:W0:Y:S01]  /*0dc0*/  @!P0 LDC.64 R2, c[0x0][0x398] ;  /* 0x0000e600ff028b82 */ /* 0x001e220000000a00 */
[----:B-----5:R-:W-:Y:S02]  /*0dd0*/  @!P0 IMAD R5, R18, 0x200, R20 ;  /* 0x0000020012058824 */ /* 0x020fe400078e0214 */
[----:B------:R-:W-:Y:S02]  /*0de0*/  @!P0 VIADD R20, R20, 0x80 ;  /* 0x0000008014148836 */ /* 0x000fe40000000000 */
[----:B0-----:R-:W-:-:S05]  /*0df0*/  @!P0 IMAD.WIDE.U32 R2, R5, 0x8, R2 ;  /* 0x0000000805028825 */ /* 0x001fca00078e0002 */
[----:B------:R1:W-:Y:S02]  /*0e00*/  @!P0 STG.E.64 desc[UR4][R2.64], R12 ;  /* 0x0000000c02008986 */ /* 0x0003e4000c101b04 */
.L_x_4687:
[----:B------:R-:W-:Y:S05]  /*0e10*/  BSYNC.RECONVERGENT B0 ;  /* 0x0000000000007941 */ /* 0x000fea0003800200 */
.L_x_4684:
[----:B------:R-:W-:Y:S05]  /*0e20*/  WARPSYNC.ALL ;  /* 0x0000000000007948 */ /* 0x000fea0003800000 */
[----:B------:R-:W-:-:S13]  /*0e30*/  ISETP.GE.AND P0, PT, R20, R19, PT ;  /* 0x000000131400720c */ /* 0x000fda0003f06270 */
[----:B------:R-:W-:Y:S05]  /*0e40*/  @P0 EXIT ;  /* 0x000000000000094d */ /* 0x000fea0003800000 */
[----:B01----:R-:W0:Y:S01]  /*0e50*/  LDC.64 R2, c[0x0][0x398] ;  /* 0x0000e600ff027b82 */ /* 0x003e220000000a00 */
[----:B------:R-:W-:-:S05]  /*0e60*/  LEA R5, R18, R20, 0x9 ;  /* 0x0000001412057211 */ /* 0x000fca00078e48ff */
[----:B0-----:R-:W-:-:S05]  /*0e70*/  IMAD.WIDE.U32 R2, R5, 0x8, R2 ;  /* 0x0000000805027825 */ /* 0x001fca00078e0002 */
[----:B------:R-:W-:Y:S01]  /*0e80*/  STG.E.64 desc[UR4][R2.64], R6 ;  /* 0x0000000602007986 */ /* 0x000fe2000c101b04 */
[----:B------:R-:W-:Y:S05]  /*0e90*/  EXIT ;  /* 0x000000000000794d */ /* 0x000fea0003800000 */
        .weak           $__internal_59_$__cuda_sm20_drsqrt_f64_slowpath_v2
        .type           $__internal_59_$__cuda_sm20_drsqrt_f64_slowpath_v2,@function
        .size           $__internal_59_$__cuda_sm20_drsqrt_f64_slowpath_v2,(.L_x_27052 - $__internal_59_$__cuda_sm20_drsqrt_f64_slowpath_v2)
$__internal_59_$__cuda_sm20_drsqrt_f64_slowpath_v2:
[----:B------:R-:W0:Y:S01]  /*0ea0*/  DSETP.NEU.AND P0, PT, R2, RZ, PT ;  /* 0x000000ff0200722a */ /* 0x000e220003f0d000 */
[----:B------:R-:W-:Y:S01]  /*0eb0*/  BSSY.RECONVERGENT B1, `(.L_x_4688) ;  /* 0x0000033000017945 */ /* 0x000fe20003800200 */
[----:B------:R-:W-:-:S03]  /*0ec0*/  LOP3.LUT R4, R3, 0x80000000, RZ, 0xc0, !PT ;  /* 0x8000000003047812 */ /* 0x000fc600078ec0ff */
        /* <DEDUP_REMOVED lines=23> */
[----:B0-----:R-:W-:Y:S02]  /*1040*/  IMAD.MOV.U32 R4, RZ, RZ, 0x0 ;  /* 0x00000000ff047424 */ /* 0x001fe400078e00ff */
[----:B------:R-:W-:-:S15]  /*1050*/  IMAD.MOV.U32 R5, RZ, RZ, 0x3fd80000 ;  /* 0x3fd80000ff057424 */ /* 0x000fde00078e00ff */
        /* <DEDUP_REMOVED lines=20> */
.L_x_4690:
[----:B------:R0:W1:Y:S02]  /*11a0*/  DADD R4, R2, R2 ;  /* 0x0000000002047229 */ /* 0x0000640000000002 */
[----:B01----:R-:W-:Y:S05]  /*11b0*/  BRA `(.L_x_4691) ;  /* 0x0000000000087947 */ /* 0x003fea0003800000 */
.L_x_4689:
[----:B------:R-:W-:Y:S02]  /*11c0*/  LOP3.LUT R5, R4, 0x7ff00000, RZ, 0xfc, !PT ;  /* 0x7ff0000004057812 */ /* 0x000fe400078efcff */
[----:B------:R-:W-:-:S07]  /*11d0*/  MOV R4, RZ ;  /* 0x000000ff00047202 */ /* 0x000fce0000000f00 */
.L_x_4691:
[----:B------:R-:W-:Y:S05]  /*11e0*/  BSYNC.RECONVERGENT B1 ;  /* 0x0000000000017941 */ /* 0x000fea0003800200 */
.L_x_4688:
[----:B------:R-:W-:Y:S01]  /*11f0*/  IMAD.MOV.U32 R2, RZ, RZ, R0 ;  /* 0x000000ffff027224 */ /* 0x000fe200078e0000 */
[----:B------:R-:W-:-:S04]  /*1200*/  MOV R3, 0x0 ;  /* 0x0000000000037802 */ /* 0x000fc80000000f00 */
[----:B------:R-:W-:Y:S05]  /*1210*/  RET.REL.NODEC R2 `(_ZN2at6native27unrolled_elementwise_kernelIZZZNS0_49_GLOBAL__N__b919a28f_16_Normalization_cu_5c38458722batch_norm_calc_invstdERKNS_6TensorES5_dENKUlvE_clEvENKUlvE_clEvEUldE_St5arrayIPcLm2EELi4E23TrivialOffsetCalculatorILi1EjESD_NS0_6memory15LoadWithoutCastENSE_16StoreWithoutCastEEEviT_T0_T2_T3_T4_T5_) ;  /* 0xffffffec02787950 */ /* 0x000fea0003c3ffff */
.L_x_4692:
        /* <DEDUP_REMOVED lines=14> */
.L_x_27052:


//--------------------- .text._ZN2at6native29vectorized_elementwise_kernelILi2EZZZNS0_49_GLOBAL__N__b919a28f_16_Normalization_cu_5c38458722batch_norm_calc_invstdERKNS_6TensorES5_dENKUlvE_clEvENKUlvE_clEvEUldE_St5arrayIPcLm2EEEEviT0_T1_ --------------------------
	.section	.text._ZN2at6native29vectorized_elementwise_kernelILi2EZZZNS0_49_GLOBAL__N__b919a28f_16_Normalization_cu_5c38458722batch_norm_calc_invstdERKNS_6TensorES5_dENKUlvE_clEvENKUlvE_clEvEUldE_St5arrayIPcLm2EEEEviT0_T1_,"ax",@progbits
	.align	128
        .global         _ZN2at6native29vectorized_elementwise_kernelILi2EZZZNS0_49_GLOBAL__N__b919a28f_16_Normalization_cu_5c38458722batch_norm_calc_invstdERKNS_6TensorES5_dENKUlvE_clEvENKUlvE_clEvEUldE_St5arrayIPcLm2EEEEviT0_T1_
        .type           _ZN2at6native29vectorized_elementwise_kernelILi2EZZZNS0_49_GLOBAL__N__b919a28f_16_Normalization_cu_5c38458722batch_norm_calc_invstdERKNS_6TensorES5_dENKUlvE_clEvENKUlvE_clEvEUldE_St5arrayIPcLm2EEEEviT0_T1_,@function
        .size           _ZN2at6native29vectorized_elementwise_kernelILi2EZZZNS0_49_GLOBAL__N__b919a28f_16_Normalization_cu_5c38458722batch_norm_calc_invstdERKNS_6TensorES5_dENKUlvE_clEvENKUlvE_clEvEUldE_St5arrayIPcLm2EEEEviT0_T1_,(.L_x_27053 - _ZN2at6native29vectorized_elementwise_kernelILi2EZZZNS0_49_GLOBAL__N__b919a28f_16_Normalization_cu_5c38458722batch_norm_calc_invstdERKNS_6TensorES5_dENKUlvE_clEvENKUlvE_clEvEUldE_St5arrayIPcLm2EEEEviT0_T1_)
        .other          _ZN2at6native29vectorized_elementwise_kernelILi2EZZZNS0_49_GLOBAL__N__b919a28f_16_Normalization_cu_5c38458722batch_norm_calc_invstdERKNS_6TensorES5_dENKUlvE_clEvENKUlvE_clEvEUldE_St5arrayIPcLm2EEEEviT0_T1_,@"STO_CUDA_ENTRY STV_DEFAULT"
_ZN2at6native29vectorized_elementwise_kernelILi2EZZZNS0_49_GLOBAL__N__b919a28f_16_Normalization_cu_5c38458722batch_norm_calc_invstdERKNS_6TensorES5_dENKUlvE_clEvENKUlvE_clEvEUldE_St5arrayIPcLm2EEEEviT0_T1_:
.text._ZN2at6native29vectorized_elementwise_kernelILi2EZZZNS0_49_GLOBAL__N__b919a28f_16_Normalization_cu_5c38458722batch_norm_calc_invstdERKNS_6TensorES5_dENKUlvE_clEvENKUlvE_clEvEUldE_St5arrayIPcLm2EEEEviT0_T1_:
        /* <DEDUP_REMOVED lines=9> */
[----:B------:R-:W-:Y:S02]  /*0090*/  CS2R R2, SRZ ;  /* 0x0000000000027805 */ /* 0x000fe4000001ff00 */
[----:B0-----:R-:W-:Y:S01]  /*00a0*/  ISETP.GE.U32.AND P6, PT, R0, R5, PT ;  /* 0x000000050000720c */ /* 0x001fe20003fc6070 */
[----:B------:R-:W-:-:S12]  /*00b0*/  IMAD.MOV.U32 R4, RZ, RZ, R0 ;  /* 0x000000ffff047224 */ /* 0x000fd800078e0000 */
[----:B------:R-:W-:Y:S01]  /*00c0*/  @!P6 IADD3 R0, PT, PT, R4, 0x80, RZ ;  /* 0x000000800400e810 */ /* 0x000fe20007ffe0ff */
[----:B------:R-:W0:Y:S01]  /*00d0*/  @!P6 LDC.64 R18, c[0x0][0x3a0] ;  /* 0x0000e800ff12eb82 */ /* 0x000e220000000a00 */
[----:B------:R-:W-:Y:S02]  /*00e0*/  @!P6 IMAD.IADD R7, R26, 0x1, R4 ;  /* 0x000000011a07e824 */ /* 0x000fe400078e0204 */
[----:B------:R-:W-:-:S13]  /*00f0*/  ISETP.GE.U32.AND P5, PT, R0, R5, PT ;  /* 0x000000050000720c */ /* 0x000fda0003fa6070 */
[----:B------:R-:W-:Y:S01]  /*0100*/  @!P5 IMAD.IADD R31, R26, 0x1, R0 ;  /* 0x000000011a1fd824 */ /* 0x000fe200078e0200 */
[----:B------:R-:W1:Y:S01]  /*0110*/  @!P5 LDC.64 R24, c[0x0][0x3a0] ;  /* 0x0000e800ff18db82 */ /* 0x000e620000000a00 */
[----:B------:R-:W-:-:S05]  /*0120*/  @!P5 VIADD R0, R0, 0x80 ;  /* 0x000000800000d836 */ /* 0x000fca0000000000 */
[----:B------:R-:W-:Y:S01]  /*0130*/  ISETP.GE.U32.AND P4, PT, R0, R5, PT ;  /* 0x000000050000720c */ /* 0x000fe20003f86070 */
[----:B0-----:R-:W-:-:S05]  /*0140*/  @!P6 IMAD.WIDE.U32 R18, R7, 0x8, R18 ;  /* 0x000000080712e825 */ /* 0x001fca00078e0012 */
[----:B------:R0:W5:Y:S07]  /*0150*/  @!P6 LDG.E.64 R2, desc[UR4][R18.64] ;  /* 0x000000041202e981 */ /* 0x00016e000c1e1b00 */
[----:B------:R-:W-:Y:S01]  /*0160*/  @!P4 IADD3 R33, PT, PT, R26, R0, RZ ;  /* 0x000000001a21c210 */ /* 0x000fe20007ffe0ff */
[----:B------:R-:W-:Y:S01]  /*0170*/  @!P4 VIADD R0, R0, 0x80 ;  /* 0x000000800000c836 */ /* 0x000fe20000000000 */
[----:B------:R-:W2:Y:S04]  /*0180*/  @!P4 LDC.64 R16, c[0x0][0x3a0] ;  /* 0x0000e800ff10cb82 */ /* 0x000ea80000000a00 */
[----:B------:R-:W-:-:S13]  /*0190*/  ISETP.GE.U32.AND P3, PT, R0, R5, PT ;  /* 0x000000050000720c */ /* 0x000fda0003f66070 */
[----:B------:R-:W-:Y:S01]  /*01a0*/  @!P3 IMAD.IADD R29, R26, 0x1, R0 ;  /* 0x000000011a1db824 */ /* 0x000fe200078e0200 */
[----:B------:R-:W-:Y:S01]  /*01b0*/  @!P3 IADD3 R0, PT, PT, R0, 0x80, RZ ;  /* 0x000000800000b810 */ /* 0x000fe20007ffe0ff */
[----:B------:R-:W3:Y:S03]  /*01c0*/  @!P3 LDC.64 R14, c[0x0][0x3a0] ;  /* 0x0000e800ff0ebb82 */ /* 0x000ee60000000a00 */
[----:B------:R-:W-:-:S13]  /*01d0*/  ISETP.GE.U32.AND P2, PT, R0, R5, PT ;  /* 0x000000050000720c */ /* 0x000fda0003f46070 */
[----:B------:R-:W-:Y:S01]  /*01e0*/  @!P2 IMAD.IADD R27, R26, 0x1, R0 ;  /* 0x000000011a1ba824 */ /* 0x000fe200078e0200 */
[----:B------:R-:W4:Y:S01]  /*01f0*/  @!P2 LDC.64 R20, c[0x0][0x3a0] ;  /* 0x0000e800ff14ab82 */ /* 0x000f220000000a00 */
[----:B------:R-:W-:-:S05]  /*0200*/  @!P2 VIADD R0, R0, 0x80 ;  /* 0x000000800000a836 */ /* 0x000fca0000000000 */
[----:B------:R-:W-:-:S13]  /*0210*/  ISETP.GE.U32.AND P1, PT, R0, R5, PT ;  /* 0x000000050000720c */ /* 0x000fda0003f26070 */
[----:B------:R-:W-:Y:S01]  /*0220*/  @!P1 IADD3 R13, PT, PT, R26, R0, RZ ;  /* 0x000000001a0d9210 */ /* 0x000fe20007ffe0ff */
[----:B------:R-:W-:Y:S01]  /*0230*/  @!P1 VIADD R0, R0, 0x80 ;  /* 0x0000008000009836 */ /* 0x000fe20000000000 */
[----:B------:R-:W4:Y:S04]  /*0240*/  @!P1 LDC.64 R10, c[0x0][0x3a0] ;  /* 0x0000e800ff0a9b82 */ /* 0x000f280000000a00 */
[----:B------:R-:W-:-:S13]  /*0250*/  ISETP.GE.U32.AND P0, PT, R0, R5, PT ;  /* 0x000000050000720c */ /* 0x000fda0003f06070 */
[----:B------:R-:W-:Y:S01]  /*0260*/  @!P0 IADD3 R23, PT, PT, R26, R0, RZ ;  /* 0x000000001a178210 */ /* 0x000fe20007ffe0ff */
[----:B------:R-:W-:Y:S01]  /*0270*/  @!P0 VIADD R0, R0, 0x80 ;  /* 0x0000008000008836 */ /* 0x000fe20000000000 */
[----:B------:R-:W4:Y:S04]  /*0280*/  @!P0 LDC.64 R6, c[0x0][0x3a0] ;  /* 0x0000e800ff068b82 */ /* 0x000f280000000a00 */
[----:B------:R-:W-:-:S13]  /*0290*/  ISETP.GE.U32.AND P6, PT, R0, R5, PT ;  /* 0x000000050000720c */ /* 0x000fda0003fc6070 */
[----:B------:R-:W4:Y:S01]  /*02a0*/  @!P6 LDC.64 R8, c[0x0][0x3a0] ;  /* 0x0000e800ff08eb82 */ /* 0x000f220000000a00 */
[----:B-1----:R-:W-:-:S04]  /*02b0*/  @!P5 IMAD.WIDE.U32 R24, R31, 0x8, R24 ;  /* 0x000000081f18d825 */ /* 0x002fc800078e0018 */
[----:B------:R-:W-:Y:S02]  /*02c0*/  @!P6 IMAD.IADD R31, R26, 0x1, R0 ;  /* 0x000000011a1fe824 */ /* 0x000fe400078e0200 */
[----:B---3--:R-:W-:Y:S01]  /*02d0*/  @!P3 IMAD.WIDE.U32 R14, R29, 0x8, R14 ;  /* 0x000000081d0eb825 */ /* 0x008fe200078e000e */
[----:B0-----:R-:W-:-:S03]  /*02e0*/  CS2R R18, SRZ ;  /* 0x0000000000127805 */ /* 0x001fc6000001ff00 */
[----:B--2---:R-:W-:Y:S01]  /*02f0*/  @!P4 IMAD.WIDE.U32 R32, R33, 0x8, R16 ;  /* 0x000000082120c825 */ /* 0x004fe200078e0010 */
[----:B------:R-:W-:-:S03]  /*0300*/  CS2R R16, SRZ ;  /* 0x0000000000107805 */ /* 0x000fc6000001ff00 */
[----:B----4-:R-:W-:Y:S01]  /*0310*/  @!P1 IMAD.WIDE.U32 R28, R13, 0x8, R10 ;  /* 0x000000080d1c9825 */ /* 0x010fe200078e000a */
[----:B------:R-:W-:Y:S01]  /*0320*/  CS2R R12, SRZ ;  /* 0x00000000000c7805 */ /* 0x000fe2000001ff00 */
[----:B------:R0:W5:Y:S02]  /*0330*/  @!P4 LDG.E.64 R18, desc[UR4][R32.64] ;  /* 0x000000042012c981 */ /* 0x000164000c1e1b00 */
[----:B------:R-:W-:Y:S01]  /*0340*/  @!P0 IMAD.WIDE.U32 R34, R23, 0x8, R6 ;  /* 0x0000000817228825 */ /* 0x000fe200078e0006 */
[----:B------:R-:W-:Y:S02]  /*0350*/  CS2R R22, SRZ ;  /* 0x0000000000167805 */ /* 0x000fe4000001ff00 */
[----:B------:R-:W-:Y:S01]  /*0360*/  CS2R R6, SRZ ;  /* 0x0000000000067805 */ /* 0x000fe2000001ff00 */
[----:B------:R0:W5:Y:S01]  /*0370*/  @!P5 LDG.E.64 R16, desc[UR4][R24.64] ;  /* 0x000000041810d981 */ /* 0x000162000c1e1b00 */
[----:B------:R-:W-:Y:S01]  /*0380*/  @!P6 IMAD.WIDE.U32 R30, R31, 0x8, R8 ;  /* 0x000000081f1ee825 */ /* 0x000fe200078e0008 */
[----:B------:R-:W-:-:S02]  /*0390*/  CS2R R8, SRZ ;  /* 0x0000000000087805 */ /* 0x000fc4000001ff00 */
[----:B------:R0:W5:Y:S01]  /*03a0*/  @!P3 LDG.E.64 R22, desc[UR4][R14.64] ;  /* 0x000000040e16b981 */ /* 0x000162000c1e1b00 */
[----:B------:R-:W-:-:S03]  /*03b0*/  @!P2 IMAD.WIDE.U32 R20, R27, 0x8, R20 ;  /* 0x000000081b14a825 */ /* 0x000fc600078e0014 */
[----:B------:R0:W5:Y:S04]  /*03c0*/  @!P6 LDG.E.64 R12, desc[UR4][R30.64] ;  /* 0x000000041e0ce981 */ /* 0x000168000c1e1b00 */
[----:B------:R0:W5:Y:S04]  /*03d0*/  @!P2 LDG.E.64 R6, desc[UR4][R20.64] ;  /* 0x000000041406a981 */ /* 0x000168000c1e1b00 */
[----:B------:R0:W5:Y:S01]  /*03e0*/  @!P1 LDG.E.64 R8, desc[UR4][R28.64] ;  /* 0x000000041c089981 */ /* 0x000162000c1e1b00 */
[----:B------:R-:W-:-:S06]  /*03f0*/  CS2R R10, SRZ ;  /* 0x00000000000a7805 */ /* 0x000fcc000001ff00 */
[----:B------:R0:W5:Y:S01]  /*0400*/  @!P0 LDG.E.64 R10, desc[UR4][R34.64] ;  /* 0x00000004220a8981 */ /* 0x000162000c1e1b00 */
[----:B------:R-:W-:Y:S01]  /*0410*/  ISETP.GE.U32.AND P0, PT, R4, R5, PT ;  /* 0x000000050400720c */ /* 0x000fe20003f06070 */
        /* <DEDUP_REMOVED lines=36> */
[----:B------:R-:W-:Y:S05]  /*0660*/  CALL.REL.NOINC `($__internal_60_$__cuda_sm20_drsqrt_f64_slowpath_v2) ;  /* 0x0000002800b87944 */ /* 0x000fea0003c00000 */
[----:B------:R-:W-:Y:S02]  /*0670*/  IMAD.MOV.U32 R14, RZ, RZ, R2 ;  /* 0x000000ffff0e7224 */ /* 0x000fe400078e0002 */
[----:B------:R-:W-:-:S07]  /*0680*/  IMAD.MOV.U32 R15, RZ, RZ, R3 ;  /* 0x000000ffff0f7224 */ /* 0x000fce00078e0003 */
.L_x_4695:
[----:B------:R-:W-:Y:S05]  /*0690*/  BSYNC.RECONVERGENT B1 ;  /* 0x0000000000017941 */ /* 0x000fea0003800200 */
.L_x_4694:
[----:B------:R-:W-:Y:S01]  /*06a0*/  IADD3 R27, PT, PT, R4, 0x80, RZ ;  /* 0x00000080041b7810 */ /* 0x000fe20007ffe0ff */
[----:B------:R-:W-:Y:S03]  /*06b0*/  BSSY.RECONVERGENT B1, `(.L_x_4696) ;  /* 0x0000028000017945 */ /* 0x000fe60003800200 */
[----:B------:R-:W-:-:S13]  /*06c0*/  ISETP.GE.U32.AND P0, PT, R27, R5, PT ;  /* 0x000000051b00720c */ /* 0x000fda0003f06070 */
        /* <DEDUP_REMOVED lines=36> */
[----:B------:R-:W-:Y:S01]  /*0910*/  IMAD.MOV.U32 R16, RZ, RZ, R2 ;  /* 0x000000ffff107224 */ /* 0x000fe200078e0002 */
[----:B------:R-:W-:-:S07]  /*0920*/  MOV R17, R3 ;  /* 0x0000000300117202 */ /* 0x000fce0000000f00 */
.L_x_4697:
[----:B------:R-:W-:Y:S05]  /*0930*/  BSYNC.RECONVERGENT B1 ;  /* 0x0000000000017941 */ /* 0x000fea0003800200 */
.L_x_4696:
[----:B------:R-:W-:Y:S01]  /*0940*/  VIADD R0, R4, 0x100 ;  /* 0x0000010004007836 */ /* 0x000fe20000000000 */
[----:B------:R-:W-:Y:S04]  /*0950*/  BSSY.RECONVERGENT B1, `(.L_x_4698) ;  /* 0x0000028000017945 */ /* 0x000fe80003800200 */
[----:B------:R-:W-:-:S13]  /*0960*/  ISETP.GE.U32.AND P0, PT, R0, R5, PT ;  /* 0x000000050000720c */ /* 0x000fda0003f06070 */
        /* <DEDUP_REMOVED lines=36> */
[----:B------:R-:W-:Y:S01]  /*0bb0*/  MOV R18, R2 ;  /* 0x0000000200127202 */ /* 0x000fe20000000f00 */
[----:B------:R-:W-:-:S07]  /*0bc0*/  IMAD.MOV.U32 R19, RZ, RZ, R3 ;  /* 0x000000ffff137224 */ /* 0x000fce00078e0003 */
.L_x_4699:
[----:B------:R-:W-:Y:S05]  /*0bd0*/  BSYNC.RECONVERGENT B1 ;  /* 0x0000000000017941 */ /* 0x000fea0003800200 */
.L_x_4698:
[----:B------:R-:W-:Y:S01]  /*0be0*/  VIADD R0, R4, 0x180 ;  /* 0x0000018004007836 */ /* 0x000fe20000000000 */
[----:B------:R-:W-:Y:S04]  /*0bf0*/  BSSY.RECONVERGENT B1, `(.L_x_4700) ;  /* 0x0000028000017945 */ /* 0x000fe80003800200 */
[----:B------:R-:W-:-:S13]  /*0c00*/  ISETP.GE.U32.AND P0, PT, R0, R5, PT ;  /* 0x000000050000720c */ /* 0x000fda0003f06070 */
        /* <DEDUP_REMOVED lines=38> */
.L_x_4701:
[----:B------:R-:W-:Y:S05]  /*0e70*/  BSYNC.RECONVERGENT B1 ;  /* 0x0000000000017941 */ /* 0x000fea0003800200 */
.L_x_4700:
        /* <DEDUP_REMOVED lines=41> */
.L_x_4703:
[----:B------:R-:W-:Y:S05]  /*1110*/  BSYNC.RECONVERGENT B1 ;  /* 0x0000000000017941 */ /* 0x000fea0003800200 */
.L_x_4702:
        /* <DEDUP_REMOVED lines=41> */
.L_x_4705:
[----:B------:R-:W-:Y:S05]  /*13b0*/  BSYNC.RECONVERGENT B1 ;  /* 0x0000000000017941 */ /* 0x000fea0003800200 */
.L_x_4704:
        /* <DEDUP_REMOVED lines=41> */
.L_x_4707:
[----:B------:R-:W-:Y:S05]  /*1650*/  BSYNC.RECONVERGENT B1 ;  /* 0x0000000000017941 */ /* 0x000fea0003800200 */
.L_x_4706:
        /* <DEDUP_REMOVED lines=41> */
.L_x_4709:
[----:B------:R-:W-:Y:S05]  /*18f0*/  BSYNC.RECONVERGENT B1 ;  /* 0x0000000000017941 */ /* 0x000fea0003800200 */
.L_x_4708:
[----:B------:R-:W-:Y:S01]  /*1900*/  ISETP.GE.U32.AND P0, PT, R4, R5, PT ;  /* 0x000000050400720c */ /* 0x000fe20003f06070 */
[----:B------:R-:W-:Y:S04]  /*1910*/  BSSY.RECONVERGENT B0, `(.L_x_4710) ;  /* 0x0000033000007945 */ /* 0x000fe80003800200 */
[----:B------:R-:W-:Y:S08]  /*1920*/  BSSY.RELIABLE B1, `(.L_x_4711) ;  /* 0x000002b000017945 */ /* 0x000ff00003800100 */
[----:B------:R-:W-:Y:S05]  /*1930*/  @P0 BRA `(.L_x_4712) ;  /* 0x0000000000300947 */ /* 0x000fea0003800000 */
[----:B-----5:R-:W0:Y:S01]  /*1940*/  LDC.64 R2, c[0x0][0x398] ;  /* 0x0000e600ff027b82 */ /* 0x020e220000000a00 */
[----:B------:R-:W-:Y:S02]  /*1950*/  IMAD.IADD R21, R26, 0x1, R4 ;  /* 0x000000011a157824 */ /* 0x000fe400078e0204 */
[----:B------:R-:W-:-:S05]  /*1960*/  IMAD.MOV.U32 R4, RZ, RZ, R27 ;  /* 0x000000ffff047224 */ /* 0x000fca00078e001b */
[----:B------:R-:W-:Y:S01]  /*1970*/  ISETP.GE.U32.AND P0, PT, R4, R5, PT ;  /* 0x000000050400720c */ /* 0x000fe20003f06070 */
[----:B0-----:R-:W-:-:S05]  /*1980*/  IMAD.WIDE.U32 R2, R21, 0x8, R2 ;  /* 0x0000000815027825 */ /* 0x001fca00078e0002 */
[----:B------:R0:W-:Y:S07]  /*1990*/  STG.E.64 desc[UR4][R2.64], R14 ;  /* 0x0000000e02007986 */ /* 0x0001ee000c101b04 */
[----:B------:R-:W-:Y:S05]  /*19a0*/  @P0 BRA `(.L_x_4713) ;  /* 0x0000000000300947 */ /* 0x000fea0003800000 */
[----:B0-----:R-:W0:Y:S01]  /*19b0*/  LDC.64 R2, c[0x0][0x398] ;  /* 0x0000e600ff027b82 */ /* 0x001e220000000a00 */
[----:B------:R-:W-:Y:S01]  /*19c0*/  IADD3 R15, PT, PT, R26, R4, RZ ;  /* 0x000000041a0f7210 */ /* 0x000fe20007ffe0ff */
[----:B------:R-:W-:-:S04]  /*19d0*/  VIADD R4, R4, 0x80 ;  /* 0x0000008004047836 */ /* 0x000fc80000000000 */
[----:B0-----:R-:W-:-:S05]  /*19e0*/  IMAD.WIDE.U32 R2, R15, 0x8, R2 ;  /* 0x000000080f027825 */ /* 0x001fca00078e0002 */
[----:B------:R0:W-:Y:S02]  /*19f0*/  STG.E.64 desc[UR4][R2.64], R16 ;  /* 0x0000001002007986 */ /* 0x0001e4000c101b04 */
.L_x_4712:
[----:B------:R-:W-:-:S13]  /*1a00*/  ISETP.GE.U32.AND P0, PT, R4, R5, PT ;  /* 0x000000050400720c */ /* 0x000fda0003f06070 */
[----:B------:R-:W-:Y:S05]  /*1a10*/  @P0 BRA `(.L_x_4714) ;  /* 0x0000000000300947 */ /* 0x000fea0003800000 */
[----:B0----5:R-:W0:Y:S01]  /*1a20*/  LDC.64 R2, c[0x0][0x398] ;  /* 0x0000e600ff027b82 */ /* 0x021e220000000a00 */
[----:B------:R-:W-:Y:S01]  /*1a30*/  IMAD.IADD R15, R26, 0x1, R4 ;  /* 0x000000011a0f7824 */ /* 0x000fe200078e0204 */
[----:B------:R-:W-:-:S03]  /*1a40*/  IADD3 R4, PT, PT, R4, 0x80, RZ ;  /* 0x0000008004047810 */ /* 0x000fc60007ffe0ff */
[----:B0-----:R-:W-:-:S05]  /*1a50*/  IMAD.WIDE.U32 R2, R15, 0x8, R2 ;  /* 0x000000080f027825 */ /* 0x001fca00078e0002 */
[----:B------:R1:W-:Y:S02]  /*1a60*/  STG.E.64 desc[UR4][R2.64], R18 ;  /* 0x0000001202007986 */ /* 0x0003e4000c101b04 */
.L_x_4713:
[----:B------:R-:W-:-:S13]  /*1a70*/  ISETP.GE.U32.AND P0, PT, R4, R5, PT ;  /* 0x000000050400720c */ /* 0x000fda0003f06070 */
[----:B------:R-:W-:Y:S05]  /*1a80*/  @P0 BRA `(.L_x_4715) ;  /* 0x0000000000300947 */ /* 0x000fea0003800000 */
[----:B01----:R-:W0:Y:S01]  /*1a90*/  LDC.64 R2, c[0x0][0x398] ;  /* 0x0000e600ff027b82 */ /* 0x003e220000000a00 */
[----:B------:R-:W-:Y:S02]  /*1aa0*/  IMAD.IADD R15, R26, 0x1, R4 ;  /* 0x000000011a0f7824 */ /* 0x000fe400078e0204 */
[----:B------:R-:W-:Y:S02]  /*1ab0*/  VIADD R4, R4, 0x80 ;  /* 0x0000008004047836 */ /* 0x000fe40000000000 */
[----:B0-----:R-:W-:-:S05]  /*1ac0*/  IMAD.WIDE.U32 R2, R15, 0x8, R2 ;  /* 0x000000080f027825 */ /* 0x001fca00078e0002 */
[----:B------:R1:W-:Y:S02]  /*1ad0*/  STG.E.64 desc[UR4][R2.64], R22 ;  /* 0x0000001602007986 */ /* 0x0003e4000c101b04 */
.L_x_4714:
[----:B------:R-:W-:-:S13]  /*1ae0*/  ISETP.GE.U32.AND P0, PT, R4, R5, PT ;  /* 0x000000050400720c */ /* 0x000fda0003f06070 */
[----:B------:R-:W-:Y:S05]  /*1af0*/  @P0 BRA `(.L_x_4716) ;  /* 0x0000000000340947 */ /* 0x000fea0003800000 */
[----:B01---5:R-:W0:Y:S01]  /*1b00*/  LDC.64 R2, c[0x0][0x398] ;  /* 0x0000e600ff027b82 */ /* 0x023e220000000a00 */
[----:B------:R-:W-:Y:S01]  /*1b10*/  IADD3 R15, PT, PT, R26, R4, RZ ;  /* 0x000000041a0f7210 */ /* 0x000fe20007ffe0ff */
[----:B------:R-:W-:-:S04]  /*1b20*/  VIADD R4, R4, 0x80 ;  /* 0x0000008004047836 */ /* 0x000fc80000000000 */
[----:B0-----:R-:W-:-:S05]  /*1b30*/  IMAD.WIDE.U32 R2, R15, 0x8, R2 ;  /* 0x000000080f027825 */ /* 0x001fca00078e0002 */
[----:B------:R2:W-:Y:S02]  /*1b40*/  STG.E.64 desc[UR4][R2.64], R6 ;  /* 0x0000000602007986 */ /* 0x0005e4000c101b04 */
.L_x_4715:
[----:B------:R-:W-:-:S13]  /*1b50*/  ISETP.GE.U32.AND P0, PT, R4, R5, PT ;  /* 0x000000050400720c */ /* 0x000fda0003f06070 */
[----:B------:R-:W-:Y:S05]  /*1b60*/  @P0 BREAK.RELIABLE B1 ;  /* 0x0000000000010942 */ /* 0x000fea0003800100 */
[----:B------:R-:W-:Y:S05]  /*1b70*/  @P0 BRA `(.L_x_4717) ;  /* 0x0000000000300947 */ /* 0x000fea0003800000 */
[----:B012---:R-:W0:Y:S01]  /*1b80*/  LDC.64 R2, c[0x0][0x398] ;  /* 0x0000e600ff027b82 */ /* 0x007e220000000a00 */
[----:B------:R-:W-:Y:S01]  /*1b90*/  IMAD.IADD R7, R26, 0x1, R4 ;  /* 0x000000011a077824 */ /* 0x000fe200078e0204 */
[----:B------:R-:W-:-:S03]  /*1ba0*/  IADD3 R4, PT, PT, R4, 0x80, RZ ;  /* 0x0000008004047810 */ /* 0x000fc60007ffe0ff */
[----:B0-----:R-:W-:-:S05]  /*1bb0*/  IMAD.WIDE.U32 R2, R7, 0x8, R2 ;  /* 0x0000000807027825 */ /* 0x001fca00078e0002 */
[----:B------:R2:W-:Y:S02]  /*1bc0*/  STG.E.64 desc[UR4][R2.64], R8 ;  /* 0x0000000802007986 */ /* 0x0005e4000c101b04 */
.L_x_4716:
[----:B------:R-:W-:Y:S05]  /*1bd0*/  BSYNC.RELIABLE B1 ;  /* 0x0000000000017941 */ /* 0x000fea0003800100 */
.L_x_4711:
[----:B------:R-:W-:-:S13]  /*1be0*/  ISETP.GE.U32.AND P0, PT, R4, R5, PT ;  /* 0x000000050400720c */ /* 0x000fda0003f06070 */
[----:B012--5:R-:W0:Y:S01]  /*1bf0*/  @!P0 LDC.64 R2, c[0x0][0x398] ;  /* 0x0000e600ff028b82 */ /* 0x027e220000000a00 */
[----:B------:R-:W-:Y:S02]  /*1c00*/  @!P0 IMAD.IADD R7, R26, 0x1, R4 ;  /* 0x000000011a078824 */ /* 0x000fe400078e0204 */
[----:B------:R-:W-:Y:S02]  /*1c10*/  @!P0 VIADD R4, R4, 0x80 ;  /* 0x0000008004048836 */ /* 0x000fe40000000000 */
[----:B0-----:R-:W-:-:S05]  /*1c20*/  @!P0 IMAD.WIDE.U32 R2, R7, 0x8, R2 ;  /* 0x0000000807028825 */ /* 0x001fca00078e0002 */
[----:B------:R3:W-:Y:S02]  /*1c30*/  @!P0 STG.E.64 desc[UR4][R2.64], R10 ;  /* 0x0000000a02008986 */ /* 0x0007e4000c101b04 */
.L_x_4717:
[----:B------:R-:W-:Y:S05]  /*1c40*/  BSYNC.RECONVERGENT B0 ;  /* 0x0000000000007941 */ /* 0x000fea0003800200 */
.L_x_4710:
[----:B------:R-:W-:Y:S05]  /*1c50*/  WARPSYNC.ALL ;  /* 0x0000000000007948 */ /* 0x000fea0003800000 */
[----:B------:R-:W-:-:S13]  /*1c60*/  ISETP.GE.U32.AND P0, PT, R4, R5, PT ;  /* 0x000000050400720c */ /* 0x000fda0003f06070 */
[----:B------:R-:W-:Y:S05]  /*1c70*/  @P0 EXIT ;  /* 0x000000000000094d */ /* 0x000fea0003800000 */
[----:B0123--:R-:W0:Y:S01]  /*1c80*/  LDC.64 R2, c[0x0][0x398] ;  /* 0x0000e600ff027b82 */ /* 0x00fe220000000a00 */
[----:B------:R-:W-:-:S05]  /*1c90*/  IADD3 R5, PT, PT, R26, R4, RZ ;  /* 0x000000041a057210 */ /* 0x000fca0007ffe0ff */
[----:B0-----:R-:W-:-:S05]  /*1ca0*/  IMAD.WIDE.U32 R2, R5, 0x8, R2 ;  /* 0x0000000805027825 */ /* 0x001fca00078e0002 */
[----:B------:R-:W-:Y:S01]  /*1cb0*/  STG.E.64 desc[UR4][R2.64], R12 ;  /* 0x0000000c02007986 */ /* 0x000fe2000c101b04 */
[----:B------:R-:W-:Y:S05]  /*1cc0*/  EXIT ;  /* 0x000000000000794d */ /* 0x000fea0003800000 */
.L_x_4693:
[----:B------:R-:W0:Y:S01]  /*1cd0*/  S2R R22, SR_TID.X ;  /* 0x0000000000167919 */ /* 0x000e220000002100 */
[----:B------:R-:W1:Y:S01]  /*1ce0*/  LDC.64 R2, c[0x0][0x3a0] ;  /* 0x0000e800ff027b82 */ /* 0x000e620000000a00 */
[----:B------:R-:W2:Y:S01]  /*1cf0*/  LDCU.64 UR6, c[0x0][0x388] ;  /* 0x00007100ff0677ac */ /* 0x000ea20008000a00 */
[----:B-1----:R-:W-:-:S04]  /*1d00*/  IMAD.WIDE.U32 R2, R26, 0x8, R2 ;  /* 0x000000081a027825 */ /* 0x002fc800078e0002 */
[----:B0-----:R-:W-:-:S05]  /*1d10*/  IMAD.WIDE.U32 R20, R22, 0x10, R2 ;  /* 0x0000001016147825 */ /* 0x001fca00078e0002 */
[----:B------:R-:W2:Y:S04]  /*1d20*/  LDG.E.128 R12, desc[UR4][R20.64] ;  /* 0x00000004140c7981 */ /* 0x000ea8000c1e1d00 */
[----:B------:R0:W5:Y:S04]  /*1d30*/  LDG.E.128 R16, desc[UR4][R20.64+0x800] ;  /* 0x0008000414107981 */ /* 0x000168000c1e1d00 */
[----:B------:R0:W5:Y:S04]  /*1d40*/  LDG.E.128 R4, desc[UR4][R20.64+0x1000] ;  /* 0x0010000414047981 */ /* 0x000168000c1e1d00 */
[----:B------:R0:W5:Y:S01]  /*1d50*/  LDG.E.128 R8, desc[UR4][R20.64+0x1800] ;  /* 0x0018000414087981 */ /* 0x000162000c1e1d00 */
[----:B------:R-:W-:Y:S01]  /*1d60*/  IMAD.MOV.U32 R28, RZ, RZ, 0x0 ;  /* 0x00000000ff1c7424 */ /* 0x000fe200078e00ff */
[----:B------:R-:W-:Y:S01]  /*1d70*/  MOV R29, 0x3fd80000 ;  /* 0x3fd80000001d7802 */ /* 0x000fe20000000f00 */
[----:B------:R-:W-:Y:S01]  /*1d80*/  BSSY.RECONVERGENT B1, `(.L_x_4718) ;  /* 0x0000023000017945 */ /* 0x000fe20003800200 */
[----:B--2---:R-:W1:Y:S02]  /*1d90*/  DADD R2, R12, UR6 ;  /* 0x000000060c027e29 */ /* 0x004e640008000000 */
[----:B-1----:R-:W1:Y:S01]  /*1da0*/  MUFU.RSQ64H R13, R3 ;  /* 0x00000003000d7308 */ /* 0x002e620000001c00 */
[----:B------:R-:W-:-:S02]  /*1db0*/  VIADD R0, R3, 0xfff00000 ;  /* 0xfff0000003007836 */ /* 0x000fc40000000000 */
[----:B------:R-:W-:-:S03]  /*1dc0*/  IMAD.MOV.U32 R12, RZ, RZ, RZ ;  /* 0x000000ffff0c7224 */ /* 0x000fc600078e00ff */
[----:B------:R-:W-:-:S15]  /*1dd0*/  ISETP.GE.U32.AND P0, PT, R0, 0x7fe00000, PT ;  /* 0x7fe000000000780c */ /* 0x000fde0003f06070 */
        /* <DEDUP_REMOVED lines=8> */
[----:B-1----:R-:W1:-:S15]  /*1e60*/  DFMA R24, R2, -R24, 1 ;  /* 0x3ff000000218742b */ /* 0x002e5e0000000818 */
        /* <DEDUP_REMOVED lines=14> */
[----:B-1----:R0:W1:Y:S02]  /*1f50*/  DFMA R12, R28, R24, R12 ;  /* 0x000000181c0c722b */ /* 0x002064000000000c */
[----:B01----:R-:W-:Y:S05]  /*1f60*/  @!P0 BRA `(.L_x_4719) ;  /* 0x0000000000108947 */ /* 0x003fea0003800000 */
[----:B------:R-:W-:-:S07]  /*1f70*/  MOV R0, 0x1f90 ;  /* 0x00001f9000007802 */ /* 0x000fce0000000f00 */
[----:B-----5:R-:W-:Y:S05]  /*1f80*/  CALL.REL.NOINC `($__internal_60_$__cuda_sm20_drsqrt_f64_slowpath_v2) ;  /* 0x0000001000707944 */ /* 0x020fea0003c00000 */
[----:B------:R-:W-:Y:S01]  /*1f90*/  IMAD.MOV.U32 R12, RZ, RZ, R2 ;  /* 0x000000ffff0c7224 */ /* 0x000fe200078e0002 */
[----:B------:R-:W-:-:S07]  /*1fa0*/  MOV R13, R3 ;  /* 0x00000003000d7202 */ /* 0x000fce0000000f00 */
.L_x_4719:
[----:B------:R-:W-:Y:S05]  /*1fb0*/  BSYNC.RECONVERGENT B1 ;  /* 0x0000000000017941 */ /* 0x000fea0003800200 */
.L_x_4718:
[----:B------:R-:W0:Y:S01]  /*1fc0*/  LDCU.64 UR6, c[0x0][0x388] ;  /* 0x00007100ff0677ac */ /* 0x000e220008000a00 */
[----:B------:R-:W-:Y:S01]  /*1fd0*/  IMAD.MOV.U32 R24, RZ, RZ, 0x0 ;  /* 0x00000000ff187424 */ /* 0x000fe200078e00ff */
[----:B------:R-:W-:Y:S01]  /*1fe0*/  MOV R25, 0x3fd80000 ;  /* 0x3fd8000000197802 */ /* 0x000fe20000000f00 */
[----:B------:R-:W-:Y:S01]  /*1ff0*/  BSSY.RECONVERGENT B1, `(.L_x_4720) ;  /* 0x0000023000017945 */ /* 0x000fe20003800200 */
        /* <DEDUP_REMOVED lines=31> */
[----:B-----5:R-:W-:Y:S05]  /*21f0*/  CALL.REL.NOINC `($__internal_60_$__cuda_sm20_drsqrt_f64_slowpath_v2) ;  /* 0x0000000c00d47944 */ /* 0x020fea0003c00000 */
[----:B------:R-:W-:Y:S01]  /*2200*/  IMAD.MOV.U32 R14, RZ, RZ, R2 ;  /* 0x000000ffff0e7224 */ /* 0x000fe200078e0002 */
[----:B------:R-:W-:-:S07]  /*2210*/  MOV R15, R3 ;  /* 0x00000003000f7202 */ /* 0x000fce0000000f00 */
.L_x_4721:
[----:B------:R-:W-:Y:S05]  /*2220*/  BSYNC.RECONVERGENT B1 ;  /* 0x0000000000017941 */ /* 0x000fea0003800200 */
.L_x_4720:
[----:B------:R-:W0:Y:S01]  /*2230*/  LDCU.64 UR6, c[0x0][0x388] ;  /* 0x00007100ff0677ac */ /* 0x000e220008000a00 */
[----:B------:R-:W-:Y:S01]  /*2240*/  IMAD.MOV.U32 R24, RZ, RZ, 0x0 ;  /* 0x00000000ff187424 */ /* 0x000fe200078e00ff */
[----:B------:R-:W-:Y:S01]  /*2250*/  MOV R25, 0x3fd80000 ;  /* 0x3fd8000000197802 */ /* 0x000fe20000000f00 */
[----:B------:R-:W-:Y:S01]  /*2260*/  BSSY.RECONVERGENT B1, `(.L_x_4722) ;  /* 0x0000023000017945 */ /* 0x000fe20003800200 */
        /* <DEDUP_REMOVED lines=34> */
.L_x_4723:
[----:B------:R-:W-:Y:S05]  /*2490*/  BSYNC.RECONVERGENT B1 ;  /* 0x0000000000017941 */ /* 0x000fea0003800200 */
.L_x_4722:
        /* <DEDUP_REMOVED lines=38> */
.L_x_4725:
[----:B------:R-:W-:Y:S05]  /*2700*/  BSYNC.RECONVERGENT B1 ;  /* 0x0000000000017941 */ /* 0x000fea0003800200 */
.L_x_4724:
        /* <DEDUP_REMOVED lines=38> */
.L_x_4727:
[----:B------:R-:W-:Y:S05]  /*2970*/  BSYNC.RECONVERGENT B1 ;  /* 0x0000000000017941 */ /* 0x000fea0003800200 */
.L_x_4726:
        /* <DEDUP_REMOVED lines=38> */
.L_x_4729:
[----:B------:R-:W-:Y:S05]  /*2be0*/  BSYNC.RECONVERGENT B1 ;  /* 0x0000000000017941 */ /* 0x000fea0003800200 */
.L_x_4728:
        /* <DEDUP_REMOVED lines=38> */
.L_x_4731:
[----:B------:R-:W-:Y:S05]  /*2e50*/  BSYNC.RECONVERGENT B1 ;  /* 0x0000000000017941 */ /* 0x000fea0003800200 */
.L_x_4730:
        /* <DEDUP_REMOVED lines=38> */
.L_x_4733:
[----:B------:R-:W-:Y:S05]  /*30c0*/  BSYNC.RECONVERGENT B1 ;  /* 0x0000000000017941 */ /* 0x000fea0003800200 */
.L_x_4732:
[----:B------:R-:W0:Y:S02]  /*30d0*/  LDC.64 R2, c[0x0][0x398] ;  /* 0x0000e600ff027b82 */ /* 0x000e240000000a00 */
[----:B0-----:R-:W-:-:S04]  /*30e0*/  IMAD.WIDE.U32 R26, R26, 0x8, R2 ;  /* 0x000000081a1a7825 */ /* 0x001fc800078e0002 */
[----:B------:R-:W-:-:S05]  /*30f0*/  IMAD.WIDE.U32 R26, R22, 0x10, R26 ;  /* 0x00000010161a7825 */ /* 0x000fca00078e001a */
[----:B------:R-:W-:Y:S04]  /*3100*/  STG.E.128 desc[UR4][R26.64], R12 ;  /* 0x0000000c1a007986 */ /* 0x000fe8000c101d04 */
[----:B------:R-:W-:Y:S04]  /*3110*/  STG.E.128 desc[UR4][R26.64+0x800], R16 ;  /* 0x000800101a007986 */ /* 0x000fe8000c101d04 */
[----:B------:R-:W-:Y:S04]  /*3120*/  STG.E.128 desc[UR4][R26.64+0x1000], R4 ;  /* 0x001000041a007986 */ /* 0x000fe8000c101d04 */
[----:B------:R-:W-:Y:S01]  /*3130*/  STG.E.128 desc[UR4][R26.64+0x1800], R8 ;  /* 0x001800081a007986 */ /* 0x000fe2000c101d04 */
[----:B------:R-:W-:Y:S05]  /*3140*/  EXIT ;  /* 0x000000000000794d */ /* 0x000fea0003800000 */
        .weak           $__internal_60_$__cuda_sm20_drsqrt_f64_slowpath_v2
        .type           $__internal_60_$__cuda_sm20_drsqrt_f64_slowpath_v2,@function
        .size           $__internal_60_$__cuda_sm20_drsqrt_f64_slowpath_v2,(.L_x_27053 - $__internal_60_$__cuda_sm20_drsqrt_f64_slowpath_v2)
$__internal_60_$__cuda_sm20_drsqrt_f64_slowpath_v2:
        /* <DEDUP_REMOVED lines=9> */
[----:B------:R-:W-:Y:S01]  /*31e0*/  @P0 MOV R2, 0x0 ;  /* 0x0000000000020802 */ /* 0x000fe20000000f00 */
        /* <DEDUP_REMOVED lines=41> */
.L_x_4736:
[----:B------:R0:W1:Y:S02]  /*3480*/  DADD R2, R20, R20 ;  /* 0x0000000014027229 */ /* 0x0000640000000014 */
[----:B01----:R-:W-:Y:S05]  /*3490*/  BRA `(.L_x_4737) ;  /* 0x0000000000087947 */ /* 0x003fea0003800000 */
.L_x_4735:
[----:B------:R-:W-:Y:S02]  /*34a0*/  LOP3.LUT R3, R24, 0x7ff00000, RZ, 0xfc, !PT ;  /* 0x7ff0000018037812 */ /* 0x000fe400078efcff */
[----:B------:R-:W-:-:S07]  /*34b0*/  MOV R2, RZ ;  /* 0x000000ff00027202 */ /* 0x000fce0000000f00 */
.L_x_4737:
[----:B------:R-:W-:Y:S05]  /*34c0*/  BSYNC.RECONVERGENT B0 ;  /* 0x0000000000007941 */ /* 0x000fea0003800200 */
.L_x_4734:
[----:B------:R-:W-:Y:S01]  /*34d0*/  IMAD.MOV.U32 R20, RZ, RZ, R0 ;  /* 0x000000ffff147224 */ /* 0x000fe200078e0000 */
[----:B------:R-:W-:-:S04]  /*34e0*/  MOV R21, 0x0 ;  /* 0x0000000000157802 */ /* 0x000fc80000000f00 */
[----:B------:R-:W-:Y:S05]  /*34f0*/  RET.REL.NODEC R20 `(_ZN2at6native29vectorized_elementwise_kernelILi2EZZZNS0_49_GLOBAL__N__b919a28f_16_Normalization_cu_5c38458722batch_norm_calc_invstdERKNS_6TensorES5_dENKUlvE_clEvENKUlvE_clEvEUldE_St5arrayIPcLm2EEEEviT0_T1_) ;  /* 0xffffffc814c07950 */ /* 0x000fea0003c3ffff */
.L_x_4738:
        /* <DEDUP_REMOVED lines=16> */
.L_x_27053:


//--------------------- .text._ZN2at6native29vectorized_elementwise_kernelILi4EZZZNS0_49_GLOBAL__N__b919a28f_16_Normalization_cu_5c38458722batch_norm_calc_invstdERKNS_6TensorES5_dENKUlvE_clEvENKUlvE_clEvEUldE_St5arrayIPcLm2EEEEviT0_T1_ --------------------------
	.section	.text._ZN2at6native29vectorized_elementwise_kernelILi4EZZZNS0_49_GLOBAL__N__b919a28f_16_Normalization_cu_5c38458722batch_norm_calc_invstdERKNS_6TensorES5_dENKUlvE_clEvENKUlvE_clEvEUldE_St5arrayIPcLm2EEEEviT0_T1_,"ax",@progbits
	.align	128
        .global         _ZN2at6native29vectorized_elementwise_kernelILi4EZZZNS0_49_GLOBAL__N__b919a28f_16_Normalization_cu_5c38458722batch_norm_calc_invstdERKNS_6TensorES5_dENKUlvE_clEvENKUlvE_clEvEUldE_St5arrayIPcLm2EEEEviT0_T1_
        .type           _ZN2at6native29vectorized_elementwise_kernelILi4EZZZNS0_49_GLOBAL__N__b919a28f_16_Normalization_cu_5c38458722batch_norm_calc_invstdERKNS_6TensorES5_dENKUlvE_clEvENKUlvE_clEvEUldE_St5arrayIPcLm2EEEEviT0_T1_,@function
        .size           _ZN2at6native29vectorized_elementwise_kernelILi4EZZZNS0_49_GLOBAL__N__b919a28f_16_Normalization_cu_5c38458722batch_norm_calc_invstdERKNS_6TensorES5_dENKUlvE_clEvENKUlvE_clEvEUldE_St5arrayIPcLm2EEEEviT0_T1_,(.L_x_27054 - _ZN2at6native29vectorized_elementwise_kernelILi4EZZZNS0_49_GLOBAL__N__b919a28f_16_Normalization_cu_5c38458722batch_norm_calc_invstdERKNS_6TensorES5_dENKUlvE_clEvENKUlvE_clEvEUldE_St5arrayIPcLm2EEEEviT0_T1_)
        .other          _ZN2at6native29vectorized_elementwise_kernelILi4EZZZNS0_49_GLOBAL__N__b919a28f_16_Normalization_cu_5c38458722batch_norm_calc_invstdERKNS_6TensorES5_dENKUlvE_clEvENKUlvE_clEvEUldE_St5arrayIPcLm2EEEEviT0_T1_,@"STO_CUDA_ENTRY STV_DEFAULT"
_ZN2at6native29vectorized_elementwise_kernelILi4EZZZNS0_49_GLOBAL__N__b919a28f_16_Normalization_cu_5c38458722batch_norm_calc_invstdERKNS_6TensorES5_dENKUlvE_clEvENKUlvE_clEvEUldE_St5arrayIPcLm2EEEEviT0_T1_:
.text._ZN2at6native29vectorized_elementwise_kernelILi4EZZZNS0_49_GLOBAL__N__b919a28f_16_Normalization_cu_5c38458722batch_norm_calc_invstdERKNS_6TensorES5_dENKUlvE_clEvENKUlvE_clEvEUldE_St5arrayIPcLm2EEEEviT0_T1_:
        /* <DEDUP_REMOVED lines=102> */
[----:B------:R-:W-:Y:S05]  /*0660*/  CALL.REL.NOINC `($__internal_61_$__cuda_sm20_drsqrt_f64_slowpath_v2) ;  /* 0x0000002800a87944 */ /* 0x000fea0003c00000 */
[----:B------:R-:W-:Y:S02]  /*0670*/  IMAD.MOV.U32 R14, RZ, RZ, R2 ;  /* 0x000000ffff0e7224 */ /* 0x000fe400078e0002 */
[----:B------:R-:W-:-:S07]  /*0680*/  IMAD.MOV.U32 R15, RZ, RZ, R3 ;  /* 0x000000ffff0f7224 */ /* 0x000fce00078e0003 */
.L_x_4741:
[----:B------:R-:W-:Y:S05]  /*0690*/  BSYNC.RECONVERGENT B1 ;  /* 0x0000000000017941 */ /* 0x000fea0003800200 */
.L_x_4740:
        /* <DEDUP_REMOVED lines=39> */
[----:B------:R-:W-:Y:S01]  /*0910*/  IMAD.MOV.U32 R16, RZ, RZ, R2 ;  /* 0x000000ffff107224 */ /* 0x000fe200078e0002 */
[----:B------:R-:W-:-:S07]  /*0920*/  MOV R17, R3 ;  /* 0x0000000300117202 */ /* 0x000fce0000000f00 */
.L_x_4743:
[----:B------:R-:W-:Y:S05]  /*0930*/  BSYNC.RECONVERGENT B1 ;  /* 0x0000000000017941 */ /* 0x000fea0003800200 */
.L_x_4742:
        /* <DEDUP_REMOVED lines=39> */
[----:B------:R-:W-:Y:S01]  /*0bb0*/  MOV R18, R2 ;  /* 0x0000000200127202 */ /* 0x000fe20000000f00 */
[----:B------:R-:W-:-:S07]  /*0bc0*/  IMAD.MOV.U32 R19, RZ, RZ, R3 ;  /* 0x000000ffff137224 */ /* 0x000fce00078e0003 */
.L_x_4745:
[----:B------:R-:W-:Y:S05]  /*0bd0*/  BSYNC.RECONVERGENT B1 ;  /* 0x0000000000017941 */ /* 0x000fea0003800200 */
.L_x_4744:
        /* <DEDUP_REMOVED lines=41> */
.L_x_4747:
[----:B------:R-:W-:Y:S05]  /*0e70*/  BSYNC.RECONVERGENT B1 ;  /* 0x0000000000017941 */ /* 0x000fea0003800200 */
.L_x_4746:
        /* <DEDUP_REMOVED lines=41> */
.L_x_4749:
[----:B------:R-:W-:Y:S05]  /*1110*/  BSYNC.RECONVERGENT B1 ;  /* 0x0000000000017941 */ /* 0x000fea0003800200 */
.L_x_4748:
        /* <DEDUP_REMOVED lines=41> */
.L_x_4751:
[----:B------:R-:W-:Y:S05]  /*13b0*/  BSYNC.RECONVERGENT B1 ;  /* 0x0000000000017941 */ /* 0x000fea0003800200 */
.L_x_4750:
        /* <DEDUP_REMOVED lines=41> */
.L_x_4753:
[----:B------:R-:W-:Y:S05]  /*1650*/  BSYNC.RECONVERGENT B1 ;  /* 0x0000000000017941 */ /* 0x000fea0003800200 */
.L_x_4752:
        /* <DEDUP_REMOVED lines=41> */
.L_x_4755:
[----:B------:R-:W-:Y:S05]  /*18f0*/  BSYNC.RECONVERGENT B1 ;  /* 0x0000000000017941 */ /* 0x000fea0003800200 */
.L_x_4754:
        /* <DEDUP_REMOVED lines=16> */
.L_x_4758:
[----:B------:R-:W-:-:S13]  /*1a00*/  ISETP.GE.U32.AND P0, PT, R4, R5, PT ;  /* 0x000000050400720c */ /* 0x000fda0003f06070 */
[----:B------:R-:W-:Y:S05]  /*1a10*/  @P0 BRA `(.L_x_4760) ;  /* 0x0000000000300947 */ /* 0x000fea0003800000 */
[----:B0----5:R-:W0:Y:S01]  /*1a20*/  LDC.64 R2, c[0x0][0x398] ;  /* 0x0000e600ff027b82 */ /* 0x021e220000000a00 */
[----:B------:R-:W-:Y:S01]  /*1a30*/  IMAD.IADD R15, R26, 0x1, R4 ;  /* 0x000000011a0f7824 */ /* 0x000fe200078e0204 */
[----:B------:R-:W-:-:S03]  /*1a40*/  IADD3 R4, PT, PT, R4, 0x80, RZ ;  /* 0x0000008004047810 */ /* 0x000fc60007ffe0ff */
[----:B0-----:R-:W-:-:S05]  /*1a50*/  IMAD.WIDE.U32 R2, R15, 0x8, R2 ;  /* 0x000000080f027825 */ /* 0x001fca00078e0002 */
[----:B------:R1:W-:Y:S02]  /*1a60*/  STG.E.64 desc[UR4][R2.64], R18 ;  /* 0x0000001202007986 */ /* 0x0003e4000c101b04 */
.L_x_4759:
[----:B------:R-:W-:-:S13]  /*1a70*/  ISETP.GE.U32.AND P0, PT, R4, R5, PT ;  /* 0x000000050400720c */ /* 0x000fda0003f06070 */
[----:B------:R-:W-:Y:S05]  /*1a80*/  @P0 BRA `(.L_x_4761) ;  /* 0x0000000000300947 */ /* 0x000fea0003800000 */
[----:B01----:R-:W0:Y:S01]  /*1a90*/  LDC.64 R2, c[0x0][0x398] ;  /* 0x0000e600ff027b82 */ /* 0x003e220000000a00 */
[----:B------:R-:W-:Y:S02]  /*1aa0*/  IMAD.IADD R15, R26, 0x1, R4 ;  /* 0x000000011a0f7824 */ /* 0x000fe400078e0204 */
[----:B------:R-:W-:Y:S02]  /*1ab0*/  VIADD R4, R4, 0x80 ;  /* 0x0000008004047836 */ /* 0x000fe40000000000 */
[----:B0-----:R-:W-:-:S05]  /*1ac0*/  IMAD.WIDE.U32 R2, R15, 0x8, R2 ;  /* 0x000000080f027825 */ /* 0x001fca00078e0002 */
[----:B------:R1:W-:Y:S02]  /*1ad0*/  STG.E.64 desc[UR4][R2.64], R22 ;  /* 0x0000001602007986 */ /* 0x0003e4000c101b04 */
.L_x_4760:
[----:B------:R-:W-:-:S13]  /*1ae0*/  ISETP.GE.U32.AND P0, PT, R4, R5, PT ;  /* 0x000000050400720c */ /* 0x000fda0003f06070 */
[----:B------:R-:W-:Y:S05]  /*1af0*/  @P0 BRA `(.L_x_4762) ;  /* 0x0000000000340947 */ /* 0x000fea0003800000 */
[----:B01---5:R-:W0:Y:S01]  /*1b00*/  LDC.64 R2, c[0x0][0x398] ;  /* 0x0000e600ff027b82 */ /* 0x023e220000000a00 */
[----:B------:R-:W-:Y:S01]  /*1b10*/  IADD3 R15, PT, PT, R26, R4, RZ ;  /* 0x000000041a0f7210 */ /* 0x000fe20007ffe0ff */
[----:B------:R-:W-:-:S04]  /*1b20*/  VIADD R4, R4, 0x80 ;  /* 0x0000008004047836 */ /* 0x000fc80000000000 */
[----:B0-----:R-:W-:-:S05]  /*1b30*/  IMAD.WIDE.U32 R2, R15, 0x8, R2 ;  /* 0x000000080f027825 */ /* 0x001fca00078e0002 */
[----:B------:R2:W-:Y:S02]  /*1b40*/  STG.E.64 desc[UR4][R2.64], R6 ;  /* 0x0000000602007986 */ /* 0x0005e4000c101b04 */
.L_x_4761:
        /* <DEDUP_REMOVED lines=8> */
.L_x_4762:
[----:B------:R-:W-:Y:S05]  /*1bd0*/  BSYNC.RELIABLE B1 ;  /* 0x0000000000017941 */ /* 0x000fea0003800100 */
.L_x_4757:
[----:B------:R-:W-:-:S13]  /*1be0*/  ISETP.GE.U32.AND P0, PT, R4, R5, PT ;  /* 0x000000050400720c */ /* 0x000fda0003f06070 */
[----:B012--5:R-:W0:Y:S01]  /*1bf0*/  @!P0 LDC.64 R2, c[0x0][0x398] ;  /* 0x0000e600ff028b82 */ /* 0x027e220000000a00 */
[----:B------:R-:W-:Y:S02]  /*1c00*/  @!P0 IMAD.IADD R7, R26, 0x1, R4 ;  /* 0x000000011a078824 */ /* 0x000fe400078e0204 */
[----:B------:R-:W-:Y:S02]  /*1c10*/  @!P0 VIADD R4, R4, 0x80 ;  /* 0x0000008004048836 */ /* 0x000fe40000000000 */
[----:B0-----:R-:W-:-:S05]  /*1c20*/  @!P0 IMAD.WIDE.U32 R2, R7, 0x8, R2 ;  /* 0x0000000807028825 */ /* 0x001fca00078e0002 */
[----:B------:R3:W-:Y:S02]  /*1c30*/  @!P0 STG.E.64 desc[UR4][R2.64], R10 ;  /* 0x0000000a02008986 */ /* 0x0007e4000c101b04 */
.L_x_4763:
[----:B------:R-:W-:Y:S05]  /*1c40*/  BSYNC.RECONVERGENT B0 ;  /* 0x0000000000007941 */ /* 0x000fea0003800200 */
.L_x_4756:
        /* <DEDUP_REMOVED lines=8> */
.L_x_4739:
[----:B------:R-:W0:Y:S01]  /*1cd0*/  S2R R22, SR_TID.X ;  /* 0x0000000000167919 */ /* 0x000e220000002100 */
[----:B------:R-:W1:Y:S01]  /*1ce0*/  LDC.64 R2, c[0x0][0x3a0] ;  /* 0x0000e800ff027b82 */ /* 0x000e620000000a00 */
[----:B------:R-:W2:Y:S01]  /*1cf0*/  LDCU.64 UR6, c[0x0][0x388] ;  /* 0x00007100ff0677ac */ /* 0x000ea20008000a00 */
[----:B-1----:R-:W-:-:S04]  /*1d00*/  IMAD.WIDE.U32 R2, R26, 0x8, R2 ;  /* 0x000000081a027825 */ /* 0x002fc800078e0002 */
[----:B0-----:R-:W-:-:S05]  /*1d10*/  IMAD.WIDE.U32 R20, R22, 0x20, R2 ;  /* 0x0000002016147825 */ /* 0x001fca00078e0002 */
[----:B------:R-:W2:Y:S04]  /*1d20*/  LDG.E.ENL2.256 R16, R12, desc[UR4][R20.64] ;  /* 0xfe000004140c797e */ /* 0x000ea80008121910 */
[----:B------:R0:W5:Y:S01]  /*1d30*/  LDG.E.ENL2.256 R8, R4, desc[UR4][R20.64+0x1000] ;  /* 0xfe0080041404797e */ /* 0x0001620008121908 */
        /* <DEDUP_REMOVED lines=34> */
[----:B-----5:R-:W-:Y:S05]  /*1f60*/  CALL.REL.NOINC `($__internal_61_$__cuda_sm20_drsqrt_f64_slowpath_v2) ;  /* 0x0000001000687944 */ /* 0x020fea0003c00000 */
[----:B------:R-:W-:Y:S01]  /*1f70*/  IMAD.MOV.U32 R12, RZ, RZ, R2 ;  /* 0x000000ffff0c7224 */ /* 0x000fe200078e0002 */
[----:B------:R-:W-:-:S07]  /*1f80*/  MOV R13, R3 ;  /* 0x00000003000d7202 */ /* 0x000fce0000000f00 */
.L_x_4765:
[----:B------:R-:W-:Y:S05]  /*1f90*/  BSYNC.RECONVERGENT B1 ;  /* 0x0000000000017941 */ /* 0x000fea0003800200 */
.L_x_4764:
        /* <DEDUP_REMOVED lines=35> */
[----:B-----5:R-:W-:Y:S05]  /*21d0*/  CALL.REL.NOINC `($__internal_61_$__cuda_sm20_drsqrt_f64_slowpath_v2) ;  /* 0x0000000c00cc7944 */ /* 0x020fea0003c00000 */
[----:B------:R-:W-:Y:S01]  /*21e0*/  IMAD.MOV.U32 R14, RZ, RZ, R2 ;  /* 0x000000ffff0e7224 */ /* 0x000fe200078e0002 */
[----:B------:R-:W-:-:S07]  /*21f0*/  MOV R15, R3 ;  /* 0x00000003000f7202 */ /* 0x000fce0000000f00 */
.L_x_4767:
[----:B------:R-:W-:Y:S05]  /*2200*/  BSYNC.RECONVERGENT B1 ;  /* 0x0000000000017941 */ /* 0x000fea0003800200 */
.L_x_4766:
        /* <DEDUP_REMOVED lines=38> */
.L_x_4769:
[----:B------:R-:W-:Y:S05]  /*2470*/  BSYNC.RECONVERGENT B1 ;  /* 0x0000000000017941 */ /* 0x000fea0003800200 */
.L_x_4768:
        /* <DEDUP_REMOVED lines=38> */
.L_x_4771:
[----:B------:R-:W-:Y:S05]  /*26e0*/  BSYNC.RECONVERGENT B1 ;  /* 0x0000000000017941 */ /* 0x000fea0003800200 */
.L_x_4770:
        /* <DEDUP_REMOVED lines=38> */
.L_x_4773:
[----:B------:R-:W-:Y:S05]  /*2950*/  BSYNC.RECONVERGENT B1 ;  /* 0x0000000000017941 */ /* 0x000fea0003800200 */
.L_x_4772:
        /* <DEDUP_REMOVED lines=38> */
.L_x_4775:
[----:B------:R-:W-:Y:S05]  /*2bc0*/  BSYNC.RECONVERGENT B1 ;  /* 0x0000000000017941 */ /* 0x000fea0003800200 */
.L_x_4774:
        /* <DEDUP_REMOVED lines=38> */
.L_x_4777:
[----:B------:R-:W-:Y:S05]  /*2e30*/  BSYNC.RECONVERGENT B1 ;  /* 0x0000000000017941 */ /* 0x000fea0003800200 */
.L_x_4776:
        /* <DEDUP_REMOVED lines=38> */
.L_x_4779:
[----:B------:R-:W-:Y:S05]  /*30a0*/  BSYNC.RECONVERGENT B1 ;  /* 0x0000000000017941 */ /* 0x000fea0003800200 */
.L_x_4778:
[----:B------:R-:W0:Y:S02]  /*30b0*/  LDC.64 R2, c[0x0][0x398] ;  /* 0x0000e600ff027b82 */ /* 0x000e240000000a00 */
[----:B0-----:R-:W-:-:S04]  /*30c0*/  IMAD.WIDE.U32 R26, R26, 0x8, R2 ;  /* 0x000000081a1a7825 */ /* 0x001fc800078e0002 */
[----:B------:R-:W-:-:S05]  /*30d0*/  IMAD.WIDE.U32 R26, R22, 0x20, R26 ;  /* 0x00000020161a7825 */ /* 0x000fca00078e001a */
[----:B------:R-:W-:Y:S04]  /*30e0*/  STG.E.ENL2.256 desc[UR4][R26.64], R12, R16 ;  /* 0xf800000c1a10797f */ /* 0x000fe8000f121804 */
[----:B------:R-:W-:Y:S01]  /*30f0*/  STG.E.ENL2.256 desc[UR4][R26.64+0x1000], R4, R8 ;  /* 0xf80080041a08797f */ /* 0x000fe2000f121804 */
[----:B------:R-:W-:Y:S05]  /*3100*/  EXIT ;  /* 0x000000000000794d */ /* 0x000fea0003800000 */
        .weak           $__internal_61_$__cuda_sm20_drsqrt_f64_slowpath_v2
        .type           $__internal_61_$__cuda_sm20_drsqrt_f64_slowpath_v2,@function
        .size           $__internal_61_$__cuda_sm20_drsqrt_f64_slowpath_v2,(.L_x_27054 - $__internal_61_$__cuda_sm20_drsqrt_f64_slowpath_v2)
$__internal_61_$__cuda_sm20_drsqrt_f64_slowpath_v2:
        /* <DEDUP_REMOVED lines=51> */
.L_x_4782:
[----:B------:R0:W1:Y:S02]  /*3440*/  DADD R2, R20, R20 ;  /* 0x0000000014027229 */ /* 0x0000640000000014 */
[----:B01----:R-:W-:Y:S05]  /*3450*/  BRA `(.L_x_4783) ;  /* 0x0000000000087947 */ /* 0x003fea0003800000 */
.L_x_4781:
[----:B------:R-:W-:Y:S02]  /*3460*/  LOP3.LUT R3, R24, 0x7ff00000, RZ, 0xfc, !PT ;  /* 0x7ff0000018037812 */ /* 0x000fe400078efcff */
[----:B------:R-:W-:-:S07]  /*3470*/  MOV R2, RZ ;  /* 0x000000ff00027202 */ /* 0x000fce0000000f00 */
.L_x_4783:
[----:B------:R-:W-:Y:S05]  /*3480*/  BSYNC.RECONVERGENT B0 ;  /* 0x0000000000007941 */ /* 0x000fea0003800200 */
.L_x_4780:
[----:B------:R-:W-:Y:S01]  /*3490*/  IMAD.MOV.U32 R20, RZ, RZ, R0 ;  /* 0x000000ffff147224 */ /* 0x000fe200078e0000 */
[----:B------:R-:W-:-:S04]  /*34a0*/  MOV R21, 0x0 ;  /* 0x0000000000157802 */ /* 0x000fc80000000f00 */
[----:B------:R-:W-:Y:S05]  /*34b0*/  RET.REL.NODEC R20 `(_ZN2at6native29vectorized_elementwise_kernelILi4EZZZNS0_49_GLOBAL__N__b919a28f_16_Normalization_cu_5c38458722batch_norm_calc_invstdERKNS_6TensorES5_dENKUlvE_clEvENKUlvE_clEvEUldE_St5arrayIPcLm2EEEEviT0_T1_) ;  /* 0xffffffc814d07950 */ /* 0x000fea0003c3ffff */
.L_x_4784:
        /* <DEDUP_REMOVED lines=12> */
.L_x_27054:


//--------------------- .text._ZN2at6native29vectorized_elementwise_kernelILi8EZZZNS0_49_GLOBAL__N__b919a28f_16_Normalization_cu_5c38458722batch_norm_calc_invstdERKNS_6TensorES5_dENKUlvE_clEvENKUlvE_clEvEUldE_St5arrayIPcLm2EEEEviT0_T1_ --------------------------
	.section	.text._ZN2at6native29vectorized_elementwise_kernelILi8EZZZNS0_49_GLOBAL__N__b919a28f_16_Normalization_cu_5c38458722batch_norm_calc_invstdERKNS_6TensorES5_dENKUlvE_clEvENKUlvE_clEvEUldE_St5arrayIPcLm2EEEEviT0_T1_,"ax",@progbits
	.align	128
        .global         _ZN2at6native29vectorized_elementwise_kernelILi8EZZZNS0_49_GLOBAL__N__b919a28f_16_Normalization_cu_5c38458722batch_norm_calc_invstdERKNS_6TensorES5_dENKUlvE_clEvENKUlvE_clEvEUldE_St5arrayIPcLm2EEEEviT0_T1_
        .type           _ZN2at6native29vectorized_elementwise_kernelILi8EZZZNS0_49_GLOBAL__N__b919a28f_16_Normalization_cu_5c38458722batch_norm_calc_invstdERKNS_6TensorES5_dENKUlvE_clEvENKUlvE_clEvEUldE_St5arrayIPcLm2EEEEviT0_T1_,@function
        .size           _ZN2at6native29vectorized_elementwise_kernelILi8EZZZNS0_49_GLOBAL__N__b919a28f_16_Normalization_cu_5c38458722batch_norm_calc_invstdERKNS_6TensorES5_dENKUlvE_clEvENKUlvE_clEvEUldE_St5arrayIPcLm2EEEEviT0_T1_,(.L_x_27140 - _ZN2at6native29vectorized_elementwise_kernelILi8EZZZNS0_49_GLOBAL__N__b919a28f_16_Normalization_cu_5c38458722batch_norm_calc_invstdERKNS_6TensorES5_dENKUlvE_clEvENKUlvE_clEvEUldE_St5arrayIPcLm2EEEEviT0_T1_)
        .other          _ZN2at6native29vectorized_elementwise_kernelILi8EZZZNS0_49_GLOBAL__N__b919a28f_16_Normalization_cu_5c38458722batch_norm_calc_invstdERKNS_6TensorES5_dENKUlvE_clEvENKUlvE_clEvEUldE_St5arrayIPcLm2EEEEviT0_T1_,@"STO_CUDA_ENTRY STV_DEFAULT"
_ZN2at6native29vectorized_elementwise_kernelILi8EZZZNS0_49_GLOBAL__N__b919a28f_16_Normalization_cu_5c38458722batch_norm_calc_invstdERKNS_6TensorES5_dENKUlvE_clEvENKUlvE_clEvEUldE_St5arrayIPcLm2EEEEviT0_T1_:
.text._ZN2at6native29vectorized_elementwise_kernelILi8EZZZNS0_49_GLOBAL__N__b919a28f_16_Normalization_cu_5c38458722batch_norm_calc_invstdERKNS_6TensorES5_dENKUlvE_clEvENKUlvE_clEvEUldE_St5arrayIPcLm2EEEEviT0_T1_:
[----:B------:R-:W-:Y:S01]  /*0000*/  LDC R1, c[0x0][0x37c] ;  /* 0x0000df00ff017b82 */ /* 0x000fe20000000800 */
[----:B------:R-:W-:Y:S05]  /*0010*/  EXIT ;  /* 0x000000000000794d */ /* 0x000fea0003800000 */
.L_x_4785:
        /* <DEDUP_REMOVED lines=14> */
.L_x_27140:


//--------------------- .text._ZN2at6native50batch_norm_collect_statistics_channels_last_kernelINS0_3VarEN3c108BFloat16EfLi4EEEvPKT0_PT1_S9_PVS8_PiiiS8_ --------------------------
	.section	.text._ZN2at6native50batch_norm_collect_statistics_channels_last_kernelINS0_3VarEN3c108BFloat16EfLi4EEEvPKT0_PT1_S9_PVS8_PiiiS8_,"ax",@progbits
	.align	128
        .global         _ZN2at6native50batch_norm_collect_statistics_channels_last_kernelINS0_3VarEN3c108BFloat16EfLi4EEEvPKT0_PT1_S9_PVS8_PiiiS8_
        .type           _ZN2at6native50batch_norm_collect_statistics_channels_last_kernelINS0_3VarEN3c108BFloat16EfLi4EEEvPKT0_PT1_S9_PVS8_PiiiS8_,@function
        .size           _ZN2at6native50batch_norm_collect_statistics_channels_last_kernelINS0_3VarEN3c108BFloat16EfLi4EEEvPKT0_PT1_S9_PVS8_PiiiS8_,(.L_x_27141 - _ZN2at6native50batch_norm_collect_statistics_channels_last_kernelINS0_3VarEN3c108BFloat16EfLi4EEEvPKT0_PT1_S9_PVS8_PiiiS8_)
        .other          _ZN2at6native50batch_norm_collect_statistics_channels_last_kernelINS0_3VarEN3c108BFloat16EfLi4EEEvPKT0_PT1_S9_PVS8_PiiiS8_,@"STO_CUDA_ENTRY STV_DEFAULT"
_ZN2at6native50batch_norm_collect_statistics_channels_last_kernelINS0_3VarEN3c108BFloat16EfLi4EEEvPKT0_PT1_S9_PVS8_PiiiS8_:
.text._ZN2at6native50batch_norm_collect_statistics_channels_last_kernelINS0_3VarEN3c108BFloat16EfLi4EEEvPKT0_PT1_S9_PVS8_PiiiS8_:
[----:B------:R-:W-:Y:S08]  /*0000*/  LDC R1, c[0x0][0x37c] ;  /* 0x0000df00ff017b82 */ /* 0x000ff00000000800 */
[----:B------:R-:W0:Y:S01]  /*0010*/  LDC R0, c[0x0][0x364] ;  /* 0x0000d900ff007b82 */ /* 0x000e220000000800 */
[----:B------:R-:W0:Y:S01]  /*0020*/  LDCU UR8, c[0x0][0x374] ;  /* 0x00006e80ff0877ac */ /* 0x000e220008000800 */
[----:B------:R-:W1:Y:S01]  /*0030*/  S2R R14, SR_TID.X ;  /* 0x00000000000e7919 */ /* 0x000e620000002100 */
[----:B------:R-:W-:Y:S01]  /*0040*/  HFMA2 R16, -RZ, RZ, 0, 0 ;  /* 0x00000000ff107431 */ /* 0x000fe200000001ff */
        /* <DEDUP_REMOVED lines=8> */
[----:B------:R-:W-:Y:S02]  /*00d0*/  SHF.L.U32 R6, R2, 0x2, RZ ;  /* 0x0000000202067819 */ /* 0x000fe400000006ff */
[----:B---3--:R-:W-:Y:S02]  /*00e0*/  IADD3 R3, PT, PT, R3, -0x1, RZ ;  /* 0xffffffff03037810 */ /* 0x008fe40007ffe0ff */
[-C--:B------:R-:W-:Y:S02]  /*00f0*/  IABS R9, R6.reuse ;  /* 0x0000000600097213 */ /* 0x080fe40000000000 */
[----:B------:R-:W-:Y:S02]  /*0100*/  IABS R10, R3 ;  /* 0x00000003000a7213 */ /* 0x000fe40000000000 */
[----:B------:R-:W0:Y:S01]  /*0110*/  I2F.RP R7, R9 ;  /* 0x0000000900077306 */ /* 0x000e220000209400 */
[----:B------:R-:W-:-:S07]  /*0120*/  IABS R12, R6 ;  /* 0x00000006000c7213 */ /* 0x000fce0000000000 */
[----:B0-----:R-:W0:Y:S02]  /*0130*/  MUFU.RCP R7, R7 ;  /* 0x0000000700077308 */ /* 0x001e240000001000 */
[----:B0-----:R-:W-:-:S06]  /*0140*/  IADD3 R4, PT, PT, R7, 0xffffffe, RZ ;  /* 0x0ffffffe07047810 */ /* 0x001fcc0007ffe0ff */
[----:B------:R0:W3:Y:S02]  /*0150*/  F2I.FTZ.U32.TRUNC.NTZ R5, R4 ;  /* 0x0000000400057305 */ /* 0x0000e4000021f000 */
[----:B0-----:R-:W-:Y:S02]  /*0160*/  IMAD.MOV.U32 R4, RZ, RZ, RZ ;  /* 0x000000ffff047224 */ /* 0x001fe400078e00ff */
[----:B---3--:R-:W-:-:S04]  /*0170*/  IMAD.MOV R8, RZ, RZ, -R5 ;  /* 0x000000ffff087224 */ /* 0x008fc800078e0a05 */
        /* <DEDUP_REMOVED lines=9> */
[-C--:B------:R-:W-:Y:S01]  /*0210*/  @!P1 IADD3 R4, PT, PT, R4, -R9.reuse, RZ ;  /* 0x8000000904049210 */ /* 0x080fe20007ffe0ff */
[----:B------:R-:W-:Y:S01]  /*0220*/  @!P1 VIADD R5, R5, 0x1 ;  /* 0x0000000105059836 */ /* 0x000fe20000000000 */
[----:B------:R-:W-:Y:S02]  /*0230*/  ISETP.NE.AND P1, PT, R6, RZ, PT ;  /* 0x000000ff0600720c */ /* 0x000fe40003f25270 */
[----:B------:R-:W-:Y:S02]  /*0240*/  ISETP.GE.U32.AND P0, PT, R4, R9, PT ;  /* 0x000000090400720c */ /* 0x000fe40003f06070 */
[----:B------:R-:W-:Y:S02]  /*0250*/  CS2R R8, SRZ ;  /* 0x0000000000087805 */ /* 0x000fe4000001ff00 */
[----:B------:R-:W-:Y:S02]  /*0260*/  LOP3.LUT R4, R3, R6, RZ, 0x3c, !PT ;  /* 0x0000000603047212 */ /* 0x000fe400078e3cff */
[----:B------:R-:W1:Y:S02]  /*0270*/  S2R R3, SR_CTAID.X ;  /* 0x0000000000037919 */ /* 0x000e640000002500 */
[----:B------:R-:W-:-:S05]  /*0280*/  ISETP.GE.AND P2, PT, R4, RZ, PT ;  /* 0x000000ff0400720c */ /* 0x000fca0003f46270 */
[----:B------:R-:W-:-:S04]  /*0290*/  @P0 IADD3 R5, PT, PT, R5, 0x1, RZ ;  /* 0x0000000105050810 */ /* 0x000fc80007ffe0ff */
        /* <DEDUP_REMOVED lines=25> */
.L_x_4787:
        /* <DEDUP_REMOVED lines=10> */
[----:B--2---:R-:W-:-:S04]  /*04d0*/  @!P1 SHF.L.U32 R25, R14, 0x10, RZ ;  /* 0x000000100e199819 */ /* 0x004fc800000006ff */
        /* <DEDUP_REMOVED lines=14> */
[----:B--2---:R-:W-:-:S05]  /*05c0*/  @!P2 SHF.L.U32 R24, R14, 0x10, RZ ;  /* 0x000000100e18a819 */ /* 0x004fca00000006ff */
        /* <DEDUP_REMOVED lines=8> */
[----:B------:R-:W-:Y:S01]  /*0650*/  HFMA2 R28, -RZ, RZ, 0, 0 ;  /* 0x00000000ff1c7431 */ /* 0x000fe200000001ff */
[----:B------:R-:W-:Y:S01]  /*0660*/  MOV R26, RZ ;  /* 0x000000ff001a7202 */ /* 0x000fe20000000f00 */
[----:B------:R-:W-:Y:S01]  /*0670*/  IMAD.IADD R27, R2, 0x1, R27 ;  /* 0x00000001021b7824 */ /* 0x000fe200078e021b */
[----:B------:R-:W-:-:S04]  /*0680*/  @!P3 I2FP.F32.S32 R29, R10 ;  /* 0x0000000a001db245 */ /* 0x000fc80000201400 */
[----:B------:R-:W0:Y:S01]  /*0690*/  @!P3 MUFU.RCP R28, R29 ;  /* 0x0000001d001cb308 */ /* 0x000e220000001000 */
[----:B------:R-:W-:Y:S01]  /*06a0*/  ISETP.GE.OR P4, PT, R27, UR11, P0 ;  /* 0x0000000b1b007c0c */ /* 0x000fe20008786670 */
[----:B--2---:R-:W-:-:S04]  /*06b0*/  @!P3 IMAD.U32 R26, R14, 0x10000, RZ ;  /* 0x000100000e1ab824 */ /* 0x004fc800078e00ff */
[----:B------:R-:W-:-:S04]  /*06c0*/  FADD.FTZ R14, R26, -R13 ;  /* 0x8000000d1a0e7221 */ /* 0x000fc80000010000 */
[----:B0-----:R-:W-:-:S04]  /*06d0*/  FFMA.FTZ R13, R14, R28, R13 ;  /* 0x0000001c0e0d7223 */ /* 0x001fc8000001000d */
[----:B------:R-:W-:-:S04]  /*06e0*/  FADD.FTZ R15, -R13, R26 ;  /* 0x0000001a0d0f7221 */ /* 0x000fc80000010100 */
[----:B------:R-:W-:Y:S02]  /*06f0*/  FMUL.FTZ R29, R14, R15 ;  /* 0x0000000f0e1d7220 */ /* 0x000fe40000410000 */
[----:B------:R-:W0:Y:S02]  /*0700*/  @!P4 LDC.64 R14, c[0x0][0x380] ;  /* 0x0000e000ff0ecb82 */ /* 0x000e240000000a00 */
[----:B0-----:R-:W-:-:S06]  /*0710*/  @!P4 IMAD.WIDE R14, R19, 0x2, R14 ;  /* 0x00000002130ec825 */ /* 0x001fcc00078e020e */
[----:B------:R0:W2:Y:S01]  /*0720*/  @!P4 LDG.E.U16.CONSTANT R14, desc[UR12][R14.64] ;  /* 0x0000000c0e0ec981 */ /* 0x0000a2000c1e9500 */
[----:B------:R-:W-:Y:S02]  /*0730*/  @!P4 VIADD R4, R4, 0x1 ;  /* 0x000000010404c836 */ /* 0x000fe40000000000 */
[----:B------:R-:W-:Y:S01]  /*0740*/  HFMA2 R28, -RZ, RZ, 0, 0 ;  /* 0x00000000ff1c7431 */ /* 0x000fe200000001ff */
[----:B------:R-:W-:Y:S01]  /*0750*/  MOV R26, RZ ;  /* 0x000000ff001a7202 */ /* 0x000fe20000000f00 */
[----:B------:R-:W-:Y:S01]  /*0760*/  IMAD.IADD R27, R2, 0x1, R27 ;  /* 0x00000001021b7824 */ /* 0x000fe200078e021b */
[----:B------:R-:W-:Y:S01]  /*0770*/  IADD3 R7, PT, PT, R7, 0x1, RZ ;  /* 0x0000000107077810 */ /* 0x000fe20007ffe0ff */
[C---:B------:R-:W-:Y:S01]  /*0780*/  IMAD R19, R20.reuse, 0x4, R19 ;  /* 0x0000000414137824 */ /* 0x040fe200078e0213 */
[C---:B------:R-:W-:Y:S02]  /*0790*/  IADD3 R17, PT, PT, R20.reuse, R17, R20 ;  /* 0x0000001114117210 */ /* 0x040fe40007ffe014 */
[----:B------:R-:W-:-:S02]  /*07a0*/  LEA R23, R20, R23, 0x2 ;  /* 0x0000001714177211 */ /* 0x000fc400078e10ff */
[----:B0-----:R-:W-:Y:S02]  /*07b0*/  @!P4 I2FP.F32.S32 R15, R4 ;  /* 0x00000004000fc245 */ /* 0x001fe40000201400 */
[C---:B------:R-:W-:Y:S02]  /*07c0*/  IADD3 R17, PT, PT, R20.reuse, R17, R20 ;  /* 0x0000001114117210 */ /* 0x040fe40007ffe014 */
[----:B------:R-:W0:Y:S01]  /*07d0*/  @!P4 MUFU.RCP R28, R15 ;  /* 0x0000000f001cc308 */ /* 0x000e220000001000 */
[----:B------:R-:W-:Y:S02]  /*07e0*/  LEA R21, R20, R21, 0x2 ;  /* 0x0000001514157211 */ /* 0x000fe400078e10ff */
[----:B--2---:R-:W-:-:S05]  /*07f0*/  @!P4 SHF.L.U32 R26, R14, 0x10, RZ ;  /* 0x000000100e1ac819 */ /* 0x004fca00000006ff */
        /* <DEDUP_REMOVED lines=8> */
[----:B------:R-:W-:Y:S01]  /*0880*/  HFMA2 R14, -RZ, RZ, 0, 0 ;  /* 0x00000000ff0e7431 */ /* 0x000fe200000001ff */
[----:B------:R-:W-:-:S05]  /*0890*/  @!P2 MOV R14, 0x3f800000 ;  /* 0x3f800000000ea802 */ /* 0x000fca0000000f00 */
[----:B------:R-:W-:Y:S01]  /*08a0*/  FFMA.FTZ R9, R24, R14, R9 ;  /* 0x0000000e18097223 */ /* 0x000fe20000010009 */
[----:B------:R-:W-:Y:S02]  /*08b0*/  CS2R R14, SRZ ;  /* 0x00000000000e7805 */ /* 0x000fe4000001ff00 */
[----:B------:R-:W-:Y:S01]  /*08c0*/  @!P4 MOV R15, 0x3f800000 ;  /* 0x3f800000000fc802 */ /* 0x000fe20000000f00 */
[----:B------:R-:W-:-:S04]  /*08d0*/  @!P3 IMAD.MOV.U32 R14, RZ, RZ, 0x3f800000 ;  /* 0x3f800000ff0eb424 */ /* 0x000fc800078e00ff */
[----:B------:R-:W-:Y:S01]  /*08e0*/  FFMA.FTZ R8, R29, R14, R8 ;  /* 0x0000000e1d087223 */ /* 0x000fe20000010008 */
[----:B------:R-:W-:Y:S01]  /*08f0*/  FFMA.FTZ R18, R26, R15, R18 ;  /* 0x0000000f1a127223 */ /* 0x000fe20000010012 */
[----:B------:R-:W-:Y:S06]  /*0900*/  @P1 BRA `(.L_x_4787) ;  /* 0xfffffff800c81947 */ /* 0x000fec000383ffff */
.L_x_4786:
[----:B------:R-:W-:Y:S01]  /*0910*/  IADD3 R17, PT, PT, R12, R11, RZ ;  /* 0x0000000b0c117210 */ /* 0x000fe20007ffe0ff */
[----:B------:R-:W0:Y:S01]  /*0920*/  S2R R24, SR_TID.X ;  /* 0x0000000000187919 */ /* 0x000e220000002100 */
[----:B------:R-:W-:Y:S01]  /*0930*/  I2FP.F32.S32 R15, R12 ;  /* 0x0000000c000f7245 */ /* 0x000fe20000201400 */
[----:B------:R-:W1:Y:S01]  /*0940*/  S2UR UR6, SR_CgaCtaId ;  /* 0x00000000000679c3 */ /* 0x000e620000008800 */
[C---:B------:R-:W-:Y:S01]  /*0950*/  VIMNMX R2, PT, PT, R17.reuse, 0x1, !PT ;  /* 0x0000000111027848 */ /* 0x040fe20007fe0100 */
[----:B------:R-:W-:Y:S01]  /*0960*/  UMOV UR4, 0x400 ;  /* 0x0000040000047882 */ /* 0x000fe20000000000 */
[----:B------:R-:W-:Y:S01]  /*0970*/  IADD3 R7, PT, PT, R17, R10, RZ ;  /* 0x0000000a11077210 */ /* 0x000fe20007ffe0ff */
[----:B------:R-:W-:Y:S01]  /*0980*/  FMUL.FTZ R19, R15, R6 ;  /* 0x000000060f137220 */ /* 0x000fe20000410000 */
[----:B------:R-:W-:Y:S01]  /*0990*/  I2FP.F32.U32 R2, R2 ;  /* 0x0000000200027245 */ /* 0x000fe20000201000 */
[----:B------:R-:W-:Y:S01]  /*09a0*/  UIADD3 UR5, UPT, UPT, UR4, 0x800, URZ ;  /* 0x0000080004057890 */ /* 0x000fe2000fffe0ff */
[----:B------:R-:W-:-:S02]  /*09b0*/  VIMNMX R14, PT, PT, R7, 0x1, !PT ;  /* 0x00000001070e7848 */ /* 0x000fc40007fe0100 */
[----:B------:R-:W-:Y:S02]  /*09c0*/  I2FP.F32.S32 R12, R11 ;  /* 0x0000000b000c7245 */ /* 0x000fe40000201400 */
[----:B------:R-:W2:Y:S01]  /*09d0*/  MUFU.RCP R2, R2 ;  /* 0x0000000200027308 */ /* 0x000ea20000001000 */
[----:B------:R-:W-:Y:S01]  /*09e0*/  I2FP.F32.U32 R20, R14 ;  /* 0x0000000e00147245 */ /* 0x000fe20000201000 */
[----:B------:R-:W-:Y:S01]  /*09f0*/  FADD.FTZ R14, -R5, R6 ;  /* 0x00000006050e7221 */ /* 0x000fe20000010100 */
[----:B------:R-:W-:Y:S01]  /*0a00*/  FFMA.FTZ R19, R12, R5, R19 ;  /* 0x000000050c137223 */ /* 0x000fe20000010013 */
[----:B------:R-:W-:Y:S01]  /*0a10*/  I2FP.F32.S32 R6, R17 ;  /* 0x0000001100067245 */ /* 0x000fe20000201400 */
[----:B------:R-:W0:Y:S01]  /*0a20*/  S2R R5, SR_TID.Y ;  /* 0x0000000000057919 */ /* 0x000e220000002200 */
[----:B------:R-:W-:Y:S01]  /*0a30*/  I2FP.F32.S32 R10, R10 ;  /* 0x0000000a000a7245 */ /* 0x000fe20000201400 */
[----:B------:R-:W-:Y:S01]  /*0a40*/  FMUL.FTZ R21, R14, R14 ;  /* 0x0000000e0e157220 */ /* 0x000fe20000410000 */
[----:B------:R3:W4:Y:S01]  /*0a50*/  MUFU.RCP R11, R20 ;  /* 0x00000014000b7308 */ /* 0x0007220000001000 */
[----:B------:R-:W-:-:S02]  /*0a60*/  ISETP.GE.U32.AND P0, PT, R0, 0x2, PT ;  /* 0x000000020000780c */ /* 0x000fc40003f06070 */
[----:B------:R-:W-:Y:S01]  /*0a70*/  FMUL.FTZ R12, R12, R21 ;  /* 0x000000150c0c7220 */ /* 0x000fe20000410000 */
[----:B-1----:R-:W-:-:S03]  /*0a80*/  ULEA UR7, UR6, UR4, 0x18 ;  /* 0x0000000406077291 */ /* 0x002fc6000f8ec0ff */
[----:B------:R-:W-:Y:S01]  /*0a90*/  FMUL.FTZ R12, R15, R12 ;  /* 0x0000000c0f0c7220 */ /* 0x000fe20000410000 */
[----:B------:R-:W-:Y:S01]  /*0aa0*/  UIADD3 UR4, UPT, UPT, UR4, 0x1000, URZ ;  /* 0x0000100004047890 */ /* 0x000fe2000fffe0ff */
[C---:B--2---:R-:W-:Y:S01]  /*0ab0*/  FMUL.FTZ R17, R2.reuse, R19 ;  /* 0x0000001302117220 */ /* 0x044fe20000410000 */
[----:B------:R-:W-:Y:S02]  /*0ac0*/  IMAD.IADD R19, R7, 0x1, R4 ;  /* 0x0000000107137824 */ /* 0x000fe400078e0204 */
[----:B------:R-:W-:Y:S01]  /*0ad0*/  FFMA.FTZ R9, R2, R12, R9 ;  /* 0x0000000c02097223 */ /* 0x000fe20000010009 */
[----:B------:R-:W-:Y:S01]  /*0ae0*/  ULEA UR5, UR6, UR5, 0x18 ;  /* 0x0000000506057291 */ /* 0x000fe2000f8ec0ff */
[C---:B------:R-:W-:Y:S01]  /*0af0*/  FMUL.FTZ R23, R17.reuse, R6 ;  /* 0x0000000611177220 */ /* 0x040fe20000410000 */
[----:B------:R-:W-:Y:S01]  /*0b00*/  FADD.FTZ R17, R17, -R13 ;  /* 0x8000000d11117221 */ /* 0x000fe20000010000 */
[----:B---3--:R-:W-:Y:S01]  /*0b10*/  VIMNMX R20, PT, PT, R19, 0x1, !PT ;  /* 0x0000000113147848 */ /* 0x008fe20007fe0100 */
[----:B------:R-:W-:Y:S01]  /*0b20*/  ULEA UR4, UR6, UR4, 0x18 ;  /* 0x0000000406047291 */ /* 0x000fe2000f8ec0ff */
[C---:B------:R-:W-:Y:S01]  /*0b30*/  FFMA.FTZ R14, R10.reuse, R13, R23 ;  /* 0x0000000d0a0e7223 */ /* 0x040fe20000010017 */
[----:B------:R-:W-:Y:S01]  /*0b40*/  FMUL.FTZ R17, R17, R17 ;  /* 0x0000001111117220 */ /* 0x000fe20000410000 */
[----:B------:R-:W-:Y:S01]  /*0b50*/  I2FP.F32.U32 R20, R20 ;  /* 0x0000001400147245 */ /* 0x000fe20000201000 */
[----:B------:R-:W-:Y:S01]  /*0b60*/  FADD.FTZ R9, R9, R22 ;  /* 0x0000001609097221 */ /* 0x000fe20000010000 */
[----:B----4-:R-:W-:Y:S01]  /*0b70*/  FMUL.FTZ R13, R11, R14 ;  /* 0x0000000e0b0d7220 */ /* 0x010fe20000410000 */
[----:B------:R-:W-:Y:S01]  /*0b80*/  FMUL.FTZ R17, R10, R17 ;  /* 0x000000110a117220 */ /* 0x000fe20000410000 */
[----:B------:R-:W1:Y:S01]  /*0b90*/  MUFU.RCP R25, R20 ;  /* 0x0000001400197308 */ /* 0x000e620000001000 */
[----:B------:R-:W-:Y:S01]  /*0ba0*/  I2FP.F32.S32 R14, R7 ;  /* 0x00000007000e7245 */ /* 0x000fe20000201400 */
[----:B------:R-:W-:Y:S01]  /*0bb0*/  FADD.FTZ R10, R13, -R16 ;  /* 0x800000100d0a7221 */ /* 0x000fe20000010000 */
[----:B------:R-:W-:Y:S01]  /*0bc0*/  I2FP.F32.S32 R7, R4 ;  /* 0x0000000400077245 */ /* 0x000fe20000201400 */
[----:B------:R-:W-:Y:S01]  /*0bd0*/  FMUL.FTZ R17, R6, R17 ;  /* 0x0000001106117220 */ /* 0x000fe20000410000 */
[----:B0-----:R-:W-:-:S02]  /*0be0*/  IMAD R6, R5, UR10, R24 ;  /* 0x0000000a05067c24 */ /* 0x001fc4000f8e0218 */
[----:B------:R-:W-:Y:S01]  /*0bf0*/  FMUL.FTZ R10, R10, R10 ;  /* 0x0000000a0a0a7220 */ /* 0x000fe20000410000 */
[----:B------:R-:W-:Y:S01]  /*0c00*/  FMUL.FTZ R2, R13, R14 ;  /* 0x0000000e0d027220 */ /* 0x000fe20000410000 */
[----:B------:R-:W-:Y:S02]  /*0c10*/  FFMA.FTZ R8, R11, R17, R8 ;  /* 0x000000110b087223 */ /* 0x000fe40000010008 */
[C---:B------:R-:W-:Y:S01]  /*0c20*/  FMUL.FTZ R13, R7.reuse, R10 ;  /* 0x0000000a070d7220 */ /* 0x040fe20000410000 */
[----:B------:R-:W-:Y:S01]  /*0c30*/  FFMA.FTZ R2, R7, R16, R2 ;  /* 0x0000001007027223 */ /* 0x000fe20000010002 */
[----:B------:R-:W-:Y:S01]  /*0c40*/  FADD.FTZ R9, R9, R8 ;  /* 0x0000000809097221 */ /* 0x000fe20000010000 */
[----:B------:R-:W-:Y:S01]  /*0c50*/  LEA R4, R6, UR5, 0x2 ;  /* 0x0000000506047c11 */ /* 0x000fe2000f8e10ff */
[----:B------:R-:W-:-:S04]  /*0c60*/  FMUL.FTZ R13, R14, R13 ;  /* 0x0000000d0e0d7220 */ /* 0x000fc80000410000 */
        /* <DEDUP_REMOVED lines=22> */
[----:B------:R-:W-:Y:S02]  /*0dd0*/  LEA R7, R7, R4, 0x2 ;  /* 0x0000000407077211 */ /* 0x000fe400078e10ff */
[----:B------:R-:W1:Y:S04]  /*0de0*/  LDS R12, [R11] ;  /* 0x000000000b0c7984 */ /* 0x000e680000000800 */
[----:B------:R-:W2:Y:S04]  /*0df0*/  LDS R10, [R10] ;  /* 0x000000000a0a7984 */ /* 0x000ea80000000800 */
[----:B------:R-:W3:Y:S01]  /*0e00*/  LDS R7, [R7] ;  /* 0x0000000007077984 */ /* 0x000ee20000000800 */
[----:B-1----:R-:W-:Y:S01]  /*0e10*/  FADD.FTZ R15, R25, -R12 ;  /* 0x8000000c190f7221 */ /* 0x002fe20000010000 */
[----:B--2---:R-:W-:-:S03]  /*0e20*/  IADD3 R13, PT, PT, R19, R10, RZ ;  /* 0x0000000a130d7210 */ /* 0x004fc60007ffe0ff */
[----:B------:R-:W-:Y:S01]  /*0e30*/  FMUL.FTZ R16, R15, R15 ;  /* 0x0000000f0f107220 */ /* 0x000fe20000410000 */
[----:B------:R-:W-:Y:S02]  /*0e40*/  I2FP.F32.S32 R17, R10 ;  /* 0x0000000a00117245 */ /* 0x000fe40000201400 */
[----:B------:R-:W-:Y:S02]  /*0e50*/  VIMNMX R14, PT, PT, R13, 0x1, !PT ;  /* 0x000000010d0e7848 */ /* 0x000fe40007fe0100 */
[----:B------:R-:W-:Y:S01]  /*0e60*/  I2FP.F32.S32 R10, R19 ;  /* 0x00000013000a7245 */ /* 0x000fe20000201400 */
[----:B------:R-:W-:Y:S01]  /*0e70*/  FMUL.FTZ R11, R17, R16 ;  /* 0x00000010110b7220 */ /* 0x000fe20000410000 */
[----:B------:R-:W-:Y:S01]  /*0e80*/  I2FP.F32.U32 R14, R14 ;  /* 0x0000000e000e7245 */ /* 0x000fe20000201000 */
[----:B------:R-:W-:Y:S01]  /*0e90*/  FMUL.FTZ R12, R12, R17 ;  /* 0x000000110c0c7220 */ /* 0x000fe20000410000 */
[----:B0-----:R-:W-:Y:S02]  /*0ea0*/  IMAD.MOV.U32 R19, RZ, RZ, R13 ;  /* 0x000000ffff137224 */ /* 0x001fe400078e000d */
[----:B------:R-:W-:Y:S01]  /*0eb0*/  FMUL.FTZ R11, R10, R11 ;  /* 0x0000000b0a0b7220 */ /* 0x000fe20000410000 */
[----:B------:R-:W-:Y:S01]  /*0ec0*/  FFMA.FTZ R25, R25, R10, R12 ;  /* 0x0000000a19197223 */ /* 0x000fe2000001000c */
[----:B------:R-:W3:Y:S02]  /*0ed0*/  MUFU.RCP R14, R14 ;  /* 0x0000000e000e7308 */ /* 0x000ee40000001000 */
[C---:B---3--:R-:W-:Y:S01]  /*0ee0*/  FFMA.FTZ R10, R14.reuse, R11, R7 ;  /* 0x0000000b0e0a7223 */ /* 0x048fe20000010007 */
[----:B------:R-:W-:-:S03]  /*0ef0*/  FMUL.FTZ R25, R14, R25 ;  /* 0x000000190e197220 */ /* 0x000fc60000410000 */
[----:B------:R-:W-:-:S07]  /*0f00*/  FADD.FTZ R9, R9, R10 ;  /* 0x0000000a09097221 */ /* 0x000fce0000010000 */
.L_x_4790:
[----:B------:R-:W-:Y:S05]  /*0f10*/  BSYNC.RECONVERGENT B0 ;  /* 0x0000000000007941 */ /* 0x000fea0003800200 */
.L_x_4789:
        /* <DEDUP_REMOVED lines=18> */
[----:B------:R-:W2:Y:S04]  /*1040*/  LDS R12, [R11] ;  /* 0x000000000b0c7984 */ /* 0x000ea80000000800 */
[----:B------:R-:W3:Y:S04]  /*1050*/  LDS R10, [R10] ;  /* 0x000000000a0a7984 */ /* 0x000ee80000000800 */
[----:B------:R-:W4:Y:S01]  /*1060*/  LDS R7, [R7] ;  /* 0x0000000007077984 */ /* 0x000f220000000800 */
[----:B--2---:R-:W-:Y:S01]  /*1070*/  FADD.FTZ R15, R25, -R12 ;  /* 0x8000000c190f7221 */ /* 0x004fe20000010000 */
[----:B---3--:R-:W-:-:S02]  /*1080*/  IADD3 R13, PT, PT, R19, R10, RZ ;  /* 0x0000000a130d7210 */ /* 0x008fc40007ffe0ff */
[----:B------:R-:W-:Y:S01]  /*1090*/  I2FP.F32.S32 R17, R10 ;  /* 0x0000000a00117245 */ /* 0x000fe20000201400 */
[----:B------:R-:W-:Y:S01]  /*10a0*/  FMUL.FTZ R10, R15, R15 ;  /* 0x0000000f0f0a7220 */ /* 0x000fe20000410000 */
[----:B------:R-:W-:Y:S02]  /*10b0*/  VIMNMX R14, PT, PT, R13, 0x1, !PT ;  /* 0x000000010d0e7848 */ /* 0x000fe40007fe0100 */
[----:B------:R-:W-:Y:S01]  /*10c0*/  I2FP.F32.S32 R15, R19 ;  /* 0x00000013000f7245 */ /* 0x000fe20000201400 */
[----:B------:R-:W-:Y:S01]  /*10d0*/  FMUL.FTZ R10, R17, R10 ;  /* 0x0000000a110a7220 */ /* 0x000fe20000410000 */
[----:B------:R-:W-:Y:S01]  /*10e0*/  I2FP.F32.U32 R14, R14 ;  /* 0x0000000e000e7245 */ /* 0x000fe20000201000 */
[----:B------:R-:W-:Y:S01]  /*10f0*/  FMUL.FTZ R12, R12, R17 ;  /* 0x000000110c0c7220 */ /* 0x000fe20000410000 */
[----:B01----:R-:W-:Y:S02]  /*1100*/  IMAD.MOV.U32 R19, RZ, RZ, R13 ;  /* 0x000000ffff137224 */ /* 0x003fe400078e000d */
[----:B------:R-:W-:Y:S01]  /*1110*/  FMUL.FTZ R10, R15, R10 ;  /* 0x0000000a0f0a7220 */ /* 0x000fe20000410000 */
[----:B------:R-:W-:Y:S01]  /*1120*/  FFMA.FTZ R25, R25, R15, R12 ;  /* 0x0000000f19197223 */ /* 0x000fe2000001000c */
[----:B------:R-:W4:Y:S02]  /*1130*/  MUFU.RCP R14, R14 ;  /* 0x0000000e000e7308 */ /* 0x000f240000001000 */
[C---:B----4-:R-:W-:Y:S01]  /*1140*/  FFMA.FTZ R10, R14.reuse, R10, R7 ;  /* 0x0000000a0e0a7223 */ /* 0x050fe20000010007 */
[----:B------:R-:W-:-:S03]  /*1150*/  FMUL.FTZ R25, R14, R25 ;  /* 0x000000190e197220 */ /* 0x000fc60000410000 */
[----:B------:R-:W-:-:S07]  /*1160*/  FADD.FTZ R9, R9, R10 ;  /* 0x0000000a09097221 */ /* 0x000fce0000010000 */
.L_x_4792:
[----:B------:R-:W-:Y:S05]  /*1170*/  BSYNC.RECONVERGENT B0 ;  /* 0x0000000000007941 */ /* 0x000fea0003800200 */
.L_x_4791:
        /* <DEDUP_REMOVED lines=18> */
[----:B------:R-:W3:Y:S04]  /*12a0*/  LDS R12, [R11] ;  /* 0x000000000b0c7984 */ /* 0x000ee80000000800 */
[----:B------:R-:W4:Y:S04]  /*12b0*/  LDS R10, [R10] ;  /* 0x000000000a0a7984 */ /* 0x000f280000000800 */
[----:B------:R-:W5:Y:S01]  /*12c0*/  LDS R7, [R7] ;  /* 0x0000000007077984 */ /* 0x000f620000000800 */
[----:B---3--:R-:W-:Y:S01]  /*12d0*/  FADD.FTZ R15, R25, -R12 ;  /* 0x8000000c190f7221 */ /* 0x008fe20000010000 */
[----:B----4-:R-:W-:-:S02]  /*12e0*/  IADD3 R13, PT, PT, R19, R10, RZ ;  /* 0x0000000a130d7210 */ /* 0x010fc40007ffe0ff */
[----:B------:R-:W-:Y:S01]  /*12f0*/  I2FP.F32.S32 R17, R10 ;  /* 0x0000000a00117245 */ /* 0x000fe20000201400 */
[----:B------:R-:W-:Y:S01]  /*1300*/  FMUL.FTZ R10, R15, R15 ;  /* 0x0000000f0f0a7220 */ /* 0x000fe20000410000 */
[----:B------:R-:W-:Y:S02]  /*1310*/  VIMNMX R14, PT, PT, R13, 0x1, !PT ;  /* 0x000000010d0e7848 */ /* 0x000fe40007fe0100 */
[----:B------:R-:W-:Y:S01]  /*1320*/  I2FP.F32.S32 R15, R19 ;  /* 0x00000013000f7245 */ /* 0x000fe20000201400 */
[----:B------:R-:W-:Y:S01]  /*1330*/  FMUL.FTZ R10, R17, R10 ;  /* 0x0000000a110a7220 */ /* 0x000fe20000410000 */
[----:B------:R-:W-:Y:S01]  /*1340*/  I2FP.F32.U32 R14, R14 ;  /* 0x0000000e000e7245 */ /* 0x000fe20000201000 */
[----:B------:R-:W-:Y:S01]  /*1350*/  FMUL.FTZ R12, R12, R17 ;  /* 0x000000110c0c7220 */ /* 0x000fe20000410000 */
[----:B012---:R-:W-:Y:S02]  /*1360*/  IMAD.MOV.U32 R19, RZ, RZ, R13 ;  /* 0x000000ffff137224 */ /* 0x007fe400078e000d */
[----:B------:R-:W-:Y:S01]  /*1370*/  FMUL.FTZ R10, R15, R10 ;  /* 0x0000000a0f0a7220 */ /* 0x000fe20000410000 */
[----:B------:R-:W-:Y:S01]  /*1380*/  FFMA.FTZ R25, R25, R15, R12 ;  /* 0x0000000f19197223 */ /* 0x000fe2000001000c */
[----:B------:R-:W5:Y:S02]  /*1390*/  MUFU.RCP R14, R14 ;  /* 0x0000000e000e7308 */ /* 0x000f640000001000 */
[C---:B-----5:R-:W-:Y:S01]  /*13a0*/  FFMA.FTZ R10, R14.reuse, R10, R7 ;  /* 0x0000000a0e0a7223 */ /* 0x060fe20000010007 */
[----:B------:R-:W-:-:S03]  /*13b0*/  FMUL.FTZ R25, R14, R25 ;  /* 0x000000190e197220 */ /* 0x000fc60000410000 */
[----:B------:R-:W-:-:S07]  /*13c0*/  FADD.FTZ R9, R9, R10 ;  /* 0x0000000a09097221 */ /* 0x000fce0000010000 */
.L_x_4794:
[----:B------:R-:W-:Y:S05]  /*13d0*/  BSYNC.RECONVERGENT B0 ;  /* 0x0000000000007941 */ /* 0x000fea0003800200 */
.L_x_4793:
        /* <DEDUP_REMOVED lines=18> */
[----:B------:R-:W4:Y:S04]  /*1500*/  LDS R12, [R11] ;  /* 0x000000000b0c7984 */ /* 0x000f280000000800 */
[----:B------:R-:W5:Y:S04]  /*1510*/  LDS R10, [R10] ;  /* 0x000000000a0a7984 */ /* 0x000f680000000800 */
[----:B------:R-:W0:Y:S01]  /*1520*/  LDS R7, [R7] ;  /* 0x0000000007077984 */ /* 0x000e220000000800 */
[----:B----4-:R-:W-:Y:S01]  /*1530*/  FADD.FTZ R15, R25, -R12 ;  /* 0x8000000c190f7221 */ /* 0x010fe20000010000 */
[----:B-----5:R-:W-:-:S02]  /*1540*/  IADD3 R13, PT, PT, R19, R10, RZ ;  /* 0x0000000a130d7210 */ /* 0x020fc40007ffe0ff */
[----:B------:R-:W-:Y:S01]  /*1550*/  I2FP.F32.S32 R17, R10 ;  /* 0x0000000a00117245 */ /* 0x000fe20000201400 */
[----:B------:R-:W-:Y:S01]  /*1560*/  FMUL.FTZ R10, R15, R15 ;  /* 0x0000000f0f0a7220 */ /* 0x000fe20000410000 */
[----:B------:R-:W-:Y:S02]  /*1570*/  VIMNMX R14, PT, PT, R13, 0x1, !PT ;  /* 0x000000010d0e7848 */ /* 0x000fe40007fe0100 */
[----:B------:R-:W-:Y:S01]  /*1580*/  I2FP.F32.S32 R15, R19 ;  /* 0x00000013000f7245 */ /* 0x000fe20000201400 */
[----:B------:R-:W-:Y:S01]  /*1590*/  FMUL.FTZ R10, R17, R10 ;  /* 0x0000000a110a7220 */ /* 0x000fe20000410000 */
[----:B------:R-:W-:Y:S01]  /*15a0*/  I2FP.F32.U32 R14, R14 ;  /* 0x0000000e000e7245 */ /* 0x000fe20000201000 */
[----:B------:R-:W-:Y:S01]  /*15b0*/  FMUL.FTZ R12, R12, R17 ;  /* 0x000000110c0c7220 */ /* 0x000fe20000410000 */
[----:B0123--:R-:W-:Y:S02]  /*15c0*/  IMAD.MOV.U32 R19, RZ, RZ, R13 ;  /* 0x000000ffff137224 */ /* 0x00ffe400078e000d */
[----:B------:R-:W-:Y:S01]  /*15d0*/  FMUL.FTZ R10, R15, R10 ;  /* 0x0000000a0f0a7220 */ /* 0x000fe20000410000 */
[----:B------:R-:W-:Y:S01]  /*15e0*/  FFMA.FTZ R25, R25, R15, R12 ;  /* 0x0000000f19197223 */ /* 0x000fe2000001000c */
[----:B------:R-:W0:Y:S02]  /*15f0*/  MUFU.RCP R14, R14 ;  /* 0x0000000e000e7308 */ /* 0x000e240000001000 */
[C---:B0-----:R-:W-:Y:S01]  /*1600*/  FFMA.FTZ R10, R14.reuse, R10, R7 ;  /* 0x0000000a0e0a7223 */ /* 0x041fe20000010007 */
[----:B------:R-:W-:-:S03]  /*1610*/  FMUL.FTZ R25, R14, R25 ;  /* 0x000000190e197220 */ /* 0x000fc60000410000 */
[----:B------:R-:W-:-:S07]  /*1620*/  FADD.FTZ R9, R9, R10 ;  /* 0x0000000a09097221 */ /* 0x000fce0000010000 */
.L_x_4796:
[----:B------:R-:W-:Y:S05]  /*1630*/  BSYNC.RECONVERGENT B0 ;  /* 0x0000000000007941 */ /* 0x000fea0003800200 */
.L_x_4795:
        /* <DEDUP_REMOVED lines=18> */
[----:B------:R-:W5:Y:S04]  /*1760*/  LDS R12, [R11] ;  /* 0x000000000b0c7984 */ /* 0x000f680000000800 */
[----:B------:R-:W0:Y:S04]  /*1770*/  LDS R10, [R10] ;  /* 0x000000000a0a7984 */ /* 0x000e280000000800 */
[----:B------:R-:W1:Y:S01]  /*1780*/  LDS R7, [R7] ;  /* 0x0000000007077984 */ /* 0x000e620000000800 */
[----:B-----5:R-:W-:Y:S01]  /*1790*/  FADD.FTZ R15, R25, -R12 ;  /* 0x8000000c190f7221 */ /* 0x020fe20000010000 */
[----:B0-----:R-:W-:-:S02]  /*17a0*/  IADD3 R13, PT, PT, R19, R10, RZ ;  /* 0x0000000a130d7210 */ /* 0x001fc40007ffe0ff */
[----:B------:R-:W-:Y:S01]  /*17b0*/  I2FP.F32.S32 R17, R10 ;  /* 0x0000000a00117245 */ /* 0x000fe20000201400 */
[----:B------:R-:W-:Y:S01]  /*17c0*/  FMUL.FTZ R10, R15, R15 ;  /* 0x0000000f0f0a7220 */ /* 0x000fe20000410000 */
[----:B------:R-:W-:Y:S02]  /*17d0*/  VIMNMX R14, PT, PT, R13, 0x1, !PT ;  /* 0x000000010d0e7848 */ /* 0x000fe40007fe0100 */
[----:B------:R-:W-:Y:S01]  /*17e0*/  I2FP.F32.S32 R15, R19 ;  /* 0x00000013000f7245 */ /* 0x000fe20000201400 */
[----:B------:R-:W-:Y:S01]  /*17f0*/  FMUL.FTZ R10, R17, R10 ;  /* 0x0000000a110a7220 */ /* 0x000fe20000410000 */
[----:B------:R-:W-:Y:S01]  /*1800*/  I2FP.F32.U32 R14, R14 ;  /* 0x0000000e000e7245 */ /* 0x000fe20000201000 */
[----:B------:R-:W-:Y:S01]  /*1810*/  FMUL.FTZ R12, R12, R17 ;  /* 0x000000110c0c7220 */ /* 0x000fe20000410000 */
[----:B-1234-:R-:W-:Y:S02]  /*1820*/  IMAD.MOV.U32 R19, RZ, RZ, R13 ;  /* 0x000000ffff137224 */ /* 0x01efe400078e000d */
[----:B------:R-:W-:Y:S01]  /*1830*/  FMUL.FTZ R10, R15, R10 ;  /* 0x0000000a0f0a7220 */ /* 0x000fe20000410000 */
[----:B------:R-:W-:Y:S01]  /*1840*/  FFMA.FTZ R25, R25, R15, R12 ;  /* 0x0000000f19197223 */ /* 0x000fe2000001000c */
[----:B------:R-:W0:Y:S02]  /*1850*/  MUFU.RCP R14, R14 ;  /* 0x0000000e000e7308 */ /* 0x000e240000001000 */
[C---:B0-----:R-:W-:Y:S01]  /*1860*/  FFMA.FTZ R10, R14.reuse, R10, R7 ;  /* 0x0000000a0e0a7223 */ /* 0x041fe20000010007 */
[----:B------:R-:W-:-:S03]  /*1870*/  FMUL.FTZ R25, R14, R25 ;  /* 0x000000190e197220 */ /* 0x000fc60000410000 */
[----:B------:R-:W-:-:S07]  /*1880*/  FADD.FTZ R9, R9, R10 ;  /* 0x0000000a09097221 */ /* 0x000fce0000010000 */
.L_x_4798:
[----:B------:R-:W-:Y:S05]  /*1890*/  BSYNC.RECONVERGENT B0 ;  /* 0x0000000000007941 */ /* 0x000fea0003800200 */
.L_x_4797:
        /* <DEDUP_REMOVED lines=37> */
.L_x_4800:
[----:B------:R-:W-:Y:S05]  /*1af0*/  BSYNC.RECONVERGENT B0 ;  /* 0x0000000000007941 */ /* 0x000fea0003800200 */
.L_x_4799:
        /* <DEDUP_REMOVED lines=37> */
.L_x_4802:
[----:B------:R-:W-:Y:S05]  /*1d50*/  BSYNC.RECONVERGENT B0 ;  /* 0x0000000000007941 */ /* 0x000fea0003800200 */
.L_x_4801:
        /* <DEDUP_REMOVED lines=37> */
.L_x_4804:
[----:B------:R-:W-:Y:S05]  /*1fb0*/  BSYNC.RECONVERGENT B0 ;  /* 0x0000000000007941 */ /* 0x000fea0003800200 */
.L_x_4803:
        /* <DEDUP_REMOVED lines=37> */
.L_x_4806:
[----:B------:R-:W-:Y:S05]  /*2210*/  BSYNC.RECONVERGENT B0 ;  /* 0x0000000000007941 */ /* 0x000fea0003800200 */
.L_x_4805:
        /* <DEDUP_REMOVED lines=17> */
[----:B------:R-:W0:Y:S04]  /*2330*/  LDS R10, [R10] ;  /* 0x000000000a0a7984 */ /* 0x000e280000000800 */
[----:B------:R-:W5:Y:S04]  /*2340*/  LDS R8, [R8] ;  /* 0x0000000008087984 */ /* 0x000f680000000800 */
[----:B------:R-:W1:Y:S01]  /*2350*/  LDS R7, [R7] ;  /* 0x0000000007077984 */ /* 0x000e620000000800 */
[----:B0-----:R-:W-:Y:S01]  /*2360*/  FADD.FTZ R13, R25, -R10 ;  /* 0x8000000a190d7221 */ /* 0x001fe20000010000 */
        /* <DEDUP_REMOVED lines=15> */
.L_x_4807:
[----:B------:R-:W-:Y:S05]  /*2460*/  BSYNC.RECONVERGENT B0 ;  /* 0x0000000000007941 */ /* 0x000fea0003800200 */
.L_x_4788:
        /* <DEDUP_REMOVED lines=25> */
[----:B01234-:R-:W0:Y:S01]  /*2600*/  S2R R19, SR_LANEID ;  /* 0x0000000000137919 */ /* 0x01fe220000000000 */
[----:B------:R-:W-:Y:S01]  /*2610*/  VOTEU.ANY UR4, UPT, PT ;  /* 0x0000000000047886 */ /* 0x000fe200038e0100 */
[----:B------:R-:W1:Y:S01]  /*2620*/  LDC.64 R12, c[0x0][0x3a0] ;  /* 0x0000e800ff0c7b82 */ /* 0x000e620000000a00 */
[----:B------:R-:W0:Y:S01]  /*2630*/  FLO.U32 R18, UR4 ;  /* 0x0000000400127d00 */ /* 0x000e2200080e0000 */
[----:B------:R-:W2:Y:S01]  /*2640*/  POPC R9, UR4 ;  /* 0x0000000400097d09 */ /* 0x000ea20008000000 */
[----:B-1----:R-:W-:Y:S01]  /*2650*/  IMAD.WIDE.U32 R12, R3, 0x4, R12 ;  /* 0x00000004030c7825 */ /* 0x002fe200078e000c */
[----:B0-----:R-:W-:-:S13]  /*2660*/  ISETP.EQ.U32.AND P1, PT, R18, R19, PT ;  /* 0x000000131200720c */ /* 0x001fda0003f22070 */
[----:B--2---:R-:W2:Y:S01]  /*2670*/  @P1 ATOMG.E.ADD.STRONG.GPU PT, R9, desc[UR12][R12.64], R9 ;  /* 0x800000090c0919a8 */ /* 0x004ea200081ef10c */
[----:B------:R-:W0:Y:S02]  /*2680*/  S2R R19, SR_LTMASK ;  /* 0x0000000000137919 */ /* 0x000e240000003900 */
[----:B0-----:R-:W-:Y:S01]  /*2690*/  LOP3.LUT R19, R19, UR4, RZ, 0xc0, !PT ;  /* 0x0000000413137c12 */ /* 0x001fe2000f8ec0ff */
[----:B------:R-:W-:-:S03]  /*26a0*/  UIADD3 UR4, UPT, UPT, UR8, -0x1, URZ ;  /* 0xffffffff08047890 */ /* 0x000fc6000fffe0ff */
[----:B------:R-:W0:Y:S01]  /*26b0*/  POPC R20, R19 ;  /* 0x0000001300147309 */ /* 0x000e220000000000 */
[----:B--2---:R-:W0:Y:S02]  /*26c0*/  SHFL.IDX PT, R3, R9, R18, 0x1f ;  /* 0x00001f1209037589 */ /* 0x004e2400000e0000 */
[----:B0-----:R-:W-:-:S04]  /*26d0*/  IADD3 R3, PT, PT, R3, R20, RZ ;  /* 0x0000001403037210 */ /* 0x001fc80007ffe0ff */
[----:B------:R-:W-:-:S04]  /*26e0*/  ISETP.NE.AND P1, PT, R3, UR4, PT ;  /* 0x0000000403007c0c */ /* 0x000fc8000bf25270 */
[----:B------:R-:W-:-:S05]  /*26f0*/  SEL R3, RZ, 0x1, P1 ;  /* 0x00000001ff037807 */ /* 0x000fca0000800000 */
[----:B------:R0:W-:Y:S04]  /*2700*/  STS.U8 [UR7+0x1800], R3 ;  /* 0x00180003ff007988 */ /* 0x0001e80008000007 */
.L_x_4810:
[----:B------:R-:W-:Y:S05]  /*2710*/  BSYNC.RECONVERGENT B0 ;  /* 0x0000000000007941 */ /* 0x000fea0003800200 */
.L_x_4809:
[----:B------:R-:W-:Y:S06]  /*2720*/  BAR.SYNC.DEFER_BLOCKING 0x0 ;  /* 0x0000000000007b1d */ /* 0x000fec0000010000 */
[----:B0-----:R-:W0:Y:S02]  /*2730*/  LDS.U8 R3, [UR7+0x1800] ;  /* 0x00180007ff037984 */ /* 0x001e240008000000 */
[----:B0-----:R-:W-:-:S13]  /*2740*/  ISETP.NE.AND P1, PT, R3, RZ, PT ;  /* 0x000000ff0300720c */ /* 0x001fda0003f25270 */
[----:B------:R-:W-:Y:S05]  /*2750*/  @!P1 EXIT ;  /* 0x000000000000994d */ /* 0x000fea0003800000 */
[----:B------:R-:W-:Y:S01]  /*2760*/  ISETP.GE.U32.AND P1, PT, R5, UR8, PT ;  /* 0x0000000805007c0c */ /* 0x000fe2000bf26070 */
[----:B------:R-:W0:Y:S01]  /*2770*/  LDCU UR5, c[0x0][0x3ac] ;  /* 0x00007580ff0577ac */ /* 0x000e220008000800 */
[----:B------:R-:W-:Y:S01]  /*2780*/  BSSY.RECONVERGENT B0, `(.L_x_4811) ;  /* 0x000012b000007945 */ /* 0x000fe20003800200 */
[----:B-1234-:R-:W-:Y:S02]  /*2790*/  HFMA2 R19, -RZ, RZ, 0, 0 ;  /* 0x00000000ff137431 */ /* 0x01efe400000001ff */
[----:B------:R-:W-:Y:S01]  /*27a0*/  IMAD.MOV.U32 R27, RZ, RZ, RZ ;  /* 0x000000ffff1b7224 */ /* 0x000fe200078e00ff */
[----:B------:R-:W-:-:S07]  /*27b0*/  MOV R9, RZ ;  /* 0x000000ff00097202 */ /* 0x000fce0000000f00 */
[----:B------:R-:W-:Y:S05]  /*27c0*/  @P1 BRA `(.L_x_4812) ;  /* 0x0000001000981947 */ /* 0x000fea0003800000 */
[----:B------:R-:W1:Y:S01]  /*27d0*/  I2F.U32.RP R18, R0 ;  /* 0x0000000000127306 */ /* 0x000e620000209000 */
[C---:B------:R-:W-:Y:S01]  /*27e0*/  IADD3 R22, PT, PT, R0.reuse, R5, RZ ;  /* 0x0000000500167210 */ /* 0x040fe20007ffe0ff */
[----:B------:R-:W-:Y:S01]  /*27f0*/  BSSY.RECONVERGENT B1, `(.L_x_4813) ;  /* 0x00000fd000017945 */ /* 0x000fe20003800200 */
[----:B------:R-:W-:Y:S02]  /*2800*/  ISETP.NE.U32.AND P3, PT, R0, RZ, PT ;  /* 0x000000ff0000720c */ /* 0x000fe40003f65070 */
[C---:B------:R-:W-:Y:S02]  /*2810*/  ISETP.GE.U32.AND P1, PT, R22.reuse, UR8, PT ;  /* 0x0000000816007c0c */ /* 0x040fe4000bf26070 */
[----:B------:R-:W-:Y:S02]  /*2820*/  VIMNMX.U32 R3, PT, PT, R22, UR8, !PT ;  /* 0x0000000816037c48 */ /* 0x000fe4000ffe0000 */
[----:B------:R-:W-:Y:S02]  /*2830*/  SEL R9, RZ, 0x1, P1 ;  /* 0x00000001ff097807 */ /* 0x000fe40000800000 */
[----:B------:R-:W-:-:S02]  /*2840*/  MOV R27, RZ ;  /* 0x000000ff001b7202 */ /* 0x000fc40000000f00 */
[----:B------:R-:W-:Y:S01]  /*2850*/  IADD3 R3, PT, PT, R3, -R22, -R9 ;  /* 0x8000001603037210 */ /* 0x000fe20007ffe809 */
[----:B-1----:R-:W1:Y:S02]  /*2860*/  MUFU.RCP R18, R18 ;  /* 0x0000001200127308 */ /* 0x002e640000001000 */
[----:B-1----:R-:W-:-:S06]  /*2870*/  IADD3 R12, PT, PT, R18, 0xffffffe, RZ ;  /* 0x0ffffffe120c7810 */ /* 0x002fcc0007ffe0ff */
[----:B------:R1:W2:Y:S02]  /*2880*/  F2I.FTZ.U32.TRUNC.NTZ R13, R12 ;  /* 0x0000000c000d7305 */ /* 0x0002a4000021f000 */
[----:B-1----:R-:W-:Y:S01]  /*2890*/  MOV R12, RZ ;  /* 0x000000ff000c7202 */ /* 0x002fe20000000f00 */
[----:B--2---:R-:W-:-:S04]  /*28a0*/  IMAD.MOV R19, RZ, RZ, -R13 ;  /* 0x000000ffff137224 */ /* 0x004fc800078e0a0d */
[----:B------:R-:W-:-:S04]  /*28b0*/  IMAD R19, R19, R0, RZ ;  /* 0x0000000013137224 */ /* 0x000fc800078e02ff */
[----:B------:R-:W-:-:S04]  /*28c0*/  IMAD.HI.U32 R18, R13, R19, R12 ;  /* 0x000000130d127227 */ /* 0x000fc800078e000c */
[----:B------:R-:W-:Y:S02]  /*28d0*/  IMAD.MOV.U32 R19, RZ, RZ, RZ ;  /* 0x000000ffff137224 */ /* 0x000fe400078e00ff */
[----:B------:R-:W-:-:S04]  /*28e0*/  IMAD.HI.U32 R18, R18, R3, RZ ;  /* 0x0000000312127227 */ /* 0x000fc800078e00ff */
[----:B------:R-:W-:-:S04]  /*28f0*/  IMAD.MOV R12, RZ, RZ, -R18 ;  /* 0x000000ffff0c7224 */ /* 0x000fc800078e0a12 */
[----:B------:R-:W-:-:S05]  /*2900*/  IMAD R3, R0, R12, R3 ;  /* 0x0000000c00037224 */ /* 0x000fca00078e0203 */
[----:B------:R-:W-:-:S13]  /*2910*/  ISETP.GE.U32.AND P1, PT, R3, R0, PT ;  /* 0x000000000300720c */ /* 0x000fda0003f26070 */
[-C--:B------:R-:W-:Y:S02]  /*2920*/  @P1 IADD3 R3, PT, PT, R3, -R0.reuse, RZ ;  /* 0x8000000003031210 */ /* 0x080fe40007ffe0ff */
[----:B------:R-:W-:Y:S02]  /*2930*/  @P1 IADD3 R18, PT, PT, R18, 0x1, RZ ;  /* 0x0000000112121810 */ /* 0x000fe40007ffe0ff */
[----:B------:R-:W-:Y:S02]  /*2940*/  ISETP.GE.U32.AND P2, PT, R3, R0, PT ;  /* 0x000000000300720c */ /* 0x000fe40003f46070 */
[----:B------:R-:W-:-:S11]  /*2950*/  MOV R3, R5 ;  /* 0x0000000500037202 */ /* 0x000fd60000000f00 */
[----:B------:R-:W-:Y:S01]  /*2960*/  @P2 VIADD R18, R18, 0x1 ;  /* 0x0000000112122836 */ /* 0x000fe20000000000 */
[----:B------:R-:W-:-:S04]  /*2970*/  @!P3 LOP3.LUT R18, RZ, R0, RZ, 0x33, !PT ;  /* 0x00000000ff12b212 */ /* 0x000fc800078e33ff */
[----:B------:R-:W-:-:S04]  /*2980*/  IADD3 R9, PT, PT, R9, R18, RZ ;  /* 0x0000001209097210 */ /* 0x000fc80007ffe0ff */
[C---:B------:R-:W-:Y:S01]  /*2990*/  ISETP.GE.U32.AND P1, PT, R9.reuse, 0x3, PT ;  /* 0x000000030900780c */ /* 0x040fe20003f26070 */
[----:B------:R-:W-:Y:S01]  /*29a0*/  VIADD R24, R9, 0x1 ;  /* 0x0000000109187836 */ /* 0x000fe20000000000 */
[----:B------:R-:W-:-:S04]  /*29b0*/  MOV R9, RZ ;  /* 0x000000ff00097202 */ /* 0x000fc80000000f00 */
[----:B------:R-:W-:-:S07]  /*29c0*/  LOP3.LUT R20, R24, 0x3, RZ, 0xc0, !PT ;  /* 0x0000000318147812 */ /* 0x000fce00078ec0ff */
[----:B------:R-:W-:Y:S05]  /*29d0*/  @!P1 BRA `(.L_x_4814) ;  /* 0x0000000c00789947 */ /* 0x000fea0003800000 */
[-C--:B------:R-:W-:Y:S01]  /*29e0*/  ISETP.GE.AND P2, PT, R8, R7.reuse, PT ;  /* 0x000000070800720c */ /* 0x080fe20003f46270 */
[----:B------:R-:W-:Y:S02]  /*29f0*/  IMAD R23, R5, R7, R8 ;  /* 0x0000000705177224 */ /* 0x000fe400078e0208 */
[----:B------:R-:W-:Y:S01]  /*2a00*/  HFMA2 R21, -RZ, RZ, 0, 0 ;  /* 0x00000000ff157431 */ /* 0x000fe200000001ff */
[----:B------:R-:W-:-:S09]  /*2a10*/  MOV R9, RZ ;  /* 0x000000ff00097202 */ /* 0x000fd20000000f00 */
[----:B------:R-:W-:-:S04]  /*2a20*/  @!P2 IMAD.WIDE R12, R23, 0x4, R14 ;  /* 0x00000004170ca825 */ /* 0x000fc800078e020e */
[C---:B------:R-:W-:Y:S01]  /*2a30*/  @!P2 IMAD.WIDE R18, R23.reuse, 0x4, R16 ;  /* 0x000000041712a825 */ /* 0x040fe200078e0210 */
[----:B------:R1:W2:Y:S04]  /*2a40*/  @!P2 LDG.E.STRONG.SYS R21, desc[UR12][R12.64] ;  /* 0x0000000c0c15a981 */ /* 0x0002a8000c1f5900 */
[----:B------:R-:W3:Y:S01]  /*2a50*/  @!P2 LDG.E.STRONG.SYS R9, desc[UR12][R18.64] ;  /* 0x0000000c1209a981 */ /* 0x000ee2000c1f5900 */
[----:B------:R-:W-:-:S04]  /*2a60*/  @!P2 IMAD.WIDE R26, R23, 0x4, R10 ;  /* 0x00000004171aa825 */ /* 0x000fc800078e020a */
[----:B-1----:R-:W-:-:S06]  /*2a70*/  IMAD.MOV.U32 R12, RZ, RZ, RZ ;  /* 0x000000ffff0c7224 */ /* 0x002fcc00078e00ff */
[----:B------:R1:W4:Y:S01]  /*2a80*/  @!P2 LDG.E.STRONG.SYS R12, desc[UR12][R26.64] ;  /* 0x0000000c1a0ca981 */ /* 0x000322000c1f5900 */
[----:B------:R-:W-:Y:S01]  /*2a90*/  HFMA2 R29, -RZ, RZ, 0, 0 ;  /* 0x00000000ff1d7431 */ /* 0x000fe200000001ff */
[----:B--2---:R-:W-:Y:S02]  /*2aa0*/  VIMNMX R3, PT, PT, R21, 0x1, !PT ;  /* 0x0000000115037848 */ /* 0x004fe40007fe0100 */
[----:B------:R-:W-:Y:S02]  /*2ab0*/  I2FP.F32.S32 R28, R21 ;  /* 0x00000015001c7245 */ /* 0x000fe40000201400 */
[----:B------:R-:W-:Y:S01]  /*2ac0*/  I2FP.F32.U32 R25, R3 ;  /* 0x0000000300197245 */ /* 0x000fe20000201000 */
[----:B---3--:R-:W-:-:S04]  /*2ad0*/  FADD.FTZ R3, RZ, -R9 ;  /* 0x80000009ff037221 */ /* 0x008fc80000010000 */
[----:B------:R-:W-:Y:S01]  /*2ae0*/  FMUL.FTZ R3, R3, R3 ;  /* 0x0000000303037220 */ /* 0x000fe20000410000 */
[----:B------:R-:W4:Y:S03]  /*2af0*/  MUFU.RCP R25, R25 ;  /* 0x0000001900197308 */ /* 0x000f260000001000 */
[----:B------:R-:W-:Y:S01]  /*2b00*/  FMUL.FTZ R13, R28, R3 ;  /* 0x000000031c0d7220 */ /* 0x000fe20000410000 */
[----:B------:R-:W-:-:S03]  /*2b10*/  IMAD R3, R22, R7, R8 ;  /* 0x0000000716037224 */ /* 0x000fc600078e0208 */
[----:B------:R-:W-:Y:S01]  /*2b20*/  FMUL.FTZ R13, RZ, R13 ;  /* 0x0000000dff0d7220 */ /* 0x000fe20000410000 */
[----:B------:R-:W-:-:S05]  /*2b30*/  @!P2 IMAD.WIDE R18, R3, 0x4, R14 ;  /* 0x000000040312a825 */ /* 0x000fca00078e020e */
[----:B------:R2:W3:Y:S01]  /*2b40*/  @!P2 LDG.E.STRONG.SYS R29, desc[UR12][R18.64] ;  /* 0x0000000c121da981 */ /* 0x0004e2000c1f5900 */
[----:B-1----:R-:W-:Y:S01]  /*2b50*/  MOV R27, RZ ;  /* 0x000000ff001b7202 */ /* 0x002fe20000000f00 */
[----:B----4-:R-:W-:Y:S01]  /*2b60*/  FFMA.FTZ R22, R25, R13, R12 ;  /* 0x0000000d19167223 */ /* 0x010fe2000001000c */
[----:B------:R-:W-:-:S05]  /*2b70*/  @!P2 IMAD.WIDE R12, R3, 0x4, R16 ;  /* 0x00000004030ca825 */ /* 0x000fca00078e0210 */
[----:B------:R1:W4:Y:S01]  /*2b80*/  @!P2 LDG.E.STRONG.SYS R27, desc[UR12][R12.64] ;  /* 0x0000000c0c1ba981 */ /* 0x000322000c1f5900 */
[----:B------:R-:W-:Y:S01]  /*2b90*/  FMUL.FTZ R9, R28, R9 ;  /* 0x000000091c097220 */ /* 0x000fe20000410000 */
[----:B--2---:R-:W-:-:S04]  /*2ba0*/  @!P2 IMAD.WIDE R18, R3, 0x4, R10 ;  /* 0x000000040312a825 */ /* 0x004fc800078e020a */
[----:B------:R-:W-:-:S04]  /*2bb0*/  FFMA.FTZ R26, RZ, RZ, R9 ;  /* 0x000000ffff1a7223 */ /* 0x000fc80000010009 */
[----:B-1----:R-:W-:Y:S01]  /*2bc0*/  FMUL.FTZ R12, R25, R26 ;  /* 0x0000001a190c7220 */ /* 0x002fe20000410000 */
[----:B---3--:R-:W-:Y:S02]  /*2bd0*/  IMAD.IADD R25, R29, 0x1, R21 ;  /* 0x000000011d197824 */ /* 0x008fe400078e0215 */
[----:B------:R-:W-:Y:S01]  /*2be0*/  HFMA2 R21, -RZ, RZ, 0, 0 ;  /* 0x00000000ff157431 */ /* 0x000fe200000001ff */
[----:B------:R-:W-:-:S05]  /*2bf0*/  I2FP.F32.S32 R26, R29 ;  /* 0x0000001d001a7245 */ /* 0x000fca0000201400 */
[----:B------:R1:W2:Y:S01]  /*2c00*/  @!P2 LDG.E.STRONG.SYS R21, desc[UR12][R18.64] ;  /* 0x0000000c1215a981 */ /* 0x0002a2000c1f5900 */
[----:B----4-:R-:W-:Y:S01]  /*2c10*/  FMUL.FTZ R9, R26, R27 ;  /* 0x0000001b1a097220 */ /* 0x010fe20000410000 */
[----:B------:R-:W-:-:S03]  /*2c20*/  FADD.FTZ R27, R12, -R27 ;  /* 0x8000001b0c1b7221 */ /* 0x000fc60000010000 */
[----:B------:R-:W-:Y:S01]  /*2c30*/  FFMA.FTZ R9, R28, R12, R9 ;  /* 0x0000000c1c097223 */ /* 0x000fe20000010009 */
[----:B------:R-:W-:-:S04]  /*2c40*/  VIMNMX R12, PT, PT, R25, 0x1, !PT ;  /* 0x00000001190c7848 */ /* 0x000fc80007fe0100 */
[----:B------:R-:W-:-:S06]  /*2c50*/  I2FP.F32.U32 R29, R12 ;  /* 0x0000000c001d7245 */ /* 0x000fcc0000201000 */
[----:B------:R-:W2:Y:S01]  /*2c60*/  MUFU.RCP R29, R29 ;  /* 0x0000001d001d7308 */ /* 0x000ea20000001000 */
[----:B------:R-:W-:Y:S01]  /*2c70*/  FMUL.FTZ R27, R27, R27 ;  /* 0x0000001b1b1b7220 */ /* 0x000fe20000410000 */
[----:B------:R-:W-:-:S03]  /*2c80*/  LEA R13, R0, R5, 0x1 ;  /* 0x00000005000d7211 */ /* 0x000fc600078e08ff */
[----:B------:R-:W-:Y:S02]  /*2c90*/  FMUL.FTZ R27, R26, R27 ;  /* 0x0000001b1a1b7220 */ /* 0x000fe40000410000 */
[----:B------:R-:W-:Y:S02]  /*2ca0*/  IMAD R13, R13, R7, R8 ;  /* 0x000000070d0d7224 */ /* 0x000fe400078e0208 */
[----:B------:R-:W-:Y:S01]  /*2cb0*/  FMUL.FTZ R28, R28, R27 ;  /* 0x0000001b1c1c7220 */ /* 0x000fe20000410000 */
[----:B------:R-:W-:Y:S02]  /*2cc0*/  IMAD.MOV.U32 R12, RZ, RZ, RZ ;  /* 0x000000ffff0c7224 */ /* 0x000fe400078e00ff */
[----:B------:R-:W-:-:S04]  /*2cd0*/  @!P2 IMAD.WIDE R26, R13, 0x4, R14 ;  /* 0x000000040d1aa825 */ /* 0x000fc800078e020e */
[----:B-1----:R-:W-:Y:S01]  /*2ce0*/  @!P2 IMAD.WIDE R18, R13, 0x4, R16 ;  /* 0x000000040d12a825 */ /* 0x002fe200078e0210 */
[----:B------:R-:W3:Y:S03]  /*2cf0*/  @!P2 LDG.E.STRONG.SYS R12, desc[UR12][R26.64] ;  /* 0x0000000c1a0ca981 */ /* 0x000ee6000c1f5900 */
[----:B--2---:R-:W-:Y:S01]  /*2d00*/  FFMA.FTZ R21, R29, R28, R21 ;  /* 0x0000001c1d157223 */ /* 0x004fe20000010015 */
[----:B------:R-:W-:-:S06]  /*2d10*/  MOV R28, RZ ;  /* 0x000000ff001c7202 */ /* 0x000fcc0000000f00 */
[----:B------:R-:W2:Y:S01]  /*2d20*/  @!P2 LDG.E.STRONG.SYS R28, desc[UR12][R18.64] ;  /* 0x0000000c121ca981 */ /* 0x000ea2000c1f5900 */
[----:B------:R-:W-:Y:S01]  /*2d30*/  FADD.FTZ R22, RZ, R22 ;  /* 0x00000016ff167221 */ /* 0x000fe20000010000 */
[----:B------:R-:W-:-:S03]  /*2d40*/  FMUL.FTZ R29, R29, R9 ;  /* 0x000000091d1d7220 */ /* 0x000fc60000410000 */
[----:B------:R-:W-:Y:S01]  /*2d50*/  FADD.FTZ R9, R22, R21 ;  /* 0x0000001516097221 */ /* 0x000fe20000010000 */
[-C--:B---3--:R-:W-:Y:S02]  /*2d60*/  I2FP.F32.S32 R22, R12.reuse ;  /* 0x0000000c00167245 */ /* 0x088fe40000201400 */
[----:B------:R-:W-:Y:S02]  /*2d70*/  IADD3 R21, PT, PT, R25, R12, RZ ;  /* 0x0000000c19157210 */ /* 0x000fe40007ffe0ff */
[----:B------:R-:W-:Y:S01]  /*2d80*/  I2FP.F32.S32 R12, R25 ;  /* 0x00000019000c7245 */ /* 0x000fe20000201400 */
[----:B--2---:R-:W-:Y:S01]  /*2d90*/  FADD.FTZ R18, R29, -R28 ;  /* 0x8000001c1d127221 */ /* 0x004fe20000010000 */
[----:B------:R-:W-:-:S03]  /*2da0*/  FMUL.FTZ R26, R22, R28 ;  /* 0x0000001c161a7220 */ /* 0x000fc60000410000 */
[----:B------:R-:W-:Y:S01]  /*2db0*/  FMUL.FTZ R25, R18, R18 ;  /* 0x0000001212197220 */ /* 0x000fe20000410000 */
[----:B------:R-:W-:Y:S01]  /*2dc0*/  FFMA.FTZ R26, R29, R12, R26 ;  /* 0x0000000c1d1a7223 */ /* 0x000fe2000001001a */
[----:B------:R-:W-:Y:S02]  /*2dd0*/  IMAD.MOV.U32 R18, RZ, RZ, RZ ;  /* 0x000000ffff127224 */ /* 0x000fe400078e00ff */
[----:B------:R-:W-:-:S05]  /*2de0*/  @!P2 IMAD.WIDE R28, R13, 0x4, R10 ;  /* 0x000000040d1ca825 */ /* 0x000fca00078e020a */
[----:B------:R1:W2:Y:S01]  /*2df0*/  @!P2 LDG.E.STRONG.SYS R18, desc[UR12][R28.64] ;  /* 0x0000000c1c12a981 */ /* 0x0002a2000c1f5900 */
[----:B------:R-:W-:-:S04]  /*2e00*/  VIMNMX R19, PT, PT, R21, 0x1, !PT ;  /* 0x0000000115137848 */ /* 0x000fc80007fe0100 */
[----:B------:R-:W-:-:S06]  /*2e10*/  I2FP.F32.U32 R27, R19 ;  /* 0x00000013001b7245 */ /* 0x000fcc0000201000 */
[----:B------:R-:W2:Y:S01]  /*2e20*/  MUFU.RCP R27, R27 ;  /* 0x0000001b001b7308 */ /* 0x000ea20000001000 */
[----:B------:R-:W-:-:S04]  /*2e30*/  FMUL.FTZ R25, R22, R25 ;  /* 0x0000001916197220 */ /* 0x000fc80000410000 */
[----:B------:R-:W-:Y:S01]  /*2e40*/  FMUL.FTZ R12, R12, R25 ;  /* 0x000000190c0c7220 */ /* 0x000fe20000410000 */
[----:B------:R-:W-:Y:S02]  /*2e50*/  IMAD R25, R0, 0x3, R5 ;  /* 0x0000000300197824 */ /* 0x000fe400078e0205 */
[----:B------:R-:W-:Y:S02]  /*2e60*/  HFMA2 R22, -RZ, RZ, 0, 0 ;  /* 0x00000000ff167431 */ /* 0x000fe400000001ff */
[----:B------:R-:W-:-:S04]  /*2e70*/  IMAD R25, R25, R7, R8 ;  /* 0x0000000719197224 */ /* 0x000fc800078e0208 */
[----:B-1----:R-:W-:-:S04]  /*2e80*/  @!P2 IMAD.WIDE R28, R25, 0x4, R16 ;  /* 0x00000004191ca825 */ /* 0x002fc800078e0210 */
[----:B------:R-:W-:-:S04]  /*2e90*/  @!P2 IMAD.WIDE R16, R25, 0x4, R10 ;  /* 0x000000041910a825 */ /* 0x000fc800078e020a */
[----:B--2---:R-:W-:Y:S01]  /*2ea0*/  FFMA.FTZ R12, R27, R12, R18 ;  /* 0x0000000c1b0c7223 */ /* 0x004fe20000010012 */
[----:B------:R-:W-:-:S05]  /*2eb0*/  @!P2 IMAD.WIDE R18, R25, 0x4, R14 ;  /* 0x000000041912a825 */ /* 0x000fca00078e020e */
[----:B------:R1:W2:Y:S02]  /*2ec0*/  @!P2 LDG.E.STRONG.SYS R22, desc[UR12][R18.64] ;  /* 0x0000000c1216a981 */ /* 0x0002a4000c1f5900 */
[----:B-1----:R-:W-:-:S06]  /*2ed0*/  MOV R19, RZ ;  /* 0x000000ff00137202 */ /* 0x002fcc0000000f00 */
[----:B------:R-:W3:Y:S01]  /*2ee0*/  @!P2 LDG.E.STRONG.SYS R19, desc[UR12][R28.64] ;  /* 0x0000000c1c13a981 */ /* 0x000ee2000c1f5900 */
[----:B------:R-:W-:-:S06]  /*2ef0*/  IMAD.MOV.U32 R18, RZ, RZ, RZ ;  /* 0x000000ffff127224 */ /* 0x000fcc00078e00ff */
[----:B------:R1:W4:Y:S01]  /*2f00*/  @!P2 LDG.E.STRONG.SYS R18, desc[UR12][R16.64] ;  /* 0x0000000c1012a981 */ /* 0x000322000c1f5900 */
[----:B------:R-:W-:Y:S01]  /*2f10*/  FMUL.FTZ R26, R27, R26 ;  /* 0x0000001a1b1a7220 */ /* 0x000fe20000410000 */
[----:B------:R-:W-:Y:S01]  /*2f20*/  FADD.FTZ R12, R9, R12 ;  /* 0x0000000c090c7221 */ /* 0x000fe20000010000 */
[----:B--2---:R-:W-:-:S04]  /*2f30*/  IADD3 R27, PT, PT, R21, R22, RZ ;  /* 0x00000016151b7210 */ /* 0x004fc80007ffe0ff */
[----:B-1----:R-:W-:-:S04]  /*2f40*/  VIMNMX R16, PT, PT, R27, 0x1, !PT ;  /* 0x000000011b107848 */ /* 0x002fc80007fe0100 */
[----:B------:R-:W-:-:S04]  /*2f50*/  I2FP.F32.U32 R17, R16 ;  /* 0x0000001000117245 */ /* 0x000fc80000201000 */
[----:B------:R-:W4:Y:S01]  /*2f60*/  MUFU.RCP R9, R17 ;  /* 0x0000001100097308 */ /* 0x000f220000001000 */
[----:B---3--:R-:W-:-:S04]  /*2f70*/  FADD.FTZ R16, R26, -R19 ;  /* 0x800000131a107221 */ /* 0x008fc80000010000 */
[----:B------:R-:W-:Y:S01]  /*2f80*/  FMUL.FTZ R29, R16, R16 ;  /* 0x00000010101d7220 */ /* 0x000fe20000410000 */
[----:B------:R-:W-:Y:S02]  /*2f90*/  LOP3.LUT R16, R24, 0xfffffffc, RZ, 0xc0, !PT ;  /* 0xfffffffc18107812 */ /* 0x000fe400078ec0ff */
[----:B------:R-:W-:Y:S02]  /*2fa0*/  I2FP.F32.S32 R22, R22 ;  /* 0x0000001600167245 */ /* 0x000fe40000201400 */
[----:B------:R-:W-:Y:S02]  /*2fb0*/  IADD3 R16, PT, PT, -R16, 0x4, RZ ;  /* 0x0000000410107810 */ /* 0x000fe40007ffe1ff */
[----:B------:R-:W-:Y:S01]  /*2fc0*/  I2FP.F32.S32 R21, R21 ;  /* 0x0000001500157245 */ /* 0x000fe20000201400 */
[----:B------:R-:W-:Y:S01]  /*2fd0*/  FMUL.FTZ R28, R22, R29 ;  /* 0x0000001d161c7220 */ /* 0x000fe20000410000 */
[----:B------:R-:W-:Y:S01]  /*2fe0*/  ISETP.NE.AND P1, PT, R16, RZ, PT ;  /* 0x000000ff1000720c */ /* 0x000fe20003f25270 */
[----:B------:R-:W-:-:S02]  /*2ff0*/  FMUL.FTZ R19, R22, R19 ;  /* 0x0000001316137220 */ /* 0x000fc40000410000 */
[----:B------:R-:W-:Y:S02]  /*3000*/  FMUL.FTZ R28, R21, R28 ;  /* 0x0000001c151c7220 */ /* 0x000fe40000410000 */
[----:B------:R-:W-:Y:S02]  /*3010*/  FFMA.FTZ R26, R26, R21, R19 ;  /* 0x000000151a1a7223 */ /* 0x000fe40000010013 */
[C---:B----4-:R-:W-:Y:S01]  /*3020*/  FFMA.FTZ R19, R9.reuse, R28, R18 ;  /* 0x0000001c09137223 */ /* 0x050fe20000010012 */
[C---:B------:R-:W-:Y:S01]  /*3030*/  IMAD R18, R0.reuse, R7, RZ ;  /* 0x0000000700127224 */ /* 0x040fe200078e02ff */
[----:B------:R-:W-:Y:S01]  /*3040*/  IADD3 R7, PT, PT, R0, R5, R0 ;  /* 0x0000000500077210 */ /* 0x000fe20007ffe000 */
[----:B------:R-:W-:Y:S01]  /*3050*/  FMUL.FTZ R9, R9, R26 ;  /* 0x0000001a09097220 */ /* 0x000fe20000410000 */
[----:B------:R-:W-:Y:S01]  /*3060*/  FADD.FTZ R19, R12, R19 ;  /* 0x000000130c137221 */ /* 0x000fe20000010000 */
[C---:B------:R-:W-:Y:S01]  /*3070*/  IMAD R21, R18.reuse, 0x4, R23 ;  /* 0x0000000412157824 */ /* 0x040fe200078e0217 */
[----:B------:R-:W-:-:S02]  /*3080*/  LEA R29, R18, R3, 0x2 ;  /* 0x00000003121d7211 */ /* 0x000fc400078e10ff */
[----:B------:R-:W-:Y:S02]  /*3090*/  IADD3 R3, PT, PT, R0, R7, R0 ;  /* 0x0000000700037210 */ /* 0x000fe40007ffe000 */
[C---:B------:R-:W-:Y:S02]  /*30a0*/  LEA R13, R18.reuse, R13, 0x2 ;  /* 0x0000000d120d7211 */ /* 0x040fe400078e10ff */
[----:B------:R-:W-:Y:S01]  /*30b0*/  LEA R23, R18, R25, 0x2 ;  /* 0x0000001912177211 */ /* 0x000fe200078e10ff */
[----:B------:R-:W-:Y:S06]  /*30c0*/  @!P1 BRA `(.L_x_4814) ;  /* 0x0000000400bc9947 */ /* 0x000fec0003800000 */
[----:B------:R-:W-:Y:S01]  /*30d0*/  IMAD.MOV.U32 R25, RZ, RZ, R13 ;  /* 0x000000ffff197224 */ /* 0x000fe200078e000d */
[----:B------:R-:W-:-:S07]  /*30e0*/  MOV R7, R16 ;  /* 0x0000001000077202 */ /* 0x000fce0000000f00 */
.L_x_4815:
[----:B------:R-:W1:Y:S01]  /*30f0*/  @!P2 LDC.64 R12, c[0x0][0x398] ;  /* 0x0000e600ff0cab82 */ /* 0x000e620000000a00 */
[----:B------:R-:W-:Y:S02]  /*3100*/  HFMA2 R24, -RZ, RZ, 0, 0 ;  /* 0x00000000ff187431 */ /* 0x000fe400000001ff */
[----:B------:R-:W-:-:S05]  /*3110*/  @!P2 IMAD.WIDE R16, R21, 0x4, R14 ;  /* 0x000000041510a825 */ /* 0x000fca00078e020e */
[----:B------:R2:W3:Y:S02]  /*3120*/  @!P2 LDG.E.STRONG.SYS R24, desc[UR12][R16.64] ;  /* 0x0000000c1018a981 */ /* 0x0004e4000c1f5900 */
[----:B--2---:R-:W-:Y:S02]  /*3130*/  IMAD.MOV.U32 R16, RZ, RZ, RZ ;  /* 0x000000ffff107224 */ /* 0x004fe400078e00ff */
[----:B-1----:R-:W-:-:S05]  /*3140*/  @!P2 IMAD.WIDE R12, R21, 0x4, R12 ;  /* 0x00000004150ca825 */ /* 0x002fca00078e020c */
[----:B------:R-:W2:Y:S01]  /*3150*/  @!P2 LDG.E.STRONG.SYS R16, desc[UR12][R12.64] ;  /* 0x0000000c0c10a981 */ /* 0x000ea2000c1f5900 */
[-C--:B------:R-:W-:Y:S02]  /*3160*/  I2FP.F32.S32 R22, R27.reuse ;  /* 0x0000001b00167245 */ /* 0x080fe40000201400 */
[----:B---3--:R-:W-:Y:S02]  /*3170*/  I2FP.F32.S32 R26, R24 ;  /* 0x00000018001a7245 */ /* 0x008fe40000201400 */
[----:B------:R-:W-:-:S03]  /*3180*/  IADD3 R24, PT, PT, R24, R27, RZ ;  /* 0x0000001b18187210 */ /* 0x000fc60007ffe0ff */
[----:B--2---:R-:W-:Y:S01]  /*3190*/  FMUL.FTZ R27, R26, R16 ;  /* 0x000000101a1b7220 */ /* 0x004fe20000410000 */
[----:B------:R-:W-:Y:S01]  /*31a0*/  FADD.FTZ R28, -R16, R9 ;  /* 0x00000009101c7221 */ /* 0x000fe20000010100 */
[----:B------:R-:W-:-:S04]  /*31b0*/  @!P2 IMAD.WIDE R16, R21, 0x4, R10 ;  /* 0x000000041510a825 */ /* 0x000fc800078e020a */
[----:B------:R-:W-:Y:S01]  /*31c0*/  FFMA.FTZ R9, R22, R9, R27 ;  /* 0x0000000916097223 */ /* 0x000fe2000001001b */
[----:B------:R-:W-:Y:S01]  /*31d0*/  MOV R27, RZ ;  /* 0x000000ff001b7202 */ /* 0x000fe20000000f00 */
[----:B------:R-:W-:Y:S01]  /*31e0*/  FMUL.FTZ R28, R28, R28 ;  /* 0x0000001c1c1c7220 */ /* 0x000fe20000410000 */
[----:B------:R-:W-:-:S03]  /*31f0*/  VIMNMX R12, PT, PT, R24, 0x1, !PT ;  /* 0x00000001180c7848 */ /* 0x000fc60007fe0100 */
[----:B------:R-:W-:Y:S01]  /*3200*/  FMUL.FTZ R26, R26, R28 ;  /* 0x0000001c1a1a7220 */ /* 0x000fe20000410000 */
[----:B------:R-:W2:Y:S01]  /*3210*/  @!P2 LDG.E.STRONG.SYS R27, desc[UR12][R16.64] ;  /* 0x0000000c101ba981 */ /* 0x000ea2000c1f5900 */
[----:B------:R-:W-:Y:S02]  /*3220*/  I2FP.F32.U32 R28, R12 ;  /* 0x0000000c001c7245 */ /* 0x000fe40000201000 */
[----:B------:R-:W1:Y:S01]  /*3230*/  @!P2 LDC.64 R12, c[0x0][0x398] ;  /* 0x0000e600ff0cab82 */ /* 0x000e620000000a00 */
[----:B------:R-:W-:Y:S01]  /*3240*/  FMUL.FTZ R26, R22, R26 ;  /* 0x0000001a161a7220 */ /* 0x000fe20000410000 */
[----:B------:R-:W-:Y:S02]  /*3250*/  IMAD.MOV.U32 R22, RZ, RZ, RZ ;  /* 0x000000ffff167224 */ /* 0x000fe400078e00ff */
[----:B------:R-:W2:Y:S01]  /*3260*/  MUFU.RCP R28, R28 ;  /* 0x0000001c001c7308 */ /* 0x000ea20000001000 */
[----:B-1----:R-:W-:-:S04]  /*3270*/  @!P2 IMAD.WIDE R12, R29, 0x4, R12 ;  /* 0x000000041d0ca825 */ /* 0x002fc800078e020c */
[----:B--2---:R-:W-:Y:S01]  /*3280*/  FFMA.FTZ R16, R28, R26, R27 ;  /* 0x0000001a1c107223 */ /* 0x004fe2000001001b */
[----:B------:R-:W-:-:S05]  /*3290*/  @!P2 IMAD.WIDE R26, R29, 0x4, R14 ;  /* 0x000000041d1aa825 */ /* 0x000fca00078e020e */
[----:B------:R1:W2:Y:S01]  /*32a0*/  @!P2 LDG.E.STRONG.SYS R22, desc[UR12][R26.64] ;  /* 0x0000000c1a16a981 */ /* 0x0002a2000c1f5900 */
[----:B------:R-:W-:Y:S01]  /*32b0*/  FMUL.FTZ R9, R28, R9 ;  /* 0x000000091c097220 */ /* 0x000fe20000410000 */
[----:B-1----:R-:W-:-:S06]  /*32c0*/  HFMA2 R26, -RZ, RZ, 0, 0 ;  /* 0x00000000ff1a7431 */ /* 0x002fcc00000001ff */
[----:B------:R-:W3:Y:S01]  /*32d0*/  @!P2 LDG.E.STRONG.SYS R26, desc[UR12][R12.64] ;  /* 0x0000000c0c1aa981 */ /* 0x000ee2000c1f5900 */
[-C--:B--2---:R-:W-:Y:S02]  /*32e0*/  I2FP.F32.S32 R28, R22.reuse ;  /* 0x00000016001c7245 */ /* 0x084fe40000201400 */
[----:B------:R-:W-:Y:S02]  /*32f0*/  IADD3 R22, PT, PT, R24, R22, RZ ;  /* 0x0000001618167210 */ /* 0x000fe40007ffe0ff */
[----:B------:R-:W-:Y:S01]  /*3300*/  I2FP.F32.S32 R24, R24 ;  /* 0x0000001800187245 */ /* 0x000fe20000201400 */
[----:B---3--:R-:W-:-:S04]  /*3310*/  FADD.FTZ R17, R9, -R26 ;  /* 0x8000001a09117221 */ /* 0x008fc80000010000 */
[----:B------:R-:W-:Y:S01]  /*3320*/  FMUL.FTZ R13, R17, R17 ;  /* 0x00000011110d7220 */ /* 0x000fe20000410000 */
[----:B------:R-:W-:-:S03]  /*3330*/  FMUL.FTZ R17, R28, R26 ;  /* 0x0000001a1c117220 */ /* 0x000fc60000410000 */
[----:B------:R-:W-:Y:S01]  /*3340*/  FMUL.FTZ R28, R28, R13 ;  /* 0x0000000d1c1c7220 */ /* 0x000fe20000410000 */
[----:B------:R-:W-:Y:S01]  /*3350*/  FFMA.FTZ R9, R24, R9, R17 ;  /* 0x0000000918097223 */ /* 0x000fe20000010011 */
[----:B------:R-:W-:Y:S02]  /*3360*/  IMAD.MOV.U32 R17, RZ, RZ, RZ ;  /* 0x000000ffff117224 */ /* 0x000fe400078e00ff */
[----:B------:R-:W-:Y:S01]  /*3370*/  @!P2 IMAD.WIDE R12, R29, 0x4, R10 ;  /* 0x000000041d0ca825 */ /* 0x000fe200078e020a */
[----:B------:R-:W-:-:S03]  /*3380*/  VIMNMX R26, PT, PT, R22, 0x1, !PT ;  /* 0x00000001161a7848 */ /* 0x000fc60007fe0100 */
[----:B------:R-:W-:Y:S01]  /*3390*/  FMUL.FTZ R24, R24, R28 ;  /* 0x0000001c18187220 */ /* 0x000fe20000410000 */
[----:B------:R1:W2:Y:S01]  /*33a0*/  @!P2 LDG.E.STRONG.SYS R17, desc[UR12][R12.64] ;  /* 0x0000000c0c11a981 */ /* 0x0002a2000c1f5900 */
[----:B------:R-:W-:Y:S01]  /*33b0*/  I2FP.F32.U32 R28, R26 ;  /* 0x0000001a001c7245 */ /* 0x000fe20000201000 */
[----:B------:R-:W-:Y:S01]  /*33c0*/  FADD.FTZ R27, R16, R19 ;  /* 0x00000013101b7221 */ /* 0x000fe20000010000 */
[----:B------:R-:W-:Y:S02]  /*33d0*/  MOV R19, RZ ;  /* 0x000000ff00137202 */ /* 0x000fe40000000f00 */
[----:B------:R-:W2:Y:S01]  /*33e0*/  MUFU.RCP R26, R28 ;  /* 0x0000001c001a7308 */ /* 0x000ea20000001000 */
[----:B-1----:R-:W1:Y:S02]  /*33f0*/  @!P2 LDC.64 R12, c[0x0][0x398] ;  /* 0x0000e600ff0cab82 */ /* 0x002e640000000a00 */
[----:B-1----:R-:W-:-:S04]  /*3400*/  @!P2 IMAD.WIDE R12, R25, 0x4, R12 ;  /* 0x00000004190ca825 */ /* 0x002fc800078e020c */
[----:B--2---:R-:W-:Y:S01]  /*3410*/  FFMA.FTZ R24, R26, R24, R17 ;  /* 0x000000181a187223 */ /* 0x004fe20000010011 */
[----:B------:R-:W-:-:S05]  /*3420*/  @!P2 IMAD.WIDE R16, R25, 0x4, R14 ;  /* 0x000000041910a825 */ /* 0x000fca00078e020e */
[----:B------:R1:W2:Y:S01]  /*3430*/  @!P2 LDG.E.STRONG.SYS R19, desc[UR12][R16.64] ;  /* 0x0000000c1013a981 */ /* 0x0002a2000c1f5900 */
[----:B------:R-:W-:Y:S01]  /*3440*/  FMUL.FTZ R26, R26, R9 ;  /* 0x000000091a1a7220 */ /* 0x000fe20000410000 */
[----:B-1----:R-:W-:-:S06]  /*3450*/  HFMA2 R17, -RZ, RZ, 0, 0 ;  /* 0x00000000ff117431 */ /* 0x002fcc00000001ff */
[----:B------:R-:W3:Y:S01]  /*3460*/  @!P2 LDG.E.STRONG.SYS R17, desc[UR12][R12.64] ;  /* 0x0000000c0c11a981 */ /* 0x000ee2000c1f5900 */
[----:B--2---:R-:W-:Y:S01]  /*3470*/  I2FP.F32.S32 R28, R19 ;  /* 0x00000013001c7245 */ /* 0x004fe20000201400 */
[----:B---3--:R-:W-:-:S04]  /*3480*/  FADD.FTZ R9, R26, -R17 ;  /* 0x800000111a097221 */ /* 0x008fc80000010000 */
[----:B------:R-:W-:Y:S01]  /*3490*/  FMUL.FTZ R13, R28, R17 ;  /* 0x000000111c0d7220 */ /* 0x000fe20000410000 */
[----:B------:R-:W-:-:S04]  /*34a0*/  @!P2 IMAD.WIDE R16, R25, 0x4, R10 ;  /* 0x000000041910a825 */ /* 0x000fc800078e020a */
[----:B------:R-:W-:-:S04]  /*34b0*/  FMUL.FTZ R9, R9, R9 ;  /* 0x0000000909097220 */ /* 0x000fc80000410000 */
[----:B------:R-:W-:Y:S01]  /*34c0*/  FMUL.FTZ R28, R28, R9 ;  /* 0x000000091c1c7220 */ /* 0x000fe20000410000 */
[----:B------:R-:W-:Y:S01]  /*34d0*/  IMAD.IADD R9, R22, 0x1, R19 ;  /* 0x0000000116097824 */ /* 0x000fe200078e0213 */
[----:B------:R-:W-:-:S05]  /*34e0*/  I2FP.F32.S32 R22, R22 ;  /* 0x0000001600167245 */ /* 0x000fca0000201400 */
[C---:B------:R-:W-:Y:S01]  /*34f0*/  FFMA.FTZ R19, R22.reuse, R26, R13 ;  /* 0x0000001a16137223 */ /* 0x040fe2000001000d */
[----:B------:R-:W-:Y:S01]  /*3500*/  FMUL.FTZ R28, R22, R28 ;  /* 0x0000001c161c7220 */ /* 0x000fe20000410000 */
[----:B------:R-:W-:-:S06]  /*3510*/  MOV R22, RZ ;  /* 0x000000ff00167202 */ /* 0x000fcc0000000f00 */
[----:B------:R1:W2:Y:S01]  /*3520*/  @!P2 LDG.E.STRONG.SYS R22, desc[UR12][R16.64] ;  /* 0x0000000c1016a981 */ /* 0x0002a2000c1f5900 */
[----:B------:R-:W-:Y:S01]  /*3530*/  VIMNMX R12, PT, PT, R9, 0x1, !PT ;  /* 0x00000001090c7848 */ /* 0x000fe20007fe0100 */
[----:B------:R-:W-:-:S03]  /*3540*/  FADD.FTZ R24, R24, R27 ;  /* 0x0000001b18187221 */ /* 0x000fc60000010000 */
[----:B------:R-:W-:-:S04]  /*3550*/  I2FP.F32.U32 R12, R12 ;  /* 0x0000000c000c7245 */ /* 0x000fc80000201000 */
[----:B------:R3:W4:Y:S01]  /*3560*/  MUFU.RCP R26, R12 ;  /* 0x0000000c001a7308 */ /* 0x0007220000001000 */
[C---:B-1----:R-:W-:Y:S01]  /*3570*/  @!P2 IMAD.WIDE R16, R23.reuse, 0x4, R14 ;  /* 0x000000041710a825 */ /* 0x042fe200078e020e */
[----:B---3--:R-:W1:Y:S03]  /*3580*/  @!P2 LDC.64 R12, c[0x0][0x398] ;  /* 0x0000e600ff0cab82 */ /* 0x008e660000000a00 */
[----:B----4-:R-:W-:Y:S01]  /*3590*/  FMUL.FTZ R19, R26, R19 ;  /* 0x000000131a137220 */ /* 0x010fe20000410000 */
[----:B-1----:R-:W-:-:S04]  /*35a0*/  @!P2 IMAD.WIDE R12, R23, 0x4, R12 ;  /* 0x00000004170ca825 */ /* 0x002fc800078e020c */
[----:B--2---:R-:W-:Y:S01]  /*35b0*/  FFMA.FTZ R27, R26, R28, R22 ;  /* 0x0000001c1a1b7223 */ /* 0x004fe20000010016 */
[----:B------:R-:W-:-:S06]  /*35c0*/  HFMA2 R22, -RZ, RZ, 0, 0 ;  /* 0x00000000ff167431 */ /* 0x000fcc00000001ff */
[----:B------:R-:W2:Y:S01]  /*35d0*/  @!P2 LDG.E.STRONG.SYS R22, desc[UR12][R16.64] ;  /* 0x0000000c1016a981 */ /* 0x000ea2000c1f5900 */
[----:B------:R-:W-:-:S06]  /*35e0*/  IMAD.MOV.U32 R26, RZ, RZ, RZ ;  /* 0x000000ffff1a7224 */ /* 0x000fcc00078e00ff */
[----:B------:R1:W3:Y:S01]  /*35f0*/  @!P2 LDG.E.STRONG.SYS R26, desc[UR12][R12.64] ;  /* 0x0000000c0c1aa981 */ /* 0x0002e2000c1f5900 */
[----:B------:R-:W-:Y:S01]  /*3600*/  MOV R28, RZ ;  /* 0x000000ff001c7202 */ /* 0x000fe20000000f00 */
[----:B------:R-:W-:Y:S01]  /*3610*/  FADD.FTZ R24, R27, R24 ;  /* 0x000000181b187221 */ /* 0x000fe20000010000 */
[----:B-1----:R-:W-:-:S05]  /*3620*/  @!P2 IMAD.WIDE R12, R23, 0x4, R10 ;  /* 0x00000004170ca825 */ /* 0x002fca00078e020a */
[----:B------:R3:W4:Y:S01]  /*3630*/  @!P2 LDG.E.STRONG.SYS R28, desc[UR12][R12.64] ;  /* 0x0000000c0c1ca981 */ /* 0x000722000c1f5900 */
[----:B------:R-:W-:Y:S01]  /*3640*/  VIADD R7, R7, 0x4 ;  /* 0x0000000407077836 */ /* 0x000fe20000000000 */
[--C-:B------:R-:W-:Y:S01]  /*3650*/  IADD3 R3, PT, PT, R0, R3, R0.reuse ;  /* 0x0000000300037210 */ /* 0x100fe20007ffe000 */
[C---:B------:R-:W-:Y:S01]  /*3660*/  IMAD R25, R18.reuse, 0x4, R25 ;  /* 0x0000000412197824 */ /* 0x040fe200078e0219 */
[----:B------:R-:W-:Y:S02]  /*3670*/  LEA R21, R18, R21, 0x2 ;  /* 0x0000001512157211 */ /* 0x000fe400078e10ff */
[----:B------:R-:W-:Y:S02]  /*3680*/  ISETP.NE.AND P1, PT, R7, RZ, PT ;  /* 0x000000ff0700720c */ /* 0x000fe40003f25270 */
[----:B------:R-:W-:Y:S02]  /*3690*/  IADD3 R3, PT, PT, R0, R3, R0 ;  /* 0x0000000300037210 */ /* 0x000fe40007ffe000 */
[----:B------:R-:W-:-:S02]  /*36a0*/  LEA R29, R18, R29, 0x2 ;  /* 0x0000001d121d7211 */ /* 0x000fc400078e10ff */
[----:B------:R-:W-:Y:S02]  /*36b0*/  LEA R23, R18, R23, 0x2 ;  /* 0x0000001712177211 */ /* 0x000fe400078e10ff */
[-C--:B--2---:R-:W-:Y:S02]  /*36c0*/  IADD3 R27, PT, PT, R9, R22.reuse, RZ ;  /* 0x00000016091b7210 */ /* 0x084fe40007ffe0ff */
[----:B------:R-:W-:Y:S02]  /*36d0*/  I2FP.F32.S32 R17, R22 ;  /* 0x0000001600117245 */ /* 0x000fe40000201400 */
[----:B------:R-:W-:-:S03]  /*36e0*/  VIMNMX R16, PT, PT, R27, 0x1, !PT ;  /* 0x000000011b107848 */ /* 0x000fc60007fe0100 */
[----:B---3--:R-:W-:Y:S01]  /*36f0*/  FMUL.FTZ R13, R17, R26 ;  /* 0x0000001a110d7220 */ /* 0x008fe20000410000 */
[----:B------:R-:W-:Y:S01]  /*3700*/  I2FP.F32.U32 R22, R16 ;  /* 0x0000001000167245 */ /* 0x000fe20000201000 */
[----:B------:R-:W-:Y:S01]  /*3710*/  FADD.FTZ R26, R19, -R26 ;  /* 0x8000001a131a7221 */ /* 0x000fe20000010000 */
[----:B------:R-:W-:Y:S02]  /*3720*/  I2FP.F32.S32 R16, R9 ;  /* 0x0000000900107245 */ /* 0x000fe40000201400 */
[----:B------:R1:W4:Y:S01]  /*3730*/  MUFU.RCP R9, R22 ;  /* 0x0000001600097308 */ /* 0x0003220000001000 */
[----:B------:R-:W-:-:S04]  /*3740*/  FMUL.FTZ R26, R26, R26 ;  /* 0x0000001a1a1a7220 */ /* 0x000fc80000410000 */
[----:B------:R-:W-:-:S04]  /*3750*/  FMUL.FTZ R17, R17, R26 ;  /* 0x0000001a11117220 */ /* 0x000fc80000410000 */
[C---:B------:R-:W-:Y:S01]  /*3760*/  FMUL.FTZ R17, R16.reuse, R17 ;  /* 0x0000001110117220 */ /* 0x040fe20000410000 */
[----:B-1----:R-:W-:-:S03]  /*3770*/  FFMA.FTZ R22, R16, R19, R13 ;  /* 0x0000001310167223 */ /* 0x002fc6000001000d */
[C---:B----4-:R-:W-:Y:S01]  /*3780*/  FFMA.FTZ R17, R9.reuse, R17, R28 ;  /* 0x0000001109117223 */ /* 0x050fe2000001001c */
[----:B------:R-:W-:-:S03]  /*3790*/  FMUL.FTZ R9, R9, R22 ;  /* 0x0000001609097220 */ /* 0x000fc60000410000 */
[----:B------:R-:W-:Y:S01]  /*37a0*/  FADD.FTZ R19, R17, R24 ;  /* 0x0000001811137221 */ /* 0x000fe20000010000 */
[----:B------:R-:W-:Y:S06]  /*37b0*/  @P1 BRA `(.L_x_4815) ;  /* 0xfffffff8004c1947 */ /* 0x000fec000383ffff */
.L_x_4814:
[----:B0-----:R-:W-:Y:S05]  /*37c0*/  BSYNC.RECONVERGENT B1 ;  /* 0x0000000000017941 */ /* 0x001fea0003800200 */
.L_x_4813:
[----:B------:R-:W-:-:S13]  /*37d0*/  ISETP.NE.AND P1, PT, R20, RZ, PT ;  /* 0x000000ff1400720c */ /* 0x000fda0003f25270 */
[----:B------:R-:W-:Y:S05]  /*37e0*/  @!P1 BRA `(.L_x_4812) ;  /* 0x0000000000909947 */ /* 0x000fea0003800000 */
[----:B------:R-:W0:Y:S01]  /*37f0*/  LDCU UR4, c[0x0][0x3ac] ;  /* 0x00007580ff0477ac */ /* 0x000e220008000800 */
[----:B------:R-:W-:Y:S01]  /*3800*/  BSSY.RECONVERGENT B1, `(.L_x_4816) ;  /* 0x0000021000017945 */ /* 0x000fe20003800200 */
[----:B------:R-:W-:Y:S02]  /*3810*/  IADD3 R7, PT, PT, -R20, RZ, RZ ;  /* 0x000000ff14077210 */ /* 0x000fe40007ffe1ff */
[----:B0-----:R-:W-:Y:S01]  /*3820*/  ISETP.GE.AND P2, PT, R8, UR4, PT ;  /* 0x0000000408007c0c */ /* 0x001fe2000bf46270 */
[----:B------:R-:W-:-:S12]  /*3830*/  IMAD R3, R3, UR4, R8 ;  /* 0x0000000403037c24 */ /* 0x000fd8000f8e0208 */
.L_x_4817:
        /* <DEDUP_REMOVED lines=10> */
[----:B------:R-:W-:Y:S01]  /*38e0*/  IMAD R3, R0, UR5, R3 ;  /* 0x0000000500037c24 */ /* 0x000fe2000f8e0203 */
[-C--:B0-----:R-:W-:Y:S02]  /*38f0*/  I2FP.F32.S32 R13, R27.reuse ;  /* 0x0000001b000d7245 */ /* 0x081fe40000201400 */
[----:B------:R-:W-:Y:S02]  /*3900*/  ISETP.NE.AND P1, PT, R7, RZ, PT ;  /* 0x000000ff0700720c */ /* 0x000fe40003f25270 */
[----:B--2---:R-:W-:Y:S02]  /*3910*/  IADD3 R24, PT, PT, R18, R27, RZ ;  /* 0x0000001b12187210 */ /* 0x004fe40007ffe0ff */
[----:B------:R-:W-:Y:S02]  /*3920*/  I2FP.F32.S32 R17, R18 ;  /* 0x0000001200117245 */ /* 0x000fe40000201400 */
[----:B------:R-:W-:Y:S01]  /*3930*/  VIMNMX R25, PT, PT, R24, 0x1, !PT ;  /* 0x0000000118197848 */ /* 0x000fe20007fe0100 */
[----:B------:R-:W-:-:S03]  /*3940*/  IMAD.MOV.U32 R27, RZ, RZ, R24 ;  /* 0x000000ffff1b7224 */ /* 0x000fc600078e0018 */
[----:B------:R-:W-:-:S04]  /*3950*/  I2FP.F32.U32 R25, R25 ;  /* 0x0000001900197245 */ /* 0x000fc80000201000 */
        /* <DEDUP_REMOVED lines=11> */
[----:B------:R-:W-:Y:S05]  /*3a10*/  BSYNC.RECONVERGENT B1 ;  /* 0x0000000000017941 */ /* 0x000fea0003800200 */
.L_x_4816:
[----:B------:R-:W-:-:S07]  /*3a20*/  MOV R27, R24 ;  /* 0x00000018001b7202 */ /* 0x000fce0000000f00 */
.L_x_4812:
[----:B0-----:R-:W-:Y:S05]  /*3a30*/  BSYNC.RECONVERGENT B0 ;  /* 0x0000000000007941 */ /* 0x001fea0003800200 */
.L_x_4811:
[----:B------:R-:W-:-:S13]  /*3a40*/  ISETP.GE.U32.AND P1, PT, R0, 0x2, PT ;  /* 0x000000020000780c */ /* 0x000fda0003f26070 */
        /* <DEDUP_REMOVED lines=24> */
[----:B--2---:R-:W-:Y:S01]  /*3bd0*/  FADD.FTZ R13, R9, -R14 ;  /* 0x8000000e090d7221 */ /* 0x004fe20000010000 */
[----:B------:R-:W-:Y:S01]  /*3be0*/  VIMNMX R11, PT, PT, R7, 0x1, !PT ;  /* 0x00000001070b7848 */ /* 0x000fe20007fe0100 */
[----:B------:R-:W-:Y:S01]  /*3bf0*/  FMUL.FTZ R14, R14, R15 ;  /* 0x0000000f0e0e7220 */ /* 0x000fe20000410000 */
[----:B0-----:R-:W-:Y:S01]  /*3c00*/  MOV R27, R7 ;  /* 0x00000007001b7202 */ /* 0x001fe20000000f00 */
[----:B------:R-:W-:Y:S01]  /*3c10*/  FMUL.FTZ R18, R13, R13 ;  /* 0x0000000d0d127220 */ /* 0x000fe20000410000 */
[----:B------:R-:W-:Y:S01]  /*3c20*/  I2FP.F32.U32 R11, R11 ;  /* 0x0000000b000b7245 */ /* 0x000fe20000201000 */
[----:B------:R-:W-:Y:S02]  /*3c30*/  FFMA.FTZ R9, R9, R12, R14 ;  /* 0x0000000c09097223 */ /* 0x000fe4000001000e */
[----:B------:R-:W-:Y:S01]  /*3c40*/  FMUL.FTZ R13, R15, R18 ;  /* 0x000000120f0d7220 */ /* 0x000fe20000410000 */
[----:B------:R-:W3:Y:S03]  /*3c50*/  MUFU.RCP R16, R11 ;  /* 0x0000000b00107308 */ /* 0x000ee60000001000 */
[----:B------:R-:W-:-:S04]  /*3c60*/  FMUL.FTZ R13, R12, R13 ;  /* 0x0000000d0c0d7220 */ /* 0x000fc80000410000 */
[C---:B---3--:R-:W-:Y:S01]  /*3c70*/  FFMA.FTZ R12, R16.reuse, R13, R3 ;  /* 0x0000000d100c7223 */ /* 0x048fe20000010003 */
[----:B------:R-:W-:-:S03]  /*3c80*/  FMUL.FTZ R9, R16, R9 ;  /* 0x0000000910097220 */ /* 0x000fc60000410000 */
[----:B------:R-:W-:-:S07]  /*3c90*/  FADD.FTZ R19, R19, R12 ;  /* 0x0000000c13137221 */ /* 0x000fce0000010000 */
.L_x_4820:
[----:B------:R-:W-:Y:S05]  /*3ca0*/  BSYNC.RECONVERGENT B0 ;  /* 0x0000000000007941 */ /* 0x000fea0003800200 */
.L_x_4819:
        /* <DEDUP_REMOVED lines=30> */
[----:B01----:R-:W-:Y:S01]  /*3e90*/  MOV R27, R7 ;  /* 0x00000007001b7202 */ /* 0x003fe20000000f00 */
[----:B------:R-:W-:Y:S01]  /*3ea0*/  FMUL.FTZ R12, R13, R12 ;  /* 0x0000000c0d0c7220 */ /* 0x000fe20000410000 */
[----:B------:R-:W4:Y:S01]  /*3eb0*/  MUFU.RCP R16, R11 ;  /* 0x0000000b00107308 */ /* 0x000f220000001000 */
[----:B------:R-:W-:-:S02]  /*3ec0*/  FFMA.FTZ R9, R9, R13, R14 ;  /* 0x0000000d09097223 */ /* 0x000fc4000001000e */
[C---:B----4-:R-:W-:Y:S02]  /*3ed0*/  FFMA.FTZ R12, R16.reuse, R12, R3 ;  /* 0x0000000c100c7223 */ /* 0x050fe40000010003 */
[----:B------:R-:W-:Y:S02]  /*3ee0*/  FMUL.FTZ R9, R16, R9 ;  /* 0x0000000910097220 */ /* 0x000fe40000410000 */
[----:B------:R-:W-:-:S07]  /*3ef0*/  FADD.FTZ R19, R19, R12 ;  /* 0x0000000c13137221 */ /* 0x000fce0000010000 */
.L_x_4822:
[----:B------:R-:W-:Y:S05]  /*3f00*/  BSYNC.RECONVERGENT B0 ;  /* 0x0000000000007941 */ /* 0x000fea0003800200 */
.L_x_4821:
[----:B------:R-:W-:Y:S05]  /*3f10*/  @!P2 BRA `(.L_x_4818) ;  /* 0x0000001000b8a947 */ /* 0x000fea0003800000 */
[----:B------:R-:W-:Y:S01]  /*3f20*/  LOP3.LUT R10, R10, 0x1fe, RZ, 0xc0, !PT ;  /* 0x000001fe0a0a7812 */ /* 0x000fe200078ec0ff */
[----:B------:R-:W-:Y:S03]  /*3f30*/  BSSY.RECONVERGENT B0, `(.L_x_4823) ;  /* 0x0000023000007945 */ /* 0x000fe60003800200 */
[----:B------:R-:W-:Y:S02]  /*3f40*/  ISETP.GE.U32.AND P2, PT, R5, R10, PT ;  /* 0x0000000a0500720c */ /* 0x000fe40003f46070 */
[----:B------:R-:W-:-:S05]  /*3f50*/  SHF.R.U32.HI R10, RZ, 0x3, R0 ;  /* 0x00000003ff0a7819 */ /* 0x000fca0000011600 */
[----:B------:R-:W-:-:S05]  /*3f60*/  IMAD.IADD R3, R10, 0x1, R5 ;  /* 0x000000010a037824 */ /* 0x000fca00078e0205 */
[----:B------:R-:W-:Y:S01]  /*3f70*/  ISETP.GE.U32.AND P1, PT, R3, R0, PT ;  /* 0x000000000300720c */ /* 0x000fe20003f26070 */
[----:B------:R2:W-:Y:S03]  /*3f80*/  @!P2 STS [R2], R9 ;  /* 0x000000090200a388 */ /* 0x0005e60000000800 */
[----:B------:R-:W-:Y:S01]  /*3f90*/  ISETP.GE.U32.OR P1, PT, R5, R10, P1 ;  /* 0x0000000a0500720c */ /* 0x000fe20000f26470 */
[----:B------:R2:W-:Y:S04]  /*3fa0*/  @!P2 STS [R4], R19 ;  /* 0x000000130400a388 */ /* 0x0005e80000000800 */
[----:B------:R2:W-:Y:S01]  /*3fb0*/  @!P2 STS [R6], R27 ;  /* 0x0000001b0600a388 */ /* 0x0005e20000000800 */
[----:B------:R-:W-:Y:S01]  /*3fc0*/  BAR.SYNC.DEFER_BLOCKING 0x0 ;  /* 0x0000000000007b1d */ /* 0x000fe20000010000 */
[----:B------:R-:W-:-:S06]  /*3fd0*/  ISETP.GE.U32.AND P2, PT, R0, 0x10, PT ;  /* 0x000000100000780c */ /* 0x000fcc0003f46070 */
[----:B------:R-:W-:Y:S07]  /*3fe0*/  @P1 BRA `(.L_x_4824) ;  /* 0x00000000005c1947 */ /* 0x000fee0003800000 */
[----:B------:R-:W-:-:S05]  /*3ff0*/  IMAD R3, R10, UR10, RZ ;  /* 0x0000000a0a037c24 */ /* 0x000fca000f8e02ff */
[C---:B------:R-:W-:Y:S02]  /*4000*/  LEA R12, R3.reuse, R6, 0x2 ;  /* 0x00000006030c7211 */ /* 0x040fe400078e10ff */
[C---:B------:R-:W-:Y:S02]  /*4010*/  LEA R14, R3.reuse, R2, 0x2 ;  /* 0x00000002030e7211 */ /* 0x040fe400078e10ff */
[----:B------:R-:W-:Y:S02]  /*4020*/  LEA R3, R3, R4, 0x2 ;  /* 0x0000000403037211 */ /* 0x000fe400078e10ff */
        /* <DEDUP_REMOVED lines=8> */
[----:B------:R-:W-:Y:S02]  /*40b0*/  FMUL.FTZ R12, R13, R13 ;  /* 0x0000000d0d0c7220 */ /* 0x000fe40000410000 */
[----:B------:R-:W-:Y:S02]  /*40c0*/  I2FP.F32.U32 R11, R11 ;  /* 0x0000000b000b7245 */ /* 0x000fe40000201000 */
[----:B------:R-:W-:Y:S01]  /*40d0*/  I2FP.F32.S32 R13, R27 ;  /* 0x0000001b000d7245 */ /* 0x000fe20000201400 */
[----:B------:R-:W-:Y:S01]  /*40e0*/  FMUL.FTZ R12, R15, R12 ;  /* 0x0000000c0f0c7220 */ /* 0x000fe20000410000 */
[----:B------:R-:W5:Y:S01]  /*40f0*/  MUFU.RCP R16, R11 ;  /* 0x0000000b00107308 */ /* 0x000f620000001000 */
[----:B012---:R-:W-:Y:S02]  /*4100*/  MOV R27, R7 ;  /* 0x00000007001b7202 */ /* 0x007fe40000000f00 */
[----:B------:R-:W-:Y:S01]  /*4110*/  FMUL.FTZ R12, R13, R12 ;  /* 0x0000000c0d0c7220 */ /* 0x000fe20000410000 */
[----:B------:R-:W-:-:S03]  /*4120*/  FFMA.FTZ R9, R9, R13, R14 ;  /* 0x0000000d09097223 */ /* 0x000fc6000001000e */
[C---:B-----5:R-:W-:Y:S01]  /*4130*/  FFMA.FTZ R12, R16.reuse, R12, R3 ;  /* 0x0000000c100c7223 */ /* 0x060fe20000010003 */
[----:B------:R-:W-:-:S03]  /*4140*/  FMUL.FTZ R9, R16, R9 ;  /* 0x0000000910097220 */ /* 0x000fc60000410000 */
[----:B------:R-:W-:-:S07]  /*4150*/  FADD.FTZ R19, R19, R12 ;  /* 0x0000000c13137221 */ /* 0x000fce0000010000 */
.L_x_4824:
[----:B------:R-:W-:Y:S05]  /*4160*/  BSYNC.RECONVERGENT B0 ;  /* 0x0000000000007941 */ /* 0x000fea0003800200 */
.L_x_4823:
        /* <DEDUP_REMOVED lines=30> */
[----:B0123--:R-:W-:Y:S01]  /*4350*/  MOV R27, R7 ;  /* 0x00000007001b7202 */ /* 0x00ffe20000000f00 */
[----:B------:R-:W-:Y:S01]  /*4360*/  FMUL.FTZ R12, R13, R12 ;  /* 0x0000000c0d0c7220 */ /* 0x000fe20000410000 */
[----:B------:R-:W0:Y:S01]  /*4370*/  MUFU.RCP R16, R11 ;  /* 0x0000000b00107308 */ /* 0x000e220000001000 */
[----:B------:R-:W-:-:S02]  /*4380*/  FFMA.FTZ R9, R9, R13, R14 ;  /* 0x0000000d09097223 */ /* 0x000fc4000001000e */
[C---:B0-----:R-:W-:Y:S02]  /*4390*/  FFMA.FTZ R12, R16.reuse, R12, R3 ;  /* 0x0000000c100c7223 */ /* 0x041fe40000010003 */
[----:B------:R-:W-:Y:S02]  /*43a0*/  FMUL.FTZ R9, R16, R9 ;  /* 0x0000000910097220 */ /* 0x000fe40000410000 */
[----:B------:R-:W-:-:S07]  /*43b0*/  FADD.FTZ R19, R19, R12 ;  /* 0x0000000c13137221 */ /* 0x000fce0000010000 */
.L_x_4826:
[----:B------:R-:W-:Y:S05]  /*43c0*/  BSYNC.RECONVERGENT B0 ;  /* 0x0000000000007941 */ /* 0x000fea0003800200 */
.L_x_4825:
        /* <DEDUP_REMOVED lines=30> */
[----:B------:R-:W0:Y:S01]  /*45b0*/  MUFU.RCP R16, R11 ;  /* 0x0000000b00107308 */ /* 0x000e220000001000 */
[----:B-1234-:R-:W-:Y:S02]  /*45c0*/  MOV R27, R7 ;  /* 0x00000007001b7202 */ /* 0x01efe40000000f00 */
[----:B------:R-:W-:Y:S01]  /*45d0*/  FMUL.FTZ R12, R13, R12 ;  /* 0x0000000c0d0c7220 */ /* 0x000fe20000410000 */
[----:B------:R-:W-:-:S03]  /*45e0*/  FFMA.FTZ R9, R9, R13, R14 ;  /* 0x0000000d09097223 */ /* 0x000fc6000001000e */
[C---:B0-----:R-:W-:Y:S01]  /*45f0*/  FFMA.FTZ R12, R16.reuse, R12, R3 ;  /* 0x0000000c100c7223 */ /* 0x041fe20000010003 */
[----:B------:R-:W-:-:S03]  /*4600*/  FMUL.FTZ R9, R16, R9 ;  /* 0x0000000910097220 */ /* 0x000fc60000410000 */
[----:B------:R-:W-:-:S07]  /*4610*/  FADD.FTZ R19, R19, R12 ;  /* 0x0000000c13137221 */ /* 0x000fce0000010000 */
.L_x_4828:
[----:B------:R-:W-:Y:S05]  /*4620*/  BSYNC.RECONVERGENT B0 ;  /* 0x0000000000007941 */ /* 0x000fea0003800200 */
.L_x_4827:
        /* <DEDUP_REMOVED lines=30> */
[----:B-1234-:R-:W-:Y:S01]  /*4810*/  MOV R27, R7 ;  /* 0x00000007001b7202 */ /* 0x01efe20000000f00 */
[----:B------:R-:W-:Y:S01]  /*4820*/  FMUL.FTZ R12, R13, R12 ;  /* 0x0000000c0d0c7220 */ /* 0x000fe20000410000 */
[----:B------:R-:W0:Y:S01]  /*4830*/  MUFU.RCP R16, R11 ;  /* 0x0000000b00107308 */ /* 0x000e220000001000 */
[----:B------:R-:W-:-:S02]  /*4840*/  FFMA.FTZ R9, R9, R13, R14 ;  /* 0x0000000d09097223 */ /* 0x000fc4000001000e */
[C---:B0-----:R-:W-:Y:S02]  /*4850*/  FFMA.FTZ R12, R16.reuse, R12, R3 ;  /* 0x0000000c100c7223 */ /* 0x041fe40000010003 */
[----:B------:R-:W-:Y:S02]  /*4860*/  FMUL.FTZ R9, R16, R9 ;  /* 0x0000000910097220 */ /* 0x000fe40000410000 */
[----:B------:R-:W-:-:S07]  /*4870*/  FADD.FTZ R19, R19, R12 ;  /* 0x0000000c13137221 */ /* 0x000fce0000010000 */
.L_x_4830:
[----:B------:R-:W-:Y:S05]  /*4880*/  BSYNC.RECONVERGENT B0 ;  /* 0x0000000000007941 */ /* 0x000fea0003800200 */
.L_x_4829:
        /* <DEDUP_REMOVED lines=37> */
.L_x_4832:
[----:B------:R-:W-:Y:S05]  /*4ae0*/  BSYNC.RECONVERGENT B0 ;  /* 0x0000000000007941 */ /* 0x000fea0003800200 */
.L_x_4831:
        /* <DEDUP_REMOVED lines=37> */
.L_x_4834:
[----:B------:R-:W-:Y:S05]  /*4d40*/  BSYNC.RECONVERGENT B0 ;  /* 0x0000000000007941 */ /* 0x000fea0003800200 */
.L_x_4833:
        /* <DEDUP_REMOVED lines=37> */
.L_x_4836:
[----:B------:R-:W-:Y:S05]  /*4fa0*/  BSYNC.RECONVERGENT B0 ;  /* 0x0000000000007941 */ /* 0x000fea0003800200 */
.L_x_4835:
        /* <DEDUP_REMOVED lines=14> */
[C---:B-1234-:R-:W-:Y:S01]  /*5090*/  IMAD R2, R3.reuse, 0x4, R2 ;  /* 0x0000000403027824 */ /* 0x05efe200078e0202 */
[C---:B------:R-:W-:Y:S02]  /*50a0*/  LEA R0, R3.reuse, R6, 0x2 ;  /* 0x0000000603007211 */ /* 0x040fe400078e10ff */
[----:B------:R-:W-:-:S03]  /*50b0*/  LEA R3, R3, R4, 0x2 ;  /* 0x0000000403037211 */ /* 0x000fc600078e10ff */
[----:B------:R-:W0:Y:S04]  /*50c0*/  LDS R2, [R2] ;  /* 0x0000000002027984 */ /* 0x000e280000000800 */
[----:B------:R-:W1:Y:S04]  /*50d0*/  LDS R0, [R0] ;  /* 0x0000000000007984 */ /* 0x000e680000000800 */
[----:B------:R-:W2:Y:S01]  /*50e0*/  LDS R3, [R3] ;  /* 0x0000000003037984 */ /* 0x000ea20000000800 */
[----:B0-----:R-:W-:Y:S01]  /*50f0*/  FADD.FTZ R7, R9, -R2 ;  /* 0x8000000209077221 */ /* 0x001fe20000010000 */
[----:B-1----:R-:W-:-:S02]  /*5100*/  IADD3 R4, PT, PT, R27, R0, RZ ;  /* 0x000000001b047210 */ /* 0x002fc40007ffe0ff */
[----:B------:R-:W-:Y:S01]  /*5110*/  I2FP.F32.S32 R11, R0 ;  /* 0x00000000000b7245 */ /* 0x000fe20000201400 */
[----:B------:R-:W-:Y:S01]  /*5120*/  FMUL.FTZ R0, R7, R7 ;  /* 0x0000000707007220 */ /* 0x000fe20000410000 */
[----:B------:R-:W-:Y:S02]  /*5130*/  VIMNMX R5, PT, PT, R4, 0x1, !PT ;  /* 0x0000000104057848 */ /* 0x000fe40007fe0100 */
[----:B------:R-:W-:Y:S01]  /*5140*/  I2FP.F32.S32 R7, R27 ;  /* 0x0000001b00077245 */ /* 0x000fe20000201400 */
[----:B------:R-:W-:Y:S01]  /*5150*/  FMUL.FTZ R0, R11, R0 ;  /* 0x000000000b007220 */ /* 0x000fe20000410000 */
[----:B------:R-:W-:Y:S01]  /*5160*/  I2FP.F32.U32 R5, R5 ;  /* 0x0000000500057245 */ /* 0x000fe20000201000 */
[----:B------:R-:W-:Y:S01]  /*5170*/  FMUL.FTZ R2, R2, R11 ;  /* 0x0000000b02027220 */ /* 0x000fe20000410000 */
[----:B------:R-:W-:Y:S01]  /*5180*/  MOV R27, R4 ;  /* 0x00000004001b7202 */ /* 0x000fe20000000f00 */
[----:B------:R-:W-:Y:S01]  /*5190*/  FMUL.FTZ R0, R7, R0 ;  /* 0x0000000007007220 */ /* 0x000fe20000410000 */
[----:B------:R-:W2:Y:S01]  /*51a0*/  MUFU.RCP R6, R5 ;  /* 0x0000000500067308 */ /* 0x000ea20000001000 */
[----:B------:R-:W-:-:S02]  /*51b0*/  FFMA.FTZ R9, R9, R7, R2 ;  /* 0x0000000709097223 */ /* 0x000fc40000010002 */
[C---:B--2---:R-:W-:Y:S02]  /*51c0*/  FFMA.FTZ R0, R6.reuse, R0, R3 ;  /* 0x0000000006007223 */ /* 0x044fe40000010003 */
[----:B------:R-:W-:Y:S02]  /*51d0*/  FMUL.FTZ R9, R6, R9 ;  /* 0x0000000906097220 */ /* 0x000fe40000410000 */
[----:B------:R-:W-:-:S07]  /*51e0*/  FADD.FTZ R19, R19, R0 ;  /* 0x0000000013137221 */ /* 0x000fce0000010000 */
.L_x_4837:
[----:B------:R-:W-:Y:S05]  /*51f0*/  BSYNC.RECONVERGENT B0 ;  /* 0x0000000000007941 */ /* 0x000fea0003800200 */
.L_x_4818:
[----:B------:R-:W-:Y:S05]  /*5200*/  @!P0 EXIT ;  /* 0x000000000000894d */ /* 0x000fea0003800000 */
[----:B01234-:R-:W0:Y:S01]  /*5210*/  LDC.64 R2, c[0x0][0x388] ;  /* 0x0000e200ff027b82 */ /* 0x01fe220000000a00 */
[----:B------:R-:W-:-:S04]  /*5220*/  I2FP.F32.S32 R27, R27 ;  /* 0x0000001b001b7245 */ /* 0x000fc80000201400 */
[----:B------:R-:W1:Y:S03]  /*5230*/  MUFU.RCP R0, R27 ;  /* 0x0000001b00007308 */ /* 0x000e660000001000 */
[----:B------:R-:W2:Y:S01]  /*5240*/  LDC.64 R4, c[0x0][0x390] ;  /* 0x0000e400ff047b82 */ /* 0x000ea20000000a00 */
[----:B-1----:R-:W-:Y:S01]  /*5250*/  FMUL.FTZ R19, R0, R19 ;  /* 0x0000001300137220 */ /* 0x002fe20000410000 */
[----:B0-----:R-:W-:-:S05]  /*5260*/  IMAD.WIDE R2, R8, 0x4, R2 ;  /* 0x0000000408027825 */ /* 0x001fca00078e0202 */
[----:B------:R-:W-:Y:S01]  /*5270*/  STG.E desc[UR12][R2.64], R9 ;  /* 0x0000000902007986 */ /* 0x000fe2000c10190c */
[----:B--2---:R-:W-:-:S05]  /*5280*/  IMAD.WIDE R4, R8, 0x4, R4 ;  /* 0x0000000408047825 */ /* 0x004fca00078e0204 */
[----:B------:R-:W-:Y:S01]  /*5290*/  STG.E desc[UR12][R4.64], R19 ;  /* 0x0000001304007986 */ /* 0x000fe2000c10190c */
[----:B------:R-:W-:Y:S05]  /*52a0*/  EXIT ;  /* 0x000000000000794d */ /* 0x000fea0003800000 */
.L_x_4808:
[----:B------:R-:W5:Y:S01]  /*52b0*/  LDCU UR4, c[0x0][0x3ac] ;  /* 0x00007580ff0477ac */ /* 0x000f620008000800 */
[----:B------:R-:W-:-:S04]  /*52c0*/  LOP3.LUT P0, RZ, R5, UR9, RZ, 0xfc, !PT ;  /* 0x0000000905ff7c12 */ /* 0x000fc8000f80fcff */
[----:B-----5:R-:W-:-:S13]  /*52d0*/  ISETP.GE.OR P0, PT, R8, UR4, P0 ;  /* 0x0000000408007c0c */ /* 0x020fda0008706670 */
[----:B------:R-:W-:Y:S05]  /*52e0*/  @P0 EXIT ;  /* 0x000000000000094d */ /* 0x000fea0003800000 */
        /* <DEDUP_REMOVED lines=10> */
.L_x_4838:
        /* <DEDUP_REMOVED lines=15> */
.L_x_27141:


//--------------------- .text._ZN2at6native50batch_norm_collect_statistics_channels_last_kernelINS0_3VarEN3c104HalfEfLi4EEEvPKT0_PT1_S9_PVS8_PiiiS8_ --------------------------
	.section	.text._ZN2at6native50batch_norm_collect_statistics_channels_last_kernelINS0_3VarEN3c104HalfEfLi4EEEvPKT0_PT1_S9_PVS8_PiiiS8_,"ax",@progbits
	.align	128
        .global         _ZN2at6native50batch_norm_collect_statistics_channels_last_kernelINS0_3VarEN3c104HalfEfLi4EEEvPKT0_PT1_S9_PVS8_PiiiS8_
        .type           _ZN2at6native50batch_norm_collect_statistics_channels_last_kernelINS0_3VarEN3c104HalfEfLi4EEEvPKT0_PT1_S9_PVS8_PiiiS8_,@function
        .size           _ZN2at6native50batch_norm_collect_statistics_channels_last_kernelINS0_3VarEN3c104HalfEfLi4EEEvPKT0_PT1_S9_PVS8_PiiiS8_,(.L_x_27142 - _ZN2at6native50batch_norm_collect_statistics_channels_last_kernelINS0_3VarEN3c104HalfEfLi4EEEvPKT0_PT1_S9_PVS8_PiiiS8_)
        .other          _ZN2at6native50batch_norm_collect_statistics_channels_last_kernelINS0_3VarEN3c104HalfEfLi4EEEvPKT0_PT1_S9_PVS8_PiiiS8_,@"STO_CUDA_ENTRY STV_DEFAULT"
_ZN2at6native50batch_norm_collect_statistics_channels_last_kernelINS0_3VarEN3c104HalfEfLi4EEEvPKT0_PT1_S9_PVS8_PiiiS8_:
.text._ZN2at6native50batch_norm_collect_statistics_channels_last_kernelINS0_3VarEN3c104HalfEfLi4EEEvPKT0_PT1_S9_PVS8_PiiiS8_:
        /* <DEDUP_REMOVED lines=67> */
.L_x_4840:
        /* <DEDUP_REMOVED lines=17> */
[----:B------:R-:W-:Y:S01]  /*0540*/  @!P2 VIADD R11, R11, 0x1 ;  /* 0x000000010b0ba836 */ /* 0x000fe20000000000 */
[----:B------:R-:W-:Y:S02]  /*0550*/  MOV R24, RZ ;  /* 0x000000ff00187202 */ /* 0x000fe40000000f00 */
[----:B------:R-:W-:Y:S01]  /*0560*/  FMUL.FTZ R25, R29, R26 ;  /* 0x0000001a1d197220 */ /* 0x000fe20000410000 */
[----:B------:R-:W-:Y:S01]  /*0570*/  HFMA2 R26, -RZ, RZ, 0, 0 ;  /* 0x00000000ff1a7431 */ /* 0x000fe200000001ff */
[----:B------:R-:W-:Y:S02]  /*0580*/  @!P2 I2FP.F32.S32 R28, R11 ;  /* 0x0000000b001ca245 */ /* 0x000fe40000201400 */
[----:B------:R-:W-:-:S03]  /*0590*/  IADD3 R27, PT, PT, R2, R27, RZ ;  /* 0x0000001b021b7210 */ /* 0x000fc60007ffe0ff */
[----:B------:R-:W0:Y:S01]  /*05a0*/  @!P2 MUFU.RCP R26, R28 ;  /* 0x0000001c001aa308 */ /* 0x000e220000001000 */
[----:B------:R-:W-:Y:S01]  /*05b0*/  ISETP.GE.OR P3, PT, R27, UR11, P0 ;  /* 0x0000000b1b007c0c */ /* 0x000fe20008766670 */
        /* <DEDUP_REMOVED lines=10> */
[----:B------:R-:W-:Y:S01]  /*0660*/  MOV R28, RZ ;  /* 0x000000ff001c7202 */ /* 0x000fe20000000f00 */
[----:B------:R-:W-:Y:S01]  /*0670*/  IMAD.IADD R27, R2, 0x1, R27 ;  /* 0x00000001021b7824 */ /* 0x000fe200078e021b */
[----:B------:R-:W-:-:S04]  /*0680*/  @!P3 I2FP.F32.S32 R29, R10 ;  /* 0x0000000a001db245 */ /* 0x000fc80000201400 */
        /* <DEDUP_REMOVED lines=14> */
[C-C-:B------:R-:W-:Y:S01]  /*0770*/  IADD3 R17, PT, PT, R20.reuse, R17, R20.reuse ;  /* 0x0000001114117210 */ /* 0x140fe20007ffe014 */
[----:B------:R-:W-:Y:S01]  /*0780*/  IMAD R23, R20, 0x4, R23 ;  /* 0x0000000414177824 */ /* 0x000fe200078e0217 */
[----:B------:R-:W-:Y:S02]  /*0790*/  IADD3 R27, PT, PT, R2, R27, RZ ;  /* 0x0000001b021b7210 */ /* 0x000fe40007ffe0ff */
[----:B------:R-:W-:-:S02]  /*07a0*/  IADD3 R17, PT, PT, R20, R17, R20 ;  /* 0x0000001114117210 */ /* 0x000fc40007ffe014 */
[----:B0-----:R-:W-:Y:S02]  /*07b0*/  @!P4 I2FP.F32.S32 R15, R4 ;  /* 0x00000004000fc245 */ /* 0x001fe40000201400 */
[C---:B------:R-:W-:Y:S02]  /*07c0*/  LEA R21, R20.reuse, R21, 0x2 ;  /* 0x0000001514157211 */ /* 0x040fe400078e10ff */
[----:B------:R-:W0:Y:S01]  /*07d0*/  @!P4 MUFU.RCP R28, R15 ;  /* 0x0000000f001cc308 */ /* 0x000e220000001000 */
[----:B------:R-:W-:Y:S01]  /*07e0*/  LEA R19, R20, R19, 0x2 ;  /* 0x0000001314137211 */ /* 0x000fe200078e10ff */
[----:B--2---:R-:W-:-:S05]  /*07f0*/  @!P4 HADD2.F32 R26, -RZ, R14.H0_H0 ;  /* 0x2000000eff1ac230 */ /* 0x004fca0000004100 */
[----:B------:R-:W-:-:S04]  /*0800*/  FADD.FTZ R14, R26, -R16 ;  /* 0x800000101a0e7221 */ /* 0x000fc80000010000 */
[----:B0-----:R-:W-:-:S04]  /*0810*/  FFMA.FTZ R16, R14, R28, R16 ;  /* 0x0000001c0e107223 */ /* 0x001fc80000010010 */
[----:B------:R-:W-:-:S04]  /*0820*/  FADD.FTZ R26, -R16, R26 ;  /* 0x0000001a101a7221 */ /* 0x000fc80000010100 */
[----:B------:R-:W-:Y:S01]  /*0830*/  FMUL.FTZ R26, R14, R26 ;  /* 0x0000001a0e1a7220 */ /* 0x000fe20000410000 */
[----:B------:R-:W-:Y:S02]  /*0840*/  MOV R14, RZ ;  /* 0x000000ff000e7202 */ /* 0x000fe40000000f00 */
[----:B------:R-:W-:Y:S02]  /*0850*/  @!P1 MOV R14, 0x3f800000 ;  /* 0x3f800000000e9802 */ /* 0x000fe40000000f00 */
[----:B------:R-:W-:-:S03]  /*0860*/  ISETP.NE.AND P1, PT, R7, 0x1, PT ;  /* 0x000000010700780c */ /* 0x000fc60003f25270 */
[----:B------:R-:W-:Y:S01]  /*0870*/  FFMA.FTZ R22, R25, R14, R22 ;  /* 0x0000000e19167223 */ /* 0x000fe20000010016 */
[----:B------:R-:W-:Y:S01]  /*0880*/  IMAD.MOV.U32 R14, RZ, RZ, RZ ;  /* 0x000000ffff0e7224 */ /* 0x000fe200078e00ff */
[----:B------:R-:W-:-:S05]  /*0890*/  @!P2 MOV R14, 0x3f800000 ;  /* 0x3f800000000ea802 */ /* 0x000fca0000000f00 */
[----:B------:R-:W-:Y:S01]  /*08a0*/  FFMA.FTZ R9, R24, R14, R9 ;  /* 0x0000000e18097223 */ /* 0x000fe20000010009 */
[----:B------:R-:W-:Y:S02]  /*08b0*/  CS2R R14, SRZ ;  /* 0x00000000000e7805 */ /* 0x000fe4000001ff00 */
[----:B------:R-:W-:Y:S02]  /*08c0*/  @!P3 MOV R14, 0x3f800000 ;  /* 0x3f800000000eb802 */ /* 0x000fe40000000f00 */
[----:B------:R-:W-:-:S03]  /*08d0*/  @!P4 MOV R15, 0x3f800000 ;  /* 0x3f800000000fc802 */ /* 0x000fc60000000f00 */
[----:B------:R-:W-:Y:S02]  /*08e0*/  FFMA.FTZ R8, R29, R14, R8 ;  /* 0x0000000e1d087223 */ /* 0x000fe40000010008 */
[----:B------:R-:W-:Y:S01]  /*08f0*/  FFMA.FTZ R18, R26, R15, R18 ;  /* 0x0000000f1a127223 */ /* 0x000fe20000010012 */
[----:B------:R-:W-:Y:S06]  /*0900*/  @P1 BRA `(.L_x_4840) ;  /* 0xfffffff800c81947 */ /* 0x000fec000383ffff */
.L_x_4839:
        /* <DEDUP_REMOVED lines=19> */
[----:B------:R-:W-:Y:S01]  /*0a40*/  ISETP.GE.U32.AND P0, PT, R0, 0x2, PT ;  /* 0x000000020000780c */ /* 0x000fe20003f06070 */
[----:B------:R-:W-:Y:S02]  /*0a50*/  FMUL.FTZ R21, R14, R14 ;  /* 0x0000000e0e157220 */ /* 0x000fe40000410000 */
[----:B------:R3:W4:Y:S02]  /*0a60*/  MUFU.RCP R11, R20 ;  /* 0x00000014000b7308 */ /* 0x0007240000001000 */
[----:B------:R-:W-:Y:S01]  /*0a70*/  FMUL.FTZ R12, R12, R21 ;  /* 0x000000150c0c7220 */ /* 0x000fe20000410000 */
[----:B-1----:R-:W-:-:S03]  /*0a80*/  ULEA UR7, UR6, UR4, 0x18 ;  /* 0x0000000406077291 */ /* 0x002fc6000f8ec0ff */
[----:B------:R-:W-:Y:S01]  /*0a90*/  FMUL.FTZ R12, R15, R12 ;  /* 0x0000000c0f0c7220 */ /* 0x000fe20000410000 */
[----:B------:R-:W-:Y:S02]  /*0aa0*/  UIADD3 UR4, UPT, UPT, UR4, 0x1000, URZ ;  /* 0x0000100004047890 */ /* 0x000fe4000fffe0ff */
[----:B------:R-:W-:Y:S01]  /*0ab0*/  ULEA UR5, UR6, UR5, 0x18 ;  /* 0x0000000506057291 */ /* 0x000fe2000f8ec0ff */
[C---:B--2---:R-:W-:Y:S01]  /*0ac0*/  FMUL.FTZ R17, R2.reuse, R19 ;  /* 0x0000001302117220 */ /* 0x044fe20000410000 */
[----:B------:R-:W-:Y:S01]  /*0ad0*/  IADD3 R19, PT, PT, R7, R4, RZ ;  /* 0x0000000407137210 */ /* 0x000fe20007ffe0ff */
[----:B------:R-:W-:Y:S01]  /*0ae0*/  FFMA.FTZ R9, R2, R12, R9 ;  /* 0x0000000c02097223 */ /* 0x000fe20000010009 */
[----:B------:R-:W-:Y:S01]  /*0af0*/  ULEA UR4, UR6, UR4, 0x18 ;  /* 0x0000000406047291 */ /* 0x000fe2000f8ec0ff */
[----:B------:R-:W-:Y:S01]  /*0b00*/  FMUL.FTZ R23, R17, R6 ;  /* 0x0000000611177220 */ /* 0x000fe20000410000 */
[----:B---3--:R-:W-:Y:S01]  /*0b10*/  VIMNMX R20, PT, PT, R19, 0x1, !PT ;  /* 0x0000000113147848 */ /* 0x008fe20007fe0100 */
[----:B------:R-:W-:Y:S01]  /*0b20*/  FADD.FTZ R17, R17, -R13 ;  /* 0x8000000d11117221 */ /* 0x000fe20000010000 */
[----:B------:R-:W-:Y:S01]  /*0b30*/  FADD.FTZ R9, R9, R22 ;  /* 0x0000001609097221 */ /* 0x000fe20000010000 */
[----:B------:R-:W-:Y:S01]  /*0b40*/  FFMA.FTZ R14, R10, R13, R23 ;  /* 0x0000000d0a0e7223 */ /* 0x000fe20000010017 */
[----:B------:R-:W-:Y:S01]  /*0b50*/  I2FP.F32.U32 R20, R20 ;  /* 0x0000001400147245 */ /* 0x000fe20000201000 */
[----:B------:R-:W-:-:S02]  /*0b60*/  FMUL.FTZ R17, R17, R17 ;  /* 0x0000001111117220 */ /* 0x000fc40000410000 */
[----:B----4-:R-:W-:Y:S01]  /*0b70*/  FMUL.FTZ R13, R11, R14 ;  /* 0x0000000e0b0d7220 */ /* 0x010fe20000410000 */
[----:B------:R-:W1:Y:S01]  /*0b80*/  MUFU.RCP R25, R20 ;  /* 0x0000001400197308 */ /* 0x000e620000001000 */
[----:B------:R-:W-:Y:S01]  /*0b90*/  FMUL.FTZ R17, R10, R17 ;  /* 0x000000110a117220 */ /* 0x000fe20000410000 */
[----:B------:R-:W-:Y:S01]  /*0ba0*/  I2FP.F32.S32 R14, R7 ;  /* 0x00000007000e7245 */ /* 0x000fe20000201400 */
[----:B------:R-:W-:Y:S01]  /*0bb0*/  FADD.FTZ R10, R13, -R16 ;  /* 0x800000100d0a7221 */ /* 0x000fe20000010000 */
[----:B------:R-:W-:Y:S01]  /*0bc0*/  I2FP.F32.S32 R7, R4 ;  /* 0x0000000400077245 */ /* 0x000fe20000201400 */
[----:B------:R-:W-:Y:S01]  /*0bd0*/  FMUL.FTZ R17, R6, R17 ;  /* 0x0000001106117220 */ /* 0x000fe20000410000 */
[----:B0-----:R-:W-:Y:S02]  /*0be0*/  IMAD R6, R5, UR10, R24 ;  /* 0x0000000a05067c24 */ /* 0x001fe4000f8e0218 */
[----:B------:R-:W-:Y:S01]  /*0bf0*/  FMUL.FTZ R10, R10, R10 ;  /* 0x0000000a0a0a7220 */ /* 0x000fe20000410000 */
[----:B------:R-:W-:Y:S01]  /*0c00*/  FMUL.FTZ R2, R13, R14 ;  /* 0x0000000e0d027220 */ /* 0x000fe20000410000 */
[----:B------:R-:W-:-:S02]  /*0c10*/  FFMA.FTZ R8, R11, R17, R8 ;  /* 0x000000110b087223 */ /* 0x000fc40000010008 */
        /* <DEDUP_REMOVED lines=26> */
[C---:B------:R-:W-:Y:S01]  /*0dc0*/  LEA R11, R7.reuse, R2, 0x2 ;  /* 0x00000002070b7211 */ /* 0x040fe200078e10ff */
[----:B------:R-:W-:-:S03]  /*0dd0*/  IMAD R7, R7, 0x4, R4 ;  /* 0x0000000407077824 */ /* 0x000fc600078e0204 */
[----:B------:R-:W1:Y:S04]  /*0de0*/  LDS R10, [R10] ;  /* 0x000000000a0a7984 */ /* 0x000e680000000800 */
[----:B------:R-:W2:Y:S04]  /*0df0*/  LDS R12, [R11] ;  /* 0x000000000b0c7984 */ /* 0x000ea80000000800 */
[----:B------:R-:W3:Y:S01]  /*0e00*/  LDS R7, [R7] ;  /* 0x0000000007077984 */ /* 0x000ee20000000800 */
[-C--:B-1----:R-:W-:Y:S02]  /*0e10*/  IADD3 R13, PT, PT, R19, R10.reuse, RZ ;  /* 0x0000000a130d7210 */ /* 0x082fe40007ffe0ff */
[----:B------:R-:W-:-:S02]  /*0e20*/  I2FP.F32.S32 R17, R10 ;  /* 0x0000000a00117245 */ /* 0x000fc40000201400 */
[----:B------:R-:W-:Y:S01]  /*0e30*/  VIMNMX R14, PT, PT, R13, 0x1, !PT ;  /* 0x000000010d0e7848 */ /* 0x000fe20007fe0100 */
[----:B--2---:R-:W-:Y:S01]  /*0e40*/  FADD.FTZ R15, R25, -R12 ;  /* 0x8000000c190f7221 */ /* 0x004fe20000010000 */
[----:B------:R-:W-:Y:S01]  /*0e50*/  I2FP.F32.S32 R10, R19 ;  /* 0x00000013000a7245 */ /* 0x000fe20000201400 */
[----:B------:R-:W-:Y:S01]  /*0e60*/  FMUL.FTZ R12, R12, R17 ;  /* 0x000000110c0c7220 */ /* 0x000fe20000410000 */
[----:B------:R-:W-:Y:S01]  /*0e70*/  I2FP.F32.U32 R14, R14 ;  /* 0x0000000e000e7245 */ /* 0x000fe20000201000 */
[----:B------:R-:W-:Y:S01]  /*0e80*/  FMUL.FTZ R16, R15, R15 ;  /* 0x0000000f0f107220 */ /* 0x000fe20000410000 */
[----:B0-----:R-:W-:Y:S01]  /*0e90*/  MOV R19, R13 ;  /* 0x0000000d00137202 */ /* 0x001fe20000000f00 */
[----:B------:R-:W-:Y:S02]  /*0ea0*/  FFMA.FTZ R25, R25, R10, R12 ;  /* 0x0000000a19197223 */ /* 0x000fe4000001000c */
[----:B------:R-:W-:Y:S01]  /*0eb0*/  FMUL.FTZ R11, R17, R16 ;  /* 0x00000010110b7220 */ /* 0x000fe20000410000 */
[----:B------:R-:W3:Y:S03]  /*0ec0*/  MUFU.RCP R14, R14 ;  /* 0x0000000e000e7308 */ /* 0x000ee60000001000 */
[----:B------:R-:W-:-:S04]  /*0ed0*/  FMUL.FTZ R11, R10, R11 ;  /* 0x0000000b0a0b7220 */ /* 0x000fc80000410000 */
[C---:B---3--:R-:W-:Y:S01]  /*0ee0*/  FFMA.FTZ R10, R14.reuse, R11, R7 ;  /* 0x0000000b0e0a7223 */ /* 0x048fe20000010007 */
[----:B------:R-:W-:-:S03]  /*0ef0*/  FMUL.FTZ R25, R14, R25 ;  /* 0x000000190e197220 */ /* 0x000fc60000410000 */
[----:B------:R-:W-:-:S07]  /*0f00*/  FADD.FTZ R9, R9, R10 ;  /* 0x0000000a09097221 */ /* 0x000fce0000010000 */
.L_x_4843:
[----:B------:R-:W-:Y:S05]  /*0f10*/  BSYNC.RECONVERGENT B0 ;  /* 0x0000000000007941 */ /* 0x000fea0003800200 */
.L_x_4842:
        /* <DEDUP_REMOVED lines=18> */
[----:B------:R-:W2:Y:S04]  /*1040*/  LDS R10, [R10] ;  /* 0x000000000a0a7984 */ /* 0x000ea80000000800 */
[----:B------:R-:W3:Y:S04]  /*1050*/  LDS R12, [R11] ;  /* 0x000000000b0c7984 */ /* 0x000ee80000000800 */
[----:B------:R-:W4:Y:S01]  /*1060*/  LDS R7, [R7] ;  /* 0x0000000007077984 */ /* 0x000f220000000800 */
[-C--:B--2---:R-:W-:Y:S02]  /*1070*/  IADD3 R13, PT, PT, R19, R10.reuse, RZ ;  /* 0x0000000a130d7210 */ /* 0x084fe40007ffe0ff */
[----:B------:R-:W-:-:S02]  /*1080*/  I2FP.F32.S32 R17, R10 ;  /* 0x0000000a00117245 */ /* 0x000fc40000201400 */
[----:B------:R-:W-:Y:S01]  /*1090*/  VIMNMX R14, PT, PT, R13, 0x1, !PT ;  /* 0x000000010d0e7848 */ /* 0x000fe20007fe0100 */
[----:B---3--:R-:W-:Y:S02]  /*10a0*/  FADD.FTZ R15, R25, -R12 ;  /* 0x8000000c190f7221 */ /* 0x008fe40000010000 */
[----:B------:R-:W-:Y:S01]  /*10b0*/  FMUL.FTZ R12, R12, R17 ;  /* 0x000000110c0c7220 */ /* 0x000fe20000410000 */
[----:B------:R-:W-:Y:S01]  /*10c0*/  I2FP.F32.U32 R14, R14 ;  /* 0x0000000e000e7245 */ /* 0x000fe20000201000 */
[----:B------:R-:W-:Y:S01]  /*10d0*/  FMUL.FTZ R10, R15, R15 ;  /* 0x0000000f0f0a7220 */ /* 0x000fe20000410000 */
[----:B------:R-:W-:Y:S02]  /*10e0*/  I2FP.F32.S32 R15, R19 ;  /* 0x00000013000f7245 */ /* 0x000fe40000201400 */
[----:B01----:R-:W-:Y:S01]  /*10f0*/  MOV R19, R13 ;  /* 0x0000000d00137202 */ /* 0x003fe20000000f00 */
[----:B------:R-:W-:Y:S01]  /*1100*/  FMUL.FTZ R10, R17, R10 ;  /* 0x0000000a110a7220 */ /* 0x000fe20000410000 */
[----:B------:R-:W4:Y:S01]  /*1110*/  MUFU.RCP R14, R14 ;  /* 0x0000000e000e7308 */ /* 0x000f220000001000 */
[----:B------:R-:W-:-:S02]  /*1120*/  FFMA.FTZ R25, R25, R15, R12 ;  /* 0x0000000f19197223 */ /* 0x000fc4000001000c */
[----:B------:R-:W-:-:S04]  /*1130*/  FMUL.FTZ R10, R15, R10 ;  /* 0x0000000a0f0a7220 */ /* 0x000fc80000410000 */
[C---:B----4-:R-:W-:Y:S01]  /*1140*/  FFMA.FTZ R10, R14.reuse, R10, R7 ;  /* 0x0000000a0e0a7223 */ /* 0x050fe20000010007 */
[----:B------:R-:W-:-:S03]  /*1150*/  FMUL.FTZ R25, R14, R25 ;  /* 0x000000190e197220 */ /* 0x000fc60000410000 */
[----:B------:R-:W-:-:S07]  /*1160*/  FADD.FTZ R9, R9, R10 ;  /* 0x0000000a09097221 */ /* 0x000fce0000010000 */
.L_x_4845:
[----:B------:R-:W-:Y:S05]  /*1170*/  BSYNC.RECONVERGENT B0 ;  /* 0x0000000000007941 */ /* 0x000fea0003800200 */
.L_x_4844:
        /* <DEDUP_REMOVED lines=18> */
[----:B------:R-:W3:Y:S04]  /*12a0*/  LDS R10, [R10] ;  /* 0x000000000a0a7984 */ /* 0x000ee80000000800 */
[----:B------:R-:W4:Y:S04]  /*12b0*/  LDS R12, [R11] ;  /* 0x000000000b0c7984 */ /* 0x000f280000000800 */
[----:B------:R-:W5:Y:S01]  /*12c0*/  LDS R7, [R7] ;  /* 0x0000000007077984 */ /* 0x000f620000000800 */
[-C--:B---3--:R-:W-:Y:S02]  /*12d0*/  IADD3 R13, PT, PT, R19, R10.reuse, RZ ;  /* 0x0000000a130d7210 */ /* 0x088fe40007ffe0ff */
[----:B------:R-:W-:-:S02]  /*12e0*/  I2FP.F32.S32 R17, R10 ;  /* 0x0000000a00117245 */ /* 0x000fc40000201400 */
[----:B------:R-:W-:Y:S01]  /*12f0*/  VIMNMX R14, PT, PT, R13, 0x1, !PT ;  /* 0x000000010d0e7848 */ /* 0x000fe20007fe0100 */
[----:B----4-:R-:W-:Y:S02]  /*1300*/  FADD.FTZ R15, R25, -R12 ;  /* 0x8000000c190f7221 */ /* 0x010fe40000010000 */
[----:B------:R-:W-:Y:S01]  /*1310*/  FMUL.FTZ R12, R12, R17 ;  /* 0x000000110c0c7220 */ /* 0x000fe20000410000 */
[----:B------:R-:W-:Y:S01]  /*1320*/  I2FP.F32.U32 R14, R14 ;  /* 0x0000000e000e7245 */ /* 0x000fe20000201000 */
[----:B------:R-:W-:Y:S01]  /*1330*/  FMUL.FTZ R10, R15, R15 ;  /* 0x0000000f0f0a7220 */ /* 0x000fe20000410000 */
[----:B------:R-:W-:Y:S02]  /*1340*/  I2FP.F32.S32 R15, R19 ;  /* 0x00000013000f7245 */ /* 0x000fe40000201400 */
[----:B012---:R-:W-:Y:S01]  /*1350*/  MOV R19, R13 ;  /* 0x0000000d00137202 */ /* 0x007fe20000000f00 */
[----:B------:R-:W-:Y:S01]  /*1360*/  FMUL.FTZ R10, R17, R10 ;  /* 0x0000000a110a7220 */ /* 0x000fe20000410000 */
[----:B------:R-:W5:Y:S01]  /*1370*/  MUFU.RCP R14, R14 ;  /* 0x0000000e000e7308 */ /* 0x000f620000001000 */
[----:B------:R-:W-:-:S02]  /*1380*/  FFMA.FTZ R25, R25, R15, R12 ;  /* 0x0000000f19197223 */ /* 0x000fc4000001000c */
[----:B------:R-:W-:-:S04]  /*1390*/  FMUL.FTZ R10, R15, R10 ;  /* 0x0000000a0f0a7220 */ /* 0x000fc80000410000 */
[C---:B-----5:R-:W-:Y:S01]  /*13a0*/  FFMA.FTZ R10, R14.reuse, R10, R7 ;  /* 0x0000000a0e0a7223 */ /* 0x060fe20000010007 */
[----:B------:R-:W-:-:S03]  /*13b0*/  FMUL.FTZ R25, R14, R25 ;  /* 0x000000190e197220 */ /* 0x000fc60000410000 */
[----:B------:R-:W-:-:S07]  /*13c0*/  FADD.FTZ R9, R9, R10 ;  /* 0x0000000a09097221 */ /* 0x000fce0000010000 */
.L_x_4847:
[----:B------:R-:W-:Y:S05]  /*13d0*/  BSYNC.RECONVERGENT B0 ;  /* 0x0000000000007941 */ /* 0x000fea0003800200 */
.L_x_4846:
        /* <DEDUP_REMOVED lines=18> */
[----:B------:R-:W4:Y:S04]  /*1500*/  LDS R10, [R10] ;  /* 0x000000000a0a7984 */ /* 0x000f280000000800 */
[----:B------:R-:W5:Y:S04]  /*1510*/  LDS R12, [R11] ;  /* 0x000000000b0c7984 */ /* 0x000f680000000800 */
[----:B------:R-:W0:Y:S01]  /*1520*/  LDS R7, [R7] ;  /* 0x0000000007077984 */ /* 0x000e220000000800 */
[-C--:B----4-:R-:W-:Y:S02]  /*1530*/  IADD3 R13, PT, PT, R19, R10.reuse, RZ ;  /* 0x0000000a130d7210 */ /* 0x090fe40007ffe0ff */
[----:B------:R-:W-:-:S02]  /*1540*/  I2FP.F32.S32 R17, R10 ;  /* 0x0000000a00117245 */ /* 0x000fc40000201400 */
[----:B------:R-:W-:Y:S01]  /*1550*/  VIMNMX R14, PT, PT, R13, 0x1, !PT ;  /* 0x000000010d0e7848 */ /* 0x000fe20007fe0100 */
[----:B-----5:R-:W-:Y:S02]  /*1560*/  FADD.FTZ R15, R25, -R12 ;  /* 0x8000000c190f7221 */ /* 0x020fe40000010000 */
[----:B------:R-:W-:Y:S01]  /*1570*/  FMUL.FTZ R12, R12, R17 ;  /* 0x000000110c0c7220 */ /* 0x000fe20000410000 */
[----:B------:R-:W-:Y:S01]  /*1580*/  I2FP.F32.U32 R14, R14 ;  /* 0x0000000e000e7245 */ /* 0x000fe20000201000 */
[----:B------:R-:W-:Y:S01]  /*1590*/  FMUL.FTZ R10, R15, R15 ;  /* 0x0000000f0f0a7220 */ /* 0x000fe20000410000 */
[----:B------:R-:W-:Y:S02]  /*15a0*/  I2FP.F32.S32 R15, R19 ;  /* 0x00000013000f7245 */ /* 0x000fe40000201400 */
[----:B0123--:R-:W-:Y:S01]  /*15b0*/  MOV R19, R13 ;  /* 0x0000000d00137202 */ /* 0x00ffe20000000f00 */
[----:B------:R-:W-:Y:S01]  /*15c0*/  FMUL.FTZ R10, R17, R10 ;  /* 0x0000000a110a7220 */ /* 0x000fe20000410000 */
[----:B------:R-:W0:Y:S01]  /*15d0*/  MUFU.RCP R14, R14 ;  /* 0x0000000e000e7308 */ /* 0x000e220000001000 */
[----:B------:R-:W-:-:S02]  /*15e0*/  FFMA.FTZ R25, R25, R15, R12 ;  /* 0x0000000f19197223 */ /* 0x000fc4000001000c */
[----:B------:R-:W-:-:S04]  /*15f0*/  FMUL.FTZ R10, R15, R10 ;  /* 0x0000000a0f0a7220 */ /* 0x000fc80000410000 */
[C---:B0-----:R-:W-:Y:S01]  /*1600*/  FFMA.FTZ R10, R14.reuse, R10, R7 ;  /* 0x0000000a0e0a7223 */ /* 0x041fe20000010007 */
[----:B------:R-:W-:-:S03]  /*1610*/  FMUL.FTZ R25, R14, R25 ;  /* 0x000000190e197220 */ /* 0x000fc60000410000 */
[----:B------:R-:W-:-:S07]  /*1620*/  FADD.FTZ R9, R9, R10 ;  /* 0x0000000a09097221 */ /* 0x000fce0000010000 */
.L_x_4849:
[----:B------:R-:W-:Y:S05]  /*1630*/  BSYNC.RECONVERGENT B0 ;  /* 0x0000000000007941 */ /* 0x000fea0003800200 */
.L_x_4848:
        /* <DEDUP_REMOVED lines=18> */
[----:B------:R-:W5:Y:S04]  /*1760*/  LDS R10, [R10] ;  /* 0x000000000a0a7984 */ /* 0x000f680000000800 */
[----:B------:R-:W0:Y:S04]  /*1770*/  LDS R12, [R11] ;  /* 0x000000000b0c7984 */ /* 0x000e280000000800 */
[----:B------:R-:W1:Y:S01]  /*1780*/  LDS R7, [R7] ;  /* 0x0000000007077984 */ /* 0x000e620000000800 */
[-C--:B-----5:R-:W-:Y:S02]  /*1790*/  IADD3 R13, PT, PT, R19, R10.reuse, RZ ;  /* 0x0000000a130d7210 */ /* 0x0a0fe40007ffe0ff */
[----:B------:R-:W-:-:S02]  /*17a0*/  I2FP.F32.S32 R17, R10 ;  /* 0x0000000a00117245 */ /* 0x000fc40000201400 */
[----:B------:R-:W-:Y:S01]  /*17b0*/  VIMNMX R14, PT, PT, R13, 0x1, !PT ;  /* 0x000000010d0e7848 */ /* 0x000fe20007fe0100 */
[----:B0-----:R-:W-:Y:S02]  /*17c0*/  FADD.FTZ R15, R25, -R12 ;  /* 0x8000000c190f7221 */ /* 0x001fe40000010000 */
[----:B------:R-:W-:Y:S01]  /*17d0*/  FMUL.FTZ R12, R12, R17 ;  /* 0x000000110c0c7220 */ /* 0x000fe20000410000 */
[----:B------:R-:W-:Y:S01]  /*17e0*/  I2FP.F32.U32 R14, R14 ;  /* 0x0000000e000e7245 */ /* 0x000fe20000201000 */
[----:B------:R-:W-:Y:S01]  /*17f0*/  FMUL.FTZ R10, R15, R15 ;  /* 0x0000000f0f0a7220 */ /* 0x000fe20000410000 */
[----:B------:R-:W-:Y:S02]  /*1800*/  I2FP.F32.S32 R15, R19 ;  /* 0x00000013000f7245 */ /* 0x000fe40000201400 */
[----:B-1234-:R-:W-:Y:S01]  /*1810*/  MOV R19, R13 ;  /* 0x0000000d00137202 */ /* 0x01efe20000000f00 */
[----:B------:R-:W-:Y:S01]  /*1820*/  FMUL.FTZ R10, R17, R10 ;  /* 0x0000000a110a7220 */ /* 0x000fe20000410000 */
[----:B------:R-:W0:Y:S01]  /*1830*/  MUFU.RCP R14, R14 ;  /* 0x0000000e000e7308 */ /* 0x000e220000001000 */
[----:B------:R-:W-:-:S02]  /*1840*/  FFMA.FTZ R25, R25, R15, R12 ;  /* 0x0000000f19197223 */ /* 0x000fc4000001000c */
[----:B------:R-:W-:-:S04]  /*1850*/  FMUL.FTZ R10, R15, R10 ;  /* 0x0000000a0f0a7220 */ /* 0x000fc80000410000 */
[C---:B0-----:R-:W-:Y:S01]  /*1860*/  FFMA.FTZ R10, R14.reuse, R10, R7 ;  /* 0x0000000a0e0a7223 */ /* 0x041fe20000010007 */
[----:B------:R-:W-:-:S03]  /*1870*/  FMUL.FTZ R25, R14, R25 ;  /* 0x000000190e197220 */ /* 0x000fc60000410000 */
[----:B------:R-:W-:-:S07]  /*1880*/  FADD.FTZ R9, R9, R10 ;  /* 0x0000000a09097221 */ /* 0x000fce0000010000 */
.L_x_4851:
[----:B------:R-:W-:Y:S05]  /*1890*/  BSYNC.RECONVERGENT B0 ;  /* 0x0000000000007941 */ /* 0x000fea0003800200 */
.L_x_4850:
        /* <DEDUP_REMOVED lines=37> */
.L_x_4853:
[----:B------:R-:W-:Y:S05]  /*1af0*/  BSYNC.RECONVERGENT B0 ;  /* 0x0000000000007941 */ /* 0x000fea0003800200 */
.L_x_4852:
        /* <DEDUP_REMOVED lines=37> */
.L_x_4855:
[----:B------:R-:W-:Y:S05]  /*1d50*/  BSYNC.RECONVERGENT B0 ;  /* 0x0000000000007941 */ /* 0x000fea0003800200 */
.L_x_4854:
        /* <DEDUP_REMOVED lines=37> */
.L_x_4857:
[----:B------:R-:W-:Y:S05]  /*1fb0*/  BSYNC.RECONVERGENT B0 ;  /* 0x0000000000007941 */ /* 0x000fea0003800200 */
.L_x_4856:
        /* <DEDUP_REMOVED lines=37> */
.L_x_4859:
[----:B------:R-:W-:Y:S05]  /*2210*/  BSYNC.RECONVERGENT B0 ;  /* 0x0000000000007941 */ /* 0x000fea0003800200 */
.L_x_4858:
[----:B------:R-:W-:Y:S05]  /*2220*/  @!P1 BRA `(.L_x_4841) ;  /* 0x0000000000909947 */ /* 0x000fea0003800000 */
[----:B------:R-:W-:Y:S01]  /*2230*/  LOP3.LUT R8, R8, 0x2, RZ, 0xc0, !PT ;  /* 0x0000000208087812 */ /* 0x000fe200078ec0ff */
[----:B------:R-:W-:Y:S03]  /*2240*/  BSSY.RECONVERGENT B0, `(.L_x_4841) ;  /* 0x0000022000007945 */ /* 0x000fe60003800200 */
[----:B------:R-:W-:Y:S02]  /*2250*/  ISETP.GE.U32.AND P0, PT, R5, R8, PT ;  /* 0x000000080500720c */ /* 0x000fe40003f06070 */
[----:B------:R-:W-:-:S05]  /*2260*/  SHF.R.U32.HI R8, RZ, 0xa, R0 ;  /* 0x0000000aff087819 */ /* 0x000fca0000011600 */
[----:B------:R-:W-:-:S06]  /*2270*/  IMAD.IADD R7, R8, 0x1, R5 ;  /* 0x0000000108077824 */ /* 0x000fcc00078e0205 */
[----:B------:R0:W-:Y:S04]  /*2280*/  @!P0 STS [R2], R25 ;  /* 0x0000001902008388 */ /* 0x0001e80000000800 */
[----:B------:R0:W-:Y:S04]  /*2290*/  @!P0 STS [R4], R9 ;  /* 0x0000000904008388 */ /* 0x0001e80000000800 */
[----:B------:R0:W-:Y:S01]  /*22a0*/  @!P0 STS [R6], R19 ;  /* 0x0000001306008388 */ /* 0x0001e20000000800 */
[----:B------:R-:W-:Y:S01]  /*22b0*/  BAR.SYNC.DEFER_BLOCKING 0x0 ;  /* 0x0000000000007b1d */ /* 0x000fe20000010000 */
[----:B------:R-:W-:-:S04]  /*22c0*/  ISETP.GE.U32.AND P0, PT, R7, R0, PT ;  /* 0x000000000700720c */ /* 0x000fc80003f06070 */
[----:B------:R-:W-:-:S13]  /*22d0*/  ISETP.GE.U32.OR P0, PT, R5, R8, P0 ;  /* 0x000000080500720c */ /* 0x000fda0000706470 */
[----:B0-----:R-:W-:Y:S05]  /*22e0*/  @P0 BRA `(.L_x_4860) ;  /* 0x00000000005c0947 */ /* 0x001fea0003800000 */
[----:B------:R-:W-:-:S05]  /*22f0*/  IMAD R7, R8, UR10, RZ ;  /* 0x0000000a08077c24 */ /* 0x000fca000f8e02ff */
[C---:B------:R-:W-:Y:S02]  /*2300*/  LEA R8, R7.reuse, R6, 0x2 ;  /* 0x0000000607087211 */ /* 0x040fe400078e10ff */
[C---:B------:R-:W-:Y:S01]  /*2310*/  LEA R10, R7.reuse, R2, 0x2 ;  /* 0x00000002070a7211 */ /* 0x040fe200078e10ff */
[----:B------:R-:W-:-:S03]  /*2320*/  IMAD R7, R7, 0x4, R4 ;  /* 0x0000000407077824 */ /* 0x000fc600078e0204 */
[----:B------:R-:W0:Y:S04]  /*2330*/  LDS R8, [R8] ;  /* 0x0000000008087984 */ /* 0x000e280000000800 */
[----:B------:R-:W5:Y:S04]  /*2340*/  LDS R10, [R10] ;  /* 0x000000000a0a7984 */ /* 0x000f680000000800 */
[----:B------:R-:W1:Y:S01]  /*2350*/  LDS R7, [R7] ;  /* 0x0000000007077984 */ /* 0x000e620000000800 */
[-C--:B0-----:R-:W-:Y:S02]  /*2360*/  IADD3 R11, PT, PT, R19, R8.reuse, RZ ;  /* 0x00000008130b7210 */ /* 0x081fe40007ffe0ff */
[----:B------:R-:W-:-:S02]  /*2370*/  I2FP.F32.S32 R15, R8 ;  /* 0x00000008000f7245 */ /* 0x000fc40000201400 */
[----:B------:R-:W-:Y:S01]  /*2380*/  VIMNMX R12, PT, PT, R11, 0x1, !PT ;  /* 0x000000010b0c7848 */ /* 0x000fe20007fe0100 */
[----:B-----5:R-:W-:Y:S02]  /*2390*/  FADD.FTZ R13, R25, -R10 ;  /* 0x8000000a190d7221 */ /* 0x020fe40000010000 */
        /* <DEDUP_REMOVED lines=12> */
.L_x_4860:
[----:B------:R-:W-:Y:S05]  /*2460*/  BSYNC.RECONVERGENT B0 ;  /* 0x0000000000007941 */ /* 0x000fea0003800200 */
.L_x_4841:
        /* <DEDUP_REMOVED lines=38> */
[----:B0-----:R-:W-:-:S05]  /*26d0*/  IMAD.IADD R3, R3, 0x1, R20 ;  /* 0x0000000103037824 */ /* 0x001fca00078e0214 */
[----:B------:R-:W-:-:S04]  /*26e0*/  ISETP.NE.AND P1, PT, R3, UR4, PT ;  /* 0x0000000403007c0c */ /* 0x000fc8000bf25270 */
[----:B------:R-:W-:-:S05]  /*26f0*/  SEL R3, RZ, 0x1, P1 ;  /* 0x00000001ff037807 */ /* 0x000fca0000800000 */
[----:B------:R0:W-:Y:S04]  /*2700*/  STS.U8 [UR7+0x1800], R3 ;  /* 0x00180003ff007988 */ /* 0x0001e80008000007 */
.L_x_4863:
[----:B------:R-:W-:Y:S05]  /*2710*/  BSYNC.RECONVERGENT B0 ;  /* 0x0000000000007941 */ /* 0x000fea0003800200 */
.L_x_4862:
[----:B------:R-:W-:Y:S06]  /*2720*/  BAR.SYNC.DEFER_BLOCKING 0x0 ;  /* 0x0000000000007b1d */ /* 0x000fec0000010000 */
[----:B0-----:R-:W0:Y:S02]  /*2730*/  LDS.U8 R3, [UR7+0x1800] ;  /* 0x00180007ff037984 */ /* 0x001e240008000000 */
[----:B0-----:R-:W-:-:S13]  /*2740*/  ISETP.NE.AND P1, PT, R3, RZ, PT ;  /* 0x000000ff0300720c */ /* 0x001fda0003f25270 */
[----:B------:R-:W-:Y:S05]  /*2750*/  @!P1 EXIT ;  /* 0x000000000000994d */ /* 0x000fea0003800000 */
[----:B------:R-:W-:Y:S01]  /*2760*/  ISETP.GE.U32.AND P1, PT, R5, UR8, PT ;  /* 0x0000000805007c0c */ /* 0x000fe2000bf26070 */
[----:B------:R-:W0:Y:S01]  /*2770*/  LDCU UR5, c[0x0][0x3ac] ;  /* 0x00007580ff0577ac */ /* 0x000e220008000800 */
[----:B------:R-:W-:Y:S01]  /*2780*/  BSSY.RECONVERGENT B0, `(.L_x_4864) ;  /* 0x000012b000007945 */ /* 0x000fe20003800200 */
[----:B-1234-:R-:W-:Y:S01]  /*2790*/  HFMA2 R19, -RZ, RZ, 0, 0 ;  /* 0x00000000ff137431 */ /* 0x01efe200000001ff */
[----:B------:R-:W-:Y:S01]  /*27a0*/  MOV R27, RZ ;  /* 0x000000ff001b7202 */ /* 0x000fe20000000f00 */
[----:B------:R-:W-:-:S08]  /*27b0*/  IMAD.MOV.U32 R9, RZ, RZ, RZ ;  /* 0x000000ffff097224 */ /* 0x000fd000078e00ff */
[----:B------:R-:W-:Y:S05]  /*27c0*/  @P1 BRA `(.L_x_4865) ;  /* 0x0000001000981947 */ /* 0x000fea0003800000 */
[----:B------:R-:W1:Y:S01]  /*27d0*/  I2F.U32.RP R18, R0 ;  /* 0x0000000000127306 */ /* 0x000e620000209000 */
[C---:B------:R-:W-:Y:S01]  /*27e0*/  IMAD.IADD R22, R0.reuse, 0x1, R5 ;  /* 0x0000000100167824 */ /* 0x040fe200078e0205 */
[----:B------:R-:W-:Y:S01]  /*27f0*/  ISETP.NE.U32.AND P3, PT, R0, RZ, PT ;  /* 0x000000ff0000720c */ /* 0x000fe20003f65070 */
[----:B------:R-:W-:Y:S01]  /*2800*/  BSSY.RECONVERGENT B1, `(.L_x_4866) ;  /* 0x00000fc000017945 */ /* 0x000fe20003800200 */
[----:B------:R-:W-:Y:S02]  /*2810*/  MOV R27, RZ ;  /* 0x000000ff001b7202 */ /* 0x000fe40000000f00 */
[C---:B------:R-:W-:Y:S02]  /*2820*/  ISETP.GE.U32.AND P1, PT, R22.reuse, UR8, PT ;  /* 0x0000000816007c0c */ /* 0x040fe4000bf26070 */
[----:B------:R-:W-:Y:S02]  /*2830*/  VIMNMX.U32 R3, PT, PT, R22, UR8, !PT ;  /* 0x0000000816037c48 */ /* 0x000fe4000ffe0000 */
[----:B------:R-:W-:-:S04]  /*2840*/  SEL R9, RZ, 0x1, P1 ;  /* 0x00000001ff097807 */ /* 0x000fc80000800000 */
[----:B------:R-:W-:Y:S01]  /*2850*/  IADD3 R3, PT, PT, R3, -R22, -R9 ;  /* 0x8000001603037210 */ /* 0x000fe20007ffe809 */
[----:B-1----:R-:W1:Y:S02]  /*2860*/  MUFU.RCP R18, R18 ;  /* 0x0000001200127308 */ /* 0x002e640000001000 */
[----:B-1----:R-:W-:-:S06]  /*2870*/  IADD3 R12, PT, PT, R18, 0xffffffe, RZ ;  /* 0x0ffffffe120c7810 */ /* 0x002fcc0007ffe0ff */
[----:B------:R1:W2:Y:S02]  /*2880*/  F2I.FTZ.U32.TRUNC.NTZ R13, R12 ;  /* 0x0000000c000d7305 */ /* 0x0002a4000021f000 */
[----:B-1----:R-:W-:Y:S02]  /*2890*/  MOV R12, RZ ;  /* 0x000000ff000c7202 */ /* 0x002fe40000000f00 */
[----:B--2---:R-:W-:-:S05]  /*28a0*/  IADD3 R19, PT, PT, RZ, -R13, RZ ;  /* 0x8000000dff137210 */ /* 0x004fca0007ffe0ff */
[----:B------:R-:W-:-:S04]  /*28b0*/  IMAD R19, R19, R0, RZ ;  /* 0x0000000013137224 */ /* 0x000fc800078e02ff */
[----:B------:R-:W-:Y:S01]  /*28c0*/  IMAD.HI.U32 R18, R13, R19, R12 ;  /* 0x000000130d127227 */ /* 0x000fe200078e000c */
[----:B------:R-:W-:-:S05]  /*28d0*/  MOV R19, RZ ;  /* 0x000000ff00137202 */ /* 0x000fca0000000f00 */
[----:B------:R-:W-:-:S05]  /*28e0*/  IMAD.HI.U32 R18, R18, R3, RZ ;  /* 0x0000000312127227 */ /* 0x000fca00078e00ff */
[----:B------:R-:W-:-:S05]  /*28f0*/  IADD3 R12, PT, PT, -R18, RZ, RZ ;  /* 0x000000ff120c7210 */ /* 0x000fca0007ffe1ff */
[----:B------:R-:W-:-:S05]  /*2900*/  IMAD R3, R0, R12, R3 ;  /* 0x0000000c00037224 */ /* 0x000fca00078e0203 */
[----:B------:R-:W-:-:S13]  /*2910*/  ISETP.GE.U32.AND P1, PT, R3, R0, PT ;  /* 0x000000000300720c */ /* 0x000fda0003f26070 */
[----:B------:R-:W-:Y:S01]  /*2920*/  @P1 IMAD.IADD R3, R3, 0x1, -R0 ;  /* 0x0000000103031824 */ /* 0x000fe200078e0a00 */
[----:B------:R-:W-:-:S04]  /*2930*/  @P1 IADD3 R18, PT, PT, R18, 0x1, RZ ;  /* 0x0000000112121810 */ /* 0x000fc80007ffe0ff */
[----:B------:R-:W-:Y:S02]  /*2940*/  ISETP.GE.U32.AND P2, PT, R3, R0, PT ;  /* 0x000000000300720c */ /* 0x000fe40003f46070 */
[----:B------:R-:W-:-:S11]  /*2950*/  MOV R3, R5 ;  /* 0x0000000500037202 */ /* 0x000fd60000000f00 */
[----:B------:R-:W-:Y:S02]  /*2960*/  @P2 IADD3 R18, PT, PT, R18, 0x1, RZ ;  /* 0x0000000112122810 */ /* 0x000fe40007ffe0ff */
[----:B------:R-:W-:-:S05]  /*2970*/  @!P3 LOP3.LUT R18, RZ, R0, RZ, 0x33, !PT ;  /* 0x00000000ff12b212 */ /* 0x000fca00078e33ff */
[----:B------:R-:W-:-:S05]  /*2980*/  IMAD.IADD R9, R9, 0x1, R18 ;  /* 0x0000000109097824 */ /* 0x000fca00078e0212 */
[C---:B------:R-:W-:Y:S02]  /*2990*/  ISETP.GE.U32.AND P1, PT, R9.reuse, 0x3, PT ;  /* 0x000000030900780c */ /* 0x040fe40003f26070 */
[----:B------:R-:W-:Y:S01]  /*29a0*/  IADD3 R24, PT, PT, R9, 0x1, RZ ;  /* 0x0000000109187810 */ /* 0x000fe20007ffe0ff */
[----:B------:R-:W-:-:S03]  /*29b0*/  IMAD.MOV.U32 R9, RZ, RZ, RZ ;  /* 0x000000ffff097224 */ /* 0x000fc600078e00ff */
[----:B------:R-:W-:-:S07]  /*29c0*/  LOP3.LUT R20, R24, 0x3, RZ, 0xc0, !PT ;  /* 0x0000000318147812 */ /* 0x000fce00078ec0ff */
[----:B------:R-:W-:Y:S05]  /*29d0*/  @!P1 BRA `(.L_x_4867) ;  /* 0x0000000c00789947 */ /* 0x000fea0003800000 */
[-C--:B------:R-:W-:Y:S01]  /*29e0*/  ISETP.GE.AND P2, PT, R8, R7.reuse, PT ;  /* 0x000000070800720c */ /* 0x080fe20003f46270 */
[----:B------:R-:W-:Y:S02]  /*29f0*/  IMAD R23, R5, R7, R8 ;  /* 0x0000000705177224 */ /* 0x000fe400078e0208 */
[----:B------:R-:W-:Y:S02]  /*2a00*/  IMAD.MOV.U32 R21, RZ, RZ, RZ ;  /* 0x000000ffff157224 */ /* 0x000fe400078e00ff */
[----:B------:R-:W-:-:S08]  /*2a10*/  HFMA2 R9, -RZ, RZ, 0, 0 ;  /* 0x00000000ff097431 */ /* 0x000fd000000001ff */
[----:B------:R-:W-:-:S04]  /*2a20*/  @!P2 IMAD.WIDE R12, R23, 0x4, R14 ;  /* 0x00000004170ca825 */ /* 0x000fc800078e020e */
[C---:B------:R-:W-:Y:S01]  /*2a30*/  @!P2 IMAD.WIDE R18, R23.reuse, 0x4, R16 ;  /* 0x000000041712a825 */ /* 0x040fe200078e0210 */
[----:B------:R1:W2:Y:S04]  /*2a40*/  @!P2 LDG.E.STRONG.SYS R21, desc[UR12][R12.64] ;  /* 0x0000000c0c15a981 */ /* 0x0002a8000c1f5900 */
[----:B------:R-:W3:Y:S01]  /*2a50*/  @!P2 LDG.E.STRONG.SYS R9, desc[UR12][R18.64] ;  /* 0x0000000c1209a981 */ /* 0x000ee2000c1f5900 */
[----:B------:R-:W-:Y:S01]  /*2a60*/  @!P2 IMAD.WIDE R26, R23, 0x4, R10 ;  /* 0x00000004171aa825 */ /* 0x000fe200078e020a */
[----:B-1----:R-:W-:-:S06]  /*2a70*/  MOV R12, RZ ;  /* 0x000000ff000c7202 */ /* 0x002fcc0000000f00 */
[----:B------:R1:W4:Y:S01]  /*2a80*/  @!P2 LDG.E.STRONG.SYS R12, desc[UR12][R26.64] ;  /* 0x0000000c1a0ca981 */ /* 0x000322000c1f5900 */
[----:B------:R-:W-:Y:S01]  /*2a90*/  IMAD.MOV.U32 R29, RZ, RZ, RZ ;  /* 0x000000ffff1d7224 */ /* 0x000fe200078e00ff */
        /* <DEDUP_REMOVED lines=11> */
[----:B-1----:R-:W-:Y:S02]  /*2b50*/  HFMA2 R27, -RZ, RZ, 0, 0 ;  /* 0x00000000ff1b7431 */ /* 0x002fe400000001ff */
[----:B----4-:R-:W-:Y:S01]  /*2b60*/  FFMA.FTZ R22, R25, R13, R12 ;  /* 0x0000000d19167223 */ /* 0x010fe2000001000c */
[----:B------:R-:W-:-:S05]  /*2b70*/  @!P2 IMAD.WIDE R12, R3, 0x4, R16 ;  /* 0x00000004030ca825 */ /* 0x000fca00078e0210 */
[----:B------:R1:W4:Y:S01]  /*2b80*/  @!P2 LDG.E.STRONG.SYS R27, desc[UR12][R12.64] ;  /* 0x0000000c0c1ba981 */ /* 0x000322000c1f5900 */
[----:B------:R-:W-:Y:S01]  /*2b90*/  FMUL.FTZ R9, R28, R9 ;  /* 0x000000091c097220 */ /* 0x000fe20000410000 */
[----:B--2---:R-:W-:-:S04]  /*2ba0*/  @!P2 IMAD.WIDE R18, R3, 0x4, R10 ;  /* 0x000000040312a825 */ /* 0x004fc800078e020a */
[----:B------:R-:W-:-:S04]  /*2bb0*/  FFMA.FTZ R26, RZ, RZ, R9 ;  /* 0x000000ffff1a7223 */ /* 0x000fc80000010009 */
[----:B-1----:R-:W-:Y:S01]  /*2bc0*/  FMUL.FTZ R12, R25, R26 ;  /* 0x0000001a190c7220 */ /* 0x002fe20000410000 */
[----:B---3--:R-:W-:Y:S01]  /*2bd0*/  IADD3 R25, PT, PT, R29, R21, RZ ;  /* 0x000000151d197210 */ /* 0x008fe20007ffe0ff */
[----:B------:R-:W-:Y:S01]  /*2be0*/  IMAD.MOV.U32 R21, RZ, RZ, RZ ;  /* 0x000000ffff157224 */ /* 0x000fe200078e00ff */
        /* <DEDUP_REMOVED lines=11> */
[----:B------:R-:W-:Y:S01]  /*2ca0*/  IMAD R13, R13, R7, R8 ;  /* 0x000000070d0d7224 */ /* 0x000fe200078e0208 */
[----:B------:R-:W-:Y:S01]  /*2cb0*/  MOV R12, RZ ;  /* 0x000000ff000c7202 */ /* 0x000fe20000000f00 */
[----:B------:R-:W-:Y:S02]  /*2cc0*/  FMUL.FTZ R28, R28, R27 ;  /* 0x0000001b1c1c7220 */ /* 0x000fe40000410000 */
[----:B------:R-:W-:-:S04]  /*2cd0*/  @!P2 IMAD.WIDE R26, R13, 0x4, R14 ;  /* 0x000000040d1aa825 */ /* 0x000fc800078e020e */
[----:B-1----:R-:W-:Y:S01]  /*2ce0*/  @!P2 IMAD.WIDE R18, R13, 0x4, R16 ;  /* 0x000000040d12a825 */ /* 0x002fe200078e0210 */
[----:B------:R-:W3:Y:S03]  /*2cf0*/  @!P2 LDG.E.STRONG.SYS R12, desc[UR12][R26.64] ;  /* 0x0000000c1a0ca981 */ /* 0x000ee6000c1f5900 */
[----:B--2---:R-:W-:Y:S01]  /*2d00*/  FFMA.FTZ R21, R29, R28, R21 ;  /* 0x0000001c1d157223 */ /* 0x004fe20000010015 */
[----:B------:R-:W-:-:S06]  /*2d10*/  IMAD.MOV.U32 R28, RZ, RZ, RZ ;  /* 0x000000ffff1c7224 */ /* 0x000fcc00078e00ff */
        /* <DEDUP_REMOVED lines=11> */
[----:B------:R-:W-:Y:S02]  /*2dd0*/  HFMA2 R18, -RZ, RZ, 0, 0 ;  /* 0x00000000ff127431 */ /* 0x000fe400000001ff */
[----:B------:R-:W-:-:S05]  /*2de0*/  @!P2 IMAD.WIDE R28, R13, 0x4, R10 ;  /* 0x000000040d1ca825 */ /* 0x000fca00078e020a */
[----:B------:R1:W2:Y:S01]  /*2df0*/  @!P2 LDG.E.STRONG.SYS R18, desc[UR12][R28.64] ;  /* 0x0000000c1c12a981 */ /* 0x0002a2000c1f5900 */
[----:B------:R-:W-:-:S04]  /*2e00*/  VIMNMX R19, PT, PT, R21, 0x1, !PT ;  /* 0x0000000115137848 */ /* 0x000fc80007fe0100 */
[----:B------:R-:W-:-:S06]  /*2e10*/  I2FP.F32.U32 R27, R19 ;  /* 0x00000013001b7245 */ /* 0x000fcc0000201000 */
[----:B------:R-:W2:Y:S01]  /*2e20*/  MUFU.RCP R27, R27 ;  /* 0x0000001b001b7308 */ /* 0x000ea20000001000 */
[----:B------:R-:W-:-:S04]  /*2e30*/  FMUL.FTZ R25, R22, R25 ;  /* 0x0000001916197220 */ /* 0x000fc80000410000 */
[----:B------:R-:W-:Y:S01]  /*2e40*/  FMUL.FTZ R12, R12, R25 ;  /* 0x000000190c0c7220 */ /* 0x000fe20000410000 */
[----:B------:R-:W-:-:S04]  /*2e50*/  IMAD R25, R0, 0x3, R5 ;  /* 0x0000000300197824 */ /* 0x000fc800078e0205 */
[----:B------:R-:W-:Y:S02]  /*2e60*/  IMAD R25, R25, R7, R8 ;  /* 0x0000000719197224 */ /* 0x000fe400078e0208 */
[----:B------:R-:W-:Y:S02]  /*2e70*/  IMAD.MOV.U32 R22, RZ, RZ, RZ ;  /* 0x000000ffff167224 */ /* 0x000fe400078e00ff */
[----:B-1----:R-:W-:-:S04]  /*2e80*/  @!P2 IMAD.WIDE R28, R25, 0x4, R16 ;  /* 0x00000004191ca825 */ /* 0x002fc800078e0210 */
[----:B------:R-:W-:-:S04]  /*2e90*/  @!P2 IMAD.WIDE R16, R25, 0x4, R10 ;  /* 0x000000041910a825 */ /* 0x000fc800078e020a */
[----:B--2---:R-:W-:Y:S01]  /*2ea0*/  FFMA.FTZ R12, R27, R12, R18 ;  /* 0x0000000c1b0c7223 */ /* 0x004fe20000010012 */
[----:B------:R-:W-:-:S05]  /*2eb0*/  @!P2 IMAD.WIDE R18, R25, 0x4, R14 ;  /* 0x000000041912a825 */ /* 0x000fca00078e020e */
[----:B------:R1:W2:Y:S02]  /*2ec0*/  @!P2 LDG.E.STRONG.SYS R22, desc[UR12][R18.64] ;  /* 0x0000000c1216a981 */ /* 0x0002a4000c1f5900 */
[----:B-1----:R-:W-:-:S06]  /*2ed0*/  MOV R19, RZ ;  /* 0x000000ff00137202 */ /* 0x002fcc0000000f00 */
[----:B------:R-:W3:Y:S01]  /*2ee0*/  @!P2 LDG.E.STRONG.SYS R19, desc[UR12][R28.64] ;  /* 0x0000000c1c13a981 */ /* 0x000ee2000c1f5900 */
[----:B------:R-:W-:-:S06]  /*2ef0*/  HFMA2 R18, -RZ, RZ, 0, 0 ;  /* 0x00000000ff127431 */ /* 0x000fcc00000001ff */
[----:B------:R1:W4:Y:S01]  /*2f00*/  @!P2 LDG.E.STRONG.SYS R18, desc[UR12][R16.64] ;  /* 0x0000000c1012a981 */ /* 0x000322000c1f5900 */
[----:B------:R-:W-:Y:S01]  /*2f10*/  FMUL.FTZ R26, R27, R26 ;  /* 0x0000001a1b1a7220 */ /* 0x000fe20000410000 */
[----:B------:R-:W-:Y:S01]  /*2f20*/  FADD.FTZ R12, R9, R12 ;  /* 0x0000000c090c7221 */ /* 0x000fe20000010000 */
[----:B--2---:R-:W-:-:S05]  /*2f30*/  IMAD.IADD R27, R21, 0x1, R22 ;  /* 0x00000001151b7824 */ /* 0x004fca00078e0216 */
        /* <DEDUP_REMOVED lines=21> */
[----:B------:R-:W-:Y:S02]  /*3090*/  LEA R21, R18, R23, 0x2 ;  /* 0x0000001712157211 */ /* 0x000fe400078e10ff */
[----:B------:R-:W-:Y:S02]  /*30a0*/  IADD3 R3, PT, PT, R0, R7, R0 ;  /* 0x0000000700037210 */ /* 0x000fe40007ffe000 */
[----:B------:R-:W-:Y:S01]  /*30b0*/  LEA R23, R18, R25, 0x2 ;  /* 0x0000001912177211 */ /* 0x000fe200078e10ff */
[----:B------:R-:W-:Y:S06]  /*30c0*/  @!P1 BRA `(.L_x_4867) ;  /* 0x0000000400bc9947 */ /* 0x000fec0003800000 */
[----:B------:R-:W-:Y:S01]  /*30d0*/  MOV R25, R13 ;  /* 0x0000000d00197202 */ /* 0x000fe20000000f00 */
[----:B------:R-:W-:-:S07]  /*30e0*/  IMAD.MOV.U32 R7, RZ, RZ, R16 ;  /* 0x000000ffff077224 */ /* 0x000fce00078e0010 */
.L_x_4868:
[----:B------:R-:W1:Y:S01]  /*30f0*/  @!P2 LDC.64 R12, c[0x0][0x398] ;  /* 0x0000e600ff0cab82 */ /* 0x000e620000000a00 */
[----:B------:R-:W-:Y:S01]  /*3100*/  MOV R24, RZ ;  /* 0x000000ff00187202 */ /* 0x000fe20000000f00 */
[----:B------:R-:W-:-:S05]  /*3110*/  @!P2 IMAD.WIDE R16, R21, 0x4, R14 ;  /* 0x000000041510a825 */ /* 0x000fca00078e020e */
[----:B------:R2:W3:Y:S02]  /*3120*/  @!P2 LDG.E.STRONG.SYS R24, desc[UR12][R16.64] ;  /* 0x0000000c1018a981 */ /* 0x0004e4000c1f5900 */
[----:B--2---:R-:W-:Y:S02]  /*3130*/  HFMA2 R16, -RZ, RZ, 0, 0 ;  /* 0x00000000ff107431 */ /* 0x004fe400000001ff */
        /* <DEDUP_REMOVED lines=9> */
[----:B------:R-:W-:Y:S01]  /*31d0*/  FMUL.FTZ R28, R28, R28 ;  /* 0x0000001c1c1c7220 */ /* 0x000fe20000410000 */
[----:B------:R-:W-:Y:S01]  /*31e0*/  IMAD.MOV.U32 R27, RZ, RZ, RZ ;  /* 0x000000ffff1b7224 */ /* 0x000fe200078e00ff */
[----:B------:R-:W-:Y:S02]  /*31f0*/  VIMNMX R12, PT, PT, R24, 0x1, !PT ;  /* 0x00000001180c7848 */ /* 0x000fe40007fe0100 */
[----:B------:R-:W-:-:S03]  /*3200*/  FMUL.FTZ R26, R26, R28 ;  /* 0x0000001c1a1a7220 */ /* 0x000fc60000410000 */
[----:B------:R-:W2:Y:S01]  /*3210*/  @!P2 LDG.E.STRONG.SYS R27, desc[UR12][R16.64] ;  /* 0x0000000c101ba981 */ /* 0x000ea2000c1f5900 */
[----:B------:R-:W-:Y:S01]  /*3220*/  I2FP.F32.U32 R28, R12 ;  /* 0x0000000c001c7245 */ /* 0x000fe20000201000 */
[----:B------:R-:W-:Y:S01]  /*3230*/  FMUL.FTZ R26, R22, R26 ;  /* 0x0000001a161a7220 */ /* 0x000fe20000410000 */
[----:B------:R-:W1:Y:S01]  /*3240*/  @!P2 LDC.64 R12, c[0x0][0x398] ;  /* 0x0000e600ff0cab82 */ /* 0x000e620000000a00 */
[----:B------:R-:W-:-:S03]  /*3250*/  MOV R22, RZ ;  /* 0x000000ff00167202 */ /* 0x000fc60000000f00 */
        /* <DEDUP_REMOVED lines=39> */
[----:B------:R-:W-:Y:S02]  /*34d0*/  IADD3 R9, PT, PT, R22, R19, RZ ;  /* 0x0000001316097210 */ /* 0x000fe40007ffe0ff */
[----:B------:R-:W-:-:S05]  /*34e0*/  I2FP.F32.S32 R22, R22 ;  /* 0x0000001600167245 */ /* 0x000fca0000201400 */
[C---:B------:R-:W-:Y:S01]  /*34f0*/  FFMA.FTZ R19, R22.reuse, R26, R13 ;  /* 0x0000001a16137223 */ /* 0x040fe2000001000d */
[----:B------:R-:W-:Y:S01]  /*3500*/  FMUL.FTZ R28, R22, R28 ;  /* 0x0000001c161c7220 */ /* 0x000fe20000410000 */
[----:B------:R-:W-:-:S06]  /*3510*/  IMAD.MOV.U32 R22, RZ, RZ, RZ ;  /* 0x000000ffff167224 */ /* 0x000fcc00078e00ff */
        /* <DEDUP_REMOVED lines=10> */
[----:B------:R-:W-:-:S06]  /*35c0*/  MOV R22, RZ ;  /* 0x000000ff00167202 */ /* 0x000fcc0000000f00 */
[----:B------:R-:W2:Y:S01]  /*35d0*/  @!P2 LDG.E.STRONG.SYS R22, desc[UR12][R16.64] ;  /* 0x0000000c1016a981 */ /* 0x000ea2000c1f5900 */
[----:B------:R-:W-:-:S06]  /*35e0*/  HFMA2 R26, -RZ, RZ, 0, 0 ;  /* 0x00000000ff1a7431 */ /* 0x000fcc00000001ff */
[----:B------:R1:W3:Y:S01]  /*35f0*/  @!P2 LDG.E.STRONG.SYS R26, desc[UR12][R12.64] ;  /* 0x0000000c0c1aa981 */ /* 0x0002e2000c1f5900 */
[----:B------:R-:W-:Y:S01]  /*3600*/  MOV R28, RZ ;  /* 0x000000ff001c7202 */ /* 0x000fe20000000f00 */
[----:B------:R-:W-:Y:S01]  /*3610*/  FADD.FTZ R24, R27, R24 ;  /* 0x000000181b187221 */ /* 0x000fe20000010000 */
[----:B-1----:R-:W-:-:S05]  /*3620*/  @!P2 IMAD.WIDE R12, R23, 0x4, R10 ;  /* 0x00000004170ca825 */ /* 0x002fca00078e020a */
[----:B------:R3:W4:Y:S01]  /*3630*/  @!P2 LDG.E.STRONG.SYS R28, desc[UR12][R12.64] ;  /* 0x0000000c0c1ca981 */ /* 0x000722000c1f5900 */
[----:B------:R-:W-:Y:S01]  /*3640*/  IADD3 R7, PT, PT, R7, 0x4, RZ ;  /* 0x0000000407077810 */ /* 0x000fe20007ffe0ff */
[----:B------:R-:W-:Y:S01]  /*3650*/  IMAD R25, R18, 0x4, R25 ;  /* 0x0000000412197824 */ /* 0x000fe200078e0219 */
[C-C-:B------:R-:W-:Y:S02]  /*3660*/  IADD3 R3, PT, PT, R0.reuse, R3, R0.reuse ;  /* 0x0000000300037210 */ /* 0x140fe40007ffe000 */
[----:B------:R-:W-:Y:S02]  /*3670*/  ISETP.NE.AND P1, PT, R7, RZ, PT ;  /* 0x000000ff0700720c */ /* 0x000fe40003f25270 */
[----:B------:R-:W-:Y:S02]  /*3680*/  IADD3 R3, PT, PT, R0, R3, R0 ;  /* 0x0000000300037210 */ /* 0x000fe40007ffe000 */
[C---:B------:R-:W-:Y:S02]  /*3690*/  LEA R21, R18.reuse, R21, 0x2 ;  /* 0x0000001512157211 */ /* 0x040fe400078e10ff */
[----:B------:R-:W-:-:S02]  /*36a0*/  LEA R29, R18, R29, 0x2 ;  /* 0x0000001d121d7211 */ /* 0x000fc400078e10ff */
[----:B------:R-:W-:Y:S01]  /*36b0*/  LEA R23, R18, R23, 0x2 ;  /* 0x0000001712177211 */ /* 0x000fe200078e10ff */
[----:B--2---:R-:W-:Y:S01]  /*36c0*/  IMAD.IADD R27, R9, 0x1, R22 ;  /* 0x00000001091b7824 */ /* 0x004fe200078e0216 */
[----:B------:R-:W-:-:S04]  /*36d0*/  I2FP.F32.S32 R17, R22 ;  /* 0x0000001600117245 */ /* 0x000fc80000201400 */
[----:B------:R-:W-:Y:S01]  /*36e0*/  VIMNMX R16, PT, PT, R27, 0x1, !PT ;  /* 0x000000011b107848 */ /* 0x000fe20007fe0100 */
[----:B---3--:R-:W-:Y:S01]  /*36f0*/  FMUL.FTZ R13, R17, R26 ;  /* 0x0000001a110d7220 */ /* 0x008fe20000410000 */
[----:B------:R-:W-:Y:S02]  /*3700*/  FADD.FTZ R26, R19, -R26 ;  /* 0x8000001a131a7221 */ /* 0x000fe40000010000 */
[----:B------:R-:W-:Y:S02]  /*3710*/  I2FP.F32.U32 R22, R16 ;  /* 0x0000001000167245 */ /* 0x000fe40000201000 */
[----:B------:R-:W-:Y:S01]  /*3720*/  I2FP.F32.S32 R16, R9 ;  /* 0x0000000900107245 */ /* 0x000fe20000201400 */
[----:B------:R-:W-:Y:S01]  /*3730*/  FMUL.FTZ R26, R26, R26 ;  /* 0x0000001a1a1a7220 */ /* 0x000fe20000410000 */
[----:B------:R1:W4:Y:S03]  /*3740*/  MUFU.RCP R9, R22 ;  /* 0x0000001600097308 */ /* 0x0003260000001000 */
[----:B------:R-:W-:-:S04]  /*3750*/  FMUL.FTZ R17, R17, R26 ;  /* 0x0000001a11117220 */ /* 0x000fc80000410000 */
[C---:B------:R-:W-:Y:S01]  /*3760*/  FMUL.FTZ R17, R16.reuse, R17 ;  /* 0x0000001110117220 */ /* 0x040fe20000410000 */
[----:B-1----:R-:W-:-:S03]  /*3770*/  FFMA.FTZ R22, R16, R19, R13 ;  /* 0x0000001310167223 */ /* 0x002fc6000001000d */
[C---:B----4-:R-:W-:Y:S01]  /*3780*/  FFMA.FTZ R17, R9.reuse, R17, R28 ;  /* 0x0000001109117223 */ /* 0x050fe2000001001c */
[----:B------:R-:W-:-:S03]  /*3790*/  FMUL.FTZ R9, R9, R22 ;  /* 0x0000001609097220 */ /* 0x000fc60000410000 */
[----:B------:R-:W-:Y:S01]  /*37a0*/  FADD.FTZ R19, R17, R24 ;  /* 0x0000001811137221 */ /* 0x000fe20000010000 */
[----:B------:R-:W-:Y:S06]  /*37b0*/  @P1 BRA `(.L_x_4868) ;  /* 0xfffffff8004c1947 */ /* 0x000fec000383ffff */
.L_x_4867:
[----:B0-----:R-:W-:Y:S05]  /*37c0*/  BSYNC.RECONVERGENT B1 ;  /* 0x0000000000017941 */ /* 0x001fea0003800200 */
.L_x_4866:
[----:B------:R-:W-:-:S13]  /*37d0*/  ISETP.NE.AND P1, PT, R20, RZ, PT ;  /* 0x000000ff1400720c */ /* 0x000fda0003f25270 */
[----:B------:R-:W-:Y:S05]  /*37e0*/  @!P1 BRA `(.L_x_4865) ;  /* 0x0000000000909947 */ /* 0x000fea0003800000 */
[----:B------:R-:W0:Y:S01]  /*37f0*/  LDCU UR4, c[0x0][0x3ac] ;  /* 0x00007580ff0477ac */ /* 0x000e220008000800 */
[----:B------:R-:W-:Y:S01]  /*3800*/  BSSY.RECONVERGENT B1, `(.L_x_4869) ;  /* 0x0000021000017945 */ /* 0x000fe20003800200 */
[----:B------:R-:W-:Y:S02]  /*3810*/  IADD3 R7, PT, PT, -R20, RZ, RZ ;  /* 0x000000ff14077210 */ /* 0x000fe40007ffe1ff */
[----:B0-----:R-:W-:Y:S01]  /*3820*/  ISETP.GE.AND P2, PT, R8, UR4, PT ;  /* 0x0000000408007c0c */ /* 0x001fe2000bf46270 */
[----:B------:R-:W-:-:S12]  /*3830*/  IMAD R3, R3, UR4, R8 ;  /* 0x0000000403037c24 */ /* 0x000fd8000f8e0208 */
.L_x_4870:
[----:B------:R-:W0:Y:S01]  /*3840*/  @!P2 LDC.64 R12, c[0x0][0x398] ;  /* 0x0000e600ff0cab82 */ /* 0x000e220000000a00 */
[----:B------:R-:W-:Y:S02]  /*3850*/  HFMA2 R18, -RZ, RZ, 0, 0 ;  /* 0x00000000ff127431 */ /* 0x000fe400000001ff */
        /* <DEDUP_REMOVED lines=9> */
[----:B0-----:R-:W-:Y:S02]  /*38f0*/  I2FP.F32.S32 R13, R27 ;  /* 0x0000001b000d7245 */ /* 0x001fe40000201400 */
[----:B------:R-:W-:Y:S01]  /*3900*/  ISETP.NE.AND P1, PT, R7, RZ, PT ;  /* 0x000000ff0700720c */ /* 0x000fe20003f25270 */
[----:B--2---:R-:W-:Y:S01]  /*3910*/  IMAD.IADD R24, R18, 0x1, R27 ;  /* 0x0000000112187824 */ /* 0x004fe200078e021b */
[----:B------:R-:W-:-:S04]  /*3920*/  I2FP.F32.S32 R17, R18 ;  /* 0x0000001200117245 */ /* 0x000fc80000201400 */
[----:B------:R-:W-:Y:S02]  /*3930*/  VIMNMX R25, PT, PT, R24, 0x1, !PT ;  /* 0x0000000118197848 */ /* 0x000fe40007fe0100 */
[----:B------:R-:W-:Y:S02]  /*3940*/  MOV R27, R24 ;  /* 0x00000018001b7202 */ /* 0x000fe40000000f00 */
        /* <DEDUP_REMOVED lines=13> */
.L_x_4869:
[----:B------:R-:W-:-:S07]  /*3a20*/  MOV R27, R24 ;  /* 0x00000018001b7202 */ /* 0x000fce0000000f00 */
.L_x_4865:
[----:B0-----:R-:W-:Y:S05]  /*3a30*/  BSYNC.RECONVERGENT B0 ;  /* 0x0000000000007941 */ /* 0x001fea0003800200 */
.L_x_4864:
[----:B------:R-:W-:-:S13]  /*3a40*/  ISETP.GE.U32.AND P1, PT, R0, 0x2, PT ;  /* 0x000000020000780c */ /* 0x000fda0003f26070 */
        /* <DEDUP_REMOVED lines=37> */
.L_x_4873:
[----:B------:R-:W-:Y:S05]  /*3ca0*/  BSYNC.RECONVERGENT B0 ;  /* 0x0000000000007941 */ /* 0x000fea0003800200 */
.L_x_4872:
        /* <DEDUP_REMOVED lines=37> */
.L_x_4875:
[----:B------:R-:W-:Y:S05]  /*3f00*/  BSYNC.RECONVERGENT B0 ;  /* 0x0000000000007941 */ /* 0x000fea0003800200 */
.L_x_4874:
        /* <DEDUP_REMOVED lines=37> */
.L_x_4877:
[----:B------:R-:W-:Y:S05]  /*4160*/  BSYNC.RECONVERGENT B0 ;  /* 0x0000000000007941 */ /* 0x000fea0003800200 */
.L_x_4876:
        /* <DEDUP_REMOVED lines=37> */
.L_x_4879:
[----:B------:R-:W-:Y:S05]  /*43c0*/  BSYNC.RECONVERGENT B0 ;  /* 0x0000000000007941 */ /* 0x000fea0003800200 */
.L_x_4878:
        /* <DEDUP_REMOVED lines=37> */
.L_x_4881:
[----:B------:R-:W-:Y:S05]  /*4620*/  BSYNC.RECONVERGENT B0 ;  /* 0x0000000000007941 */ /* 0x000fea0003800200 */
.L_x_4880:
        /* <DEDUP_REMOVED lines=37> */
.L_x_4883:
[----:B------:R-:W-:Y:S05]  /*4880*/  BSYNC.RECONVERGENT B0 ;  /* 0x0000000000007941 */ /* 0x000fea0003800200 */
.L_x_4882:
        /* <DEDUP_REMOVED lines=37> */
.L_x_4885:
[----:B------:R-:W-:Y:S05]  /*4ae0*/  BSYNC.RECONVERGENT B0 ;  /* 0x0000000000007941 */ /* 0x000fea0003800200 */
.L_x_4884:
        /* <DEDUP_REMOVED lines=37> */
.L_x_4887:
[----:B------:R-:W-:Y:S05]  /*4d40*/  BSYNC.RECONVERGENT B0 ;  /* 0x0000000000007941 */ /* 0x000fea0003800200 */
.L_x_4886:
        /* <DEDUP_REMOVED lines=37> */
.L_x_4889:
[----:B------:R-:W-:Y:S05]  /*4fa0*/  BSYNC.RECONVERGENT B0 ;  /* 0x0000000000007941 */ /* 0x000fea0003800200 */
.L_x_4888:
        /* <DEDUP_REMOVED lines=36> */
.L_x_4890:
[----:B------:R-:W-:Y:S05]  /*51f0*/  BSYNC.RECONVERGENT B0 ;  /* 0x0000000000007941 */ /* 0x000fea0003800200 */
.L_x_4871:
        /* <DEDUP_REMOVED lines=11> */
.L_x_4861:
        /* <DEDUP_REMOVED lines=14> */
.L_x_4891:
        /* <DEDUP_REMOVED lines=15> */
.L_x_27142:


//--------------------- .text._ZN2at6native50batch_norm_collect_statistics_channels_last_kernelINS0_3VarEffLi4EEEvPKT0_PT1_S7_PVS6_PiiiS6_ --------------------------
	.section	.text._ZN2at6native50batch_norm_collect_statistics_channels_last_kernelINS0_3VarEffLi4EEEvPKT0_PT1_S7_PVS6_PiiiS6_,"ax",@progbits
	.align	128
        .global         _ZN2at6native50batch_norm_collect_statistics_channels_last_kernelINS0_3VarEffLi4EEEvPKT0_PT1_S7_PVS6_PiiiS6_
        .type           _ZN2at6native50batch_norm_collect_statistics_channels_last_kernelINS0_3VarEffLi4EEEvPKT0_PT1_S7_PVS6_PiiiS6_,@function
        .size           _ZN2at6native50batch_norm_collect_statistics_channels_last_kernelINS0_3VarEffLi4EEEvPKT0_PT1_S7_PVS6_PiiiS6_,(.L_x_27143 - _ZN2at6native50batch_norm_collect_statistics_channels_last_kernelINS0_3VarEffLi4EEEvPKT0_PT1_S7_PVS6_PiiiS6_)
        .other          _ZN2at6native50batch_norm_collect_statistics_channels_last_kernelINS0_3VarEffLi4EEEvPKT0_PT1_S7_PVS6_PiiiS6_,@"STO_CUDA_ENTRY STV_DEFAULT"
_ZN2at6native50batch_norm_collect_statistics_channels_last_kernelINS0_3VarEffLi4EEEvPKT0_PT1_S7_PVS6_PiiiS6_:
.text._ZN2at6native50batch_norm_collect_statistics_channels_last_kernelINS0_3VarEffLi4EEEvPKT0_PT1_S7_PVS6_PiiiS6_:
        /* <DEDUP_REMOVED lines=67> */
.L_x_4893:
[----:B-1----:R-:W-:Y:S01]  /*0430*/  ISETP.GE.OR P1, PT, R25, UR11, P0 ;  /* 0x0000000b19007c0c */ /* 0x002fe20008726670 */
[----:B------:R-:W-:-:S12]  /*0440*/  IMAD.MOV.U32 R22, RZ, RZ, RZ ;  /* 0x000000ffff167224 */ /* 0x000fd800078e00ff */
[----:B------:R-:W0:Y:S02]  /*0450*/  @!P1 LDC.64 R14, c[0x0][0x380] ;  /* 0x0000e000ff0e9b82 */ /* 0x000e240000000a00 */
[----:B0-----:R-:W-:-:S05]  /*0460*/  @!P1 IMAD.WIDE R26, R16, 0x4, R14 ;  /* 0x00000004101a9825 */ /* 0x001fca00078e020e */
[----:B------:R-:W2:Y:S01]  /*0470*/  @!P1 LDG.E.CONSTANT R22, desc[UR12][R26.64] ;  /* 0x0000000c1a169981 */ /* 0x000ea2000c1e9900 */
[----:B------:R-:W-:Y:S01]  /*0480*/  @!P1 IADD3 R12, PT, PT, R12, 0x1, RZ ;  /* 0x000000010c0c9810 */ /* 0x000fe20007ffe0ff */
[----:B------:R-:W-:Y:S01]  /*0490*/  IMAD.IADD R29, R2, 0x1, R25 ;  /* 0x00000001021d7824 */ /* 0x000fe200078e0219 */
[----:B------:R-:W-:Y:S02]  /*04a0*/  MOV R15, RZ ;  /* 0x000000ff000f7202 */ /* 0x000fe40000000f00 */
        /* <DEDUP_REMOVED lines=8> */
[----:B------:R-:W-:Y:S02]  /*0530*/  HFMA2 R22, -RZ, RZ, 0, 0 ;  /* 0x00000000ff167431 */ /* 0x000fe400000001ff */
        /* <DEDUP_REMOVED lines=14> */
[----:B------:R-:W-:-:S06]  /*0620*/  MOV R29, RZ ;  /* 0x000000ff001d7202 */ /* 0x000fcc0000000f00 */
[----:B------:R-:W2:Y:S01]  /*0630*/  @!P3 LDG.E.CONSTANT R29, desc[UR12][R14.64] ;  /* 0x0000000c0e1db981 */ /* 0x000ea2000c1e9900 */
[----:B------:R-:W-:Y:S02]  /*0640*/  @!P3 VIADD R10, R10, 0x1 ;  /* 0x000000010a0ab836 */ /* 0x000fe40000000000 */
[----:B------:R-:W-:Y:S01]  /*0650*/  HFMA2 R26, -RZ, RZ, 0, 0 ;  /* 0x00000000ff1a7431 */ /* 0x000fe200000001ff */
        /* <DEDUP_REMOVED lines=13> */
[C---:B------:R-:W-:Y:S01]  /*0730*/  IMAD R19, R18.reuse, 0x4, R19 ;  /* 0x0000000412137824 */ /* 0x040fe200078e0213 */
[----:B------:R-:W-:Y:S02]  /*0740*/  MOV R28, RZ ;  /* 0x000000ff001c7202 */ /* 0x000fe40000000f00 */
[----:B------:R-:W-:Y:S02]  /*0750*/  IADD3 R7, PT, PT, R7, 0x1, RZ ;  /* 0x0000000107077810 */ /* 0x000fe40007ffe0ff */
[C---:B------:R-:W-:Y:S02]  /*0760*/  LEA R23, R18.reuse, R23, 0x2 ;  /* 0x0000001712177211 */ /* 0x040fe400078e10ff */
[----:B------:R-:W-:Y:S02]  /*0770*/  LEA R21, R18, R21, 0x2 ;  /* 0x0000001512157211 */ /* 0x000fe400078e10ff */
[----:B0-----:R-:W-:-:S04]  /*0780*/  @!P4 I2FP.F32.S32 R15, R4 ;  /* 0x00000004000fc245 */ /* 0x001fc80000201400 */
[----:B------:R0:W1:Y:S02]  /*0790*/  @!P4 MUFU.RCP R28, R15 ;  /* 0x0000000f001cc308 */ /* 0x0000640000001000 */
[----:B0-----:R-:W-:-:S04]  /*07a0*/  IADD3 R15, PT, PT, R18, R16, R18 ;  /* 0x00000010120f7210 */ /* 0x001fc80007ffe012 */
[----:B------:R-:W-:Y:S01]  /*07b0*/  IADD3 R16, PT, PT, R18, R15, R18 ;  /* 0x0000000f12107210 */ /* 0x000fe20007ffe012 */
[----:B--2---:R-:W-:-:S04]  /*07c0*/  FADD.FTZ R14, R26, -R13 ;  /* 0x8000000d1a0e7221 */ /* 0x004fc80000010000 */
[C---:B-1----:R-:W-:Y:S01]  /*07d0*/  FFMA.FTZ R13, R14.reuse, R28, R13 ;  /* 0x0000001c0e0d7223 */ /* 0x042fe2000001000d */
[----:B------:R-:W-:Y:S01]  /*07e0*/  IMAD.MOV.U32 R28, RZ, RZ, RZ ;  /* 0x000000ffff1c7224 */ /* 0x000fe200078e00ff */
[----:B------:R-:W-:Y:S02]  /*07f0*/  @!P1 MOV R28, 0x3f800000 ;  /* 0x3f800000001c9802 */ /* 0x000fe40000000f00 */
[----:B------:R-:W-:Y:S01]  /*0800*/  FADD.FTZ R26, -R13, R26 ;  /* 0x0000001a0d1a7221 */ /* 0x000fe20000010100 */
[----:B------:R-:W-:Y:S02]  /*0810*/  ISETP.NE.AND P1, PT, R7, 0x1, PT ;  /* 0x000000010700780c */ /* 0x000fe40003f25270 */
[----:B------:R-:W-:Y:S01]  /*0820*/  FFMA.FTZ R20, R25, R28, R20 ;  /* 0x0000001c19147223 */ /* 0x000fe20000010014 */
[----:B------:R-:W-:Y:S01]  /*0830*/  FMUL.FTZ R26, R14, R26 ;  /* 0x0000001a0e1a7220 */ /* 0x000fe20000410000 */
[----:B------:R-:W-:Y:S02]  /*0840*/  HFMA2 R14, -RZ, RZ, 0, 0 ;  /* 0x00000000ff0e7431 */ /* 0x000fe400000001ff */
[----:B------:R-:W-:-:S02]  /*0850*/  @!P2 IMAD.MOV.U32 R14, RZ, RZ, 0x3f800000 ;  /* 0x3f800000ff0ea424 */ /* 0x000fc400078e00ff */
[----:B------:R-:W-:Y:S02]  /*0860*/  IMAD.IADD R25, R2, 0x1, R27 ;  /* 0x0000000102197824 */ /* 0x000fe400078e021b */
[----:B------:R-:W-:Y:S01]  /*0870*/  FFMA.FTZ R9, R22, R14, R9 ;  /* 0x0000000e16097223 */ /* 0x000fe20000010009 */
[----:B------:R-:W-:Y:S02]  /*0880*/  MOV R14, RZ ;  /* 0x000000ff000e7202 */ /* 0x000fe40000000f00 */
[----:B------:R-:W-:-:S05]  /*0890*/  @!P3 MOV R14, 0x3f800000 ;  /* 0x3f800000000eb802 */ /* 0x000fca0000000f00 */
[----:B------:R-:W-:Y:S01]  /*08a0*/  FFMA.FTZ R8, R29, R14, R8 ;  /* 0x0000000e1d087223 */ /* 0x000fe20000010008 */
[----:B------:R-:W-:Y:S01]  /*08b0*/  IMAD.MOV.U32 R14, RZ, RZ, RZ ;  /* 0x000000ffff0e7224 */ /* 0x000fe200078e00ff */
[----:B------:R-:W-:-:S05]  /*08c0*/  @!P4 MOV R14, 0x3f800000 ;  /* 0x3f800000000ec802 */ /* 0x000fca0000000f00 */
[----:B------:R-:W-:Y:S01]  /*08d0*/  FFMA.FTZ R17, R26, R14, R17 ;  /* 0x0000000e1a117223 */ /* 0x000fe20000010011 */
[----:B------:R-:W-:Y:S06]  /*08e0*/  @P1 BRA `(.L_x_4893) ;  /* 0xfffffff800d01947 */ /* 0x000fec000383ffff */
.L_x_4892:
        /* <DEDUP_REMOVED lines=18> */
[----:B------:R-:W-:Y:S02]  /*0a10*/  IMAD.IADD R19, R7, 0x1, R4 ;  /* 0x0000000107137824 */ /* 0x000fe400078e0204 */
[----:B------:R-:W-:Y:S01]  /*0a20*/  FMUL.FTZ R25, R14, R14 ;  /* 0x0000000e0e197220 */ /* 0x000fe20000410000 */
[----:B------:R3:W4:Y:S01]  /*0a30*/  MUFU.RCP R11, R16 ;  /* 0x00000010000b7308 */ /* 0x0007220000001000 */
[----:B------:R-:W-:-:S02]  /*0a40*/  I2FP.F32.S32 R4, R4 ;  /* 0x0000000400047245 */ /* 0x000fc40000201400 */
[----:B------:R-:W-:Y:S02]  /*0a50*/  VIMNMX R14, PT, PT, R19, 0x1, !PT ;  /* 0x00000001130e7848 */ /* 0x000fe40007fe0100 */
[----:B------:R-:W-:Y:S01]  /*0a60*/  ISETP.GE.U32.AND P0, PT, R0, 0x2, PT ;  /* 0x000000020000780c */ /* 0x000fe20003f06070 */
[----:B-1----:R-:W-:Y:S01]  /*0a70*/  ULEA UR7, UR6, UR4, 0x18 ;  /* 0x0000000406077291 */ /* 0x002fe2000f8ec0ff */
[----:B------:R-:W-:Y:S01]  /*0a80*/  I2FP.F32.S32 R7, R7 ;  /* 0x0000000700077245 */ /* 0x000fe20000201400 */
        /* <DEDUP_REMOVED lines=70> */
.L_x_4896:
[----:B------:R-:W-:Y:S05]  /*0ef0*/  BSYNC.RECONVERGENT B0 ;  /* 0x0000000000007941 */ /* 0x000fea0003800200 */
.L_x_4895:
        /* <DEDUP_REMOVED lines=37> */
.L_x_4898:
[----:B------:R-:W-:Y:S05]  /*1150*/  BSYNC.RECONVERGENT B0 ;  /* 0x0000000000007941 */ /* 0x000fea0003800200 */
.L_x_4897:
        /* <DEDUP_REMOVED lines=37> */
.L_x_4900:
[----:B------:R-:W-:Y:S05]  /*13b0*/  BSYNC.RECONVERGENT B0 ;  /* 0x0000000000007941 */ /* 0x000fea0003800200 */
.L_x_4899:
        /* <DEDUP_REMOVED lines=37> */
.L_x_4902:
[----:B------:R-:W-:Y:S05]  /*1610*/  BSYNC.RECONVERGENT B0 ;  /* 0x0000000000007941 */ /* 0x000fea0003800200 */
.L_x_4901:
        /* <DEDUP_REMOVED lines=37> */
.L_x_4904:
[----:B------:R-:W-:Y:S05]  /*1870*/  BSYNC.RECONVERGENT B0 ;  /* 0x0000000000007941 */ /* 0x000fea0003800200 */
.L_x_4903:
        /* <DEDUP_REMOVED lines=37> */
.L_x_4906:
[----:B------:R-:W-:Y:S05]  /*1ad0*/  BSYNC.RECONVERGENT B0 ;  /* 0x0000000000007941 */ /* 0x000fea0003800200 */
.L_x_4905:
        /* <DEDUP_REMOVED lines=37> */
.L_x_4908:
[----:B------:R-:W-:Y:S05]  /*1d30*/  BSYNC.RECONVERGENT B0 ;  /* 0x0000000000007941 */ /* 0x000fea0003800200 */
.L_x_4907:
        /* <DEDUP_REMOVED lines=37> */
.L_x_4910:
[----:B------:R-:W-:Y:S05]  /*1f90*/  BSYNC.RECONVERGENT B0 ;  /* 0x0000000000007941 */ /* 0x000fea0003800200 */
.L_x_4909:
        /* <DEDUP_REMOVED lines=37> */
.L_x_4912:
[----:B------:R-:W-:Y:S05]  /*21f0*/  BSYNC.RECONVERGENT B0 ;  /* 0x0000000000007941 */ /* 0x000fea0003800200 */
.L_x_4911:
        /* <DEDUP_REMOVED lines=36> */
.L_x_4913:
[----:B------:R-:W-:Y:S05]  /*2440*/  BSYNC.RECONVERGENT B0 ;  /* 0x0000000000007941 */ /* 0x000fea0003800200 */
.L_x_4894:
        /* <DEDUP_REMOVED lines=42> */
.L_x_4916:
[----:B------:R-:W-:Y:S05]  /*26f0*/  BSYNC.RECONVERGENT B0 ;  /* 0x0000000000007941 */ /* 0x000fea0003800200 */
.L_x_4915:
        /* <DEDUP_REMOVED lines=157> */
.L_x_4921:
        /* <DEDUP_REMOVED lines=109> */
.L_x_4920:
[----:B0-----:R-:W-:Y:S05]  /*37a0*/  BSYNC.RECONVERGENT B1 ;  /* 0x0000000000017941 */ /* 0x001fea0003800200 */
.L_x_4919:
[----:B------:R-:W-:-:S13]  /*37b0*/  ISETP.NE.AND P1, PT, R20, RZ, PT ;  /* 0x000000ff1400720c */ /* 0x000fda0003f25270 */
[----:B------:R-:W-:Y:S05]  /*37c0*/  @!P1 BRA `(.L_x_4918) ;  /* 0x0000000000909947 */ /* 0x000fea0003800000 */
[----:B------:R-:W0:Y:S01]  /*37d0*/  LDCU UR4, c[0x0][0x3ac] ;  /* 0x00007580ff0477ac */ /* 0x000e220008000800 */
[----:B------:R-:W-:Y:S01]  /*37e0*/  BSSY.RECONVERGENT B1, `(.L_x_4922) ;  /* 0x0000021000017945 */ /* 0x000fe20003800200 */
[----:B------:R-:W-:Y:S02]  /*37f0*/  IADD3 R7, PT, PT, -R20, RZ, RZ ;  /* 0x000000ff14077210 */ /* 0x000fe40007ffe1ff */
[----:B0-----:R-:W-:Y:S01]  /*3800*/  ISETP.GE.AND P2, PT, R8, UR4, PT ;  /* 0x0000000408007c0c */ /* 0x001fe2000bf46270 */
[----:B------:R-:W-:-:S12]  /*3810*/  IMAD R3, R3, UR4, R8 ;  /* 0x0000000403037c24 */ /* 0x000fd8000f8e0208 */
.L_x_4923:
        /* <DEDUP_REMOVED lines=30> */
.L_x_4922:
[----:B------:R-:W-:-:S07]  /*3a00*/  MOV R27, R24 ;  /* 0x00000018001b7202 */ /* 0x000fce0000000f00 */
.L_x_4918:
[----:B0-----:R-:W-:Y:S05]  /*3a10*/  BSYNC.RECONVERGENT B0 ;  /* 0x0000000000007941 */ /* 0x001fea0003800200 */
.L_x_4917:
        /* <DEDUP_REMOVED lines=38> */
.L_x_4926:
[----:B------:R-:W-:Y:S05]  /*3c80*/  BSYNC.RECONVERGENT B0 ;  /* 0x0000000000007941 */ /* 0x000fea0003800200 */
.L_x_4925:
        /* <DEDUP_REMOVED lines=37> */
.L_x_4928:
[----:B------:R-:W-:Y:S05]  /*3ee0*/  BSYNC.RECONVERGENT B0 ;  /* 0x0000000000007941 */ /* 0x000fea0003800200 */
.L_x_4927:
        /* <DEDUP_REMOVED lines=37> */
.L_x_4930:
[----:B------:R-:W-:Y:S05]  /*4140*/  BSYNC.RECONVERGENT B0 ;  /* 0x0000000000007941 */ /* 0x000fea0003800200 */
.L_x_4929:
        /* <DEDUP_REMOVED lines=37> */
.L_x_4932:
[----:B------:R-:W-:Y:S05]  /*43a0*/  BSYNC.RECONVERGENT B0 ;  /* 0x0000000000007941 */ /* 0x000fea0003800200 */
.L_x_4931:
        /* <DEDUP_REMOVED lines=37> */
.L_x_4934:
[----:B------:R-:W-:Y:S05]  /*4600*/  BSYNC.RECONVERGENT B0 ;  /* 0x0000000000007941 */ /* 0x000fea0003800200 */
.L_x_4933:
        /* <DEDUP_REMOVED lines=37> */
.L_x_4936:
[----:B------:R-:W-:Y:S05]  /*4860*/  BSYNC.RECONVERGENT B0 ;  /* 0x0000000000007941 */ /* 0x000fea0003800200 */
.L_x_4935:
        /* <DEDUP_REMOVED lines=37> */
.L_x_4938:
[----:B------:R-:W-:Y:S05]  /*4ac0*/  BSYNC.RECONVERGENT B0 ;  /* 0x0000000000007941 */ /* 0x000fea0003800200 */
.L_x_4937:
        /* <DEDUP_REMOVED lines=37> */
.L_x_4940:
[----:B------:R-:W-:Y:S05]  /*4d20*/  BSYNC.RECONVERGENT B0 ;  /* 0x0000000000007941 */ /* 0x000fea0003800200 */
.L_x_4939:
        /* <DEDUP_REMOVED lines=37> */
.L_x_4942:
[----:B------:R-:W-:Y:S05]  /*4f80*/  BSYNC.RECONVERGENT B0 ;  /* 0x0000000000007941 */ /* 0x000fea0003800200 */
.L_x_4941:
        /* <DEDUP_REMOVED lines=36> */
.L_x_4943:
[----:B------:R-:W-:Y:S05]  /*51d0*/  BSYNC.RECONVERGENT B0 ;  /* 0x0000000000007941 */ /* 0x000fea0003800200 */
.L_x_4924:
        /* <DEDUP_REMOVED lines=11> */
.L_x_4914:
        /* <DEDUP_REMOVED lines=14> */
.L_x_4944:
        /* <DEDUP_REMOVED lines=9> */
.L_x_27143:


//--------------------- .text._ZN2at6native50batch_norm_collect_statistics_channels_last_kernelINS0_3VarEddLi4EEEvPKT0_PT1_S7_PVS6_PiiiS6_ --------------------------
	.section	.text._ZN2at6native50batch_norm_collect_statistics_channels_last_kernelINS0_3VarEddLi4EEEvPKT0_PT1_S7_PVS6_PiiiS6_,"ax",@progbits
	.align	128
        .global         _ZN2at6native50batch_norm_collect_statistics_channels_last_kernelINS0_3VarEddLi4EEEvPKT0_PT1_S7_PVS6_PiiiS6_
        .type           _ZN2at6native50batch_norm_collect_statistics_channels_last_kernelINS0_3VarEddLi4EEEvPKT0_PT1_S7_PVS6_PiiiS6_,@function
        .size           _ZN2at6native50batch_norm_collect_statistics_channels_last_kernelINS0_3VarEddLi4EEEvPKT0_PT1_S7_PVS6_PiiiS6_,(.L_x_27056 - _ZN2at6native50batch_norm_collect_statistics_channels_last_kernelINS0_3VarEddLi4EEEvPKT0_PT1_S7_PVS6_PiiiS6_)
        .other          _ZN2at6native50batch_norm_collect_statistics_channels_last_kernelINS0_3VarEddLi4EEEvPKT0_PT1_S7_PVS6_PiiiS6_,@"STO_CUDA_ENTRY STV_DEFAULT"
_ZN2at6native50batch_norm_collect_statistics_channels_last_kernelINS0_3VarEddLi4EEEvPKT0_PT1_S7_PVS6_PiiiS6_:
.text._ZN2at6native50batch_norm_collect_statistics_channels_last_kernelINS0_3VarEddLi4EEEvPKT0_PT1_S7_PVS6_PiiiS6_:
        /* <DEDUP_REMOVED lines=70> */
.L_x_4962:
        /* <DEDUP_REMOVED lines=45> */
[----:B-12--5:R-:W-:Y:S05]  /*0730*/  CALL.REL.NOINC `($__internal_62_$__cuda_sm20_dblrcp_rn_slowpath_v3) ;  /* 0x000000e0008c7944 */ /* 0x026fea0003c00000 */
[----:B------:R-:W-:Y:S01]  /*0740*/  IMAD.MOV.U32 R46, RZ, RZ, R21 ;  /* 0x000000ffff2e7224 */ /* 0x000fe200078e0015 */
[----:B------:R-:W-:-:S07]  /*0750*/  MOV R47, R24 ;  /* 0x00000018002f7202 */ /* 0x000fce0000000f00 */
.L_x_4949:
[----:B-12---:R-:W-:Y:S05]  /*0760*/  BSYNC.RECONVERGENT B2 ;  /* 0x0000000000027941 */ /* 0x006fea0003800200 */
.L_x_4948:
[----:B------:R-:W-:Y:S02]  /*0770*/  IMAD.MOV.U32 R44, RZ, RZ, 0x0 ;  /* 0x00000000ff2c7424 */ /* 0x000fe400078e00ff */
[----:B------:R-:W-:-:S07]  /*0780*/  IMAD.MOV.U32 R45, RZ, RZ, 0x3ff00000 ;  /* 0x3ff00000ff2d7424 */ /* 0x000fce00078e00ff */
.L_x_4947:
[----:B-12---:R-:W-:Y:S05]  /*0790*/  BSYNC.RECONVERGENT B1 ;  /* 0x0000000000017941 */ /* 0x006fea0003800200 */
.L_x_4946:
        /* <DEDUP_REMOVED lines=43> */
[----:B------:R-:W-:Y:S02]  /*0a50*/  MOV R0, 0xa80 ;  /* 0x00000a8000007802 */ /* 0x000fe40000000f00 */
[----:B------:R-:W-:-:S07]  /*0a60*/  IADD3 R26, PT, PT, R26, -0x100000, RZ ;  /* 0xfff000001a1a7810 */ /* 0x000fce0007ffe0ff */
[----:B-----5:R-:W-:Y:S05]  /*0a70*/  CALL.REL.NOINC `($__internal_62_$__cuda_sm20_dblrcp_rn_slowpath_v3) ;  /* 0x000000dc00bc7944 */ /* 0x020fea0003c00000 */
[----:B------:R-:W-:Y:S02]  /*0a80*/  IMAD.MOV.U32 R52, RZ, RZ, R21 ;  /* 0x000000ffff347224 */ /* 0x000fe400078e0015 */
[----:B------:R-:W-:-:S07]  /*0a90*/  IMAD.MOV.U32 R53, RZ, RZ, R24 ;  /* 0x000000ffff357224 */ /* 0x000fce00078e0018 */
.L_x_4953:
[----:B------:R-:W-:Y:S05]  /*0aa0*/  BSYNC.RECONVERGENT B2 ;  /* 0x0000000000027941 */ /* 0x000fea0003800200 */
.L_x_4952:
[----:B------:R-:W-:Y:S02]  /*0ab0*/  IMAD.MOV.U32 R50, RZ, RZ, 0x0 ;  /* 0x00000000ff327424 */ /* 0x000fe400078e00ff */
[----:B------:R-:W-:-:S07]  /*0ac0*/  IMAD.MOV.U32 R51, RZ, RZ, 0x3ff00000 ;  /* 0x3ff00000ff337424 */ /* 0x000fce00078e00ff */
.L_x_4951:
[----:B------:R-:W-:Y:S05]  /*0ad0*/  BSYNC.RECONVERGENT B1 ;  /* 0x0000000000017941 */ /* 0x000fea0003800200 */
.L_x_4950:
        /* <DEDUP_REMOVED lines=46> */
[----:B-----5:R-:W-:Y:S05]  /*0dc0*/  CALL.REL.NOINC `($__internal_62_$__cuda_sm20_dblrcp_rn_slowpath_v3) ;  /* 0x000000d800e87944 */ /* 0x020fea0003c00000 */
[----:B------:R-:W-:Y:S02]  /*0dd0*/  IMAD.MOV.U32 R25, RZ, RZ, R24 ;  /* 0x000000ffff197224 */ /* 0x000fe400078e0018 */
[----:B------:R-:W-:-:S07]  /*0de0*/  IMAD.MOV.U32 R24, RZ, RZ, R21 ;  /* 0x000000ffff187224 */ /* 0x000fce00078e0015 */
.L_x_4957:
[----:B------:R-:W-:Y:S05]  /*0df0*/  BSYNC.RECONVERGENT B2 ;  /* 0x0000000000027941 */ /* 0x000fea0003800200 */
.L_x_4956:
[----:B------:R-:W-:Y:S01]  /*0e00*/  IMAD.MOV.U32 R58, RZ, RZ, R24 ;  /* 0x000000ffff3a7224 */ /* 0x000fe200078e0018 */
[----:B------:R-:W-:Y:S01]  /*0e10*/  MOV R56, 0x0 ;  /* 0x0000000000387802 */ /* 0x000fe20000000f00 */
[----:B------:R-:W-:Y:S02]  /*0e20*/  IMAD.MOV.U32 R59, RZ, RZ, R25 ;  /* 0x000000ffff3b7224 */ /* 0x000fe400078e0019 */
[----:B------:R-:W-:-:S07]  /*0e30*/  IMAD.MOV.U32 R57, RZ, RZ, 0x3ff00000 ;  /* 0x3ff00000ff397424 */ /* 0x000fce00078e00ff */
.L_x_4955:
[----:B------:R-:W-:Y:S05]  /*0e40*/  BSYNC.RECONVERGENT B1 ;  /* 0x0000000000017941 */ /* 0x000fea0003800200 */
.L_x_4954:
        /* <DEDUP_REMOVED lines=46> */
[----:B-----5:R-:W-:Y:S05]  /*1130*/  CALL.REL.NOINC `($__internal_62_$__cuda_sm20_dblrcp_rn_slowpath_v3) ;  /* 0x000000d8000c7944 */ /* 0x020fea0003c00000 */
[----:B------:R-:W-:Y:S01]  /*1140*/  MOV R25, R24 ;  /* 0x0000001800197202 */ /* 0x000fe20000000f00 */
[----:B------:R-:W-:-:S07]  /*1150*/  IMAD.MOV.U32 R24, RZ, RZ, R21 ;  /* 0x000000ffff187224 */ /* 0x000fce00078e0015 */
.L_x_4961:
[----:B------:R-:W-:Y:S05]  /*1160*/  BSYNC.RECONVERGENT B2 ;  /* 0x0000000000027941 */ /* 0x000fea0003800200 */
.L_x_4960:
[----:B------:R-:W-:Y:S02]  /*1170*/  IMAD.MOV.U32 R20, RZ, RZ, 0x0 ;  /* 0x00000000ff147424 */ /* 0x000fe400078e00ff */
[----:B------:R-:W-:-:S07]  /*1180*/  IMAD.MOV.U32 R21, RZ, RZ, 0x3ff00000 ;  /* 0x3ff00000ff157424 */ /* 0x000fce00078e00ff */
.L_x_4959:
[----:B------:R-:W-:Y:S05]  /*1190*/  BSYNC.RECONVERGENT B1 ;  /* 0x0000000000017941 */ /* 0x000fea0003800200 */
.L_x_4958:
        /* <DEDUP_REMOVED lines=104> */
.L_x_4945:
        /* <DEDUP_REMOVED lines=37> */
[----:B------:R-:W-:Y:S05]  /*1a70*/  CALL.REL.NOINC `($__internal_62_$__cuda_sm20_dblrcp_rn_slowpath_v3) ;  /* 0x000000cc00bc7944 */ /* 0x000fea0003c00000 */
[----:B------:R-:W-:Y:S01]  /*1a80*/  MOV R20, R21 ;  /* 0x0000001500147202 */ /* 0x000fe20000000f00 */
[----:B------:R-:W-:-:S07]  /*1a90*/  IMAD.MOV.U32 R21, RZ, RZ, R24 ;  /* 0x000000ffff157224 */ /* 0x000fce00078e0018 */
.L_x_4964:
[----:B------:R-:W-:Y:S05]  /*1aa0*/  BSYNC.RECONVERGENT B1 ;  /* 0x0000000000017941 */ /* 0x000fea0003800200 */
.L_x_4963:
        /* <DEDUP_REMOVED lines=95> */
.L_x_4966:
[----:B------:R-:W-:Y:S05]  /*20a0*/  BSYNC.RECONVERGENT B1 ;  /* 0x0000000000017941 */ /* 0x000fea0003800200 */
.L_x_4965:
        /* <DEDUP_REMOVED lines=88> */
[----:B------:R-:W-:Y:S02]  /*2630*/  IMAD.MOV.U32 R22, RZ, RZ, R26 ;  /* 0x000000ffff167224 */ /* 0x000fe400078e001a */
[----:B------:R-:W-:Y:S02]  /*2640*/  IMAD.MOV.U32 R21, RZ, RZ, R27 ;  /* 0x000000ffff157224 */ /* 0x000fe400078e001b */
[----:B------:R-:W-:Y:S01]  /*2650*/  VIADD R26, R0, 0xfff00000 ;  /* 0xfff00000001a7836 */ /* 0x000fe20000000000 */
[----:B------:R-:W-:-:S07]  /*2660*/  MOV R0, 0x2680 ;  /* 0x0000268000007802 */ /* 0x000fce0000000f00 */
[----:B------:R-:W-:Y:S05]  /*2670*/  CALL.REL.NOINC `($__internal_62_$__cuda_sm20_dblrcp_rn_slowpath_v3) ;  /* 0x000000c000bc7944 */ /* 0x000fea0003c00000 */
[----:B------:R-:W-:Y:S01]  /*2680*/  MOV R25, R24 ;  /* 0x0000001800197202 */ /* 0x000fe20000000f00 */
[----:B------:R-:W-:-:S07]  /*2690*/  IMAD.MOV.U32 R24, RZ, RZ, R21 ;  /* 0x000000ffff187224 */ /* 0x000fce00078e0015 */
.L_x_4968:
[----:B------:R-:W-:Y:S05]  /*26a0*/  BSYNC.RECONVERGENT B1 ;  /* 0x0000000000017941 */ /* 0x000fea0003800200 */
.L_x_4967:
        /* <DEDUP_REMOVED lines=78> */
[----:B------:R-:W0:Y:S04]  /*2b90*/  LDS R12, [R12] ;  /* 0x000000000c0c7984 */ /* 0x000e280000000800 */
[----:B------:R-:W1:Y:S01]  /*2ba0*/  LDS.64 R30, [R30] ;  /* 0x000000001e1e7984 */ /* 0x000e620000000a00 */
        /* <DEDUP_REMOVED lines=20> */
[----:B0-----:R-:W-:-:S06]  /*2cf0*/  LEA R18, R29, R7, 0x3 ;  /* 0x000000071d127211 */ /* 0x001fcc00078e18ff */
[----:B------:R-:W0:-:S15]  /*2d00*/  LDS.64 R18, [R18] ;  /* 0x0000000012127984 */ /* 0x000e1e0000000a00 */
        /* <DEDUP_REMOVED lines=8> */
[----:B--2---:R2:W3:Y:S02]  /*2d90*/  DFMA R24, R22, R24, R22 ;  /* 0x000000181618722b */ /* 0x0044e40000000016 */
[----:B0123--:R-:W-:Y:S05]  /*2da0*/  @P0 BRA `(.L_x_4973) ;  /* 0x0000000000200947 */ /* 0x00ffea0003800000 */
[----:B------:R-:W-:Y:S01]  /*2db0*/  LOP3.LUT R0, R27, 0x7fffffff, RZ, 0xc0, !PT ;  /* 0x7fffffff1b007812 */ /* 0x000fe200078ec0ff */
[----:B------:R-:W-:Y:S02]  /*2dc0*/  IMAD.MOV.U32 R22, RZ, RZ, R26 ;  /* 0x000000ffff167224 */ /* 0x000fe400078e001a */
[----:B------:R-:W-:Y:S02]  /*2dd0*/  IMAD.MOV.U32 R21, RZ, RZ, R27 ;  /* 0x000000ffff157224 */ /* 0x000fe400078e001b */
[----:B------:R-:W-:Y:S01]  /*2de0*/  VIADD R26, R0, 0xfff00000 ;  /* 0xfff00000001a7836 */ /* 0x000fe20000000000 */
[----:B------:R-:W-:-:S07]  /*2df0*/  MOV R0, 0x2e10 ;  /* 0x00002e1000007802 */ /* 0x000fce0000000f00 */
[----:B------:R-:W-:Y:S05]  /*2e00*/  CALL.REL.NOINC `($__internal_62_$__cuda_sm20_dblrcp_rn_slowpath_v3) ;  /* 0x000000b800d87944 */ /* 0x000fea0003c00000 */
[----:B------:R-:W-:Y:S02]  /*2e10*/  IMAD.MOV.U32 R25, RZ, RZ, R24 ;  /* 0x000000ffff197224 */ /* 0x000fe400078e0018 */
[----:B------:R-:W-:-:S07]  /*2e20*/  IMAD.MOV.U32 R24, RZ, RZ, R21 ;  /* 0x000000ffff187224 */ /* 0x000fce00078e0015 */
.L_x_4973:
[----:B------:R-:W-:Y:S05]  /*2e30*/  BSYNC.RECONVERGENT B2 ;  /* 0x0000000000027941 */ /* 0x000fea0003800200 */
.L_x_4972:
        /* <DEDUP_REMOVED lines=52> */
.L_x_4971:
[----:B------:R-:W-:Y:S05]  /*3180*/  BSYNC.RECONVERGENT B1 ;  /* 0x0000000000017941 */ /* 0x000fea0003800200 */
.L_x_4970:
[----:B------:R-:W-:-:S13]  /*3190*/  ISETP.GE.U32.AND P0, PT, R2, 0x4, PT ;  /* 0x000000040200780c */ /* 0x000fda0003f06070 */
[----:B------:R-:W-:Y:S05]  /*31a0*/  @!P0 BRA `(.L_x_4969) ;  /* 0x0000004000008947 */ /* 0x000fea0003800000 */
[----:B------:R-:W-:Y:S01]  /*31b0*/  LOP3.LUT R0, R13, 0x3fe, RZ, 0xc0, !PT ;  /* 0x000003fe0d007812 */ /* 0x000fe200078ec0ff */
[----:B------:R-:W-:Y:S01]  /*31c0*/  BSSY.RECONVERGENT B1, `(.L_x_4974) ;  /* 0x000006e000017945 */ /* 0x000fe20003800200 */
[----:B------:R-:W-:Y:S02]  /*31d0*/  SHF.R.U32.HI R13, RZ, 0x2, R2 ;  /* 0x00000002ff0d7819 */ /* 0x000fe40000011602 */
[----:B------:R-:W-:Y:S02]  /*31e0*/  ISETP.GE.U32.AND P0, PT, R3, R0, PT ;  /* 0x000000000300720c */ /* 0x000fe40003f06070 */
[----:B------:R-:W-:-:S11]  /*31f0*/  IADD3 R11, PT, PT, R13, R3, RZ ;  /* 0x000000030d0b7210 */ /* 0x000fd60007ffe0ff */
        /* <DEDUP_REMOVED lines=9> */
[C---:B------:R-:W-:Y:S02]  /*3290*/  IMAD R11, R29.reuse, 0x4, R8 ;  /* 0x000000041d0b7824 */ /* 0x040fe400078e0208 */
[----:B------:R-:W-:-:S04]  /*32a0*/  IMAD R30, R29, 0x8, R6 ;  /* 0x000000081d1e7824 */ /* 0x000fc800078e0206 */
[----:B------:R-:W1:Y:S04]  /*32b0*/  LDS R11, [R11] ;  /* 0x000000000b0b7984 */ /* 0x000e680000000800 */
[----:B------:R-:W2:Y:S01]  /*32c0*/  LDS.64 R30, [R30] ;  /* 0x000000001e1e7984 */ /* 0x000ea20000000a00 */
        /* <DEDUP_REMOVED lines=34> */
[----:B------:R-:W-:-:S03]  /*34f0*/  MOV R21, R27 ;  /* 0x0000001b00157202 */ /* 0x000fc60000000f00 */
[----:B------:R-:W-:Y:S01]  /*3500*/  VIADD R26, R0, 0xfff00000 ;  /* 0xfff00000001a7836 */ /* 0x000fe20000000000 */
[----:B------:R-:W-:-:S07]  /*3510*/  MOV R0, 0x3530 ;  /* 0x0000353000007802 */ /* 0x000fce0000000f00 */
[----:B------:R-:W-:Y:S05]  /*3520*/  CALL.REL.NOINC `($__internal_62_$__cuda_sm20_dblrcp_rn_slowpath_v3) ;  /* 0x000000b400107944 */ /* 0x000fea0003c00000 */
[----:B------:R-:W-:Y:S02]  /*3530*/  IMAD.MOV.U32 R25, RZ, RZ, R24 ;  /* 0x000000ffff197224 */ /* 0x000fe400078e0018 */
[----:B------:R-:W-:-:S07]  /*3540*/  IMAD.MOV.U32 R24, RZ, RZ, R21 ;  /* 0x000000ffff187224 */ /* 0x000fce00078e0015 */
.L_x_4977:
[----:B------:R-:W-:Y:S05]  /*3550*/  BSYNC.RECONVERGENT B2 ;  /* 0x0000000000027941 */ /* 0x000fea0003800200 */
.L_x_4976:
        /* <DEDUP_REMOVED lines=52> */
.L_x_4975:
[----:B------:R-:W-:Y:S05]  /*38a0*/  BSYNC.RECONVERGENT B1 ;  /* 0x0000000000017941 */ /* 0x000fea0003800200 */
.L_x_4974:
        /* <DEDUP_REMOVED lines=16> */
[C---:B------:R-:W-:Y:S02]  /*39b0*/  IMAD R11, R29.reuse, 0x4, R8 ;  /* 0x000000041d0b7824 */ /* 0x040fe400078e0208 */
[----:B------:R-:W-:-:S04]  /*39c0*/  IMAD R30, R29, 0x8, R6 ;  /* 0x000000081d1e7824 */ /* 0x000fc800078e0206 */
[----:B------:R-:W1:Y:S04]  /*39d0*/  LDS R11, [R11] ;  /* 0x000000000b0b7984 */ /* 0x000e680000000800 */
[----:B------:R-:W3:Y:S01]  /*39e0*/  LDS.64 R30, [R30] ;  /* 0x000000001e1e7984 */ /* 0x000ee20000000a00 */
[----:B-1----:R-:W-:-:S04]  /*39f0*/  IADD3 R12, PT, PT, R10, R11, RZ ;  /* 0x0000000b0a0c7210 */ /* 0x002fc80007ffe0ff */
        /* <DEDUP_REMOVED lines=30> */
[----:B0123--:R-:W-:Y:S05]  /*3be0*/  @P0 BRA `(.L_x_4981) ;  /* 0x0000000000200947 */ /* 0x00ffea0003800000 */
        /* <DEDUP_REMOVED lines=8> */
.L_x_4981:
[----:B------:R-:W-:Y:S05]  /*3c70*/  BSYNC.RECONVERGENT B2 ;  /* 0x0000000000027941 */ /* 0x000fea0003800200 */
.L_x_4980:
        /* <DEDUP_REMOVED lines=52> */
.L_x_4979:
[----:B------:R-:W-:Y:S05]  /*3fc0*/  BSYNC.RECONVERGENT B1 ;  /* 0x0000000000017941 */ /* 0x000fea0003800200 */
.L_x_4978:
        /* <DEDUP_REMOVED lines=18> */
[----:B------:R-:W1:Y:S04]  /*40f0*/  LDS R12, [R12] ;  /* 0x000000000c0c7984 */ /* 0x000e680000000800 */
[----:B------:R-:W4:Y:S01]  /*4100*/  LDS.64 R30, [R30] ;  /* 0x000000001e1e7984 */ /* 0x000f220000000a00 */
        /* <DEDUP_REMOVED lines=31> */
[----:B012-4-:R-:W-:Y:S05]  /*4300*/  @P0 BRA `(.L_x_4985) ;  /* 0x0000000000200947 */ /* 0x017fea0003800000 */
        /* <DEDUP_REMOVED lines=8> */
.L_x_4985:
[----:B------:R-:W-:Y:S05]  /*4390*/  BSYNC.RECONVERGENT B2 ;  /* 0x0000000000027941 */ /* 0x000fea0003800200 */
.L_x_4984:
        /* <DEDUP_REMOVED lines=52> */
.L_x_4983:
[----:B------:R-:W-:Y:S05]  /*46e0*/  BSYNC.RECONVERGENT B1 ;  /* 0x0000000000017941 */ /* 0x000fea0003800200 */
.L_x_4982:
        /* <DEDUP_REMOVED lines=40> */
[----:B0-----:R-:W-:-:S06]  /*4970*/  IMAD R18, R29, 0x8, R7 ;  /* 0x000000081d127824 */ /* 0x001fcc00078e0207 */
        /* <DEDUP_REMOVED lines=19> */
.L_x_4989:
[----:B------:R-:W-:Y:S05]  /*4ab0*/  BSYNC.RECONVERGENT B2 ;  /* 0x0000000000027941 */ /* 0x000fea0003800200 */
.L_x_4988:
        /* <DEDUP_REMOVED lines=52> */
.L_x_4987:
[----:B------:R-:W-:Y:S05]  /*4e00*/  BSYNC.RECONVERGENT B1 ;  /* 0x0000000000017941 */ /* 0x000fea0003800200 */
.L_x_4986:
        /* <DEDUP_REMOVED lines=53> */
[----:B------:R-:W-:Y:S02]  /*5160*/  IMAD.MOV.U32 R22, RZ, RZ, R26 ;  /* 0x000000ffff167224 */ /* 0x000fe400078e001a */
[----:B------:R-:W-:Y:S01]  /*5170*/  IMAD.MOV.U32 R21, RZ, RZ, R27 ;  /* 0x000000ffff157224 */ /* 0x000fe200078e001b */
[----:B------:R-:W-:Y:S02]  /*5180*/  IADD3 R26, PT, PT, R0, -0x100000, RZ ;  /* 0xfff00000001a7810 */ /* 0x000fe40007ffe0ff */
[----:B------:R-:W-:-:S07]  /*5190*/  MOV R0, 0x51b0 ;  /* 0x000051b000007802 */ /* 0x000fce0000000f00 */
[----:B------:R-:W-:Y:S05]  /*51a0*/  CALL.REL.NOINC `($__internal_62_$__cuda_sm20_dblrcp_rn_slowpath_v3) ;  /* 0x0000009400f07944 */ /* 0x000fea0003c00000 */
[----:B------:R-:W-:Y:S02]  /*51b0*/  IMAD.MOV.U32 R25, RZ, RZ, R24 ;  /* 0x000000ffff197224 */ /* 0x000fe400078e0018 */
[----:B------:R-:W-:-:S07]  /*51c0*/  IMAD.MOV.U32 R24, RZ, RZ, R21 ;  /* 0x000000ffff187224 */ /* 0x000fce00078e0015 */
.L_x_4993:
[----:B------:R-:W-:Y:S05]  /*51d0*/  BSYNC.RECONVERGENT B2 ;  /* 0x0000000000027941 */ /* 0x000fea0003800200 */
.L_x_4992:
        /* <DEDUP_REMOVED lines=52> */
.L_x_4991:
[----:B------:R-:W-:Y:S05]  /*5520*/  BSYNC.RECONVERGENT B1 ;  /* 0x0000000000017941 */ /* 0x000fea0003800200 */
.L_x_4990:
        /* <DEDUP_REMOVED lines=23> */
[----:B0-----:R-:W-:-:S04]  /*56a0*/  IADD3 R20, PT, PT, R27, 0x300402, RZ ;  /* 0x003004021b147810 */ /* 0x001fc80007ffe0ff */
[----:B------:R-:W-:Y:S01]  /*56b0*/  FSETP.GEU.AND P0, PT, |R20|, 5.8789094863358348022e-39, PT ;  /* 0x004004021400780b */ /* 0x000fe20003f0e200 */
[----:B------:R-:W2:-:S15]  /*56c0*/  MUFU.RCP64H R21, R27 ;  /* 0x0000001b00157308 */ /* 0x000e9e0000001800 */
[----:B------:R-:W-:-:S15]  /*56d0*/  NOP ;  /* 0x0000000000007918 */ /* 0x000fde0000000000 */
[----:B------:R-:W-:-:S15]  /*56e0*/  NOP ;  /* 0x0000000000007918 */ /* 0x000fde0000000000 */
[----:B------:R-:W-:-:S12]  /*56f0*/  NOP ;  /* 0x0000000000007918 */ /* 0x000fd80000000000 */
        /* <DEDUP_REMOVED lines=29> */
[----:B------:R-:W-:Y:S01]  /*58d0*/  IMAD.MOV.U32 R25, RZ, RZ, R24 ;  /* 0x000000ffff197224 */ /* 0x000fe200078e0018 */
[----:B------:R-:W-:-:S07]  /*58e0*/  MOV R24, R21 ;  /* 0x0000001500187202 */ /* 0x000fce0000000f00 */
.L_x_4997:
[----:B------:R-:W-:Y:S05]  /*58f0*/  BSYNC.RECONVERGENT B2 ;  /* 0x0000000000027941 */ /* 0x000fea0003800200 */
.L_x_4996:
        /* <DEDUP_REMOVED lines=52> */
.L_x_4995:
[----:B------:R-:W-:Y:S05]  /*5c40*/  BSYNC.RECONVERGENT B1 ;  /* 0x0000000000017941 */ /* 0x000fea0003800200 */
.L_x_4994:
        /* <DEDUP_REMOVED lines=60> */
.L_x_5001:
[----:B------:R-:W-:Y:S05]  /*6010*/  BSYNC.RECONVERGENT B2 ;  /* 0x0000000000027941 */ /* 0x000fea0003800200 */
.L_x_5000:
        /* <DEDUP_REMOVED lines=52> */
.L_x_4999:
[----:B------:R-:W-:Y:S05]  /*6360*/  BSYNC.RECONVERGENT B1 ;  /* 0x0000000000017941 */ /* 0x000fea0003800200 */
.L_x_4998:
        /* <DEDUP_REMOVED lines=60> */
.L_x_5005:
[----:B------:R-:W-:Y:S05]  /*6730*/  BSYNC.RECONVERGENT B2 ;  /* 0x0000000000027941 */ /* 0x000fea0003800200 */
.L_x_5004:
        /* <DEDUP_REMOVED lines=52> */
.L_x_5003:
[----:B------:R-:W-:Y:S05]  /*6a80*/  BSYNC.RECONVERGENT B1 ;  /* 0x0000000000017941 */ /* 0x000fea0003800200 */
.L_x_5002:
        /* <DEDUP_REMOVED lines=20> */
[----:B0-----:R-:W-:-:S04]  /*6bd0*/  IADD3 R11, PT, PT, R10, R12, RZ ;  /* 0x0000000c0a0b7210 */ /* 0x001fc80007ffe0ff */
        /* <DEDUP_REMOVED lines=39> */
.L_x_5008:
[----:B------:R-:W-:Y:S05]  /*6e50*/  BSYNC.RECONVERGENT B2 ;  /* 0x0000000000027941 */ /* 0x000fea0003800200 */
.L_x_5007:
        /* <DEDUP_REMOVED lines=52> */
.L_x_5006:
[----:B------:R-:W-:Y:S05]  /*71a0*/  BSYNC.RECONVERGENT B1 ;  /* 0x0000000000017941 */ /* 0x000fea0003800200 */
.L_x_4969:
        /* <DEDUP_REMOVED lines=45> */
.L_x_5011:
[----:B------:R-:W-:Y:S05]  /*7480*/  BSYNC.RECONVERGENT B0 ;  /* 0x0000000000007941 */ /* 0x000fea0003800200 */
.L_x_5010:
        /* <DEDUP_REMOVED lines=10> */
[----:B0-----:R-:W-:Y:S01]  /*7530*/  IMAD.MOV.U32 R19, RZ, RZ, RZ ;  /* 0x000000ffff137224 */ /* 0x001fe200078e00ff */
[----:B------:R-:W-:Y:S01]  /*7540*/  CS2R R32, SRZ ;  /* 0x0000000000207805 */ /* 0x000fe2000001ff00 */
[----:B------:R-:W0:Y:S01]  /*7550*/  LDCU UR6, c[0x0][0x3ac] ;  /* 0x00007580ff0677ac */ /* 0x000e220008000800 */
[----:B------:R-:W-:-:S07]  /*7560*/  CS2R R30, SRZ ;  /* 0x00000000001e7805 */ /* 0x000fce000001ff00 */
        /* <DEDUP_REMOVED lines=15> */
[----:B--2---:R-:W-:Y:S01]  /*7660*/  IMAD.MOV.U32 R10, RZ, RZ, RZ ;  /* 0x000000ffff0a7224 */ /* 0x004fe200078e00ff */
[----:B---3--:R-:W-:-:S05]  /*7670*/  IADD3 R15, PT, PT, RZ, -R11, RZ ;  /* 0x8000000bff0f7210 */ /* 0x008fca0007ffe0ff */
[----:B------:R-:W-:-:S04]  /*7680*/  IMAD R15, R15, R2, RZ ;  /* 0x000000020f0f7224 */ /* 0x000fc800078e02ff */
[----:B------:R-:W-:-:S06]  /*7690*/  IMAD.HI.U32 R14, R11, R15, R10 ;  /* 0x0000000f0b0e7227 */ /* 0x000fcc00078e000a */
[----:B------:R-:W-:-:S04]  /*76a0*/  IMAD.HI.U32 R14, R14, R9, RZ ;  /* 0x000000090e0e7227 */ /* 0x000fc800078e00ff */
[----:B------:R-:W-:-:S04]  /*76b0*/  IMAD.MOV R10, RZ, RZ, -R14 ;  /* 0x000000ffff0a7224 */ /* 0x000fc800078e0a0e */
[----:B------:R-:W-:-:S05]  /*76c0*/  IMAD R9, R2, R10, R9 ;  /* 0x0000000a02097224 */ /* 0x000fca00078e0209 */
[----:B------:R-:W-:-:S13]  /*76d0*/  ISETP.GE.U32.AND P1, PT, R9, R2, PT ;  /* 0x000000020900720c */ /* 0x000fda0003f26070 */
[----:B------:R-:W-:Y:S02]  /*76e0*/  @P1 IMAD.IADD R9, R9, 0x1, -R2 ;  /* 0x0000000109091824 */ /* 0x000fe400078e0a02 */
[----:B------:R-:W-:-:S03]  /*76f0*/  @P1 VIADD R14, R14, 0x1 ;  /* 0x000000010e0e1836 */ /* 0x000fc60000000000 */
[----:B------:R-:W-:Y:S01]  /*7700*/  ISETP.GE.U32.AND P2, PT, R9, R2, PT ;  /* 0x000000020900720c */ /* 0x000fe20003f46070 */
[----:B------:R-:W-:-:S12]  /*7710*/  IMAD.MOV.U32 R9, RZ, RZ, R3 ;  /* 0x000000ffff097224 */ /* 0x000fd800078e0003 */
[----:B------:R-:W-:Y:S02]  /*7720*/  @P2 IADD3 R14, PT, PT, R14, 0x1, RZ ;  /* 0x000000010e0e2810 */ /* 0x000fe40007ffe0ff */
        /* <DEDUP_REMOVED lines=9> */
[----:B------:R-:W-:Y:S01]  /*77c0*/  MOV R19, RZ ;  /* 0x000000ff00137202 */ /* 0x000fe20000000f00 */
[-CC-:B------:R-:W-:Y:S01]  /*77d0*/  IMAD R11, R12, R0.reuse, R5.reuse ;  /* 0x000000000c0b7224 */ /* 0x180fe200078e0205 */
[----:B------:R-:W-:Y:S01]  /*77e0*/  CS2R R30, SRZ ;  /* 0x00000000001e7805 */ /* 0x000fe2000001ff00 */
[-CC-:B------:R-:W-:Y:S02]  /*77f0*/  IMAD R13, R9, R0.reuse, R5.reuse ;  /* 0x00000000090d7224 */ /* 0x180fe400078e0205 */
[-C--:B------:R-:W-:Y:S02]  /*7800*/  IMAD R12, R2, R0.reuse, RZ ;  /* 0x00000000020c7224 */ /* 0x080fe400078e02ff */
[----:B------:R-:W-:-:S02]  /*7810*/  IMAD R14, R14, R0, R5 ;  /* 0x000000000e0e7224 */ /* 0x000fc400078e0205 */
[----:B------:R-:W-:Y:S02]  /*7820*/  IMAD R15, R3, R0, R5 ;  /* 0x00000000030f7224 */ /* 0x000fe400078e0205 */
[----:B------:R-:W-:Y:S02]  /*7830*/  IMAD.MOV.U32 R9, RZ, RZ, R3 ;  /* 0x000000ffff097224 */ /* 0x000fe400078e0003 */
[----:B------:R-:W-:-:S07]  /*7840*/  IMAD.MOV R16, RZ, RZ, -R16 ;  /* 0x000000ffff107224 */ /* 0x000fce00078e0a10 */
.L_x_5024:
        /* <DEDUP_REMOVED lines=13> */
[----:B--2---:R-:W-:-:S05]  /*7920*/  IMAD.IADD R17, R20, 0x1, R19 ;  /* 0x0000000114117824 */ /* 0x004fca00078e0213 */
        /* <DEDUP_REMOVED lines=30> */
[----:B------:R-:W-:Y:S02]  /*7b10*/  LOP3.LUT R26, R23, 0x7fffffff, RZ, 0xc0, !PT ;  /* 0x7fffffff171a7812 */ /* 0x000fe400078ec0ff */
[----:B------:R-:W-:Y:S02]  /*7b20*/  MOV R21, R23 ;  /* 0x0000001700157202 */ /* 0x000fe40000000f00 */
[----:B------:R-:W-:Y:S01]  /*7b30*/  MOV R0, 0x7b60 ;  /* 0x00007b6000007802 */ /* 0x000fe20000000f00 */
[----:B------:R-:W-:-:S07]  /*7b40*/  VIADD R26, R26, 0xfff00000 ;  /* 0xfff000001a1a7836 */ /* 0x000fce0000000000 */
[----:B0----5:R-:W-:Y:S05]  /*7b50*/  CALL.REL.NOINC `($__internal_62_$__cuda_sm20_dblrcp_rn_slowpath_v3) ;  /* 0x0000006c00847944 */ /* 0x021fea0003c00000 */
[----:B------:R-:W-:Y:S02]  /*7b60*/  IMAD.MOV.U32 R25, RZ, RZ, R24 ;  /* 0x000000ffff197224 */ /* 0x000fe400078e0018 */
[----:B------:R-:W-:-:S07]  /*7b70*/  IMAD.MOV.U32 R24, RZ, RZ, R21 ;  /* 0x000000ffff187224 */ /* 0x000fce00078e0015 */
.L_x_5017:
[----:B0-----:R-:W-:Y:S05]  /*7b80*/  BSYNC.RECONVERGENT B3 ;  /* 0x0000000000037941 */ /* 0x001fea0003800200 */
.L_x_5016:
[----:B------:R-:W-:Y:S02]  /*7b90*/  IMAD.MOV.U32 R18, RZ, RZ, RZ ;  /* 0x000000ffff127224 */ /* 0x000fe400078e00ff */
        /* <DEDUP_REMOVED lines=52> */
[----:B--2---:R-:W-:-:S04]  /*7ee0*/  IADD3 R22, PT, PT, R21, 0x300402, RZ ;  /* 0x0030040215167810 */ /* 0x004fc80007ffe0ff */
[----:B------:R-:W-:Y:S01]  /*7ef0*/  FSETP.GEU.AND P1, PT, |R22|, 5.8789094863358348022e-39, PT ;  /* 0x004004021600780b */ /* 0x000fe20003f2e200 */
[----:B------:R-:W1:-:S15]  /*7f00*/  MUFU.RCP64H R23, R21 ;  /* 0x0000001500177308 */ /* 0x000e5e0000001800 */
[----:B------:R-:W-:-:S15]  /*7f10*/  NOP ;  /* 0x0000000000007918 */ /* 0x000fde0000000000 */
[----:B------:R-:W-:-:S15]  /*7f20*/  NOP ;  /* 0x0000000000007918 */ /* 0x000fde0000000000 */
[----:B------:R-:W-:-:S12]  /*7f30*/  NOP ;  /* 0x0000000000007918 */ /* 0x000fd80000000000 */
        /* <DEDUP_REMOVED lines=41> */
[----:B-----5:R-:W-:Y:S05]  /*81d0*/  CALL.REL.NOINC `($__internal_62_$__cuda_sm20_dblrcp_rn_slowpath_v3) ;  /* 0x0000006400e47944 */ /* 0x020fea0003c00000 */
[----:B------:R-:W-:Y:S02]  /*81e0*/  IMAD.MOV.U32 R25, RZ, RZ, R24 ;  /* 0x000000ffff197224 */ /* 0x000fe400078e0018 */
[----:B------:R-:W-:-:S07]  /*81f0*/  IMAD.MOV.U32 R24, RZ, RZ, R21 ;  /* 0x000000ffff187224 */ /* 0x000fce00078e0015 */
.L_x_5019:
[----:B------:R-:W-:Y:S05]  /*8200*/  BSYNC.RECONVERGENT B3 ;  /* 0x0000000000037941 */ /* 0x000fea0003800200 */
.L_x_5018:
        /* <DEDUP_REMOVED lines=42> */
[----:B--2---:R-:W-:-:S15]  /*84b0*/  IADD3 R17, PT, PT, R19, R20, RZ ;  /* 0x0000001413117210 */ /* 0x004fde0007ffe0ff */
        /* <DEDUP_REMOVED lines=61> */
.L_x_5021:
[----:B------:R-:W-:Y:S05]  /*8890*/  BSYNC.RECONVERGENT B3 ;  /* 0x0000000000037941 */ /* 0x000fea0003800200 */
.L_x_5020:
[----:B------:R-:W-:Y:S01]  /*88a0*/  MOV R18, RZ ;  /* 0x000000ff00127202 */ /* 0x000fe20000000f00 */
[C---:B------:R-:W-:Y:S01]  /*88b0*/  @!P2 IMAD.WIDE R26, R14.reuse, 0x4, R34 ;  /* 0x000000040e1aa825 */ /* 0x040fe200078e0222 */
[----:B------:R-:W0:Y:S04]  /*88c0*/  @!P2 LDC.64 R28, c[0x0][0x398] ;  /* 0x0000e600ff1cab82 */ /* 0x000e280000000a00 */
        /* <DEDUP_REMOVED lines=98> */
[----:B------:R-:W-:Y:S05]  /*8ef0*/  CALL.REL.NOINC `($__internal_62_$__cuda_sm20_dblrcp_rn_slowpath_v3) ;  /* 0x00000058009c7944 */ /* 0x000fea0003c00000 */
[----:B------:R-:W-:Y:S01]  /*8f00*/  IMAD.MOV.U32 R25, RZ, RZ, R24 ;  /* 0x000000ffff197224 */ /* 0x000fe200078e0018 */
[----:B------:R-:W-:-:S07]  /*8f10*/  MOV R24, R21 ;  /* 0x0000001500187202 */ /* 0x000fce0000000f00 */
.L_x_5023:
[----:B------:R-:W-:Y:S05]  /*8f20*/  BSYNC.RECONVERGENT B3 ;  /* 0x0000000000037941 */ /* 0x000fea0003800200 */
.L_x_5022:
        /* <DEDUP_REMOVED lines=10> */
[C---:B------:R-:W-:Y:S02]  /*8fd0*/  IMAD R14, R12.reuse, 0x4, R14 ;  /* 0x000000040c0e7824 */ /* 0x040fe400078e020e */
[C---:B------:R-:W-:Y:S02]  /*8fe0*/  IMAD R11, R12.reuse, 0x4, R11 ;  /* 0x000000040c0b7824 */ /* 0x040fe400078e020b */
[----:B------:R-:W-:-:S15]  /*8ff0*/  IMAD R15, R12, 0x4, R15 ;  /* 0x000000040c0f7824 */ /* 0x000fde00078e020f */
[----:B------:R-:W-:-:S15]  /*9000*/  NOP ;  /* 0x0000000000007918 */ /* 0x000fde0000000000 */
[----:B------:R-:W-:-:S15]  /*9010*/  NOP ;  /* 0x0000000000007918 */ /* 0x000fde0000000000 */
[----:B------:R-:W-:-:S11]  /*9020*/  NOP ;  /* 0x0000000000007918 */ /* 0x000fd60000000000 */
        /* <DEDUP_REMOVED lines=42> */
.L_x_5015:
[----:B01----:R-:W-:Y:S05]  /*92d0*/  BSYNC B2 ;  /* 0x0000000000027941 */ /* 0x003fea0003800000 */
.L_x_5014:
[----:B------:R-:W-:-:S13]  /*92e0*/  ISETP.NE.AND P1, PT, R10, RZ, PT ;  /* 0x000000ff0a00720c */ /* 0x000fda0003f25270 */
[----:B------:R-:W-:Y:S05]  /*92f0*/  @!P1 BRA `(.L_x_5013) ;  /* 0x0000000400c09947 */ /* 0x000fea0003800000 */
[----:B------:R-:W0:Y:S01]  /*9300*/  LDCU UR5, c[0x0][0x3ac] ;  /* 0x00007580ff0577ac */ /* 0x000e220008000800 */
[----:B------:R-:W-:Y:S01]  /*9310*/  IADD3 R11, PT, PT, -R10, RZ, RZ ;  /* 0x000000ff0a0b7210 */ /* 0x000fe20007ffe1ff */
[----:B------:R-:W-:Y:S02]  /*9320*/  IMAD.MOV.U32 R10, RZ, RZ, R19 ;  /* 0x000000ffff0a7224 */ /* 0x000fe400078e0013 */
[----:B0-----:R-:W-:-:S07]  /*9330*/  IMAD R12, R9, UR5, R5 ;  /* 0x00000005090c7c24 */ /* 0x001fce000f8e0205 */
.L_x_5027:
        /* <DEDUP_REMOVED lines=51> */
.L_x_5026:
[----:B------:R-:W-:Y:S05]  /*9670*/  BSYNC.RECONVERGENT B2 ;  /* 0x0000000000027941 */ /* 0x000fea0003800200 */
.L_x_5025:
        /* <DEDUP_REMOVED lines=56> */
.L_x_5013:
[----:B01----:R-:W-:Y:S05]  /*9a00*/  BSYNC B1 ;  /* 0x0000000000017941 */ /* 0x003fea0003800000 */
.L_x_5012:
        /* <DEDUP_REMOVED lines=18> */
[----:B------:R-:W-:-:S06]  /*9b30*/  LEA R11, R15, R8, 0x2 ;  /* 0x000000080f0b7211 */ /* 0x000fcc00078e10ff */
        /* <DEDUP_REMOVED lines=36> */
[----:B------:R-:W-:Y:S02]  /*9d80*/  MOV R21, R25 ;  /* 0x0000001900157202 */ /* 0x000fe40000000f00 */
[----:B------:R-:W-:Y:S01]  /*9d90*/  MOV R0, 0x9dc0 ;  /* 0x00009dc000007802 */ /* 0x000fe20000000f00 */
[----:B------:R-:W-:-:S07]  /*9da0*/  VIADD R26, R26, 0xfff00000 ;  /* 0xfff000001a1a7836 */ /* 0x000fce0000000000 */
[----:B------:R-:W-:Y:S05]  /*9db0*/  CALL.REL.NOINC `($__internal_62_$__cuda_sm20_dblrcp_rn_slowpath_v3) ;  /* 0x0000004800ec7944 */ /* 0x000fea0003c00000 */
[----:B------:R-:W-:Y:S02]  /*9dc0*/  IMAD.MOV.U32 R20, RZ, RZ, R21 ;  /* 0x000000ffff147224 */ /* 0x000fe400078e0015 */
[----:B------:R-:W-:-:S07]  /*9dd0*/  IMAD.MOV.U32 R21, RZ, RZ, R24 ;  /* 0x000000ffff157224 */ /* 0x000fce00078e0018 */
.L_x_5032:
[----:B------:R-:W-:Y:S05]  /*9de0*/  BSYNC.RECONVERGENT B2 ;  /* 0x0000000000027941 */ /* 0x000fea0003800200 */
.L_x_5031:
        /* <DEDUP_REMOVED lines=52> */
.L_x_5030:
[----:B------:R-:W-:Y:S05]  /*a130*/  BSYNC.RECONVERGENT B1 ;  /* 0x0000000000017941 */ /* 0x000fea0003800200 */
.L_x_5029:
        /* <DEDUP_REMOVED lines=60> */
.L_x_5036:
[----:B------:R-:W-:Y:S05]  /*a500*/  BSYNC.RECONVERGENT B2 ;  /* 0x0000000000027941 */ /* 0x000fea0003800200 */
.L_x_5035:
        /* <DEDUP_REMOVED lines=36> */
[----:B-1----:R-:W-:-:S15]  /*a750*/  IMAD.MOV.U32 R19, RZ, RZ, R10 ;  /* 0x000000ffff137224 */ /* 0x002fde00078e000a */
        /* <DEDUP_REMOVED lines=15> */
.L_x_5034:
[----:B------:R-:W-:Y:S05]  /*a850*/  BSYNC.RECONVERGENT B1 ;  /* 0x0000000000017941 */ /* 0x000fea0003800200 */
.L_x_5033:
        /* <DEDUP_REMOVED lines=60> */
.L_x_5040:
[----:B------:R-:W-:Y:S05]  /*ac20*/  BSYNC.RECONVERGENT B2 ;  /* 0x0000000000027941 */ /* 0x000fea0003800200 */
.L_x_5039:
        /* <DEDUP_REMOVED lines=52> */
.L_x_5038:
[----:B------:R-:W-:Y:S05]  /*af70*/  BSYNC.RECONVERGENT B1 ;  /* 0x0000000000017941 */ /* 0x000fea0003800200 */
.L_x_5037:
        /* <DEDUP_REMOVED lines=60> */
.L_x_5044:
[----:B------:R-:W-:Y:S05]  /*b340*/  BSYNC.RECONVERGENT B2 ;  /* 0x0000000000027941 */ /* 0x000fea0003800200 */
.L_x_5043:
        /* <DEDUP_REMOVED lines=52> */
.L_x_5042:
[----:B------:R-:W-:Y:S05]  /*b690*/  BSYNC.RECONVERGENT B1 ;  /* 0x0000000000017941 */ /* 0x000fea0003800200 */
.L_x_5041:
        /* <DEDUP_REMOVED lines=60> */
.L_x_5048:
[----:B------:R-:W-:Y:S05]  /*ba60*/  BSYNC.RECONVERGENT B2 ;  /* 0x0000000000027941 */ /* 0x000fea0003800200 */
.L_x_5047:
        /* <DEDUP_REMOVED lines=52> */
.L_x_5046:
[----:B------:R-:W-:Y:S05]  /*bdb0*/  BSYNC.RECONVERGENT B1 ;  /* 0x0000000000017941 */ /* 0x000fea0003800200 */
.L_x_5045:
        /* <DEDUP_REMOVED lines=60> */
.L_x_5052:
[----:B------:R-:W-:Y:S05]  /*c180*/  BSYNC.RECONVERGENT B2 ;  /* 0x0000000000027941 */ /* 0x000fea0003800200 */
.L_x_5051:
        /* <DEDUP_REMOVED lines=52> */
.L_x_5050:
[----:B------:R-:W-:Y:S05]  /*c4d0*/  BSYNC.RECONVERGENT B1 ;  /* 0x0000000000017941 */ /* 0x000fea0003800200 */
.L_x_5049:
        /* <DEDUP_REMOVED lines=60> */
.L_x_5056:
[----:B------:R-:W-:Y:S05]  /*c8a0*/  BSYNC.RECONVERGENT B2 ;  /* 0x0000000000027941 */ /* 0x000fea0003800200 */
.L_x_5055:
        /* <DEDUP_REMOVED lines=52> */
.L_x_5054:
[----:B------:R-:W-:Y:S05]  /*cbf0*/  BSYNC.RECONVERGENT B1 ;  /* 0x0000000000017941 */ /* 0x000fea0003800200 */
.L_x_5053:
        /* <DEDUP_REMOVED lines=60> */
.L_x_5060:
[----:B------:R-:W-:Y:S05]  /*cfc0*/  BSYNC.RECONVERGENT B2 ;  /* 0x0000000000027941 */ /* 0x000fea0003800200 */
.L_x_5059:
        /* <DEDUP_REMOVED lines=52> */
.L_x_5058:
[----:B------:R-:W-:Y:S05]  /*d310*/  BSYNC.RECONVERGENT B1 ;  /* 0x0000000000017941 */ /* 0x000fea0003800200 */
.L_x_5057:
        /* <DEDUP_REMOVED lines=60> */
.L_x_5064:
[----:B------:R-:W-:Y:S05]  /*d6e0*/  BSYNC.RECONVERGENT B2 ;  /* 0x0000000000027941 */ /* 0x000fea0003800200 */
.L_x_5063:
        /* <DEDUP_REMOVED lines=52> */
.L_x_5062:
[----:B------:R-:W-:Y:S05]  /*da30*/  BSYNC.RECONVERGENT B1 ;  /* 0x0000000000017941 */ /* 0x000fea0003800200 */
.L_x_5061:
        /* <DEDUP_REMOVED lines=17> */
[----:B------:R-:W-:-:S06]  /*db50*/  LEA R3, R17, R8, 0x2 ;  /* 0x0000000811037211 */ /* 0x000fcc00078e10ff */
        /* <DEDUP_REMOVED lines=36> */
[----:B------:R-:W-:Y:S02]  /*dda0*/  MOV R0, 0xddd0 ;  /* 0x0000ddd000007802 */ /* 0x000fe40000000f00 */
[----:B------:R-:W-:-:S07]  /*ddb0*/  IADD3 R26, PT, PT, R26, -0x100000, RZ ;  /* 0xfff000001a1a7810 */ /* 0x000fce0007ffe0ff */
[----:B------:R-:W-:Y:S05]  /*ddc0*/  CALL.REL.NOINC `($__internal_62_$__cuda_sm20_dblrcp_rn_slowpath_v3) ;  /* 0x0000000800e87944 */ /* 0x000fea0003c00000 */
[----:B------:R-:W-:Y:S02]  /*ddd0*/  IMAD.MOV.U32 R12, RZ, RZ, R21 ;  /* 0x000000ffff0c7224 */ /* 0x000fe400078e0015 */
[----:B------:R-:W-:-:S07]  /*dde0*/  IMAD.MOV.U32 R13, RZ, RZ, R24 ;  /* 0x000000ffff0d7224 */ /* 0x000fce00078e0018 */
.L_x_5067:
[----:B------:R-:W-:Y:S05]  /*ddf0*/  BSYNC.RECONVERGENT B2 ;  /* 0x0000000000027941 */ /* 0x000fea0003800200 */
.L_x_5066:
        /* <DEDUP_REMOVED lines=52> */
.L_x_5065:
[----:B------:R-:W-:Y:S05]  /*e140*/  BSYNC.RECONVERGENT B1 ;  /* 0x0000000000017941 */ /* 0x000fea0003800200 */
.L_x_5028:
[----:B------:R-:W-:Y:S05]  /*e150*/  @!P0 EXIT ;  /* 0x000000000000894d */ /* 0x000fea0003800000 */
[----:B01234-:R-:W0:Y:S01]  /*e160*/  I2F.F64 R12, R19 ;  /* 0x00000013000c7312 */ /* 0x01fe220000201c00 */
[----:B------:R-:W-:Y:S01]  /*e170*/  IMAD.MOV.U32 R2, RZ, RZ, 0x1 ;  /* 0x00000001ff027424 */ /* 0x000fe200078e00ff */
[----:B------:R-:W-:Y:S01]  /*e180*/  FSETP.GEU.AND P1, PT, |R33|, 6.5827683646048100446e-37, PT ;  /* 0x036000002100780b */ /* 0x000fe20003f2e200 */
[----:B------:R-:W-:Y:S01]  /*e190*/  BSSY.RECONVERGENT B0, `(.L_x_5068) ;  /* 0x0000036000007945 */ /* 0x000fe20003800200 */
        /* <DEDUP_REMOVED lines=50> */
[----:B------:R-:W-:Y:S05]  /*e4c0*/  CALL.REL.NOINC `($__internal_63_$__cuda_sm20_div_rn_f64_full) ;  /* 0x0000000800b47944 */ /* 0x000fea0003c00000 */
[----:B------:R-:W-:Y:S02]  /*e4d0*/  IMAD.MOV.U32 R2, RZ, RZ, R10 ;  /* 0x000000ffff027224 */ /* 0x000fe400078e000a */
[----:B------:R-:W-:-:S07]  /*e4e0*/  IMAD.MOV.U32 R3, RZ, RZ, R11 ;  /* 0x000000ffff037224 */ /* 0x000fce00078e000b */
.L_x_5069:
[----:B------:R-:W-:Y:S05]  /*e4f0*/  BSYNC.RECONVERGENT B0 ;  /* 0x0000000000007941 */ /* 0x000fea0003800200 */
.L_x_5068:
[----:B------:R-:W0:Y:S02]  /*e500*/  LDC.64 R6, c[0x0][0x390] ;  /* 0x0000e400ff067b82 */ /* 0x000e240000000a00 */
[----:B0-----:R-:W-:-:S05]  /*e510*/  IMAD.WIDE R4, R5, 0x8, R6 ;  /* 0x0000000805047825 */ /* 0x001fca00078e0206 */
[----:B------:R-:W-:Y:S01]  /*e520*/  STG.E.64 desc[UR10][R4.64], R2 ;  /* 0x0000000204007986 */ /* 0x000fe2000c101b0a */
[----:B------:R-:W-:Y:S05]  /*e530*/  EXIT ;  /* 0x000000000000794d */ /* 0x000fea0003800000 */
.L_x_5009:
[----:B------:R-:W5:Y:S01]  /*e540*/  LDCU UR4, c[0x0][0x3ac] ;  /* 0x00007580ff0477ac */ /* 0x000f620008000800 */
[----:B------:R-:W-:-:S04]  /*e550*/  LOP3.LUT P0, RZ, R3, UR9, RZ, 0xfc, !PT ;  /* 0x0000000903ff7c12 */ /* 0x000fc8000f80fcff */
[----:B-----5:R-:W-:-:S13]  /*e560*/  ISETP.GE.OR P0, PT, R5, UR4, P0 ;  /* 0x0000000405007c0c */ /* 0x020fda0008706670 */
[----:B------:R-:W-:Y:S05]  /*e570*/  @P0 EXIT ;  /* 0x000000000000094d */ /* 0x000fea0003800000 */
[----:B------:R-:W5:Y:S01]  /*e580*/  I2F.F64 R10, R10 ;  /* 0x0000000a000a7312 */ /* 0x000f620000201c00 */
[----:B------:R-:W0:Y:S01]  /*e590*/  LDC.64 R12, c[0x0][0x388] ;  /* 0x0000e200ff0c7b82 */ /* 0x000e220000000a00 */
[----:B------:R-:W-:Y:S01]  /*e5a0*/  IMAD.MOV.U32 R2, RZ, RZ, 0x1 ;  /* 0x00000001ff027424 */ /* 0x000fe200078e00ff */
[----:B-1----:R-:W-:Y:S01]  /*e5b0*/  FSETP.GEU.AND P1, PT, |R15|, 6.5827683646048100446e-37, PT ;  /* 0x036000000f00780b */ /* 0x002fe20003f2e200 */
[----:B------:R-:W-:Y:S01]  /*e5c0*/  BSSY.RECONVERGENT B0, `(.L_x_5070) ;  /* 0x0000036000007945 */ /* 0x000fe20003800200 */
        /* <DEDUP_REMOVED lines=45> */
[----:B------:R-:W-:Y:S01]  /*e8a0*/  MOV R16, R14 ;  /* 0x0000000e00107202 */ /* 0x000fe20000000f00 */
[----:B------:R-:W-:Y:S01]  /*e8b0*/  IMAD.MOV.U32 R17, RZ, RZ, R15 ;  /* 0x000000ffff117224 */ /* 0x000fe200078e000f */
[----:B------:R-:W-:Y:S01]  /*e8c0*/  MOV R0, 0xe900 ;  /* 0x0000e90000007802 */ /* 0x000fe20000000f00 */
[----:B------:R-:W-:Y:S02]  /*e8d0*/  IMAD.MOV.U32 R2, RZ, RZ, R10 ;  /* 0x000000ffff027224 */ /* 0x000fe400078e000a */
[----:B------:R-:W-:-:S07]  /*e8e0*/  IMAD.MOV.U32 R3, RZ, RZ, R11 ;  /* 0x000000ffff037224 */ /* 0x000fce00078e000b */
[----:B--234-:R-:W-:Y:S05]  /*e8f0*/  CALL.REL.NOINC `($__internal_63_$__cuda_sm20_div_rn_f64_full) ;  /* 0x0000000400a87944 */ /* 0x01cfea0003c00000 */
[----:B------:R-:W-:Y:S02]  /*e900*/  IMAD.MOV.U32 R2, RZ, RZ, R10 ;  /* 0x000000ffff027224 */ /* 0x000fe400078e000a */
[----:B------:R-:W-:-:S07]  /*e910*/  IMAD.MOV.U32 R3, RZ, RZ, R11 ;  /* 0x000000ffff037224 */ /* 0x000fce00078e000b */
.L_x_5071:
[----:B------:R-:W-:Y:S05]  /*e920*/  BSYNC.RECONVERGENT B0 ;  /* 0x0000000000007941 */ /* 0x000fea0003800200 */
.L_x_5070:
[----:B------:R-:W0:Y:S02]  /*e930*/  LDC.64 R6, c[0x0][0x390] ;  /* 0x0000e400ff067b82 */ /* 0x000e240000000a00 */
[----:B0-----:R-:W-:-:S05]  /*e940*/  IMAD.WIDE R6, R5, 0x8, R6 ;  /* 0x0000000805067825 */ /* 0x001fca00078e0206 */
[----:B------:R-:W-:Y:S01]  /*e950*/  STG.E.64 desc[UR10][R6.64], R2 ;  /* 0x0000000206007986 */ /* 0x000fe2000c101b0a */
[----:B------:R-:W-:Y:S05]  /*e960*/  EXIT ;  /* 0x000000000000794d */ /* 0x000fea0003800000 */
        .weak           $__internal_62_$__cuda_sm20_dblrcp_rn_slowpath_v3
        .type           $__internal_62_$__cuda_sm20_dblrcp_rn_slowpath_v3,@function
        .size           $__internal_62_$__cuda_sm20_dblrcp_rn_slowpath_v3,($__internal_63_$__cuda_sm20_div_rn_f64_full - $__internal_62_$__cuda_sm20_dblrcp_rn_slowpath_v3)
$__internal_62_$__cuda_sm20_dblrcp_rn_slowpath_v3:
        /* <DEDUP_REMOVED lines=57> */
.L_x_5075:
        /* <DEDUP_REMOVED lines=34> */
.L_x_5073:
[----:B------:R-:W-:Y:S02]  /*ef20*/  LOP3.LUT R25, R23, 0x80000, RZ, 0xfc, !PT ;  /* 0x0008000017197812 */ /* 0x000fe400078efcff */
[----:B------:R-:W-:-:S07]  /*ef30*/  MOV R24, R22 ;  /* 0x0000001600187202 */ /* 0x000fce0000000f00 */
.L_x_5074:
[----:B------:R-:W-:Y:S05]  /*ef40*/  BSYNC.RECONVERGENT B0 ;  /* 0x0000000000007941 */ /* 0x000fea0003800200 */
.L_x_5072:
[----:B------:R-:W-:Y:S02]  /*ef50*/  IMAD.MOV.U32 R22, RZ, RZ, R0 ;  /* 0x000000ffff167224 */ /* 0x000fe400078e0000 */
[----:B------:R-:W-:Y:S02]  /*ef60*/  IMAD.MOV.U32 R23, RZ, RZ, 0x0 ;  /* 0x00000000ff177424 */ /* 0x000fe400078e00ff */
[----:B------:R-:W-:Y:S02]  /*ef70*/  IMAD.MOV.U32 R21, RZ, RZ, R24 ;  /* 0x000000ffff157224 */ /* 0x000fe400078e0018 */
[----:B------:R-:W-:Y:S01]  /*ef80*/  IMAD.MOV.U32 R24, RZ, RZ, R25 ;  /* 0x000000ffff187224 */ /* 0x000fe200078e0019 */
[----:B------:R-:W-:Y:S06]  /*ef90*/  RET.REL.NODEC R22 `(_ZN2at6native50batch_norm_collect_statistics_channels_last_kernelINS0_3VarEddLi4EEEvPKT0_PT1_S7_PVS6_PiiiS6_) ;  /* 0xffffff1016187950 */ /* 0x000fec0003c3ffff */
        .weak           $__internal_63_$__cuda_sm20_div_rn_f64_full
        .type           $__internal_63_$__cuda_sm20_div_rn_f64_full,@function
        .size           $__internal_63_$__cuda_sm20_div_rn_f64_full,(.L_x_27056 - $__internal_63_$__cuda_sm20_div_rn_f64_full)
$__internal_63_$__cuda_sm20_div_rn_f64_full:
        /* <DEDUP_REMOVED lines=103> */
.L_x_5077:
        /* <DEDUP_REMOVED lines=16> */
.L_x_5080:
[----:B------:R-:W-:Y:S01]  /*f710*/  LOP3.LUT R11, R3, 0x80000, RZ, 0xfc, !PT ;  /* 0x00080000030b7812 */ /* 0x000fe200078efcff */
[----:B------:R-:W-:Y:S01]  /*f720*/  IMAD.MOV.U32 R10, RZ, RZ, R2 ;  /* 0x000000ffff0a7224 */ /* 0x000fe200078e0002 */
[----:B------:R-:W-:Y:S06]  /*f730*/  BRA `(.L_x_5078) ;  /* 0x0000000000087947 */ /* 0x000fec0003800000 */
.L_x_5079:
[----:B------:R-:W-:Y:S01]  /*f740*/  LOP3.LUT R11, R17, 0x80000, RZ, 0xfc, !PT ;  /* 0x00080000110b7812 */ /* 0x000fe200078efcff */
[----:B------:R-:W-:-:S07]  /*f750*/  IMAD.MOV.U32 R10, RZ, RZ, R16 ;  /* 0x000000ffff0a7224 */ /* 0x000fce00078e0010 */
.L_x_5078:
[----:B------:R-:W-:Y:S05]  /*f760*/  BSYNC.RECONVERGENT B1 ;  /* 0x0000000000017941 */ /* 0x000fea0003800200 */
.L_x_5076:
[----:B------:R-:W-:Y:S02]  /*f770*/  IMAD.MOV.U32 R2, RZ, RZ, R0 ;  /* 0x000000ffff027224 */ /* 0x000fe400078e0000 */
[----:B------:R-:W-:-:S04]  /*f780*/  IMAD.MOV.U32 R3, RZ, RZ, 0x0 ;  /* 0x00000000ff037424 */ /* 0x000fc800078e00ff */
[----:B------:R-:W-:Y:S05]  /*f790*/  RET.REL.NODEC R2 `(_ZN2at6native50batch_norm_collect_statistics_channels_last_kernelINS0_3VarEddLi4EEEvPKT0_PT1_S7_PVS6_PiiiS6_) ;  /* 0xffffff0802187950 */ /* 0x000fea0003c3ffff */
.L_x_5081:
        /* <DEDUP_REMOVED lines=14> */
.L_x_27056:


//--------------------- .text._ZN2at6native36batch_norm_collect_statistics_kernelINS0_3VarEN3c108BFloat16ES4_fiEEvNS_27GenericPackedTensorAccessorIKT0_Lm3ENS_17RestrictPtrTraitsET3_EET2_SB_NS5_ISB_Lm1ES8_S9_EESC_ --------------------------
	.section	.text._ZN2at6native36batch_norm_collect_statistics_kernelINS0_3VarEN3c108BFloat16ES4_fiEEvNS_27GenericPackedTensorAccessorIKT0_Lm3ENS_17RestrictPtrTraitsET3_EET2_SB_NS5_ISB_Lm1ES8_S9_EESC_,"ax",@progbits
	.align	128
        .global         _ZN2at6native36batch_norm_collect_statistics_kernelINS0_3VarEN3c108BFloat16ES4_fiEEvNS_27GenericPackedTensorAccessorIKT0_Lm3ENS_17RestrictPtrTraitsET3_EET2_SB_NS5_ISB_Lm1ES8_S9_EESC_
        .type           _ZN2at6native36batch_norm_collect_statistics_kernelINS0_3VarEN3c108BFloat16ES4_fiEEvNS_27GenericPackedTensorAccessorIKT0_Lm3ENS_17RestrictPtrTraitsET3_EET2_SB_NS5_ISB_Lm1ES8_S9_EESC_,@function
        .size           _ZN2at6native36batch_norm_collect_statistics_kernelINS0_3VarEN3c108BFloat16ES4_fiEEvNS_27GenericPackedTensorAccessorIKT0_Lm3ENS_17RestrictPtrTraitsET3_EET2_SB_NS5_ISB_Lm1ES8_S9_EESC_,(.L_x_27057 - _ZN2at6native36batch_norm_collect_statistics_kernelINS0_3VarEN3c108BFloat16ES4_fiEEvNS_27GenericPackedTensorAccessorIKT0_Lm3ENS_17RestrictPtrTraitsET3_EET2_SB_NS5_ISB_Lm1ES8_S9_EESC_)
        .other          _ZN2at6native36batch_norm_collect_statistics_kernelINS0_3VarEN3c108BFloat16ES4_fiEEvNS_27GenericPackedTensorAccessorIKT0_Lm3ENS_17RestrictPtrTraitsET3_EET2_SB_NS5_ISB_Lm1ES8_S9_EESC_,@"STO_CUDA_ENTRY STV_DEFAULT"
_ZN2at6native36batch_norm_collect_statistics_kernelINS0_3VarEN3c108BFloat16ES4_fiEEvNS_27GenericPackedTensorAccessorIKT0_Lm3ENS_17RestrictPtrTraitsET3_EET2_SB_NS5_ISB_Lm1ES8_S9_EESC_:
.text._ZN2at6native36batch_norm_collect_statistics_kernelINS0_3VarEN3c108BFloat16ES4_fiEEvNS_27GenericPackedTensorAccessorIKT0_Lm3ENS_17RestrictPtrTraitsET3_EET2_SB_NS5_ISB_Lm1ES8_S9_EESC_:
[----:B------:R-:W-:Y:S01]  /*0000*/  LDC R1, c[0x0][0x37c] ;  /* 0x0000df00ff017b82 */ /* 0x000fe20000000800 */
[----:B------:R-:W0:Y:S01]  /*0010*/  S2R R5, SR_TID.Y ;  /* 0x0000000000057919 */ /* 0x000e220000002200 */
[----:B------:R-:W0:Y:S06]  /*0020*/  LDCU UR4, c[0x0][0x388] ;  /* 0x00007100ff0477ac */ /* 0x000e2c0008000800 */
[----:B------:R-:W1:Y:S01]  /*0030*/  S2UR UR8, SR_CTAID.X ;  /* 0x00000000000879c3 */ /* 0x000e620000002500 */
[----:B------:R-:W-:Y:S01]  /*0040*/  BSSY.RECONVERGENT B0, `(.L_x_5082) ;  /* 0x0000032000007945 */ /* 0x000fe20003800200 */
[----:B------:R-:W2:Y:S01]  /*0050*/  S2R R12, SR_TID.X ;  /* 0x00000000000c7919 */ /* 0x000ea20000002100 */
[----:B------:R-:W2:Y:S01]  /*0060*/  LDCU UR5, c[0x0][0x360] ;  /* 0x00006c00ff0577ac */ /* 0x000ea20008000800 */
[----:B------:R-:W-:Y:S01]  /*0070*/  HFMA2 R11, -RZ, RZ, 0, 0 ;  /* 0x00000000ff0b7431 */ /* 0x000fe200000001ff */
[----:B------:R-:W-:Y:S01]  /*0080*/  MOV R4, RZ ;  /* 0x000000ff00047202 */ /* 0x000fe20000000f00 */
[----:B------:R-:W-:Y:S01]  /*0090*/  IMAD.MOV.U32 R9, RZ, RZ, RZ ;  /* 0x000000ffff097224 */ /* 0x000fe200078e00ff */
[----:B------:R-:W3:Y:S01]  /*00a0*/  LDCU.64 UR6, c[0x0][0x358] ;  /* 0x00006b00ff0677ac */ /* 0x000ee20008000a00 */
[----:B------:R-:W4:Y:S01]  /*00b0*/  LDCU UR9, c[0x0][0x39c] ;  /* 0x00007380ff0977ac */ /* 0x000f220008000800 */
[----:B------:R-:W1:Y:S01]  /*00c0*/  LDCU.64 UR10, c[0x0][0x380] ;  /* 0x00007000ff0a77ac */ /* 0x000e620008000a00 */
[C---:B0-----:R-:W-:Y:S01]  /*00d0*/  ISETP.GE.AND P0, PT, R5.reuse, UR4, PT ;  /* 0x0000000405007c0c */ /* 0x041fe2000bf06270 */
[----:B--2---:R-:W-:-:S12]  /*00e0*/  IMAD R0, R5, UR5, R12 ;  /* 0x0000000505007c24 */ /* 0x004fd8000f8e020c */
[----:B-1-34-:R-:W-:Y:S05]  /*00f0*/  @P0 BRA `(.L_x_5083) ;  /* 0x0000000000980947 */ /* 0x01afea0003800000 */
[----:B------:R-:W0:Y:S01]  /*0100*/  LDC R6, c[0x0][0x398] ;  /* 0x0000e600ff067b82 */ /* 0x000e220000000800 */
[----:B------:R-:W-:Y:S01]  /*0110*/  MOV R9, RZ ;  /* 0x000000ff00097202 */ /* 0x000fe20000000f00 */
[----:B------:R-:W-:Y:S01]  /*0120*/  IMAD.MOV.U32 R4, RZ, RZ, RZ ;  /* 0x000000ffff047224 */ /* 0x000fe200078e00ff */
[----:B------:R-:W-:-:S05]  /*0130*/  MOV R11, RZ ;  /* 0x000000ff000b7202 */ /* 0x000fca0000000f00 */
[----:B------:R-:W1:Y:S01]  /*0140*/  LDC R14, c[0x0][0x364] ;  /* 0x0000d900ff0e7b82 */ /* 0x000e620000000800 */
[----:B0-----:R-:W-:-:S07]  /*0150*/  IMAD R6, R6, UR8, RZ ;  /* 0x0000000806067c24 */ /* 0x001fce000f8e02ff */
.L_x_5087:
        /* <DEDUP_REMOVED lines=10> */
.L_x_5086:
[----:B------:R-:W-:-:S05]  /*0200*/  IMAD R2, R7, UR9, RZ ;  /* 0x0000000907027c24 */ /* 0x000fca000f8e02ff */
[----:B------:R-:W-:-:S04]  /*0210*/  IADD3 R3, P0, PT, R2, R17, RZ ;  /* 0x0000001102037210 */ /* 0x000fc80007f1e0ff */
[----:B------:R-:W-:Y:S02]  /*0220*/  LEA.HI.X.SX32 R8, R2, R19, 0x1, P0 ;  /* 0x0000001302087211 */ /* 0x000fe400000f0eff */
[----:B------:R-:W-:-:S04]  /*0230*/  LEA R2, P0, R3, UR10, 0x1 ;  /* 0x0000000a03027c11 */ /* 0x000fc8000f8008ff */
[----:B------:R-:W-:-:S05]  /*0240*/  LEA.HI.X R3, R3, UR11, R8, 0x1, P0 ;  /* 0x0000000b03037c11 */ /* 0x000fca00080f0c08 */
[----:B------:R-:W2:Y:S01]  /*0250*/  LDG.E.U16 R2, desc[UR6][R2.64] ;  /* 0x0000000602027981 */ /* 0x000ea2000c1e1500 */
[----:B------:R-:W-:Y:S02]  /*0260*/  IADD3 R11, PT, PT, R11, 0x1, RZ ;  /* 0x000000010b0b7810 */ /* 0x000fe40007ffe0ff */
[----:B------:R-:W-:Y:S02]  /*0270*/  IADD3 R7, PT, PT, R7, UR5, RZ ;  /* 0x0000000507077c10 */ /* 0x000fe4000fffe0ff */
[----:B------:R-:W-:Y:S02]  /*0280*/  I2FP.F32.S32 R8, R11 ;  /* 0x0000000b00087245 */ /* 0x000fe40000201400 */
[----:B------:R-:W-:-:S04]  /*0290*/  ISETP.GE.AND P0, PT, R7, R16, PT ;  /* 0x000000100700720c */ /* 0x000fc80003f06270 */
[----:B------:R-:W0:Y:S01]  /*02a0*/  MUFU.RCP R8, R8 ;  /* 0x0000000800087308 */ /* 0x000e220000001000 */
[----:B--2---:R-:W-:-:S04]  /*02b0*/  IMAD.U32 R13, R2, 0x10000, RZ ;  /* 0x00010000020d7824 */ /* 0x004fc800078e00ff */
[----:B------:R-:W-:-:S04]  /*02c0*/  FADD.FTZ R15, R13, -R4 ;  /* 0x800000040d0f7221 */ /* 0x000fc80000010000 */
[----:B0-----:R-:W-:-:S04]  /*02d0*/  FFMA.FTZ R4, R15, R8, R4 ;  /* 0x000000080f047223 */ /* 0x001fc80000010004 */
[----:B------:R-:W-:-:S04]  /*02e0*/  FADD.FTZ R10, R13, -R4 ;  /* 0x800000040d0a7221 */ /* 0x000fc80000010000 */
[----:B------:R-:W-:Y:S01]  /*02f0*/  FFMA.FTZ R9, R15, R10, R9 ;  /* 0x0000000a0f097223 */ /* 0x000fe20000010009 */
[----:B------:R-:W-:Y:S06]  /*0300*/  @!P0 BRA `(.L_x_5086) ;  /* 0xfffffffc00bc8947 */ /* 0x000fec000383ffff */
.L_x_5085:
[----:B------:R-:W-:Y:S05]  /*0310*/  BSYNC.RECONVERGENT B1 ;  /* 0x0000000000017941 */ /* 0x000fea0003800200 */
.L_x_5084:
[----:B------:R-:W0:Y:S01]  /*0320*/  LDCU UR4, c[0x0][0x388] ;  /* 0x00007100ff0477ac */ /* 0x000e220008000800 */
[----:B-1----:R-:W-:-:S04]  /*0330*/  IADD3 R5, PT, PT, R14, R5, RZ ;  /* 0x000000050e057210 */ /* 0x002fc80007ffe0ff */
[----:B0-----:R-:W-:-:S13]  /*0340*/  ISETP.GE.AND P0, PT, R5, UR4, PT ;  /* 0x0000000405007c0c */ /* 0x001fda000bf06270 */
[----:B------:R-:W-:Y:S05]  /*0350*/  @!P0 BRA `(.L_x_5087) ;  /* 0xfffffffc00808947 */ /* 0x000fea000383ffff */
.L_x_5083:
[----:B------:R-:W-:Y:S05]  /*0360*/  BSYNC.RECONVERGENT B0 ;  /* 0x0000000000007941 */ /* 0x000fea0003800200 */
.L_x_5082:
        /* <DEDUP_REMOVED lines=39> */
[----:B------:R-:W-:Y:S05]  /*05e0*/  CALL.REL.NOINC `($__internal_64_$__cuda_sm20_dblrcp_rn_slowpath_v3) ;  /* 0x0000002800147944 */ /* 0x000fea0003c00000 */
[----:B------:R-:W-:Y:S01]  /*05f0*/  IMAD.MOV.U32 R22, RZ, RZ, R14 ;  /* 0x000000ffff167224 */ /* 0x000fe200078e000e */
[----:B------:R-:W-:-:S07]  /*0600*/  MOV R23, R15 ;  /* 0x0000000f00177202 */ /* 0x000fce0000000f00 */
.L_x_5089:
[----:B------:R-:W-:Y:S05]  /*0610*/  BSYNC.RECONVERGENT B0 ;  /* 0x0000000000007941 */ /* 0x000fea0003800200 */
.L_x_5088:
        /* <DEDUP_REMOVED lines=61> */
[----:B------:R-:W-:Y:S05]  /*09f0*/  CALL.REL.NOINC `($__internal_64_$__cuda_sm20_dblrcp_rn_slowpath_v3) ;  /* 0x0000002400107944 */ /* 0x000fea0003c00000 */
[----:B------:R-:W-:Y:S01]  /*0a00*/  MOV R18, R14 ;  /* 0x0000000e00127202 */ /* 0x000fe20000000f00 */
[----:B------:R-:W-:-:S07]  /*0a10*/  IMAD.MOV.U32 R19, RZ, RZ, R15 ;  /* 0x000000ffff137224 */ /* 0x000fce00078e000f */
.L_x_5091:
[----:B------:R-:W-:Y:S05]  /*0a20*/  BSYNC.RECONVERGENT B0 ;  /* 0x0000000000007941 */ /* 0x000fea0003800200 */
.L_x_5090:
        /* <DEDUP_REMOVED lines=60> */
[----:B------:R-:W-:Y:S05]  /*0df0*/  CALL.REL.NOINC `($__internal_64_$__cuda_sm20_dblrcp_rn_slowpath_v3) ;  /* 0x0000002000107944 */ /* 0x000fea0003c00000 */
[----:B------:R-:W-:Y:S02]  /*0e00*/  MOV R22, R14 ;  /* 0x0000000e00167202 */ /* 0x000fe40000000f00 */
[----:B------:R-:W-:-:S07]  /*0e10*/  MOV R23, R15 ;  /* 0x0000000f00177202 */ /* 0x000fce0000000f00 */
.L_x_5093:
[----:B------:R-:W-:Y:S05]  /*0e20*/  BSYNC.RECONVERGENT B0 ;  /* 0x0000000000007941 */ /* 0x000fea0003800200 */
.L_x_5092:
        /* <DEDUP_REMOVED lines=60> */
[----:B------:R-:W-:Y:S05]  /*11f0*/  CALL.REL.NOINC `($__internal_64_$__cuda_sm20_dblrcp_rn_slowpath_v3) ;  /* 0x0000001c00107944 */ /* 0x000fea0003c00000 */
[----:B------:R-:W-:Y:S01]  /*1200*/  IMAD.MOV.U32 R22, RZ, RZ, R14 ;  /* 0x000000ffff167224 */ /* 0x000fe200078e000e */
[----:B------:R-:W-:-:S07]  /*1210*/  MOV R23, R15 ;  /* 0x0000000f00177202 */ /* 0x000fce0000000f00 */
.L_x_5095:
[----:B------:R-:W-:Y:S05]  /*1220*/  BSYNC.RECONVERGENT B0 ;  /* 0x0000000000007941 */ /* 0x000fea0003800200 */
.L_x_5094:
        /* <DEDUP_REMOVED lines=61> */
.L_x_5097:
[----:B------:R-:W-:Y:S05]  /*1600*/  BSYNC.RECONVERGENT B0 ;  /* 0x0000000000007941 */ /* 0x000fea0003800200 */
.L_x_5096:
        /* <DEDUP_REMOVED lines=47> */
.L_x_5099:
[----:B------:R-:W-:Y:S05]  /*1900*/  BSYNC.RECONVERGENT B0 ;  /* 0x0000000000007941 */ /* 0x000fea0003800200 */
.L_x_5098:
        /* <DEDUP_REMOVED lines=39> */
[----:B------:R-:W-:Y:S05]  /*1b80*/  CALL.REL.NOINC `($__internal_64_$__cuda_sm20_dblrcp_rn_slowpath_v3) ;  /* 0x0000001000ac7944 */ /* 0x000fea0003c00000 */
[----:B------:R-:W-:Y:S01]  /*1b90*/  MOV R24, R14 ;  /* 0x0000000e00187202 */ /* 0x000fe20000000f00 */
[----:B------:R-:W-:-:S07]  /*1ba0*/  IMAD.MOV.U32 R25, RZ, RZ, R15 ;  /* 0x000000ffff197224 */ /* 0x000fce00078e000f */
.L_x_5101:
[----:B------:R-:W-:Y:S05]  /*1bb0*/  BSYNC.RECONVERGENT B0 ;  /* 0x0000000000007941 */ /* 0x000fea0003800200 */
.L_x_5100:
        /* <DEDUP_REMOVED lines=61> */
[----:B------:R-:W-:Y:S05]  /*1f90*/  CALL.REL.NOINC `($__internal_64_$__cuda_sm20_dblrcp_rn_slowpath_v3) ;  /* 0x0000000c00a87944 */ /* 0x000fea0003c00000 */
[----:B------:R-:W-:Y:S02]  /*1fa0*/  MOV R18, R14 ;  /* 0x0000000e00127202 */ /* 0x000fe40000000f00 */
[----:B------:R-:W-:-:S07]  /*1fb0*/  MOV R19, R15 ;  /* 0x0000000f00137202 */ /* 0x000fce0000000f00 */
.L_x_5103:
[----:B------:R-:W-:Y:S05]  /*1fc0*/  BSYNC.RECONVERGENT B0 ;  /* 0x0000000000007941 */ /* 0x000fea0003800200 */
.L_x_5102:
        /* <DEDUP_REMOVED lines=61> */
[----:B------:R-:W-:Y:S02]  /*23a0*/  MOV R22, R14 ;  /* 0x0000000e00167202 */ /* 0x000fe40000000f00 */
[----:B------:R-:W-:-:S07]  /*23b0*/  MOV R23, R15 ;  /* 0x0000000f00177202 */ /* 0x000fce0000000f00 */
.L_x_5105:
[----:B------:R-:W-:Y:S05]  /*23c0*/  BSYNC.RECONVERGENT B0 ;  /* 0x0000000000007941 */ /* 0x000fea0003800200 */
.L_x_5104:
        /* <DEDUP_REMOVED lines=62> */
.L_x_5107:
[----:B------:R-:W-:Y:S05]  /*27b0*/  BSYNC.RECONVERGENT B0 ;  /* 0x0000000000007941 */ /* 0x000fea0003800200 */
.L_x_5106:
        /* <DEDUP_REMOVED lines=60> */
[----:B------:R-:W-:Y:S05]  /*2b80*/  CALL.REL.NOINC `($__internal_64_$__cuda_sm20_dblrcp_rn_slowpath_v3) ;  /* 0x0000000000ac7944 */ /* 0x000fea0003c00000 */
.L_x_5109:
[----:B------:R-:W-:Y:S05]  /*2b90*/  BSYNC.RECONVERGENT B0 ;  /* 0x0000000000007941 */ /* 0x000fea0003800200 */
.L_x_5108:
        /* <DEDUP_REMOVED lines=25> */
[----:B------:R-:W4:Y:S01]  /*2d30*/  LDC R11, c[0x0][0x3c4] ;  /* 0x0000f100ff0b7b82 */ /* 0x000f220000000800 */
[----:B------:R-:W-:Y:S01]  /*2d40*/  FADD.FTZ R6, R9, -R6 ;  /* 0x8000000609067221 */ /* 0x000fe20000010000 */
[----:B------:R-:W3:Y:S03]  /*2d50*/  LDCU UR5, c[0x0][0x390] ;  /* 0x00007200ff0577ac */ /* 0x000ee60008000800 */
[----:B------:R-:W-:-:S03]  /*2d60*/  FMUL.FTZ R9, R6, R6 ;  /* 0x0000000606097220 */ /* 0x000fc60000410000 */
[----:B--2---:R-:W2:Y:S01]  /*2d70*/  LDC.64 R4, c[0x0][0x3b8] ;  /* 0x0000ee00ff047b82 */ /* 0x004ea20000000a00 */
[----:B------:R-:W-:-:S04]  /*2d80*/  FMUL.FTZ R9, R10, R9 ;  /* 0x000000090a097220 */ /* 0x000fc80000410000 */
[----:B------:R-:W-:-:S04]  /*2d90*/  FMUL.FTZ R9, R9, R2 ;  /* 0x0000000209097220 */ /* 0x000fc80000410000 */
[----:B-1----:R-:W-:Y:S01]  /*2da0*/  FFMA.FTZ R0, R0, R9, R7 ;  /* 0x0000000900007223 */ /* 0x002fe20000010007 */
[----:B---3--:R-:W-:-:S03]  /*2db0*/  UIMAD UR4, UR4, UR5, URZ ;  /* 0x00000005040472a4 */ /* 0x008fc6000f8e02ff */
[----:B0-----:R-:W-:Y:S01]  /*2dc0*/  FADD.FTZ R3, R3, R0 ;  /* 0x0000000003037221 */ /* 0x001fe20000010000 */
[----:B----4-:R-:W-:Y:S02]  /*2dd0*/  IMAD R7, R11, UR8, RZ ;  /* 0x000000080b077c24 */ /* 0x010fe4000f8e02ff */
[----:B------:R-:W-:Y:S02]  /*2de0*/  I2FP.F32.S32 R8, UR4 ;  /* 0x0000000400087c45 */ /* 0x000fe40008201400 */
[----:B--2---:R-:W-:-:S04]  /*2df0*/  IMAD.WIDE R4, R7, 0x4, R4 ;  /* 0x0000000407047825 */ /* 0x004fc800078e0204 */
[----:B------:R-:W0:Y:S02]  /*2e00*/  MUFU.RCP R8, R8 ;  /* 0x0000000800087308 */ /* 0x000e240000001000 */
[----:B0-----:R-:W-:-:S05]  /*2e10*/  FMUL.FTZ R3, R3, R8 ;  /* 0x0000000803037220 */ /* 0x001fca0000410000 */
[----:B------:R-:W-:Y:S01]  /*2e20*/  STG.E desc[UR6][R4.64], R3 ;  /* 0x0000000304007986 */ /* 0x000fe2000c101906 */
[----:B------:R-:W-:Y:S05]  /*2e30*/  EXIT ;  /* 0x000000000000794d */ /* 0x000fea0003800000 */
        .weak           $__internal_64_$__cuda_sm20_dblrcp_rn_slowpath_v3
        .type           $__internal_64_$__cuda_sm20_dblrcp_rn_slowpath_v3,@function
        .size           $__internal_64_$__cuda_sm20_dblrcp_rn_slowpath_v3,(.L_x_27057 - $__internal_64_$__cuda_sm20_dblrcp_rn_slowpath_v3)
$__internal_64_$__cuda_sm20_dblrcp_rn_slowpath_v3:
[----:B------:R-:W0:Y:S01]  /*2e40*/  DSETP.GTU.AND P0, PT, |R12|, +INF , PT ;  /* 0x7ff000000c00742a */ /* 0x000e220003f0c200 */
[----:B------:R-:W-:Y:S04]  /*2e50*/  BSSY.RECONVERGENT B1, `(.L_x_5110) ;  /* 0x000005b000017945 */ /* 0x000fe80003800200 */
[----:B0-----:R-:W-:Y:S05]  /*2e60*/  @P0 BRA `(.L_x_5111) ;  /* 0x00000004005c0947 */ /* 0x001fea0003800000 */
[----:B------:R-:W-:-:S05]  /*2e70*/  LOP3.LUT R17, R13, 0x7fffffff, RZ, 0xc0, !PT ;  /* 0x7fffffff0d117812 */ /* 0x000fca00078ec0ff */
[----:B------:R-:W-:-:S05]  /*2e80*/  VIADD R14, R17, 0xffffffff ;  /* 0xffffffff110e7836 */ /* 0x000fca0000000000 */
        /* <DEDUP_REMOVED lines=51> */
.L_x_5113:
        /* <DEDUP_REMOVED lines=34> */
.L_x_5111:
[----:B------:R-:W-:Y:S02]  /*33e0*/  LOP3.LUT R15, R13, 0x80000, RZ, 0xfc, !PT ;  /* 0x000800000d0f7812 */ /* 0x000fe400078efcff */
[----:B------:R-:W-:-:S07]  /*33f0*/  MOV R14, R12 ;  /* 0x0000000c000e7202 */ /* 0x000fce0000000f00 */
.L_x_5112:
[----:B------:R-:W-:Y:S05]  /*3400*/  BSYNC.RECONVERGENT B1 ;  /* 0x0000000000017941 */ /* 0x000fea0003800200 */
.L_x_5110:
[----:B------:R-:W-:Y:S01]  /*3410*/  MOV R12, R2 ;  /* 0x00000002000c7202 */ /* 0x000fe20000000f00 */
[----:B------:R-:W-:-:S04]  /*3420*/  HFMA2 R13, -RZ, RZ, 0, 0 ;  /* 0x00000000ff0d7431 */ /* 0x000fc800000001ff */
[----:B------:R-:W-:Y:S05]  /*3430*/  RET.REL.NODEC R12 `(_ZN2at6native36batch_norm_collect_statistics_kernelINS0_3VarEN3c108BFloat16ES4_fiEEvNS_27GenericPackedTensorAccessorIKT0_Lm3ENS_17RestrictPtrTraitsET3_EET2_SB_NS5_ISB_Lm1ES8_S9_EESC_) ;  /* 0xffffffc80cf07950 */ /* 0x000fea0003c3ffff */
.L_x_5114:
        /* <DEDUP_REMOVED lines=12> */
.L_x_27057:


//--------------------- .text._ZN2at6native36batch_norm_collect_statistics_kernelINS0_3VarEN3c104HalfES4_fiEEvNS_27GenericPackedTensorAccessorIKT0_Lm3ENS_17RestrictPtrTraitsET3_EET2_SB_NS5_ISB_Lm1ES8_S9_EESC_ --------------------------
	.section	.text._ZN2at6native36batch_norm_collect_statistics_kernelINS0_3VarEN3c104HalfES4_fiEEvNS_27GenericPackedTensorAccessorIKT0_Lm3ENS_17RestrictPtrTraitsET3_EET2_SB_NS5_ISB_Lm1ES8_S9_EESC_,"ax",@progbits
	.align	128
        .global         _ZN2at6native36batch_norm_collect_statistics_kernelINS0_3VarEN3c104HalfES4_fiEEvNS_27GenericPackedTensorAccessorIKT0_Lm3ENS_17RestrictPtrTraitsET3_EET2_SB_NS5_ISB_Lm1ES8_S9_EESC_
        .type           _ZN2at6native36batch_norm_collect_statistics_kernelINS0_3VarEN3c104HalfES4_fiEEvNS_27GenericPackedTensorAccessorIKT0_Lm3ENS_17RestrictPtrTraitsET3_EET2_SB_NS5_ISB_Lm1ES8_S9_EESC_,@function
        .size           _ZN2at6native36batch_norm_collect_statistics_kernelINS0_3VarEN3c104HalfES4_fiEEvNS_27GenericPackedTensorAccessorIKT0_Lm3ENS_17RestrictPtrTraitsET3_EET2_SB_NS5_ISB_Lm1ES8_S9_EESC_,(.L_x_27058 - _ZN2at6native36batch_norm_collect_statistics_kernelINS0_3VarEN3c104HalfES4_fiEEvNS_27GenericPackedTensorAccessorIKT0_Lm3ENS_17RestrictPtrTraitsET3_EET2_SB_NS5_ISB_Lm1ES8_S9_EESC_)
        .other          _ZN2at6native36batch_norm_collect_statistics_kernelINS0_3VarEN3c104HalfES4_fiEEvNS_27GenericPackedTensorAccessorIKT0_Lm3ENS_17RestrictPtrTraitsET3_EET2_SB_NS5_ISB_Lm1ES8_S9_EESC_,@"STO_CUDA_ENTRY STV_DEFAULT"
_ZN2at6native36batch_norm_collect_statistics_kernelINS0_3VarEN3c104HalfES4_fiEEvNS_27GenericPackedTensorAccessorIKT0_Lm3ENS_17RestrictPtrTraitsET3_EET2_SB_NS5_ISB_Lm1ES8_S9_EESC_:
.text._ZN2at6native36batch_norm_collect_statistics_kernelINS0_3VarEN3c104HalfES4_fiEEvNS_27GenericPackedTensorAccessorIKT0_Lm3ENS_17RestrictPtrTraitsET3_EET2_SB_NS5_ISB_Lm1ES8_S9_EESC_:
        /* <DEDUP_REMOVED lines=22> */
.L_x_5120:
        /* <DEDUP_REMOVED lines=10> */
.L_x_5119:
[----:B------:R-:W-:-:S05]  /*0200*/  IMAD R2, R7, UR9, RZ ;  /* 0x0000000907027c24 */ /* 0x000fca000f8e02ff */
[----:B------:R-:W-:-:S04]  /*0210*/  IADD3 R3, P0, PT, R2, R17, RZ ;  /* 0x0000001102037210 */ /* 0x000fc80007f1e0ff */
[----:B------:R-:W-:Y:S02]  /*0220*/  LEA.HI.X.SX32 R8, R2, R19, 0x1, P0 ;  /* 0x0000001302087211 */ /* 0x000fe400000f0eff */
[----:B------:R-:W-:-:S04]  /*0230*/  LEA R2, P0, R3, UR10, 0x1 ;  /* 0x0000000a03027c11 */ /* 0x000fc8000f8008ff */
[----:B------:R-:W-:-:S05]  /*0240*/  LEA.HI.X R3, R3, UR11, R8, 0x1, P0 ;  /* 0x0000000b03037c11 */ /* 0x000fca00080f0c08 */
[----:B------:R-:W2:Y:S01]  /*0250*/  LDG.E.U16 R2, desc[UR6][R2.64] ;  /* 0x0000000602027981 */ /* 0x000ea2000c1e1500 */
[----:B------:R-:W-:Y:S01]  /*0260*/  IADD3 R11, PT, PT, R11, 0x1, RZ ;  /* 0x000000010b0b7810 */ /* 0x000fe20007ffe0ff */
[----:B------:R-:W-:-:S03]  /*0270*/  VIADD R7, R7, UR5 ;  /* 0x0000000507077c36 */ /* 0x000fc60008000000 */
        /* <DEDUP_REMOVED lines=9> */
.L_x_5118:
[----:B------:R-:W-:Y:S05]  /*0310*/  BSYNC.RECONVERGENT B1 ;  /* 0x0000000000017941 */ /* 0x000fea0003800200 */
.L_x_5117:
[----:B------:R-:W0:Y:S01]  /*0320*/  LDCU UR4, c[0x0][0x388] ;  /* 0x00007100ff0477ac */ /* 0x000e220008000800 */
[----:B-1----:R-:W-:-:S04]  /*0330*/  IADD3 R5, PT, PT, R14, R5, RZ ;  /* 0x000000050e057210 */ /* 0x002fc80007ffe0ff */
[----:B0-----:R-:W-:-:S13]  /*0340*/  ISETP.GE.AND P0, PT, R5, UR4, PT ;  /* 0x0000000405007c0c */ /* 0x001fda000bf06270 */
[----:B------:R-:W-:Y:S05]  /*0350*/  @!P0 BRA `(.L_x_5120) ;  /* 0xfffffffc00808947 */ /* 0x000fea000383ffff */
.L_x_5116:
[----:B------:R-:W-:Y:S05]  /*0360*/  BSYNC.RECONVERGENT B0 ;  /* 0x0000000000007941 */ /* 0x000fea0003800200 */
.L_x_5115:
        /* <DEDUP_REMOVED lines=39> */
[----:B------:R-:W-:Y:S05]  /*05e0*/  CALL.REL.NOINC `($__internal_65_$__cuda_sm20_dblrcp_rn_slowpath_v3) ;  /* 0x0000002800147944 */ /* 0x000fea0003c00000 */
[----:B------:R-:W-:Y:S01]  /*05f0*/  MOV R22, R14 ;  /* 0x0000000e00167202 */ /* 0x000fe20000000f00 */
[----:B------:R-:W-:-:S07]  /*0600*/  IMAD.MOV.U32 R23, RZ, RZ, R15 ;  /* 0x000000ffff177224 */ /* 0x000fce00078e000f */
.L_x_5122:
[----:B------:R-:W-:Y:S05]  /*0610*/  BSYNC.RECONVERGENT B0 ;  /* 0x0000000000007941 */ /* 0x000fea0003800200 */
.L_x_5121:
        /* <DEDUP_REMOVED lines=61> */
[----:B------:R-:W-:Y:S05]  /*09f0*/  CALL.REL.NOINC `($__internal_65_$__cuda_sm20_dblrcp_rn_slowpath_v3) ;  /* 0x0000002400107944 */ /* 0x000fea0003c00000 */
[----:B------:R-:W-:Y:S02]  /*0a00*/  MOV R18, R14 ;  /* 0x0000000e00127202 */ /* 0x000fe40000000f00 */
[----:B------:R-:W-:-:S07]  /*0a10*/  MOV R19, R15 ;  /* 0x0000000f00137202 */ /* 0x000fce0000000f00 */
.L_x_5124:
[----:B------:R-:W-:Y:S05]  /*0a20*/  BSYNC.RECONVERGENT B0 ;  /* 0x0000000000007941 */ /* 0x000fea0003800200 */
.L_x_5123:
        /* <DEDUP_REMOVED lines=60> */
[----:B------:R-:W-:Y:S05]  /*0df0*/  CALL.REL.NOINC `($__internal_65_$__cuda_sm20_dblrcp_rn_slowpath_v3) ;  /* 0x0000002000107944 */ /* 0x000fea0003c00000 */
[----:B------:R-:W-:Y:S01]  /*0e00*/  IMAD.MOV.U32 R22, RZ, RZ, R14 ;  /* 0x000000ffff167224 */ /* 0x000fe200078e000e */
[----:B------:R-:W-:-:S07]  /*0e10*/  MOV R23, R15 ;  /* 0x0000000f00177202 */ /* 0x000fce0000000f00 */
.L_x_5126:
[----:B------:R-:W-:Y:S05]  /*0e20*/  BSYNC.RECONVERGENT B0 ;  /* 0x0000000000007941 */ /* 0x000fea0003800200 */
.L_x_5125:
        /* <DEDUP_REMOVED lines=60> */
[----:B------:R-:W-:Y:S05]  /*11f0*/  CALL.REL.NOINC `($__internal_65_$__cuda_sm20_dblrcp_rn_slowpath_v3) ;  /* 0x0000001c00107944 */ /* 0x000fea0003c00000 */
[----:B------:R-:W-:Y:S01]  /*1200*/  MOV R22, R14 ;  /* 0x0000000e00167202 */ /* 0x000fe20000000f00 */
[----:B------:R-:W-:-:S07]  /*1210*/  IMAD.MOV.U32 R23, RZ, RZ, R15 ;  /* 0x000000ffff177224 */ /* 0x000fce00078e000f */
.L_x_5128:
[----:B------:R-:W-:Y:S05]  /*1220*/  BSYNC.RECONVERGENT B0 ;  /* 0x0000000000007941 */ /* 0x000fea0003800200 */
.L_x_5127:
        /* <DEDUP_REMOVED lines=61> */
.L_x_5130:
[----:B------:R-:W-:Y:S05]  /*1600*/  BSYNC.RECONVERGENT B0 ;  /* 0x0000000000007941 */ /* 0x000fea0003800200 */
.L_x_5129:
        /* <DEDUP_REMOVED lines=47> */
.L_x_5132:
[----:B------:R-:W-:Y:S05]  /*1900*/  BSYNC.RECONVERGENT B0 ;  /* 0x0000000000007941 */ /* 0x000fea0003800200 */
.L_x_5131:
        /* <DEDUP_REMOVED lines=39> */
[----:B------:R-:W-:Y:S05]  /*1b80*/  CALL.REL.NOINC `($__internal_65_$__cuda_sm20_dblrcp_rn_slowpath_v3) ;  /* 0x0000001000ac7944 */ /* 0x000fea0003c00000 */
[----:B------:R-:W-:Y:S01]  /*1b90*/  IMAD.MOV.U32 R24, RZ, RZ, R14 ;  /* 0x000000ffff187224 */ /* 0x000fe200078e000e */
[----:B------:R-:W-:-:S07]  /*1ba0*/  MOV R25, R15 ;  /* 0x0000000f00197202 */ /* 0x000fce0000000f00 */
.L_x_5134:
[----:B------:R-:W-:Y:S05]  /*1bb0*/  BSYNC.RECONVERGENT B0 ;  /* 0x0000000000007941 */ /* 0x000fea0003800200 */
.L_x_5133:
        /* <DEDUP_REMOVED lines=61> */
[----:B------:R-:W-:Y:S05]  /*1f90*/  CALL.REL.NOINC `($__internal_65_$__cuda_sm20_dblrcp_rn_slowpath_v3) ;  /* 0x0000000c00a87944 */ /* 0x000fea0003c00000 */
[----:B------:R-:W-:Y:S02]  /*1fa0*/  MOV R18, R14 ;  /* 0x0000000e00127202 */ /* 0x000fe40000000f00 */
[----:B------:R-:W-:-:S07]  /*1fb0*/  MOV R19, R15 ;  /* 0x0000000f00137202 */ /* 0x000fce0000000f00 */
.L_x_5136:
[----:B------:R-:W-:Y:S05]  /*1fc0*/  BSYNC.RECONVERGENT B0 ;  /* 0x0000000000007941 */ /* 0x000fea0003800200 */
.L_x_5135:
        /* <DEDUP_REMOVED lines=61> */
[----:B------:R-:W-:Y:S02]  /*23a0*/  MOV R22, R14 ;  /* 0x0000000e00167202 */ /* 0x000fe40000000f00 */
[----:B------:R-:W-:-:S07]  /*23b0*/  MOV R23, R15 ;  /* 0x0000000f00177202 */ /* 0x000fce0000000f00 */
.L_x_5138:
[----:B------:R-:W-:Y:S05]  /*23c0*/  BSYNC.RECONVERGENT B0 ;  /* 0x0000000000007941 */ /* 0x000fea0003800200 */
.L_x_5137:
        /* <DEDUP_REMOVED lines=60> */
[----:B------:R-:W-:Y:S01]  /*2790*/  MOV R22, R14 ;  /* 0x0000000e00167202 */ /* 0x000fe20000000f00 */
[----:B------:R-:W-:-:S07]  /*27a0*/  IMAD.MOV.U32 R23, RZ, RZ, R15 ;  /* 0x000000ffff177224 */ /* 0x000fce00078e000f */
.L_x_5140:
[----:B------:R-:W-:Y:S05]  /*27b0*/  BSYNC.RECONVERGENT B0 ;  /* 0x0000000000007941 */ /* 0x000fea0003800200 */
.L_x_5139:
        /* <DEDUP_REMOVED lines=60> */
[----:B------:R-:W-:Y:S05]  /*2b80*/  CALL.REL.NOINC `($__internal_65_$__cuda_sm20_dblrcp_rn_slowpath_v3) ;  /* 0x0000000000ac7944 */ /* 0x000fea0003c00000 */
.L_x_5142:
[----:B------:R-:W-:Y:S05]  /*2b90*/  BSYNC.RECONVERGENT B0 ;  /* 0x0000000000007941 */ /* 0x000fea0003800200 */
.L_x_5141:
        /* <DEDUP_REMOVED lines=42> */
        .weak           $__internal_65_$__cuda_sm20_dblrcp_rn_slowpath_v3
        .type           $__internal_65_$__cuda_sm20_dblrcp_rn_slowpath_v3,@function
        .size           $__internal_65_$__cuda_sm20_dblrcp_rn_slowpath_v3,(.L_x_27058 - $__internal_65_$__cuda_sm20_dblrcp_rn_slowpath_v3)
$__internal_65_$__cuda_sm20_dblrcp_rn_slowpath_v3:
        /* <DEDUP_REMOVED lines=56> */
.L_x_5146:
        /* <DEDUP_REMOVED lines=34> */
.L_x_5144:
[----:B------:R-:W-:Y:S02]  /*33e0*/  LOP3.LUT R15, R13, 0x80000, RZ, 0xfc, !PT ;  /* 0x000800000d0f7812 */ /* 0x000fe400078efcff */
[----:B------:R-:W-:-:S07]  /*33f0*/  MOV R14, R12 ;  /* 0x0000000c000e7202 */ /* 0x000fce0000000f00 */
.L_x_5145:
[----:B------:R-:W-:Y:S05]  /*3400*/  BSYNC.RECONVERGENT B1 ;  /* 0x0000000000017941 */ /* 0x000fea0003800200 */
.L_x_5143:
[----:B------:R-:W-:Y:S01]  /*3410*/  MOV R12, R2 ;  /* 0x00000002000c7202 */ /* 0x000fe20000000f00 */
[----:B------:R-:W-:-:S04]  /*3420*/  HFMA2 R13, -RZ, RZ, 0, 0 ;  /* 0x00000000ff0d7431 */ /* 0x000fc800000001ff */
[----:B------:R-:W-:Y:S05]  /*3430*/  RET.REL.NODEC R12 `(_ZN2at6native36batch_norm_collect_statistics_kernelINS0_3VarEN3c104HalfES4_fiEEvNS_27GenericPackedTensorAccessorIKT0_Lm3ENS_17RestrictPtrTraitsET3_EET2_SB_NS5_ISB_Lm1ES8_S9_EESC_) ;  /* 0xffffffc80cf07950 */ /* 0x000fea0003c3ffff */
.L_x_5147:
        /* <DEDUP_REMOVED lines=12> */
.L_x_27058:


//--------------------- .text._ZN2at6native36batch_norm_collect_statistics_kernelINS0_3VarEfffiEEvNS_27GenericPackedTensorAccessorIKT0_Lm3ENS_17RestrictPtrTraitsET3_EET2_S9_NS3_IS9_Lm1ES6_S7_EESA_ --------------------------
	.section	.text._ZN2at6native36batch_norm_collect_statistics_kernelINS0_3VarEfffiEEvNS_27GenericPackedTensorAccessorIKT0_Lm3ENS_17RestrictPtrTraitsET3_EET2_S9_NS3_IS9_Lm1ES6_S7_EESA_,"ax",@progbits
	.align	128
        .global         _ZN2at6native36batch_norm_collect_statistics_kernelINS0_3VarEfffiEEvNS_27GenericPackedTensorAccessorIKT0_Lm3ENS_17RestrictPtrTraitsET3_EET2_S9_NS3_IS9_Lm1ES6_S7_EESA_
        .type           _ZN2at6native36batch_norm_collect_statistics_kernelINS0_3VarEfffiEEvNS_27GenericPackedTensorAccessorIKT0_Lm3ENS_17RestrictPtrTraitsET3_EET2_S9_NS3_IS9_Lm1ES6_S7_EESA_,@function
        .size           _ZN2at6native36batch_norm_collect_statistics_kernelINS0_3VarEfffiEEvNS_27GenericPackedTensorAccessorIKT0_Lm3ENS_17RestrictPtrTraitsET3_EET2_S9_NS3_IS9_Lm1ES6_S7_EESA_,(.L_x_27059 - _ZN2at6native36batch_norm_collect_statistics_kernelINS0_3VarEfffiEEvNS_27GenericPackedTensorAccessorIKT0_Lm3ENS_17RestrictPtrTraitsET3_EET2_S9_NS3_IS9_Lm1ES6_S7_EESA_)
        .other          _ZN2at6native36batch_norm_collect_statistics_kernelINS0_3VarEfffiEEvNS_27GenericPackedTensorAccessorIKT0_Lm3ENS_17RestrictPtrTraitsET3_EET2_S9_NS3_IS9_Lm1ES6_S7_EESA_,@"STO_CUDA_ENTRY STV_DEFAULT"
_ZN2at6native36batch_norm_collect_statistics_kernelINS0_3VarEfffiEEvNS_27GenericPackedTensorAccessorIKT0_Lm3ENS_17RestrictPtrTraitsET3_EET2_S9_NS3_IS9_Lm1ES6_S7_EESA_:
.text._ZN2at6native36batch_norm_collect_statistics_kernelINS0_3VarEfffiEEvNS_27GenericPackedTensorAccessorIKT0_Lm3ENS_17RestrictPtrTraitsET3_EET2_S9_NS3_IS9_Lm1ES6_S7_EESA_:
        /* <DEDUP_REMOVED lines=22> */
.L_x_5153:
        /* <DEDUP_REMOVED lines=10> */
.L_x_5152:
[----:B------:R-:W-:-:S05]  /*0200*/  IMAD R2, R7, UR9, RZ ;  /* 0x0000000907027c24 */ /* 0x000fca000f8e02ff */
[----:B------:R-:W-:-:S04]  /*0210*/  IADD3 R3, P0, PT, R2, R17, RZ ;  /* 0x0000001102037210 */ /* 0x000fc80007f1e0ff */
[----:B------:R-:W-:Y:S02]  /*0220*/  LEA.HI.X.SX32 R8, R2, R19, 0x1, P0 ;  /* 0x0000001302087211 */ /* 0x000fe400000f0eff */
[----:B------:R-:W-:-:S04]  /*0230*/  LEA R2, P0, R3, UR10, 0x2 ;  /* 0x0000000a03027c11 */ /* 0x000fc8000f8010ff */
[----:B------:R-:W-:-:S06]  /*0240*/  LEA.HI.X R3, R3, UR11, R8, 0x2, P0 ;  /* 0x0000000b03037c11 */ /* 0x000fcc00080f1408 */
[----:B------:R-:W2:Y:S01]  /*0250*/  LDG.E R3, desc[UR6][R2.64] ;  /* 0x0000000602037981 */ /* 0x000ea2000c1e1900 */
[----:B------:R-:W-:Y:S01]  /*0260*/  IADD3 R11, PT, PT, R11, 0x1, RZ ;  /* 0x000000010b0b7810 */ /* 0x000fe20007ffe0ff */
[----:B------:R-:W-:-:S03]  /*0270*/  VIADD R7, R7, UR5 ;  /* 0x0000000507077c36 */ /* 0x000fc60008000000 */
        /* <DEDUP_REMOVED lines=8> */
.L_x_5151:
[----:B------:R-:W-:Y:S05]  /*0300*/  BSYNC.RECONVERGENT B1 ;  /* 0x0000000000017941 */ /* 0x000fea0003800200 */
.L_x_5150:
[----:B------:R-:W0:Y:S01]  /*0310*/  LDCU UR4, c[0x0][0x388] ;  /* 0x00007100ff0477ac */ /* 0x000e220008000800 */
[----:B-1----:R-:W-:-:S04]  /*0320*/  IADD3 R5, PT, PT, R14, R5, RZ ;  /* 0x000000050e057210 */ /* 0x002fc80007ffe0ff */
[----:B0-----:R-:W-:-:S13]  /*0330*/  ISETP.GE.AND P0, PT, R5, UR4, PT ;  /* 0x0000000405007c0c */ /* 0x001fda000bf06270 */
[----:B------:R-:W-:Y:S05]  /*0340*/  @!P0 BRA `(.L_x_5153) ;  /* 0xfffffffc00848947 */ /* 0x000fea000383ffff */
.L_x_5149:
[----:B------:R-:W-:Y:S05]  /*0350*/  BSYNC.RECONVERGENT B0 ;  /* 0x0000000000007941 */ /* 0x000fea0003800200 */
.L_x_5148:
        /* <DEDUP_REMOVED lines=39> */
[----:B------:R-:W-:Y:S05]  /*05d0*/  CALL.REL.NOINC `($__internal_66_$__cuda_sm20_dblrcp_rn_slowpath_v3) ;  /* 0x0000002800147944 */ /* 0x000fea0003c00000 */
[----:B------:R-:W-:Y:S01]  /*05e0*/  MOV R22, R14 ;  /* 0x0000000e00167202 */ /* 0x000fe20000000f00 */
[----:B------:R-:W-:-:S07]  /*05f0*/  IMAD.MOV.U32 R23, RZ, RZ, R15 ;  /* 0x000000ffff177224 */ /* 0x000fce00078e000f */
.L_x_5155:
[----:B------:R-:W-:Y:S05]  /*0600*/  BSYNC.RECONVERGENT B0 ;  /* 0x0000000000007941 */ /* 0x000fea0003800200 */
.L_x_5154:
        /* <DEDUP_REMOVED lines=61> */
[----:B------:R-:W-:Y:S05]  /*09e0*/  CALL.REL.NOINC `($__internal_66_$__cuda_sm20_dblrcp_rn_slowpath_v3) ;  /* 0x0000002400107944 */ /* 0x000fea0003c00000 */
[----:B------:R-:W-:Y:S02]  /*09f0*/  MOV R18, R14 ;  /* 0x0000000e00127202 */ /* 0x000fe40000000f00 */
[----:B------:R-:W-:-:S07]  /*0a00*/  MOV R19, R15 ;  /* 0x0000000f00137202 */ /* 0x000fce0000000f00 */
.L_x_5157:
[----:B------:R-:W-:Y:S05]  /*0a10*/  BSYNC.RECONVERGENT B0 ;  /* 0x0000000000007941 */ /* 0x000fea0003800200 */
.L_x_5156:
        /* <DEDUP_REMOVED lines=60> */
[----:B------:R-:W-:Y:S05]  /*0de0*/  CALL.REL.NOINC `($__internal_66_$__cuda_sm20_dblrcp_rn_slowpath_v3) ;  /* 0x0000002000107944 */ /* 0x000fea0003c00000 */
[----:B------:R-:W-:Y:S01]  /*0df0*/  IMAD.MOV.U32 R22, RZ, RZ, R14 ;  /* 0x000000ffff167224 */ /* 0x000fe200078e000e */
[----:B------:R-:W-:-:S07]  /*0e00*/  MOV R23, R15 ;  /* 0x0000000f00177202 */ /* 0x000fce0000000f00 */
.L_x_5159:
[----:B------:R-:W-:Y:S05]  /*0e10*/  BSYNC.RECONVERGENT B0 ;  /* 0x0000000000007941 */ /* 0x000fea0003800200 */
.L_x_5158:
        /* <DEDUP_REMOVED lines=60> */
[----:B------:R-:W-:Y:S05]  /*11e0*/  CALL.REL.NOINC `($__internal_66_$__cuda_sm20_dblrcp_rn_slowpath_v3) ;  /* 0x0000001c00107944 */ /* 0x000fea0003c00000 */
[----:B------:R-:W-:Y:S01]  /*11f0*/  MOV R22, R14 ;  /* 0x0000000e00167202 */ /* 0x000fe20000000f00 */
[----:B------:R-:W-:-:S07]  /*1200*/  IMAD.MOV.U32 R23, RZ, RZ, R15 ;  /* 0x000000ffff177224 */ /* 0x000fce00078e000f */
.L_x_5161:
[----:B------:R-:W-:Y:S05]  /*1210*/  BSYNC.RECONVERGENT B0 ;  /* 0x0000000000007941 */ /* 0x000fea0003800200 */
.L_x_5160:
        /* <DEDUP_REMOVED lines=61> */
.L_x_5163:
[----:B------:R-:W-:Y:S05]  /*15f0*/  BSYNC.RECONVERGENT B0 ;  /* 0x0000000000007941 */ /* 0x000fea0003800200 */
.L_x_5162:
        /* <DEDUP_REMOVED lines=47> */
.L_x_5165:
[----:B------:R-:W-:Y:S05]  /*18f0*/  BSYNC.RECONVERGENT B0 ;  /* 0x0000000000007941 */ /* 0x000fea0003800200 */
.L_x_5164:
        /* <DEDUP_REMOVED lines=39> */
[----:B------:R-:W-:Y:S05]  /*1b70*/  CALL.REL.NOINC `($__internal_66_$__cuda_sm20_dblrcp_rn_slowpath_v3) ;  /* 0x0000001000ac7944 */ /* 0x000fea0003c00000 */
[----:B------:R-:W-:Y:S01]  /*1b80*/  IMAD.MOV.U32 R24, RZ, RZ, R14 ;  /* 0x000000ffff187224 */ /* 0x000fe200078e000e */
[----:B------:R-:W-:-:S07]  /*1b90*/  MOV R25, R15 ;  /* 0x0000000f00197202 */ /* 0x000fce0000000f00 */
.L_x_5167:
[----:B------:R-:W-:Y:S05]  /*1ba0*/  BSYNC.RECONVERGENT B0 ;  /* 0x0000000000007941 */ /* 0x000fea0003800200 */
.L_x_5166:
        /* <DEDUP_REMOVED lines=61> */
[----:B------:R-:W-:Y:S05]  /*1f80*/  CALL.REL.NOINC `($__internal_66_$__cuda_sm20_dblrcp_rn_slowpath_v3) ;  /* 0x0000000c00a87944 */ /* 0x000fea0003c00000 */
[----:B------:R-:W-:Y:S02]  /*1f90*/  MOV R18, R14 ;  /* 0x0000000e00127202 */ /* 0x000fe40000000f00 */
[----:B------:R-:W-:-:S07]  /*1fa0*/  MOV R19, R15 ;  /* 0x0000000f00137202 */ /* 0x000fce0000000f00 */
.L_x_5169:
[----:B------:R-:W-:Y:S05]  /*1fb0*/  BSYNC.RECONVERGENT B0 ;  /* 0x0000000000007941 */ /* 0x000fea0003800200 */
.L_x_5168:
        /* <DEDUP_REMOVED lines=61> */
[----:B------:R-:W-:Y:S02]  /*2390*/  MOV R22, R14 ;  /* 0x0000000e00167202 */ /* 0x000fe40000000f00 */
[----:B------:R-:W-:-:S07]  /*23a0*/  MOV R23, R15 ;  /* 0x0000000f00177202 */ /* 0x000fce0000000f00 */
.L_x_5171:
[----:B------:R-:W-:Y:S05]  /*23b0*/  BSYNC.RECONVERGENT B0 ;  /* 0x0000000000007941 */ /* 0x000fea0003800200 */
.L_x_5170:
        /* <DEDUP_REMOVED lines=60> */
[----:B------:R-:W-:Y:S01]  /*2780*/  MOV R22, R14 ;  /* 0x0000000e00167202 */ /* 0x000fe20000000f00 */
[----:B------:R-:W-:-:S07]  /*2790*/  IMAD.MOV.U32 R23, RZ, RZ, R15 ;  /* 0x000000ffff177224 */ /* 0x000fce00078e000f */
.L_x_5173:
[----:B------:R-:W-:Y:S05]  /*27a0*/  BSYNC.RECONVERGENT B0 ;  /* 0x0000000000007941 */ /* 0x000fea0003800200 */
.L_x_5172:
        /* <DEDUP_REMOVED lines=60> */
[----:B------:R-:W-:Y:S05]  /*2b70*/  CALL.REL.NOINC `($__internal_66_$__cuda_sm20_dblrcp_rn_slowpath_v3) ;  /* 0x0000000000ac7944 */ /* 0x000fea0003c00000 */
.L_x_5175:
[----:B------:R-:W-:Y:S05]  /*2b80*/  BSYNC.RECONVERGENT B0 ;  /* 0x0000000000007941 */ /* 0x000fea0003800200 */
.L_x_5174:
        /* <DEDUP_REMOVED lines=42> */
        .weak           $__internal_66_$__cuda_sm20_dblrcp_rn_slowpath_v3
        .type           $__internal_66_$__cuda_sm20_dblrcp_rn_slowpath_v3,@function
        .size           $__internal_66_$__cuda_sm20_dblrcp_rn_slowpath_v3,(.L_x_27059 - $__internal_66_$__cuda_sm20_dblrcp_rn_slowpath_v3)
$__internal_66_$__cuda_sm20_dblrcp_rn_slowpath_v3:
        /* <DEDUP_REMOVED lines=56> */
.L_x_5179:
        /* <DEDUP_REMOVED lines=34> */
.L_x_5177:
[----:B------:R-:W-:Y:S02]  /*33d0*/  LOP3.LUT R15, R13, 0x80000, RZ, 0xfc, !PT ;  /* 0x000800000d0f7812 */ /* 0x000fe400078efcff */
[----:B------:R-:W-:-:S07]  /*33e0*/  MOV R14, R12 ;  /* 0x0000000c000e7202 */ /* 0x000fce0000000f00 */
.L_x_5178:
[----:B------:R-:W-:Y:S05]  /*33f0*/  BSYNC.RECONVERGENT B1 ;  /* 0x0000000000017941 */ /* 0x000fea0003800200 */
.L_x_5176:
[----:B------:R-:W-:Y:S01]  /*3400*/  MOV R12, R2 ;  /* 0x00000002000c7202 */ /* 0x000fe20000000f00 */
[----:B------:R-:W-:-:S04]  /*3410*/  HFMA2 R13, -RZ, RZ, 0, 0 ;  /* 0x00000000ff0d7431 */ /* 0x000fc800000001ff */
[----:B------:R-:W-:Y:S05]  /*3420*/  RET.REL.NODEC R12 `(_ZN2at6native36batch_norm_collect_statistics_kernelINS0_3VarEfffiEEvNS_27GenericPackedTensorAccessorIKT0_Lm3ENS_17RestrictPtrTraitsET3_EET2_S9_NS3_IS9_Lm1ES6_S7_EESA_) ;  /* 0xffffffc80cf47950 */ /* 0x000fea0003c3ffff */
.L_x_5180:
        /* <DEDUP_REMOVED lines=13> */
.L_x_27059:


//--------------------- .text._ZN2at6native36batch_norm_collect_statistics_kernelINS0_3VarEdddiEEvNS_27GenericPackedTensorAccessorIKT0_Lm3ENS_17RestrictPtrTraitsET3_EET2_S9_NS3_IS9_Lm1ES6_S7_EESA_ --------------------------
	.section	.text._ZN2at6native36batch_norm_collect_statistics_kernelINS0_3VarEdddiEEvNS_27GenericPackedTensorAccessorIKT0_Lm3ENS_17RestrictPtrTraitsET3_EET2_S9_NS3_IS9_Lm1ES6_S7_EESA_,"ax",@progbits
	.align	128
        .global         _ZN2at6native36batch_norm_collect_statistics_kernelINS0_3VarEdddiEEvNS_27GenericPackedTensorAccessorIKT0_Lm3ENS_17RestrictPtrTraitsET3_EET2_S9_NS3_IS9_Lm1ES6_S7_EESA_
        .type           _ZN2at6native36batch_norm_collect_statistics_kernelINS0_3VarEdddiEEvNS_27GenericPackedTensorAccessorIKT0_Lm3ENS_17RestrictPtrTraitsET3_EET2_S9_NS3_IS9_Lm1ES6_S7_EESA_,@function
        .size           _ZN2at6native36batch_norm_collect_statistics_kernelINS0_3VarEdddiEEvNS_27GenericPackedTensorAccessorIKT0_Lm3ENS_17RestrictPtrTraitsET3_EET2_S9_NS3_IS9_Lm1ES6_S7_EESA_,(.L_x_27061 - _ZN2at6native36batch_norm_collect_statistics_kernelINS0_3VarEdddiEEvNS_27GenericPackedTensorAccessorIKT0_Lm3ENS_17RestrictPtrTraitsET3_EET2_S9_NS3_IS9_Lm1ES6_S7_EESA_)
        .other          _ZN2at6native36batch_norm_collect_statistics_kernelINS0_3VarEdddiEEvNS_27GenericPackedTensorAccessorIKT0_Lm3ENS_17RestrictPtrTraitsET3_EET2_S9_NS3_IS9_Lm1ES6_S7_EESA_,@"STO_CUDA_ENTRY STV_DEFAULT"
_ZN2at6native36batch_norm_collect_statistics_kernelINS0_3VarEdddiEEvNS_27GenericPackedTensorAccessorIKT0_Lm3ENS_17RestrictPtrTraitsET3_EET2_S9_NS3_IS9_Lm1ES6_S7_EESA_:
.text._ZN2at6native36batch_norm_collect_statistics_kernelINS0_3VarEdddiEEvNS_27GenericPackedTensorAccessorIKT0_Lm3ENS_17RestrictPtrTraitsET3_EET2_S9_NS3_IS9_Lm1ES6_S7_EESA_:
        /* <DEDUP_REMOVED lines=23> */
.L_x_5188:
        /* <DEDUP_REMOVED lines=10> */
.L_x_5187:
        /* <DEDUP_REMOVED lines=64> */
[----:B-1----:R-:W-:Y:S05]  /*0610*/  CALL.REL.NOINC `($__internal_68_$__cuda_sm20_div_rn_f64_full) ;  /* 0x0000004800b07944 */ /* 0x002fea0003c00000 */
[----:B------:R-:W-:Y:S02]  /*0620*/  IMAD.MOV.U32 R12, RZ, RZ, R24 ;  /* 0x000000ffff0c7224 */ /* 0x000fe400078e0018 */
[----:B------:R-:W-:-:S07]  /*0630*/  IMAD.MOV.U32 R13, RZ, RZ, R25 ;  /* 0x000000ffff0d7224 */ /* 0x000fce00078e0019 */
.L_x_5186:
[----:B------:R-:W-:Y:S05]  /*0640*/  BSYNC.RECONVERGENT B2 ;  /* 0x0000000000027941 */ /* 0x000fea0003800200 */
.L_x_5185:
        /* <DEDUP_REMOVED lines=12> */
.L_x_5184:
[----:B------:R-:W-:Y:S05]  /*0710*/  BSYNC.RECONVERGENT B1 ;  /* 0x0000000000017941 */ /* 0x000fea0003800200 */
.L_x_5183:
[----:B------:R-:W0:Y:S01]  /*0720*/  LDCU UR4, c[0x0][0x388] ;  /* 0x00007100ff0477ac */ /* 0x000e220008000800 */
[----:B-1----:R-:W-:-:S05]  /*0730*/  IMAD.IADD R7, R4, 0x1, R7 ;  /* 0x0000000104077824 */ /* 0x002fca00078e0207 */
[----:B0-----:R-:W-:-:S13]  /*0740*/  ISETP.GE.AND P0, PT, R7, UR4, PT ;  /* 0x0000000407007c0c */ /* 0x001fda000bf06270 */
[----:B------:R-:W-:Y:S05]  /*0750*/  @!P0 BRA `(.L_x_5188) ;  /* 0xfffffff800848947 */ /* 0x000fea000383ffff */
.L_x_5182:
[----:B------:R-:W-:Y:S05]  /*0760*/  BSYNC.RECONVERGENT B0 ;  /* 0x0000000000007941 */ /* 0x000fea0003800200 */
.L_x_5181:
        /* <DEDUP_REMOVED lines=42> */
[----:B------:R-:W-:Y:S05]  /*0a10*/  CALL.REL.NOINC `($__internal_67_$__cuda_sm20_dblrcp_rn_slowpath_v3) ;  /* 0x0000004000307944 */ /* 0x000fea0003c00000 */
.L_x_5190:
[----:B------:R-:W-:Y:S05]  /*0a20*/  BSYNC.RECONVERGENT B0 ;  /* 0x0000000000007941 */ /* 0x000fea0003800200 */
.L_x_5189:
        /* <DEDUP_REMOVED lines=97> */
.L_x_5192:
[----:B------:R-:W-:Y:S05]  /*1040*/  BSYNC.RECONVERGENT B0 ;  /* 0x0000000000007941 */ /* 0x000fea0003800200 */
.L_x_5191:
        /* <DEDUP_REMOVED lines=97> */
.L_x_5194:
[----:B------:R-:W-:Y:S05]  /*1660*/  BSYNC.RECONVERGENT B0 ;  /* 0x0000000000007941 */ /* 0x000fea0003800200 */
.L_x_5193:
        /* <DEDUP_REMOVED lines=97> */
.L_x_5196:
[----:B------:R-:W-:Y:S05]  /*1c80*/  BSYNC.RECONVERGENT B0 ;  /* 0x0000000000007941 */ /* 0x000fea0003800200 */
.L_x_5195:
        /* <DEDUP_REMOVED lines=97> */
[----:B------:R-:W-:Y:S05]  /*22a0*/  CALL.REL.NOINC `($__internal_67_$__cuda_sm20_dblrcp_rn_slowpath_v3) ;  /* 0x00000028000c7944 */ /* 0x000fea0003c00000 */
.L_x_5198:
[----:B------:R-:W-:Y:S05]  /*22b0*/  BSYNC.RECONVERGENT B0 ;  /* 0x0000000000007941 */ /* 0x000fea0003800200 */
.L_x_5197:
        /* <DEDUP_REMOVED lines=79> */
.L_x_5200:
[----:B------:R-:W-:Y:S05]  /*27b0*/  BSYNC.RECONVERGENT B0 ;  /* 0x0000000000007941 */ /* 0x000fea0003800200 */
.L_x_5199:
        /* <DEDUP_REMOVED lines=43> */
.L_x_5202:
[----:B------:R-:W-:Y:S05]  /*2a70*/  BSYNC.RECONVERGENT B0 ;  /* 0x0000000000007941 */ /* 0x000fea0003800200 */
.L_x_5201:
        /* <DEDUP_REMOVED lines=97> */
.L_x_5204:
[----:B------:R-:W-:Y:S05]  /*3090*/  BSYNC.RECONVERGENT B0 ;  /* 0x0000000000007941 */ /* 0x000fea0003800200 */
.L_x_5203:
        /* <DEDUP_REMOVED lines=97> */
.L_x_5206:
[----:B------:R-:W-:Y:S05]  /*36b0*/  BSYNC.RECONVERGENT B0 ;  /* 0x0000000000007941 */ /* 0x000fea0003800200 */
.L_x_5205:
        /* <DEDUP_REMOVED lines=97> */
.L_x_5208:
[----:B------:R-:W-:Y:S05]  /*3cd0*/  BSYNC.RECONVERGENT B0 ;  /* 0x0000000000007941 */ /* 0x000fea0003800200 */
.L_x_5207:
        /* <DEDUP_REMOVED lines=97> */
.L_x_5210:
[----:B------:R-:W-:Y:S05]  /*42f0*/  BSYNC.RECONVERGENT B0 ;  /* 0x0000000000007941 */ /* 0x000fea0003800200 */
.L_x_5209:
        /* <DEDUP_REMOVED lines=116> */
[----:B------:R-:W-:Y:S05]  /*4a40*/  CALL.REL.NOINC `($__internal_68_$__cuda_sm20_div_rn_f64_full) ;  /* 0x0000000400a47944 */ /* 0x000fea0003c00000 */
[----:B------:R-:W-:Y:S02]  /*4a50*/  IMAD.MOV.U32 R2, RZ, RZ, R24 ;  /* 0x000000ffff027224 */ /* 0x000fe400078e0018 */
[----:B------:R-:W-:-:S07]  /*4a60*/  IMAD.MOV.U32 R3, RZ, RZ, R25 ;  /* 0x000000ffff037224 */ /* 0x000fce00078e0019 */
.L_x_5212:
[----:B------:R-:W-:Y:S05]  /*4a70*/  BSYNC.RECONVERGENT B0 ;  /* 0x0000000000007941 */ /* 0x000fea0003800200 */
.L_x_5211:
[----:B------:R-:W0:Y:S08]  /*4a80*/  LDC R7, c[0x0][0x3cc] ;  /* 0x0000f300ff077b82 */ /* 0x000e300000000800 */
[----:B------:R-:W1:Y:S01]  /*4a90*/  LDC.64 R4, c[0x0][0x3c0] ;  /* 0x0000f000ff047b82 */ /* 0x000e620000000a00 */
[----:B0-----:R-:W-:-:S04]  /*4aa0*/  IMAD R7, R7, UR8, RZ ;  /* 0x0000000807077c24 */ /* 0x001fc8000f8e02ff */
[----:B-1----:R-:W-:-:S05]  /*4ab0*/  IMAD.WIDE R4, R7, 0x8, R4 ;  /* 0x0000000807047825 */ /* 0x002fca00078e0204 */
[----:B------:R-:W-:Y:S01]  /*4ac0*/  STG.E.64 desc[UR6][R4.64], R2 ;  /* 0x0000000204007986 */ /* 0x000fe2000c101b06 */
[----:B------:R-:W-:Y:S05]  /*4ad0*/  EXIT ;  /* 0x000000000000794d */ /* 0x000fea0003800000 */
        .weak           $__internal_67_$__cuda_sm20_dblrcp_rn_slowpath_v3
        .type           $__internal_67_$__cuda_sm20_dblrcp_rn_slowpath_v3,@function
        .size           $__internal_67_$__cuda_sm20_dblrcp_rn_slowpath_v3,($__internal_68_$__cuda_sm20_div_rn_f64_full - $__internal_67_$__cuda_sm20_dblrcp_rn_slowpath_v3)
$__internal_67_$__cuda_sm20_dblrcp_rn_slowpath_v3:
        /* <DEDUP_REMOVED lines=56> */
.L_x_5216:
        /* <DEDUP_REMOVED lines=34> */
.L_x_5214:
[----:B------:R-:W-:Y:S01]  /*5080*/  LOP3.LUT R9, R7, 0x80000, RZ, 0xfc, !PT ;  /* 0x0008000007097812 */ /* 0x000fe200078efcff */
[----:B------:R-:W-:-:S07]  /*5090*/  IMAD.MOV.U32 R8, RZ, RZ, R6 ;  /* 0x000000ffff087224 */ /* 0x000fce00078e0006 */
.L_x_5215:
[----:B------:R-:W-:Y:S05]  /*50a0*/  BSYNC.RECONVERGENT B1 ;  /* 0x0000000000017941 */ /* 0x000fea0003800200 */
.L_x_5213:
[----:B------:R-:W-:Y:S02]  /*50b0*/  IMAD.MOV.U32 R6, RZ, RZ, R0 ;  /* 0x000000ffff067224 */ /* 0x000fe400078e0000 */
[----:B------:R-:W-:-:S04]  /*50c0*/  IMAD.MOV.U32 R7, RZ, RZ, 0x0 ;  /* 0x00000000ff077424 */ /* 0x000fc800078e00ff */
[----:B------:R-:W-:Y:S05]  /*50d0*/  RET.REL.NODEC R6 `(_ZN2at6native36batch_norm_collect_statistics_kernelINS0_3VarEdddiEEvNS_27GenericPackedTensorAccessorIKT0_Lm3ENS_17RestrictPtrTraitsET3_EET2_S9_NS3_IS9_Lm1ES6_S7_EESA_) ;  /* 0xffffffac06c87950 */ /* 0x000fea0003c3ffff */
        .weak           $__internal_68_$__cuda_sm20_div_rn_f64_full
        .type           $__internal_68_$__cuda_sm20_div_rn_f64_full,@function
        .size           $__internal_68_$__cuda_sm20_div_rn_f64_full,(.L_x_27061 - $__internal_68_$__cuda_sm20_div_rn_f64_full)
$__internal_68_$__cuda_sm20_div_rn_f64_full:
        /* <DEDUP_REMOVED lines=105> */
.L_x_5218:
        /* <DEDUP_REMOVED lines=16> */
.L_x_5221:
[----:B------:R-:W-:Y:S01]  /*5870*/  LOP3.LUT R25, R17, 0x80000, RZ, 0xfc, !PT ;  /* 0x0008000011197812 */ /* 0x000fe200078efcff */
[----:B------:R-:W-:Y:S01]  /*5880*/  IMAD.MOV.U32 R24, RZ, RZ, R16 ;  /* 0x000000ffff187224 */ /* 0x000fe200078e0010 */
[----:B------:R-:W-:Y:S06]  /*5890*/  BRA `(.L_x_5219) ;  /* 0x0000000000087947 */ /* 0x000fec0003800000 */
.L_x_5220:
[----:B------:R-:W-:Y:S01]  /*58a0*/  LOP3.LUT R25, R19, 0x80000, RZ, 0xfc, !PT ;  /* 0x0008000013197812 */ /* 0x000fe200078efcff */
[----:B------:R-:W-:-:S07]  /*58b0*/  IMAD.MOV.U32 R24, RZ, RZ, R18 ;  /* 0x000000ffff187224 */ /* 0x000fce00078e0012 */
.L_x_5219:
[----:B------:R-:W-:Y:S05]  /*58c0*/  BSYNC.RECONVERGENT B3 ;  /* 0x0000000000037941 */ /* 0x000fea0003800200 */
.L_x_5217:
[----:B------:R-:W-:Y:S02]  /*58d0*/  IMAD.MOV.U32 R12, RZ, RZ, R0 ;  /* 0x000000ffff0c7224 */ /* 0x000fe400078e0000 */
[----:B------:R-:W-:-:S04]  /*58e0*/  IMAD.MOV.U32 R13, RZ, RZ, 0x0 ;  /* 0x00000000ff0d7424 */ /* 0x000fc800078e00ff */
[----:B------:R-:W-:Y:S05]  /*58f0*/  RET.REL.NODEC R12 `(_ZN2at6native36batch_norm_collect_statistics_kernelINS0_3VarEdddiEEvNS_27GenericPackedTensorAccessorIKT0_Lm3ENS_17RestrictPtrTraitsET3_EET2_S9_NS3_IS9_Lm1ES6_S7_EESA_) ;  /* 0xffffffa40cc07950 */ /* 0x000fea0003c3ffff */
.L_x_5222:
        /* <DEDUP_REMOVED lines=16> */
.L_x_27061:


//--------------------- .text._ZN2at6native18elementwise_kernelILi128ELi4EZNS0_15gpu_kernel_implIZZZNS0_49_GLOBAL__N__b919a28f_16_Normalization_cu_5c38458736batch_norm_elementwise_backward_evalERKNS_6TensorES6_S6_S6_ENKUlvE0_clEvENKUlvE2_clEvEUlN3c108BFloat16EfE_EEvRNS_18TensorIteratorBaseERKT_EUliE_EEviT1_ --------------------------
	.section	.text._ZN2at6native18elementwise_kernelILi128ELi4EZNS0_15gpu_kernel_implIZZZNS0_49_GLOBAL__N__b919a28f_16_Normalization_cu_5c38458736batch_norm_elementwise_backward_evalERKNS_6TensorES6_S6_S6_ENKUlvE0_clEvENKUlvE2_clEvEUlN3c108BFloat16EfE_EEvRNS_18TensorIteratorBaseERKT_EUliE_EEviT1_,"ax",@progbits
	.align	128
        .global         _ZN2at6native18elementwise_kernelILi128ELi4EZNS0_15gpu_kernel_implIZZZNS0_49_GLOBAL__N__b919a28f_16_Normalization_cu_5c38458736batch_norm_elementwise_backward_evalERKNS_6TensorES6_S6_S6_ENKUlvE0_clEvENKUlvE2_clEvEUlN3c108BFloat16EfE_EEvRNS_18TensorIteratorBaseERKT_EUliE_EEviT1_
        .type           _ZN2at6native18elementwise_kernelILi128ELi4EZNS0_15gpu_kernel_implIZZZNS0_49_GLOBAL__N__b919a28f_16_Normalization_cu_5c38458736batch_norm_elementwise_backward_evalERKNS_6TensorES6_S6_S6_ENKUlvE0_clEvENKUlvE2_clEvEUlN3c108BFloat16EfE_EEvRNS_18TensorIteratorBaseERKT_EUliE_EEviT1_,@function
        .size           _ZN2at6native18elementwise_kernelILi128ELi4EZNS0_15gpu_kernel_implIZZZNS0_49_GLOBAL__N__b919a28f_16_Normalization_cu_5c38458736batch_norm_elementwise_backward_evalERKNS_6TensorES6_S6_S6_ENKUlvE0_clEvENKUlvE2_clEvEUlN3c108BFloat16EfE_EEvRNS_18TensorIteratorBaseERKT_EUliE_EEviT1_,(.L_x_27149 - _ZN2at6native18elementwise_kernelILi128ELi4EZNS0_15gpu_kernel_implIZZZNS0_49_GLOBAL__N__b919a28f_16_Normalization_cu_5c38458736batch_norm_elementwise_backward_evalERKNS_6TensorES6_S6_S6_ENKUlvE0_clEvENKUlvE2_clEvEUlN3c108BFloat16EfE_EEvRNS_18TensorIteratorBaseERKT_EUliE_EEviT1_)
        .other          _ZN2at6native18elementwise_kernelILi128ELi4EZNS0_15gpu_kernel_implIZZZNS0_49_GLOBAL__N__b919a28f_16_Normalization_cu_5c38458736batch_norm_elementwise_backward_evalERKNS_6TensorES6_S6_S6_ENKUlvE0_clEvENKUlvE2_clEvEUlN3c108BFloat16EfE_EEvRNS_18TensorIteratorBaseERKT_EUliE_EEviT1_,@"STO_CUDA_ENTRY STV_DEFAULT"
_ZN2at6native18elementwise_kernelILi128ELi4EZNS0_15gpu_kernel_implIZZZNS0_49_GLOBAL__N__b919a28f_16_Normalization_cu_5c38458736batch_norm_elementwise_backward_evalERKNS_6TensorES6_S6_S6_ENKUlvE0_clEvENKUlvE2_clEvEUlN3c108BFloat16EfE_EEvRNS_18TensorIteratorBaseERKT_EUliE_EEviT1_:
.text._ZN2at6native18elementwise_kernelILi128ELi4EZNS0_15gpu_kernel_implIZZZNS0_49_GLOBAL__N__b919a28f_16_Normalization_cu_5c38458736batch_norm_elementwise_backward_evalERKNS_6TensorES6_S6_S6_ENKUlvE0_clEvENKUlvE2_clEvEUlN3c108BFloat16EfE_EEvRNS_18TensorIteratorBaseERKT_EUliE_EEviT1_:
        /* <DEDUP_REMOVED lines=9> */
[----:B---3--:R-:W-:Y:S01]  /*0090*/  UIADD3 UR41, UPT, UPT, UR40, -0x1, URZ ;  /* 0xffffffff28297890 */ /* 0x008fe2000fffe0ff */
[----:B------:R-:W3:Y:S01]  /*00a0*/  LDCU.U8 UR43, c[0x0][0x601] ;  /* 0x0000c020ff2b77ac */ /* 0x000ee20008000000 */
[----:B--2---:R-:W-:-:S02]  /*00b0*/  USHF.L.U32 UR4, UR4, 0x9, URZ ;  /* 0x0000000904047899 */ /* 0x004fc400080006ff */
[----:B------:R-:W-:-:S04]  /*00c0*/  UISETP.LT.U32.AND UP0, UPT, UR41, 0x18, UPT ;  /* 0x000000182900788c */ /* 0x000fc8000bf01070 */
[----:B-1----:R-:W-:Y:S01]  /*00d0*/  LOP3.LUT R17, R17, UR4, RZ, 0xfc, !PT ;  /* 0x0000000411117c12 */ /* 0x002fe2000f8efcff */
[----:B------:R-:W-:-:S03]  /*00e0*/  USEL UR38, UR41, 0x18, UP0 ;  /* 0x0000001829267887 */ /* 0x000fc60008000000 */
[----:B----4-:R-:W-:Y:S01]  /*00f0*/  ISETP.GE.AND P0, PT, R17, UR5, PT ;  /* 0x0000000511007c0c */ /* 0x010fe2000bf06270 */
[----:B------:R-:W-:-:S12]  /*0100*/  UIADD3 UR38, UPT, UPT, UR38, 0x1, URZ ;  /* 0x0000000126267890 */ /* 0x000fd8000fffe0ff */
[----:B0--3--:R-:W-:Y:S05]  /*0110*/  @P0 BRA `(.L_x_5224) ;  /* 0x0000004400380947 */ /* 0x009fea0003800000 */
[----:B------:R-:W-:Y:S01]  /*0120*/  UISETP.NE.AND UP0, UPT, UR40, URZ, UPT ;  /* 0x000000ff2800728c */ /* 0x000fe2000bf05270 */
[----:B------:R-:W-:Y:S02]  /*0130*/  IMAD.MOV.U32 R18, RZ, RZ, RZ ;  /* 0x000000ffff127224 */ /* 0x000fe400078e00ff */
[----:B------:R-:W-:Y:S02]  /*0140*/  IMAD.MOV.U32 R0, RZ, RZ, RZ ;  /* 0x000000ffff007224 */ /* 0x000fe400078e00ff */
[----:B------:R-:W-:-:S04]  /*0150*/  IMAD.MOV.U32 R16, RZ, RZ, RZ ;  /* 0x000000ffff107224 */ /* 0x000fc800078e00ff */
[----:B------:R-:W-:Y:S05]  /*0160*/  BRA.U !UP0, `(.L_x_5225) ;  /* 0x0000001508707547 */ /* 0x000fea000b800000 */
[----:B------:R-:W0:Y:S01]  /*0170*/  LDCU.64 UR4, c[0x0][0x390] ;  /* 0x00007200ff0477ac */ /* 0x000e220008000a00 */
[----:B------:R-:W-:Y:S01]  /*0180*/  IMAD.MOV.U32 R16, RZ, RZ, RZ ;  /* 0x000000ffff107224 */ /* 0x000fe200078e00ff */
[----:B------:R-:W1:Y:S01]  /*0190*/  LDCU UR6, c[0x0][0x38c] ;  /* 0x00007180ff0677ac */ /* 0x000e620008000800 */
[----:B------:R-:W2:Y:S01]  /*01a0*/  LDCU.64 UR8, c[0x0][0x4b8] ;  /* 0x00009700ff0877ac */ /* 0x000ea20008000a00 */
[----:B------:R-:W-:Y:S01]  /*01b0*/  UISETP.NE.AND UP0, UPT, UR41, URZ, UPT ;  /* 0x000000ff2900728c */ /* 0x000fe2000bf05270 */
        /* <DEDUP_REMOVED lines=10> */
[----:B------:R-:W-:Y:S01]  /*0260*/  IMAD.MOV.U32 R2, RZ, RZ, RZ ;  /* 0x000000ffff027224 */ /* 0x000fe200078e00ff */
[----:B------:R-:W1:Y:S01]  /*0270*/  LDCU UR4, c[0x0][0x3a0] ;  /* 0x00007400ff0477ac */ /* 0x000e620008000800 */
[----:B------:R-:W2:Y:S01]  /*0280*/  LDCU UR5, c[0x0][0x4c4] ;  /* 0x00009880ff0577ac */ /* 0x000ea20008000800 */
[----:B------:R-:W3:Y:S01]  /*0290*/  LDCU.64 UR8, c[0x0][0x4c8] ;  /* 0x00009900ff0877ac */ /* 0x000ee20008000a00 */
[----:B------:R-:W-:Y:S01]  /*02a0*/  UISETP.NE.AND UP0, UPT, UR38, 0x2, UPT ;  /* 0x000000022600788c */ /* 0x000fe2000bf05270 */
[----:B0-----:R-:W-:-:S05]  /*02b0*/  IMAD.HI.U32 R4, R3, UR7, R2 ;  /* 0x0000000703047c27 */ /* 0x001fca000f8e0002 */
[----:B-1----:R-:W-:-:S05]  /*02c0*/  SHF.R.U32.HI R5, RZ, UR4, R4 ;  /* 0x00000004ff057c19 */ /* 0x002fca0008011604 */
[----:B------:R-:W-:-:S04]  /*02d0*/  IMAD.MOV R2, RZ, RZ, -R5 ;  /* 0x000000ffff027224 */ /* 0x000fc800078e0a05 */
[----:B------:R-:W-:-:S04]  /*02e0*/  IMAD R3, R2, UR6, R3 ;  /* 0x0000000602037c24 */ /* 0x000fc8000f8e0203 */
[C---:B--2---:R-:W-:Y:S02]  /*02f0*/  IMAD R16, R3.reuse, UR5, R16 ;  /* 0x0000000503107c24 */ /* 0x044fe4000f8e0210 */
[C---:B---3--:R-:W-:Y:S02]  /*0300*/  IMAD R0, R3.reuse, UR8, R0 ;  /* 0x0000000803007c24 */ /* 0x048fe4000f8e0200 */
[----:B------:R-:W-:Y:S01]  /*0310*/  IMAD R18, R3, UR9, R18 ;  /* 0x0000000903127c24 */ /* 0x000fe2000f8e0212 */
[----:B------:R-:W-:Y:S06]  /*0320*/  BRA.U !UP0, `(.L_x_5225) ;  /* 0x0000001508007547 */ /* 0x000fec000b800000 */
[----:B------:R-:W0:Y:S01]  /*0330*/  LDCU.64 UR4, c[0x0][0x3a8] ;  /* 0x00007500ff0477ac */ /* 0x000e220008000a00 */
[----:B------:R-:W-:Y:S01]  /*0340*/  IMAD.MOV.U32 R4, RZ, RZ, RZ ;  /* 0x000000ffff047224 */ /* 0x000fe200078e00ff */
[----:B------:R-:W1:Y:S01]  /*0350*/  LDCU UR6, c[0x0][0x3a4] ;  /* 0x00007480ff0677ac */ /* 0x000e620008000800 */
[----:B------:R-:W2:Y:S01]  /*0360*/  LDCU.64 UR8, c[0x0][0x4d0] ;  /* 0x00009a00ff0877ac */ /* 0x000ea20008000a00 */
[----:B------:R-:W-:Y:S01]  /*0370*/  UISETP.NE.AND UP0, UPT, UR38, 0x3, UPT ;  /* 0x000000032600788c */ /* 0x000fe2000bf05270 */
[----:B0-----:R-:W-:Y:S01]  /*0380*/  IMAD.HI.U32 R2, R5, UR4, R4 ;  /* 0x0000000405027c27 */ /* 0x001fe2000f8e0004 */
[----:B------:R-:W0:Y:S04]  /*0390*/  LDCU UR4, c[0x0][0x4d8] ;  /* 0x00009b00ff0477ac */ /* 0x000e280008000800 */
[----:B------:R-:W-:-:S05]  /*03a0*/  SHF.R.U32.HI R3, RZ, UR5, R2 ;  /* 0x00000005ff037c19 */ /* 0x000fca0008011602 */
[----:B------:R-:W-:-:S04]  /*03b0*/  IMAD.MOV R4, RZ, RZ, -R3 ;  /* 0x000000ffff047224 */ /* 0x000fc800078e0a03 */
        /* <DEDUP_REMOVED lines=302> */
[----:B------:R-:W2:Y:S02]  /*16a0*/  LDCU.64 UR8, c[0x0][0x5d8] ;  /* 0x0000bb00ff0877ac */ /* 0x000ea40008000a00 */
[----:B0-----:R-:W-:Y:S01]  /*16b0*/  IMAD.HI.U32 R2, R5, UR4, R4 ;  /* 0x0000000405027c27 */ /* 0x001fe2000f8e0004 */
[----:B------:R-:W0:Y:S04]  /*16c0*/  LDCU UR4, c[0x0][0x5e0] ;  /* 0x0000bc00ff0477ac */ /* 0x000e280008000800 */
[----:B------:R-:W-:-:S05]  /*16d0*/  SHF.R.U32.HI R2, RZ, UR5, R2 ;  /* 0x00000005ff027c19 */ /* 0x000fca0008011602 */
[----:B------:R-:W-:-:S04]  /*16e0*/  IMAD.MOV R3, RZ, RZ, -R2 ;  /* 0x000000ffff037224 */ /* 0x000fc800078e0a02 */
[----:B-1----:R-:W-:-:S04]  /*16f0*/  IMAD R5, R3, UR6, R5 ;  /* 0x0000000603057c24 */ /* 0x002fc8000f8e0205 */
[C---:B--2---:R-:W-:Y:S02]  /*1700*/  IMAD R16, R5.reuse, UR8, R16 ;  /* 0x0000000805107c24 */ /* 0x044fe4000f8e0210 */
[C---:B------:R-:W-:Y:S02]  /*1710*/  IMAD R0, R5.reuse, UR9, R0 ;  /* 0x0000000905007c24 */ /* 0x040fe4000f8e0200 */
[----:B0-----:R-:W-:-:S07]  /*1720*/  IMAD R18, R5, UR4, R18 ;  /* 0x0000000405127c24 */ /* 0x001fce000f8e0212 */
.L_x_5225:
        /* <DEDUP_REMOVED lines=19> */
.L_x_5229:
[----:B------:R-:W2:Y:S02]  /*1860*/  LDG.E.U8 R2, desc[UR36][R2.64] ;  /* 0x0000002402027981 */ /* 0x000ea4000c1e1100 */
[----:B--2---:R-:W-:-:S04]  /*1870*/  I2FP.F32.U32 R0, R2 ;  /* 0x0000000200007245 */ /* 0x004fc80000201000 */
[----:B------:R-:W-:-:S04]  /*1880*/  F2FP.BF16.F32.PACK_AB R0, RZ, R0 ;  /* 0x00000000ff00723e */ /* 0x000fc800000010ff */
[----:B------:R-:W-:Y:S01]  /*1890*/  PRMT R19, R0, 0x7610, R19 ;  /* 0x0000761000137816 */ /* 0x000fe20000000013 */
[----:B------:R-:W-:Y:S06]  /*18a0*/  BRA `(.L_x_5231) ;  /* 0x0000000c00e07947 */ /* 0x000fec0003800000 */
.L_x_5228:
        /* <DEDUP_REMOVED lines=11> */
.L_x_5233:
[----:B------:R-:W2:Y:S02]  /*1960*/  LDG.E R2, desc[UR36][R2.64] ;  /* 0x0000002402027981 */ /* 0x000ea4000c1e1900 */
[----:B--2---:R-:W-:-:S04]  /*1970*/  I2FP.F32.S32 R0, R2 ;  /* 0x0000000200007245 */ /* 0x004fc80000201400 */
[----:B------:R-:W-:-:S04]  /*1980*/  F2FP.BF16.F32.PACK_AB R0, RZ, R0 ;  /* 0x00000000ff00723e */ /* 0x000fc800000010ff */
[----:B------:R-:W-:Y:S01]  /*1990*/  PRMT R19, R0, 0x7610, R19 ;  /* 0x0000761000137816 */ /* 0x000fe20000000013 */
[----:B------:R-:W-:Y:S06]  /*19a0*/  BRA `(.L_x_5231) ;  /* 0x0000000c00a07947 */ /* 0x000fec0003800000 */
.L_x_5232:
[----:B------:R-:W2:Y:S02]  /*19b0*/  LDG.E.U16 R2, desc[UR36][R2.64] ;  /* 0x0000002402027981 */ /* 0x000ea4000c1e1500 */
[----:B--2---:R-:W0:Y:S02]  /*19c0*/  I2F.S16 R0, R2 ;  /* 0x0000000200007306 */ /* 0x004e240000101400 */
[----:B0-----:R-:W-:-:S04]  /*19d0*/  F2FP.BF16.F32.PACK_AB R0, RZ, R0 ;  /* 0x00000000ff00723e */ /* 0x001fc800000010ff */
[----:B------:R-:W-:Y:S01]  /*19e0*/  PRMT R19, R0, 0x7610, R19 ;  /* 0x0000761000137816 */ /* 0x000fe20000000013 */
[----:B------:R-:W-:Y:S06]  /*19f0*/  BRA `(.L_x_5231) ;  /* 0x0000000c008c7947 */ /* 0x000fec0003800000 */
.L_x_5227:
        /* <DEDUP_REMOVED lines=9> */
.L_x_5235:
[----:B------:R-:W2:Y:S02]  /*1a90*/  LDG.E.U16 R0, desc[UR36][R2.64] ;  /* 0x0000002402007981 */ /* 0x000ea4000c1e1500 */
[----:B--2---:R-:W-:-:S05]  /*1aa0*/  HADD2.F32 R0, -RZ, R0.H0_H0 ;  /* 0x20000000ff007230 */ /* 0x004fca0000004100 */
[----:B------:R-:W-:-:S04]  /*1ab0*/  F2FP.BF16.F32.PACK_AB R0, RZ, R0 ;  /* 0x00000000ff00723e */ /* 0x000fc800000010ff */
[----:B------:R-:W-:Y:S01]  /*1ac0*/  PRMT R19, R0, 0x7610, R19 ;  /* 0x0000761000137816 */ /* 0x000fe20000000013 */
[----:B------:R-:W-:Y:S06]  /*1ad0*/  BRA `(.L_x_5231) ;  /* 0x0000000c00547947 */ /* 0x000fec0003800000 */
.L_x_5234:
        /* <DEDUP_REMOVED lines=9> */
.L_x_5237:
[----:B------:R-:W2:Y:S02]  /*1b70*/  LDG.E.U16 R2, desc[UR36][R2.64] ;  /* 0x0000002402027981 */ /* 0x000ea4000c1e1500 */
[----:B--2---:R-:W-:-:S05]  /*1b80*/  HADD2.F32 R0, -RZ, R2.H0_H0 ;  /* 0x20000002ff007230 */ /* 0x004fca0000004100 */
[----:B------:R-:W-:-:S04]  /*1b90*/  F2FP.BF16.F32.PACK_AB R0, RZ, R0 ;  /* 0x00000000ff00723e */ /* 0x000fc800000010ff */
[----:B------:R-:W-:Y:S01]  /*1ba0*/  PRMT R19, R0, 0x7610, R19 ;  /* 0x0000761000137816 */ /* 0x000fe20000000013 */
[----:B------:R-:W-:Y:S06]  /*1bb0*/  BRA `(.L_x_5231) ;  /* 0x0000000c001c7947 */ /* 0x000fec0003800000 */
.L_x_5236:
        /* <DEDUP_REMOVED lines=13> */
.L_x_5226:
        /* <DEDUP_REMOVED lines=14> */
.L_x_5240:
        /* <DEDUP_REMOVED lines=13> */
.L_x_5239:
        /* <DEDUP_REMOVED lines=27> */
.L_x_5242:
        /* <DEDUP_REMOVED lines=11> */
[----:B------:R-:W-:-:S04]  /*20a0*/  F2FP.BF16.F32.PACK_AB R0, RZ, R0 ;  /* 0x00000000ff00723e */ /* 0x000fc800000010ff */
[----:B------:R-:W-:Y:S01]  /*20b0*/  PRMT R19, R0, 0x7610, R19 ;  /* 0x0000761000137816 */ /* 0x000fe20000000013 */
[----:B------:R-:W-:Y:S06]  /*20c0*/  BRA `(.L_x_5231) ;  /* 0x0000000400d87947 */ /* 0x000fec0003800000 */
.L_x_5241:
[----:B------:R0:W5:Y:S01]  /*20d0*/  LDG.E.U16 R19, desc[UR36][R2.64] ;  /* 0x0000002402137981 */ /* 0x000162000c1e1500 */
[----:B------:R-:W-:Y:S05]  /*20e0*/  BRA `(.L_x_5231) ;  /* 0x0000000400d07947 */ /* 0x000fea0003800000 */
.L_x_5238:
        /* <DEDUP_REMOVED lines=13> */
.L_x_5245:
        /* <DEDUP_REMOVED lines=21> */
.L_x_5249:
[----:B------:R-:W-:Y:S05]  /*2310*/  BSYNC.RECONVERGENT B1 ;  /* 0x0000000000017941 */ /* 0x000fea0003800200 */
.L_x_5248:
[----:B------:R-:W-:Y:S01]  /*2320*/  IMAD.SHL.U32 R0, R0, 0x100000, RZ ;  /* 0x0010000000007824 */ /* 0x000fe200078e00ff */
[----:B------:R-:W-:-:S04]  /*2330*/  LEA R2, R2, 0x3b800000, 0x17 ;  /* 0x3b80000002027811 */ /* 0x000fc800078eb8ff */
[----:B------:R-:W-:-:S07]  /*2340*/  LOP3.LUT R0, R2, R0, R7, 0xfe, !PT ;  /* 0x0000000002007212 */ /* 0x000fce00078efe07 */
.L_x_5247:
[----:B------:R-:W-:Y:S05]  /*2350*/  BSYNC.RECONVERGENT B0 ;  /* 0x0000000000007941 */ /* 0x000fea0003800200 */
.L_x_5246:
[----:B------:R-:W-:-:S04]  /*2360*/  F2FP.BF16.F32.PACK_AB R0, RZ, R0 ;  /* 0x00000000ff00723e */ /* 0x000fc800000010ff */
[----:B------:R-:W-:Y:S01]  /*2370*/  PRMT R19, R0, 0x7610, R19 ;  /* 0x0000761000137816 */ /* 0x000fe20000000013 */
[----:B------:R-:W-:Y:S06]  /*2380*/  BRA `(.L_x_5231) ;  /* 0x0000000400287947 */ /* 0x000fec0003800000 */
.L_x_5244:
        /* <DEDUP_REMOVED lines=21> */
.L_x_5253:
[----:B------:R-:W-:Y:S05]  /*24e0*/  BSYNC.RECONVERGENT B1 ;  /* 0x0000000000017941 */ /* 0x000fea0003800200 */
.L_x_5252:
[----:B------:R-:W-:Y:S01]  /*24f0*/  IMAD.SHL.U32 R0, R0, 0x200000, RZ ;  /* 0x0020000000007824 */ /* 0x000fe200078e00ff */
[----:B------:R-:W-:-:S04]  /*2500*/  LEA R2, R2, 0x37800000, 0x17 ;  /* 0x3780000002027811 */ /* 0x000fc800078eb8ff */
[----:B------:R-:W-:-:S07]  /*2510*/  LOP3.LUT R0, R2, R0, R7, 0xfe, !PT ;  /* 0x0000000002007212 */ /* 0x000fce00078efe07 */
.L_x_5251:
[----:B------:R-:W-:Y:S05]  /*2520*/  BSYNC.RECONVERGENT B0 ;  /* 0x0000000000007941 */ /* 0x000fea0003800200 */
.L_x_5250:
[----:B------:R-:W-:-:S04]  /*2530*/  F2FP.BF16.F32.PACK_AB R0, RZ, R0 ;  /* 0x00000000ff00723e */ /* 0x000fc800000010ff */
[----:B------:R-:W-:Y:S01]  /*2540*/  PRMT R19, R0, 0x7610, R19 ;  /* 0x0000761000137816 */ /* 0x000fe20000000013 */
[----:B------:R-:W-:Y:S06]  /*2550*/  BRA `(.L_x_5231) ;  /* 0x0000000000b47947 */ /* 0x000fec0003800000 */
.L_x_5243:
[----:B------:R-:W-:-:S09]  /*2560*/  UISETP.NE.AND UP0, UPT, UR4, 0x1c, UPT ;  /* 0x0000001c0400788c */ /* 0x000fd2000bf05270 */
[----:B------:R-:W-:Y:S05]  /*2570*/  BRA.U !UP0, `(.L_x_5254) ;  /* 0x00000001089c7547 */ /* 0x000fea000b800000 */
[----:B------:R-:W-:-:S09]  /*2580*/  UISETP.NE.AND UP0, UPT, UR4, 0x1d, UPT ;  /* 0x0000001d0400788c */ /* 0x000fd2000bf05270 */
[----:B------:R-:W-:Y:S05]  /*2590*/  BRA.U !UP0, `(.L_x_5255) ;  /* 0x0000000108807547 */ /* 0x000fea000b800000 */
[----:B------:R-:W-:-:S09]  /*25a0*/  UISETP.NE.AND UP0, UPT, UR4, 0x2c, UPT ;  /* 0x0000002c0400788c */ /* 0x000fd2000bf05270 */
[----:B------:R-:W-:Y:S05]  /*25b0*/  BRA.U !UP0, `(.L_x_5256) ;  /* 0x0000000108487547 */ /* 0x000fea000b800000 */
.L_x_5230:
        /* <DEDUP_REMOVED lines=12> */
[----:B---3--:R-:W-:Y:S02]  /*2680*/  IMAD.U32 R10, RZ, RZ, UR8 ;  /* 0x00000008ff0a7e24 */ /* 0x008fe4000f8e00ff */
[----:B------:R-:W-:-:S07]  /*2690*/  IMAD.U32 R11, RZ, RZ, UR9 ;  /* 0x00000009ff0b7e24 */ /* 0x000fce000f8e00ff */
[----:B------:R-:W-:-:S07]  /*26a0*/  LEPC R20, `(.L_x_5257) ;  /* 0x000000001014794e */ /* 0x000fce0000000000 */
[----:B--2---:R-:W-:Y:S05]  /*26b0*/  CALL.ABS.NOINC R2 ;  /* 0x0000000002007343 */ /* 0x004fea0003c00000 */
.L_x_5257:
[----:B------:R-:W-:Y:S01]  /*26c0*/  PRMT R19, RZ, 0x7610, R19 ;  /* 0x00007610ff137816 */ /* 0x000fe20000000013 */
[----:B------:R-:W-:Y:S06]  /*26d0*/  BRA `(.L_x_5231) ;  /* 0x0000000000547947 */ /* 0x000fec0003800000 */
.L_x_5256:
        /* <DEDUP_REMOVED lines=8> */
.L_x_5259:
[----:B------:R-:W-:Y:S05]  /*2760*/  BSYNC.RECONVERGENT B0 ;  /* 0x0000000000007941 */ /* 0x000fea0003800200 */
.L_x_5258:
[----:B------:R-:W-:-:S04]  /*2770*/  F2FP.BF16.F32.PACK_AB R0, RZ, R0 ;  /* 0x00000000ff00723e */ /* 0x000fc800000010ff */
[----:B------:R-:W-:Y:S01]  /*2780*/  PRMT R19, R0, 0x7610, R19 ;  /* 0x0000761000137816 */ /* 0x000fe20000000013 */
[----:B------:R-:W-:Y:S06]  /*2790*/  BRA `(.L_x_5231) ;  /* 0x0000000000247947 */ /* 0x000fec0003800000 */
.L_x_5255:
[----:B------:R-:W2:Y:S02]  /*27a0*/  LDG.E.64 R2, desc[UR36][R2.64] ;  /* 0x0000002402027981 */ /* 0x000ea4000c1e1b00 */
[----:B--2---:R-:W0:Y:S02]  /*27b0*/  I2F.U64 R0, R2 ;  /* 0x0000000200007312 */ /* 0x004e240000301000 */
[----:B0-----:R-:W-:-:S04]  /*27c0*/  F2FP.BF16.F32.PACK_AB R0, RZ, R0 ;  /* 0x00000000ff00723e */ /* 0x001fc800000010ff */
[----:B------:R-:W-:Y:S01]  /*27d0*/  PRMT R19, R0, 0x7610, R19 ;  /* 0x0000761000137816 */ /* 0x000fe20000000013 */
[----:B------:R-:W-:Y:S06]  /*27e0*/  BRA `(.L_x_5231) ;  /* 0x0000000000107947 */ /* 0x000fec0003800000 */
.L_x_5254:
[----:B------:R-:W2:Y:S02]  /*27f0*/  LDG.E R2, desc[UR36][R2.64] ;  /* 0x0000002402027981 */ /* 0x000ea4000c1e1900 */
[----:B--2---:R-:W-:-:S04]  /*2800*/  I2FP.F32.U32 R0, R2 ;  /* 0x0000000200007245 */ /* 0x004fc80000201000 */
[----:B------:R-:W-:-:S04]  /*2810*/  F2FP.BF16.F32.PACK_AB R0, RZ, R0 ;  /* 0x00000000ff00723e */ /* 0x000fc800000010ff */
[----:B------:R-:W-:-:S07]  /*2820*/  PRMT R19, R0, 0x7610, R19 ;  /* 0x0000761000137816 */ /* 0x000fce0000000013 */
.L_x_5231:
        /* <DEDUP_REMOVED lines=18> */
.L_x_5264:
[----:B------:R-:W2:Y:S02]  /*2950*/  LDG.E.U8 R0, desc[UR36][R2.64] ;  /* 0x0000002402007981 */ /* 0x000ea4000c1e1100 */
[----:B--2---:R-:W-:Y:S01]  /*2960*/  I2FP.F32.U32 R0, R0 ;  /* 0x0000000000007245 */ /* 0x004fe20000201000 */
[----:B------:R-:W-:Y:S06]  /*2970*/  BRA `(.L_x_5266) ;  /* 0x0000000c00447947 */ /* 0x000fec0003800000 */
.L_x_5263:
        /* <DEDUP_REMOVED lines=9> */
.L_x_5268:
[----:B------:R-:W2:Y:S02]  /*2a10*/  LDG.E R0, desc[UR36][R2.64] ;  /* 0x0000002402007981 */ /* 0x000ea4000c1e1900 */
[----:B--2---:R-:W-:Y:S01]  /*2a20*/  I2FP.F32.S32 R0, R0 ;  /* 0x0000000000007245 */ /* 0x004fe20000201400 */
[----:B------:R-:W-:Y:S06]  /*2a30*/  BRA `(.L_x_5266) ;  /* 0x0000000c00147947 */ /* 0x000fec0003800000 */
.L_x_5267:
[----:B------:R-:W2:Y:S02]  /*2a40*/  LDG.E.U16 R0, desc[UR36][R2.64] ;  /* 0x0000002402007981 */ /* 0x000ea4000c1e1500 */
[----:B--2---:R-:W0:Y:S01]  /*2a50*/  I2F.S16 R0, R0 ;  /* 0x0000000000007306 */ /* 0x004e220000101400 */
[----:B------:R-:W-:Y:S05]  /*2a60*/  BRA `(.L_x_5266) ;  /* 0x0000000c00087947 */ /* 0x000fea0003800000 */
.L_x_5262:
        /* <DEDUP_REMOVED lines=8> */
.L_x_5270:
[----:B------:R-:W2:Y:S02]  /*2af0*/  LDG.E.U16 R0, desc[UR36][R2.64] ;  /* 0x0000002402007981 */ /* 0x000ea4000c1e1500 */
[----:B--2---:R-:W-:Y:S01]  /*2b00*/  HADD2.F32 R0, -RZ, R0.H0_H0 ;  /* 0x20000000ff007230 */ /* 0x004fe20000004100 */
[----:B------:R-:W-:Y:S06]  /*2b10*/  BRA `(.L_x_5266) ;  /* 0x0000000800dc7947 */ /* 0x000fec0003800000 */
.L_x_5269:
        /* <DEDUP_REMOVED lines=8> */
.L_x_5272:
[----:B------:R-:W2:Y:S02]  /*2ba0*/  LDG.E.U16 R0, desc[UR36][R2.64] ;  /* 0x0000002402007981 */ /* 0x000ea4000c1e1500 */
[----:B--2---:R-:W-:Y:S01]  /*2bb0*/  HADD2.F32 R0, -RZ, R0.H0_H0 ;  /* 0x20000000ff007230 */ /* 0x004fe20000004100 */
[----:B------:R-:W-:Y:S06]  /*2bc0*/  BRA `(.L_x_5266) ;  /* 0x0000000800b07947 */ /* 0x000fec0003800000 */
.L_x_5271:
        /* <DEDUP_REMOVED lines=11> */
.L_x_5261:
        /* <DEDUP_REMOVED lines=12> */
.L_x_5275:
        /* <DEDUP_REMOVED lines=11> */
.L_x_5274:
        /* <DEDUP_REMOVED lines=25> */
.L_x_5277:
        /* <DEDUP_REMOVED lines=12> */
.L_x_5276:
[----:B------:R-:W2:Y:S02]  /*3040*/  LDG.E.U16 R0, desc[UR36][R2.64] ;  /* 0x0000002402007981 */ /* 0x000ea4000c1e1500 */
[----:B--2---:R-:W-:Y:S01]  /*3050*/  IMAD.U32 R0, R0, 0x10000, RZ ;  /* 0x0001000000007824 */ /* 0x004fe200078e00ff */
[----:B------:R-:W-:Y:S06]  /*3060*/  BRA `(.L_x_5266) ;  /* 0x0000000400887947 */ /* 0x000fec0003800000 */
.L_x_5273:
        /* <DEDUP_REMOVED lines=11> */
.L_x_5280:
        /* <DEDUP_REMOVED lines=20> */
.L_x_5282:
[----:B------:R-:W-:Y:S05]  /*3260*/  BSYNC.RECONVERGENT B0 ;  /* 0x0000000000007941 */ /* 0x000fea0003800200 */
.L_x_5281:
[----:B------:R-:W-:Y:S01]  /*3270*/  IMAD.SHL.U32 R0, R0, 0x100000, RZ ;  /* 0x0010000000007824 */ /* 0x000fe200078e00ff */
[----:B------:R-:W-:-:S04]  /*3280*/  LEA R2, R2, 0x3b800000, 0x17 ;  /* 0x3b80000002027811 */ /* 0x000fc800078eb8ff */
[----:B------:R-:W-:Y:S01]  /*3290*/  LOP3.LUT R0, R2, R0, R7, 0xfe, !PT ;  /* 0x0000000002007212 */ /* 0x000fe200078efe07 */
[----:B------:R-:W-:Y:S06]  /*32a0*/  BRA `(.L_x_5266) ;  /* 0x0000000000f87947 */ /* 0x000fec0003800000 */
.L_x_5279:
        /* <DEDUP_REMOVED lines=20> */
.L_x_5284:
[----:B------:R-:W-:Y:S05]  /*33f0*/  BSYNC.RECONVERGENT B0 ;  /* 0x0000000000007941 */ /* 0x000fea0003800200 */
.L_x_5283:
[----:B------:R-:W-:Y:S01]  /*3400*/  IMAD.SHL.U32 R0, R0, 0x200000, RZ ;  /* 0x0020000000007824 */ /* 0x000fe200078e00ff */
[----:B------:R-:W-:-:S04]  /*3410*/  LEA R2, R2, 0x37800000, 0x17 ;  /* 0x3780000002027811 */ /* 0x000fc800078eb8ff */
[----:B------:R-:W-:Y:S01]  /*3420*/  LOP3.LUT R0, R2, R0, R7, 0xfe, !PT ;  /* 0x0000000002007212 */ /* 0x000fe200078efe07 */
[----:B------:R-:W-:Y:S06]  /*3430*/  BRA `(.L_x_5266) ;  /* 0x0000000000947947 */ /* 0x000fec0003800000 */
.L_x_5278:
[----:B------:R-:W-:-:S09]  /*3440*/  UISETP.NE.AND UP0, UPT, UR4, 0x1c, UPT ;  /* 0x0000001c0400788c */ /* 0x000fd2000bf05270 */
[----:B------:R-:W-:Y:S05]  /*3450*/  BRA.U !UP0, `(.L_x_5285) ;  /* 0x0000000108847547 */ /* 0x000fea000b800000 */
[----:B------:R-:W-:-:S09]  /*3460*/  UISETP.NE.AND UP0, UPT, UR4, 0x1d, UPT ;  /* 0x0000001d0400788c */ /* 0x000fd2000bf05270 */
[----:B------:R-:W-:Y:S05]  /*3470*/  BRA.U !UP0, `(.L_x_5286) ;  /* 0x0000000108707547 */ /* 0x000fea000b800000 */
[----:B------:R-:W-:-:S09]  /*3480*/  UISETP.NE.AND UP0, UPT, UR4, 0x2c, UPT ;  /* 0x0000002c0400788c */ /* 0x000fd2000bf05270 */
[----:B------:R-:W-:Y:S05]  /*3490*/  BRA.U !UP0, `(.L_x_5287) ;  /* 0x0000000108487547 */ /* 0x000fea000b800000 */
.L_x_5265:
        /* <DEDUP_REMOVED lines=15> */
[----:B--2--5:R-:W-:Y:S05]  /*3590*/  CALL.ABS.NOINC R2 ;  /* 0x0000000002007343 */ /* 0x024fea0003c00000 */
.L_x_5288:
[----:B------:R-:W-:Y:S01]  /*35a0*/  IMAD.MOV.U32 R0, RZ, RZ, RZ ;  /* 0x000000ffff007224 */ /* 0x000fe200078e00ff */
[----:B------:R-:W-:Y:S06]  /*35b0*/  BRA `(.L_x_5266) ;  /* 0x0000000000347947 */ /* 0x000fec0003800000 */
.L_x_5287:
        /* <DEDUP_REMOVED lines=8> */
.L_x_5286:
[----:B------:R-:W2:Y:S02]  /*3640*/  LDG.E.64 R2, desc[UR36][R2.64] ;  /* 0x0000002402027981 */ /* 0x000ea4000c1e1b00 */
[----:B--2---:R0:W1:Y:S02]  /*3650*/  I2F.U64 R0, R2 ;  /* 0x0000000200007312 */ /* 0x0040640000301000 */
[----:B01----:R-:W-:Y:S05]  /*3660*/  BRA `(.L_x_5266) ;  /* 0x0000000000087947 */ /* 0x003fea0003800000 */
.L_x_5285:
[----:B------:R-:W2:Y:S02]  /*3670*/  LDG.E R0, desc[UR36][R2.64] ;  /* 0x0000002402007981 */ /* 0x000ea4000c1e1900 */
[----:B--2---:R-:W-:-:S07]  /*3680*/  I2FP.F32.U32 R0, R0 ;  /* 0x0000000000007245 */ /* 0x004fce0000201000 */
.L_x_5266:
[----:B------:R-:W-:Y:S05]  /*3690*/  BSYNC.RECONVERGENT B6 ;  /* 0x0000000000067941 */ /* 0x000fea0003800200 */
.L_x_5260:
[----:B------:R-:W1:Y:S01]  /*36a0*/  LDCU.64 UR6, c[0x0][0x5e8] ;  /* 0x0000bd00ff0677ac */ /* 0x000e620008000a00 */
[----:B-----5:R-:W-:Y:S01]  /*36b0*/  SHF.L.U32 R19, R19, 0x10, RZ ;  /* 0x0000001013137819 */ /* 0x020fe200000006ff */
[----:B------:R-:W-:-:S04]  /*36c0*/  UPRMT UR4, UR43, 0x9910, URZ ;  /* 0x000099102b047896 */ /* 0x000fc800080000ff */
[----:B0-2---:R-:W-:Y:S01]  /*36d0*/  FMUL.FTZ R19, R19, R0 ;  /* 0x0000000013137220 */ /* 0x005fe20000410000 */
[----:B------:R-:W-:-:S05]  /*36e0*/  UISETP.GT.AND UP0, UPT, UR4, 0x9, UPT ;  /* 0x000000090400788c */ /* 0x000fca000bf04270 */
[----:B------:R-:W0:Y:S01]  /*36f0*/  F2F.BF16.F32 R19, R19 ;  /* 0x0000001300137304 */ /* 0x000e220000202000 */
[----:B-1-34-:R-:W-:-:S05]  /*3700*/  IADD3 R2, P0, PT, R16, UR6, RZ ;  /* 0x0000000610027c10 */ /* 0x01afca000ff1e0ff */
[----:B------:R-:W-:Y:S01]  /*3710*/  IMAD.X R3, RZ, RZ, UR7, P0 ;  /* 0x00000007ff037e24 */ /* 0x000fe200080e06ff */
        /* <DEDUP_REMOVED lines=9> */
[----:B0-----:R-:W-:-:S04]  /*37b0*/  IMAD.U32 R0, R19, 0x10000, RZ ;  /* 0x0001000013007824 */ /* 0x001fc800078e00ff */
[----:B------:R-:W0:Y:S02]  /*37c0*/  F2I.FTZ.TRUNC.NTZ R5, R0 ;  /* 0x0000000000057305 */ /* 0x000e24000021f100 */
[----:B0-----:R0:W-:Y:S01]  /*37d0*/  STG.E.U8 desc[UR36][R2.64], R5 ;  /* 0x0000000502007986 */ /* 0x0011e2000c101124 */
[----:B------:R-:W-:Y:S05]  /*37e0*/  BRA `(.L_x_5294) ;  /* 0x0000000c00807947 */ /* 0x000fea0003800000 */
.L_x_5292:
[----:B0-----:R-:W-:-:S06]  /*37f0*/  IMAD.U32 R5, R19, 0x10000, RZ ;  /* 0x0001000013057824 */ /* 0x001fcc00078e00ff */
[----:B------:R-:W0:Y:S02]  /*3800*/  F2I.S64.TRUNC R4, R5 ;  /* 0x0000000500047311 */ /* 0x000e24000020d900 */
[----:B0-----:R0:W-:Y:S01]  /*3810*/  STG.E.U8 desc[UR36][R2.64], R4 ;  /* 0x0000000402007986 */ /* 0x0011e2000c101124 */
[----:B------:R-:W-:Y:S05]  /*3820*/  BRA `(.L_x_5294) ;  /* 0x0000000c00707947 */ /* 0x000fea0003800000 */
.L_x_5291:
[----:B------:R-:W-:-:S09]  /*3830*/  UISETP.NE.AND UP0, UPT, UR4, 0x2, UPT ;  /* 0x000000020400788c */ /* 0x000fd2000bf05270 */
[----:B------:R-:W-:Y:S05]  /*3840*/  BRA.U !UP0, `(.L_x_5295) ;  /* 0x0000000108307547 */ /* 0x000fea000b800000 */
[----:B------:R-:W-:-:S09]  /*3850*/  UISETP.NE.AND UP0, UPT, UR4, 0x3, UPT ;  /* 0x000000030400788c */ /* 0x000fd2000bf05270 */
[----:B------:R-:W-:Y:S05]  /*3860*/  BRA.U !UP0, `(.L_x_5296) ;  /* 0x0000000108187547 */ /* 0x000fea000b800000 */
[----:B------:R-:W-:-:S09]  /*3870*/  UISETP.NE.AND UP0, UPT, UR4, 0x4, UPT ;  /* 0x000000040400788c */ /* 0x000fd2000bf05270 */
[----:B------:R-:W-:Y:S05]  /*3880*/  BRA.U UP0, `(.L_x_5293) ;  /* 0x0000000900b87547 */ /* 0x000fea000b800000 */
[----:B0-----:R-:W-:-:S06]  /*3890*/  IMAD.U32 R4, R19, 0x10000, RZ ;  /* 0x0001000013047824 */ /* 0x001fcc00078e00ff */
[----:B------:R-:W0:Y:S02]  /*38a0*/  F2I.S64.TRUNC R4, R4 ;  /* 0x0000000400047311 */ /* 0x000e24000020d900 */
[----:B0-----:R0:W-:Y:S01]  /*38b0*/  STG.E.64 desc[UR36][R2.64], R4 ;  /* 0x0000000402007986 */ /* 0x0011e2000c101b24 */
[----:B------:R-:W-:Y:S05]  /*38c0*/  BRA `(.L_x_5294) ;  /* 0x0000000c00487947 */ /* 0x000fea0003800000 */
.L_x_5296:
[----:B0-----:R-:W-:-:S06]  /*38d0*/  SHF.L.U32 R19, R19, 0x10, RZ ;  /* 0x0000001013137819 */ /* 0x001fcc00000006ff */
[----:B------:R-:W0:Y:S02]  /*38e0*/  F2I.FTZ.TRUNC.NTZ R19, R19 ;  /* 0x0000001300137305 */ /* 0x000e24000021f100 */
[----:B0-----:R0:W-:Y:S01]  /*38f0*/  STG.E desc[UR36][R2.64], R19 ;  /* 0x0000001302007986 */ /* 0x0011e2000c101924 */
[----:B------:R-:W-:Y:S05]  /*3900*/  BRA `(.L_x_5294) ;  /* 0x0000000c00387947 */ /* 0x000fea0003800000 */
.L_x_5295:
[----:B0-----:R-:W-:-:S06]  /*3910*/  IMAD.U32 R19, R19, 0x10000, RZ ;  /* 0x0001000013137824 */ /* 0x001fcc00078e00ff */
[----:B------:R-:W0:Y:S02]  /*3920*/  F2I.FTZ.TRUNC.NTZ R19, R19 ;  /* 0x0000001300137305 */ /* 0x000e24000021f100 */
[----:B0-----:R0:W-:Y:S01]  /*3930*/  STG.E.U16 desc[UR36][R2.64], R19 ;  /* 0x0000001302007986 */ /* 0x0011e2000c101524 */
[----:B------:R-:W-:Y:S05]  /*3940*/  BRA `(.L_x_5294) ;  /* 0x0000000c00287947 */ /* 0x000fea0003800000 */
.L_x_5290:
[----:B------:R-:W-:-:S09]  /*3950*/  UISETP.GT.AND UP0, UPT, UR4, 0x6, UPT ;  /* 0x000000060400788c */ /* 0x000fd2000bf04270 */
[----:B------:R-:W-:Y:S05]  /*3960*/  BRA.U UP0, `(.L_x_5297) ;  /* 0x00000001002c7547 */ /* 0x000fea000b800000 */
[----:B------:R-:W-:-:S09]  /*3970*/  UISETP.NE.AND UP0, UPT, UR4, 0x5, UPT ;  /* 0x000000050400788c */ /* 0x000fd2000bf05270 */
[----:B------:R-:W-:Y:S05]  /*3980*/  BRA.U !UP0, `(.L_x_5298) ;  /* 0x0000000108147547 */ /* 0x000fea000b800000 */
[----:B------:R-:W-:-:S09]  /*3990*/  UISETP.NE.AND UP0, UPT, UR4, 0x6, UPT ;  /* 0x000000060400788c */ /* 0x000fd2000bf05270 */
[----:B------:R-:W-:Y:S05]  /*39a0*/  BRA.U UP0, `(.L_x_5293) ;  /* 0x0000000900707547 */ /* 0x000fea000b800000 */
[----:B0-----:R-:W-:-:S05]  /*39b0*/  IMAD.U32 R19, R19, 0x10000, RZ ;  /* 0x0001000013137824 */ /* 0x001fca00078e00ff */
[----:B------:R0:W-:Y:S01]  /*39c0*/  STG.E desc[UR36][R2.64], R19 ;  /* 0x0000001302007986 */ /* 0x0001e2000c101924 */
[----:B------:R-:W-:Y:S05]  /*39d0*/  BRA `(.L_x_5294) ;  /* 0x0000000c00047947 */ /* 0x000fea0003800000 */
.L_x_5298:
[----:B0-----:R-:W-:-:S05]  /*39e0*/  IMAD.U32 R0, R19, 0x10000, RZ ;  /* 0x0001000013007824 */ /* 0x001fca00078e00ff */
[----:B------:R-:W-:-:S05]  /*39f0*/  F2FP.F16.F32.PACK_AB R0, RZ, R0 ;  /* 0x00000000ff00723e */ /* 0x000fca00000000ff */
[----:B------:R0:W-:Y:S01]  /*3a00*/  STG.E.U16 desc[UR36][R2.64], R0 ;  /* 0x0000000002007986 */ /* 0x0001e2000c101524 */
[----:B------:R-:W-:Y:S05]  /*3a10*/  BRA `(.L_x_5294) ;  /* 0x0000000800f47947 */ /* 0x000fea0003800000 */
.L_x_5297:
[----:B------:R-:W-:-:S09]  /*3a20*/  UISETP.NE.AND UP0, UPT, UR4, 0x7, UPT ;  /* 0x000000070400788c */ /* 0x000fd2000bf05270 */
[----:B------:R-:W-:Y:S05]  /*3a30*/  BRA.U !UP0, `(.L_x_5299) ;  /* 0x0000000108347547 */ /* 0x000fea000b800000 */
[----:B------:R-:W-:-:S09]  /*3a40*/  UISETP.NE.AND UP0, UPT, UR4, 0x8, UPT ;  /* 0x000000080400788c */ /* 0x000fd2000bf05270 */
[----:B------:R-:W-:Y:S05]  /*3a50*/  BRA.U !UP0, `(.L_x_5300) ;  /* 0x0000000108187547 */ /* 0x000fea000b800000 */
[----:B------:R-:W-:-:S09]  /*3a60*/  UISETP.NE.AND UP0, UPT, UR4, 0x9, UPT ;  /* 0x000000090400788c */ /* 0x000fd2000bf05270 */
[----:B------:R-:W-:Y:S05]  /*3a70*/  BRA.U UP0, `(.L_x_5293) ;  /* 0x00000009003c7547 */ /* 0x000fea000b800000 */
[----:B0-----:R-:W-:Y:S01]  /*3a80*/  SHF.L.U32 R4, R19, 0x10, RZ ;  /* 0x0000001013047819 */ /* 0x001fe200000006ff */
[----:B------:R-:W-:-:S05]  /*3a90*/  IMAD.MOV.U32 R5, RZ, RZ, RZ ;  /* 0x000000ffff057224 */ /* 0x000fca00078e00ff */
[----:B------:R0:W-:Y:S01]  /*3aa0*/  STG.E.64 desc[UR36][R2.64], R4 ;  /* 0x0000000402007986 */ /* 0x0001e2000c101b24 */
[----:B------:R-:W-:Y:S05]  /*3ab0*/  BRA `(.L_x_5294) ;  /* 0x0000000800cc7947 */ /* 0x000fea0003800000 */
.L_x_5300:
[----:B0-----:R-:W-:-:S05]  /*3ac0*/  IMAD.U32 R19, R19, 0x10000, RZ ;  /* 0x0001000013137824 */ /* 0x001fca00078e00ff */
[----:B------:R-:W-:-:S04]  /*3ad0*/  F2FP.F16.F32.PACK_AB R5, RZ, R19 ;  /* 0x00000013ff05723e */ /* 0x000fc800000000ff */
[----:B------:R-:W-:-:S05]  /*3ae0*/  PRMT R5, R5, 0x5410, RZ ;  /* 0x0000541005057816 */ /* 0x000fca00000000ff */
[----:B------:R0:W-:Y:S01]  /*3af0*/  STG.E desc[UR36][R2.64], R5 ;  /* 0x0000000502007986 */ /* 0x0001e2000c101924 */
[----:B------:R-:W-:Y:S05]  /*3b00*/  BRA `(.L_x_5294) ;  /* 0x0000000800b87947 */ /* 0x000fea0003800000 */
.L_x_5299:
[----:B0-----:R-:W-:-:S04]  /*3b10*/  IMAD.U32 R4, R19, 0x10000, RZ ;  /* 0x0001000013047824 */ /* 0x001fc800078e00ff */
[----:B------:R-:W-:-:S06]  /*3b20*/  FMUL.FTZ R4, R4, 1 ;  /* 0x3f80000004047820 */ /* 0x000fcc0000410000 */
[----:B------:R-:W0:Y:S02]  /*3b30*/  F2F.F64.F32 R4, R4 ;  /* 0x0000000400047310 */ /* 0x000e240000201800 */
[----:B0-----:R0:W-:Y:S01]  /*3b40*/  STG.E.64 desc[UR36][R2.64], R4 ;  /* 0x0000000402007986 */ /* 0x0011e2000c101b24 */
[----:B------:R-:W-:Y:S05]  /*3b50*/  BRA `(.L_x_5294) ;  /* 0x0000000800a47947 */ /* 0x000fea0003800000 */
.L_x_5289:
        /* <DEDUP_REMOVED lines=8> */
[----:B0-----:R-:W-:-:S04]  /*3be0*/  SHF.L.U32 R19, R19, 0x10, RZ ;  /* 0x0000001013137819 */ /* 0x001fc800000006ff */
[----:B------:R-:W-:-:S04]  /*3bf0*/  FSETP.NEU.FTZ.AND P0, PT, R19, RZ, PT ;  /* 0x000000ff1300720b */ /* 0x000fc80003f1d000 */
[----:B------:R-:W-:-:S05]  /*3c00*/  SEL R5, RZ, 0x1, !P0 ;  /* 0x00000001ff057807 */ /* 0x000fca0004000000 */
[----:B------:R4:W-:Y:S01]  /*3c10*/  STG.E.U8 desc[UR36][R2.64], R5 ;  /* 0x0000000502007986 */ /* 0x0009e2000c101124 */
[----:B------:R-:W-:Y:S05]  /*3c20*/  BRA `(.L_x_5294) ;  /* 0x0000000800707947 */ /* 0x000fea0003800000 */
.L_x_5303:
[----:B0-----:R-:W-:Y:S01]  /*3c30*/  IMAD.U32 R19, R19, 0x10000, RZ ;  /* 0x0001000013137824 */ /* 0x001fe200078e00ff */
[----:B------:R-:W-:-:S03]  /*3c40*/  CS2R R6, SRZ ;  /* 0x0000000000067805 */ /* 0x000fc6000001ff00 */
[----:B------:R-:W-:-:S06]  /*3c50*/  FMUL.FTZ R4, R19, 1 ;  /* 0x3f80000013047820 */ /* 0x000fcc0000410000 */
[----:B------:R-:W0:Y:S02]  /*3c60*/  F2F.F64.F32 R4, R4 ;  /* 0x0000000400047310 */ /* 0x000e240000201800 */
[----:B0-----:R3:W-:Y:S01]  /*3c70*/  STG.E.128 desc[UR36][R2.64], R4 ;  /* 0x0000000402007986 */ /* 0x0017e2000c101d24 */
[----:B------:R-:W-:Y:S05]  /*3c80*/  BRA `(.L_x_5294) ;  /* 0x0000000800587947 */ /* 0x000fea0003800000 */
.L_x_5302:
[----:B------:R-:W-:-:S09]  /*3c90*/  UISETP.NE.AND UP0, UPT, UR4, 0xf, UPT ;  /* 0x0000000f0400788c */ /* 0x000fd2000bf05270 */
[----:B------:R-:W-:Y:S05]  /*3ca0*/  BRA.U !UP0, `(.L_x_5304) ;  /* 0x0000000108a07547 */ /* 0x000fea000b800000 */
[----:B------:R-:W-:-:S09]  /*3cb0*/  UISETP.NE.AND UP0, UPT, UR4, 0x17, UPT ;  /* 0x000000170400788c */ /* 0x000fd2000bf05270 */
[----:B------:R-:W-:Y:S05]  /*3cc0*/  BRA.U !UP0, `(.L_x_5305) ;  /* 0x00000001084c7547 */ /* 0x000fea000b800000 */
[----:B------:R-:W-:-:S09]  /*3cd0*/  UISETP.NE.AND UP0, UPT, UR4, 0x18, UPT ;  /* 0x000000180400788c */ /* 0x000fd2000bf05270 */
[----:B------:R-:W-:Y:S05]  /*3ce0*/  BRA.U UP0, `(.L_x_5293) ;  /* 0x0000000500a07547 */ /* 0x000fea000b800000 */
[----:B0-----:R-:W-:Y:S01]  /*3cf0*/  IMAD.U32 R19, R19, 0x10000, RZ ;  /* 0x0001000013137824 */ /* 0x001fe200078e00ff */
[----:B------:R-:W-:Y:S01]  /*3d00*/  BSSY.RECONVERGENT B0, `(.L_x_5306) ;  /* 0x000000c000007945 */ /* 0x000fe20003800200 */
[----:B------:R-:W-:-:S03]  /*3d10*/  IMAD.MOV.U32 R0, RZ, RZ, 0x7f ;  /* 0x0000007fff007424 */ /* 0x000fc600078e00ff */
        /* <DEDUP_REMOVED lines=10> */
.L_x_5307:
[----:B------:R-:W-:Y:S05]  /*3dc0*/  BSYNC.RECONVERGENT B0 ;  /* 0x0000000000007941 */ /* 0x000fea0003800200 */
.L_x_5306:
[----:B------:R-:W-:-:S05]  /*3dd0*/  LOP3.LUT R5, R0, 0x80, R5, 0xf8, !PT ;  /* 0x0000008000057812 */ /* 0x000fca00078ef805 */
[----:B------:R1:W-:Y:S01]  /*3de0*/  STG.E.U8 desc[UR36][R2.64], R5 ;  /* 0x0000000502007986 */ /* 0x0003e2000c101124 */
[----:B------:R-:W-:Y:S05]  /*3df0*/  BRA `(.L_x_5294) ;  /* 0x0000000400fc7947 */ /* 0x000fea0003800000 */
.L_x_5305:
[----:B0-----:R-:W-:Y:S01]  /*3e00*/  SHF.L.U32 R19, R19, 0x10, RZ ;  /* 0x0000001013137819 */ /* 0x001fe200000006ff */
[----:B------:R-:W-:Y:S03]  /*3e10*/  BSSY.RECONVERGENT B0, `(.L_x_5308) ;  /* 0x000000e000007945 */ /* 0x000fe60003800200 */
        /* <DEDUP_REMOVED lines=13> */
.L_x_5309:
[----:B------:R-:W-:Y:S05]  /*3ef0*/  BSYNC.RECONVERGENT B0 ;  /* 0x0000000000007941 */ /* 0x000fea0003800200 */
.L_x_5308:
[----:B------:R-:W-:-:S05]  /*3f00*/  LOP3.LUT R5, R0, 0x80, R5, 0xf8, !PT ;  /* 0x0000008000057812 */ /* 0x000fca00078ef805 */
[----:B------:R2:W-:Y:S01]  /*3f10*/  STG.E.U8 desc[UR36][R2.64], R5 ;  /* 0x0000000502007986 */ /* 0x0005e2000c101124 */
[----:B------:R-:W-:Y:S05]  /*3f20*/  BRA `(.L_x_5294) ;  /* 0x0000000400b07947 */ /* 0x000fea0003800000 */
.L_x_5304:
[----:B0-----:R0:W-:Y:S01]  /*3f30*/  STG.E.U16 desc[UR36][R2.64], R19 ;  /* 0x0000001302007986 */ /* 0x0011e2000c101524 */
[----:B------:R-:W-:Y:S05]  /*3f40*/  BRA `(.L_x_5294) ;  /* 0x0000000400a87947 */ /* 0x000fea0003800000 */
.L_x_5301:
        /* <DEDUP_REMOVED lines=8> */
[----:B0-----:R-:W-:-:S06]  /*3fd0*/  IMAD.U32 R5, R19, 0x10000, RZ ;  /* 0x0001000013057824 */ /* 0x001fcc00078e00ff */
[----:B------:R-:W0:Y:S02]  /*3fe0*/  F2I.FTZ.U32.TRUNC.NTZ R5, R5 ;  /* 0x0000000500057305 */ /* 0x000e24000021f000 */
[----:B0-----:R0:W-:Y:S01]  /*3ff0*/  STG.E.U16 desc[UR36][R2.64], R5 ;  /* 0x0000000502007986 */ /* 0x0011e2000c101524 */
[----:B------:R-:W-:Y:S05]  /*4000*/  BRA `(.L_x_5294) ;  /* 0x0000000400787947 */ /* 0x000fea0003800000 */
.L_x_5312:
[----:B0-----:R-:W-:Y:S01]  /*4010*/  IMAD.U32 R5, R19, 0x10000, RZ ;  /* 0x0001000013057824 */ /* 0x001fe200078e00ff */
[----:B------:R-:W-:Y:S01]  /*4020*/  BSSY.RECONVERGENT B0, `(.L_x_5313) ;  /* 0x0000014000007945 */ /* 0x000fe20003800200 */
[----:B------:R-:W-:-:S03]  /*4030*/  MOV R0, 0x80 ;  /* 0x0000008000007802 */ /* 0x000fc60000000f00 */
        /* <DEDUP_REMOVED lines=10> */
.L_x_5315:
[----:B------:R-:W-:-:S04]  /*40e0*/  SHF.R.U32.HI R0, RZ, 0x14, R5 ;  /* 0x00000014ff007819 */ /* 0x000fc80000011605 */
[----:B------:R-:W-:-:S04]  /*40f0*/  LOP3.LUT R0, R0, 0x1, RZ, 0xc0, !PT ;  /* 0x0000000100007812 */ /* 0x000fc800078ec0ff */
[----:B------:R-:W-:-:S04]  /*4100*/  IADD3 R0, PT, PT, R5, 0x487ffff, R0 ;  /* 0x0487ffff05007810 */ /* 0x000fc80007ffe000 */
[----:B------:R-:W-:-:S04]  /*4110*/  SHF.R.U32.HI R0, RZ, 0x14, R0 ;  /* 0x00000014ff007819 */ /* 0x000fc80000011600 */
[----:B------:R-:W-:-:S07]  /*4120*/  LOP3.LUT R4, R0, 0xff, RZ, 0xc0, !PT ;  /* 0x000000ff00047812 */ /* 0x000fce00078ec0ff */
.L_x_5316:
[----:B------:R-:W-:-:S04]  /*4130*/  SHF.R.U32.HI R5, RZ, 0x18, R5 ;  /* 0x00000018ff057819 */ /* 0x000fc80000011605 */
[----:B------:R-:W-:-:S04]  /*4140*/  LOP3.LUT R4, R4, 0x80, R5, 0xf8, !PT ;  /* 0x0000008004047812 */ /* 0x000fc800078ef805 */
[----:B------:R-:W-:-:S07]  /*4150*/  PRMT R0, R4, 0x7610, R0 ;  /* 0x0000761004007816 */ /* 0x000fce0000000000 */
.L_x_5314:
[----:B------:R-:W-:Y:S05]  /*4160*/  BSYNC.RECONVERGENT B0 ;  /* 0x0000000000007941 */ /* 0x000fea0003800200 */
.L_x_5313:
[----:B------:R0:W-:Y:S01]  /*4170*/  STG.E.U8 desc[UR36][R2.64], R0 ;  /* 0x0000000002007986 */ /* 0x0001e2000c101124 */
[----:B------:R-:W-:Y:S05]  /*4180*/  BRA `(.L_x_5294) ;  /* 0x0000000400187947 */ /* 0x000fea0003800000 */
.L_x_5311:
[----:B0-----:R-:W-:Y:S01]  /*4190*/  IMAD.U32 R5, R19, 0x10000, RZ ;  /* 0x0001000013057824 */ /* 0x001fe200078e00ff */
[----:B------:R-:W-:Y:S01]  /*41a0*/  BSSY.RECONVERGENT B0, `(.L_x_5317) ;  /* 0x0000014000007945 */ /* 0x000fe20003800200 */
[----:B------:R-:W-:-:S03]  /*41b0*/  IMAD.MOV.U32 R0, RZ, RZ, 0x80 ;  /* 0x00000080ff007424 */ /* 0x000fc600078e00ff */
        /* <DEDUP_REMOVED lines=10> */
.L_x_5319:
[----:B------:R-:W-:-:S04]  /*4260*/  SHF.R.U32.HI R0, RZ, 0x15, R5 ;  /* 0x00000015ff007819 */ /* 0x000fc80000011605 */
[----:B------:R-:W-:-:S04]  /*4270*/  LOP3.LUT R0, R0, 0x1, RZ, 0xc0, !PT ;  /* 0x0000000100007812 */ /* 0x000fc800078ec0ff */
[----:B------:R-:W-:-:S04]  /*4280*/  IADD3 R0, PT, PT, R5, 0x88fffff, R0 ;  /* 0x088fffff05007810 */ /* 0x000fc80007ffe000 */
[----:B------:R-:W-:-:S04]  /*4290*/  SHF.R.U32.HI R0, RZ, 0x15, R0 ;  /* 0x00000015ff007819 */ /* 0x000fc80000011600 */
[----:B------:R-:W-:-:S07]  /*42a0*/  LOP3.LUT R4, R0, 0xff, RZ, 0xc0, !PT ;  /* 0x000000ff00047812 */ /* 0x000fce00078ec0ff */
.L_x_5320:
[----:B------:R-:W-:-:S04]  /*42b0*/  SHF.R.U32.HI R5, RZ, 0x18, R5 ;  /* 0x00000018ff057819 */ /* 0x000fc80000011605 */
[----:B------:R-:W-:-:S04]  /*42c0*/  LOP3.LUT R4, R4, 0x80, R5, 0xf8, !PT ;  /* 0x0000008004047812 */ /* 0x000fc800078ef805 */
[----:B------:R-:W-:-:S07]  /*42d0*/  PRMT R0, R4, 0x7610, R0 ;  /* 0x0000761004007816 */ /* 0x000fce0000000000 */
.L_x_5318:
[----:B------:R-:W-:Y:S05]  /*42e0*/  BSYNC.RECONVERGENT B0 ;  /* 0x0000000000007941 */ /* 0x000fea0003800200 */
.L_x_5317:
[----:B------:R0:W-:Y:S01]  /*42f0*/  STG.E.U8 desc[UR36][R2.64], R0 ;  /* 0x0000000002007986 */ /* 0x0001e2000c101124 */
[----:B------:R-:W-:Y:S05]  /*4300*/  BRA `(.L_x_5294) ;  /* 0x0000000000b87947 */ /* 0x000fea0003800000 */
.L_x_5310:
[----:B------:R-:W-:-:S09]  /*4310*/  UISETP.NE.AND UP0, UPT, UR4, 0x1c, UPT ;  /* 0x0000001c0400788c */ /* 0x000fd2000bf05270 */
[----:B------:R-:W-:Y:S05]  /*4320*/  BRA.U !UP0, `(.L_x_5321) ;  /* 0x0000000108a47547 */ /* 0x000fea000b800000 */
[----:B------:R-:W-:-:S09]  /*4330*/  UISETP.NE.AND UP0, UPT, UR4, 0x1d, UPT ;  /* 0x0000001d0400788c */ /* 0x000fd2000bf05270 */
[----:B------:R-:W-:Y:S05]  /*4340*/  BRA.U !UP0, `(.L_x_5322) ;  /* 0x00000001088c7547 */ /* 0x000fea000b800000 */
[----:B------:R-:W-:-:S09]  /*4350*/  UISETP.NE.AND UP0, UPT, UR4, 0x2c, UPT ;  /* 0x0000002c0400788c */ /* 0x000fd2000bf05270 */
[----:B------:R-:W-:Y:S05]  /*4360*/  BRA.U !UP0, `(.L_x_5323) ;  /* 0x0000000108447547 */ /* 0x000fea000b800000 */
.L_x_5293:
        /* <DEDUP_REMOVED lines=8> */
[----:B-1----:R-:W-:Y:S01]  /*43f0*/  IMAD.U32 R4, RZ, RZ, UR6 ;  /* 0x00000006ff047e24 */ /* 0x002fe2000f8e00ff */
[----:B------:R-:W-:Y:S01]  /*4400*/  MOV R5, UR7 ;  /* 0x0000000700057c02 */ /* 0x000fe20008000f00 */
[----:B----4-:R-:W-:-:S02]  /*4410*/  IMAD.U32 R6, RZ, RZ, UR8 ;  /* 0x00000008ff067e24 */ /* 0x010fc4000f8e00ff */
[----:B------:R-:W-:Y:S02]  /*4420*/  IMAD.U32 R7, RZ, RZ, UR9 ;  /* 0x00000009ff077e24 */ /* 0x000fe4000f8e00ff */
[----:B-----5:R-:W-:Y:S01]  /*4430*/  IMAD.U32 R10, RZ, RZ, UR4 ;  /* 0x00000004ff0a7e24 */ /* 0x020fe2000f8e00ff */
[----:B--2---:R-:W-:-:S07]  /*4440*/  MOV R11, UR5 ;  /* 0x00000005000b7c02 */ /* 0x004fce0008000f00 */
[----:B------:R-:W-:-:S07]  /*4450*/  LEPC R20, `(.L_x_5324) ;  /* 0x000000001014794e */ /* 0x000fce0000000000 */
[----:B0--3--:R-:W-:Y:S05]  /*4460*/  CALL.ABS.NOINC R2 ;  /* 0x0000000002007343 */ /* 0x009fea0003c00000 */
.L_x_5324:
[----:B------:R-:W-:Y:S05]  /*4470*/  BRA `(.L_x_5294) ;  /* 0x00000000005c7947 */ /* 0x000fea0003800000 */
.L_x_5323:
[----:B0-----:R-:W-:Y:S01]  /*4480*/  SHF.L.U32 R19, R19, 0x10, RZ ;  /* 0x0000001013137819 */ /* 0x001fe200000006ff */
[----:B------:R-:W-:-:S03]  /*4490*/  IMAD.MOV.U32 R5, RZ, RZ, 0xff ;  /* 0x000000ffff057424 */ /* 0x000fc600078e00ff */
        /* <DEDUP_REMOVED lines=14> */
.L_x_5322:
[----:B0-----:R-:W-:-:S06]  /*4580*/  IMAD.U32 R4, R19, 0x10000, RZ ;  /* 0x0001000013047824 */ /* 0x001fcc00078e00ff */
[----:B------:R-:W0:Y:S02]  /*4590*/  F2I.U64.TRUNC R4, R4 ;  /* 0x0000000400047311 */ /* 0x000e24000020d800 */
[----:B0-----:R0:W-:Y:S01]  /*45a0*/  STG.E.64 desc[UR36][R2.64], R4 ;  /* 0x0000000402007986 */ /* 0x0011e2000c101b24 */
[----:B------:R-:W-:Y:S05]  /*45b0*/  BRA `(.L_x_5294) ;  /* 0x00000000000c7947 */ /* 0x000fea0003800000 */
.L_x_5321:
[----:B0-----:R-:W-:-:S06]  /*45c0*/  IMAD.U32 R19, R19, 0x10000, RZ ;  /* 0x0001000013137824 */ /* 0x001fcc00078e00ff */
[----:B------:R-:W0:Y:S02]  /*45d0*/  F2I.FTZ.U32.TRUNC.NTZ R19, R19 ;  /* 0x0000001300137305 */ /* 0x000e24000021f000 */
[----:B0-----:R0:W-:Y:S02]  /*45e0*/  STG.E desc[UR36][R2.64], R19 ;  /* 0x0000001302007986 */ /* 0x0011e4000c101924 */
.L_x_5294:
[----:B------:R-:W-:-:S07]  /*45f0*/  VIADD R17, R17, 0x80 ;  /* 0x0000008011117836 */ /* 0x000fce0000000000 */
.L_x_5224:
[----:B------:R-:W-:Y:S05]  /*4600*/  BSYNC.RECONVERGENT B7 ;  /* 0x0000000000077941 */ /* 0x000fea0003800200 */
.L_x_5223:
[----:B------:R-:W5:Y:S01]  /*4610*/  LDCU UR4, c[0x0][0x380] ;  /* 0x00007000ff0477ac */ /* 0x000f620008000800 */
[----:B------:R-:W-:Y:S01]  /*4620*/  BSSY.RECONVERGENT B7, `(.L_x_5325) ;  /* 0x0000451000077945 */ /* 0x000fe20003800200 */
[----:B-----5:R-:W-:-:S13]  /*4630*/  ISETP.GE.AND P0, PT, R17, UR4, PT ;  /* 0x0000000411007c0c */ /* 0x020fda000bf06270 */
[----:B------:R-:W-:Y:S05]  /*4640*/  @P0 BRA `(.L_x_5326) ;  /* 0x0000004400380947 */ /* 0x000fea0003800000 */
[----:B------:R-:W5:Y:S01]  /*4650*/  LDCU UR4, c[0x0][0x388] ;  /* 0x00007100ff0477ac */ /* 0x000f620008000800 */
[----:B------:R-:W-:Y:S02]  /*4660*/  HFMA2 R18, -RZ, RZ, 0, 0 ;  /* 0x00000000ff127431 */ /* 0x000fe400000001ff */
        /* <DEDUP_REMOVED lines=9> */
[----:B-1234-:R-:W-:Y:S01]  /*4700*/  IMAD.HI.U32 R2, R17, UR4, R16 ;  /* 0x0000000411027c27 */ /* 0x01efe2000f8e0010 */
[----:B------:R-:W1:Y:S04]  /*4710*/  LDCU UR4, c[0x0][0x4c0] ;  /* 0x00009800ff0477ac */ /* 0x000e680008000800 */
[----:B------:R-:W-:-:S04]  /*4720*/  SHF.R.U32.HI R3, RZ, UR5, R2 ;  /* 0x00000005ff037c19 */ /* 0x000fc80008011602 */
[----:B------:R-:W-:-:S05]  /*4730*/  IADD3 R18, PT, PT, -R3, RZ, RZ ;  /* 0x000000ff03127210 */ /* 0x000fca0007ffe1ff */
[----:B0-----:R-:W-:-:S04]  /*4740*/  IMAD R18, R18, UR6, R17 ;  /* 0x0000000612127c24 */ /* 0x001fc8000f8e0211 */
[C---:B-----5:R-:W-:Y:S02]  /*4750*/  IMAD R16, R18.reuse, UR8, RZ ;  /* 0x0000000812107c24 */ /* 0x060fe4000f8e02ff */
[C---:B------:R-:W-:Y:S02]  /*4760*/  IMAD R0, R18.reuse, UR9, RZ ;  /* 0x0000000912007c24 */ /* 0x040fe4000f8e02ff */
[----:B-1----:R-:W-:Y:S01]  /*4770*/  IMAD R18, R18, UR4, RZ ;  /* 0x0000000412127c24 */ /* 0x002fe2000f8e02ff */
        /* <DEDUP_REMOVED lines=335> */
.L_x_5327:
        /* <DEDUP_REMOVED lines=19> */
.L_x_5331:
[----:B------:R-:W2:Y:S02]  /*5da0*/  LDG.E.U8 R2, desc[UR36][R2.64] ;  /* 0x0000002402027981 */ /* 0x000ea4000c1e1100 */
[----:B--2---:R-:W-:-:S04]  /*5db0*/  I2FP.F32.U32 R0, R2 ;  /* 0x0000000200007245 */ /* 0x004fc80000201000 */
[----:B------:R-:W-:-:S04]  /*5dc0*/  F2FP.BF16.F32.PACK_AB R0, RZ, R0 ;  /* 0x00000000ff00723e */ /* 0x000fc800000010ff */
[----:B------:R-:W-:Y:S01]  /*5dd0*/  PRMT R19, R0, 0x7610, R19 ;  /* 0x0000761000137816 */ /* 0x000fe20000000013 */
[----:B------:R-:W-:Y:S06]  /*5de0*/  BRA `(.L_x_5333) ;  /* 0x0000000c00e07947 */ /* 0x000fec0003800000 */
.L_x_5330:
        /* <DEDUP_REMOVED lines=11> */
.L_x_5335:
[----:B------:R-:W2:Y:S02]  /*5ea0*/  LDG.E R2, desc[UR36][R2.64] ;  /* 0x0000002402027981 */ /* 0x000ea4000c1e1900 */
[----:B--2---:R-:W-:-:S04]  /*5eb0*/  I2FP.F32.S32 R0, R2 ;  /* 0x0000000200007245 */ /* 0x004fc80000201400 */
[----:B------:R-:W-:-:S04]  /*5ec0*/  F2FP.BF16.F32.PACK_AB R0, RZ, R0 ;  /* 0x00000000ff00723e */ /* 0x000fc800000010ff */
[----:B------:R-:W-:Y:S01]  /*5ed0*/  PRMT R19, R0, 0x7610, R19 ;  /* 0x0000761000137816 */ /* 0x000fe20000000013 */
[----:B------:R-:W-:Y:S06]  /*5ee0*/  BRA `(.L_x_5333) ;  /* 0x0000000c00a07947 */ /* 0x000fec0003800000 */
.L_x_5334:
[----:B------:R-:W2:Y:S02]  /*5ef0*/  LDG.E.U16 R2, desc[UR36][R2.64] ;  /* 0x0000002402027981 */ /* 0x000ea4000c1e1500 */
[----:B--2---:R-:W0:Y:S02]  /*5f00*/  I2F.S16 R0, R2 ;  /* 0x0000000200007306 */ /* 0x004e240000101400 */
[----:B0-----:R-:W-:-:S04]  /*5f10*/  F2FP.BF16.F32.PACK_AB R0, RZ, R0 ;  /* 0x00000000ff00723e */ /* 0x001fc800000010ff */
[----:B------:R-:W-:Y:S01]  /*5f20*/  PRMT R19, R0, 0x7610, R19 ;  /* 0x0000761000137816 */ /* 0x000fe20000000013 */
[----:B------:R-:W-:Y:S06]  /*5f30*/  BRA `(.L_x_5333) ;  /* 0x0000000c008c7947 */ /* 0x000fec0003800000 */
.L_x_5329:
        /* <DEDUP_REMOVED lines=9> */
.L_x_5337:
[----:B------:R-:W2:Y:S02]  /*5fd0*/  LDG.E.U16 R0, desc[UR36][R2.64] ;  /* 0x0000002402007981 */ /* 0x000ea4000c1e1500 */
[----:B--2---:R-:W-:-:S05]  /*5fe0*/  HADD2.F32 R0, -RZ, R0.H0_H0 ;  /* 0x20000000ff007230 */ /* 0x004fca0000004100 */
[----:B------:R-:W-:-:S04]  /*5ff0*/  F2FP.BF16.F32.PACK_AB R0, RZ, R0 ;  /* 0x00000000ff00723e */ /* 0x000fc800000010ff */
[----:B------:R-:W-:Y:S01]  /*6000*/  PRMT R19, R0, 0x7610, R19 ;  /* 0x0000761000137816 */ /* 0x000fe20000000013 */
[----:B------:R-:W-:Y:S06]  /*6010*/  BRA `(.L_x_5333) ;  /* 0x0000000c00547947 */ /* 0x000fec0003800000 */
.L_x_5336:
        /* <DEDUP_REMOVED lines=9> */
.L_x_5339:
[----:B------:R-:W2:Y:S02]  /*60b0*/  LDG.E.U16 R2, desc[UR36][R2.64] ;  /* 0x0000002402027981 */ /* 0x000ea4000c1e1500 */
[----:B--2---:R-:W-:-:S05]  /*60c0*/  HADD2.F32 R0, -RZ, R2.H0_H0 ;  /* 0x20000002ff007230 */ /* 0x004fca0000004100 */
[----:B------:R-:W-:-:S04]  /*60d0*/  F2FP.BF16.F32.PACK_AB R0, RZ, R0 ;  /* 0x00000000ff00723e */ /* 0x000fc800000010ff */
[----:B------:R-:W-:Y:S01]  /*60e0*/  PRMT R19, R0, 0x7610, R19 ;  /* 0x0000761000137816 */ /* 0x000fe20000000013 */
[----:B------:R-:W-:Y:S06]  /*60f0*/  BRA `(.L_x_5333) ;  /* 0x0000000c001c7947 */ /* 0x000fec0003800000 */
.L_x_5338:
        /* <DEDUP_REMOVED lines=13> */
.L_x_5328:
        /* <DEDUP_REMOVED lines=14> */
.L_x_5342:
        /* <DEDUP_REMOVED lines=13> */
.L_x_5341:
        /* <DEDUP_REMOVED lines=27> */
.L_x_5344:
        /* <DEDUP_REMOVED lines=11> */
[----:B------:R-:W-:-:S04]  /*65e0*/  F2FP.BF16.F32.PACK_AB R0, RZ, R0 ;  /* 0x00000000ff00723e */ /* 0x000fc800000010ff */
[----:B------:R-:W-:Y:S01]  /*65f0*/  PRMT R19, R0, 0x7610, R19 ;  /* 0x0000761000137816 */ /* 0x000fe20000000013 */
[----:B------:R-:W-:Y:S06]  /*6600*/  BRA `(.L_x_5333) ;  /* 0x0000000400d87947 */ /* 0x000fec0003800000 */
.L_x_5343:
[----:B------:R0:W5:Y:S01]  /*6610*/  LDG.E.U16 R19, desc[UR36][R2.64] ;  /* 0x0000002402137981 */ /* 0x000162000c1e1500 */
[----:B------:R-:W-:Y:S05]  /*6620*/  BRA `(.L_x_5333) ;  /* 0x0000000400d07947 */ /* 0x000fea0003800000 */
.L_x_5340:
        /* <DEDUP_REMOVED lines=13> */
.L_x_5347:
        /* <DEDUP_REMOVED lines=21> */
.L_x_5351:
[----:B------:R-:W-:Y:S05]  /*6850*/  BSYNC.RECONVERGENT B1 ;  /* 0x0000000000017941 */ /* 0x000fea0003800200 */
.L_x_5350:
[----:B------:R-:W-:Y:S01]  /*6860*/  IMAD.SHL.U32 R0, R0, 0x100000, RZ ;  /* 0x0010000000007824 */ /* 0x000fe200078e00ff */
[----:B------:R-:W-:-:S04]  /*6870*/  LEA R2, R2, 0x3b800000, 0x17 ;  /* 0x3b80000002027811 */ /* 0x000fc800078eb8ff */
[----:B------:R-:W-:-:S07]  /*6880*/  LOP3.LUT R0, R2, R0, R7, 0xfe, !PT ;  /* 0x0000000002007212 */ /* 0x000fce00078efe07 */
.L_x_5349:
[----:B------:R-:W-:Y:S05]  /*6890*/  BSYNC.RECONVERGENT B0 ;  /* 0x0000000000007941 */ /* 0x000fea0003800200 */
.L_x_5348:
[----:B------:R-:W-:-:S04]  /*68a0*/  F2FP.BF16.F32.PACK_AB R0, RZ, R0 ;  /* 0x00000000ff00723e */ /* 0x000fc800000010ff */
[----:B------:R-:W-:Y:S01]  /*68b0*/  PRMT R19, R0, 0x7610, R19 ;  /* 0x0000761000137816 */ /* 0x000fe20000000013 */
[----:B------:R-:W-:Y:S06]  /*68c0*/  BRA `(.L_x_5333) ;  /* 0x0000000400287947 */ /* 0x000fec0003800000 */
.L_x_5346:
        /* <DEDUP_REMOVED lines=21> */
.L_x_5355:
[----:B------:R-:W-:Y:S05]  /*6a20*/  BSYNC.RECONVERGENT B1 ;  /* 0x0000000000017941 */ /* 0x000fea0003800200 */
.L_x_5354:
[----:B------:R-:W-:Y:S02]  /*6a30*/  SHF.L.U32 R0, R0, 0x15, RZ ;  /* 0x0000001500007819 */ /* 0x000fe400000006ff */
[----:B------:R-:W-:-:S04]  /*6a40*/  LEA R2, R2, 0x37800000, 0x17 ;  /* 0x3780000002027811 */ /* 0x000fc800078eb8ff */
[----:B------:R-:W-:-:S07]  /*6a50*/  LOP3.LUT R0, R2, R0, R7, 0xfe, !PT ;  /* 0x0000000002007212 */ /* 0x000fce00078efe07 */
.L_x_5353:
[----:B------:R-:W-:Y:S05]  /*6a60*/  BSYNC.RECONVERGENT B0 ;  /* 0x0000000000007941 */ /* 0x000fea0003800200 */
.L_x_5352:
[----:B------:R-:W-:-:S04]  /*6a70*/  F2FP.BF16.F32.PACK_AB R0, RZ, R0 ;  /* 0x00000000ff00723e */ /* 0x000fc800000010ff */
[----:B------:R-:W-:Y:S01]  /*6a80*/  PRMT R19, R0, 0x7610, R19 ;  /* 0x0000761000137816 */ /* 0x000fe20000000013 */
[----:B------:R-:W-:Y:S06]  /*6a90*/  BRA `(.L_x_5333) ;  /* 0x0000000000b47947 */ /* 0x000fec0003800000 */
.L_x_5345:
        /* <DEDUP_REMOVED lines=14> */
.L_x_5359:
[----:B------:R-:W-:Y:S05]  /*6b80*/  BSYNC.RECONVERGENT B0 ;  /* 0x0000000000007941 */ /* 0x000fea0003800200 */
.L_x_5358:
[----:B------:R-:W-:-:S04]  /*6b90*/  F2FP.BF16.F32.PACK_AB R0, RZ, R0 ;  /* 0x00000000ff00723e */ /* 0x000fc800000010ff */
[----:B------:R-:W-:Y:S01]  /*6ba0*/  PRMT R19, R0, 0x7610, R19 ;  /* 0x0000761000137816 */ /* 0x000fe20000000013 */
[----:B------:R-:W-:Y:S06]  /*6bb0*/  BRA `(.L_x_5333) ;  /* 0x00000000006c7947 */ /* 0x000fec0003800000 */
.L_x_5332:
        /* <DEDUP_REMOVED lines=16> */
.L_x_5360:
[----:B------:R-:W-:Y:S01]  /*6cc0*/  PRMT R19, RZ, 0x7610, R19 ;  /* 0x00007610ff137816 */ /* 0x000fe20000000013 */
[----:B------:R-:W-:Y:S06]  /*6cd0*/  BRA `(.L_x_5333) ;  /* 0x0000000000247947 */ /* 0x000fec0003800000 */
.L_x_5357:
[----:B------:R-:W2:Y:S02]  /*6ce0*/  LDG.E.64 R2, desc[UR36][R2.64] ;  /* 0x0000002402027981 */ /* 0x000ea4000c1e1b00 */
[----:B--2---:R-:W0:Y:S02]  /*6cf0*/  I2F.U64 R0, R2 ;  /* 0x0000000200007312 */ /* 0x004e240000301000 */
[----:B0-----:R-:W-:-:S04]  /*6d00*/  F2FP.BF16.F32.PACK_AB R0, RZ, R0 ;  /* 0x00000000ff00723e */ /* 0x001fc800000010ff */
[----:B------:R-:W-:Y:S01]  /*6d10*/  PRMT R19, R0, 0x7610, R19 ;  /* 0x0000761000137816 */ /* 0x000fe20000000013 */
[----:B------:R-:W-:Y:S06]  /*6d20*/  BRA `(.L_x_5333) ;  /* 0x0000000000107947 */ /* 0x000fec0003800000 */
.L_x_5356:
[----:B------:R-:W2:Y:S02]  /*6d30*/  LDG.E R2, desc[UR36][R2.64] ;  /* 0x0000002402027981 */ /* 0x000ea4000c1e1900 */
[----:B--2---:R-:W-:-:S04]  /*6d40*/  I2FP.F32.U32 R0, R2 ;  /* 0x0000000200007245 */ /* 0x004fc80000201000 */
[----:B------:R-:W-:-:S04]  /*6d50*/  F2FP.BF16.F32.PACK_AB R0, RZ, R0 ;  /* 0x00000000ff00723e */ /* 0x000fc800000010ff */
[----:B------:R-:W-:-:S07]  /*6d60*/  PRMT R19, R0, 0x7610, R19 ;  /* 0x0000761000137816 */ /* 0x000fce0000000013 */
.L_x_5333:
        /* <DEDUP_REMOVED lines=18> */
.L_x_5365:
[----:B------:R-:W2:Y:S02]  /*6e90*/  LDG.E.U8 R0, desc[UR36][R2.64] ;  /* 0x0000002402007981 */ /* 0x000ea4000c1e1100 */
[----:B--2---:R-:W-:Y:S01]  /*6ea0*/  I2FP.F32.U32 R0, R0 ;  /* 0x0000000000007245 */ /* 0x004fe20000201000 */
[----:B------:R-:W-:Y:S06]  /*6eb0*/  BRA `(.L_x_5367) ;  /* 0x0000000c00447947 */ /* 0x000fec0003800000 */
.L_x_5364:
        /* <DEDUP_REMOVED lines=9> */
.L_x_5369:
[----:B------:R-:W2:Y:S02]  /*6f50*/  LDG.E R0, desc[UR36][R2.64] ;  /* 0x0000002402007981 */ /* 0x000ea4000c1e1900 */
[----:B--2---:R-:W-:Y:S01]  /*6f60*/  I2FP.F32.S32 R0, R0 ;  /* 0x0000000000007245 */ /* 0x004fe20000201400 */
[----:B------:R-:W-:Y:S06]  /*6f70*/  BRA `(.L_x_5367) ;  /* 0x0000000c00147947 */ /* 0x000fec0003800000 */
.L_x_5368:
[----:B------:R-:W2:Y:S02]  /*6f80*/  LDG.E.U16 R0, desc[UR36][R2.64] ;  /* 0x0000002402007981 */ /* 0x000ea4000c1e1500 */
[----:B--2---:R-:W2:Y:S01]  /*6f90*/  I2F.S16 R0, R0 ;  /* 0x0000000000007306 */ /* 0x004ea20000101400 */
[----:B------:R-:W-:Y:S05]  /*6fa0*/  BRA `(.L_x_5367) ;  /* 0x0000000c00087947 */ /* 0x000fea0003800000 */
.L_x_5363:
        /* <DEDUP_REMOVED lines=8> */
.L_x_5371:
[----:B------:R-:W2:Y:S02]  /*7030*/  LDG.E.U16 R0, desc[UR36][R2.64] ;  /* 0x0000002402007981 */ /* 0x000ea4000c1e1500 */
[----:B--2---:R-:W-:Y:S01]  /*7040*/  HADD2.F32 R0, -RZ, R0.H0_H0 ;  /* 0x20000000ff007230 */ /* 0x004fe20000004100 */
[----:B------:R-:W-:Y:S06]  /*7050*/  BRA `(.L_x_5367) ;  /* 0x0000000800dc7947 */ /* 0x000fec0003800000 */
.L_x_5370:
        /* <DEDUP_REMOVED lines=8> */
.L_x_5373:
[----:B------:R-:W2:Y:S02]  /*70e0*/  LDG.E.U16 R0, desc[UR36][R2.64] ;  /* 0x0000002402007981 */ /* 0x000ea4000c1e1500 */
[----:B--2---:R-:W-:Y:S01]  /*70f0*/  HADD2.F32 R0, -RZ, R0.H0_H0 ;  /* 0x20000000ff007230 */ /* 0x004fe20000004100 */
[----:B------:R-:W-:Y:S06]  /*7100*/  BRA `(.L_x_5367) ;  /* 0x0000000800b07947 */ /* 0x000fec0003800000 */
.L_x_5372:
        /* <DEDUP_REMOVED lines=11> */
.L_x_5362:
        /* <DEDUP_REMOVED lines=12> */
.L_x_5376:
        /* <DEDUP_REMOVED lines=11> */
.L_x_5375:
        /* <DEDUP_REMOVED lines=25> */
.L_x_5378:
        /* <DEDUP_REMOVED lines=12> */
.L_x_5377:
[----:B------:R-:W2:Y:S02]  /*7580*/  LDG.E.U16 R0, desc[UR36][R2.64] ;  /* 0x0000002402007981 */ /* 0x000ea4000c1e1500 */
[----:B--2---:R-:W-:Y:S01]  /*7590*/  IMAD.U32 R0, R0, 0x10000, RZ ;  /* 0x0001000000007824 */ /* 0x004fe200078e00ff */
[----:B------:R-:W-:Y:S06]  /*75a0*/  BRA `(.L_x_5367) ;  /* 0x0000000400887947 */ /* 0x000fec0003800000 */
.L_x_5374:
        /* <DEDUP_REMOVED lines=11> */
.L_x_5381:
        /* <DEDUP_REMOVED lines=20> */
.L_x_5383:
[----:B------:R-:W-:Y:S05]  /*77a0*/  BSYNC.RECONVERGENT B0 ;  /* 0x0000000000007941 */ /* 0x000fea0003800200 */
.L_x_5382:
[----:B------:R-:W-:Y:S02]  /*77b0*/  SHF.L.U32 R0, R0, 0x14, RZ ;  /* 0x0000001400007819 */ /* 0x000fe400000006ff */
[----:B------:R-:W-:-:S04]  /*77c0*/  LEA R2, R2, 0x3b800000, 0x17 ;  /* 0x3b80000002027811 */ /* 0x000fc800078eb8ff */
[----:B------:R-:W-:Y:S01]  /*77d0*/  LOP3.LUT R0, R2, R0, R7, 0xfe, !PT ;  /* 0x0000000002007212 */ /* 0x000fe200078efe07 */
[----:B------:R-:W-:Y:S06]  /*77e0*/  BRA `(.L_x_5367) ;  /* 0x0000000000f87947 */ /* 0x000fec0003800000 */
.L_x_5380:
        /* <DEDUP_REMOVED lines=20> */
.L_x_5385:
[----:B------:R-:W-:Y:S05]  /*7930*/  BSYNC.RECONVERGENT B0 ;  /* 0x0000000000007941 */ /* 0x000fea0003800200 */
.L_x_5384:
[----:B------:R-:W-:Y:S01]  /*7940*/  IMAD.SHL.U32 R0, R0, 0x200000, RZ ;  /* 0x0020000000007824 */ /* 0x000fe200078e00ff */
[----:B------:R-:W-:-:S04]  /*7950*/  LEA R2, R2, 0x37800000, 0x17 ;  /* 0x3780000002027811 */ /* 0x000fc800078eb8ff */
[----:B------:R-:W-:Y:S01]  /*7960*/  LOP3.LUT R0, R2, R0, R7, 0xfe, !PT ;  /* 0x0000000002007212 */ /* 0x000fe200078efe07 */
[----:B------:R-:W-:Y:S06]  /*7970*/  BRA `(.L_x_5367) ;  /* 0x0000000000947947 */ /* 0x000fec0003800000 */
.L_x_5379:
        /* <DEDUP_REMOVED lines=14> */
.L_x_5366:
        /* <DEDUP_REMOVED lines=16> */
.L_x_5388:
[----:B------:R-:W-:Y:S01]  /*7b60*/  IMAD.MOV.U32 R0, RZ, RZ, RZ ;  /* 0x000000ffff007224 */ /* 0x000fe200078e00ff */
[----:B------:R-:W-:Y:S06]  /*7b70*/  BRA `(.L_x_5367) ;  /* 0x0000000000147947 */ /* 0x000fec0003800000 */
.L_x_5387:
[----:B------:R-:W2:Y:S02]  /*7b80*/  LDG.E.64 R2, desc[UR36][R2.64] ;  /* 0x0000002402027981 */ /* 0x000ea4000c1e1b00 */
[----:B--2---:R0:W1:Y:S02]  /*7b90*/  I2F.U64 R0, R2 ;  /* 0x0000000200007312 */ /* 0x0040640000301000 */
[----:B01----:R-:W-:Y:S05]  /*7ba0*/  BRA `(.L_x_5367) ;  /* 0x0000000000087947 */ /* 0x003fea0003800000 */
.L_x_5386:
[----:B------:R-:W2:Y:S02]  /*7bb0*/  LDG.E R0, desc[UR36][R2.64] ;  /* 0x0000002402007981 */ /* 0x000ea4000c1e1900 */
[----:B--2---:R-:W-:-:S07]  /*7bc0*/  I2FP.F32.U32 R0, R0 ;  /* 0x0000000000007245 */ /* 0x004fce0000201000 */
.L_x_5367:
[----:B------:R-:W-:Y:S05]  /*7bd0*/  BSYNC.RECONVERGENT B6 ;  /* 0x0000000000067941 */ /* 0x000fea0003800200 */
.L_x_5361:
[----:B------:R-:W0:Y:S01]  /*7be0*/  LDCU.64 UR6, c[0x0][0x5e8] ;  /* 0x0000bd00ff0677ac */ /* 0x000e220008000a00 */
[----:B-----5:R-:W-:Y:S01]  /*7bf0*/  IMAD.U32 R19, R19, 0x10000, RZ ;  /* 0x0001000013137824 */ /* 0x020fe200078e00ff */
[----:B------:R-:W-:-:S03]  /*7c00*/  UPRMT UR4, UR43, 0x9910, URZ ;  /* 0x000099102b047896 */ /* 0x000fc600080000ff */
[----:B-12---:R-:W-:Y:S01]  /*7c10*/  FMUL.FTZ R19, R19, R0 ;  /* 0x0000000013137220 */ /* 0x006fe20000410000 */
[----:B------:R-:W-:-:S05]  /*7c20*/  UISETP.GT.AND UP0, UPT, UR4, 0x9, UPT ;  /* 0x000000090400788c */ /* 0x000fca000bf04270 */
[----:B------:R-:W1:Y:S01]  /*7c30*/  F2F.BF16.F32 R19, R19 ;  /* 0x0000001300137304 */ /* 0x000e620000202000 */
[----:B0--34-:R-:W-:-:S04]  /*7c40*/  IADD3 R2, P0, PT, R16, UR6, RZ ;  /* 0x0000000610027c10 */ /* 0x019fc8000ff1e0ff */
[----:B------:R-:W-:Y:S01]  /*7c50*/  IADD3.X R3, PT, PT, RZ, UR7, RZ, P0, !PT ;  /* 0x00000007ff037c10 */ /* 0x000fe200087fe4ff */
[----:B------:R-:W-:Y:S08]  /*7c60*/  BRA.U UP0, `(.L_x_5389) ;  /* 0x00000005000c7547 */ /* 0x000ff0000b800000 */
        /* <DEDUP_REMOVED lines=8> */
[----:B-1----:R-:W-:-:S04]  /*7cf0*/  IMAD.U32 R0, R19, 0x10000, RZ ;  /* 0x0001000013007824 */ /* 0x002fc800078e00ff */
[----:B------:R-:W0:Y:S02]  /*7d00*/  F2I.FTZ.TRUNC.NTZ R5, R0 ;  /* 0x0000000000057305 */ /* 0x000e24000021f100 */
[----:B0-----:R0:W-:Y:S01]  /*7d10*/  STG.E.U8 desc[UR36][R2.64], R5 ;  /* 0x0000000502007986 */ /* 0x0011e2000c101124 */
[----:B------:R-:W-:Y:S05]  /*7d20*/  BRA `(.L_x_5394) ;  /* 0x0000000c007c7947 */ /* 0x000fea0003800000 */
.L_x_5392:
[----:B-1----:R-:W-:-:S06]  /*7d30*/  IMAD.U32 R5, R19, 0x10000, RZ ;  /* 0x0001000013057824 */ /* 0x002fcc00078e00ff */
[----:B------:R-:W0:Y:S02]  /*7d40*/  F2I.S64.TRUNC R4, R5 ;  /* 0x0000000500047311 */ /* 0x000e24000020d900 */
[----:B0-----:R0:W-:Y:S01]  /*7d50*/  STG.E.U8 desc[UR36][R2.64], R4 ;  /* 0x0000000402007986 */ /* 0x0011e2000c101124 */
[----:B------:R-:W-:Y:S05]  /*7d60*/  BRA `(.L_x_5394) ;  /* 0x0000000c006c7947 */ /* 0x000fea0003800000 */
.L_x_5391:
[----:B------:R-:W-:-:S09]  /*7d70*/  UISETP.NE.AND UP0, UPT, UR4, 0x2, UPT ;  /* 0x000000020400788c */ /* 0x000fd2000bf05270 */
[----:B------:R-:W-:Y:S05]  /*7d80*/  BRA.U !UP0, `(.L_x_5395) ;  /* 0x0000000108307547 */ /* 0x000fea000b800000 */
[----:B------:R-:W-:-:S09]  /*7d90*/  UISETP.NE.AND UP0, UPT, UR4, 0x3, UPT ;  /* 0x000000030400788c */ /* 0x000fd2000bf05270 */
[----:B------:R-:W-:Y:S05]  /*7da0*/  BRA.U !UP0, `(.L_x_5396) ;  /* 0x0000000108187547 */ /* 0x000fea000b800000 */
[----:B------:R-:W-:-:S09]  /*7db0*/  UISETP.NE.AND UP0, UPT, UR4, 0x4, UPT ;  /* 0x000000040400788c */ /* 0x000fd2000bf05270 */
[----:B------:R-:W-:Y:S05]  /*7dc0*/  BRA.U UP0, `(.L_x_5393) ;  /* 0x0000000900787547 */ /* 0x000fea000b800000 */
[----:B-1----:R-:W-:-:S06]  /*7dd0*/  IMAD.U32 R4, R19, 0x10000, RZ ;  /* 0x0001000013047824 */ /* 0x002fcc00078e00ff */
[----:B------:R-:W0:Y:S02]  /*7de0*/  F2I.S64.TRUNC R4, R4 ;  /* 0x0000000400047311 */ /* 0x000e24000020d900 */
[----:B0-----:R0:W-:Y:S01]  /*7df0*/  STG.E.64 desc[UR36][R2.64], R4 ;  /* 0x0000000402007986 */ /* 0x0011e2000c101b24 */
[----:B------:R-:W-:Y:S05]  /*7e00*/  BRA `(.L_x_5394) ;  /* 0x0000000c00447947 */ /* 0x000fea0003800000 */
.L_x_5396:
[----:B-1----:R-:W-:-:S06]  /*7e10*/  SHF.L.U32 R19, R19, 0x10, RZ ;  /* 0x0000001013137819 */ /* 0x002fcc00000006ff */
[----:B------:R-:W0:Y:S02]  /*7e20*/  F2I.FTZ.TRUNC.NTZ R19, R19 ;  /* 0x0000001300137305 */ /* 0x000e24000021f100 */
[----:B0-----:R0:W-:Y:S01]  /*7e30*/  STG.E desc[UR36][R2.64], R19 ;  /* 0x0000001302007986 */ /* 0x0011e2000c101924 */
[----:B------:R-:W-:Y:S05]  /*7e40*/  BRA `(.L_x_5394) ;  /* 0x0000000c00347947 */ /* 0x000fea0003800000 */
.L_x_5395:
[----:B-1----:R-:W-:-:S06]  /*7e50*/  IMAD.U32 R19, R19, 0x10000, RZ ;  /* 0x0001000013137824 */ /* 0x002fcc00078e00ff */
[----:B------:R-:W0:Y:S02]  /*7e60*/  F2I.FTZ.TRUNC.NTZ R19, R19 ;  /* 0x0000001300137305 */ /* 0x000e24000021f100 */
[----:B0-----:R0:W-:Y:S01]  /*7e70*/  STG.E.U16 desc[UR36][R2.64], R19 ;  /* 0x0000001302007986 */ /* 0x0011e2000c101524 */
[----:B------:R-:W-:Y:S05]  /*7e80*/  BRA `(.L_x_5394) ;  /* 0x0000000c00247947 */ /* 0x000fea0003800000 */
.L_x_5390:
[----:B------:R-:W-:-:S09]  /*7e90*/  UISETP.GT.AND UP0, UPT, UR4, 0x6, UPT ;  /* 0x000000060400788c */ /* 0x000fd2000bf04270 */
[----:B------:R-:W-:Y:S05]  /*7ea0*/  BRA.U UP0, `(.L_x_5397) ;  /* 0x00000001002c7547 */ /* 0x000fea000b800000 */
[----:B------:R-:W-:-:S09]  /*7eb0*/  UISETP.NE.AND UP0, UPT, UR4, 0x5, UPT ;  /* 0x000000050400788c */ /* 0x000fd2000bf05270 */
[----:B------:R-:W-:Y:S05]  /*7ec0*/  BRA.U !UP0, `(.L_x_5398) ;  /* 0x0000000108147547 */ /* 0x000fea000b800000 */
[----:B------:R-:W-:-:S09]  /*7ed0*/  UISETP.NE.AND UP0, UPT, UR4, 0x6, UPT ;  /* 0x000000060400788c */ /* 0x000fd2000bf05270 */
[----:B------:R-:W-:Y:S05]  /*7ee0*/  BRA.U UP0, `(.L_x_5393) ;  /* 0x0000000900307547 */ /* 0x000fea000b800000 */
[----:B-1----:R-:W-:-:S05]  /*7ef0*/  IMAD.U32 R19, R19, 0x10000, RZ ;  /* 0x0001000013137824 */ /* 0x002fca00078e00ff */
[----:B------:R0:W-:Y:S01]  /*7f00*/  STG.E desc[UR36][R2.64], R19 ;  /* 0x0000001302007986 */ /* 0x0001e2000c101924 */
[----:B------:R-:W-:Y:S05]  /*7f10*/  BRA `(.L_x_5394) ;  /* 0x0000000c00007947 */ /* 0x000fea0003800000 */
.L_x_5398:
[----:B-1----:R-:W-:-:S05]  /*7f20*/  IMAD.U32 R0, R19, 0x10000, RZ ;  /* 0x0001000013007824 */ /* 0x002fca00078e00ff */
[----:B------:R-:W-:-:S05]  /*7f30*/  F2FP.F16.F32.PACK_AB R0, RZ, R0 ;  /* 0x00000000ff00723e */ /* 0x000fca00000000ff */
[----:B------:R0:W-:Y:S01]  /*7f40*/  STG.E.U16 desc[UR36][R2.64], R0 ;  /* 0x0000000002007986 */ /* 0x0001e2000c101524 */
[----:B------:R-:W-:Y:S05]  /*7f50*/  BRA `(.L_x_5394) ;  /* 0x0000000800f07947 */ /* 0x000fea0003800000 */
.L_x_5397:
[----:B------:R-:W-:-:S09]  /*7f60*/  UISETP.NE.AND UP0, UPT, UR4, 0x7, UPT ;  /* 0x000000070400788c */ /* 0x000fd2000bf05270 */
[----:B------:R-:W-:Y:S05]  /*7f70*/  BRA.U !UP0, `(.L_x_5399) ;  /* 0x0000000108347547 */ /* 0x000fea000b800000 */
[----:B------:R-:W-:-:S09]  /*7f80*/  UISETP.NE.AND UP0, UPT, UR4, 0x8, UPT ;  /* 0x000000080400788c */ /* 0x000fd2000bf05270 */
[----:B------:R-:W-:Y:S05]  /*7f90*/  BRA.U !UP0, `(.L_x_5400) ;  /* 0x0000000108187547 */ /* 0x000fea000b800000 */
[----:B------:R-:W-:-:S09]  /*7fa0*/  UISETP.NE.AND UP0, UPT, UR4, 0x9, UPT ;  /* 0x000000090400788c */ /* 0x000fd2000bf05270 */
[----:B------:R-:W-:Y:S05]  /*7fb0*/  BRA.U UP0, `(.L_x_5393) ;  /* 0x0000000500fc7547 */ /* 0x000fea000b800000 */
[----:B-1----:R-:W-:Y:S01]  /*7fc0*/  SHF.L.U32 R4, R19, 0x10, RZ ;  /* 0x0000001013047819 */ /* 0x002fe200000006ff */
[----:B------:R-:W-:-:S05]  /*7fd0*/  IMAD.MOV.U32 R5, RZ, RZ, RZ ;  /* 0x000000ffff057224 */ /* 0x000fca00078e00ff */
[----:B------:R0:W-:Y:S01]  /*7fe0*/  STG.E.64 desc[UR36][R2.64], R4 ;  /* 0x0000000402007986 */ /* 0x0001e2000c101b24 */
[----:B------:R-:W-:Y:S05]  /*7ff0*/  BRA `(.L_x_5394) ;  /* 0x0000000800c87947 */ /* 0x000fea0003800000 */
.L_x_5400:
[----:B-1----:R-:W-:-:S05]  /*8000*/  IMAD.U32 R19, R19, 0x10000, RZ ;  /* 0x0001000013137824 */ /* 0x002fca00078e00ff */
[----:B------:R-:W-:-:S04]  /*8010*/  F2FP.F16.F32.PACK_AB R5, RZ, R19 ;  /* 0x00000013ff05723e */ /* 0x000fc800000000ff */
[----:B------:R-:W-:-:S05]  /*8020*/  PRMT R5, R5, 0x5410, RZ ;  /* 0x0000541005057816 */ /* 0x000fca00000000ff */
[----:B------:R0:W-:Y:S01]  /*8030*/  STG.E desc[UR36][R2.64], R5 ;  /* 0x0000000502007986 */ /* 0x0001e2000c101924 */
[----:B------:R-:W-:Y:S05]  /*8040*/  BRA `(.L_x_5394) ;  /* 0x0000000800b47947 */ /* 0x000fea0003800000 */
.L_x_5399:
[----:B-1----:R-:W-:-:S04]  /*8050*/  IMAD.U32 R4, R19, 0x10000, RZ ;  /* 0x0001000013047824 */ /* 0x002fc800078e00ff */
[----:B------:R-:W-:-:S06]  /*8060*/  FMUL.FTZ R4, R4, 1 ;  /* 0x3f80000004047820 */ /* 0x000fcc0000410000 */
[----:B------:R-:W0:Y:S02]  /*8070*/  F2F.F64.F32 R4, R4 ;  /* 0x0000000400047310 */ /* 0x000e240000201800 */
[----:B0-----:R0:W-:Y:S01]  /*8080*/  STG.E.64 desc[UR36][R2.64], R4 ;  /* 0x0000000402007986 */ /* 0x0011e2000c101b24 */
[----:B------:R-:W-:Y:S05]  /*8090*/  BRA `(.L_x_5394) ;  /* 0x0000000800a07947 */ /* 0x000fea0003800000 */
.L_x_5389:
        /* <DEDUP_REMOVED lines=10> */
[----:B-1----:R-:W-:-:S06]  /*8140*/  SHF.L.U32 R5, R19, 0x10, RZ ;  /* 0x0000001013057819 */ /* 0x002fcc00000006ff */
[----:B------:R-:W0:Y:S02]  /*8150*/  F2I.FTZ.U32.TRUNC.NTZ R5, R5 ;  /* 0x0000000500057305 */ /* 0x000e24000021f000 */
[----:B0-----:R0:W-:Y:S01]  /*8160*/  STG.E.U16 desc[UR36][R2.64], R5 ;  /* 0x0000000502007986 */ /* 0x0011e2000c101524 */
[----:B------:R-:W-:Y:S05]  /*8170*/  BRA `(.L_x_5394) ;  /* 0x0000000800687947 */ /* 0x000fea0003800000 */
.L_x_5404:
[----:B-1----:R-:W-:Y:S01]  /*8180*/  IMAD.U32 R5, R19, 0x10000, RZ ;  /* 0x0001000013057824 */ /* 0x002fe200078e00ff */
[----:B------:R-:W-:Y:S01]  /*8190*/  BSSY.RECONVERGENT B0, `(.L_x_5405) ;  /* 0x0000013000007945 */ /* 0x000fe20003800200 */
[----:B------:R-:W-:-:S03]  /*81a0*/  IMAD.MOV.U32 R0, RZ, RZ, 0x80 ;  /* 0x00000080ff007424 */ /* 0x000fc600078e00ff */
        /* <DEDUP_REMOVED lines=15> */
.L_x_5407:
[----:B------:R-:W-:-:S04]  /*82a0*/  SHF.R.U32.HI R5, RZ, 0x18, R5 ;  /* 0x00000018ff057819 */ /* 0x000fc80000011605 */
[----:B------:R-:W-:-:S07]  /*82b0*/  LOP3.LUT R0, R0, 0x80, R5, 0xf8, !PT ;  /* 0x0000008000007812 */ /* 0x000fce00078ef805 */
.L_x_5406:
[----:B------:R-:W-:Y:S05]  /*82c0*/  BSYNC.RECONVERGENT B0 ;  /* 0x0000000000007941 */ /* 0x000fea0003800200 */
.L_x_5405:
[----:B------:R0:W-:Y:S01]  /*82d0*/  STG.E.U8 desc[UR36][R2.64], R0 ;  /* 0x0000000002007986 */ /* 0x0001e2000c101124 */
[----:B------:R-:W-:Y:S05]  /*82e0*/  BRA `(.L_x_5394) ;  /* 0x00000008000c7947 */ /* 0x000fea0003800000 */
.L_x_5403:
[----:B-1----:R-:W-:Y:S01]  /*82f0*/  SHF.L.U32 R5, R19, 0x10, RZ ;  /* 0x0000001013057819 */ /* 0x002fe200000006ff */
[----:B------:R-:W-:Y:S01]  /*8300*/  BSSY.RECONVERGENT B0, `(.L_x_5408) ;  /* 0x0000013000007945 */ /* 0x000fe20003800200 */
[----:B------:R-:W-:Y:S02]  /*8310*/  IMAD.MOV.U32 R0, RZ, RZ, 0x80 ;  /* 0x00000080ff007424 */ /* 0x000fe400078e00ff */
        /* <DEDUP_REMOVED lines=15> */
.L_x_5410:
[----:B------:R-:W-:-:S04]  /*8410*/  SHF.R.U32.HI R5, RZ, 0x18, R5 ;  /* 0x00000018ff057819 */ /* 0x000fc80000011605 */
[----:B------:R-:W-:-:S07]  /*8420*/  LOP3.LUT R0, R0, 0x80, R5, 0xf8, !PT ;  /* 0x0000008000007812 */ /* 0x000fce00078ef805 */
.L_x_5409:
[----:B------:R-:W-:Y:S05]  /*8430*/  BSYNC.RECONVERGENT B0 ;  /* 0x0000000000007941 */ /* 0x000fea0003800200 */
.L_x_5408:
[----:B------:R0:W-:Y:S01]  /*8440*/  STG.E.U8 desc[UR36][R2.64], R0 ;  /* 0x0000000002007986 */ /* 0x0001e2000c101124 */
[----:B------:R-:W-:Y:S05]  /*8450*/  BRA `(.L_x_5394) ;  /* 0x0000000400b07947 */ /* 0x000fea0003800000 */
.L_x_5402:
[----:B------:R-:W-:-:S09]  /*8460*/  UISETP.NE.AND UP0, UPT, UR4, 0x1c, UPT ;  /* 0x0000001c0400788c */ /* 0x000fd2000bf05270 */
[----:B------:R-:W-:Y:S05]  /*8470*/  BRA.U !UP0, `(.L_x_5411) ;  /* 0x0000000108607547 */ /* 0x000fea000b800000 */
[----:B------:R-:W-:-:S09]  /*8480*/  UISETP.NE.AND UP0, UPT, UR4, 0x1d, UPT ;  /* 0x0000001d0400788c */ /* 0x000fd2000bf05270 */
[----:B------:R-:W-:Y:S05]  /*8490*/  BRA.U !UP0, `(.L_x_5412) ;  /* 0x0000000108487547 */ /* 0x000fea000b800000 */
[----:B------:R-:W-:-:S09]  /*84a0*/  UISETP.NE.AND UP0, UPT, UR4, 0x2c, UPT ;  /* 0x0000002c0400788c */ /* 0x000fd2000bf05270 */
[----:B------:R-:W-:Y:S05]  /*84b0*/  BRA.U UP0, `(.L_x_5393) ;  /* 0x0000000100bc7547 */ /* 0x000fea000b800000 */
[----:B-1----:R-:W-:Y:S02]  /*84c0*/  IMAD.U32 R19, R19, 0x10000, RZ ;  /* 0x0001000013137824 */ /* 0x002fe400078e00ff */
[----:B------:R-:W-:-:S03]  /*84d0*/  HFMA2 R5, -RZ, RZ, 0, 1.5199184417724609375e-05 ;  /* 0x000000ffff057431 */ /* 0x000fc600000001ff */
        /* <DEDUP_REMOVED lines=14> */
.L_x_5412:
[----:B-1----:R-:W-:-:S06]  /*85c0*/  SHF.L.U32 R4, R19, 0x10, RZ ;  /* 0x0000001013047819 */ /* 0x002fcc00000006ff */
[----:B------:R-:W0:Y:S02]  /*85d0*/  F2I.U64.TRUNC R4, R4 ;  /* 0x0000000400047311 */ /* 0x000e24000020d800 */
[----:B0-----:R0:W-:Y:S01]  /*85e0*/  STG.E.64 desc[UR36][R2.64], R4 ;  /* 0x0000000402007986 */ /* 0x0011e2000c101b24 */
[----:B------:R-:W-:Y:S05]  /*85f0*/  BRA `(.L_x_5394) ;  /* 0x0000000400487947 */ /* 0x000fea0003800000 */
.L_x_5411:
[----:B-1----:R-:W-:-:S06]  /*8600*/  IMAD.U32 R19, R19, 0x10000, RZ ;  /* 0x0001000013137824 */ /* 0x002fcc00078e00ff */
[----:B------:R-:W0:Y:S02]  /*8610*/  F2I.FTZ.U32.TRUNC.NTZ R19, R19 ;  /* 0x0000001300137305 */ /* 0x000e24000021f000 */
[----:B0-----:R0:W-:Y:S01]  /*8620*/  STG.E desc[UR36][R2.64], R19 ;  /* 0x0000001302007986 */ /* 0x0011e2000c101924 */
[----:B------:R-:W-:Y:S05]  /*8630*/  BRA `(.L_x_5394) ;  /* 0x0000000400387947 */ /* 0x000fea0003800000 */
.L_x_5401:
[----:B------:R-:W-:-:S09]  /*8640*/  UISETP.GT.AND UP0, UPT, UR4, 0xe, UPT ;  /* 0x0000000e0400788c */ /* 0x000fd2000bf04270 */
[----:B------:R-:W-:Y:S05]  /*8650*/  BRA.U UP0, `(.L_x_5413) ;  /* 0x00000001003c7547 */ /* 0x000fea000b800000 */
[----:B------:R-:W-:-:S09]  /*8660*/  UISETP.NE.AND UP0, UPT, UR4, 0xa, UPT ;  /* 0x0000000a0400788c */ /* 0x000fd2000bf05270 */
[----:B------:R-:W-:Y:S05]  /*8670*/  BRA.U !UP0, `(.L_x_5414) ;  /* 0x00000001081c7547 */ /* 0x000fea000b800000 */
[----:B------:R-:W-:-:S09]  /*8680*/  UISETP.NE.AND UP0, UPT, UR4, 0xb, UPT ;  /* 0x0000000b0400788c */ /* 0x000fd2000bf05270 */
[----:B------:R-:W-:Y:S05]  /*8690*/  BRA.U UP0, `(.L_x_5393) ;  /* 0x0000000100447547 */ /* 0x000fea000b800000 */
[----:B-1----:R-:W-:-:S05]  /*86a0*/  IMAD.U32 R19, R19, 0x10000, RZ ;  /* 0x0001000013137824 */ /* 0x002fca00078e00ff */
[----:B------:R-:W-:-:S04]  /*86b0*/  FSETP.NEU.FTZ.AND P0, PT, R19, RZ, PT ;  /* 0x000000ff1300720b */ /* 0x000fc80003f1d000 */
[----:B------:R-:W-:-:S05]  /*86c0*/  SEL R5, RZ, 0x1, !P0 ;  /* 0x00000001ff057807 */ /* 0x000fca0004000000 */
[----:B------:R1:W-:Y:S01]  /*86d0*/  STG.E.U8 desc[UR36][R2.64], R5 ;  /* 0x0000000502007986 */ /* 0x0003e2000c101124 */
[----:B------:R-:W-:Y:S05]  /*86e0*/  BRA `(.L_x_5394) ;  /* 0x00000004000c7947 */ /* 0x000fea0003800000 */
.L_x_5414:
[----:B-1----:R-:W-:Y:S01]  /*86f0*/  IMAD.U32 R19, R19, 0x10000, RZ ;  /* 0x0001000013137824 */ /* 0x002fe200078e00ff */
[----:B------:R-:W-:-:S03]  /*8700*/  CS2R R6, SRZ ;  /* 0x0000000000067805 */ /* 0x000fc6000001ff00 */
[----:B------:R-:W-:-:S06]  /*8710*/  FMUL.FTZ R4, R19, 1 ;  /* 0x3f80000013047820 */ /* 0x000fcc0000410000 */
[----:B------:R-:W0:Y:S02]  /*8720*/  F2F.F64.F32 R4, R4 ;  /* 0x0000000400047310 */ /* 0x000e240000201800 */
[----:B0-----:R0:W-:Y:S01]  /*8730*/  STG.E.128 desc[UR36][R2.64], R4 ;  /* 0x0000000402007986 */ /* 0x0011e2000c101d24 */
[----:B------:R-:W-:Y:S05]  /*8740*/  BRA `(.L_x_5394) ;  /* 0x0000000000f47947 */ /* 0x000fea0003800000 */
.L_x_5413:
[----:B------:R-:W-:-:S09]  /*8750*/  UISETP.NE.AND UP0, UPT, UR4, 0xf, UPT ;  /* 0x0000000f0400788c */ /* 0x000fd2000bf05270 */
[----:B------:R-:W-:Y:S05]  /*8760*/  BRA.U !UP0, `(.L_x_5415) ;  /* 0x0000000108e87547 */ /* 0x000fea000b800000 */
[----:B------:R-:W-:-:S09]  /*8770*/  UISETP.NE.AND UP0, UPT, UR4, 0x17, UPT ;  /* 0x000000170400788c */ /* 0x000fd2000bf05270 */
[----:B------:R-:W-:Y:S05]  /*8780*/  BRA.U !UP0, `(.L_x_5416) ;  /* 0x0000000108907547 */ /* 0x000fea000b800000 */
[----:B------:R-:W-:-:S09]  /*8790*/  UISETP.NE.AND UP0, UPT, UR4, 0x18, UPT ;  /* 0x000000180400788c */ /* 0x000fd2000bf05270 */
[----:B------:R-:W-:Y:S05]  /*87a0*/  BRA.U !UP0, `(.L_x_5417) ;  /* 0x0000000108447547 */ /* 0x000fea000b800000 */
.L_x_5393:
[----:B------:R-:W-:Y:S01]  /*87b0*/  MOV R0, 0x130 ;  /* 0x0000013000007802 */ /* 0x000fe20000000f00 */
[----:B------:R-:W0:Y:S01]  /*87c0*/  LDCU.64 UR4, c[0x4][0x120] ;  /* 0x01002400ff0477ac */ /* 0x000e220008000a00 */
[----:B------:R-:W-:Y:S02]  /*87d0*/  HFMA2 R13, -RZ, RZ, 0, 0 ;  /* 0x00000000ff0d7431 */ /* 0x000fe400000001ff */
[----:B------:R-:W-:Y:S01]  /*87e0*/  IMAD.MOV.U32 R8, RZ, RZ, 0x65 ;  /* 0x00000065ff087424 */ /* 0x000fe200078e00ff */
[----:B------:R2:W3:Y:S01]  /*87f0*/  LDC.64 R2, c[0x4][R0] ;  /* 0x0100000000027b82 */ /* 0x0004e20000000a00 */
[----:B------:R-:W4:Y:S01]  /*8800*/  LDCU.64 UR6, c[0x4][0x128] ;  /* 0x01002500ff0677ac */ /* 0x000f220008000a00 */
[----:B------:R-:W-:Y:S01]  /*8810*/  IMAD.MOV.U32 R12, RZ, RZ, 0x1 ;  /* 0x00000001ff0c7424 */ /* 0x000fe200078e00ff */
[----:B------:R-:W5:Y:S01]  /*8820*/  LDCU.64 UR8, c[0x4][0x28] ;  /* 0x01000500ff0877ac */ /* 0x000f620008000a00 */
[----:B0-----:R-:W-:Y:S01]  /*8830*/  MOV R4, UR4 ;  /* 0x0000000400047c02 */ /* 0x001fe20008000f00 */
[----:B------:R-:W-:-:S02]  /*8840*/  IMAD.U32 R5, RZ, RZ, UR5 ;  /* 0x00000005ff057e24 */ /* 0x000fc4000f8e00ff */
[----:B----4-:R-:W-:Y:S02]  /*8850*/  IMAD.U32 R6, RZ, RZ, UR6 ;  /* 0x00000006ff067e24 */ /* 0x010fe4000f8e00ff */
[----:B------:R-:W-:Y:S01]  /*8860*/  IMAD.U32 R7, RZ, RZ, UR7 ;  /* 0x00000007ff077e24 */ /* 0x000fe2000f8e00ff */
[----:B-----5:R-:W-:Y:S01]  /*8870*/  MOV R10, UR8 ;  /* 0x00000008000a7c02 */ /* 0x020fe20008000f00 */
[----:B--2---:R-:W-:-:S07]  /*8880*/  IMAD.U32 R11, RZ, RZ, UR9 ;  /* 0x00000009ff0b7e24 */ /* 0x004fce000f8e00ff */
[----:B------:R-:W-:-:S07]  /*8890*/  LEPC R20, `(.L_x_5418) ;  /* 0x000000001014794e */ /* 0x000fce0000000000 */
[----:B-1-3--:R-:W-:Y:S05]  /*88a0*/  CALL.ABS.NOINC R2 ;  /* 0x0000000002007343 */ /* 0x00afea0003c00000 */
.L_x_5418:
[----:B------:R-:W-:Y:S05]  /*88b0*/  BRA `(.L_x_5394) ;  /* 0x0000000000987947 */ /* 0x000fea0003800000 */
.L_x_5417:
[----:B-1----:R-:W-:Y:S01]  /*88c0*/  IMAD.U32 R19, R19, 0x10000, RZ ;  /* 0x0001000013137824 */ /* 0x002fe200078e00ff */
[----:B------:R-:W-:Y:S01]  /*88d0*/  BSSY.RECONVERGENT B0, `(.L_x_5419) ;  /* 0x000000c000007945 */ /* 0x000fe20003800200 */
[----:B------:R-:W-:-:S03]  /*88e0*/  IMAD.MOV.U32 R0, RZ, RZ, 0x7f ;  /* 0x0000007fff007424 */ /* 0x000fc600078e00ff */
        /* <DEDUP_REMOVED lines=10> */
.L_x_5420:
[----:B------:R-:W-:Y:S05]  /*8990*/  BSYNC.RECONVERGENT B0 ;  /* 0x0000000000007941 */ /* 0x000fea0003800200 */
.L_x_5419:
[----:B------:R-:W-:-:S05]  /*89a0*/  LOP3.LUT R5, R0, 0x80, R5, 0xf8, !PT ;  /* 0x0000008000057812 */ /* 0x000fca00078ef805 */
[----:B------:R3:W-:Y:S01]  /*89b0*/  STG.E.U8 desc[UR36][R2.64], R5 ;  /* 0x0000000502007986 */ /* 0x0007e2000c101124 */
[----:B------:R-:W-:Y:S05]  /*89c0*/  BRA `(.L_x_5394) ;  /* 0x0000000000547947 */ /* 0x000fea0003800000 */
.L_x_5416:
[----:B-1----:R-:W-:Y:S01]  /*89d0*/  IMAD.U32 R5, R19, 0x10000, RZ ;  /* 0x0001000013057824 */ /* 0x002fe200078e00ff */
[----:B------:R-:W-:Y:S04]  /*89e0*/  BSSY.RECONVERGENT B0, `(.L_x_5421) ;  /* 0x000000e000007945 */ /* 0x000fe80003800200 */
        /* <DEDUP_REMOVED lines=10> */
.L_x_5422:
[----:B------:R-:W-:Y:S02]  /*8a90*/  ISETP.GT.U32.AND P0, PT, R4, 0x7f800000, PT ;  /* 0x7f8000000400780c */ /* 0x000fe40003f04070 */
[----:B------:R-:W-:-:S04]  /*8aa0*/  MOV R0, 0x7f ;  /* 0x0000007f00007802 */ /* 0x000fc80000000f00 */
[----:B------:R-:W-:-:S07]  /*8ab0*/  SEL R0, R0, 0x7c, P0 ;  /* 0x0000007c00007807 */ /* 0x000fce0000000000 */
.L_x_5423:
[----:B------:R-:W-:Y:S05]  /*8ac0*/  BSYNC.RECONVERGENT B0 ;  /* 0x0000000000007941 */ /* 0x000fea0003800200 */
.L_x_5421:
[----:B------:R-:W-:-:S04]  /*8ad0*/  SHF.R.U32.HI R5, RZ, 0x18, R5 ;  /* 0x00000018ff057819 */ /* 0x000fc80000011605 */
[----:B------:R-:W-:-:S05]  /*8ae0*/  LOP3.LUT R5, R0, 0x80, R5, 0xf8, !PT ;  /* 0x0000008000057812 */ /* 0x000fca00078ef805 */
[----:B------:R2:W-:Y:S01]  /*8af0*/  STG.E.U8 desc[UR36][R2.64], R5 ;  /* 0x0000000502007986 */ /* 0x0005e2000c101124 */
[----:B------:R-:W-:Y:S05]  /*8b00*/  BRA `(.L_x_5394) ;  /* 0x0000000000047947 */ /* 0x000fea0003800000 */
.L_x_5415:
[----:B-1----:R4:W-:Y:S02]  /*8b10*/  STG.E.U16 desc[UR36][R2.64], R19 ;  /* 0x0000001302007986 */ /* 0x0029e4000c101524 */
.L_x_5394:
[----:B------:R-:W-:-:S07]  /*8b20*/  VIADD R17, R17, 0x80 ;  /* 0x0000008011117836 */ /* 0x000fce0000000000 */
.L_x_5326:
[----:B------:R-:W-:Y:S05]  /*8b30*/  BSYNC.RECONVERGENT B7 ;  /* 0x0000000000077941 */ /* 0x000fea0003800200 */
.L_x_5325:
[----:B------:R-:W5:Y:S01]  /*8b40*/  LDCU UR4, c[0x0][0x380] ;  /* 0x00007000ff0477ac */ /* 0x000f620008000800 */
[----:B------:R-:W-:Y:S01]  /*8b50*/  BSSY.RECONVERGENT B7, `(.L_x_5424) ;  /* 0x0000451000077945 */ /* 0x000fe20003800200 */
[----:B-----5:R-:W-:-:S13]  /*8b60*/  ISETP.GE.AND P0, PT, R17, UR4, PT ;  /* 0x0000000411007c0c */ /* 0x020fda000bf06270 */
[----:B------:R-:W-:Y:S05]  /*8b70*/  @P0 BRA `(.L_x_5425) ;  /* 0x0000004400380947 */ /* 0x000fea0003800000 */
[----:B------:R-:W5:Y:S01]  /*8b80*/  LDCU UR4, c[0x0][0x388] ;  /* 0x00007100ff0477ac */ /* 0x000f620008000800 */
[----:B------:R-:W-:Y:S02]  /*8b90*/  HFMA2 R16, -RZ, RZ, 0, 0 ;  /* 0x00000000ff107431 */ /* 0x000fe400000001ff */
[----:B------:R-:W-:Y:S02]  /*8ba0*/  IMAD.MOV.U32 R18, RZ, RZ, RZ ;  /* 0x000000ffff127224 */ /* 0x000fe400078e00ff */
        /* <DEDUP_REMOVED lines=10> */
[----:B------:R-:W-:-:S05]  /*8c50*/  SHF.R.U32.HI R3, RZ, UR5, R2 ;  /* 0x00000005ff037c19 */ /* 0x000fca0008011602 */
[----:B------:R-:W-:-:S04]  /*8c60*/  IMAD.MOV R18, RZ, RZ, -R3 ;  /* 0x000000ffff127224 */ /* 0x000fc800078e0a03 */
        /* <DEDUP_REMOVED lines=339> */
.L_x_5426:
        /* <DEDUP_REMOVED lines=19> */
.L_x_5430:
[----:B------:R-:W2:Y:S02]  /*a2d0*/  LDG.E.U8 R2, desc[UR36][R2.64] ;  /* 0x0000002402027981 */ /* 0x000ea4000c1e1100 */
[----:B--2---:R-:W-:-:S04]  /*a2e0*/  I2FP.F32.U32 R0, R2 ;  /* 0x0000000200007245 */ /* 0x004fc80000201000 */
[----:B------:R-:W-:-:S04]  /*a2f0*/  F2FP.BF16.F32.PACK_AB R0, RZ, R0 ;  /* 0x00000000ff00723e */ /* 0x000fc800000010ff */
[----:B------:R-:W-:Y:S01]  /*a300*/  PRMT R19, R0, 0x7610, R19 ;  /* 0x0000761000137816 */ /* 0x000fe20000000013 */
[----:B------:R-:W-:Y:S06]  /*a310*/  BRA `(.L_x_5432) ;  /* 0x0000000c00e07947 */ /* 0x000fec0003800000 */
.L_x_5429:
        /* <DEDUP_REMOVED lines=11> */
.L_x_5434:
[----:B------:R-:W2:Y:S02]  /*a3d0*/  LDG.E R2, desc[UR36][R2.64] ;  /* 0x0000002402027981 */ /* 0x000ea4000c1e1900 */
[----:B--2---:R-:W-:-:S04]  /*a3e0*/  I2FP.F32.S32 R0, R2 ;  /* 0x0000000200007245 */ /* 0x004fc80000201400 */
[----:B------:R-:W-:-:S04]  /*a3f0*/  F2FP.BF16.F32.PACK_AB R0, RZ, R0 ;  /* 0x00000000ff00723e */ /* 0x000fc800000010ff */
[----:B------:R-:W-:Y:S01]  /*a400*/  PRMT R19, R0, 0x7610, R19 ;  /* 0x0000761000137816 */ /* 0x000fe20000000013 */
[----:B------:R-:W-:Y:S06]  /*a410*/  BRA `(.L_x_5432) ;  /* 0x0000000c00a07947 */ /* 0x000fec0003800000 */
.L_x_5433:
[----:B------:R-:W2:Y:S02]  /*a420*/  LDG.E.U16 R2, desc[UR36][R2.64] ;  /* 0x0000002402027981 */ /* 0x000ea4000c1e1500 */
[----:B--2---:R-:W0:Y:S02]  /*a430*/  I2F.S16 R0, R2 ;  /* 0x0000000200007306 */ /* 0x004e240000101400 */
[----:B0-----:R-:W-:-:S04]  /*a440*/  F2FP.BF16.F32.PACK_AB R0, RZ, R0 ;  /* 0x00000000ff00723e */ /* 0x001fc800000010ff */
[----:B------:R-:W-:Y:S01]  /*a450*/  PRMT R19, R0, 0x7610, R19 ;  /* 0x0000761000137816 */ /* 0x000fe20000000013 */
[----:B------:R-:W-:Y:S06]  /*a460*/  BRA `(.L_x_5432) ;  /* 0x0000000c008c7947 */ /* 0x000fec0003800000 */
.L_x_5428:
        /* <DEDUP_REMOVED lines=9> */
.L_x_5436:
[----:B------:R-:W2:Y:S02]  /*a500*/  LDG.E.U16 R0, desc[UR36][R2.64] ;  /* 0x0000002402007981 */ /* 0x000ea4000c1e1500 */
[----:B--2---:R-:W-:-:S05]  /*a510*/  HADD2.F32 R0, -RZ, R0.H0_H0 ;  /* 0x20000000ff007230 */ /* 0x004fca0000004100 */
[----:B------:R-:W-:-:S04]  /*a520*/  F2FP.BF16.F32.PACK_AB R0, RZ, R0 ;  /* 0x00000000ff00723e */ /* 0x000fc800000010ff */
[----:B------:R-:W-:Y:S01]  /*a530*/  PRMT R19, R0, 0x7610, R19 ;  /* 0x0000761000137816 */ /* 0x000fe20000000013 */
[----:B------:R-:W-:Y:S06]  /*a540*/  BRA `(.L_x_5432) ;  /* 0x0000000c00547947 */ /* 0x000fec0003800000 */
.L_x_5435:
        /* <DEDUP_REMOVED lines=9> */
.L_x_5438:
[----:B------:R-:W2:Y:S02]  /*a5e0*/  LDG.E.U16 R2, desc[UR36][R2.64] ;  /* 0x0000002402027981 */ /* 0x000ea4000c1e1500 */
[----:B--2---:R-:W-:-:S05]  /*a5f0*/  HADD2.F32 R0, -RZ, R2.H0_H0 ;  /* 0x20000002ff007230 */ /* 0x004fca0000004100 */
[----:B------:R-:W-:-:S04]  /*a600*/  F2FP.BF16.F32.PACK_AB R0, RZ, R0 ;  /* 0x00000000ff00723e */ /* 0x000fc800000010ff */
[----:B------:R-:W-:Y:S01]  /*a610*/  PRMT R19, R0, 0x7610, R19 ;  /* 0x0000761000137816 */ /* 0x000fe20000000013 */
[----:B------:R-:W-:Y:S06]  /*a620*/  BRA `(.L_x_5432) ;  /* 0x0000000c001c7947 */ /* 0x000fec0003800000 */
.L_x_5437:
        /* <DEDUP_REMOVED lines=13> */
.L_x_5427:
        /* <DEDUP_REMOVED lines=14> */
.L_x_5441:
        /* <DEDUP_REMOVED lines=13> */
.L_x_5440:
        /* <DEDUP_REMOVED lines=27> */
.L_x_5443:
        /* <DEDUP_REMOVED lines=14> */
.L_x_5442:
[----:B------:R0:W5:Y:S01]  /*ab40*/  LDG.E.U16 R19, desc[UR36][R2.64] ;  /* 0x0000002402137981 */ /* 0x000162000c1e1500 */
[----:B------:R-:W-:Y:S05]  /*ab50*/  BRA `(.L_x_5432) ;  /* 0x0000000400d07947 */ /* 0x000fea0003800000 */
.L_x_5439:
        /* <DEDUP_REMOVED lines=13> */
.L_x_5446:
        /* <DEDUP_REMOVED lines=21> */
.L_x_5450:
[----:B------:R-:W-:Y:S05]  /*ad80*/  BSYNC.RECONVERGENT B1 ;  /* 0x0000000000017941 */ /* 0x000fea0003800200 */
.L_x_5449:
[----:B------:R-:W-:Y:S01]  /*ad90*/  IMAD.SHL.U32 R0, R0, 0x100000, RZ ;  /* 0x0010000000007824 */ /* 0x000fe200078e00ff */
[----:B------:R-:W-:-:S04]  /*ada0*/  LEA R2, R2, 0x3b800000, 0x17 ;  /* 0x3b80000002027811 */ /* 0x000fc800078eb8ff */
[----:B------:R-:W-:-:S07]  /*adb0*/  LOP3.LUT R0, R2, R0, R7, 0xfe, !PT ;  /* 0x0000000002007212 */ /* 0x000fce00078efe07 */
.L_x_5448:
[----:B------:R-:W-:Y:S05]  /*adc0*/  BSYNC.RECONVERGENT B0 ;  /* 0x0000000000007941 */ /* 0x000fea0003800200 */
.L_x_5447:
[----:B------:R-:W-:-:S04]  /*add0*/  F2FP.BF16.F32.PACK_AB R0, RZ, R0 ;  /* 0x00000000ff00723e */ /* 0x000fc800000010ff */
[----:B------:R-:W-:Y:S01]  /*ade0*/  PRMT R19, R0, 0x7610, R19 ;  /* 0x0000761000137816 */ /* 0x000fe20000000013 */
[----:B------:R-:W-:Y:S06]  /*adf0*/  BRA `(.L_x_5432) ;  /* 0x0000000400287947 */ /* 0x000fec0003800000 */
.L_x_5445:
        /* <DEDUP_REMOVED lines=21> */
.L_x_5454:
[----:B------:R-:W-:Y:S05]  /*af50*/  BSYNC.RECONVERGENT B1 ;  /* 0x0000000000017941 */ /* 0x000fea0003800200 */
.L_x_5453:
[----:B------:R-:W-:Y:S01]  /*af60*/  IMAD.SHL.U32 R0, R0, 0x200000, RZ ;  /* 0x0020000000007824 */ /* 0x000fe200078e00ff */
[----:B------:R-:W-:-:S04]  /*af70*/  LEA R2, R2, 0x37800000, 0x17 ;  /* 0x3780000002027811 */ /* 0x000fc800078eb8ff */
[----:B------:R-:W-:-:S07]  /*af80*/  LOP3.LUT R0, R2, R0, R7, 0xfe, !PT ;  /* 0x0000000002007212 */ /* 0x000fce00078efe07 */
.L_x_5452:
[----:B------:R-:W-:Y:S05]  /*af90*/  BSYNC.RECONVERGENT B0 ;  /* 0x0000000000007941 */ /* 0x000fea0003800200 */
.L_x_5451:
[----:B------:R-:W-:-:S04]  /*afa0*/  F2FP.BF16.F32.PACK_AB R0, RZ, R0 ;  /* 0x00000000ff00723e */ /* 0x000fc800000010ff */
[----:B------:R-:W-:Y:S01]  /*afb0*/  PRMT R19, R0, 0x7610, R19 ;  /* 0x0000761000137816 */ /* 0x000fe20000000013 */
[----:B------:R-:W-:Y:S06]  /*afc0*/  BRA `(.L_x_5432) ;  /* 0x0000000000b47947 */ /* 0x000fec0003800000 */
.L_x_5444:
        /* <DEDUP_REMOVED lines=14> */
.L_x_5458:
[----:B------:R-:W-:Y:S05]  /*b0b0*/  BSYNC.RECONVERGENT B0 ;  /* 0x0000000000007941 */ /* 0x000fea0003800200 */
.L_x_5457:
[----:B------:R-:W-:-:S04]  /*b0c0*/  F2FP.BF16.F32.PACK_AB R0, RZ, R0 ;  /* 0x00000000ff00723e */ /* 0x000fc800000010ff */
[----:B------:R-:W-:Y:S01]  /*b0d0*/  PRMT R19, R0, 0x7610, R19 ;  /* 0x0000761000137816 */ /* 0x000fe20000000013 */
[----:B------:R-:W-:Y:S06]  /*b0e0*/  BRA `(.L_x_5432) ;  /* 0x00000000006c7947 */ /* 0x000fec0003800000 */
.L_x_5431:
        /* <DEDUP_REMOVED lines=16> */
.L_x_5459:
[----:B------:R-:W-:Y:S01]  /*b1f0*/  PRMT R19, RZ, 0x7610, R19 ;  /* 0x00007610ff137816 */ /* 0x000fe20000000013 */
[----:B------:R-:W-:Y:S06]  /*b200*/  BRA `(.L_x_5432) ;  /* 0x0000000000247947 */ /* 0x000fec0003800000 */
.L_x_5456:
[----:B------:R-:W2:Y:S02]  /*b210*/  LDG.E.64 R2, desc[UR36][R2.64] ;  /* 0x0000002402027981 */ /* 0x000ea4000c1e1b00 */
[----:B--2---:R-:W0:Y:S02]  /*b220*/  I2F.U64 R0, R2 ;  /* 0x0000000200007312 */ /* 0x004e240000301000 */
[----:B0-----:R-:W-:-:S04]  /*b230*/  F2FP.BF16.F32.PACK_AB R0, RZ, R0 ;  /* 0x00000000ff00723e */ /* 0x001fc800000010ff */
[----:B------:R-:W-:Y:S01]  /*b240*/  PRMT R19, R0, 0x7610, R19 ;  /* 0x0000761000137816 */ /* 0x000fe20000000013 */
[----:B------:R-:W-:Y:S06]  /*b250*/  BRA `(.L_x_5432) ;  /* 0x0000000000107947 */ /* 0x000fec0003800000 */
.L_x_5455:
[----:B------:R-:W2:Y:S02]  /*b260*/  LDG.E R2, desc[UR36][R2.64] ;  /* 0x0000002402027981 */ /* 0x000ea4000c1e1900 */
[----:B--2---:R-:W-:-:S04]  /*b270*/  I2FP.F32.U32 R0, R2 ;  /* 0x0000000200007245 */ /* 0x004fc80000201000 */
[----:B------:R-:W-:-:S04]  /*b280*/  F2FP.BF16.F32.PACK_AB R0, RZ, R0 ;  /* 0x00000000ff00723e */ /* 0x000fc800000010ff */
[----:B------:R-:W-:-:S07]  /*b290*/  PRMT R19, R0, 0x7610, R19 ;  /* 0x0000761000137816 */ /* 0x000fce0000000013 */
.L_x_5432:
        /* <DEDUP_REMOVED lines=18> */
.L_x_5464:
[----:B------:R-:W2:Y:S02]  /*b3c0*/  LDG.E.U8 R0, desc[UR36][R2.64] ;  /* 0x0000002402007981 */ /* 0x000ea4000c1e1100 */
[----:B--2---:R-:W-:Y:S01]  /*b3d0*/  I2FP.F32.U32 R0, R0 ;  /* 0x0000000000007245 */ /* 0x004fe20000201000 */
[----:B------:R-:W-:Y:S06]  /*b3e0*/  BRA `(.L_x_5466) ;  /* 0x0000000c00447947 */ /* 0x000fec0003800000 */
.L_x_5463:
        /* <DEDUP_REMOVED lines=9> */
.L_x_5468:
[----:B------:R-:W2:Y:S02]  /*b480*/  LDG.E R0, desc[UR36][R2.64] ;  /* 0x0000002402007981 */ /* 0x000ea4000c1e1900 */
[----:B--2---:R-:W-:Y:S01]  /*b490*/  I2FP.F32.S32 R0, R0 ;  /* 0x0000000000007245 */ /* 0x004fe20000201400 */
[----:B------:R-:W-:Y:S06]  /*b4a0*/  BRA `(.L_x_5466) ;  /* 0x0000000c00147947 */ /* 0x000fec0003800000 */
.L_x_5467:
[----:B------:R-:W2:Y:S02]  /*b4b0*/  LDG.E.U16 R0, desc[UR36][R2.64] ;  /* 0x0000002402007981 */ /* 0x000ea4000c1e1500 */
[----:B--2---:R-:W4:Y:S01]  /*b4c0*/  I2F.S16 R0, R0 ;  /* 0x0000000000007306 */ /* 0x004f220000101400 */
[----:B------:R-:W-:Y:S05]  /*b4d0*/  BRA `(.L_x_5466) ;  /* 0x0000000c00087947 */ /* 0x000fea0003800000 */
.L_x_5462:
        /* <DEDUP_REMOVED lines=8> */
.L_x_5470:
[----:B------:R-:W2:Y:S02]  /*b560*/  LDG.E.U16 R0, desc[UR36][R2.64] ;  /* 0x0000002402007981 */ /* 0x000ea4000c1e1500 */
[----:B--2---:R-:W-:Y:S01]  /*b570*/  HADD2.F32 R0, -RZ, R0.H0_H0 ;  /* 0x20000000ff007230 */ /* 0x004fe20000004100 */
[----:B------:R-:W-:Y:S06]  /*b580*/  BRA `(.L_x_5466) ;  /* 0x0000000800dc7947 */ /* 0x000fec0003800000 */
.L_x_5469:
        /* <DEDUP_REMOVED lines=8> */
.L_x_5472:
[----:B------:R-:W2:Y:S02]  /*b610*/  LDG.E.U16 R0, desc[UR36][R2.64] ;  /* 0x0000002402007981 */ /* 0x000ea4000c1e1500 */
[----:B--2---:R-:W-:Y:S01]  /*b620*/  HADD2.F32 R0, -RZ, R0.H0_H0 ;  /* 0x20000000ff007230 */ /* 0x004fe20000004100 */
[----:B------:R-:W-:Y:S06]  /*b630*/  BRA `(.L_x_5466) ;  /* 0x0000000800b07947 */ /* 0x000fec0003800000 */
.L_x_5471:
        /* <DEDUP_REMOVED lines=11> */
.L_x_5461:
        /* <DEDUP_REMOVED lines=12> */
.L_x_5475:
        /* <DEDUP_REMOVED lines=11> */
.L_x_5474:
        /* <DEDUP_REMOVED lines=25> */
.L_x_5477:
        /* <DEDUP_REMOVED lines=12> */
.L_x_5476:
[----:B------:R-:W2:Y:S02]  /*bab0*/  LDG.E.U16 R0, desc[UR36][R2.64] ;  /* 0x0000002402007981 */ /* 0x000ea4000c1e1500 */
[----:B--2---:R-:W-:Y:S01]  /*bac0*/  IMAD.U32 R0, R0, 0x10000, RZ ;  /* 0x0001000000007824 */ /* 0x004fe200078e00ff */
[----:B------:R-:W-:Y:S06]  /*bad0*/  BRA `(.L_x_5466) ;  /* 0x0000000400887947 */ /* 0x000fec0003800000 */
.L_x_5473:
        /* <DEDUP_REMOVED lines=11> */
.L_x_5480:
        /* <DEDUP_REMOVED lines=20> */
.L_x_5482:
[----:B------:R-:W-:Y:S05]  /*bcd0*/  BSYNC.RECONVERGENT B0 ;  /* 0x0000000000007941 */ /* 0x000fea0003800200 */
.L_x_5481:
[----:B------:R-:W-:Y:S01]  /*bce0*/  IMAD.SHL.U32 R0, R0, 0x100000, RZ ;  /* 0x0010000000007824 */ /* 0x000fe200078e00ff */
[----:B------:R-:W-:-:S04]  /*bcf0*/  LEA R2, R2, 0x3b800000, 0x17 ;  /* 0x3b80000002027811 */ /* 0x000fc800078eb8ff */
[----:B------:R-:W-:Y:S01]  /*bd00*/  LOP3.LUT R0, R2, R0, R7, 0xfe, !PT ;  /* 0x0000000002007212 */ /* 0x000fe200078efe07 */
[----:B------:R-:W-:Y:S06]  /*bd10*/  BRA `(.L_x_5466) ;  /* 0x0000000000f87947 */ /* 0x000fec0003800000 */
.L_x_5479:
        /* <DEDUP_REMOVED lines=20> */
.L_x_5484:
[----:B------:R-:W-:Y:S05]  /*be60*/  BSYNC.RECONVERGENT B0 ;  /* 0x0000000000007941 */ /* 0x000fea0003800200 */
.L_x_5483:
[----:B------:R-:W-:Y:S01]  /*be70*/  IMAD.SHL.U32 R0, R0, 0x200000, RZ ;  /* 0x0020000000007824 */ /* 0x000fe200078e00ff */
[----:B------:R-:W-:-:S04]  /*be80*/  LEA R2, R2, 0x37800000, 0x17 ;  /* 0x3780000002027811 */ /* 0x000fc800078eb8ff */
[----:B------:R-:W-:Y:S01]  /*be90*/  LOP3.LUT R0, R2, R0, R7, 0xfe, !PT ;  /* 0x0000000002007212 */ /* 0x000fe200078efe07 */
[----:B------:R-:W-:Y:S06]  /*bea0*/  BRA `(.L_x_5466) ;  /* 0x0000000000947947 */ /* 0x000fec0003800000 */
.L_x_5478:
        /* <DEDUP_REMOVED lines=14> */
.L_x_5465:
        /* <DEDUP_REMOVED lines=15> */
[----:B--2--5:R-:W-:Y:S05]  /*c080*/  CALL.ABS.NOINC R2 ;  /* 0x0000000002007343 */ /* 0x024fea0003c00000 */
.L_x_5487:
[----:B------:R-:W-:Y:S01]  /*c090*/  HFMA2 R0, -RZ, RZ, 0, 0 ;  /* 0x00000000ff007431 */ /* 0x000fe200000001ff */
[----:B------:R-:W-:Y:S06]  /*c0a0*/  BRA `(.L_x_5466) ;  /* 0x0000000000147947 */ /* 0x000fec0003800000 */
.L_x_5486:
[----:B------:R-:W2:Y:S02]  /*c0b0*/  LDG.E.64 R2, desc[UR36][R2.64] ;  /* 0x0000002402027981 */ /* 0x000ea4000c1e1b00 */
[----:B--2---:R0:W1:Y:S02]  /*c0c0*/  I2F.U64 R0, R2 ;  /* 0x0000000200007312 */ /* 0x0040640000301000 */
[----:B01----:R-:W-:Y:S05]  /*c0d0*/  BRA `(.L_x_5466) ;  /* 0x0000000000087947 */ /* 0x003fea0003800000 */
.L_x_5485:
[----:B------:R-:W2:Y:S02]  /*c0e0*/  LDG.E R0, desc[UR36][R2.64] ;  /* 0x0000002402007981 */ /* 0x000ea4000c1e1900 */
[----:B--2---:R-:W-:-:S07]  /*c0f0*/  I2FP.F32.U32 R0, R0 ;  /* 0x0000000000007245 */ /* 0x004fce0000201000 */
.L_x_5466:
[----:B------:R-:W-:Y:S05]  /*c100*/  BSYNC.RECONVERGENT B6 ;  /* 0x0000000000067941 */ /* 0x000fea0003800200 */
.L_x_5460:
[----:B------:R-:W0:Y:S01]  /*c110*/  LDCU.64 UR6, c[0x0][0x5e8] ;  /* 0x0000bd00ff0677ac */ /* 0x000e220008000a00 */
[----:B-----5:R-:W-:Y:S01]  /*c120*/  IMAD.U32 R19, R19, 0x10000, RZ ;  /* 0x0001000013137824 */ /* 0x020fe200078e00ff */
[----:B------:R-:W-:-:S03]  /*c130*/  UPRMT UR4, UR43, 0x9910, URZ ;  /* 0x000099102b047896 */ /* 0x000fc600080000ff */
[----:B---34-:R-:W-:Y:S01]  /*c140*/  FMUL.FTZ R19, R19, R0 ;  /* 0x0000000013137220 */ /* 0x018fe20000410000 */
[----:B------:R-:W-:-:S05]  /*c150*/  UISETP.GT.AND UP0, UPT, UR4, 0x9, UPT ;  /* 0x000000090400788c */ /* 0x000fca000bf04270 */
[----:B------:R-:W3:Y:S01]  /*c160*/  F2F.BF16.F32 R19, R19 ;  /* 0x0000001300137304 */ /* 0x000ee20000202000 */
[----:B012---:R-:W-:-:S05]  /*c170*/  IADD3 R2, P0, PT, R16, UR6, RZ ;  /* 0x0000000610027c10 */ /* 0x007fca000ff1e0ff */
        /* <DEDUP_REMOVED lines=10> */
[----:B---3--:R-:W-:-:S04]  /*c220*/  IMAD.U32 R0, R19, 0x10000, RZ ;  /* 0x0001000013007824 */ /* 0x008fc800078e00ff */
[----:B------:R-:W0:Y:S02]  /*c230*/  F2I.FTZ.TRUNC.NTZ R5, R0 ;  /* 0x0000000000057305 */ /* 0x000e24000021f100 */
[----:B0-----:R0:W-:Y:S01]  /*c240*/  STG.E.U8 desc[UR36][R2.64], R5 ;  /* 0x0000000502007986 */ /* 0x0011e2000c101124 */
[----:B------:R-:W-:Y:S05]  /*c250*/  BRA `(.L_x_5493) ;  /* 0x0000000c007c7947 */ /* 0x000fea0003800000 */
.L_x_5491:
[----:B---3--:R-:W-:-:S06]  /*c260*/  SHF.L.U32 R5, R19, 0x10, RZ ;  /* 0x0000001013057819 */ /* 0x008fcc00000006ff */
[----:B------:R-:W0:Y:S02]  /*c270*/  F2I.S64.TRUNC R4, R5 ;  /* 0x0000000500047311 */ /* 0x000e24000020d900 */
[----:B0-----:R0:W-:Y:S01]  /*c280*/  STG.E.U8 desc[UR36][R2.64], R4 ;  /* 0x0000000402007986 */ /* 0x0011e2000c101124 */
[----:B------:R-:W-:Y:S05]  /*c290*/  BRA `(.L_x_5493) ;  /* 0x0000000c006c7947 */ /* 0x000fea0003800000 */
.L_x_5490:
[----:B------:R-:W-:-:S09]  /*c2a0*/  UISETP.NE.AND UP0, UPT, UR4, 0x2, UPT ;  /* 0x000000020400788c */ /* 0x000fd2000bf05270 */
[----:B------:R-:W-:Y:S05]  /*c2b0*/  BRA.U !UP0, `(.L_x_5494) ;  /* 0x0000000108307547 */ /* 0x000fea000b800000 */
[----:B------:R-:W-:-:S09]  /*c2c0*/  UISETP.NE.AND UP0, UPT, UR4, 0x3, UPT ;  /* 0x000000030400788c */ /* 0x000fd2000bf05270 */
[----:B------:R-:W-:Y:S05]  /*c2d0*/  BRA.U !UP0, `(.L_x_5495) ;  /* 0x0000000108187547 */ /* 0x000fea000b800000 */
[----:B------:R-:W-:-:S09]  /*c2e0*/  UISETP.NE.AND UP0, UPT, UR4, 0x4, UPT ;  /* 0x000000040400788c */ /* 0x000fd2000bf05270 */
[----:B------:R-:W-:Y:S05]  /*c2f0*/  BRA.U UP0, `(.L_x_5492) ;  /* 0x0000000900787547 */ /* 0x000fea000b800000 */
[----:B---3--:R-:W-:-:S06]  /*c300*/  IMAD.U32 R4, R19, 0x10000, RZ ;  /* 0x0001000013047824 */ /* 0x008fcc00078e00ff */
[----:B------:R-:W0:Y:S02]  /*c310*/  F2I.S64.TRUNC R4, R4 ;  /* 0x0000000400047311 */ /* 0x000e24000020d900 */
[----:B0-----:R0:W-:Y:S01]  /*c320*/  STG.E.64 desc[UR36][R2.64], R4 ;  /* 0x0000000402007986 */ /* 0x0011e2000c101b24 */
[----:B------:R-:W-:Y:S05]  /*c330*/  BRA `(.L_x_5493) ;  /* 0x0000000c00447947 */ /* 0x000fea0003800000 */
.L_x_5495:
[----:B---3--:R-:W-:-:S06]  /*c340*/  IMAD.U32 R19, R19, 0x10000, RZ ;  /* 0x0001000013137824 */ /* 0x008fcc00078e00ff */
[----:B------:R-:W0:Y:S02]  /*c350*/  F2I.FTZ.TRUNC.NTZ R19, R19 ;  /* 0x0000001300137305 */ /* 0x000e24000021f100 */
[----:B0-----:R0:W-:Y:S01]  /*c360*/  STG.E desc[UR36][R2.64], R19 ;  /* 0x0000001302007986 */ /* 0x0011e2000c101924 */
[----:B------:R-:W-:Y:S05]  /*c370*/  BRA `(.L_x_5493) ;  /* 0x0000000c00347947 */ /* 0x000fea0003800000 */
.L_x_5494:
[----:B---3--:R-:W-:-:S06]  /*c380*/  IMAD.U32 R19, R19, 0x10000, RZ ;  /* 0x0001000013137824 */ /* 0x008fcc00078e00ff */
[----:B------:R-:W0:Y:S02]  /*c390*/  F2I.FTZ.TRUNC.NTZ R19, R19 ;  /* 0x0000001300137305 */ /* 0x000e24000021f100 */
[----:B0-----:R0:W-:Y:S01]  /*c3a0*/  STG.E.U16 desc[UR36][R2.64], R19 ;  /* 0x0000001302007986 */ /* 0x0011e2000c101524 */
[----:B------:R-:W-:Y:S05]  /*c3b0*/  BRA `(.L_x_5493) ;  /* 0x0000000c00247947 */ /* 0x000fea0003800000 */
.L_x_5489:
[----:B------:R-:W-:-:S09]  /*c3c0*/  UISETP.GT.AND UP0, UPT, UR4, 0x6, UPT ;  /* 0x000000060400788c */ /* 0x000fd2000bf04270 */
[----:B------:R-:W-:Y:S05]  /*c3d0*/  BRA.U UP0, `(.L_x_5496) ;  /* 0x00000001002c7547 */ /* 0x000fea000b800000 */
[----:B------:R-:W-:-:S09]  /*c3e0*/  UISETP.NE.AND UP0, UPT, UR4, 0x5, UPT ;  /* 0x000000050400788c */ /* 0x000fd2000bf05270 */
[----:B------:R-:W-:Y:S05]  /*c3f0*/  BRA.U !UP0, `(.L_x_5497) ;  /* 0x0000000108147547 */ /* 0x000fea000b800000 */
[----:B------:R-:W-:-:S09]  /*c400*/  UISETP.NE.AND UP0, UPT, UR4, 0x6, UPT ;  /* 0x000000060400788c */ /* 0x000fd2000bf05270 */
[----:B------:R-:W-:Y:S05]  /*c410*/  BRA.U UP0, `(.L_x_5492) ;  /* 0x0000000900307547 */ /* 0x000fea000b800000 */
[----:B---3--:R-:W-:-:S05]  /*c420*/  SHF.L.U32 R19, R19, 0x10, RZ ;  /* 0x0000001013137819 */ /* 0x008fca00000006ff */
[----:B------:R3:W-:Y:S01]  /*c430*/  STG.E desc[UR36][R2.64], R19 ;  /* 0x0000001302007986 */ /* 0x0007e2000c101924 */
[----:B------:R-:W-:Y:S05]  /*c440*/  BRA `(.L_x_5493) ;  /* 0x0000000c00007947 */ /* 0x000fea0003800000 */
.L_x_5497:
[----:B---3--:R-:W-:-:S05]  /*c450*/  IMAD.U32 R0, R19, 0x10000, RZ ;  /* 0x0001000013007824 */ /* 0x008fca00078e00ff */
[----:B------:R-:W-:-:S05]  /*c460*/  F2FP.F16.F32.PACK_AB R0, RZ, R0 ;  /* 0x00000000ff00723e */ /* 0x000fca00000000ff */
[----:B------:R4:W-:Y:S01]  /*c470*/  STG.E.U16 desc[UR36][R2.64], R0 ;  /* 0x0000000002007986 */ /* 0x0009e2000c101524 */
[----:B------:R-:W-:Y:S05]  /*c480*/  BRA `(.L_x_5493) ;  /* 0x0000000800f07947 */ /* 0x000fea0003800000 */
.L_x_5496:
[----:B------:R-:W-:-:S09]  /*c490*/  UISETP.NE.AND UP0, UPT, UR4, 0x7, UPT ;  /* 0x000000070400788c */ /* 0x000fd2000bf05270 */
[----:B------:R-:W-:Y:S05]  /*c4a0*/  BRA.U !UP0, `(.L_x_5498) ;  /* 0x0000000108347547 */ /* 0x000fea000b800000 */
[----:B------:R-:W-:-:S09]  /*c4b0*/  UISETP.NE.AND UP0, UPT, UR4, 0x8, UPT ;  /* 0x000000080400788c */ /* 0x000fd2000bf05270 */
[----:B------:R-:W-:Y:S05]  /*c4c0*/  BRA.U !UP0, `(.L_x_5499) ;  /* 0x0000000108187547 */ /* 0x000fea000b800000 */
[----:B------:R-:W-:-:S09]  /*c4d0*/  UISETP.NE.AND UP0, UPT, UR4, 0x9, UPT ;  /* 0x000000090400788c */ /* 0x000fd2000bf05270 */
[----:B------:R-:W-:Y:S05]  /*c4e0*/  BRA.U UP0, `(.L_x_5492) ;  /* 0x0000000500fc7547 */ /* 0x000fea000b800000 */
[----:B---3--:R-:W-:Y:S02]  /*c4f0*/  IMAD.U32 R4, R19, 0x10000, RZ ;  /* 0x0001000013047824 */ /* 0x008fe400078e00ff */
[----:B------:R-:W-:-:S05]  /*c500*/  IMAD.MOV.U32 R5, RZ, RZ, RZ ;  /* 0x000000ffff057224 */ /* 0x000fca00078e00ff */
[----:B------:R1:W-:Y:S01]  /*c510*/  STG.E.64 desc[UR36][R2.64], R4 ;  /* 0x0000000402007986 */ /* 0x0003e2000c101b24 */
[----:B------:R-:W-:Y:S05]  /*c520*/  BRA `(.L_x_5493) ;  /* 0x0000000800c87947 */ /* 0x000fea0003800000 */
.L_x_5499:
[----:B---3--:R-:W-:-:S04]  /*c530*/  SHF.L.U32 R19, R19, 0x10, RZ ;  /* 0x0000001013137819 */ /* 0x008fc800000006ff */
[----:B------:R-:W-:-:S04]  /*c540*/  F2FP.F16.F32.PACK_AB R5, RZ, R19 ;  /* 0x00000013ff05723e */ /* 0x000fc800000000ff */
[----:B------:R-:W-:-:S05]  /*c550*/  PRMT R5, R5, 0x5410, RZ ;  /* 0x0000541005057816 */ /* 0x000fca00000000ff */
[----:B------:R2:W-:Y:S01]  /*c560*/  STG.E desc[UR36][R2.64], R5 ;  /* 0x0000000502007986 */ /* 0x0005e2000c101924 */
[----:B------:R-:W-:Y:S05]  /*c570*/  BRA `(.L_x_5493) ;  /* 0x0000000800b47947 */ /* 0x000fea0003800000 */
.L_x_5498:
[----:B---3--:R-:W-:-:S04]  /*c580*/  IMAD.U32 R4, R19, 0x10000, RZ ;  /* 0x0001000013047824 */ /* 0x008fc800078e00ff */
[----:B------:R-:W-:-:S06]  /*c590*/  FMUL.FTZ R4, R4, 1 ;  /* 0x3f80000004047820 */ /* 0x000fcc0000410000 */
[----:B------:R-:W0:Y:S02]  /*c5a0*/  F2F.F64.F32 R4, R4 ;  /* 0x0000000400047310 */ /* 0x000e240000201800 */
[----:B0-----:R0:W-:Y:S01]  /*c5b0*/  STG.E.64 desc[UR36][R2.64], R4 ;  /* 0x0000000402007986 */ /* 0x0011e2000c101b24 */
[----:B------:R-:W-:Y:S05]  /*c5c0*/  BRA `(.L_x_5493) ;  /* 0x0000000800a07947 */ /* 0x000fea0003800000 */
.L_x_5488:
        /* <DEDUP_REMOVED lines=10> */
[----:B---3--:R-:W-:-:S06]  /*c670*/  IMAD.U32 R5, R19, 0x10000, RZ ;  /* 0x0001000013057824 */ /* 0x008fcc00078e00ff */
[----:B------:R-:W0:Y:S02]  /*c680*/  F2I.FTZ.U32.TRUNC.NTZ R5, R5 ;  /* 0x0000000500057305 */ /* 0x000e24000021f000 */
[----:B0-----:R0:W-:Y:S01]  /*c690*/  STG.E.U16 desc[UR36][R2.64], R5 ;  /* 0x0000000502007986 */ /* 0x0011e2000c101524 */
[----:B------:R-:W-:Y:S05]  /*c6a0*/  BRA `(.L_x_5493) ;  /* 0x0000000800687947 */ /* 0x000fea0003800000 */
.L_x_5503:
[----:B---3--:R-:W-:Y:S01]  /*c6b0*/  IMAD.U32 R5, R19, 0x10000, RZ ;  /* 0x0001000013057824 */ /* 0x008fe200078e00ff */
[----:B------:R-:W-:Y:S01]  /*c6c0*/  BSSY.RECONVERGENT B0, `(.L_x_5504) ;  /* 0x0000013000007945 */ /* 0x000fe20003800200 */
[----:B------:R-:W-:-:S03]  /*c6d0*/  MOV R0, 0x80 ;  /* 0x0000008000007802 */ /* 0x000fc60000000f00 */
        /* <DEDUP_REMOVED lines=15> */
.L_x_5506:
[----:B------:R-:W-:-:S04]  /*c7d0*/  SHF.R.U32.HI R5, RZ, 0x18, R5 ;  /* 0x00000018ff057819 */ /* 0x000fc80000011605 */
[----:B------:R-:W-:-:S07]  /*c7e0*/  LOP3.LUT R0, R0, 0x80, R5, 0xf8, !PT ;  /* 0x0000008000007812 */ /* 0x000fce00078ef805 */
.L_x_5505:
[----:B------:R-:W-:Y:S05]  /*c7f0*/  BSYNC.RECONVERGENT B0 ;  /* 0x0000000000007941 */ /* 0x000fea0003800200 */
.L_x_5504:
[----:B------:R0:W-:Y:S01]  /*c800*/  STG.E.U8 desc[UR36][R2.64], R0 ;  /* 0x0000000002007986 */ /* 0x0001e2000c101124 */
[----:B------:R-:W-:Y:S05]  /*c810*/  BRA `(.L_x_5493) ;  /* 0x00000008000c7947 */ /* 0x000fea0003800000 */
.L_x_5502:
[----:B---3--:R-:W-:Y:S01]  /*c820*/  IMAD.U32 R5, R19, 0x10000, RZ ;  /* 0x0001000013057824 */ /* 0x008fe200078e00ff */
        /* <DEDUP_REMOVED lines=17> */
.L_x_5509:
[----:B------:R-:W-:-:S04]  /*c940*/  SHF.R.U32.HI R5, RZ, 0x18, R5 ;  /* 0x00000018ff057819 */ /* 0x000fc80000011605 */
[----:B------:R-:W-:-:S07]  /*c950*/  LOP3.LUT R0, R0, 0x80, R5, 0xf8, !PT ;  /* 0x0000008000007812 */ /* 0x000fce00078ef805 */
.L_x_5508:
[----:B------:R-:W-:Y:S05]  /*c960*/  BSYNC.RECONVERGENT B0 ;  /* 0x0000000000007941 */ /* 0x000fea0003800200 */
.L_x_5507:
[----:B------:R0:W-:Y:S01]  /*c970*/  STG.E.U8 desc[UR36][R2.64], R0 ;  /* 0x0000000002007986 */ /* 0x0001e2000c101124 */
[----:B------:R-:W-:Y:S05]  /*c980*/  BRA `(.L_x_5493) ;  /* 0x0000000400b07947 */ /* 0x000fea0003800000 */
.L_x_5501:
[----:B------:R-:W-:-:S09]  /*c990*/  UISETP.NE.AND UP0, UPT, UR4, 0x1c, UPT ;  /* 0x0000001c0400788c */ /* 0x000fd2000bf05270 */
[----:B------:R-:W-:Y:S05]  /*c9a0*/  BRA.U !UP0, `(.L_x_5510) ;  /* 0x0000000108607547 */ /* 0x000fea000b800000 */
[----:B------:R-:W-:-:S09]  /*c9b0*/  UISETP.NE.AND UP0, UPT, UR4, 0x1d, UPT ;  /* 0x0000001d0400788c */ /* 0x000fd2000bf05270 */
[----:B------:R-:W-:Y:S05]  /*c9c0*/  BRA.U !UP0, `(.L_x_5511) ;  /* 0x0000000108487547 */ /* 0x000fea000b800000 */
[----:B------:R-:W-:-:S09]  /*c9d0*/  UISETP.NE.AND UP0, UPT, UR4, 0x2c, UPT ;  /* 0x0000002c0400788c */ /* 0x000fd2000bf05270 */
[----:B------:R-:W-:Y:S05]  /*c9e0*/  BRA.U UP0, `(.L_x_5492) ;  /* 0x0000000100bc7547 */ /* 0x000fea000b800000 */
[----:B---3--:R-:W-:Y:S02]  /*c9f0*/  IMAD.U32 R19, R19, 0x10000, RZ ;  /* 0x0001000013137824 */ /* 0x008fe400078e00ff */
        /* <DEDUP_REMOVED lines=15> */
.L_x_5511:
[----:B---3--:R-:W-:-:S06]  /*caf0*/  IMAD.U32 R4, R19, 0x10000, RZ ;  /* 0x0001000013047824 */ /* 0x008fcc00078e00ff */
[----:B------:R-:W0:Y:S02]  /*cb00*/  F2I.U64.TRUNC R4, R4 ;  /* 0x0000000400047311 */ /* 0x000e24000020d800 */
[----:B0-----:R0:W-:Y:S01]  /*cb10*/  STG.E.64 desc[UR36][R2.64], R4 ;  /* 0x0000000402007986 */ /* 0x0011e2000c101b24 */
[----:B------:R-:W-:Y:S05]  /*cb20*/  BRA `(.L_x_5493) ;  /* 0x0000000400487947 */ /* 0x000fea0003800000 */
.L_x_5510:
[----:B---3--:R-:W-:-:S06]  /*cb30*/  IMAD.U32 R19, R19, 0x10000, RZ ;  /* 0x0001000013137824 */ /* 0x008fcc00078e00ff */
[----:B------:R-:W0:Y:S02]  /*cb40*/  F2I.FTZ.U32.TRUNC.NTZ R19, R19 ;  /* 0x0000001300137305 */ /* 0x000e24000021f000 */
[----:B0-----:R0:W-:Y:S01]  /*cb50*/  STG.E desc[UR36][R2.64], R19 ;  /* 0x0000001302007986 */ /* 0x0011e2000c101924 */
[----:B------:R-:W-:Y:S05]  /*cb60*/  BRA `(.L_x_5493) ;  /* 0x0000000400387947 */ /* 0x000fea0003800000 */
.L_x_5500:
[----:B------:R-:W-:-:S09]  /*cb70*/  UISETP.GT.AND UP0, UPT, UR4, 0xe, UPT ;  /* 0x0000000e0400788c */ /* 0x000fd2000bf04270 */
[----:B------:R-:W-:Y:S05]  /*cb80*/  BRA.U UP0, `(.L_x_5512) ;  /* 0x00000001003c7547 */ /* 0x000fea000b800000 */
[----:B------:R-:W-:-:S09]  /*cb90*/  UISETP.NE.AND UP0, UPT, UR4, 0xa, UPT ;  /* 0x0000000a0400788c */ /* 0x000fd2000bf05270 */
[----:B------:R-:W-:Y:S05]  /*cba0*/  BRA.U !UP0, `(.L_x_5513) ;  /* 0x00000001081c7547 */ /* 0x000fea000b800000 */
[----:B------:R-:W-:-:S09]  /*cbb0*/  UISETP.NE.AND UP0, UPT, UR4, 0xb, UPT ;  /* 0x0000000b0400788c */ /* 0x000fd2000bf05270 */
[----:B------:R-:W-:Y:S05]  /*cbc0*/  BRA.U UP0, `(.L_x_5492) ;  /* 0x0000000100447547 */ /* 0x000fea000b800000 */
[----:B---3--:R-:W-:-:S04]  /*cbd0*/  SHF.L.U32 R19, R19, 0x10, RZ ;  /* 0x0000001013137819 */ /* 0x008fc800000006ff */
[----:B------:R-:W-:-:S04]  /*cbe0*/  FSETP.NEU.FTZ.AND P0, PT, R19, RZ, PT ;  /* 0x000000ff1300720b */ /* 0x000fc80003f1d000 */
[----:B------:R-:W-:-:S05]  /*cbf0*/  SEL R5, RZ, 0x1, !P0 ;  /* 0x00000001ff057807 */ /* 0x000fca0004000000 */
[----:B------:R0:W-:Y:S01]  /*cc00*/  STG.E.U8 desc[UR36][R2.64], R5 ;  /* 0x0000000502007986 */ /* 0x0001e2000c101124 */
[----:B------:R-:W-:Y:S05]  /*cc10*/  BRA `(.L_x_5493) ;  /* 0x00000004000c7947 */ /* 0x000fea0003800000 */
.L_x_5513:
[----:B---3--:R-:W-:Y:S01]  /*cc20*/  IMAD.U32 R19, R19, 0x10000, RZ ;  /* 0x0001000013137824 */ /* 0x008fe200078e00ff */
[----:B------:R-:W-:-:S03]  /*cc30*/  CS2R R6, SRZ ;  /* 0x0000000000067805 */ /* 0x000fc6000001ff00 */
[----:B------:R-:W-:-:S06]  /*cc40*/  FMUL.FTZ R4, R19, 1 ;  /* 0x3f80000013047820 */ /* 0x000fcc0000410000 */
[----:B------:R-:W0:Y:S02]  /*cc50*/  F2F.F64.F32 R4, R4 ;  /* 0x0000000400047310 */ /* 0x000e240000201800 */
[----:B0-----:R0:W-:Y:S01]  /*cc60*/  STG.E.128 desc[UR36][R2.64], R4 ;  /* 0x0000000402007986 */ /* 0x0011e2000c101d24 */
[----:B------:R-:W-:Y:S05]  /*cc70*/  BRA `(.L_x_5493) ;  /* 0x0000000000f47947 */ /* 0x000fea0003800000 */
.L_x_5512:
[----:B------:R-:W-:-:S09]  /*cc80*/  UISETP.NE.AND UP0, UPT, UR4, 0xf, UPT ;  /* 0x0000000f0400788c */ /* 0x000fd2000bf05270 */
[----:B------:R-:W-:Y:S05]  /*cc90*/  BRA.U !UP0, `(.L_x_5514) ;  /* 0x0000000108e87547 */ /* 0x000fea000b800000 */
[----:B------:R-:W-:-:S09]  /*cca0*/  UISETP.NE.AND UP0, UPT, UR4, 0x17, UPT ;  /* 0x000000170400788c */ /* 0x000fd2000bf05270 */
[----:B------:R-:W-:Y:S05]  /*ccb0*/  BRA.U !UP0, `(.L_x_5515) ;  /* 0x0000000108907547 */ /* 0x000fea000b800000 */
[----:B------:R-:W-:-:S09]  /*ccc0*/  UISETP.NE.AND UP0, UPT, UR4, 0x18, UPT ;  /* 0x000000180400788c */ /* 0x000fd2000bf05270 */
[----:B------:R-:W-:Y:S05]  /*ccd0*/  BRA.U !UP0, `(.L_x_5516) ;  /* 0x0000000108447547 */ /* 0x000fea000b800000 */
.L_x_5492:
[----:B------:R-:W-:Y:S01]  /*cce0*/  MOV R0, 0x130 ;  /* 0x0000013000007802 */ /* 0x000fe20000000f00 */
[----:B------:R-:W0:Y:S01]  /*ccf0*/  LDCU.64 UR4, c[0x4][0x120] ;  /* 0x01002400ff0477ac */ /* 0x000e220008000a00 */
[----:B------:R-:W-:Y:S02]  /*cd00*/  HFMA2 R8, -RZ, RZ, 0, 6.020069122314453125e-06 ;  /* 0x00000065ff087431 */ /* 0x000fe400000001ff */
[----:B------:R-:W-:Y:S01]  /*cd10*/  IMAD.MOV.U32 R12, RZ, RZ, 0x1 ;  /* 0x00000001ff0c7424 */ /* 0x000fe200078e00ff */
[----:B------:R1:W2:Y:S01]  /*cd20*/  LDC.64 R2, c[0x4][R0] ;  /* 0x0100000000027b82 */ /* 0x0002a20000000a00 */
[----:B------:R-:W4:Y:S01]  /*cd30*/  LDCU.64 UR6, c[0x4][0x128] ;  /* 0x01002500ff0677ac */ /* 0x000f220008000a00 */
[----:B------:R-:W-:Y:S01]  /*cd40*/  IMAD.MOV.U32 R13, RZ, RZ, RZ ;  /* 0x000000ffff0d7224 */ /* 0x000fe200078e00ff */
[----:B------:R-:W5:Y:S01]  /*cd50*/  LDCU.64 UR8, c[0x4][0x28] ;  /* 0x01000500ff0877ac */ /* 0x000f620008000a00 */
[----:B0-----:R-:W-:Y:S02]  /*cd60*/  IMAD.U32 R4, RZ, RZ, UR4 ;  /* 0x00000004ff047e24 */ /* 0x001fe4000f8e00ff */
[----:B------:R-:W-:Y:S01]  /*cd70*/  IMAD.U32 R5, RZ, RZ, UR5 ;  /* 0x00000005ff057e24 */ /* 0x000fe2000f8e00ff */
[----:B----4-:R-:W-:Y:S01]  /*cd80*/  MOV R6, UR6 ;  /* 0x0000000600067c02 */ /* 0x010fe20008000f00 */
[----:B------:R-:W-:-:S02]  /*cd90*/  IMAD.U32 R7, RZ, RZ, UR7 ;  /* 0x00000007ff077e24 */ /* 0x000fc4000f8e00ff */
[----:B-----5:R-:W-:Y:S02]  /*cda0*/  IMAD.U32 R10, RZ, RZ, UR8 ;  /* 0x00000008ff0a7e24 */ /* 0x020fe4000f8e00ff */
[----:B-1----:R-:W-:-:S07]  /*cdb0*/  IMAD.U32 R11, RZ, RZ, UR9 ;  /* 0x00000009ff0b7e24 */ /* 0x002fce000f8e00ff */
[----:B------:R-:W-:-:S07]  /*cdc0*/  LEPC R20, `(.L_x_5517) ;  /* 0x000000001014794e */ /* 0x000fce0000000000 */
[----:B--23--:R-:W-:Y:S05]  /*cdd0*/  CALL.ABS.NOINC R2 ;  /* 0x0000000002007343 */ /* 0x00cfea0003c00000 */
.L_x_5517:
[----:B------:R-:W-:Y:S05]  /*cde0*/  BRA `(.L_x_5493) ;  /* 0x0000000000987947 */ /* 0x000fea0003800000 */
.L_x_5516:
[----:B---3--:R-:W-:Y:S01]  /*cdf0*/  IMAD.U32 R19, R19, 0x10000, RZ ;  /* 0x0001000013137824 */ /* 0x008fe200078e00ff */
[----:B------:R-:W-:Y:S01]  /*ce00*/  BSSY.RECONVERGENT B0, `(.L_x_5518) ;  /* 0x000000c000007945 */ /* 0x000fe20003800200 */
[----:B------:R-:W-:-:S03]  /*ce10*/  MOV R0, 0x7f ;  /* 0x0000007f00007802 */ /* 0x000fc60000000f00 */
        /* <DEDUP_REMOVED lines=10> */
.L_x_5519:
[----:B------:R-:W-:Y:S05]  /*cec0*/  BSYNC.RECONVERGENT B0 ;  /* 0x0000000000007941 */ /* 0x000fea0003800200 */
.L_x_5518:
[----:B------:R-:W-:-:S05]  /*ced0*/  LOP3.LUT R5, R0, 0x80, R5, 0xf8, !PT ;  /* 0x0000008000057812 */ /* 0x000fca00078ef805 */
[----:B------:R0:W-:Y:S01]  /*cee0*/  STG.E.U8 desc[UR36][R2.64], R5 ;  /* 0x0000000502007986 */ /* 0x0001e2000c101124 */
[----:B------:R-:W-:Y:S05]  /*cef0*/  BRA `(.L_x_5493) ;  /* 0x0000000000547947 */ /* 0x000fea0003800000 */
.L_x_5515:
[----:B---3--:R-:W-:Y:S01]  /*cf00*/  IMAD.U32 R5, R19, 0x10000, RZ ;  /* 0x0001000013057824 */ /* 0x008fe200078e00ff */
        /* <DEDUP_REMOVED lines=11> */
.L_x_5521:
[----:B------:R-:W-:Y:S01]  /*cfc0*/  IMAD.MOV.U32 R0, RZ, RZ, 0x7f ;  /* 0x0000007fff007424 */ /* 0x000fe200078e00ff */
[----:B------:R-:W-:-:S04]  /*cfd0*/  ISETP.GT.U32.AND P0, PT, R4, 0x7f800000, PT ;  /* 0x7f8000000400780c */ /* 0x000fc80003f04070 */
[----:B------:R-:W-:-:S09]  /*cfe0*/  SEL R0, R0, 0x7c, P0 ;  /* 0x0000007c00007807 */ /* 0x000fd20000000000 */
.L_x_5522:
[----:B------:R-:W-:Y:S05]  /*cff0*/  BSYNC.RECONVERGENT B0 ;  /* 0x0000000000007941 */ /* 0x000fea0003800200 */
.L_x_5520:
[----:B------:R-:W-:-:S04]  /*d000*/  SHF.R.U32.HI R5, RZ, 0x18, R5 ;  /* 0x00000018ff057819 */ /* 0x000fc80000011605 */
[----:B------:R-:W-:-:S05]  /*d010*/  LOP3.LUT R5, R0, 0x80, R5, 0xf8, !PT ;  /* 0x0000008000057812 */ /* 0x000fca00078ef805 */
[----:B------:R0:W-:Y:S01]  /*d020*/  STG.E.U8 desc[UR36][R2.64], R5 ;  /* 0x0000000502007986 */ /* 0x0001e2000c101124 */
[----:B------:R-:W-:Y:S05]  /*d030*/  BRA `(.L_x_5493) ;  /* 0x0000000000047947 */ /* 0x000fea0003800000 */
.L_x_5514:
[----:B---3--:R0:W-:Y:S02]  /*d040*/  STG.E.U16 desc[UR36][R2.64], R19 ;  /* 0x0000001302007986 */ /* 0x0081e4000c101524 */
.L_x_5493:
[----:B------:R-:W-:-:S07]  /*d050*/  VIADD R17, R17, 0x80 ;  /* 0x0000008011117836 */ /* 0x000fce0000000000 */
.L_x_5425:
[----:B------:R-:W-:Y:S05]  /*d060*/  BSYNC.RECONVERGENT B7 ;  /* 0x0000000000077941 */ /* 0x000fea0003800200 */
.L_x_5424:
[----:B------:R-:W5:Y:S02]  /*d070*/  LDCU UR4, c[0x0][0x380] ;  /* 0x00007000ff0477ac */ /* 0x000f640008000800 */
[----:B-----5:R-:W-:-:S13]  /*d080*/  ISETP.GE.AND P0, PT, R17, UR4, PT ;  /* 0x0000000411007c0c */ /* 0x020fda000bf06270 */
[----:B------:R-:W-:Y:S05]  /*d090*/  @P0 EXIT ;  /* 0x000000000000094d */ /* 0x000fea0003800000 */
[----:B------:R-:W5:Y:S01]  /*d0a0*/  LDCU UR4, c[0x0][0x388] ;  /* 0x00007100ff0477ac */ /* 0x000f620008000800 */
[----:B------:R-:W-:Y:S02]  /*d0b0*/  HFMA2 R18, -RZ, RZ, 0, 0 ;  /* 0x00000000ff127431 */ /* 0x000fe400000001ff */
[----:B0---4-:R-:W-:Y:S02]  /*d0c0*/  IMAD.MOV.U32 R0, RZ, RZ, RZ ;  /* 0x000000ffff007224 */ /* 0x011fe400078e00ff */
[----:B------:R-:W-:Y:S01]  /*d0d0*/  IMAD.MOV.U32 R16, RZ, RZ, RZ ;  /* 0x000000ffff107224 */ /* 0x000fe200078e00ff */
[----:B-----5:R-:W-:-:S09]  /*d0e0*/  UISETP.NE.AND UP0, UPT, UR4, URZ, UPT ;  /* 0x000000ff0400728c */ /* 0x020fd2000bf05270 */
[----:B------:R-:W-:Y:S05]  /*d0f0*/  BRA.U !UP0, `(.L_x_5523) ;  /* 0x0000001508707547 */ /* 0x000fea000b800000 */
[----:B------:R-:W1:Y:S01]  /*d100*/  LDCU.64 UR4, c[0x0][0x390] ;  /* 0x00007200ff0477ac */ /* 0x000e620008000a00 */
[----:B------:R-:W-:Y:S01]  /*d110*/  IMAD.MOV.U32 R16, RZ, RZ, RZ ;  /* 0x000000ffff107224 */ /* 0x000fe200078e00ff */
[----:B------:R-:W0:Y:S01]  /*d120*/  LDCU UR6, c[0x0][0x38c] ;  /* 0x00007180ff0677ac */ /* 0x000e220008000800 */
[----:B------:R-:W4:Y:S01]  /*d130*/  LDCU.64 UR8, c[0x0][0x4b8] ;  /* 0x00009700ff0877ac */ /* 0x000f220008000a00 */
[----:B------:R-:W-:Y:S01]  /*d140*/  UISETP.NE.AND UP0, UPT, UR41, URZ, UPT ;  /* 0x000000ff2900728c */ /* 0x000fe2000bf05270 */
[----:B-123--:R-:W-:Y:S01]  /*d150*/  IMAD.HI.U32 R2, R17, UR4, R16 ;  /* 0x0000000411027c27 */ /* 0x00efe2000f8e0010 */
[----:B------:R-:W1:Y:S04]  /*d160*/  LDCU UR4, c[0x0][0x4c0] ;  /* 0x00009800ff0477ac */ /* 0x000e680008000800 */
[----:B------:R-:W-:-:S04]  /*d170*/  SHF.R.U32.HI R3, RZ, UR5, R2 ;  /* 0x00000005ff037c19 */ /* 0x000fc80008011602 */
[----:B------:R-:W-:-:S05]  /*d180*/  IADD3 R0, PT, PT, -R3, RZ, RZ ;  /* 0x000000ff03007210 */ /* 0x000fca0007ffe1ff */
[----:B0-----:R-:W-:-:S04]  /*d190*/  IMAD R17, R0, UR6, R17 ;  /* 0x0000000600117c24 */ /* 0x001fc8000f8e0211 */
[C---:B----4-:R-:W-:Y:S02]  /*d1a0*/  IMAD R16, R17.reuse, UR8, RZ ;  /* 0x0000000811107c24 */ /* 0x050fe4000f8e02ff */
        /* <DEDUP_REMOVED lines=337> */
.L_x_5523:
[----:B------:R-:W0:Y:S01]  /*e6c0*/  LDCU.64 UR6, c[0x0][0x5e8] ;  /* 0x0000bd00ff0677ac */ /* 0x000e220008000a00 */
[----:B------:R-:W1:Y:S01]  /*e6d0*/  LDCU.64 UR8, c[0x0][0x5f0] ;  /* 0x0000be00ff0877ac */ /* 0x000e620008000a00 */
[----:B------:R-:W-:-:S04]  /*e6e0*/  UPRMT UR4, UR39, 0x9910, URZ ;  /* 0x0000991027047896 */ /* 0x000fc800080000ff */
[----:B------:R-:W-:Y:S01]  /*e6f0*/  UISETP.GT.AND UP0, UPT, UR4, 0x9, UPT ;  /* 0x000000090400788c */ /* 0x000fe2000bf04270 */
[----:B0-----:R-:W-:Y:S02]  /*e700*/  IADD3 R16, P0, PT, R16, UR6, RZ ;  /* 0x0000000610107c10 */ /* 0x001fe4000ff1e0ff */
[----:B-123--:R-:W-:-:S03]  /*e710*/  IADD3 R2, P1, PT, R0, UR8, RZ ;  /* 0x0000000800027c10 */ /* 0x00efc6000ff3e0ff */
[----:B------:R-:W-:Y:S02]  /*e720*/  IMAD.X R17, RZ, RZ, UR7, P0 ;  /* 0x00000007ff117e24 */ /* 0x000fe400080e06ff */
        /* <DEDUP_REMOVED lines=15> */
.L_x_5527:
[----:B------:R-:W2:Y:S02]  /*e820*/  LDG.E.U8 R2, desc[UR36][R2.64] ;  /* 0x0000002402027981 */ /* 0x000ea4000c1e1100 */
[----:B--2---:R-:W-:-:S04]  /*e830*/  I2FP.F32.U32 R0, R2 ;  /* 0x0000000200007245 */ /* 0x004fc80000201000 */
[----:B------:R-:W-:-:S04]  /*e840*/  F2FP.BF16.F32.PACK_AB R0, RZ, R0 ;  /* 0x00000000ff00723e */ /* 0x000fc800000010ff */
[----:B------:R-:W-:Y:S01]  /*e850*/  PRMT R19, R0, 0x7610, R19 ;  /* 0x0000761000137816 */ /* 0x000fe20000000013 */
[----:B------:R-:W-:Y:S06]  /*e860*/  BRA `(.L_x_5529) ;  /* 0x0000000c00e07947 */ /* 0x000fec0003800000 */
.L_x_5526:
        /* <DEDUP_REMOVED lines=11> */
.L_x_5531:
[----:B------:R-:W2:Y:S02]  /*e920*/  LDG.E R2, desc[UR36][R2.64] ;  /* 0x0000002402027981 */ /* 0x000ea4000c1e1900 */
[----:B--2---:R-:W-:-:S04]  /*e930*/  I2FP.F32.S32 R0, R2 ;  /* 0x0000000200007245 */ /* 0x004fc80000201400 */
[----:B------:R-:W-:-:S04]  /*e940*/  F2FP.BF16.F32.PACK_AB R0, RZ, R0 ;  /* 0x00000000ff00723e */ /* 0x000fc800000010ff */
[----:B------:R-:W-:Y:S01]  /*e950*/  PRMT R19, R0, 0x7610, R19 ;  /* 0x0000761000137816 */ /* 0x000fe20000000013 */
[----:B------:R-:W-:Y:S06]  /*e960*/  BRA `(.L_x_5529) ;  /* 0x0000000c00a07947 */ /* 0x000fec0003800000 */
.L_x_5530:
[----:B------:R-:W2:Y:S02]  /*e970*/  LDG.E.U16 R2, desc[UR36][R2.64] ;  /* 0x0000002402027981 */ /* 0x000ea4000c1e1500 */
[----:B--2---:R-:W0:Y:S02]  /*e980*/  I2F.S16 R0, R2 ;  /* 0x0000000200007306 */ /* 0x004e240000101400 */
[----:B0-----:R-:W-:-:S04]  /*e990*/  F2FP.BF16.F32.PACK_AB R0, RZ, R0 ;  /* 0x00000000ff00723e */ /* 0x001fc800000010ff */
[----:B------:R-:W-:Y:S01]  /*e9a0*/  PRMT R19, R0, 0x7610, R19 ;  /* 0x0000761000137816 */ /* 0x000fe20000000013 */
[----:B------:R-:W-:Y:S06]  /*e9b0*/  BRA `(.L_x_5529) ;  /* 0x0000000c008c7947 */ /* 0x000fec0003800000 */
.L_x_5525:
        /* <DEDUP_REMOVED lines=9> */
.L_x_5533:
[----:B------:R-:W2:Y:S02]  /*ea50*/  LDG.E.U16 R0, desc[UR36][R2.64] ;  /* 0x0000002402007981 */ /* 0x000ea4000c1e1500 */
[----:B--2---:R-:W-:-:S05]  /*ea60*/  HADD2.F32 R0, -RZ, R0.H0_H0 ;  /* 0x20000000ff007230 */ /* 0x004fca0000004100 */
[----:B------:R-:W-:-:S04]  /*ea70*/  F2FP.BF16.F32.PACK_AB R0, RZ, R0 ;  /* 0x00000000ff00723e */ /* 0x000fc800000010ff */
[----:B------:R-:W-:Y:S01]  /*ea80*/  PRMT R19, R0, 0x7610, R19 ;  /* 0x0000761000137816 */ /* 0x000fe20000000013 */
[----:B------:R-:W-:Y:S06]  /*ea90*/  BRA `(.L_x_5529) ;  /* 0x0000000c00547947 */ /* 0x000fec0003800000 */
.L_x_5532:
        /* <DEDUP_REMOVED lines=9> */
.L_x_5535:
[----:B------:R-:W2:Y:S02]  /*eb30*/  LDG.E.U16 R2, desc[UR36][R2.64] ;  /* 0x0000002402027981 */ /* 0x000ea4000c1e1500 */
[----:B--2---:R-:W-:-:S05]  /*eb40*/  HADD2.F32 R0, -RZ, R2.H0_H0 ;  /* 0x20000002ff007230 */ /* 0x004fca0000004100 */
[----:B------:R-:W-:-:S04]  /*eb50*/  F2FP.BF16.F32.PACK_AB R0, RZ, R0 ;  /* 0x00000000ff00723e */ /* 0x000fc800000010ff */
[----:B------:R-:W-:Y:S01]  /*eb60*/  PRMT R19, R0, 0x7610, R19 ;  /* 0x0000761000137816 */ /* 0x000fe20000000013 */
[----:B------:R-:W-:Y:S06]  /*eb70*/  BRA `(.L_x_5529) ;  /* 0x0000000c001c7947 */ /* 0x000fec0003800000 */
.L_x_5534:
        /* <DEDUP_REMOVED lines=13> */
.L_x_5524:
        /* <DEDUP_REMOVED lines=14> */
.L_x_5538:
        /* <DEDUP_REMOVED lines=13> */
.L_x_5537:
        /* <DEDUP_REMOVED lines=27> */
.L_x_5540:
        /* <DEDUP_REMOVED lines=14> */
.L_x_5539:
[----:B------:R0:W5:Y:S01]  /*f090*/  LDG.E.U16 R19, desc[UR36][R2.64] ;  /* 0x0000002402137981 */ /* 0x000162000c1e1500 */
[----:B------:R-:W-:Y:S05]  /*f0a0*/  BRA `(.L_x_5529) ;  /* 0x0000000400d07947 */ /* 0x000fea0003800000 */
.L_x_5536:
        /* <DEDUP_REMOVED lines=13> */
.L_x_5543:
        /* <DEDUP_REMOVED lines=21> */
.L_x_5547:
[----:B------:R-:W-:Y:S05]  /*f2d0*/  BSYNC.RECONVERGENT B1 ;  /* 0x0000000000017941 */ /* 0x000fea0003800200 */
.L_x_5546:
[----:B------:R-:W-:Y:S02]  /*f2e0*/  SHF.L.U32 R0, R0, 0x14, RZ ;  /* 0x0000001400007819 */ /* 0x000fe400000006ff */
[----:B------:R-:W-:-:S04]  /*f2f0*/  LEA R2, R2, 0x3b800000, 0x17 ;  /* 0x3b80000002027811 */ /* 0x000fc800078eb8ff */
[----:B------:R-:W-:-:S07]  /*f300*/  LOP3.LUT R0, R2, R0, R7, 0xfe, !PT ;  /* 0x0000000002007212 */ /* 0x000fce00078efe07 */
.L_x_5545:
[----:B------:R-:W-:Y:S05]  /*f310*/  BSYNC.RECONVERGENT B0 ;  /* 0x0000000000007941 */ /* 0x000fea0003800200 */
.L_x_5544:
[----:B------:R-:W-:-:S04]  /*f320*/  F2FP.BF16.F32.PACK_AB R0, RZ, R0 ;  /* 0x00000000ff00723e */ /* 0x000fc800000010ff */
[----:B------:R-:W-:Y:S01]  /*f330*/  PRMT R19, R0, 0x7610, R19 ;  /* 0x0000761000137816 */ /* 0x000fe20000000013 */
[----:B------:R-:W-:Y:S06]  /*f340*/  BRA `(.L_x_5529) ;  /* 0x0000000400287947 */ /* 0x000fec0003800000 */
.L_x_5542:
        /* <DEDUP_REMOVED lines=21> */
.L_x_5551:
[----:B------:R-:W-:Y:S05]  /*f4a0*/  BSYNC.RECONVERGENT B1 ;  /* 0x0000000000017941 */ /* 0x000fea0003800200 */
.L_x_5550:
[----:B------:R-:W-:Y:S01]  /*f4b0*/  IMAD.SHL.U32 R0, R0, 0x200000, RZ ;  /* 0x0020000000007824 */ /* 0x000fe200078e00ff */
[----:B------:R-:W-:-:S04]  /*f4c0*/  LEA R2, R2, 0x37800000, 0x17 ;  /* 0x3780000002027811 */ /* 0x000fc800078eb8ff */
[----:B------:R-:W-:-:S07]  /*f4d0*/  LOP3.LUT R0, R2, R0, R7, 0xfe, !PT ;  /* 0x0000000002007212 */ /* 0x000fce00078efe07 */
.L_x_5549:
[----:B------:R-:W-:Y:S05]  /*f4e0*/  BSYNC.RECONVERGENT B0 ;  /* 0x0000000000007941 */ /* 0x000fea0003800200 */
.L_x_5548:
[----:B------:R-:W-:-:S04]  /*f4f0*/  F2FP.BF16.F32.PACK_AB R0, RZ, R0 ;  /* 0x00000000ff00723e */ /* 0x000fc800000010ff */
[----:B------:R-:W-:Y:S01]  /*f500*/  PRMT R19, R0, 0x7610, R19 ;  /* 0x0000761000137816 */ /* 0x000fe20000000013 */
[----:B------:R-:W-:Y:S06]  /*f510*/  BRA `(.L_x_5529) ;  /* 0x0000000000b47947 */ /* 0x000fec0003800000 */
.L_x_5541:
        /* <DEDUP_REMOVED lines=14> */
.L_x_5555:
[----:B------:R-:W-:Y:S05]  /*f600*/  BSYNC.RECONVERGENT B0 ;  /* 0x0000000000007941 */ /* 0x000fea0003800200 */
.L_x_5554:
[----:B------:R-:W-:-:S04]  /*f610*/  F2FP.BF16.F32.PACK_AB R0, RZ, R0 ;  /* 0x00000000ff00723e */ /* 0x000fc800000010ff */
[----:B------:R-:W-:Y:S01]  /*f620*/  PRMT R19, R0, 0x7610, R19 ;  /* 0x0000761000137816 */ /* 0x000fe20000000013 */
[----:B------:R-:W-:Y:S06]  /*f630*/  BRA `(.L_x_5529) ;  /* 0x00000000006c7947 */ /* 0x000fec0003800000 */
.L_x_5528:
        /* <DEDUP_REMOVED lines=16> */
.L_x_5556:
[----:B------:R-:W-:Y:S01]  /*f740*/  PRMT R19, RZ, 0x7610, R19 ;  /* 0x00007610ff137816 */ /* 0x000fe20000000013 */
[----:B------:R-:W-:Y:S06]  /*f750*/  BRA `(.L_x_5529) ;  /* 0x0000000000247947 */ /* 0x000fec0003800000 */
.L_x_5553:
[----:B------:R-:W2:Y:S02]  /*f760*/  LDG.E.64 R2, desc[UR36][R2.64] ;  /* 0x0000002402027981 */ /* 0x000ea4000c1e1b00 */
[----:B--2---:R-:W0:Y:S02]  /*f770*/  I2F.U64 R0, R2 ;  /* 0x0000000200007312 */ /* 0x004e240000301000 */
[----:B0-----:R-:W-:-:S04]  /*f780*/  F2FP.BF16.F32.PACK_AB R0, RZ, R0 ;  /* 0x00000000ff00723e */ /* 0x001fc800000010ff */
[----:B------:R-:W-:Y:S01]  /*f790*/  PRMT R19, R0, 0x7610, R19 ;  /* 0x0000761000137816 */ /* 0x000fe20000000013 */
[----:B------:R-:W-:Y:S06]  /*f7a0*/  BRA `(.L_x_5529) ;  /* 0x0000000000107947 */ /* 0x000fec0003800000 */
.L_x_5552:
[----:B------:R-:W2:Y:S02]  /*f7b0*/  LDG.E R2, desc[UR36][R2.64] ;  /* 0x0000002402027981 */ /* 0x000ea4000c1e1900 */
[----:B--2---:R-:W-:-:S04]  /*f7c0*/  I2FP.F32.U32 R0, R2 ;  /* 0x0000000200007245 */ /* 0x004fc80000201000 */
[----:B------:R-:W-:-:S04]  /*f7d0*/  F2FP.BF16.F32.PACK_AB R0, RZ, R0 ;  /* 0x00000000ff00723e */ /* 0x000fc800000010ff */
[----:B------:R-:W-:-:S07]  /*f7e0*/  PRMT R19, R0, 0x7610, R19 ;  /* 0x0000761000137816 */ /* 0x000fce0000000013 */
.L_x_5529:
        /* <DEDUP_REMOVED lines=18> */
.L_x_5561:
[----:B------:R-:W2:Y:S02]  /*f910*/  LDG.E.U8 R0, desc[UR36][R2.64] ;  /* 0x0000002402007981 */ /* 0x000ea4000c1e1100 */
[----:B--2---:R-:W-:Y:S01]  /*f920*/  I2FP.F32.U32 R0, R0 ;  /* 0x0000000000007245 */ /* 0x004fe20000201000 */
[----:B------:R-:W-:Y:S06]  /*f930*/  BRA `(.L_x_5563) ;  /* 0x0000000c00447947 */ /* 0x000fec0003800000 */
.L_x_5560:
        /* <DEDUP_REMOVED lines=9> */
.L_x_5565:
[----:B------:R-:W2:Y:S02]  /*f9d0*/  LDG.E R0, desc[UR36][R2.64] ;  /* 0x0000002402007981 */ /* 0x000ea4000c1e1900 */
[----:B--2---:R-:W-:Y:S01]  /*f9e0*/  I2FP.F32.S32 R0, R0 ;  /* 0x0000000000007245 */ /* 0x004fe20000201400 */
[----:B------:R-:W-:Y:S06]  /*f9f0*/  BRA `(.L_x_5563) ;  /* 0x0000000c00147947 */ /* 0x000fec0003800000 */
.L_x_5564:
[----:B------:R-:W2:Y:S02]  /*fa00*/  LDG.E.U16 R0, desc[UR36][R2.64] ;  /* 0x0000002402007981 */ /* 0x000ea4000c1e1500 */
[----:B--2---:R-:W2:Y:S01]  /*fa10*/  I2F.S16 R0, R0 ;  /* 0x0000000000007306 */ /* 0x004ea20000101400 */
[----:B------:R-:W-:Y:S05]  /*fa20*/  BRA `(.L_x_5563) ;  /* 0x0000000c00087947 */ /* 0x000fea0003800000 */
.L_x_5559:
        /* <DEDUP_REMOVED lines=8> */
.L_x_5567:
[----:B------:R-:W2:Y:S02]  /*fab0*/  LDG.E.U16 R0, desc[UR36][R2.64] ;  /* 0x0000002402007981 */ /* 0x000ea4000c1e1500 */
[----:B--2---:R-:W-:Y:S01]  /*fac0*/  HADD2.F32 R0, -RZ, R0.H0_H0 ;  /* 0x20000000ff007230 */ /* 0x004fe20000004100 */
[----:B------:R-:W-:Y:S06]  /*fad0*/  BRA `(.L_x_5563) ;  /* 0x0000000800dc7947 */ /* 0x000fec0003800000 */
.L_x_5566:
        /* <DEDUP_REMOVED lines=8> */
.L_x_5569:
[----:B------:R-:W2:Y:S02]  /*fb60*/  LDG.E.U16 R0, desc[UR36][R2.64] ;  /* 0x0000002402007981 */ /* 0x000ea4000c1e1500 */
[----:B--2---:R-:W-:Y:S01]  /*fb70*/  HADD2.F32 R0, -RZ, R0.H0_H0 ;  /* 0x20000000ff007230 */ /* 0x004fe20000004100 */
[----:B------:R-:W-:Y:S06]  /*fb80*/  BRA `(.L_x_5563) ;  /* 0x0000000800b07947 */ /* 0x000fec0003800000 */
.L_x_5568:
        /* <DEDUP_REMOVED lines=11> */
.L_x_5558:
        /* <DEDUP_REMOVED lines=12> */
.L_x_5572:
        /* <DEDUP_REMOVED lines=11> */
.L_x_5571:
        /* <DEDUP_REMOVED lines=25> */
.L_x_5574:
        /* <DEDUP_REMOVED lines=12> */
.L_x_5573:
[----:B------:R-:W2:Y:S02]  /*10000*/  LDG.E.U16 R0, desc[UR36][R2.64] ;  /* 0x0000002402007981 */ /* 0x000ea4000c1e1500 */
[----:B--2---:R-:W-:Y:S01]  /*10010*/  SHF.L.U32 R0, R0, 0x10, RZ ;  /* 0x0000001000007819 */ /* 0x004fe200000006ff */
[----:B------:R-:W-:Y:S06]  /*10020*/  BRA `(.L_x_5563) ;  /* 0x0000000400887947 */ /* 0x000fec0003800000 */
.L_x_5570:
        /* <DEDUP_REMOVED lines=11> */
.L_x_5577:
        /* <DEDUP_REMOVED lines=20> */
.L_x_5579:
[----:B------:R-:W-:Y:S05]  /*10220*/  BSYNC.RECONVERGENT B0 ;  /* 0x0000000000007941 */ /* 0x000fea0003800200 */
.L_x_5578:
[----:B------:R-:W-:Y:S01]  /*10230*/  IMAD.SHL.U32 R0, R0, 0x100000, RZ ;  /* 0x0010000000007824 */ /* 0x000fe200078e00ff */
[----:B------:R-:W-:-:S04]  /*10240*/  LEA R2, R2, 0x3b800000, 0x17 ;  /* 0x3b80000002027811 */ /* 0x000fc800078eb8ff */
[----:B------:R-:W-:Y:S01]  /*10250*/  LOP3.LUT R0, R2, R0, R7, 0xfe, !PT ;  /* 0x0000000002007212 */ /* 0x000fe200078efe07 */
[----:B------:R-:W-:Y:S06]  /*10260*/  BRA `(.L_x_5563) ;  /* 0x0000000000f87947 */ /* 0x000fec0003800000 */
.L_x_5576:
        /* <DEDUP_REMOVED lines=20> */
.L_x_5581:
[----:B------:R-:W-:Y:S05]  /*103b0*/  BSYNC.RECONVERGENT B0 ;  /* 0x0000000000007941 */ /* 0x000fea0003800200 */
.L_x_5580:
[----:B------:R-:W-:Y:S01]  /*103c0*/  IMAD.SHL.U32 R0, R0, 0x200000, RZ ;  /* 0x0020000000007824 */ /* 0x000fe200078e00ff */
[----:B------:R-:W-:-:S04]  /*103d0*/  LEA R2, R2, 0x37800000, 0x17 ;  /* 0x3780000002027811 */ /* 0x000fc800078eb8ff */
[----:B------:R-:W-:Y:S01]  /*103e0*/  LOP3.LUT R0, R2, R0, R7, 0xfe, !PT ;  /* 0x0000000002007212 */ /* 0x000fe200078efe07 */
[----:B------:R-:W-:Y:S06]  /*103f0*/  BRA `(.L_x_5563) ;  /* 0x0000000000947947 */ /* 0x000fec0003800000 */
.L_x_5575:
        /* <DEDUP_REMOVED lines=14> */
.L_x_5562:
        /* <DEDUP_REMOVED lines=15> */
[----:B--2--5:R-:W-:Y:S05]  /*105d0*/  CALL.ABS.NOINC R2 ;  /* 0x0000000002007343 */ /* 0x024fea0003c00000 */
.L_x_5584:
[----:B------:R-:W-:Y:S01]  /*105e0*/  IMAD.MOV.U32 R0, RZ, RZ, RZ ;  /* 0x000000ffff007224 */ /* 0x000fe200078e00ff */
[----:B------:R-:W-:Y:S06]  /*105f0*/  BRA `(.L_x_5563) ;  /* 0x0000000000147947 */ /* 0x000fec0003800000 */
.L_x_5583:
[----:B------:R-:W2:Y:S02]  /*10600*/  LDG.E.64 R2, desc[UR36][R2.64] ;  /* 0x0000002402027981 */ /* 0x000ea4000c1e1b00 */
[----:B--2---:R0:W1:Y:S02]  /*10610*/  I2F.U64 R0, R2 ;  /* 0x0000000200007312 */ /* 0x0040640000301000 */
[----:B01----:R-:W-:Y:S05]  /*10620*/  BRA `(.L_x_5563) ;  /* 0x0000000000087947 */ /* 0x003fea0003800000 */
.L_x_5582:
[----:B------:R-:W2:Y:S02]  /*10630*/  LDG.E R0, desc[UR36][R2.64] ;  /* 0x0000002402007981 */ /* 0x000ea4000c1e1900 */
[----:B--2---:R-:W-:-:S07]  /*10640*/  I2FP.F32.U32 R0, R0 ;  /* 0x0000000000007245 */ /* 0x004fce0000201000 */
.L_x_5563:
[----:B------:R-:W-:Y:S05]  /*10650*/  BSYNC.RECONVERGENT B6 ;  /* 0x0000000000067941 */ /* 0x000fea0003800200 */
.L_x_5557:
[----:B-----5:R-:W-:Y:S01]  /*10660*/  SHF.L.U32 R19, R19, 0x10, RZ ;  /* 0x0000001013137819 */ /* 0x020fe200000006ff */
[----:B------:R-:W-:-:S04]  /*10670*/  UPRMT UR4, UR43, 0x9910, URZ ;  /* 0x000099102b047896 */ /* 0x000fc800080000ff */
[----:B-12---:R-:W-:Y:S01]  /*10680*/  FMUL.FTZ R19, R19, R0 ;  /* 0x0000000013137220 */ /* 0x006fe20000410000 */
[----:B------:R-:W-:-:S05]  /*10690*/  UISETP.GT.AND UP0, UPT, UR4, 0x9, UPT ;  /* 0x000000090400788c */ /* 0x000fca000bf04270 */
[----:B------:R-:W1:Y:S04]  /*106a0*/  F2F.BF16.F32 R19, R19 ;  /* 0x0000001300137304 */ /* 0x000e680000202000 */
        /* <DEDUP_REMOVED lines=10> */
[----:B---34-:R-:W1:Y:S02]  /*10750*/  F2I.FTZ.TRUNC.NTZ R3, R0 ;  /* 0x0000000000037305 */ /* 0x018e64000021f100 */
[----:B-1----:R-:W-:Y:S01]  /*10760*/  STG.E.U8 desc[UR36][R16.64], R3 ;  /* 0x0000000310007986 */ /* 0x002fe2000c101124 */
[----:B------:R-:W-:Y:S05]  /*10770*/  EXIT ;  /* 0x000000000000794d */ /* 0x000fea0003800000 */
.L_x_5588:
[----:B-1-34-:R-:W-:-:S06]  /*10780*/  IMAD.U32 R3, R19, 0x10000, RZ ;  /* 0x0001000013037824 */ /* 0x01afcc00078e00ff */
[----:B0-----:R-:W0:Y:S02]  /*10790*/  F2I.S64.TRUNC R2, R3 ;  /* 0x0000000300027311 */ /* 0x001e24000020d900 */
[----:B0-----:R-:W-:Y:S01]  /*107a0*/  STG.E.U8 desc[UR36][R16.64], R2 ;  /* 0x0000000210007986 */ /* 0x001fe2000c101124 */
[----:B------:R-:W-:Y:S05]  /*107b0*/  EXIT ;  /* 0x000000000000794d */ /* 0x000fea0003800000 */
.L_x_5587:
[----:B------:R-:W-:-:S09]  /*107c0*/  UISETP.NE.AND UP0, UPT, UR4, 0x2, UPT ;  /* 0x000000020400788c */ /* 0x000fd2000bf05270 */
[----:B------:R-:W-:Y:S05]  /*107d0*/  BRA.U !UP0, `(.L_x_5590) ;  /* 0x0000000108307547 */ /* 0x000fea000b800000 */
[----:B------:R-:W-:-:S09]  /*107e0*/  UISETP.NE.AND UP0, UPT, UR4, 0x3, UPT ;  /* 0x000000030400788c */ /* 0x000fd2000bf05270 */
[----:B------:R-:W-:Y:S05]  /*107f0*/  BRA.U !UP0, `(.L_x_5591) ;  /* 0x0000000108187547 */ /* 0x000fea000b800000 */
[----:B------:R-:W-:-:S09]  /*10800*/  UISETP.NE.AND UP0, UPT, UR4, 0x4, UPT ;  /* 0x000000040400788c */ /* 0x000fd2000bf05270 */
[----:B------:R-:W-:Y:S05]  /*10810*/  BRA.U UP0, `(.L_x_5589) ;  /* 0x0000000900787547 */ /* 0x000fea000b800000 */
[----:B01-34-:R-:W-:-:S06]  /*10820*/  IMAD.U32 R2, R19, 0x10000, RZ ;  /* 0x0001000013027824 */ /* 0x01bfcc00078e00ff */
[----:B------:R-:W0:Y:S02]  /*10830*/  F2I.S64.TRUNC R2, R2 ;  /* 0x0000000200027311 */ /* 0x000e24000020d900 */
[----:B0-----:R-:W-:Y:S01]  /*10840*/  STG.E.64 desc[UR36][R16.64], R2 ;  /* 0x0000000210007986 */ /* 0x001fe2000c101b24 */
[----:B------:R-:W-:Y:S05]  /*10850*/  EXIT ;  /* 0x000000000000794d */ /* 0x000fea0003800000 */
.L_x_5591:
[----:B-1----:R-:W-:-:S06]  /*10860*/  SHF.L.U32 R19, R19, 0x10, RZ ;  /* 0x0000001013137819 */ /* 0x002fcc00000006ff */
[----:B------:R-:W1:Y:S02]  /*10870*/  F2I.FTZ.TRUNC.NTZ R19, R19 ;  /* 0x0000001300137305 */ /* 0x000e64000021f100 */
[----:B-1----:R-:W-:Y:S01]  /*10880*/  STG.E desc[UR36][R16.64], R19 ;  /* 0x0000001310007986 */ /* 0x002fe2000c101924 */
[----:B------:R-:W-:Y:S05]  /*10890*/  EXIT ;  /* 0x000000000000794d */ /* 0x000fea0003800000 */
.L_x_5590:
[----:B-1----:R-:W-:-:S06]  /*108a0*/  IMAD.U32 R19, R19, 0x10000, RZ ;  /* 0x0001000013137824 */ /* 0x002fcc00078e00ff */
[----:B------:R-:W1:Y:S02]  /*108b0*/  F2I.FTZ.TRUNC.NTZ R19, R19 ;  /* 0x0000001300137305 */ /* 0x000e64000021f100 */
[----:B-1----:R-:W-:Y:S01]  /*108c0*/  STG.E.U16 desc[UR36][R16.64], R19 ;  /* 0x0000001310007986 */ /* 0x002fe2000c101524 */
[----:B------:R-:W-:Y:S05]  /*108d0*/  EXIT ;  /* 0x000000000000794d */ /* 0x000fea0003800000 */
.L_x_5586:
[----:B------:R-:W-:-:S09]  /*108e0*/  UISETP.GT.AND UP0, UPT, UR4, 0x6, UPT ;  /* 0x000000060400788c */ /* 0x000fd2000bf04270 */
[----:B------:R-:W-:Y:S05]  /*108f0*/  BRA.U UP0, `(.L_x_5592) ;  /* 0x00000001002c7547 */ /* 0x000fea000b800000 */
[----:B------:R-:W-:-:S09]  /*10900*/  UISETP.NE.AND UP0, UPT, UR4, 0x5, UPT ;  /* 0x000000050400788c */ /* 0x000fd2000bf05270 */
[----:B------:R-:W-:Y:S05]  /*10910*/  BRA.U !UP0, `(.L_x_5593) ;  /* 0x0000000108147547 */ /* 0x000fea000b800000 */
[----:B------:R-:W-:-:S09]  /*10920*/  UISETP.NE.AND UP0, UPT, UR4, 0x6, UPT ;  /* 0x000000060400788c */ /* 0x000fd2000bf05270 */
[----:B------:R-:W-:Y:S05]  /*10930*/  BRA.U UP0, `(.L_x_5589) ;  /* 0x0000000900307547 */ /* 0x000fea000b800000 */
[----:B-1----:R-:W-:-:S05]  /*10940*/  IMAD.U32 R19, R19, 0x10000, RZ ;  /* 0x0001000013137824 */ /* 0x002fca00078e00ff */
[----:B------:R-:W-:Y:S01]  /*10950*/  STG.E desc[UR36][R16.64], R19 ;  /* 0x0000001310007986 */ /* 0x000fe2000c101924 */
[----:B------:R-:W-:Y:S05]  /*10960*/  EXIT ;  /* 0x000000000000794d */ /* 0x000fea0003800000 */
.L_x_5593:
[----:B-1----:R-:W-:-:S05]  /*10970*/  IMAD.U32 R0, R19, 0x10000, RZ ;  /* 0x0001000013007824 */ /* 0x002fca00078e00ff */
[----:B------:R-:W-:-:S05]  /*10980*/  F2FP.F16.F32.PACK_AB R0, RZ, R0 ;  /* 0x00000000ff00723e */ /* 0x000fca00000000ff */
[----:B------:R-:W-:Y:S01]  /*10990*/  STG.E.U16 desc[UR36][R16.64], R0 ;  /* 0x0000000010007986 */ /* 0x000fe2000c101524 */
[----:B------:R-:W-:Y:S05]  /*109a0*/  EXIT ;  /* 0x000000000000794d */ /* 0x000fea0003800000 */
.L_x_5592:
[----:B------:R-:W-:-:S09]  /*109b0*/  UISETP.NE.AND UP0, UPT, UR4, 0x7, UPT ;  /* 0x000000070400788c */ /* 0x000fd2000bf05270 */
[----:B------:R-:W-:Y:S05]  /*109c0*/  BRA.U !UP0, `(.L_x_5594) ;  /* 0x0000000108347547 */ /* 0x000fea000b800000 */
[----:B------:R-:W-:-:S09]  /*109d0*/  UISETP.NE.AND UP0, UPT, UR4, 0x8, UPT ;  /* 0x000000080400788c */ /* 0x000fd2000bf05270 */
[----:B------:R-:W-:Y:S05]  /*109e0*/  BRA.U !UP0, `(.L_x_5595) ;  /* 0x0000000108187547 */ /* 0x000fea000b800000 */
[----:B------:R-:W-:-:S09]  /*109f0*/  UISETP.NE.AND UP0, UPT, UR4, 0x9, UPT ;  /* 0x000000090400788c */ /* 0x000fd2000bf05270 */
[----:B------:R-:W-:Y:S05]  /*10a00*/  BRA.U UP0, `(.L_x_5589) ;  /* 0x0000000500fc7547 */ /* 0x000fea000b800000 */
[----:B01-34-:R-:W-:Y:S01]  /*10a10*/  SHF.L.U32 R2, R19, 0x10, RZ ;  /* 0x0000001013027819 */ /* 0x01bfe200000006ff */
[----:B------:R-:W-:-:S05]  /*10a20*/  IMAD.MOV.U32 R3, RZ, RZ, RZ ;  /* 0x000000ffff037224 */ /* 0x000fca00078e00ff */
[----:B------:R-:W-:Y:S01]  /*10a30*/  STG.E.64 desc[UR36][R16.64], R2 ;  /* 0x0000000210007986 */ /* 0x000fe2000c101b24 */
[----:B------:R-:W-:Y:S05]  /*10a40*/  EXIT ;  /* 0x000000000000794d */ /* 0x000fea0003800000 */
.L_x_5595:
[----:B-1----:R-:W-:-:S05]  /*10a50*/  IMAD.U32 R19, R19, 0x10000, RZ ;  /* 0x0001000013137824 */ /* 0x002fca00078e00ff */
[----:B---34-:R-:W-:-:S04]  /*10a60*/  F2FP.F16.F32.PACK_AB R3, RZ, R19 ;  /* 0x00000013ff03723e */ /* 0x018fc800000000ff */
[----:B------:R-:W-:-:S05]  /*10a70*/  PRMT R3, R3, 0x5410, RZ ;  /* 0x0000541003037816 */ /* 0x000fca00000000ff */
[----:B------:R-:W-:Y:S01]  /*10a80*/  STG.E desc[UR36][R16.64], R3 ;  /* 0x0000000310007986 */ /* 0x000fe2000c101924 */
[----:B------:R-:W-:Y:S05]  /*10a90*/  EXIT ;  /* 0x000000000000794d */ /* 0x000fea0003800000 */
.L_x_5594:
[----:B01-34-:R-:W-:-:S04]  /*10aa0*/  IMAD.U32 R2, R19, 0x10000, RZ ;  /* 0x0001000013027824 */ /* 0x01bfc800078e00ff */
[----:B------:R-:W-:-:S06]  /*10ab0*/  FMUL.FTZ R2, R2, 1 ;  /* 0x3f80000002027820 */ /* 0x000fcc0000410000 */
[----:B------:R-:W0:Y:S02]  /*10ac0*/  F2F.F64.F32 R2, R2 ;  /* 0x0000000200027310 */ /* 0x000e240000201800 */
[----:B0-----:R-:W-:Y:S01]  /*10ad0*/  STG.E.64 desc[UR36][R16.64], R2 ;  /* 0x0000000210007986 */ /* 0x001fe2000c101b24 */
[----:B------:R-:W-:Y:S05]  /*10ae0*/  EXIT ;  /* 0x000000000000794d */ /* 0x000fea0003800000 */
.L_x_5585:
        /* <DEDUP_REMOVED lines=10> */
[----:B-1-34-:R-:W-:-:S06]  /*10b90*/  SHF.L.U32 R3, R19, 0x10, RZ ;  /* 0x0000001013037819 */ /* 0x01afcc00000006ff */
[----:B------:R-:W1:Y:S02]  /*10ba0*/  F2I.FTZ.U32.TRUNC.NTZ R3, R3 ;  /* 0x0000000300037305 */ /* 0x000e64000021f000 */
[----:B-1----:R-:W-:Y:S01]  /*10bb0*/  STG.E.U16 desc[UR36][R16.64], R3 ;  /* 0x0000000310007986 */ /* 0x002fe2000c101524 */
[----:B------:R-:W-:Y:S05]  /*10bc0*/  EXIT ;  /* 0x000000000000794d */ /* 0x000fea0003800000 */
.L_x_5599:
[----:B-1-34-:R-:W-:Y:S01]  /*10bd0*/  IMAD.U32 R3, R19, 0x10000, RZ ;  /* 0x0001000013037824 */ /* 0x01afe200078e00ff */
[----:B------:R-:W-:Y:S01]  /*10be0*/  BSSY.RECONVERGENT B0, `(.L_x_5600) ;  /* 0x0000013000007945 */ /* 0x000fe20003800200 */
[----:B------:R-:W-:-:S03]  /*10bf0*/  IMAD.MOV.U32 R8, RZ, RZ, 0x80 ;  /* 0x00000080ff087424 */ /* 0x000fc600078e00ff */
[----:B0-----:R-:W-:-:S04]  /*10c00*/  LOP3.LUT R2, R3, 0x7fffffff, RZ, 0xc0, !PT ;  /* 0x7fffffff03027812 */ /* 0x001fc800078ec0ff */
        /* <DEDUP_REMOVED lines=13> */
.L_x_5602:
[----:B------:R-:W-:-:S04]  /*10ce0*/  SHF.R.U32.HI R3, RZ, 0x18, R3 ;  /* 0x00000018ff037819 */ /* 0x000fc80000011603 */
[----:B------:R-:W-:-:S04]  /*10cf0*/  LOP3.LUT R0, R0, 0x80, R3, 0xf8, !PT ;  /* 0x0000008000007812 */ /* 0x000fc800078ef803 */
[----:B------:R-:W-:-:S07]  /*10d00*/  PRMT R8, R0, 0x7610, R8 ;  /* 0x0000761000087816 */ /* 0x000fce0000000008 */
.L_x_5601:
[----:B------:R-:W-:Y:S05]  /*10d10*/  BSYNC.RECONVERGENT B0 ;  /* 0x0000000000007941 */ /* 0x000fea0003800200 */
.L_x_5600:
[----:B------:R-:W-:Y:S01]  /*10d20*/  STG.E.U8 desc[UR36][R16.64], R8 ;  /* 0x0000000810007986 */ /* 0x000fe2000c101124 */
[----:B------:R-:W-:Y:S05]  /*10d30*/  EXIT ;  /* 0x000000000000794d */ /* 0x000fea0003800000 */
.L_x_5598:
[----:B-1-34-:R-:W-:Y:S01]  /*10d40*/  IMAD.U32 R3, R19, 0x10000, RZ ;  /* 0x0001000013037824 */ /* 0x01afe200078e00ff */
[----:B------:R-:W-:Y:S01]  /*10d50*/  BSSY.RECONVERGENT B0, `(.L_x_5603) ;  /* 0x0000013000007945 */ /* 0x000fe20003800200 */
[----:B------:R-:W-:-:S03]  /*10d60*/  MOV R8, 0x80 ;  /* 0x0000008000087802 */ /* 0x000fc60000000f00 */
        /* <DEDUP_REMOVED lines=14> */
.L_x_5605:
[----:B------:R-:W-:-:S04]  /*10e50*/  SHF.R.U32.HI R3, RZ, 0x18, R3 ;  /* 0x00000018ff037819 */ /* 0x000fc80000011603 */
[----:B------:R-:W-:-:S04]  /*10e60*/  LOP3.LUT R0, R0, 0x80, R3, 0xf8, !PT ;  /* 0x0000008000007812 */ /* 0x000fc800078ef803 */
[----:B------:R-:W-:-:S07]  /*10e70*/  PRMT R8, R0, 0x7610, R8 ;  /* 0x0000761000087816 */ /* 0x000fce0000000008 */
.L_x_5604:
[----:B------:R-:W-:Y:S05]  /*10e80*/  BSYNC.RECONVERGENT B0 ;  /* 0x0000000000007941 */ /* 0x000fea0003800200 */
.L_x_5603:
[----:B------:R-:W-:Y:S01]  /*10e90*/  STG.E.U8 desc[UR36][R16.64], R8 ;  /* 0x0000000810007986 */ /* 0x000fe2000c101124 */
[----:B------:R-:W-:Y:S05]  /*10ea0*/  EXIT ;  /* 0x000000000000794d */ /* 0x000fea0003800000 */
.L_x_5597:
[----:B------:R-:W-:-:S09]  /*10eb0*/  UISETP.NE.AND UP0, UPT, UR4, 0x1c, UPT ;  /* 0x0000001c0400788c */ /* 0x000fd2000bf05270 */
[----:B------:R-:W-:Y:S05]  /*10ec0*/  BRA.U !UP0, `(.L_x_5606) ;  /* 0x0000000108607547 */ /* 0x000fea000b800000 */
[----:B------:R-:W-:-:S09]  /*10ed0*/  UISETP.NE.AND UP0, UPT, UR4, 0x1d, UPT ;  /* 0x0000001d0400788c */ /* 0x000fd2000bf05270 */
[----:B------:R-:W-:Y:S05]  /*10ee0*/  BRA.U !UP0, `(.L_x_5607) ;  /* 0x0000000108487547 */ /* 0x000fea000b800000 */
[----:B------:R-:W-:-:S09]  /*10ef0*/  UISETP.NE.AND UP0, UPT, UR4, 0x2c, UPT ;  /* 0x0000002c0400788c */ /* 0x000fd2000bf05270 */
[----:B------:R-:W-:Y:S05]  /*10f00*/  BRA.U UP0, `(.L_x_5589) ;  /* 0x0000000100bc7547 */ /* 0x000fea000b800000 */
[----:B-1----:R-:W-:Y:S02]  /*10f10*/  IMAD.U32 R19, R19, 0x10000, RZ ;  /* 0x0001000013137824 */ /* 0x002fe400078e00ff */
[----:B---34-:R-:W-:-:S03]  /*10f20*/  IMAD.MOV.U32 R3, RZ, RZ, 0xff ;  /* 0x000000ffff037424 */ /* 0x018fc600078e00ff */
[----:B------:R-:W-:-:S04]  /*10f30*/  SHF.R.U32.HI R4, RZ, 0x17, R19 ;  /* 0x00000017ff047819 */ /* 0x000fc80000011613 */
[----:B0-----:R-:W-:-:S04]  /*10f40*/  LOP3.LUT R2, R4, 0xff, RZ, 0xc0, !PT ;  /* 0x000000ff04027812 */ /* 0x001fc800078ec0ff */
        /* <DEDUP_REMOVED lines=12> */
.L_x_5607:
[----:B01-34-:R-:W-:-:S06]  /*11010*/  IMAD.U32 R2, R19, 0x10000, RZ ;  /* 0x0001000013027824 */ /* 0x01bfcc00078e00ff */
[----:B------:R-:W0:Y:S02]  /*11020*/  F2I.U64.TRUNC R2, R2 ;  /* 0x0000000200027311 */ /* 0x000e24000020d800 */
[----:B0-----:R-:W-:Y:S01]  /*11030*/  STG.E.64 desc[UR36][R16.64], R2 ;  /* 0x0000000210007986 */ /* 0x001fe2000c101b24 */
[----:B------:R-:W-:Y:S05]  /*11040*/  EXIT ;  /* 0x000000000000794d */ /* 0x000fea0003800000 */
.L_x_5606:
[----:B-1----:R-:W-:-:S06]  /*11050*/  IMAD.U32 R19, R19, 0x10000, RZ ;  /* 0x0001000013137824 */ /* 0x002fcc00078e00ff */
[----:B------:R-:W1:Y:S02]  /*11060*/  F2I.FTZ.U32.TRUNC.NTZ R19, R19 ;  /* 0x0000001300137305 */ /* 0x000e64000021f000 */
[----:B-1----:R-:W-:Y:S01]  /*11070*/  STG.E desc[UR36][R16.64], R19 ;  /* 0x0000001310007986 */ /* 0x002fe2000c101924 */
[----:B------:R-:W-:Y:S05]  /*11080*/  EXIT ;  /* 0x000000000000794d */ /* 0x000fea0003800000 */
.L_x_5596:
[----:B------:R-:W-:-:S09]  /*11090*/  UISETP.GT.AND UP0, UPT, UR4, 0xe, UPT ;  /* 0x0000000e0400788c */ /* 0x000fd2000bf04270 */
[----:B------:R-:W-:Y:S05]  /*110a0*/  BRA.U UP0, `(.L_x_5608) ;  /* 0x00000001003c7547 */ /* 0x000fea000b800000 */
[----:B------:R-:W-:-:S09]  /*110b0*/  UISETP.NE.AND UP0, UPT, UR4, 0xa, UPT ;  /* 0x0000000a0400788c */ /* 0x000fd2000bf05270 */
[----:B------:R-:W-:Y:S05]  /*110c0*/  BRA.U !UP0, `(.L_x_5609) ;  /* 0x00000001081c7547 */ /* 0x000fea000b800000 */
[----:B------:R-:W-:-:S09]  /*110d0*/  UISETP.NE.AND UP0, UPT, UR4, 0xb, UPT ;  /* 0x0000000b0400788c */ /* 0x000fd2000bf05270 */
[----:B------:R-:W-:Y:S05]  /*110e0*/  BRA.U UP0, `(.L_x_5589) ;  /* 0x0000000100447547 */ /* 0x000fea000b800000 */
[----:B-1----:R-:W-:-:S04]  /*110f0*/  SHF.L.U32 R19, R19, 0x10, RZ ;  /* 0x0000001013137819 */ /* 0x002fc800000006ff */
[----:B------:R-:W-:-:S04]  /*11100*/  FSETP.NEU.FTZ.AND P0, PT, R19, RZ, PT ;  /* 0x000000ff1300720b */ /* 0x000fc80003f1d000 */
[----:B---34-:R-:W-:-:S05]  /*11110*/  SEL R3, RZ, 0x1, !P0 ;  /* 0x00000001ff037807 */ /* 0x018fca0004000000 */
[----:B------:R-:W-:Y:S01]  /*11120*/  STG.E.U8 desc[UR36][R16.64], R3 ;  /* 0x0000000310007986 */ /* 0x000fe2000c101124 */
[----:B------:R-:W-:Y:S05]  /*11130*/  EXIT ;  /* 0x000000000000794d */ /* 0x000fea0003800000 */
.L_x_5609:
[----:B-1----:R-:W-:Y:S01]  /*11140*/  IMAD.U32 R19, R19, 0x10000, RZ ;  /* 0x0001000013137824 */ /* 0x002fe200078e00ff */
[----:B------:R-:W-:-:S03]  /*11150*/  CS2R R6, SRZ ;  /* 0x0000000000067805 */ /* 0x000fc6000001ff00 */
[----:B------:R-:W-:-:S06]  /*11160*/  FMUL.FTZ R4, R19, 1 ;  /* 0x3f80000013047820 */ /* 0x000fcc0000410000 */
[----:B------:R-:W1:Y:S02]  /*11170*/  F2F.F64.F32 R4, R4 ;  /* 0x0000000400047310 */ /* 0x000e640000201800 */
[----:B-1----:R-:W-:Y:S01]  /*11180*/  STG.E.128 desc[UR36][R16.64], R4 ;  /* 0x0000000410007986 */ /* 0x002fe2000c101d24 */
[----:B------:R-:W-:Y:S05]  /*11190*/  EXIT ;  /* 0x000000000000794d */ /* 0x000fea0003800000 */
.L_x_5608:
[----:B------:R-:W-:-:S09]  /*111a0*/  UISETP.NE.AND UP0, UPT, UR4, 0xf, UPT ;  /* 0x0000000f0400788c */ /* 0x000fd2000bf05270 */
[----:B------:R-:W-:Y:S05]  /*111b0*/  BRA.U !UP0, `(.L_x_5610) ;  /* 0x0000000108e87547 */ /* 0x000fea000b800000 */
[----:B------:R-:W-:-:S09]  /*111c0*/  UISETP.NE.AND UP0, UPT, UR4, 0x17, UPT ;  /* 0x000000170400788c */ /* 0x000fd2000bf05270 */
[----:B------:R-:W-:Y:S05]  /*111d0*/  BRA.U !UP0, `(.L_x_5611) ;  /* 0x0000000108907547 */ /* 0x000fea000b800000 */
[----:B------:R-:W-:-:S09]  /*111e0*/  UISETP.NE.AND UP0, UPT, UR4, 0x18, UPT ;  /* 0x000000180400788c */ /* 0x000fd2000bf05270 */
[----:B------:R-:W-:Y:S05]  /*111f0*/  BRA.U !UP0, `(.L_x_5612) ;  /* 0x0000000108447547 */ /* 0x000fea000b800000 */
.L_x_5589:
[----:B------:R-:W-:Y:S01]  /*11200*/  MOV R0, 0x130 ;  /* 0x0000013000007802 */ /* 0x000fe20000000f00 */
[----:B------:R-:W2:Y:S01]  /*11210*/  LDCU.64 UR4, c[0x4][0x120] ;  /* 0x01002400ff0477ac */ /* 0x000ea20008000a00 */
[----:B------:R-:W-:Y:S02]  /*11220*/  HFMA2 R8, -RZ, RZ, 0, 6.020069122314453125e-06 ;  /* 0x00000065ff087431 */ /* 0x000fe400000001ff */
[----:B------:R-:W-:Y:S01]  /*11230*/  IMAD.MOV.U32 R12, RZ, RZ, 0x1 ;  /* 0x00000001ff0c7424 */ /* 0x000fe200078e00ff */
[----:B0--34-:R0:W3:Y:S01]  /*11240*/  LDC.64 R2, c[0x4][R0] ;  /* 0x0100000000027b82 */ /* 0x0190e20000000a00 */
[----:B------:R-:W4:Y:S01]  /*11250*/  LDCU.64 UR6, c[0x4][0x128] ;  /* 0x01002500ff0677ac */ /* 0x000f220008000a00 */
[----:B------:R-:W-:Y:S01]  /*11260*/  IMAD.MOV.U32 R13, RZ, RZ, RZ ;  /* 0x000000ffff0d7224 */ /* 0x000fe200078e00ff */
[----:B------:R-:W5:Y:S01]  /*11270*/  LDCU.64 UR8, c[0x4][0x28] ;  /* 0x01000500ff0877ac */ /* 0x000f620008000a00 */
[----:B--2---:R-:W-:Y:S02]  /*11280*/  IMAD.U32 R4, RZ, RZ, UR4 ;  /* 0x00000004ff047e24 */ /* 0x004fe4000f8e00ff */
[----:B------:R-:W-:Y:S01]  /*11290*/  IMAD.U32 R5, RZ, RZ, UR5 ;  /* 0x00000005ff057e24 */ /* 0x000fe2000f8e00ff */
[----:B----4-:R-:W-:Y:S01]  /*112a0*/  MOV R6, UR6 ;  /* 0x0000000600067c02 */ /* 0x010fe20008000f00 */
[----:B------:R-:W-:-:S02]  /*112b0*/  IMAD.U32 R7, RZ, RZ, UR7 ;  /* 0x00000007ff077e24 */ /* 0x000fc4000f8e00ff */
[----:B-----5:R-:W-:Y:S02]  /*112c0*/  IMAD.U32 R10, RZ, RZ, UR8 ;  /* 0x00000008ff0a7e24 */ /* 0x020fe4000f8e00ff */
[----:B0-----:R-:W-:-:S07]  /*112d0*/  IMAD.U32 R11, RZ, RZ, UR9 ;  /* 0x00000009ff0b7e24 */ /* 0x001fce000f8e00ff */
[----:B------:R-:W-:-:S07]  /*112e0*/  LEPC R20, `(.L_x_5613) ;  /* 0x000000001014794e */ /* 0x000fce0000000000 */
[----:B-1-3--:R-:W-:Y:S05]  /*112f0*/  CALL.ABS.NOINC R2 ;  /* 0x0000000002007343 */ /* 0x00afea0003c00000 */
.L_x_5613:
[----:B------:R-:W-:Y:S05]  /*11300*/  EXIT ;  /* 0x000000000000794d */ /* 0x000fea0003800000 */
.L_x_5612:
[----:B-1----:R-:W-:Y:S01]  /*11310*/  IMAD.U32 R19, R19, 0x10000, RZ ;  /* 0x0001000013137824 */ /* 0x002fe200078e00ff */
[----:B------:R-:W-:Y:S01]  /*11320*/  BSSY.RECONVERGENT B0, `(.L_x_5614) ;  /* 0x000000c000007945 */ /* 0x000fe20003800200 */
[----:B------:R-:W-:-:S03]  /*11330*/  MOV R0, 0x7f ;  /* 0x0000007f00007802 */ /* 0x000fc60000000f00 */
[----:B0--34-:R-:W-:Y:S02]  /*11340*/  LOP3.LUT R2, R19, 0x7fffffff, RZ, 0xc0, !PT ;  /* 0x7fffffff13027812 */ /* 0x019fe400078ec0ff */
        /* <DEDUP_REMOVED lines=9> */
.L_x_5615:
[----:B------:R-:W-:Y:S05]  /*113e0*/  BSYNC.RECONVERGENT B0 ;  /* 0x0000000000007941 */ /* 0x000fea0003800200 */
.L_x_5614:
[----:B------:R-:W-:-:S05]  /*113f0*/  LOP3.LUT R3, R0, 0x80, R3, 0xf8, !PT ;  /* 0x0000008000037812 */ /* 0x000fca00078ef803 */
[----:B------:R-:W-:Y:S01]  /*11400*/  STG.E.U8 desc[UR36][R16.64], R3 ;  /* 0x0000000310007986 */ /* 0x000fe2000c101124 */
[----:B------:R-:W-:Y:S05]  /*11410*/  EXIT ;  /* 0x000000000000794d */ /* 0x000fea0003800000 */
.L_x_5611:
[----:B-1-34-:R-:W-:Y:S01]  /*11420*/  IMAD.U32 R3, R19, 0x10000, RZ ;  /* 0x0001000013037824 */ /* 0x01afe200078e00ff */
[----:B------:R-:W-:Y:S04]  /*11430*/  BSSY.RECONVERGENT B0, `(.L_x_5616) ;  /* 0x000000e000007945 */ /* 0x000fe80003800200 */
[----:B0-----:R-:W-:-:S04]  /*11440*/  LOP3.LUT R2, R3, 0x7fffffff, RZ, 0xc0, !PT ;  /* 0x7fffffff03027812 */ /* 0x001fc800078ec0ff */
        /* <DEDUP_REMOVED lines=9> */
.L_x_5617:
[----:B------:R-:W-:Y:S01]  /*114e0*/  IMAD.MOV.U32 R0, RZ, RZ, 0x7f ;  /* 0x0000007fff007424 */ /* 0x000fe200078e00ff */
[----:B------:R-:W-:-:S04]  /*114f0*/  ISETP.GT.U32.AND P0, PT, R2, 0x7f800000, PT ;  /* 0x7f8000000200780c */ /* 0x000fc80003f04070 */
[----:B------:R-:W-:-:S09]  /*11500*/  SEL R0, R0, 0x7c, P0 ;  /* 0x0000007c00007807 */ /* 0x000fd20000000000 */
.L_x_5618:
[----:B------:R-:W-:Y:S05]  /*11510*/  BSYNC.RECONVERGENT B0 ;  /* 0x0000000000007941 */ /* 0x000fea0003800200 */
.L_x_5616:
[----:B------:R-:W-:-:S04]  /*11520*/  SHF.R.U32.HI R3, RZ, 0x18, R3 ;  /* 0x00000018ff037819 */ /* 0x000fc80000011603 */
[----:B------:R-:W-:-:S05]  /*11530*/  LOP3.LUT R3, R0, 0x80, R3, 0xf8, !PT ;  /* 0x0000008000037812 */ /* 0x000fca00078ef803 */
[----:B------:R-:W-:Y:S01]  /*11540*/  STG.E.U8 desc[UR36][R16.64], R3 ;  /* 0x0000000310007986 */ /* 0x000fe2000c101124 */
[----:B------:R-:W-:Y:S05]  /*11550*/  EXIT ;  /* 0x000000000000794d */ /* 0x000fea0003800000 */
.L_x_5610:
[----:B-1----:R-:W-:Y:S01]  /*11560*/  STG.E.U16 desc[UR36][R16.64], R19 ;  /* 0x0000001310007986 */ /* 0x002fe2000c101524 */
[----:B------:R-:W-:Y:S05]  /*11570*/  EXIT ;  /* 0x000000000000794d */ /* 0x000fea0003800000 */
.L_x_5619:
        /* <DEDUP_REMOVED lines=16> */
.L_x_27149:


//--------------------- .text._ZN2at6native27unrolled_elementwise_kernelIZZZNS0_49_GLOBAL__N__b919a28f_16_Normalization_cu_5c38458736batch_norm_elementwise_backward_evalERKNS_6TensorES5_S5_S5_ENKUlvE0_clEvENKUlvE2_clEvEUlN3c108BFloat16EfE_St5arrayIPcLm3EELi4E23TrivialOffsetCalculatorILi2EjESE_ILi1EjENS0_6memory12LoadWithCastILi2EEENSH_13StoreWithCastILi1EEEEEviT_T0_T2_T3_T4_T5_ --------------------------
	.section	.text._ZN2at6native27unrolled_elementwise_kernelIZZZNS0_49_GLOBAL__N__b919a28f_16_Normalization_cu_5c38458736batch_norm_elementwise_backward_evalERKNS_6TensorES5_S5_S5_ENKUlvE0_clEvENKUlvE2_clEvEUlN3c108BFloat16EfE_St5arrayIPcLm3EELi4E23TrivialOffsetCalculatorILi2EjESE_ILi1EjENS0_6memory12LoadWithCastILi2EEENSH_13StoreWithCastILi1EEEEEviT_T0_T2_T3_T4_T5_,"ax",@progbits
	.align	128
        .global         _ZN2at6native27unrolled_elementwise_kernelIZZZNS0_49_GLOBAL__N__b919a28f_16_Normalization_cu_5c38458736batch_norm_elementwise_backward_evalERKNS_6TensorES5_S5_S5_ENKUlvE0_clEvENKUlvE2_clEvEUlN3c108BFloat16EfE_St5arrayIPcLm3EELi4E23TrivialOffsetCalculatorILi2EjESE_ILi1EjENS0_6memory12LoadWithCastILi2EEENSH_13StoreWithCastILi1EEEEEviT_T0_T2_T3_T4_T5_
        .type           _ZN2at6native27unrolled_elementwise_kernelIZZZNS0_49_GLOBAL__N__b919a28f_16_Normalization_cu_5c38458736batch_norm_elementwise_backward_evalERKNS_6TensorES5_S5_S5_ENKUlvE0_clEvENKUlvE2_clEvEUlN3c108BFloat16EfE_St5arrayIPcLm3EELi4E23TrivialOffsetCalculatorILi2EjESE_ILi1EjENS0_6memory12LoadWithCastILi2EEENSH_13StoreWithCastILi1EEEEEviT_T0_T2_T3_T4_T5_,@function
        .size           _ZN2at6native27unrolled_elementwise_kernelIZZZNS0_49_GLOBAL__N__b919a28f_16_Normalization_cu_5c38458736batch_norm_elementwise_backward_evalERKNS_6TensorES5_S5_S5_ENKUlvE0_clEvENKUlvE2_clEvEUlN3c108BFloat16EfE_St5arrayIPcLm3EELi4E23TrivialOffsetCalculatorILi2EjESE_ILi1EjENS0_6memory12LoadWithCastILi2EEENSH_13StoreWithCastILi1EEEEEviT_T0_T2_T3_T4_T5_,(.L_x_27150 - _ZN2at6native27unrolled_elementwise_kernelIZZZNS0_49_GLOBAL__N__b919a28f_16_Normalization_cu_5c38458736batch_norm_elementwise_backward_evalERKNS_6TensorES5_S5_S5_ENKUlvE0_clEvENKUlvE2_clEvEUlN3c108BFloat16EfE_St5arrayIPcLm3EELi4E23TrivialOffsetCalculatorILi2EjESE_ILi1EjENS0_6memory12LoadWithCastILi2EEENSH_13StoreWithCastILi1EEEEEviT_T0_T2_T3_T4_T5_)
        .other          _ZN2at6native27unrolled_elementwise_kernelIZZZNS0_49_GLOBAL__N__b919a28f_16_Normalization_cu_5c38458736batch_norm_elementwise_backward_evalERKNS_6TensorES5_S5_S5_ENKUlvE0_clEvENKUlvE2_clEvEUlN3c108BFloat16EfE_St5arrayIPcLm3EELi4E23TrivialOffsetCalculatorILi2EjESE_ILi1EjENS0_6memory12LoadWithCastILi2EEENSH_13StoreWithCastILi1EEEEEviT_T0_T2_T3_T4_T5_,@"STO_CUDA_ENTRY STV_DEFAULT"
_ZN2at6native27unrolled_elementwise_kernelIZZZNS0_49_GLOBAL__N__b919a28f_16_Normalization_cu_5c38458736batch_norm_elementwise_backward_evalERKNS_6TensorES5_S5_S5_ENKUlvE0_clEvENKUlvE2_clEvEUlN3c108BFloat16EfE_St5arrayIPcLm3EELi4E23TrivialOffsetCalculatorILi2EjESE_ILi1EjENS0_6memory12LoadWithCastILi2EEENSH_13StoreWithCastILi1EEEEEviT_T0_T2_T3_T4_T5_:
.text._ZN2at6native27unrolled_elementwise_kernelIZZZNS0_49_GLOBAL__N__b919a28f_16_Normalization_cu_5c38458736batch_norm_elementwise_backward_evalERKNS_6TensorES5_S5_S5_ENKUlvE0_clEvENKUlvE2_clEvEUlN3c108BFloat16EfE_St5arrayIPcLm3EELi4E23TrivialOffsetCalculatorILi2EjESE_ILi1EjENS0_6memory12LoadWithCastILi2EEENSH_13StoreWithCastILi1EEEEEviT_T0_T2_T3_T4_T5_:
        /* <DEDUP_REMOVED lines=8> */
[----:B------:R-:W-:Y:S01]  /*0080*/  PRMT R22, RZ, 0x7610, R22 ;  /* 0x00007610ff167816 */ /* 0x000fe20000000016 */
[----:B------:R-:W0:Y:S01]  /*0090*/  LDCU.U8 UR39, c[0x0][0x3a5] ;  /* 0x000074a0ff2777ac */ /* 0x000e220008000000 */
        /* <DEDUP_REMOVED lines=26> */
.L_x_5625:
[----:B------:R-:W2:Y:S02]  /*0240*/  LDG.E.U8 R4, desc[UR36][R4.64] ;  /* 0x0000002404047981 */ /* 0x000ea4000c1e1100 */
[----:B--2---:R-:W-:-:S04]  /*0250*/  I2FP.F32.U32 R0, R4 ;  /* 0x0000000400007245 */ /* 0x004fc80000201000 */
[----:B------:R-:W-:-:S04]  /*0260*/  F2FP.BF16.F32.PACK_AB R0, RZ, R0 ;  /* 0x00000000ff00723e */ /* 0x000fc800000010ff */
[----:B------:R-:W-:Y:S01]  /*0270*/  PRMT R22, R0, 0x7610, R22 ;  /* 0x0000761000167816 */ /* 0x000fe20000000016 */
[----:B------:R-:W-:Y:S06]  /*0280*/  BRA `(.L_x_5627) ;  /* 0x0000000c00e47947 */ /* 0x000fec0003800000 */
.L_x_5624:
        /* <DEDUP_REMOVED lines=11> */
.L_x_5629:
[----:B------:R-:W2:Y:S02]  /*0340*/  LDG.E R4, desc[UR36][R4.64] ;  /* 0x0000002404047981 */ /* 0x000ea4000c1e1900 */
[----:B--2---:R-:W-:-:S04]  /*0350*/  I2FP.F32.S32 R0, R4 ;  /* 0x0000000400007245 */ /* 0x004fc80000201400 */
[----:B------:R-:W-:-:S04]  /*0360*/  F2FP.BF16.F32.PACK_AB R0, RZ, R0 ;  /* 0x00000000ff00723e */ /* 0x000fc800000010ff */
[----:B------:R-:W-:Y:S01]  /*0370*/  PRMT R22, R0, 0x7610, R22 ;  /* 0x0000761000167816 */ /* 0x000fe20000000016 */
[----:B------:R-:W-:Y:S06]  /*0380*/  BRA `(.L_x_5627) ;  /* 0x0000000c00a47947 */ /* 0x000fec0003800000 */
.L_x_5628:
[----:B------:R-:W2:Y:S02]  /*0390*/  LDG.E.U16 R4, desc[UR36][R4.64] ;  /* 0x0000002404047981 */ /* 0x000ea4000c1e1500 */
[----:B--2---:R-:W0:Y:S02]  /*03a0*/  I2F.S16 R0, R4 ;  /* 0x0000000400007306 */ /* 0x004e240000101400 */
[----:B0-----:R-:W-:-:S04]  /*03b0*/  F2FP.BF16.F32.PACK_AB R0, RZ, R0 ;  /* 0x00000000ff00723e */ /* 0x001fc800000010ff */
[----:B------:R-:W-:Y:S01]  /*03c0*/  PRMT R22, R0, 0x7610, R22 ;  /* 0x0000761000167816 */ /* 0x000fe20000000016 */
[----:B------:R-:W-:Y:S06]  /*03d0*/  BRA `(.L_x_5627) ;  /* 0x0000000c00907947 */ /* 0x000fec0003800000 */
.L_x_5623:
        /* <DEDUP_REMOVED lines=9> */
.L_x_5631:
[----:B------:R-:W2:Y:S02]  /*0470*/  LDG.E.U16 R0, desc[UR36][R4.64] ;  /* 0x0000002404007981 */ /* 0x000ea4000c1e1500 */
[----:B--2---:R-:W-:-:S05]  /*0480*/  HADD2.F32 R0, -RZ, R0.H0_H0 ;  /* 0x20000000ff007230 */ /* 0x004fca0000004100 */
[----:B------:R-:W-:-:S04]  /*0490*/  F2FP.BF16.F32.PACK_AB R0, RZ, R0 ;  /* 0x00000000ff00723e */ /* 0x000fc800000010ff */
[----:B------:R-:W-:Y:S01]  /*04a0*/  PRMT R22, R0, 0x7610, R22 ;  /* 0x0000761000167816 */ /* 0x000fe20000000016 */
[----:B------:R-:W-:Y:S06]  /*04b0*/  BRA `(.L_x_5627) ;  /* 0x0000000c00587947 */ /* 0x000fec0003800000 */
.L_x_5630:
        /* <DEDUP_REMOVED lines=9> */
.L_x_5633:
[----:B------:R-:W2:Y:S02]  /*0550*/  LDG.E.U16 R4, desc[UR36][R4.64] ;  /* 0x0000002404047981 */ /* 0x000ea4000c1e1500 */
[----:B--2---:R-:W-:-:S05]  /*0560*/  HADD2.F32 R0, -RZ, R4.H0_H0 ;  /* 0x20000004ff007230 */ /* 0x004fca0000004100 */
[----:B------:R-:W-:-:S04]  /*0570*/  F2FP.BF16.F32.PACK_AB R0, RZ, R0 ;  /* 0x00000000ff00723e */ /* 0x000fc800000010ff */
[----:B------:R-:W-:Y:S01]  /*0580*/  PRMT R22, R0, 0x7610, R22 ;  /* 0x0000761000167816 */ /* 0x000fe20000000016 */
[----:B------:R-:W-:Y:S06]  /*0590*/  BRA `(.L_x_5627) ;  /* 0x0000000c00207947 */ /* 0x000fec0003800000 */
.L_x_5632:
        /* <DEDUP_REMOVED lines=13> */
.L_x_5622:
        /* <DEDUP_REMOVED lines=14> */
.L_x_5636:
        /* <DEDUP_REMOVED lines=13> */
.L_x_5635:
        /* <DEDUP_REMOVED lines=27> */
.L_x_5638:
        /* <DEDUP_REMOVED lines=15> */
.L_x_5637:
[----:B------:R0:W5:Y:S01]  /*0ac0*/  LDG.E.U16 R22, desc[UR36][R4.64] ;  /* 0x0000002404167981 */ /* 0x000162000c1e1500 */
[----:B------:R-:W-:Y:S05]  /*0ad0*/  BRA `(.L_x_5627) ;  /* 0x0000000400d07947 */ /* 0x000fea0003800000 */
.L_x_5634:
        /* <DEDUP_REMOVED lines=13> */
.L_x_5641:
        /* <DEDUP_REMOVED lines=21> */
.L_x_5645:
[----:B------:R-:W-:Y:S05]  /*0d00*/  BSYNC.RECONVERGENT B1 ;  /* 0x0000000000017941 */ /* 0x000fea0003800200 */
.L_x_5644:
[----:B------:R-:W-:Y:S01]  /*0d10*/  IMAD.SHL.U32 R0, R0, 0x100000, RZ ;  /* 0x0010000000007824 */ /* 0x000fe200078e00ff */
[----:B------:R-:W-:-:S04]  /*0d20*/  LEA R3, R3, 0x3b800000, 0x17 ;  /* 0x3b80000003037811 */ /* 0x000fc800078eb8ff */
[----:B------:R-:W-:-:S07]  /*0d30*/  LOP3.LUT R0, R3, R0, R7, 0xfe, !PT ;  /* 0x0000000003007212 */ /* 0x000fce00078efe07 */
.L_x_5643:
[----:B------:R-:W-:Y:S05]  /*0d40*/  BSYNC.RECONVERGENT B0 ;  /* 0x0000000000007941 */ /* 0x000fea0003800200 */
.L_x_5642:
[----:B------:R-:W-:-:S04]  /*0d50*/  F2FP.BF16.F32.PACK_AB R0, RZ, R0 ;  /* 0x00000000ff00723e */ /* 0x000fc800000010ff */
[----:B------:R-:W-:Y:S01]  /*0d60*/  PRMT R22, R0, 0x7610, R22 ;  /* 0x0000761000167816 */ /* 0x000fe20000000016 */
[----:B------:R-:W-:Y:S06]  /*0d70*/  BRA `(.L_x_5627) ;  /* 0x0000000400287947 */ /* 0x000fec0003800000 */
.L_x_5640:
        /* <DEDUP_REMOVED lines=21> */
.L_x_5649:
[----:B------:R-:W-:Y:S05]  /*0ed0*/  BSYNC.RECONVERGENT B1 ;  /* 0x0000000000017941 */ /* 0x000fea0003800200 */
.L_x_5648:
[----:B------:R-:W-:Y:S01]  /*0ee0*/  IMAD.SHL.U32 R0, R0, 0x200000, RZ ;  /* 0x0020000000007824 */ /* 0x000fe200078e00ff */
[----:B------:R-:W-:-:S04]  /*0ef0*/  LEA R3, R3, 0x37800000, 0x17 ;  /* 0x3780000003037811 */ /* 0x000fc800078eb8ff */
[----:B------:R-:W-:-:S07]  /*0f00*/  LOP3.LUT R0, R3, R0, R7, 0xfe, !PT ;  /* 0x0000000003007212 */ /* 0x000fce00078efe07 */
.L_x_5647:
[----:B------:R-:W-:Y:S05]  /*0f10*/  BSYNC.RECONVERGENT B0 ;  /* 0x0000000000007941 */ /* 0x000fea0003800200 */
.L_x_5646:
[----:B------:R-:W-:-:S04]  /*0f20*/  F2FP.BF16.F32.PACK_AB R0, RZ, R0 ;  /* 0x00000000ff00723e */ /* 0x000fc800000010ff */
[----:B------:R-:W-:Y:S01]  /*0f30*/  PRMT R22, R0, 0x7610, R22 ;  /* 0x0000761000167816 */ /* 0x000fe20000000016 */
[----:B------:R-:W-:Y:S06]  /*0f40*/  BRA `(.L_x_5627) ;  /* 0x0000000000b47947 */ /* 0x000fec0003800000 */
.L_x_5639:
[----:B------:R-:W-:-:S09]  /*0f50*/  UISETP.NE.AND UP0, UPT, UR4, 0x1c, UPT ;  /* 0x0000001c0400788c */ /* 0x000fd2000bf05270 */
[----:B------:R-:W-:Y:S05]  /*0f60*/  BRA.U !UP0, `(.L_x_5650) ;  /* 0x00000001089c7547 */ /* 0x000fea000b800000 */
[----:B------:R-:W-:-:S09]  /*0f70*/  UISETP.NE.AND UP0, UPT, UR4, 0x1d, UPT ;  /* 0x0000001d0400788c */ /* 0x000fd2000bf05270 */
[----:B------:R-:W-:Y:S05]  /*0f80*/  BRA.U !UP0, `(.L_x_5651) ;  /* 0x0000000108807547 */ /* 0x000fea000b800000 */
[----:B------:R-:W-:-:S09]  /*0f90*/  UISETP.NE.AND UP0, UPT, UR4, 0x2c, UPT ;  /* 0x0000002c0400788c */ /* 0x000fd2000bf05270 */
[----:B------:R-:W-:Y:S05]  /*0fa0*/  BRA.U !UP0, `(.L_x_5652) ;  /* 0x0000000108487547 */ /* 0x000fea000b800000 */
.L_x_5626:
        /* <DEDUP_REMOVED lines=16> */
.L_x_5653:
[----:B------:R-:W-:Y:S01]  /*10b0*/  PRMT R22, RZ, 0x7610, R22 ;  /* 0x00007610ff167816 */ /* 0x000fe20000000016 */
[----:B------:R-:W-:Y:S06]  /*10c0*/  BRA `(.L_x_5627) ;  /* 0x0000000000547947 */ /* 0x000fec0003800000 */
.L_x_5652:
        /* <DEDUP_REMOVED lines=8> */
.L_x_5655:
[----:B------:R-:W-:Y:S05]  /*1150*/  BSYNC.RECONVERGENT B0 ;  /* 0x0000000000007941 */ /* 0x000fea0003800200 */
.L_x_5654:
[----:B------:R-:W-:-:S04]  /*1160*/  F2FP.BF16.F32.PACK_AB R0, RZ, R0 ;  /* 0x00000000ff00723e */ /* 0x000fc800000010ff */
[----:B------:R-:W-:Y:S01]  /*1170*/  PRMT R22, R0, 0x7610, R22 ;  /* 0x0000761000167816 */ /* 0x000fe20000000016 */
[----:B------:R-:W-:Y:S06]  /*1180*/  BRA `(.L_x_5627) ;  /* 0x0000000000247947 */ /* 0x000fec0003800000 */
.L_x_5651:
[----:B------:R-:W2:Y:S02]  /*1190*/  LDG.E.64 R4, desc[UR36][R4.64] ;  /* 0x0000002404047981 */ /* 0x000ea4000c1e1b00 */
[----:B--2---:R-:W0:Y:S02]  /*11a0*/  I2F.U64 R0, R4 ;  /* 0x0000000400007312 */ /* 0x004e240000301000 */
[----:B0-----:R-:W-:-:S04]  /*11b0*/  F2FP.BF16.F32.PACK_AB R0, RZ, R0 ;  /* 0x00000000ff00723e */ /* 0x001fc800000010ff */
[----:B------:R-:W-:Y:S01]  /*11c0*/  PRMT R22, R0, 0x7610, R22 ;  /* 0x0000761000167816 */ /* 0x000fe20000000016 */
[----:B------:R-:W-:Y:S06]  /*11d0*/  BRA `(.L_x_5627) ;  /* 0x0000000000107947 */ /* 0x000fec0003800000 */
.L_x_5650:
[----:B------:R-:W2:Y:S02]  /*11e0*/  LDG.E R4, desc[UR36][R4.64] ;  /* 0x0000002404047981 */ /* 0x000ea4000c1e1900 */
[----:B--2---:R-:W-:-:S04]  /*11f0*/  I2FP.F32.U32 R0, R4 ;  /* 0x0000000400007245 */ /* 0x004fc80000201000 */
[----:B------:R-:W-:-:S04]  /*1200*/  F2FP.BF16.F32.PACK_AB R0, RZ, R0 ;  /* 0x00000000ff00723e */ /* 0x000fc800000010ff */
[----:B------:R-:W-:-:S07]  /*1210*/  PRMT R22, R0, 0x7610, R22 ;  /* 0x0000761000167816 */ /* 0x000fce0000000016 */
.L_x_5627:
[----:B0-----:R-:W0:Y:S01]  /*1220*/  LDC.64 R4, c[0x0][0x398] ;  /* 0x0000e600ff047b82 */ /* 0x001e220000000a00 */
[----:B------:R-:W1:Y:S01]  /*1230*/  LDCU UR5, c[0x0][0x3ac] ;  /* 0x00007580ff0577ac */ /* 0x000e620008000800 */
        /* <DEDUP_REMOVED lines=18> */
.L_x_5660:
[----:B------:R-:W2:Y:S02]  /*1360*/  LDG.E.U8 R4, desc[UR36][R4.64] ;  /* 0x0000002404047981 */ /* 0x000ea4000c1e1100 */
[----:B--2---:R-:W-:Y:S01]  /*1370*/  I2FP.F32.U32 R28, R4 ;  /* 0x00000004001c7245 */ /* 0x004fe20000201000 */
[----:B------:R-:W-:Y:S06]  /*1380*/  BRA `(.L_x_5662) ;  /* 0x0000000c00487947 */ /* 0x000fec0003800000 */
.L_x_5659:
        /* <DEDUP_REMOVED lines=9> */
.L_x_5664:
[----:B------:R-:W2:Y:S02]  /*1420*/  LDG.E R4, desc[UR36][R4.64] ;  /* 0x0000002404047981 */ /* 0x000ea4000c1e1900 */
[----:B--2---:R-:W-:Y:S01]  /*1430*/  I2FP.F32.S32 R28, R4 ;  /* 0x00000004001c7245 */ /* 0x004fe20000201400 */
[----:B------:R-:W-:Y:S06]  /*1440*/  BRA `(.L_x_5662) ;  /* 0x0000000c00187947 */ /* 0x000fec0003800000 */
.L_x_5663:
[----:B------:R-:W2:Y:S02]  /*1450*/  LDG.E.U16 R4, desc[UR36][R4.64] ;  /* 0x0000002404047981 */ /* 0x000ea4000c1e1500 */
[----:B--2---:R2:W3:Y:S01]  /*1460*/  I2F.S16 R28, R4 ;  /* 0x00000004001c7306 */ /* 0x0044e20000101400 */
[----:B------:R-:W-:Y:S05]  /*1470*/  BRA `(.L_x_5662) ;  /* 0x0000000c000c7947 */ /* 0x000fea0003800000 */
.L_x_5658:
        /* <DEDUP_REMOVED lines=8> */
.L_x_5666:
[----:B------:R-:W2:Y:S02]  /*1500*/  LDG.E.U16 R4, desc[UR36][R4.64] ;  /* 0x0000002404047981 */ /* 0x000ea4000c1e1500 */
[----:B--2---:R-:W-:Y:S01]  /*1510*/  HADD2.F32 R28, -RZ, R4.H0_H0 ;  /* 0x20000004ff1c7230 */ /* 0x004fe20000004100 */
[----:B------:R-:W-:Y:S06]  /*1520*/  BRA `(.L_x_5662) ;  /* 0x0000000800e07947 */ /* 0x000fec0003800000 */
.L_x_5665:
        /* <DEDUP_REMOVED lines=8> */
.L_x_5668:
[----:B------:R-:W2:Y:S02]  /*15b0*/  LDG.E.U16 R4, desc[UR36][R4.64] ;  /* 0x0000002404047981 */ /* 0x000ea4000c1e1500 */
[----:B--2---:R-:W-:Y:S01]  /*15c0*/  HADD2.F32 R28, -RZ, R4.H0_H0 ;  /* 0x20000004ff1c7230 */ /* 0x004fe20000004100 */
[----:B------:R-:W-:Y:S06]  /*15d0*/  BRA `(.L_x_5662) ;  /* 0x0000000800b47947 */ /* 0x000fec0003800000 */
.L_x_5667:
        /* <DEDUP_REMOVED lines=11> */
.L_x_5657:
        /* <DEDUP_REMOVED lines=12> */
.L_x_5671:
        /* <DEDUP_REMOVED lines=11> */
.L_x_5670:
        /* <DEDUP_REMOVED lines=25> */
.L_x_5673:
        /* <DEDUP_REMOVED lines=11> */
[----:B------:R-:W-:Y:S01]  /*1a40*/  LOP3.LUT R28, R0, 0x80000000, R3, 0xf8, !PT ;  /* 0x80000000001c7812 */ /* 0x000fe200078ef803 */
[----:B------:R-:W-:Y:S06]  /*1a50*/  BRA `(.L_x_5662) ;  /* 0x0000000400947947 */ /* 0x000fec0003800000 */
.L_x_5672:
[----:B------:R-:W2:Y:S02]  /*1a60*/  LDG.E.U16 R4, desc[UR36][R4.64] ;  /* 0x0000002404047981 */ /* 0x000ea4000c1e1500 */
[----:B--2---:R-:W-:Y:S01]  /*1a70*/  IMAD.U32 R28, R4, 0x10000, RZ ;  /* 0x00010000041c7824 */ /* 0x004fe200078e00ff */
[----:B------:R-:W-:Y:S06]  /*1a80*/  BRA `(.L_x_5662) ;  /* 0x0000000400887947 */ /* 0x000fec0003800000 */
.L_x_5669:
        /* <DEDUP_REMOVED lines=11> */
.L_x_5676:
        /* <DEDUP_REMOVED lines=20> */
.L_x_5678:
[----:B------:R-:W-:Y:S05]  /*1c80*/  BSYNC.RECONVERGENT B0 ;  /* 0x0000000000007941 */ /* 0x000fea0003800200 */
.L_x_5677:
[----:B------:R-:W-:Y:S01]  /*1c90*/  IMAD.SHL.U32 R0, R0, 0x100000, RZ ;  /* 0x0010000000007824 */ /* 0x000fe200078e00ff */
[----:B------:R-:W-:-:S04]  /*1ca0*/  LEA R3, R3, 0x3b800000, 0x17 ;  /* 0x3b80000003037811 */ /* 0x000fc800078eb8ff */
[----:B------:R-:W-:Y:S01]  /*1cb0*/  LOP3.LUT R28, R3, R0, R7, 0xfe, !PT ;  /* 0x00000000031c7212 */ /* 0x000fe200078efe07 */
[----:B------:R-:W-:Y:S06]  /*1cc0*/  BRA `(.L_x_5662) ;  /* 0x0000000000f87947 */ /* 0x000fec0003800000 */
.L_x_5675:
        /* <DEDUP_REMOVED lines=20> */
.L_x_5680:
[----:B------:R-:W-:Y:S05]  /*1e10*/  BSYNC.RECONVERGENT B0 ;  /* 0x0000000000007941 */ /* 0x000fea0003800200 */
.L_x_5679:
[----:B------:R-:W-:Y:S01]  /*1e20*/  IMAD.SHL.U32 R0, R0, 0x200000, RZ ;  /* 0x0020000000007824 */ /* 0x000fe200078e00ff */
[----:B------:R-:W-:-:S04]  /*1e30*/  LEA R3, R3, 0x37800000, 0x17 ;  /* 0x3780000003037811 */ /* 0x000fc800078eb8ff */
[----:B------:R-:W-:Y:S01]  /*1e40*/  LOP3.LUT R28, R3, R0, R7, 0xfe, !PT ;  /* 0x00000000031c7212 */ /* 0x000fe200078efe07 */
[----:B------:R-:W-:Y:S06]  /*1e50*/  BRA `(.L_x_5662) ;  /* 0x0000000000947947 */ /* 0x000fec0003800000 */
.L_x_5674:
[----:B------:R-:W-:-:S09]  /*1e60*/  UISETP.NE.AND UP0, UPT, UR4, 0x1c, UPT ;  /* 0x0000001c0400788c */ /* 0x000fd2000bf05270 */
[----:B------:R-:W-:Y:S05]  /*1e70*/  BRA.U !UP0, `(.L_x_5681) ;  /* 0x0000000108847547 */ /* 0x000fea000b800000 */
[----:B------:R-:W-:-:S09]  /*1e80*/  UISETP.NE.AND UP0, UPT, UR4, 0x1d, UPT ;  /* 0x0000001d0400788c */ /* 0x000fd2000bf05270 */
[----:B------:R-:W-:Y:S05]  /*1e90*/  BRA.U !UP0, `(.L_x_5682) ;  /* 0x0000000108707547 */ /* 0x000fea000b800000 */
[----:B------:R-:W-:-:S09]  /*1ea0*/  UISETP.NE.AND UP0, UPT, UR4, 0x2c, UPT ;  /* 0x0000002c0400788c */ /* 0x000fd2000bf05270 */
[----:B------:R-:W-:Y:S05]  /*1eb0*/  BRA.U !UP0, `(.L_x_5683) ;  /* 0x0000000108487547 */ /* 0x000fea000b800000 */
.L_x_5661:
        /* <DEDUP_REMOVED lines=16> */
.L_x_5684:
[----:B------:R-:W-:Y:S01]  /*1fc0*/  IMAD.MOV.U32 R28, RZ, RZ, RZ ;  /* 0x000000ffff1c7224 */ /* 0x000fe200078e00ff */
[----:B------:R-:W-:Y:S06]  /*1fd0*/  BRA `(.L_x_5662) ;  /* 0x0000000000347947 */ /* 0x000fec0003800000 */
.L_x_5683:
        /* <DEDUP_REMOVED lines=8> */
.L_x_5682:
[----:B------:R-:W2:Y:S02]  /*2060*/  LDG.E.64 R28, desc[UR36][R4.64] ;  /* 0x00000024041c7981 */ /* 0x000ea4000c1e1b00 */
[----:B--2---:R0:W1:Y:S02]  /*2070*/  I2F.U64 R28, R28 ;  /* 0x0000001c001c7312 */ /* 0x0040640000301000 */
[----:B01----:R-:W-:Y:S05]  /*2080*/  BRA `(.L_x_5662) ;  /* 0x0000000000087947 */ /* 0x003fea0003800000 */
.L_x_5681:
[----:B------:R-:W2:Y:S02]  /*2090*/  LDG.E R4, desc[UR36][R4.64] ;  /* 0x0000002404047981 */ /* 0x000ea4000c1e1900 */
[----:B--2---:R-:W-:-:S07]  /*20a0*/  I2FP.F32.U32 R28, R4 ;  /* 0x00000004001c7245 */ /* 0x004fce0000201000 */
.L_x_5662:
[----:B------:R-:W-:Y:S05]  /*20b0*/  BSYNC.RECONVERGENT B6 ;  /* 0x0000000000067941 */ /* 0x000fea0003800200 */
.L_x_5656:
[----:B------:R-:W-:-:S07]  /*20c0*/  VIADD R23, R25, 0x80 ;  /* 0x0000008019177836 */ /* 0x000fce0000000000 */
.L_x_5621:
[----:B------:R-:W-:Y:S05]  /*20d0*/  BSYNC.RECONVERGENT B7 ;  /* 0x0000000000077941 */ /* 0x000fea0003800200 */
.L_x_5620:
[----:B------:R-:W-:Y:S01]  /*20e0*/  ISETP.GE.AND P0, PT, R23, R16, PT ;  /* 0x000000101700720c */ /* 0x000fe20003f06270 */
[----:B------:R-:W-:Y:S01]  /*20f0*/  BSSY.RECONVERGENT B7, `(.L_x_5685) ;  /* 0x0000203000077945 */ /* 0x000fe20003800200 */
[----:B------:R-:W-:Y:S01]  /*2100*/  IMAD.MOV.U32 R24, RZ, RZ, RZ ;  /* 0x000000ffff187224 */ /* 0x000fe200078e00ff */
[----:B------:R-:W-:-:S10]  /*2110*/  PRMT R26, RZ, 0x7610, R26 ;  /* 0x00007610ff1a7816 */ /* 0x000fd4000000001a */
        /* <DEDUP_REMOVED lines=23> */
.L_x_5690:
[----:B------:R-:W2:Y:S02]  /*2290*/  LDG.E.U8 R4, desc[UR36][R4.64] ;  /* 0x0000002404047981 */ /* 0x000ea4000c1e1100 */
[----:B--2---:R-:W-:-:S04]  /*22a0*/  I2FP.F32.U32 R0, R4 ;  /* 0x0000000400007245 */ /* 0x004fc80000201000 */
[----:B------:R-:W-:-:S04]  /*22b0*/  F2FP.BF16.F32.PACK_AB R0, RZ, R0 ;  /* 0x00000000ff00723e */ /* 0x000fc800000010ff */
[----:B------:R-:W-:Y:S01]  /*22c0*/  PRMT R26, R0, 0x7610, R26 ;  /* 0x00007610001a7816 */ /* 0x000fe2000000001a */
[----:B------:R-:W-:Y:S06]  /*22d0*/  BRA `(.L_x_5692) ;  /* 0x0000000c00e47947 */ /* 0x000fec0003800000 */
.L_x_5689:
        /* <DEDUP_REMOVED lines=11> */
.L_x_5694:
[----:B------:R-:W2:Y:S02]  /*2390*/  LDG.E R4, desc[UR36][R4.64] ;  /* 0x0000002404047981 */ /* 0x000ea4000c1e1900 */
[----:B--2---:R-:W-:-:S04]  /*23a0*/  I2FP.F32.S32 R0, R4 ;  /* 0x0000000400007245 */ /* 0x004fc80000201400 */
[----:B------:R-:W-:-:S04]  /*23b0*/  F2FP.BF16.F32.PACK_AB R0, RZ, R0 ;  /* 0x00000000ff00723e */ /* 0x000fc800000010ff */
[----:B------:R-:W-:Y:S01]  /*23c0*/  PRMT R26, R0, 0x7610, R26 ;  /* 0x00007610001a7816 */ /* 0x000fe2000000001a */
[----:B------:R-:W-:Y:S06]  /*23d0*/  BRA `(.L_x_5692) ;  /* 0x0000000c00a47947 */ /* 0x000fec0003800000 */
.L_x_5693:
[----:B------:R-:W2:Y:S02]  /*23e0*/  LDG.E.U16 R4, desc[UR36][R4.64] ;  /* 0x0000002404047981 */ /* 0x000ea4000c1e1500 */
[----:B--2---:R-:W0:Y:S02]  /*23f0*/  I2F.S16 R0, R4 ;  /* 0x0000000400007306 */ /* 0x004e240000101400 */
[----:B0-----:R-:W-:-:S04]  /*2400*/  F2FP.BF16.F32.PACK_AB R0, RZ, R0 ;  /* 0x00000000ff00723e */ /* 0x001fc800000010ff */
[----:B------:R-:W-:Y:S01]  /*2410*/  PRMT R26, R0, 0x7610, R26 ;  /* 0x00007610001a7816 */ /* 0x000fe2000000001a */
[----:B------:R-:W-:Y:S06]  /*2420*/  BRA `(.L_x_5692) ;  /* 0x0000000c00907947 */ /* 0x000fec0003800000 */
.L_x_5688:
        /* <DEDUP_REMOVED lines=9> */
.L_x_5696:
[----:B------:R-:W2:Y:S02]  /*24c0*/  LDG.E.U16 R0, desc[UR36][R4.64] ;  /* 0x0000002404007981 */ /* 0x000ea4000c1e1500 */
[----:B--2---:R-:W-:-:S05]  /*24d0*/  HADD2.F32 R0, -RZ, R0.H0_H0 ;  /* 0x20000000ff007230 */ /* 0x004fca0000004100 */
[----:B------:R-:W-:-:S04]  /*24e0*/  F2FP.BF16.F32.PACK_AB R0, RZ, R0 ;  /* 0x00000000ff00723e */ /* 0x000fc800000010ff */
[----:B------:R-:W-:Y:S01]  /*24f0*/  PRMT R26, R0, 0x7610, R26 ;  /* 0x00007610001a7816 */ /* 0x000fe2000000001a */
[----:B------:R-:W-:Y:S06]  /*2500*/  BRA `(.L_x_5692) ;  /* 0x0000000c00587947 */ /* 0x000fec0003800000 */
.L_x_5695:
        /* <DEDUP_REMOVED lines=9> */
.L_x_5698:
[----:B------:R-:W2:Y:S02]  /*25a0*/  LDG.E.U16 R4, desc[UR36][R4.64] ;  /* 0x0000002404047981 */ /* 0x000ea4000c1e1500 */
[----:B--2---:R-:W-:-:S05]  /*25b0*/  HADD2.F32 R0, -RZ, R4.H0_H0 ;  /* 0x20000004ff007230 */ /* 0x004fca0000004100 */
[----:B------:R-:W-:-:S04]  /*25c0*/  F2FP.BF16.F32.PACK_AB R0, RZ, R0 ;  /* 0x00000000ff00723e */ /* 0x000fc800000010ff */
[----:B------:R-:W-:Y:S01]  /*25d0*/  PRMT R26, R0, 0x7610, R26 ;  /* 0x00007610001a7816 */ /* 0x000fe2000000001a */
[----:B------:R-:W-:Y:S06]  /*25e0*/  BRA `(.L_x_5692) ;  /* 0x0000000c00207947 */ /* 0x000fec0003800000 */
.L_x_5697:
        /* <DEDUP_REMOVED lines=13> */
.L_x_5687:
        /* <DEDUP_REMOVED lines=14> */
.L_x_5701:
        /* <DEDUP_REMOVED lines=13> */
.L_x_5700:
        /* <DEDUP_REMOVED lines=27> */
.L_x_5703:
        /* <DEDUP_REMOVED lines=15> */
.L_x_5702:
[----:B------:R0:W5:Y:S01]  /*2b10*/  LDG.E.U16 R26, desc[UR36][R4.64] ;  /* 0x00000024041a7981 */ /* 0x000162000c1e1500 */
[----:B------:R-:W-:Y:S05]  /*2b20*/  BRA `(.L_x_5692) ;  /* 0x0000000400d07947 */ /* 0x000fea0003800000 */
.L_x_5699:
        /* <DEDUP_REMOVED lines=13> */
.L_x_5706:
        /* <DEDUP_REMOVED lines=21> */
.L_x_5710:
[----:B------:R-:W-:Y:S05]  /*2d50*/  BSYNC.RECONVERGENT B1 ;  /* 0x0000000000017941 */ /* 0x000fea0003800200 */
.L_x_5709:
[----:B------:R-:W-:Y:S01]  /*2d60*/  IMAD.SHL.U32 R0, R0, 0x100000, RZ ;  /* 0x0010000000007824 */ /* 0x000fe200078e00ff */
[----:B------:R-:W-:-:S04]  /*2d70*/  LEA R3, R3, 0x3b800000, 0x17 ;  /* 0x3b80000003037811 */ /* 0x000fc800078eb8ff */
[----:B------:R-:W-:-:S07]  /*2d80*/  LOP3.LUT R0, R3, R0, R7, 0xfe, !PT ;  /* 0x0000000003007212 */ /* 0x000fce00078efe07 */
.L_x_5708:
[----:B------:R-:W-:Y:S05]  /*2d90*/  BSYNC.RECONVERGENT B0 ;  /* 0x0000000000007941 */ /* 0x000fea0003800200 */
.L_x_5707:
[----:B------:R-:W-:-:S04]  /*2da0*/  F2FP.BF16.F32.PACK_AB R0, RZ, R0 ;  /* 0x00000000ff00723e */ /* 0x000fc800000010ff */
[----:B------:R-:W-:Y:S01]  /*2db0*/  PRMT R26, R0, 0x7610, R26 ;  /* 0x00007610001a7816 */ /* 0x000fe2000000001a */
[----:B------:R-:W-:Y:S06]  /*2dc0*/  BRA `(.L_x_5692) ;  /* 0x0000000400287947 */ /* 0x000fec0003800000 */
.L_x_5705:
        /* <DEDUP_REMOVED lines=21> */
.L_x_5714:
[----:B------:R-:W-:Y:S05]  /*2f20*/  BSYNC.RECONVERGENT B1 ;  /* 0x0000000000017941 */ /* 0x000fea0003800200 */
.L_x_5713:
[----:B------:R-:W-:Y:S01]  /*2f30*/  IMAD.SHL.U32 R0, R0, 0x200000, RZ ;  /* 0x0020000000007824 */ /* 0x000fe200078e00ff */
[----:B------:R-:W-:-:S04]  /*2f40*/  LEA R3, R3, 0x37800000, 0x17 ;  /* 0x3780000003037811 */ /* 0x000fc800078eb8ff */
[----:B------:R-:W-:-:S07]  /*2f50*/  LOP3.LUT R0, R3, R0, R7, 0xfe, !PT ;  /* 0x0000000003007212 */ /* 0x000fce00078efe07 */
.L_x_5712:
[----:B------:R-:W-:Y:S05]  /*2f60*/  BSYNC.RECONVERGENT B0 ;  /* 0x0000000000007941 */ /* 0x000fea0003800200 */
.L_x_5711:
[----:B------:R-:W-:-:S04]  /*2f70*/  F2FP.BF16.F32.PACK_AB R0, RZ, R0 ;  /* 0x00000000ff00723e */ /* 0x000fc800000010ff */
[----:B------:R-:W-:Y:S01]  /*2f80*/  PRMT R26, R0, 0x7610, R26 ;  /* 0x00007610001a7816 */ /* 0x000fe2000000001a */
[----:B------:R-:W-:Y:S06]  /*2f90*/  BRA `(.L_x_5692) ;  /* 0x0000000000b47947 */ /* 0x000fec0003800000 */
.L_x_5704:
        /* <DEDUP_REMOVED lines=14> */
.L_x_5718:
[----:B------:R-:W-:Y:S05]  /*3080*/  BSYNC.RECONVERGENT B0 ;  /* 0x0000000000007941 */ /* 0x000fea0003800200 */
.L_x_5717:
[----:B------:R-:W-:-:S04]  /*3090*/  F2FP.BF16.F32.PACK_AB R0, RZ, R0 ;  /* 0x00000000ff00723e */ /* 0x000fc800000010ff */
[----:B------:R-:W-:Y:S01]  /*30a0*/  PRMT R26, R0, 0x7610, R26 ;  /* 0x00007610001a7816 */ /* 0x000fe2000000001a */
[----:B------:R-:W-:Y:S06]  /*30b0*/  BRA `(.L_x_5692) ;  /* 0x00000000006c7947 */ /* 0x000fec0003800000 */
.L_x_5691:
        /* <DEDUP_REMOVED lines=16> */
.L_x_5719:
[----:B------:R-:W-:Y:S01]  /*31c0*/  PRMT R26, RZ, 0x7610, R26 ;  /* 0x00007610ff1a7816 */ /* 0x000fe2000000001a */
[----:B------:R-:W-:Y:S06]  /*31d0*/  BRA `(.L_x_5692) ;  /* 0x0000000000247947 */ /* 0x000fec0003800000 */
.L_x_5716:
[----:B------:R-:W2:Y:S02]  /*31e0*/  LDG.E.64 R4, desc[UR36][R4.64] ;  /* 0x0000002404047981 */ /* 0x000ea4000c1e1b00 */
[----:B--2---:R-:W0:Y:S02]  /*31f0*/  I2F.U64 R0, R4 ;  /* 0x0000000400007312 */ /* 0x004e240000301000 */
[----:B0-----:R-:W-:-:S04]  /*3200*/  F2FP.BF16.F32.PACK_AB R0, RZ, R0 ;  /* 0x00000000ff00723e */ /* 0x001fc800000010ff */
[----:B------:R-:W-:Y:S01]  /*3210*/  PRMT R26, R0, 0x7610, R26 ;  /* 0x00007610001a7816 */ /* 0x000fe2000000001a */
[----:B------:R-:W-:Y:S06]  /*3220*/  BRA `(.L_x_5692) ;  /* 0x0000000000107947 */ /* 0x000fec0003800000 */
.L_x_5715:
[----:B------:R-:W2:Y:S02]  /*3230*/  LDG.E R4, desc[UR36][R4.64] ;  /* 0x0000002404047981 */ /* 0x000ea4000c1e1900 */
[----:B--2---:R-:W-:-:S04]  /*3240*/  I2FP.F32.U32 R0, R4 ;  /* 0x0000000400007245 */ /* 0x004fc80000201000 */
[----:B------:R-:W-:-:S04]  /*3250*/  F2FP.BF16.F32.PACK_AB R0, RZ, R0 ;  /* 0x00000000ff00723e */ /* 0x000fc800000010ff */
[----:B------:R-:W-:-:S07]  /*3260*/  PRMT R26, R0, 0x7610, R26 ;  /* 0x00007610001a7816 */ /* 0x000fce000000001a */
.L_x_5692:
[----:B0-----:R-:W0:Y:S01]  /*3270*/  LDC.64 R4, c[0x0][0x398] ;  /* 0x0000e600ff047b82 */ /* 0x001e220000000a00 */
[----:B------:R-:W2:Y:S01]  /*3280*/  LDCU UR5, c[0x0][0x3ac] ;  /* 0x00007580ff0577ac */ /* 0x000ea20008000800 */
        /* <DEDUP_REMOVED lines=18> */
.L_x_5724:
[----:B------:R-:W2:Y:S02]  /*33b0*/  LDG.E.U8 R4, desc[UR36][R4.64] ;  /* 0x0000002404047981 */ /* 0x000ea4000c1e1100 */
[----:B--2---:R-:W-:Y:S01]  /*33c0*/  I2FP.F32.U32 R24, R4 ;  /* 0x0000000400187245 */ /* 0x004fe20000201000 */
[----:B------:R-:W-:Y:S06]  /*33d0*/  BRA `(.L_x_5726) ;  /* 0x0000000c00487947 */ /* 0x000fec0003800000 */
.L_x_5723:
        /* <DEDUP_REMOVED lines=9> */
.L_x_5728:
[----:B------:R-:W2:Y:S02]  /*3470*/  LDG.E R4, desc[UR36][R4.64] ;  /* 0x0000002404047981 */ /* 0x000ea4000c1e1900 */
[----:B--2---:R-:W-:Y:S01]  /*3480*/  I2FP.F32.S32 R24, R4 ;  /* 0x0000000400187245 */ /* 0x004fe20000201400 */
[----:B------:R-:W-:Y:S06]  /*3490*/  BRA `(.L_x_5726) ;  /* 0x0000000c00187947 */ /* 0x000fec0003800000 */
.L_x_5727:
[----:B------:R-:W2:Y:S02]  /*34a0*/  LDG.E.U16 R4, desc[UR36][R4.64] ;  /* 0x0000002404047981 */ /* 0x000ea4000c1e1500 */
[----:B--2---:R0:W2:Y:S01]  /*34b0*/  I2F.S16 R24, R4 ;  /* 0x0000000400187306 */ /* 0x0040a20000101400 */
[----:B------:R-:W-:Y:S05]  /*34c0*/  BRA `(.L_x_5726) ;  /* 0x0000000c000c7947 */ /* 0x000fea0003800000 */
.L_x_5722:
        /* <DEDUP_REMOVED lines=8> */
.L_x_5730:
[----:B------:R-:W2:Y:S02]  /*3550*/  LDG.E.U16 R4, desc[UR36][R4.64] ;  /* 0x0000002404047981 */ /* 0x000ea4000c1e1500 */
[----:B--2---:R-:W-:Y:S01]  /*3560*/  HADD2.F32 R24, -RZ, R4.H0_H0 ;  /* 0x20000004ff187230 */ /* 0x004fe20000004100 */
[----:B------:R-:W-:Y:S06]  /*3570*/  BRA `(.L_x_5726) ;  /* 0x0000000800e07947 */ /* 0x000fec0003800000 */
.L_x_5729:
        /* <DEDUP_REMOVED lines=8> */
.L_x_5732:
[----:B------:R-:W2:Y:S02]  /*3600*/  LDG.E.U16 R4, desc[UR36][R4.64] ;  /* 0x0000002404047981 */ /* 0x000ea4000c1e1500 */
[----:B--2---:R-:W-:Y:S01]  /*3610*/  HADD2.F32 R24, -RZ, R4.H0_H0 ;  /* 0x20000004ff187230 */ /* 0x004fe20000004100 */
[----:B------:R-:W-:Y:S06]  /*3620*/  BRA `(.L_x_5726) ;  /* 0x0000000800b47947 */ /* 0x000fec0003800000 */
.L_x_5731:
        /* <DEDUP_REMOVED lines=11> */
.L_x_5721:
        /* <DEDUP_REMOVED lines=12> */
.L_x_5735:
        /* <DEDUP_REMOVED lines=11> */
.L_x_5734:
        /* <DEDUP_REMOVED lines=25> */
.L_x_5737:
        /* <DEDUP_REMOVED lines=13> */
.L_x_5736:
[----:B------:R-:W2:Y:S02]  /*3ab0*/  LDG.E.U16 R4, desc[UR36][R4.64] ;  /* 0x0000002404047981 */ /* 0x000ea4000c1e1500 */
[----:B--2---:R-:W-:Y:S01]  /*3ac0*/  IMAD.U32 R24, R4, 0x10000, RZ ;  /* 0x0001000004187824 */ /* 0x004fe200078e00ff */
[----:B------:R-:W-:Y:S06]  /*3ad0*/  BRA `(.L_x_5726) ;  /* 0x0000000400887947 */ /* 0x000fec0003800000 */
.L_x_5733:
        /* <DEDUP_REMOVED lines=11> */
.L_x_5740:
        /* <DEDUP_REMOVED lines=20> */
.L_x_5742:
[----:B------:R-:W-:Y:S05]  /*3cd0*/  BSYNC.RECONVERGENT B0 ;  /* 0x0000000000007941 */ /* 0x000fea0003800200 */
.L_x_5741:
[----:B------:R-:W-:Y:S01]  /*3ce0*/  IMAD.SHL.U32 R0, R0, 0x100000, RZ ;  /* 0x0010000000007824 */ /* 0x000fe200078e00ff */
[----:B------:R-:W-:-:S04]  /*3cf0*/  LEA R3, R3, 0x3b800000, 0x17 ;  /* 0x3b80000003037811 */ /* 0x000fc800078eb8ff */
[----:B------:R-:W-:Y:S01]  /*3d00*/  LOP3.LUT R24, R3, R0, R7, 0xfe, !PT ;  /* 0x0000000003187212 */ /* 0x000fe200078efe07 */
[----:B------:R-:W-:Y:S06]  /*3d10*/  BRA `(.L_x_5726) ;  /* 0x0000000000f87947 */ /* 0x000fec0003800000 */
.L_x_5739:
        /* <DEDUP_REMOVED lines=20> */
.L_x_5744:
[----:B------:R-:W-:Y:S05]  /*3e60*/  BSYNC.RECONVERGENT B0 ;  /* 0x0000000000007941 */ /* 0x000fea0003800200 */
.L_x_5743:
[----:B------:R-:W-:Y:S01]  /*3e70*/  IMAD.SHL.U32 R0, R0, 0x200000, RZ ;  /* 0x0020000000007824 */ /* 0x000fe200078e00ff */
[----:B------:R-:W-:-:S04]  /*3e80*/  LEA R3, R3, 0x37800000, 0x17 ;  /* 0x3780000003037811 */ /* 0x000fc800078eb8ff */
[----:B------:R-:W-:Y:S01]  /*3e90*/  LOP3.LUT R24, R3, R0, R7, 0xfe, !PT ;  /* 0x0000000003187212 */ /* 0x000fe200078efe07 */
[----:B------:R-:W-:Y:S06]  /*3ea0*/  BRA `(.L_x_5726) ;  /* 0x0000000000947947 */ /* 0x000fec0003800000 */
.L_x_5738:
        /* <DEDUP_REMOVED lines=14> */
.L_x_5725:
        /* <DEDUP_REMOVED lines=16> */
.L_x_5747:
[----:B------:R-:W-:Y:S01]  /*4090*/  IMAD.MOV.U32 R24, RZ, RZ, RZ ;  /* 0x000000ffff187224 */ /* 0x000fe200078e00ff */
[----:B------:R-:W-:Y:S06]  /*40a0*/  BRA `(.L_x_5726) ;  /* 0x0000000000147947 */ /* 0x000fec0003800000 */
.L_x_5746:
[----:B------:R-:W2:Y:S02]  /*40b0*/  LDG.E.64 R4, desc[UR36][R4.64] ;  /* 0x0000002404047981 */ /* 0x000ea4000c1e1b00 */
[----:B--2---:R0:W2:Y:S02]  /*40c0*/  I2F.U64 R24, R4 ;  /* 0x0000000400187312 */ /* 0x0040a40000301000 */
[----:B0-2---:R-:W-:Y:S05]  /*40d0*/  BRA `(.L_x_5726) ;  /* 0x0000000000087947 */ /* 0x005fea0003800000 */
.L_x_5745:
[----:B------:R-:W2:Y:S02]  /*40e0*/  LDG.E R4, desc[UR36][R4.64] ;  /* 0x0000002404047981 */ /* 0x000ea4000c1e1900 */
[----:B--2---:R-:W-:-:S07]  /*40f0*/  I2FP.F32.U32 R24, R4 ;  /* 0x0000000400187245 */ /* 0x004fce0000201000 */
.L_x_5726:
[----:B------:R-:W-:Y:S05]  /*4100*/  BSYNC.RECONVERGENT B6 ;  /* 0x0000000000067941 */ /* 0x000fea0003800200 */
.L_x_5720:
[----:B------:R-:W-:-:S07]  /*4110*/  VIADD R23, R23, 0x80 ;  /* 0x0000008017177836 */ /* 0x000fce0000000000 */
.L_x_5686:
[----:B------:R-:W-:Y:S05]  /*4120*/  BSYNC.RECONVERGENT B7 ;  /* 0x0000000000077941 */ /* 0x000fea0003800200 */
.L_x_5685:
        /* <DEDUP_REMOVED lines=27> */
.L_x_5753:
[----:B------:R-:W2:Y:S02]  /*42e0*/  LDG.E.U8 R4, desc[UR36][R4.64] ;  /* 0x0000002404047981 */ /* 0x000ea4000c1e1100 */
[----:B--2---:R-:W-:-:S04]  /*42f0*/  I2FP.F32.U32 R0, R4 ;  /* 0x0000000400007245 */ /* 0x004fc80000201000 */
[----:B------:R-:W-:-:S04]  /*4300*/  F2FP.BF16.F32.PACK_AB R0, RZ, R0 ;  /* 0x00000000ff00723e */ /* 0x000fc800000010ff */
[----:B------:R-:W-:Y:S01]  /*4310*/  PRMT R27, R0, 0x7610, R27 ;  /* 0x00007610001b7816 */ /* 0x000fe2000000001b */
[----:B------:R-:W-:Y:S06]  /*4320*/  BRA `(.L_x_5755) ;  /* 0x0000000c00e47947 */ /* 0x000fec0003800000 */
.L_x_5752:
        /* <DEDUP_REMOVED lines=11> */
.L_x_5757:
[----:B------:R-:W2:Y:S02]  /*43e0*/  LDG.E R4, desc[UR36][R4.64] ;  /* 0x0000002404047981 */ /* 0x000ea4000c1e1900 */
[----:B--2---:R-:W-:-:S04]  /*43f0*/  I2FP.F32.S32 R0, R4 ;  /* 0x0000000400007245 */ /* 0x004fc80000201400 */
[----:B------:R-:W-:-:S04]  /*4400*/  F2FP.BF16.F32.PACK_AB R0, RZ, R0 ;  /* 0x00000000ff00723e */ /* 0x000fc800000010ff */
[----:B------:R-:W-:Y:S01]  /*4410*/  PRMT R27, R0, 0x7610, R27 ;  /* 0x00007610001b7816 */ /* 0x000fe2000000001b */
[----:B------:R-:W-:Y:S06]  /*4420*/  BRA `(.L_x_5755) ;  /* 0x0000000c00a47947 */ /* 0x000fec0003800000 */
.L_x_5756:
[----:B------:R-:W2:Y:S02]  /*4430*/  LDG.E.U16 R4, desc[UR36][R4.64] ;  /* 0x0000002404047981 */ /* 0x000ea4000c1e1500 */
[----:B--2---:R-:W0:Y:S02]  /*4440*/  I2F.S16 R0, R4 ;  /* 0x0000000400007306 */ /* 0x004e240000101400 */
[----:B0-----:R-:W-:-:S04]  /*4450*/  F2FP.BF16.F32.PACK_AB R0, RZ, R0 ;  /* 0x00000000ff00723e */ /* 0x001fc800000010ff */
[----:B------:R-:W-:Y:S01]  /*4460*/  PRMT R27, R0, 0x7610, R27 ;  /* 0x00007610001b7816 */ /* 0x000fe2000000001b */
[----:B------:R-:W-:Y:S06]  /*4470*/  BRA `(.L_x_5755) ;  /* 0x0000000c00907947 */ /* 0x000fec0003800000 */
.L_x_5751:
        /* <DEDUP_REMOVED lines=9> */
.L_x_5759:
[----:B------:R-:W2:Y:S02]  /*4510*/  LDG.E.U16 R0, desc[UR36][R4.64] ;  /* 0x0000002404007981 */ /* 0x000ea4000c1e1500 */
[----:B--2---:R-:W-:-:S05]  /*4520*/  HADD2.F32 R0, -RZ, R0.H0_H0 ;  /* 0x20000000ff007230 */ /* 0x004fca0000004100 */
[----:B------:R-:W-:-:S04]  /*4530*/  F2FP.BF16.F32.PACK_AB R0, RZ, R0 ;  /* 0x00000000ff00723e */ /* 0x000fc800000010ff */
[----:B------:R-:W-:Y:S01]  /*4540*/  PRMT R27, R0, 0x7610, R27 ;  /* 0x00007610001b7816 */ /* 0x000fe2000000001b */
[----:B------:R-:W-:Y:S06]  /*4550*/  BRA `(.L_x_5755) ;  /* 0x0000000c00587947 */ /* 0x000fec0003800000 */
.L_x_5758:
        /* <DEDUP_REMOVED lines=9> */
.L_x_5761:
[----:B------:R-:W2:Y:S02]  /*45f0*/  LDG.E.U16 R4, desc[UR36][R4.64] ;  /* 0x0000002404047981 */ /* 0x000ea4000c1e1500 */
[----:B--2---:R-:W-:-:S05]  /*4600*/  HADD2.F32 R0, -RZ, R4.H0_H0 ;  /* 0x20000004ff007230 */ /* 0x004fca0000004100 */
[----:B------:R-:W-:-:S04]  /*4610*/  F2FP.BF16.F32.PACK_AB R0, RZ, R0 ;  /* 0x00000000ff00723e */ /* 0x000fc800000010ff */
[----:B------:R-:W-:Y:S01]  /*4620*/  PRMT R27, R0, 0x7610, R27 ;  /* 0x00007610001b7816 */ /* 0x000fe2000000001b */
[----:B------:R-:W-:Y:S06]  /*4630*/  BRA `(.L_x_5755) ;  /* 0x0000000c00207947 */ /* 0x000fec0003800000 */
.L_x_5760:
        /* <DEDUP_REMOVED lines=13> */
.L_x_5750:
        /* <DEDUP_REMOVED lines=14> */
.L_x_5764:
        /* <DEDUP_REMOVED lines=13> */
.L_x_5763:
        /* <DEDUP_REMOVED lines=27> */
.L_x_5766:
        /* <DEDUP_REMOVED lines=15> */
.L_x_5765:
[----:B------:R0:W5:Y:S01]  /*4b60*/  LDG.E.U16 R27, desc[UR36][R4.64] ;  /* 0x00000024041b7981 */ /* 0x000162000c1e1500 */
[----:B------:R-:W-:Y:S05]  /*4b70*/  BRA `(.L_x_5755) ;  /* 0x0000000400d07947 */ /* 0x000fea0003800000 */
.L_x_5762:
        /* <DEDUP_REMOVED lines=13> */
.L_x_5769:
        /* <DEDUP_REMOVED lines=21> */
.L_x_5773:
[----:B------:R-:W-:Y:S05]  /*4da0*/  BSYNC.RECONVERGENT B1 ;  /* 0x0000000000017941 */ /* 0x000fea0003800200 */
.L_x_5772:
[----:B------:R-:W-:Y:S01]  /*4db0*/  IMAD.SHL.U32 R0, R0, 0x100000, RZ ;  /* 0x0010000000007824 */ /* 0x000fe200078e00ff */
[----:B------:R-:W-:-:S04]  /*4dc0*/  LEA R3, R3, 0x3b800000, 0x17 ;  /* 0x3b80000003037811 */ /* 0x000fc800078eb8ff */
[----:B------:R-:W-:-:S07]  /*4dd0*/  LOP3.LUT R0, R3, R0, R7, 0xfe, !PT ;  /* 0x0000000003007212 */ /* 0x000fce00078efe07 */
.L_x_5771:
[----:B------:R-:W-:Y:S05]  /*4de0*/  BSYNC.RECONVERGENT B0 ;  /* 0x0000000000007941 */ /* 0x000fea0003800200 */
.L_x_5770:
[----:B------:R-:W-:-:S04]  /*4df0*/  F2FP.BF16.F32.PACK_AB R0, RZ, R0 ;  /* 0x00000000ff00723e */ /* 0x000fc800000010ff */
[----:B------:R-:W-:Y:S01]  /*4e00*/  PRMT R27, R0, 0x7610, R27 ;  /* 0x00007610001b7816 */ /* 0x000fe2000000001b */
[----:B------:R-:W-:Y:S06]  /*4e10*/  BRA `(.L_x_5755) ;  /* 0x0000000400287947 */ /* 0x000fec0003800000 */
.L_x_5768:
        /* <DEDUP_REMOVED lines=21> */
.L_x_5777:
[----:B------:R-:W-:Y:S05]  /*4f70*/  BSYNC.RECONVERGENT B1 ;  /* 0x0000000000017941 */ /* 0x000fea0003800200 */
.L_x_5776:
[----:B------:R-:W-:Y:S01]  /*4f80*/  IMAD.SHL.U32 R0, R0, 0x200000, RZ ;  /* 0x0020000000007824 */ /* 0x000fe200078e00ff */
[----:B------:R-:W-:-:S04]  /*4f90*/  LEA R3, R3, 0x37800000, 0x17 ;  /* 0x3780000003037811 */ /* 0x000fc800078eb8ff */
[----:B------:R-:W-:-:S07]  /*4fa0*/  LOP3.LUT R0, R3, R0, R7, 0xfe, !PT ;  /* 0x0000000003007212 */ /* 0x000fce00078efe07 */
.L_x_5775:
[----:B------:R-:W-:Y:S05]  /*4fb0*/  BSYNC.RECONVERGENT B0 ;  /* 0x0000000000007941 */ /* 0x000fea0003800200 */
.L_x_5774:
[----:B------:R-:W-:-:S04]  /*4fc0*/  F2FP.BF16.F32.PACK_AB R0, RZ, R0 ;  /* 0x00000000ff00723e */ /* 0x000fc800000010ff */
[----:B------:R-:W-:Y:S01]  /*4fd0*/  PRMT R27, R0, 0x7610, R27 ;  /* 0x00007610001b7816 */ /* 0x000fe2000000001b */
[----:B------:R-:W-:Y:S06]  /*4fe0*/  BRA `(.L_x_5755) ;  /* 0x0000000000b47947 */ /* 0x000fec0003800000 */
.L_x_5767:
        /* <DEDUP_REMOVED lines=14> */
.L_x_5781:
[----:B------:R-:W-:Y:S05]  /*50d0*/  BSYNC.RECONVERGENT B0 ;  /* 0x0000000000007941 */ /* 0x000fea0003800200 */
.L_x_5780:
[----:B------:R-:W-:-:S04]  /*50e0*/  F2FP.BF16.F32.PACK_AB R0, RZ, R0 ;  /* 0x00000000ff00723e */ /* 0x000fc800000010ff */
[----:B------:R-:W-:Y:S01]  /*50f0*/  PRMT R27, R0, 0x7610, R27 ;  /* 0x00007610001b7816 */ /* 0x000fe2000000001b */
[----:B------:R-:W-:Y:S06]  /*5100*/  BRA `(.L_x_5755) ;  /* 0x00000000006c7947 */ /* 0x000fec0003800000 */
.L_x_5754:
        /* <DEDUP_REMOVED lines=16> */
.L_x_5782:
[----:B------:R-:W-:Y:S01]  /*5210*/  PRMT R27, RZ, 0x7610, R27 ;  /* 0x00007610ff1b7816 */ /* 0x000fe2000000001b */
[----:B------:R-:W-:Y:S06]  /*5220*/  BRA `(.L_x_5755) ;  /* 0x0000000000247947 */ /* 0x000fec0003800000 */
.L_x_5779:
[----:B------:R-:W2:Y:S02]  /*5230*/  LDG.E.64 R4, desc[UR36][R4.64] ;  /* 0x0000002404047981 */ /* 0x000ea4000c1e1b00 */
[----:B--2---:R-:W0:Y:S02]  /*5240*/  I2F.U64 R0, R4 ;  /* 0x0000000400007312 */ /* 0x004e240000301000 */
[----:B0-----:R-:W-:-:S04]  /*5250*/  F2FP.BF16.F32.PACK_AB R0, RZ, R0 ;  /* 0x00000000ff00723e */ /* 0x001fc800000010ff */
[----:B------:R-:W-:Y:S01]  /*5260*/  PRMT R27, R0, 0x7610, R27 ;  /* 0x00007610001b7816 */ /* 0x000fe2000000001b */
[----:B------:R-:W-:Y:S06]  /*5270*/  BRA `(.L_x_5755) ;  /* 0x0000000000107947 */ /* 0x000fec0003800000 */
.L_x_5778:
[----:B------:R-:W2:Y:S02]  /*5280*/  LDG.E R4, desc[UR36][R4.64] ;  /* 0x0000002404047981 */ /* 0x000ea4000c1e1900 */
[----:B--2---:R-:W-:-:S04]  /*5290*/  I2FP.F32.U32 R0, R4 ;  /* 0x0000000400007245 */ /* 0x004fc80000201000 */
[----:B------:R-:W-:-:S04]  /*52a0*/  F2FP.BF16.F32.PACK_AB R0, RZ, R0 ;  /* 0x00000000ff00723e */ /* 0x000fc800000010ff */
[----:B------:R-:W-:-:S07]  /*52b0*/  PRMT R27, R0, 0x7610, R27 ;  /* 0x00007610001b7816 */ /* 0x000fce000000001b */
.L_x_5755:
        /* <DEDUP_REMOVED lines=20> */
.L_x_5787:
[----:B------:R-:W2:Y:S02]  /*5400*/  LDG.E.U8 R4, desc[UR36][R4.64] ;  /* 0x0000002404047981 */ /* 0x000ea4000c1e1100 */
[----:B--2---:R-:W-:Y:S01]  /*5410*/  I2FP.F32.U32 R17, R4 ;  /* 0x0000000400117245 */ /* 0x004fe20000201000 */
[----:B------:R-:W-:Y:S06]  /*5420*/  BRA `(.L_x_5789) ;  /* 0x0000000c00447947 */ /* 0x000fec0003800000 */
.L_x_5786:
        /* <DEDUP_REMOVED lines=9> */
.L_x_5791:
[----:B------:R-:W2:Y:S02]  /*54c0*/  LDG.E R4, desc[UR36][R4.64] ;  /* 0x0000002404047981 */ /* 0x000ea4000c1e1900 */
[----:B--2---:R-:W-:Y:S01]  /*54d0*/  I2FP.F32.S32 R17, R4 ;  /* 0x0000000400117245 */ /* 0x004fe20000201400 */
[----:B------:R-:W-:Y:S06]  /*54e0*/  BRA `(.L_x_5789) ;  /* 0x0000000c00147947 */ /* 0x000fec0003800000 */
.L_x_5790:
[----:B------:R-:W2:Y:S02]  /*54f0*/  LDG.E.U16 R4, desc[UR36][R4.64] ;  /* 0x0000002404047981 */ /* 0x000ea4000c1e1500 */
[----:B--2---:R0:W2:Y:S01]  /*5500*/  I2F.S16 R17, R4 ;  /* 0x0000000400117306 */ /* 0x0040a20000101400 */
[----:B------:R-:W-:Y:S05]  /*5510*/  BRA `(.L_x_5789) ;  /* 0x0000000c00087947 */ /* 0x000fea0003800000 */
.L_x_5785:
        /* <DEDUP_REMOVED lines=8> */
.L_x_5793:
[----:B------:R-:W2:Y:S02]  /*55a0*/  LDG.E.U16 R4, desc[UR36][R4.64] ;  /* 0x0000002404047981 */ /* 0x000ea4000c1e1500 */
[----:B--2---:R-:W-:Y:S01]  /*55b0*/  HADD2.F32 R17, -RZ, R4.H0_H0 ;  /* 0x20000004ff117230 */ /* 0x004fe20000004100 */
[----:B------:R-:W-:Y:S06]  /*55c0*/  BRA `(.L_x_5789) ;  /* 0x0000000800dc7947 */ /* 0x000fec0003800000 */
.L_x_5792:
        /* <DEDUP_REMOVED lines=8> */
.L_x_5795:
[----:B------:R-:W2:Y:S02]  /*5650*/  LDG.E.U16 R4, desc[UR36][R4.64] ;  /* 0x0000002404047981 */ /* 0x000ea4000c1e1500 */
[----:B--2---:R-:W-:Y:S01]  /*5660*/  HADD2.F32 R17, -RZ, R4.H0_H0 ;  /* 0x20000004ff117230 */ /* 0x004fe20000004100 */
[----:B------:R-:W-:Y:S06]  /*5670*/  BRA `(.L_x_5789) ;  /* 0x0000000800b07947 */ /* 0x000fec0003800000 */
.L_x_5794:
        /* <DEDUP_REMOVED lines=11> */
.L_x_5784:
        /* <DEDUP_REMOVED lines=12> */
.L_x_5798:
        /* <DEDUP_REMOVED lines=11> */
.L_x_5797:
        /* <DEDUP_REMOVED lines=25> */
.L_x_5800:
[----:B------:R-:W2:Y:S02]  /*5a30*/  LDG.E.U8 R4, desc[UR36][R4.64] ;  /* 0x0000002404047981 */ /* 0x000ea4000c1e1100 */
[C---:B--2---:R-:W-:Y:S02]  /*5a40*/  IMAD.SHL.U32 R0, R4.reuse, 0x2000000, RZ ;  /* 0x0200000004007824 */ /* 0x044fe400078e00ff */
[----:B------:R-:W-:-:S03]  /*5a50*/  IMAD.SHL.U32 R6, R4, 0x100, RZ ;  /* 0x0000010004067824 */ /* 0x000fc600078e00ff */
[----:B------:R-:W-:Y:S02]  /*5a60*/  ISETP.GE.U32.AND P0, PT, R0, 0x8000000, PT ;  /* 0x080000000000780c */ /* 0x000fe40003f06070 */
[----:B------:R-:W-:-:S11]  /*5a70*/  PRMT R17, R6, 0x9910, RZ ;  /* 0x0000991006117816 */ /* 0x000fd600000000ff */
[----:B------:R-:W-:Y:S02]  /*5a80*/  @!P0 LOP3.LUT R3, R6, 0x7f00, RZ, 0xc0, !PT ;  /* 0x00007f0006038812 */ /* 0x000fe400078ec0ff */
[----:B------:R-:W-:Y:S02]  /*5a90*/  @P0 LEA.HI R0, R0, 0x70000000, RZ, 0x1c ;  /* 0x7000000000000811 */ /* 0x000fe400078fe0ff */
[----:B------:R-:W-:-:S03]  /*5aa0*/  @!P0 LOP3.LUT R3, R3, 0x3f000000, RZ, 0xfc, !PT ;  /* 0x3f00000003038812 */ /* 0x000fc600078efcff */
[----:B------:R-:W-:Y:S02]  /*5ab0*/  @P0 FMUL.FTZ R0, R0, 1.9259299443872358531e-34 ;  /* 0x0780000000000820 */ /* 0x000fe40000410000 */
[----:B------:R-:W-:-:S05]  /*5ac0*/  @!P0 FADD.FTZ R0, R3, -0.5 ;  /* 0xbf00000003008421 */ /* 0x000fca0000010000 */
[----:B------:R-:W-:Y:S01]  /*5ad0*/  LOP3.LUT R17, R0, 0x80000000, R17, 0xf8, !PT ;  /* 0x8000000000117812 */ /* 0x000fe200078ef811 */
[----:B------:R-:W-:Y:S06]  /*5ae0*/  BRA `(.L_x_5789) ;  /* 0x0000000400947947 */ /* 0x000fec0003800000 */
.L_x_5799:
[----:B------:R-:W2:Y:S02]  /*5af0*/  LDG.E.U16 R4, desc[UR36][R4.64] ;  /* 0x0000002404047981 */ /* 0x000ea4000c1e1500 */
[----:B--2---:R-:W-:Y:S01]  /*5b00*/  IMAD.U32 R17, R4, 0x10000, RZ ;  /* 0x0001000004117824 */ /* 0x004fe200078e00ff */
[----:B------:R-:W-:Y:S06]  /*5b10*/  BRA `(.L_x_5789) ;  /* 0x0000000400887947 */ /* 0x000fec0003800000 */
.L_x_5796:
        /* <DEDUP_REMOVED lines=11> */
.L_x_5803:
        /* <DEDUP_REMOVED lines=20> */
.L_x_5805:
[----:B------:R-:W-:Y:S05]  /*5d10*/  BSYNC.RECONVERGENT B0 ;  /* 0x0000000000007941 */ /* 0x000fea0003800200 */
.L_x_5804:
[----:B------:R-:W-:Y:S01]  /*5d20*/  IMAD.SHL.U32 R0, R0, 0x100000, RZ ;  /* 0x0010000000007824 */ /* 0x000fe200078e00ff */
[----:B------:R-:W-:-:S04]  /*5d30*/  LEA R3, R3, 0x3b800000, 0x17 ;  /* 0x3b80000003037811 */ /* 0x000fc800078eb8ff */
[----:B------:R-:W-:Y:S01]  /*5d40*/  LOP3.LUT R17, R3, R0, R17, 0xfe, !PT ;  /* 0x0000000003117212 */ /* 0x000fe200078efe11 */
[----:B------:R-:W-:Y:S06]  /*5d50*/  BRA `(.L_x_5789) ;  /* 0x0000000000f87947 */ /* 0x000fec0003800000 */
.L_x_5802:
        /* <DEDUP_REMOVED lines=20> */
.L_x_5807:
[----:B------:R-:W-:Y:S05]  /*5ea0*/  BSYNC.RECONVERGENT B0 ;  /* 0x0000000000007941 */ /* 0x000fea0003800200 */
.L_x_5806:
[----:B------:R-:W-:Y:S01]  /*5eb0*/  IMAD.SHL.U32 R0, R0, 0x200000, RZ ;  /* 0x0020000000007824 */ /* 0x000fe200078e00ff */
[----:B------:R-:W-:-:S04]  /*5ec0*/  LEA R3, R3, 0x37800000, 0x17 ;  /* 0x3780000003037811 */ /* 0x000fc800078eb8ff */
[----:B------:R-:W-:Y:S01]  /*5ed0*/  LOP3.LUT R17, R3, R0, R17, 0xfe, !PT ;  /* 0x0000000003117212 */ /* 0x000fe200078efe11 */
[----:B------:R-:W-:Y:S06]  /*5ee0*/  BRA `(.L_x_5789) ;  /* 0x0000000000947947 */ /* 0x000fec0003800000 */
.L_x_5801:
        /* <DEDUP_REMOVED lines=14> */
.L_x_5788:
        /* <DEDUP_REMOVED lines=16> */
.L_x_5810:
[----:B------:R-:W-:Y:S01]  /*60d0*/  IMAD.MOV.U32 R17, RZ, RZ, RZ ;  /* 0x000000ffff117224 */ /* 0x000fe200078e00ff */
[----:B------:R-:W-:Y:S06]  /*60e0*/  BRA `(.L_x_5789) ;  /* 0x0000000000147947 */ /* 0x000fec0003800000 */
.L_x_5809:
[----:B------:R-:W2:Y:S02]  /*60f0*/  LDG.E.64 R4, desc[UR36][R4.64] ;  /* 0x0000002404047981 */ /* 0x000ea4000c1e1b00 */
[----:B--2---:R0:W2:Y:S02]  /*6100*/  I2F.U64 R17, R4 ;  /* 0x0000000400117312 */ /* 0x0040a40000301000 */
[----:B0-2---:R-:W-:Y:S05]  /*6110*/  BRA `(.L_x_5789) ;  /* 0x0000000000087947 */ /* 0x005fea0003800000 */
.L_x_5808:
[----:B------:R-:W2:Y:S02]  /*6120*/  LDG.E R4, desc[UR36][R4.64] ;  /* 0x0000002404047981 */ /* 0x000ea4000c1e1900 */
[----:B--2---:R-:W-:-:S07]  /*6130*/  I2FP.F32.U32 R17, R4 ;  /* 0x0000000400117245 */ /* 0x004fce0000201000 */
.L_x_5789:
[----:B------:R-:W-:Y:S05]  /*6140*/  BSYNC.RECONVERGENT B6 ;  /* 0x0000000000067941 */ /* 0x000fea0003800200 */
.L_x_5783:
[----:B------:R-:W-:-:S07]  /*6150*/  VIADD R23, R23, 0x80 ;  /* 0x0000008017177836 */ /* 0x000fce0000000000 */
.L_x_5749:
[----:B------:R-:W-:Y:S05]  /*6160*/  BSYNC.RECONVERGENT B7 ;  /* 0x0000000000077941 */ /* 0x000fea0003800200 */
.L_x_5748:
        /* <DEDUP_REMOVED lines=27> */
.L_x_5816:
[----:B------:R-:W2:Y:S02]  /*6320*/  LDG.E.U8 R4, desc[UR36][R4.64] ;  /* 0x0000002404047981 */ /* 0x000ea4000c1e1100 */
[----:B--2---:R-:W-:-:S04]  /*6330*/  I2FP.F32.U32 R0, R4 ;  /* 0x0000000400007245 */ /* 0x004fc80000201000 */
[----:B------:R-:W-:-:S04]  /*6340*/  F2FP.BF16.F32.PACK_AB R0, RZ, R0 ;  /* 0x00000000ff00723e */ /* 0x000fc800000010ff */
[----:B------:R-:W-:Y:S01]  /*6350*/  PRMT R18, R0, 0x7610, R18 ;  /* 0x0000761000127816 */ /* 0x000fe20000000012 */
[----:B------:R-:W-:Y:S06]  /*6360*/  BRA `(.L_x_5818) ;  /* 0x0000000c00e47947 */ /* 0x000fec0003800000 */
.L_x_5815:
        /* <DEDUP_REMOVED lines=11> */
.L_x_5820:
[----:B------:R-:W2:Y:S02]  /*6420*/  LDG.E R4, desc[UR36][R4.64] ;  /* 0x0000002404047981 */ /* 0x000ea4000c1e1900 */
[----:B--2---:R-:W-:-:S04]  /*6430*/  I2FP.F32.S32 R0, R4 ;  /* 0x0000000400007245 */ /* 0x004fc80000201400 */
[----:B------:R-:W-:-:S04]  /*6440*/  F2FP.BF16.F32.PACK_AB R0, RZ, R0 ;  /* 0x00000000ff00723e */ /* 0x000fc800000010ff */
[----:B------:R-:W-:Y:S01]  /*6450*/  PRMT R18, R0, 0x7610, R18 ;  /* 0x0000761000127816 */ /* 0x000fe20000000012 */
[----:B------:R-:W-:Y:S06]  /*6460*/  BRA `(.L_x_5818) ;  /* 0x0000000c00a47947 */ /* 0x000fec0003800000 */
.L_x_5819:
[----:B------:R-:W2:Y:S02]  /*6470*/  LDG.E.U16 R4, desc[UR36][R4.64] ;  /* 0x0000002404047981 */ /* 0x000ea4000c1e1500 */
[----:B--2---:R-:W0:Y:S02]  /*6480*/  I2F.S16 R0, R4 ;  /* 0x0000000400007306 */ /* 0x004e240000101400 */
[----:B0-----:R-:W-:-:S04]  /*6490*/  F2FP.BF16.F32.PACK_AB R0, RZ, R0 ;  /* 0x00000000ff00723e */ /* 0x001fc800000010ff */
[----:B------:R-:W-:Y:S01]  /*64a0*/  PRMT R18, R0, 0x7610, R18 ;  /* 0x0000761000127816 */ /* 0x000fe20000000012 */
[----:B------:R-:W-:Y:S06]  /*64b0*/  BRA `(.L_x_5818) ;  /* 0x0000000c00907947 */ /* 0x000fec0003800000 */
.L_x_5814:
        /* <DEDUP_REMOVED lines=9> */
.L_x_5822:
[----:B------:R-:W2:Y:S02]  /*6550*/  LDG.E.U16 R0, desc[UR36][R4.64] ;  /* 0x0000002404007981 */ /* 0x000ea4000c1e1500 */
[----:B--2---:R-:W-:-:S05]  /*6560*/  HADD2.F32 R0, -RZ, R0.H0_H0 ;  /* 0x20000000ff007230 */ /* 0x004fca0000004100 */
[----:B------:R-:W-:-:S04]  /*6570*/  F2FP.BF16.F32.PACK_AB R0, RZ, R0 ;  /* 0x00000000ff00723e */ /* 0x000fc800000010ff */
[----:B------:R-:W-:Y:S01]  /*6580*/  PRMT R18, R0, 0x7610, R18 ;  /* 0x0000761000127816 */ /* 0x000fe20000000012 */
[----:B------:R-:W-:Y:S06]  /*6590*/  BRA `(.L_x_5818) ;  /* 0x0000000c00587947 */ /* 0x000fec0003800000 */
.L_x_5821:
        /* <DEDUP_REMOVED lines=9> */
.L_x_5824:
[----:B------:R-:W2:Y:S02]  /*6630*/  LDG.E.U16 R4, desc[UR36][R4.64] ;  /* 0x0000002404047981 */ /* 0x000ea4000c1e1500 */
[----:B--2---:R-:W-:-:S05]  /*6640*/  HADD2.F32 R0, -RZ, R4.H0_H0 ;  /* 0x20000004ff007230 */ /* 0x004fca0000004100 */
[----:B------:R-:W-:-:S04]  /*6650*/  F2FP.BF16.F32.PACK_AB R0, RZ, R0 ;  /* 0x00000000ff00723e */ /* 0x000fc800000010ff */
[----:B------:R-:W-:Y:S01]  /*6660*/  PRMT R18, R0, 0x7610, R18 ;  /* 0x0000761000127816 */ /* 0x000fe20000000012 */
[----:B------:R-:W-:Y:S06]  /*6670*/  BRA `(.L_x_5818) ;  /* 0x0000000c00207947 */ /* 0x000fec0003800000 */
.L_x_5823:
        /* <DEDUP_REMOVED lines=13> */
.L_x_5813:
        /* <DEDUP_REMOVED lines=14> */
.L_x_5827:
        /* <DEDUP_REMOVED lines=13> */
.L_x_5826:
        /* <DEDUP_REMOVED lines=27> */
.L_x_5829:
        /* <DEDUP_REMOVED lines=15> */
.L_x_5828:
[----:B------:R0:W5:Y:S01]  /*6ba0*/  LDG.E.U16 R18, desc[UR36][R4.64] ;  /* 0x0000002404127981 */ /* 0x000162000c1e1500 */
[----:B------:R-:W-:Y:S05]  /*6bb0*/  BRA `(.L_x_5818) ;  /* 0x0000000400d07947 */ /* 0x000fea0003800000 */
.L_x_5825:
        /* <DEDUP_REMOVED lines=13> */
.L_x_5832:
        /* <DEDUP_REMOVED lines=21> */
.L_x_5836:
[----:B------:R-:W-:Y:S05]  /*6de0*/  BSYNC.RECONVERGENT B1 ;  /* 0x0000000000017941 */ /* 0x000fea0003800200 */
.L_x_5835:
[----:B------:R-:W-:Y:S01]  /*6df0*/  IMAD.SHL.U32 R0, R0, 0x100000, RZ ;  /* 0x0010000000007824 */ /* 0x000fe200078e00ff */
[----:B------:R-:W-:-:S04]  /*6e00*/  LEA R3, R3, 0x3b800000, 0x17 ;  /* 0x3b80000003037811 */ /* 0x000fc800078eb8ff */
[----:B------:R-:W-:-:S07]  /*6e10*/  LOP3.LUT R0, R3, R0, R7, 0xfe, !PT ;  /* 0x0000000003007212 */ /* 0x000fce00078efe07 */
.L_x_5834:
[----:B------:R-:W-:Y:S05]  /*6e20*/  BSYNC.RECONVERGENT B0 ;  /* 0x0000000000007941 */ /* 0x000fea0003800200 */
.L_x_5833:
[----:B------:R-:W-:-:S04]  /*6e30*/  F2FP.BF16.F32.PACK_AB R0, RZ, R0 ;  /* 0x00000000ff00723e */ /* 0x000fc800000010ff */
[----:B------:R-:W-:Y:S01]  /*6e40*/  PRMT R18, R0, 0x7610, R18 ;  /* 0x0000761000127816 */ /* 0x000fe20000000012 */
[----:B------:R-:W-:Y:S06]  /*6e50*/  BRA `(.L_x_5818) ;  /* 0x0000000400287947 */ /* 0x000fec0003800000 */
.L_x_5831:
        /* <DEDUP_REMOVED lines=21> */
.L_x_5840:
[----:B------:R-:W-:Y:S05]  /*6fb0*/  BSYNC.RECONVERGENT B1 ;  /* 0x0000000000017941 */ /* 0x000fea0003800200 */
.L_x_5839:
[----:B------:R-:W-:Y:S01]  /*6fc0*/  IMAD.SHL.U32 R0, R0, 0x200000, RZ ;  /* 0x0020000000007824 */ /* 0x000fe200078e00ff */
[----:B------:R-:W-:-:S04]  /*6fd0*/  LEA R3, R3, 0x37800000, 0x17 ;  /* 0x3780000003037811 */ /* 0x000fc800078eb8ff */
[----:B------:R-:W-:-:S07]  /*6fe0*/  LOP3.LUT R0, R3, R0, R7, 0xfe, !PT ;  /* 0x0000000003007212 */ /* 0x000fce00078efe07 */
.L_x_5838:
[----:B------:R-:W-:Y:S05]  /*6ff0*/  BSYNC.RECONVERGENT B0 ;  /* 0x0000000000007941 */ /* 0x000fea0003800200 */
.L_x_5837:
[----:B------:R-:W-:-:S04]  /*7000*/  F2FP.BF16.F32.PACK_AB R0, RZ, R0 ;  /* 0x00000000ff00723e */ /* 0x000fc800000010ff */
[----:B------:R-:W-:Y:S01]  /*7010*/  PRMT R18, R0, 0x7610, R18 ;  /* 0x0000761000127816 */ /* 0x000fe20000000012 */
[----:B------:R-:W-:Y:S06]  /*7020*/  BRA `(.L_x_5818) ;  /* 0x0000000000b47947 */ /* 0x000fec0003800000 */
.L_x_5830:
        /* <DEDUP_REMOVED lines=14> */
.L_x_5844:
[----:B------:R-:W-:Y:S05]  /*7110*/  BSYNC.RECONVERGENT B0 ;  /* 0x0000000000007941 */ /* 0x000fea0003800200 */
.L_x_5843:
[----:B------:R-:W-:-:S04]  /*7120*/  F2FP.BF16.F32.PACK_AB R0, RZ, R0 ;  /* 0x00000000ff00723e */ /* 0x000fc800000010ff */
[----:B------:R-:W-:Y:S01]  /*7130*/  PRMT R18, R0, 0x7610, R18 ;  /* 0x0000761000127816 */ /* 0x000fe20000000012 */
[----:B------:R-:W-:Y:S06]  /*7140*/  BRA `(.L_x_5818) ;  /* 0x00000000006c7947 */ /* 0x000fec0003800000 */
.L_x_5817:
        /* <DEDUP_REMOVED lines=16> */
.L_x_5845:
[----:B------:R-:W-:Y:S01]  /*7250*/  PRMT R18, RZ, 0x7610, R18 ;  /* 0x00007610ff127816 */ /* 0x000fe20000000012 */
[----:B------:R-:W-:Y:S06]  /*7260*/  BRA `(.L_x_5818) ;  /* 0x0000000000247947 */ /* 0x000fec0003800000 */
.L_x_5842:
[----:B------:R-:W2:Y:S02]  /*7270*/  LDG.E.64 R4, desc[UR36][R4.64] ;  /* 0x0000002404047981 */ /* 0x000ea4000c1e1b00 */
[----:B--2---:R-:W0:Y:S02]  /*7280*/  I2F.U64 R0, R4 ;  /* 0x0000000400007312 */ /* 0x004e240000301000 */
[----:B0-----:R-:W-:-:S04]  /*7290*/  F2FP.BF16.F32.PACK_AB R0, RZ, R0 ;  /* 0x00000000ff00723e */ /* 0x001fc800000010ff */
[----:B------:R-:W-:Y:S01]  /*72a0*/  PRMT R18, R0, 0x7610, R18 ;  /* 0x0000761000127816 */ /* 0x000fe20000000012 */
[----:B------:R-:W-:Y:S06]  /*72b0*/  BRA `(.L_x_5818) ;  /* 0x0000000000107947 */ /* 0x000fec0003800000 */
.L_x_5841:
[----:B------:R-:W2:Y:S02]  /*72c0*/  LDG.E R4, desc[UR36][R4.64] ;  /* 0x0000002404047981 */ /* 0x000ea4000c1e1900 */
[----:B--2---:R-:W-:-:S04]  /*72d0*/  I2FP.F32.U32 R0, R4 ;  /* 0x0000000400007245 */ /* 0x004fc80000201000 */
[----:B------:R-:W-:-:S04]  /*72e0*/  F2FP.BF16.F32.PACK_AB R0, RZ, R0 ;  /* 0x00000000ff00723e */ /* 0x000fc800000010ff */
[----:B------:R-:W-:-:S07]  /*72f0*/  PRMT R18, R0, 0x7610, R18 ;  /* 0x0000761000127816 */ /* 0x000fce0000000012 */
.L_x_5818:
[----:B------:R-:W2:Y:S01]  /*7300*/  LDCU.U8 UR6, c[0x0][0x3a5] ;  /* 0x000074a0ff0677ac */ /* 0x000ea20008000000 */
[----:B0-----:R-:W0:Y:S01]  /*7310*/  LDC.64 R4, c[0x0][0x398] ;  /* 0x0000e600ff047b82 */ /* 0x001e220000000a00 */
[----:B------:R-:W4:Y:S01]  /*7320*/  LDCU UR5, c[0x0][0x3ac] ;  /* 0x00007580ff0577ac */ /* 0x000f220008000800 */
[----:B--2---:R-:W-:-:S04]  /*7330*/  UPRMT UR4, UR6, 0x9910, URZ ;  /* 0x0000991006047896 */ /* 0x004fc800080000ff */
[----:B------:R-:W-:Y:S01]  /*7340*/  UISETP.GT.AND UP0, UPT, UR4, 0x9, UPT ;  /* 0x000000090400788c */ /* 0x000fe2000bf04270 */
[----:B----4-:R-:W-:-:S05]  /*7350*/  IMAD R23, R23, UR5, RZ ;  /* 0x0000000517177c24 */ /* 0x010fca000f8e02ff */
        /* <DEDUP_REMOVED lines=14> */
.L_x_5849:
[----:B------:R-:W2:Y:S02]  /*7440*/  LDG.E.U8 R4, desc[UR36][R4.64] ;  /* 0x0000002404047981 */ /* 0x000ea4000c1e1100 */
[----:B--2---:R-:W-:Y:S01]  /*7450*/  I2FP.F32.U32 R19, R4 ;  /* 0x0000000400137245 */ /* 0x004fe20000201000 */
[----:B------:R-:W-:Y:S06]  /*7460*/  BRA `(.L_x_5812) ;  /* 0x0000000c00387947 */ /* 0x000fec0003800000 */
.L_x_5848:
        /* <DEDUP_REMOVED lines=9> */
.L_x_5852:
[----:B------:R-:W2:Y:S02]  /*7500*/  LDG.E R4, desc[UR36][R4.64] ;  /* 0x0000002404047981 */ /* 0x000ea4000c1e1900 */
[----:B--2---:R-:W-:Y:S01]  /*7510*/  I2FP.F32.S32 R19, R4 ;  /* 0x0000000400137245 */ /* 0x004fe20000201400 */
[----:B------:R-:W-:Y:S06]  /*7520*/  BRA `(.L_x_5812) ;  /* 0x0000000c00087947 */ /* 0x000fec0003800000 */
.L_x_5851:
[----:B------:R-:W2:Y:S02]  /*7530*/  LDG.E.U16 R4, desc[UR36][R4.64] ;  /* 0x0000002404047981 */ /* 0x000ea4000c1e1500 */
[----:B--2---:R0:W2:Y:S01]  /*7540*/  I2F.S16 R19, R4 ;  /* 0x0000000400137306 */ /* 0x0040a20000101400 */
[----:B------:R-:W-:Y:S05]  /*7550*/  BRA `(.L_x_5812) ;  /* 0x0000000800fc7947 */ /* 0x000fea0003800000 */
.L_x_5847:
        /* <DEDUP_REMOVED lines=8> */
.L_x_5854:
[----:B------:R-:W2:Y:S02]  /*75e0*/  LDG.E.U16 R4, desc[UR36][R4.64] ;  /* 0x0000002404047981 */ /* 0x000ea4000c1e1500 */
[----:B--2---:R-:W-:Y:S01]  /*75f0*/  HADD2.F32 R19, -RZ, R4.H0_H0 ;  /* 0x20000004ff137230 */ /* 0x004fe20000004100 */
[----:B------:R-:W-:Y:S06]  /*7600*/  BRA `(.L_x_5812) ;  /* 0x0000000800d07947 */ /* 0x000fec0003800000 */
.L_x_5853:
        /* <DEDUP_REMOVED lines=8> */
.L_x_5856:
[----:B------:R-:W2:Y:S02]  /*7690*/  LDG.E.U16 R4, desc[UR36][R4.64] ;  /* 0x0000002404047981 */ /* 0x000ea4000c1e1500 */
[----:B--2---:R-:W-:Y:S01]  /*76a0*/  HADD2.F32 R19, -RZ, R4.H0_H0 ;  /* 0x20000004ff137230 */ /* 0x004fe20000004100 */
[----:B------:R-:W-:Y:S06]  /*76b0*/  BRA `(.L_x_5812) ;  /* 0x0000000800a47947 */ /* 0x000fec0003800000 */
.L_x_5855:
        /* <DEDUP_REMOVED lines=11> */
.L_x_5846:
        /* <DEDUP_REMOVED lines=12> */
.L_x_5859:
        /* <DEDUP_REMOVED lines=11> */
.L_x_5858:
        /* <DEDUP_REMOVED lines=25> */
.L_x_5861:
        /* <DEDUP_REMOVED lines=12> */
.L_x_5860:
[----:B------:R-:W2:Y:S02]  /*7b30*/  LDG.E.U16 R4, desc[UR36][R4.64] ;  /* 0x0000002404047981 */ /* 0x000ea4000c1e1500 */
[----:B--2---:R-:W-:Y:S01]  /*7b40*/  IMAD.U32 R19, R4, 0x10000, RZ ;  /* 0x0001000004137824 */ /* 0x004fe200078e00ff */
[----:B------:R-:W-:Y:S06]  /*7b50*/  BRA `(.L_x_5812) ;  /* 0x00000004007c7947 */ /* 0x000fec0003800000 */
.L_x_5857:
        /* <DEDUP_REMOVED lines=11> */
.L_x_5864:
        /* <DEDUP_REMOVED lines=19> */
.L_x_5866:
[----:B------:R-:W-:Y:S05]  /*7d40*/  BSYNC.RECONVERGENT B0 ;  /* 0x0000000000007941 */ /* 0x000fea0003800200 */
.L_x_5865:
[----:B------:R-:W-:Y:S01]  /*7d50*/  IMAD.SHL.U32 R0, R0, 0x100000, RZ ;  /* 0x0010000000007824 */ /* 0x000fe200078e00ff */
[----:B------:R-:W-:-:S04]  /*7d60*/  LEA R3, R3, 0x3b800000, 0x17 ;  /* 0x3b80000003037811 */ /* 0x000fc800078eb8ff */
[----:B------:R-:W-:Y:S01]  /*7d70*/  LOP3.LUT R19, R3, R0, R19, 0xfe, !PT ;  /* 0x0000000003137212 */ /* 0x000fe200078efe13 */
[----:B------:R-:W-:Y:S06]  /*7d80*/  BRA `(.L_x_5812) ;  /* 0x0000000000f07947 */ /* 0x000fec0003800000 */
.L_x_5863:
        /* <DEDUP_REMOVED lines=19> */
.L_x_5868:
[----:B------:R-:W-:Y:S05]  /*7ec0*/  BSYNC.RECONVERGENT B0 ;  /* 0x0000000000007941 */ /* 0x000fea0003800200 */
.L_x_5867:
[----:B------:R-:W-:Y:S01]  /*7ed0*/  IMAD.SHL.U32 R0, R0, 0x200000, RZ ;  /* 0x0020000000007824 */ /* 0x000fe200078e00ff */
[----:B------:R-:W-:-:S04]  /*7ee0*/  LEA R3, R3, 0x37800000, 0x17 ;  /* 0x3780000003037811 */ /* 0x000fc800078eb8ff */
[----:B------:R-:W-:Y:S01]  /*7ef0*/  LOP3.LUT R19, R3, R0, R19, 0xfe, !PT ;  /* 0x0000000003137212 */ /* 0x000fe200078efe13 */
[----:B------:R-:W-:Y:S06]  /*7f00*/  BRA `(.L_x_5812) ;  /* 0x0000000000907947 */ /* 0x000fec0003800000 */
.L_x_5862:
        /* <DEDUP_REMOVED lines=14> */
.L_x_5850:
        /* <DEDUP_REMOVED lines=16> */
.L_x_5871:
[----:B------:R-:W-:Y:S05]  /*80f0*/  BRA `(.L_x_5812) ;  /* 0x0000000000147947 */ /* 0x000fea0003800000 */
.L_x_5870:
[----:B------:R-:W2:Y:S02]  /*8100*/  LDG.E.64 R4, desc[UR36][R4.64] ;  /* 0x0000002404047981 */ /* 0x000ea4000c1e1b00 */
[----:B--2---:R0:W2:Y:S02]  /*8110*/  I2F.U64 R19, R4 ;  /* 0x0000000400137312 */ /* 0x0040a40000301000 */
[----:B0-2---:R-:W-:Y:S05]  /*8120*/  BRA `(.L_x_5812) ;  /* 0x0000000000087947 */ /* 0x005fea0003800000 */
.L_x_5869:
[----:B------:R-:W2:Y:S02]  /*8130*/  LDG.E R4, desc[UR36][R4.64] ;  /* 0x0000002404047981 */ /* 0x000ea4000c1e1900 */
[----:B--2---:R-:W-:-:S07]  /*8140*/  I2FP.F32.U32 R19, R4 ;  /* 0x0000000400137245 */ /* 0x004fce0000201000 */
.L_x_5812:
[----:B------:R-:W-:Y:S05]  /*8150*/  BSYNC.RECONVERGENT B6 ;  /* 0x0000000000067941 */ /* 0x000fea0003800200 */
.L_x_5811:
[C---:B0---4-:R-:W-:Y:S01]  /*8160*/  VIADD R5, R25.reuse, 0x100 ;  /* 0x0000010019057836 */ /* 0x051fe20000000000 */
[CC--:B------:R-:W-:Y:S01]  /*8170*/  ISETP.GE.AND P0, PT, R25.reuse, R16.reuse, PT ;  /* 0x000000101900720c */ /* 0x0c0fe20003f06270 */
[C---:B------:R-:W-:Y:S01]  /*8180*/  VIADD R23, R25.reuse, 0x80 ;  /* 0x0000008019177836 */ /* 0x040fe20000000000 */
[----:B------:R-:W-:Y:S01]  /*8190*/  BSSY.RECONVERGENT B6, `(.L_x_5872) ;  /* 0x000011f000067945 */ /* 0x000fe20003800200 */
[----:B------:R-:W-:Y:S01]  /*81a0*/  VIADD R7, R25, 0x180 ;  /* 0x0000018019077836 */ /* 0x000fe20000000000 */
[-C--:B------:R-:W-:Y:S02]  /*81b0*/  ISETP.GE.AND P2, PT, R5, R16.reuse, PT ;  /* 0x000000100500720c */ /* 0x080fe40003f46270 */
[-C--:B------:R-:W-:Y:S02]  /*81c0*/  ISETP.GE.AND P1, PT, R23, R16.reuse, PT ;  /* 0x000000101700720c */ /* 0x080fe40003f26270 */
[----:B------:R-:W-:-:S05]  /*81d0*/  ISETP.GE.AND P3, PT, R7, R16, PT ;  /* 0x000000100700720c */ /* 0x000fca0003f66270 */
[----:B-----5:R-:W-:-:S04]  /*81e0*/  @!P0 IMAD.U32 R5, R22, 0x10000, RZ ;  /* 0x0001000016058824 */ /* 0x020fc800078e00ff */
[----:B------:R-:W-:Y:S02]  /*81f0*/  @!P2 IMAD.U32 R0, R27, 0x10000, RZ ;  /* 0x000100001b00a824 */ /* 0x000fe400078e00ff */
[----:B-1-3--:R-:W-:Y:S01]  /*8200*/  @!P0 FMUL.FTZ R5, R5, R28 ;  /* 0x0000001c05058220 */ /* 0x00afe20000410000 */
[----:B------:R-:W-:Y:S02]  /*8210*/  @!P1 IMAD.U32 R7, R26, 0x10000, RZ ;  /* 0x000100001a079824 */ /* 0x000fe400078e00ff */
[----:B--2---:R-:W-:Y:S01]  /*8220*/  @!P2 FMUL.FTZ R0, R0, R17 ;  /* 0x000000110000a220 */ /* 0x004fe20000410000 */
[----:B------:R-:W-:Y:S01]  /*8230*/  @!P3 IMAD.U32 R4, R18, 0x10000, RZ ;  /* 0x000100001204b824 */ /* 0x000fe200078e00ff */
[----:B------:R-:W0:Y:S01]  /*8240*/  LDC.U8 R17, c[0x0][0x3b0] ;  /* 0x0000ec00ff117b82 */ /* 0x000e220000000000 */
[----:B------:R-:W-:Y:S01]  /*8250*/  @!P1 FMUL.FTZ R7, R7, R24 ;  /* 0x0000001807079220 */ /* 0x000fe20000410000 */
[----:B------:R1:W2:Y:S01]  /*8260*/  @!P0 F2F.BF16.F32 R3, R5 ;  /* 0x0000000500038304 */ /* 0x0002a20000202000 */
[----:B------:R-:W-:-:S07]  /*8270*/  @!P3 FMUL.FTZ R4, R4, R19 ;  /* 0x000000130404b220 */ /* 0x000fce0000410000 */
[----:B------:R1:W3:Y:S08]  /*8280*/  @!P1 F2F.BF16.F32 R22, R7 ;  /* 0x0000000700169304 */ /* 0x0002f00000202000 */
[----:B------:R1:W4:Y:S08]  /*8290*/  @!P2 F2F.BF16.F32 R18, R0 ;  /* 0x000000000012a304 */ /* 0x0003300000202000 */
[----:B------:R1:W0:Y:S01]  /*82a0*/  @!P3 F2F.BF16.F32 R19, R4 ;  /* 0x000000040013b304 */ /* 0x0002220000202000 */
[----:B--23--:R-:W-:Y:S05]  /*82b0*/  @P0 BRA `(.L_x_5873) ;  /* 0x0000001000300947 */ /* 0x00cfea0003800000 */
[----:B------:R-:W2:Y:S01]  /*82c0*/  LDCU UR4, c[0x0][0x3b4] ;  /* 0x00007680ff0477ac */ /* 0x000ea20008000800 */
[----:B------:R-:W3:Y:S01]  /*82d0*/  LDC.64 R8, c[0x0][0x388] ;  /* 0x0000e200ff087b82 */ /* 0x000ee20000000a00 */
[----:B-1----:R-:W-:Y:S01]  /*82e0*/  IMAD R0, R2, 0x200, R25 ;  /* 0x0000020002007824 */ /* 0x002fe200078e0219 */
[----:B0-----:R-:W-:-:S03]  /*82f0*/  PRMT R4, R17, 0x9910, RZ ;  /* 0x0000991011047816 */ /* 0x001fc600000000ff */
        /* <DEDUP_REMOVED lines=14> */
[----:B------:R-:W-:Y:S02]  /*83e0*/  IMAD.U32 R3, R3, 0x10000, RZ ;  /* 0x0001000003037824 */ /* 0x000fe400078e00ff */
[----:B------:R-:W-:-:S04]  /*83f0*/  IMAD.MOV.U32 R25, RZ, RZ, R23 ;  /* 0x000000ffff197224 */ /* 0x000fc800078e0017 */
[----:B------:R-:W0:Y:S02]  /*8400*/  F2I.FTZ.TRUNC.NTZ R3, R3 ;  /* 0x0000000300037305 */ /* 0x000e24000021f100 */
[----:B0-----:R0:W-:Y:S01]  /*8410*/  STG.E.U8 desc[UR36][R8.64], R3 ;  /* 0x0000000308007986 */ /* 0x0011e2000c101124 */
[----:B------:R-:W-:Y:S05]  /*8420*/  BRA `(.L_x_5873) ;  /* 0x0000000c00d47947 */ /* 0x000fea0003800000 */
.L_x_5877:
[----:B------:R-:W-:Y:S02]  /*8430*/  IMAD.U32 R5, R3, 0x10000, RZ ;  /* 0x0001000003057824 */ /* 0x000fe400078e00ff */
[----:B------:R-:W-:-:S04]  /*8440*/  IMAD.MOV.U32 R25, RZ, RZ, R23 ;  /* 0x000000ffff197224 */ /* 0x000fc800078e0017 */
[----:B------:R-:W0:Y:S02]  /*8450*/  F2I.S64.TRUNC R4, R5 ;  /* 0x0000000500047311 */ /* 0x000e24000020d900 */
[----:B0-----:R0:W-:Y:S01]  /*8460*/  STG.E.U8 desc[UR36][R8.64], R4 ;  /* 0x0000000408007986 */ /* 0x0011e2000c101124 */
[----:B------:R-:W-:Y:S05]  /*8470*/  BRA `(.L_x_5873) ;  /* 0x0000000c00c07947 */ /* 0x000fea0003800000 */
.L_x_5876:
[----:B------:R-:W-:-:S13]  /*8480*/  ISETP.NE.AND P0, PT, R0, 0x2, PT ;  /* 0x000000020000780c */ /* 0x000fda0003f05270 */
[----:B------:R-:W-:Y:S05]  /*8490*/  @!P0 BRA `(.L_x_5879) ;  /* 0x0000000000388947 */ /* 0x000fea0003800000 */
[----:B------:R-:W-:-:S13]  /*84a0*/  ISETP.NE.AND P0, PT, R0, 0x3, PT ;  /* 0x000000030000780c */ /* 0x000fda0003f05270 */
[----:B------:R-:W-:Y:S05]  /*84b0*/  @!P0 BRA `(.L_x_5880) ;  /* 0x00000000001c8947 */ /* 0x000fea0003800000 */
[----:B------:R-:W-:-:S13]  /*84c0*/  ISETP.NE.AND P0, PT, R0, 0x4, PT ;  /* 0x000000040000780c */ /* 0x000fda0003f05270 */
[----:B------:R-:W-:Y:S05]  /*84d0*/  @P0 BRA `(.L_x_5878) ;  /* 0x0000000800f80947 */ /* 0x000fea0003800000 */
[----:B------:R-:W-:Y:S02]  /*84e0*/  IMAD.U32 R4, R3, 0x10000, RZ ;  /* 0x0001000003047824 */ /* 0x000fe400078e00ff */
[----:B------:R-:W-:-:S04]  /*84f0*/  IMAD.MOV.U32 R25, RZ, RZ, R23 ;  /* 0x000000ffff197224 */ /* 0x000fc800078e0017 */
[----:B------:R-:W0:Y:S02]  /*8500*/  F2I.S64.TRUNC R4, R4 ;  /* 0x0000000400047311 */ /* 0x000e24000020d900 */
[----:B0-----:R0:W-:Y:S01]  /*8510*/  STG.E.64 desc[UR36][R8.64], R4 ;  /* 0x0000000408007986 */ /* 0x0011e2000c101b24 */
[----:B------:R-:W-:Y:S05]  /*8520*/  BRA `(.L_x_5873) ;  /* 0x0000000c00947947 */ /* 0x000fea0003800000 */
.L_x_5880:
[----:B------:R-:W-:Y:S02]  /*8530*/  IMAD.U32 R3, R3, 0x10000, RZ ;  /* 0x0001000003037824 */ /* 0x000fe400078e00ff */
[----:B------:R-:W-:-:S04]  /*8540*/  IMAD.MOV.U32 R25, RZ, RZ, R23 ;  /* 0x000000ffff197224 */ /* 0x000fc800078e0017 */
[----:B------:R-:W0:Y:S02]  /*8550*/  F2I.FTZ.TRUNC.NTZ R3, R3 ;  /* 0x0000000300037305 */ /* 0x000e24000021f100 */
[----:B0-----:R0:W-:Y:S01]  /*8560*/  STG.E desc[UR36][R8.64], R3 ;  /* 0x0000000308007986 */ /* 0x0011e2000c101924 */
[----:B------:R-:W-:Y:S05]  /*8570*/  BRA `(.L_x_5873) ;  /* 0x0000000c00807947 */ /* 0x000fea0003800000 */
.L_x_5879:
[----:B------:R-:W-:Y:S02]  /*8580*/  IMAD.U32 R3, R3, 0x10000, RZ ;  /* 0x0001000003037824 */ /* 0x000fe400078e00ff */
[----:B------:R-:W-:-:S04]  /*8590*/  IMAD.MOV.U32 R25, RZ, RZ, R23 ;  /* 0x000000ffff197224 */ /* 0x000fc800078e0017 */
[----:B------:R-:W0:Y:S02]  /*85a0*/  F2I.FTZ.TRUNC.NTZ R3, R3 ;  /* 0x0000000300037305 */ /* 0x000e24000021f100 */
[----:B0-----:R0:W-:Y:S01]  /*85b0*/  STG.E.U16 desc[UR36][R8.64], R3 ;  /* 0x0000000308007986 */ /* 0x0011e2000c101524 */
[----:B------:R-:W-:Y:S05]  /*85c0*/  BRA `(.L_x_5873) ;  /* 0x0000000c006c7947 */ /* 0x000fea0003800000 */
.L_x_5875:
[----:B------:R-:W-:-:S13]  /*85d0*/  ISETP.GT.AND P0, PT, R0, 0x6, PT ;  /* 0x000000060000780c */ /* 0x000fda0003f04270 */
[----:B------:R-:W-:Y:S05]  /*85e0*/  @P0 BRA `(.L_x_5881) ;  /* 0x0000000000340947 */ /* 0x000fea0003800000 */
[----:B------:R-:W-:-:S13]  /*85f0*/  ISETP.NE.AND P0, PT, R0, 0x5, PT ;  /* 0x000000050000780c */ /* 0x000fda0003f05270 */
[----:B------:R-:W-:Y:S05]  /*8600*/  @!P0 BRA `(.L_x_5882) ;  /* 0x0000000000188947 */ /* 0x000fea0003800000 */
[----:B------:R-:W-:-:S13]  /*8610*/  ISETP.NE.AND P0, PT, R0, 0x6, PT ;  /* 0x000000060000780c */ /* 0x000fda0003f05270 */
[----:B------:R-:W-:Y:S05]  /*8620*/  @P0 BRA `(.L_x_5878) ;  /* 0x0000000800a40947 */ /* 0x000fea0003800000 */
[----:B------:R-:W-:Y:S02]  /*8630*/  IMAD.U32 R3, R3, 0x10000, RZ ;  /* 0x0001000003037824 */ /* 0x000fe400078e00ff */
[----:B------:R-:W-:-:S03]  /*8640*/  IMAD.MOV.U32 R25, RZ, RZ, R23 ;  /* 0x000000ffff197224 */ /* 0x000fc600078e0017 */
[----:B------:R3:W-:Y:S01]  /*8650*/  STG.E desc[UR36][R8.64], R3 ;  /* 0x0000000308007986 */ /* 0x0007e2000c101924 */
[----:B------:R-:W-:Y:S05]  /*8660*/  BRA `(.L_x_5873) ;  /* 0x0000000c00447947 */ /* 0x000fea0003800000 */
.L_x_5882:
[----:B------:R-:W-:Y:S02]  /*8670*/  IMAD.U32 R0, R3, 0x10000, RZ ;  /* 0x0001000003007824 */ /* 0x000fe400078e00ff */
[----:B------:R-:W-:-:S03]  /*8680*/  IMAD.MOV.U32 R25, RZ, RZ, R23 ;  /* 0x000000ffff197224 */ /* 0x000fc600078e0017 */
[----:B------:R-:W-:-:S05]  /*8690*/  F2FP.F16.F32.PACK_AB R0, RZ, R0 ;  /* 0x00000000ff00723e */ /* 0x000fca00000000ff */
[----:B------:R2:W-:Y:S01]  /*86a0*/  STG.E.U16 desc[UR36][R8.64], R0 ;  /* 0x0000000008007986 */ /* 0x0005e2000c101524 */
[----:B------:R-:W-:Y:S05]  /*86b0*/  BRA `(.L_x_5873) ;  /* 0x0000000c00307947 */ /* 0x000fea0003800000 */
.L_x_5881:
[----:B------:R-:W-:-:S13]  /*86c0*/  ISETP.NE.AND P0, PT, R0, 0x7, PT ;  /* 0x000000070000780c */ /* 0x000fda0003f05270 */
[----:B------:R-:W-:Y:S05]  /*86d0*/  @!P0 BRA `(.L_x_5883) ;  /* 0x00000000003c8947 */ /* 0x000fea0003800000 */
[----:B------:R-:W-:-:S13]  /*86e0*/  ISETP.NE.AND P0, PT, R0, 0x8, PT ;  /* 0x000000080000780c */ /* 0x000fda0003f05270 */
[----:B------:R-:W-:Y:S05]  /*86f0*/  @!P0 BRA `(.L_x_5884) ;  /* 0x00000000001c8947 */ /* 0x000fea0003800000 */
[----:B------:R-:W-:-:S13]  /*8700*/  ISETP.NE.AND P0, PT, R0, 0x9, PT ;  /* 0x000000090000780c */ /* 0x000fda0003f05270 */
[----:B------:R-:W-:Y:S05]  /*8710*/  @P0 BRA `(.L_x_5878) ;  /* 0x0000000800680947 */ /* 0x000fea0003800000 */
[----:B------:R-:W-:Y:S02]  /*8720*/  IMAD.U32 R4, R3, 0x10000, RZ ;  /* 0x0001000003047824 */ /* 0x000fe400078e00ff */
[----:B------:R-:W-:Y:S02]  /*8730*/  IMAD.MOV.U32 R5, RZ, RZ, RZ ;  /* 0x000000ffff057224 */ /* 0x000fe400078e00ff */
[----:B------:R-:W-:-:S03]  /*8740*/  IMAD.MOV.U32 R25, RZ, RZ, R23 ;  /* 0x000000ffff197224 */ /* 0x000fc600078e0017 */
[----:B------:R0:W-:Y:S01]  /*8750*/  STG.E.64 desc[UR36][R8.64], R4 ;  /* 0x0000000408007986 */ /* 0x0001e2000c101b24 */
[----:B------:R-:W-:Y:S05]  /*8760*/  BRA `(.L_x_5873) ;  /* 0x0000000c00047947 */ /* 0x000fea0003800000 */
.L_x_5884:
[----:B------:R-:W-:Y:S02]  /*8770*/  IMAD.U32 R3, R3, 0x10000, RZ ;  /* 0x0001000003037824 */ /* 0x000fe400078e00ff */
[----:B------:R-:W-:-:S03]  /*8780*/  IMAD.MOV.U32 R25, RZ, RZ, R23 ;  /* 0x000000ffff197224 */ /* 0x000fc600078e0017 */
[----:B------:R-:W-:-:S04]  /*8790*/  F2FP.F16.F32.PACK_AB R3, RZ, R3 ;  /* 0x00000003ff03723e */ /* 0x000fc800000000ff */
[----:B------:R-:W-:-:S05]  /*87a0*/  PRMT R3, R3, 0x5410, RZ ;  /* 0x0000541003037816 */ /* 0x000fca00000000ff */
[----:B------:R0:W-:Y:S01]  /*87b0*/  STG.E desc[UR36][R8.64], R3 ;  /* 0x0000000308007986 */ /* 0x0001e2000c101924 */
[----:B------:R-:W-:Y:S05]  /*87c0*/  BRA `(.L_x_5873) ;  /* 0x0000000800ec7947 */ /* 0x000fea0003800000 */
.L_x_5883:
[----:B------:R-:W-:Y:S02]  /*87d0*/  IMAD.U32 R4, R3, 0x10000, RZ ;  /* 0x0001000003047824 */ /* 0x000fe400078e00ff */
[----:B------:R-:W-:Y:S02]  /*87e0*/  IMAD.MOV.U32 R25, RZ, RZ, R23 ;  /* 0x000000ffff197224 */ /* 0x000fe400078e0017 */
[----:B------:R-:W-:-:S06]  /*87f0*/  FMUL.FTZ R4, R4, 1 ;  /* 0x3f80000004047820 */ /* 0x000fcc0000410000 */
[----:B------:R-:W0:Y:S02]  /*8800*/  F2F.F64.F32 R4, R4 ;  /* 0x0000000400047310 */ /* 0x000e240000201800 */
[----:B0-----:R0:W-:Y:S01]  /*8810*/  STG.E.64 desc[UR36][R8.64], R4 ;  /* 0x0000000408007986 */ /* 0x0011e2000c101b24 */
[----:B------:R-:W-:Y:S05]  /*8820*/  BRA `(.L_x_5873) ;  /* 0x0000000800d47947 */ /* 0x000fea0003800000 */
.L_x_5874:
        /* <DEDUP_REMOVED lines=10> */
[----:B------:R-:W-:-:S04]  /*88d0*/  FSETP.NEU.FTZ.AND P0, PT, R3, RZ, PT ;  /* 0x000000ff0300720b */ /* 0x000fc80003f1d000 */
[----:B------:R-:W-:-:S05]  /*88e0*/  SEL R3, RZ, 0x1, !P0 ;  /* 0x00000001ff037807 */ /* 0x000fca0004000000 */
[----:B------:R0:W-:Y:S01]  /*88f0*/  STG.E.U8 desc[UR36][R8.64], R3 ;  /* 0x0000000308007986 */ /* 0x0001e2000c101124 */
[----:B------:R-:W-:Y:S05]  /*8900*/  BRA `(.L_x_5873) ;  /* 0x00000008009c7947 */ /* 0x000fea0003800000 */
.L_x_5887:
[----:B------:R-:W-:Y:S01]  /*8910*/  IMAD.U32 R3, R3, 0x10000, RZ ;  /* 0x0001000003037824 */ /* 0x000fe200078e00ff */
[----:B------:R-:W-:Y:S01]  /*8920*/  CS2R R6, SRZ ;  /* 0x0000000000067805 */ /* 0x000fe2000001ff00 */
[----:B------:R-:W-:Y:S02]  /*8930*/  IMAD.MOV.U32 R25, RZ, RZ, R23 ;  /* 0x000000ffff197224 */ /* 0x000fe400078e0017 */
[----:B------:R-:W-:-:S04]  /*8940*/  FMUL.FTZ R3, R3, 1 ;  /* 0x3f80000003037820 */ /* 0x000fc80000410000 */
[----:B------:R-:W0:Y:S02]  /*8950*/  F2F.F64.F32 R4, R3 ;  /* 0x0000000300047310 */ /* 0x000e240000201800 */
[----:B0-----:R0:W-:Y:S01]  /*8960*/  STG.E.128 desc[UR36][R8.64], R4 ;  /* 0x0000000408007986 */ /* 0x0011e2000c101d24 */
[----:B------:R-:W-:Y:S05]  /*8970*/  BRA `(.L_x_5873) ;  /* 0x0000000800807947 */ /* 0x000fea0003800000 */
.L_x_5886:
[----:B------:R-:W-:-:S13]  /*8980*/  ISETP.NE.AND P0, PT, R0, 0xf, PT ;  /* 0x0000000f0000780c */ /* 0x000fda0003f05270 */
[----:B------:R-:W-:Y:S05]  /*8990*/  @!P0 BRA `(.L_x_5888) ;  /* 0x0000000000a88947 */ /* 0x000fea0003800000 */
[----:B------:R-:W-:-:S13]  /*89a0*/  ISETP.NE.AND P0, PT, R0, 0x17, PT ;  /* 0x000000170000780c */ /* 0x000fda0003f05270 */
[----:B------:R-:W-:Y:S05]  /*89b0*/  @!P0 BRA `(.L_x_5889) ;  /* 0x0000000000508947 */ /* 0x000fea0003800000 */
[----:B------:R-:W-:-:S13]  /*89c0*/  ISETP.NE.AND P0, PT, R0, 0x18, PT ;  /* 0x000000180000780c */ /* 0x000fda0003f05270 */
[----:B------:R-:W-:Y:S05]  /*89d0*/  @P0 BRA `(.L_x_5878) ;  /* 0x0000000400b80947 */ /* 0x000fea0003800000 */
[----:B------:R-:W-:Y:S01]  /*89e0*/  IMAD.U32 R6, R3, 0x10000, RZ ;  /* 0x0001000003067824 */ /* 0x000fe200078e00ff */
        /* <DEDUP_REMOVED lines=12> */
.L_x_5891:
[----:B------:R-:W-:Y:S05]  /*8ab0*/  BSYNC.RECONVERGENT B0 ;  /* 0x0000000000007941 */ /* 0x000fea0003800200 */
.L_x_5890:
[----:B------:R-:W-:Y:S01]  /*8ac0*/  LOP3.LUT R5, R0, 0x80, R5, 0xf8, !PT ;  /* 0x0000008000057812 */ /* 0x000fe200078ef805 */
[----:B------:R-:W-:-:S04]  /*8ad0*/  IMAD.MOV.U32 R25, RZ, RZ, R23 ;  /* 0x000000ffff197224 */ /* 0x000fc800078e0017 */
[----:B------:R0:W-:Y:S01]  /*8ae0*/  STG.E.U8 desc[UR36][R8.64], R5 ;  /* 0x0000000508007986 */ /* 0x0001e2000c101124 */
[----:B------:R-:W-:Y:S05]  /*8af0*/  BRA `(.L_x_5873) ;  /* 0x0000000800207947 */ /* 0x000fea0003800000 */
.L_x_5889:
[----:B------:R-:W-:Y:S01]  /*8b00*/  IMAD.U32 R6, R3, 0x10000, RZ ;  /* 0x0001000003067824 */ /* 0x000fe200078e00ff */
[----:B------:R-:W-:Y:S04]  /*8b10*/  BSSY.RECONVERGENT B0, `(.L_x_5892) ;  /* 0x000000e000007945 */ /* 0x000fe80003800200 */
        /* <DEDUP_REMOVED lines=13> */
.L_x_5893:
[----:B------:R-:W-:Y:S05]  /*8bf0*/  BSYNC.RECONVERGENT B0 ;  /* 0x0000000000007941 */ /* 0x000fea0003800200 */
.L_x_5892:
[----:B------:R-:W-:Y:S01]  /*8c00*/  LOP3.LUT R5, R0, 0x80, R5, 0xf8, !PT ;  /* 0x0000008000057812 */ /* 0x000fe200078ef805 */
[----:B------:R-:W-:-:S04]  /*8c10*/  IMAD.MOV.U32 R25, RZ, RZ, R23 ;  /* 0x000000ffff197224 */ /* 0x000fc800078e0017 */
[----:B------:R0:W-:Y:S01]  /*8c20*/  STG.E.U8 desc[UR36][R8.64], R5 ;  /* 0x0000000508007986 */ /* 0x0001e2000c101124 */
[----:B------:R-:W-:Y:S05]  /*8c30*/  BRA `(.L_x_5873) ;  /* 0x0000000400d07947 */ /* 0x000fea0003800000 */
.L_x_5888:
[----:B------:R0:W-:Y:S01]  /*8c40*/  STG.E.U16 desc[UR36][R8.64], R3 ;  /* 0x0000000308007986 */ /* 0x0001e2000c101524 */
[----:B------:R-:W-:Y:S01]  /*8c50*/  IMAD.MOV.U32 R25, RZ, RZ, R23 ;  /* 0x000000ffff197224 */ /* 0x000fe200078e0017 */
[----:B------:R-:W-:Y:S06]  /*8c60*/  BRA `(.L_x_5873) ;  /* 0x0000000400c47947 */ /* 0x000fec0003800000 */
.L_x_5885:
        /* <DEDUP_REMOVED lines=10> */
[----:B------:R-:W0:Y:S02]  /*8d10*/  F2I.FTZ.U32.TRUNC.NTZ R3, R3 ;  /* 0x0000000300037305 */ /* 0x000e24000021f000 */
[----:B0-----:R0:W-:Y:S01]  /*8d20*/  STG.E.U16 desc[UR36][R8.64], R3 ;  /* 0x0000000308007986 */ /* 0x0011e2000c101524 */
[----:B------:R-:W-:Y:S05]  /*8d30*/  BRA `(.L_x_5873) ;  /* 0x0000000400907947 */ /* 0x000fea0003800000 */
.L_x_5896:
[----:B------:R-:W-:Y:S01]  /*8d40*/  IMAD.U32 R3, R3, 0x10000, RZ ;  /* 0x0001000003037824 */ /* 0x000fe200078e00ff */
[----:B------:R-:W-:Y:S01]  /*8d50*/  BSSY.RECONVERGENT B0, `(.L_x_5897) ;  /* 0x0000014000007945 */ /* 0x000fe20003800200 */
[----:B------:R-:W-:-:S03]  /*8d60*/  IMAD.MOV.U32 R4, RZ, RZ, 0x80 ;  /* 0x00000080ff047424 */ /* 0x000fc600078e00ff */
[----:B------:R-:W-:-:S04]  /*8d70*/  LOP3.LUT R0, R3, 0x7fffffff, RZ, 0xc0, !PT ;  /* 0x7fffffff03007812 */ /* 0x000fc800078ec0ff */
[----:B------:R-:W-:-:S13]  /*8d80*/  ISETP.GT.U32.AND P0, PT, R0, 0x437fffff, PT ;  /* 0x437fffff0000780c */ /* 0x000fda0003f04070 */
[----:B------:R-:W-:Y:S05]  /*8d90*/  @P0 BRA `(.L_x_5898) ;  /* 0x00000000003c0947 */ /* 0x000fea0003800000 */
[----:B------:R-:W-:-:S13]  /*8da0*/  ISETP.GT.U32.AND P0, PT, R0, 0x3bffffff, PT ;  /* 0x3bffffff0000780c */ /* 0x000fda0003f04070 */
[----:B------:R-:W-:Y:S05]  /*8db0*/  @P0 BRA `(.L_x_5899) ;  /* 0x0000000000140947 */ /* 0x000fea0003800000 */
[----:B------:R-:W-:Y:S01]  /*8dc0*/  FADD.FTZ R0, R0, 8192 ;  /* 0x4600000000007421 */ /* 0x000fe20000010000 */
[----:B------:R-:W-:-:S04]  /*8dd0*/  PRMT R4, RZ, 0x7610, R4 ;  /* 0x00007610ff047816 */ /* 0x000fc80000000004 */
[----:B------:R-:W-:-:S13]  /*8de0*/  LOP3.LUT P0, R0, R0, 0xff, RZ, 0xc0, !PT ;  /* 0x000000ff00007812 */ /* 0x000fda000780c0ff */
[----:B------:R-:W-:Y:S05]  /*8df0*/  @!P0 BRA `(.L_x_5898) ;  /* 0x0000000000248947 */ /* 0x000fea0003800000 */
[----:B------:R-:W-:Y:S05]  /*8e00*/  BRA `(.L_x_5900) ;  /* 0x0000000000147947 */ /* 0x000fea0003800000 */
.L_x_5899:
[----:B------:R-:W-:-:S04]  /*8e10*/  SHF.R.U32.HI R0, RZ, 0x14, R3 ;  /* 0x00000014ff007819 */ /* 0x000fc80000011603 */
[----:B------:R-:W-:-:S04]  /*8e20*/  LOP3.LUT R0, R0, 0x1, RZ, 0xc0, !PT ;  /* 0x0000000100007812 */ /* 0x000fc800078ec0ff */
[----:B------:R-:W-:-:S04]  /*8e30*/  IADD3 R0, PT, PT, R3, 0x487ffff, R0 ;  /* 0x0487ffff03007810 */ /* 0x000fc80007ffe000 */
[----:B------:R-:W-:-:S04]  /*8e40*/  SHF.R.U32.HI R0, RZ, 0x14, R0 ;  /* 0x00000014ff007819 */ /* 0x000fc80000011600 */
[----:B------:R-:W-:-:S07]  /*8e50*/  LOP3.LUT R0, R0, 0xff, RZ, 0xc0, !PT ;  /* 0x000000ff00007812 */ /* 0x000fce00078ec0ff */
.L_x_5900:
[----:B------:R-:W-:-:S04]  /*8e60*/  SHF.R.U32.HI R3, RZ, 0x18, R3 ;  /* 0x00000018ff037819 */ /* 0x000fc80000011603 */
[----:B------:R-:W-:-:S04]  /*8e70*/  LOP3.LUT R0, R0, 0x80, R3, 0xf8, !PT ;  /* 0x0000008000007812 */ /* 0x000fc800078ef803 */
[----:B------:R-:W-:-:S07]  /*8e80*/  PRMT R4, R0, 0x7610, R4 ;  /* 0x0000761000047816 */ /* 0x000fce0000000004 */
.L_x_5898:
[----:B------:R-:W-:Y:S05]  /*8e90*/  BSYNC.RECONVERGENT B0 ;  /* 0x0000000000007941 */ /* 0x000fea0003800200 */
.L_x_5897:
[----:B------:R0:W-:Y:S01]  /*8ea0*/  STG.E.U8 desc[UR36][R8.64], R4 ;  /* 0x0000000408007986 */ /* 0x0001e2000c101124 */
[----:B------:R-:W-:Y:S01]  /*8eb0*/  IMAD.MOV.U32 R25, RZ, RZ, R23 ;  /* 0x000000ffff197224 */ /* 0x000fe200078e0017 */
[----:B------:R-:W-:Y:S06]  /*8ec0*/  BRA `(.L_x_5873) ;  /* 0x00000004002c7947 */ /* 0x000fec0003800000 */
.L_x_5895:
        /* <DEDUP_REMOVED lines=13> */
.L_x_5903:
[----:B------:R-:W-:-:S04]  /*8fa0*/  SHF.R.U32.HI R0, RZ, 0x15, R3 ;  /* 0x00000015ff007819 */ /* 0x000fc80000011603 */
[----:B------:R-:W-:-:S04]  /*8fb0*/  LOP3.LUT R0, R0, 0x1, RZ, 0xc0, !PT ;  /* 0x0000000100007812 */ /* 0x000fc800078ec0ff */
[----:B------:R-:W-:-:S04]  /*8fc0*/  IADD3 R0, PT, PT, R3, 0x88fffff, R0 ;  /* 0x088fffff03007810 */ /* 0x000fc80007ffe000 */
[----:B------:R-:W-:-:S04]  /*8fd0*/  SHF.R.U32.HI R0, RZ, 0x15, R0 ;  /* 0x00000015ff007819 */ /* 0x000fc80000011600 */
[----:B------:R-:W-:-:S07]  /*8fe0*/  LOP3.LUT R0, R0, 0xff, RZ, 0xc0, !PT ;  /* 0x000000ff00007812 */ /* 0x000fce00078ec0ff */
.L_x_5904:
[----:B------:R-:W-:-:S04]  /*8ff0*/  SHF.R.U32.HI R3, RZ, 0x18, R3 ;  /* 0x00000018ff037819 */ /* 0x000fc80000011603 */
[----:B------:R-:W-:-:S04]  /*9000*/  LOP3.LUT R0, R0, 0x80, R3, 0xf8, !PT ;  /* 0x0000008000007812 */ /* 0x000fc800078ef803 */
[----:B------:R-:W-:-:S07]  /*9010*/  PRMT R4, R0, 0x7610, R4 ;  /* 0x0000761000047816 */ /* 0x000fce0000000004 */
.L_x_5902:
[----:B------:R-:W-:Y:S05]  /*9020*/  BSYNC.RECONVERGENT B0 ;  /* 0x0000000000007941 */ /* 0x000fea0003800200 */
.L_x_5901:
[----:B------:R0:W-:Y:S01]  /*9030*/  STG.E.U8 desc[UR36][R8.64], R4 ;  /* 0x0000000408007986 */ /* 0x0001e2000c101124 */
[----:B------:R-:W-:Y:S01]  /*9040*/  IMAD.MOV.U32 R25, RZ, RZ, R23 ;  /* 0x000000ffff197224 */ /* 0x000fe200078e0017 */
[----:B------:R-:W-:Y:S06]  /*9050*/  BRA `(.L_x_5873) ;  /* 0x0000000000c87947 */ /* 0x000fec0003800000 */
.L_x_5894:
[----:B------:R-:W-:-:S13]  /*9060*/  ISETP.NE.AND P0, PT, R0, 0x1c, PT ;  /* 0x0000001c0000780c */ /* 0x000fda0003f05270 */
[----:B------:R-:W-:Y:S05]  /*9070*/  @!P0 BRA `(.L_x_5905) ;  /* 0x0000000000b08947 */ /* 0x000fea0003800000 */
[----:B------:R-:W-:-:S13]  /*9080*/  ISETP.NE.AND P0, PT, R0, 0x1d, PT ;  /* 0x0000001d0000780c */ /* 0x000fda0003f05270 */
[----:B------:R-:W-:Y:S05]  /*9090*/  @!P0 BRA `(.L_x_5906) ;  /* 0x0000000000948947 */ /* 0x000fea0003800000 */
[----:B------:R-:W-:-:S13]  /*90a0*/  ISETP.NE.AND P0, PT, R0, 0x2c, PT ;  /* 0x0000002c0000780c */ /* 0x000fda0003f05270 */
[----:B------:R-:W-:Y:S05]  /*90b0*/  @!P0 BRA `(.L_x_5907) ;  /* 0x0000000000488947 */ /* 0x000fea0003800000 */
.L_x_5878:
        /* <DEDUP_REMOVED lines=16> */
.L_x_5908:
[----:B------:R-:W-:Y:S01]  /*91c0*/  IMAD.MOV.U32 R25, RZ, RZ, R23 ;  /* 0x000000ffff197224 */ /* 0x000fe200078e0017 */
[----:B------:R-:W-:Y:S06]  /*91d0*/  BRA `(.L_x_5873) ;  /* 0x0000000000687947 */ /* 0x000fec0003800000 */
.L_x_5907:
[----:B------:R-:W-:Y:S02]  /*91e0*/  IMAD.U32 R4, R3, 0x10000, RZ ;  /* 0x0001000003047824 */ /* 0x000fe400078e00ff */
[----:B------:R-:W-:-:S03]  /*91f0*/  IMAD.MOV.U32 R25, RZ, RZ, R23 ;  /* 0x000000ffff197224 */ /* 0x000fc600078e0017 */
        /* <DEDUP_REMOVED lines=15> */
.L_x_5906:
[----:B------:R-:W-:Y:S02]  /*92f0*/  IMAD.U32 R4, R3, 0x10000, RZ ;  /* 0x0001000003047824 */ /* 0x000fe400078e00ff */
[----:B------:R-:W-:-:S04]  /*9300*/  IMAD.MOV.U32 R25, RZ, RZ, R23 ;  /* 0x000000ffff197224 */ /* 0x000fc800078e0017 */
[----:B------:R-:W0:Y:S02]  /*9310*/  F2I.U64.TRUNC R4, R4 ;  /* 0x0000000400047311 */ /* 0x000e24000020d800 */
[----:B0-----:R0:W-:Y:S01]  /*9320*/  STG.E.64 desc[UR36][R8.64], R4 ;  /* 0x0000000408007986 */ /* 0x0011e2000c101b24 */
[----:B------:R-:W-:Y:S05]  /*9330*/  BRA `(.L_x_5873) ;  /* 0x0000000000107947 */ /* 0x000fea0003800000 */
.L_x_5905:
[----:B------:R-:W-:Y:S02]  /*9340*/  IMAD.U32 R3, R3, 0x10000, RZ ;  /* 0x0001000003037824 */ /* 0x000fe400078e00ff */
[----:B------:R-:W-:-:S04]  /*9350*/  IMAD.MOV.U32 R25, RZ, RZ, R23 ;  /* 0x000000ffff197224 */ /* 0x000fc800078e0017 */
[----:B------:R-:W0:Y:S02]  /*9360*/  F2I.FTZ.U32.TRUNC.NTZ R3, R3 ;  /* 0x0000000300037305 */ /* 0x000e24000021f000 */
[----:B0-----:R0:W-:Y:S02]  /*9370*/  STG.E desc[UR36][R8.64], R3 ;  /* 0x0000000308007986 */ /* 0x0011e4000c101924 */
.L_x_5873:
[----:B------:R-:W-:Y:S05]  /*9380*/  BSYNC.RECONVERGENT B6 ;  /* 0x0000000000067941 */ /* 0x000fea0003800200 */
.L_x_5872:
[----:B------:R-:W-:Y:S01]  /*9390*/  ISETP.GE.AND P0, PT, R25, R16, PT ;  /* 0x000000101900720c */ /* 0x000fe20003f06270 */
[----:B------:R-:W-:-:S12]  /*93a0*/  BSSY.RECONVERGENT B6, `(.L_x_5909) ;  /* 0x00001f0000067945 */ /* 0x000fd80003800200 */
[----:B------:R-:W-:Y:S05]  /*93b0*/  @P0 BRA `(.L_x_5910) ;  /* 0x0000001c00b80947 */ /* 0x000fea0003800000 */
[----:B------:R-:W5:Y:S01]  /*93c0*/  LDCU UR4, c[0x0][0x3b4] ;  /* 0x00007680ff0477ac */ /* 0x000f620008000800 */
[----:B0-23--:R-:W0:Y:S01]  /*93d0*/  LDC.64 R8, c[0x0][0x388] ;  /* 0x0000e200ff087b82 */ /* 0x00de220000000a00 */
        /* <DEDUP_REMOVED lines=16> */
[----:B------:R-:W-:-:S04]  /*94e0*/  IMAD.U32 R22, R22, 0x10000, RZ ;  /* 0x0001000016167824 */ /* 0x000fc800078e00ff */
[----:B------:R-:W0:Y:S02]  /*94f0*/  F2I.FTZ.TRUNC.NTZ R3, R22 ;  /* 0x0000001600037305 */ /* 0x000e24000021f100 */
[----:B0-----:R0:W-:Y:S01]  /*9500*/  STG.E.U8 desc[UR36][R8.64], R3 ;  /* 0x0000000308007986 */ /* 0x0011e2000c101124 */
[----:B------:R-:W-:Y:S05]  /*9510*/  BRA `(.L_x_5916) ;  /* 0x0000000c007c7947 */ /* 0x000fea0003800000 */
.L_x_5914:
[----:B------:R-:W-:-:S06]  /*9520*/  IMAD.U32 R5, R22, 0x10000, RZ ;  /* 0x0001000016057824 */ /* 0x000fcc00078e00ff */
[----:B------:R-:W0:Y:S02]  /*9530*/  F2I.S64.TRUNC R4, R5 ;  /* 0x0000000500047311 */ /* 0x000e24000020d900 */
[----:B0-----:R0:W-:Y:S01]  /*9540*/  STG.E.U8 desc[UR36][R8.64], R4 ;  /* 0x0000000408007986 */ /* 0x0011e2000c101124 */
[----:B------:R-:W-:Y:S05]  /*9550*/  BRA `(.L_x_5916) ;  /* 0x0000000c006c7947 */ /* 0x000fea0003800000 */
.L_x_5913:
[----:B------:R-:W-:-:S13]  /*9560*/  ISETP.NE.AND P0, PT, R0, 0x2, PT ;  /* 0x000000020000780c */ /* 0x000fda0003f05270 */
[----:B------:R-:W-:Y:S05]  /*9570*/  @!P0 BRA `(.L_x_5917) ;  /* 0x0000000000308947 */ /* 0x000fea0003800000 */
[----:B------:R-:W-:-:S13]  /*9580*/  ISETP.NE.AND P0, PT, R0, 0x3, PT ;  /* 0x000000030000780c */ /* 0x000fda0003f05270 */
[----:B------:R-:W-:Y:S05]  /*9590*/  @!P0 BRA `(.L_x_5918) ;  /* 0x0000000000188947 */ /* 0x000fea0003800000 */
[----:B------:R-:W-:-:S13]  /*95a0*/  ISETP.NE.AND P0, PT, R0, 0x4, PT ;  /* 0x000000040000780c */ /* 0x000fda0003f05270 */
[----:B------:R-:W-:Y:S05]  /*95b0*/  @P0 BRA `(.L_x_5915) ;  /* 0x0000000800780947 */ /* 0x000fea0003800000 */
[----:B------:R-:W-:-:S06]  /*95c0*/  IMAD.U32 R4, R22, 0x10000, RZ ;  /* 0x0001000016047824 */ /* 0x000fcc00078e00ff */
[----:B------:R-:W0:Y:S02]  /*95d0*/  F2I.S64.TRUNC R4, R4 ;  /* 0x0000000400047311 */ /* 0x000e24000020d900 */
[----:B0-----:R0:W-:Y:S01]  /*95e0*/  STG.E.64 desc[UR36][R8.64], R4 ;  /* 0x0000000408007986 */ /* 0x0011e2000c101b24 */
[----:B------:R-:W-:Y:S05]  /*95f0*/  BRA `(.L_x_5916) ;  /* 0x0000000c00447947 */ /* 0x000fea0003800000 */
.L_x_5918:
[----:B------:R-:W-:-:S04]  /*9600*/  IMAD.U32 R22, R22, 0x10000, RZ ;  /* 0x0001000016167824 */ /* 0x000fc800078e00ff */
[----:B------:R-:W0:Y:S02]  /*9610*/  F2I.FTZ.TRUNC.NTZ R3, R22 ;  /* 0x0000001600037305 */ /* 0x000e24000021f100 */
[----:B0-----:R0:W-:Y:S01]  /*9620*/  STG.E desc[UR36][R8.64], R3 ;  /* 0x0000000308007986 */ /* 0x0011e2000c101924 */
[----:B------:R-:W-:Y:S05]  /*9630*/  BRA `(.L_x_5916) ;  /* 0x0000000c00347947 */ /* 0x000fea0003800000 */
.L_x_5917:
[----:B------:R-:W-:-:S04]  /*9640*/  IMAD.U32 R22, R22, 0x10000, RZ ;  /* 0x0001000016167824 */ /* 0x000fc800078e00ff */
[----:B------:R-:W0:Y:S02]  /*9650*/  F2I.FTZ.TRUNC.NTZ R3, R22 ;  /* 0x0000001600037305 */ /* 0x000e24000021f100 */
[----:B0-----:R0:W-:Y:S01]  /*9660*/  STG.E.U16 desc[UR36][R8.64], R3 ;  /* 0x0000000308007986 */ /* 0x0011e2000c101524 */
[----:B------:R-:W-:Y:S05]  /*9670*/  BRA `(.L_x_5916) ;  /* 0x0000000c00247947 */ /* 0x000fea0003800000 */
.L_x_5912:
[----:B------:R-:W-:-:S13]  /*9680*/  ISETP.GT.AND P0, PT, R0, 0x6, PT ;  /* 0x000000060000780c */ /* 0x000fda0003f04270 */
[----:B------:R-:W-:Y:S05]  /*9690*/  @P0 BRA `(.L_x_5919) ;  /* 0x00000000002c0947 */ /* 0x000fea0003800000 */
[----:B------:R-:W-:-:S13]  /*96a0*/  ISETP.NE.AND P0, PT, R0, 0x5, PT ;  /* 0x000000050000780c */ /* 0x000fda0003f05270 */
[----:B------:R-:W-:Y:S05]  /*96b0*/  @!P0 BRA `(.L_x_5920) ;  /* 0x0000000000148947 */ /* 0x000fea0003800000 */
[----:B------:R-:W-:-:S13]  /*96c0*/  ISETP.NE.AND P0, PT, R0, 0x6, PT ;  /* 0x000000060000780c */ /* 0x000fda0003f05270 */
[----:B------:R-:W-:Y:S05]  /*96d0*/  @P0 BRA `(.L_x_5915) ;  /* 0x0000000800300947 */ /* 0x000fea0003800000 */
[----:B------:R-:W-:-:S05]  /*96e0*/  IMAD.U32 R3, R22, 0x10000, RZ ;  /* 0x0001000016037824 */ /* 0x000fca00078e00ff */
[----:B------:R0:W-:Y:S01]  /*96f0*/  STG.E desc[UR36][R8.64], R3 ;  /* 0x0000000308007986 */ /* 0x0001e2000c101924 */
[----:B------:R-:W-:Y:S05]  /*9700*/  BRA `(.L_x_5916) ;  /* 0x0000000c00007947 */ /* 0x000fea0003800000 */
.L_x_5920:
[----:B------:R-:W-:-:S05]  /*9710*/  IMAD.U32 R0, R22, 0x10000, RZ ;  /* 0x0001000016007824 */ /* 0x000fca00078e00ff */
[----:B------:R-:W-:-:S05]  /*9720*/  F2FP.F16.F32.PACK_AB R0, RZ, R0 ;  /* 0x00000000ff00723e */ /* 0x000fca00000000ff */
[----:B------:R0:W-:Y:S01]  /*9730*/  STG.E.U16 desc[UR36][R8.64], R0 ;  /* 0x0000000008007986 */ /* 0x0001e2000c101524 */
[----:B------:R-:W-:Y:S05]  /*9740*/  BRA `(.L_x_5916) ;  /* 0x0000000800f07947 */ /* 0x000fea0003800000 */
.L_x_5919:
[----:B------:R-:W-:-:S13]  /*9750*/  ISETP.NE.AND P0, PT, R0, 0x7, PT ;  /* 0x000000070000780c */ /* 0x000fda0003f05270 */
[----:B------:R-:W-:Y:S05]  /*9760*/  @!P0 BRA `(.L_x_5921) ;  /* 0x0000000000348947 */ /* 0x000fea0003800000 */
[----:B------:R-:W-:-:S13]  /*9770*/  ISETP.NE.AND P0, PT, R0, 0x8, PT ;  /* 0x000000080000780c */ /* 0x000fda0003f05270 */
[----:B------:R-:W-:Y:S05]  /*9780*/  @!P0 BRA `(.L_x_5922) ;  /* 0x0000000000188947 */ /* 0x000fea0003800000 */
[----:B------:R-:W-:-:S13]  /*9790*/  ISETP.NE.AND P0, PT, R0, 0x9, PT ;  /* 0x000000090000780c */ /* 0x000fda0003f05270 */
[----:B------:R-:W-:Y:S05]  /*97a0*/  @P0 BRA `(.L_x_5915) ;  /* 0x0000000400fc0947 */ /* 0x000fea0003800000 */
[----:B------:R-:W-:Y:S02]  /*97b0*/  IMAD.U32 R22, R22, 0x10000, RZ ;  /* 0x0001000016167824 */ /* 0x000fe400078e00ff */
[----:B------:R-:W-:-:S05]  /*97c0*/  IMAD.MOV.U32 R23, RZ, RZ, RZ ;  /* 0x000000ffff177224 */ /* 0x000fca00078e00ff */
[----:B------:R0:W-:Y:S01]  /*97d0*/  STG.E.64 desc[UR36][R8.64], R22 ;  /* 0x0000001608007986 */ /* 0x0001e2000c101b24 */
[----:B------:R-:W-:Y:S05]  /*97e0*/  BRA `(.L_x_5916) ;  /* 0x0000000800c87947 */ /* 0x000fea0003800000 */
.L_x_5922:
[----:B------:R-:W-:-:S05]  /*97f0*/  IMAD.U32 R22, R22, 0x10000, RZ ;  /* 0x0001000016167824 */ /* 0x000fca00078e00ff */
[----:B------:R-:W-:-:S04]  /*9800*/  F2FP.F16.F32.PACK_AB R3, RZ, R22 ;  /* 0x00000016ff03723e */ /* 0x000fc800000000ff */
[----:B------:R-:W-:-:S05]  /*9810*/  PRMT R3, R3, 0x5410, RZ ;  /* 0x0000541003037816 */ /* 0x000fca00000000ff */
[----:B------:R0:W-:Y:S01]  /*9820*/  STG.E desc[UR36][R8.64], R3 ;  /* 0x0000000308007986 */ /* 0x0001e2000c101924 */
[----:B------:R-:W-:Y:S05]  /*9830*/  BRA `(.L_x_5916) ;  /* 0x0000000800b47947 */ /* 0x000fea0003800000 */
.L_x_5921:
[----:B------:R-:W-:-:S04]  /*9840*/  IMAD.U32 R4, R22, 0x10000, RZ ;  /* 0x0001000016047824 */ /* 0x000fc800078e00ff */
[----:B------:R-:W-:-:S06]  /*9850*/  FMUL.FTZ R4, R4, 1 ;  /* 0x3f80000004047820 */ /* 0x000fcc0000410000 */
[----:B------:R-:W0:Y:S02]  /*9860*/  F2F.F64.F32 R4, R4 ;  /* 0x0000000400047310 */ /* 0x000e240000201800 */
[----:B0-----:R0:W-:Y:S01]  /*9870*/  STG.E.64 desc[UR36][R8.64], R4 ;  /* 0x0000000408007986 */ /* 0x0011e2000c101b24 */
[----:B------:R-:W-:Y:S05]  /*9880*/  BRA `(.L_x_5916) ;  /* 0x0000000800a07947 */ /* 0x000fea0003800000 */
.L_x_5911:
        /* <DEDUP_REMOVED lines=10> */
[----:B------:R-:W-:-:S06]  /*9930*/  IMAD.U32 R3, R22, 0x10000, RZ ;  /* 0x0001000016037824 */ /* 0x000fcc00078e00ff */
[----:B------:R-:W0:Y:S02]  /*9940*/  F2I.FTZ.U32.TRUNC.NTZ R3, R3 ;  /* 0x0000000300037305 */ /* 0x000e24000021f000 */
[----:B0-----:R0:W-:Y:S01]  /*9950*/  STG.E.U16 desc[UR36][R8.64], R3 ;  /* 0x0000000308007986 */ /* 0x0011e2000c101524 */
[----:B------:R-:W-:Y:S05]  /*9960*/  BRA `(.L_x_5916) ;  /* 0x0000000800687947 */ /* 0x000fea0003800000 */
.L_x_5926:
[----:B------:R-:W-:Y:S01]  /*9970*/  IMAD.U32 R5, R22, 0x10000, RZ ;  /* 0x0001000016057824 */ /* 0x000fe200078e00ff */
        /* <DEDUP_REMOVED lines=16> */
.L_x_5929:
[----:B------:R-:W-:-:S04]  /*9a80*/  SHF.R.U32.HI R3, RZ, 0x18, R5 ;  /* 0x00000018ff037819 */ /* 0x000fc80000011605 */
[----:B------:R-:W-:-:S04]  /*9a90*/  LOP3.LUT R0, R0, 0x80, R3, 0xf8, !PT ;  /* 0x0000008000007812 */ /* 0x000fc800078ef803 */
[----:B------:R-:W-:-:S07]  /*9aa0*/  PRMT R4, R0, 0x7610, R4 ;  /* 0x0000761000047816 */ /* 0x000fce0000000004 */
.L_x_5928:
[----:B------:R-:W-:Y:S05]  /*9ab0*/  BSYNC.RECONVERGENT B0 ;  /* 0x0000000000007941 */ /* 0x000fea0003800200 */
.L_x_5927:
[----:B------:R0:W-:Y:S01]  /*9ac0*/  STG.E.U8 desc[UR36][R8.64], R4 ;  /* 0x0000000408007986 */ /* 0x0001e2000c101124 */
[----:B------:R-:W-:Y:S05]  /*9ad0*/  BRA `(.L_x_5916) ;  /* 0x00000008000c7947 */ /* 0x000fea0003800000 */
.L_x_5925:
        /* <DEDUP_REMOVED lines=17> */
.L_x_5932:
[----:B------:R-:W-:-:S04]  /*9bf0*/  SHF.R.U32.HI R3, RZ, 0x18, R5 ;  /* 0x00000018ff037819 */ /* 0x000fc80000011605 */
[----:B------:R-:W-:-:S04]  /*9c00*/  LOP3.LUT R0, R0, 0x80, R3, 0xf8, !PT ;  /* 0x0000008000007812 */ /* 0x000fc800078ef803 */
[----:B------:R-:W-:-:S07]  /*9c10*/  PRMT R4, R0, 0x7610, R4 ;  /* 0x0000761000047816 */ /* 0x000fce0000000004 */
.L_x_5931:
[----:B------:R-:W-:Y:S05]  /*9c20*/  BSYNC.RECONVERGENT B0 ;  /* 0x0000000000007941 */ /* 0x000fea0003800200 */
.L_x_5930:
[----:B------:R0:W-:Y:S01]  /*9c30*/  STG.E.U8 desc[UR36][R8.64], R4 ;  /* 0x0000000408007986 */ /* 0x0001e2000c101124 */
[----:B------:R-:W-:Y:S05]  /*9c40*/  BRA `(.L_x_5916) ;  /* 0x0000000400b07947 */ /* 0x000fea0003800000 */
.L_x_5924:
[----:B------:R-:W-:-:S13]  /*9c50*/  ISETP.NE.AND P0, PT, R0, 0x1c, PT ;  /* 0x0000001c0000780c */ /* 0x000fda0003f05270 */
[----:B------:R-:W-:Y:S05]  /*9c60*/  @!P0 BRA `(.L_x_5933) ;  /* 0x0000000000608947 */ /* 0x000fea0003800000 */
[----:B------:R-:W-:-:S13]  /*9c70*/  ISETP.NE.AND P0, PT, R0, 0x1d, PT ;  /* 0x0000001d0000780c */ /* 0x000fda0003f05270 */
[----:B------:R-:W-:Y:S05]  /*9c80*/  @!P0 BRA `(.L_x_5934) ;  /* 0x0000000000488947 */ /* 0x000fea0003800000 */
[----:B------:R-:W-:-:S13]  /*9c90*/  ISETP.NE.AND P0, PT, R0, 0x2c, PT ;  /* 0x0000002c0000780c */ /* 0x000fda0003f05270 */
[----:B------:R-:W-:Y:S05]  /*9ca0*/  @P0 BRA `(.L_x_5915) ;  /* 0x0000000000bc0947 */ /* 0x000fea0003800000 */
[----:B------:R-:W-:-:S05]  /*9cb0*/  IMAD.U32 R22, R22, 0x10000, RZ ;  /* 0x0001000016167824 */ /* 0x000fca00078e00ff */
        /* <DEDUP_REMOVED lines=15> */
.L_x_5934:
[----:B------:R-:W-:-:S06]  /*9db0*/  IMAD.U32 R4, R22, 0x10000, RZ ;  /* 0x0001000016047824 */ /* 0x000fcc00078e00ff */
[----:B------:R-:W0:Y:S02]  /*9dc0*/  F2I.U64.TRUNC R4, R4 ;  /* 0x0000000400047311 */ /* 0x000e24000020d800 */
[----:B0-----:R0:W-:Y:S01]  /*9dd0*/  STG.E.64 desc[UR36][R8.64], R4 ;  /* 0x0000000408007986 */ /* 0x0011e2000c101b24 */
[----:B------:R-:W-:Y:S05]  /*9de0*/  BRA `(.L_x_5916) ;  /* 0x0000000400487947 */ /* 0x000fea0003800000 */
.L_x_5933:
[----:B------:R-:W-:-:S04]  /*9df0*/  IMAD.U32 R22, R22, 0x10000, RZ ;  /* 0x0001000016167824 */ /* 0x000fc800078e00ff */
[----:B------:R-:W0:Y:S02]  /*9e00*/  F2I.FTZ.U32.TRUNC.NTZ R3, R22 ;  /* 0x0000001600037305 */ /* 0x000e24000021f000 */
[----:B0-----:R0:W-:Y:S01]  /*9e10*/  STG.E desc[UR36][R8.64], R3 ;  /* 0x0000000308007986 */ /* 0x0011e2000c101924 */
[----:B------:R-:W-:Y:S05]  /*9e20*/  BRA `(.L_x_5916) ;  /* 0x0000000400387947 */ /* 0x000fea0003800000 */
.L_x_5923:
[----:B------:R-:W-:-:S13]  /*9e30*/  ISETP.GT.AND P0, PT, R0, 0xe, PT ;  /* 0x0000000e0000780c */ /* 0x000fda0003f04270 */
[----:B------:R-:W-:Y:S05]  /*9e40*/  @P0 BRA `(.L_x_5935) ;  /* 0x00000000003c0947 */ /* 0x000fea0003800000 */
[----:B------:R-:W-:-:S13]  /*9e50*/  ISETP.NE.AND P0, PT, R0, 0xa, PT ;  /* 0x0000000a0000780c */ /* 0x000fda0003f05270 */
[----:B------:R-:W-:Y:S05]  /*9e60*/  @!P0 BRA `(.L_x_5936) ;  /* 0x00000000001c8947 */ /* 0x000fea0003800000 */
[----:B------:R-:W-:-:S13]  /*9e70*/  ISETP.NE.AND P0, PT, R0, 0xb, PT ;  /* 0x0000000b0000780c */ /* 0x000fda0003f05270 */
[----:B------:R-:W-:Y:S05]  /*9e80*/  @P0 BRA `(.L_x_5915) ;  /* 0x0000000000440947 */ /* 0x000fea0003800000 */
[----:B------:R-:W-:-:S05]  /*9e90*/  IMAD.U32 R22, R22, 0x10000, RZ ;  /* 0x0001000016167824 */ /* 0x000fca00078e00ff */
[----:B------:R-:W-:-:S04]  /*9ea0*/  FSETP.NEU.FTZ.AND P0, PT, R22, RZ, PT ;  /* 0x000000ff1600720b */ /* 0x000fc80003f1d000 */
[----:B------:R-:W-:-:S05]  /*9eb0*/  SEL R3, RZ, 0x1, !P0 ;  /* 0x00000001ff037807 */ /* 0x000fca0004000000 */
[----:B------:R3:W-:Y:S01]  /*9ec0*/  STG.E.U8 desc[UR36][R8.64], R3 ;  /* 0x0000000308007986 */ /* 0x0007e2000c101124 */
[----:B------:R-:W-:Y:S05]  /*9ed0*/  BRA `(.L_x_5916) ;  /* 0x00000004000c7947 */ /* 0x000fea0003800000 */
.L_x_5936:
[----:B------:R-:W-:Y:S01]  /*9ee0*/  IMAD.U32 R22, R22, 0x10000, RZ ;  /* 0x0001000016167824 */ /* 0x000fe200078e00ff */
[----:B------:R-:W-:-:S03]  /*9ef0*/  CS2R R6, SRZ ;  /* 0x0000000000067805 */ /* 0x000fc6000001ff00 */
[----:B------:R-:W-:-:S06]  /*9f00*/  FMUL.FTZ R4, R22, 1 ;  /* 0x3f80000016047820 */ /* 0x000fcc0000410000 */
[----:B------:R-:W0:Y:S02]  /*9f10*/  F2F.F64.F32 R4, R4 ;  /* 0x0000000400047310 */ /* 0x000e240000201800 */
[----:B0-----:R0:W-:Y:S01]  /*9f20*/  STG.E.128 desc[UR36][R8.64], R4 ;  /* 0x0000000408007986 */ /* 0x0011e2000c101d24 */
[----:B------:R-:W-:Y:S05]  /*9f30*/  BRA `(.L_x_5916) ;  /* 0x0000000000f47947 */ /* 0x000fea0003800000 */
.L_x_5935:
[----:B------:R-:W-:-:S13]  /*9f40*/  ISETP.NE.AND P0, PT, R0, 0xf, PT ;  /* 0x0000000f0000780c */ /* 0x000fda0003f05270 */
[----:B------:R-:W-:Y:S05]  /*9f50*/  @!P0 BRA `(.L_x_5937) ;  /* 0x0000000000e88947 */ /* 0x000fea0003800000 */
[----:B------:R-:W-:-:S13]  /*9f60*/  ISETP.NE.AND P0, PT, R0, 0x17, PT ;  /* 0x000000170000780c */ /* 0x000fda0003f05270 */
[----:B------:R-:W-:Y:S05]  /*9f70*/  @!P0 BRA `(.L_x_5938) ;  /* 0x0000000000908947 */ /* 0x000fea0003800000 */
[----:B------:R-:W-:-:S13]  /*9f80*/  ISETP.NE.AND P0, PT, R0, 0x18, PT ;  /* 0x000000180000780c */ /* 0x000fda0003f05270 */
[----:B------:R-:W-:Y:S05]  /*9f90*/  @!P0 BRA `(.L_x_5939) ;  /* 0x0000000000448947 */ /* 0x000fea0003800000 */
.L_x_5915:
        /* <DEDUP_REMOVED lines=16> */
.L_x_5940:
[----:B------:R-:W-:Y:S05]  /*a0a0*/  BRA `(.L_x_5916) ;  /* 0x0000000000987947 */ /* 0x000fea0003800000 */
.L_x_5939:
[----:B------:R-:W-:Y:S01]  /*a0b0*/  IMAD.U32 R5, R22, 0x10000, RZ ;  /* 0x0001000016057824 */ /* 0x000fe200078e00ff */
        /* <DEDUP_REMOVED lines=12> */
.L_x_5942:
[----:B------:R-:W-:Y:S05]  /*a180*/  BSYNC.RECONVERGENT B0 ;  /* 0x0000000000007941 */ /* 0x000fea0003800200 */
.L_x_5941:
[----:B------:R-:W-:-:S05]  /*a190*/  LOP3.LUT R3, R0, 0x80, R3, 0xf8, !PT ;  /* 0x0000008000037812 */ /* 0x000fca00078ef803 */
[----:B------:R1:W-:Y:S01]  /*a1a0*/  STG.E.U8 desc[UR36][R8.64], R3 ;  /* 0x0000000308007986 */ /* 0x0003e2000c101124 */
[----:B------:R-:W-:Y:S05]  /*a1b0*/  BRA `(.L_x_5916) ;  /* 0x0000000000547947 */ /* 0x000fea0003800000 */
.L_x_5938:
[----:B------:R-:W-:Y:S01]  /*a1c0*/  IMAD.U32 R3, R22, 0x10000, RZ ;  /* 0x0001000016037824 */ /* 0x000fe200078e00ff */
        /* <DEDUP_REMOVED lines=11> */
.L_x_5944:
[----:B------:R-:W-:Y:S01]  /*a280*/  IMAD.MOV.U32 R0, RZ, RZ, 0x7f ;  /* 0x0000007fff007424 */ /* 0x000fe200078e00ff */
[----:B------:R-:W-:-:S04]  /*a290*/  ISETP.GT.U32.AND P0, PT, R4, 0x7f800000, PT ;  /* 0x7f8000000400780c */ /* 0x000fc80003f04070 */
[----:B------:R-:W-:-:S09]  /*a2a0*/  SEL R0, R0, 0x7c, P0 ;  /* 0x0000007c00007807 */ /* 0x000fd20000000000 */
.L_x_5945:
[----:B------:R-:W-:Y:S05]  /*a2b0*/  BSYNC.RECONVERGENT B0 ;  /* 0x0000000000007941 */ /* 0x000fea0003800200 */
.L_x_5943:
[----:B------:R-:W-:-:S04]  /*a2c0*/  SHF.R.U32.HI R3, RZ, 0x18, R3 ;  /* 0x00000018ff037819 */ /* 0x000fc80000011603 */
[----:B------:R-:W-:-:S05]  /*a2d0*/  LOP3.LUT R3, R0, 0x80, R3, 0xf8, !PT ;  /* 0x0000008000037812 */ /* 0x000fca00078ef803 */
[----:B------:R0:W-:Y:S01]  /*a2e0*/  STG.E.U8 desc[UR36][R8.64], R3 ;  /* 0x0000000308007986 */ /* 0x0001e2000c101124 */
[----:B------:R-:W-:Y:S05]  /*a2f0*/  BRA `(.L_x_5916) ;  /* 0x0000000000047947 */ /* 0x000fea0003800000 */
.L_x_5937:
[----:B------:R2:W-:Y:S02]  /*a300*/  STG.E.U16 desc[UR36][R8.64], R22 ;  /* 0x0000001608007986 */ /* 0x0005e4000c101524 */
.L_x_5916:
        /* <DEDUP_REMOVED lines=21> */
[----:B----4-:R-:W-:-:S04]  /*a460*/  IMAD.U32 R18, R18, 0x10000, RZ ;  /* 0x0001000012127824 */ /* 0x010fc800078e00ff */
[----:B------:R-:W0:Y:S02]  /*a470*/  F2I.FTZ.TRUNC.NTZ R3, R18 ;  /* 0x0000001200037305 */ /* 0x000e24000021f100 */
[----:B0-----:R0:W-:Y:S01]  /*a480*/  STG.E.U8 desc[UR36][R8.64], R3 ;  /* 0x0000000308007986 */ /* 0x0011e2000c101124 */
[----:B------:R-:W-:Y:S05]  /*a490*/  BRA `(.L_x_5951) ;  /* 0x0000000c007c7947 */ /* 0x000fea0003800000 */
.L_x_5949:
[----:B----4-:R-:W-:-:S06]  /*a4a0*/  IMAD.U32 R5, R18, 0x10000, RZ ;  /* 0x0001000012057824 */ /* 0x010fcc00078e00ff */
[----:B------:R-:W0:Y:S02]  /*a4b0*/  F2I.S64.TRUNC R4, R5 ;  /* 0x0000000500047311 */ /* 0x000e24000020d900 */
[----:B0-----:R0:W-:Y:S01]  /*a4c0*/  STG.E.U8 desc[UR36][R8.64], R4 ;  /* 0x0000000408007986 */ /* 0x0011e2000c101124 */
[----:B------:R-:W-:Y:S05]  /*a4d0*/  BRA `(.L_x_5951) ;  /* 0x0000000c006c7947 */ /* 0x000fea0003800000 */
.L_x_5948:
[----:B------:R-:W-:-:S13]  /*a4e0*/  ISETP.NE.AND P0, PT, R0, 0x2, PT ;  /* 0x000000020000780c */ /* 0x000fda0003f05270 */
[----:B------:R-:W-:Y:S05]  /*a4f0*/  @!P0 BRA `(.L_x_5952) ;  /* 0x0000000000308947 */ /* 0x000fea0003800000 */
[----:B------:R-:W-:-:S13]  /*a500*/  ISETP.NE.AND P0, PT, R0, 0x3, PT ;  /* 0x000000030000780c */ /* 0x000fda0003f05270 */
[----:B------:R-:W-:Y:S05]  /*a510*/  @!P0 BRA `(.L_x_5953) ;  /* 0x0000000000188947 */ /* 0x000fea0003800000 */
[----:B------:R-:W-:-:S13]  /*a520*/  ISETP.NE.AND P0, PT, R0, 0x4, PT ;  /* 0x000000040000780c */ /* 0x000fda0003f05270 */
[----:B------:R-:W-:Y:S05]  /*a530*/  @P0 BRA `(.L_x_5950) ;  /* 0x0000000800780947 */ /* 0x000fea0003800000 */
[----:B----4-:R-:W-:-:S06]  /*a540*/  IMAD.U32 R4, R18, 0x10000, RZ ;  /* 0x0001000012047824 */ /* 0x010fcc00078e00ff */
[----:B------:R-:W0:Y:S02]  /*a550*/  F2I.S64.TRUNC R4, R4 ;  /* 0x0000000400047311 */ /* 0x000e24000020d900 */
[----:B0-----:R0:W-:Y:S01]  /*a560*/  STG.E.64 desc[UR36][R8.64], R4 ;  /* 0x0000000408007986 */ /* 0x0011e2000c101b24 */
[----:B------:R-:W-:Y:S05]  /*a570*/  BRA `(.L_x_5951) ;  /* 0x0000000c00447947 */ /* 0x000fea0003800000 */
.L_x_5953:
[----:B----4-:R-:W-:-:S04]  /*a580*/  IMAD.U32 R18, R18, 0x10000, RZ ;  /* 0x0001000012127824 */ /* 0x010fc800078e00ff */
[----:B------:R-:W0:Y:S02]  /*a590*/  F2I.FTZ.TRUNC.NTZ R3, R18 ;  /* 0x0000001200037305 */ /* 0x000e24000021f100 */
[----:B0-----:R0:W-:Y:S01]  /*a5a0*/  STG.E desc[UR36][R8.64], R3 ;  /* 0x0000000308007986 */ /* 0x0011e2000c101924 */
[----:B------:R-:W-:Y:S05]  /*a5b0*/  BRA `(.L_x_5951) ;  /* 0x0000000c00347947 */ /* 0x000fea0003800000 */
.L_x_5952:
[----:B----4-:R-:W-:-:S04]  /*a5c0*/  IMAD.U32 R18, R18, 0x10000, RZ ;  /* 0x0001000012127824 */ /* 0x010fc800078e00ff */
[----:B------:R-:W0:Y:S02]  /*a5d0*/  F2I.FTZ.TRUNC.NTZ R3, R18 ;  /* 0x0000001200037305 */ /* 0x000e24000021f100 */
[----:B0-----:R0:W-:Y:S01]  /*a5e0*/  STG.E.U16 desc[UR36][R8.64], R3 ;  /* 0x0000000308007986 */ /* 0x0011e2000c101524 */
[----:B------:R-:W-:Y:S05]  /*a5f0*/  BRA `(.L_x_5951) ;  /* 0x0000000c00247947 */ /* 0x000fea0003800000 */
.L_x_5947:
[----:B------:R-:W-:-:S13]  /*a600*/  ISETP.GT.AND P0, PT, R0, 0x6, PT ;  /* 0x000000060000780c */ /* 0x000fda0003f04270 */
[----:B------:R-:W-:Y:S05]  /*a610*/  @P0 BRA `(.L_x_5954) ;  /* 0x00000000002c0947 */ /* 0x000fea0003800000 */
[----:B------:R-:W-:-:S13]  /*a620*/  ISETP.NE.AND P0, PT, R0, 0x5, PT ;  /* 0x000000050000780c */ /* 0x000fda0003f05270 */
[----:B------:R-:W-:Y:S05]  /*a630*/  @!P0 BRA `(.L_x_5955) ;  /* 0x0000000000148947 */ /* 0x000fea0003800000 */
[----:B------:R-:W-:-:S13]  /*a640*/  ISETP.NE.AND P0, PT, R0, 0x6, PT ;  /* 0x000000060000780c */ /* 0x000fda0003f05270 */
[----:B------:R-:W-:Y:S05]  /*a650*/  @P0 BRA `(.L_x_5950) ;  /* 0x0000000800300947 */ /* 0x000fea0003800000 */
[----:B----4-:R-:W-:-:S05]  /*a660*/  IMAD.U32 R3, R18, 0x10000, RZ ;  /* 0x0001000012037824 */ /* 0x010fca00078e00ff */
[----:B------:R0:W-:Y:S01]  /*a670*/  STG.E desc[UR36][R8.64], R3 ;  /* 0x0000000308007986 */ /* 0x0001e2000c101924 */
[----:B------:R-:W-:Y:S05]  /*a680*/  BRA `(.L_x_5951) ;  /* 0x0000000c00007947 */ /* 0x000fea0003800000 */
.L_x_5955:
[----:B----4-:R-:W-:-:S05]  /*a690*/  IMAD.U32 R0, R18, 0x10000, RZ ;  /* 0x0001000012007824 */ /* 0x010fca00078e00ff */
[----:B------:R-:W-:-:S05]  /*a6a0*/  F2FP.F16.F32.PACK_AB R0, RZ, R0 ;  /* 0x00000000ff00723e */ /* 0x000fca00000000ff */
[----:B------:R1:W-:Y:S01]  /*a6b0*/  STG.E.U16 desc[UR36][R8.64], R0 ;  /* 0x0000000008007986 */ /* 0x0003e2000c101524 */
[----:B------:R-:W-:Y:S05]  /*a6c0*/  BRA `(.L_x_5951) ;  /* 0x0000000800f07947 */ /* 0x000fea0003800000 */
.L_x_5954:
[----:B------:R-:W-:-:S13]  /*a6d0*/  ISETP.NE.AND P0, PT, R0, 0x7, PT ;  /* 0x000000070000780c */ /* 0x000fda0003f05270 */
[----:B------:R-:W-:Y:S05]  /*a6e0*/  @!P0 BRA `(.L_x_5956) ;  /* 0x0000000000348947 */ /* 0x000fea0003800000 */
[----:B------:R-:W-:-:S13]  /*a6f0*/  ISETP.NE.AND P0, PT, R0, 0x8, PT ;  /* 0x000000080000780c */ /* 0x000fda0003f05270 */
[----:B------:R-:W-:Y:S05]  /*a700*/  @!P0 BRA `(.L_x_5957) ;  /* 0x0000000000188947 */ /* 0x000fea0003800000 */
[----:B------:R-:W-:-:S13]  /*a710*/  ISETP.NE.AND P0, PT, R0, 0x9, PT ;  /* 0x000000090000780c */ /* 0x000fda0003f05270 */
[----:B------:R-:W-:Y:S05]  /*a720*/  @P0 BRA `(.L_x_5950) ;  /* 0x0000000400fc0947 */ /* 0x000fea0003800000 */
[----:B----4-:R-:W-:Y:S02]  /*a730*/  IMAD.U32 R4, R18, 0x10000, RZ ;  /* 0x0001000012047824 */ /* 0x010fe400078e00ff */
[----:B------:R-:W-:-:S05]  /*a740*/  IMAD.MOV.U32 R5, RZ, RZ, RZ ;  /* 0x000000ffff057224 */ /* 0x000fca00078e00ff */
[----:B------:R3:W-:Y:S01]  /*a750*/  STG.E.64 desc[UR36][R8.64], R4 ;  /* 0x0000000408007986 */ /* 0x0007e2000c101b24 */
[----:B------:R-:W-:Y:S05]  /*a760*/  BRA `(.L_x_5951) ;  /* 0x0000000800c87947 */ /* 0x000fea0003800000 */
.L_x_5957:
[----:B----4-:R-:W-:-:S05]  /*a770*/  IMAD.U32 R18, R18, 0x10000, RZ ;  /* 0x0001000012127824 */ /* 0x010fca00078e00ff */
[----:B------:R-:W-:-:S04]  /*a780*/  F2FP.F16.F32.PACK_AB R3, RZ, R18 ;  /* 0x00000012ff03723e */ /* 0x000fc800000000ff */
[----:B------:R-:W-:-:S05]  /*a790*/  PRMT R3, R3, 0x5410, RZ ;  /* 0x0000541003037816 */ /* 0x000fca00000000ff */
[----:B------:R4:W-:Y:S01]  /*a7a0*/  STG.E desc[UR36][R8.64], R3 ;  /* 0x0000000308007986 */ /* 0x0009e2000c101924 */
[----:B------:R-:W-:Y:S05]  /*a7b0*/  BRA `(.L_x_5951) ;  /* 0x0000000800b47947 */ /* 0x000fea0003800000 */
.L_x_5956:
[----:B----4-:R-:W-:-:S04]  /*a7c0*/  IMAD.U32 R4, R18, 0x10000, RZ ;  /* 0x0001000012047824 */ /* 0x010fc800078e00ff */
[----:B------:R-:W-:-:S06]  /*a7d0*/  FMUL.FTZ R4, R4, 1 ;  /* 0x3f80000004047820 */ /* 0x000fcc0000410000 */
[----:B------:R-:W0:Y:S02]  /*a7e0*/  F2F.F64.F32 R4, R4 ;  /* 0x0000000400047310 */ /* 0x000e240000201800 */
[----:B0-----:R2:W-:Y:S01]  /*a7f0*/  STG.E.64 desc[UR36][R8.64], R4 ;  /* 0x0000000408007986 */ /* 0x0015e2000c101b24 */
[----:B------:R-:W-:Y:S05]  /*a800*/  BRA `(.L_x_5951) ;  /* 0x0000000800a07947 */ /* 0x000fea0003800000 */
.L_x_5946:
        /* <DEDUP_REMOVED lines=10> */
[----:B----4-:R-:W-:-:S06]  /*a8b0*/  IMAD.U32 R3, R18, 0x10000, RZ ;  /* 0x0001000012037824 */ /* 0x010fcc00078e00ff */
[----:B------:R-:W0:Y:S02]  /*a8c0*/  F2I.FTZ.U32.TRUNC.NTZ R3, R3 ;  /* 0x0000000300037305 */ /* 0x000e24000021f000 */
[----:B0-----:R0:W-:Y:S01]  /*a8d0*/  STG.E.U16 desc[UR36][R8.64], R3 ;  /* 0x0000000308007986 */ /* 0x0011e2000c101524 */
[----:B------:R-:W-:Y:S05]  /*a8e0*/  BRA `(.L_x_5951) ;  /* 0x0000000800687947 */ /* 0x000fea0003800000 */
.L_x_5961:
[----:B----4-:R-:W-:Y:S01]  /*a8f0*/  IMAD.U32 R5, R18, 0x10000, RZ ;  /* 0x0001000012057824 */ /* 0x010fe200078e00ff */
        /* <DEDUP_REMOVED lines=16> */
.L_x_5964:
[----:B------:R-:W-:-:S04]  /*aa00*/  SHF.R.U32.HI R3, RZ, 0x18, R5 ;  /* 0x00000018ff037819 */ /* 0x000fc80000011605 */
[----:B------:R-:W-:-:S04]  /*aa10*/  LOP3.LUT R0, R0, 0x80, R3, 0xf8, !PT ;  /* 0x0000008000007812 */ /* 0x000fc800078ef803 */
[----:B------:R-:W-:-:S07]  /*aa20*/  PRMT R4, R0, 0x7610, R4 ;  /* 0x0000761000047816 */ /* 0x000fce0000000004 */
.L_x_5963:
[----:B------:R-:W-:Y:S05]  /*aa30*/  BSYNC.RECONVERGENT B0 ;  /* 0x0000000000007941 */ /* 0x000fea0003800200 */
.L_x_5962:
[----:B------:R0:W-:Y:S01]  /*aa40*/  STG.E.U8 desc[UR36][R8.64], R4 ;  /* 0x0000000408007986 */ /* 0x0001e2000c101124 */
[----:B------:R-:W-:Y:S05]  /*aa50*/  BRA `(.L_x_5951) ;  /* 0x00000008000c7947 */ /* 0x000fea0003800000 */
.L_x_5960:
        /* <DEDUP_REMOVED lines=17> */
.L_x_5967:
[----:B------:R-:W-:-:S04]  /*ab70*/  SHF.R.U32.HI R3, RZ, 0x18, R5 ;  /* 0x00000018ff037819 */ /* 0x000fc80000011605 */
[----:B------:R-:W-:-:S04]  /*ab80*/  LOP3.LUT R0, R0, 0x80, R3, 0xf8, !PT ;  /* 0x0000008000007812 */ /* 0x000fc800078ef803 */
[----:B------:R-:W-:-:S07]  /*ab90*/  PRMT R4, R0, 0x7610, R4 ;  /* 0x0000761000047816 */ /* 0x000fce0000000004 */
.L_x_5966:
[----:B------:R-:W-:Y:S05]  /*aba0*/  BSYNC.RECONVERGENT B0 ;  /* 0x0000000000007941 */ /* 0x000fea0003800200 */
.L_x_5965:
[----:B------:R0:W-:Y:S01]  /*abb0*/  STG.E.U8 desc[UR36][R8.64], R4 ;  /* 0x0000000408007986 */ /* 0x0001e2000c101124 */
[----:B------:R-:W-:Y:S05]  /*abc0*/  BRA `(.L_x_5951) ;  /* 0x0000000400b07947 */ /* 0x000fea0003800000 */
.L_x_5959:
[----:B------:R-:W-:-:S13]  /*abd0*/  ISETP.NE.AND P0, PT, R0, 0x1c, PT ;  /* 0x0000001c0000780c */ /* 0x000fda0003f05270 */
[----:B------:R-:W-:Y:S05]  /*abe0*/  @!P0 BRA `(.L_x_5968) ;  /* 0x0000000000608947 */ /* 0x000fea0003800000 */
[----:B------:R-:W-:-:S13]  /*abf0*/  ISETP.NE.AND P0, PT, R0, 0x1d, PT ;  /* 0x0000001d0000780c */ /* 0x000fda0003f05270 */
[----:B------:R-:W-:Y:S05]  /*ac00*/  @!P0 BRA `(.L_x_5969) ;  /* 0x0000000000488947 */ /* 0x000fea0003800000 */
[----:B------:R-:W-:-:S13]  /*ac10*/  ISETP.NE.AND P0, PT, R0, 0x2c, PT ;  /* 0x0000002c0000780c */ /* 0x000fda0003f05270 */
[----:B------:R-:W-:Y:S05]  /*ac20*/  @P0 BRA `(.L_x_5950) ;  /* 0x0000000000bc0947 */ /* 0x000fea0003800000 */
[----:B----4-:R-:W-:-:S05]  /*ac30*/  IMAD.U32 R18, R18, 0x10000, RZ ;  /* 0x0001000012127824 */ /* 0x010fca00078e00ff */
        /* <DEDUP_REMOVED lines=15> */
.L_x_5969:
[----:B----4-:R-:W-:-:S06]  /*ad30*/  IMAD.U32 R4, R18, 0x10000, RZ ;  /* 0x0001000012047824 */ /* 0x010fcc00078e00ff */
[----:B------:R-:W0:Y:S02]  /*ad40*/  F2I.U64.TRUNC R4, R4 ;  /* 0x0000000400047311 */ /* 0x000e24000020d800 */
[----:B0-----:R0:W-:Y:S01]  /*ad50*/  STG.E.64 desc[UR36][R8.64], R4 ;  /* 0x0000000408007986 */ /* 0x0011e2000c101b24 */
[----:B------:R-:W-:Y:S05]  /*ad60*/  BRA `(.L_x_5951) ;  /* 0x0000000400487947 */ /* 0x000fea0003800000 */
.L_x_5968:
[----:B----4-:R-:W-:-:S04]  /*ad70*/  IMAD.U32 R18, R18, 0x10000, RZ ;  /* 0x0001000012127824 */ /* 0x010fc800078e00ff */
[----:B------:R-:W0:Y:S02]  /*ad80*/  F2I.FTZ.U32.TRUNC.NTZ R3, R18 ;  /* 0x0000001200037305 */ /* 0x000e24000021f000 */
[----:B0-----:R0:W-:Y:S01]  /*ad90*/  STG.E desc[UR36][R8.64], R3 ;  /* 0x0000000308007986 */ /* 0x0011e2000c101924 */
[----:B------:R-:W-:Y:S05]  /*ada0*/  BRA `(.L_x_5951) ;  /* 0x0000000400387947 */ /* 0x000fea0003800000 */
.L_x_5958:
[----:B------:R-:W-:-:S13]  /*adb0*/  ISETP.GT.AND P0, PT, R0, 0xe, PT ;  /* 0x0000000e0000780c */ /* 0x000fda0003f04270 */
[----:B------:R-:W-:Y:S05]  /*adc0*/  @P0 BRA `(.L_x_5970) ;  /* 0x00000000003c0947 */ /* 0x000fea0003800000 */
[----:B------:R-:W-:-:S13]  /*add0*/  ISETP.NE.AND P0, PT, R0, 0xa, PT ;  /* 0x0000000a0000780c */ /* 0x000fda0003f05270 */
[----:B------:R-:W-:Y:S05]  /*ade0*/  @!P0 BRA `(.L_x_5971) ;  /* 0x00000000001c8947 */ /* 0x000fea0003800000 */
[----:B------:R-:W-:-:S13]  /*adf0*/  ISETP.NE.AND P0, PT, R0, 0xb, PT ;  /* 0x0000000b0000780c */ /* 0x000fda0003f05270 */
[----:B------:R-:W-:Y:S05]  /*ae00*/  @P0 BRA `(.L_x_5950) ;  /* 0x0000000000440947 */ /* 0x000fea0003800000 */
[----:B----4-:R-:W-:-:S05]  /*ae10*/  IMAD.U32 R18, R18, 0x10000, RZ ;  /* 0x0001000012127824 */ /* 0x010fca00078e00ff */
[----:B------:R-:W-:-:S04]  /*ae20*/  FSETP.NEU.FTZ.AND P0, PT, R18, RZ, PT ;  /* 0x000000ff1200720b */ /* 0x000fc80003f1d000 */
[----:B------:R-:W-:-:S05]  /*ae30*/  SEL R3, RZ, 0x1, !P0 ;  /* 0x00000001ff037807 */ /* 0x000fca0004000000 */
[----:B------:R0:W-:Y:S01]  /*ae40*/  STG.E.U8 desc[UR36][R8.64], R3 ;  /* 0x0000000308007986 */ /* 0x0001e2000c101124 */
[----:B------:R-:W-:Y:S05]  /*ae50*/  BRA `(.L_x_5951) ;  /* 0x00000004000c7947 */ /* 0x000fea0003800000 */
.L_x_5971:
[----:B----4-:R-:W-:Y:S01]  /*ae60*/  IMAD.U32 R18, R18, 0x10000, RZ ;  /* 0x0001000012127824 */ /* 0x010fe200078e00ff */
[----:B------:R-:W-:-:S03]  /*ae70*/  CS2R R6, SRZ ;  /* 0x0000000000067805 */ /* 0x000fc6000001ff00 */
[----:B------:R-:W-:-:S06]  /*ae80*/  FMUL.FTZ R4, R18, 1 ;  /* 0x3f80000012047820 */ /* 0x000fcc0000410000 */
[----:B------:R-:W0:Y:S02]  /*ae90*/  F2F.F64.F32 R4, R4 ;  /* 0x0000000400047310 */ /* 0x000e240000201800 */
[----:B0-----:R0:W-:Y:S01]  /*aea0*/  STG.E.128 desc[UR36][R8.64], R4 ;  /* 0x0000000408007986 */ /* 0x0011e2000c101d24 */
[----:B------:R-:W-:Y:S05]  /*aeb0*/  BRA `(.L_x_5951) ;  /* 0x0000000000f47947 */ /* 0x000fea0003800000 */
.L_x_5970:
[----:B------:R-:W-:-:S13]  /*aec0*/  ISETP.NE.AND P0, PT, R0, 0xf, PT ;  /* 0x0000000f0000780c */ /* 0x000fda0003f05270 */
[----:B------:R-:W-:Y:S05]  /*aed0*/  @!P0 BRA `(.L_x_5972) ;  /* 0x0000000000e88947 */ /* 0x000fea0003800000 */
[----:B------:R-:W-:-:S13]  /*aee0*/  ISETP.NE.AND P0, PT, R0, 0x17, PT ;  /* 0x000000170000780c */ /* 0x000fda0003f05270 */
[----:B------:R-:W-:Y:S05]  /*aef0*/  @!P0 BRA `(.L_x_5973) ;  /* 0x0000000000908947 */ /* 0x000fea0003800000 */
[----:B------:R-:W-:-:S13]  /*af00*/  ISETP.NE.AND P0, PT, R0, 0x18, PT ;  /* 0x000000180000780c */ /* 0x000fda0003f05270 */
[----:B------:R-:W-:Y:S05]  /*af10*/  @!P0 BRA `(.L_x_5974) ;  /* 0x0000000000448947 */ /* 0x000fea0003800000 */
.L_x_5950:
        /* <DEDUP_REMOVED lines=16> */
.L_x_5975:
[----:B------:R-:W-:Y:S05]  /*b020*/  BRA `(.L_x_5951) ;  /* 0x0000000000987947 */ /* 0x000fea0003800000 */
.L_x_5974:
[----:B----4-:R-:W-:Y:S01]  /*b030*/  IMAD.U32 R5, R18, 0x10000, RZ ;  /* 0x0001000012057824 */ /* 0x010fe200078e00ff */
        /* <DEDUP_REMOVED lines=12> */
.L_x_5977:
[----:B------:R-:W-:Y:S05]  /*b100*/  BSYNC.RECONVERGENT B0 ;  /* 0x0000000000007941 */ /* 0x000fea0003800200 */
.L_x_5976:
[----:B------:R-:W-:-:S05]  /*b110*/  LOP3.LUT R3, R0, 0x80, R3, 0xf8, !PT ;  /* 0x0000008000037812 */ /* 0x000fca00078ef803 */
[----:B------:R0:W-:Y:S01]  /*b120*/  STG.E.U8 desc[UR36][R8.64], R3 ;  /* 0x0000000308007986 */ /* 0x0001e2000c101124 */
[----:B------:R-:W-:Y:S05]  /*b130*/  BRA `(.L_x_5951) ;  /* 0x0000000000547947 */ /* 0x000fea0003800000 */
.L_x_5973:
[----:B----4-:R-:W-:Y:S01]  /*b140*/  IMAD.U32 R3, R18, 0x10000, RZ ;  /* 0x0001000012037824 */ /* 0x010fe200078e00ff */
        /* <DEDUP_REMOVED lines=11> */
.L_x_5979:
[----:B------:R-:W-:Y:S01]  /*b200*/  IMAD.MOV.U32 R0, RZ, RZ, 0x7f ;  /* 0x0000007fff007424 */ /* 0x000fe200078e00ff */
[----:B------:R-:W-:-:S04]  /*b210*/  ISETP.GT.U32.AND P0, PT, R4, 0x7f800000, PT ;  /* 0x7f8000000400780c */ /* 0x000fc80003f04070 */
[----:B------:R-:W-:-:S09]  /*b220*/  SEL R0, R0, 0x7c, P0 ;  /* 0x0000007c00007807 */ /* 0x000fd20000000000 */
.L_x_5980:
[----:B------:R-:W-:Y:S05]  /*b230*/  BSYNC.RECONVERGENT B0 ;  /* 0x0000000000007941 */ /* 0x000fea0003800200 */
.L_x_5978:
[----:B------:R-:W-:-:S04]  /*b240*/  SHF.R.U32.HI R3, RZ, 0x18, R3 ;  /* 0x00000018ff037819 */ /* 0x000fc80000011603 */
[----:B------:R-:W-:-:S05]  /*b250*/  LOP3.LUT R3, R0, 0x80, R3, 0xf8, !PT ;  /* 0x0000008000037812 */ /* 0x000fca00078ef803 */
[----:B------:R0:W-:Y:S01]  /*b260*/  STG.E.U8 desc[UR36][R8.64], R3 ;  /* 0x0000000308007986 */ /* 0x0001e2000c101124 */
[----:B------:R-:W-:Y:S05]  /*b270*/  BRA `(.L_x_5951) ;  /* 0x0000000000047947 */ /* 0x000fea0003800000 */
.L_x_5972:
[----:B----4-:R0:W-:Y:S02]  /*b280*/  STG.E.U16 desc[UR36][R8.64], R18 ;  /* 0x0000001208007986 */ /* 0x0101e4000c101524 */
.L_x_5951:
[----:B------:R-:W-:-:S07]  /*b290*/  VIADD R25, R25, 0x80 ;  /* 0x0000008019197836 */ /* 0x000fce0000000000 */
.L_x_5910:
[----:B------:R-:W-:Y:S05]  /*b2a0*/  BSYNC.RECONVERGENT B6 ;  /* 0x0000000000067941 */ /* 0x000fea0003800200 */
.L_x_5909:
[----:B------:R-:W-:-:S13]  /*b2b0*/  ISETP.GE.AND P0, PT, R25, R16, PT ;  /* 0x000000101900720c */ /* 0x000fda0003f06270 */
[----:B------:R-:W-:Y:S05]  /*b2c0*/  @P0 EXIT ;  /* 0x000000000000094d */ /* 0x000fea0003800000 */
[----:B0123--:R-:W0:Y:S01]  /*b2d0*/  LDC.64 R4, c[0x0][0x388] ;  /* 0x0000e200ff047b82 */ /* 0x00fe220000000a00 */
[----:B------:R-:W4:Y:S01]  /*b2e0*/  LDCU UR4, c[0x0][0x3b4] ;  /* 0x00007680ff0477ac */ /* 0x000f220008000800 */
[----:B------:R-:W-:Y:S01]  /*b2f0*/  PRMT R0, R17, 0x9910, RZ ;  /* 0x0000991011007816 */ /* 0x000fe200000000ff */
[----:B------:R-:W-:-:S03]  /*b300*/  IMAD R2, R2, 0x200, R25 ;  /* 0x0000020002027824 */ /* 0x000fc600078e0219 */
[----:B------:R-:W-:Y:S01]  /*b310*/  ISETP.GT.AND P1, PT, R0, 0x9, PT ;  /* 0x000000090000780c */ /* 0x000fe20003f24270 */
[----:B----4-:R-:W-:-:S05]  /*b320*/  IMAD R3, R2, UR4, RZ ;  /* 0x0000000402037c24 */ /* 0x010fca000f8e02ff */
        /* <DEDUP_REMOVED lines=11> */
[----:B------:R-:W-:-:S06]  /*b3e0*/  IMAD.U32 R19, R19, 0x10000, RZ ;  /* 0x0001000013137824 */ /* 0x000fcc00078e00ff */
[----:B------:R-:W0:Y:S02]  /*b3f0*/  F2I.FTZ.TRUNC.NTZ R19, R19 ;  /* 0x0000001300137305 */ /* 0x000e24000021f100 */
[----:B0-----:R-:W-:Y:S01]  /*b400*/  STG.E.U8 desc[UR36][R2.64], R19 ;  /* 0x0000001302007986 */ /* 0x001fe2000c101124 */
[----:B------:R-:W-:Y:S05]  /*b410*/  EXIT ;  /* 0x000000000000794d */ /* 0x000fea0003800000 */
.L_x_5984:
[----:B------:R-:W-:-:S06]  /*b420*/  IMAD.U32 R5, R19, 0x10000, RZ ;  /* 0x0001000013057824 */ /* 0x000fcc00078e00ff */
[----:B------:R-:W0:Y:S02]  /*b430*/  F2I.S64.TRUNC R4, R5 ;  /* 0x0000000500047311 */ /* 0x000e24000020d900 */
[----:B0-----:R-:W-:Y:S01]  /*b440*/  STG.E.U8 desc[UR36][R2.64], R4 ;  /* 0x0000000402007986 */ /* 0x001fe2000c101124 */
[----:B------:R-:W-:Y:S05]  /*b450*/  EXIT ;  /* 0x000000000000794d */ /* 0x000fea0003800000 */
.L_x_5983:
        /* <DEDUP_REMOVED lines=8> */
[----:B0-----:R-:W-:Y:S01]  /*b4e0*/  STG.E.64 desc[UR36][R2.64], R4 ;  /* 0x0000000402007986 */ /* 0x001fe2000c101b24 */
[----:B------:R-:W-:Y:S05]  /*b4f0*/  EXIT ;  /* 0x000000000000794d */ /* 0x000fea0003800000 */
.L_x_5987:
[----:B------:R-:W-:-:S06]  /*b500*/  IMAD.U32 R19, R19, 0x10000, RZ ;  /* 0x0001000013137824 */ /* 0x000fcc00078e00ff */
[----:B------:R-:W0:Y:S02]  /*b510*/  F2I.FTZ.TRUNC.NTZ R19, R19 ;  /* 0x0000001300137305 */ /* 0x000e24000021f100 */
[----:B0-----:R-:W-:Y:S01]  /*b520*/  STG.E desc[UR36][R2.64], R19 ;  /* 0x0000001302007986 */ /* 0x001fe2000c101924 */
[----:B------:R-:W-:Y:S05]  /*b530*/  EXIT ;  /* 0x000000000000794d */ /* 0x000fea0003800000 */
.L_x_5986:
[----:B------:R-:W-:-:S06]  /*b540*/  IMAD.U32 R19, R19, 0x10000, RZ ;  /* 0x0001000013137824 */ /* 0x000fcc00078e00ff */
[----:B------:R-:W0:Y:S02]  /*b550*/  F2I.FTZ.TRUNC.NTZ R19, R19 ;  /* 0x0000001300137305 */ /* 0x000e24000021f100 */
[----:B0-----:R-:W-:Y:S01]  /*b560*/  STG.E.U16 desc[UR36][R2.64], R19 ;  /* 0x0000001302007986 */ /* 0x001fe2000c101524 */
[----:B------:R-:W-:Y:S05]  /*b570*/  EXIT ;  /* 0x000000000000794d */ /* 0x000fea0003800000 */
.L_x_5982:
[----:B------:R-:W-:-:S13]  /*b580*/  ISETP.GT.AND P0, PT, R0, 0x6, PT ;  /* 0x000000060000780c */ /* 0x000fda0003f04270 */
[----:B------:R-:W-:Y:S05]  /*b590*/  @P0 BRA `(.L_x_5988) ;  /* 0x00000000002c0947 */ /* 0x000fea0003800000 */
[----:B------:R-:W-:-:S13]  /*b5a0*/  ISETP.NE.AND P0, PT, R0, 0x5, PT ;  /* 0x000000050000780c */ /* 0x000fda0003f05270 */
[----:B------:R-:W-:Y:S05]  /*b5b0*/  @!P0 BRA `(.L_x_5989) ;  /* 0x0000000000148947 */ /* 0x000fea0003800000 */
[----:B------:R-:W-:-:S13]  /*b5c0*/  ISETP.NE.AND P0, PT, R0, 0x6, PT ;  /* 0x000000060000780c */ /* 0x000fda0003f05270 */
[----:B------:R-:W-:Y:S05]  /*b5d0*/  @P0 BRA `(.L_x_5985) ;  /* 0x0000000800300947 */ /* 0x000fea0003800000 */
[----:B------:R-:W-:-:S05]  /*b5e0*/  IMAD.U32 R19, R19, 0x10000, RZ ;  /* 0x0001000013137824 */ /* 0x000fca00078e00ff */
[----:B------:R-:W-:Y:S01]  /*b5f0*/  STG.E desc[UR36][R2.64], R19 ;  /* 0x0000001302007986 */ /* 0x000fe2000c101924 */
[----:B------:R-:W-:Y:S05]  /*b600*/  EXIT ;  /* 0x000000000000794d */ /* 0x000fea0003800000 */
.L_x_5989:
[----:B------:R-:W-:-:S05]  /*b610*/  IMAD.U32 R0, R19, 0x10000, RZ ;  /* 0x0001000013007824 */ /* 0x000fca00078e00ff */
[----:B------:R-:W-:-:S05]  /*b620*/  F2FP.F16.F32.PACK_AB R0, RZ, R0 ;  /* 0x00000000ff00723e */ /* 0x000fca00000000ff */
[----:B------:R-:W-:Y:S01]  /*b630*/  STG.E.U16 desc[UR36][R2.64], R0 ;  /* 0x0000000002007986 */ /* 0x000fe2000c101524 */
[----:B------:R-:W-:Y:S05]  /*b640*/  EXIT ;  /* 0x000000000000794d */ /* 0x000fea0003800000 */
.L_x_5988:
        /* <DEDUP_REMOVED lines=8> */
[----:B------:R-:W-:Y:S01]  /*b6d0*/  STG.E.64 desc[UR36][R2.64], R4 ;  /* 0x0000000402007986 */ /* 0x000fe2000c101b24 */
[----:B------:R-:W-:Y:S05]  /*b6e0*/  EXIT ;  /* 0x000000000000794d */ /* 0x000fea0003800000 */
.L_x_5991:
[----:B------:R-:W-:-:S05]  /*b6f0*/  IMAD.U32 R19, R19, 0x10000, RZ ;  /* 0x0001000013137824 */ /* 0x000fca00078e00ff */
[----:B------:R-:W-:-:S04]  /*b700*/  F2FP.F16.F32.PACK_AB R5, RZ, R19 ;  /* 0x00000013ff05723e */ /* 0x000fc800000000ff */
[----:B------:R-:W-:-:S05]  /*b710*/  PRMT R5, R5, 0x5410, RZ ;  /* 0x0000541005057816 */ /* 0x000fca00000000ff */
[----:B------:R-:W-:Y:S01]  /*b720*/  STG.E desc[UR36][R2.64], R5 ;  /* 0x0000000502007986 */ /* 0x000fe2000c101924 */
[----:B------:R-:W-:Y:S05]  /*b730*/  EXIT ;  /* 0x000000000000794d */ /* 0x000fea0003800000 */
.L_x_5990:
[----:B------:R-:W-:-:S04]  /*b740*/  IMAD.U32 R4, R19, 0x10000, RZ ;  /* 0x0001000013047824 */ /* 0x000fc800078e00ff */
[----:B------:R-:W-:-:S06]  /*b750*/  FMUL.FTZ R4, R4, 1 ;  /* 0x3f80000004047820 */ /* 0x000fcc0000410000 */
[----:B------:R-:W0:Y:S02]  /*b760*/  F2F.F64.F32 R4, R4 ;  /* 0x0000000400047310 */ /* 0x000e240000201800 */
[----:B0-----:R-:W-:Y:S01]  /*b770*/  STG.E.64 desc[UR36][R2.64], R4 ;  /* 0x0000000402007986 */ /* 0x001fe2000c101b24 */
[----:B------:R-:W-:Y:S05]  /*b780*/  EXIT ;  /* 0x000000000000794d */ /* 0x000fea0003800000 */
.L_x_5981:
        /* <DEDUP_REMOVED lines=12> */
[----:B0-----:R-:W-:Y:S01]  /*b850*/  STG.E.U16 desc[UR36][R2.64], R5 ;  /* 0x0000000502007986 */ /* 0x001fe2000c101524 */
[----:B------:R-:W-:Y:S05]  /*b860*/  EXIT ;  /* 0x000000000000794d */ /* 0x000fea0003800000 */
.L_x_5995:
        /* <DEDUP_REMOVED lines=18> */
.L_x_5998:
[----:B------:R-:W-:-:S04]  /*b990*/  SHF.R.U32.HI R5, RZ, 0x18, R5 ;  /* 0x00000018ff057819 */ /* 0x000fc80000011605 */
[----:B------:R-:W-:-:S07]  /*b9a0*/  LOP3.LUT R0, R0, 0x80, R5, 0xf8, !PT ;  /* 0x0000008000007812 */ /* 0x000fce00078ef805 */
.L_x_5997:
[----:B------:R-:W-:Y:S05]  /*b9b0*/  BSYNC.RECONVERGENT B0 ;  /* 0x0000000000007941 */ /* 0x000fea0003800200 */
.L_x_5996:
[----:B------:R-:W-:Y:S01]  /*b9c0*/  STG.E.U8 desc[UR36][R2.64], R0 ;  /* 0x0000000002007986 */ /* 0x000fe2000c101124 */
[----:B------:R-:W-:Y:S05]  /*b9d0*/  EXIT ;  /* 0x000000000000794d */ /* 0x000fea0003800000 */
.L_x_5994:
        /* <DEDUP_REMOVED lines=18> */
.L_x_6001:
[----:B------:R-:W-:-:S04]  /*bb00*/  SHF.R.U32.HI R5, RZ, 0x18, R5 ;  /* 0x00000018ff057819 */ /* 0x000fc80000011605 */
[----:B------:R-:W-:-:S07]  /*bb10*/  LOP3.LUT R0, R0, 0x80, R5, 0xf8, !PT ;  /* 0x0000008000007812 */ /* 0x000fce00078ef805 */
.L_x_6000:
[----:B------:R-:W-:Y:S05]  /*bb20*/  BSYNC.RECONVERGENT B0 ;  /* 0x0000000000007941 */ /* 0x000fea0003800200 */
.L_x_5999:
[----:B------:R-:W-:Y:S01]  /*bb30*/  STG.E.U8 desc[UR36][R2.64], R0 ;  /* 0x0000000002007986 */ /* 0x000fe2000c101124 */
[----:B------:R-:W-:Y:S05]  /*bb40*/  EXIT ;  /* 0x000000000000794d */ /* 0x000fea0003800000 */
.L_x_5993:
[----:B------:R-:W-:-:S13]  /*bb50*/  ISETP.NE.AND P0, PT, R0, 0x1c, PT ;  /* 0x0000001c0000780c */ /* 0x000fda0003f05270 */
[----:B------:R-:W-:Y:S05]  /*bb60*/  @!P0 BRA `(.L_x_6002) ;  /* 0x0000000000608947 */ /* 0x000fea0003800000 */
[----:B------:R-:W-:-:S13]  /*bb70*/  ISETP.NE.AND P0, PT, R0, 0x1d, PT ;  /* 0x0000001d0000780c */ /* 0x000fda0003f05270 */
[----:B------:R-:W-:Y:S05]  /*bb80*/  @!P0 BRA `(.L_x_6003) ;  /* 0x0000000000488947 */ /* 0x000fea0003800000 */
[----:B------:R-:W-:-:S13]  /*bb90*/  ISETP.NE.AND P0, PT, R0, 0x2c, PT ;  /* 0x0000002c0000780c */ /* 0x000fda0003f05270 */
[----:B------:R-:W-:Y:S05]  /*bba0*/  @P0 BRA `(.L_x_5985) ;  /* 0x0000000000bc0947 */ /* 0x000fea0003800000 */
[----:B------:R-:W-:Y:S02]  /*bbb0*/  IMAD.U32 R19, R19, 0x10000, RZ ;  /* 0x0001000013137824 */ /* 0x000fe400078e00ff */
        /* <DEDUP_REMOVED lines=15> */
.L_x_6003:
[----:B------:R-:W-:-:S06]  /*bcb0*/  IMAD.U32 R4, R19, 0x10000, RZ ;  /* 0x0001000013047824 */ /* 0x000fcc00078e00ff */
[----:B------:R-:W0:Y:S02]  /*bcc0*/  F2I.U64.TRUNC R4, R4 ;  /* 0x0000000400047311 */ /* 0x000e24000020d800 */
[----:B0-----:R-:W-:Y:S01]  /*bcd0*/  STG.E.64 desc[UR36][R2.64], R4 ;  /* 0x0000000402007986 */ /* 0x001fe2000c101b24 */
[----:B------:R-:W-:Y:S05]  /*bce0*/  EXIT ;  /* 0x000000000000794d */ /* 0x000fea0003800000 */
.L_x_6002:
[----:B------:R-:W-:-:S06]  /*bcf0*/  IMAD.U32 R19, R19, 0x10000, RZ ;  /* 0x0001000013137824 */ /* 0x000fcc00078e00ff */
[----:B------:R-:W0:Y:S02]  /*bd00*/  F2I.FTZ.U32.TRUNC.NTZ R19, R19 ;  /* 0x0000001300137305 */ /* 0x000e24000021f000 */
[----:B0-----:R-:W-:Y:S01]  /*bd10*/  STG.E desc[UR36][R2.64], R19 ;  /* 0x0000001302007986 */ /* 0x001fe2000c101924 */
[----:B------:R-:W-:Y:S05]  /*bd20*/  EXIT ;  /* 0x000000000000794d */ /* 0x000fea0003800000 */
.L_x_5992:
        /* <DEDUP_REMOVED lines=9> */
[----:B------:R-:W-:Y:S01]  /*bdc0*/  STG.E.U8 desc[UR36][R2.64], R5 ;  /* 0x0000000502007986 */ /* 0x000fe2000c101124 */
[----:B------:R-:W-:Y:S05]  /*bdd0*/  EXIT ;  /* 0x000000000000794d */ /* 0x000fea0003800000 */
.L_x_6005:
[----:B------:R-:W-:Y:S01]  /*bde0*/  IMAD.U32 R19, R19, 0x10000, RZ ;  /* 0x0001000013137824 */ /* 0x000fe200078e00ff */
[----:B------:R-:W-:-:S03]  /*bdf0*/  CS2R R6, SRZ ;  /* 0x0000000000067805 */ /* 0x000fc6000001ff00 */
[----:B------:R-:W-:-:S06]  /*be00*/  FMUL.FTZ R4, R19, 1 ;  /* 0x3f80000013047820 */ /* 0x000fcc0000410000 */
[----:B------:R-:W0:Y:S02]  /*be10*/  F2F.F64.F32 R4, R4 ;  /* 0x0000000400047310 */ /* 0x000e240000201800 */
[----:B0-----:R-:W-:Y:S01]  /*be20*/  STG.E.128 desc[UR36][R2.64], R4 ;  /* 0x0000000402007986 */ /* 0x001fe2000c101d24 */
[----:B------:R-:W-:Y:S05]  /*be30*/  EXIT ;  /* 0x000000000000794d */ /* 0x000fea0003800000 */
.L_x_6004:
[----:B------:R-:W-:-:S13]  /*be40*/  ISETP.NE.AND P0, PT, R0, 0xf, PT ;  /* 0x0000000f0000780c */ /* 0x000fda0003f05270 */
[----:B------:R-:W-:Y:S05]  /*be50*/  @!P0 BRA `(.L_x_6006) ;  /* 0x0000000000e88947 */ /* 0x000fea0003800000 */
[----:B------:R-:W-:-:S13]  /*be60*/  ISETP.NE.AND P0, PT, R0, 0x17, PT ;  /* 0x000000170000780c */ /* 0x000fda0003f05270 */
[----:B------:R-:W-:Y:S05]  /*be70*/  @!P0 BRA `(.L_x_6007) ;  /* 0x0000000000908947 */ /* 0x000fea0003800000 */
[----:B------:R-:W-:-:S13]  /*be80*/  ISETP.NE.AND P0, PT, R0, 0x18, PT ;  /* 0x000000180000780c */ /* 0x000fda0003f05270 */
[----:B------:R-:W-:Y:S05]  /*be90*/  @!P0 BRA `(.L_x_6008) ;  /* 0x0000000000448947 */ /* 0x000fea0003800000 */
.L_x_5985:
        /* <DEDUP_REMOVED lines=16> */
.L_x_6009:
[----:B------:R-:W-:Y:S05]  /*bfa0*/  EXIT ;  /* 0x000000000000794d */ /* 0x000fea0003800000 */
.L_x_6008:
        /* <DEDUP_REMOVED lines=13> */
.L_x_6011:
[----:B------:R-:W-:Y:S05]  /*c080*/  BSYNC.RECONVERGENT B0 ;  /* 0x0000000000007941 */ /* 0x000fea0003800200 */
.L_x_6010:
[----:B------:R-:W-:-:S05]  /*c090*/  LOP3.LUT R5, R0, 0x80, R5, 0xf8, !PT ;  /* 0x0000008000057812 */ /* 0x000fca00078ef805 */
[----:B------:R-:W-:Y:S01]  /*c0a0*/  STG.E.U8 desc[UR36][R2.64], R5 ;  /* 0x0000000502007986 */ /* 0x000fe2000c101124 */
[----:B------:R-:W-:Y:S05]  /*c0b0*/  EXIT ;  /* 0x000000000000794d */ /* 0x000fea0003800000 */
.L_x_6007:
        /* <DEDUP_REMOVED lines=12> */
.L_x_6013:
[----:B------:R-:W-:Y:S01]  /*c180*/  IMAD.MOV.U32 R0, RZ, RZ, 0x7f ;  /* 0x0000007fff007424 */ /* 0x000fe200078e00ff */
[----:B------:R-:W-:-:S04]  /*c190*/  ISETP.GT.U32.AND P0, PT, R4, 0x7f800000, PT ;  /* 0x7f8000000400780c */ /* 0x000fc80003f04070 */
[----:B------:R-:W-:-:S09]  /*c1a0*/  SEL R0, R0, 0x7c, P0 ;  /* 0x0000007c00007807 */ /* 0x000fd20000000000 */
.L_x_6014:
[----:B------:R-:W-:Y:S05]  /*c1b0*/  BSYNC.RECONVERGENT B0 ;  /* 0x0000000000007941 */ /* 0x000fea0003800200 */
.L_x_6012:
[----:B------:R-:W-:-:S04]  /*c1c0*/  SHF.R.U32.HI R5, RZ, 0x18, R5 ;  /* 0x00000018ff057819 */ /* 0x000fc80000011605 */
[----:B------:R-:W-:-:S05]  /*c1d0*/  LOP3.LUT R5, R0, 0x80, R5, 0xf8, !PT ;  /* 0x0000008000057812 */ /* 0x000fca00078ef805 */
[----:B------:R-:W-:Y:S01]  /*c1e0*/  STG.E.U8 desc[UR36][R2.64], R5 ;  /* 0x0000000502007986 */ /* 0x000fe2000c101124 */
[----:B------:R-:W-:Y:S05]  /*c1f0*/  EXIT ;  /* 0x000000000000794d */ /* 0x000fea0003800000 */
.L_x_6006:
[----:B------:R-:W-:Y:S01]  /*c200*/  STG.E.U16 desc[UR36][R2.64], R19 ;  /* 0x0000001302007986 */ /* 0x000fe2000c101524 */
[----:B------:R-:W-:Y:S05]  /*c210*/  EXIT ;  /* 0x000000000000794d */ /* 0x000fea0003800000 */
.L_x_6015:
        /* <DEDUP_REMOVED lines=14> */
.L_x_27150:


//--------------------- .text._ZN2at6native18elementwise_kernelILi128ELi4EZNS0_22gpu_kernel_impl_nocastIZZZNS0_49_GLOBAL__N__b919a28f_16_Normalization_cu_5c38458736batch_norm_elementwise_backward_evalERKNS_6TensorES6_S6_S6_ENKUlvE0_clEvENKUlvE2_clEvEUlN3c108BFloat16EfE_EEvRNS_18TensorIteratorBaseERKT_EUliE_EEviT1_ --------------------------
	.section	.text._ZN2at6native18elementwise_kernelILi128ELi4EZNS0_22gpu_kernel_impl_nocastIZZZNS0_49_GLOBAL__N__b919a28f_16_Normalization_cu_5c38458736batch_norm_elementwise_backward_evalERKNS_6TensorES6_S6_S6_ENKUlvE0_clEvENKUlvE2_clEvEUlN3c108BFloat16EfE_EEvRNS_18TensorIteratorBaseERKT_EUliE_EEviT1_,"ax",@progbits
	.align	128
        .global         _ZN2at6native18elementwise_kernelILi128ELi4EZNS0_22gpu_kernel_impl_nocastIZZZNS0_49_GLOBAL__N__b919a28f_16_Normalization_cu_5c38458736batch_norm_elementwise_backward_evalERKNS_6TensorES6_S6_S6_ENKUlvE0_clEvENKUlvE2_clEvEUlN3c108BFloat16EfE_EEvRNS_18TensorIteratorBaseERKT_EUliE_EEviT1_
        .type           _ZN2at6native18elementwise_kernelILi128ELi4EZNS0_22gpu_kernel_impl_nocastIZZZNS0_49_GLOBAL__N__b919a28f_16_Normalization_cu_5c38458736batch_norm_elementwise_backward_evalERKNS_6TensorES6_S6_S6_ENKUlvE0_clEvENKUlvE2_clEvEUlN3c108BFloat16EfE_EEvRNS_18TensorIteratorBaseERKT_EUliE_EEviT1_,@function
        .size           _ZN2at6native18elementwise_kernelILi128ELi4EZNS0_22gpu_kernel_impl_nocastIZZZNS0_49_GLOBAL__N__b919a28f_16_Normalization_cu_5c38458736batch_norm_elementwise_backward_evalERKNS_6TensorES6_S6_S6_ENKUlvE0_clEvENKUlvE2_clEvEUlN3c108BFloat16EfE_EEvRNS_18TensorIteratorBaseERKT_EUliE_EEviT1_,(.L_x_27151 - _ZN2at6native18elementwise_kernelILi128ELi4EZNS0_22gpu_kernel_impl_nocastIZZZNS0_49_GLOBAL__N__b919a28f_16_Normalization_cu_5c38458736batch_norm_elementwise_backward_evalERKNS_6TensorES6_S6_S6_ENKUlvE0_clEvENKUlvE2_clEvEUlN3c108BFloat16EfE_EEvRNS_18TensorIteratorBaseERKT_EUliE_EEviT1_)
        .other          _ZN2at6native18elementwise_kernelILi128ELi4EZNS0_22gpu_kernel_impl_nocastIZZZNS0_49_GLOBAL__N__b919a28f_16_Normalization_cu_5c38458736batch_norm_elementwise_backward_evalERKNS_6TensorES6_S6_S6_ENKUlvE0_clEvENKUlvE2_clEvEUlN3c108BFloat16EfE_EEvRNS_18TensorIteratorBaseERKT_EUliE_EEviT1_,@"STO_CUDA_ENTRY STV_DEFAULT"
_ZN2at6native18elementwise_kernelILi128ELi4EZNS0_22gpu_kernel_impl_nocastIZZZNS0_49_GLOBAL__N__b919a28f_16_Normalization_cu_5c38458736batch_norm_elementwise_backward_evalERKNS_6TensorES6_S6_S6_ENKUlvE0_clEvENKUlvE2_clEvEUlN3c108BFloat16EfE_EEvRNS_18TensorIteratorBaseERKT_EUliE_EEviT1_:
.text._ZN2at6native18elementwise_kernelILi128ELi4EZNS0_22gpu_kernel_impl_nocastIZZZNS0_49_GLOBAL__N__b919a28f_16_Normalization_cu_5c38458736batch_norm_elementwise_backward_evalERKNS_6TensorES6_S6_S6_ENKUlvE0_clEvENKUlvE2_clEvEUlN3c108BFloat16EfE_EEvRNS_18TensorIteratorBaseERKT_EUliE_EEviT1_:
        /* <DEDUP_REMOVED lines=10> */
[----:B------:R-:W-:Y:S04]  /*00a0*/  BSSY.RECONVERGENT B0, `(.L_x_6017) ;  /* 0x0000029000007945 */ /* 0x000fe80003800200 */
[----:B------:R-:W-:Y:S01]  /*00b0*/  BSSY.RELIABLE B1, `(.L_x_6018) ;  /* 0x000001d000017945 */ /* 0x000fe20003800100 */
[----:B0-----:R-:W-:-:S13]  /*00c0*/  ISETP.GE.AND P0, PT, R3, UR4, PT ;  /* 0x0000000403007c0c */ /* 0x001fda000bf06270 */
[----:B------:R-:W-:Y:S05]  /*00d0*/  @P0 BRA `(.L_x_6019) ;  /* 0x00000000005c0947 */ /* 0x000fea0003800000 */
[----:B------:R-:W0:Y:S08]  /*00e0*/  LDC.64 R4, c[0x0][0x5f0] ;  /* 0x00017c00ff047b82 */ /* 0x000e300000000a00 */
[----:B------:R-:W1:Y:S01]  /*00f0*/  LDC.64 R6, c[0x0][0x5f8] ;  /* 0x00017e00ff067b82 */ /* 0x000e620000000a00 */
[----:B0-----:R-:W2:Y:S04]  /*0100*/  LDG.E.U16 R4, desc[UR6][R4.64] ;  /* 0x0000000604047981 */ /* 0x001ea8000c1e1500 */
[----:B-1----:R-:W3:Y:S03]  /*0110*/  LDG.E R6, desc[UR6][R6.64] ;  /* 0x0000000606067981 */ /* 0x002ee6000c1e1900 */
[----:B------:R-:W0:Y:S01]  /*0120*/  LDC.64 R8, c[0x0][0x5e8] ;  /* 0x00017a00ff087b82 */ /* 0x000e220000000a00 */
[----:B------:R-:W-:-:S04]  /*0130*/  IADD3 R3, PT, PT, R3, 0x80, RZ ;  /* 0x0000008003037810 */ /* 0x000fc80007ffe0ff */
[----:B------:R-:W-:-:S13]  /*0140*/  ISETP.GE.AND P0, PT, R3, UR4, PT ;  /* 0x0000000403007c0c */ /* 0x000fda000bf06270 */
[----:B------:R-:W-:Y:S05]  /*0150*/  @P0 BREAK.RELIABLE B1 ;  /* 0x0000000000010942 */ /* 0x000fea0003800100 */
[----:B--2---:R-:W-:-:S05]  /*0160*/  SHF.L.U32 R11, R4, 0x10, RZ ;  /* 0x00000010040b7819 */ /* 0x004fca00000006ff */
[----:B---3--:R-:W-:-:S05]  /*0170*/  FMUL.FTZ R11, R6, R11 ;  /* 0x0000000b060b7220 */ /* 0x008fca0000410000 */
[----:B------:R-:W-:-:S05]  /*0180*/  F2FP.BF16.F32.PACK_AB R11, RZ, R11 ;  /* 0x0000000bff0b723e */ /* 0x000fca00000010ff */
[----:B0-----:R0:W-:Y:S01]  /*0190*/  STG.E.U16 desc[UR6][R8.64], R11 ;  /* 0x0000000b08007986 */ /* 0x0011e2000c101506 */
[----:B------:R-:W-:Y:S05]  /*01a0*/  @P0 BRA `(.L_x_6020) ;  /* 0x0000000000600947 */ /* 0x000fea0003800000 */
[----:B------:R-:W1:Y:S08]  /*01b0*/  LDC.64 R4, c[0x0][0x5f0] ;  /* 0x00017c00ff047b82 */ /* 0x000e700000000a00 */
[----:B------:R-:W2:Y:S01]  /*01c0*/  LDC.64 R6, c[0x0][0x5f8] ;  /* 0x00017e00ff067b82 */ /* 0x000ea20000000a00 */
[----:B-1----:R-:W3:Y:S04]  /*01d0*/  LDG.E.U16 R4, desc[UR6][R4.64] ;  /* 0x0000000604047981 */ /* 0x002ee8000c1e1500 */
[----:B--2---:R-:W2:Y:S03]  /*01e0*/  LDG.E R6, desc[UR6][R6.64] ;  /* 0x0000000606067981 */ /* 0x004ea6000c1e1900 */
[----:B0-----:R-:W0:Y:S01]  /*01f0*/  LDC.64 R8, c[0x0][0x5e8] ;  /* 0x00017a00ff087b82 */ /* 0x001e220000000a00 */
[----:B------:R-:W-:-:S02]  /*0200*/  IADD3 R3, PT, PT, R3, 0x80, RZ ;  /* 0x0000008003037810 */ /* 0x000fc40007ffe0ff */
[----:B---3--:R-:W-:-:S05]  /*0210*/  SHF.L.U32 R11, R4, 0x10, RZ ;  /* 0x00000010040b7819 */ /* 0x008fca00000006ff */
[----:B--2---:R-:W-:-:S05]  /*0220*/  FMUL.FTZ R11, R6, R11 ;  /* 0x0000000b060b7220 */ /* 0x004fca0000410000 */
[----:B------:R-:W-:-:S05]  /*0230*/  F2FP.BF16.F32.PACK_AB R11, RZ, R11 ;  /* 0x0000000bff0b723e */ /* 0x000fca00000010ff */
[----:B0-----:R0:W-:Y:S02]  /*0240*/  STG.E.U16 desc[UR6][R8.64], R11 ;  /* 0x0000000b08007986 */ /* 0x0011e4000c101506 */
.L_x_6019:
[----:B------:R-:W-:-:S13]  /*0250*/  ISETP.GE.AND P0, PT, R3, UR4, PT ;  /* 0x0000000403007c0c */ /* 0x000fda000bf06270 */
[----:B------:R-:W-:Y:S05]  /*0260*/  @P0 BREAK.RELIABLE B1 ;  /* 0x0000000000010942 */ /* 0x000fea0003800100 */
[----:B------:R-:W-:Y:S05]  /*0270*/  @P0 BRA `(.L_x_6020) ;  /* 0x00000000002c0947 */ /* 0x000fea0003800000 */
[----:B------:R-:W-:Y:S05]  /*0280*/  BSYNC.RELIABLE B1 ;  /* 0x0000000000017941 */ /* 0x000fea0003800100 */
.L_x_6018:
        /* <DEDUP_REMOVED lines=10> */
.L_x_6020:
[----:B------:R-:W-:Y:S05]  /*0330*/  BSYNC.RECONVERGENT B0 ;  /* 0x0000000000007941 */ /* 0x000fea0003800200 */
.L_x_6017:
[----:B------:R-:W-:Y:S05]  /*0340*/  WARPSYNC.ALL ;  /* 0x0000000000007948 */ /* 0x000fea0003800000 */
[----:B------:R-:W-:-:S13]  /*0350*/  ISETP.GE.AND P0, PT, R3, UR4, PT ;  /* 0x0000000403007c0c */ /* 0x000fda000bf06270 */
[----:B------:R-:W-:Y:S05]  /*0360*/  @P0 EXIT ;  /* 0x000000000000094d */ /* 0x000fea0003800000 */
[----:B------:R-:W2:Y:S08]  /*0370*/  LDC.64 R2, c[0x0][0x5f0] ;  /* 0x00017c00ff027b82 */ /* 0x000eb00000000a00 */
[----:B------:R-:W3:Y:S01]  /*0380*/  LDC.64 R4, c[0x0][0x5f8] ;  /* 0x00017e00ff047b82 */ /* 0x000ee20000000a00 */
[----:B--2---:R-:W0:Y:S04]  /*0390*/  LDG.E.U16 R2, desc[UR6][R2.64] ;  /* 0x0000000602027981 */ /* 0x004e28000c1e1500 */
[----:B---3--:R-:W2:Y:S03]  /*03a0*/  LDG.E R4, desc[UR6][R4.64] ;  /* 0x0000000604047981 */ /* 0x008ea6000c1e1900 */
[----:B------:R-:W3:Y:S01]  /*03b0*/  LDC.64 R6, c[0x0][0x5e8] ;  /* 0x00017a00ff067b82 */ /* 0x000ee20000000a00 */
[----:B01----:R-:W-:-:S05]  /*03c0*/  SHF.L.U32 R9, R2, 0x10, RZ ;  /* 0x0000001002097819 */ /* 0x003fca00000006ff */
[----:B--2---:R-:W-:-:S05]  /*03d0*/  FMUL.FTZ R9, R4, R9 ;  /* 0x0000000904097220 */ /* 0x004fca0000410000 */
[----:B------:R-:W-:-:S05]  /*03e0*/  F2FP.BF16.F32.PACK_AB R9, RZ, R9 ;  /* 0x00000009ff09723e */ /* 0x000fca00000010ff */
[----:B---3--:R-:W-:Y:S01]  /*03f0*/  STG.E.U16 desc[UR6][R6.64], R9 ;  /* 0x0000000906007986 */ /* 0x008fe2000c101506 */
[----:B------:R-:W-:Y:S05]  /*0400*/  EXIT ;  /* 0x000000000000794d */ /* 0x000fea0003800000 */
.L_x_6016:
[----:B------:R-:W0:Y:S01]  /*0410*/  LDCU UR4, c[0x0][0x380] ;  /* 0x00007000ff0477ac */ /* 0x000e220008000800 */
[----:B------:R-:W-:Y:S01]  /*0420*/  IADD3 R2, PT, PT, R2, -0x1, RZ ;  /* 0xffffffff02027810 */ /* 0x000fe20007ffe0ff */
[----:B------:R-:W-:Y:S04]  /*0430*/  BSSY.RECONVERGENT B0, `(.L_x_6021) ;  /* 0x000044e000007945 */ /* 0x000fe80003800200 */
[----:B------:R-:W-:Y:S01]  /*0440*/  BSSY.RELIABLE B1, `(.L_x_6022) ;  /* 0x00002e1000017945 */ /* 0x000fe20003800100 */
        /* <DEDUP_REMOVED lines=18> */
[----:B------:R-:W-:Y:S06]  /*0570*/  @!P0 BRA `(.L_x_6024) ;  /* 0x0000001400348947 */ /* 0x000fec0003800000 */
[----:B------:R-:W0:Y:S01]  /*0580*/  LDCU.64 UR8, c[0x0][0x398] ;  /* 0x00007300ff0877ac */ /* 0x000e220008000a00 */
[----:B------:R-:W-:Y:S02]  /*0590*/  MOV R8, RZ ;  /* 0x000000ff00087202 */ /* 0x000fe40000000f00 */
[----:B------:R-:W-:Y:S01]  /*05a0*/  ISETP.NE.AND P0, PT, R0, 0x2, PT ;  /* 0x000000020000780c */ /* 0x000fe20003f05270 */
[----:B------:R-:W1:Y:S01]  /*05b0*/  LDCU UR5, c[0x0][0x3a0] ;  /* 0x00007400ff0577ac */ /* 0x000e620008000800 */
[----:B------:R-:W2:Y:S01]  /*05c0*/  LDCU UR10, c[0x0][0x4c4] ;  /* 0x00009880ff0a77ac */ /* 0x000ea20008000800 */
[----:B------:R-:W3:Y:S01]  /*05d0*/  LDCU.64 UR12, c[0x0][0x4c8] ;  /* 0x00009900ff0c77ac */ /* 0x000ee20008000a00 */
[----:B0-----:R-:W-:-:S05]  /*05e0*/  IMAD.HI.U32 R10, R9, UR9, R8 ;  /* 0x00000009090a7c27 */ /* 0x001fca000f8e0008 */
[----:B-1----:R-:W-:-:S04]  /*05f0*/  SHF.R.U32.HI R11, RZ, UR5, R10 ;  /* 0x00000005ff0b7c19 */ /* 0x002fc8000801160a */
[----:B------:R-:W-:-:S05]  /*0600*/  IADD3 R7, PT, PT, -R11, RZ, RZ ;  /* 0x000000ff0b077210 */ /* 0x000fca0007ffe1ff */
[----:B------:R-:W-:-:S04]  /*0610*/  IMAD R9, R7, UR8, R9 ;  /* 0x0000000807097c24 */ /* 0x000fc8000f8e0209 */
[C---:B--2---:R-:W-:Y:S02]  /*0620*/  IMAD R5, R9.reuse, UR10, R5 ;  /* 0x0000000a09057c24 */ /* 0x044fe4000f8e0205 */
[C---:B---3--:R-:W-:Y:S02]  /*0630*/  IMAD R6, R9.reuse, UR12, R6 ;  /* 0x0000000c09067c24 */ /* 0x048fe4000f8e0206 */
[----:B------:R-:W-:Y:S01]  /*0640*/  IMAD R4, R9, UR13, R4 ;  /* 0x0000000d09047c24 */ /* 0x000fe2000f8e0204 */
[----:B------:R-:W-:Y:S06]  /*0650*/  @!P0 BRA `(.L_x_6024) ;  /* 0x0000001000fc8947 */ /* 0x000fec0003800000 */
[----:B------:R-:W0:Y:S01]  /*0660*/  LDCU.64 UR8, c[0x0][0x3a8] ;  /* 0x00007500ff0877ac */ /* 0x000e220008000a00 */
[----:B------:R-:W-:Y:S01]  /*0670*/  HFMA2 R10, -RZ, RZ, 0, 0 ;  /* 0x00000000ff0a7431 */ /* 0x000fe200000001ff */
[----:B------:R-:W-:Y:S01]  /*0680*/  ISETP.NE.AND P0, PT, R0, 0x3, PT ;  /* 0x000000030000780c */ /* 0x000fe20003f05270 */
        /* <DEDUP_REMOVED lines=40> */
[----:B------:R-:W-:Y:S01]  /*0910*/  HFMA2 R8, -RZ, RZ, 0, 0 ;  /* 0x00000000ff087431 */ /* 0x000fe200000001ff */
        /* <DEDUP_REMOVED lines=250> */
[----:B------:R-:W-:Y:S01]  /*18c0*/  ISETP.NE.AND P0, PT, R0, 0x18, PT ;  /* 0x000000180000780c */ /* 0x000fe20003f05270 */
[----:B------:R-:W0:Y:S01]  /*18d0*/  LDCU.64 UR8, c[0x0][0x4a0] ;  /* 0x00009400ff0877ac */ /* 0x000e220008000a00 */
[----:B------:R-:W-:Y:S01]  /*18e0*/  HFMA2 R8, -RZ, RZ, 0, 0 ;  /* 0x00000000ff087431 */ /* 0x000fe200000001ff */
[----:B------:R-:W1:Y:S01]  /*18f0*/  LDCU UR5, c[0x0][0x4a8] ;  /* 0x00009500ff0577ac */ /* 0x000e620008000800 */
[----:B------:R-:W2:Y:S09]  /*1900*/  LDCU.64 UR10, c[0x0][0x5d0] ;  /* 0x0000ba00ff0a77ac */ /* 0x000eb20008000a00 */
[----:B------:R-:W3:Y:S01]  /*1910*/  @P0 LDC.64 R14, c[0x0][0x4b0] ;  /* 0x00012c00ff0e0b82 */ /* 0x000ee20000000a00 */
[----:B0-----:R-:W-:Y:S01]  /*1920*/  IMAD.HI.U32 R12, R9, UR9, R8 ;  /* 0x00000009090c7c27 */ /* 0x001fe2000f8e0008 */
[----:B------:R-:W0:Y:S06]  /*1930*/  LDCU UR9, c[0x0][0x5cc] ;  /* 0x0000b980ff0977ac */ /* 0x000e2c0008000800 */
[----:B------:R-:W4:Y:S01]  /*1940*/  @P0 LDC R17, c[0x0][0x4ac] ;  /* 0x00012b00ff110b82 */ /* 0x000f220000000800 */
[----:B-1----:R-:W-:-:S02]  /*1950*/  SHF.R.U32.HI R13, RZ, UR5, R12 ;  /* 0x00000005ff0d7c19 */ /* 0x002fc4000801160c */
[----:B------:R-:W-:Y:S02]  /*1960*/  @P0 MOV R12, RZ ;  /* 0x000000ff000c0202 */ /* 0x000fe40000000f00 */
[----:B------:R-:W-:-:S03]  /*1970*/  IADD3 R7, PT, PT, -R13, RZ, RZ ;  /* 0x000000ff0d077210 */ /* 0x000fc60007ffe1ff */
[----:B------:R-:W1:Y:S02]  /*1980*/  @P0 LDC.64 R10, c[0x0][0x5d8] ;  /* 0x00017600ff0a0b82 */ /* 0x000e640000000a00 */
[----:B------:R-:W-:-:S06]  /*1990*/  IMAD R9, R7, UR8, R9 ;  /* 0x0000000807097c24 */ /* 0x000fcc000f8e0209 */
[----:B------:R-:W5:Y:S01]  /*19a0*/  @P0 LDC R16, c[0x0][0x5e0] ;  /* 0x00017800ff100b82 */ /* 0x000f620000000800 */
[----:B---3--:R-:W-:-:S04]  /*19b0*/  @P0 IMAD.HI.U32 R8, R13, R14, R12 ;  /* 0x0000000e0d080227 */ /* 0x008fc800078e000c */
[C---:B0-----:R-:W-:Y:S01]  /*19c0*/  IMAD R5, R9.reuse, UR9, R5 ;  /* 0x0000000909057c24 */ /* 0x041fe2000f8e0205 */
[----:B------:R-:W-:Y:S01]  /*19d0*/  @P0 SHF.R.U32.HI R8, RZ, R15, R8 ;  /* 0x0000000fff080219 */ /* 0x000fe20000011608 */
[C---:B--2---:R-:W-:Y:S02]  /*19e0*/  IMAD R6, R9.reuse, UR10, R6 ;  /* 0x0000000a09067c24 */ /* 0x044fe4000f8e0206 */
[----:B------:R-:W-:Y:S01]  /*19f0*/  IMAD R4, R9, UR11, R4 ;  /* 0x0000000b09047c24 */ /* 0x000fe2000f8e0204 */
[----:B------:R-:W-:-:S05]  /*1a00*/  @P0 IADD3 R12, PT, PT, -R8, RZ, RZ ;  /* 0x000000ff080c0210 */ /* 0x000fca0007ffe1ff */
[----:B----4-:R-:W-:-:S04]  /*1a10*/  @P0 IMAD R13, R12, R17, R13 ;  /* 0x000000110c0d0224 */ /* 0x010fc800078e020d */
[C---:B-1----:R-:W-:Y:S02]  /*1a20*/  @P0 IMAD R5, R13.reuse, R10, R5 ;  /* 0x0000000a0d050224 */ /* 0x042fe400078e0205 */
[C---:B------:R-:W-:Y:S02]  /*1a30*/  @P0 IMAD R6, R13.reuse, R11, R6 ;  /* 0x0000000b0d060224 */ /* 0x040fe400078e0206 */
[----:B-----5:R-:W-:-:S07]  /*1a40*/  @P0 IMAD R4, R13, R16, R4 ;  /* 0x000000100d040224 */ /* 0x020fce00078e0204 */
.L_x_6024:
[----:B------:R-:W0:Y:S02]  /*1a50*/  LDCU.128 UR8, c[0x0][0x5f0] ;  /* 0x0000be00ff0877ac */ /* 0x000e240008000c00 */
[----:B0-----:R-:W-:Y:S02]  /*1a60*/  IADD3 R6, P0, PT, R6, UR8, RZ ;  /* 0x0000000806067c10 */ /* 0x001fe4000ff1e0ff */
[----:B------:R-:W-:Y:S02]  /*1a70*/  IADD3 R8, P1, PT, R4, UR10, RZ ;  /* 0x0000000a04087c10 */ /* 0x000fe4000ff3e0ff */
[----:B------:R-:W-:Y:S01]  /*1a80*/  IADD3.X R7, PT, PT, RZ, UR9, RZ, P0, !PT ;  /* 0x00000009ff077c10 */ /* 0x000fe200087fe4ff */
[----:B------:R-:W0:Y:S01]  /*1a90*/  LDCU.64 UR8, c[0x0][0x5e8] ;  /* 0x0000bd00ff0877ac */ /* 0x000e220008000a00 */
[----:B------:R-:W-:-:S03]  /*1aa0*/  IADD3.X R9, PT, PT, RZ, UR11, RZ, P1, !PT ;  /* 0x0000000bff097c10 */ /* 0x000fc60008ffe4ff */
[----:B------:R-:W2:Y:S04]  /*1ab0*/  LDG.E.U16 R6, desc[UR6][R6.64] ;  /* 0x0000000606067981 */ /* 0x000ea8000c1e1500 */
[----:B------:R-:W3:Y:S01]  /*1ac0*/  LDG.E R8, desc[UR6][R8.64] ;  /* 0x0000000608087981 */ /* 0x000ee2000c1e1900 */
[----:B------:R-:W-:Y:S02]  /*1ad0*/  IADD3 R3, PT, PT, R3, 0x80, RZ ;  /* 0x0000008003037810 */ /* 0x000fe40007ffe0ff */
[----:B0-----:R-:W-:-:S04]  /*1ae0*/  IADD3 R4, P0, PT, R5, UR8, RZ ;  /* 0x0000000805047c10 */ /* 0x001fc8000ff1e0ff */
[----:B------:R-:W-:Y:S02]  /*1af0*/  IADD3.X R5, PT, PT, RZ, UR9, RZ, P0, !PT ;  /* 0x00000009ff057c10 */ /* 0x000fe400087fe4ff */
[----:B------:R-:W-:-:S13]  /*1b00*/  ISETP.GE.AND P0, PT, R3, UR4, PT ;  /* 0x0000000403007c0c */ /* 0x000fda000bf06270 */
[----:B------:R-:W-:Y:S05]  /*1b10*/  @P0 BREAK.RELIABLE B1 ;  /* 0x0000000000010942 */ /* 0x000fea0003800100 */
[----:B--2---:R-:W-:-:S05]  /*1b20*/  SHF.L.U32 R11, R6, 0x10, RZ ;  /* 0x00000010060b7819 */ /* 0x004fca00000006ff */
[----:B---3--:R-:W-:-:S05]  /*1b30*/  FMUL.FTZ R11, R8, R11 ;  /* 0x0000000b080b7220 */ /* 0x008fca0000410000 */
[----:B------:R-:W-:-:S05]  /*1b40*/  F2FP.BF16.F32.PACK_AB R11, RZ, R11 ;  /* 0x0000000bff0b723e */ /* 0x000fca00000010ff */
[----:B------:R0:W-:Y:S01]  /*1b50*/  STG.E.U16 desc[UR6][R4.64], R11 ;  /* 0x0000000b04007986 */ /* 0x0001e2000c101506 */
[----:B------:R-:W-:Y:S05]  /*1b60*/  @P0 BRA `(.L_x_6025) ;  /* 0x0000002c00680947 */ /* 0x000fea0003800000 */
[----:B------:R-:W1:Y:S01]  /*1b70*/  LDCU.64 UR8, c[0x0][0x390] ;  /* 0x00007200ff0877ac */ /* 0x000e620008000a00 */
[----:B0-----:R-:W-:Y:S01]  /*1b80*/  HFMA2 R4, -RZ, RZ, 0, 0 ;  /* 0x00000000ff047431 */ /* 0x001fe200000001ff */
[----:B------:R-:W-:Y:S01]  /*1b90*/  MOV R5, R3 ;  /* 0x0000000300057202 */ /* 0x000fe20000000f00 */
[----:B------:R-:W0:Y:S01]  /*1ba0*/  LDCU UR5, c[0x0][0x38c] ;  /* 0x00007180ff0577ac */ /* 0x000e220008000800 */
[----:B------:R-:W-:Y:S01]  /*1bb0*/  ISETP.NE.AND P0, PT, R2, RZ, PT ;  /* 0x000000ff0200720c */ /* 0x000fe20003f05270 */
[----:B------:R-:W2:Y:S01]  /*1bc0*/  LDCU.64 UR10, c[0x0][0x4b8] ;  /* 0x00009700ff0a77ac */ /* 0x000ea20008000a00 */
        /* <DEDUP_REMOVED lines=342> */
.L_x_6026:
        /* <DEDUP_REMOVED lines=11> */
[----:B--2---:R-:W-:-:S05]  /*31e0*/  SHF.L.U32 R11, R6, 0x10, RZ ;  /* 0x00000010060b7819 */ /* 0x004fca00000006ff */
[----:B---3--:R-:W-:-:S05]  /*31f0*/  FMUL.FTZ R11, R8, R11 ;  /* 0x0000000b080b7220 */ /* 0x008fca0000410000 */
[----:B------:R-:W-:-:S05]  /*3200*/  F2FP.BF16.F32.PACK_AB R11, RZ, R11 ;  /* 0x0000000bff0b723e */ /* 0x000fca00000010ff */
[----:B------:R0:W-:Y:S02]  /*3210*/  STG.E.U16 desc[UR6][R4.64], R11 ;  /* 0x0000000b04007986 */ /* 0x0001e4000c101506 */
.L_x_6023:
[----:B------:R-:W-:-:S13]  /*3220*/  ISETP.GE.AND P0, PT, R3, UR4, PT ;  /* 0x0000000403007c0c */ /* 0x000fda000bf06270 */
[----:B------:R-:W-:Y:S05]  /*3230*/  @P0 BREAK.RELIABLE B1 ;  /* 0x0000000000010942 */ /* 0x000fea0003800100 */
[----:B------:R-:W-:Y:S05]  /*3240*/  @P0 BRA `(.L_x_6025) ;  /* 0x0000001400b00947 */ /* 0x000fea0003800000 */
[----:B------:R-:W-:Y:S05]  /*3250*/  BSYNC.RELIABLE B1 ;  /* 0x0000000000017941 */ /* 0x000fea0003800100 */
.L_x_6022:
        /* <DEDUP_REMOVED lines=348> */
.L_x_6027:
        /* <DEDUP_REMOVED lines=15> */
.L_x_6025:
[----:B------:R-:W-:Y:S05]  /*4910*/  BSYNC.RECONVERGENT B0 ;  /* 0x0000000000007941 */ /* 0x000fea0003800200 */
.L_x_6021:
[----:B------:R-:W-:Y:S05]  /*4920*/  WARPSYNC.ALL ;  /* 0x0000000000007948 */ /* 0x000fea0003800000 */
[----:B------:R-:W-:-:S13]  /*4930*/  ISETP.GE.AND P0, PT, R3, UR4, PT ;  /* 0x0000000403007c0c */ /* 0x000fda000bf06270 */
[----:B------:R-:W-:Y:S05]  /*4940*/  @P0 EXIT ;  /* 0x000000000000094d */ /* 0x000fea0003800000 */
[----:B------:R-:W2:Y:S01]  /*4950*/  LDCU.64 UR4, c[0x0][0x390] ;  /* 0x00007200ff0477ac */ /* 0x000ea20008000a00 */
[----:B01----:R-:W-:Y:S01]  /*4960*/  HFMA2 R4, -RZ, RZ, 0, 0 ;  /* 0x00000000ff047431 */ /* 0x003fe200000001ff */
[----:B------:R-:W-:Y:S01]  /*4970*/  MOV R5, R3 ;  /* 0x0000000300057202 */ /* 0x000fe20000000f00 */
[----:B------:R-:W0:Y:S01]  /*4980*/  LDCU UR8, c[0x0][0x38c] ;  /* 0x00007180ff0877ac */ /* 0x000e220008000800 */
[----:B------:R-:W-:Y:S01]  /*4990*/  ISETP.NE.AND P0, PT, R2, RZ, PT ;  /* 0x000000ff0200720c */ /* 0x000fe20003f05270 */
[----:B------:R-:W1:Y:S01]  /*49a0*/  LDCU.64 UR10, c[0x0][0x4b8] ;  /* 0x00009700ff0a77ac */ /* 0x000e620008000a00 */
[----:B--2---:R-:W-:Y:S01]  /*49b0*/  IMAD.HI.U32 R6, R3, UR4, R4 ;  /* 0x0000000403067c27 */ /* 0x004fe2000f8e0004 */
[----:B------:R-:W2:Y:S04]  /*49c0*/  LDCU UR4, c[0x0][0x4c0] ;  /* 0x00009800ff0477ac */ /* 0x000ea80008000800 */
[----:B------:R-:W-:-:S04]  /*49d0*/  SHF.R.U32.HI R7, RZ, UR5, R6 ;  /* 0x00000005ff077c19 */ /* 0x000fc80008011606 */
[----:B------:R-:W-:-:S05]  /*49e0*/  IADD3 R4, PT, PT, -R7, RZ, RZ ;  /* 0x000000ff07047210 */ /* 0x000fca0007ffe1ff */
[----:B0-----:R-:W-:-:S04]  /*49f0*/  IMAD R2, R4, UR8, R3 ;  /* 0x0000000804027c24 */ /* 0x001fc8000f8e0203 */
[C---:B-1----:R-:W-:Y:S02]  /*4a00*/  IMAD R3, R2.reuse, UR10, RZ ;  /* 0x0000000a02037c24 */ /* 0x042fe4000f8e02ff */
[C---:B------:R-:W-:Y:S02]  /*4a10*/  IMAD R4, R2.reuse, UR11, RZ ;  /* 0x0000000b02047c24 */ /* 0x040fe4000f8e02ff */
[----:B--2---:R-:W-:Y:S01]  /*4a20*/  IMAD R2, R2, UR4, RZ ;  /* 0x0000000402027c24 */ /* 0x004fe2000f8e02ff */
        /* <DEDUP_REMOVED lines=313> */
[----:B------:R-:W2:Y:S09]  /*5dc0*/  LDCU UR5, c[0x0][0x5cc] ;  /* 0x0000b980ff0577ac */ /* 0x000eb20008000800 */
[----:B------:R-:W3:Y:S01]  /*5dd0*/  @P0 LDC.64 R12, c[0x0][0x4b0] ;  /* 0x00012c00ff0c0b82 */ /* 0x000ee20000000a00 */
[----:B------:R-:W4:Y:S01]  /*5de0*/  LDCU.64 UR10, c[0x0][0x5d0] ;  /* 0x0000ba00ff0a77ac */ /* 0x000f220008000a00 */
[----:B0-----:R-:W-:-:S06]  /*5df0*/  IMAD.HI.U32 R10, R7, UR9, R6 ;  /* 0x00000009070a7c27 */ /* 0x001fcc000f8e0006 */
[----:B------:R-:W0:Y:S01]  /*5e00*/  @P0 LDC R15, c[0x0][0x4ac] ;  /* 0x00012b00ff0f0b82 */ /* 0x000e220000000800 */
[----:B-1----:R-:W-:Y:S02]  /*5e10*/  SHF.R.U32.HI R11, RZ, UR4, R10 ;  /* 0x00000004ff0b7c19 */ /* 0x002fe4000801160a */
[----:B------:R-:W-:Y:S02]  /*5e20*/  @P0 MOV R10, RZ ;  /* 0x000000ff000a0202 */ /* 0x000fe40000000f00 */
[----:B------:R-:W-:-:S03]  /*5e30*/  IADD3 R5, PT, PT, -R11, RZ, RZ ;  /* 0x000000ff0b057210 */ /* 0x000fc60007ffe1ff */
[----:B------:R-:W1:Y:S02]  /*5e40*/  @P0 LDC.64 R8, c[0x0][0x5d8] ;  /* 0x00017600ff080b82 */ /* 0x000e640000000a00 */
[----:B------:R-:W-:-:S06]  /*5e50*/  IMAD R7, R5, UR8, R7 ;  /* 0x0000000805077c24 */ /* 0x000fcc000f8e0207 */
[----:B------:R-:W5:Y:S01]  /*5e60*/  @P0 LDC R6, c[0x0][0x5e0] ;  /* 0x00017800ff060b82 */ /* 0x000f620000000800 */
[----:B---3--:R-:W-:-:S04]  /*5e70*/  @P0 IMAD.HI.U32 R0, R11, R12, R10 ;  /* 0x0000000c0b000227 */ /* 0x008fc800078e000a */
[C---:B--2---:R-:W-:Y:S01]  /*5e80*/  IMAD R3, R7.reuse, UR5, R3 ;  /* 0x0000000507037c24 */ /* 0x044fe2000f8e0203 */
[----:B------:R-:W-:Y:S01]  /*5e90*/  @P0 SHF.R.U32.HI R0, RZ, R13, R0 ;  /* 0x0000000dff000219 */ /* 0x000fe20000011600 */
[C---:B----4-:R-:W-:Y:S02]  /*5ea0*/  IMAD R4, R7.reuse, UR10, R4 ;  /* 0x0000000a07047c24 */ /* 0x050fe4000f8e0204 */
[----:B------:R-:W-:Y:S01]  /*5eb0*/  IMAD R2, R7, UR11, R2 ;  /* 0x0000000b07027c24 */ /* 0x000fe2000f8e0202 */
[----:B------:R-:W-:-:S05]  /*5ec0*/  @P0 IADD3 R10, PT, PT, -R0, RZ, RZ ;  /* 0x000000ff000a0210 */ /* 0x000fca0007ffe1ff */
[----:B0-----:R-:W-:-:S04]  /*5ed0*/  @P0 IMAD R11, R15, R10, R11 ;  /* 0x0000000a0f0b0224 */ /* 0x001fc800078e020b */
[C---:B-1----:R-:W-:Y:S02]  /*5ee0*/  @P0 IMAD R3, R11.reuse, R8, R3 ;  /* 0x000000080b030224 */ /* 0x042fe400078e0203 */
[C---:B------:R-:W-:Y:S02]  /*5ef0*/  @P0 IMAD R4, R11.reuse, R9, R4 ;  /* 0x000000090b040224 */ /* 0x040fe400078e0204 */
[----:B-----5:R-:W-:-:S07]  /*5f00*/  @P0 IMAD R2, R11, R6, R2 ;  /* 0x000000060b020224 */ /* 0x020fce00078e0202 */
.L_x_6028:
[----:B------:R-:W0:Y:S01]  /*5f10*/  LDCU.128 UR8, c[0x0][0x5f0] ;  /* 0x0000be00ff0877ac */ /* 0x000e220008000c00 */
[----:B------:R-:W1:Y:S01]  /*5f20*/  LDCU.64 UR4, c[0x0][0x5e8] ;  /* 0x0000bd00ff0477ac */ /* 0x000e620008000a00 */
[----:B0-----:R-:W-:Y:S02]  /*5f30*/  IADD3 R4, P0, PT, R4, UR8, RZ ;  /* 0x0000000804047c10 */ /* 0x001fe4000ff1e0ff */
[----:B------:R-:W-:Y:S02]  /*5f40*/  IADD3 R6, P1, PT, R2, UR10, RZ ;  /* 0x0000000a02067c10 */ /* 0x000fe4000ff3e0ff */
[----:B------:R-:W-:Y:S02]  /*5f50*/  IADD3.X R5, PT, PT, RZ, UR9, RZ, P0, !PT ;  /* 0x00000009ff057c10 */ /* 0x000fe400087fe4ff */
[----:B------:R-:W-:-:S03]  /*5f60*/  IADD3.X R7, PT, PT, RZ, UR11, RZ, P1, !PT ;  /* 0x0000000bff077c10 */ /* 0x000fc60008ffe4ff */
[----:B------:R-:W2:Y:S04]  /*5f70*/  LDG.E.U16 R4, desc[UR6][R4.64] ;  /* 0x0000000604047981 */ /* 0x000ea8000c1e1500 */
[----:B------:R-:W3:Y:S01]  /*5f80*/  LDG.E R6, desc[UR6][R6.64] ;  /* 0x0000000606067981 */ /* 0x000ee2000c1e1900 */
[----:B-1----:R-:W-:-:S04]  /*5f90*/  IADD3 R2, P0, PT, R3, UR4, RZ ;  /* 0x0000000403027c10 */ /* 0x002fc8000ff1e0ff */
[----:B------:R-:W-:Y:S02]  /*5fa0*/  IADD3.X R3, PT, PT, RZ, UR5, RZ, P0, !PT ;  /* 0x00000005ff037c10 */ /* 0x000fe400087fe4ff */
[----:B--2---:R-:W-:-:S05]  /*5fb0*/  SHF.L.U32 R9, R4, 0x10, RZ ;  /* 0x0000001004097819 */ /* 0x004fca00000006ff */
[----:B---3--:R-:W-:-:S05]  /*5fc0*/  FMUL.FTZ R9, R6, R9 ;  /* 0x0000000906097220 */ /* 0x008fca0000410000 */
[----:B------:R-:W-:-:S05]  /*5fd0*/  F2FP.BF16.F32.PACK_AB R9, RZ, R9 ;  /* 0x00000009ff09723e */ /* 0x000fca00000010ff */
[----:B------:R-:W-:Y:S01]  /*5fe0*/  STG.E.U16 desc[UR6][R2.64], R9 ;  /* 0x0000000902007986 */ /* 0x000fe2000c101506 */
[----:B------:R-:W-:Y:S05]  /*5ff0*/  EXIT ;  /* 0x000000000000794d */ /* 0x000fea0003800000 */
.L_x_6029:
        /* <DEDUP_REMOVED lines=16> */
.L_x_27151:


//--------------------- .text._ZN2at6native27unrolled_elementwise_kernelIZZZNS0_49_GLOBAL__N__b919a28f_16_Normalization_cu_5c38458736batch_norm_elementwise_backward_evalERKNS_6TensorES5_S5_S5_ENKUlvE0_clEvENKUlvE2_clEvEUlN3c108BFloat16EfE_St5arrayIPcLm3EELi4E23TrivialOffsetCalculatorILi2EjESE_ILi1EjENS0_6memory15LoadWithoutCastENSH_16StoreWithoutCastEEEviT_T0_T2_T3_T4_T5_ --------------------------
	.section	.text._ZN2at6native27unrolled_elementwise_kernelIZZZNS0_49_GLOBAL__N__b919a28f_16_Normalization_cu_5c38458736batch_norm_elementwise_backward_evalERKNS_6TensorES5_S5_S5_ENKUlvE0_clEvENKUlvE2_clEvEUlN3c108BFloat16EfE_St5arrayIPcLm3EELi4E23TrivialOffsetCalculatorILi2EjESE_ILi1EjENS0_6memory15LoadWithoutCastENSH_16StoreWithoutCastEEEviT_T0_T2_T3_T4_T5_,"ax",@progbits
	.align	128
        .global         _ZN2at6native27unrolled_elementwise_kernelIZZZNS0_49_GLOBAL__N__b919a28f_16_Normalization_cu_5c38458736batch_norm_elementwise_backward_evalERKNS_6TensorES5_S5_S5_ENKUlvE0_clEvENKUlvE2_clEvEUlN3c108BFloat16EfE_St5arrayIPcLm3EELi4E23TrivialOffsetCalculatorILi2EjESE_ILi1EjENS0_6memory15LoadWithoutCastENSH_16StoreWithoutCastEEEviT_T0_T2_T3_T4_T5_
        .type           _ZN2at6native27unrolled_elementwise_kernelIZZZNS0_49_GLOBAL__N__b919a28f_16_Normalization_cu_5c38458736batch_norm_elementwise_backward_evalERKNS_6TensorES5_S5_S5_ENKUlvE0_clEvENKUlvE2_clEvEUlN3c108BFloat16EfE_St5arrayIPcLm3EELi4E23TrivialOffsetCalculatorILi2EjESE_ILi1EjENS0_6memory15LoadWithoutCastENSH_16StoreWithoutCastEEEviT_T0_T2_T3_T4_T5_,@function
        .size           _ZN2at6native27unrolled_elementwise_kernelIZZZNS0_49_GLOBAL__N__b919a28f_16_Normalization_cu_5c38458736batch_norm_elementwise_backward_evalERKNS_6TensorES5_S5_S5_ENKUlvE0_clEvENKUlvE2_clEvEUlN3c108BFloat16EfE_St5arrayIPcLm3EELi4E23TrivialOffsetCalculatorILi2EjESE_ILi1EjENS0_6memory15LoadWithoutCastENSH_16StoreWithoutCastEEEviT_T0_T2_T3_T4_T5_,(.L_x_27152 - _ZN2at6native27unrolled_elementwise_kernelIZZZNS0_49_GLOBAL__N__b919a28f_16_Normalization_cu_5c38458736batch_norm_elementwise_backward_evalERKNS_6TensorES5_S5_S5_ENKUlvE0_clEvENKUlvE2_clEvEUlN3c108BFloat16EfE_St5arrayIPcLm3EELi4E23TrivialOffsetCalculatorILi2EjESE_ILi1EjENS0_6memory15LoadWithoutCastENSH_16StoreWithoutCastEEEviT_T0_T2_T3_T4_T5_)
        .other          _ZN2at6native27unrolled_elementwise_kernelIZZZNS0_49_GLOBAL__N__b919a28f_16_Normalization_cu_5c38458736batch_norm_elementwise_backward_evalERKNS_6TensorES5_S5_S5_ENKUlvE0_clEvENKUlvE2_clEvEUlN3c108BFloat16EfE_St5arrayIPcLm3EELi4E23TrivialOffsetCalculatorILi2EjESE_ILi1EjENS0_6memory15LoadWithoutCastENSH_16StoreWithoutCastEEEviT_T0_T2_T3_T4_T5_,@"STO_CUDA_ENTRY STV_DEFAULT"
_ZN2at6native27unrolled_elementwise_kernelIZZZNS0_49_GLOBAL__N__b919a28f_16_Normalization_cu_5c38458736batch_norm_elementwise_backward_evalERKNS_6TensorES5_S5_S5_ENKUlvE0_clEvENKUlvE2_clEvEUlN3c108BFloat16EfE_St5arrayIPcLm3EELi4E23TrivialOffsetCalculatorILi2EjESE_ILi1EjENS0_6memory15LoadWithoutCastENSH_16StoreWithoutCastEEEviT_T0_T2_T3_T4_T5_:
.text._ZN2at6native27unrolled_elementwise_kernelIZZZNS0_49_GLOBAL__N__b919a28f_16_Normalization_cu_5c38458736batch_norm_elementwise_backward_evalERKNS_6TensorES5_S5_S5_ENKUlvE0_clEvENKUlvE2_clEvEUlN3c108BFloat16EfE_St5arrayIPcLm3EELi4E23TrivialOffsetCalculatorILi2EjESE_ILi1EjENS0_6memory15LoadWithoutCastENSH_16StoreWithoutCastEEEviT_T0_T2_T3_T4_T5_:
[----:B------:R-:W-:Y:S01]  /*0000*/  LDC R1, c[0x0][0x37c] ;  /* 0x0000df00ff017b82 */ /* 0x000fe20000000800 */
[----:B------:R-:W0:Y:S07]  /*0010*/  S2R R15, SR_CTAID.X ;  /* 0x00000000000f7919 */ /* 0x000e2e0000002500 */
[----:B------:R-:W0:Y:S01]  /*0020*/  LDC R0, c[0x0][0x380] ;  /* 0x0000e000ff007b82 */ /* 0x000e220000000800 */
[----:B------:R-:W1:Y:S01]  /*0030*/  LDCU.64 UR4, c[0x0][0x358] ;  /* 0x00006b00ff0477ac */ /* 0x000e620008000a00 */
[----:B------:R-:W-:Y:S01]  /*0040*/  PRMT R16, RZ, 0x7610, R16 ;  /* 0x00007610ff107816 */ /* 0x000fe20000000010 */
[----:B------:R-:W2:Y:S05]  /*0050*/  S2R R14, SR_TID.X ;  /* 0x00000000000e7919 */ /* 0x000eaa0000002100 */
[----:B------:R-:W3:Y:S08]  /*0060*/  LDC.64 R12, c[0x0][0x390] ;  /* 0x0000e400ff0c7b82 */ /* 0x000ef00000000a00 */
[----:B------:R-:W4:Y:S08]  /*0070*/  LDC.64 R10, c[0x0][0x398] ;  /* 0x0000e600ff0a7b82 */ /* 0x000f300000000a00 */
[----:B------:R-:W1:Y:S01]  /*0080*/  LDC.64 R8, c[0x0][0x390] ;  /* 0x0000e400ff087b82 */ /* 0x000e620000000a00 */
[----:B0-----:R-:W-:-:S07]  /*0090*/  IMAD R17, R15, -0x200, R0 ;  /* 0xfffffe000f117824 */ /* 0x001fce00078e0200 */
[----:B------:R-:W0:Y:S01]  /*00a0*/  LDC.64 R2, c[0x0][0x390] ;  /* 0x0000e400ff027b82 */ /* 0x000e220000000a00 */
[----:B--2---:R-:W-:Y:S01]  /*00b0*/  IMAD.MOV.U32 R0, RZ, RZ, R14 ;  /* 0x000000ffff007224 */ /* 0x004fe200078e000e */
[----:B------:R-:W-:-:S06]  /*00c0*/  ISETP.GE.AND P0, PT, R14, R17, PT ;  /* 0x000000110e00720c */ /* 0x000fcc0003f06270 */
[----:B------:R-:W2:Y:S08]  /*00d0*/  LDC.64 R4, c[0x0][0x398] ;  /* 0x0000e600ff047b82 */ /* 0x000eb00000000a00 */
[----:B------:R-:W0:Y:S01]  /*00e0*/  LDC.64 R6, c[0x0][0x398] ;  /* 0x0000e600ff067b82 */ /* 0x000e220000000a00 */
[----:B------:R-:W-:Y:S01]  /*00f0*/  @!P0 VIADD R14, R0, 0x80 ;  /* 0x00000080000e8836 */ /* 0x000fe20000000000 */
[----:B------:R-:W-:-:S04]  /*0100*/  @!P0 LEA R23, R15, R0, 0x9 ;  /* 0x000000000f178211 */ /* 0x000fc800078e48ff */
[----:B------:R-:W-:Y:S01]  /*0110*/  ISETP.GE.AND P1, PT, R14, R17, PT ;  /* 0x000000110e00720c */ /* 0x000fe20003f26270 */
[C---:B---3--:R-:W-:Y:S01]  /*0120*/  @!P0 IMAD.WIDE.U32 R12, R23.reuse, 0x2, R12 ;  /* 0x00000002170c8825 */ /* 0x048fe200078e000c */
[----:B------:R-:W-:Y:S01]  /*0130*/  PRMT R22, RZ, 0x7610, R22 ;  /* 0x00007610ff167816 */ /* 0x000fe20000000016 */
[----:B------:R-:W3:Y:S02]  /*0140*/  LDC.64 R26, c[0x0][0x390] ;  /* 0x0000e400ff1a7b82 */ /* 0x000ee40000000a00 */
[----:B----4-:R-:W-:-:S04]  /*0150*/  @!P0 IMAD.WIDE.U32 R10, R23, 0x4, R10 ;  /* 0x00000004170a8825 */ /* 0x010fc800078e000a */
[----:B------:R-:W-:Y:S01]  /*0160*/  HFMA2 R23, -RZ, RZ, 0, 0 ;  /* 0x00000000ff177431 */ /* 0x000fe200000001ff */
[----:B-1----:R1:W4:Y:S05]  /*0170*/  @!P0 LDG.E.U16 R16, desc[UR4][R12.64] ;  /* 0x000000040c108981 */ /* 0x00232a000c1e1500 */
[----:B------:R-:W4:Y:S01]  /*0180*/  @!P0 LDG.E R23, desc[UR4][R10.64] ;  /* 0x000000040a178981 */ /* 0x000f22000c1e1900 */
[----:B------:R-:W-:Y:S01]  /*0190*/  @!P1 LEA R21, R15, R14, 0x9 ;  /* 0x0000000e0f159211 */ /* 0x000fe200078e48ff */
[----:B------:R-:W-:-:S05]  /*01a0*/  @!P1 VIADD R14, R14, 0x80 ;  /* 0x000000800e0e9836 */ /* 0x000fca0000000000 */
[----:B------:R-:W-:Y:S01]  /*01b0*/  ISETP.GE.AND P2, PT, R14, R17, PT ;  /* 0x000000110e00720c */ /* 0x000fe20003f46270 */
[----:B------:R-:W-:Y:S01]  /*01c0*/  @!P1 IMAD.WIDE.U32 R8, R21, 0x2, R8 ;  /* 0x0000000215089825 */ /* 0x000fe200078e0008 */
[----:B------:R-:W-:-:S03]  /*01d0*/  PRMT R24, RZ, 0x7610, R24 ;  /* 0x00007610ff187816 */ /* 0x000fc60000000018 */
[----:B--2---:R-:W-:Y:S01]  /*01e0*/  @!P1 IMAD.WIDE.U32 R4, R21, 0x4, R4 ;  /* 0x0000000415049825 */ /* 0x004fe200078e0004 */
[----:B------:R-:W-:Y:S01]  /*01f0*/  MOV R21, RZ ;  /* 0x000000ff00157202 */ /* 0x000fe20000000f00 */
[----:B------:R2:W4:Y:S06]  /*0200*/  @!P1 LDG.E.U16 R22, desc[UR4][R8.64] ;  /* 0x0000000408169981 */ /* 0x00052c000c1e1500 */
[----:B------:R-:W-:-:S04]  /*0210*/  @!P2 IMAD R25, R15, 0x200, R14 ;  /* 0x000002000f19a824 */ /* 0x000fc800078e020e */
[----:B0-----:R-:W-:-:S04]  /*0220*/  @!P2 IMAD.WIDE.U32 R2, R25, 0x2, R2 ;  /* 0x000000021902a825 */ /* 0x001fc800078e0002 */
[----:B-1----:R-:W-:Y:S01]  /*0230*/  @!P2 IMAD.WIDE.U32 R12, R25, 0x4, R6 ;  /* 0x00000004190ca825 */ /* 0x002fe200078e0006 */
[----:B------:R-:W4:Y:S01]  /*0240*/  @!P2 LDG.E.U16 R24, desc[UR4][R2.64] ;  /* 0x000000040218a981 */ /* 0x000f22000c1e1500 */
[----:B------:R-:W0:Y:S02]  /*0250*/  LDC.64 R6, c[0x0][0x398] ;  /* 0x0000e600ff067b82 */ /* 0x000e240000000a00 */
[----:B------:R-:W-:Y:S01]  /*0260*/  IMAD.MOV.U32 R25, RZ, RZ, RZ ;  /* 0x000000ffff197224 */ /* 0x000fe200078e00ff */
[----:B------:R-:W4:Y:S05]  /*0270*/  @!P2 LDG.E R21, desc[UR4][R12.64] ;  /* 0x000000040c15a981 */ /* 0x000f2a000c1e1900 */
[----:B------:R1:W4:Y:S01]  /*0280*/  @!P1 LDG.E R25, desc[UR4][R4.64] ;  /* 0x0000000404199981 */ /* 0x000322000c1e1900 */
[----:B------:R-:W-:-:S05]  /*0290*/  @!P2 VIADD R14, R14, 0x80 ;  /* 0x000000800e0ea836 */ /* 0x000fca0000000000 */
[----:B------:R-:W-:Y:S02]  /*02a0*/  ISETP.GE.AND P0, PT, R14, R17, PT ;  /* 0x000000110e00720c */ /* 0x000fe40003f06270 */
[----:B--2---:R-:W-:Y:S01]  /*02b0*/  PRMT R8, RZ, 0x7610, R8 ;  /* 0x00007610ff087816 */ /* 0x004fe20000000008 */
[----:B-1----:R-:W-:-:S10]  /*02c0*/  IMAD.MOV.U32 R4, RZ, RZ, RZ ;  /* 0x000000ffff047224 */ /* 0x002fd400078e00ff */
[----:B------:R-:W-:-:S05]  /*02d0*/  @!P0 LEA R9, R15, R14, 0x9 ;  /* 0x0000000e0f098211 */ /* 0x000fca00078e48ff */
[----:B---3--:R-:W-:-:S04]  /*02e0*/  @!P0 IMAD.WIDE.U32 R26, R9, 0x2, R26 ;  /* 0x00000002091a8825 */ /* 0x008fc800078e001a */
[----:B0-----:R-:W-:Y:S01]  /*02f0*/  @!P0 IMAD.WIDE.U32 R6, R9, 0x4, R6 ;  /* 0x0000000409068825 */ /* 0x001fe200078e0006 */
[----:B------:R0:W5:Y:S04]  /*0300*/  @!P0 LDG.E.U16 R8, desc[UR4][R26.64] ;  /* 0x000000041a088981 */ /* 0x000168000c1e1500 */
[----:B------:R0:W5:Y:S01]  /*0310*/  @!P0 LDG.E R4, desc[UR4][R6.64] ;  /* 0x0000000406048981 */ /* 0x000162000c1e1900 */
[----:B------:R-:W-:-:S13]  /*0320*/  ISETP.GE.AND P0, PT, R0, R17, PT ;  /* 0x000000110000720c */ /* 0x000fda0003f06270 */
[----:B------:R-:W1:Y:S01]  /*0330*/  @!P0 LDC.64 R2, c[0x0][0x388] ;  /* 0x0000e200ff028b82 */ /* 0x000e620000000a00 */
[----:B------:R-:W-:Y:S01]  /*0340*/  @!P0 LEA R5, R15, R0, 0x9 ;  /* 0x000000000f058211 */ /* 0x000fe200078e48ff */
[C---:B------:R-:W-:Y:S01]  /*0350*/  VIADD R10, R0.reuse, 0x100 ;  /* 0x00000100000a7836 */ /* 0x040fe20000000000 */
[----:B------:R-:W-:-:S04]  /*0360*/  IADD3 R12, PT, PT, R0, 0x80, RZ ;  /* 0x00000080000c7810 */ /* 0x000fc80007ffe0ff */
[-C--:B------:R-:W-:Y:S02]  /*0370*/  ISETP.GE.AND P1, PT, R12, R17.reuse, PT ;  /* 0x000000110c00720c */ /* 0x080fe40003f26270 */
[----:B------:R-:W-:Y:S01]  /*0380*/  ISETP.GE.AND P2, PT, R10, R17, PT ;  /* 0x000000110a00720c */ /* 0x000fe20003f46270 */
[----:B------:R-:W-:Y:S02]  /*0390*/  VIADD R10, R0, 0x180 ;  /* 0x00000180000a7836 */ /* 0x000fe40000000000 */
[----:B------:R-:W-:Y:S02]  /*03a0*/  @!P0 IMAD.MOV.U32 R0, RZ, RZ, R12 ;  /* 0x000000ffff008224 */ /* 0x000fe400078e000c */
[----:B-1----:R-:W-:-:S03]  /*03b0*/  @!P0 IMAD.WIDE.U32 R2, R5, 0x2, R2 ;  /* 0x0000000205028825 */ /* 0x002fc600078e0002 */
[----:B------:R-:W-:Y:S01]  /*03c0*/  ISETP.GE.AND P3, PT, R0, R17, PT ;  /* 0x000000110000720c */ /* 0x000fe20003f66270 */
[----:B------:R-:W-:Y:S01]  /*03d0*/  BSSY.RECONVERGENT B0, `(.L_x_6030) ;  /* 0x0000016000007945 */ /* 0x000fe20003800200 */
[----:B----4-:R-:W-:-:S05]  /*03e0*/  @!P0 SHF.L.U32 R16, R16, 0x10, RZ ;  /* 0x0000001010108819 */ /* 0x010fca00000006ff */
[----:B------:R-:W-:-:S05]  /*03f0*/  @!P0 FMUL.FTZ R16, R16, R23 ;  /* 0x0000001710108220 */ /* 0x000fca0000410000 */
[----:B------:R-:W-:-:S05]  /*0400*/  @!P0 F2FP.BF16.F32.PACK_AB R20, RZ, R16 ;  /* 0x00000010ff14823e */ /* 0x000fca00000010ff */
[----:B------:R0:W-:Y:S01]  /*0410*/  @!P0 STG.E.U16 desc[UR4][R2.64], R20 ;  /* 0x0000001402008986 */ /* 0x0001e2000c101504 */
[----:B------:R-:W-:Y:S01]  /*0420*/  @!P1 SHF.L.U32 R22, R22, 0x10, RZ ;  /* 0x0000001016169819 */ /* 0x000fe200000006ff */
[----:B------:R-:W-:-:S04]  /*0430*/  @!P2 IMAD.U32 R24, R24, 0x10000, RZ ;  /* 0x000100001818a824 */ /* 0x000fc800078e00ff */
[----:B------:R-:W-:Y:S01]  /*0440*/  @!P2 FMUL.FTZ R21, R24, R21 ;  /* 0x000000151815a220 */ /* 0x000fe20000410000 */
[----:B------:R-:W-:-:S04]  /*0450*/  @!P1 FMUL.FTZ R22, R22, R25 ;  /* 0x0000001916169220 */ /* 0x000fc80000410000 */
[----:B------:R-:W-:Y:S02]  /*0460*/  @!P2 F2FP.BF16.F32.PACK_AB R19, RZ, R21 ;  /* 0x00000015ff13a23e */ /* 0x000fe400000010ff */
[----:B------:R-:W-:Y:S01]  /*0470*/  @!P1 F2FP.BF16.F32.PACK_AB R18, RZ, R22 ;  /* 0x00000016ff12923e */ /* 0x000fe200000010ff */
[----:B0-----:R-:W-:Y:S06]  /*0480*/  @P3 BRA `(.L_x_6031) ;  /* 0x0000000000283947 */ /* 0x001fec0003800000 */
[----:B------:R-:W0:Y:S01]  /*0490*/  LDC.64 R2, c[0x0][0x388] ;  /* 0x0000e200ff027b82 */ /* 0x000e220000000a00 */
[----:B------:R-:W-:Y:S01]  /*04a0*/  LEA R7, R15, R0, 0x9 ;  /* 0x000000000f077211 */ /* 0x000fe200078e48ff */
[----:B------:R-:W-:-:S05]  /*04b0*/  VIADD R0, R0, 0x80 ;  /* 0x0000008000007836 */ /* 0x000fca0000000000 */
[----:B------:R-:W-:-:S13]  /*04c0*/  ISETP.GE.AND P0, PT, R0, R17, PT ;  /* 0x000000110000720c */ /* 0x000fda0003f06270 */
[----:B------:R-:W-:Y:S01]  /*04d0*/  @!P0 LEA R5, R15, R0, 0x9 ;  /* 0x000000000f058211 */ /* 0x000fe200078e48ff */
[----:B------:R-:W-:Y:S02]  /*04e0*/  @!P0 VIADD R0, R0, 0x80 ;  /* 0x0000008000008836 */ /* 0x000fe40000000000 */
[----:B0-----:R-:W-:-:S04]  /*04f0*/  IMAD.WIDE.U32 R6, R7, 0x2, R2 ;  /* 0x0000000207067825 */ /* 0x001fc800078e0002 */
[----:B------:R-:W-:Y:S01]  /*0500*/  @!P0 IMAD.WIDE.U32 R2, R5, 0x2, R2 ;  /* 0x0000000205028825 */ /* 0x000fe200078e0002 */
[----:B------:R0:W-:Y:S04]  /*0510*/  STG.E.U16 desc[UR4][R6.64], R18 ;  /* 0x0000001206007986 */ /* 0x0001e8000c101504 */
[----:B------:R0:W-:Y:S02]  /*0520*/  @!P0 STG.E.U16 desc[UR4][R2.64], R19 ;  /* 0x0000001302008986 */ /* 0x0001e4000c101504 */
.L_x_6031:
[----:B------:R-:W-:Y:S05]  /*0530*/  BSYNC.RECONVERGENT B0 ;  /* 0x0000000000007941 */ /* 0x000fea0003800200 */
.L_x_6030:
[-C--:B------:R-:W-:Y:S02]  /*0540*/  ISETP.GE.AND P1, PT, R0, R17.reuse, PT ;  /* 0x000000110000720c */ /* 0x080fe40003f26270 */
[----:B------:R-:W-:-:S11]  /*0550*/  ISETP.GE.AND P0, PT, R10, R17, PT ;  /* 0x000000110a00720c */ /* 0x000fd60003f06270 */
[----:B------:R-:W-:Y:S05]  /*0560*/  @P1 EXIT ;  /* 0x000000000000194d */ /* 0x000fea0003800000 */
[----:B0-----:R-:W0:Y:S01]  /*0570*/  LDC.64 R2, c[0x0][0x388] ;  /* 0x0000e200ff027b82 */ /* 0x001e220000000a00 */
[----:B-----5:R-:W-:Y:S01]  /*0580*/  @!P0 SHF.L.U32 R5, R8, 0x10, RZ ;  /* 0x0000001008058819 */ /* 0x020fe200000006ff */
[----:B------:R-:W-:-:S04]  /*0590*/  IMAD R15, R15, 0x200, R0 ;  /* 0x000002000f0f7824 */ /* 0x000fc800078e0200 */
[----:B------:R-:W-:-:S05]  /*05a0*/  @!P0 FMUL.FTZ R4, R5, R4 ;  /* 0x0000000405048220 */ /* 0x000fca0000410000 */
[----:B------:R-:W-:Y:S01]  /*05b0*/  @!P0 F2FP.BF16.F32.PACK_AB R6, RZ, R4 ;  /* 0x00000004ff06823e */ /* 0x000fe200000010ff */
[----:B0-----:R-:W-:-:S05]  /*05c0*/  IMAD.WIDE.U32 R2, R15, 0x2, R2 ;  /* 0x000000020f027825 */ /* 0x001fca00078e0002 */
[----:B------:R-:W-:Y:S01]  /*05d0*/  STG.E.U16 desc[UR4][R2.64], R6 ;  /* 0x0000000602007986 */ /* 0x000fe2000c101504 */
[----:B------:R-:W-:Y:S05]  /*05e0*/  EXIT ;  /* 0x000000000000794d */ /* 0x000fea0003800000 */
.L_x_6032:
        /* <DEDUP_REMOVED lines=9> */
.L_x_27152:


//--------------------- .text._ZN2at6native29vectorized_elementwise_kernelILi2EZZZNS0_49_GLOBAL__N__b919a28f_16_Normalization_cu_5c38458736batch_norm_elementwise_backward_evalERKNS_6TensorES5_S5_S5_ENKUlvE0_clEvENKUlvE2_clEvEUlN3c108BFloat16EfE_St5arrayIPcLm3EEEEviT0_T1_ --------------------------
	.section	.text._ZN2at6native29vectorized_elementwise_kernelILi2EZZZNS0_49_GLOBAL__N__b919a28f_16_Normalization_cu_5c38458736batch_norm_elementwise_backward_evalERKNS_6TensorES5_S5_S5_ENKUlvE0_clEvENKUlvE2_clEvEUlN3c108BFloat16EfE_St5arrayIPcLm3EEEEviT0_T1_,"ax",@progbits
	.align	128
        .global         _ZN2at6native29vectorized_elementwise_kernelILi2EZZZNS0_49_GLOBAL__N__b919a28f_16_Normalization_cu_5c38458736batch_norm_elementwise_backward_evalERKNS_6TensorES5_S5_S5_ENKUlvE0_clEvENKUlvE2_clEvEUlN3c108BFloat16EfE_St5arrayIPcLm3EEEEviT0_T1_
        .type           _ZN2at6native29vectorized_elementwise_kernelILi2EZZZNS0_49_GLOBAL__N__b919a28f_16_Normalization_cu_5c38458736batch_norm_elementwise_backward_evalERKNS_6TensorES5_S5_S5_ENKUlvE0_clEvENKUlvE2_clEvEUlN3c108BFloat16EfE_St5arrayIPcLm3EEEEviT0_T1_,@function
        .size           _ZN2at6native29vectorized_elementwise_kernelILi2EZZZNS0_49_GLOBAL__N__b919a28f_16_Normalization_cu_5c38458736batch_norm_elementwise_backward_evalERKNS_6TensorES5_S5_S5_ENKUlvE0_clEvENKUlvE2_clEvEUlN3c108BFloat16EfE_St5arrayIPcLm3EEEEviT0_T1_,(.L_x_27153 - _ZN2at6native29vectorized_elementwise_kernelILi2EZZZNS0_49_GLOBAL__N__b919a28f_16_Normalization_cu_5c38458736batch_norm_elementwise_backward_evalERKNS_6TensorES5_S5_S5_ENKUlvE0_clEvENKUlvE2_clEvEUlN3c108BFloat16EfE_St5arrayIPcLm3EEEEviT0_T1_)
        .other          _ZN2at6native29vectorized_elementwise_kernelILi2EZZZNS0_49_GLOBAL__N__b919a28f_16_Normalization_cu_5c38458736batch_norm_elementwise_backward_evalERKNS_6TensorES5_S5_S5_ENKUlvE0_clEvENKUlvE2_clEvEUlN3c108BFloat16EfE_St5arrayIPcLm3EEEEviT0_T1_,@"STO_CUDA_ENTRY STV_DEFAULT"
_ZN2at6native29vectorized_elementwise_kernelILi2EZZZNS0_49_GLOBAL__N__b919a28f_16_Normalization_cu_5c38458736batch_norm_elementwise_backward_evalERKNS_6TensorES5_S5_S5_ENKUlvE0_clEvENKUlvE2_clEvEUlN3c108BFloat16EfE_St5arrayIPcLm3EEEEviT0_T1_:
.text._ZN2at6native29vectorized_elementwise_kernelILi2EZZZNS0_49_GLOBAL__N__b919a28f_16_Normalization_cu_5c38458736batch_norm_elementwise_backward_evalERKNS_6TensorES5_S5_S5_ENKUlvE0_clEvENKUlvE2_clEvEUlN3c108BFloat16EfE_St5arrayIPcLm3EEEEviT0_T1_:
        /* <DEDUP_REMOVED lines=9> */
[----:B------:R-:W1:Y:S01]  /*0090*/  LDC.64 R36, c[0x0][0x390] ;  /* 0x0000e400ff247b82 */ /* 0x000e620000000a00 */
[----:B------:R-:W-:Y:S01]  /*00a0*/  PRMT R27, RZ, 0x7610, R27 ;  /* 0x00007610ff1b7816 */ /* 0x000fe2000000001b */
[----:B------:R-:W-:Y:S01]  /*00b0*/  HFMA2 R23, -RZ, RZ, 0, 0 ;  /* 0x00000000ff177431 */ /* 0x000fe200000001ff */
[----:B------:R-:W-:-:S05]  /*00c0*/  PRMT R25, RZ, 0x7610, R25 ;  /* 0x00007610ff197816 */ /* 0x000fca0000000019 */
[----:B------:R-:W2:Y:S08]  /*00d0*/  LDC.64 R34, c[0x0][0x398] ;  /* 0x0000e600ff227b82 */ /* 0x000eb00000000a00 */
[----:B------:R-:W3:Y:S08]  /*00e0*/  LDC.64 R18, c[0x0][0x390] ;  /* 0x0000e400ff127b82 */ /* 0x000ef00000000a00 */
[----:B------:R-:W4:Y:S01]  /*00f0*/  LDC.64 R20, c[0x0][0x398] ;  /* 0x0000e600ff147b82 */ /* 0x000f220000000a00 */
[----:B0-----:R-:W-:Y:S01]  /*0100*/  ISETP.GE.U32.AND P0, PT, R13, R2, PT ;  /* 0x000000020d00720c */ /* 0x001fe20003f06070 */
[----:B------:R-:W-:-:S06]  /*0110*/  IMAD.MOV.U32 R3, RZ, RZ, R13 ;  /* 0x000000ffff037224 */ /* 0x000fcc00078e000d */
[----:B------:R-:W0:Y:S08]  /*0120*/  LDC.64 R10, c[0x0][0x390] ;  /* 0x0000e400ff0a7b82 */ /* 0x000e300000000a00 */
[----:B------:R-:W5:Y:S01]  /*0130*/  LDC.64 R30, c[0x0][0x390] ;  /* 0x0000e400ff1e7b82 */ /* 0x000f620000000a00 */
[----:B------:R-:W-:Y:S01]  /*0140*/  @!P0 IADD3 R13, PT, PT, R3, 0x80, RZ ;  /* 0x00000080030d8810 */ /* 0x000fe20007ffe0ff */
[----:B------:R-:W-:-:S03]  /*0150*/  @!P0 IMAD.IADD R17, R0, 0x1, R3 ;  /* 0x0000000100118824 */ /* 0x000fc600078e0203 */
[----:B------:R-:W-:Y:S01]  /*0160*/  ISETP.GE.U32.AND P1, PT, R13, R2, PT ;  /* 0x000000020d00720c */ /* 0x000fe20003f26070 */
[C---:B-1----:R-:W-:Y:S02]  /*0170*/  @!P0 IMAD.WIDE.U32 R36, R17.reuse, 0x2, R36 ;  /* 0x0000000211248825 */ /* 0x042fe400078e0024 */
[----:B------:R-:W1:Y:S02]  /*0180*/  LDC.64 R32, c[0x0][0x398] ;  /* 0x0000e600ff207b82 */ /* 0x000e640000000a00 */
[----:B--2---:R-:W-:Y:S01]  /*0190*/  @!P0 IMAD.WIDE.U32 R34, R17, 0x4, R34 ;  /* 0x0000000411228825 */ /* 0x004fe200078e0022 */
[----:B------:R2:W5:Y:S04]  /*01a0*/  @!P0 LDG.E.U16 R27, desc[UR4][R36.64] ;  /* 0x00000004241b8981 */ /* 0x000568000c1e1500 */
[----:B------:R4:W5:Y:S03]  /*01b0*/  @!P0 LDG.E R23, desc[UR4][R34.64] ;  /* 0x0000000422178981 */ /* 0x000966000c1e1900 */
[----:B------:R-:W-:Y:S01]  /*01c0*/  @!P1 IMAD.IADD R15, R0, 0x1, R13 ;  /* 0x00000001000f9824 */ /* 0x000fe200078e020d */
[----:B------:R-:W-:-:S02]  /*01d0*/  @!P1 IADD3 R13, PT, PT, R13, 0x80, RZ ;  /* 0x000000800d0d9810 */ /* 0x000fc40007ffe0ff */
[----:B------:R-:W-:Y:S01]  /*01e0*/  PRMT R22, RZ, 0x7610, R22 ;  /* 0x00007610ff167816 */ /* 0x000fe20000000016 */
[----:B---3--:R-:W-:Y:S01]  /*01f0*/  @!P1 IMAD.WIDE.U32 R18, R15, 0x2, R18 ;  /* 0x000000020f129825 */ /* 0x008fe200078e0012 */
[----:B------:R-:W-:Y:S01]  /*0200*/  ISETP.GE.U32.AND P2, PT, R13, R2, PT ;  /* 0x000000020d00720c */ /* 0x000fe20003f46070 */
[----:B--2---:R-:W2:Y:S02]  /*0210*/  LDC.64 R36, c[0x0][0x390] ;  /* 0x0000e400ff247b82 */ /* 0x004ea40000000a00 */
[----:B----4-:R-:W-:Y:S01]  /*0220*/  @!P1 IMAD.WIDE.U32 R20, R15, 0x4, R20 ;  /* 0x000000040f149825 */ /* 0x010fe200078e0014 */
[----:B------:R-:W3:Y:S05]  /*0230*/  @!P1 LDG.E.U16 R25, desc[UR4][R18.64] ;  /* 0x0000000412199981 */ /* 0x000eea000c1e1500 */
[----:B------:R-:W4:Y:S04]  /*0240*/  LDC.64 R14, c[0x0][0x398] ;  /* 0x0000e600ff0e7b82 */ /* 0x000f280000000a00 */
[----:B------:R-:W-:Y:S01]  /*0250*/  @!P2 IMAD.IADD R17, R0, 0x1, R13 ;  /* 0x000000010011a824 */ /* 0x000fe200078e020d */
[----:B------:R-:W-:Y:S01]  /*0260*/  @!P2 IADD3 R13, PT, PT, R13, 0x80, RZ ;  /* 0x000000800d0da810 */ /* 0x000fe20007ffe0ff */
[----:B------:R-:W-:-:S02]  /*0270*/  IMAD.MOV.U32 R24, RZ, RZ, RZ ;  /* 0x000000ffff187224 */ /* 0x000fc400078e00ff */
[----:B------:R-:W2:Y:S01]  /*0280*/  LDC.64 R34, c[0x0][0x398] ;  /* 0x0000e600ff227b82 */ /* 0x000ea20000000a00 */
[----:B------:R-:W-:Y:S01]  /*0290*/  ISETP.GE.U32.AND P0, PT, R13, R2, PT ;  /* 0x000000020d00720c */ /* 0x000fe20003f06070 */
[----:B0-----:R-:W-:Y:S02]  /*02a0*/  @!P2 IMAD.WIDE.U32 R10, R17, 0x2, R10 ;  /* 0x00000002110aa825 */ /* 0x001fe400078e000a */
[----:B------:R-:W3:Y:S04]  /*02b0*/  @!P1 LDG.E R24, desc[UR4][R20.64] ;  /* 0x0000000414189981 */ /* 0x000ee8000c1e1900 */
[----:B------:R0:W3:Y:S06]  /*02c0*/  @!P2 LDG.E.U16 R22, desc[UR4][R10.64] ;  /* 0x000000040a16a981 */ /* 0x0000ec000c1e1500 */
[----:B0-----:R-:W-:Y:S01]  /*02d0*/  @!P0 IADD3 R11, PT, PT, R0, R13, RZ ;  /* 0x0000000d000b8210 */ /* 0x001fe20007ffe0ff */
[----:B------:R-:W-:-:S05]  /*02e0*/  @!P0 VIADD R13, R13, 0x80 ;  /* 0x000000800d0d8836 */ /* 0x000fca0000000000 */
[----:B------:R-:W-:Y:S01]  /*02f0*/  ISETP.GE.U32.AND P1, PT, R13, R2, PT ;  /* 0x000000020d00720c */ /* 0x000fe20003f26070 */
[C---:B-----5:R-:W-:Y:S01]  /*0300*/  @!P0 IMAD.WIDE.U32 R30, R11.reuse, 0x2, R30 ;  /* 0x000000020b1e8825 */ /* 0x060fe200078e001e */
[----:B------:R-:W-:Y:S02]  /*0310*/  PRMT R20, RZ, 0x7610, R20 ;  /* 0x00007610ff147816 */ /* 0x000fe40000000014 */
[----:B------:R-:W-:Y:S01]  /*0320*/  MOV R18, RZ ;  /* 0x000000ff00127202 */ /* 0x000fe20000000f00 */
[----:B----4-:R-:W-:-:S03]  /*0330*/  @!P0 IMAD.WIDE.U32 R14, R11, 0x4, R14 ;  /* 0x000000040b0e8825 */ /* 0x010fc600078e000e */
[----:B------:R0:W4:Y:S01]  /*0340*/  @!P0 LDG.E.U16 R20, desc[UR4][R30.64] ;  /* 0x000000041e148981 */ /* 0x000122000c1e1500 */
[----:B------:R-:W-:Y:S02]  /*0350*/  IMAD.MOV.U32 R16, RZ, RZ, RZ ;  /* 0x000000ffff107224 */ /* 0x000fe400078e00ff */
[----:B-1----:R-:W-:Y:S02]  /*0360*/  @!P2 IMAD.WIDE.U32 R32, R17, 0x4, R32 ;  /* 0x000000041120a825 */ /* 0x002fe400078e0020 */
[----:B------:R-:W-:Y:S02]  /*0370*/  @!P1 IADD3 R11, PT, PT, R0, R13, RZ ;  /* 0x0000000d000b9210 */ /* 0x000fe40007ffe0ff */
[----:B------:R-:W-:Y:S01]  /*0380*/  @!P1 VIADD R13, R13, 0x80 ;  /* 0x000000800d0d9836 */ /* 0x000fe20000000000 */
[----:B------:R-:W5:Y:S01]  /*0390*/  @!P0 LDG.E R16, desc[UR4][R14.64] ;  /* 0x000000040e108981 */ /* 0x000f62000c1e1900 */
[----:B0-----:R-:W0:Y:S03]  /*03a0*/  LDC.64 R30, c[0x0][0x398] ;  /* 0x0000e600ff1e7b82 */ /* 0x001e260000000a00 */
[----:B------:R1:W5:Y:S01]  /*03b0*/  @!P2 LDG.E R18, desc[UR4][R32.64] ;  /* 0x000000042012a981 */ /* 0x000362000c1e1900 */
[----:B------:R-:W-:-:S04]  /*03c0*/  ISETP.GE.U32.AND P0, PT, R13, R2, PT ;  /* 0x000000020d00720c */ /* 0x000fc80003f06070 */
[----:B-1----:R-:W1:Y:S01]  /*03d0*/  LDC.64 R32, c[0x0][0x390] ;  /* 0x0000e400ff207b82 */ /* 0x002e620000000a00 */
[----:B------:R-:W-:Y:S01]  /*03e0*/  PRMT R19, RZ, 0x7610, R19 ;  /* 0x00007610ff137816 */ /* 0x000fe20000000013 */
[----:B------:R-:W-:Y:S02]  /*03f0*/  HFMA2 R10, -RZ, RZ, 0, 0 ;  /* 0x00000000ff0a7431 */ /* 0x000fe400000001ff */
[----:B--2---:R-:W-:-:S04]  /*0400*/  @!P1 IMAD.WIDE.U32 R36, R11, 0x2, R36 ;  /* 0x000000020b249825 */ /* 0x004fc800078e0024 */
[----:B------:R-:W-:Y:S01]  /*0410*/  @!P1 IMAD.WIDE.U32 R34, R11, 0x4, R34 ;  /* 0x000000040b229825 */ /* 0x000fe200078e0022 */
[----:B------:R2:W5:Y:S03]  /*0420*/  @!P1 LDG.E.U16 R19, desc[UR4][R36.64] ;  /* 0x0000000424139981 */ /* 0x000566000c1e1500 */
[C---:B------:R-:W-:Y:S01]  /*0430*/  @!P0 IMAD.IADD R15, R0.reuse, 0x1, R13 ;  /* 0x00000001000f8824 */ /* 0x040fe200078e020d */
[----:B------:R-:W-:Y:S01]  /*0440*/  @!P0 IADD3 R13, PT, PT, R13, 0x80, RZ ;  /* 0x000000800d0d8810 */ /* 0x000fe20007ffe0ff */
[----:B------:R1:W5:Y:S03]  /*0450*/  @!P1 LDG.E R10, desc[UR4][R34.64] ;  /* 0x00000004220a9981 */ /* 0x000366000c1e1900 */
[----:B------:R-:W-:Y:S01]  /*0460*/  ISETP.GE.U32.AND P1, PT, R13, R2, PT ;  /* 0x000000020d00720c */ /* 0x000fe20003f26070 */
[----:B------:R-:W-:Y:S01]  /*0470*/  IMAD.MOV.U32 R14, RZ, RZ, RZ ;  /* 0x000000ffff0e7224 */ /* 0x000fe200078e00ff */
[----:B------:R-:W-:Y:S01]  /*0480*/  PRMT R11, RZ, 0x7610, R11 ;  /* 0x00007610ff0b7816 */ /* 0x000fe2000000000b */
[C---:B0-----:R-:W-:Y:S01]  /*0490*/  @!P0 IMAD.WIDE.U32 R30, R15.reuse, 0x4, R30 ;  /* 0x000000040f1e8825 */ /* 0x041fe200078e001e */
[----:B--2---:R-:W0:Y:S03]  /*04a0*/  LDC.64 R36, c[0x0][0x390] ;  /* 0x0000e400ff247b82 */ /* 0x004e260000000a00 */
[----:B-1----:R-:W-:Y:S01]  /*04b0*/  @!P0 IMAD.WIDE.U32 R32, R15, 0x2, R32 ;  /* 0x000000020f208825 */ /* 0x002fe200078e0020 */
[----:B------:R1:W2:Y:S04]  /*04c0*/  @!P0 LDG.E R14, desc[UR4][R30.64] ;  /* 0x000000041e0e8981 */ /* 0x0002a8000c1e1900 */
[----:B------:R-:W0:Y:S01]  /*04d0*/  LDC.64 R34, c[0x0][0x398] ;  /* 0x0000e600ff227b82 */ /* 0x000e220000000a00 */
[----:B------:R1:W2:Y:S07]  /*04e0*/  @!P0 LDG.E.U16 R11, desc[UR4][R32.64] ;  /* 0x00000004200b8981 */ /* 0x0002ae000c1e1500 */
[----:B-1----:R-:W1:Y:S01]  /*04f0*/  LDC.64 R30, c[0x0][0x390] ;  /* 0x0000e400ff1e7b82 */ /* 0x002e620000000a00 */
[----:B------:R-:W-:Y:S01]  /*0500*/  @!P1 IADD3 R32, PT, PT, R0, R13, RZ ;  /* 0x0000000d00209210 */ /* 0x000fe20007ffe0ff */
[----:B------:R-:W-:-:S05]  /*0510*/  @!P1 VIADD R13, R13, 0x80 ;  /* 0x000000800d0d9836 */ /* 0x000fca0000000000 */
[----:B------:R-:W-:-:S13]  /*0520*/  ISETP.GE.U32.AND P0, PT, R13, R2, PT ;  /* 0x000000020d00720c */ /* 0x000fda0003f06070 */
[----:B------:R-:W-:Y:S02]  /*0530*/  @!P0 IADD3 R15, PT, PT, R0, R13, RZ ;  /* 0x0000000d000f8210 */ /* 0x000fe40007ffe0ff */
[----:B------:R-:W-:-:S03]  /*0540*/  PRMT R13, RZ, 0x7610, R13 ;  /* 0x00007610ff0d7816 */ /* 0x000fc6000000000d */
[----:B-1----:R-:W-:-:S05]  /*0550*/  @!P0 IMAD.WIDE.U32 R30, R15, 0x2, R30 ;  /* 0x000000020f1e8825 */ /* 0x002fca00078e001e */
[----:B------:R1:W2:Y:S02]  /*0560*/  @!P0 LDG.E.U16 R13, desc[UR4][R30.64] ;  /* 0x000000041e0d8981 */ /* 0x0002a4000c1e1500 */
[----:B-1----:R-:W1:Y:S01]  /*0570*/  LDC.64 R30, c[0x0][0x398] ;  /* 0x0000e600ff1e7b82 */ /* 0x002e620000000a00 */
[----:B------:R-:W-:Y:S01]  /*0580*/  PRMT R17, RZ, 0x7610, R17 ;  /* 0x00007610ff117816 */ /* 0x000fe20000000011 */
[----:B0-----:R-:W-:-:S04]  /*0590*/  @!P1 IMAD.WIDE.U32 R36, R32, 0x2, R36 ;  /* 0x0000000220249825 */ /* 0x001fc800078e0024 */
[----:B------:R-:W-:Y:S01]  /*05a0*/  @!P1 IMAD.WIDE.U32 R32, R32, 0x4, R34 ;  /* 0x0000000420209825 */ /* 0x000fe200078e0022 */
[----:B------:R-:W2:Y:S03]  /*05b0*/  @!P1 LDG.E.U16 R17, desc[UR4][R36.64] ;  /* 0x0000000424119981 */ /* 0x000ea6000c1e1500 */
[----:B------:R-:W-:-:S06]  /*05c0*/  IMAD.MOV.U32 R12, RZ, RZ, RZ ;  /* 0x000000ffff0c7224 */ /* 0x000fcc00078e00ff */
[----:B------:R0:W2:Y:S01]  /*05d0*/  @!P1 LDG.E R12, desc[UR4][R32.64] ;  /* 0x00000004200c9981 */ /* 0x0000a2000c1e1900 */
[----:B-1----:R-:W-:Y:S01]  /*05e0*/  @!P0 IMAD.WIDE.U32 R34, R15, 0x4, R30 ;  /* 0x000000040f228825 */ /* 0x002fe200078e001e */
[----:B------:R-:W-:-:S06]  /*05f0*/  MOV R15, RZ ;  /* 0x000000ff000f7202 */ /* 0x000fcc0000000f00 */
[----:B------:R-:W2:Y:S01]  /*0600*/  @!P0 LDG.E R15, desc[UR4][R34.64] ;  /* 0x00000004220f8981 */ /* 0x000ea2000c1e1900 */
[C---:B------:R-:W-:Y:S01]  /*0610*/  VIADD R21, R3.reuse, 0x80 ;  /* 0x0000008003157836 */ /* 0x040fe20000000000 */
[----:B------:R-:W-:-:S04]  /*0620*/  ISETP.GE.U32.AND P0, PT, R3, R2, PT ;  /* 0x000000020300720c */ /* 0x000fc80003f06070 */
[----:B------:R-:W-:-:S09]  /*0630*/  ISETP.GE.U32.AND P4, PT, R21, R2, PT ;  /* 0x000000021500720c */ /* 0x000fd20003f86070 */
[----:B------:R-:W1:Y:S01]  /*0640*/  @!P0 LDC.64 R30, c[0x0][0x388] ;  /* 0x0000e200ff1e8b82 */ /* 0x000e620000000a00 */
[----:B------:R-:W-:Y:S04]  /*0650*/  BSSY.RECONVERGENT B0, `(.L_x_6034) ;  /* 0x0000055000007945 */ /* 0x000fe80003800200 */
[----:B------:R-:W-:Y:S01]  /*0660*/  BSSY.RELIABLE B1, `(.L_x_6035) ;  /* 0x000004d000017945 */ /* 0x000fe20003800100 */
[----:B0-----:R-:W-:-:S05]  /*0670*/  @!P0 SHF.L.U32 R32, R27, 0x10, RZ ;  /* 0x000000101b208819 */ /* 0x001fca00000006ff */
[----:B------:R-:W-:Y:S01]  /*0680*/  @!P0 FMUL.FTZ R23, R32, R23 ;  /* 0x0000001720178220 */ /* 0x000fe20000410000 */
[----:B---3--:R-:W-:-:S04]  /*0690*/  @!P4 IMAD.U32 R25, R25, 0x10000, RZ ;  /* 0x000100001919c824 */ /* 0x008fc800078e00ff */
[----:B------:R-:W-:Y:S01]  /*06a0*/  @!P0 F2FP.BF16.F32.PACK_AB R26, RZ, R23 ;  /* 0x00000017ff1a823e */ /* 0x000fe200000010ff */
[C---:B------:R-:W-:Y:S01]  /*06b0*/  VIADD R23, R3.reuse, 0x280 ;  /* 0x0000028003177836 */ /* 0x040fe20000000000 */
[----:B------:R-:W-:Y:S01]  /*06c0*/  IADD3 R27, PT, PT, R3, 0x200, RZ ;  /* 0x00000200031b7810 */ /* 0x000fe20007ffe0ff */
[----:B------:R-:W-:Y:S01]  /*06d0*/  @!P4 FMUL.FTZ R24, R25, R24 ;  /* 0x000000181918c220 */ /* 0x000fe20000410000 */
[----:B------:R-:W-:-:S04]  /*06e0*/  IADD3 R25, PT, PT, R3, 0x100, RZ ;  /* 0x0000010003197810 */ /* 0x000fc80007ffe0ff */
[-C--:B------:R-:W-:Y:S01]  /*06f0*/  ISETP.GE.U32.AND P1, PT, R25, R2.reuse, PT ;  /* 0x000000021900720c */ /* 0x080fe20003f26070 */
[----:B------:R-:W-:Y:S01]  /*0700*/  VIADD R25, R3, 0x180 ;  /* 0x0000018003197836 */ /* 0x000fe20000000000 */
[-C--:B------:R-:W-:Y:S02]  /*0710*/  ISETP.GE.U32.AND P6, PT, R23, R2.reuse, PT ;  /* 0x000000021700720c */ /* 0x080fe40003fc6070 */
[-C--:B------:R-:W-:Y:S02]  /*0720*/  ISETP.GE.U32.AND P3, PT, R27, R2.reuse, PT ;  /* 0x000000021b00720c */ /* 0x080fe40003f66070 */
[----:B------:R-:W-:Y:S02]  /*0730*/  ISETP.GE.U32.AND P2, PT, R25, R2, PT ;  /* 0x000000021900720c */ /* 0x000fe40003f46070 */
[C---:B------:R-:W-:Y:S01]  /*0740*/  IADD3 R25, PT, PT, R3.reuse, 0x300, RZ ;  /* 0x0000030003197810 */ /* 0x040fe20007ffe0ff */
[----:B------:R-:W-:Y:S01]  /*0750*/  @!P0 IMAD.IADD R27, R0, 0x1, R3 ;  /* 0x00000001001b8824 */ /* 0x000fe200078e0203 */
[----:B------:R-:W-:-:S02]  /*0760*/  IADD3 R23, PT, PT, R3, 0x380, RZ ;  /* 0x0000038003177810 */ /* 0x000fc40007ffe0ff */
[----:B------:R-:W-:Y:S02]  /*0770*/  @!P4 F2FP.BF16.F32.PACK_AB R28, RZ, R24 ;  /* 0x00000018ff1cc23e */ /* 0x000fe400000010ff */
[-C--:B------:R-:W-:Y:S01]  /*0780*/  ISETP.GE.U32.AND P5, PT, R25, R2.reuse, PT ;  /* 0x000000021900720c */ /* 0x080fe20003fa6070 */
[----:B-1----:R-:W-:Y:S01]  /*0790*/  @!P0 IMAD.WIDE.U32 R30, R27, 0x2, R30 ;  /* 0x000000021b1e8825 */ /* 0x002fe200078e001e */
[-C--:B------:R-:W-:Y:S02]  /*07a0*/  ISETP.GE.U32.AND P4, PT, R23, R2.reuse, PT ;  /* 0x000000021700720c */ /* 0x080fe40003f86070 */
[----:B------:R-:W-:Y:S02]  /*07b0*/  @!P0 MOV R3, R21 ;  /* 0x0000001500038202 */ /* 0x000fe40000000f00 */
[----:B------:R0:W-:Y:S02]  /*07c0*/  @!P0 STG.E.U16 desc[UR4][R30.64], R26 ;  /* 0x0000001a1e008986 */ /* 0x0001e4000c101504 */
[----:B------:R-:W-:Y:S01]  /*07d0*/  ISETP.GE.U32.AND P0, PT, R3, R2, PT ;  /* 0x000000020300720c */ /* 0x000fe20003f06070 */
[----:B----4-:R-:W-:-:S02]  /*07e0*/  @!P2 IMAD.U32 R21, R20, 0x10000, RZ ;  /* 0x000100001415a824 */ /* 0x010fc400078e00ff */
[----:B------:R-:W-:Y:S02]  /*07f0*/  @!P1 IMAD.U32 R23, R22, 0x10000, RZ ;  /* 0x0001000016179824 */ /* 0x000fe400078e00ff */
[----:B-----5:R-:W-:Y:S02]  /*0800*/  @!P2 FMUL.FTZ R16, R21, R16 ;  /* 0x000000101510a220 */ /* 0x020fe40000410000 */
[----:B------:R-:W-:-:S03]  /*0810*/  @!P1 FMUL.FTZ R18, R23, R18 ;  /* 0x0000001217129220 */ /* 0x000fc60000410000 */
[----:B------:R-:W-:Y:S02]  /*0820*/  @!P2 F2FP.BF16.F32.PACK_AB R5, RZ, R16 ;  /* 0x00000010ff05a23e */ /* 0x000fe400000010ff */
[----:B------:R-:W-:Y:S02]  /*0830*/  @!P1 F2FP.BF16.F32.PACK_AB R4, RZ, R18 ;  /* 0x00000012ff04923e */ /* 0x000fe400000010ff */
[----:B------:R-:W-:-:S05]  /*0840*/  @!P3 SHF.L.U32 R19, R19, 0x10, RZ ;  /* 0x000000101313b819 */ /* 0x000fca00000006ff */
[----:B------:R-:W-:-:S05]  /*0850*/  @!P3 FMUL.FTZ R10, R19, R10 ;  /* 0x0000000a130ab220 */ /* 0x000fca0000410000 */
[----:B------:R-:W-:Y:S01]  /*0860*/  @!P3 F2FP.BF16.F32.PACK_AB R6, RZ, R10 ;  /* 0x0000000aff06b23e */ /* 0x000fe200000010ff */
[----:B--2---:R-:W-:-:S04]  /*0870*/  @!P6 IMAD.U32 R11, R11, 0x10000, RZ ;  /* 0x000100000b0be824 */ /* 0x004fc800078e00ff */
[----:B------:R-:W-:-:S05]  /*0880*/  @!P6 FMUL.FTZ R11, R11, R14 ;  /* 0x0000000e0b0be220 */ /* 0x000fca0000410000 */
[----:B------:R-:W-:Y:S01]  /*0890*/  @!P6 F2FP.BF16.F32.PACK_AB R7, RZ, R11 ;  /* 0x0000000bff07e23e */ /* 0x000fe200000010ff */
[----:B------:R-:W-:Y:S01]  /*08a0*/  @!P4 IMAD.U32 R20, R13, 0x10000, RZ ;  /* 0x000100000d14c824 */ /* 0x000fe200078e00ff */
[----:B------:R-:W-:-:S05]  /*08b0*/  @!P5 SHF.L.U32 R17, R17, 0x10, RZ ;  /* 0x000000101111d819 */ /* 0x000fca00000006ff */
[----:B------:R-:W-:-:S05]  /*08c0*/  @!P5 FMUL.FTZ R12, R17, R12 ;  /* 0x0000000c110cd220 */ /* 0x000fca0000410000 */
[----:B------:R-:W-:Y:S01]  /*08d0*/  @!P5 F2FP.BF16.F32.PACK_AB R8, RZ, R12 ;  /* 0x0000000cff08d23e */ /* 0x000fe200000010ff */
[----:B------:R-:W-:-:S05]  /*08e0*/  @!P4 FMUL.FTZ R15, R20, R15 ;  /* 0x0000000f140fc220 */ /* 0x000fca0000410000 */
[----:B------:R-:W-:Y:S01]  /*08f0*/  @!P4 F2FP.BF16.F32.PACK_AB R9, RZ, R15 ;  /* 0x0000000fff09c23e */ /* 0x000fe200000010ff */
[----:B0-----:R-:W-:Y:S06]  /*0900*/  @P0 BRA `(.L_x_6036) ;  /* 0x0000000000300947 */ /* 0x001fec0003800000 */
[----:B------:R-:W0:Y:S01]  /*0910*/  LDC.64 R10, c[0x0][0x388] ;  /* 0x0000e200ff0a7b82 */ /* 0x000e220000000a00 */
[----:B------:R-:W-:Y:S01]  /*0920*/  IADD3 R13, PT, PT, R0, R3, RZ ;  /* 0x00000003000d7210 */ /* 0x000fe20007ffe0ff */
[----:B------:R-:W-:-:S05]  /*0930*/  VIADD R3, R3, 0x80 ;  /* 0x0000008003037836 */ /* 0x000fca0000000000 */
[----:B------:R-:W-:Y:S01]  /*0940*/  ISETP.GE.U32.AND P0, PT, R3, R2, PT ;  /* 0x000000020300720c */ /* 0x000fe20003f06070 */
[----:B0-----:R-:W-:-:S05]  /*0950*/  IMAD.WIDE.U32 R10, R13, 0x2, R10 ;  /* 0x000000020d0a7825 */ /* 0x001fca00078e000a */
[----:B------:R0:W-:Y:S07]  /*0960*/  STG.E.U16 desc[UR4][R10.64], R28 ;  /* 0x0000001c0a007986 */ /* 0x0001ee000c101504 */
[----:B------:R-:W-:Y:S05]  /*0970*/  @P0 BRA `(.L_x_6037) ;  /* 0x0000000000300947 */ /* 0x000fea0003800000 */
[----:B0-----:R-:W0:Y:S01]  /*0980*/  LDC.64 R10, c[0x0][0x388] ;  /* 0x0000e200ff0a7b82 */ /* 0x001e220000000a00 */
[----:B------:R-:W-:Y:S01]  /*0990*/  IADD3 R13, PT, PT, R0, R3, RZ ;  /* 0x00000003000d7210 */ /* 0x000fe20007ffe0ff */
[----:B------:R-:W-:-:S04]  /*09a0*/  VIADD R3, R3, 0x80 ;  /* 0x0000008003037836 */ /* 0x000fc80000000000 */
[----:B0-----:R-:W-:-:S05]  /*09b0*/  IMAD.WIDE.U32 R10, R13, 0x2, R10 ;  /* 0x000000020d0a7825 */ /* 0x001fca00078e000a */
[----:B------:R0:W-:Y:S02]  /*09c0*/  STG.E.U16 desc[UR4][R10.64], R4 ;  /* 0x000000040a007986 */ /* 0x0001e4000c101504 */
.L_x_6036:
[----:B------:R-:W-:-:S13]  /*09d0*/  ISETP.GE.U32.AND P0, PT, R3, R2, PT ;  /* 0x000000020300720c */ /* 0x000fda0003f06070 */
[----:B------:R-:W-:Y:S05]  /*09e0*/  @P0 BRA `(.L_x_6038) ;  /* 0x0000000000300947 */ /* 0x000fea0003800000 */
[----:B0-----:R-:W0:Y:S01]  /*09f0*/  LDC.64 R10, c[0x0][0x388] ;  /* 0x0000e200ff0a7b82 */ /* 0x001e220000000a00 */
[----:B------:R-:W-:Y:S01]  /*0a00*/  IADD3 R13, PT, PT, R0, R3, RZ ;  /* 0x00000003000d7210 */ /* 0x000fe20007ffe0ff */
[----:B------:R-:W-:-:S04]  /*0a10*/  VIADD R3, R3, 0x80 ;  /* 0x0000008003037836 */ /* 0x000fc80000000000 */
[----:B0-----:R-:W-:-:S05]  /*0a20*/  IMAD.WIDE.U32 R10, R13, 0x2, R10 ;  /* 0x000000020d0a7825 */ /* 0x001fca00078e000a */
[----:B------:R1:W-:Y:S02]  /*0a30*/  STG.E.U16 desc[UR4][R10.64], R5 ;  /* 0x000000050a007986 */ /* 0x0003e4000c101504 */
.L_x_6037:
[----:B------:R-:W-:-:S13]  /*0a40*/  ISETP.GE.U32.AND P0, PT, R3, R2, PT ;  /* 0x000000020300720c */ /* 0x000fda0003f06070 */
[----:B------:R-:W-:Y:S05]  /*0a50*/  @P0 BRA `(.L_x_6039) ;  /* 0x0000000000340947 */ /* 0x000fea0003800000 */
[----:B-1----:R-:W1:Y:S01]  /*0a60*/  LDC.64 R4, c[0x0][0x388] ;  /* 0x0000e200ff047b82 */ /* 0x002e620000000a00 */
[----:B0-----:R-:W-:Y:S01]  /*0a70*/  IADD3 R11, PT, PT, R0, R3, RZ ;  /* 0x00000003000b7210 */ /* 0x001fe20007ffe0ff */
[----:B------:R-:W-:-:S04]  /*0a80*/  VIADD R3, R3, 0x80 ;  /* 0x0000008003037836 */ /* 0x000fc80000000000 */
[----:B-1----:R-:W-:-:S05]  /*0a90*/  IMAD.WIDE.U32 R4, R11, 0x2, R4 ;  /* 0x000000020b047825 */ /* 0x002fca00078e0004 */
[----:B------:R1:W-:Y:S02]  /*0aa0*/  STG.E.U16 desc[UR4][R4.64], R6 ;  /* 0x0000000604007986 */ /* 0x0003e4000c101504 */
.L_x_6038:
[----:B------:R-:W-:-:S13]  /*0ab0*/  ISETP.GE.U32.AND P0, PT, R3, R2, PT ;  /* 0x000000020300720c */ /* 0x000fda0003f06070 */
[----:B------:R-:W-:Y:S05]  /*0ac0*/  @P0 BREAK.RELIABLE B1 ;  /* 0x0000000000010942 */ /* 0x000fea0003800100 */
[----:B------:R-:W-:Y:S05]  /*0ad0*/  @P0 BRA `(.L_x_6040) ;  /* 0x0000000000300947 */ /* 0x000fea0003800000 */
[----:B01----:R-:W0:Y:S01]  /*0ae0*/  LDC.64 R4, c[0x0][0x388] ;  /* 0x0000e200ff047b82 */ /* 0x003e220000000a00 */
[----:B------:R-:W-:Y:S01]  /*0af0*/  IADD3 R11, PT, PT, R0, R3, RZ ;  /* 0x00000003000b7210 */ /* 0x000fe20007ffe0ff */
[----:B------:R-:W-:-:S04]  /*0b00*/  VIADD R3, R3, 0x80 ;  /* 0x0000008003037836 */ /* 0x000fc80000000000 */
[----:B0-----:R-:W-:-:S05]  /*0b10*/  IMAD.WIDE.U32 R4, R11, 0x2, R4 ;  /* 0x000000020b047825 */ /* 0x001fca00078e0004 */
[----:B------:R2:W-:Y:S02]  /*0b20*/  STG.E.U16 desc[UR4][R4.64], R7 ;  /* 0x0000000704007986 */ /* 0x0005e4000c101504 */
.L_x_6039:
[----:B------:R-:W-:Y:S05]  /*0b30*/  BSYNC.RELIABLE B1 ;  /* 0x0000000000017941 */ /* 0x000fea0003800100 */
.L_x_6035:
[----:B------:R-:W-:-:S13]  /*0b40*/  ISETP.GE.U32.AND P0, PT, R3, R2, PT ;  /* 0x000000020300720c */ /* 0x000fda0003f06070 */
[----:B-12---:R-:W1:Y:S01]  /*0b50*/  @!P0 LDC.64 R4, c[0x0][0x388] ;  /* 0x0000e200ff048b82 */ /* 0x006e620000000a00 */
[----:B------:R-:W-:Y:S01]  /*0b60*/  @!P0 IADD3 R7, PT, PT, R0, R3, RZ ;  /* 0x0000000300078210 */ /* 0x000fe20007ffe0ff */
[----:B------:R-:W-:-:S04]  /*0b70*/  @!P0 VIADD R3, R3, 0x80 ;  /* 0x0000008003038836 */ /* 0x000fc80000000000 */
[----:B-1----:R-:W-:-:S05]  /*0b80*/  @!P0 IMAD.WIDE.U32 R4, R7, 0x2, R4 ;  /* 0x0000000207048825 */ /* 0x002fca00078e0004 */
[----:B------:R2:W-:Y:S02]  /*0b90*/  @!P0 STG.E.U16 desc[UR4][R4.64], R8 ;  /* 0x0000000804008986 */ /* 0x0005e4000c101504 */
.L_x_6040:
[----:B------:R-:W-:Y:S05]  /*0ba0*/  BSYNC.RECONVERGENT B0 ;  /* 0x0000000000007941 */ /* 0x000fea0003800200 */
.L_x_6034:
[----:B------:R-:W-:Y:S05]  /*0bb0*/  WARPSYNC.ALL ;  /* 0x0000000000007948 */ /* 0x000fea0003800000 */
[----:B------:R-:W-:-:S13]  /*0bc0*/  ISETP.GE.U32.AND P0, PT, R3, R2, PT ;  /* 0x000000020300720c */ /* 0x000fda0003f06070 */
[----:B------:R-:W-:Y:S05]  /*0bd0*/  @P0 EXIT ;  /* 0x000000000000094d */ /* 0x000fea0003800000 */
[----:B012---:R-:W0:Y:S01]  /*0be0*/  LDC.64 R4, c[0x0][0x388] ;  /* 0x0000e200ff047b82 */ /* 0x007e220000000a00 */
[----:B------:R-:W-:-:S05]  /*0bf0*/  IADD3 R3, PT, PT, R0, R3, RZ ;  /* 0x0000000300037210 */ /* 0x000fca0007ffe0ff */
[----:B0-----:R-:W-:-:S05]  /*0c00*/  IMAD.WIDE.U32 R2, R3, 0x2, R4 ;  /* 0x0000000203027825 */ /* 0x001fca00078e0004 */
[----:B------:R-:W-:Y:S01]  /*0c10*/  STG.E.U16 desc[UR4][R2.64], R9 ;  /* 0x0000000902007986 */ /* 0x000fe2000c101504 */
[----:B------:R-:W-:Y:S05]  /*0c20*/  EXIT ;  /* 0x000000000000794d */ /* 0x000fea0003800000 */
.L_x_6033:
[----:B------:R-:W0:Y:S01]  /*0c30*/  S2R R2, SR_TID.X ;  /* 0x0000000000027919 */ /* 0x000e220000002100 */
[----:B------:R-:W1:Y:S08]  /*0c40*/  LDC.64 R4, c[0x0][0x390] ;  /* 0x0000e400ff047b82 */ /* 0x000e700000000a00 */
[----:B------:R-:W2:Y:S08]  /*0c50*/  LDC.64 R6, c[0x0][0x398] ;  /* 0x0000e600ff067b82 */ /* 0x000eb00000000a00 */
[----:B------:R-:W3:Y:S01]  /*0c60*/  LDC.64 R12, c[0x0][0x388] ;  /* 0x0000e200ff0c7b82 */ /* 0x000ee20000000a00 */
[----:B-1----:R-:W-:-:S04]  /*0c70*/  IMAD.WIDE.U32 R4, R0, 0x2, R4 ;  /* 0x0000000200047825 */ /* 0x002fc800078e0004 */
[----:B0-----:R-:W-:-:S04]  /*0c80*/  IMAD.WIDE.U32 R16, R2, 0x4, R4 ;  /* 0x0000000402107825 */ /* 0x001fc800078e0004 */
[----:B--2---:R-:W-:Y:S01]  /*0c90*/  IMAD.WIDE.U32 R4, R0, 0x4, R6 ;  /* 0x0000000400047825 */ /* 0x004fe200078e0006 */
[----:B------:R-:W2:Y:S04]  /*0ca0*/  LDG.E R15, desc[UR4][R16.64] ;  /* 0x00000004100f7981 */ /* 0x000ea8000c1e1900 */
[----:B------:R-:W4:Y:S01]  /*0cb0*/  LDG.E R21, desc[UR4][R16.64+0x200] ;  /* 0x0002000410157981 */ /* 0x000f22000c1e1900 */
[----:B------:R-:W-:-:S03]  /*0cc0*/  IMAD.WIDE.U32 R18, R2, 0x8, R4 ;  /* 0x0000000802127825 */ /* 0x000fc600078e0004 */
[----:B------:R-:W5:Y:S04]  /*0cd0*/  LDG.E R3, desc[UR4][R16.64+0x400] ;  /* 0x0004000410037981 */ /* 0x000f68000c1e1900 */
[----:B------:R-:W5:Y:S04]  /*0ce0*/  LDG.E.64 R4, desc[UR4][R18.64+0x400] ;  /* 0x0004000412047981 */ /* 0x000f68000c1e1b00 */
[----:B------:R0:W5:Y:S04]  /*0cf0*/  LDG.E R14, desc[UR4][R16.64+0x600] ;  /* 0x00060004100e7981 */ /* 0x000168000c1e1900 */
[----:B------:R-:W5:Y:S04]  /*0d00*/  LDG.E.64 R10, desc[UR4][R18.64] ;  /* 0x00000004120a7981 */ /* 0x000f68000c1e1b00 */
[----:B------:R-:W5:Y:S04]  /*0d10*/  LDG.E.64 R6, desc[UR4][R18.64+0x800] ;  /* 0x0008000412067981 */ /* 0x000f68000c1e1b00 */
[----:B------:R-:W5:Y:S01]  /*0d20*/  LDG.E.64 R8, desc[UR4][R18.64+0xc00] ;  /* 0x000c000412087981 */ /* 0x000f62000c1e1b00 */
[----:B---3--:R-:W-:-:S04]  /*0d30*/  IMAD.WIDE.U32 R12, R0, 0x2, R12 ;  /* 0x00000002000c7825 */ /* 0x008fc800078e000c */
[----:B------:R-:W-:Y:S01]  /*0d40*/  IMAD.WIDE.U32 R12, R2, 0x4, R12 ;  /* 0x00000004020c7825 */ /* 0x000fe200078e000c */
[----:B--2---:R-:W-:-:S03]  /*0d50*/  PRMT R20, R15, 0x7632, R20 ;  /* 0x000076320f147816 */ /* 0x004fc60000000014 */
[----:B------:R-:W-:Y:S01]  /*0d60*/  IMAD.U32 R23, R15, 0x10000, RZ ;  /* 0x000100000f177824 */ /* 0x000fe200078e00ff */
[----:B----4-:R-:W-:-:S04]  /*0d70*/  PRMT R15, R21, 0x7632, R15 ;  /* 0x00007632150f7816 */ /* 0x010fc8000000000f */
[----:B------:R-:W-:Y:S02]  /*0d80*/  SHF.L.U32 R22, R15, 0x10, RZ ;  /* 0x000000100f167819 */ /* 0x000fe400000006ff */
[----:B-----5:R-:W-:-:S03]  /*0d90*/  PRMT R15, R3, 0x7632, R15 ;  /* 0x00007632030f7816 */ /* 0x020fc6000000000f */
[----:B0-----:R-:W-:Y:S01]  /*0da0*/  FMUL.FTZ R17, R5, R22 ;  /* 0x0000001605117220 */ /* 0x001fe20000410000 */
[----:B------:R-:W-:Y:S02]  /*0db0*/  SHF.L.U32 R16, R15, 0x10, RZ ;  /* 0x000000100f107819 */ /* 0x000fe400000006ff */
[C---:B------:R-:W-:Y:S01]  /*0dc0*/  PRMT R5, R14.reuse, 0x7632, R5 ;  /* 0x000076320e057816 */ /* 0x040fe20000000005 */
[----:B------:R-:W-:Y:S01]  /*0dd0*/  IMAD.U32 R15, R14, 0x10000, RZ ;  /* 0x000100000e0f7824 */ /* 0x000fe200078e00ff */
[----:B------:R-:W-:Y:S01]  /*0de0*/  SHF.L.U32 R20, R20, 0x10, RZ ;  /* 0x0000001014147819 */ /* 0x000fe200000006ff */
[----:B------:R-:W-:Y:S01]  /*0df0*/  IMAD.U32 R21, R21, 0x10000, RZ ;  /* 0x0001000015157824 */ /* 0x000fe200078e00ff */
[----:B------:R-:W-:Y:S01]  /*0e00*/  SHF.L.U32 R14, R5, 0x10, RZ ;  /* 0x00000010050e7819 */ /* 0x000fe200000006ff */
[----:B------:R-:W-:Y:S02]  /*0e10*/  IMAD.U32 R3, R3, 0x10000, RZ ;  /* 0x0001000003037824 */ /* 0x000fe400078e00ff */
[----:B------:R-:W-:Y:S01]  /*0e20*/  FMUL.FTZ R10, R10, R23 ;  /* 0x000000170a0a7220 */ /* 0x000fe20000410000 */
[----:B------:R-:W-:Y:S01]  /*0e30*/  FMUL.FTZ R11, R11, R20 ;  /* 0x000000140b0b7220 */ /* 0x000fe20000410000 */
[----:B------:R-:W-:Y:S01]  /*0e40*/  FMUL.FTZ R4, R4, R21 ;  /* 0x0000001504047220 */ /* 0x000fe20000410000 */
[----:B------:R-:W-:Y:S01]  /*0e50*/  FMUL.FTZ R3, R6, R3 ;  /* 0x0000000306037220 */ /* 0x000fe20000410000 */
[----:B------:R-:W-:Y:S01]  /*0e60*/  FMUL.FTZ R16, R7, R16 ;  /* 0x0000001007107220 */ /* 0x000fe20000410000 */
[----:B------:R-:W-:Y:S01]  /*0e70*/  FMUL.FTZ R8, R8, R15 ;  /* 0x0000000f08087220 */ /* 0x000fe20000410000 */
[----:B------:R-:W-:Y:S01]  /*0e80*/  FMUL.FTZ R9, R9, R14 ;  /* 0x0000000e09097220 */ /* 0x000fe20000410000 */
[----:B------:R-:W-:-:S02]  /*0e90*/  F2FP.BF16.F32.PACK_AB R11, R11, R10 ;  /* 0x0000000a0b0b723e */ /* 0x000fc400000010ff */
[----:B------:R-:W-:Y:S02]  /*0ea0*/  F2FP.BF16.F32.PACK_AB R17, R17, R4 ;  /* 0x000000041111723e */ /* 0x000fe400000010ff */
[----:B------:R-:W-:Y:S02]  /*0eb0*/  F2FP.BF16.F32.PACK_AB R3, R16, R3 ;  /* 0x000000031003723e */ /* 0x000fe400000010ff */
[----:B------:R-:W-:Y:S01]  /*0ec0*/  F2FP.BF16.F32.PACK_AB R9, R9, R8 ;  /* 0x000000080909723e */ /* 0x000fe200000010ff */
[----:B------:R-:W-:Y:S04]  /*0ed0*/  STG.E desc[UR4][R12.64], R11 ;  /* 0x0000000b0c007986 */ /* 0x000fe8000c101904 */
[----:B------:R-:W-:Y:S04]  /*0ee0*/  STG.E desc[UR4][R12.64+0x200], R17 ;  /* 0x000200110c007986 */ /* 0x000fe8000c101904 */
[----:B------:R-:W-:Y:S04]  /*0ef0*/  STG.E desc[UR4][R12.64+0x400], R3 ;  /* 0x000400030c007986 */ /* 0x000fe8000c101904 */
[----:B------:R-:W-:Y:S01]  /*0f00*/  STG.E desc[UR4][R12.64+0x600], R9 ;  /* 0x000600090c007986 */ /* 0x000fe2000c101904 */
[----:B------:R-:W-:Y:S05]  /*0f10*/  EXIT ;  /* 0x000000000000794d */ /* 0x000fea0003800000 */
.L_x_6041:
        /* <DEDUP_REMOVED lines=14> */
.L_x_27153:


//--------------------- .text._ZN2at6native29vectorized_elementwise_kernelILi4EZZZNS0_49_GLOBAL__N__b919a28f_16_Normalization_cu_5c38458736batch_norm_elementwise_backward_evalERKNS_6TensorES5_S5_S5_ENKUlvE0_clEvENKUlvE2_clEvEUlN3c108BFloat16EfE_St5arrayIPcLm3EEEEviT0_T1_ --------------------------
	.section	.text._ZN2at6native29vectorized_elementwise_kernelILi4EZZZNS0_49_GLOBAL__N__b919a28f_16_Normalization_cu_5c38458736batch_norm_elementwise_backward_evalERKNS_6TensorES5_S5_S5_ENKUlvE0_clEvENKUlvE2_clEvEUlN3c108BFloat16EfE_St5arrayIPcLm3EEEEviT0_T1_,"ax",@progbits
	.align	128
        .global         _ZN2at6native29vectorized_elementwise_kernelILi4EZZZNS0_49_GLOBAL__N__b919a28f_16_Normalization_cu_5c38458736batch_norm_elementwise_backward_evalERKNS_6TensorES5_S5_S5_ENKUlvE0_clEvENKUlvE2_clEvEUlN3c108BFloat16EfE_St5arrayIPcLm3EEEEviT0_T1_
        .type           _ZN2at6native29vectorized_elementwise_kernelILi4EZZZNS0_49_GLOBAL__N__b919a28f_16_Normalization_cu_5c38458736batch_norm_elementwise_backward_evalERKNS_6TensorES5_S5_S5_ENKUlvE0_clEvENKUlvE2_clEvEUlN3c108BFloat16EfE_St5arrayIPcLm3EEEEviT0_T1_,@function
        .size           _ZN2at6native29vectorized_elementwise_kernelILi4EZZZNS0_49_GLOBAL__N__b919a28f_16_Normalization_cu_5c38458736batch_norm_elementwise_backward_evalERKNS_6TensorES5_S5_S5_ENKUlvE0_clEvENKUlvE2_clEvEUlN3c108BFloat16EfE_St5arrayIPcLm3EEEEviT0_T1_,(.L_x_27154 - _ZN2at6native29vectorized_elementwise_kernelILi4EZZZNS0_49_GLOBAL__N__b919a28f_16_Normalization_cu_5c38458736batch_norm_elementwise_backward_evalERKNS_6TensorES5_S5_S5_ENKUlvE0_clEvENKUlvE2_clEvEUlN3c108BFloat16EfE_St5arrayIPcLm3EEEEviT0_T1_)
        .other          _ZN2at6native29vectorized_elementwise_kernelILi4EZZZNS0_49_GLOBAL__N__b919a28f_16_Normalization_cu_5c38458736batch_norm_elementwise_backward_evalERKNS_6TensorES5_S5_S5_ENKUlvE0_clEvENKUlvE2_clEvEUlN3c108BFloat16EfE_St5arrayIPcLm3EEEEviT0_T1_,@"STO_CUDA_ENTRY STV_DEFAULT"
_ZN2at6native29vectorized_elementwise_kernelILi4EZZZNS0_49_GLOBAL__N__b919a28f_16_Normalization_cu_5c38458736batch_norm_elementwise_backward_evalERKNS_6TensorES5_S5_S5_ENKUlvE0_clEvENKUlvE2_clEvEUlN3c108BFloat16EfE_St5arrayIPcLm3EEEEviT0_T1_:
.text._ZN2at6native29vectorized_elementwise_kernelILi4EZZZNS0_49_GLOBAL__N__b919a28f_16_Normalization_cu_5c38458736batch_norm_elementwise_backward_evalERKNS_6TensorES5_S5_S5_ENKUlvE0_clEvENKUlvE2_clEvEUlN3c108BFloat16EfE_St5arrayIPcLm3EEEEviT0_T1_:
        /* <DEDUP_REMOVED lines=157> */
.L_x_6045:
[----:B------:R-:W-:-:S13]  /*09d0*/  ISETP.GE.U32.AND P0, PT, R3, R2, PT ;  /* 0x000000020300720c */ /* 0x000fda0003f06070 */
[----:B------:R-:W-:Y:S05]  /*09e0*/  @P0 BRA `(.L_x_6047) ;  /* 0x0000000000300947 */ /* 0x000fea0003800000 */
[----:B0-----:R-:W0:Y:S01]  /*09f0*/  LDC.64 R10, c[0x0][0x388] ;  /* 0x0000e200ff0a7b82 */ /* 0x001e220000000a00 */
[----:B------:R-:W-:Y:S01]  /*0a00*/  IADD3 R13, PT, PT, R0, R3, RZ ;  /* 0x00000003000d7210 */ /* 0x000fe20007ffe0ff */
[----:B------:R-:W-:-:S04]  /*0a10*/  VIADD R3, R3, 0x80 ;  /* 0x0000008003037836 */ /* 0x000fc80000000000 */
[----:B0-----:R-:W-:-:S05]  /*0a20*/  IMAD.WIDE.U32 R10, R13, 0x2, R10 ;  /* 0x000000020d0a7825 */ /* 0x001fca00078e000a */
[----:B------:R1:W-:Y:S02]  /*0a30*/  STG.E.U16 desc[UR4][R10.64], R5 ;  /* 0x000000050a007986 */ /* 0x0003e4000c101504 */
.L_x_6046:
[----:B------:R-:W-:-:S13]  /*0a40*/  ISETP.GE.U32.AND P0, PT, R3, R2, PT ;  /* 0x000000020300720c */ /* 0x000fda0003f06070 */
[----:B------:R-:W-:Y:S05]  /*0a50*/  @P0 BRA `(.L_x_6048) ;  /* 0x0000000000340947 */ /* 0x000fea0003800000 */
[----:B-1----:R-:W1:Y:S01]  /*0a60*/  LDC.64 R4, c[0x0][0x388] ;  /* 0x0000e200ff047b82 */ /* 0x002e620000000a00 */
[----:B0-----:R-:W-:Y:S01]  /*0a70*/  IADD3 R11, PT, PT, R0, R3, RZ ;  /* 0x00000003000b7210 */ /* 0x001fe20007ffe0ff */
[----:B------:R-:W-:-:S04]  /*0a80*/  VIADD R3, R3, 0x80 ;  /* 0x0000008003037836 */ /* 0x000fc80000000000 */
[----:B-1----:R-:W-:-:S05]  /*0a90*/  IMAD.WIDE.U32 R4, R11, 0x2, R4 ;  /* 0x000000020b047825 */ /* 0x002fca00078e0004 */
[----:B------:R1:W-:Y:S02]  /*0aa0*/  STG.E.U16 desc[UR4][R4.64], R6 ;  /* 0x0000000604007986 */ /* 0x0003e4000c101504 */
.L_x_6047:
        /* <DEDUP_REMOVED lines=8> */
.L_x_6048:
[----:B------:R-:W-:Y:S05]  /*0b30*/  BSYNC.RELIABLE B1 ;  /* 0x0000000000017941 */ /* 0x000fea0003800100 */
.L_x_6044:
[----:B------:R-:W-:-:S13]  /*0b40*/  ISETP.GE.U32.AND P0, PT, R3, R2, PT ;  /* 0x000000020300720c */ /* 0x000fda0003f06070 */
[----:B-12---:R-:W1:Y:S01]  /*0b50*/  @!P0 LDC.64 R4, c[0x0][0x388] ;  /* 0x0000e200ff048b82 */ /* 0x006e620000000a00 */
[----:B------:R-:W-:Y:S01]  /*0b60*/  @!P0 IADD3 R7, PT, PT, R0, R3, RZ ;  /* 0x0000000300078210 */ /* 0x000fe20007ffe0ff */
[----:B------:R-:W-:-:S04]  /*0b70*/  @!P0 VIADD R3, R3, 0x80 ;  /* 0x0000008003038836 */ /* 0x000fc80000000000 */
[----:B-1----:R-:W-:-:S05]  /*0b80*/  @!P0 IMAD.WIDE.U32 R4, R7, 0x2, R4 ;  /* 0x0000000207048825 */ /* 0x002fca00078e0004 */
[----:B------:R2:W-:Y:S02]  /*0b90*/  @!P0 STG.E.U16 desc[UR4][R4.64], R8 ;  /* 0x0000000804008986 */ /* 0x0005e4000c101504 */
.L_x_6049:
[----:B------:R-:W-:Y:S05]  /*0ba0*/  BSYNC.RECONVERGENT B0 ;  /* 0x0000000000007941 */ /* 0x000fea0003800200 */
.L_x_6043:
        /* <DEDUP_REMOVED lines=8> */
.L_x_6042:
[----:B------:R-:W0:Y:S01]  /*0c30*/  S2R R12, SR_TID.X ;  /* 0x00000000000c7919 */ /* 0x000e220000002100 */
[----:B------:R-:W1:Y:S08]  /*0c40*/  LDC.64 R2, c[0x0][0x390] ;  /* 0x0000e400ff027b82 */ /* 0x000e700000000a00 */
[----:B------:R-:W2:Y:S08]  /*0c50*/  LDC.64 R4, c[0x0][0x398] ;  /* 0x0000e600ff047b82 */ /* 0x000eb00000000a00 */
[----:B------:R-:W3:Y:S01]  /*0c60*/  LDC.64 R16, c[0x0][0x388] ;  /* 0x0000e200ff107b82 */ /* 0x000ee20000000a00 */
[----:B-1----:R-:W-:-:S04]  /*0c70*/  IMAD.WIDE.U32 R2, R0, 0x2, R2 ;  /* 0x0000000200027825 */ /* 0x002fc800078e0002 */
[----:B0-----:R-:W-:-:S04]  /*0c80*/  IMAD.WIDE.U32 R18, R12, 0x8, R2 ;  /* 0x000000080c127825 */ /* 0x001fc800078e0002 */
[----:B--2---:R-:W-:Y:S01]  /*0c90*/  IMAD.WIDE.U32 R4, R0, 0x4, R4 ;  /* 0x0000000400047825 */ /* 0x004fe200078e0004 */
[----:B------:R-:W2:Y:S04]  /*0ca0*/  LDG.E.64 R2, desc[UR4][R18.64] ;  /* 0x0000000412027981 */ /* 0x000ea8000c1e1b00 */
[----:B------:R-:W4:Y:S01]  /*0cb0*/  LDG.E.64 R14, desc[UR4][R18.64+0x400] ;  /* 0x00040004120e7981 */ /* 0x000f22000c1e1b00 */
[----:B------:R-:W-:-:S05]  /*0cc0*/  IMAD.WIDE.U32 R20, R12, 0x10, R4 ;  /* 0x000000100c147825 */ /* 0x000fca00078e0004 */
[----:B------:R-:W5:Y:S04]  /*0cd0*/  LDG.E.128 R8, desc[UR4][R20.64] ;  /* 0x0000000414087981 */ /* 0x000f68000c1e1d00 */
[----:B------:R-:W5:Y:S01]  /*0ce0*/  LDG.E.128 R4, desc[UR4][R20.64+0x800] ;  /* 0x0008000414047981 */ /* 0x000f62000c1e1d00 */
[----:B---3--:R-:W-:-:S04]  /*0cf0*/  IMAD.WIDE.U32 R16, R0, 0x2, R16 ;  /* 0x0000000200107825 */ /* 0x008fc800078e0010 */
[----:B------:R-:W-:Y:S01]  /*0d00*/  IMAD.WIDE.U32 R16, R12, 0x8, R16 ;  /* 0x000000080c107825 */ /* 0x000fe200078e0010 */
[----:B--2---:R-:W-:-:S03]  /*0d10*/  PRMT R13, R2, 0x7632, R13 ;  /* 0x00007632020d7816 */ /* 0x004fc6000000000d */
[----:B------:R-:W-:Y:S01]  /*0d20*/  IMAD.U32 R23, R2, 0x10000, RZ ;  /* 0x0001000002177824 */ /* 0x000fe200078e00ff */
[----:B------:R-:W-:Y:S01]  /*0d30*/  SHF.L.U32 R25, R3, 0x10, RZ ;  /* 0x0000001003197819 */ /* 0x000fe200000006ff */
[----:B------:R-:W-:Y:S01]  /*0d40*/  IMAD.U32 R2, R13, 0x10000, RZ ;  /* 0x000100000d027824 */ /* 0x000fe200078e00ff */
[----:B------:R-:W-:Y:S02]  /*0d50*/  PRMT R3, R3, 0x7632, R3 ;  /* 0x0000763203037816 */ /* 0x000fe40000000003 */
[C---:B----4-:R-:W-:Y:S01]  /*0d60*/  PRMT R0, R14.reuse, 0x7632, R0 ;  /* 0x000076320e007816 */ /* 0x050fe20000000000 */
[----:B-----5:R-:W-:Y:S01]  /*0d70*/  FMUL.FTZ R9, R9, R2 ;  /* 0x0000000209097220 */ /* 0x020fe20000410000 */
[----:B------:R-:W-:Y:S02]  /*0d80*/  PRMT R2, R15, 0x7632, R2 ;  /* 0x000076320f027816 */ /* 0x000fe40000000002 */
[----:B------:R-:W-:Y:S01]  /*0d90*/  SHF.L.U32 R18, R3, 0x10, RZ ;  /* 0x0000001003127819 */ /* 0x000fe200000006ff */
[----:B------:R-:W-:Y:S01]  /*0da0*/  IMAD.U32 R3, R14, 0x10000, RZ ;  /* 0x000100000e037824 */ /* 0x000fe200078e00ff */
[----:B------:R-:W-:Y:S01]  /*0db0*/  SHF.L.U32 R15, R15, 0x10, RZ ;  /* 0x000000100f0f7819 */ /* 0x000fe200000006ff */
[----:B------:R-:W-:Y:S01]  /*0dc0*/  IMAD.U32 R0, R0, 0x10000, RZ ;  /* 0x0001000000007824 */ /* 0x000fe200078e00ff */
[----:B------:R-:W-:Y:S01]  /*0dd0*/  SHF.L.U32 R2, R2, 0x10, RZ ;  /* 0x0000001002027819 */ /* 0x000fe200000006ff */
        /* <DEDUP_REMOVED lines=10> */
[----:B------:R-:W-:-:S03]  /*0e80*/  F2FP.BF16.F32.PACK_AB R3, R7, R6 ;  /* 0x000000060703723e */ /* 0x000fc600000010ff */
[----:B------:R-:W-:Y:S04]  /*0e90*/  STG.E.64 desc[UR4][R16.64], R8 ;  /* 0x0000000810007986 */ /* 0x000fe8000c101b04 */
[----:B------:R-:W-:Y:S01]  /*0ea0*/  STG.E.64 desc[UR4][R16.64+0x400], R2 ;  /* 0x0004000210007986 */ /* 0x000fe2000c101b04 */
[----:B------:R-:W-:Y:S05]  /*0eb0*/  EXIT ;  /* 0x000000000000794d */ /* 0x000fea0003800000 */
.L_x_6050:
        /* <DEDUP_REMOVED lines=12> */
.L_x_27154:


//--------------------- .text._ZN2at6native29vectorized_elementwise_kernelILi8EZZZNS0_49_GLOBAL__N__b919a28f_16_Normalization_cu_5c38458736batch_norm_elementwise_backward_evalERKNS_6TensorES5_S5_S5_ENKUlvE0_clEvENKUlvE2_clEvEUlN3c108BFloat16EfE_St5arrayIPcLm3EEEEviT0_T1_ --------------------------
	.section	.text._ZN2at6native29vectorized_elementwise_kernelILi8EZZZNS0_49_GLOBAL__N__b919a28f_16_Normalization_cu_5c38458736batch_norm_elementwise_backward_evalERKNS_6TensorES5_S5_S5_ENKUlvE0_clEvENKUlvE2_clEvEUlN3c108BFloat16EfE_St5arrayIPcLm3EEEEviT0_T1_,"ax",@progbits
	.align	128
        .global         _ZN2at6native29vectorized_elementwise_kernelILi8EZZZNS0_49_GLOBAL__N__b919a28f_16_Normalization_cu_5c38458736batch_norm_elementwise_backward_evalERKNS_6TensorES5_S5_S5_ENKUlvE0_clEvENKUlvE2_clEvEUlN3c108BFloat16EfE_St5arrayIPcLm3EEEEviT0_T1_
        .type           _ZN2at6native29vectorized_elementwise_kernelILi8EZZZNS0_49_GLOBAL__N__b919a28f_16_Normalization_cu_5c38458736batch_norm_elementwise_backward_evalERKNS_6TensorES5_S5_S5_ENKUlvE0_clEvENKUlvE2_clEvEUlN3c108BFloat16EfE_St5arrayIPcLm3EEEEviT0_T1_,@function
        .size           _ZN2at6native29vectorized_elementwise_kernelILi8EZZZNS0_49_GLOBAL__N__b919a28f_16_Normalization_cu_5c38458736batch_norm_elementwise_backward_evalERKNS_6TensorES5_S5_S5_ENKUlvE0_clEvENKUlvE2_clEvEUlN3c108BFloat16EfE_St5arrayIPcLm3EEEEviT0_T1_,(.L_x_27155 - _ZN2at6native29vectorized_elementwise_kernelILi8EZZZNS0_49_GLOBAL__N__b919a28f_16_Normalization_cu_5c38458736batch_norm_elementwise_backward_evalERKNS_6TensorES5_S5_S5_ENKUlvE0_clEvENKUlvE2_clEvEUlN3c108BFloat16EfE_St5arrayIPcLm3EEEEviT0_T1_)
        .other          _ZN2at6native29vectorized_elementwise_kernelILi8EZZZNS0_49_GLOBAL__N__b919a28f_16_Normalization_cu_5c38458736batch_norm_elementwise_backward_evalERKNS_6TensorES5_S5_S5_ENKUlvE0_clEvENKUlvE2_clEvEUlN3c108BFloat16EfE_St5arrayIPcLm3EEEEviT0_T1_,@"STO_CUDA_ENTRY STV_DEFAULT"
_ZN2at6native29vectorized_elementwise_kernelILi8EZZZNS0_49_GLOBAL__N__b919a28f_16_Normalization_cu_5c38458736batch_norm_elementwise_backward_evalERKNS_6TensorES5_S5_S5_ENKUlvE0_clEvENKUlvE2_clEvEUlN3c108BFloat16EfE_St5arrayIPcLm3EEEEviT0_T1_:
.text._ZN2at6native29vectorized_elementwise_kernelILi8EZZZNS0_49_GLOBAL__N__b919a28f_16_Normalization_cu_5c38458736batch_norm_elementwise_backward_evalERKNS_6TensorES5_S5_S5_ENKUlvE0_clEvENKUlvE2_clEvEUlN3c108BFloat16EfE_St5arrayIPcLm3EEEEviT0_T1_:
[----:B------:R-:W-:Y:S01]  /*0000*/  LDC R1, c[0x0][0x37c] ;  /* 0x0000df00ff017b82 */ /* 0x000fe20000000800 */
[----:B------:R-:W-:Y:S05]  /*0010*/  EXIT ;  /* 0x000000000000794d */ /* 0x000fea0003800000 */
.L_x_6051:
        /* <DEDUP_REMOVED lines=14> */
.L_x_27155:


//--------------------- .text._ZN2at6native18elementwise_kernelILi128ELi4EZNS0_15gpu_kernel_implIZZZNS0_49_GLOBAL__N__b919a28f_16_Normalization_cu_5c38458736batch_norm_elementwise_backward_evalERKNS_6TensorES6_S6_S6_ENKUlvE0_clEvENKUlvE1_clEvEUlN3c104HalfEfE_EEvRNS_18TensorIteratorBaseERKT_EUliE_EEviT1_ --------------------------
	.section	.text._ZN2at6native18elementwise_kernelILi128ELi4EZNS0_15gpu_kernel_implIZZZNS0_49_GLOBAL__N__b919a28f_16_Normalization_cu_5c38458736batch_norm_elementwise_backward_evalERKNS_6TensorES6_S6_S6_ENKUlvE0_clEvENKUlvE1_clEvEUlN3c104HalfEfE_EEvRNS_18TensorIteratorBaseERKT_EUliE_EEviT1_,"ax",@progbits
	.align	128
        .global         _ZN2at6native18elementwise_kernelILi128ELi4EZNS0_15gpu_kernel_implIZZZNS0_49_GLOBAL__N__b919a28f_16_Normalization_cu_5c38458736batch_norm_elementwise_backward_evalERKNS_6TensorES6_S6_S6_ENKUlvE0_clEvENKUlvE1_clEvEUlN3c104HalfEfE_EEvRNS_18TensorIteratorBaseERKT_EUliE_EEviT1_
        .type           _ZN2at6native18elementwise_kernelILi128ELi4EZNS0_15gpu_kernel_implIZZZNS0_49_GLOBAL__N__b919a28f_16_Normalization_cu_5c38458736batch_norm_elementwise_backward_evalERKNS_6TensorES6_S6_S6_ENKUlvE0_clEvENKUlvE1_clEvEUlN3c104HalfEfE_EEvRNS_18TensorIteratorBaseERKT_EUliE_EEviT1_,@function
        .size           _ZN2at6native18elementwise_kernelILi128ELi4EZNS0_15gpu_kernel_implIZZZNS0_49_GLOBAL__N__b919a28f_16_Normalization_cu_5c38458736batch_norm_elementwise_backward_evalERKNS_6TensorES6_S6_S6_ENKUlvE0_clEvENKUlvE1_clEvEUlN3c104HalfEfE_EEvRNS_18TensorIteratorBaseERKT_EUliE_EEviT1_,(.L_x_27156 - _ZN2at6native18elementwise_kernelILi128ELi4EZNS0_15gpu_kernel_implIZZZNS0_49_GLOBAL__N__b919a28f_16_Normalization_cu_5c38458736batch_norm_elementwise_backward_evalERKNS_6TensorES6_S6_S6_ENKUlvE0_clEvENKUlvE1_clEvEUlN3c104HalfEfE_EEvRNS_18TensorIteratorBaseERKT_EUliE_EEviT1_)
        .other          _ZN2at6native18elementwise_kernelILi128ELi4EZNS0_15gpu_kernel_implIZZZNS0_49_GLOBAL__N__b919a28f_16_Normalization_cu_5c38458736batch_norm_elementwise_backward_evalERKNS_6TensorES6_S6_S6_ENKUlvE0_clEvENKUlvE1_clEvEUlN3c104HalfEfE_EEvRNS_18TensorIteratorBaseERKT_EUliE_EEviT1_,@"STO_CUDA_ENTRY STV_DEFAULT"
_ZN2at6native18elementwise_kernelILi128ELi4EZNS0_15gpu_kernel_implIZZZNS0_49_GLOBAL__N__b919a28f_16_Normalization_cu_5c38458736batch_norm_elementwise_backward_evalERKNS_6TensorES6_S6_S6_ENKUlvE0_clEvENKUlvE1_clEvEUlN3c104HalfEfE_EEvRNS_18TensorIteratorBaseERKT_EUliE_EEviT1_:
.text._ZN2at6native18elementwise_kernelILi128ELi4EZNS0_15gpu_kernel_implIZZZNS0_49_GLOBAL__N__b919a28f_16_Normalization_cu_5c38458736batch_norm_elementwise_backward_evalERKNS_6TensorES6_S6_S6_ENKUlvE0_clEvENKUlvE1_clEvEUlN3c104HalfEfE_EEvRNS_18TensorIteratorBaseERKT_EUliE_EEviT1_:
        /* <DEDUP_REMOVED lines=24> */
[----:B------:R-:W-:Y:S01]  /*0180*/  HFMA2 R16, -RZ, RZ, 0, 0 ;  /* 0x00000000ff107431 */ /* 0x000fe200000001ff */
[----:B------:R-:W1:Y:S01]  /*0190*/  LDCU UR6, c[0x0][0x38c] ;  /* 0x00007180ff0677ac */ /* 0x000e620008000800 */
[----:B------:R-:W2:Y:S01]  /*01a0*/  LDCU.64 UR8, c[0x0][0x4b8] ;  /* 0x00009700ff0877ac */ /* 0x000ea20008000a00 */
[----:B------:R-:W-:Y:S02]  /*01b0*/  UISETP.NE.AND UP0, UPT, UR41, URZ, UPT ;  /* 0x000000ff2900728c */ /* 0x000fe4000bf05270 */
[----:B0-----:R-:W-:Y:S01]  /*01c0*/  IMAD.HI.U32 R2, R17, UR4, R16 ;  /* 0x0000000411027c27 */ /* 0x001fe2000f8e0010 */
[----:B------:R-:W0:Y:S04]  /*01d0*/  LDCU UR4, c[0x0][0x4c0] ;  /* 0x00009800ff0477ac */ /* 0x000e280008000800 */
[----:B------:R-:W-:-:S05]  /*01e0*/  SHF.R.U32.HI R3, RZ, UR5, R2 ;  /* 0x00000005ff037c19 */ /* 0x000fca0008011602 */
[----:B------:R-:W-:-:S04]  /*01f0*/  IMAD.MOV R18, RZ, RZ, -R3 ;  /* 0x000000ffff127224 */ /* 0x000fc800078e0a03 */
        /* <DEDUP_REMOVED lines=330> */
[----:B------:R-:W2:Y:S03]  /*16a0*/  LDCU.64 UR8, c[0x0][0x5d8] ;  /* 0x0000bb00ff0877ac */ /* 0x000ea60008000a00 */
        /* <DEDUP_REMOVED lines=8> */
.L_x_6054:
        /* <DEDUP_REMOVED lines=19> */
.L_x_6058:
[----:B------:R-:W2:Y:S02]  /*1860*/  LDG.E.U8 R2, desc[UR36][R2.64] ;  /* 0x0000002402027981 */ /* 0x000ea4000c1e1100 */
[----:B--2---:R-:W-:-:S04]  /*1870*/  I2FP.F32.U32 R0, R2 ;  /* 0x0000000200007245 */ /* 0x004fc80000201000 */
[----:B------:R-:W-:-:S04]  /*1880*/  F2FP.F16.F32.PACK_AB R0, RZ, R0 ;  /* 0x00000000ff00723e */ /* 0x000fc800000000ff */
[----:B------:R-:W-:Y:S01]  /*1890*/  PRMT R19, R0, 0x7610, R19 ;  /* 0x0000761000137816 */ /* 0x000fe20000000013 */
[----:B------:R-:W-:Y:S06]  /*18a0*/  BRA `(.L_x_6060) ;  /* 0x0000000c00d47947 */ /* 0x000fec0003800000 */
.L_x_6057:
        /* <DEDUP_REMOVED lines=11> */
.L_x_6062:
[----:B------:R-:W2:Y:S02]  /*1960*/  LDG.E R2, desc[UR36][R2.64] ;  /* 0x0000002402027981 */ /* 0x000ea4000c1e1900 */
[----:B--2---:R-:W-:-:S04]  /*1970*/  I2FP.F32.S32 R0, R2 ;  /* 0x0000000200007245 */ /* 0x004fc80000201400 */
[----:B------:R-:W-:-:S04]  /*1980*/  F2FP.F16.F32.PACK_AB R0, RZ, R0 ;  /* 0x00000000ff00723e */ /* 0x000fc800000000ff */
[----:B------:R-:W-:Y:S01]  /*1990*/  PRMT R19, R0, 0x7610, R19 ;  /* 0x0000761000137816 */ /* 0x000fe20000000013 */
[----:B------:R-:W-:Y:S06]  /*19a0*/  BRA `(.L_x_6060) ;  /* 0x0000000c00947947 */ /* 0x000fec0003800000 */
.L_x_6061:
[----:B------:R-:W2:Y:S02]  /*19b0*/  LDG.E.U16 R2, desc[UR36][R2.64] ;  /* 0x0000002402027981 */ /* 0x000ea4000c1e1500 */
[----:B--2---:R-:W0:Y:S02]  /*19c0*/  I2F.S16 R0, R2 ;  /* 0x0000000200007306 */ /* 0x004e240000101400 */
[----:B0-----:R-:W-:-:S04]  /*19d0*/  F2FP.F16.F32.PACK_AB R0, RZ, R0 ;  /* 0x00000000ff00723e */ /* 0x001fc800000000ff */
[----:B------:R-:W-:Y:S01]  /*19e0*/  PRMT R19, R0, 0x7610, R19 ;  /* 0x0000761000137816 */ /* 0x000fe20000000013 */
[----:B------:R-:W-:Y:S06]  /*19f0*/  BRA `(.L_x_6060) ;  /* 0x0000000c00807947 */ /* 0x000fec0003800000 */
.L_x_6056:
        /* <DEDUP_REMOVED lines=9> */
.L_x_6064:
[----:B------:R0:W5:Y:S01]  /*1a90*/  LDG.E.U16 R19, desc[UR36][R2.64] ;  /* 0x0000002402137981 */ /* 0x000162000c1e1500 */
[----:B------:R-:W-:Y:S05]  /*1aa0*/  BRA `(.L_x_6060) ;  /* 0x0000000c00547947 */ /* 0x000fea0003800000 */
.L_x_6063:
        /* <DEDUP_REMOVED lines=9> */
.L_x_6066:
[----:B------:R1:W5:Y:S01]  /*1b40*/  LDG.E.U16 R19, desc[UR36][R2.64] ;  /* 0x0000002402137981 */ /* 0x000362000c1e1500 */
[----:B------:R-:W-:Y:S05]  /*1b50*/  BRA `(.L_x_6060) ;  /* 0x0000000c00287947 */ /* 0x000fea0003800000 */
.L_x_6065:
        /* <DEDUP_REMOVED lines=13> */
.L_x_6055:
        /* <DEDUP_REMOVED lines=14> */
.L_x_6069:
        /* <DEDUP_REMOVED lines=13> */
.L_x_6068:
        /* <DEDUP_REMOVED lines=27> */
.L_x_6071:
        /* <DEDUP_REMOVED lines=11> */
[----:B------:R-:W-:-:S04]  /*2040*/  F2FP.F16.F32.PACK_AB R0, RZ, R0 ;  /* 0x00000000ff00723e */ /* 0x000fc800000000ff */
[----:B------:R-:W-:Y:S01]  /*2050*/  PRMT R19, R0, 0x7610, R19 ;  /* 0x0000761000137816 */ /* 0x000fe20000000013 */
[----:B------:R-:W-:Y:S06]  /*2060*/  BRA `(.L_x_6060) ;  /* 0x0000000400e47947 */ /* 0x000fec0003800000 */
.L_x_6070:
[----:B------:R-:W2:Y:S02]  /*2070*/  LDG.E.U16 R0, desc[UR36][R2.64] ;  /* 0x0000002402007981 */ /* 0x000ea4000c1e1500 */
[----:B--2---:R-:W-:-:S04]  /*2080*/  SHF.L.U32 R0, R0, 0x10, RZ ;  /* 0x0000001000007819 */ /* 0x004fc800000006ff */
[----:B------:R-:W-:-:S04]  /*2090*/  F2FP.F16.F32.PACK_AB R0, RZ, R0 ;  /* 0x00000000ff00723e */ /* 0x000fc800000000ff */
[----:B------:R-:W-:Y:S01]  /*20a0*/  PRMT R19, R0, 0x7610, R19 ;  /* 0x0000761000137816 */ /* 0x000fe20000000013 */
[----:B------:R-:W-:Y:S06]  /*20b0*/  BRA `(.L_x_6060) ;  /* 0x0000000400d07947 */ /* 0x000fec0003800000 */
.L_x_6067:
        /* <DEDUP_REMOVED lines=13> */
.L_x_6074:
        /* <DEDUP_REMOVED lines=21> */
.L_x_6078:
[----:B------:R-:W-:Y:S05]  /*22e0*/  BSYNC.RECONVERGENT B1 ;  /* 0x0000000000017941 */ /* 0x000fea0003800200 */
.L_x_6077:
[----:B------:R-:W-:Y:S01]  /*22f0*/  IMAD.SHL.U32 R0, R0, 0x100000, RZ ;  /* 0x0010000000007824 */ /* 0x000fe200078e00ff */
[----:B------:R-:W-:-:S04]  /*2300*/  LEA R2, R2, 0x3b800000, 0x17 ;  /* 0x3b80000002027811 */ /* 0x000fc800078eb8ff */
[----:B------:R-:W-:-:S07]  /*2310*/  LOP3.LUT R0, R2, R0, R7, 0xfe, !PT ;  /* 0x0000000002007212 */ /* 0x000fce00078efe07 */
.L_x_6076:
[----:B------:R-:W-:Y:S05]  /*2320*/  BSYNC.RECONVERGENT B0 ;  /* 0x0000000000007941 */ /* 0x000fea0003800200 */
.L_x_6075:
[----:B------:R-:W-:-:S04]  /*2330*/  F2FP.F16.F32.PACK_AB R0, RZ, R0 ;  /* 0x00000000ff00723e */ /* 0x000fc800000000ff */
[----:B------:R-:W-:Y:S01]  /*2340*/  PRMT R19, R0, 0x7610, R19 ;  /* 0x0000761000137816 */ /* 0x000fe20000000013 */
[----:B------:R-:W-:Y:S06]  /*2350*/  BRA `(.L_x_6060) ;  /* 0x0000000400287947 */ /* 0x000fec0003800000 */
.L_x_6073:
        /* <DEDUP_REMOVED lines=21> */
.L_x_6082:
[----:B------:R-:W-:Y:S05]  /*24b0*/  BSYNC.RECONVERGENT B1 ;  /* 0x0000000000017941 */ /* 0x000fea0003800200 */
.L_x_6081:
[----:B------:R-:W-:Y:S01]  /*24c0*/  IMAD.SHL.U32 R0, R0, 0x200000, RZ ;  /* 0x0020000000007824 */ /* 0x000fe200078e00ff */
[----:B------:R-:W-:-:S04]  /*24d0*/  LEA R2, R2, 0x37800000, 0x17 ;  /* 0x3780000002027811 */ /* 0x000fc800078eb8ff */
[----:B------:R-:W-:-:S07]  /*24e0*/  LOP3.LUT R0, R2, R0, R7, 0xfe, !PT ;  /* 0x0000000002007212 */ /* 0x000fce00078efe07 */
.L_x_6080:
[----:B------:R-:W-:Y:S05]  /*24f0*/  BSYNC.RECONVERGENT B0 ;  /* 0x0000000000007941 */ /* 0x000fea0003800200 */
.L_x_6079:
[----:B------:R-:W-:-:S04]  /*2500*/  F2FP.F16.F32.PACK_AB R0, RZ, R0 ;  /* 0x00000000ff00723e */ /* 0x000fc800000000ff */
[----:B------:R-:W-:Y:S01]  /*2510*/  PRMT R19, R0, 0x7610, R19 ;  /* 0x0000761000137816 */ /* 0x000fe20000000013 */
[----:B------:R-:W-:Y:S06]  /*2520*/  BRA `(.L_x_6060) ;  /* 0x0000000000b47947 */ /* 0x000fec0003800000 */
.L_x_6072:
[----:B------:R-:W-:-:S09]  /*2530*/  UISETP.NE.AND UP0, UPT, UR4, 0x1c, UPT ;  /* 0x0000001c0400788c */ /* 0x000fd2000bf05270 */
[----:B------:R-:W-:Y:S05]  /*2540*/  BRA.U !UP0, `(.L_x_6083) ;  /* 0x00000001089c7547 */ /* 0x000fea000b800000 */
[----:B------:R-:W-:-:S09]  /*2550*/  UISETP.NE.AND UP0, UPT, UR4, 0x1d, UPT ;  /* 0x0000001d0400788c */ /* 0x000fd2000bf05270 */
[----:B------:R-:W-:Y:S05]  /*2560*/  BRA.U !UP0, `(.L_x_6084) ;  /* 0x0000000108807547 */ /* 0x000fea000b800000 */
[----:B------:R-:W-:-:S09]  /*2570*/  UISETP.NE.AND UP0, UPT, UR4, 0x2c, UPT ;  /* 0x0000002c0400788c */ /* 0x000fd2000bf05270 */
[----:B------:R-:W-:Y:S05]  /*2580*/  BRA.U !UP0, `(.L_x_6085) ;  /* 0x0000000108487547 */ /* 0x000fea000b800000 */
.L_x_6059:
        /* <DEDUP_REMOVED lines=16> */
.L_x_6086:
[----:B------:R-:W-:Y:S01]  /*2690*/  PRMT R19, RZ, 0x7610, R19 ;  /* 0x00007610ff137816 */ /* 0x000fe20000000013 */
[----:B------:R-:W-:Y:S06]  /*26a0*/  BRA `(.L_x_6060) ;  /* 0x0000000000547947 */ /* 0x000fec0003800000 */
.L_x_6085:
        /* <DEDUP_REMOVED lines=8> */
.L_x_6088:
[----:B------:R-:W-:Y:S05]  /*2730*/  BSYNC.RECONVERGENT B0 ;  /* 0x0000000000007941 */ /* 0x000fea0003800200 */
.L_x_6087:
[----:B------:R-:W-:-:S04]  /*2740*/  F2FP.F16.F32.PACK_AB R0, RZ, R0 ;  /* 0x00000000ff00723e */ /* 0x000fc800000000ff */
[----:B------:R-:W-:Y:S01]  /*2750*/  PRMT R19, R0, 0x7610, R19 ;  /* 0x0000761000137816 */ /* 0x000fe20000000013 */
[----:B------:R-:W-:Y:S06]  /*2760*/  BRA `(.L_x_6060) ;  /* 0x0000000000247947 */ /* 0x000fec0003800000 */
.L_x_6084:
[----:B------:R-:W2:Y:S02]  /*2770*/  LDG.E.64 R2, desc[UR36][R2.64] ;  /* 0x0000002402027981 */ /* 0x000ea4000c1e1b00 */
[----:B--2---:R-:W0:Y:S02]  /*2780*/  I2F.U64 R0, R2 ;  /* 0x0000000200007312 */ /* 0x004e240000301000 */
[----:B0-----:R-:W-:-:S04]  /*2790*/  F2FP.F16.F32.PACK_AB R0, RZ, R0 ;  /* 0x00000000ff00723e */ /* 0x001fc800000000ff */
[----:B------:R-:W-:Y:S01]  /*27a0*/  PRMT R19, R0, 0x7610, R19 ;  /* 0x0000761000137816 */ /* 0x000fe20000000013 */
[----:B------:R-:W-:Y:S06]  /*27b0*/  BRA `(.L_x_6060) ;  /* 0x0000000000107947 */ /* 0x000fec0003800000 */
.L_x_6083:
[----:B------:R-:W2:Y:S02]  /*27c0*/  LDG.E R2, desc[UR36][R2.64] ;  /* 0x0000002402027981 */ /* 0x000ea4000c1e1900 */
[----:B--2---:R-:W-:-:S04]  /*27d0*/  I2FP.F32.U32 R0, R2 ;  /* 0x0000000200007245 */ /* 0x004fc80000201000 */
[----:B------:R-:W-:-:S04]  /*27e0*/  F2FP.F16.F32.PACK_AB R0, RZ, R0 ;  /* 0x00000000ff00723e */ /* 0x000fc800000000ff */
[----:B------:R-:W-:-:S07]  /*27f0*/  PRMT R19, R0, 0x7610, R19 ;  /* 0x0000761000137816 */ /* 0x000fce0000000013 */
.L_x_6060:
[----:B------:R-:W0:Y:S01]  /*2800*/  LDCU.64 UR6, c[0x0][0x5f8] ;  /* 0x0000bf00ff0677ac */ /* 0x000e220008000a00 */
[----:B------:R-:W-:Y:S01]  /*2810*/  BSSY.RECONVERGENT B6, `(.L_x_6089) ;  /* 0x00000e5000067945 */ /* 0x000fe20003800200 */
[----:B------:R-:W-:-:S04]  /*2820*/  UPRMT UR4, UR42, 0x9910, URZ ;  /* 0x000099102a047896 */ /* 0x000fc800080000ff */
[----:B------:R-:W-:Y:S01]  /*2830*/  UISETP.GT.AND UP0, UPT, UR4, 0x9, UPT ;  /* 0x000000090400788c */ /* 0x000fe2000bf04270 */
[----:B01----:R-:W-:-:S05]  /*2840*/  IADD3 R2, P0, PT, R18, UR6, RZ ;  /* 0x0000000612027c10 */ /* 0x003fca000ff1e0ff */
        /* <DEDUP_REMOVED lines=13> */
.L_x_6093:
[----:B------:R-:W2:Y:S02]  /*2920*/  LDG.E.U8 R0, desc[UR36][R2.64] ;  /* 0x0000002402007981 */ /* 0x000ea4000c1e1100 */
[----:B--2---:R-:W-:Y:S01]  /*2930*/  I2FP.F32.U32 R0, R0 ;  /* 0x0000000000007245 */ /* 0x004fe20000201000 */
[----:B------:R-:W-:Y:S06]  /*2940*/  BRA `(.L_x_6095) ;  /* 0x0000000c00447947 */ /* 0x000fec0003800000 */
.L_x_6092:
        /* <DEDUP_REMOVED lines=9> */
.L_x_6097:
[----:B------:R-:W2:Y:S02]  /*29e0*/  LDG.E R0, desc[UR36][R2.64] ;  /* 0x0000002402007981 */ /* 0x000ea4000c1e1900 */
[----:B--2---:R-:W-:Y:S01]  /*29f0*/  I2FP.F32.S32 R0, R0 ;  /* 0x0000000000007245 */ /* 0x004fe20000201400 */
[----:B------:R-:W-:Y:S06]  /*2a00*/  BRA `(.L_x_6095) ;  /* 0x0000000c00147947 */ /* 0x000fec0003800000 */
.L_x_6096:
[----:B------:R-:W2:Y:S02]  /*2a10*/  LDG.E.U16 R0, desc[UR36][R2.64] ;  /* 0x0000002402007981 */ /* 0x000ea4000c1e1500 */
[----:B--2---:R-:W0:Y:S01]  /*2a20*/  I2F.S16 R0, R0 ;  /* 0x0000000000007306 */ /* 0x004e220000101400 */
[----:B------:R-:W-:Y:S05]  /*2a30*/  BRA `(.L_x_6095) ;  /* 0x0000000c00087947 */ /* 0x000fea0003800000 */
.L_x_6091:
        /* <DEDUP_REMOVED lines=8> */
.L_x_6099:
[----:B------:R-:W2:Y:S02]  /*2ac0*/  LDG.E.U16 R0, desc[UR36][R2.64] ;  /* 0x0000002402007981 */ /* 0x000ea4000c1e1500 */
[----:B--2---:R-:W-:Y:S01]  /*2ad0*/  HADD2.F32 R0, -RZ, R0.H0_H0 ;  /* 0x20000000ff007230 */ /* 0x004fe20000004100 */
[----:B------:R-:W-:Y:S06]  /*2ae0*/  BRA `(.L_x_6095) ;  /* 0x0000000800dc7947 */ /* 0x000fec0003800000 */
.L_x_6098:
        /* <DEDUP_REMOVED lines=8> */
.L_x_6101:
[----:B------:R-:W2:Y:S02]  /*2b70*/  LDG.E.U16 R0, desc[UR36][R2.64] ;  /* 0x0000002402007981 */ /* 0x000ea4000c1e1500 */
[----:B--2---:R-:W-:Y:S01]  /*2b80*/  HADD2.F32 R0, -RZ, R0.H0_H0 ;  /* 0x20000000ff007230 */ /* 0x004fe20000004100 */
[----:B------:R-:W-:Y:S06]  /*2b90*/  BRA `(.L_x_6095) ;  /* 0x0000000800b07947 */ /* 0x000fec0003800000 */
.L_x_6100:
        /* <DEDUP_REMOVED lines=11> */
.L_x_6090:
        /* <DEDUP_REMOVED lines=12> */
.L_x_6104:
        /* <DEDUP_REMOVED lines=11> */
.L_x_6103:
        /* <DEDUP_REMOVED lines=25> */
.L_x_6106:
        /* <DEDUP_REMOVED lines=12> */
.L_x_6105:
[----:B------:R-:W2:Y:S02]  /*3010*/  LDG.E.U16 R0, desc[UR36][R2.64] ;  /* 0x0000002402007981 */ /* 0x000ea4000c1e1500 */
[----:B--2---:R-:W-:Y:S01]  /*3020*/  IMAD.U32 R0, R0, 0x10000, RZ ;  /* 0x0001000000007824 */ /* 0x004fe200078e00ff */
[----:B------:R-:W-:Y:S06]  /*3030*/  BRA `(.L_x_6095) ;  /* 0x0000000400887947 */ /* 0x000fec0003800000 */
.L_x_6102:
        /* <DEDUP_REMOVED lines=11> */
.L_x_6109:
        /* <DEDUP_REMOVED lines=20> */
.L_x_6111:
[----:B------:R-:W-:Y:S05]  /*3230*/  BSYNC.RECONVERGENT B0 ;  /* 0x0000000000007941 */ /* 0x000fea0003800200 */
.L_x_6110:
[----:B------:R-:W-:Y:S01]  /*3240*/  IMAD.SHL.U32 R0, R0, 0x100000, RZ ;  /* 0x0010000000007824 */ /* 0x000fe200078e00ff */
[----:B------:R-:W-:-:S04]  /*3250*/  LEA R2, R2, 0x3b800000, 0x17 ;  /* 0x3b80000002027811 */ /* 0x000fc800078eb8ff */
[----:B------:R-:W-:Y:S01]  /*3260*/  LOP3.LUT R0, R2, R0, R7, 0xfe, !PT ;  /* 0x0000000002007212 */ /* 0x000fe200078efe07 */
[----:B------:R-:W-:Y:S06]  /*3270*/  BRA `(.L_x_6095) ;  /* 0x0000000000f87947 */ /* 0x000fec0003800000 */
.L_x_6108:
        /* <DEDUP_REMOVED lines=20> */
.L_x_6113:
[----:B------:R-:W-:Y:S05]  /*33c0*/  BSYNC.RECONVERGENT B0 ;  /* 0x0000000000007941 */ /* 0x000fea0003800200 */
.L_x_6112:
[----:B------:R-:W-:Y:S01]  /*33d0*/  IMAD.SHL.U32 R0, R0, 0x200000, RZ ;  /* 0x0020000000007824 */ /* 0x000fe200078e00ff */
[----:B------:R-:W-:-:S04]  /*33e0*/  LEA R2, R2, 0x37800000, 0x17 ;  /* 0x3780000002027811 */ /* 0x000fc800078eb8ff */
[----:B------:R-:W-:Y:S01]  /*33f0*/  LOP3.LUT R0, R2, R0, R7, 0xfe, !PT ;  /* 0x0000000002007212 */ /* 0x000fe200078efe07 */
[----:B------:R-:W-:Y:S06]  /*3400*/  BRA `(.L_x_6095) ;  /* 0x0000000000947947 */ /* 0x000fec0003800000 */
.L_x_6107:
[----:B------:R-:W-:-:S09]  /*3410*/  UISETP.NE.AND UP0, UPT, UR4, 0x1c, UPT ;  /* 0x0000001c0400788c */ /* 0x000fd2000bf05270 */
[----:B------:R-:W-:Y:S05]  /*3420*/  BRA.U !UP0, `(.L_x_6114) ;  /* 0x0000000108847547 */ /* 0x000fea000b800000 */
[----:B------:R-:W-:-:S09]  /*3430*/  UISETP.NE.AND UP0, UPT, UR4, 0x1d, UPT ;  /* 0x0000001d0400788c */ /* 0x000fd2000bf05270 */
[----:B------:R-:W-:Y:S05]  /*3440*/  BRA.U !UP0, `(.L_x_6115) ;  /* 0x0000000108707547 */ /* 0x000fea000b800000 */
[----:B------:R-:W-:-:S09]  /*3450*/  UISETP.NE.AND UP0, UPT, UR4, 0x2c, UPT ;  /* 0x0000002c0400788c */ /* 0x000fd2000bf05270 */
[----:B------:R-:W-:Y:S05]  /*3460*/  BRA.U !UP0, `(.L_x_6116) ;  /* 0x0000000108487547 */ /* 0x000fea000b800000 */
.L_x_6094:
        /* <DEDUP_REMOVED lines=15> */
[----:B--2--5:R-:W-:Y:S05]  /*3560*/  CALL.ABS.NOINC R2 ;  /* 0x0000000002007343 */ /* 0x024fea0003c00000 */
.L_x_6117:
[----:B------:R-:W-:Y:S01]  /*3570*/  IMAD.MOV.U32 R0, RZ, RZ, RZ ;  /* 0x000000ffff007224 */ /* 0x000fe200078e00ff */
[----:B------:R-:W-:Y:S06]  /*3580*/  BRA `(.L_x_6095) ;  /* 0x0000000000347947 */ /* 0x000fec0003800000 */
.L_x_6116:
        /* <DEDUP_REMOVED lines=8> */
.L_x_6115:
[----:B------:R-:W2:Y:S02]  /*3610*/  LDG.E.64 R2, desc[UR36][R2.64] ;  /* 0x0000002402027981 */ /* 0x000ea4000c1e1b00 */
[----:B--2---:R0:W1:Y:S02]  /*3620*/  I2F.U64 R0, R2 ;  /* 0x0000000200007312 */ /* 0x0040640000301000 */
[----:B01----:R-:W-:Y:S05]  /*3630*/  BRA `(.L_x_6095) ;  /* 0x0000000000087947 */ /* 0x003fea0003800000 */
.L_x_6114:
[----:B------:R-:W2:Y:S02]  /*3640*/  LDG.E R0, desc[UR36][R2.64] ;  /* 0x0000002402007981 */ /* 0x000ea4000c1e1900 */
[----:B--2---:R-:W-:-:S07]  /*3650*/  I2FP.F32.U32 R0, R0 ;  /* 0x0000000000007245 */ /* 0x004fce0000201000 */
.L_x_6095:
[----:B------:R-:W-:Y:S05]  /*3660*/  BSYNC.RECONVERGENT B6 ;  /* 0x0000000000067941 */ /* 0x000fea0003800200 */
.L_x_6089:
[----:B------:R-:W1:Y:S01]  /*3670*/  LDCU.64 UR6, c[0x0][0x5e8] ;  /* 0x0000bd00ff0677ac */ /* 0x000e620008000a00 */
[----:B-----5:R-:W-:Y:S01]  /*3680*/  HADD2.F32 R19, -RZ, R19.H0_H0 ;  /* 0x20000013ff137230 */ /* 0x020fe20000004100 */
[----:B------:R-:W-:-:S04]  /*3690*/  UPRMT UR4, UR43, 0x9910, URZ ;  /* 0x000099102b047896 */ /* 0x000fc800080000ff */
[----:B0-2---:R-:W-:Y:S01]  /*36a0*/  FMUL.FTZ R19, R19, R0 ;  /* 0x0000000013137220 */ /* 0x005fe20000410000 */
[----:B------:R-:W-:-:S04]  /*36b0*/  UISETP.GT.AND UP0, UPT, UR4, 0x9, UPT ;  /* 0x000000090400788c */ /* 0x000fc8000bf04270 */
[----:B------:R-:W-:Y:S02]  /*36c0*/  F2FP.F16.F32.PACK_AB R19, RZ, R19 ;  /* 0x00000013ff13723e */ /* 0x000fe400000000ff */
        /* <DEDUP_REMOVED lines=11> */
[----:B------:R-:W-:-:S04]  /*3780*/  HADD2.F32 R0, -RZ, R19.H0_H0 ;  /* 0x20000013ff007230 */ /* 0x000fc80000004100 */
[----:B------:R-:W0:Y:S02]  /*3790*/  F2I.FTZ.TRUNC.NTZ R5, R0 ;  /* 0x0000000000057305 */ /* 0x000e24000021f100 */
[----:B0-----:R0:W-:Y:S01]  /*37a0*/  STG.E.U8 desc[UR36][R2.64], R5 ;  /* 0x0000000502007986 */ /* 0x0011e2000c101124 */
[----:B------:R-:W-:Y:S05]  /*37b0*/  BRA `(.L_x_6123) ;  /* 0x0000000c00807947 */ /* 0x000fea0003800000 */
.L_x_6121:
[----:B------:R-:W-:-:S06]  /*37c0*/  HADD2.F32 R5, -RZ, R19.H0_H0 ;  /* 0x20000013ff057230 */ /* 0x000fcc0000004100 */
[----:B------:R-:W0:Y:S02]  /*37d0*/  F2I.S64.TRUNC R4, R5 ;  /* 0x0000000500047311 */ /* 0x000e24000020d900 */
[----:B0-----:R0:W-:Y:S01]  /*37e0*/  STG.E.U8 desc[UR36][R2.64], R4 ;  /* 0x0000000402007986 */ /* 0x0011e2000c101124 */
[----:B------:R-:W-:Y:S05]  /*37f0*/  BRA `(.L_x_6123) ;  /* 0x0000000c00707947 */ /* 0x000fea0003800000 */
.L_x_6120:
[----:B------:R-:W-:-:S09]  /*3800*/  UISETP.NE.AND UP0, UPT, UR4, 0x2, UPT ;  /* 0x000000020400788c */ /* 0x000fd2000bf05270 */
[----:B------:R-:W-:Y:S05]  /*3810*/  BRA.U !UP0, `(.L_x_6124) ;  /* 0x0000000108307547 */ /* 0x000fea000b800000 */
[----:B------:R-:W-:-:S09]  /*3820*/  UISETP.NE.AND UP0, UPT, UR4, 0x3, UPT ;  /* 0x000000030400788c */ /* 0x000fd2000bf05270 */
[----:B------:R-:W-:Y:S05]  /*3830*/  BRA.U !UP0, `(.L_x_6125) ;  /* 0x0000000108187547 */ /* 0x000fea000b800000 */
[----:B------:R-:W-:-:S09]  /*3840*/  UISETP.NE.AND UP0, UPT, UR4, 0x4, UPT ;  /* 0x000000040400788c */ /* 0x000fd2000bf05270 */
[----:B------:R-:W-:Y:S05]  /*3850*/  BRA.U UP0, `(.L_x_6122) ;  /* 0x0000000900b87547 */ /* 0x000fea000b800000 */
[----:B------:R-:W-:-:S06]  /*3860*/  HADD2.F32 R4, -RZ, R19.H0_H0 ;  /* 0x20000013ff047230 */ /* 0x000fcc0000004100 */
[----:B------:R-:W0:Y:S02]  /*3870*/  F2I.S64.TRUNC R4, R4 ;  /* 0x0000000400047311 */ /* 0x000e24000020d900 */
[----:B0-----:R0:W-:Y:S01]  /*3880*/  STG.E.64 desc[UR36][R2.64], R4 ;  /* 0x0000000402007986 */ /* 0x0011e2000c101b24 */
[----:B------:R-:W-:Y:S05]  /*3890*/  BRA `(.L_x_6123) ;  /* 0x0000000c00487947 */ /* 0x000fea0003800000 */
.L_x_6125:
[----:B------:R-:W-:-:S06]  /*38a0*/  HADD2.F32 R19, -RZ, R19.H0_H0 ;  /* 0x20000013ff137230 */ /* 0x000fcc0000004100 */
[----:B------:R-:W0:Y:S02]  /*38b0*/  F2I.FTZ.TRUNC.NTZ R19, R19 ;  /* 0x0000001300137305 */ /* 0x000e24000021f100 */
[----:B0-----:R0:W-:Y:S01]  /*38c0*/  STG.E desc[UR36][R2.64], R19 ;  /* 0x0000001302007986 */ /* 0x0011e2000c101924 */
[----:B------:R-:W-:Y:S05]  /*38d0*/  BRA `(.L_x_6123) ;  /* 0x0000000c00387947 */ /* 0x000fea0003800000 */
.L_x_6124:
[----:B------:R-:W-:-:S06]  /*38e0*/  HADD2.F32 R19, -RZ, R19.H0_H0 ;  /* 0x20000013ff137230 */ /* 0x000fcc0000004100 */
[----:B------:R-:W0:Y:S02]  /*38f0*/  F2I.FTZ.TRUNC.NTZ R19, R19 ;  /* 0x0000001300137305 */ /* 0x000e24000021f100 */
[----:B0-----:R0:W-:Y:S01]  /*3900*/  STG.E.U16 desc[UR36][R2.64], R19 ;  /* 0x0000001302007986 */ /* 0x0011e2000c101524 */
[----:B------:R-:W-:Y:S05]  /*3910*/  BRA `(.L_x_6123) ;  /* 0x0000000c00287947 */ /* 0x000fea0003800000 */
.L_x_6119:
[----:B------:R-:W-:-:S09]  /*3920*/  UISETP.GT.AND UP0, UPT, UR4, 0x6, UPT ;  /* 0x000000060400788c */ /* 0x000fd2000bf04270 */
[----:B------:R-:W-:Y:S05]  /*3930*/  BRA.U UP0, `(.L_x_6126) ;  /* 0x0000000100247547 */ /* 0x000fea000b800000 */
[----:B------:R-:W-:-:S09]  /*3940*/  UISETP.NE.AND UP0, UPT, UR4, 0x5, UPT ;  /* 0x000000050400788c */ /* 0x000fd2000bf05270 */
[----:B------:R-:W-:Y:S05]  /*3950*/  BRA.U !UP0, `(.L_x_6127) ;  /* 0x0000000108147547 */ /* 0x000fea000b800000 */
[----:B------:R-:W-:-:S09]  /*3960*/  UISETP.NE.AND UP0, UPT, UR4, 0x6, UPT ;  /* 0x000000060400788c */ /* 0x000fd2000bf05270 */
[----:B------:R-:W-:Y:S05]  /*3970*/  BRA.U UP0, `(.L_x_6122) ;  /* 0x0000000900707547 */ /* 0x000fea000b800000 */
[----:B------:R-:W-:-:S05]  /*3980*/  HADD2.F32 R19, -RZ, R19.H0_H0 ;  /* 0x20000013ff137230 */ /* 0x000fca0000004100 */
[----:B------:R0:W-:Y:S01]  /*3990*/  STG.E desc[UR36][R2.64], R19 ;  /* 0x0000001302007986 */ /* 0x0001e2000c101924 */
[----:B------:R-:W-:Y:S05]  /*39a0*/  BRA `(.L_x_6123) ;  /* 0x0000000c00047947 */ /* 0x000fea0003800000 */
.L_x_6127:
[----:B------:R0:W-:Y:S01]  /*39b0*/  STG.E.U16 desc[UR36][R2.64], R19 ;  /* 0x0000001302007986 */ /* 0x0001e2000c101524 */
[----:B------:R-:W-:Y:S05]  /*39c0*/  BRA `(.L_x_6123) ;  /* 0x0000000800fc7947 */ /* 0x000fea0003800000 */
.L_x_6126:
[----:B------:R-:W-:-:S09]  /*39d0*/  UISETP.NE.AND UP0, UPT, UR4, 0x7, UPT ;  /* 0x000000070400788c */ /* 0x000fd2000bf05270 */
[----:B------:R-:W-:Y:S05]  /*39e0*/  BRA.U !UP0, `(.L_x_6128) ;  /* 0x0000000108347547 */ /* 0x000fea000b800000 */
[----:B------:R-:W-:-:S09]  /*39f0*/  UISETP.NE.AND UP0, UPT, UR4, 0x8, UPT ;  /* 0x000000080400788c */ /* 0x000fd2000bf05270 */
[----:B------:R-:W-:Y:S05]  /*3a00*/  BRA.U !UP0, `(.L_x_6129) ;  /* 0x0000000108187547 */ /* 0x000fea000b800000 */
[----:B------:R-:W-:-:S09]  /*3a10*/  UISETP.NE.AND UP0, UPT, UR4, 0x9, UPT ;  /* 0x000000090400788c */ /* 0x000fd2000bf05270 */
[----:B------:R-:W-:Y:S05]  /*3a20*/  BRA.U UP0, `(.L_x_6122) ;  /* 0x0000000900447547 */ /* 0x000fea000b800000 */
[----:B------:R-:W-:Y:S02]  /*3a30*/  HADD2.F32 R4, -RZ, R19.H0_H0 ;  /* 0x20000013ff047230 */ /* 0x000fe40000004100 */
[----:B------:R-:W-:-:S05]  /*3a40*/  IMAD.MOV.U32 R5, RZ, RZ, RZ ;  /* 0x000000ffff057224 */ /* 0x000fca00078e00ff */
[----:B------:R0:W-:Y:S01]  /*3a50*/  STG.E.64 desc[UR36][R2.64], R4 ;  /* 0x0000000402007986 */ /* 0x0001e2000c101b24 */
[----:B------:R-:W-:Y:S05]  /*3a60*/  BRA `(.L_x_6123) ;  /* 0x0000000800d47947 */ /* 0x000fea0003800000 */
.L_x_6129:
[----:B------:R-:W-:-:S05]  /*3a70*/  HADD2.F32 R0, -RZ, R19.H0_H0 ;  /* 0x20000013ff007230 */ /* 0x000fca0000004100 */
[----:B------:R-:W-:-:S04]  /*3a80*/  F2FP.F16.F32.PACK_AB R0, RZ, R0 ;  /* 0x00000000ff00723e */ /* 0x000fc800000000ff */
[----:B------:R-:W-:-:S05]  /*3a90*/  PRMT R0, R0, 0x5410, RZ ;  /* 0x0000541000007816 */ /* 0x000fca00000000ff */
[----:B------:R0:W-:Y:S01]  /*3aa0*/  STG.E desc[UR36][R2.64], R0 ;  /* 0x0000000002007986 */ /* 0x0001e2000c101924 */
[----:B------:R-:W-:Y:S05]  /*3ab0*/  BRA `(.L_x_6123) ;  /* 0x0000000800c07947 */ /* 0x000fea0003800000 */
.L_x_6128:
[----:B------:R-:W-:-:S05]  /*3ac0*/  HADD2.F32 R4, -RZ, R19.H0_H0 ;  /* 0x20000013ff047230 */ /* 0x000fca0000004100 */
[----:B------:R-:W-:-:S06]  /*3ad0*/  FMUL.FTZ R4, R4, 1 ;  /* 0x3f80000004047820 */ /* 0x000fcc0000410000 */
[----:B------:R-:W0:Y:S02]  /*3ae0*/  F2F.F64.F32 R4, R4 ;  /* 0x0000000400047310 */ /* 0x000e240000201800 */
[----:B0-----:R0:W-:Y:S01]  /*3af0*/  STG.E.64 desc[UR36][R2.64], R4 ;  /* 0x0000000402007986 */ /* 0x0011e2000c101b24 */
[----:B------:R-:W-:Y:S05]  /*3b00*/  BRA `(.L_x_6123) ;  /* 0x0000000800ac7947 */ /* 0x000fea0003800000 */
.L_x_6118:
        /* <DEDUP_REMOVED lines=8> */
[----:B------:R-:W-:-:S05]  /*3b90*/  HADD2.F32 R19, -RZ, R19.H0_H0 ;  /* 0x20000013ff137230 */ /* 0x000fca0000004100 */
[----:B------:R-:W-:-:S04]  /*3ba0*/  FSETP.NEU.FTZ.AND P0, PT, R19, RZ, PT ;  /* 0x000000ff1300720b */ /* 0x000fc80003f1d000 */
[----:B------:R-:W-:-:S05]  /*3bb0*/  SEL R5, RZ, 0x1, !P0 ;  /* 0x00000001ff057807 */ /* 0x000fca0004000000 */
[----:B------:R4:W-:Y:S01]  /*3bc0*/  STG.E.U8 desc[UR36][R2.64], R5 ;  /* 0x0000000502007986 */ /* 0x0009e2000c101124 */
[----:B------:R-:W-:Y:S05]  /*3bd0*/  BRA `(.L_x_6123) ;  /* 0x0000000800787947 */ /* 0x000fea0003800000 */
.L_x_6132:
[----:B------:R-:W-:Y:S01]  /*3be0*/  HADD2.F32 R19, -RZ, R19.H0_H0 ;  /* 0x20000013ff137230 */ /* 0x000fe20000004100 */
[----:B------:R-:W-:-:S04]  /*3bf0*/  CS2R R6, SRZ ;  /* 0x0000000000067805 */ /* 0x000fc8000001ff00 */
[----:B------:R-:W-:-:S06]  /*3c00*/  FMUL.FTZ R4, R19, 1 ;  /* 0x3f80000013047820 */ /* 0x000fcc0000410000 */
[----:B------:R-:W0:Y:S02]  /*3c10*/  F2F.F64.F32 R4, R4 ;  /* 0x0000000400047310 */ /* 0x000e240000201800 */
[----:B0-----:R3:W-:Y:S01]  /*3c20*/  STG.E.128 desc[UR36][R2.64], R4 ;  /* 0x0000000402007986 */ /* 0x0017e2000c101d24 */
[----:B------:R-:W-:Y:S05]  /*3c30*/  BRA `(.L_x_6123) ;  /* 0x0000000800607947 */ /* 0x000fea0003800000 */
.L_x_6131:
[----:B------:R-:W-:-:S09]  /*3c40*/  UISETP.NE.AND UP0, UPT, UR4, 0xf, UPT ;  /* 0x0000000f0400788c */ /* 0x000fd2000bf05270 */
[----:B------:R-:W-:Y:S05]  /*3c50*/  BRA.U !UP0, `(.L_x_6133) ;  /* 0x0000000108a07547 */ /* 0x000fea000b800000 */
[----:B------:R-:W-:-:S09]  /*3c60*/  UISETP.NE.AND UP0, UPT, UR4, 0x17, UPT ;  /* 0x000000170400788c */ /* 0x000fd2000bf05270 */
[----:B------:R-:W-:Y:S05]  /*3c70*/  BRA.U !UP0, `(.L_x_6134) ;  /* 0x00000001084c7547 */ /* 0x000fea000b800000 */
[----:B------:R-:W-:-:S09]  /*3c80*/  UISETP.NE.AND UP0, UPT, UR4, 0x18, UPT ;  /* 0x000000180400788c */ /* 0x000fd2000bf05270 */
[----:B------:R-:W-:Y:S05]  /*3c90*/  BRA.U UP0, `(.L_x_6122) ;  /* 0x0000000500a87547 */ /* 0x000fea000b800000 */
[----:B------:R-:W-:Y:S01]  /*3ca0*/  HADD2.F32 R19, -RZ, R19.H0_H0 ;  /* 0x20000013ff137230 */ /* 0x000fe20000004100 */
        /* <DEDUP_REMOVED lines=12> */
.L_x_6136:
[----:B------:R-:W-:Y:S05]  /*3d70*/  BSYNC.RECONVERGENT B0 ;  /* 0x0000000000007941 */ /* 0x000fea0003800200 */
.L_x_6135:
[----:B------:R-:W-:-:S05]  /*3d80*/  LOP3.LUT R5, R0, 0x80, R5, 0xf8, !PT ;  /* 0x0000008000057812 */ /* 0x000fca00078ef805 */
[----:B------:R1:W-:Y:S01]  /*3d90*/  STG.E.U8 desc[UR36][R2.64], R5 ;  /* 0x0000000502007986 */ /* 0x0003e2000c101124 */
[----:B------:R-:W-:Y:S05]  /*3da0*/  BRA `(.L_x_6123) ;  /* 0x0000000800047947 */ /* 0x000fea0003800000 */
.L_x_6134:
[----:B------:R-:W-:Y:S01]  /*3db0*/  HADD2.F32 R19, -RZ, R19.H0_H0 ;  /* 0x20000013ff137230 */ /* 0x000fe20000004100 */
[----:B------:R-:W-:Y:S04]  /*3dc0*/  BSSY.RECONVERGENT B0, `(.L_x_6137) ;  /* 0x000000e000007945 */ /* 0x000fe80003800200 */
        /* <DEDUP_REMOVED lines=13> */
.L_x_6138:
[----:B------:R-:W-:Y:S05]  /*3ea0*/  BSYNC.RECONVERGENT B0 ;  /* 0x0000000000007941 */ /* 0x000fea0003800200 */
.L_x_6137:
[----:B------:R-:W-:-:S05]  /*3eb0*/  LOP3.LUT R5, R0, 0x80, R5, 0xf8, !PT ;  /* 0x0000008000057812 */ /* 0x000fca00078ef805 */
[----:B------:R2:W-:Y:S01]  /*3ec0*/  STG.E.U8 desc[UR36][R2.64], R5 ;  /* 0x0000000502007986 */ /* 0x0005e2000c101124 */
[----:B------:R-:W-:Y:S05]  /*3ed0*/  BRA `(.L_x_6123) ;  /* 0x0000000400b87947 */ /* 0x000fea0003800000 */
.L_x_6133:
[----:B------:R-:W-:-:S05]  /*3ee0*/  HADD2.F32 R0, -RZ, R19.H0_H0 ;  /* 0x20000013ff007230 */ /* 0x000fca0000004100 */
[----:B------:R-:W-:-:S05]  /*3ef0*/  F2FP.BF16.F32.PACK_AB R0, RZ, R0 ;  /* 0x00000000ff00723e */ /* 0x000fca00000010ff */
[----:B------:R0:W-:Y:S01]  /*3f00*/  STG.E.U16 desc[UR36][R2.64], R0 ;  /* 0x0000000002007986 */ /* 0x0001e2000c101524 */
[----:B------:R-:W-:Y:S05]  /*3f10*/  BRA `(.L_x_6123) ;  /* 0x0000000400a87947 */ /* 0x000fea0003800000 */
.L_x_6130:
        /* <DEDUP_REMOVED lines=8> */
[----:B------:R-:W-:-:S06]  /*3fa0*/  HADD2.F32 R5, -RZ, R19.H0_H0 ;  /* 0x20000013ff057230 */ /* 0x000fcc0000004100 */
[----:B------:R-:W0:Y:S02]  /*3fb0*/  F2I.FTZ.U32.TRUNC.NTZ R5, R5 ;  /* 0x0000000500057305 */ /* 0x000e24000021f000 */
[----:B0-----:R0:W-:Y:S01]  /*3fc0*/  STG.E.U16 desc[UR36][R2.64], R5 ;  /* 0x0000000502007986 */ /* 0x0011e2000c101524 */
[----:B------:R-:W-:Y:S05]  /*3fd0*/  BRA `(.L_x_6123) ;  /* 0x0000000400787947 */ /* 0x000fea0003800000 */
.L_x_6141:
[----:B------:R-:W-:Y:S01]  /*3fe0*/  HADD2.F32 R5, -RZ, R19.H0_H0 ;  /* 0x20000013ff057230 */ /* 0x000fe20000004100 */
        /* <DEDUP_REMOVED lines=12> */
.L_x_6144:
[----:B------:R-:W-:-:S04]  /*40b0*/  SHF.R.U32.HI R0, RZ, 0x14, R5 ;  /* 0x00000014ff007819 */ /* 0x000fc80000011605 */
[----:B------:R-:W-:-:S04]  /*40c0*/  LOP3.LUT R0, R0, 0x1, RZ, 0xc0, !PT ;  /* 0x0000000100007812 */ /* 0x000fc800078ec0ff */
[----:B------:R-:W-:-:S04]  /*40d0*/  IADD3 R0, PT, PT, R5, 0x487ffff, R0 ;  /* 0x0487ffff05007810 */ /* 0x000fc80007ffe000 */
[----:B------:R-:W-:-:S04]  /*40e0*/  SHF.R.U32.HI R0, RZ, 0x14, R0 ;  /* 0x00000014ff007819 */ /* 0x000fc80000011600 */
[----:B------:R-:W-:-:S07]  /*40f0*/  LOP3.LUT R4, R0, 0xff, RZ, 0xc0, !PT ;  /* 0x000000ff00047812 */ /* 0x000fce00078ec0ff */
.L_x_6145:
[----:B------:R-:W-:-:S04]  /*4100*/  SHF.R.U32.HI R5, RZ, 0x18, R5 ;  /* 0x00000018ff057819 */ /* 0x000fc80000011605 */
[----:B------:R-:W-:-:S04]  /*4110*/  LOP3.LUT R4, R4, 0x80, R5, 0xf8, !PT ;  /* 0x0000008004047812 */ /* 0x000fc800078ef805 */
[----:B------:R-:W-:-:S07]  /*4120*/  PRMT R0, R4, 0x7610, R0 ;  /* 0x0000761004007816 */ /* 0x000fce0000000000 */
.L_x_6143:
[----:B------:R-:W-:Y:S05]  /*4130*/  BSYNC.RECONVERGENT B0 ;  /* 0x0000000000007941 */ /* 0x000fea0003800200 */
.L_x_6142:
[----:B------:R0:W-:Y:S01]  /*4140*/  STG.E.U8 desc[UR36][R2.64], R0 ;  /* 0x0000000002007986 */ /* 0x0001e2000c101124 */
[----:B------:R-:W-:Y:S05]  /*4150*/  BRA `(.L_x_6123) ;  /* 0x0000000400187947 */ /* 0x000fea0003800000 */
.L_x_6140:
        /* <DEDUP_REMOVED lines=13> */
.L_x_6148:
[----:B------:R-:W-:-:S04]  /*4230*/  SHF.R.U32.HI R0, RZ, 0x15, R5 ;  /* 0x00000015ff007819 */ /* 0x000fc80000011605 */
[----:B------:R-:W-:-:S04]  /*4240*/  LOP3.LUT R0, R0, 0x1, RZ, 0xc0, !PT ;  /* 0x0000000100007812 */ /* 0x000fc800078ec0ff */
[----:B------:R-:W-:-:S04]  /*4250*/  IADD3 R0, PT, PT, R5, 0x88fffff, R0 ;  /* 0x088fffff05007810 */ /* 0x000fc80007ffe000 */
[----:B------:R-:W-:-:S04]  /*4260*/  SHF.R.U32.HI R0, RZ, 0x15, R0 ;  /* 0x00000015ff007819 */ /* 0x000fc80000011600 */
[----:B------:R-:W-:-:S07]  /*4270*/  LOP3.LUT R4, R0, 0xff, RZ, 0xc0, !PT ;  /* 0x000000ff00047812 */ /* 0x000fce00078ec0ff */
.L_x_6149:
[----:B------:R-:W-:-:S04]  /*4280*/  SHF.R.U32.HI R5, RZ, 0x18, R5 ;  /* 0x00000018ff057819 */ /* 0x000fc80000011605 */
[----:B------:R-:W-:-:S04]  /*4290*/  LOP3.LUT R4, R4, 0x80, R5, 0xf8, !PT ;  /* 0x0000008004047812 */ /* 0x000fc800078ef805 */
[----:B------:R-:W-:-:S07]  /*42a0*/  PRMT R0, R4, 0x7610, R0 ;  /* 0x0000761004007816 */ /* 0x000fce0000000000 */
.L_x_6147:
[----:B------:R-:W-:Y:S05]  /*42b0*/  BSYNC.RECONVERGENT B0 ;  /* 0x0000000000007941 */ /* 0x000fea0003800200 */
.L_x_6146:
[----:B------:R0:W-:Y:S01]  /*42c0*/  STG.E.U8 desc[UR36][R2.64], R0 ;  /* 0x0000000002007986 */ /* 0x0001e2000c101124 */
[----:B------:R-:W-:Y:S05]  /*42d0*/  BRA `(.L_x_6123) ;  /* 0x0000000000b87947 */ /* 0x000fea0003800000 */
.L_x_6139:
[----:B------:R-:W-:-:S09]  /*42e0*/  UISETP.NE.AND UP0, UPT, UR4, 0x1c, UPT ;  /* 0x0000001c0400788c */ /* 0x000fd2000bf05270 */
[----:B------:R-:W-:Y:S05]  /*42f0*/  BRA.U !UP0, `(.L_x_6150) ;  /* 0x0000000108a47547 */ /* 0x000fea000b800000 */
[----:B------:R-:W-:-:S09]  /*4300*/  UISETP.NE.AND UP0, UPT, UR4, 0x1d, UPT ;  /* 0x0000001d0400788c */ /* 0x000fd2000bf05270 */
[----:B------:R-:W-:Y:S05]  /*4310*/  BRA.U !UP0, `(.L_x_6151) ;  /* 0x00000001088c7547 */ /* 0x000fea000b800000 */
[----:B------:R-:W-:-:S09]  /*4320*/  UISETP.NE.AND UP0, UPT, UR4, 0x2c, UPT ;  /* 0x0000002c0400788c */ /* 0x000fd2000bf05270 */
[----:B------:R-:W-:Y:S05]  /*4330*/  BRA.U !UP0, `(.L_x_6152) ;  /* 0x0000000108447547 */ /* 0x000fea000b800000 */
.L_x_6122:
        /* <DEDUP_REMOVED lines=8> */
[----:B0-----:R-:W-:Y:S01]  /*43c0*/  IMAD.U32 R4, RZ, RZ, UR6 ;  /* 0x00000006ff047e24 */ /* 0x001fe2000f8e00ff */
[----:B------:R-:W-:Y:S01]  /*43d0*/  MOV R5, UR7 ;  /* 0x0000000700057c02 */ /* 0x000fe20008000f00 */
[----:B---3--:R-:W-:-:S02]  /*43e0*/  IMAD.U32 R6, RZ, RZ, UR8 ;  /* 0x00000008ff067e24 */ /* 0x008fc4000f8e00ff */
[----:B------:R-:W-:Y:S02]  /*43f0*/  IMAD.U32 R7, RZ, RZ, UR9 ;  /* 0x00000009ff077e24 */ /* 0x000fe4000f8e00ff */
[----:B----4-:R-:W-:Y:S01]  /*4400*/  IMAD.U32 R10, RZ, RZ, UR4 ;  /* 0x00000004ff0a7e24 */ /* 0x010fe2000f8e00ff */
[----:B-1----:R-:W-:-:S07]  /*4410*/  MOV R11, UR5 ;  /* 0x00000005000b7c02 */ /* 0x002fce0008000f00 */
[----:B------:R-:W-:-:S07]  /*4420*/  LEPC R20, `(.L_x_6153) ;  /* 0x000000001014794e */ /* 0x000fce0000000000 */
[----:B--2---:R-:W-:Y:S05]  /*4430*/  CALL.ABS.NOINC R2 ;  /* 0x0000000002007343 */ /* 0x004fea0003c00000 */
.L_x_6153:
[----:B------:R-:W-:Y:S05]  /*4440*/  BRA `(.L_x_6123) ;  /* 0x00000000005c7947 */ /* 0x000fea0003800000 */
.L_x_6152:
[----:B------:R-:W-:Y:S02]  /*4450*/  HADD2.F32 R19, -RZ, R19.H0_H0 ;  /* 0x20000013ff137230 */ /* 0x000fe40000004100 */
        /* <DEDUP_REMOVED lines=15> */
.L_x_6151:
[----:B------:R-:W-:-:S06]  /*4550*/  HADD2.F32 R4, -RZ, R19.H0_H0 ;  /* 0x20000013ff047230 */ /* 0x000fcc0000004100 */
[----:B------:R-:W0:Y:S02]  /*4560*/  F2I.U64.TRUNC R4, R4 ;  /* 0x0000000400047311 */ /* 0x000e24000020d800 */
[----:B0-----:R0:W-:Y:S01]  /*4570*/  STG.E.64 desc[UR36][R2.64], R4 ;  /* 0x0000000402007986 */ /* 0x0011e2000c101b24 */
[----:B------:R-:W-:Y:S05]  /*4580*/  BRA `(.L_x_6123) ;  /* 0x00000000000c7947 */ /* 0x000fea0003800000 */
.L_x_6150:
[----:B------:R-:W-:-:S06]  /*4590*/  HADD2.F32 R19, -RZ, R19.H0_H0 ;  /* 0x20000013ff137230 */ /* 0x000fcc0000004100 */
[----:B------:R-:W0:Y:S02]  /*45a0*/  F2I.FTZ.U32.TRUNC.NTZ R19, R19 ;  /* 0x0000001300137305 */ /* 0x000e24000021f000 */
[----:B0-----:R0:W-:Y:S02]  /*45b0*/  STG.E desc[UR36][R2.64], R19 ;  /* 0x0000001302007986 */ /* 0x0011e4000c101924 */
.L_x_6123:
[----:B------:R-:W-:-:S07]  /*45c0*/  IADD3 R17, PT, PT, R17, 0x80, RZ ;  /* 0x0000008011117810 */ /* 0x000fce0007ffe0ff */
.L_x_6053:
[----:B------:R-:W-:Y:S05]  /*45d0*/  BSYNC.RECONVERGENT B7 ;  /* 0x0000000000077941 */ /* 0x000fea0003800200 */
.L_x_6052:
[----:B------:R-:W5:Y:S01]  /*45e0*/  LDCU UR4, c[0x0][0x380] ;  /* 0x00007000ff0477ac */ /* 0x000f620008000800 */
[----:B------:R-:W-:Y:S01]  /*45f0*/  BSSY.RECONVERGENT B7, `(.L_x_6154) ;  /* 0x000044e000077945 */ /* 0x000fe20003800200 */
[----:B-----5:R-:W-:-:S13]  /*4600*/  ISETP.GE.AND P0, PT, R17, UR4, PT ;  /* 0x0000000411007c0c */ /* 0x020fda000bf06270 */
[----:B------:R-:W-:Y:S05]  /*4610*/  @P0 BRA `(.L_x_6155) ;  /* 0x00000044002c0947 */ /* 0x000fea0003800000 */
[----:B------:R-:W5:Y:S01]  /*4620*/  LDCU UR4, c[0x0][0x388] ;  /* 0x00007100ff0477ac */ /* 0x000f620008000800 */
[----:B------:R-:W-:Y:S02]  /*4630*/  IMAD.MOV.U32 R18, RZ, RZ, RZ ;  /* 0x000000ffff127224 */ /* 0x000fe400078e00ff */
[----:B0-----:R-:W-:Y:S02]  /*4640*/  IMAD.MOV.U32 R0, RZ, RZ, RZ ;  /* 0x000000ffff007224 */ /* 0x001fe400078e00ff */
[----:B------:R-:W-:Y:S01]  /*4650*/  IMAD.MOV.U32 R16, RZ, RZ, RZ ;  /* 0x000000ffff107224 */ /* 0x000fe200078e00ff */
[----:B-----5:R-:W-:-:S09]  /*4660*/  UISETP.NE.AND UP0, UPT, UR4, URZ, UPT ;  /* 0x000000ff0400728c */ /* 0x020fd2000bf05270 */
[----:B------:R-:W-:Y:S05]  /*4670*/  BRA.U !UP0, `(.L_x_6156) ;  /* 0x0000001508707547 */ /* 0x000fea000b800000 */
[----:B------:R-:W1:Y:S01]  /*4680*/  LDCU.64 UR4, c[0x0][0x390] ;  /* 0x00007200ff0477ac */ /* 0x000e620008000a00 */
[----:B------:R-:W-:Y:S01]  /*4690*/  MOV R16, RZ ;  /* 0x000000ff00107202 */ /* 0x000fe20000000f00 */
[----:B------:R-:W0:Y:S01]  /*46a0*/  LDCU UR6, c[0x0][0x38c] ;  /* 0x00007180ff0677ac */ /* 0x000e220008000800 */
[----:B------:R-:W5:Y:S01]  /*46b0*/  LDCU.64 UR8, c[0x0][0x4b8] ;  /* 0x00009700ff0877ac */ /* 0x000f620008000a00 */
[----:B------:R-:W-:Y:S02]  /*46c0*/  UISETP.NE.AND UP0, UPT, UR41, URZ, UPT ;  /* 0x000000ff2900728c */ /* 0x000fe4000bf05270 */
        /* <DEDUP_REMOVED lines=343> */
.L_x_6156:
        /* <DEDUP_REMOVED lines=19> */
.L_x_6160:
[----:B------:R-:W2:Y:S02]  /*5d70*/  LDG.E.U8 R2, desc[UR36][R2.64] ;  /* 0x0000002402027981 */ /* 0x000ea4000c1e1100 */
[----:B--2---:R-:W-:-:S04]  /*5d80*/  I2FP.F32.U32 R0, R2 ;  /* 0x0000000200007245 */ /* 0x004fc80000201000 */
[----:B------:R-:W-:-:S04]  /*5d90*/  F2FP.F16.F32.PACK_AB R0, RZ, R0 ;  /* 0x00000000ff00723e */ /* 0x000fc800000000ff */
[----:B------:R-:W-:Y:S01]  /*5da0*/  PRMT R19, R0, 0x7610, R19 ;  /* 0x0000761000137816 */ /* 0x000fe20000000013 */
[----:B------:R-:W-:Y:S06]  /*5db0*/  BRA `(.L_x_6162) ;  /* 0x0000000c00d47947 */ /* 0x000fec0003800000 */
.L_x_6159:
        /* <DEDUP_REMOVED lines=11> */
.L_x_6164:
[----:B------:R-:W2:Y:S02]  /*5e70*/  LDG.E R2, desc[UR36][R2.64] ;  /* 0x0000002402027981 */ /* 0x000ea4000c1e1900 */
[----:B--2---:R-:W-:-:S04]  /*5e80*/  I2FP.F32.S32 R0, R2 ;  /* 0x0000000200007245 */ /* 0x004fc80000201400 */
[----:B------:R-:W-:-:S04]  /*5e90*/  F2FP.F16.F32.PACK_AB R0, RZ, R0 ;  /* 0x00000000ff00723e */ /* 0x000fc800000000ff */
[----:B------:R-:W-:Y:S01]  /*5ea0*/  PRMT R19, R0, 0x7610, R19 ;  /* 0x0000761000137816 */ /* 0x000fe20000000013 */
[----:B------:R-:W-:Y:S06]  /*5eb0*/  BRA `(.L_x_6162) ;  /* 0x0000000c00947947 */ /* 0x000fec0003800000 */
.L_x_6163:
[----:B------:R-:W2:Y:S02]  /*5ec0*/  LDG.E.U16 R2, desc[UR36][R2.64] ;  /* 0x0000002402027981 */ /* 0x000ea4000c1e1500 */
[----:B--2---:R-:W0:Y:S02]  /*5ed0*/  I2F.S16 R0, R2 ;  /* 0x0000000200007306 */ /* 0x004e240000101400 */
[----:B0-----:R-:W-:-:S04]  /*5ee0*/  F2FP.F16.F32.PACK_AB R0, RZ, R0 ;  /* 0x00000000ff00723e */ /* 0x001fc800000000ff */
[----:B------:R-:W-:Y:S01]  /*5ef0*/  PRMT R19, R0, 0x7610, R19 ;  /* 0x0000761000137816 */ /* 0x000fe20000000013 */
[----:B------:R-:W-:Y:S06]  /*5f00*/  BRA `(.L_x_6162) ;  /* 0x0000000c00807947 */ /* 0x000fec0003800000 */
.L_x_6158:
        /* <DEDUP_REMOVED lines=9> */
.L_x_6166:
[----:B------:R1:W5:Y:S01]  /*5fa0*/  LDG.E.U16 R19, desc[UR36][R2.64] ;  /* 0x0000002402137981 */ /* 0x000362000c1e1500 */
[----:B------:R-:W-:Y:S05]  /*5fb0*/  BRA `(.L_x_6162) ;  /* 0x0000000c00547947 */ /* 0x000fea0003800000 */
.L_x_6165:
        /* <DEDUP_REMOVED lines=9> */
.L_x_6168:
[----:B------:R0:W5:Y:S01]  /*6050*/  LDG.E.U16 R19, desc[UR36][R2.64] ;  /* 0x0000002402137981 */ /* 0x000162000c1e1500 */
[----:B------:R-:W-:Y:S05]  /*6060*/  BRA `(.L_x_6162) ;  /* 0x0000000c00287947 */ /* 0x000fea0003800000 */
.L_x_6167:
        /* <DEDUP_REMOVED lines=13> */
.L_x_6157:
        /* <DEDUP_REMOVED lines=14> */
.L_x_6171:
        /* <DEDUP_REMOVED lines=13> */
.L_x_6170:
        /* <DEDUP_REMOVED lines=27> */
.L_x_6173:
        /* <DEDUP_REMOVED lines=11> */
[----:B------:R-:W-:-:S04]  /*6550*/  F2FP.F16.F32.PACK_AB R0, RZ, R0 ;  /* 0x00000000ff00723e */ /* 0x000fc800000000ff */
[----:B------:R-:W-:Y:S01]  /*6560*/  PRMT R19, R0, 0x7610, R19 ;  /* 0x0000761000137816 */ /* 0x000fe20000000013 */
[----:B------:R-:W-:Y:S06]  /*6570*/  BRA `(.L_x_6162) ;  /* 0x0000000400e47947 */ /* 0x000fec0003800000 */
.L_x_6172:
[----:B------:R-:W2:Y:S02]  /*6580*/  LDG.E.U16 R0, desc[UR36][R2.64] ;  /* 0x0000002402007981 */ /* 0x000ea4000c1e1500 */
[----:B--2---:R-:W-:-:S04]  /*6590*/  SHF.L.U32 R0, R0, 0x10, RZ ;  /* 0x0000001000007819 */ /* 0x004fc800000006ff */
[----:B------:R-:W-:-:S04]  /*65a0*/  F2FP.F16.F32.PACK_AB R0, RZ, R0 ;  /* 0x00000000ff00723e */ /* 0x000fc800000000ff */
[----:B------:R-:W-:Y:S01]  /*65b0*/  PRMT R19, R0, 0x7610, R19 ;  /* 0x0000761000137816 */ /* 0x000fe20000000013 */
[----:B------:R-:W-:Y:S06]  /*65c0*/  BRA `(.L_x_6162) ;  /* 0x0000000400d07947 */ /* 0x000fec0003800000 */
.L_x_6169:
        /* <DEDUP_REMOVED lines=13> */
.L_x_6176:
        /* <DEDUP_REMOVED lines=21> */
.L_x_6180:
[----:B------:R-:W-:Y:S05]  /*67f0*/  BSYNC.RECONVERGENT B1 ;  /* 0x0000000000017941 */ /* 0x000fea0003800200 */
.L_x_6179:
[----:B------:R-:W-:Y:S01]  /*6800*/  IMAD.SHL.U32 R0, R0, 0x100000, RZ ;  /* 0x0010000000007824 */ /* 0x000fe200078e00ff */
[----:B------:R-:W-:-:S04]  /*6810*/  LEA R2, R2, 0x3b800000, 0x17 ;  /* 0x3b80000002027811 */ /* 0x000fc800078eb8ff */
[----:B------:R-:W-:-:S07]  /*6820*/  LOP3.LUT R0, R2, R0, R7, 0xfe, !PT ;  /* 0x0000000002007212 */ /* 0x000fce00078efe07 */
.L_x_6178:
[----:B------:R-:W-:Y:S05]  /*6830*/  BSYNC.RECONVERGENT B0 ;  /* 0x0000000000007941 */ /* 0x000fea0003800200 */
.L_x_6177:
[----:B------:R-:W-:-:S04]  /*6840*/  F2FP.F16.F32.PACK_AB R0, RZ, R0 ;  /* 0x00000000ff00723e */ /* 0x000fc800000000ff */
[----:B------:R-:W-:Y:S01]  /*6850*/  PRMT R19, R0, 0x7610, R19 ;  /* 0x0000761000137816 */ /* 0x000fe20000000013 */
[----:B------:R-:W-:Y:S06]  /*6860*/  BRA `(.L_x_6162) ;  /* 0x0000000400287947 */ /* 0x000fec0003800000 */
.L_x_6175:
        /* <DEDUP_REMOVED lines=21> */
.L_x_6184:
[----:B------:R-:W-:Y:S05]  /*69c0*/  BSYNC.RECONVERGENT B1 ;  /* 0x0000000000017941 */ /* 0x000fea0003800200 */
.L_x_6183:
[----:B------:R-:W-:Y:S01]  /*69d0*/  IMAD.SHL.U32 R0, R0, 0x200000, RZ ;  /* 0x0020000000007824 */ /* 0x000fe200078e00ff */
[----:B------:R-:W-:-:S04]  /*69e0*/  LEA R2, R2, 0x37800000, 0x17 ;  /* 0x3780000002027811 */ /* 0x000fc800078eb8ff */
[----:B------:R-:W-:-:S07]  /*69f0*/  LOP3.LUT R0, R2, R0, R7, 0xfe, !PT ;  /* 0x0000000002007212 */ /* 0x000fce00078efe07 */
.L_x_6182:
[----:B------:R-:W-:Y:S05]  /*6a00*/  BSYNC.RECONVERGENT B0 ;  /* 0x0000000000007941 */ /* 0x000fea0003800200 */
.L_x_6181:
[----:B------:R-:W-:-:S04]  /*6a10*/  F2FP.F16.F32.PACK_AB R0, RZ, R0 ;  /* 0x00000000ff00723e */ /* 0x000fc800000000ff */
[----:B------:R-:W-:Y:S01]  /*6a20*/  PRMT R19, R0, 0x7610, R19 ;  /* 0x0000761000137816 */ /* 0x000fe20000000013 */
[----:B------:R-:W-:Y:S06]  /*6a30*/  BRA `(.L_x_6162) ;  /* 0x0000000000b47947 */ /* 0x000fec0003800000 */
.L_x_6174:
        /* <DEDUP_REMOVED lines=14> */
.L_x_6188:
[----:B------:R-:W-:Y:S05]  /*6b20*/  BSYNC.RECONVERGENT B0 ;  /* 0x0000000000007941 */ /* 0x000fea0003800200 */
.L_x_6187:
[----:B------:R-:W-:-:S04]  /*6b30*/  F2FP.F16.F32.PACK_AB R0, RZ, R0 ;  /* 0x00000000ff00723e */ /* 0x000fc800000000ff */
[----:B------:R-:W-:Y:S01]  /*6b40*/  PRMT R19, R0, 0x7610, R19 ;  /* 0x0000761000137816 */ /* 0x000fe20000000013 */
[----:B------:R-:W-:Y:S06]  /*6b50*/  BRA `(.L_x_6162) ;  /* 0x00000000006c7947 */ /* 0x000fec0003800000 */
.L_x_6161:
        /* <DEDUP_REMOVED lines=16> */
.L_x_6189:
[----:B------:R-:W-:Y:S01]  /*6c60*/  PRMT R19, RZ, 0x7610, R19 ;  /* 0x00007610ff137816 */ /* 0x000fe20000000013 */
[----:B------:R-:W-:Y:S06]  /*6c70*/  BRA `(.L_x_6162) ;  /* 0x0000000000247947 */ /* 0x000fec0003800000 */
.L_x_6186:
[----:B------:R-:W2:Y:S02]  /*6c80*/  LDG.E.64 R2, desc[UR36][R2.64] ;  /* 0x0000002402027981 */ /* 0x000ea4000c1e1b00 */
[----:B--2---:R-:W0:Y:S02]  /*6c90*/  I2F.U64 R0, R2 ;  /* 0x0000000200007312 */ /* 0x004e240000301000 */
[----:B0-----:R-:W-:-:S04]  /*6ca0*/  F2FP.F16.F32.PACK_AB R0, RZ, R0 ;  /* 0x00000000ff00723e */ /* 0x001fc800000000ff */
[----:B------:R-:W-:Y:S01]  /*6cb0*/  PRMT R19, R0, 0x7610, R19 ;  /* 0x0000761000137816 */ /* 0x000fe20000000013 */
[----:B------:R-:W-:Y:S06]  /*6cc0*/  BRA `(.L_x_6162) ;  /* 0x0000000000107947 */ /* 0x000fec0003800000 */
.L_x_6185:
[----:B------:R-:W2:Y:S02]  /*6cd0*/  LDG.E R2, desc[UR36][R2.64] ;  /* 0x0000002402027981 */ /* 0x000ea4000c1e1900 */
[----:B--2---:R-:W-:-:S04]  /*6ce0*/  I2FP.F32.U32 R0, R2 ;  /* 0x0000000200007245 */ /* 0x004fc80000201000 */
[----:B------:R-:W-:-:S04]  /*6cf0*/  F2FP.F16.F32.PACK_AB R0, RZ, R0 ;  /* 0x00000000ff00723e */ /* 0x000fc800000000ff */
[----:B------:R-:W-:-:S07]  /*6d00*/  PRMT R19, R0, 0x7610, R19 ;  /* 0x0000761000137816 */ /* 0x000fce0000000013 */
.L_x_6162:
        /* <DEDUP_REMOVED lines=18> */
.L_x_6194:
[----:B------:R-:W2:Y:S02]  /*6e30*/  LDG.E.U8 R0, desc[UR36][R2.64] ;  /* 0x0000002402007981 */ /* 0x000ea4000c1e1100 */
[----:B--2---:R-:W-:Y:S01]  /*6e40*/  I2FP.F32.U32 R0, R0 ;  /* 0x0000000000007245 */ /* 0x004fe20000201000 */
[----:B------:R-:W-:Y:S06]  /*6e50*/  BRA `(.L_x_6196) ;  /* 0x0000000c00447947 */ /* 0x000fec0003800000 */
.L_x_6193:
        /* <DEDUP_REMOVED lines=9> */
.L_x_6198:
[----:B------:R-:W2:Y:S02]  /*6ef0*/  LDG.E R0, desc[UR36][R2.64] ;  /* 0x0000002402007981 */ /* 0x000ea4000c1e1900 */
[----:B--2---:R-:W-:Y:S01]  /*6f00*/  I2FP.F32.S32 R0, R0 ;  /* 0x0000000000007245 */ /* 0x004fe20000201400 */
[----:B------:R-:W-:Y:S06]  /*6f10*/  BRA `(.L_x_6196) ;  /* 0x0000000c00147947 */ /* 0x000fec0003800000 */
.L_x_6197:
[----:B------:R-:W2:Y:S02]  /*6f20*/  LDG.E.U16 R0, desc[UR36][R2.64] ;  /* 0x0000002402007981 */ /* 0x000ea4000c1e1500 */
[----:B--2---:R-:W2:Y:S01]  /*6f30*/  I2F.S16 R0, R0 ;  /* 0x0000000000007306 */ /* 0x004ea20000101400 */
[----:B------:R-:W-:Y:S05]  /*6f40*/  BRA `(.L_x_6196) ;  /* 0x0000000c00087947 */ /* 0x000fea0003800000 */
.L_x_6192:
        /* <DEDUP_REMOVED lines=8> */
.L_x_6200:
[----:B------:R-:W2:Y:S02]  /*6fd0*/  LDG.E.U16 R0, desc[UR36][R2.64] ;  /* 0x0000002402007981 */ /* 0x000ea4000c1e1500 */
[----:B--2---:R-:W-:Y:S01]  /*6fe0*/  HADD2.F32 R0, -RZ, R0.H0_H0 ;  /* 0x20000000ff007230 */ /* 0x004fe20000004100 */
[----:B------:R-:W-:Y:S06]  /*6ff0*/  BRA `(.L_x_6196) ;  /* 0x0000000800dc7947 */ /* 0x000fec0003800000 */
.L_x_6199:
        /* <DEDUP_REMOVED lines=8> */
.L_x_6202:
[----:B------:R-:W2:Y:S02]  /*7080*/  LDG.E.U16 R0, desc[UR36][R2.64] ;  /* 0x0000002402007981 */ /* 0x000ea4000c1e1500 */
[----:B--2---:R-:W-:Y:S01]  /*7090*/  HADD2.F32 R0, -RZ, R0.H0_H0 ;  /* 0x20000000ff007230 */ /* 0x004fe20000004100 */
[----:B------:R-:W-:Y:S06]  /*70a0*/  BRA `(.L_x_6196) ;  /* 0x0000000800b07947 */ /* 0x000fec0003800000 */
.L_x_6201:
        /* <DEDUP_REMOVED lines=11> */
.L_x_6191:
        /* <DEDUP_REMOVED lines=12> */
.L_x_6205:
        /* <DEDUP_REMOVED lines=11> */
.L_x_6204:
        /* <DEDUP_REMOVED lines=25> */
.L_x_6207:
        /* <DEDUP_REMOVED lines=12> */
.L_x_6206:
[----:B------:R-:W2:Y:S02]  /*7520*/  LDG.E.U16 R0, desc[UR36][R2.64] ;  /* 0x0000002402007981 */ /* 0x000ea4000c1e1500 */
[----:B--2---:R-:W-:Y:S01]  /*7530*/  IMAD.U32 R0, R0, 0x10000, RZ ;  /* 0x0001000000007824 */ /* 0x004fe200078e00ff */
[----:B------:R-:W-:Y:S06]  /*7540*/  BRA `(.L_x_6196) ;  /* 0x0000000400887947 */ /* 0x000fec0003800000 */
.L_x_6203:
        /* <DEDUP_REMOVED lines=11> */
.L_x_6210:
        /* <DEDUP_REMOVED lines=20> */
.L_x_6212:
[----:B------:R-:W-:Y:S05]  /*7740*/  BSYNC.RECONVERGENT B0 ;  /* 0x0000000000007941 */ /* 0x000fea0003800200 */
.L_x_6211:
[----:B------:R-:W-:Y:S01]  /*7750*/  IMAD.SHL.U32 R0, R0, 0x100000, RZ ;  /* 0x0010000000007824 */ /* 0x000fe200078e00ff */
[----:B------:R-:W-:-:S04]  /*7760*/  LEA R2, R2, 0x3b800000, 0x17 ;  /* 0x3b80000002027811 */ /* 0x000fc800078eb8ff */
[----:B------:R-:W-:Y:S01]  /*7770*/  LOP3.LUT R0, R2, R0, R7, 0xfe, !PT ;  /* 0x0000000002007212 */ /* 0x000fe200078efe07 */
[----:B------:R-:W-:Y:S06]  /*7780*/  BRA `(.L_x_6196) ;  /* 0x0000000000f87947 */ /* 0x000fec0003800000 */
.L_x_6209:
        /* <DEDUP_REMOVED lines=20> */
.L_x_6214:
[----:B------:R-:W-:Y:S05]  /*78d0*/  BSYNC.RECONVERGENT B0 ;  /* 0x0000000000007941 */ /* 0x000fea0003800200 */
.L_x_6213:
[----:B------:R-:W-:Y:S01]  /*78e0*/  IMAD.SHL.U32 R0, R0, 0x200000, RZ ;  /* 0x0020000000007824 */ /* 0x000fe200078e00ff */
[----:B------:R-:W-:-:S04]  /*78f0*/  LEA R2, R2, 0x37800000, 0x17 ;  /* 0x3780000002027811 */ /* 0x000fc800078eb8ff */
[----:B------:R-:W-:Y:S01]  /*7900*/  LOP3.LUT R0, R2, R0, R7, 0xfe, !PT ;  /* 0x0000000002007212 */ /* 0x000fe200078efe07 */
[----:B------:R-:W-:Y:S06]  /*7910*/  BRA `(.L_x_6196) ;  /* 0x0000000000947947 */ /* 0x000fec0003800000 */
.L_x_6208:
        /* <DEDUP_REMOVED lines=14> */
.L_x_6195:
        /* <DEDUP_REMOVED lines=16> */
.L_x_6217:
[----:B------:R-:W-:Y:S01]  /*7b00*/  HFMA2 R0, -RZ, RZ, 0, 0 ;  /* 0x00000000ff007431 */ /* 0x000fe200000001ff */
[----:B------:R-:W-:Y:S06]  /*7b10*/  BRA `(.L_x_6196) ;  /* 0x0000000000147947 */ /* 0x000fec0003800000 */
.L_x_6216:
[----:B------:R-:W2:Y:S02]  /*7b20*/  LDG.E.64 R2, desc[UR36][R2.64] ;  /* 0x0000002402027981 */ /* 0x000ea4000c1e1b00 */
[----:B--2---:R0:W1:Y:S02]  /*7b30*/  I2F.U64 R0, R2 ;  /* 0x0000000200007312 */ /* 0x0040640000301000 */
[----:B01----:R-:W-:Y:S05]  /*7b40*/  BRA `(.L_x_6196) ;  /* 0x0000000000087947 */ /* 0x003fea0003800000 */
.L_x_6215:
[----:B------:R-:W2:Y:S02]  /*7b50*/  LDG.E R0, desc[UR36][R2.64] ;  /* 0x0000002402007981 */ /* 0x000ea4000c1e1900 */
[----:B--2---:R-:W-:-:S07]  /*7b60*/  I2FP.F32.U32 R0, R0 ;  /* 0x0000000000007245 */ /* 0x004fce0000201000 */
.L_x_6196:
[----:B------:R-:W-:Y:S05]  /*7b70*/  BSYNC.RECONVERGENT B6 ;  /* 0x0000000000067941 */ /* 0x000fea0003800200 */
.L_x_6190:
[----:B------:R-:W0:Y:S01]  /*7b80*/  LDCU.64 UR6, c[0x0][0x5e8] ;  /* 0x0000bd00ff0677ac */ /* 0x000e220008000a00 */
[----:B-----5:R-:W-:Y:S01]  /*7b90*/  HADD2.F32 R19, -RZ, R19.H0_H0 ;  /* 0x20000013ff137230 */ /* 0x020fe20000004100 */
[----:B------:R-:W-:-:S04]  /*7ba0*/  UPRMT UR4, UR43, 0x9910, URZ ;  /* 0x000099102b047896 */ /* 0x000fc800080000ff */
[----:B-12---:R-:W-:Y:S01]  /*7bb0*/  FMUL.FTZ R19, R19, R0 ;  /* 0x0000000013137220 */ /* 0x006fe20000410000 */
[----:B------:R-:W-:-:S04]  /*7bc0*/  UISETP.GT.AND UP0, UPT, UR4, 0x9, UPT ;  /* 0x000000090400788c */ /* 0x000fc8000bf04270 */
[----:B------:R-:W-:Y:S02]  /*7bd0*/  F2FP.F16.F32.PACK_AB R19, RZ, R19 ;  /* 0x00000013ff13723e */ /* 0x000fe400000000ff */
[----:B0--34-:R-:W-:-:S05]  /*7be0*/  IADD3 R2, P0, PT, R16, UR6, RZ ;  /* 0x0000000610027c10 */ /* 0x019fca000ff1e0ff */
        /* <DEDUP_REMOVED lines=14> */
.L_x_6221:
[----:B------:R-:W-:-:S06]  /*7cd0*/  HADD2.F32 R5, -RZ, R19.H0_H0 ;  /* 0x20000013ff057230 */ /* 0x000fcc0000004100 */
[----:B------:R-:W0:Y:S02]  /*7ce0*/  F2I.S64.TRUNC R4, R5 ;  /* 0x0000000500047311 */ /* 0x000e24000020d900 */
[----:B0-----:R0:W-:Y:S01]  /*7cf0*/  STG.E.U8 desc[UR36][R2.64], R4 ;  /* 0x0000000402007986 */ /* 0x0011e2000c101124 */
[----:B------:R-:W-:Y:S05]  /*7d00*/  BRA `(.L_x_6223) ;  /* 0x0000000c006c7947 */ /* 0x000fea0003800000 */
.L_x_6220:
        /* <DEDUP_REMOVED lines=10> */
.L_x_6225:
[----:B------:R-:W-:-:S06]  /*7db0*/  HADD2.F32 R19, -RZ, R19.H0_H0 ;  /* 0x20000013ff137230 */ /* 0x000fcc0000004100 */
[----:B------:R-:W0:Y:S02]  /*7dc0*/  F2I.FTZ.TRUNC.NTZ R19, R19 ;  /* 0x0000001300137305 */ /* 0x000e24000021f100 */
[----:B0-----:R0:W-:Y:S01]  /*7dd0*/  STG.E desc[UR36][R2.64], R19 ;  /* 0x0000001302007986 */ /* 0x0011e2000c101924 */
[----:B------:R-:W-:Y:S05]  /*7de0*/  BRA `(.L_x_6223) ;  /* 0x0000000c00347947 */ /* 0x000fea0003800000 */
.L_x_6224:
[----:B------:R-:W-:-:S06]  /*7df0*/  HADD2.F32 R19, -RZ, R19.H0_H0 ;  /* 0x20000013ff137230 */ /* 0x000fcc0000004100 */
[----:B------:R-:W0:Y:S02]  /*7e00*/  F2I.FTZ.TRUNC.NTZ R19, R19 ;  /* 0x0000001300137305 */ /* 0x000e24000021f100 */
[----:B0-----:R0:W-:Y:S01]  /*7e10*/  STG.E.U16 desc[UR36][R2.64], R19 ;  /* 0x0000001302007986 */ /* 0x0011e2000c101524 */
[----:B------:R-:W-:Y:S05]  /*7e20*/  BRA `(.L_x_6223) ;  /* 0x0000000c00247947 */ /* 0x000fea0003800000 */
.L_x_6219:
        /* <DEDUP_REMOVED lines=9> */
.L_x_6227:
[----:B------:R0:W-:Y:S01]  /*7ec0*/  STG.E.U16 desc[UR36][R2.64], R19 ;  /* 0x0000001302007986 */ /* 0x0001e2000c101524 */
[----:B------:R-:W-:Y:S05]  /*7ed0*/  BRA `(.L_x_6223) ;  /* 0x0000000800f87947 */ /* 0x000fea0003800000 */
.L_x_6226:
        /* <DEDUP_REMOVED lines=10> */
.L_x_6229:
[----:B------:R-:W-:-:S05]  /*7f80*/  HADD2.F32 R0, -RZ, R19.H0_H0 ;  /* 0x20000013ff007230 */ /* 0x000fca0000004100 */
[----:B------:R-:W-:-:S04]  /*7f90*/  F2FP.F16.F32.PACK_AB R0, RZ, R0 ;  /* 0x00000000ff00723e */ /* 0x000fc800000000ff */
[----:B------:R-:W-:-:S05]  /*7fa0*/  PRMT R0, R0, 0x5410, RZ ;  /* 0x0000541000007816 */ /* 0x000fca00000000ff */
[----:B------:R0:W-:Y:S01]  /*7fb0*/  STG.E desc[UR36][R2.64], R0 ;  /* 0x0000000002007986 */ /* 0x0001e2000c101924 */
[----:B------:R-:W-:Y:S05]  /*7fc0*/  BRA `(.L_x_6223) ;  /* 0x0000000800bc7947 */ /* 0x000fea0003800000 */
.L_x_6228:
[----:B------:R-:W-:-:S05]  /*7fd0*/  HADD2.F32 R4, -RZ, R19.H0_H0 ;  /* 0x20000013ff047230 */ /* 0x000fca0000004100 */
[----:B------:R-:W-:-:S06]  /*7fe0*/  FMUL.FTZ R4, R4, 1 ;  /* 0x3f80000004047820 */ /* 0x000fcc0000410000 */
[----:B------:R-:W0:Y:S02]  /*7ff0*/  F2F.F64.F32 R4, R4 ;  /* 0x0000000400047310 */ /* 0x000e240000201800 */
[----:B0-----:R0:W-:Y:S01]  /*8000*/  STG.E.64 desc[UR36][R2.64], R4 ;  /* 0x0000000402007986 */ /* 0x0011e2000c101b24 */
[----:B------:R-:W-:Y:S05]  /*8010*/  BRA `(.L_x_6223) ;  /* 0x0000000800a87947 */ /* 0x000fea0003800000 */
.L_x_6218:
        /* <DEDUP_REMOVED lines=14> */
.L_x_6233:
[----:B------:R-:W-:Y:S01]  /*8100*/  HADD2.F32 R5, -RZ, R19.H0_H0 ;  /* 0x20000013ff057230 */ /* 0x000fe20000004100 */
        /* <DEDUP_REMOVED lines=17> */
.L_x_6236:
[----:B------:R-:W-:-:S04]  /*8220*/  SHF.R.U32.HI R5, RZ, 0x18, R5 ;  /* 0x00000018ff057819 */ /* 0x000fc80000011605 */
[----:B------:R-:W-:-:S07]  /*8230*/  LOP3.LUT R0, R0, 0x80, R5, 0xf8, !PT ;  /* 0x0000008000007812 */ /* 0x000fce00078ef805 */
.L_x_6235:
[----:B------:R-:W-:Y:S05]  /*8240*/  BSYNC.RECONVERGENT B0 ;  /* 0x0000000000007941 */ /* 0x000fea0003800200 */
.L_x_6234:
[----:B------:R0:W-:Y:S01]  /*8250*/  STG.E.U8 desc[UR36][R2.64], R0 ;  /* 0x0000000002007986 */ /* 0x0001e2000c101124 */
[----:B------:R-:W-:Y:S05]  /*8260*/  BRA `(.L_x_6223) ;  /* 0x0000000800147947 */ /* 0x000fea0003800000 */
.L_x_6232:
        /* <DEDUP_REMOVED lines=18> */
.L_x_6239:
[----:B------:R-:W-:-:S04]  /*8390*/  SHF.R.U32.HI R5, RZ, 0x18, R5 ;  /* 0x00000018ff057819 */ /* 0x000fc80000011605 */
[----:B------:R-:W-:-:S07]  /*83a0*/  LOP3.LUT R0, R0, 0x80, R5, 0xf8, !PT ;  /* 0x0000008000007812 */ /* 0x000fce00078ef805 */
.L_x_6238:
[----:B------:R-:W-:Y:S05]  /*83b0*/  BSYNC.RECONVERGENT B0 ;  /* 0x0000000000007941 */ /* 0x000fea0003800200 */
.L_x_6237:
[----:B------:R0:W-:Y:S01]  /*83c0*/  STG.E.U8 desc[UR36][R2.64], R0 ;  /* 0x0000000002007986 */ /* 0x0001e2000c101124 */
[----:B------:R-:W-:Y:S05]  /*83d0*/  BRA `(.L_x_6223) ;  /* 0x0000000400b87947 */ /* 0x000fea0003800000 */
.L_x_6231:
[----:B------:R-:W-:-:S09]  /*83e0*/  UISETP.NE.AND UP0, UPT, UR4, 0x1c, UPT ;  /* 0x0000001c0400788c */ /* 0x000fd2000bf05270 */
[----:B------:R-:W-:Y:S05]  /*83f0*/  BRA.U !UP0, `(.L_x_6240) ;  /* 0x0000000108607547 */ /* 0x000fea000b800000 */
[----:B------:R-:W-:-:S09]  /*8400*/  UISETP.NE.AND UP0, UPT, UR4, 0x1d, UPT ;  /* 0x0000001d0400788c */ /* 0x000fd2000bf05270 */
[----:B------:R-:W-:Y:S05]  /*8410*/  BRA.U !UP0, `(.L_x_6241) ;  /* 0x0000000108487547 */ /* 0x000fea000b800000 */
[----:B------:R-:W-:-:S09]  /*8420*/  UISETP.NE.AND UP0, UPT, UR4, 0x2c, UPT ;  /* 0x0000002c0400788c */ /* 0x000fd2000bf05270 */
[----:B------:R-:W-:Y:S05]  /*8430*/  BRA.U UP0, `(.L_x_6222) ;  /* 0x0000000100bc7547 */ /* 0x000fea000b800000 */
[----:B------:R-:W-:Y:S02]  /*8440*/  HADD2.F32 R19, -RZ, R19.H0_H0 ;  /* 0x20000013ff137230 */ /* 0x000fe40000004100 */
[----:B------:R-:W-:-:S03]  /*8450*/  IMAD.MOV.U32 R5, RZ, RZ, 0xff ;  /* 0x000000ffff057424 */ /* 0x000fc600078e00ff */
        /* <DEDUP_REMOVED lines=14> */
.L_x_6241:
[----:B------:R-:W-:-:S06]  /*8540*/  HADD2.F32 R4, -RZ, R19.H0_H0 ;  /* 0x20000013ff047230 */ /* 0x000fcc0000004100 */
[----:B------:R-:W0:Y:S02]  /*8550*/  F2I.U64.TRUNC R4, R4 ;  /* 0x0000000400047311 */ /* 0x000e24000020d800 */
[----:B0-----:R0:W-:Y:S01]  /*8560*/  STG.E.64 desc[UR36][R2.64], R4 ;  /* 0x0000000402007986 */ /* 0x0011e2000c101b24 */
[----:B------:R-:W-:Y:S05]  /*8570*/  BRA `(.L_x_6223) ;  /* 0x0000000400507947 */ /* 0x000fea0003800000 */
.L_x_6240:
[----:B------:R-:W-:-:S06]  /*8580*/  HADD2.F32 R19, -RZ, R19.H0_H0 ;  /* 0x20000013ff137230 */ /* 0x000fcc0000004100 */
[----:B------:R-:W0:Y:S02]  /*8590*/  F2I.FTZ.U32.TRUNC.NTZ R19, R19 ;  /* 0x0000001300137305 */ /* 0x000e24000021f000 */
[----:B0-----:R0:W-:Y:S01]  /*85a0*/  STG.E desc[UR36][R2.64], R19 ;  /* 0x0000001302007986 */ /* 0x0011e2000c101924 */
[----:B------:R-:W-:Y:S05]  /*85b0*/  BRA `(.L_x_6223) ;  /* 0x0000000400407947 */ /* 0x000fea0003800000 */
.L_x_6230:
        /* <DEDUP_REMOVED lines=11> */
.L_x_6243:
[----:B------:R-:W-:Y:S01]  /*8670*/  HADD2.F32 R19, -RZ, R19.H0_H0 ;  /* 0x20000013ff137230 */ /* 0x000fe20000004100 */
[----:B------:R-:W-:-:S04]  /*8680*/  CS2R R6, SRZ ;  /* 0x0000000000067805 */ /* 0x000fc8000001ff00 */
[----:B------:R-:W-:-:S06]  /*8690*/  FMUL.FTZ R4, R19, 1 ;  /* 0x3f80000013047820 */ /* 0x000fcc0000410000 */
[----:B------:R-:W0:Y:S02]  /*86a0*/  F2F.F64.F32 R4, R4 ;  /* 0x0000000400047310 */ /* 0x000e240000201800 */
[----:B0-----:R0:W-:Y:S01]  /*86b0*/  STG.E.128 desc[UR36][R2.64], R4 ;  /* 0x0000000402007986 */ /* 0x0011e2000c101d24 */
[----:B------:R-:W-:Y:S05]  /*86c0*/  BRA `(.L_x_6223) ;  /* 0x0000000000fc7947 */ /* 0x000fea0003800000 */
.L_x_6242:
[----:B------:R-:W-:-:S09]  /*86d0*/  UISETP.NE.AND UP0, UPT, UR4, 0xf, UPT ;  /* 0x0000000f0400788c */ /* 0x000fd2000bf05270 */
[----:B------:R-:W-:Y:S05]  /*86e0*/  BRA.U !UP0, `(.L_x_6244) ;  /* 0x0000000108e87547 */ /* 0x000fea000b800000 */
[----:B------:R-:W-:-:S09]  /*86f0*/  UISETP.NE.AND UP0, UPT, UR4, 0x17, UPT ;  /* 0x000000170400788c */ /* 0x000fd2000bf05270 */
[----:B------:R-:W-:Y:S05]  /*8700*/  BRA.U !UP0, `(.L_x_6245) ;  /* 0x0000000108907547 */ /* 0x000fea000b800000 */
[----:B------:R-:W-:-:S09]  /*8710*/  UISETP.NE.AND UP0, UPT, UR4, 0x18, UPT ;  /* 0x000000180400788c */ /* 0x000fd2000bf05270 */
[----:B------:R-:W-:Y:S05]  /*8720*/  BRA.U !UP0, `(.L_x_6246) ;  /* 0x0000000108447547 */ /* 0x000fea000b800000 */
.L_x_6222:
        /* <DEDUP_REMOVED lines=16> */
.L_x_6247:
[----:B------:R-:W-:Y:S05]  /*8830*/  BRA `(.L_x_6223) ;  /* 0x0000000000a07947 */ /* 0x000fea0003800000 */
.L_x_6246:
[----:B------:R-:W-:Y:S01]  /*8840*/  HADD2.F32 R19, -RZ, R19.H0_H0 ;  /* 0x20000013ff137230 */ /* 0x000fe20000004100 */
[----:B------:R-:W-:Y:S01]  /*8850*/  BSSY.RECONVERGENT B0, `(.L_x_6248) ;  /* 0x000000c000007945 */ /* 0x000fe20003800200 */
[----:B------:R-:W-:-:S03]  /*8860*/  HFMA2 R0, -RZ, RZ, 0, 7.569789886474609375e-06 ;  /* 0x0000007fff007431 */ /* 0x000fc600000001ff */
        /* <DEDUP_REMOVED lines=10> */
.L_x_6249:
[----:B------:R-:W-:Y:S05]  /*8910*/  BSYNC.RECONVERGENT B0 ;  /* 0x0000000000007941 */ /* 0x000fea0003800200 */
.L_x_6248:
[----:B------:R-:W-:-:S05]  /*8920*/  LOP3.LUT R5, R0, 0x80, R5, 0xf8, !PT ;  /* 0x0000008000057812 */ /* 0x000fca00078ef805 */
[----:B------:R3:W-:Y:S01]  /*8930*/  STG.E.U8 desc[UR36][R2.64], R5 ;  /* 0x0000000502007986 */ /* 0x0007e2000c101124 */
[----:B------:R-:W-:Y:S05]  /*8940*/  BRA `(.L_x_6223) ;  /* 0x00000000005c7947 */ /* 0x000fea0003800000 */
.L_x_6245:
[----:B------:R-:W-:Y:S01]  /*8950*/  HADD2.F32 R5, -RZ, R19.H0_H0 ;  /* 0x20000013ff057230 */ /* 0x000fe20000004100 */
        /* <DEDUP_REMOVED lines=11> */
.L_x_6251:
[----:B------:R-:W-:Y:S01]  /*8a10*/  IMAD.MOV.U32 R0, RZ, RZ, 0x7f ;  /* 0x0000007fff007424 */ /* 0x000fe200078e00ff */
[----:B------:R-:W-:-:S04]  /*8a20*/  ISETP.GT.U32.AND P0, PT, R4, 0x7f800000, PT ;  /* 0x7f8000000400780c */ /* 0x000fc80003f04070 */
[----:B------:R-:W-:-:S09]  /*8a30*/  SEL R0, R0, 0x7c, P0 ;  /* 0x0000007c00007807 */ /* 0x000fd20000000000 */
.L_x_6252:
[----:B------:R-:W-:Y:S05]  /*8a40*/  BSYNC.RECONVERGENT B0 ;  /* 0x0000000000007941 */ /* 0x000fea0003800200 */
.L_x_6250:
[----:B------:R-:W-:-:S04]  /*8a50*/  SHF.R.U32.HI R5, RZ, 0x18, R5 ;  /* 0x00000018ff057819 */ /* 0x000fc80000011605 */
[----:B------:R-:W-:-:S05]  /*8a60*/  LOP3.LUT R5, R0, 0x80, R5, 0xf8, !PT ;  /* 0x0000008000057812 */ /* 0x000fca00078ef805 */
[----:B------:R2:W-:Y:S01]  /*8a70*/  STG.E.U8 desc[UR36][R2.64], R5 ;  /* 0x0000000502007986 */ /* 0x0005e2000c101124 */
[----:B------:R-:W-:Y:S05]  /*8a80*/  BRA `(.L_x_6223) ;  /* 0x00000000000c7947 */ /* 0x000fea0003800000 */
.L_x_6244:
[----:B------:R-:W-:-:S05]  /*8a90*/  HADD2.F32 R0, -RZ, R19.H0_H0 ;  /* 0x20000013ff007230 */ /* 0x000fca0000004100 */
[----:B------:R-:W-:-:S05]  /*8aa0*/  F2FP.BF16.F32.PACK_AB R0, RZ, R0 ;  /* 0x00000000ff00723e */ /* 0x000fca00000010ff */
[----:B------:R4:W-:Y:S02]  /*8ab0*/  STG.E.U16 desc[UR36][R2.64], R0 ;  /* 0x0000000002007986 */ /* 0x0009e4000c101524 */
.L_x_6223:
[----:B------:R-:W-:-:S07]  /*8ac0*/  VIADD R17, R17, 0x80 ;  /* 0x0000008011117836 */ /* 0x000fce0000000000 */
.L_x_6155:
[----:B------:R-:W-:Y:S05]  /*8ad0*/  BSYNC.RECONVERGENT B7 ;  /* 0x0000000000077941 */ /* 0x000fea0003800200 */
.L_x_6154:
[----:B------:R-:W5:Y:S01]  /*8ae0*/  LDCU UR4, c[0x0][0x380] ;  /* 0x00007000ff0477ac */ /* 0x000f620008000800 */
[----:B------:R-:W-:Y:S01]  /*8af0*/  BSSY.RECONVERGENT B7, `(.L_x_6253) ;  /* 0x000044e000077945 */ /* 0x000fe20003800200 */
[----:B-----5:R-:W-:-:S13]  /*8b00*/  ISETP.GE.AND P0, PT, R17, UR4, PT ;  /* 0x0000000411007c0c */ /* 0x020fda000bf06270 */
[----:B------:R-:W-:Y:S05]  /*8b10*/  @P0 BRA `(.L_x_6254) ;  /* 0x00000044002c0947 */ /* 0x000fea0003800000 */
[----:B------:R-:W5:Y:S01]  /*8b20*/  LDCU UR4, c[0x0][0x388] ;  /* 0x00007100ff0477ac */ /* 0x000f620008000800 */
[----:B------:R-:W-:Y:S01]  /*8b30*/  IMAD.MOV.U32 R18, RZ, RZ, RZ ;  /* 0x000000ffff127224 */ /* 0x000fe200078e00ff */
[----:B0---4-:R-:W-:Y:S01]  /*8b40*/  MOV R0, RZ ;  /* 0x000000ff00007202 */ /* 0x011fe20000000f00 */
        /* <DEDUP_REMOVED lines=10> */
[----:B------:R-:W-:-:S05]  /*8bf0*/  SHF.R.U32.HI R3, RZ, UR5, R2 ;  /* 0x00000005ff037c19 */ /* 0x000fca0008011602 */
[----:B------:R-:W-:-:S04]  /*8c00*/  IMAD.MOV R18, RZ, RZ, -R3 ;  /* 0x000000ffff127224 */ /* 0x000fc800078e0a03 */
[----:B0-----:R-:W-:-:S04]  /*8c10*/  IMAD R18, R18, UR6, R17 ;  /* 0x0000000612127c24 */ /* 0x001fc8000f8e0211 */
[C---:B----4-:R-:W-:Y:S02]  /*8c20*/  IMAD R16, R18.reuse, UR8, RZ ;  /* 0x0000000812107c24 */ /* 0x050fe4000f8e02ff */
[C---:B------:R-:W-:Y:S02]  /*8c30*/  IMAD R0, R18.reuse, UR9, RZ ;  /* 0x0000000912007c24 */ /* 0x040fe4000f8e02ff */
[----:B-1----:R-:W-:Y:S01]  /*8c40*/  IMAD R18, R18, UR4, RZ ;  /* 0x0000000412127c24 */ /* 0x002fe2000f8e02ff */
        /* <DEDUP_REMOVED lines=335> */
.L_x_6255:
[----:B------:R-:W1:Y:S01]  /*a140*/  LDCU.64 UR6, c[0x0][0x5f0] ;  /* 0x0000be00ff0677ac */ /* 0x000e620008000a00 */
[----:B------:R-:W-:-:S04]  /*a150*/  UPRMT UR4, UR39, 0x9910, URZ ;  /* 0x0000991027047896 */ /* 0x000fc800080000ff */
[----:B------:R-:W-:Y:S01]  /*a160*/  UISETP.GT.AND UP0, UPT, UR4, 0x9, UPT ;  /* 0x000000090400788c */ /* 0x000fe2000bf04270 */
[----:B-123--:R-:W-:-:S04]  /*a170*/  IADD3 R2, P0, PT, R0, UR6, RZ ;  /* 0x0000000600027c10 */ /* 0x00efc8000ff1e0ff */
        /* <DEDUP_REMOVED lines=15> */
.L_x_6259:
[----:B------:R-:W2:Y:S02]  /*a270*/  LDG.E.U8 R2, desc[UR36][R2.64] ;  /* 0x0000002402027981 */ /* 0x000ea4000c1e1100 */
[----:B--2---:R-:W-:-:S04]  /*a280*/  I2FP.F32.U32 R0, R2 ;  /* 0x0000000200007245 */ /* 0x004fc80000201000 */
[----:B------:R-:W-:-:S04]  /*a290*/  F2FP.F16.F32.PACK_AB R0, RZ, R0 ;  /* 0x00000000ff00723e */ /* 0x000fc800000000ff */
[----:B------:R-:W-:Y:S01]  /*a2a0*/  PRMT R19, R0, 0x7610, R19 ;  /* 0x0000761000137816 */ /* 0x000fe20000000013 */
[----:B------:R-:W-:Y:S06]  /*a2b0*/  BRA `(.L_x_6261) ;  /* 0x0000000c00d47947 */ /* 0x000fec0003800000 */
.L_x_6258:
        /* <DEDUP_REMOVED lines=11> */
.L_x_6263:
[----:B------:R-:W2:Y:S02]  /*a370*/  LDG.E R2, desc[UR36][R2.64] ;  /* 0x0000002402027981 */ /* 0x000ea4000c1e1900 */
[----:B--2---:R-:W-:-:S04]  /*a380*/  I2FP.F32.S32 R0, R2 ;  /* 0x0000000200007245 */ /* 0x004fc80000201400 */
[----:B------:R-:W-:-:S04]  /*a390*/  F2FP.F16.F32.PACK_AB R0, RZ, R0 ;  /* 0x00000000ff00723e */ /* 0x000fc800000000ff */
[----:B------:R-:W-:Y:S01]  /*a3a0*/  PRMT R19, R0, 0x7610, R19 ;  /* 0x0000761000137816 */ /* 0x000fe20000000013 */
[----:B------:R-:W-:Y:S06]  /*a3b0*/  BRA `(.L_x_6261) ;  /* 0x0000000c00947947 */ /* 0x000fec0003800000 */
.L_x_6262:
[----:B------:R-:W2:Y:S02]  /*a3c0*/  LDG.E.U16 R2, desc[UR36][R2.64] ;  /* 0x0000002402027981 */ /* 0x000ea4000c1e1500 */
[----:B--2---:R-:W0:Y:S02]  /*a3d0*/  I2F.S16 R0, R2 ;  /* 0x0000000200007306 */ /* 0x004e240000101400 */
[----:B0-----:R-:W-:-:S04]  /*a3e0*/  F2FP.F16.F32.PACK_AB R0, RZ, R0 ;  /* 0x00000000ff00723e */ /* 0x001fc800000000ff */
[----:B------:R-:W-:Y:S01]  /*a3f0*/  PRMT R19, R0, 0x7610, R19 ;  /* 0x0000761000137816 */ /* 0x000fe20000000013 */
[----:B------:R-:W-:Y:S06]  /*a400*/  BRA `(.L_x_6261) ;  /* 0x0000000c00807947 */ /* 0x000fec0003800000 */
.L_x_6257:
        /* <DEDUP_REMOVED lines=9> */
.L_x_6265:
[----:B------:R0:W5:Y:S01]  /*a4a0*/  LDG.E.U16 R19, desc[UR36][R2.64] ;  /* 0x0000002402137981 */ /* 0x000162000c1e1500 */
[----:B------:R-:W-:Y:S05]  /*a4b0*/  BRA `(.L_x_6261) ;  /* 0x0000000c00547947 */ /* 0x000fea0003800000 */
.L_x_6264:
        /* <DEDUP_REMOVED lines=9> */
.L_x_6267:
[----:B------:R1:W5:Y:S01]  /*a550*/  LDG.E.U16 R19, desc[UR36][R2.64] ;  /* 0x0000002402137981 */ /* 0x000362000c1e1500 */
[----:B------:R-:W-:Y:S05]  /*a560*/  BRA `(.L_x_6261) ;  /* 0x0000000c00287947 */ /* 0x000fea0003800000 */
.L_x_6266:
        /* <DEDUP_REMOVED lines=13> */
.L_x_6256:
        /* <DEDUP_REMOVED lines=14> */
.L_x_6270:
        /* <DEDUP_REMOVED lines=13> */
.L_x_6269:
        /* <DEDUP_REMOVED lines=27> */
.L_x_6272:
        /* <DEDUP_REMOVED lines=14> */
.L_x_6271:
[----:B------:R-:W2:Y:S02]  /*aa80*/  LDG.E.U16 R0, desc[UR36][R2.64] ;  /* 0x0000002402007981 */ /* 0x000ea4000c1e1500 */
[----:B--2---:R-:W-:-:S05]  /*aa90*/  IMAD.U32 R0, R0, 0x10000, RZ ;  /* 0x0001000000007824 */ /* 0x004fca00078e00ff */
[----:B------:R-:W-:-:S04]  /*aaa0*/  F2FP.F16.F32.PACK_AB R0, RZ, R0 ;  /* 0x00000000ff00723e */ /* 0x000fc800000000ff */
[----:B------:R-:W-:Y:S01]  /*aab0*/  PRMT R19, R0, 0x7610, R19 ;  /* 0x0000761000137816 */ /* 0x000fe20000000013 */
[----:B------:R-:W-:Y:S06]  /*aac0*/  BRA `(.L_x_6261) ;  /* 0x0000000400d07947 */ /* 0x000fec0003800000 */
.L_x_6268:
        /* <DEDUP_REMOVED lines=13> */
.L_x_6275:
        /* <DEDUP_REMOVED lines=21> */
.L_x_6279:
[----:B------:R-:W-:Y:S05]  /*acf0*/  BSYNC.RECONVERGENT B1 ;  /* 0x0000000000017941 */ /* 0x000fea0003800200 */
.L_x_6278:
[----:B------:R-:W-:Y:S01]  /*ad00*/  IMAD.SHL.U32 R0, R0, 0x100000, RZ ;  /* 0x0010000000007824 */ /* 0x000fe200078e00ff */
[----:B------:R-:W-:-:S04]  /*ad10*/  LEA R2, R2, 0x3b800000, 0x17 ;  /* 0x3b80000002027811 */ /* 0x000fc800078eb8ff */
[----:B------:R-:W-:-:S07]  /*ad20*/  LOP3.LUT R0, R2, R0, R7, 0xfe, !PT ;  /* 0x0000000002007212 */ /* 0x000fce00078efe07 */
.L_x_6277:
[----:B------:R-:W-:Y:S05]  /*ad30*/  BSYNC.RECONVERGENT B0 ;  /* 0x0000000000007941 */ /* 0x000fea0003800200 */
.L_x_6276:
[----:B------:R-:W-:-:S04]  /*ad40*/  F2FP.F16.F32.PACK_AB R0, RZ, R0 ;  /* 0x00000000ff00723e */ /* 0x000fc800000000ff */
[----:B------:R-:W-:Y:S01]  /*ad50*/  PRMT R19, R0, 0x7610, R19 ;  /* 0x0000761000137816 */ /* 0x000fe20000000013 */
[----:B------:R-:W-:Y:S06]  /*ad60*/  BRA `(.L_x_6261) ;  /* 0x0000000400287947 */ /* 0x000fec0003800000 */
.L_x_6274:
        /* <DEDUP_REMOVED lines=21> */
.L_x_6283:
[----:B------:R-:W-:Y:S05]  /*aec0*/  BSYNC.RECONVERGENT B1 ;  /* 0x0000000000017941 */ /* 0x000fea0003800200 */
.L_x_6282:
[----:B------:R-:W-:Y:S02]  /*aed0*/  SHF.L.U32 R0, R0, 0x15, RZ ;  /* 0x0000001500007819 */ /* 0x000fe400000006ff */
[----:B------:R-:W-:-:S04]  /*aee0*/  LEA R2, R2, 0x37800000, 0x17 ;  /* 0x3780000002027811 */ /* 0x000fc800078eb8ff */
[----:B------:R-:W-:-:S07]  /*aef0*/  LOP3.LUT R0, R2, R0, R7, 0xfe, !PT ;  /* 0x0000000002007212 */ /* 0x000fce00078efe07 */
.L_x_6281:
[----:B------:R-:W-:Y:S05]  /*af00*/  BSYNC.RECONVERGENT B0 ;  /* 0x0000000000007941 */ /* 0x000fea0003800200 */
.L_x_6280:
[----:B------:R-:W-:-:S04]  /*af10*/  F2FP.F16.F32.PACK_AB R0, RZ, R0 ;  /* 0x00000000ff00723e */ /* 0x000fc800000000ff */
[----:B------:R-:W-:Y:S01]  /*af20*/  PRMT R19, R0, 0x7610, R19 ;  /* 0x0000761000137816 */ /* 0x000fe20000000013 */
[----:B------:R-:W-:Y:S06]  /*af30*/  BRA `(.L_x_6261) ;  /* 0x0000000000b47947 */ /* 0x000fec0003800000 */
.L_x_6273:
        /* <DEDUP_REMOVED lines=14> */
.L_x_6287:
[----:B------:R-:W-:Y:S05]  /*b020*/  BSYNC.RECONVERGENT B0 ;  /* 0x0000000000007941 */ /* 0x000fea0003800200 */
.L_x_6286:
[----:B------:R-:W-:-:S04]  /*b030*/  F2FP.F16.F32.PACK_AB R0, RZ, R0 ;  /* 0x00000000ff00723e */ /* 0x000fc800000000ff */
[----:B------:R-:W-:Y:S01]  /*b040*/  PRMT R19, R0, 0x7610, R19 ;  /* 0x0000761000137816 */ /* 0x000fe20000000013 */
[----:B------:R-:W-:Y:S06]  /*b050*/  BRA `(.L_x_6261) ;  /* 0x00000000006c7947 */ /* 0x000fec0003800000 */
.L_x_6260:
        /* <DEDUP_REMOVED lines=16> */
.L_x_6288:
[----:B------:R-:W-:Y:S01]  /*b160*/  PRMT R19, RZ, 0x7610, R19 ;  /* 0x00007610ff137816 */ /* 0x000fe20000000013 */
[----:B------:R-:W-:Y:S06]  /*b170*/  BRA `(.L_x_6261) ;  /* 0x0000000000247947 */ /* 0x000fec0003800000 */
.L_x_6285:
[----:B------:R-:W2:Y:S02]  /*b180*/  LDG.E.64 R2, desc[UR36][R2.64] ;  /* 0x0000002402027981 */ /* 0x000ea4000c1e1b00 */
[----:B--2---:R-:W0:Y:S02]  /*b190*/  I2F.U64 R0, R2 ;  /* 0x0000000200007312 */ /* 0x004e240000301000 */
[----:B0-----:R-:W-:-:S04]  /*b1a0*/  F2FP.F16.F32.PACK_AB R0, RZ, R0 ;  /* 0x00000000ff00723e */ /* 0x001fc800000000ff */
[----:B------:R-:W-:Y:S01]  /*b1b0*/  PRMT R19, R0, 0x7610, R19 ;  /* 0x0000761000137816 */ /* 0x000fe20000000013 */
[----:B------:R-:W-:Y:S06]  /*b1c0*/  BRA `(.L_x_6261) ;  /* 0x0000000000107947 */ /* 0x000fec0003800000 */
.L_x_6284:
[----:B------:R-:W2:Y:S02]  /*b1d0*/  LDG.E R2, desc[UR36][R2.64] ;  /* 0x0000002402027981 */ /* 0x000ea4000c1e1900 */
[----:B--2---:R-:W-:-:S04]  /*b1e0*/  I2FP.F32.U32 R0, R2 ;  /* 0x0000000200007245 */ /* 0x004fc80000201000 */
[----:B------:R-:W-:-:S04]  /*b1f0*/  F2FP.F16.F32.PACK_AB R0, RZ, R0 ;  /* 0x00000000ff00723e */ /* 0x000fc800000000ff */
[----:B------:R-:W-:-:S07]  /*b200*/  PRMT R19, R0, 0x7610, R19 ;  /* 0x0000761000137816 */ /* 0x000fce0000000013 */
.L_x_6261:
        /* <DEDUP_REMOVED lines=18> */
.L_x_6293:
[----:B------:R-:W2:Y:S02]  /*b330*/  LDG.E.U8 R0, desc[UR36][R2.64] ;  /* 0x0000002402007981 */ /* 0x000ea4000c1e1100 */
[----:B--2---:R-:W-:Y:S01]  /*b340*/  I2FP.F32.U32 R0, R0 ;  /* 0x0000000000007245 */ /* 0x004fe20000201000 */
[----:B------:R-:W-:Y:S06]  /*b350*/  BRA `(.L_x_6295) ;  /* 0x0000000c00447947 */ /* 0x000fec0003800000 */
.L_x_6292:
        /* <DEDUP_REMOVED lines=9> */
.L_x_6297:
[----:B------:R-:W2:Y:S02]  /*b3f0*/  LDG.E R0, desc[UR36][R2.64] ;  /* 0x0000002402007981 */ /* 0x000ea4000c1e1900 */
[----:B--2---:R-:W-:Y:S01]  /*b400*/  I2FP.F32.S32 R0, R0 ;  /* 0x0000000000007245 */ /* 0x004fe20000201400 */
[----:B------:R-:W-:Y:S06]  /*b410*/  BRA `(.L_x_6295) ;  /* 0x0000000c00147947 */ /* 0x000fec0003800000 */
.L_x_6296:
[----:B------:R-:W2:Y:S02]  /*b420*/  LDG.E.U16 R0, desc[UR36][R2.64] ;  /* 0x0000002402007981 */ /* 0x000ea4000c1e1500 */
[----:B--2---:R-:W4:Y:S01]  /*b430*/  I2F.S16 R0, R0 ;  /* 0x0000000000007306 */ /* 0x004f220000101400 */
[----:B------:R-:W-:Y:S05]  /*b440*/  BRA `(.L_x_6295) ;  /* 0x0000000c00087947 */ /* 0x000fea0003800000 */
.L_x_6291:
        /* <DEDUP_REMOVED lines=8> */
.L_x_6299:
[----:B------:R-:W2:Y:S02]  /*b4d0*/  LDG.E.U16 R0, desc[UR36][R2.64] ;  /* 0x0000002402007981 */ /* 0x000ea4000c1e1500 */
[----:B--2---:R-:W-:Y:S01]  /*b4e0*/  HADD2.F32 R0, -RZ, R0.H0_H0 ;  /* 0x20000000ff007230 */ /* 0x004fe20000004100 */
[----:B------:R-:W-:Y:S06]  /*b4f0*/  BRA `(.L_x_6295) ;  /* 0x0000000800dc7947 */ /* 0x000fec0003800000 */
.L_x_6298:
        /* <DEDUP_REMOVED lines=8> */
.L_x_6301:
[----:B------:R-:W2:Y:S02]  /*b580*/  LDG.E.U16 R0, desc[UR36][R2.64] ;  /* 0x0000002402007981 */ /* 0x000ea4000c1e1500 */
[----:B--2---:R-:W-:Y:S01]  /*b590*/  HADD2.F32 R0, -RZ, R0.H0_H0 ;  /* 0x20000000ff007230 */ /* 0x004fe20000004100 */
[----:B------:R-:W-:Y:S06]  /*b5a0*/  BRA `(.L_x_6295) ;  /* 0x0000000800b07947 */ /* 0x000fec0003800000 */
.L_x_6300:
        /* <DEDUP_REMOVED lines=11> */
.L_x_6290:
        /* <DEDUP_REMOVED lines=12> */
.L_x_6304:
        /* <DEDUP_REMOVED lines=11> */
.L_x_6303:
        /* <DEDUP_REMOVED lines=25> */
.L_x_6306:
        /* <DEDUP_REMOVED lines=12> */
.L_x_6305:
[----:B------:R-:W2:Y:S02]  /*ba20*/  LDG.E.U16 R0, desc[UR36][R2.64] ;  /* 0x0000002402007981 */ /* 0x000ea4000c1e1500 */
[----:B--2---:R-:W-:Y:S01]  /*ba30*/  IMAD.U32 R0, R0, 0x10000, RZ ;  /* 0x0001000000007824 */ /* 0x004fe200078e00ff */
[----:B------:R-:W-:Y:S06]  /*ba40*/  BRA `(.L_x_6295) ;  /* 0x0000000400887947 */ /* 0x000fec0003800000 */
.L_x_6302:
        /* <DEDUP_REMOVED lines=11> */
.L_x_6309:
        /* <DEDUP_REMOVED lines=20> */
.L_x_6311:
[----:B------:R-:W-:Y:S05]  /*bc40*/  BSYNC.RECONVERGENT B0 ;  /* 0x0000000000007941 */ /* 0x000fea0003800200 */
.L_x_6310:
[----:B------:R-:W-:Y:S02]  /*bc50*/  SHF.L.U32 R0, R0, 0x14, RZ ;  /* 0x0000001400007819 */ /* 0x000fe400000006ff */
[----:B------:R-:W-:-:S04]  /*bc60*/  LEA R2, R2, 0x3b800000, 0x17 ;  /* 0x3b80000002027811 */ /* 0x000fc800078eb8ff */
[----:B------:R-:W-:Y:S01]  /*bc70*/  LOP3.LUT R0, R2, R0, R7, 0xfe, !PT ;  /* 0x0000000002007212 */ /* 0x000fe200078efe07 */
[----:B------:R-:W-:Y:S06]  /*bc80*/  BRA `(.L_x_6295) ;  /* 0x0000000000f87947 */ /* 0x000fec0003800000 */
.L_x_6308:
        /* <DEDUP_REMOVED lines=20> */
.L_x_6313:
[----:B------:R-:W-:Y:S05]  /*bdd0*/  BSYNC.RECONVERGENT B0 ;  /* 0x0000000000007941 */ /* 0x000fea0003800200 */
.L_x_6312:
[----:B------:R-:W-:Y:S01]  /*bde0*/  IMAD.SHL.U32 R0, R0, 0x200000, RZ ;  /* 0x0020000000007824 */ /* 0x000fe200078e00ff */
[----:B------:R-:W-:-:S04]  /*bdf0*/  LEA R2, R2, 0x37800000, 0x17 ;  /* 0x3780000002027811 */ /* 0x000fc800078eb8ff */
[----:B------:R-:W-:Y:S01]  /*be00*/  LOP3.LUT R0, R2, R0, R7, 0xfe, !PT ;  /* 0x0000000002007212 */ /* 0x000fe200078efe07 */
[----:B------:R-:W-:Y:S06]  /*be10*/  BRA `(.L_x_6295) ;  /* 0x0000000000947947 */ /* 0x000fec0003800000 */
.L_x_6307:
        /* <DEDUP_REMOVED lines=14> */
.L_x_6294:
        /* <DEDUP_REMOVED lines=16> */
.L_x_6316:
[----:B------:R-:W-:Y:S01]  /*c000*/  IMAD.MOV.U32 R0, RZ, RZ, RZ ;  /* 0x000000ffff007224 */ /* 0x000fe200078e00ff */
[----:B------:R-:W-:Y:S06]  /*c010*/  BRA `(.L_x_6295) ;  /* 0x0000000000147947 */ /* 0x000fec0003800000 */
.L_x_6315:
[----:B------:R-:W2:Y:S02]  /*c020*/  LDG.E.64 R2, desc[UR36][R2.64] ;  /* 0x0000002402027981 */ /* 0x000ea4000c1e1b00 */
[----:B--2---:R0:W1:Y:S02]  /*c030*/  I2F.U64 R0, R2 ;  /* 0x0000000200007312 */ /* 0x0040640000301000 */
[----:B01----:R-:W-:Y:S05]  /*c040*/  BRA `(.L_x_6295) ;  /* 0x0000000000087947 */ /* 0x003fea0003800000 */
.L_x_6314:
[----:B------:R-:W2:Y:S02]  /*c050*/  LDG.E R0, desc[UR36][R2.64] ;  /* 0x0000002402007981 */ /* 0x000ea4000c1e1900 */
[----:B--2---:R-:W-:-:S07]  /*c060*/  I2FP.F32.U32 R0, R0 ;  /* 0x0000000000007245 */ /* 0x004fce0000201000 */
.L_x_6295:
[----:B------:R-:W-:Y:S05]  /*c070*/  BSYNC.RECONVERGENT B6 ;  /* 0x0000000000067941 */ /* 0x000fea0003800200 */
.L_x_6289:
[----:B------:R-:W0:Y:S01]  /*c080*/  LDCU.64 UR6, c[0x0][0x5e8] ;  /* 0x0000bd00ff0677ac */ /* 0x000e220008000a00 */
[----:B-----5:R-:W-:Y:S01]  /*c090*/  HADD2.F32 R19, -RZ, R19.H0_H0 ;  /* 0x20000013ff137230 */ /* 0x020fe20000004100 */
[----:B------:R-:W-:-:S04]  /*c0a0*/  UPRMT UR4, UR43, 0x9910, URZ ;  /* 0x000099102b047896 */ /* 0x000fc800080000ff */
[----:B---34-:R-:W-:Y:S01]  /*c0b0*/  FMUL.FTZ R19, R19, R0 ;  /* 0x0000000013137220 */ /* 0x018fe20000410000 */
[----:B------:R-:W-:-:S04]  /*c0c0*/  UISETP.GT.AND UP0, UPT, UR4, 0x9, UPT ;  /* 0x000000090400788c */ /* 0x000fc8000bf04270 */
[----:B------:R-:W-:Y:S02]  /*c0d0*/  F2FP.F16.F32.PACK_AB R19, RZ, R19 ;  /* 0x00000013ff13723e */ /* 0x000fe400000000ff */
[----:B012---:R-:W-:-:S04]  /*c0e0*/  IADD3 R2, P0, PT, R16, UR6, RZ ;  /* 0x0000000610027c10 */ /* 0x007fc8000ff1e0ff */
        /* <DEDUP_REMOVED lines=14> */
.L_x_6320:
[----:B------:R-:W-:-:S06]  /*c1d0*/  HADD2.F32 R5, -RZ, R19.H0_H0 ;  /* 0x20000013ff057230 */ /* 0x000fcc0000004100 */
[----:B------:R-:W0:Y:S02]  /*c1e0*/  F2I.S64.TRUNC R4, R5 ;  /* 0x0000000500047311 */ /* 0x000e24000020d900 */
[----:B0-----:R0:W-:Y:S01]  /*c1f0*/  STG.E.U8 desc[UR36][R2.64], R4 ;  /* 0x0000000402007986 */ /* 0x0011e2000c101124 */
[----:B------:R-:W-:Y:S05]  /*c200*/  BRA `(.L_x_6322) ;  /* 0x0000000c006c7947 */ /* 0x000fea0003800000 */
.L_x_6319:
        /* <DEDUP_REMOVED lines=10> */
.L_x_6324:
[----:B------:R-:W-:-:S06]  /*c2b0*/  HADD2.F32 R19, -RZ, R19.H0_H0 ;  /* 0x20000013ff137230 */ /* 0x000fcc0000004100 */
[----:B------:R-:W0:Y:S02]  /*c2c0*/  F2I.FTZ.TRUNC.NTZ R19, R19 ;  /* 0x0000001300137305 */ /* 0x000e24000021f100 */
[----:B0-----:R0:W-:Y:S01]  /*c2d0*/  STG.E desc[UR36][R2.64], R19 ;  /* 0x0000001302007986 */ /* 0x0011e2000c101924 */
[----:B------:R-:W-:Y:S05]  /*c2e0*/  BRA `(.L_x_6322) ;  /* 0x0000000c00347947 */ /* 0x000fea0003800000 */
.L_x_6323:
[----:B------:R-:W-:-:S06]  /*c2f0*/  HADD2.F32 R19, -RZ, R19.H0_H0 ;  /* 0x20000013ff137230 */ /* 0x000fcc0000004100 */
[----:B------:R-:W0:Y:S02]  /*c300*/  F2I.FTZ.TRUNC.NTZ R19, R19 ;  /* 0x0000001300137305 */ /* 0x000e24000021f100 */
[----:B0-----:R0:W-:Y:S01]  /*c310*/  STG.E.U16 desc[UR36][R2.64], R19 ;  /* 0x0000001302007986 */ /* 0x0011e2000c101524 */
[----:B------:R-:W-:Y:S05]  /*c320*/  BRA `(.L_x_6322) ;  /* 0x0000000c00247947 */ /* 0x000fea0003800000 */
.L_x_6318:
        /* <DEDUP_REMOVED lines=9> */
.L_x_6326:
[----:B------:R4:W-:Y:S01]  /*c3c0*/  STG.E.U16 desc[UR36][R2.64], R19 ;  /* 0x0000001302007986 */ /* 0x0009e2000c101524 */
[----:B------:R-:W-:Y:S05]  /*c3d0*/  BRA `(.L_x_6322) ;  /* 0x0000000800f87947 */ /* 0x000fea0003800000 */
.L_x_6325:
        /* <DEDUP_REMOVED lines=10> */
.L_x_6328:
[----:B------:R-:W-:-:S05]  /*c480*/  HADD2.F32 R0, -RZ, R19.H0_H0 ;  /* 0x20000013ff007230 */ /* 0x000fca0000004100 */
[----:B------:R-:W-:-:S04]  /*c490*/  F2FP.F16.F32.PACK_AB R0, RZ, R0 ;  /* 0x00000000ff00723e */ /* 0x000fc800000000ff */
[----:B------:R-:W-:-:S05]  /*c4a0*/  PRMT R0, R0, 0x5410, RZ ;  /* 0x0000541000007816 */ /* 0x000fca00000000ff */
[----:B------:R2:W-:Y:S01]  /*c4b0*/  STG.E desc[UR36][R2.64], R0 ;  /* 0x0000000002007986 */ /* 0x0005e2000c101924 */
[----:B------:R-:W-:Y:S05]  /*c4c0*/  BRA `(.L_x_6322) ;  /* 0x0000000800bc7947 */ /* 0x000fea0003800000 */
.L_x_6327:
[----:B------:R-:W-:-:S05]  /*c4d0*/  HADD2.F32 R4, -RZ, R19.H0_H0 ;  /* 0x20000013ff047230 */ /* 0x000fca0000004100 */
[----:B------:R-:W-:-:S06]  /*c4e0*/  FMUL.FTZ R4, R4, 1 ;  /* 0x3f80000004047820 */ /* 0x000fcc0000410000 */
[----:B------:R-:W0:Y:S02]  /*c4f0*/  F2F.F64.F32 R4, R4 ;  /* 0x0000000400047310 */ /* 0x000e240000201800 */
[----:B0-----:R0:W-:Y:S01]  /*c500*/  STG.E.64 desc[UR36][R2.64], R4 ;  /* 0x0000000402007986 */ /* 0x0011e2000c101b24 */
[----:B------:R-:W-:Y:S05]  /*c510*/  BRA `(.L_x_6322) ;  /* 0x0000000800a87947 */ /* 0x000fea0003800000 */
.L_x_6317:
        /* <DEDUP_REMOVED lines=14> */
.L_x_6332:
        /* <DEDUP_REMOVED lines=18> */
.L_x_6335:
[----:B------:R-:W-:-:S04]  /*c720*/  SHF.R.U32.HI R5, RZ, 0x18, R5 ;  /* 0x00000018ff057819 */ /* 0x000fc80000011605 */
[----:B------:R-:W-:-:S07]  /*c730*/  LOP3.LUT R0, R0, 0x80, R5, 0xf8, !PT ;  /* 0x0000008000007812 */ /* 0x000fce00078ef805 */
.L_x_6334:
[----:B------:R-:W-:Y:S05]  /*c740*/  BSYNC.RECONVERGENT B0 ;  /* 0x0000000000007941 */ /* 0x000fea0003800200 */
.L_x_6333:
[----:B------:R0:W-:Y:S01]  /*c750*/  STG.E.U8 desc[UR36][R2.64], R0 ;  /* 0x0000000002007986 */ /* 0x0001e2000c101124 */
[----:B------:R-:W-:Y:S05]  /*c760*/  BRA `(.L_x_6322) ;  /* 0x0000000800147947 */ /* 0x000fea0003800000 */
.L_x_6331:
        /* <DEDUP_REMOVED lines=18> */
.L_x_6338:
[----:B------:R-:W-:-:S04]  /*c890*/  SHF.R.U32.HI R5, RZ, 0x18, R5 ;  /* 0x00000018ff057819 */ /* 0x000fc80000011605 */
[----:B------:R-:W-:-:S07]  /*c8a0*/  LOP3.LUT R0, R0, 0x80, R5, 0xf8, !PT ;  /* 0x0000008000007812 */ /* 0x000fce00078ef805 */
.L_x_6337:
[----:B------:R-:W-:Y:S05]  /*c8b0*/  BSYNC.RECONVERGENT B0 ;  /* 0x0000000000007941 */ /* 0x000fea0003800200 */
.L_x_6336:
[----:B------:R0:W-:Y:S01]  /*c8c0*/  STG.E.U8 desc[UR36][R2.64], R0 ;  /* 0x0000000002007986 */ /* 0x0001e2000c101124 */
[----:B------:R-:W-:Y:S05]  /*c8d0*/  BRA `(.L_x_6322) ;  /* 0x0000000400b87947 */ /* 0x000fea0003800000 */
.L_x_6330:
[----:B------:R-:W-:-:S09]  /*c8e0*/  UISETP.NE.AND UP0, UPT, UR4, 0x1c, UPT ;  /* 0x0000001c0400788c */ /* 0x000fd2000bf05270 */
[----:B------:R-:W-:Y:S05]  /*c8f0*/  BRA.U !UP0, `(.L_x_6339) ;  /* 0x0000000108607547 */ /* 0x000fea000b800000 */
[----:B------:R-:W-:-:S09]  /*c900*/  UISETP.NE.AND UP0, UPT, UR4, 0x1d, UPT ;  /* 0x0000001d0400788c */ /* 0x000fd2000bf05270 */
[----:B------:R-:W-:Y:S05]  /*c910*/  BRA.U !UP0, `(.L_x_6340) ;  /* 0x0000000108487547 */ /* 0x000fea000b800000 */
[----:B------:R-:W-:-:S09]  /*c920*/  UISETP.NE.AND UP0, UPT, UR4, 0x2c, UPT ;  /* 0x0000002c0400788c */ /* 0x000fd2000bf05270 */
[----:B------:R-:W-:Y:S05]  /*c930*/  BRA.U UP0, `(.L_x_6321) ;  /* 0x0000000100bc7547 */ /* 0x000fea000b800000 */
        /* <DEDUP_REMOVED lines=16> */
.L_x_6340:
[----:B------:R-:W-:-:S06]  /*ca40*/  HADD2.F32 R4, -RZ, R19.H0_H0 ;  /* 0x20000013ff047230 */ /* 0x000fcc0000004100 */
[----:B------:R-:W0:Y:S02]  /*ca50*/  F2I.U64.TRUNC R4, R4 ;  /* 0x0000000400047311 */ /* 0x000e24000020d800 */
[----:B0-----:R0:W-:Y:S01]  /*ca60*/  STG.E.64 desc[UR36][R2.64], R4 ;  /* 0x0000000402007986 */ /* 0x0011e2000c101b24 */
[----:B------:R-:W-:Y:S05]  /*ca70*/  BRA `(.L_x_6322) ;  /* 0x0000000400507947 */ /* 0x000fea0003800000 */
.L_x_6339:
[----:B------:R-:W-:-:S06]  /*ca80*/  HADD2.F32 R19, -RZ, R19.H0_H0 ;  /* 0x20000013ff137230 */ /* 0x000fcc0000004100 */
[----:B------:R-:W0:Y:S02]  /*ca90*/  F2I.FTZ.U32.TRUNC.NTZ R19, R19 ;  /* 0x0000001300137305 */ /* 0x000e24000021f000 */
[----:B0-----:R0:W-:Y:S01]  /*caa0*/  STG.E desc[UR36][R2.64], R19 ;  /* 0x0000001302007986 */ /* 0x0011e2000c101924 */
[----:B------:R-:W-:Y:S05]  /*cab0*/  BRA `(.L_x_6322) ;  /* 0x0000000400407947 */ /* 0x000fea0003800000 */
.L_x_6329:
        /* <DEDUP_REMOVED lines=11> */
.L_x_6342:
[----:B------:R-:W-:Y:S01]  /*cb70*/  HADD2.F32 R19, -RZ, R19.H0_H0 ;  /* 0x20000013ff137230 */ /* 0x000fe20000004100 */
[----:B------:R-:W-:-:S04]  /*cb80*/  CS2R R6, SRZ ;  /* 0x0000000000067805 */ /* 0x000fc8000001ff00 */
[----:B------:R-:W-:-:S06]  /*cb90*/  FMUL.FTZ R4, R19, 1 ;  /* 0x3f80000013047820 */ /* 0x000fcc0000410000 */
[----:B------:R-:W0:Y:S02]  /*cba0*/  F2F.F64.F32 R4, R4 ;  /* 0x0000000400047310 */ /* 0x000e240000201800 */
[----:B0-----:R0:W-:Y:S01]  /*cbb0*/  STG.E.128 desc[UR36][R2.64], R4 ;  /* 0x0000000402007986 */ /* 0x0011e2000c101d24 */
[----:B------:R-:W-:Y:S05]  /*cbc0*/  BRA `(.L_x_6322) ;  /* 0x0000000000fc7947 */ /* 0x000fea0003800000 */
.L_x_6341:
[----:B------:R-:W-:-:S09]  /*cbd0*/  UISETP.NE.AND UP0, UPT, UR4, 0xf, UPT ;  /* 0x0000000f0400788c */ /* 0x000fd2000bf05270 */
[----:B------:R-:W-:Y:S05]  /*cbe0*/  BRA.U !UP0, `(.L_x_6343) ;  /* 0x0000000108e87547 */ /* 0x000fea000b800000 */
[----:B------:R-:W-:-:S09]  /*cbf0*/  UISETP.NE.AND UP0, UPT, UR4, 0x17, UPT ;  /* 0x000000170400788c */ /* 0x000fd2000bf05270 */
[----:B------:R-:W-:Y:S05]  /*cc00*/  BRA.U !UP0, `(.L_x_6344) ;  /* 0x0000000108907547 */ /* 0x000fea000b800000 */
[----:B------:R-:W-:-:S09]  /*cc10*/  UISETP.NE.AND UP0, UPT, UR4, 0x18, UPT ;  /* 0x000000180400788c */ /* 0x000fd2000bf05270 */
[----:B------:R-:W-:Y:S05]  /*cc20*/  BRA.U !UP0, `(.L_x_6345) ;  /* 0x0000000108447547 */ /* 0x000fea000b800000 */
.L_x_6321:
        /* <DEDUP_REMOVED lines=16> */
.L_x_6346:
[----:B------:R-:W-:Y:S05]  /*cd30*/  BRA `(.L_x_6322) ;  /* 0x0000000000a07947 */ /* 0x000fea0003800000 */
.L_x_6345:
[----:B------:R-:W-:Y:S01]  /*cd40*/  HADD2.F32 R19, -RZ, R19.H0_H0 ;  /* 0x20000013ff137230 */ /* 0x000fe20000004100 */
        /* <DEDUP_REMOVED lines=12> */
.L_x_6348:
[----:B------:R-:W-:Y:S05]  /*ce10*/  BSYNC.RECONVERGENT B0 ;  /* 0x0000000000007941 */ /* 0x000fea0003800200 */
.L_x_6347:
[----:B------:R-:W-:-:S05]  /*ce20*/  LOP3.LUT R5, R0, 0x80, R5, 0xf8, !PT ;  /* 0x0000008000057812 */ /* 0x000fca00078ef805 */
[----:B------:R0:W-:Y:S01]  /*ce30*/  STG.E.U8 desc[UR36][R2.64], R5 ;  /* 0x0000000502007986 */ /* 0x0001e2000c101124 */
[----:B------:R-:W-:Y:S05]  /*ce40*/  BRA `(.L_x_6322) ;  /* 0x00000000005c7947 */ /* 0x000fea0003800000 */
.L_x_6344:
        /* <DEDUP_REMOVED lines=12> */
.L_x_6350:
[----:B------:R-:W-:Y:S01]  /*cf10*/  IMAD.MOV.U32 R0, RZ, RZ, 0x7f ;  /* 0x0000007fff007424 */ /* 0x000fe200078e00ff */
[----:B------:R-:W-:-:S04]  /*cf20*/  ISETP.GT.U32.AND P0, PT, R4, 0x7f800000, PT ;  /* 0x7f8000000400780c */ /* 0x000fc80003f04070 */
[----:B------:R-:W-:-:S09]  /*cf30*/  SEL R0, R0, 0x7c, P0 ;  /* 0x0000007c00007807 */ /* 0x000fd20000000000 */
.L_x_6351:
[----:B------:R-:W-:Y:S05]  /*cf40*/  BSYNC.RECONVERGENT B0 ;  /* 0x0000000000007941 */ /* 0x000fea0003800200 */
.L_x_6349:
[----:B------:R-:W-:-:S04]  /*cf50*/  SHF.R.U32.HI R5, RZ, 0x18, R5 ;  /* 0x00000018ff057819 */ /* 0x000fc80000011605 */
[----:B------:R-:W-:-:S05]  /*cf60*/  LOP3.LUT R5, R0, 0x80, R5, 0xf8, !PT ;  /* 0x0000008000057812 */ /* 0x000fca00078ef805 */
[----:B------:R0:W-:Y:S01]  /*cf70*/  STG.E.U8 desc[UR36][R2.64], R5 ;  /* 0x0000000502007986 */ /* 0x0001e2000c101124 */
[----:B------:R-:W-:Y:S05]  /*cf80*/  BRA `(.L_x_6322) ;  /* 0x00000000000c7947 */ /* 0x000fea0003800000 */
.L_x_6343:
[----:B------:R-:W-:-:S05]  /*cf90*/  HADD2.F32 R0, -RZ, R19.H0_H0 ;  /* 0x20000013ff007230 */ /* 0x000fca0000004100 */
[----:B------:R-:W-:-:S05]  /*cfa0*/  F2FP.BF16.F32.PACK_AB R0, RZ, R0 ;  /* 0x00000000ff00723e */ /* 0x000fca00000010ff */
[----:B------:R0:W-:Y:S02]  /*cfb0*/  STG.E.U16 desc[UR36][R2.64], R0 ;  /* 0x0000000002007986 */ /* 0x0001e4000c101524 */
.L_x_6322:
[----:B------:R-:W-:-:S07]  /*cfc0*/  IADD3 R17, PT, PT, R17, 0x80, RZ ;  /* 0x0000008011117810 */ /* 0x000fce0007ffe0ff */
.L_x_6254:
[----:B------:R-:W-:Y:S05]  /*cfd0*/  BSYNC.RECONVERGENT B7 ;  /* 0x0000000000077941 */ /* 0x000fea0003800200 */
.L_x_6253:
[----:B------:R-:W5:Y:S02]  /*cfe0*/  LDCU UR4, c[0x0][0x380] ;  /* 0x00007000ff0477ac */ /* 0x000f640008000800 */
[----:B-----5:R-:W-:-:S13]  /*cff0*/  ISETP.GE.AND P0, PT, R17, UR4, PT ;  /* 0x0000000411007c0c */ /* 0x020fda000bf06270 */
[----:B------:R-:W-:Y:S05]  /*d000*/  @P0 EXIT ;  /* 0x000000000000094d */ /* 0x000fea0003800000 */
[----:B------:R-:W5:Y:S01]  /*d010*/  LDCU UR4, c[0x0][0x388] ;  /* 0x00007100ff0477ac */ /* 0x000f620008000800 */
[----:B------:R-:W-:Y:S01]  /*d020*/  IMAD.MOV.U32 R18, RZ, RZ, RZ ;  /* 0x000000ffff127224 */ /* 0x000fe200078e00ff */
[----:B------:R-:W-:Y:S01]  /*d030*/  MOV R16, RZ ;  /* 0x000000ff00107202 */ /* 0x000fe20000000f00 */
[----:B0-2-4-:R-:W-:Y:S01]  /*d040*/  IMAD.MOV.U32 R0, RZ, RZ, RZ ;  /* 0x000000ffff007224 */ /* 0x015fe200078e00ff */
[----:B-----5:R-:W-:-:S09]  /*d050*/  UISETP.NE.AND UP0, UPT, UR4, URZ, UPT ;  /* 0x000000ff0400728c */ /* 0x020fd2000bf05270 */
[----:B------:R-:W-:Y:S05]  /*d060*/  BRA.U !UP0, `(.L_x_6352) ;  /* 0x0000001508707547 */ /* 0x000fea000b800000 */
[----:B------:R-:W1:Y:S01]  /*d070*/  LDCU.64 UR4, c[0x0][0x390] ;  /* 0x00007200ff0477ac */ /* 0x000e620008000a00 */
[----:B------:R-:W-:Y:S01]  /*d080*/  IMAD.MOV.U32 R16, RZ, RZ, RZ ;  /* 0x000000ffff107224 */ /* 0x000fe200078e00ff */
[----:B------:R-:W0:Y:S01]  /*d090*/  LDCU UR6, c[0x0][0x38c] ;  /* 0x00007180ff0677ac */ /* 0x000e220008000800 */
[----:B------:R-:W2:Y:S01]  /*d0a0*/  LDCU.64 UR8, c[0x0][0x4b8] ;  /* 0x00009700ff0877ac */ /* 0x000ea20008000a00 */
[----:B------:R-:W-:Y:S01]  /*d0b0*/  UISETP.NE.AND UP0, UPT, UR41, URZ, UPT ;  /* 0x000000ff2900728c */ /* 0x000fe2000bf05270 */
[----:B-1-3--:R-:W-:Y:S01]  /*d0c0*/  IMAD.HI.U32 R2, R17, UR4, R16 ;  /* 0x0000000411027c27 */ /* 0x00afe2000f8e0010 */
[----:B------:R-:W1:Y:S04]  /*d0d0*/  LDCU UR4, c[0x0][0x4c0] ;  /* 0x00009800ff0477ac */ /* 0x000e680008000800 */
[----:B------:R-:W-:-:S05]  /*d0e0*/  SHF.R.U32.HI R3, RZ, UR5, R2 ;  /* 0x00000005ff037c19 */ /* 0x000fca0008011602 */
[----:B------:R-:W-:-:S04]  /*d0f0*/  IMAD.MOV R0, RZ, RZ, -R3 ;  /* 0x000000ffff007224 */ /* 0x000fc800078e0a03 */
[----:B0-----:R-:W-:-:S04]  /*d100*/  IMAD R17, R0, UR6, R17 ;  /* 0x0000000600117c24 */ /* 0x001fc8000f8e0211 */
[C---:B--2---:R-:W-:Y:S02]  /*d110*/  IMAD R16, R17.reuse, UR8, RZ ;  /* 0x0000000811107c24 */ /* 0x044fe4000f8e02ff */
        /* <DEDUP_REMOVED lines=337> */
.L_x_6352:
[----:B------:R-:W1:Y:S01]  /*e630*/  LDCU.64 UR8, c[0x0][0x5f0] ;  /* 0x0000be00ff0877ac */ /* 0x000e620008000a00 */
[----:B------:R-:W0:Y:S01]  /*e640*/  LDCU.64 UR6, c[0x0][0x5e8] ;  /* 0x0000bd00ff0677ac */ /* 0x000e220008000a00 */
[----:B------:R-:W-:-:S04]  /*e650*/  UPRMT UR4, UR39, 0x9910, URZ ;  /* 0x0000991027047896 */ /* 0x000fc800080000ff */
[----:B------:R-:W-:Y:S01]  /*e660*/  UISETP.GT.AND UP0, UPT, UR4, 0x9, UPT ;  /* 0x000000090400788c */ /* 0x000fe2000bf04270 */
[----:B-1-3--:R-:W-:Y:S02]  /*e670*/  IADD3 R2, P1, PT, R0, UR8, RZ ;  /* 0x0000000800027c10 */ /* 0x00afe4000ff3e0ff */
[----:B0-----:R-:W-:-:S03]  /*e680*/  IADD3 R16, P0, PT, R16, UR6, RZ ;  /* 0x0000000610107c10 */ /* 0x001fc6000ff1e0ff */
        /* <DEDUP_REMOVED lines=16> */
.L_x_6356:
[----:B------:R-:W2:Y:S02]  /*e790*/  LDG.E.U8 R2, desc[UR36][R2.64] ;  /* 0x0000002402027981 */ /* 0x000ea4000c1e1100 */
[----:B--2---:R-:W-:-:S04]  /*e7a0*/  I2FP.F32.U32 R0, R2 ;  /* 0x0000000200007245 */ /* 0x004fc80000201000 */
[----:B------:R-:W-:-:S04]  /*e7b0*/  F2FP.F16.F32.PACK_AB R0, RZ, R0 ;  /* 0x00000000ff00723e */ /* 0x000fc800000000ff */
[----:B------:R-:W-:Y:S01]  /*e7c0*/  PRMT R19, R0, 0x7610, R19 ;  /* 0x0000761000137816 */ /* 0x000fe20000000013 */
[----:B------:R-:W-:Y:S06]  /*e7d0*/  BRA `(.L_x_6358) ;  /* 0x0000000c00d47947 */ /* 0x000fec0003800000 */
.L_x_6355:
        /* <DEDUP_REMOVED lines=11> */
.L_x_6360:
[----:B------:R-:W2:Y:S02]  /*e890*/  LDG.E R2, desc[UR36][R2.64] ;  /* 0x0000002402027981 */ /* 0x000ea4000c1e1900 */
[----:B--2---:R-:W-:-:S04]  /*e8a0*/  I2FP.F32.S32 R0, R2 ;  /* 0x0000000200007245 */ /* 0x004fc80000201400 */
[----:B------:R-:W-:-:S04]  /*e8b0*/  F2FP.F16.F32.PACK_AB R0, RZ, R0 ;  /* 0x00000000ff00723e */ /* 0x000fc800000000ff */
[----:B------:R-:W-:Y:S01]  /*e8c0*/  PRMT R19, R0, 0x7610, R19 ;  /* 0x0000761000137816 */ /* 0x000fe20000000013 */
[----:B------:R-:W-:Y:S06]  /*e8d0*/  BRA `(.L_x_6358) ;  /* 0x0000000c00947947 */ /* 0x000fec0003800000 */
.L_x_6359:
[----:B------:R-:W2:Y:S02]  /*e8e0*/  LDG.E.U16 R2, desc[UR36][R2.64] ;  /* 0x0000002402027981 */ /* 0x000ea4000c1e1500 */
[----:B--2---:R-:W0:Y:S02]  /*e8f0*/  I2F.S16 R0, R2 ;  /* 0x0000000200007306 */ /* 0x004e240000101400 */
[----:B0-----:R-:W-:-:S04]  /*e900*/  F2FP.F16.F32.PACK_AB R0, RZ, R0 ;  /* 0x00000000ff00723e */ /* 0x001fc800000000ff */
[----:B------:R-:W-:Y:S01]  /*e910*/  PRMT R19, R0, 0x7610, R19 ;  /* 0x0000761000137816 */ /* 0x000fe20000000013 */
[----:B------:R-:W-:Y:S06]  /*e920*/  BRA `(.L_x_6358) ;  /* 0x0000000c00807947 */ /* 0x000fec0003800000 */
.L_x_6354:
        /* <DEDUP_REMOVED lines=9> */
.L_x_6362:
[----:B------:R1:W5:Y:S01]  /*e9c0*/  LDG.E.U16 R19, desc[UR36][R2.64] ;  /* 0x0000002402137981 */ /* 0x000362000c1e1500 */
[----:B------:R-:W-:Y:S05]  /*e9d0*/  BRA `(.L_x_6358) ;  /* 0x0000000c00547947 */ /* 0x000fea0003800000 */
.L_x_6361:
        /* <DEDUP_REMOVED lines=9> */
.L_x_6364:
[----:B------:R0:W5:Y:S01]  /*ea70*/  LDG.E.U16 R19, desc[UR36][R2.64] ;  /* 0x0000002402137981 */ /* 0x000162000c1e1500 */
[----:B------:R-:W-:Y:S05]  /*ea80*/  BRA `(.L_x_6358) ;  /* 0x0000000c00287947 */ /* 0x000fea0003800000 */
.L_x_6363:
        /* <DEDUP_REMOVED lines=13> */
.L_x_6353:
        /* <DEDUP_REMOVED lines=14> */
.L_x_6367:
        /* <DEDUP_REMOVED lines=13> */
.L_x_6366:
        /* <DEDUP_REMOVED lines=27> */
.L_x_6369:
        /* <DEDUP_REMOVED lines=14> */
.L_x_6368:
[----:B------:R-:W2:Y:S02]  /*efa0*/  LDG.E.U16 R0, desc[UR36][R2.64] ;  /* 0x0000002402007981 */ /* 0x000ea4000c1e1500 */
[----:B--2---:R-:W-:-:S05]  /*efb0*/  IMAD.U32 R0, R0, 0x10000, RZ ;  /* 0x0001000000007824 */ /* 0x004fca00078e00ff */
[----:B------:R-:W-:-:S04]  /*efc0*/  F2FP.F16.F32.PACK_AB R0, RZ, R0 ;  /* 0x00000000ff00723e */ /* 0x000fc800000000ff */
[----:B------:R-:W-:Y:S01]  /*efd0*/  PRMT R19, R0, 0x7610, R19 ;  /* 0x0000761000137816 */ /* 0x000fe20000000013 */
[----:B------:R-:W-:Y:S06]  /*efe0*/  BRA `(.L_x_6358) ;  /* 0x0000000400d07947 */ /* 0x000fec0003800000 */
.L_x_6365:
        /* <DEDUP_REMOVED lines=13> */
.L_x_6372:
        /* <DEDUP_REMOVED lines=21> */
.L_x_6376:
[----:B------:R-:W-:Y:S05]  /*f210*/  BSYNC.RECONVERGENT B1 ;  /* 0x0000000000017941 */ /* 0x000fea0003800200 */
.L_x_6375:
[----:B------:R-:W-:Y:S01]  /*f220*/  IMAD.SHL.U32 R0, R0, 0x100000, RZ ;  /* 0x0010000000007824 */ /* 0x000fe200078e00ff */
[----:B------:R-:W-:-:S04]  /*f230*/  LEA R2, R2, 0x3b800000, 0x17 ;  /* 0x3b80000002027811 */ /* 0x000fc800078eb8ff */
[----:B------:R-:W-:-:S07]  /*f240*/  LOP3.LUT R0, R2, R0, R7, 0xfe, !PT ;  /* 0x0000000002007212 */ /* 0x000fce00078efe07 */
.L_x_6374:
[----:B------:R-:W-:Y:S05]  /*f250*/  BSYNC.RECONVERGENT B0 ;  /* 0x0000000000007941 */ /* 0x000fea0003800200 */
.L_x_6373:
[----:B------:R-:W-:-:S04]  /*f260*/  F2FP.F16.F32.PACK_AB R0, RZ, R0 ;  /* 0x00000000ff00723e */ /* 0x000fc800000000ff */
[----:B------:R-:W-:Y:S01]  /*f270*/  PRMT R19, R0, 0x7610, R19 ;  /* 0x0000761000137816 */ /* 0x000fe20000000013 */
[----:B------:R-:W-:Y:S06]  /*f280*/  BRA `(.L_x_6358) ;  /* 0x0000000400287947 */ /* 0x000fec0003800000 */
.L_x_6371:
        /* <DEDUP_REMOVED lines=21> */
.L_x_6380:
[----:B------:R-:W-:Y:S05]  /*f3e0*/  BSYNC.RECONVERGENT B1 ;  /* 0x0000000000017941 */ /* 0x000fea0003800200 */
.L_x_6379:
[----:B------:R-:W-:Y:S02]  /*f3f0*/  SHF.L.U32 R0, R0, 0x15, RZ ;  /* 0x0000001500007819 */ /* 0x000fe400000006ff */
[----:B------:R-:W-:-:S04]  /*f400*/  LEA R2, R2, 0x37800000, 0x17 ;  /* 0x3780000002027811 */ /* 0x000fc800078eb8ff */
[----:B------:R-:W-:-:S07]  /*f410*/  LOP3.LUT R0, R2, R0, R7, 0xfe, !PT ;  /* 0x0000000002007212 */ /* 0x000fce00078efe07 */
.L_x_6378:
[----:B------:R-:W-:Y:S05]  /*f420*/  BSYNC.RECONVERGENT B0 ;  /* 0x0000000000007941 */ /* 0x000fea0003800200 */
.L_x_6377:
[----:B------:R-:W-:-:S04]  /*f430*/  F2FP.F16.F32.PACK_AB R0, RZ, R0 ;  /* 0x00000000ff00723e */ /* 0x000fc800000000ff */
[----:B------:R-:W-:Y:S01]  /*f440*/  PRMT R19, R0, 0x7610, R19 ;  /* 0x0000761000137816 */ /* 0x000fe20000000013 */
[----:B------:R-:W-:Y:S06]  /*f450*/  BRA `(.L_x_6358) ;  /* 0x0000000000b47947 */ /* 0x000fec0003800000 */
.L_x_6370:
        /* <DEDUP_REMOVED lines=14> */
.L_x_6384:
[----:B------:R-:W-:Y:S05]  /*f540*/  BSYNC.RECONVERGENT B0 ;  /* 0x0000000000007941 */ /* 0x000fea0003800200 */
.L_x_6383:
[----:B------:R-:W-:-:S04]  /*f550*/  F2FP.F16.F32.PACK_AB R0, RZ, R0 ;  /* 0x00000000ff00723e */ /* 0x000fc800000000ff */
[----:B------:R-:W-:Y:S01]  /*f560*/  PRMT R19, R0, 0x7610, R19 ;  /* 0x0000761000137816 */ /* 0x000fe20000000013 */
[----:B------:R-:W-:Y:S06]  /*f570*/  BRA `(.L_x_6358) ;  /* 0x00000000006c7947 */ /* 0x000fec0003800000 */
.L_x_6357:
        /* <DEDUP_REMOVED lines=16> */
.L_x_6385:
[----:B------:R-:W-:Y:S01]  /*f680*/  PRMT R19, RZ, 0x7610, R19 ;  /* 0x00007610ff137816 */ /* 0x000fe20000000013 */
[----:B------:R-:W-:Y:S06]  /*f690*/  BRA `(.L_x_6358) ;  /* 0x0000000000247947 */ /* 0x000fec0003800000 */
.L_x_6382:
[----:B------:R-:W2:Y:S02]  /*f6a0*/  LDG.E.64 R2, desc[UR36][R2.64] ;  /* 0x0000002402027981 */ /* 0x000ea4000c1e1b00 */
[----:B--2---:R-:W0:Y:S02]  /*f6b0*/  I2F.U64 R0, R2 ;  /* 0x0000000200007312 */ /* 0x004e240000301000 */
[----:B0-----:R-:W-:-:S04]  /*f6c0*/  F2FP.F16.F32.PACK_AB R0, RZ, R0 ;  /* 0x00000000ff00723e */ /* 0x001fc800000000ff */
[----:B------:R-:W-:Y:S01]  /*f6d0*/  PRMT R19, R0, 0x7610, R19 ;  /* 0x0000761000137816 */ /* 0x000fe20000000013 */
[----:B------:R-:W-:Y:S06]  /*f6e0*/  BRA `(.L_x_6358) ;  /* 0x0000000000107947 */ /* 0x000fec0003800000 */
.L_x_6381:
[----:B------:R-:W2:Y:S02]  /*f6f0*/  LDG.E R2, desc[UR36][R2.64] ;  /* 0x0000002402027981 */ /* 0x000ea4000c1e1900 */
[----:B--2---:R-:W-:-:S04]  /*f700*/  I2FP.F32.U32 R0, R2 ;  /* 0x0000000200007245 */ /* 0x004fc80000201000 */
[----:B------:R-:W-:-:S04]  /*f710*/  F2FP.F16.F32.PACK_AB R0, RZ, R0 ;  /* 0x00000000ff00723e */ /* 0x000fc800000000ff */
[----:B------:R-:W-:-:S07]  /*f720*/  PRMT R19, R0, 0x7610, R19 ;  /* 0x0000761000137816 */ /* 0x000fce0000000013 */
.L_x_6358:
        /* <DEDUP_REMOVED lines=18> */
.L_x_6390:
[----:B------:R-:W2:Y:S02]  /*f850*/  LDG.E.U8 R0, desc[UR36][R2.64] ;  /* 0x0000002402007981 */ /* 0x000ea4000c1e1100 */
[----:B--2---:R-:W-:Y:S01]  /*f860*/  I2FP.F32.U32 R0, R0 ;  /* 0x0000000000007245 */ /* 0x004fe20000201000 */
[----:B------:R-:W-:Y:S06]  /*f870*/  BRA `(.L_x_6392) ;  /* 0x0000000c00447947 */ /* 0x000fec0003800000 */
.L_x_6389:
        /* <DEDUP_REMOVED lines=9> */
.L_x_6394:
[----:B------:R-:W2:Y:S02]  /*f910*/  LDG.E R0, desc[UR36][R2.64] ;  /* 0x0000002402007981 */ /* 0x000ea4000c1e1900 */
[----:B--2---:R-:W-:Y:S01]  /*f920*/  I2FP.F32.S32 R0, R0 ;  /* 0x0000000000007245 */ /* 0x004fe20000201400 */
[----:B------:R-:W-:Y:S06]  /*f930*/  BRA `(.L_x_6392) ;  /* 0x0000000c00147947 */ /* 0x000fec0003800000 */
.L_x_6393:
[----:B------:R-:W2:Y:S02]  /*f940*/  LDG.E.U16 R0, desc[UR36][R2.64] ;  /* 0x0000002402007981 */ /* 0x000ea4000c1e1500 */
[----:B--2---:R-:W2:Y:S01]  /*f950*/  I2F.S16 R0, R0 ;  /* 0x0000000000007306 */ /* 0x004ea20000101400 */
[----:B------:R-:W-:Y:S05]  /*f960*/  BRA `(.L_x_6392) ;  /* 0x0000000c00087947 */ /* 0x000fea0003800000 */
.L_x_6388:
        /* <DEDUP_REMOVED lines=8> */
.L_x_6396:
[----:B------:R-:W2:Y:S02]  /*f9f0*/  LDG.E.U16 R0, desc[UR36][R2.64] ;  /* 0x0000002402007981 */ /* 0x000ea4000c1e1500 */
[----:B--2---:R-:W-:Y:S01]  /*fa00*/  HADD2.F32 R0, -RZ, R0.H0_H0 ;  /* 0x20000000ff007230 */ /* 0x004fe20000004100 */
[----:B------:R-:W-:Y:S06]  /*fa10*/  BRA `(.L_x_6392) ;  /* 0x0000000800dc7947 */ /* 0x000fec0003800000 */
.L_x_6395:
        /* <DEDUP_REMOVED lines=8> */
.L_x_6398:
[----:B------:R-:W2:Y:S02]  /*faa0*/  LDG.E.U16 R0, desc[UR36][R2.64] ;  /* 0x0000002402007981 */ /* 0x000ea4000c1e1500 */
[----:B--2---:R-:W-:Y:S01]  /*fab0*/  HADD2.F32 R0, -RZ, R0.H0_H0 ;  /* 0x20000000ff007230 */ /* 0x004fe20000004100 */
[----:B------:R-:W-:Y:S06]  /*fac0*/  BRA `(.L_x_6392) ;  /* 0x0000000800b07947 */ /* 0x000fec0003800000 */
.L_x_6397:
        /* <DEDUP_REMOVED lines=11> */
.L_x_6387:
        /* <DEDUP_REMOVED lines=12> */
.L_x_6401:
        /* <DEDUP_REMOVED lines=11> */
.L_x_6400:
        /* <DEDUP_REMOVED lines=25> */
.L_x_6403:
        /* <DEDUP_REMOVED lines=12> */
.L_x_6402:
[----:B------:R-:W2:Y:S02]  /*ff40*/  LDG.E.U16 R0, desc[UR36][R2.64] ;  /* 0x0000002402007981 */ /* 0x000ea4000c1e1500 */
[----:B--2---:R-:W-:Y:S01]  /*ff50*/  IMAD.U32 R0, R0, 0x10000, RZ ;  /* 0x0001000000007824 */ /* 0x004fe200078e00ff */
[----:B------:R-:W-:Y:S06]  /*ff60*/  BRA `(.L_x_6392) ;  /* 0x0000000400887947 */ /* 0x000fec0003800000 */
.L_x_6399:
        /* <DEDUP_REMOVED lines=11> */
.L_x_6406:
        /* <DEDUP_REMOVED lines=20> */
.L_x_6408:
[----:B------:R-:W-:Y:S05]  /*10160*/  BSYNC.RECONVERGENT B0 ;  /* 0x0000000000007941 */ /* 0x000fea0003800200 */
.L_x_6407:
[----:B------:R-:W-:Y:S01]  /*10170*/  IMAD.SHL.U32 R0, R0, 0x100000, RZ ;  /* 0x0010000000007824 */ /* 0x000fe200078e00ff */
[----:B------:R-:W-:-:S04]  /*10180*/  LEA R2, R2, 0x3b800000, 0x17 ;  /* 0x3b80000002027811 */ /* 0x000fc800078eb8ff */
[----:B------:R-:W-:Y:S01]  /*10190*/  LOP3.LUT R0, R2, R0, R7, 0xfe, !PT ;  /* 0x0000000002007212 */ /* 0x000fe200078efe07 */
[----:B------:R-:W-:Y:S06]  /*101a0*/  BRA `(.L_x_6392) ;  /* 0x0000000000f87947 */ /* 0x000fec0003800000 */
.L_x_6405:
        /* <DEDUP_REMOVED lines=20> */
.L_x_6410:
[----:B------:R-:W-:Y:S05]  /*102f0*/  BSYNC.RECONVERGENT B0 ;  /* 0x0000000000007941 */ /* 0x000fea0003800200 */
.L_x_6409:
[----:B------:R-:W-:Y:S02]  /*10300*/  SHF.L.U32 R0, R0, 0x15, RZ ;  /* 0x0000001500007819 */ /* 0x000fe400000006ff */
[----:B------:R-:W-:-:S04]  /*10310*/  LEA R2, R2, 0x37800000, 0x17 ;  /* 0x3780000002027811 */ /* 0x000fc800078eb8ff */
[----:B------:R-:W-:Y:S01]  /*10320*/  LOP3.LUT R0, R2, R0, R7, 0xfe, !PT ;  /* 0x0000000002007212 */ /* 0x000fe200078efe07 */
[----:B------:R-:W-:Y:S06]  /*10330*/  BRA `(.L_x_6392) ;  /* 0x0000000000947947 */ /* 0x000fec0003800000 */
.L_x_6404:
        /* <DEDUP_REMOVED lines=14> */
.L_x_6391:
        /* <DEDUP_REMOVED lines=15> */
[----:B--2--5:R-:W-:Y:S05]  /*10510*/  CALL.ABS.NOINC R2 ;  /* 0x0000000002007343 */ /* 0x024fea0003c00000 */
.L_x_6413:
[----:B------:R-:W-:Y:S01]  /*10520*/  IMAD.MOV.U32 R0, RZ, RZ, RZ ;  /* 0x000000ffff007224 */ /* 0x000fe200078e00ff */
[----:B------:R-:W-:Y:S06]  /*10530*/  BRA `(.L_x_6392) ;  /* 0x0000000000147947 */ /* 0x000fec0003800000 */
.L_x_6412:
[----:B------:R-:W2:Y:S02]  /*10540*/  LDG.E.64 R2, desc[UR36][R2.64] ;  /* 0x0000002402027981 */ /* 0x000ea4000c1e1b00 */
[----:B--2---:R0:W1:Y:S02]  /*10550*/  I2F.U64 R0, R2 ;  /* 0x0000000200007312 */ /* 0x0040640000301000 */
[----:B01----:R-:W-:Y:S05]  /*10560*/  BRA `(.L_x_6392) ;  /* 0x0000000000087947 */ /* 0x003fea0003800000 */
.L_x_6411:
[----:B------:R-:W2:Y:S02]  /*10570*/  LDG.E R0, desc[UR36][R2.64] ;  /* 0x0000002402007981 */ /* 0x000ea4000c1e1900 */
[----:B--2---:R-:W-:-:S07]  /*10580*/  I2FP.F32.U32 R0, R0 ;  /* 0x0000000000007245 */ /* 0x004fce0000201000 */
.L_x_6392:
[----:B------:R-:W-:Y:S05]  /*10590*/  BSYNC.RECONVERGENT B6 ;  /* 0x0000000000067941 */ /* 0x000fea0003800200 */
.L_x_6386:
[----:B------:R-:W-:Y:S01]  /*105a0*/  UPRMT UR4, UR43, 0x9910, URZ ;  /* 0x000099102b047896 */ /* 0x000fe200080000ff */
[----:B-----5:R-:W-:-:S03]  /*105b0*/  HADD2.F32 R19, -RZ, R19.H0_H0 ;  /* 0x20000013ff137230 */ /* 0x020fc60000004100 */
[----:B------:R-:W-:Y:S02]  /*105c0*/  UISETP.GT.AND UP0, UPT, UR4, 0x9, UPT ;  /* 0x000000090400788c */ /* 0x000fe4000bf04270 */
[----:B-12---:R-:W-:-:S05]  /*105d0*/  FMUL.FTZ R19, R19, R0 ;  /* 0x0000000013137220 */ /* 0x006fca0000410000 */
[----:B------:R-:W-:Y:S02]  /*105e0*/  F2FP.F16.F32.PACK_AB R19, RZ, R19 ;  /* 0x00000013ff13723e */ /* 0x000fe400000000ff */
        /* <DEDUP_REMOVED lines=10> */
[----:B---34-:R-:W1:Y:S02]  /*10690*/  F2I.FTZ.TRUNC.NTZ R3, R0 ;  /* 0x0000000000037305 */ /* 0x018e64000021f100 */
[----:B-1----:R-:W-:Y:S01]  /*106a0*/  STG.E.U8 desc[UR36][R16.64], R3 ;  /* 0x0000000310007986 */ /* 0x002fe2000c101124 */
[----:B------:R-:W-:Y:S05]  /*106b0*/  EXIT ;  /* 0x000000000000794d */ /* 0x000fea0003800000 */
.L_x_6417:
[----:B---34-:R-:W-:-:S06]  /*106c0*/  HADD2.F32 R3, -RZ, R19.H0_H0 ;  /* 0x20000013ff037230 */ /* 0x018fcc0000004100 */
[----:B0-----:R-:W0:Y:S02]  /*106d0*/  F2I.S64.TRUNC R2, R3 ;  /* 0x0000000300027311 */ /* 0x001e24000020d900 */
[----:B0-----:R-:W-:Y:S01]  /*106e0*/  STG.E.U8 desc[UR36][R16.64], R2 ;  /* 0x0000000210007986 */ /* 0x001fe2000c101124 */
[----:B------:R-:W-:Y:S05]  /*106f0*/  EXIT ;  /* 0x000000000000794d */ /* 0x000fea0003800000 */
.L_x_6416:
[----:B------:R-:W-:-:S09]  /*10700*/  UISETP.NE.AND UP0, UPT, UR4, 0x2, UPT ;  /* 0x000000020400788c */ /* 0x000fd2000bf05270 */
[----:B------:R-:W-:Y:S05]  /*10710*/  BRA.U !UP0, `(.L_x_6419) ;  /* 0x0000000108307547 */ /* 0x000fea000b800000 */
[----:B------:R-:W-:-:S09]  /*10720*/  UISETP.NE.AND UP0, UPT, UR4, 0x3, UPT ;  /* 0x000000030400788c */ /* 0x000fd2000bf05270 */
[----:B------:R-:W-:Y:S05]  /*10730*/  BRA.U !UP0, `(.L_x_6420) ;  /* 0x0000000108187547 */ /* 0x000fea000b800000 */
[----:B------:R-:W-:-:S09]  /*10740*/  UISETP.NE.AND UP0, UPT, UR4, 0x4, UPT ;  /* 0x000000040400788c */ /* 0x000fd2000bf05270 */
[----:B------:R-:W-:Y:S05]  /*10750*/  BRA.U UP0, `(.L_x_6418) ;  /* 0x0000000900707547 */ /* 0x000fea000b800000 */
[----:B0--34-:R-:W-:-:S06]  /*10760*/  HADD2.F32 R2, -RZ, R19.H0_H0 ;  /* 0x20000013ff027230 */ /* 0x019fcc0000004100 */
[----:B------:R-:W0:Y:S02]  /*10770*/  F2I.S64.TRUNC R2, R2 ;  /* 0x0000000200027311 */ /* 0x000e24000020d900 */
[----:B0-----:R-:W-:Y:S01]  /*10780*/  STG.E.64 desc[UR36][R16.64], R2 ;  /* 0x0000000210007986 */ /* 0x001fe2000c101b24 */
[----:B------:R-:W-:Y:S05]  /*10790*/  EXIT ;  /* 0x000000000000794d */ /* 0x000fea0003800000 */
.L_x_6420:
[----:B------:R-:W-:-:S06]  /*107a0*/  HADD2.F32 R19, -RZ, R19.H0_H0 ;  /* 0x20000013ff137230 */ /* 0x000fcc0000004100 */
[----:B------:R-:W1:Y:S02]  /*107b0*/  F2I.FTZ.TRUNC.NTZ R19, R19 ;  /* 0x0000001300137305 */ /* 0x000e64000021f100 */
[----:B-1----:R-:W-:Y:S01]  /*107c0*/  STG.E desc[UR36][R16.64], R19 ;  /* 0x0000001310007986 */ /* 0x002fe2000c101924 */
[----:B------:R-:W-:Y:S05]  /*107d0*/  EXIT ;  /* 0x000000000000794d */ /* 0x000fea0003800000 */
.L_x_6419:
[----:B------:R-:W-:-:S06]  /*107e0*/  HADD2.F32 R19, -RZ, R19.H0_H0 ;  /* 0x20000013ff137230 */ /* 0x000fcc0000004100 */
[----:B------:R-:W1:Y:S02]  /*107f0*/  F2I.FTZ.TRUNC.NTZ R19, R19 ;  /* 0x0000001300137305 */ /* 0x000e64000021f100 */
[----:B-1----:R-:W-:Y:S01]  /*10800*/  STG.E.U16 desc[UR36][R16.64], R19 ;  /* 0x0000001310007986 */ /* 0x002fe2000c101524 */
[----:B------:R-:W-:Y:S05]  /*10810*/  EXIT ;  /* 0x000000000000794d */ /* 0x000fea0003800000 */
.L_x_6415:
[----:B------:R-:W-:-:S09]  /*10820*/  UISETP.GT.AND UP0, UPT, UR4, 0x6, UPT ;  /* 0x000000060400788c */ /* 0x000fd2000bf04270 */
[----:B------:R-:W-:Y:S05]  /*10830*/  BRA.U UP0, `(.L_x_6421) ;  /* 0x0000000100247547 */ /* 0x000fea000b800000 */
[----:B------:R-:W-:-:S09]  /*10840*/  UISETP.NE.AND UP0, UPT, UR4, 0x5, UPT ;  /* 0x000000050400788c */ /* 0x000fd2000bf05270 */
[----:B------:R-:W-:Y:S05]  /*10850*/  BRA.U !UP0, `(.L_x_6422) ;  /* 0x0000000108147547 */ /* 0x000fea000b800000 */
[----:B------:R-:W-:-:S09]  /*10860*/  UISETP.NE.AND UP0, UPT, UR4, 0x6, UPT ;  /* 0x000000060400788c */ /* 0x000fd2000bf05270 */
[----:B------:R-:W-:Y:S05]  /*10870*/  BRA.U UP0, `(.L_x_6418) ;  /* 0x0000000900287547 */ /* 0x000fea000b800000 */
[----:B------:R-:W-:-:S05]  /*10880*/  HADD2.F32 R19, -RZ, R19.H0_H0 ;  /* 0x20000013ff137230 */ /* 0x000fca0000004100 */
[----:B------:R-:W-:Y:S01]  /*10890*/  STG.E desc[UR36][R16.64], R19 ;  /* 0x0000001310007986 */ /* 0x000fe2000c101924 */
[----:B------:R-:W-:Y:S05]  /*108a0*/  EXIT ;  /* 0x000000000000794d */ /* 0x000fea0003800000 */
.L_x_6422:
[----:B------:R-:W-:Y:S01]  /*108b0*/  STG.E.U16 desc[UR36][R16.64], R19 ;  /* 0x0000001310007986 */ /* 0x000fe2000c101524 */
[----:B------:R-:W-:Y:S05]  /*108c0*/  EXIT ;  /* 0x000000000000794d */ /* 0x000fea0003800000 */
.L_x_6421:
[----:B------:R-:W-:-:S09]  /*108d0*/  UISETP.NE.AND UP0, UPT, UR4, 0x7, UPT ;  /* 0x000000070400788c */ /* 0x000fd2000bf05270 */
[----:B------:R-:W-:Y:S05]  /*108e0*/  BRA.U !UP0, `(.L_x_6423) ;  /* 0x0000000108347547 */ /* 0x000fea000b800000 */
[----:B------:R-:W-:-:S09]  /*108f0*/  UISETP.NE.AND UP0, UPT, UR4, 0x8, UPT ;  /* 0x000000080400788c */ /* 0x000fd2000bf05270 */
[----:B------:R-:W-:Y:S05]  /*10900*/  BRA.U !UP0, `(.L_x_6424) ;  /* 0x0000000108187547 */ /* 0x000fea000b800000 */
[----:B------:R-:W-:-:S09]  /*10910*/  UISETP.NE.AND UP0, UPT, UR4, 0x9, UPT ;  /* 0x000000090400788c */ /* 0x000fd2000bf05270 */
[----:B------:R-:W-:Y:S05]  /*10920*/  BRA.U UP0, `(.L_x_6418) ;  /* 0x0000000500fc7547 */ /* 0x000fea000b800000 */
[----:B0--34-:R-:W-:Y:S02]  /*10930*/  HADD2.F32 R2, -RZ, R19.H0_H0 ;  /* 0x20000013ff027230 */ /* 0x019fe40000004100 */
[----:B------:R-:W-:-:S05]  /*10940*/  IMAD.MOV.U32 R3, RZ, RZ, RZ ;  /* 0x000000ffff037224 */ /* 0x000fca00078e00ff */
[----:B------:R-:W-:Y:S01]  /*10950*/  STG.E.64 desc[UR36][R16.64], R2 ;  /* 0x0000000210007986 */ /* 0x000fe2000c101b24 */
[----:B------:R-:W-:Y:S05]  /*10960*/  EXIT ;  /* 0x000000000000794d */ /* 0x000fea0003800000 */
.L_x_6424:
[----:B------:R-:W-:-:S05]  /*10970*/  HADD2.F32 R0, -RZ, R19.H0_H0 ;  /* 0x20000013ff007230 */ /* 0x000fca0000004100 */
[----:B------:R-:W-:-:S04]  /*10980*/  F2FP.F16.F32.PACK_AB R0, RZ, R0 ;  /* 0x00000000ff00723e */ /* 0x000fc800000000ff */
[----:B------:R-:W-:-:S05]  /*10990*/  PRMT R0, R0, 0x5410, RZ ;  /* 0x0000541000007816 */ /* 0x000fca00000000ff */
[----:B------:R-:W-:Y:S01]  /*109a0*/  STG.E desc[UR36][R16.64], R0 ;  /* 0x0000000010007986 */ /* 0x000fe2000c101924 */
[----:B------:R-:W-:Y:S05]  /*109b0*/  EXIT ;  /* 0x000000000000794d */ /* 0x000fea0003800000 */
.L_x_6423:
[----:B0--34-:R-:W-:-:S05]  /*109c0*/  HADD2.F32 R2, -RZ, R19.H0_H0 ;  /* 0x20000013ff027230 */ /* 0x019fca0000004100 */
[----:B------:R-:W-:-:S06]  /*109d0*/  FMUL.FTZ R2, R2, 1 ;  /* 0x3f80000002027820 */ /* 0x000fcc0000410000 */
[----:B------:R-:W0:Y:S02]  /*109e0*/  F2F.F64.F32 R2, R2 ;  /* 0x0000000200027310 */ /* 0x000e240000201800 */
[----:B0-----:R-:W-:Y:S01]  /*109f0*/  STG.E.64 desc[UR36][R16.64], R2 ;  /* 0x0000000210007986 */ /* 0x001fe2000c101b24 */
[----:B------:R-:W-:Y:S05]  /*10a00*/  EXIT ;  /* 0x000000000000794d */ /* 0x000fea0003800000 */
.L_x_6414:
        /* <DEDUP_REMOVED lines=10> */
[----:B---34-:R-:W-:-:S06]  /*10ab0*/  HADD2.F32 R3, -RZ, R19.H0_H0 ;  /* 0x20000013ff037230 */ /* 0x018fcc0000004100 */
[----:B------:R-:W1:Y:S02]  /*10ac0*/  F2I.FTZ.U32.TRUNC.NTZ R3, R3 ;  /* 0x0000000300037305 */ /* 0x000e64000021f000 */
[----:B-1----:R-:W-:Y:S01]  /*10ad0*/  STG.E.U16 desc[UR36][R16.64], R3 ;  /* 0x0000000310007986 */ /* 0x002fe2000c101524 */
[----:B------:R-:W-:Y:S05]  /*10ae0*/  EXIT ;  /* 0x000000000000794d */ /* 0x000fea0003800000 */
.L_x_6428:
[----:B---34-:R-:W-:Y:S01]  /*10af0*/  HADD2.F32 R3, -RZ, R19.H0_H0 ;  /* 0x20000013ff037230 */ /* 0x018fe20000004100 */
        /* <DEDUP_REMOVED lines=16> */
.L_x_6431:
[----:B------:R-:W-:-:S04]  /*10c00*/  SHF.R.U32.HI R3, RZ, 0x18, R3 ;  /* 0x00000018ff037819 */ /* 0x000fc80000011603 */
[----:B------:R-:W-:-:S04]  /*10c10*/  LOP3.LUT R0, R0, 0x80, R3, 0xf8, !PT ;  /* 0x0000008000007812 */ /* 0x000fc800078ef803 */
[----:B------:R-:W-:-:S07]  /*10c20*/  PRMT R8, R0, 0x7610, R8 ;  /* 0x0000761000087816 */ /* 0x000fce0000000008 */
.L_x_6430:
[----:B------:R-:W-:Y:S05]  /*10c30*/  BSYNC.RECONVERGENT B0 ;  /* 0x0000000000007941 */ /* 0x000fea0003800200 */
.L_x_6429:
[----:B------:R-:W-:Y:S01]  /*10c40*/  STG.E.U8 desc[UR36][R16.64], R8 ;  /* 0x0000000810007986 */ /* 0x000fe2000c101124 */
[----:B------:R-:W-:Y:S05]  /*10c50*/  EXIT ;  /* 0x000000000000794d */ /* 0x000fea0003800000 */
.L_x_6427:
[----:B---34-:R-:W-:Y:S01]  /*10c60*/  HADD2.F32 R3, -RZ, R19.H0_H0 ;  /* 0x20000013ff037230 */ /* 0x018fe20000004100 */
        /* <DEDUP_REMOVED lines=16> */
.L_x_6434:
[----:B------:R-:W-:-:S04]  /*10d70*/  SHF.R.U32.HI R3, RZ, 0x18, R3 ;  /* 0x00000018ff037819 */ /* 0x000fc80000011603 */
[----:B------:R-:W-:-:S04]  /*10d80*/  LOP3.LUT R0, R0, 0x80, R3, 0xf8, !PT ;  /* 0x0000008000007812 */ /* 0x000fc800078ef803 */
[----:B------:R-:W-:-:S07]  /*10d90*/  PRMT R8, R0, 0x7610, R8 ;  /* 0x0000761000087816 */ /* 0x000fce0000000008 */
.L_x_6433:
[----:B------:R-:W-:Y:S05]  /*10da0*/  BSYNC.RECONVERGENT B0 ;  /* 0x0000000000007941 */ /* 0x000fea0003800200 */
.L_x_6432:
[----:B------:R-:W-:Y:S01]  /*10db0*/  STG.E.U8 desc[UR36][R16.64], R8 ;  /* 0x0000000810007986 */ /* 0x000fe2000c101124 */
[----:B------:R-:W-:Y:S05]  /*10dc0*/  EXIT ;  /* 0x000000000000794d */ /* 0x000fea0003800000 */
.L_x_6426:
[----:B------:R-:W-:-:S09]  /*10dd0*/  UISETP.NE.AND UP0, UPT, UR4, 0x1c, UPT ;  /* 0x0000001c0400788c */ /* 0x000fd2000bf05270 */
[----:B------:R-:W-:Y:S05]  /*10de0*/  BRA.U !UP0, `(.L_x_6435) ;  /* 0x0000000108607547 */ /* 0x000fea000b800000 */
[----:B------:R-:W-:-:S09]  /*10df0*/  UISETP.NE.AND UP0, UPT, UR4, 0x1d, UPT ;  /* 0x0000001d0400788c */ /* 0x000fd2000bf05270 */
[----:B------:R-:W-:Y:S05]  /*10e00*/  BRA.U !UP0, `(.L_x_6436) ;  /* 0x0000000108487547 */ /* 0x000fea000b800000 */
[----:B------:R-:W-:-:S09]  /*10e10*/  UISETP.NE.AND UP0, UPT, UR4, 0x2c, UPT ;  /* 0x0000002c0400788c */ /* 0x000fd2000bf05270 */
[----:B------:R-:W-:Y:S05]  /*10e20*/  BRA.U UP0, `(.L_x_6418) ;  /* 0x0000000100bc7547 */ /* 0x000fea000b800000 */
[----:B------:R-:W-:Y:S02]  /*10e30*/  HADD2.F32 R19, -RZ, R19.H0_H0 ;  /* 0x20000013ff137230 */ /* 0x000fe40000004100 */
[----:B---34-:R-:W-:-:S03]  /*10e40*/  IMAD.MOV.U32 R3, RZ, RZ, 0xff ;  /* 0x000000ffff037424 */ /* 0x018fc600078e00ff */
[----:B------:R-:W-:-:S04]  /*10e50*/  SHF.R.U32.HI R4, RZ, 0x17, R19 ;  /* 0x00000017ff047819 */ /* 0x000fc80000011613 */
[----:B0-----:R-:W-:-:S04]  /*10e60*/  LOP3.LUT R2, R4, 0xff, RZ, 0xc0, !PT ;  /* 0x000000ff04027812 */ /* 0x001fc800078ec0ff */
        /* <DEDUP_REMOVED lines=12> */
.L_x_6436:
[----:B0--34-:R-:W-:-:S06]  /*10f30*/  HADD2.F32 R2, -RZ, R19.H0_H0 ;  /* 0x20000013ff027230 */ /* 0x019fcc0000004100 */
[----:B------:R-:W0:Y:S02]  /*10f40*/  F2I.U64.TRUNC R2, R2 ;  /* 0x0000000200027311 */ /* 0x000e24000020d800 */
[----:B0-----:R-:W-:Y:S01]  /*10f50*/  STG.E.64 desc[UR36][R16.64], R2 ;  /* 0x0000000210007986 */ /* 0x001fe2000c101b24 */
[----:B------:R-:W-:Y:S05]  /*10f60*/  EXIT ;  /* 0x000000000000794d */ /* 0x000fea0003800000 */
.L_x_6435:
[----:B------:R-:W-:-:S06]  /*10f70*/  HADD2.F32 R19, -RZ, R19.H0_H0 ;  /* 0x20000013ff137230 */ /* 0x000fcc0000004100 */
[----:B------:R-:W1:Y:S02]  /*10f80*/  F2I.FTZ.U32.TRUNC.NTZ R19, R19 ;  /* 0x0000001300137305 */ /* 0x000e64000021f000 */
[----:B-1----:R-:W-:Y:S01]  /*10f90*/  STG.E desc[UR36][R16.64], R19 ;  /* 0x0000001310007986 */ /* 0x002fe2000c101924 */
[----:B------:R-:W-:Y:S05]  /*10fa0*/  EXIT ;  /* 0x000000000000794d */ /* 0x000fea0003800000 */
.L_x_6425:
        /* <DEDUP_REMOVED lines=8> */
[----:B---34-:R-:W-:-:S05]  /*11030*/  SEL R3, RZ, 0x1, !P0 ;  /* 0x00000001ff037807 */ /* 0x018fca0004000000 */
[----:B------:R-:W-:Y:S01]  /*11040*/  STG.E.U8 desc[UR36][R16.64], R3 ;  /* 0x0000000310007986 */ /* 0x000fe2000c101124 */
[----:B------:R-:W-:Y:S05]  /*11050*/  EXIT ;  /* 0x000000000000794d */ /* 0x000fea0003800000 */
.L_x_6438:
[----:B------:R-:W-:Y:S01]  /*11060*/  HADD2.F32 R19, -RZ, R19.H0_H0 ;  /* 0x20000013ff137230 */ /* 0x000fe20000004100 */
[----:B------:R-:W-:-:S04]  /*11070*/  CS2R R6, SRZ ;  /* 0x0000000000067805 */ /* 0x000fc8000001ff00 */
[----:B------:R-:W-:-:S06]  /*11080*/  FMUL.FTZ R4, R19, 1 ;  /* 0x3f80000013047820 */ /* 0x000fcc0000410000 */
[----:B------:R-:W1:Y:S02]  /*11090*/  F2F.F64.F32 R4, R4 ;  /* 0x0000000400047310 */ /* 0x000e640000201800 */
[----:B-1----:R-:W-:Y:S01]  /*110a0*/  STG.E.128 desc[UR36][R16.64], R4 ;  /* 0x0000000410007986 */ /* 0x002fe2000c101d24 */
[----:B------:R-:W-:Y:S05]  /*110b0*/  EXIT ;  /* 0x000000000000794d */ /* 0x000fea0003800000 */
.L_x_6437:
[----:B------:R-:W-:-:S09]  /*110c0*/  UISETP.NE.AND UP0, UPT, UR4, 0xf, UPT ;  /* 0x0000000f0400788c */ /* 0x000fd2000bf05270 */
[----:B------:R-:W-:Y:S05]  /*110d0*/  BRA.U !UP0, `(.L_x_6439) ;  /* 0x0000000108e87547 */ /* 0x000fea000b800000 */
[----:B------:R-:W-:-:S09]  /*110e0*/  UISETP.NE.AND UP0, UPT, UR4, 0x17, UPT ;  /* 0x000000170400788c */ /* 0x000fd2000bf05270 */
[----:B------:R-:W-:Y:S05]  /*110f0*/  BRA.U !UP0, `(.L_x_6440) ;  /* 0x0000000108907547 */ /* 0x000fea000b800000 */
[----:B------:R-:W-:-:S09]  /*11100*/  UISETP.NE.AND UP0, UPT, UR4, 0x18, UPT ;  /* 0x000000180400788c */ /* 0x000fd2000bf05270 */
[----:B------:R-:W-:Y:S05]  /*11110*/  BRA.U !UP0, `(.L_x_6441) ;  /* 0x0000000108447547 */ /* 0x000fea000b800000 */
.L_x_6418:
[----:B------:R-:W-:Y:S01]  /*11120*/  MOV R0, 0x130 ;  /* 0x0000013000007802 */ /* 0x000fe20000000f00 */
[----:B------:R-:W1:Y:S01]  /*11130*/  LDCU.64 UR4, c[0x4][0x120] ;  /* 0x01002400ff0477ac */ /* 0x000e620008000a00 */
[----:B------:R-:W-:Y:S02]  /*11140*/  HFMA2 R8, -RZ, RZ, 0, 6.020069122314453125e-06 ;  /* 0x00000065ff087431 */ /* 0x000fe400000001ff */
[----:B------:R-:W-:Y:S01]  /*11150*/  IMAD.MOV.U32 R12, RZ, RZ, 0x1 ;  /* 0x00000001ff0c7424 */ /* 0x000fe200078e00ff */
[----:B0--34-:R0:W2:Y:S01]  /*11160*/  LDC.64 R2, c[0x4][R0] ;  /* 0x0100000000027b82 */ /* 0x0190a20000000a00 */
[----:B------:R-:W3:Y:S01]  /*11170*/  LDCU.64 UR6, c[0x4][0x128] ;  /* 0x01002500ff0677ac */ /* 0x000ee20008000a00 */
[----:B------:R-:W-:Y:S01]  /*11180*/  IMAD.MOV.U32 R13, RZ, RZ, RZ ;  /* 0x000000ffff0d7224 */ /* 0x000fe200078e00ff */
[----:B------:R-:W4:Y:S01]  /*11190*/  LDCU.64 UR8, c[0x4][0x38] ;  /* 0x01000700ff0877ac */ /* 0x000f220008000a00 */
[----:B-1----:R-:W-:Y:S01]  /*111a0*/  MOV R4, UR4 ;  /* 0x0000000400047c02 */ /* 0x002fe20008000f00 */
[----:B------:R-:W-:-:S02]  /*111b0*/  IMAD.U32 R5, RZ, RZ, UR5 ;  /* 0x00000005ff057e24 */ /* 0x000fc4000f8e00ff */
[----:B---3--:R-:W-:Y:S01]  /*111c0*/  IMAD.U32 R6, RZ, RZ, UR6 ;  /* 0x00000006ff067e24 */ /* 0x008fe2000f8e00ff */
[----:B------:R-:W-:Y:S01]  /*111d0*/  MOV R7, UR7 ;  /* 0x0000000700077c02 */ /* 0x000fe20008000f00 */
[----:B----4-:R-:W-:Y:S02]  /*111e0*/  IMAD.U32 R10, RZ, RZ, UR8 ;  /* 0x00000008ff0a7e24 */ /* 0x010fe4000f8e00ff */
[----:B0-----:R-:W-:-:S07]  /*111f0*/  IMAD.U32 R11, RZ, RZ, UR9 ;  /* 0x00000009ff0b7e24 */ /* 0x001fce000f8e00ff */
[----:B------:R-:W-:-:S07]  /*11200*/  LEPC R20, `(.L_x_6442) ;  /* 0x000000001014794e */ /* 0x000fce0000000000 */
[----:B--2---:R-:W-:Y:S05]  /*11210*/  CALL.ABS.NOINC R2 ;  /* 0x0000000002007343 */ /* 0x004fea0003c00000 */
.L_x_6442:
[----:B------:R-:W-:Y:S05]  /*11220*/  EXIT ;  /* 0x000000000000794d */ /* 0x000fea0003800000 */
.L_x_6441:
[----:B------:R-:W-:Y:S01]  /*11230*/  HADD2.F32 R19, -RZ, R19.H0_H0 ;  /* 0x20000013ff137230 */ /* 0x000fe20000004100 */
        /* <DEDUP_REMOVED lines=12> */
.L_x_6444:
[----:B------:R-:W-:Y:S05]  /*11300*/  BSYNC.RECONVERGENT B0 ;  /* 0x0000000000007941 */ /* 0x000fea0003800200 */
.L_x_6443:
[----:B------:R-:W-:-:S05]  /*11310*/  LOP3.LUT R3, R0, 0x80, R3, 0xf8, !PT ;  /* 0x0000008000037812 */ /* 0x000fca00078ef803 */
[----:B------:R-:W-:Y:S01]  /*11320*/  STG.E.U8 desc[UR36][R16.64], R3 ;  /* 0x0000000310007986 */ /* 0x000fe2000c101124 */
[----:B------:R-:W-:Y:S05]  /*11330*/  EXIT ;  /* 0x000000000000794d */ /* 0x000fea0003800000 */
.L_x_6440:
[----:B---34-:R-:W-:Y:S01]  /*11340*/  HADD2.F32 R3, -RZ, R19.H0_H0 ;  /* 0x20000013ff037230 */ /* 0x018fe20000004100 */
        /* <DEDUP_REMOVED lines=11> */
.L_x_6446:
[----:B------:R-:W-:Y:S01]  /*11400*/  IMAD.MOV.U32 R0, RZ, RZ, 0x7f ;  /* 0x0000007fff007424 */ /* 0x000fe200078e00ff */
[----:B------:R-:W-:-:S04]  /*11410*/  ISETP.GT.U32.AND P0, PT, R2, 0x7f800000, PT ;  /* 0x7f8000000200780c */ /* 0x000fc80003f04070 */
[----:B------:R-:W-:-:S09]  /*11420*/  SEL R0, R0, 0x7c, P0 ;  /* 0x0000007c00007807 */ /* 0x000fd20000000000 */
.L_x_6447:
[----:B------:R-:W-:Y:S05]  /*11430*/  BSYNC.RECONVERGENT B0 ;  /* 0x0000000000007941 */ /* 0x000fea0003800200 */
.L_x_6445:
[----:B------:R-:W-:-:S04]  /*11440*/  SHF.R.U32.HI R3, RZ, 0x18, R3 ;  /* 0x00000018ff037819 */ /* 0x000fc80000011603 */
[----:B------:R-:W-:-:S05]  /*11450*/  LOP3.LUT R3, R0, 0x80, R3, 0xf8, !PT ;  /* 0x0000008000037812 */ /* 0x000fca00078ef803 */
[----:B------:R-:W-:Y:S01]  /*11460*/  STG.E.U8 desc[UR36][R16.64], R3 ;  /* 0x0000000310007986 */ /* 0x000fe2000c101124 */
[----:B------:R-:W-:Y:S05]  /*11470*/  EXIT ;  /* 0x000000000000794d */ /* 0x000fea0003800000 */
.L_x_6439:
[----:B------:R-:W-:-:S05]  /*11480*/  HADD2.F32 R0, -RZ, R19.H0_H0 ;  /* 0x20000013ff007230 */ /* 0x000fca0000004100 */
[----:B------:R-:W-:-:S05]  /*11490*/  F2FP.BF16.F32.PACK_AB R0, RZ, R0 ;  /* 0x00000000ff00723e */ /* 0x000fca00000010ff */
[----:B------:R-:W-:Y:S01]  /*114a0*/  STG.E.U16 desc[UR36][R16.64], R0 ;  /* 0x0000000010007986 */ /* 0x000fe2000c101524 */
[----:B------:R-:W-:Y:S05]  /*114b0*/  EXIT ;  /* 0x000000000000794d */ /* 0x000fea0003800000 */
.L_x_6448:
        /* <DEDUP_REMOVED lines=12> */
.L_x_27156:


//--------------------- .text._ZN2at6native27unrolled_elementwise_kernelIZZZNS0_49_GLOBAL__N__b919a28f_16_Normalization_cu_5c38458736batch_norm_elementwise_backward_evalERKNS_6TensorES5_S5_S5_ENKUlvE0_clEvENKUlvE1_clEvEUlN3c104HalfEfE_St5arrayIPcLm3EELi4E23TrivialOffsetCalculatorILi2EjESE_ILi1EjENS0_6memory12LoadWithCastILi2EEENSH_13StoreWithCastILi1EEEEEviT_T0_T2_T3_T4_T5_ --------------------------
	.section	.text._ZN2at6native27unrolled_elementwise_kernelIZZZNS0_49_GLOBAL__N__b919a28f_16_Normalization_cu_5c38458736batch_norm_elementwise_backward_evalERKNS_6TensorES5_S5_S5_ENKUlvE0_clEvENKUlvE1_clEvEUlN3c104HalfEfE_St5arrayIPcLm3EELi4E23TrivialOffsetCalculatorILi2EjESE_ILi1EjENS0_6memory12LoadWithCastILi2EEENSH_13StoreWithCastILi1EEEEEviT_T0_T2_T3_T4_T5_,"ax",@progbits
	.align	128
        .global         _ZN2at6native27unrolled_elementwise_kernelIZZZNS0_49_GLOBAL__N__b919a28f_16_Normalization_cu_5c38458736batch_norm_elementwise_backward_evalERKNS_6TensorES5_S5_S5_ENKUlvE0_clEvENKUlvE1_clEvEUlN3c104HalfEfE_St5arrayIPcLm3EELi4E23TrivialOffsetCalculatorILi2EjESE_ILi1EjENS0_6memory12LoadWithCastILi2EEENSH_13StoreWithCastILi1EEEEEviT_T0_T2_T3_T4_T5_
        .type           _ZN2at6native27unrolled_elementwise_kernelIZZZNS0_49_GLOBAL__N__b919a28f_16_Normalization_cu_5c38458736batch_norm_elementwise_backward_evalERKNS_6TensorES5_S5_S5_ENKUlvE0_clEvENKUlvE1_clEvEUlN3c104HalfEfE_St5arrayIPcLm3EELi4E23TrivialOffsetCalculatorILi2EjESE_ILi1EjENS0_6memory12LoadWithCastILi2EEENSH_13StoreWithCastILi1EEEEEviT_T0_T2_T3_T4_T5_,@function
        .size           _ZN2at6native27unrolled_elementwise_kernelIZZZNS0_49_GLOBAL__N__b919a28f_16_Normalization_cu_5c38458736batch_norm_elementwise_backward_evalERKNS_6TensorES5_S5_S5_ENKUlvE0_clEvENKUlvE1_clEvEUlN3c104HalfEfE_St5arrayIPcLm3EELi4E23TrivialOffsetCalculatorILi2EjESE_ILi1EjENS0_6memory12LoadWithCastILi2EEENSH_13StoreWithCastILi1EEEEEviT_T0_T2_T3_T4_T5_,(.L_x_27157 - _ZN2at6native27unrolled_elementwise_kernelIZZZNS0_49_GLOBAL__N__b919a28f_16_Normalization_cu_5c38458736batch_norm_elementwise_backward_evalERKNS_6TensorES5_S5_S5_ENKUlvE0_clEvENKUlvE1_clEvEUlN3c104HalfEfE_St5arrayIPcLm3EELi4E23TrivialOffsetCalculatorILi2EjESE_ILi1EjENS0_6memory12LoadWithCastILi2EEENSH_13StoreWithCastILi1EEEEEviT_T0_T2_T3_T4_T5_)
        .other          _ZN2at6native27unrolled_elementwise_kernelIZZZNS0_49_GLOBAL__N__b919a28f_16_Normalization_cu_5c38458736batch_norm_elementwise_backward_evalERKNS_6TensorES5_S5_S5_ENKUlvE0_clEvENKUlvE1_clEvEUlN3c104HalfEfE_St5arrayIPcLm3EELi4E23TrivialOffsetCalculatorILi2EjESE_ILi1EjENS0_6memory12LoadWithCastILi2EEENSH_13StoreWithCastILi1EEEEEviT_T0_T2_T3_T4_T5_,@"STO_CUDA_ENTRY STV_DEFAULT"
_ZN2at6native27unrolled_elementwise_kernelIZZZNS0_49_GLOBAL__N__b919a28f_16_Normalization_cu_5c38458736batch_norm_elementwise_backward_evalERKNS_6TensorES5_S5_S5_ENKUlvE0_clEvENKUlvE1_clEvEUlN3c104HalfEfE_St5arrayIPcLm3EELi4E23TrivialOffsetCalculatorILi2EjESE_ILi1EjENS0_6memory12LoadWithCastILi2EEENSH_13StoreWithCastILi1EEEEEviT_T0_T2_T3_T4_T5_:
.text._ZN2at6native27unrolled_elementwise_kernelIZZZNS0_49_GLOBAL__N__b919a28f_16_Normalization_cu_5c38458736batch_norm_elementwise_backward_evalERKNS_6TensorES5_S5_S5_ENKUlvE0_clEvENKUlvE1_clEvEUlN3c104HalfEfE_St5arrayIPcLm3EELi4E23TrivialOffsetCalculatorILi2EjESE_ILi1EjENS0_6memory12LoadWithCastILi2EEENSH_13StoreWithCastILi1EEEEEviT_T0_T2_T3_T4_T5_:
        /* <DEDUP_REMOVED lines=36> */
.L_x_6454:
[----:B------:R-:W2:Y:S02]  /*0240*/  LDG.E.U8 R4, desc[UR36][R4.64] ;  /* 0x0000002404047981 */ /* 0x000ea4000c1e1100 */
[----:B--2---:R-:W-:-:S04]  /*0250*/  I2FP.F32.U32 R0, R4 ;  /* 0x0000000400007245 */ /* 0x004fc80000201000 */
[----:B------:R-:W-:-:S04]  /*0260*/  F2FP.F16.F32.PACK_AB R0, RZ, R0 ;  /* 0x00000000ff00723e */ /* 0x000fc800000000ff */
[----:B------:R-:W-:Y:S01]  /*0270*/  PRMT R2, R0, 0x7610, R2 ;  /* 0x0000761000027816 */ /* 0x000fe20000000002 */
[----:B------:R-:W-:Y:S06]  /*0280*/  BRA `(.L_x_6456) ;  /* 0x0000000c00d47947 */ /* 0x000fec0003800000 */
.L_x_6453:
        /* <DEDUP_REMOVED lines=11> */
.L_x_6458:
[----:B------:R-:W2:Y:S02]  /*0340*/  LDG.E R4, desc[UR36][R4.64] ;  /* 0x0000002404047981 */ /* 0x000ea4000c1e1900 */
[----:B--2---:R-:W-:-:S04]  /*0350*/  I2FP.F32.S32 R0, R4 ;  /* 0x0000000400007245 */ /* 0x004fc80000201400 */
[----:B------:R-:W-:-:S04]  /*0360*/  F2FP.F16.F32.PACK_AB R0, RZ, R0 ;  /* 0x00000000ff00723e */ /* 0x000fc800000000ff */
[----:B------:R-:W-:Y:S01]  /*0370*/  PRMT R2, R0, 0x7610, R2 ;  /* 0x0000761000027816 */ /* 0x000fe20000000002 */
[----:B------:R-:W-:Y:S06]  /*0380*/  BRA `(.L_x_6456) ;  /* 0x0000000c00947947 */ /* 0x000fec0003800000 */
.L_x_6457:
[----:B------:R-:W2:Y:S02]  /*0390*/  LDG.E.U16 R4, desc[UR36][R4.64] ;  /* 0x0000002404047981 */ /* 0x000ea4000c1e1500 */
[----:B--2---:R-:W0:Y:S02]  /*03a0*/  I2F.S16 R0, R4 ;  /* 0x0000000400007306 */ /* 0x004e240000101400 */
[----:B0-----:R-:W-:-:S04]  /*03b0*/  F2FP.F16.F32.PACK_AB R0, RZ, R0 ;  /* 0x00000000ff00723e */ /* 0x001fc800000000ff */
[----:B------:R-:W-:Y:S01]  /*03c0*/  PRMT R2, R0, 0x7610, R2 ;  /* 0x0000761000027816 */ /* 0x000fe20000000002 */
[----:B------:R-:W-:Y:S06]  /*03d0*/  BRA `(.L_x_6456) ;  /* 0x0000000c00807947 */ /* 0x000fec0003800000 */
.L_x_6452:
        /* <DEDUP_REMOVED lines=9> */
.L_x_6460:
[----:B------:R1:W5:Y:S01]  /*0470*/  LDG.E.U16 R2, desc[UR36][R4.64] ;  /* 0x0000002404027981 */ /* 0x000362000c1e1500 */
[----:B------:R-:W-:Y:S05]  /*0480*/  BRA `(.L_x_6456) ;  /* 0x0000000c00547947 */ /* 0x000fea0003800000 */
.L_x_6459:
        /* <DEDUP_REMOVED lines=9> */
.L_x_6462:
[----:B------:R0:W5:Y:S01]  /*0520*/  LDG.E.U16 R2, desc[UR36][R4.64] ;  /* 0x0000002404027981 */ /* 0x000162000c1e1500 */
[----:B------:R-:W-:Y:S05]  /*0530*/  BRA `(.L_x_6456) ;  /* 0x0000000c00287947 */ /* 0x000fea0003800000 */
.L_x_6461:
        /* <DEDUP_REMOVED lines=13> */
.L_x_6451:
        /* <DEDUP_REMOVED lines=14> */
.L_x_6465:
        /* <DEDUP_REMOVED lines=13> */
.L_x_6464:
        /* <DEDUP_REMOVED lines=27> */
.L_x_6467:
        /* <DEDUP_REMOVED lines=14> */
.L_x_6466:
[----:B------:R-:W2:Y:S02]  /*0a50*/  LDG.E.U16 R0, desc[UR36][R4.64] ;  /* 0x0000002404007981 */ /* 0x000ea4000c1e1500 */
[----:B--2---:R-:W-:-:S05]  /*0a60*/  IMAD.U32 R0, R0, 0x10000, RZ ;  /* 0x0001000000007824 */ /* 0x004fca00078e00ff */
[----:B------:R-:W-:-:S04]  /*0a70*/  F2FP.F16.F32.PACK_AB R0, RZ, R0 ;  /* 0x00000000ff00723e */ /* 0x000fc800000000ff */
[----:B------:R-:W-:Y:S01]  /*0a80*/  PRMT R2, R0, 0x7610, R2 ;  /* 0x0000761000027816 */ /* 0x000fe20000000002 */
[----:B------:R-:W-:Y:S06]  /*0a90*/  BRA `(.L_x_6456) ;  /* 0x0000000400d07947 */ /* 0x000fec0003800000 */
.L_x_6463:
        /* <DEDUP_REMOVED lines=13> */
.L_x_6470:
        /* <DEDUP_REMOVED lines=21> */
.L_x_6474:
[----:B------:R-:W-:Y:S05]  /*0cc0*/  BSYNC.RECONVERGENT B1 ;  /* 0x0000000000017941 */ /* 0x000fea0003800200 */
.L_x_6473:
[----:B------:R-:W-:Y:S01]  /*0cd0*/  IMAD.SHL.U32 R0, R0, 0x100000, RZ ;  /* 0x0010000000007824 */ /* 0x000fe200078e00ff */
[----:B------:R-:W-:-:S04]  /*0ce0*/  LEA R2, R2, 0x3b800000, 0x17 ;  /* 0x3b80000002027811 */ /* 0x000fc800078eb8ff */
[----:B------:R-:W-:-:S07]  /*0cf0*/  LOP3.LUT R0, R2, R0, R7, 0xfe, !PT ;  /* 0x0000000002007212 */ /* 0x000fce00078efe07 */
.L_x_6472:
[----:B------:R-:W-:Y:S05]  /*0d00*/  BSYNC.RECONVERGENT B0 ;  /* 0x0000000000007941 */ /* 0x000fea0003800200 */
.L_x_6471:
[----:B------:R-:W-:-:S04]  /*0d10*/  F2FP.F16.F32.PACK_AB R0, RZ, R0 ;  /* 0x00000000ff00723e */ /* 0x000fc800000000ff */
[----:B------:R-:W-:Y:S01]  /*0d20*/  PRMT R2, R0, 0x7610, R2 ;  /* 0x0000761000027816 */ /* 0x000fe20000000002 */
[----:B------:R-:W-:Y:S06]  /*0d30*/  BRA `(.L_x_6456) ;  /* 0x0000000400287947 */ /* 0x000fec0003800000 */
.L_x_6469:
        /* <DEDUP_REMOVED lines=21> */
.L_x_6478:
[----:B------:R-:W-:Y:S05]  /*0e90*/  BSYNC.RECONVERGENT B1 ;  /* 0x0000000000017941 */ /* 0x000fea0003800200 */
.L_x_6477:
[----:B------:R-:W-:Y:S01]  /*0ea0*/  IMAD.SHL.U32 R0, R0, 0x200000, RZ ;  /* 0x0020000000007824 */ /* 0x000fe200078e00ff */
[----:B------:R-:W-:-:S04]  /*0eb0*/  LEA R2, R2, 0x37800000, 0x17 ;  /* 0x3780000002027811 */ /* 0x000fc800078eb8ff */
[----:B------:R-:W-:-:S07]  /*0ec0*/  LOP3.LUT R0, R2, R0, R7, 0xfe, !PT ;  /* 0x0000000002007212 */ /* 0x000fce00078efe07 */
.L_x_6476:
[----:B------:R-:W-:Y:S05]  /*0ed0*/  BSYNC.RECONVERGENT B0 ;  /* 0x0000000000007941 */ /* 0x000fea0003800200 */
.L_x_6475:
[----:B------:R-:W-:-:S04]  /*0ee0*/  F2FP.F16.F32.PACK_AB R0, RZ, R0 ;  /* 0x00000000ff00723e */ /* 0x000fc800000000ff */
[----:B------:R-:W-:Y:S01]  /*0ef0*/  PRMT R2, R0, 0x7610, R2 ;  /* 0x0000761000027816 */ /* 0x000fe20000000002 */
[----:B------:R-:W-:Y:S06]  /*0f00*/  BRA `(.L_x_6456) ;  /* 0x0000000000b47947 */ /* 0x000fec0003800000 */
.L_x_6468:
[----:B------:R-:W-:-:S09]  /*0f10*/  UISETP.NE.AND UP0, UPT, UR4, 0x1c, UPT ;  /* 0x0000001c0400788c */ /* 0x000fd2000bf05270 */
[----:B------:R-:W-:Y:S05]  /*0f20*/  BRA.U !UP0, `(.L_x_6479) ;  /* 0x00000001089c7547 */ /* 0x000fea000b800000 */
[----:B------:R-:W-:-:S09]  /*0f30*/  UISETP.NE.AND UP0, UPT, UR4, 0x1d, UPT ;  /* 0x0000001d0400788c */ /* 0x000fd2000bf05270 */
[----:B------:R-:W-:Y:S05]  /*0f40*/  BRA.U !UP0, `(.L_x_6480) ;  /* 0x0000000108807547 */ /* 0x000fea000b800000 */
[----:B------:R-:W-:-:S09]  /*0f50*/  UISETP.NE.AND UP0, UPT, UR4, 0x2c, UPT ;  /* 0x0000002c0400788c */ /* 0x000fd2000bf05270 */
[----:B------:R-:W-:Y:S05]  /*0f60*/  BRA.U !UP0, `(.L_x_6481) ;  /* 0x0000000108487547 */ /* 0x000fea000b800000 */
.L_x_6455:
        /* <DEDUP_REMOVED lines=16> */
.L_x_6482:
[----:B------:R-:W-:Y:S01]  /*1070*/  PRMT R2, RZ, 0x7610, R2 ;  /* 0x00007610ff027816 */ /* 0x000fe20000000002 */
[----:B------:R-:W-:Y:S06]  /*1080*/  BRA `(.L_x_6456) ;  /* 0x0000000000547947 */ /* 0x000fec0003800000 */
.L_x_6481:
        /* <DEDUP_REMOVED lines=8> */
.L_x_6484:
[----:B------:R-:W-:Y:S05]  /*1110*/  BSYNC.RECONVERGENT B0 ;  /* 0x0000000000007941 */ /* 0x000fea0003800200 */
.L_x_6483:
[----:B------:R-:W-:-:S04]  /*1120*/  F2FP.F16.F32.PACK_AB R0, RZ, R0 ;  /* 0x00000000ff00723e */ /* 0x000fc800000000ff */
[----:B------:R-:W-:Y:S01]  /*1130*/  PRMT R2, R0, 0x7610, R2 ;  /* 0x0000761000027816 */ /* 0x000fe20000000002 */
[----:B------:R-:W-:Y:S06]  /*1140*/  BRA `(.L_x_6456) ;  /* 0x0000000000247947 */ /* 0x000fec0003800000 */
.L_x_6480:
[----:B------:R-:W2:Y:S02]  /*1150*/  LDG.E.64 R4, desc[UR36][R4.64] ;  /* 0x0000002404047981 */ /* 0x000ea4000c1e1b00 */
[----:B--2---:R-:W0:Y:S02]  /*1160*/  I2F.U64 R0, R4 ;  /* 0x0000000400007312 */ /* 0x004e240000301000 */
[----:B0-----:R-:W-:-:S04]  /*1170*/  F2FP.F16.F32.PACK_AB R0, RZ, R0 ;  /* 0x00000000ff00723e */ /* 0x001fc800000000ff */
[----:B------:R-:W-:Y:S01]  /*1180*/  PRMT R2, R0, 0x7610, R2 ;  /* 0x0000761000027816 */ /* 0x000fe20000000002 */
[----:B------:R-:W-:Y:S06]  /*1190*/  BRA `(.L_x_6456) ;  /* 0x0000000000107947 */ /* 0x000fec0003800000 */
.L_x_6479:
[----:B------:R-:W2:Y:S02]  /*11a0*/  LDG.E R4, desc[UR36][R4.64] ;  /* 0x0000002404047981 */ /* 0x000ea4000c1e1900 */
[----:B--2---:R-:W-:-:S04]  /*11b0*/  I2FP.F32.U32 R0, R4 ;  /* 0x0000000400007245 */ /* 0x004fc80000201000 */
[----:B------:R-:W-:-:S04]  /*11c0*/  F2FP.F16.F32.PACK_AB R0, RZ, R0 ;  /* 0x00000000ff00723e */ /* 0x000fc800000000ff */
[----:B------:R-:W-:-:S07]  /*11d0*/  PRMT R2, R0, 0x7610, R2 ;  /* 0x0000761000027816 */ /* 0x000fce0000000002 */
.L_x_6456:
[----:B01----:R-:W0:Y:S01]  /*11e0*/  LDC.64 R4, c[0x0][0x398] ;  /* 0x0000e600ff047b82 */ /* 0x003e220000000a00 */
        /* <DEDUP_REMOVED lines=19> */
.L_x_6489:
[----:B------:R-:W2:Y:S02]  /*1320*/  LDG.E.U8 R4, desc[UR36][R4.64] ;  /* 0x0000002404047981 */ /* 0x000ea4000c1e1100 */
[----:B--2---:R-:W-:Y:S01]  /*1330*/  I2FP.F32.U32 R16, R4 ;  /* 0x0000000400107245 */ /* 0x004fe20000201000 */
[----:B------:R-:W-:Y:S06]  /*1340*/  BRA `(.L_x_6491) ;  /* 0x0000000c00487947 */ /* 0x000fec0003800000 */
.L_x_6488:
        /* <DEDUP_REMOVED lines=9> */
.L_x_6493:
[----:B------:R-:W2:Y:S02]  /*13e0*/  LDG.E R4, desc[UR36][R4.64] ;  /* 0x0000002404047981 */ /* 0x000ea4000c1e1900 */
[----:B--2---:R-:W-:Y:S01]  /*13f0*/  I2FP.F32.S32 R16, R4 ;  /* 0x0000000400107245 */ /* 0x004fe20000201400 */
[----:B------:R-:W-:Y:S06]  /*1400*/  BRA `(.L_x_6491) ;  /* 0x0000000c00187947 */ /* 0x000fec0003800000 */
.L_x_6492:
[----:B------:R-:W2:Y:S02]  /*1410*/  LDG.E.U16 R4, desc[UR36][R4.64] ;  /* 0x0000002404047981 */ /* 0x000ea4000c1e1500 */
[----:B--2---:R2:W3:Y:S01]  /*1420*/  I2F.S16 R16, R4 ;  /* 0x0000000400107306 */ /* 0x0044e20000101400 */
[----:B------:R-:W-:Y:S05]  /*1430*/  BRA `(.L_x_6491) ;  /* 0x0000000c000c7947 */ /* 0x000fea0003800000 */
.L_x_6487:
        /* <DEDUP_REMOVED lines=8> */
.L_x_6495:
[----:B------:R-:W2:Y:S02]  /*14c0*/  LDG.E.U16 R4, desc[UR36][R4.64] ;  /* 0x0000002404047981 */ /* 0x000ea4000c1e1500 */
[----:B--2---:R-:W-:Y:S01]  /*14d0*/  HADD2.F32 R16, -RZ, R4.H0_H0 ;  /* 0x20000004ff107230 */ /* 0x004fe20000004100 */
[----:B------:R-:W-:Y:S06]  /*14e0*/  BRA `(.L_x_6491) ;  /* 0x0000000800e07947 */ /* 0x000fec0003800000 */
.L_x_6494:
        /* <DEDUP_REMOVED lines=8> */
.L_x_6497:
[----:B------:R-:W2:Y:S02]  /*1570*/  LDG.E.U16 R4, desc[UR36][R4.64] ;  /* 0x0000002404047981 */ /* 0x000ea4000c1e1500 */
[----:B--2---:R-:W-:Y:S01]  /*1580*/  HADD2.F32 R16, -RZ, R4.H0_H0 ;  /* 0x20000004ff107230 */ /* 0x004fe20000004100 */
[----:B------:R-:W-:Y:S06]  /*1590*/  BRA `(.L_x_6491) ;  /* 0x0000000800b47947 */ /* 0x000fec0003800000 */
.L_x_6496:
        /* <DEDUP_REMOVED lines=11> */
.L_x_6486:
        /* <DEDUP_REMOVED lines=12> */
.L_x_6500:
        /* <DEDUP_REMOVED lines=11> */
.L_x_6499:
        /* <DEDUP_REMOVED lines=25> */
.L_x_6502:
        /* <DEDUP_REMOVED lines=13> */
.L_x_6501:
[----:B------:R-:W2:Y:S02]  /*1a20*/  LDG.E.U16 R4, desc[UR36][R4.64] ;  /* 0x0000002404047981 */ /* 0x000ea4000c1e1500 */
[----:B--2---:R-:W-:Y:S01]  /*1a30*/  IMAD.U32 R16, R4, 0x10000, RZ ;  /* 0x0001000004107824 */ /* 0x004fe200078e00ff */
[----:B------:R-:W-:Y:S06]  /*1a40*/  BRA `(.L_x_6491) ;  /* 0x0000000400887947 */ /* 0x000fec0003800000 */
.L_x_6498:
        /* <DEDUP_REMOVED lines=11> */
.L_x_6505:
        /* <DEDUP_REMOVED lines=20> */
.L_x_6507:
[----:B------:R-:W-:Y:S05]  /*1c40*/  BSYNC.RECONVERGENT B0 ;  /* 0x0000000000007941 */ /* 0x000fea0003800200 */
.L_x_6506:
[----:B------:R-:W-:Y:S01]  /*1c50*/  IMAD.SHL.U32 R0, R0, 0x100000, RZ ;  /* 0x0010000000007824 */ /* 0x000fe200078e00ff */
[----:B------:R-:W-:-:S04]  /*1c60*/  LEA R3, R3, 0x3b800000, 0x17 ;  /* 0x3b80000003037811 */ /* 0x000fc800078eb8ff */
[----:B------:R-:W-:Y:S01]  /*1c70*/  LOP3.LUT R16, R3, R0, R7, 0xfe, !PT ;  /* 0x0000000003107212 */ /* 0x000fe200078efe07 */
[----:B------:R-:W-:Y:S06]  /*1c80*/  BRA `(.L_x_6491) ;  /* 0x0000000000f87947 */ /* 0x000fec0003800000 */
.L_x_6504:
        /* <DEDUP_REMOVED lines=20> */
.L_x_6509:
[----:B------:R-:W-:Y:S05]  /*1dd0*/  BSYNC.RECONVERGENT B0 ;  /* 0x0000000000007941 */ /* 0x000fea0003800200 */
.L_x_6508:
[----:B------:R-:W-:Y:S01]  /*1de0*/  IMAD.SHL.U32 R0, R0, 0x200000, RZ ;  /* 0x0020000000007824 */ /* 0x000fe200078e00ff */
[----:B------:R-:W-:-:S04]  /*1df0*/  LEA R3, R3, 0x37800000, 0x17 ;  /* 0x3780000003037811 */ /* 0x000fc800078eb8ff */
[----:B------:R-:W-:Y:S01]  /*1e00*/  LOP3.LUT R16, R3, R0, R7, 0xfe, !PT ;  /* 0x0000000003107212 */ /* 0x000fe200078efe07 */
[----:B------:R-:W-:Y:S06]  /*1e10*/  BRA `(.L_x_6491) ;  /* 0x0000000000947947 */ /* 0x000fec0003800000 */
.L_x_6503:
[----:B------:R-:W-:-:S09]  /*1e20*/  UISETP.NE.AND UP0, UPT, UR4, 0x1c, UPT ;  /* 0x0000001c0400788c */ /* 0x000fd2000bf05270 */
[----:B------:R-:W-:Y:S05]  /*1e30*/  BRA.U !UP0, `(.L_x_6510) ;  /* 0x0000000108847547 */ /* 0x000fea000b800000 */
[----:B------:R-:W-:-:S09]  /*1e40*/  UISETP.NE.AND UP0, UPT, UR4, 0x1d, UPT ;  /* 0x0000001d0400788c */ /* 0x000fd2000bf05270 */
[----:B------:R-:W-:Y:S05]  /*1e50*/  BRA.U !UP0, `(.L_x_6511) ;  /* 0x0000000108707547 */ /* 0x000fea000b800000 */
[----:B------:R-:W-:-:S09]  /*1e60*/  UISETP.NE.AND UP0, UPT, UR4, 0x2c, UPT ;  /* 0x0000002c0400788c */ /* 0x000fd2000bf05270 */
[----:B------:R-:W-:Y:S05]  /*1e70*/  BRA.U !UP0, `(.L_x_6512) ;  /* 0x0000000108487547 */ /* 0x000fea000b800000 */
.L_x_6490:
        /* <DEDUP_REMOVED lines=16> */
.L_x_6513:
[----:B------:R-:W-:Y:S01]  /*1f80*/  IMAD.MOV.U32 R16, RZ, RZ, RZ ;  /* 0x000000ffff107224 */ /* 0x000fe200078e00ff */
[----:B------:R-:W-:Y:S06]  /*1f90*/  BRA `(.L_x_6491) ;  /* 0x0000000000347947 */ /* 0x000fec0003800000 */
.L_x_6512:
        /* <DEDUP_REMOVED lines=8> */
.L_x_6511:
[----:B------:R-:W2:Y:S02]  /*2020*/  LDG.E.64 R4, desc[UR36][R4.64] ;  /* 0x0000002404047981 */ /* 0x000ea4000c1e1b00 */
[----:B--2---:R0:W1:Y:S02]  /*2030*/  I2F.U64 R16, R4 ;  /* 0x0000000400107312 */ /* 0x0040640000301000 */
[----:B01----:R-:W-:Y:S05]  /*2040*/  BRA `(.L_x_6491) ;  /* 0x0000000000087947 */ /* 0x003fea0003800000 */
.L_x_6510:
[----:B------:R-:W2:Y:S02]  /*2050*/  LDG.E R4, desc[UR36][R4.64] ;  /* 0x0000002404047981 */ /* 0x000ea4000c1e1900 */
[----:B--2---:R-:W-:-:S07]  /*2060*/  I2FP.F32.U32 R16, R4 ;  /* 0x0000000400107245 */ /* 0x004fce0000201000 */
.L_x_6491:
[----:B------:R-:W-:Y:S05]  /*2070*/  BSYNC.RECONVERGENT B6 ;  /* 0x0000000000067941 */ /* 0x000fea0003800200 */
.L_x_6485:
[----:B------:R-:W-:-:S07]  /*2080*/  VIADD R26, R28, 0x80 ;  /* 0x000000801c1a7836 */ /* 0x000fce0000000000 */
.L_x_6450:
[----:B------:R-:W-:Y:S05]  /*2090*/  BSYNC.RECONVERGENT B7 ;  /* 0x0000000000077941 */ /* 0x000fea0003800200 */
.L_x_6449:
        /* <DEDUP_REMOVED lines=27> */
.L_x_6519:
[----:B------:R-:W2:Y:S02]  /*2250*/  LDG.E.U8 R4, desc[UR36][R4.64] ;  /* 0x0000002404047981 */ /* 0x000ea4000c1e1100 */
[----:B--2---:R-:W-:-:S04]  /*2260*/  I2FP.F32.U32 R0, R4 ;  /* 0x0000000400007245 */ /* 0x004fc80000201000 */
[----:B------:R-:W-:-:S04]  /*2270*/  F2FP.F16.F32.PACK_AB R0, RZ, R0 ;  /* 0x00000000ff00723e */ /* 0x000fc800000000ff */
[----:B------:R-:W-:Y:S01]  /*2280*/  PRMT R19, R0, 0x7610, R19 ;  /* 0x0000761000137816 */ /* 0x000fe20000000013 */
[----:B------:R-:W-:Y:S06]  /*2290*/  BRA `(.L_x_6521) ;  /* 0x0000000c00d87947 */ /* 0x000fec0003800000 */
.L_x_6518:
        /* <DEDUP_REMOVED lines=11> */
.L_x_6523:
[----:B------:R-:W2:Y:S02]  /*2350*/  LDG.E R4, desc[UR36][R4.64] ;  /* 0x0000002404047981 */ /* 0x000ea4000c1e1900 */
[----:B--2---:R-:W-:-:S04]  /*2360*/  I2FP.F32.S32 R0, R4 ;  /* 0x0000000400007245 */ /* 0x004fc80000201400 */
[----:B------:R-:W-:-:S04]  /*2370*/  F2FP.F16.F32.PACK_AB R0, RZ, R0 ;  /* 0x00000000ff00723e */ /* 0x000fc800000000ff */
[----:B------:R-:W-:Y:S01]  /*2380*/  PRMT R19, R0, 0x7610, R19 ;  /* 0x0000761000137816 */ /* 0x000fe20000000013 */
[----:B------:R-:W-:Y:S06]  /*2390*/  BRA `(.L_x_6521) ;  /* 0x0000000c00987947 */ /* 0x000fec0003800000 */
.L_x_6522:
[----:B------:R-:W2:Y:S02]  /*23a0*/  LDG.E.U16 R4, desc[UR36][R4.64] ;  /* 0x0000002404047981 */ /* 0x000ea4000c1e1500 */
[----:B--2---:R-:W0:Y:S02]  /*23b0*/  I2F.S16 R0, R4 ;  /* 0x0000000400007306 */ /* 0x004e240000101400 */
[----:B0-----:R-:W-:-:S04]  /*23c0*/  F2FP.F16.F32.PACK_AB R0, RZ, R0 ;  /* 0x00000000ff00723e */ /* 0x001fc800000000ff */
[----:B------:R-:W-:Y:S01]  /*23d0*/  PRMT R19, R0, 0x7610, R19 ;  /* 0x0000761000137816 */ /* 0x000fe20000000013 */
[----:B------:R-:W-:Y:S06]  /*23e0*/  BRA `(.L_x_6521) ;  /* 0x0000000c00847947 */ /* 0x000fec0003800000 */
.L_x_6517:
        /* <DEDUP_REMOVED lines=9> */
.L_x_6525:
[----:B------:R0:W5:Y:S01]  /*2480*/  LDG.E.U16 R19, desc[UR36][R4.64] ;  /* 0x0000002404137981 */ /* 0x000162000c1e1500 */
[----:B------:R-:W-:Y:S05]  /*2490*/  BRA `(.L_x_6521) ;  /* 0x0000000c00587947 */ /* 0x000fea0003800000 */
.L_x_6524:
        /* <DEDUP_REMOVED lines=9> */
.L_x_6527:
[----:B------:R2:W5:Y:S01]  /*2530*/  LDG.E.U16 R19, desc[UR36][R4.64] ;  /* 0x0000002404137981 */ /* 0x000562000c1e1500 */
[----:B------:R-:W-:Y:S05]  /*2540*/  BRA `(.L_x_6521) ;  /* 0x0000000c002c7947 */ /* 0x000fea0003800000 */
.L_x_6526:
        /* <DEDUP_REMOVED lines=13> */
.L_x_6516:
        /* <DEDUP_REMOVED lines=14> */
.L_x_6530:
        /* <DEDUP_REMOVED lines=13> */
.L_x_6529:
        /* <DEDUP_REMOVED lines=27> */
.L_x_6532:
        /* <DEDUP_REMOVED lines=15> */
.L_x_6531:
[----:B------:R-:W2:Y:S02]  /*2a70*/  LDG.E.U16 R0, desc[UR36][R4.64] ;  /* 0x0000002404007981 */ /* 0x000ea4000c1e1500 */
[----:B--2---:R-:W-:-:S05]  /*2a80*/  IMAD.U32 R0, R0, 0x10000, RZ ;  /* 0x0001000000007824 */ /* 0x004fca00078e00ff */
[----:B------:R-:W-:-:S04]  /*2a90*/  F2FP.F16.F32.PACK_AB R0, RZ, R0 ;  /* 0x00000000ff00723e */ /* 0x000fc800000000ff */
[----:B------:R-:W-:Y:S01]  /*2aa0*/  PRMT R19, R0, 0x7610, R19 ;  /* 0x0000761000137816 */ /* 0x000fe20000000013 */
[----:B------:R-:W-:Y:S06]  /*2ab0*/  BRA `(.L_x_6521) ;  /* 0x0000000400d07947 */ /* 0x000fec0003800000 */
.L_x_6528:
        /* <DEDUP_REMOVED lines=13> */
.L_x_6535:
        /* <DEDUP_REMOVED lines=21> */
.L_x_6539:
[----:B------:R-:W-:Y:S05]  /*2ce0*/  BSYNC.RECONVERGENT B1 ;  /* 0x0000000000017941 */ /* 0x000fea0003800200 */
.L_x_6538:
[----:B------:R-:W-:Y:S01]  /*2cf0*/  IMAD.SHL.U32 R0, R0, 0x100000, RZ ;  /* 0x0010000000007824 */ /* 0x000fe200078e00ff */
[----:B------:R-:W-:-:S04]  /*2d00*/  LEA R3, R3, 0x3b800000, 0x17 ;  /* 0x3b80000003037811 */ /* 0x000fc800078eb8ff */
[----:B------:R-:W-:-:S07]  /*2d10*/  LOP3.LUT R0, R3, R0, R7, 0xfe, !PT ;  /* 0x0000000003007212 */ /* 0x000fce00078efe07 */
.L_x_6537:
[----:B------:R-:W-:Y:S05]  /*2d20*/  BSYNC.RECONVERGENT B0 ;  /* 0x0000000000007941 */ /* 0x000fea0003800200 */
.L_x_6536:
[----:B------:R-:W-:-:S04]  /*2d30*/  F2FP.F16.F32.PACK_AB R0, RZ, R0 ;  /* 0x00000000ff00723e */ /* 0x000fc800000000ff */
[----:B------:R-:W-:Y:S01]  /*2d40*/  PRMT R19, R0, 0x7610, R19 ;  /* 0x0000761000137816 */ /* 0x000fe20000000013 */
[----:B------:R-:W-:Y:S06]  /*2d50*/  BRA `(.L_x_6521) ;  /* 0x0000000400287947 */ /* 0x000fec0003800000 */
.L_x_6534:
        /* <DEDUP_REMOVED lines=21> */
.L_x_6543:
[----:B------:R-:W-:Y:S05]  /*2eb0*/  BSYNC.RECONVERGENT B1 ;  /* 0x0000000000017941 */ /* 0x000fea0003800200 */
.L_x_6542:
[----:B------:R-:W-:Y:S01]  /*2ec0*/  IMAD.SHL.U32 R0, R0, 0x200000, RZ ;  /* 0x0020000000007824 */ /* 0x000fe200078e00ff */
[----:B------:R-:W-:-:S04]  /*2ed0*/  LEA R3, R3, 0x37800000, 0x17 ;  /* 0x3780000003037811 */ /* 0x000fc800078eb8ff */
[----:B------:R-:W-:-:S07]  /*2ee0*/  LOP3.LUT R0, R3, R0, R7, 0xfe, !PT ;  /* 0x0000000003007212 */ /* 0x000fce00078efe07 */
.L_x_6541:
[----:B------:R-:W-:Y:S05]  /*2ef0*/  BSYNC.RECONVERGENT B0 ;  /* 0x0000000000007941 */ /* 0x000fea0003800200 */
.L_x_6540:
[----:B------:R-:W-:-:S04]  /*2f00*/  F2FP.F16.F32.PACK_AB R0, RZ, R0 ;  /* 0x00000000ff00723e */ /* 0x000fc800000000ff */
[----:B------:R-:W-:Y:S01]  /*2f10*/  PRMT R19, R0, 0x7610, R19 ;  /* 0x0000761000137816 */ /* 0x000fe20000000013 */
[----:B------:R-:W-:Y:S06]  /*2f20*/  BRA `(.L_x_6521) ;  /* 0x0000000000b47947 */ /* 0x000fec0003800000 */
.L_x_6533:
        /* <DEDUP_REMOVED lines=14> */
.L_x_6547:
[----:B------:R-:W-:Y:S05]  /*3010*/  BSYNC.RECONVERGENT B0 ;  /* 0x0000000000007941 */ /* 0x000fea0003800200 */
.L_x_6546:
[----:B------:R-:W-:-:S04]  /*3020*/  F2FP.F16.F32.PACK_AB R0, RZ, R0 ;  /* 0x00000000ff00723e */ /* 0x000fc800000000ff */
[----:B------:R-:W-:Y:S01]  /*3030*/  PRMT R19, R0, 0x7610, R19 ;  /* 0x0000761000137816 */ /* 0x000fe20000000013 */
[----:B------:R-:W-:Y:S06]  /*3040*/  BRA `(.L_x_6521) ;  /* 0x00000000006c7947 */ /* 0x000fec0003800000 */
.L_x_6520:
        /* <DEDUP_REMOVED lines=16> */
.L_x_6548:
[----:B------:R-:W-:Y:S01]  /*3150*/  PRMT R19, RZ, 0x7610, R19 ;  /* 0x00007610ff137816 */ /* 0x000fe20000000013 */
[----:B------:R-:W-:Y:S06]  /*3160*/  BRA `(.L_x_6521) ;  /* 0x0000000000247947 */ /* 0x000fec0003800000 */
.L_x_6545:
[----:B------:R-:W2:Y:S02]  /*3170*/  LDG.E.64 R4, desc[UR36][R4.64] ;  /* 0x0000002404047981 */ /* 0x000ea4000c1e1b00 */
[----:B--2---:R-:W0:Y:S02]  /*3180*/  I2F.U64 R0, R4 ;  /* 0x0000000400007312 */ /* 0x004e240000301000 */
[----:B0-----:R-:W-:-:S04]  /*3190*/  F2FP.F16.F32.PACK_AB R0, RZ, R0 ;  /* 0x00000000ff00723e */ /* 0x001fc800000000ff */
[----:B------:R-:W-:Y:S01]  /*31a0*/  PRMT R19, R0, 0x7610, R19 ;  /* 0x0000761000137816 */ /* 0x000fe20000000013 */
[----:B------:R-:W-:Y:S06]  /*31b0*/  BRA `(.L_x_6521) ;  /* 0x0000000000107947 */ /* 0x000fec0003800000 */
.L_x_6544:
[----:B------:R-:W2:Y:S02]  /*31c0*/  LDG.E R4, desc[UR36][R4.64] ;  /* 0x0000002404047981 */ /* 0x000ea4000c1e1900 */
[----:B--2---:R-:W-:-:S04]  /*31d0*/  I2FP.F32.U32 R0, R4 ;  /* 0x0000000400007245 */ /* 0x004fc80000201000 */
[----:B------:R-:W-:-:S04]  /*31e0*/  F2FP.F16.F32.PACK_AB R0, RZ, R0 ;  /* 0x00000000ff00723e */ /* 0x000fc800000000ff */
[----:B------:R-:W-:-:S07]  /*31f0*/  PRMT R19, R0, 0x7610, R19 ;  /* 0x0000761000137816 */ /* 0x000fce0000000013 */
.L_x_6521:
[----:B0-2---:R-:W0:Y:S01]  /*3200*/  LDC.64 R4, c[0x0][0x398] ;  /* 0x0000e600ff047b82 */ /* 0x005e220000000a00 */
        /* <DEDUP_REMOVED lines=19> */
.L_x_6553:
[----:B------:R-:W2:Y:S02]  /*3340*/  LDG.E.U8 R4, desc[UR36][R4.64] ;  /* 0x0000002404047981 */ /* 0x000ea4000c1e1100 */
[----:B--2---:R-:W-:Y:S01]  /*3350*/  I2FP.F32.U32 R18, R4 ;  /* 0x0000000400127245 */ /* 0x004fe20000201000 */
[----:B------:R-:W-:Y:S06]  /*3360*/  BRA `(.L_x_6555) ;  /* 0x0000000c00487947 */ /* 0x000fec0003800000 */
.L_x_6552:
        /* <DEDUP_REMOVED lines=9> */
.L_x_6557:
[----:B------:R-:W2:Y:S02]  /*3400*/  LDG.E R4, desc[UR36][R4.64] ;  /* 0x0000002404047981 */ /* 0x000ea4000c1e1900 */
[----:B--2---:R-:W-:Y:S01]  /*3410*/  I2FP.F32.S32 R18, R4 ;  /* 0x0000000400127245 */ /* 0x004fe20000201400 */
[----:B------:R-:W-:Y:S06]  /*3420*/  BRA `(.L_x_6555) ;  /* 0x0000000c00187947 */ /* 0x000fec0003800000 */
.L_x_6556:
[----:B------:R-:W2:Y:S02]  /*3430*/  LDG.E.U16 R4, desc[UR36][R4.64] ;  /* 0x0000002404047981 */ /* 0x000ea4000c1e1500 */
[----:B--2---:R0:W2:Y:S01]  /*3440*/  I2F.S16 R18, R4 ;  /* 0x0000000400127306 */ /* 0x0040a20000101400 */
[----:B------:R-:W-:Y:S05]  /*3450*/  BRA `(.L_x_6555) ;  /* 0x0000000c000c7947 */ /* 0x000fea0003800000 */
.L_x_6551:
        /* <DEDUP_REMOVED lines=8> */
.L_x_6559:
[----:B------:R-:W2:Y:S02]  /*34e0*/  LDG.E.U16 R4, desc[UR36][R4.64] ;  /* 0x0000002404047981 */ /* 0x000ea4000c1e1500 */
[----:B--2---:R-:W-:Y:S01]  /*34f0*/  HADD2.F32 R18, -RZ, R4.H0_H0 ;  /* 0x20000004ff127230 */ /* 0x004fe20000004100 */
[----:B------:R-:W-:Y:S06]  /*3500*/  BRA `(.L_x_6555) ;  /* 0x0000000800e07947 */ /* 0x000fec0003800000 */
.L_x_6558:
        /* <DEDUP_REMOVED lines=8> */
.L_x_6561:
[----:B------:R-:W2:Y:S02]  /*3590*/  LDG.E.U16 R4, desc[UR36][R4.64] ;  /* 0x0000002404047981 */ /* 0x000ea4000c1e1500 */
[----:B--2---:R-:W-:Y:S01]  /*35a0*/  HADD2.F32 R18, -RZ, R4.H0_H0 ;  /* 0x20000004ff127230 */ /* 0x004fe20000004100 */
[----:B------:R-:W-:Y:S06]  /*35b0*/  BRA `(.L_x_6555) ;  /* 0x0000000800b47947 */ /* 0x000fec0003800000 */
.L_x_6560:
        /* <DEDUP_REMOVED lines=11> */
.L_x_6550:
        /* <DEDUP_REMOVED lines=12> */
.L_x_6564:
        /* <DEDUP_REMOVED lines=11> */
.L_x_6563:
        /* <DEDUP_REMOVED lines=25> */
.L_x_6566:
        /* <DEDUP_REMOVED lines=13> */
.L_x_6565:
[----:B------:R-:W2:Y:S02]  /*3a40*/  LDG.E.U16 R4, desc[UR36][R4.64] ;  /* 0x0000002404047981 */ /* 0x000ea4000c1e1500 */
[----:B--2---:R-:W-:Y:S01]  /*3a50*/  IMAD.U32 R18, R4, 0x10000, RZ ;  /* 0x0001000004127824 */ /* 0x004fe200078e00ff */
[----:B------:R-:W-:Y:S06]  /*3a60*/  BRA `(.L_x_6555) ;  /* 0x0000000400887947 */ /* 0x000fec0003800000 */
.L_x_6562:
        /* <DEDUP_REMOVED lines=11> */
.L_x_6569:
        /* <DEDUP_REMOVED lines=20> */
.L_x_6571:
[----:B------:R-:W-:Y:S05]  /*3c60*/  BSYNC.RECONVERGENT B0 ;  /* 0x0000000000007941 */ /* 0x000fea0003800200 */
.L_x_6570:
[----:B------:R-:W-:Y:S01]  /*3c70*/  IMAD.SHL.U32 R0, R0, 0x100000, RZ ;  /* 0x0010000000007824 */ /* 0x000fe200078e00ff */
[----:B------:R-:W-:-:S04]  /*3c80*/  LEA R3, R3, 0x3b800000, 0x17 ;  /* 0x3b80000003037811 */ /* 0x000fc800078eb8ff */
[----:B------:R-:W-:Y:S01]  /*3c90*/  LOP3.LUT R18, R3, R0, R7, 0xfe, !PT ;  /* 0x0000000003127212 */ /* 0x000fe200078efe07 */
[----:B------:R-:W-:Y:S06]  /*3ca0*/  BRA `(.L_x_6555) ;  /* 0x0000000000f87947 */ /* 0x000fec0003800000 */
.L_x_6568:
        /* <DEDUP_REMOVED lines=20> */
.L_x_6573:
[----:B------:R-:W-:Y:S05]  /*3df0*/  BSYNC.RECONVERGENT B0 ;  /* 0x0000000000007941 */ /* 0x000fea0003800200 */
.L_x_6572:
[----:B------:R-:W-:Y:S01]  /*3e00*/  IMAD.SHL.U32 R0, R0, 0x200000, RZ ;  /* 0x0020000000007824 */ /* 0x000fe200078e00ff */
[----:B------:R-:W-:-:S04]  /*3e10*/  LEA R3, R3, 0x37800000, 0x17 ;  /* 0x3780000003037811 */ /* 0x000fc800078eb8ff */
[----:B------:R-:W-:Y:S01]  /*3e20*/  LOP3.LUT R18, R3, R0, R7, 0xfe, !PT ;  /* 0x0000000003127212 */ /* 0x000fe200078efe07 */
[----:B------:R-:W-:Y:S06]  /*3e30*/  BRA `(.L_x_6555) ;  /* 0x0000000000947947 */ /* 0x000fec0003800000 */
.L_x_6567:
        /* <DEDUP_REMOVED lines=14> */
.L_x_6554:
        /* <DEDUP_REMOVED lines=16> */
.L_x_6576:
[----:B------:R-:W-:Y:S01]  /*4020*/  IMAD.MOV.U32 R18, RZ, RZ, RZ ;  /* 0x000000ffff127224 */ /* 0x000fe200078e00ff */
[----:B------:R-:W-:Y:S06]  /*4030*/  BRA `(.L_x_6555) ;  /* 0x0000000000147947 */ /* 0x000fec0003800000 */
.L_x_6575:
[----:B------:R-:W2:Y:S02]  /*4040*/  LDG.E.64 R4, desc[UR36][R4.64] ;  /* 0x0000002404047981 */ /* 0x000ea4000c1e1b00 */
[----:B--2---:R0:W2:Y:S02]  /*4050*/  I2F.U64 R18, R4 ;  /* 0x0000000400127312 */ /* 0x0040a40000301000 */
[----:B0-2---:R-:W-:Y:S05]  /*4060*/  BRA `(.L_x_6555) ;  /* 0x0000000000087947 */ /* 0x005fea0003800000 */
.L_x_6574:
[----:B------:R-:W2:Y:S02]  /*4070*/  LDG.E R4, desc[UR36][R4.64] ;  /* 0x0000002404047981 */ /* 0x000ea4000c1e1900 */
[----:B--2---:R-:W-:-:S07]  /*4080*/  I2FP.F32.U32 R18, R4 ;  /* 0x0000000400127245 */ /* 0x004fce0000201000 */
.L_x_6555:
[----:B------:R-:W-:Y:S05]  /*4090*/  BSYNC.RECONVERGENT B6 ;  /* 0x0000000000067941 */ /* 0x000fea0003800200 */
.L_x_6549:
[----:B------:R-:W-:-:S07]  /*40a0*/  VIADD R26, R26, 0x80 ;  /* 0x000000801a1a7836 */ /* 0x000fce0000000000 */
.L_x_6515:
[----:B------:R-:W-:Y:S05]  /*40b0*/  BSYNC.RECONVERGENT B7 ;  /* 0x0000000000077941 */ /* 0x000fea0003800200 */
.L_x_6514:
        /* <DEDUP_REMOVED lines=27> */
.L_x_6582:
[----:B------:R-:W2:Y:S02]  /*4270*/  LDG.E.U8 R4, desc[UR36][R4.64] ;  /* 0x0000002404047981 */ /* 0x000ea4000c1e1100 */
[----:B--2---:R-:W-:-:S04]  /*4280*/  I2FP.F32.U32 R0, R4 ;  /* 0x0000000400007245 */ /* 0x004fc80000201000 */
[----:B------:R-:W-:-:S04]  /*4290*/  F2FP.F16.F32.PACK_AB R0, RZ, R0 ;  /* 0x00000000ff00723e */ /* 0x000fc800000000ff */
[----:B------:R-:W-:Y:S01]  /*42a0*/  PRMT R23, R0, 0x7610, R23 ;  /* 0x0000761000177816 */ /* 0x000fe20000000017 */
[----:B------:R-:W-:Y:S06]  /*42b0*/  BRA `(.L_x_6584) ;  /* 0x0000000c00d87947 */ /* 0x000fec0003800000 */
.L_x_6581:
        /* <DEDUP_REMOVED lines=11> */
.L_x_6586:
[----:B------:R-:W2:Y:S02]  /*4370*/  LDG.E R4, desc[UR36][R4.64] ;  /* 0x0000002404047981 */ /* 0x000ea4000c1e1900 */
[----:B--2---:R-:W-:-:S04]  /*4380*/  I2FP.F32.S32 R0, R4 ;  /* 0x0000000400007245 */ /* 0x004fc80000201400 */
[----:B------:R-:W-:-:S04]  /*4390*/  F2FP.F16.F32.PACK_AB R0, RZ, R0 ;  /* 0x00000000ff00723e */ /* 0x000fc800000000ff */
[----:B------:R-:W-:Y:S01]  /*43a0*/  PRMT R23, R0, 0x7610, R23 ;  /* 0x0000761000177816 */ /* 0x000fe20000000017 */
[----:B------:R-:W-:Y:S06]  /*43b0*/  BRA `(.L_x_6584) ;  /* 0x0000000c00987947 */ /* 0x000fec0003800000 */
.L_x_6585:
[----:B------:R-:W2:Y:S02]  /*43c0*/  LDG.E.U16 R4, desc[UR36][R4.64] ;  /* 0x0000002404047981 */ /* 0x000ea4000c1e1500 */
[----:B--2---:R-:W0:Y:S02]  /*43d0*/  I2F.S16 R0, R4 ;  /* 0x0000000400007306 */ /* 0x004e240000101400 */
[----:B0-----:R-:W-:-:S04]  /*43e0*/  F2FP.F16.F32.PACK_AB R0, RZ, R0 ;  /* 0x00000000ff00723e */ /* 0x001fc800000000ff */
[----:B------:R-:W-:Y:S01]  /*43f0*/  PRMT R23, R0, 0x7610, R23 ;  /* 0x0000761000177816 */ /* 0x000fe20000000017 */
[----:B------:R-:W-:Y:S06]  /*4400*/  BRA `(.L_x_6584) ;  /* 0x0000000c00847947 */ /* 0x000fec0003800000 */
.L_x_6580:
        /* <DEDUP_REMOVED lines=9> */
.L_x_6588:
[----:B------:R2:W5:Y:S01]  /*44a0*/  LDG.E.U16 R23, desc[UR36][R4.64] ;  /* 0x0000002404177981 */ /* 0x000562000c1e1500 */
[----:B------:R-:W-:Y:S05]  /*44b0*/  BRA `(.L_x_6584) ;  /* 0x0000000c00587947 */ /* 0x000fea0003800000 */
.L_x_6587:
        /* <DEDUP_REMOVED lines=9> */
.L_x_6590:
[----:B------:R0:W5:Y:S01]  /*4550*/  LDG.E.U16 R23, desc[UR36][R4.64] ;  /* 0x0000002404177981 */ /* 0x000162000c1e1500 */
[----:B------:R-:W-:Y:S05]  /*4560*/  BRA `(.L_x_6584) ;  /* 0x0000000c002c7947 */ /* 0x000fea0003800000 */
.L_x_6589:
        /* <DEDUP_REMOVED lines=13> */
.L_x_6579:
        /* <DEDUP_REMOVED lines=14> */
.L_x_6593:
        /* <DEDUP_REMOVED lines=13> */
.L_x_6592:
        /* <DEDUP_REMOVED lines=27> */
.L_x_6595:
        /* <DEDUP_REMOVED lines=15> */
.L_x_6594:
[----:B------:R-:W2:Y:S02]  /*4a90*/  LDG.E.U16 R0, desc[UR36][R4.64] ;  /* 0x0000002404007981 */ /* 0x000ea4000c1e1500 */
[----:B--2---:R-:W-:-:S05]  /*4aa0*/  IMAD.U32 R0, R0, 0x10000, RZ ;  /* 0x0001000000007824 */ /* 0x004fca00078e00ff */
[----:B------:R-:W-:-:S04]  /*4ab0*/  F2FP.F16.F32.PACK_AB R0, RZ, R0 ;  /* 0x00000000ff00723e */ /* 0x000fc800000000ff */
[----:B------:R-:W-:Y:S01]  /*4ac0*/  PRMT R23, R0, 0x7610, R23 ;  /* 0x0000761000177816 */ /* 0x000fe20000000017 */
[----:B------:R-:W-:Y:S06]  /*4ad0*/  BRA `(.L_x_6584) ;  /* 0x0000000400d07947 */ /* 0x000fec0003800000 */
.L_x_6591:
        /* <DEDUP_REMOVED lines=13> */
.L_x_6598:
        /* <DEDUP_REMOVED lines=21> */
.L_x_6602:
[----:B------:R-:W-:Y:S05]  /*4d00*/  BSYNC.RECONVERGENT B1 ;  /* 0x0000000000017941 */ /* 0x000fea0003800200 */
.L_x_6601:
[----:B------:R-:W-:Y:S01]  /*4d10*/  IMAD.SHL.U32 R0, R0, 0x100000, RZ ;  /* 0x0010000000007824 */ /* 0x000fe200078e00ff */
[----:B------:R-:W-:-:S04]  /*4d20*/  LEA R3, R3, 0x3b800000, 0x17 ;  /* 0x3b80000003037811 */ /* 0x000fc800078eb8ff */
[----:B------:R-:W-:-:S07]  /*4d30*/  LOP3.LUT R0, R3, R0, R7, 0xfe, !PT ;  /* 0x0000000003007212 */ /* 0x000fce00078efe07 */
.L_x_6600:
[----:B------:R-:W-:Y:S05]  /*4d40*/  BSYNC.RECONVERGENT B0 ;  /* 0x0000000000007941 */ /* 0x000fea0003800200 */
.L_x_6599:
[----:B------:R-:W-:-:S04]  /*4d50*/  F2FP.F16.F32.PACK_AB R0, RZ, R0 ;  /* 0x00000000ff00723e */ /* 0x000fc800000000ff */
[----:B------:R-:W-:Y:S01]  /*4d60*/  PRMT R23, R0, 0x7610, R23 ;  /* 0x0000761000177816 */ /* 0x000fe20000000017 */
[----:B------:R-:W-:Y:S06]  /*4d70*/  BRA `(.L_x_6584) ;  /* 0x0000000400287947 */ /* 0x000fec0003800000 */
.L_x_6597:
        /* <DEDUP_REMOVED lines=21> */
.L_x_6606:
[----:B------:R-:W-:Y:S05]  /*4ed0*/  BSYNC.RECONVERGENT B1 ;  /* 0x0000000000017941 */ /* 0x000fea0003800200 */
.L_x_6605:
[----:B------:R-:W-:Y:S01]  /*4ee0*/  IMAD.SHL.U32 R0, R0, 0x200000, RZ ;  /* 0x0020000000007824 */ /* 0x000fe200078e00ff */
[----:B------:R-:W-:-:S04]  /*4ef0*/  LEA R3, R3, 0x37800000, 0x17 ;  /* 0x3780000003037811 */ /* 0x000fc800078eb8ff */
[----:B------:R-:W-:-:S07]  /*4f00*/  LOP3.LUT R0, R3, R0, R7, 0xfe, !PT ;  /* 0x0000000003007212 */ /* 0x000fce00078efe07 */
.L_x_6604:
[----:B------:R-:W-:Y:S05]  /*4f10*/  BSYNC.RECONVERGENT B0 ;  /* 0x0000000000007941 */ /* 0x000fea0003800200 */
.L_x_6603:
[----:B------:R-:W-:-:S04]  /*4f20*/  F2FP.F16.F32.PACK_AB R0, RZ, R0 ;  /* 0x00000000ff00723e */ /* 0x000fc800000000ff */
[----:B------:R-:W-:Y:S01]  /*4f30*/  PRMT R23, R0, 0x7610, R23 ;  /* 0x0000761000177816 */ /* 0x000fe20000000017 */
[----:B------:R-:W-:Y:S06]  /*4f40*/  BRA `(.L_x_6584) ;  /* 0x0000000000b47947 */ /* 0x000fec0003800000 */
.L_x_6596:
        /* <DEDUP_REMOVED lines=14> */
.L_x_6610:
[----:B------:R-:W-:Y:S05]  /*5030*/  BSYNC.RECONVERGENT B0 ;  /* 0x0000000000007941 */ /* 0x000fea0003800200 */
.L_x_6609:
[----:B------:R-:W-:-:S04]  /*5040*/  F2FP.F16.F32.PACK_AB R0, RZ, R0 ;  /* 0x00000000ff00723e */ /* 0x000fc800000000ff */
[----:B------:R-:W-:Y:S01]  /*5050*/  PRMT R23, R0, 0x7610, R23 ;  /* 0x0000761000177816 */ /* 0x000fe20000000017 */
[----:B------:R-:W-:Y:S06]  /*5060*/  BRA `(.L_x_6584) ;  /* 0x00000000006c7947 */ /* 0x000fec0003800000 */
.L_x_6583:
        /* <DEDUP_REMOVED lines=16> */
.L_x_6611:
[----:B------:R-:W-:Y:S01]  /*5170*/  PRMT R23, RZ, 0x7610, R23 ;  /* 0x00007610ff177816 */ /* 0x000fe20000000017 */
[----:B------:R-:W-:Y:S06]  /*5180*/  BRA `(.L_x_6584) ;  /* 0x0000000000247947 */ /* 0x000fec0003800000 */
.L_x_6608:
[----:B------:R-:W2:Y:S02]  /*5190*/  LDG.E.64 R4, desc[UR36][R4.64] ;  /* 0x0000002404047981 */ /* 0x000ea4000c1e1b00 */
[----:B--2---:R-:W0:Y:S02]  /*51a0*/  I2F.U64 R0, R4 ;  /* 0x0000000400007312 */ /* 0x004e240000301000 */
[----:B0-----:R-:W-:-:S04]  /*51b0*/  F2FP.F16.F32.PACK_AB R0, RZ, R0 ;  /* 0x00000000ff00723e */ /* 0x001fc800000000ff */
[----:B------:R-:W-:Y:S01]  /*51c0*/  PRMT R23, R0, 0x7610, R23 ;  /* 0x0000761000177816 */ /* 0x000fe20000000017 */
[----:B------:R-:W-:Y:S06]  /*51d0*/  BRA `(.L_x_6584) ;  /* 0x0000000000107947 */ /* 0x000fec0003800000 */
.L_x_6607:
[----:B------:R-:W2:Y:S02]  /*51e0*/  LDG.E R4, desc[UR36][R4.64] ;  /* 0x0000002404047981 */ /* 0x000ea4000c1e1900 */
[----:B--2---:R-:W-:-:S04]  /*51f0*/  I2FP.F32.U32 R0, R4 ;  /* 0x0000000400007245 */ /* 0x004fc80000201000 */
[----:B------:R-:W-:-:S04]  /*5200*/  F2FP.F16.F32.PACK_AB R0, RZ, R0 ;  /* 0x00000000ff00723e */ /* 0x000fc800000000ff */
[----:B------:R-:W-:-:S07]  /*5210*/  PRMT R23, R0, 0x7610, R23 ;  /* 0x0000761000177816 */ /* 0x000fce0000000017 */
.L_x_6584:
        /* <DEDUP_REMOVED lines=20> */
.L_x_6616:
[----:B------:R-:W2:Y:S02]  /*5360*/  LDG.E.U8 R4, desc[UR36][R4.64] ;  /* 0x0000002404047981 */ /* 0x000ea4000c1e1100 */
[----:B--2---:R-:W-:Y:S01]  /*5370*/  I2FP.F32.U32 R22, R4 ;  /* 0x0000000400167245 */ /* 0x004fe20000201000 */
[----:B------:R-:W-:Y:S06]  /*5380*/  BRA `(.L_x_6618) ;  /* 0x0000000c00487947 */ /* 0x000fec0003800000 */
.L_x_6615:
        /* <DEDUP_REMOVED lines=9> */
.L_x_6620:
[----:B------:R-:W2:Y:S02]  /*5420*/  LDG.E R4, desc[UR36][R4.64] ;  /* 0x0000002404047981 */ /* 0x000ea4000c1e1900 */
[----:B--2---:R-:W-:Y:S01]  /*5430*/  I2FP.F32.S32 R22, R4 ;  /* 0x0000000400167245 */ /* 0x004fe20000201400 */
[----:B------:R-:W-:Y:S06]  /*5440*/  BRA `(.L_x_6618) ;  /* 0x0000000c00187947 */ /* 0x000fec0003800000 */
.L_x_6619:
[----:B------:R-:W2:Y:S02]  /*5450*/  LDG.E.U16 R4, desc[UR36][R4.64] ;  /* 0x0000002404047981 */ /* 0x000ea4000c1e1500 */
[----:B--2---:R0:W2:Y:S01]  /*5460*/  I2F.S16 R22, R4 ;  /* 0x0000000400167306 */ /* 0x0040a20000101400 */
[----:B------:R-:W-:Y:S05]  /*5470*/  BRA `(.L_x_6618) ;  /* 0x0000000c000c7947 */ /* 0x000fea0003800000 */
.L_x_6614:
        /* <DEDUP_REMOVED lines=8> */
.L_x_6622:
[----:B------:R-:W2:Y:S02]  /*5500*/  LDG.E.U16 R4, desc[UR36][R4.64] ;  /* 0x0000002404047981 */ /* 0x000ea4000c1e1500 */
[----:B--2---:R-:W-:Y:S01]  /*5510*/  HADD2.F32 R22, -RZ, R4.H0_H0 ;  /* 0x20000004ff167230 */ /* 0x004fe20000004100 */
[----:B------:R-:W-:Y:S06]  /*5520*/  BRA `(.L_x_6618) ;  /* 0x0000000800e07947 */ /* 0x000fec0003800000 */
.L_x_6621:
        /* <DEDUP_REMOVED lines=8> */
.L_x_6624:
[----:B------:R-:W2:Y:S02]  /*55b0*/  LDG.E.U16 R4, desc[UR36][R4.64] ;  /* 0x0000002404047981 */ /* 0x000ea4000c1e1500 */
[----:B--2---:R-:W-:Y:S01]  /*55c0*/  HADD2.F32 R22, -RZ, R4.H0_H0 ;  /* 0x20000004ff167230 */ /* 0x004fe20000004100 */
[----:B------:R-:W-:Y:S06]  /*55d0*/  BRA `(.L_x_6618) ;  /* 0x0000000800b47947 */ /* 0x000fec0003800000 */
.L_x_6623:
        /* <DEDUP_REMOVED lines=11> */
.L_x_6613:
        /* <DEDUP_REMOVED lines=12> */
.L_x_6627:
        /* <DEDUP_REMOVED lines=11> */
.L_x_6626:
        /* <DEDUP_REMOVED lines=25> */
.L_x_6629:
        /* <DEDUP_REMOVED lines=13> */
.L_x_6628:
[----:B------:R-:W2:Y:S02]  /*5a60*/  LDG.E.U16 R4, desc[UR36][R4.64] ;  /* 0x0000002404047981 */ /* 0x000ea4000c1e1500 */
[----:B--2---:R-:W-:Y:S01]  /*5a70*/  IMAD.U32 R22, R4, 0x10000, RZ ;  /* 0x0001000004167824 */ /* 0x004fe200078e00ff */
[----:B------:R-:W-:Y:S06]  /*5a80*/  BRA `(.L_x_6618) ;  /* 0x0000000400887947 */ /* 0x000fec0003800000 */
.L_x_6625:
        /* <DEDUP_REMOVED lines=11> */
.L_x_6632:
        /* <DEDUP_REMOVED lines=20> */
.L_x_6634:
[----:B------:R-:W-:Y:S05]  /*5c80*/  BSYNC.RECONVERGENT B0 ;  /* 0x0000000000007941 */ /* 0x000fea0003800200 */
.L_x_6633:
[----:B------:R-:W-:Y:S01]  /*5c90*/  IMAD.SHL.U32 R0, R0, 0x100000, RZ ;  /* 0x0010000000007824 */ /* 0x000fe200078e00ff */
[----:B------:R-:W-:-:S04]  /*5ca0*/  LEA R3, R3, 0x3b800000, 0x17 ;  /* 0x3b80000003037811 */ /* 0x000fc800078eb8ff */
[----:B------:R-:W-:Y:S01]  /*5cb0*/  LOP3.LUT R22, R3, R0, R7, 0xfe, !PT ;  /* 0x0000000003167212 */ /* 0x000fe200078efe07 */
[----:B------:R-:W-:Y:S06]  /*5cc0*/  BRA `(.L_x_6618) ;  /* 0x0000000000f87947 */ /* 0x000fec0003800000 */
.L_x_6631:
        /* <DEDUP_REMOVED lines=20> */
.L_x_6636:
[----:B------:R-:W-:Y:S05]  /*5e10*/  BSYNC.RECONVERGENT B0 ;  /* 0x0000000000007941 */ /* 0x000fea0003800200 */
.L_x_6635:
[----:B------:R-:W-:Y:S01]  /*5e20*/  IMAD.SHL.U32 R0, R0, 0x200000, RZ ;  /* 0x0020000000007824 */ /* 0x000fe200078e00ff */
[----:B------:R-:W-:-:S04]  /*5e30*/  LEA R3, R3, 0x37800000, 0x17 ;  /* 0x3780000003037811 */ /* 0x000fc800078eb8ff */
[----:B------:R-:W-:Y:S01]  /*5e40*/  LOP3.LUT R22, R3, R0, R7, 0xfe, !PT ;  /* 0x0000000003167212 */ /* 0x000fe200078efe07 */
[----:B------:R-:W-:Y:S06]  /*5e50*/  BRA `(.L_x_6618) ;  /* 0x0000000000947947 */ /* 0x000fec0003800000 */
.L_x_6630:
        /* <DEDUP_REMOVED lines=14> */
.L_x_6617:
        /* <DEDUP_REMOVED lines=16> */
.L_x_6639:
[----:B------:R-:W-:Y:S01]  /*6040*/  IMAD.MOV.U32 R22, RZ, RZ, RZ ;  /* 0x000000ffff167224 */ /* 0x000fe200078e00ff */
[----:B------:R-:W-:Y:S06]  /*6050*/  BRA `(.L_x_6618) ;  /* 0x0000000000147947 */ /* 0x000fec0003800000 */
.L_x_6638:
[----:B------:R-:W2:Y:S02]  /*6060*/  LDG.E.64 R4, desc[UR36][R4.64] ;  /* 0x0000002404047981 */ /* 0x000ea4000c1e1b00 */
[----:B--2---:R0:W2:Y:S02]  /*6070*/  I2F.U64 R22, R4 ;  /* 0x0000000400167312 */ /* 0x0040a40000301000 */
[----:B0-2---:R-:W-:Y:S05]  /*6080*/  BRA `(.L_x_6618) ;  /* 0x0000000000087947 */ /* 0x005fea0003800000 */
.L_x_6637:
[----:B------:R-:W2:Y:S02]  /*6090*/  LDG.E R4, desc[UR36][R4.64] ;  /* 0x0000002404047981 */ /* 0x000ea4000c1e1900 */
[----:B--2---:R-:W-:-:S07]  /*60a0*/  I2FP.F32.U32 R22, R4 ;  /* 0x0000000400167245 */ /* 0x004fce0000201000 */
.L_x_6618:
[----:B------:R-:W-:Y:S05]  /*60b0*/  BSYNC.RECONVERGENT B6 ;  /* 0x0000000000067941 */ /* 0x000fea0003800200 */
.L_x_6612:
[----:B------:R-:W-:-:S07]  /*60c0*/  VIADD R26, R26, 0x80 ;  /* 0x000000801a1a7836 */ /* 0x000fce0000000000 */
.L_x_6578:
[----:B------:R-:W-:Y:S05]  /*60d0*/  BSYNC.RECONVERGENT B7 ;  /* 0x0000000000077941 */ /* 0x000fea0003800200 */
.L_x_6577:
        /* <DEDUP_REMOVED lines=27> */
.L_x_6645:
[----:B------:R-:W2:Y:S02]  /*6290*/  LDG.E.U8 R4, desc[UR36][R4.64] ;  /* 0x0000002404047981 */ /* 0x000ea4000c1e1100 */
[----:B--2---:R-:W-:-:S04]  /*62a0*/  I2FP.F32.U32 R0, R4 ;  /* 0x0000000400007245 */ /* 0x004fc80000201000 */
[----:B------:R-:W-:-:S04]  /*62b0*/  F2FP.F16.F32.PACK_AB R0, RZ, R0 ;  /* 0x00000000ff00723e */ /* 0x000fc800000000ff */
[----:B------:R-:W-:Y:S01]  /*62c0*/  PRMT R25, R0, 0x7610, R25 ;  /* 0x0000761000197816 */ /* 0x000fe20000000019 */
[----:B------:R-:W-:Y:S06]  /*62d0*/  BRA `(.L_x_6647) ;  /* 0x0000000c00d87947 */ /* 0x000fec0003800000 */
.L_x_6644:
        /* <DEDUP_REMOVED lines=11> */
.L_x_6649:
[----:B------:R-:W2:Y:S02]  /*6390*/  LDG.E R4, desc[UR36][R4.64] ;  /* 0x0000002404047981 */ /* 0x000ea4000c1e1900 */
[----:B--2---:R-:W-:-:S04]  /*63a0*/  I2FP.F32.S32 R0, R4 ;  /* 0x0000000400007245 */ /* 0x004fc80000201400 */
[----:B------:R-:W-:-:S04]  /*63b0*/  F2FP.F16.F32.PACK_AB R0, RZ, R0 ;  /* 0x00000000ff00723e */ /* 0x000fc800000000ff */
[----:B------:R-:W-:Y:S01]  /*63c0*/  PRMT R25, R0, 0x7610, R25 ;  /* 0x0000761000197816 */ /* 0x000fe20000000019 */
[----:B------:R-:W-:Y:S06]  /*63d0*/  BRA `(.L_x_6647) ;  /* 0x0000000c00987947 */ /* 0x000fec0003800000 */
.L_x_6648:
[----:B------:R-:W2:Y:S02]  /*63e0*/  LDG.E.U16 R4, desc[UR36][R4.64] ;  /* 0x0000002404047981 */ /* 0x000ea4000c1e1500 */
[----:B--2---:R-:W0:Y:S02]  /*63f0*/  I2F.S16 R0, R4 ;  /* 0x0000000400007306 */ /* 0x004e240000101400 */
[----:B0-----:R-:W-:-:S04]  /*6400*/  F2FP.F16.F32.PACK_AB R0, RZ, R0 ;  /* 0x00000000ff00723e */ /* 0x001fc800000000ff */
[----:B------:R-:W-:Y:S01]  /*6410*/  PRMT R25, R0, 0x7610, R25 ;  /* 0x0000761000197816 */ /* 0x000fe20000000019 */
[----:B------:R-:W-:Y:S06]  /*6420*/  BRA `(.L_x_6647) ;  /* 0x0000000c00847947 */ /* 0x000fec0003800000 */
.L_x_6643:
        /* <DEDUP_REMOVED lines=9> */
.L_x_6651:
[----:B------:R2:W5:Y:S01]  /*64c0*/  LDG.E.U16 R25, desc[UR36][R4.64] ;  /* 0x0000002404197981 */ /* 0x000562000c1e1500 */
[----:B------:R-:W-:Y:S05]  /*64d0*/  BRA `(.L_x_6647) ;  /* 0x0000000c00587947 */ /* 0x000fea0003800000 */
.L_x_6650:
        /* <DEDUP_REMOVED lines=9> */
.L_x_6653:
[----:B------:R0:W5:Y:S01]  /*6570*/  LDG.E.U16 R25, desc[UR36][R4.64] ;  /* 0x0000002404197981 */ /* 0x000162000c1e1500 */
[----:B------:R-:W-:Y:S05]  /*6580*/  BRA `(.L_x_6647) ;  /* 0x0000000c002c7947 */ /* 0x000fea0003800000 */
.L_x_6652:
        /* <DEDUP_REMOVED lines=13> */
.L_x_6642:
        /* <DEDUP_REMOVED lines=14> */
.L_x_6656:
        /* <DEDUP_REMOVED lines=13> */
.L_x_6655:
        /* <DEDUP_REMOVED lines=27> */
.L_x_6658:
        /* <DEDUP_REMOVED lines=15> */
.L_x_6657:
[----:B------:R-:W2:Y:S02]  /*6ab0*/  LDG.E.U16 R0, desc[UR36][R4.64] ;  /* 0x0000002404007981 */ /* 0x000ea4000c1e1500 */
[----:B--2---:R-:W-:-:S05]  /*6ac0*/  IMAD.U32 R0, R0, 0x10000, RZ ;  /* 0x0001000000007824 */ /* 0x004fca00078e00ff */
[----:B------:R-:W-:-:S04]  /*6ad0*/  F2FP.F16.F32.PACK_AB R0, RZ, R0 ;  /* 0x00000000ff00723e */ /* 0x000fc800000000ff */
[----:B------:R-:W-:Y:S01]  /*6ae0*/  PRMT R25, R0, 0x7610, R25 ;  /* 0x0000761000197816 */ /* 0x000fe20000000019 */
[----:B------:R-:W-:Y:S06]  /*6af0*/  BRA `(.L_x_6647) ;  /* 0x0000000400d07947 */ /* 0x000fec0003800000 */
.L_x_6654:
        /* <DEDUP_REMOVED lines=13> */
.L_x_6661:
        /* <DEDUP_REMOVED lines=21> */
.L_x_6665:
[----:B------:R-:W-:Y:S05]  /*6d20*/  BSYNC.RECONVERGENT B1 ;  /* 0x0000000000017941 */ /* 0x000fea0003800200 */
.L_x_6664:
[----:B------:R-:W-:Y:S01]  /*6d30*/  IMAD.SHL.U32 R0, R0, 0x100000, RZ ;  /* 0x0010000000007824 */ /* 0x000fe200078e00ff */
[----:B------:R-:W-:-:S04]  /*6d40*/  LEA R3, R3, 0x3b800000, 0x17 ;  /* 0x3b80000003037811 */ /* 0x000fc800078eb8ff */
[----:B------:R-:W-:-:S07]  /*6d50*/  LOP3.LUT R0, R3, R0, R7, 0xfe, !PT ;  /* 0x0000000003007212 */ /* 0x000fce00078efe07 */
.L_x_6663:
[----:B------:R-:W-:Y:S05]  /*6d60*/  BSYNC.RECONVERGENT B0 ;  /* 0x0000000000007941 */ /* 0x000fea0003800200 */
.L_x_6662:
[----:B------:R-:W-:-:S04]  /*6d70*/  F2FP.F16.F32.PACK_AB R0, RZ, R0 ;  /* 0x00000000ff00723e */ /* 0x000fc800000000ff */
[----:B------:R-:W-:Y:S01]  /*6d80*/  PRMT R25, R0, 0x7610, R25 ;  /* 0x0000761000197816 */ /* 0x000fe20000000019 */
[----:B------:R-:W-:Y:S06]  /*6d90*/  BRA `(.L_x_6647) ;  /* 0x0000000400287947 */ /* 0x000fec0003800000 */
.L_x_6660:
        /* <DEDUP_REMOVED lines=21> */
.L_x_6669:
[----:B------:R-:W-:Y:S05]  /*6ef0*/  BSYNC.RECONVERGENT B1 ;  /* 0x0000000000017941 */ /* 0x000fea0003800200 */
.L_x_6668:
[----:B------:R-:W-:Y:S01]  /*6f00*/  IMAD.SHL.U32 R0, R0, 0x200000, RZ ;  /* 0x0020000000007824 */ /* 0x000fe200078e00ff */
[----:B------:R-:W-:-:S04]  /*6f10*/  LEA R3, R3, 0x37800000, 0x17 ;  /* 0x3780000003037811 */ /* 0x000fc800078eb8ff */
[----:B------:R-:W-:-:S07]  /*6f20*/  LOP3.LUT R0, R3, R0, R7, 0xfe, !PT ;  /* 0x0000000003007212 */ /* 0x000fce00078efe07 */
.L_x_6667:
[----:B------:R-:W-:Y:S05]  /*6f30*/  BSYNC.RECONVERGENT B0 ;  /* 0x0000000000007941 */ /* 0x000fea0003800200 */
.L_x_6666:
[----:B------:R-:W-:-:S04]  /*6f40*/  F2FP.F16.F32.PACK_AB R0, RZ, R0 ;  /* 0x00000000ff00723e */ /* 0x000fc800000000ff */
[----:B------:R-:W-:Y:S01]  /*6f50*/  PRMT R25, R0, 0x7610, R25 ;  /* 0x0000761000197816 */ /* 0x000fe20000000019 */
[----:B------:R-:W-:Y:S06]  /*6f60*/  BRA `(.L_x_6647) ;  /* 0x0000000000b47947 */ /* 0x000fec0003800000 */
.L_x_6659:
        /* <DEDUP_REMOVED lines=14> */
.L_x_6673:
[----:B------:R-:W-:Y:S05]  /*7050*/  BSYNC.RECONVERGENT B0 ;  /* 0x0000000000007941 */ /* 0x000fea0003800200 */
.L_x_6672:
[----:B------:R-:W-:-:S04]  /*7060*/  F2FP.F16.F32.PACK_AB R0, RZ, R0 ;  /* 0x00000000ff00723e */ /* 0x000fc800000000ff */
[----:B------:R-:W-:Y:S01]  /*7070*/  PRMT R25, R0, 0x7610, R25 ;  /* 0x0000761000197816 */ /* 0x000fe20000000019 */
[----:B------:R-:W-:Y:S06]  /*7080*/  BRA `(.L_x_6647) ;  /* 0x00000000006c7947 */ /* 0x000fec0003800000 */
.L_x_6646:
        /* <DEDUP_REMOVED lines=16> */
.L_x_6674:
[----:B------:R-:W-:Y:S01]  /*7190*/  PRMT R25, RZ, 0x7610, R25 ;  /* 0x00007610ff197816 */ /* 0x000fe20000000019 */
[----:B------:R-:W-:Y:S06]  /*71a0*/  BRA `(.L_x_6647) ;  /* 0x0000000000247947 */ /* 0x000fec0003800000 */
.L_x_6671:
[----:B------:R-:W2:Y:S02]  /*71b0*/  LDG.E.64 R4, desc[UR36][R4.64] ;  /* 0x0000002404047981 */ /* 0x000ea4000c1e1b00 */
[----:B--2---:R-:W0:Y:S02]  /*71c0*/  I2F.U64 R0, R4 ;  /* 0x0000000400007312 */ /* 0x004e240000301000 */
[----:B0-----:R-:W-:-:S04]  /*71d0*/  F2FP.F16.F32.PACK_AB R0, RZ, R0 ;  /* 0x00000000ff00723e */ /* 0x001fc800000000ff */
[----:B------:R-:W-:Y:S01]  /*71e0*/  PRMT R25, R0, 0x7610, R25 ;  /* 0x0000761000197816 */ /* 0x000fe20000000019 */
[----:B------:R-:W-:Y:S06]  /*71f0*/  BRA `(.L_x_6647) ;  /* 0x0000000000107947 */ /* 0x000fec0003800000 */
.L_x_6670:
[----:B------:R-:W2:Y:S02]  /*7200*/  LDG.E R4, desc[UR36][R4.64] ;  /* 0x0000002404047981 */ /* 0x000ea4000c1e1900 */
[----:B--2---:R-:W-:-:S04]  /*7210*/  I2FP.F32.U32 R0, R4 ;  /* 0x0000000400007245 */ /* 0x004fc80000201000 */
[----:B------:R-:W-:-:S04]  /*7220*/  F2FP.F16.F32.PACK_AB R0, RZ, R0 ;  /* 0x00000000ff00723e */ /* 0x000fc800000000ff */
[----:B------:R-:W-:-:S07]  /*7230*/  PRMT R25, R0, 0x7610, R25 ;  /* 0x0000761000197816 */ /* 0x000fce0000000019 */
.L_x_6647:
[----:B------:R-:W4:Y:S01]  /*7240*/  LDCU.U8 UR6, c[0x0][0x3a5] ;  /* 0x000074a0ff0677ac */ /* 0x000f220008000000 */
[----:B0-2---:R-:W0:Y:S01]  /*7250*/  LDC.64 R4, c[0x0][0x398] ;  /* 0x0000e600ff047b82 */ /* 0x005e220000000a00 */
[----:B------:R-:W2:Y:S01]  /*7260*/  LDCU UR5, c[0x0][0x3ac] ;  /* 0x00007580ff0577ac */ /* 0x000ea20008000800 */
[----:B----4-:R-:W-:-:S04]  /*7270*/  UPRMT UR4, UR6, 0x9910, URZ ;  /* 0x0000991006047896 */ /* 0x010fc800080000ff */
        /* <DEDUP_REMOVED lines=16> */
.L_x_6678:
[----:B------:R-:W2:Y:S02]  /*7380*/  LDG.E.U8 R4, desc[UR36][R4.64] ;  /* 0x0000002404047981 */ /* 0x000ea4000c1e1100 */
[----:B--2---:R-:W-:Y:S01]  /*7390*/  I2FP.F32.U32 R24, R4 ;  /* 0x0000000400187245 */ /* 0x004fe20000201000 */
[----:B------:R-:W-:Y:S06]  /*73a0*/  BRA `(.L_x_6641) ;  /* 0x0000000c003c7947 */ /* 0x000fec0003800000 */
.L_x_6677:
        /* <DEDUP_REMOVED lines=9> */
.L_x_6681:
[----:B------:R-:W2:Y:S02]  /*7440*/  LDG.E R4, desc[UR36][R4.64] ;  /* 0x0000002404047981 */ /* 0x000ea4000c1e1900 */
[----:B--2---:R-:W-:Y:S01]  /*7450*/  I2FP.F32.S32 R24, R4 ;  /* 0x0000000400187245 */ /* 0x004fe20000201400 */
[----:B------:R-:W-:Y:S06]  /*7460*/  BRA `(.L_x_6641) ;  /* 0x0000000c000c7947 */ /* 0x000fec0003800000 */
.L_x_6680:
[----:B------:R-:W2:Y:S02]  /*7470*/  LDG.E.U16 R4, desc[UR36][R4.64] ;  /* 0x0000002404047981 */ /* 0x000ea4000c1e1500 */
[----:B--2---:R0:W2:Y:S01]  /*7480*/  I2F.S16 R24, R4 ;  /* 0x0000000400187306 */ /* 0x0040a20000101400 */
[----:B------:R-:W-:Y:S05]  /*7490*/  BRA `(.L_x_6641) ;  /* 0x0000000c00007947 */ /* 0x000fea0003800000 */
.L_x_6676:
        /* <DEDUP_REMOVED lines=8> */
.L_x_6683:
[----:B------:R-:W2:Y:S02]  /*7520*/  LDG.E.U16 R4, desc[UR36][R4.64] ;  /* 0x0000002404047981 */ /* 0x000ea4000c1e1500 */
[----:B--2---:R-:W-:Y:S01]  /*7530*/  HADD2.F32 R24, -RZ, R4.H0_H0 ;  /* 0x20000004ff187230 */ /* 0x004fe20000004100 */
[----:B------:R-:W-:Y:S06]  /*7540*/  BRA `(.L_x_6641) ;  /* 0x0000000800d47947 */ /* 0x000fec0003800000 */
.L_x_6682:
        /* <DEDUP_REMOVED lines=8> */
.L_x_6685:
[----:B------:R-:W2:Y:S02]  /*75d0*/  LDG.E.U16 R4, desc[UR36][R4.64] ;  /* 0x0000002404047981 */ /* 0x000ea4000c1e1500 */
[----:B--2---:R-:W-:Y:S01]  /*75e0*/  HADD2.F32 R24, -RZ, R4.H0_H0 ;  /* 0x20000004ff187230 */ /* 0x004fe20000004100 */
[----:B------:R-:W-:Y:S06]  /*75f0*/  BRA `(.L_x_6641) ;  /* 0x0000000800a87947 */ /* 0x000fec0003800000 */
.L_x_6684:
        /* <DEDUP_REMOVED lines=11> */
.L_x_6675:
        /* <DEDUP_REMOVED lines=12> */
.L_x_6688:
        /* <DEDUP_REMOVED lines=11> */
.L_x_6687:
        /* <DEDUP_REMOVED lines=25> */
.L_x_6690:
        /* <DEDUP_REMOVED lines=13> */
.L_x_6689:
[----:B------:R-:W2:Y:S02]  /*7a80*/  LDG.E.U16 R4, desc[UR36][R4.64] ;  /* 0x0000002404047981 */ /* 0x000ea4000c1e1500 */
[----:B--2---:R-:W-:Y:S01]  /*7a90*/  IMAD.U32 R24, R4, 0x10000, RZ ;  /* 0x0001000004187824 */ /* 0x004fe200078e00ff */
[----:B------:R-:W-:Y:S06]  /*7aa0*/  BRA `(.L_x_6641) ;  /* 0x00000004007c7947 */ /* 0x000fec0003800000 */
.L_x_6686:
        /* <DEDUP_REMOVED lines=11> */
.L_x_6693:
        /* <DEDUP_REMOVED lines=19> */
.L_x_6695:
[----:B------:R-:W-:Y:S05]  /*7c90*/  BSYNC.RECONVERGENT B0 ;  /* 0x0000000000007941 */ /* 0x000fea0003800200 */
.L_x_6694:
[----:B------:R-:W-:Y:S01]  /*7ca0*/  IMAD.SHL.U32 R0, R0, 0x100000, RZ ;  /* 0x0010000000007824 */ /* 0x000fe200078e00ff */
[----:B------:R-:W-:-:S04]  /*7cb0*/  LEA R3, R3, 0x3b800000, 0x17 ;  /* 0x3b80000003037811 */ /* 0x000fc800078eb8ff */
[----:B------:R-:W-:Y:S01]  /*7cc0*/  LOP3.LUT R24, R3, R0, R7, 0xfe, !PT ;  /* 0x0000000003187212 */ /* 0x000fe200078efe07 */
[----:B------:R-:W-:Y:S06]  /*7cd0*/  BRA `(.L_x_6641) ;  /* 0x0000000000f07947 */ /* 0x000fec0003800000 */
.L_x_6692:
        /* <DEDUP_REMOVED lines=19> */
.L_x_6697:
[----:B------:R-:W-:Y:S05]  /*7e10*/  BSYNC.RECONVERGENT B0 ;  /* 0x0000000000007941 */ /* 0x000fea0003800200 */
.L_x_6696:
[----:B------:R-:W-:Y:S01]  /*7e20*/  IMAD.SHL.U32 R0, R0, 0x200000, RZ ;  /* 0x0020000000007824 */ /* 0x000fe200078e00ff */
[----:B------:R-:W-:-:S04]  /*7e30*/  LEA R3, R3, 0x37800000, 0x17 ;  /* 0x3780000003037811 */ /* 0x000fc800078eb8ff */
[----:B------:R-:W-:Y:S01]  /*7e40*/  LOP3.LUT R24, R3, R0, R7, 0xfe, !PT ;  /* 0x0000000003187212 */ /* 0x000fe200078efe07 */
[----:B------:R-:W-:Y:S06]  /*7e50*/  BRA `(.L_x_6641) ;  /* 0x0000000000907947 */ /* 0x000fec0003800000 */
.L_x_6691:
        /* <DEDUP_REMOVED lines=14> */
.L_x_6679:
        /* <DEDUP_REMOVED lines=16> */
.L_x_6700:
[----:B------:R-:W-:Y:S05]  /*8040*/  BRA `(.L_x_6641) ;  /* 0x0000000000147947 */ /* 0x000fea0003800000 */
.L_x_6699:
[----:B------:R-:W2:Y:S02]  /*8050*/  LDG.E.64 R4, desc[UR36][R4.64] ;  /* 0x0000002404047981 */ /* 0x000ea4000c1e1b00 */
[----:B--2---:R0:W2:Y:S02]  /*8060*/  I2F.U64 R24, R4 ;  /* 0x0000000400187312 */ /* 0x0040a40000301000 */
[----:B0-2---:R-:W-:Y:S05]  /*8070*/  BRA `(.L_x_6641) ;  /* 0x0000000000087947 */ /* 0x005fea0003800000 */
.L_x_6698:
[----:B------:R-:W2:Y:S02]  /*8080*/  LDG.E R4, desc[UR36][R4.64] ;  /* 0x0000002404047981 */ /* 0x000ea4000c1e1900 */
[----:B--2---:R-:W-:-:S07]  /*8090*/  I2FP.F32.U32 R24, R4 ;  /* 0x0000000400187245 */ /* 0x004fce0000201000 */
.L_x_6641:
[----:B------:R-:W-:Y:S05]  /*80a0*/  BSYNC.RECONVERGENT B6 ;  /* 0x0000000000067941 */ /* 0x000fea0003800200 */
.L_x_6640:
[C---:B------:R-:W-:Y:S01]  /*80b0*/  VIADD R26, R28.reuse, 0x80 ;  /* 0x000000801c1a7836 */ /* 0x040fe20000000000 */
[CC--:B------:R-:W-:Y:S01]  /*80c0*/  ISETP.GE.AND P0, PT, R28.reuse, R29.reuse, PT ;  /* 0x0000001d1c00720c */ /* 0x0c0fe20003f06270 */
[C---:B0-2-4-:R-:W-:Y:S01]  /*80d0*/  VIADD R4, R28.reuse, 0x100 ;  /* 0x000001001c047836 */ /* 0x055fe20000000000 */
[----:B------:R-:W0:Y:S01]  /*80e0*/  LDC.U8 R27, c[0x0][0x3b0] ;  /* 0x0000ec00ff1b7b82 */ /* 0x000e220000000000 */
[----:B------:R-:W-:Y:S01]  /*80f0*/  VIADD R6, R28, 0x180 ;  /* 0x000001801c067836 */ /* 0x000fe20000000000 */
[-C--:B------:R-:W-:Y:S01]  /*8100*/  ISETP.GE.AND P1, PT, R26, R29.reuse, PT ;  /* 0x0000001d1a00720c */ /* 0x080fe20003f26270 */
[----:B------:R-:W-:Y:S01]  /*8110*/  BSSY.RECONVERGENT B6, `(.L_x_6701) ;  /* 0x000011c000067945 */ /* 0x000fe20003800200 */
[-C--:B------:R-:W-:Y:S02]  /*8120*/  ISETP.GE.AND P2, PT, R4, R29.reuse, PT ;  /* 0x0000001d0400720c */ /* 0x080fe40003f46270 */
[----:B------:R-:W-:-:S05]  /*8130*/  ISETP.GE.AND P3, PT, R6, R29, PT ;  /* 0x0000001d0600720c */ /* 0x000fca0003f66270 */
[----:B-----5:R-:W-:-:S04]  /*8140*/  @!P0 HADD2.F32 R3, -RZ, R2.H0_H0 ;  /* 0x20000002ff038230 */ /* 0x020fc80000004100 */
[----:B------:R-:W-:Y:S02]  /*8150*/  @!P1 HADD2.F32 R5, -RZ, R19.H0_H0 ;  /* 0x20000013ff059230 */ /* 0x000fe40000004100 */
[----:B-1-3--:R-:W-:Y:S01]  /*8160*/  @!P0 FMUL.FTZ R3, R3, R16 ;  /* 0x0000001003038220 */ /* 0x00afe20000410000 */
[----:B------:R-:W-:Y:S02]  /*8170*/  @!P2 HADD2.F32 R23, -RZ, R23.H0_H0 ;  /* 0x20000017ff17a230 */ /* 0x000fe40000004100 */
[----:B------:R-:W-:Y:S02]  /*8180*/  @!P3 HADD2.F32 R25, -RZ, R25.H0_H0 ;  /* 0x20000019ff19b230 */ /* 0x000fe40000004100 */
[----:B------:R-:W-:Y:S01]  /*8190*/  @!P1 FMUL.FTZ R5, R5, R18 ;  /* 0x0000001205059220 */ /* 0x000fe20000410000 */
[----:B------:R-:W-:Y:S01]  /*81a0*/  @!P0 F2FP.F16.F32.PACK_AB R0, RZ, R3 ;  /* 0x00000003ff00823e */ /* 0x000fe200000000ff */
[----:B------:R-:W-:Y:S01]  /*81b0*/  @!P2 FMUL.FTZ R23, R23, R22 ;  /* 0x000000161717a220 */ /* 0x000fe20000410000 */
[----:B------:R-:W-:-:S02]  /*81c0*/  @!P3 FMUL.FTZ R25, R25, R24 ;  /* 0x000000181919b220 */ /* 0x000fc40000410000 */
[----:B------:R-:W-:Y:S02]  /*81d0*/  @!P1 F2FP.F16.F32.PACK_AB R19, RZ, R5 ;  /* 0x00000005ff13923e */ /* 0x000fe400000000ff */
[----:B------:R-:W-:Y:S02]  /*81e0*/  @!P2 F2FP.F16.F32.PACK_AB R18, RZ, R23 ;  /* 0x00000017ff12a23e */ /* 0x000fe400000000ff */
[----:B------:R-:W-:Y:S01]  /*81f0*/  @!P3 F2FP.F16.F32.PACK_AB R16, RZ, R25 ;  /* 0x00000019ff10b23e */ /* 0x000fe200000000ff */
[----:B------:R-:W-:Y:S06]  /*8200*/  @P0 BRA `(.L_x_6702) ;  /* 0x0000001000300947 */ /* 0x000fec0003800000 */
[----:B------:R-:W1:Y:S01]  /*8210*/  LDCU UR4, c[0x0][0x3b4] ;  /* 0x00007680ff0477ac */ /* 0x000e620008000800 */
[----:B------:R-:W2:Y:S01]  /*8220*/  LDC.64 R2, c[0x0][0x388] ;  /* 0x0000e200ff027b82 */ /* 0x000ea20000000a00 */
[----:B------:R-:W-:Y:S01]  /*8230*/  IMAD R4, R17, 0x200, R28 ;  /* 0x0000020011047824 */ /* 0x000fe200078e021c */
[----:B0-----:R-:W-:-:S03]  /*8240*/  PRMT R6, R27, 0x9910, RZ ;  /* 0x000099101b067816 */ /* 0x001fc600000000ff */
[----:B-1----:R-:W-:Y:S02]  /*8250*/  IMAD R5, R4, UR4, RZ ;  /* 0x0000000404057c24 */ /* 0x002fe4000f8e02ff */
        /* <DEDUP_REMOVED lines=13> */
[----:B------:R-:W-:Y:S02]  /*8330*/  HADD2.F32 R0, -RZ, R0.H0_H0 ;  /* 0x20000000ff007230 */ /* 0x000fe40000004100 */
[----:B------:R-:W-:Y:S02]  /*8340*/  IMAD.MOV.U32 R28, RZ, RZ, R26 ;  /* 0x000000ffff1c7224 */ /* 0x000fe400078e001a */
[----:B------:R-:W0:Y:S02]  /*8350*/  F2I.FTZ.TRUNC.NTZ R5, R0 ;  /* 0x0000000000057305 */ /* 0x000e24000021f100 */
[----:B0-----:R0:W-:Y:S01]  /*8360*/  STG.E.U8 desc[UR36][R2.64], R5 ;  /* 0x0000000502007986 */ /* 0x0011e2000c101124 */
[----:B------:R-:W-:Y:S05]  /*8370*/  BRA `(.L_x_6702) ;  /* 0x0000000c00d47947 */ /* 0x000fea0003800000 */
.L_x_6706:
[----:B------:R-:W-:Y:S02]  /*8380*/  HADD2.F32 R5, -RZ, R0.H0_H0 ;  /* 0x20000000ff057230 */ /* 0x000fe40000004100 */
[----:B------:R-:W-:-:S04]  /*8390*/  IMAD.MOV.U32 R28, RZ, RZ, R26 ;  /* 0x000000ffff1c7224 */ /* 0x000fc800078e001a */
[----:B------:R-:W0:Y:S02]  /*83a0*/  F2I.S64.TRUNC R4, R5 ;  /* 0x0000000500047311 */ /* 0x000e24000020d900 */
[----:B0-----:R0:W-:Y:S01]  /*83b0*/  STG.E.U8 desc[UR36][R2.64], R4 ;  /* 0x0000000402007986 */ /* 0x0011e2000c101124 */
[----:B------:R-:W-:Y:S05]  /*83c0*/  BRA `(.L_x_6702) ;  /* 0x0000000c00c07947 */ /* 0x000fea0003800000 */
.L_x_6705:
[----:B------:R-:W-:-:S13]  /*83d0*/  ISETP.NE.AND P0, PT, R4, 0x2, PT ;  /* 0x000000020400780c */ /* 0x000fda0003f05270 */
[----:B------:R-:W-:Y:S05]  /*83e0*/  @!P0 BRA `(.L_x_6708) ;  /* 0x0000000000388947 */ /* 0x000fea0003800000 */
[----:B------:R-:W-:-:S13]  /*83f0*/  ISETP.NE.AND P0, PT, R4, 0x3, PT ;  /* 0x000000030400780c */ /* 0x000fda0003f05270 */
[----:B------:R-:W-:Y:S05]  /*8400*/  @!P0 BRA `(.L_x_6709) ;  /* 0x00000000001c8947 */ /* 0x000fea0003800000 */
[----:B------:R-:W-:-:S13]  /*8410*/  ISETP.NE.AND P0, PT, R4, 0x4, PT ;  /* 0x000000040400780c */ /* 0x000fda0003f05270 */
[----:B------:R-:W-:Y:S05]  /*8420*/  @P0 BRA `(.L_x_6707) ;  /* 0x0000000800f80947 */ /* 0x000fea0003800000 */
[----:B------:R-:W-:Y:S02]  /*8430*/  HADD2.F32 R4, -RZ, R0.H0_H0 ;  /* 0x20000000ff047230 */ /* 0x000fe40000004100 */
[----:B------:R-:W-:-:S04]  /*8440*/  IMAD.MOV.U32 R28, RZ, RZ, R26 ;  /* 0x000000ffff1c7224 */ /* 0x000fc800078e001a */
[----:B------:R-:W0:Y:S02]  /*8450*/  F2I.S64.TRUNC R4, R4 ;  /* 0x0000000400047311 */ /* 0x000e24000020d900 */
[----:B0-----:R0:W-:Y:S01]  /*8460*/  STG.E.64 desc[UR36][R2.64], R4 ;  /* 0x0000000402007986 */ /* 0x0011e2000c101b24 */
[----:B------:R-:W-:Y:S05]  /*8470*/  BRA `(.L_x_6702) ;  /* 0x0000000c00947947 */ /* 0x000fea0003800000 */
.L_x_6709:
[----:B------:R-:W-:Y:S02]  /*8480*/  HADD2.F32 R0, -RZ, R0.H0_H0 ;  /* 0x20000000ff007230 */ /* 0x000fe40000004100 */
[----:B------:R-:W-:Y:S02]  /*8490*/  IMAD.MOV.U32 R28, RZ, RZ, R26 ;  /* 0x000000ffff1c7224 */ /* 0x000fe400078e001a */
[----:B------:R-:W0:Y:S02]  /*84a0*/  F2I.FTZ.TRUNC.NTZ R5, R0 ;  /* 0x0000000000057305 */ /* 0x000e24000021f100 */
[----:B0-----:R0:W-:Y:S01]  /*84b0*/  STG.E desc[UR36][R2.64], R5 ;  /* 0x0000000502007986 */ /* 0x0011e2000c101924 */
[----:B------:R-:W-:Y:S05]  /*84c0*/  BRA `(.L_x_6702) ;  /* 0x0000000c00807947 */ /* 0x000fea0003800000 */
.L_x_6708:
[----:B------:R-:W-:Y:S02]  /*84d0*/  HADD2.F32 R0, -RZ, R0.H0_H0 ;  /* 0x20000000ff007230 */ /* 0x000fe40000004100 */
[----:B------:R-:W-:Y:S02]  /*84e0*/  IMAD.MOV.U32 R28, RZ, RZ, R26 ;  /* 0x000000ffff1c7224 */ /* 0x000fe400078e001a */
[----:B------:R-:W0:Y:S02]  /*84f0*/  F2I.FTZ.TRUNC.NTZ R5, R0 ;  /* 0x0000000000057305 */ /* 0x000e24000021f100 */
[----:B0-----:R0:W-:Y:S01]  /*8500*/  STG.E.U16 desc[UR36][R2.64], R5 ;  /* 0x0000000502007986 */ /* 0x0011e2000c101524 */
[----:B------:R-:W-:Y:S05]  /*8510*/  BRA `(.L_x_6702) ;  /* 0x0000000c006c7947 */ /* 0x000fea0003800000 */
.L_x_6704:
[----:B------:R-:W-:-:S13]  /*8520*/  ISETP.GT.AND P0, PT, R4, 0x6, PT ;  /* 0x000000060400780c */ /* 0x000fda0003f04270 */
[----:B------:R-:W-:Y:S05]  /*8530*/  @P0 BRA `(.L_x_6710) ;  /* 0x00000000002c0947 */ /* 0x000fea0003800000 */
[----:B------:R-:W-:-:S13]  /*8540*/  ISETP.NE.AND P0, PT, R4, 0x5, PT ;  /* 0x000000050400780c */ /* 0x000fda0003f05270 */
[----:B------:R-:W-:Y:S05]  /*8550*/  @!P0 BRA `(.L_x_6711) ;  /* 0x0000000000188947 */ /* 0x000fea0003800000 */
[----:B------:R-:W-:-:S13]  /*8560*/  ISETP.NE.AND P0, PT, R4, 0x6, PT ;  /* 0x000000060400780c */ /* 0x000fda0003f05270 */
[----:B------:R-:W-:Y:S05]  /*8570*/  @P0 BRA `(.L_x_6707) ;  /* 0x0000000800a40947 */ /* 0x000fea0003800000 */
[----:B------:R-:W-:Y:S02]  /*8580*/  HADD2.F32 R5, -RZ, R0.H0_H0 ;  /* 0x20000000ff057230 */ /* 0x000fe40000004100 */
[----:B------:R-:W-:-:S03]  /*8590*/  IMAD.MOV.U32 R28, RZ, RZ, R26 ;  /* 0x000000ffff1c7224 */ /* 0x000fc600078e001a */
[----:B------:R2:W-:Y:S01]  /*85a0*/  STG.E desc[UR36][R2.64], R5 ;  /* 0x0000000502007986 */ /* 0x0005e2000c101924 */
[----:B------:R-:W-:Y:S05]  /*85b0*/  BRA `(.L_x_6702) ;  /* 0x0000000c00447947 */ /* 0x000fea0003800000 */
.L_x_6711:
[----:B------:R1:W-:Y:S01]  /*85c0*/  STG.E.U16 desc[UR36][R2.64], R0 ;  /* 0x0000000002007986 */ /* 0x0003e2000c101524 */
[----:B------:R-:W-:Y:S01]  /*85d0*/  IMAD.MOV.U32 R28, RZ, RZ, R26 ;  /* 0x000000ffff1c7224 */ /* 0x000fe200078e001a */
[----:B------:R-:W-:Y:S06]  /*85e0*/  BRA `(.L_x_6702) ;  /* 0x0000000c00387947 */ /* 0x000fec0003800000 */
.L_x_6710:
[----:B------:R-:W-:-:S13]  /*85f0*/  ISETP.NE.AND P0, PT, R4, 0x7, PT ;  /* 0x000000070400780c */ /* 0x000fda0003f05270 */
[----:B------:R-:W-:Y:S05]  /*8600*/  @!P0 BRA `(.L_x_6712) ;  /* 0x00000000003c8947 */ /* 0x000fea0003800000 */
[----:B------:R-:W-:-:S13]  /*8610*/  ISETP.NE.AND P0, PT, R4, 0x8, PT ;  /* 0x000000080400780c */ /* 0x000fda0003f05270 */
[----:B------:R-:W-:Y:S05]  /*8620*/  @!P0 BRA `(.L_x_6713) ;  /* 0x00000000001c8947 */ /* 0x000fea0003800000 */
[----:B------:R-:W-:-:S13]  /*8630*/  ISETP.NE.AND P0, PT, R4, 0x9, PT ;  /* 0x000000090400780c */ /* 0x000fda0003f05270 */
[----:B------:R-:W-:Y:S05]  /*8640*/  @P0 BRA `(.L_x_6707) ;  /* 0x0000000800700947 */ /* 0x000fea0003800000 */
[----:B------:R-:W-:Y:S02]  /*8650*/  HADD2.F32 R4, -RZ, R0.H0_H0 ;  /* 0x20000000ff047230 */ /* 0x000fe40000004100 */
[----:B------:R-:W-:Y:S02]  /*8660*/  IMAD.MOV.U32 R5, RZ, RZ, RZ ;  /* 0x000000ffff057224 */ /* 0x000fe400078e00ff */
[----:B------:R-:W-:-:S03]  /*8670*/  IMAD.MOV.U32 R28, RZ, RZ, R26 ;  /* 0x000000ffff1c7224 */ /* 0x000fc600078e001a */
[----:B------:R4:W-:Y:S01]  /*8680*/  STG.E.64 desc[UR36][R2.64], R4 ;  /* 0x0000000402007986 */ /* 0x0009e2000c101b24 */
[----:B------:R-:W-:Y:S05]  /*8690*/  BRA `(.L_x_6702) ;  /* 0x0000000c000c7947 */ /* 0x000fea0003800000 */
.L_x_6713:
[----:B------:R-:W-:Y:S02]  /*86a0*/  HADD2.F32 R0, -RZ, R0.H0_H0 ;  /* 0x20000000ff007230 */ /* 0x000fe40000004100 */
[----:B------:R-:W-:-:S03]  /*86b0*/  IMAD.MOV.U32 R28, RZ, RZ, R26 ;  /* 0x000000ffff1c7224 */ /* 0x000fc600078e001a */
[----:B------:R-:W-:-:S04]  /*86c0*/  F2FP.F16.F32.PACK_AB R0, RZ, R0 ;  /* 0x00000000ff00723e */ /* 0x000fc800000000ff */
[----:B------:R-:W-:-:S05]  /*86d0*/  PRMT R0, R0, 0x5410, RZ ;  /* 0x0000541000007816 */ /* 0x000fca00000000ff */
[----:B------:R3:W-:Y:S01]  /*86e0*/  STG.E desc[UR36][R2.64], R0 ;  /* 0x0000000002007986 */ /* 0x0007e2000c101924 */
[----:B------:R-:W-:Y:S05]  /*86f0*/  BRA `(.L_x_6702) ;  /* 0x0000000800f47947 */ /* 0x000fea0003800000 */
.L_x_6712:
[----:B------:R-:W-:Y:S02]  /*8700*/  HADD2.F32 R4, -RZ, R0.H0_H0 ;  /* 0x20000000ff047230 */ /* 0x000fe40000004100 */
[----:B------:R-:W-:-:S03]  /*8710*/  IMAD.MOV.U32 R28, RZ, RZ, R26 ;  /* 0x000000ffff1c7224 */ /* 0x000fc600078e001a */
[----:B------:R-:W-:-:S06]  /*8720*/  FMUL.FTZ R4, R4, 1 ;  /* 0x3f80000004047820 */ /* 0x000fcc0000410000 */
[----:B------:R-:W0:Y:S02]  /*8730*/  F2F.F64.F32 R4, R4 ;  /* 0x0000000400047310 */ /* 0x000e240000201800 */
[----:B0-----:R0:W-:Y:S01]  /*8740*/  STG.E.64 desc[UR36][R2.64], R4 ;  /* 0x0000000402007986 */ /* 0x0011e2000c101b24 */
[----:B------:R-:W-:Y:S05]  /*8750*/  BRA `(.L_x_6702) ;  /* 0x0000000800dc7947 */ /* 0x000fea0003800000 */
.L_x_6703:
        /* <DEDUP_REMOVED lines=10> */
[----:B------:R-:W-:-:S04]  /*8800*/  FSETP.NEU.FTZ.AND P0, PT, R0, RZ, PT ;  /* 0x000000ff0000720b */ /* 0x000fc80003f1d000 */
[----:B------:R-:W-:-:S05]  /*8810*/  SEL R5, RZ, 0x1, !P0 ;  /* 0x00000001ff057807 */ /* 0x000fca0004000000 */
[----:B------:R0:W-:Y:S01]  /*8820*/  STG.E.U8 desc[UR36][R2.64], R5 ;  /* 0x0000000502007986 */ /* 0x0001e2000c101124 */
[----:B------:R-:W-:Y:S05]  /*8830*/  BRA `(.L_x_6702) ;  /* 0x0000000800a47947 */ /* 0x000fea0003800000 */
.L_x_6716:
[----:B------:R-:W-:Y:S01]  /*8840*/  HADD2.F32 R0, -RZ, R0.H0_H0 ;  /* 0x20000000ff007230 */ /* 0x000fe20000004100 */
[----:B------:R-:W-:Y:S01]  /*8850*/  CS2R R6, SRZ ;  /* 0x0000000000067805 */ /* 0x000fe2000001ff00 */
[----:B------:R-:W-:-:S03]  /*8860*/  IMAD.MOV.U32 R28, RZ, RZ, R26 ;  /* 0x000000ffff1c7224 */ /* 0x000fc600078e001a */
[----:B------:R-:W-:-:S04]  /*8870*/  FMUL.FTZ R0, R0, 1 ;  /* 0x3f80000000007820 */ /* 0x000fc80000410000 */
[----:B------:R-:W0:Y:S02]  /*8880*/  F2F.F64.F32 R4, R0 ;  /* 0x0000000000047310 */ /* 0x000e240000201800 */
[----:B0-----:R0:W-:Y:S01]  /*8890*/  STG.E.128 desc[UR36][R2.64], R4 ;  /* 0x0000000402007986 */ /* 0x0011e2000c101d24 */
[----:B------:R-:W-:Y:S05]  /*88a0*/  BRA `(.L_x_6702) ;  /* 0x0000000800887947 */ /* 0x000fea0003800000 */
.L_x_6715:
[----:B------:R-:W-:-:S13]  /*88b0*/  ISETP.NE.AND P0, PT, R4, 0xf, PT ;  /* 0x0000000f0400780c */ /* 0x000fda0003f05270 */
[----:B------:R-:W-:Y:S05]  /*88c0*/  @!P0 BRA `(.L_x_6717) ;  /* 0x0000000000a88947 */ /* 0x000fea0003800000 */
[----:B------:R-:W-:-:S13]  /*88d0*/  ISETP.NE.AND P0, PT, R4, 0x17, PT ;  /* 0x000000170400780c */ /* 0x000fda0003f05270 */
[----:B------:R-:W-:Y:S05]  /*88e0*/  @!P0 BRA `(.L_x_6718) ;  /* 0x0000000000508947 */ /* 0x000fea0003800000 */
[----:B------:R-:W-:-:S13]  /*88f0*/  ISETP.NE.AND P0, PT, R4, 0x18, PT ;  /* 0x000000180400780c */ /* 0x000fda0003f05270 */
[----:B------:R-:W-:Y:S05]  /*8900*/  @P0 BRA `(.L_x_6707) ;  /* 0x0000000400c00947 */ /* 0x000fea0003800000 */
        /* <DEDUP_REMOVED lines=13> */
.L_x_6720:
[----:B------:R-:W-:Y:S05]  /*89e0*/  BSYNC.RECONVERGENT B0 ;  /* 0x0000000000007941 */ /* 0x000fea0003800200 */
.L_x_6719:
[----:B------:R-:W-:Y:S01]  /*89f0*/  LOP3.LUT R5, R0, 0x80, R5, 0xf8, !PT ;  /* 0x0000008000057812 */ /* 0x000fe200078ef805 */
[----:B------:R-:W-:-:S04]  /*8a00*/  IMAD.MOV.U32 R28, RZ, RZ, R26 ;  /* 0x000000ffff1c7224 */ /* 0x000fc800078e001a */
[----:B------:R0:W-:Y:S01]  /*8a10*/  STG.E.U8 desc[UR36][R2.64], R5 ;  /* 0x0000000502007986 */ /* 0x0001e2000c101124 */
[----:B------:R-:W-:Y:S05]  /*8a20*/  BRA `(.L_x_6702) ;  /* 0x0000000800287947 */ /* 0x000fea0003800000 */
.L_x_6718:
[----:B------:R-:W-:Y:S01]  /*8a30*/  HADD2.F32 R7, -RZ, R0.H0_H0 ;  /* 0x20000000ff077230 */ /* 0x000fe20000004100 */
        /* <DEDUP_REMOVED lines=14> */
.L_x_6722:
[----:B------:R-:W-:Y:S05]  /*8b20*/  BSYNC.RECONVERGENT B0 ;  /* 0x0000000000007941 */ /* 0x000fea0003800200 */
.L_x_6721:
[----:B------:R-:W-:Y:S01]  /*8b30*/  LOP3.LUT R5, R0, 0x80, R5, 0xf8, !PT ;  /* 0x0000008000057812 */ /* 0x000fe200078ef805 */
[----:B------:R-:W-:-:S04]  /*8b40*/  IMAD.MOV.U32 R28, RZ, RZ, R26 ;  /* 0x000000ffff1c7224 */ /* 0x000fc800078e001a */
[----:B------:R0:W-:Y:S01]  /*8b50*/  STG.E.U8 desc[UR36][R2.64], R5 ;  /* 0x0000000502007986 */ /* 0x0001e2000c101124 */
[----:B------:R-:W-:Y:S05]  /*8b60*/  BRA `(.L_x_6702) ;  /* 0x0000000400d87947 */ /* 0x000fea0003800000 */
.L_x_6717:
[----:B------:R-:W-:Y:S02]  /*8b70*/  HADD2.F32 R0, -RZ, R0.H0_H0 ;  /* 0x20000000ff007230 */ /* 0x000fe40000004100 */
[----:B------:R-:W-:-:S03]  /*8b80*/  IMAD.MOV.U32 R28, RZ, RZ, R26 ;  /* 0x000000ffff1c7224 */ /* 0x000fc600078e001a */
[----:B------:R-:W-:-:S05]  /*8b90*/  F2FP.BF16.F32.PACK_AB R0, RZ, R0 ;  /* 0x00000000ff00723e */ /* 0x000fca00000010ff */
[----:B------:R0:W-:Y:S01]  /*8ba0*/  STG.E.U16 desc[UR36][R2.64], R0 ;  /* 0x0000000002007986 */ /* 0x0001e2000c101524 */
[----:B------:R-:W-:Y:S05]  /*8bb0*/  BRA `(.L_x_6702) ;  /* 0x0000000400c47947 */ /* 0x000fea0003800000 */
.L_x_6714:
        /* <DEDUP_REMOVED lines=10> */
[----:B------:R-:W0:Y:S02]  /*8c60*/  F2I.FTZ.U32.TRUNC.NTZ R5, R5 ;  /* 0x0000000500057305 */ /* 0x000e24000021f000 */
[----:B0-----:R0:W-:Y:S01]  /*8c70*/  STG.E.U16 desc[UR36][R2.64], R5 ;  /* 0x0000000502007986 */ /* 0x0011e2000c101524 */
[----:B------:R-:W-:Y:S05]  /*8c80*/  BRA `(.L_x_6702) ;  /* 0x0000000400907947 */ /* 0x000fea0003800000 */
.L_x_6725:
        /* <DEDUP_REMOVED lines=13> */
.L_x_6728:
[----:B------:R-:W-:-:S04]  /*8d60*/  SHF.R.U32.HI R0, RZ, 0x14, R5 ;  /* 0x00000014ff007819 */ /* 0x000fc80000011605 */
[----:B------:R-:W-:-:S04]  /*8d70*/  LOP3.LUT R0, R0, 0x1, RZ, 0xc0, !PT ;  /* 0x0000000100007812 */ /* 0x000fc800078ec0ff */
[----:B------:R-:W-:-:S04]  /*8d80*/  IADD3 R0, PT, PT, R5, 0x487ffff, R0 ;  /* 0x0487ffff05007810 */ /* 0x000fc80007ffe000 */
[----:B------:R-:W-:-:S04]  /*8d90*/  SHF.R.U32.HI R0, RZ, 0x14, R0 ;  /* 0x00000014ff007819 */ /* 0x000fc80000011600 */
[----:B------:R-:W-:-:S07]  /*8da0*/  LOP3.LUT R4, R0, 0xff, RZ, 0xc0, !PT ;  /* 0x000000ff00047812 */ /* 0x000fce00078ec0ff */
.L_x_6729:
[----:B------:R-:W-:-:S04]  /*8db0*/  SHF.R.U32.HI R5, RZ, 0x18, R5 ;  /* 0x00000018ff057819 */ /* 0x000fc80000011605 */
[----:B------:R-:W-:-:S04]  /*8dc0*/  LOP3.LUT R4, R4, 0x80, R5, 0xf8, !PT ;  /* 0x0000008004047812 */ /* 0x000fc800078ef805 */
[----:B------:R-:W-:-:S07]  /*8dd0*/  PRMT R0, R4, 0x7610, R0 ;  /* 0x0000761004007816 */ /* 0x000fce0000000000 */
.L_x_6727:
[----:B------:R-:W-:Y:S05]  /*8de0*/  BSYNC.RECONVERGENT B0 ;  /* 0x0000000000007941 */ /* 0x000fea0003800200 */
.L_x_6726:
[----:B------:R0:W-:Y:S01]  /*8df0*/  STG.E.U8 desc[UR36][R2.64], R0 ;  /* 0x0000000002007986 */ /* 0x0001e2000c101124 */
[----:B------:R-:W-:Y:S01]  /*8e00*/  IMAD.MOV.U32 R28, RZ, RZ, R26 ;  /* 0x000000ffff1c7224 */ /* 0x000fe200078e001a */
[----:B------:R-:W-:Y:S06]  /*8e10*/  BRA `(.L_x_6702) ;  /* 0x00000004002c7947 */ /* 0x000fec0003800000 */
.L_x_6724:
        /* <DEDUP_REMOVED lines=13> */
.L_x_6732:
[----:B------:R-:W-:-:S04]  /*8ef0*/  SHF.R.U32.HI R0, RZ, 0x15, R5 ;  /* 0x00000015ff007819 */ /* 0x000fc80000011605 */
[----:B------:R-:W-:-:S04]  /*8f00*/  LOP3.LUT R0, R0, 0x1, RZ, 0xc0, !PT ;  /* 0x0000000100007812 */ /* 0x000fc800078ec0ff */
[----:B------:R-:W-:-:S04]  /*8f10*/  IADD3 R0, PT, PT, R5, 0x88fffff, R0 ;  /* 0x088fffff05007810 */ /* 0x000fc80007ffe000 */
[----:B------:R-:W-:-:S04]  /*8f20*/  SHF.R.U32.HI R0, RZ, 0x15, R0 ;  /* 0x00000015ff007819 */ /* 0x000fc80000011600 */
[----:B------:R-:W-:-:S07]  /*8f30*/  LOP3.LUT R4, R0, 0xff, RZ, 0xc0, !PT ;  /* 0x000000ff00047812 */ /* 0x000fce00078ec0ff */
.L_x_6733:
[----:B------:R-:W-:-:S04]  /*8f40*/  SHF.R.U32.HI R5, RZ, 0x18, R5 ;  /* 0x00000018ff057819 */ /* 0x000fc80000011605 */
[----:B------:R-:W-:-:S04]  /*8f50*/  LOP3.LUT R4, R4, 0x80, R5, 0xf8, !PT ;  /* 0x0000008004047812 */ /* 0x000fc800078ef805 */
[----:B------:R-:W-:-:S07]  /*8f60*/  PRMT R0, R4, 0x7610, R0 ;  /* 0x0000761004007816 */ /* 0x000fce0000000000 */
.L_x_6731:
[----:B------:R-:W-:Y:S05]  /*8f70*/  BSYNC.RECONVERGENT B0 ;  /* 0x0000000000007941 */ /* 0x000fea0003800200 */
.L_x_6730:
[----:B------:R0:W-:Y:S01]  /*8f80*/  STG.E.U8 desc[UR36][R2.64], R0 ;  /* 0x0000000002007986 */ /* 0x0001e2000c101124 */
[----:B------:R-:W-:Y:S01]  /*8f90*/  IMAD.MOV.U32 R28, RZ, RZ, R26 ;  /* 0x000000ffff1c7224 */ /* 0x000fe200078e001a */
[----:B------:R-:W-:Y:S06]  /*8fa0*/  BRA `(.L_x_6702) ;  /* 0x0000000000c87947 */ /* 0x000fec0003800000 */
.L_x_6723:
[----:B------:R-:W-:-:S13]  /*8fb0*/  ISETP.NE.AND P0, PT, R4, 0x1c, PT ;  /* 0x0000001c0400780c */ /* 0x000fda0003f05270 */
[----:B------:R-:W-:Y:S05]  /*8fc0*/  @!P0 BRA `(.L_x_6734) ;  /* 0x0000000000b08947 */ /* 0x000fea0003800000 */
[----:B------:R-:W-:-:S13]  /*8fd0*/  ISETP.NE.AND P0, PT, R4, 0x1d, PT ;  /* 0x0000001d0400780c */ /* 0x000fda0003f05270 */
[----:B------:R-:W-:Y:S05]  /*8fe0*/  @!P0 BRA `(.L_x_6735) ;  /* 0x0000000000948947 */ /* 0x000fea0003800000 */
[----:B------:R-:W-:-:S13]  /*8ff0*/  ISETP.NE.AND P0, PT, R4, 0x2c, PT ;  /* 0x0000002c0400780c */ /* 0x000fda0003f05270 */
[----:B------:R-:W-:Y:S05]  /*9000*/  @!P0 BRA `(.L_x_6736) ;  /* 0x0000000000488947 */ /* 0x000fea0003800000 */
.L_x_6707:
        /* <DEDUP_REMOVED lines=16> */
.L_x_6737:
[----:B------:R-:W-:Y:S01]  /*9110*/  IMAD.MOV.U32 R28, RZ, RZ, R26 ;  /* 0x000000ffff1c7224 */ /* 0x000fe200078e001a */
[----:B------:R-:W-:Y:S06]  /*9120*/  BRA `(.L_x_6702) ;  /* 0x0000000000687947 */ /* 0x000fec0003800000 */
.L_x_6736:
[----:B------:R-:W-:Y:S02]  /*9130*/  HADD2.F32 R5, -RZ, R0.H0_H0 ;  /* 0x20000000ff057230 */ /* 0x000fe40000004100 */
        /* <DEDUP_REMOVED lines=16> */
.L_x_6735:
[----:B------:R-:W-:Y:S02]  /*9240*/  HADD2.F32 R4, -RZ, R0.H0_H0 ;  /* 0x20000000ff047230 */ /* 0x000fe40000004100 */
[----:B------:R-:W-:-:S04]  /*9250*/  IMAD.MOV.U32 R28, RZ, RZ, R26 ;  /* 0x000000ffff1c7224 */ /* 0x000fc800078e001a */
[----:B------:R-:W0:Y:S02]  /*9260*/  F2I.U64.TRUNC R4, R4 ;  /* 0x0000000400047311 */ /* 0x000e24000020d800 */
[----:B0-----:R0:W-:Y:S01]  /*9270*/  STG.E.64 desc[UR36][R2.64], R4 ;  /* 0x0000000402007986 */ /* 0x0011e2000c101b24 */
[----:B------:R-:W-:Y:S05]  /*9280*/  BRA `(.L_x_6702) ;  /* 0x0000000000107947 */ /* 0x000fea0003800000 */
.L_x_6734:
[----:B------:R-:W-:Y:S02]  /*9290*/  HADD2.F32 R0, -RZ, R0.H0_H0 ;  /* 0x20000000ff007230 */ /* 0x000fe40000004100 */
[----:B------:R-:W-:Y:S02]  /*92a0*/  IMAD.MOV.U32 R28, RZ, RZ, R26 ;  /* 0x000000ffff1c7224 */ /* 0x000fe400078e001a */
[----:B------:R-:W0:Y:S02]  /*92b0*/  F2I.FTZ.U32.TRUNC.NTZ R5, R0 ;  /* 0x0000000000057305 */ /* 0x000e24000021f000 */
[----:B0-----:R0:W-:Y:S03]  /*92c0*/  STG.E desc[UR36][R2.64], R5 ;  /* 0x0000000502007986 */ /* 0x0011e6000c101924 */
.L_x_6702:
[----:B------:R-:W-:Y:S05]  /*92d0*/  BSYNC.RECONVERGENT B6 ;  /* 0x0000000000067941 */ /* 0x000fea0003800200 */
.L_x_6701:
[----:B------:R-:W-:Y:S01]  /*92e0*/  ISETP.GE.AND P0, PT, R28, R29, PT ;  /* 0x0000001d1c00720c */ /* 0x000fe20003f06270 */
[----:B------:R-:W-:-:S12]  /*92f0*/  BSSY.RECONVERGENT B6, `(.L_x_6738) ;  /* 0x00001f0000067945 */ /* 0x000fd80003800200 */
        /* <DEDUP_REMOVED lines=19> */
[----:B------:R-:W-:-:S06]  /*9430*/  HADD2.F32 R19, -RZ, R19.H0_H0 ;  /* 0x20000013ff137230 */ /* 0x000fcc0000004100 */
[----:B------:R-:W0:Y:S02]  /*9440*/  F2I.FTZ.TRUNC.NTZ R19, R19 ;  /* 0x0000001300137305 */ /* 0x000e24000021f100 */
[----:B0-----:R0:W-:Y:S01]  /*9450*/  STG.E.U8 desc[UR36][R2.64], R19 ;  /* 0x0000001302007986 */ /* 0x0011e2000c101124 */
[----:B------:R-:W-:Y:S05]  /*9460*/  BRA `(.L_x_6745) ;  /* 0x0000000c007c7947 */ /* 0x000fea0003800000 */
.L_x_6743:
[----:B------:R-:W-:-:S06]  /*9470*/  HADD2.F32 R5, -RZ, R19.H0_H0 ;  /* 0x20000013ff057230 */ /* 0x000fcc0000004100 */
[----:B------:R-:W0:Y:S02]  /*9480*/  F2I.S64.TRUNC R4, R5 ;  /* 0x0000000500047311 */ /* 0x000e24000020d900 */
[----:B0-----:R0:W-:Y:S01]  /*9490*/  STG.E.U8 desc[UR36][R2.64], R4 ;  /* 0x0000000402007986 */ /* 0x0011e2000c101124 */
[----:B------:R-:W-:Y:S05]  /*94a0*/  BRA `(.L_x_6745) ;  /* 0x0000000c006c7947 */ /* 0x000fea0003800000 */
.L_x_6742:
[----:B------:R-:W-:-:S13]  /*94b0*/  ISETP.NE.AND P0, PT, R0, 0x2, PT ;  /* 0x000000020000780c */ /* 0x000fda0003f05270 */
[----:B------:R-:W-:Y:S05]  /*94c0*/  @!P0 BRA `(.L_x_6746) ;  /* 0x0000000000308947 */ /* 0x000fea0003800000 */
[----:B------:R-:W-:-:S13]  /*94d0*/  ISETP.NE.AND P0, PT, R0, 0x3, PT ;  /* 0x000000030000780c */ /* 0x000fda0003f05270 */
[----:B------:R-:W-:Y:S05]  /*94e0*/  @!P0 BRA `(.L_x_6747) ;  /* 0x0000000000188947 */ /* 0x000fea0003800000 */
[----:B------:R-:W-:-:S13]  /*94f0*/  ISETP.NE.AND P0, PT, R0, 0x4, PT ;  /* 0x000000040000780c */ /* 0x000fda0003f05270 */
[----:B------:R-:W-:Y:S05]  /*9500*/  @P0 BRA `(.L_x_6744) ;  /* 0x0000000800700947 */ /* 0x000fea0003800000 */
[----:B------:R-:W-:-:S06]  /*9510*/  HADD2.F32 R4, -RZ, R19.H0_H0 ;  /* 0x20000013ff047230 */ /* 0x000fcc0000004100 */
[----:B------:R-:W0:Y:S02]  /*9520*/  F2I.S64.TRUNC R4, R4 ;  /* 0x0000000400047311 */ /* 0x000e24000020d900 */
[----:B0-----:R0:W-:Y:S01]  /*9530*/  STG.E.64 desc[UR36][R2.64], R4 ;  /* 0x0000000402007986 */ /* 0x0011e2000c101b24 */
[----:B------:R-:W-:Y:S05]  /*9540*/  BRA `(.L_x_6745) ;  /* 0x0000000c00447947 */ /* 0x000fea0003800000 */
.L_x_6747:
[----:B------:R-:W-:-:S06]  /*9550*/  HADD2.F32 R19, -RZ, R19.H0_H0 ;  /* 0x20000013ff137230 */ /* 0x000fcc0000004100 */
[----:B------:R-:W0:Y:S02]  /*9560*/  F2I.FTZ.TRUNC.NTZ R19, R19 ;  /* 0x0000001300137305 */ /* 0x000e24000021f100 */
[----:B0-----:R0:W-:Y:S01]  /*9570*/  STG.E desc[UR36][R2.64], R19 ;  /* 0x0000001302007986 */ /* 0x0011e2000c101924 */
[----:B------:R-:W-:Y:S05]  /*9580*/  BRA `(.L_x_6745) ;  /* 0x0000000c00347947 */ /* 0x000fea0003800000 */
.L_x_6746:
[----:B------:R-:W-:-:S06]  /*9590*/  HADD2.F32 R19, -RZ, R19.H0_H0 ;  /* 0x20000013ff137230 */ /* 0x000fcc0000004100 */
[----:B------:R-:W0:Y:S02]  /*95a0*/  F2I.FTZ.TRUNC.NTZ R19, R19 ;  /* 0x0000001300137305 */ /* 0x000e24000021f100 */
[----:B0-----:R0:W-:Y:S01]  /*95b0*/  STG.E.U16 desc[UR36][R2.64], R19 ;  /* 0x0000001302007986 */ /* 0x0011e2000c101524 */
[----:B------:R-:W-:Y:S05]  /*95c0*/  BRA `(.L_x_6745) ;  /* 0x0000000c00247947 */ /* 0x000fea0003800000 */
.L_x_6741:
[----:B------:R-:W-:-:S13]  /*95d0*/  ISETP.GT.AND P0, PT, R0, 0x6, PT ;  /* 0x000000060000780c */ /* 0x000fda0003f04270 */
[----:B------:R-:W-:Y:S05]  /*95e0*/  @P0 BRA `(.L_x_6748) ;  /* 0x0000000000240947 */ /* 0x000fea0003800000 */
[----:B------:R-:W-:-:S13]  /*95f0*/  ISETP.NE.AND P0, PT, R0, 0x5, PT ;  /* 0x000000050000780c */ /* 0x000fda0003f05270 */
[----:B------:R-:W-:Y:S05]  /*9600*/  @!P0 BRA `(.L_x_6749) ;  /* 0x0000000000148947 */ /* 0x000fea0003800000 */
[----:B------:R-:W-:-:S13]  /*9610*/  ISETP.NE.AND P0, PT, R0, 0x6, PT ;  /* 0x000000060000780c */ /* 0x000fda0003f05270 */
[----:B------:R-:W-:Y:S05]  /*9620*/  @P0 BRA `(.L_x_6744) ;  /* 0x0000000800280947 */ /* 0x000fea0003800000 */
[----:B------:R-:W-:-:S05]  /*9630*/  HADD2.F32 R19, -RZ, R19.H0_H0 ;  /* 0x20000013ff137230 */ /* 0x000fca0000004100 */
[----:B------:R0:W-:Y:S01]  /*9640*/  STG.E desc[UR36][R2.64], R19 ;  /* 0x0000001302007986 */ /* 0x0001e2000c101924 */
[----:B------:R-:W-:Y:S05]  /*9650*/  BRA `(.L_x_6745) ;  /* 0x0000000c00007947 */ /* 0x000fea0003800000 */
.L_x_6749:
[----:B------:R0:W-:Y:S01]  /*9660*/  STG.E.U16 desc[UR36][R2.64], R19 ;  /* 0x0000001302007986 */ /* 0x0001e2000c101524 */
[----:B------:R-:W-:Y:S05]  /*9670*/  BRA `(.L_x_6745) ;  /* 0x0000000800f87947 */ /* 0x000fea0003800000 */
.L_x_6748:
[----:B------:R-:W-:-:S13]  /*9680*/  ISETP.NE.AND P0, PT, R0, 0x7, PT ;  /* 0x000000070000780c */ /* 0x000fda0003f05270 */
[----:B------:R-:W-:Y:S05]  /*9690*/  @!P0 BRA `(.L_x_6750) ;  /* 0x0000000000348947 */ /* 0x000fea0003800000 */
[----:B------:R-:W-:-:S13]  /*96a0*/  ISETP.NE.AND P0, PT, R0, 0x8, PT ;  /* 0x000000080000780c */ /* 0x000fda0003f05270 */
[----:B------:R-:W-:Y:S05]  /*96b0*/  @!P0 BRA `(.L_x_6751) ;  /* 0x0000000000188947 */ /* 0x000fea0003800000 */
[----:B------:R-:W-:-:S13]  /*96c0*/  ISETP.NE.AND P0, PT, R0, 0x9, PT ;  /* 0x000000090000780c */ /* 0x000fda0003f05270 */
[----:B------:R-:W-:Y:S05]  /*96d0*/  @P0 BRA `(.L_x_6744) ;  /* 0x0000000400fc0947 */ /* 0x000fea0003800000 */
[----:B------:R-:W-:Y:S02]  /*96e0*/  HADD2.F32 R4, -RZ, R19.H0_H0 ;  /* 0x20000013ff047230 */ /* 0x000fe40000004100 */
[----:B------:R-:W-:-:S05]  /*96f0*/  IMAD.MOV.U32 R5, RZ, RZ, RZ ;  /* 0x000000ffff057224 */ /* 0x000fca00078e00ff */
[----:B------:R0:W-:Y:S01]  /*9700*/  STG.E.64 desc[UR36][R2.64], R4 ;  /* 0x0000000402007986 */ /* 0x0001e2000c101b24 */
[----:B------:R-:W-:Y:S05]  /*9710*/  BRA `(.L_x_6745) ;  /* 0x0000000800d07947 */ /* 0x000fea0003800000 */
.L_x_6751:
[----:B------:R-:W-:-:S05]  /*9720*/  HADD2.F32 R0, -RZ, R19.H0_H0 ;  /* 0x20000013ff007230 */ /* 0x000fca0000004100 */
[----:B------:R-:W-:-:S04]  /*9730*/  F2FP.F16.F32.PACK_AB R0, RZ, R0 ;  /* 0x00000000ff00723e */ /* 0x000fc800000000ff */
[----:B------:R-:W-:-:S05]  /*9740*/  PRMT R0, R0, 0x5410, RZ ;  /* 0x0000541000007816 */ /* 0x000fca00000000ff */
[----:B------:R0:W-:Y:S01]  /*9750*/  STG.E desc[UR36][R2.64], R0 ;  /* 0x0000000002007986 */ /* 0x0001e2000c101924 */
[----:B------:R-:W-:Y:S05]  /*9760*/  BRA `(.L_x_6745) ;  /* 0x0000000800bc7947 */ /* 0x000fea0003800000 */
.L_x_6750:
[----:B------:R-:W-:-:S05]  /*9770*/  HADD2.F32 R4, -RZ, R19.H0_H0 ;  /* 0x20000013ff047230 */ /* 0x000fca0000004100 */
[----:B------:R-:W-:-:S06]  /*9780*/  FMUL.FTZ R4, R4, 1 ;  /* 0x3f80000004047820 */ /* 0x000fcc0000410000 */
[----:B------:R-:W0:Y:S02]  /*9790*/  F2F.F64.F32 R4, R4 ;  /* 0x0000000400047310 */ /* 0x000e240000201800 */
[----:B0-----:R0:W-:Y:S01]  /*97a0*/  STG.E.64 desc[UR36][R2.64], R4 ;  /* 0x0000000402007986 */ /* 0x0011e2000c101b24 */
[----:B------:R-:W-:Y:S05]  /*97b0*/  BRA `(.L_x_6745) ;  /* 0x0000000800a87947 */ /* 0x000fea0003800000 */
.L_x_6740:
        /* <DEDUP_REMOVED lines=10> */
[----:B------:R-:W-:-:S06]  /*9860*/  HADD2.F32 R5, -RZ, R19.H0_H0 ;  /* 0x20000013ff057230 */ /* 0x000fcc0000004100 */
[----:B------:R-:W0:Y:S02]  /*9870*/  F2I.FTZ.U32.TRUNC.NTZ R5, R5 ;  /* 0x0000000500057305 */ /* 0x000e24000021f000 */
[----:B0-----:R0:W-:Y:S01]  /*9880*/  STG.E.U16 desc[UR36][R2.64], R5 ;  /* 0x0000000502007986 */ /* 0x0011e2000c101524 */
[----:B------:R-:W-:Y:S05]  /*9890*/  BRA `(.L_x_6745) ;  /* 0x0000000800707947 */ /* 0x000fea0003800000 */
.L_x_6755:
        /* <DEDUP_REMOVED lines=18> */
.L_x_6758:
[----:B------:R-:W-:-:S04]  /*99c0*/  SHF.R.U32.HI R5, RZ, 0x18, R5 ;  /* 0x00000018ff057819 */ /* 0x000fc80000011605 */
[----:B------:R-:W-:-:S07]  /*99d0*/  LOP3.LUT R0, R0, 0x80, R5, 0xf8, !PT ;  /* 0x0000008000007812 */ /* 0x000fce00078ef805 */
.L_x_6757:
[----:B------:R-:W-:Y:S05]  /*99e0*/  BSYNC.RECONVERGENT B0 ;  /* 0x0000000000007941 */ /* 0x000fea0003800200 */
.L_x_6756:
[----:B------:R0:W-:Y:S01]  /*99f0*/  STG.E.U8 desc[UR36][R2.64], R0 ;  /* 0x0000000002007986 */ /* 0x0001e2000c101124 */
[----:B------:R-:W-:Y:S05]  /*9a00*/  BRA `(.L_x_6745) ;  /* 0x0000000800147947 */ /* 0x000fea0003800000 */
.L_x_6754:
        /* <DEDUP_REMOVED lines=18> */
.L_x_6761:
[----:B------:R-:W-:-:S04]  /*9b30*/  SHF.R.U32.HI R5, RZ, 0x18, R5 ;  /* 0x00000018ff057819 */ /* 0x000fc80000011605 */
[----:B------:R-:W-:-:S07]  /*9b40*/  LOP3.LUT R0, R0, 0x80, R5, 0xf8, !PT ;  /* 0x0000008000007812 */ /* 0x000fce00078ef805 */
.L_x_6760:
[----:B------:R-:W-:Y:S05]  /*9b50*/  BSYNC.RECONVERGENT B0 ;  /* 0x0000000000007941 */ /* 0x000fea0003800200 */
.L_x_6759:
[----:B------:R0:W-:Y:S01]  /*9b60*/  STG.E.U8 desc[UR36][R2.64], R0 ;  /* 0x0000000002007986 */ /* 0x0001e2000c101124 */
[----:B------:R-:W-:Y:S05]  /*9b70*/  BRA `(.L_x_6745) ;  /* 0x0000000400b87947 */ /* 0x000fea0003800000 */
.L_x_6753:
[----:B------:R-:W-:-:S13]  /*9b80*/  ISETP.NE.AND P0, PT, R0, 0x1c, PT ;  /* 0x0000001c0000780c */ /* 0x000fda0003f05270 */
[----:B------:R-:W-:Y:S05]  /*9b90*/  @!P0 BRA `(.L_x_6762) ;  /* 0x0000000000608947 */ /* 0x000fea0003800000 */
[----:B------:R-:W-:-:S13]  /*9ba0*/  ISETP.NE.AND P0, PT, R0, 0x1d, PT ;  /* 0x0000001d0000780c */ /* 0x000fda0003f05270 */
[----:B------:R-:W-:Y:S05]  /*9bb0*/  @!P0 BRA `(.L_x_6763) ;  /* 0x0000000000488947 */ /* 0x000fea0003800000 */
[----:B------:R-:W-:-:S13]  /*9bc0*/  ISETP.NE.AND P0, PT, R0, 0x2c, PT ;  /* 0x0000002c0000780c */ /* 0x000fda0003f05270 */
[----:B------:R-:W-:Y:S05]  /*9bd0*/  @P0 BRA `(.L_x_6744) ;  /* 0x0000000000bc0947 */ /* 0x000fea0003800000 */
        /* <DEDUP_REMOVED lines=16> */
.L_x_6763:
[----:B------:R-:W-:-:S06]  /*9ce0*/  HADD2.F32 R4, -RZ, R19.H0_H0 ;  /* 0x20000013ff047230 */ /* 0x000fcc0000004100 */
[----:B------:R-:W0:Y:S02]  /*9cf0*/  F2I.U64.TRUNC R4, R4 ;  /* 0x0000000400047311 */ /* 0x000e24000020d800 */
[----:B0-----:R0:W-:Y:S01]  /*9d00*/  STG.E.64 desc[UR36][R2.64], R4 ;  /* 0x0000000402007986 */ /* 0x0011e2000c101b24 */
[----:B------:R-:W-:Y:S05]  /*9d10*/  BRA `(.L_x_6745) ;  /* 0x0000000400507947 */ /* 0x000fea0003800000 */
.L_x_6762:
[----:B------:R-:W-:-:S06]  /*9d20*/  HADD2.F32 R19, -RZ, R19.H0_H0 ;  /* 0x20000013ff137230 */ /* 0x000fcc0000004100 */
[----:B------:R-:W0:Y:S02]  /*9d30*/  F2I.FTZ.U32.TRUNC.NTZ R19, R19 ;  /* 0x0000001300137305 */ /* 0x000e24000021f000 */
[----:B0-----:R0:W-:Y:S01]  /*9d40*/  STG.E desc[UR36][R2.64], R19 ;  /* 0x0000001302007986 */ /* 0x0011e2000c101924 */
[----:B------:R-:W-:Y:S05]  /*9d50*/  BRA `(.L_x_6745) ;  /* 0x0000000400407947 */ /* 0x000fea0003800000 */
.L_x_6752:
[----:B------:R-:W-:-:S13]  /*9d60*/  ISETP.GT.AND P0, PT, R0, 0xe, PT ;  /* 0x0000000e0000780c */ /* 0x000fda0003f04270 */
[----:B------:R-:W-:Y:S05]  /*9d70*/  @P0 BRA `(.L_x_6764) ;  /* 0x00000000003c0947 */ /* 0x000fea0003800000 */
[----:B------:R-:W-:-:S13]  /*9d80*/  ISETP.NE.AND P0, PT, R0, 0xa, PT ;  /* 0x0000000a0000780c */ /* 0x000fda0003f05270 */
[----:B------:R-:W-:Y:S05]  /*9d90*/  @!P0 BRA `(.L_x_6765) ;  /* 0x00000000001c8947 */ /* 0x000fea0003800000 */
[----:B------:R-:W-:-:S13]  /*9da0*/  ISETP.NE.AND P0, PT, R0, 0xb, PT ;  /* 0x0000000b0000780c */ /* 0x000fda0003f05270 */
[----:B------:R-:W-:Y:S05]  /*9db0*/  @P0 BRA `(.L_x_6744) ;  /* 0x0000000000440947 */ /* 0x000fea0003800000 */
[----:B------:R-:W-:-:S05]  /*9dc0*/  HADD2.F32 R19, -RZ, R19.H0_H0 ;  /* 0x20000013ff137230 */ /* 0x000fca0000004100 */
[----:B------:R-:W-:-:S04]  /*9dd0*/  FSETP.NEU.FTZ.AND P0, PT, R19, RZ, PT ;  /* 0x000000ff1300720b */ /* 0x000fc80003f1d000 */
[----:B------:R-:W-:-:S05]  /*9de0*/  SEL R5, RZ, 0x1, !P0 ;  /* 0x00000001ff057807 */ /* 0x000fca0004000000 */
[----:B------:R1:W-:Y:S01]  /*9df0*/  STG.E.U8 desc[UR36][R2.64], R5 ;  /* 0x0000000502007986 */ /* 0x0003e2000c101124 */
[----:B------:R-:W-:Y:S05]  /*9e00*/  BRA `(.L_x_6745) ;  /* 0x0000000400147947 */ /* 0x000fea0003800000 */
.L_x_6765:
[----:B------:R-:W-:Y:S01]  /*9e10*/  HADD2.F32 R19, -RZ, R19.H0_H0 ;  /* 0x20000013ff137230 */ /* 0x000fe20000004100 */
[----:B------:R-:W-:-:S04]  /*9e20*/  CS2R R6, SRZ ;  /* 0x0000000000067805 */ /* 0x000fc8000001ff00 */
[----:B------:R-:W-:-:S06]  /*9e30*/  FMUL.FTZ R4, R19, 1 ;  /* 0x3f80000013047820 */ /* 0x000fcc0000410000 */
[----:B------:R-:W0:Y:S02]  /*9e40*/  F2F.F64.F32 R4, R4 ;  /* 0x0000000400047310 */ /* 0x000e240000201800 */
[----:B0-----:R0:W-:Y:S01]  /*9e50*/  STG.E.128 desc[UR36][R2.64], R4 ;  /* 0x0000000402007986 */ /* 0x0011e2000c101d24 */
[----:B------:R-:W-:Y:S05]  /*9e60*/  BRA `(.L_x_6745) ;  /* 0x0000000000fc7947 */ /* 0x000fea0003800000 */
.L_x_6764:
[----:B------:R-:W-:-:S13]  /*9e70*/  ISETP.NE.AND P0, PT, R0, 0xf, PT ;  /* 0x0000000f0000780c */ /* 0x000fda0003f05270 */
[----:B------:R-:W-:Y:S05]  /*9e80*/  @!P0 BRA `(.L_x_6766) ;  /* 0x0000000000e88947 */ /* 0x000fea0003800000 */
[----:B------:R-:W-:-:S13]  /*9e90*/  ISETP.NE.AND P0, PT, R0, 0x17, PT ;  /* 0x000000170000780c */ /* 0x000fda0003f05270 */
[----:B------:R-:W-:Y:S05]  /*9ea0*/  @!P0 BRA `(.L_x_6767) ;  /* 0x0000000000908947 */ /* 0x000fea0003800000 */
[----:B------:R-:W-:-:S13]  /*9eb0*/  ISETP.NE.AND P0, PT, R0, 0x18, PT ;  /* 0x000000180000780c */ /* 0x000fda0003f05270 */
[----:B------:R-:W-:Y:S05]  /*9ec0*/  @!P0 BRA `(.L_x_6768) ;  /* 0x0000000000448947 */ /* 0x000fea0003800000 */
.L_x_6744:
        /* <DEDUP_REMOVED lines=16> */
.L_x_6769:
[----:B------:R-:W-:Y:S05]  /*9fd0*/  BRA `(.L_x_6745) ;  /* 0x0000000000a07947 */ /* 0x000fea0003800000 */
.L_x_6768:
        /* <DEDUP_REMOVED lines=13> */
.L_x_6771:
[----:B------:R-:W-:Y:S05]  /*a0b0*/  BSYNC.RECONVERGENT B0 ;  /* 0x0000000000007941 */ /* 0x000fea0003800200 */
.L_x_6770:
[----:B------:R-:W-:-:S05]  /*a0c0*/  LOP3.LUT R5, R0, 0x80, R5, 0xf8, !PT ;  /* 0x0000008000057812 */ /* 0x000fca00078ef805 */
[----:B------:R3:W-:Y:S01]  /*a0d0*/  STG.E.U8 desc[UR36][R2.64], R5 ;  /* 0x0000000502007986 */ /* 0x0007e2000c101124 */
[----:B------:R-:W-:Y:S05]  /*a0e0*/  BRA `(.L_x_6745) ;  /* 0x00000000005c7947 */ /* 0x000fea0003800000 */
.L_x_6767:
        /* <DEDUP_REMOVED lines=12> */
.L_x_6773:
[----:B------:R-:W-:Y:S01]  /*a1b0*/  IMAD.MOV.U32 R0, RZ, RZ, 0x7f ;  /* 0x0000007fff007424 */ /* 0x000fe200078e00ff */
[----:B------:R-:W-:-:S04]  /*a1c0*/  ISETP.GT.U32.AND P0, PT, R4, 0x7f800000, PT ;  /* 0x7f8000000400780c */ /* 0x000fc80003f04070 */
[----:B------:R-:W-:-:S09]  /*a1d0*/  SEL R0, R0, 0x7c, P0 ;  /* 0x0000007c00007807 */ /* 0x000fd20000000000 */
.L_x_6774:
[----:B------:R-:W-:Y:S05]  /*a1e0*/  BSYNC.RECONVERGENT B0 ;  /* 0x0000000000007941 */ /* 0x000fea0003800200 */
.L_x_6772:
[----:B------:R-:W-:-:S04]  /*a1f0*/  SHF.R.U32.HI R5, RZ, 0x18, R5 ;  /* 0x00000018ff057819 */ /* 0x000fc80000011605 */
[----:B------:R-:W-:-:S05]  /*a200*/  LOP3.LUT R5, R0, 0x80, R5, 0xf8, !PT ;  /* 0x0000008000057812 */ /* 0x000fca00078ef805 */
[----:B------:R2:W-:Y:S01]  /*a210*/  STG.E.U8 desc[UR36][R2.64], R5 ;  /* 0x0000000502007986 */ /* 0x0005e2000c101124 */
[----:B------:R-:W-:Y:S05]  /*a220*/  BRA `(.L_x_6745) ;  /* 0x00000000000c7947 */ /* 0x000fea0003800000 */
.L_x_6766:
[----:B------:R-:W-:-:S05]  /*a230*/  HADD2.F32 R0, -RZ, R19.H0_H0 ;  /* 0x20000013ff007230 */ /* 0x000fca0000004100 */
[----:B------:R-:W-:-:S05]  /*a240*/  F2FP.BF16.F32.PACK_AB R0, RZ, R0 ;  /* 0x00000000ff00723e */ /* 0x000fca00000010ff */
[----:B------:R4:W-:Y:S02]  /*a250*/  STG.E.U16 desc[UR36][R2.64], R0 ;  /* 0x0000000002007986 */ /* 0x0009e4000c101524 */
.L_x_6745:
        /* <DEDUP_REMOVED lines=21> */
[----:B------:R-:W-:-:S04]  /*a3b0*/  HADD2.F32 R18, -RZ, R18.H0_H0 ;  /* 0x20000012ff127230 */ /* 0x000fc80000004100 */
[----:B------:R-:W0:Y:S02]  /*a3c0*/  F2I.FTZ.TRUNC.NTZ R5, R18 ;  /* 0x0000001200057305 */ /* 0x000e24000021f100 */
[----:B0-----:R0:W-:Y:S01]  /*a3d0*/  STG.E.U8 desc[UR36][R2.64], R5 ;  /* 0x0000000502007986 */ /* 0x0011e2000c101124 */
[----:B------:R-:W-:Y:S05]  /*a3e0*/  BRA `(.L_x_6780) ;  /* 0x0000000c007c7947 */ /* 0x000fea0003800000 */
.L_x_6778:
[----:B------:R-:W-:-:S06]  /*a3f0*/  HADD2.F32 R5, -RZ, R18.H0_H0 ;  /* 0x20000012ff057230 */ /* 0x000fcc0000004100 */
[----:B------:R-:W0:Y:S02]  /*a400*/  F2I.S64.TRUNC R4, R5 ;  /* 0x0000000500047311 */ /* 0x000e24000020d900 */
[----:B0-----:R0:W-:Y:S01]  /*a410*/  STG.E.U8 desc[UR36][R2.64], R4 ;  /* 0x0000000402007986 */ /* 0x0011e2000c101124 */
[----:B------:R-:W-:Y:S05]  /*a420*/  BRA `(.L_x_6780) ;  /* 0x0000000c006c7947 */ /* 0x000fea0003800000 */
.L_x_6777:
        /* <DEDUP_REMOVED lines=10> */
.L_x_6782:
[----:B------:R-:W-:-:S04]  /*a4d0*/  HADD2.F32 R18, -RZ, R18.H0_H0 ;  /* 0x20000012ff127230 */ /* 0x000fc80000004100 */
[----:B------:R-:W0:Y:S02]  /*a4e0*/  F2I.FTZ.TRUNC.NTZ R5, R18 ;  /* 0x0000001200057305 */ /* 0x000e24000021f100 */
[----:B0-----:R0:W-:Y:S01]  /*a4f0*/  STG.E desc[UR36][R2.64], R5 ;  /* 0x0000000502007986 */ /* 0x0011e2000c101924 */
[----:B------:R-:W-:Y:S05]  /*a500*/  BRA `(.L_x_6780) ;  /* 0x0000000c00347947 */ /* 0x000fea0003800000 */
.L_x_6781:
[----:B------:R-:W-:-:S04]  /*a510*/  HADD2.F32 R18, -RZ, R18.H0_H0 ;  /* 0x20000012ff127230 */ /* 0x000fc80000004100 */
[----:B------:R-:W0:Y:S02]  /*a520*/  F2I.FTZ.TRUNC.NTZ R5, R18 ;  /* 0x0000001200057305 */ /* 0x000e24000021f100 */
[----:B0-----:R0:W-:Y:S01]  /*a530*/  STG.E.U16 desc[UR36][R2.64], R5 ;  /* 0x0000000502007986 */ /* 0x0011e2000c101524 */
[----:B------:R-:W-:Y:S05]  /*a540*/  BRA `(.L_x_6780) ;  /* 0x0000000c00247947 */ /* 0x000fea0003800000 */
.L_x_6776:
        /* <DEDUP_REMOVED lines=9> */
.L_x_6784:
[----:B------:R4:W-:Y:S01]  /*a5e0*/  STG.E.U16 desc[UR36][R2.64], R18 ;  /* 0x0000001202007986 */ /* 0x0009e2000c101524 */
[----:B------:R-:W-:Y:S05]  /*a5f0*/  BRA `(.L_x_6780) ;  /* 0x0000000800f87947 */ /* 0x000fea0003800000 */
.L_x_6783:
        /* <DEDUP_REMOVED lines=10> */
.L_x_6786:
[----:B------:R-:W-:-:S05]  /*a6a0*/  HADD2.F32 R0, -RZ, R18.H0_H0 ;  /* 0x20000012ff007230 */ /* 0x000fca0000004100 */
[----:B------:R-:W-:-:S04]  /*a6b0*/  F2FP.F16.F32.PACK_AB R0, RZ, R0 ;  /* 0x00000000ff00723e */ /* 0x000fc800000000ff */
[----:B------:R-:W-:-:S05]  /*a6c0*/  PRMT R0, R0, 0x5410, RZ ;  /* 0x0000541000007816 */ /* 0x000fca00000000ff */
[----:B------:R2:W-:Y:S01]  /*a6d0*/  STG.E desc[UR36][R2.64], R0 ;  /* 0x0000000002007986 */ /* 0x0005e2000c101924 */
[----:B------:R-:W-:Y:S05]  /*a6e0*/  BRA `(.L_x_6780) ;  /* 0x0000000800bc7947 */ /* 0x000fea0003800000 */
.L_x_6785:
[----:B------:R-:W-:-:S05]  /*a6f0*/  HADD2.F32 R4, -RZ, R18.H0_H0 ;  /* 0x20000012ff047230 */ /* 0x000fca0000004100 */
[----:B------:R-:W-:-:S06]  /*a700*/  FMUL.FTZ R4, R4, 1 ;  /* 0x3f80000004047820 */ /* 0x000fcc0000410000 */
[----:B------:R-:W0:Y:S02]  /*a710*/  F2F.F64.F32 R4, R4 ;  /* 0x0000000400047310 */ /* 0x000e240000201800 */
[----:B0-----:R0:W-:Y:S01]  /*a720*/  STG.E.64 desc[UR36][R2.64], R4 ;  /* 0x0000000402007986 */ /* 0x0011e2000c101b24 */
[----:B------:R-:W-:Y:S05]  /*a730*/  BRA `(.L_x_6780) ;  /* 0x0000000800a87947 */ /* 0x000fea0003800000 */
.L_x_6775:
        /* <DEDUP_REMOVED lines=14> */
.L_x_6790:
        /* <DEDUP_REMOVED lines=18> */
.L_x_6793:
[----:B------:R-:W-:-:S04]  /*a940*/  SHF.R.U32.HI R5, RZ, 0x18, R5 ;  /* 0x00000018ff057819 */ /* 0x000fc80000011605 */
[----:B------:R-:W-:-:S07]  /*a950*/  LOP3.LUT R0, R0, 0x80, R5, 0xf8, !PT ;  /* 0x0000008000007812 */ /* 0x000fce00078ef805 */
.L_x_6792:
[----:B------:R-:W-:Y:S05]  /*a960*/  BSYNC.RECONVERGENT B0 ;  /* 0x0000000000007941 */ /* 0x000fea0003800200 */
.L_x_6791:
[----:B------:R0:W-:Y:S01]  /*a970*/  STG.E.U8 desc[UR36][R2.64], R0 ;  /* 0x0000000002007986 */ /* 0x0001e2000c101124 */
[----:B------:R-:W-:Y:S05]  /*a980*/  BRA `(.L_x_6780) ;  /* 0x0000000800147947 */ /* 0x000fea0003800000 */
.L_x_6789:
        /* <DEDUP_REMOVED lines=18> */
.L_x_6796:
[----:B------:R-:W-:-:S04]  /*aab0*/  SHF.R.U32.HI R5, RZ, 0x18, R5 ;  /* 0x00000018ff057819 */ /* 0x000fc80000011605 */
[----:B------:R-:W-:-:S07]  /*aac0*/  LOP3.LUT R0, R0, 0x80, R5, 0xf8, !PT ;  /* 0x0000008000007812 */ /* 0x000fce00078ef805 */
.L_x_6795:
[----:B------:R-:W-:Y:S05]  /*aad0*/  BSYNC.RECONVERGENT B0 ;  /* 0x0000000000007941 */ /* 0x000fea0003800200 */
.L_x_6794:
[----:B------:R0:W-:Y:S01]  /*aae0*/  STG.E.U8 desc[UR36][R2.64], R0 ;  /* 0x0000000002007986 */ /* 0x0001e2000c101124 */
[----:B------:R-:W-:Y:S05]  /*aaf0*/  BRA `(.L_x_6780) ;  /* 0x0000000400b87947 */ /* 0x000fea0003800000 */
.L_x_6788:
[----:B------:R-:W-:-:S13]  /*ab00*/  ISETP.NE.AND P0, PT, R0, 0x1c, PT ;  /* 0x0000001c0000780c */ /* 0x000fda0003f05270 */
[----:B------:R-:W-:Y:S05]  /*ab10*/  @!P0 BRA `(.L_x_6797) ;  /* 0x0000000000608947 */ /* 0x000fea0003800000 */
[----:B------:R-:W-:-:S13]  /*ab20*/  ISETP.NE.AND P0, PT, R0, 0x1d, PT ;  /* 0x0000001d0000780c */ /* 0x000fda0003f05270 */
[----:B------:R-:W-:Y:S05]  /*ab30*/  @!P0 BRA `(.L_x_6798) ;  /* 0x0000000000488947 */ /* 0x000fea0003800000 */
[----:B------:R-:W-:-:S13]  /*ab40*/  ISETP.NE.AND P0, PT, R0, 0x2c, PT ;  /* 0x0000002c0000780c */ /* 0x000fda0003f05270 */
[----:B------:R-:W-:Y:S05]  /*ab50*/  @P0 BRA `(.L_x_6779) ;  /* 0x0000000000bc0947 */ /* 0x000fea0003800000 */
[----:B------:R-:W-:-:S05]  /*ab60*/  HADD2.F32 R5, -RZ, R18.H0_H0 ;  /* 0x20000012ff057230 */ /* 0x000fca0000004100 */
        /* <DEDUP_REMOVED lines=15> */
.L_x_6798:
[----:B------:R-:W-:-:S06]  /*ac60*/  HADD2.F32 R4, -RZ, R18.H0_H0 ;  /* 0x20000012ff047230 */ /* 0x000fcc0000004100 */
[----:B------:R-:W0:Y:S02]  /*ac70*/  F2I.U64.TRUNC R4, R4 ;  /* 0x0000000400047311 */ /* 0x000e24000020d800 */
[----:B0-----:R0:W-:Y:S01]  /*ac80*/  STG.E.64 desc[UR36][R2.64], R4 ;  /* 0x0000000402007986 */ /* 0x0011e2000c101b24 */
[----:B------:R-:W-:Y:S05]  /*ac90*/  BRA `(.L_x_6780) ;  /* 0x0000000400507947 */ /* 0x000fea0003800000 */
.L_x_6797:
[----:B------:R-:W-:-:S04]  /*aca0*/  HADD2.F32 R18, -RZ, R18.H0_H0 ;  /* 0x20000012ff127230 */ /* 0x000fc80000004100 */
[----:B------:R-:W0:Y:S02]  /*acb0*/  F2I.FTZ.U32.TRUNC.NTZ R5, R18 ;  /* 0x0000001200057305 */ /* 0x000e24000021f000 */
[----:B0-----:R0:W-:Y:S01]  /*acc0*/  STG.E desc[UR36][R2.64], R5 ;  /* 0x0000000502007986 */ /* 0x0011e2000c101924 */
[----:B------:R-:W-:Y:S05]  /*acd0*/  BRA `(.L_x_6780) ;  /* 0x0000000400407947 */ /* 0x000fea0003800000 */
.L_x_6787:
        /* <DEDUP_REMOVED lines=11> */
.L_x_6800:
[----:B------:R-:W-:Y:S01]  /*ad90*/  HADD2.F32 R18, -RZ, R18.H0_H0 ;  /* 0x20000012ff127230 */ /* 0x000fe20000004100 */
[----:B------:R-:W-:-:S04]  /*ada0*/  CS2R R6, SRZ ;  /* 0x0000000000067805 */ /* 0x000fc8000001ff00 */
[----:B------:R-:W-:-:S06]  /*adb0*/  FMUL.FTZ R4, R18, 1 ;  /* 0x3f80000012047820 */ /* 0x000fcc0000410000 */
[----:B------:R-:W0:Y:S02]  /*adc0*/  F2F.F64.F32 R4, R4 ;  /* 0x0000000400047310 */ /* 0x000e240000201800 */
[----:B0-----:R0:W-:Y:S01]  /*add0*/  STG.E.128 desc[UR36][R2.64], R4 ;  /* 0x0000000402007986 */ /* 0x0011e2000c101d24 */
[----:B------:R-:W-:Y:S05]  /*ade0*/  BRA `(.L_x_6780) ;  /* 0x0000000000fc7947 */ /* 0x000fea0003800000 */
.L_x_6799:
[----:B------:R-:W-:-:S13]  /*adf0*/  ISETP.NE.AND P0, PT, R0, 0xf, PT ;  /* 0x0000000f0000780c */ /* 0x000fda0003f05270 */
[----:B------:R-:W-:Y:S05]  /*ae00*/  @!P0 BRA `(.L_x_6801) ;  /* 0x0000000000e88947 */ /* 0x000fea0003800000 */
[----:B------:R-:W-:-:S13]  /*ae10*/  ISETP.NE.AND P0, PT, R0, 0x17, PT ;  /* 0x000000170000780c */ /* 0x000fda0003f05270 */
[----:B------:R-:W-:Y:S05]  /*ae20*/  @!P0 BRA `(.L_x_6802) ;  /* 0x0000000000908947 */ /* 0x000fea0003800000 */
[----:B------:R-:W-:-:S13]  /*ae30*/  ISETP.NE.AND P0, PT, R0, 0x18, PT ;  /* 0x000000180000780c */ /* 0x000fda0003f05270 */
[----:B------:R-:W-:Y:S05]  /*ae40*/  @!P0 BRA `(.L_x_6803) ;  /* 0x0000000000448947 */ /* 0x000fea0003800000 */
.L_x_6779:
        /* <DEDUP_REMOVED lines=16> */
.L_x_6804:
[----:B------:R-:W-:Y:S05]  /*af50*/  BRA `(.L_x_6780) ;  /* 0x0000000000a07947 */ /* 0x000fea0003800000 */
.L_x_6803:
        /* <DEDUP_REMOVED lines=13> */
.L_x_6806:
[----:B------:R-:W-:Y:S05]  /*b030*/  BSYNC.RECONVERGENT B0 ;  /* 0x0000000000007941 */ /* 0x000fea0003800200 */
.L_x_6805:
[----:B------:R-:W-:-:S05]  /*b040*/  LOP3.LUT R5, R0, 0x80, R5, 0xf8, !PT ;  /* 0x0000008000057812 */ /* 0x000fca00078ef805 */
[----:B------:R0:W-:Y:S01]  /*b050*/  STG.E.U8 desc[UR36][R2.64], R5 ;  /* 0x0000000502007986 */ /* 0x0001e2000c101124 */
[----:B------:R-:W-:Y:S05]  /*b060*/  BRA `(.L_x_6780) ;  /* 0x00000000005c7947 */ /* 0x000fea0003800000 */
.L_x_6802:
        /* <DEDUP_REMOVED lines=12> */
.L_x_6808:
[----:B------:R-:W-:Y:S01]  /*b130*/  IMAD.MOV.U32 R0, RZ, RZ, 0x7f ;  /* 0x0000007fff007424 */ /* 0x000fe200078e00ff */
[----:B------:R-:W-:-:S04]  /*b140*/  ISETP.GT.U32.AND P0, PT, R4, 0x7f800000, PT ;  /* 0x7f8000000400780c */ /* 0x000fc80003f04070 */
[----:B------:R-:W-:-:S09]  /*b150*/  SEL R0, R0, 0x7c, P0 ;  /* 0x0000007c00007807 */ /* 0x000fd20000000000 */
.L_x_6809:
[----:B------:R-:W-:Y:S05]  /*b160*/  BSYNC.RECONVERGENT B0 ;  /* 0x0000000000007941 */ /* 0x000fea0003800200 */
.L_x_6807:
[----:B------:R-:W-:-:S04]  /*b170*/  SHF.R.U32.HI R5, RZ, 0x18, R5 ;  /* 0x00000018ff057819 */ /* 0x000fc80000011605 */
[----:B------:R-:W-:-:S05]  /*b180*/  LOP3.LUT R5, R0, 0x80, R5, 0xf8, !PT ;  /* 0x0000008000057812 */ /* 0x000fca00078ef805 */
[----:B------:R0:W-:Y:S01]  /*b190*/  STG.E.U8 desc[UR36][R2.64], R5 ;  /* 0x0000000502007986 */ /* 0x0001e2000c101124 */
[----:B------:R-:W-:Y:S05]  /*b1a0*/  BRA `(.L_x_6780) ;  /* 0x00000000000c7947 */ /* 0x000fea0003800000 */
.L_x_6801:
[----:B------:R-:W-:-:S05]  /*b1b0*/  HADD2.F32 R0, -RZ, R18.H0_H0 ;  /* 0x20000012ff007230 */ /* 0x000fca0000004100 */
[----:B------:R-:W-:-:S05]  /*b1c0*/  F2FP.BF16.F32.PACK_AB R0, RZ, R0 ;  /* 0x00000000ff00723e */ /* 0x000fca00000010ff */
[----:B------:R0:W-:Y:S02]  /*b1d0*/  STG.E.U16 desc[UR36][R2.64], R0 ;  /* 0x0000000002007986 */ /* 0x0001e4000c101524 */
.L_x_6780:
[----:B------:R-:W-:-:S07]  /*b1e0*/  VIADD R28, R28, 0x80 ;  /* 0x000000801c1c7836 */ /* 0x000fce0000000000 */
.L_x_6739:
[----:B------:R-:W-:Y:S05]  /*b1f0*/  BSYNC.RECONVERGENT B6 ;  /* 0x0000000000067941 */ /* 0x000fea0003800200 */
.L_x_6738:
        /* <DEDUP_REMOVED lines=21> */
[----:B0-----:R-:W-:Y:S01]  /*b350*/  STG.E.U8 desc[UR36][R2.64], R5 ;  /* 0x0000000502007986 */ /* 0x001fe2000c101124 */
[----:B------:R-:W-:Y:S05]  /*b360*/  EXIT ;  /* 0x000000000000794d */ /* 0x000fea0003800000 */
.L_x_6813:
[----:B------:R-:W-:-:S06]  /*b370*/  HADD2.F32 R5, -RZ, R16.H0_H0 ;  /* 0x20000010ff057230 */ /* 0x000fcc0000004100 */
[----:B------:R-:W0:Y:S02]  /*b380*/  F2I.S64.TRUNC R4, R5 ;  /* 0x0000000500047311 */ /* 0x000e24000020d900 */
[----:B0-----:R-:W-:Y:S01]  /*b390*/  STG.E.U8 desc[UR36][R2.64], R4 ;  /* 0x0000000402007986 */ /* 0x001fe2000c101124 */
[----:B------:R-:W-:Y:S05]  /*b3a0*/  EXIT ;  /* 0x000000000000794d */ /* 0x000fea0003800000 */
.L_x_6812:
        /* <DEDUP_REMOVED lines=8> */
[----:B0-----:R-:W-:Y:S01]  /*b430*/  STG.E.64 desc[UR36][R2.64], R4 ;  /* 0x0000000402007986 */ /* 0x001fe2000c101b24 */
[----:B------:R-:W-:Y:S05]  /*b440*/  EXIT ;  /* 0x000000000000794d */ /* 0x000fea0003800000 */
.L_x_6816:
[----:B------:R-:W-:-:S04]  /*b450*/  HADD2.F32 R16, -RZ, R16.H0_H0 ;  /* 0x20000010ff107230 */ /* 0x000fc80000004100 */
[----:B------:R-:W0:Y:S02]  /*b460*/  F2I.FTZ.TRUNC.NTZ R5, R16 ;  /* 0x0000001000057305 */ /* 0x000e24000021f100 */
[----:B0-----:R-:W-:Y:S01]  /*b470*/  STG.E desc[UR36][R2.64], R5 ;  /* 0x0000000502007986 */ /* 0x001fe2000c101924 */
[----:B------:R-:W-:Y:S05]  /*b480*/  EXIT ;  /* 0x000000000000794d */ /* 0x000fea0003800000 */
.L_x_6815:
[----:B------:R-:W-:-:S04]  /*b490*/  HADD2.F32 R16, -RZ, R16.H0_H0 ;  /* 0x20000010ff107230 */ /* 0x000fc80000004100 */
[----:B------:R-:W0:Y:S02]  /*b4a0*/  F2I.FTZ.TRUNC.NTZ R5, R16 ;  /* 0x0000001000057305 */ /* 0x000e24000021f100 */
[----:B0-----:R-:W-:Y:S01]  /*b4b0*/  STG.E.U16 desc[UR36][R2.64], R5 ;  /* 0x0000000502007986 */ /* 0x001fe2000c101524 */
[----:B------:R-:W-:Y:S05]  /*b4c0*/  EXIT ;  /* 0x000000000000794d */ /* 0x000fea0003800000 */
.L_x_6811:
[----:B------:R-:W-:-:S13]  /*b4d0*/  ISETP.GT.AND P0, PT, R0, 0x6, PT ;  /* 0x000000060000780c */ /* 0x000fda0003f04270 */
[----:B------:R-:W-:Y:S05]  /*b4e0*/  @P0 BRA `(.L_x_6817) ;  /* 0x0000000000240947 */ /* 0x000fea0003800000 */
[----:B------:R-:W-:-:S13]  /*b4f0*/  ISETP.NE.AND P0, PT, R0, 0x5, PT ;  /* 0x000000050000780c */ /* 0x000fda0003f05270 */
[----:B------:R-:W-:Y:S05]  /*b500*/  @!P0 BRA `(.L_x_6818) ;  /* 0x0000000000148947 */ /* 0x000fea0003800000 */
[----:B------:R-:W-:-:S13]  /*b510*/  ISETP.NE.AND P0, PT, R0, 0x6, PT ;  /* 0x000000060000780c */ /* 0x000fda0003f05270 */
[----:B------:R-:W-:Y:S05]  /*b520*/  @P0 BRA `(.L_x_6814) ;  /* 0x0000000800280947 */ /* 0x000fea0003800000 */
[----:B------:R-:W-:-:S05]  /*b530*/  HADD2.F32 R5, -RZ, R16.H0_H0 ;  /* 0x20000010ff057230 */ /* 0x000fca0000004100 */
[----:B------:R-:W-:Y:S01]  /*b540*/  STG.E desc[UR36][R2.64], R5 ;  /* 0x0000000502007986 */ /* 0x000fe2000c101924 */
[----:B------:R-:W-:Y:S05]  /*b550*/  EXIT ;  /* 0x000000000000794d */ /* 0x000fea0003800000 */
.L_x_6818:
[----:B------:R-:W-:Y:S01]  /*b560*/  STG.E.U16 desc[UR36][R2.64], R16 ;  /* 0x0000001002007986 */ /* 0x000fe2000c101524 */
[----:B------:R-:W-:Y:S05]  /*b570*/  EXIT ;  /* 0x000000000000794d */ /* 0x000fea0003800000 */
.L_x_6817:
        /* <DEDUP_REMOVED lines=8> */
[----:B------:R-:W-:Y:S01]  /*b600*/  STG.E.64 desc[UR36][R2.64], R16 ;  /* 0x0000001002007986 */ /* 0x000fe2000c101b24 */
[----:B------:R-:W-:Y:S05]  /*b610*/  EXIT ;  /* 0x000000000000794d */ /* 0x000fea0003800000 */
.L_x_6820:
[----:B------:R-:W-:-:S05]  /*b620*/  HADD2.F32 R0, -RZ, R16.H0_H0 ;  /* 0x20000010ff007230 */ /* 0x000fca0000004100 */
[----:B------:R-:W-:-:S04]  /*b630*/  F2FP.F16.F32.PACK_AB R0, RZ, R0 ;  /* 0x00000000ff00723e */ /* 0x000fc800000000ff */
[----:B------:R-:W-:-:S05]  /*b640*/  PRMT R0, R0, 0x5410, RZ ;  /* 0x0000541000007816 */ /* 0x000fca00000000ff */
[----:B------:R-:W-:Y:S01]  /*b650*/  STG.E desc[UR36][R2.64], R0 ;  /* 0x0000000002007986 */ /* 0x000fe2000c101924 */
[----:B------:R-:W-:Y:S05]  /*b660*/  EXIT ;  /* 0x000000000000794d */ /* 0x000fea0003800000 */
.L_x_6819:
[----:B------:R-:W-:-:S05]  /*b670*/  HADD2.F32 R4, -RZ, R16.H0_H0 ;  /* 0x20000010ff047230 */ /* 0x000fca0000004100 */
[----:B------:R-:W-:-:S06]  /*b680*/  FMUL.FTZ R4, R4, 1 ;  /* 0x3f80000004047820 */ /* 0x000fcc0000410000 */
[----:B------:R-:W0:Y:S02]  /*b690*/  F2F.F64.F32 R4, R4 ;  /* 0x0000000400047310 */ /* 0x000e240000201800 */
[----:B0-----:R-:W-:Y:S01]  /*b6a0*/  STG.E.64 desc[UR36][R2.64], R4 ;  /* 0x0000000402007986 */ /* 0x001fe2000c101b24 */
[----:B------:R-:W-:Y:S05]  /*b6b0*/  EXIT ;  /* 0x000000000000794d */ /* 0x000fea0003800000 */
.L_x_6810:
        /* <DEDUP_REMOVED lines=12> */
[----:B0-----:R-:W-:Y:S01]  /*b780*/  STG.E.U16 desc[UR36][R2.64], R5 ;  /* 0x0000000502007986 */ /* 0x001fe2000c101524 */
[----:B------:R-:W-:Y:S05]  /*b790*/  EXIT ;  /* 0x000000000000794d */ /* 0x000fea0003800000 */
.L_x_6824:
        /* <DEDUP_REMOVED lines=18> */
.L_x_6827:
[----:B------:R-:W-:-:S04]  /*b8c0*/  SHF.R.U32.HI R5, RZ, 0x18, R5 ;  /* 0x00000018ff057819 */ /* 0x000fc80000011605 */
[----:B------:R-:W-:-:S07]  /*b8d0*/  LOP3.LUT R0, R0, 0x80, R5, 0xf8, !PT ;  /* 0x0000008000007812 */ /* 0x000fce00078ef805 */
.L_x_6826:
[----:B------:R-:W-:Y:S05]  /*b8e0*/  BSYNC.RECONVERGENT B0 ;  /* 0x0000000000007941 */ /* 0x000fea0003800200 */
.L_x_6825:
[----:B------:R-:W-:Y:S01]  /*b8f0*/  STG.E.U8 desc[UR36][R2.64], R0 ;  /* 0x0000000002007986 */ /* 0x000fe2000c101124 */
[----:B------:R-:W-:Y:S05]  /*b900*/  EXIT ;  /* 0x000000000000794d */ /* 0x000fea0003800000 */
.L_x_6823:
        /* <DEDUP_REMOVED lines=18> */
.L_x_6830:
[----:B------:R-:W-:-:S04]  /*ba30*/  SHF.R.U32.HI R5, RZ, 0x18, R5 ;  /* 0x00000018ff057819 */ /* 0x000fc80000011605 */
[----:B------:R-:W-:-:S07]  /*ba40*/  LOP3.LUT R0, R0, 0x80, R5, 0xf8, !PT ;  /* 0x0000008000007812 */ /* 0x000fce00078ef805 */
.L_x_6829:
[----:B------:R-:W-:Y:S05]  /*ba50*/  BSYNC.RECONVERGENT B0 ;  /* 0x0000000000007941 */ /* 0x000fea0003800200 */
.L_x_6828:
[----:B------:R-:W-:Y:S01]  /*ba60*/  STG.E.U8 desc[UR36][R2.64], R0 ;  /* 0x0000000002007986 */ /* 0x000fe2000c101124 */
[----:B------:R-:W-:Y:S05]  /*ba70*/  EXIT ;  /* 0x000000000000794d */ /* 0x000fea0003800000 */
.L_x_6822:
        /* <DEDUP_REMOVED lines=22> */
.L_x_6832:
[----:B------:R-:W-:-:S06]  /*bbe0*/  HADD2.F32 R4, -RZ, R16.H0_H0 ;  /* 0x20000010ff047230 */ /* 0x000fcc0000004100 */
[----:B------:R-:W0:Y:S02]  /*bbf0*/  F2I.U64.TRUNC R4, R4 ;  /* 0x0000000400047311 */ /* 0x000e24000020d800 */
[----:B0-----:R-:W-:Y:S01]  /*bc00*/  STG.E.64 desc[UR36][R2.64], R4 ;  /* 0x0000000402007986 */ /* 0x001fe2000c101b24 */
[----:B------:R-:W-:Y:S05]  /*bc10*/  EXIT ;  /* 0x000000000000794d */ /* 0x000fea0003800000 */
.L_x_6831:
[----:B------:R-:W-:-:S04]  /*bc20*/  HADD2.F32 R16, -RZ, R16.H0_H0 ;  /* 0x20000010ff107230 */ /* 0x000fc80000004100 */
[----:B------:R-:W0:Y:S02]  /*bc30*/  F2I.FTZ.U32.TRUNC.NTZ R5, R16 ;  /* 0x0000001000057305 */ /* 0x000e24000021f000 */
[----:B0-----:R-:W-:Y:S01]  /*bc40*/  STG.E desc[UR36][R2.64], R5 ;  /* 0x0000000502007986 */ /* 0x001fe2000c101924 */
[----:B------:R-:W-:Y:S05]  /*bc50*/  EXIT ;  /* 0x000000000000794d */ /* 0x000fea0003800000 */
.L_x_6821:
        /* <DEDUP_REMOVED lines=9> */
[----:B------:R-:W-:Y:S01]  /*bcf0*/  STG.E.U8 desc[UR36][R2.64], R5 ;  /* 0x0000000502007986 */ /* 0x000fe2000c101124 */
[----:B------:R-:W-:Y:S05]  /*bd00*/  EXIT ;  /* 0x000000000000794d */ /* 0x000fea0003800000 */
.L_x_6834:
[----:B------:R-:W-:Y:S01]  /*bd10*/  HADD2.F32 R16, -RZ, R16.H0_H0 ;  /* 0x20000010ff107230 */ /* 0x000fe20000004100 */
[----:B------:R-:W-:-:S04]  /*bd20*/  CS2R R6, SRZ ;  /* 0x0000000000067805 */ /* 0x000fc8000001ff00 */
[----:B------:R-:W-:-:S06]  /*bd30*/  FMUL.FTZ R4, R16, 1 ;  /* 0x3f80000010047820 */ /* 0x000fcc0000410000 */
[----:B------:R-:W0:Y:S02]  /*bd40*/  F2F.F64.F32 R4, R4 ;  /* 0x0000000400047310 */ /* 0x000e240000201800 */
[----:B0-----:R-:W-:Y:S01]  /*bd50*/  STG.E.128 desc[UR36][R2.64], R4 ;  /* 0x0000000402007986 */ /* 0x001fe2000c101d24 */
[----:B------:R-:W-:Y:S05]  /*bd60*/  EXIT ;  /* 0x000000000000794d */ /* 0x000fea0003800000 */
.L_x_6833:
[----:B------:R-:W-:-:S13]  /*bd70*/  ISETP.NE.AND P0, PT, R0, 0xf, PT ;  /* 0x0000000f0000780c */ /* 0x000fda0003f05270 */
[----:B------:R-:W-:Y:S05]  /*bd80*/  @!P0 BRA `(.L_x_6835) ;  /* 0x0000000000e88947 */ /* 0x000fea0003800000 */
[----:B------:R-:W-:-:S13]  /*bd90*/  ISETP.NE.AND P0, PT, R0, 0x17, PT ;  /* 0x000000170000780c */ /* 0x000fda0003f05270 */
[----:B------:R-:W-:Y:S05]  /*bda0*/  @!P0 BRA `(.L_x_6836) ;  /* 0x0000000000908947 */ /* 0x000fea0003800000 */
[----:B------:R-:W-:-:S13]  /*bdb0*/  ISETP.NE.AND P0, PT, R0, 0x18, PT ;  /* 0x000000180000780c */ /* 0x000fda0003f05270 */
[----:B------:R-:W-:Y:S05]  /*bdc0*/  @!P0 BRA `(.L_x_6837) ;  /* 0x0000000000448947 */ /* 0x000fea0003800000 */
.L_x_6814:
        /* <DEDUP_REMOVED lines=16> */
.L_x_6838:
[----:B------:R-:W-:Y:S05]  /*bed0*/  EXIT ;  /* 0x000000000000794d */ /* 0x000fea0003800000 */
.L_x_6837:
        /* <DEDUP_REMOVED lines=13> */
.L_x_6840:
[----:B------:R-:W-:Y:S05]  /*bfb0*/  BSYNC.RECONVERGENT B0 ;  /* 0x0000000000007941 */ /* 0x000fea0003800200 */
.L_x_6839:
[----:B------:R-:W-:-:S05]  /*bfc0*/  LOP3.LUT R5, R0, 0x80, R5, 0xf8, !PT ;  /* 0x0000008000057812 */ /* 0x000fca00078ef805 */
[----:B------:R-:W-:Y:S01]  /*bfd0*/  STG.E.U8 desc[UR36][R2.64], R5 ;  /* 0x0000000502007986 */ /* 0x000fe2000c101124 */
[----:B------:R-:W-:Y:S05]  /*bfe0*/  EXIT ;  /* 0x000000000000794d */ /* 0x000fea0003800000 */
.L_x_6836:
        /* <DEDUP_REMOVED lines=12> */
.L_x_6842:
[----:B------:R-:W-:Y:S01]  /*c0b0*/  IMAD.MOV.U32 R0, RZ, RZ, 0x7f ;  /* 0x0000007fff007424 */ /* 0x000fe200078e00ff */
[----:B------:R-:W-:-:S04]  /*c0c0*/  ISETP.GT.U32.AND P0, PT, R4, 0x7f800000, PT ;  /* 0x7f8000000400780c */ /* 0x000fc80003f04070 */
[----:B------:R-:W-:-:S09]  /*c0d0*/  SEL R0, R0, 0x7c, P0 ;  /* 0x0000007c00007807 */ /* 0x000fd20000000000 */
.L_x_6843:
[----:B------:R-:W-:Y:S05]  /*c0e0*/  BSYNC.RECONVERGENT B0 ;  /* 0x0000000000007941 */ /* 0x000fea0003800200 */
.L_x_6841:
[----:B------:R-:W-:-:S04]  /*c0f0*/  SHF.R.U32.HI R5, RZ, 0x18, R5 ;  /* 0x00000018ff057819 */ /* 0x000fc80000011605 */
[----:B------:R-:W-:-:S05]  /*c100*/  LOP3.LUT R5, R0, 0x80, R5, 0xf8, !PT ;  /* 0x0000008000057812 */ /* 0x000fca00078ef805 */
[----:B------:R-:W-:Y:S01]  /*c110*/  STG.E.U8 desc[UR36][R2.64], R5 ;  /* 0x0000000502007986 */ /* 0x000fe2000c101124 */
[----:B------:R-:W-:Y:S05]  /*c120*/  EXIT ;  /* 0x000000000000794d */ /* 0x000fea0003800000 */
.L_x_6835:
[----:B------:R-:W-:-:S05]  /*c130*/  HADD2.F32 R0, -RZ, R16.H0_H0 ;  /* 0x20000010ff007230 */ /* 0x000fca0000004100 */
[----:B------:R-:W-:-:S05]  /*c140*/  F2FP.BF16.F32.PACK_AB R0, RZ, R0 ;  /* 0x00000000ff00723e */ /* 0x000fca00000010ff */
[----:B------:R-:W-:Y:S01]  /*c150*/  STG.E.U16 desc[UR36][R2.64], R0 ;  /* 0x0000000002007986 */ /* 0x000fe2000c101524 */
[----:B------:R-:W-:Y:S05]  /*c160*/  EXIT ;  /* 0x000000000000794d */ /* 0x000fea0003800000 */
.L_x_6844:
        /* <DEDUP_REMOVED lines=9> */
.L_x_27157:


//--------------------- .text._ZN2at6native18elementwise_kernelILi128ELi4EZNS0_22gpu_kernel_impl_nocastIZZZNS0_49_GLOBAL__N__b919a28f_16_Normalization_cu_5c38458736batch_norm_elementwise_backward_evalERKNS_6TensorES6_S6_S6_ENKUlvE0_clEvENKUlvE1_clEvEUlN3c104HalfEfE_EEvRNS_18TensorIteratorBaseERKT_EUliE_EEviT1_ --------------------------
	.section	.text._ZN2at6native18elementwise_kernelILi128ELi4EZNS0_22gpu_kernel_impl_nocastIZZZNS0_49_GLOBAL__N__b919a28f_16_Normalization_cu_5c38458736batch_norm_elementwise_backward_evalERKNS_6TensorES6_S6_S6_ENKUlvE0_clEvENKUlvE1_clEvEUlN3c104HalfEfE_EEvRNS_18TensorIteratorBaseERKT_EUliE_EEviT1_,"ax",@progbits
	.align	128
        .global         _ZN2at6native18elementwise_kernelILi128ELi4EZNS0_22gpu_kernel_impl_nocastIZZZNS0_49_GLOBAL__N__b919a28f_16_Normalization_cu_5c38458736batch_norm_elementwise_backward_evalERKNS_6TensorES6_S6_S6_ENKUlvE0_clEvENKUlvE1_clEvEUlN3c104HalfEfE_EEvRNS_18TensorIteratorBaseERKT_EUliE_EEviT1_
        .type           _ZN2at6native18elementwise_kernelILi128ELi4EZNS0_22gpu_kernel_impl_nocastIZZZNS0_49_GLOBAL__N__b919a28f_16_Normalization_cu_5c38458736batch_norm_elementwise_backward_evalERKNS_6TensorES6_S6_S6_ENKUlvE0_clEvENKUlvE1_clEvEUlN3c104HalfEfE_EEvRNS_18TensorIteratorBaseERKT_EUliE_EEviT1_,@function
        .size           _ZN2at6native18elementwise_kernelILi128ELi4EZNS0_22gpu_kernel_impl_nocastIZZZNS0_49_GLOBAL__N__b919a28f_16_Normalization_cu_5c38458736batch_norm_elementwise_backward_evalERKNS_6TensorES6_S6_S6_ENKUlvE0_clEvENKUlvE1_clEvEUlN3c104HalfEfE_EEvRNS_18TensorIteratorBaseERKT_EUliE_EEviT1_,(.L_x_27158 - _ZN2at6native18elementwise_kernelILi128ELi4EZNS0_22gpu_kernel_impl_nocastIZZZNS0_49_GLOBAL__N__b919a28f_16_Normalization_cu_5c38458736batch_norm_elementwise_backward_evalERKNS_6TensorES6_S6_S6_ENKUlvE0_clEvENKUlvE1_clEvEUlN3c104HalfEfE_EEvRNS_18TensorIteratorBaseERKT_EUliE_EEviT1_)
        .other          _ZN2at6native18elementwise_kernelILi128ELi4EZNS0_22gpu_kernel_impl_nocastIZZZNS0_49_GLOBAL__N__b919a28f_16_Normalization_cu_5c38458736batch_norm_elementwise_backward_evalERKNS_6TensorES6_S6_S6_ENKUlvE0_clEvENKUlvE1_clEvEUlN3c104HalfEfE_EEvRNS_18TensorIteratorBaseERKT_EUliE_EEviT1_,@"STO_CUDA_ENTRY STV_DEFAULT"
_ZN2at6native18elementwise_kernelILi128ELi4EZNS0_22gpu_kernel_impl_nocastIZZZNS0_49_GLOBAL__N__b919a28f_16_Normalization_cu_5c38458736batch_norm_elementwise_backward_evalERKNS_6TensorES6_S6_S6_ENKUlvE0_clEvENKUlvE1_clEvEUlN3c104HalfEfE_EEvRNS_18TensorIteratorBaseERKT_EUliE_EEviT1_:
.text._ZN2at6native18elementwise_kernelILi128ELi4EZNS0_22gpu_kernel_impl_nocastIZZZNS0_49_GLOBAL__N__b919a28f_16_Normalization_cu_5c38458736batch_norm_elementwise_backward_evalERKNS_6TensorES6_S6_S6_ENKUlvE0_clEvENKUlvE1_clEvEUlN3c104HalfEfE_EEvRNS_18TensorIteratorBaseERKT_EUliE_EEviT1_:
        /* <DEDUP_REMOVED lines=22> */
[----:B--2---:R-:W-:-:S05]  /*0160*/  HADD2.F32 R11, -RZ, R4.H0_H0 ;  /* 0x20000004ff0b7230 */ /* 0x004fca0000004100 */
[----:B---3--:R-:W-:-:S05]  /*0170*/  FMUL.FTZ R11, R6, R11 ;  /* 0x0000000b060b7220 */ /* 0x008fca0000410000 */
[----:B------:R-:W-:-:S05]  /*0180*/  F2FP.F16.F32.PACK_AB R11, RZ, R11 ;  /* 0x0000000bff0b723e */ /* 0x000fca00000000ff */
[----:B0-----:R0:W-:Y:S01]  /*0190*/  STG.E.U16 desc[UR6][R8.64], R11 ;  /* 0x0000000b08007986 */ /* 0x0011e2000c101506 */
[----:B------:R-:W-:Y:S05]  /*01a0*/  @P0 BRA `(.L_x_6849) ;  /* 0x0000000000600947 */ /* 0x000fea0003800000 */
[----:B------:R-:W1:Y:S08]  /*01b0*/  LDC.64 R4, c[0x0][0x5f0] ;  /* 0x00017c00ff047b82 */ /* 0x000e700000000a00 */
[----:B------:R-:W2:Y:S01]  /*01c0*/  LDC.64 R6, c[0x0][0x5f8] ;  /* 0x00017e00ff067b82 */ /* 0x000ea20000000a00 */
[----:B-1----:R-:W3:Y:S04]  /*01d0*/  LDG.E.U16 R4, desc[UR6][R4.64] ;  /* 0x0000000604047981 */ /* 0x002ee8000c1e1500 */
[----:B--2---:R-:W2:Y:S03]  /*01e0*/  LDG.E R6, desc[UR6][R6.64] ;  /* 0x0000000606067981 */ /* 0x004ea6000c1e1900 */
[----:B0-----:R-:W0:Y:S01]  /*01f0*/  LDC.64 R8, c[0x0][0x5e8] ;  /* 0x00017a00ff087b82 */ /* 0x001e220000000a00 */
[----:B------:R-:W-:Y:S01]  /*0200*/  IADD3 R3, PT, PT, R3, 0x80, RZ ;  /* 0x0000008003037810 */ /* 0x000fe20007ffe0ff */
[----:B---3--:R-:W-:-:S05]  /*0210*/  HADD2.F32 R11, -RZ, R4.H0_H0 ;  /* 0x20000004ff0b7230 */ /* 0x008fca0000004100 */
[----:B--2---:R-:W-:-:S05]  /*0220*/  FMUL.FTZ R11, R6, R11 ;  /* 0x0000000b060b7220 */ /* 0x004fca0000410000 */
[----:B------:R-:W-:-:S05]  /*0230*/  F2FP.F16.F32.PACK_AB R11, RZ, R11 ;  /* 0x0000000bff0b723e */ /* 0x000fca00000000ff */
[----:B0-----:R0:W-:Y:S02]  /*0240*/  STG.E.U16 desc[UR6][R8.64], R11 ;  /* 0x0000000b08007986 */ /* 0x0011e4000c101506 */
.L_x_6848:
[----:B------:R-:W-:-:S13]  /*0250*/  ISETP.GE.AND P0, PT, R3, UR4, PT ;  /* 0x0000000403007c0c */ /* 0x000fda000bf06270 */
[----:B------:R-:W-:Y:S05]  /*0260*/  @P0 BREAK.RELIABLE B1 ;  /* 0x0000000000010942 */ /* 0x000fea0003800100 */
[----:B------:R-:W-:Y:S05]  /*0270*/  @P0 BRA `(.L_x_6849) ;  /* 0x00000000002c0947 */ /* 0x000fea0003800000 */
[----:B------:R-:W-:Y:S05]  /*0280*/  BSYNC.RELIABLE B1 ;  /* 0x0000000000017941 */ /* 0x000fea0003800100 */
.L_x_6847:
        /* <DEDUP_REMOVED lines=10> */
.L_x_6849:
[----:B------:R-:W-:Y:S05]  /*0330*/  BSYNC.RECONVERGENT B0 ;  /* 0x0000000000007941 */ /* 0x000fea0003800200 */
.L_x_6846:
        /* <DEDUP_REMOVED lines=8> */
[----:B01----:R-:W-:-:S05]  /*03c0*/  HADD2.F32 R9, -RZ, R2.H0_H0 ;  /* 0x20000002ff097230 */ /* 0x003fca0000004100 */
[----:B--2---:R-:W-:-:S05]  /*03d0*/  FMUL.FTZ R9, R4, R9 ;  /* 0x0000000904097220 */ /* 0x004fca0000410000 */
[----:B------:R-:W-:-:S05]  /*03e0*/  F2FP.F16.F32.PACK_AB R9, RZ, R9 ;  /* 0x00000009ff09723e */ /* 0x000fca00000000ff */
[----:B---3--:R-:W-:Y:S01]  /*03f0*/  STG.E.U16 desc[UR6][R6.64], R9 ;  /* 0x0000000906007986 */ /* 0x008fe2000c101506 */
[----:B------:R-:W-:Y:S05]  /*0400*/  EXIT ;  /* 0x000000000000794d */ /* 0x000fea0003800000 */
.L_x_6845:
        /* <DEDUP_REMOVED lines=356> */
.L_x_6853:
        /* <DEDUP_REMOVED lines=13> */
[----:B--2---:R-:W-:-:S05]  /*1b20*/  HADD2.F32 R11, -RZ, R6.H0_H0 ;  /* 0x20000006ff0b7230 */ /* 0x004fca0000004100 */
[----:B---3--:R-:W-:-:S05]  /*1b30*/  FMUL.FTZ R11, R8, R11 ;  /* 0x0000000b080b7220 */ /* 0x008fca0000410000 */
[----:B------:R-:W-:-:S05]  /*1b40*/  F2FP.F16.F32.PACK_AB R11, RZ, R11 ;  /* 0x0000000bff0b723e */ /* 0x000fca00000000ff */
        /* <DEDUP_REMOVED lines=350> */
.L_x_6855:
        /* <DEDUP_REMOVED lines=10> */
[----:B------:R-:W-:Y:S01]  /*31d0*/  IADD3.X R5, PT, PT, RZ, UR9, RZ, P0, !PT ;  /* 0x00000009ff057c10 */ /* 0x000fe200087fe4ff */
[----:B--2---:R-:W-:-:S05]  /*31e0*/  HADD2.F32 R11, -RZ, R6.H0_H0 ;  /* 0x20000006ff0b7230 */ /* 0x004fca0000004100 */
[----:B---3--:R-:W-:-:S05]  /*31f0*/  FMUL.FTZ R11, R8, R11 ;  /* 0x0000000b080b7220 */ /* 0x008fca0000410000 */
[----:B------:R-:W-:-:S05]  /*3200*/  F2FP.F16.F32.PACK_AB R11, RZ, R11 ;  /* 0x0000000bff0b723e */ /* 0x000fca00000000ff */
[----:B------:R0:W-:Y:S02]  /*3210*/  STG.E.U16 desc[UR6][R4.64], R11 ;  /* 0x0000000b04007986 */ /* 0x0001e4000c101506 */
.L_x_6852:
[----:B------:R-:W-:-:S13]  /*3220*/  ISETP.GE.AND P0, PT, R3, UR4, PT ;  /* 0x0000000403007c0c */ /* 0x000fda000bf06270 */
[----:B------:R-:W-:Y:S05]  /*3230*/  @P0 BREAK.RELIABLE B1 ;  /* 0x0000000000010942 */ /* 0x000fea0003800100 */
[----:B------:R-:W-:Y:S05]  /*3240*/  @P0 BRA `(.L_x_6854) ;  /* 0x0000001400b00947 */ /* 0x000fea0003800000 */
[----:B------:R-:W-:Y:S05]  /*3250*/  BSYNC.RELIABLE B1 ;  /* 0x0000000000017941 */ /* 0x000fea0003800100 */
.L_x_6851:
        /* <DEDUP_REMOVED lines=348> */
.L_x_6856:
        /* <DEDUP_REMOVED lines=15> */
.L_x_6854:
[----:B------:R-:W-:Y:S05]  /*4910*/  BSYNC.RECONVERGENT B0 ;  /* 0x0000000000007941 */ /* 0x000fea0003800200 */
.L_x_6850:
        /* <DEDUP_REMOVED lines=351> */
.L_x_6857:
        /* <DEDUP_REMOVED lines=9> */
[----:B------:R-:W-:Y:S01]  /*5fa0*/  IADD3.X R3, PT, PT, RZ, UR5, RZ, P0, !PT ;  /* 0x00000005ff037c10 */ /* 0x000fe200087fe4ff */
[----:B--2---:R-:W-:-:S05]  /*5fb0*/  HADD2.F32 R9, -RZ, R4.H0_H0 ;  /* 0x20000004ff097230 */ /* 0x004fca0000004100 */
[----:B---3--:R-:W-:-:S05]  /*5fc0*/  FMUL.FTZ R9, R6, R9 ;  /* 0x0000000906097220 */ /* 0x008fca0000410000 */
[----:B------:R-:W-:-:S05]  /*5fd0*/  F2FP.F16.F32.PACK_AB R9, RZ, R9 ;  /* 0x00000009ff09723e */ /* 0x000fca00000000ff */
[----:B------:R-:W-:Y:S01]  /*5fe0*/  STG.E.U16 desc[UR6][R2.64], R9 ;  /* 0x0000000902007986 */ /* 0x000fe2000c101506 */
[----:B------:R-:W-:Y:S05]  /*5ff0*/  EXIT ;  /* 0x000000000000794d */ /* 0x000fea0003800000 */
.L_x_6858:
        /* <DEDUP_REMOVED lines=16> */
.L_x_27158:


//--------------------- .text._ZN2at6native27unrolled_elementwise_kernelIZZZNS0_49_GLOBAL__N__b919a28f_16_Normalization_cu_5c38458736batch_norm_elementwise_backward_evalERKNS_6TensorES5_S5_S5_ENKUlvE0_clEvENKUlvE1_clEvEUlN3c104HalfEfE_St5arrayIPcLm3EELi4E23TrivialOffsetCalculatorILi2EjESE_ILi1EjENS0_6memory15LoadWithoutCastENSH_16StoreWithoutCastEEEviT_T0_T2_T3_T4_T5_ --------------------------
	.section	.text._ZN2at6native27unrolled_elementwise_kernelIZZZNS0_49_GLOBAL__N__b919a28f_16_Normalization_cu_5c38458736batch_norm_elementwise_backward_evalERKNS_6TensorES5_S5_S5_ENKUlvE0_clEvENKUlvE1_clEvEUlN3c104HalfEfE_St5arrayIPcLm3EELi4E23TrivialOffsetCalculatorILi2EjESE_ILi1EjENS0_6memory15LoadWithoutCastENSH_16StoreWithoutCastEEEviT_T0_T2_T3_T4_T5_,"ax",@progbits
	.align	128
        .global         _ZN2at6native27unrolled_elementwise_kernelIZZZNS0_49_GLOBAL__N__b919a28f_16_Normalization_cu_5c38458736batch_norm_elementwise_backward_evalERKNS_6TensorES5_S5_S5_ENKUlvE0_clEvENKUlvE1_clEvEUlN3c104HalfEfE_St5arrayIPcLm3EELi4E23TrivialOffsetCalculatorILi2EjESE_ILi1EjENS0_6memory15LoadWithoutCastENSH_16StoreWithoutCastEEEviT_T0_T2_T3_T4_T5_
        .type           _ZN2at6native27unrolled_elementwise_kernelIZZZNS0_49_GLOBAL__N__b919a28f_16_Normalization_cu_5c38458736batch_norm_elementwise_backward_evalERKNS_6TensorES5_S5_S5_ENKUlvE0_clEvENKUlvE1_clEvEUlN3c104HalfEfE_St5arrayIPcLm3EELi4E23TrivialOffsetCalculatorILi2EjESE_ILi1EjENS0_6memory15LoadWithoutCastENSH_16StoreWithoutCastEEEviT_T0_T2_T3_T4_T5_,@function
        .size           _ZN2at6native27unrolled_elementwise_kernelIZZZNS0_49_GLOBAL__N__b919a28f_16_Normalization_cu_5c38458736batch_norm_elementwise_backward_evalERKNS_6TensorES5_S5_S5_ENKUlvE0_clEvENKUlvE1_clEvEUlN3c104HalfEfE_St5arrayIPcLm3EELi4E23TrivialOffsetCalculatorILi2EjESE_ILi1EjENS0_6memory15LoadWithoutCastENSH_16StoreWithoutCastEEEviT_T0_T2_T3_T4_T5_,(.L_x_27159 - _ZN2at6native27unrolled_elementwise_kernelIZZZNS0_49_GLOBAL__N__b919a28f_16_Normalization_cu_5c38458736batch_norm_elementwise_backward_evalERKNS_6TensorES5_S5_S5_ENKUlvE0_clEvENKUlvE1_clEvEUlN3c104HalfEfE_St5arrayIPcLm3EELi4E23TrivialOffsetCalculatorILi2EjESE_ILi1EjENS0_6memory15LoadWithoutCastENSH_16StoreWithoutCastEEEviT_T0_T2_T3_T4_T5_)
        .other          _ZN2at6native27unrolled_elementwise_kernelIZZZNS0_49_GLOBAL__N__b919a28f_16_Normalization_cu_5c38458736batch_norm_elementwise_backward_evalERKNS_6TensorES5_S5_S5_ENKUlvE0_clEvENKUlvE1_clEvEUlN3c104HalfEfE_St5arrayIPcLm3EELi4E23TrivialOffsetCalculatorILi2EjESE_ILi1EjENS0_6memory15LoadWithoutCastENSH_16StoreWithoutCastEEEviT_T0_T2_T3_T4_T5_,@"STO_CUDA_ENTRY STV_DEFAULT"
_ZN2at6native27unrolled_elementwise_kernelIZZZNS0_49_GLOBAL__N__b919a28f_16_Normalization_cu_5c38458736batch_norm_elementwise_backward_evalERKNS_6TensorES5_S5_S5_ENKUlvE0_clEvENKUlvE1_clEvEUlN3c104HalfEfE_St5arrayIPcLm3EELi4E23TrivialOffsetCalculatorILi2EjESE_ILi1EjENS0_6memory15LoadWithoutCastENSH_16StoreWithoutCastEEEviT_T0_T2_T3_T4_T5_:
.text._ZN2at6native27unrolled_elementwise_kernelIZZZNS0_49_GLOBAL__N__b919a28f_16_Normalization_cu_5c38458736batch_norm_elementwise_backward_evalERKNS_6TensorES5_S5_S5_ENKUlvE0_clEvENKUlvE1_clEvEUlN3c104HalfEfE_St5arrayIPcLm3EELi4E23TrivialOffsetCalculatorILi2EjESE_ILi1EjENS0_6memory15LoadWithoutCastENSH_16StoreWithoutCastEEEviT_T0_T2_T3_T4_T5_:
        /* <DEDUP_REMOVED lines=11> */
[----:B--2---:R-:W-:Y:S02]  /*00b0*/  MOV R0, R14 ;  /* 0x0000000e00007202 */ /* 0x004fe40000000f00 */
[----:B------:R-:W-:-:S05]  /*00c0*/  ISETP.GE.AND P0, PT, R14, R17, PT ;  /* 0x000000110e00720c */ /* 0x000fca0003f06270 */
        /* <DEDUP_REMOVED lines=17> */
[----:B--2---:R-:W-:-:S08]  /*01e0*/  @!P1 IMAD.WIDE.U32 R4, R21, 0x4, R4 ;  /* 0x0000000415049825 */ /* 0x004fd000078e0004 */
[----:B------:R-:W-:Y:S01]  /*01f0*/  @!P2 IMAD R25, R15, 0x200, R14 ;  /* 0x000002000f19a824 */ /* 0x000fe200078e020e */
[----:B------:R2:W4:Y:S03]  /*0200*/  @!P1 LDG.E.U16 R22, desc[UR4][R8.64] ;  /* 0x0000000408169981 */ /* 0x000526000c1e1500 */
[----:B0-----:R-:W-:Y:S01]  /*0210*/  @!P2 IMAD.WIDE.U32 R2, R25, 0x2, R2 ;  /* 0x000000021902a825 */ /* 0x001fe200078e0002 */
[----:B------:R-:W-:-:S03]  /*0220*/  MOV R21, RZ ;  /* 0x000000ff00157202 */ /* 0x000fc60000000f00 */
        /* <DEDUP_REMOVED lines=17> */
[----:B------:R-:W-:Y:S01]  /*0340*/  @!P0 IMAD R5, R15, 0x200, R0 ;  /* 0x000002000f058824 */ /* 0x000fe200078e0200 */
[C---:B------:R-:W-:Y:S01]  /*0350*/  IADD3 R12, PT, PT, R0.reuse, 0x80, RZ ;  /* 0x00000080000c7810 */ /* 0x040fe20007ffe0ff */
[----:B------:R-:W-:-:S03]  /*0360*/  VIADD R10, R0, 0x100 ;  /* 0x00000100000a7836 */ /* 0x000fc60000000000 */
[-C--:B------:R-:W-:Y:S02]  /*0370*/  ISETP.GE.AND P1, PT, R12, R17.reuse, PT ;  /* 0x000000110c00720c */ /* 0x080fe40003f26270 */
[----:B------:R-:W-:Y:S02]  /*0380*/  ISETP.GE.AND P2, PT, R10, R17, PT ;  /* 0x000000110a00720c */ /* 0x000fe40003f46270 */
[----:B------:R-:W-:Y:S02]  /*0390*/  IADD3 R10, PT, PT, R0, 0x180, RZ ;  /* 0x00000180000a7810 */ /* 0x000fe40007ffe0ff */
[----:B------:R-:W-:Y:S01]  /*03a0*/  @!P0 MOV R0, R12 ;  /* 0x0000000c00008202 */ /* 0x000fe20000000f00 */
[----:B-1----:R-:W-:-:S03]  /*03b0*/  @!P0 IMAD.WIDE.U32 R2, R5, 0x2, R2 ;  /* 0x0000000205028825 */ /* 0x002fc600078e0002 */
[----:B------:R-:W-:Y:S01]  /*03c0*/  ISETP.GE.AND P3, PT, R0, R17, PT ;  /* 0x000000110000720c */ /* 0x000fe20003f66270 */
[----:B------:R-:W-:Y:S01]  /*03d0*/  BSSY.RECONVERGENT B0, `(.L_x_6859) ;  /* 0x0000016000007945 */ /* 0x000fe20003800200 */
[----:B----4-:R-:W-:-:S05]  /*03e0*/  @!P0 HADD2.F32 R16, -RZ, R16.H0_H0 ;  /* 0x20000010ff108230 */ /* 0x010fca0000004100 */
[----:B------:R-:W-:-:S05]  /*03f0*/  @!P0 FMUL.FTZ R16, R16, R23 ;  /* 0x0000001710108220 */ /* 0x000fca0000410000 */
[----:B------:R-:W-:-:S05]  /*0400*/  @!P0 F2FP.F16.F32.PACK_AB R20, RZ, R16 ;  /* 0x00000010ff14823e */ /* 0x000fca00000000ff */
[----:B------:R0:W-:Y:S01]  /*0410*/  @!P0 STG.E.U16 desc[UR4][R2.64], R20 ;  /* 0x0000001402008986 */ /* 0x0001e2000c101504 */
[----:B------:R-:W-:Y:S02]  /*0420*/  @!P1 HADD2.F32 R22, -RZ, R22.H0_H0 ;  /* 0x20000016ff169230 */ /* 0x000fe40000004100 */
[----:B------:R-:W-:-:S05]  /*0430*/  @!P2 HADD2.F32 R24, -RZ, R24.H0_H0 ;  /* 0x20000018ff18a230 */ /* 0x000fca0000004100 */
[----:B------:R-:W-:Y:S01]  /*0440*/  @!P2 FMUL.FTZ R21, R24, R21 ;  /* 0x000000151815a220 */ /* 0x000fe20000410000 */
[----:B------:R-:W-:-:S04]  /*0450*/  @!P1 FMUL.FTZ R22, R22, R25 ;  /* 0x0000001916169220 */ /* 0x000fc80000410000 */
[----:B------:R-:W-:Y:S02]  /*0460*/  @!P2 F2FP.F16.F32.PACK_AB R19, RZ, R21 ;  /* 0x00000015ff13a23e */ /* 0x000fe400000000ff */
[----:B------:R-:W-:Y:S01]  /*0470*/  @!P1 F2FP.F16.F32.PACK_AB R18, RZ, R22 ;  /* 0x00000016ff12923e */ /* 0x000fe200000000ff */
[----:B0-----:R-:W-:Y:S06]  /*0480*/  @P3 BRA `(.L_x_6860) ;  /* 0x0000000000283947 */ /* 0x001fec0003800000 */
[----:B------:R-:W0:Y:S01]  /*0490*/  LDC.64 R2, c[0x0][0x388] ;  /* 0x0000e200ff027b82 */ /* 0x000e220000000a00 */
[----:B------:R-:W-:Y:S01]  /*04a0*/  IMAD R7, R15, 0x200, R0 ;  /* 0x000002000f077824 */ /* 0x000fe200078e0200 */
[----:B------:R-:W-:-:S04]  /*04b0*/  IADD3 R0, PT, PT, R0, 0x80, RZ ;  /* 0x0000008000007810 */ /* 0x000fc80007ffe0ff */
[----:B------:R-:W-:-:S13]  /*04c0*/  ISETP.GE.AND P0, PT, R0, R17, PT ;  /* 0x000000110000720c */ /* 0x000fda0003f06270 */
[----:B------:R-:W-:Y:S01]  /*04d0*/  @!P0 IMAD R5, R15, 0x200, R0 ;  /* 0x000002000f058824 */ /* 0x000fe200078e0200 */
[----:B------:R-:W-:Y:S01]  /*04e0*/  @!P0 IADD3 R0, PT, PT, R0, 0x80, RZ ;  /* 0x0000008000008810 */ /* 0x000fe20007ffe0ff */
[----:B0-----:R-:W-:-:S04]  /*04f0*/  IMAD.WIDE.U32 R6, R7, 0x2, R2 ;  /* 0x0000000207067825 */ /* 0x001fc800078e0002 */
[----:B------:R-:W-:Y:S01]  /*0500*/  @!P0 IMAD.WIDE.U32 R2, R5, 0x2, R2 ;  /* 0x0000000205028825 */ /* 0x000fe200078e0002 */
[----:B------:R0:W-:Y:S04]  /*0510*/  STG.E.U16 desc[UR4][R6.64], R18 ;  /* 0x0000001206007986 */ /* 0x0001e8000c101504 */
[----:B------:R0:W-:Y:S02]  /*0520*/  @!P0 STG.E.U16 desc[UR4][R2.64], R19 ;  /* 0x0000001302008986 */ /* 0x0001e4000c101504 */
.L_x_6860:
[----:B------:R-:W-:Y:S05]  /*0530*/  BSYNC.RECONVERGENT B0 ;  /* 0x0000000000007941 */ /* 0x000fea0003800200 */
.L_x_6859:
[-C--:B------:R-:W-:Y:S02]  /*0540*/  ISETP.GE.AND P1, PT, R0, R17.reuse, PT ;  /* 0x000000110000720c */ /* 0x080fe40003f26270 */
[----:B------:R-:W-:-:S11]  /*0550*/  ISETP.GE.AND P0, PT, R10, R17, PT ;  /* 0x000000110a00720c */ /* 0x000fd60003f06270 */
[----:B------:R-:W-:Y:S05]  /*0560*/  @P1 EXIT ;  /* 0x000000000000194d */ /* 0x000fea0003800000 */
[----:B0-----:R-:W0:Y:S01]  /*0570*/  LDC.64 R2, c[0x0][0x388] ;  /* 0x0000e200ff027b82 */ /* 0x001e220000000a00 */
[----:B-----5:R-:W-:Y:S01]  /*0580*/  @!P0 HADD2.F32 R5, -RZ, R8.H0_H0 ;  /* 0x20000008ff058230 */ /* 0x020fe20000004100 */
[----:B------:R-:W-:-:S04]  /*0590*/  LEA R15, R15, R0, 0x9 ;  /* 0x000000000f0f7211 */ /* 0x000fc800078e48ff */
[----:B------:R-:W-:-:S05]  /*05a0*/  @!P0 FMUL.FTZ R4, R5, R4 ;  /* 0x0000000405048220 */ /* 0x000fca0000410000 */
[----:B------:R-:W-:Y:S01]  /*05b0*/  @!P0 F2FP.F16.F32.PACK_AB R6, RZ, R4 ;  /* 0x00000004ff06823e */ /* 0x000fe200000000ff */
[----:B0-----:R-:W-:-:S05]  /*05c0*/  IMAD.WIDE.U32 R2, R15, 0x2, R2 ;  /* 0x000000020f027825 */ /* 0x001fca00078e0002 */
[----:B------:R-:W-:Y:S01]  /*05d0*/  STG.E.U16 desc[UR4][R2.64], R6 ;  /* 0x0000000602007986 */ /* 0x000fe2000c101504 */
[----:B------:R-:W-:Y:S05]  /*05e0*/  EXIT ;  /* 0x000000000000794d */ /* 0x000fea0003800000 */
.L_x_6861:
        /* <DEDUP_REMOVED lines=9> */
.L_x_27159:


//--------------------- .text._ZN2at6native29vectorized_elementwise_kernelILi2EZZZNS0_49_GLOBAL__N__b919a28f_16_Normalization_cu_5c38458736batch_norm_elementwise_backward_evalERKNS_6TensorES5_S5_S5_ENKUlvE0_clEvENKUlvE1_clEvEUlN3c104HalfEfE_St5arrayIPcLm3EEEEviT0_T1_ --------------------------
	.section	.text._ZN2at6native29vectorized_elementwise_kernelILi2EZZZNS0_49_GLOBAL__N__b919a28f_16_Normalization_cu_5c38458736batch_norm_elementwise_backward_evalERKNS_6TensorES5_S5_S5_ENKUlvE0_clEvENKUlvE1_clEvEUlN3c104HalfEfE_St5arrayIPcLm3EEEEviT0_T1_,"ax",@progbits
	.align	128
        .global         _ZN2at6native29vectorized_elementwise_kernelILi2EZZZNS0_49_GLOBAL__N__b919a28f_16_Normalization_cu_5c38458736batch_norm_elementwise_backward_evalERKNS_6TensorES5_S5_S5_ENKUlvE0_clEvENKUlvE1_clEvEUlN3c104HalfEfE_St5arrayIPcLm3EEEEviT0_T1_
        .type           _ZN2at6native29vectorized_elementwise_kernelILi2EZZZNS0_49_GLOBAL__N__b919a28f_16_Normalization_cu_5c38458736batch_norm_elementwise_backward_evalERKNS_6TensorES5_S5_S5_ENKUlvE0_clEvENKUlvE1_clEvEUlN3c104HalfEfE_St5arrayIPcLm3EEEEviT0_T1_,@function
        .size           _ZN2at6native29vectorized_elementwise_kernelILi2EZZZNS0_49_GLOBAL__N__b919a28f_16_Normalization_cu_5c38458736batch_norm_elementwise_backward_evalERKNS_6TensorES5_S5_S5_ENKUlvE0_clEvENKUlvE1_clEvEUlN3c104HalfEfE_St5arrayIPcLm3EEEEviT0_T1_,(.L_x_27160 - _ZN2at6native29vectorized_elementwise_kernelILi2EZZZNS0_49_GLOBAL__N__b919a28f_16_Normalization_cu_5c38458736batch_norm_elementwise_backward_evalERKNS_6TensorES5_S5_S5_ENKUlvE0_clEvENKUlvE1_clEvEUlN3c104HalfEfE_St5arrayIPcLm3EEEEviT0_T1_)
        .other          _ZN2at6native29vectorized_elementwise_kernelILi2EZZZNS0_49_GLOBAL__N__b919a28f_16_Normalization_cu_5c38458736batch_norm_elementwise_backward_evalERKNS_6TensorES5_S5_S5_ENKUlvE0_clEvENKUlvE1_clEvEUlN3c104HalfEfE_St5arrayIPcLm3EEEEviT0_T1_,@"STO_CUDA_ENTRY STV_DEFAULT"
_ZN2at6native29vectorized_elementwise_kernelILi2EZZZNS0_49_GLOBAL__N__b919a28f_16_Normalization_cu_5c38458736batch_norm_elementwise_backward_evalERKNS_6TensorES5_S5_S5_ENKUlvE0_clEvENKUlvE1_clEvEUlN3c104HalfEfE_St5arrayIPcLm3EEEEviT0_T1_:
.text._ZN2at6native29vectorized_elementwise_kernelILi2EZZZNS0_49_GLOBAL__N__b919a28f_16_Normalization_cu_5c38458736batch_norm_elementwise_backward_evalERKNS_6TensorES5_S5_S5_ENKUlvE0_clEvENKUlvE1_clEvEUlN3c104HalfEfE_St5arrayIPcLm3EEEEviT0_T1_:
        /* <DEDUP_REMOVED lines=16> */
[----:B0-----:R-:W-:-:S07]  /*0100*/  ISETP.GE.U32.AND P0, PT, R13, R2, PT ;  /* 0x000000020d00720c */ /* 0x001fce0003f06070 */
[----:B------:R-:W0:Y:S01]  /*0110*/  LDC.64 R10, c[0x0][0x390] ;  /* 0x0000e400ff0a7b82 */ /* 0x000e220000000a00 */
[----:B------:R-:W-:-:S07]  /*0120*/  MOV R3, R13 ;  /* 0x0000000d00037202 */ /* 0x000fce0000000f00 */
[----:B------:R-:W5:Y:S01]  /*0130*/  LDC.64 R30, c[0x0][0x390] ;  /* 0x0000e400ff1e7b82 */ /* 0x000f620000000a00 */
[----:B------:R-:W-:Y:S02]  /*0140*/  @!P0 VIADD R13, R3, 0x80 ;  /* 0x00000080030d8836 */ /* 0x000fe40000000000 */
[----:B------:R-:W-:-:S05]  /*0150*/  @!P0 IMAD.IADD R17, R0, 0x1, R3 ;  /* 0x0000000100118824 */ /* 0x000fca00078e0203 */
[----:B------:R-:W5:Y:S01]  /*0160*/  LDC.64 R32, c[0x0][0x398] ;  /* 0x0000e600ff207b82 */ /* 0x000f620000000a00 */
[----:B------:R-:W-:Y:S01]  /*0170*/  ISETP.GE.U32.AND P1, PT, R13, R2, PT ;  /* 0x000000020d00720c */ /* 0x000fe20003f26070 */
[----:B-1----:R-:W-:-:S04]  /*0180*/  @!P0 IMAD.WIDE.U32 R36, R17, 0x2, R36 ;  /* 0x0000000211248825 */ /* 0x002fc800078e0024 */
[----:B--2---:R-:W-:Y:S01]  /*0190*/  @!P0 IMAD.WIDE.U32 R34, R17, 0x4, R34 ;  /* 0x0000000411228825 */ /* 0x004fe200078e0022 */
[----:B------:R1:W2:Y:S04]  /*01a0*/  @!P0 LDG.E.U16 R27, desc[UR4][R36.64] ;  /* 0x00000004241b8981 */ /* 0x0002a8000c1e1500 */
[----:B------:R0:W2:Y:S03]  /*01b0*/  @!P0 LDG.E R23, desc[UR4][R34.64] ;  /* 0x0000000422178981 */ /* 0x0000a6000c1e1900 */
[----:B------:R-:W-:Y:S02]  /*01c0*/  @!P1 IADD3 R15, PT, PT, R0, R13, RZ ;  /* 0x0000000d000f9210 */ /* 0x000fe40007ffe0ff */
[----:B------:R-:W-:Y:S01]  /*01d0*/  @!P1 IADD3 R13, PT, PT, R13, 0x80, RZ ;  /* 0x000000800d0d9810 */ /* 0x000fe20007ffe0ff */
[----:B-1----:R-:W1:Y:S01]  /*01e0*/  LDC.64 R36, c[0x0][0x390] ;  /* 0x0000e400ff247b82 */ /* 0x002e620000000a00 */
[----:B------:R-:W-:Y:S01]  /*01f0*/  PRMT R22, RZ, 0x7610, R22 ;  /* 0x00007610ff167816 */ /* 0x000fe20000000016 */
[----:B---3--:R-:W-:Y:S01]  /*0200*/  @!P1 IMAD.WIDE.U32 R18, R15, 0x2, R18 ;  /* 0x000000020f129825 */ /* 0x008fe200078e0012 */
[----:B------:R-:W-:-:S03]  /*0210*/  ISETP.GE.U32.AND P2, PT, R13, R2, PT ;  /* 0x000000020d00720c */ /* 0x000fc60003f46070 */
[----:B----4-:R-:W-:Y:S01]  /*0220*/  @!P1 IMAD.WIDE.U32 R20, R15, 0x4, R20 ;  /* 0x000000040f149825 */ /* 0x010fe200078e0014 */
[----:B------:R-:W-:Y:S01]  /*0230*/  MOV R24, RZ ;  /* 0x000000ff00187202 */ /* 0x000fe20000000f00 */
[----:B------:R-:W3:Y:S01]  /*0240*/  LDC.64 R14, c[0x0][0x398] ;  /* 0x0000e600ff0e7b82 */ /* 0x000ee20000000a00 */
[----:B------:R-:W4:Y:S04]  /*0250*/  @!P1 LDG.E.U16 R25, desc[UR4][R18.64] ;  /* 0x0000000412199981 */ /* 0x000f28000c1e1500 */
[----:B------:R-:W4:Y:S03]  /*0260*/  @!P1 LDG.E R24, desc[UR4][R20.64] ;  /* 0x0000000414189981 */ /* 0x000f26000c1e1900 */
[----:B------:R-:W-:Y:S01]  /*0270*/  @!P2 IADD3 R17, PT, PT, R0, R13, RZ ;  /* 0x0000000d0011a210 */ /* 0x000fe20007ffe0ff */
[----:B------:R-:W-:Y:S01]  /*0280*/  @!P2 VIADD R13, R13, 0x80 ;  /* 0x000000800d0da836 */ /* 0x000fe20000000000 */
[----:B0-----:R-:W0:Y:S04]  /*0290*/  LDC.64 R34, c[0x0][0x398] ;  /* 0x0000e600ff227b82 */ /* 0x001e280000000a00 */
[----:B------:R-:W-:Y:S01]  /*02a0*/  ISETP.GE.U32.AND P0, PT, R13, R2, PT ;  /* 0x000000020d00720c */ /* 0x000fe20003f06070 */
[----:B------:R-:W-:-:S05]  /*02b0*/  @!P2 IMAD.WIDE.U32 R10, R17, 0x2, R10 ;  /* 0x00000002110aa825 */ /* 0x000fca00078e000a */
[----:B------:R5:W4:Y:S07]  /*02c0*/  @!P2 LDG.E.U16 R22, desc[UR4][R10.64] ;  /* 0x000000040a16a981 */ /* 0x000b2e000c1e1500 */
[----:B-----5:R-:W-:Y:S01]  /*02d0*/  @!P0 IADD3 R11, PT, PT, R0, R13, RZ ;  /* 0x0000000d000b8210 */ /* 0x020fe20007ffe0ff */
[----:B------:R-:W-:-:S05]  /*02e0*/  @!P0 VIADD R13, R13, 0x80 ;  /* 0x000000800d0d8836 */ /* 0x000fca0000000000 */
[----:B------:R-:W-:Y:S01]  /*02f0*/  ISETP.GE.U32.AND P1, PT, R13, R2, PT ;  /* 0x000000020d00720c */ /* 0x000fe20003f26070 */
[----:B------:R-:W-:Y:S01]  /*0300*/  HFMA2 R18, -RZ, RZ, 0, 0 ;  /* 0x00000000ff127431 */ /* 0x000fe200000001ff */
[----:B------:R-:W-:Y:S01]  /*0310*/  PRMT R20, RZ, 0x7610, R20 ;  /* 0x00007610ff147816 */ /* 0x000fe20000000014 */
[----:B------:R-:W-:Y:S01]  /*0320*/  @!P0 IMAD.WIDE.U32 R30, R11, 0x2, R30 ;  /* 0x000000020b1e8825 */ /* 0x000fe200078e001e */
[----:B------:R-:W-:-:S03]  /*0330*/  MOV R16, RZ ;  /* 0x000000ff00107202 */ /* 0x000fc60000000f00 */
[----:B---3--:R-:W-:Y:S01]  /*0340*/  @!P0 IMAD.WIDE.U32 R14, R11, 0x4, R14 ;  /* 0x000000040b0e8825 */ /* 0x008fe200078e000e */
[----:B------:R3:W5:Y:S03]  /*0350*/  @!P0 LDG.E.U16 R20, desc[UR4][R30.64] ;  /* 0x000000041e148981 */ /* 0x000766000c1e1500 */
[----:B------:R-:W-:Y:S01]  /*0360*/  @!P2 IMAD.WIDE.U32 R32, R17, 0x4, R32 ;  /* 0x000000041120a825 */ /* 0x000fe200078e0020 */
[----:B------:R-:W5:Y:S03]  /*0370*/  @!P0 LDG.E R16, desc[UR4][R14.64] ;  /* 0x000000040e108981 */ /* 0x000f66000c1e1900 */
[----:B------:R-:W-:Y:S01]  /*0380*/  @!P1 IMAD.IADD R11, R0, 0x1, R13 ;  /* 0x00000001000b9824 */ /* 0x000fe200078e020d */
[----:B------:R-:W-:Y:S01]  /*0390*/  @!P1 IADD3 R13, PT, PT, R13, 0x80, RZ ;  /* 0x000000800d0d9810 */ /* 0x000fe20007ffe0ff */
[----:B------:R1:W5:Y:S01]  /*03a0*/  @!P2 LDG.E R18, desc[UR4][R32.64] ;  /* 0x000000042012a981 */ /* 0x000362000c1e1900 */
[----:B---3--:R-:W3:Y:S02]  /*03b0*/  LDC.64 R30, c[0x0][0x398] ;  /* 0x0000e600ff1e7b82 */ /* 0x008ee40000000a00 */
[----:B------:R-:W-:-:S06]  /*03c0*/  ISETP.GE.U32.AND P0, PT, R13, R2, PT ;  /* 0x000000020d00720c */ /* 0x000fcc0003f06070 */
[----:B-1----:R-:W1:Y:S01]  /*03d0*/  LDC.64 R32, c[0x0][0x390] ;  /* 0x0000e400ff207b82 */ /* 0x002e620000000a00 */
[----:B------:R-:W-:Y:S01]  /*03e0*/  PRMT R19, RZ, 0x7610, R19 ;  /* 0x00007610ff137816 */ /* 0x000fe20000000013 */
[----:B------:R-:W-:Y:S02]  /*03f0*/  HFMA2 R10, -RZ, RZ, 0, 0 ;  /* 0x00000000ff0a7431 */ /* 0x000fe400000001ff */
[----:B------:R-:W-:-:S04]  /*0400*/  @!P1 IMAD.WIDE.U32 R36, R11, 0x2, R36 ;  /* 0x000000020b249825 */ /* 0x000fc800078e0024 */
[----:B0-----:R-:W-:Y:S01]  /*0410*/  @!P1 IMAD.WIDE.U32 R34, R11, 0x4, R34 ;  /* 0x000000040b229825 */ /* 0x001fe200078e0022 */
[----:B------:R0:W5:Y:S03]  /*0420*/  @!P1 LDG.E.U16 R19, desc[UR4][R36.64] ;  /* 0x0000000424139981 */ /* 0x000166000c1e1500 */
[----:B------:R-:W-:Y:S01]  /*0430*/  @!P0 IMAD.IADD R15, R0, 0x1, R13 ;  /* 0x00000001000f8824 */ /* 0x000fe200078e020d */
[----:B------:R-:W-:Y:S01]  /*0440*/  @!P0 IADD3 R13, PT, PT, R13, 0x80, RZ ;  /* 0x000000800d0d8810 */ /* 0x000fe20007ffe0ff */
[----:B------:R1:W5:Y:S03]  /*0450*/  @!P1 LDG.E R10, desc[UR4][R34.64] ;  /* 0x00000004220a9981 */ /* 0x000366000c1e1900 */
[----:B------:R-:W-:Y:S01]  /*0460*/  ISETP.GE.U32.AND P1, PT, R13, R2, PT ;  /* 0x000000020d00720c */ /* 0x000fe20003f26070 */
[C---:B---3--:R-:W-:Y:S01]  /*0470*/  @!P0 IMAD.WIDE.U32 R30, R15.reuse, 0x4, R30 ;  /* 0x000000040f1e8825 */ /* 0x048fe200078e001e */
[----:B------:R-:W-:Y:S01]  /*0480*/  MOV R14, RZ ;  /* 0x000000ff000e7202 */ /* 0x000fe20000000f00 */
[----:B0-----:R-:W0:Y:S01]  /*0490*/  LDC.64 R36, c[0x0][0x390] ;  /* 0x0000e400ff247b82 */ /* 0x001e220000000a00 */
[----:B------:R-:W-:Y:S01]  /*04a0*/  PRMT R11, RZ, 0x7610, R11 ;  /* 0x00007610ff0b7816 */ /* 0x000fe2000000000b */
[----:B-1----:R-:W-:-:S03]  /*04b0*/  @!P0 IMAD.WIDE.U32 R32, R15, 0x2, R32 ;  /* 0x000000020f208825 */ /* 0x002fc600078e0020 */
[----:B------:R1:W3:Y:S03]  /*04c0*/  @!P0 LDG.E R14, desc[UR4][R30.64] ;  /* 0x000000041e0e8981 */ /* 0x0002e6000c1e1900 */
[----:B------:R-:W0:Y:S01]  /*04d0*/  LDC.64 R34, c[0x0][0x398] ;  /* 0x0000e600ff227b82 */ /* 0x000e220000000a00 */
[----:B------:R1:W3:Y:S07]  /*04e0*/  @!P0 LDG.E.U16 R11, desc[UR4][R32.64] ;  /* 0x00000004200b8981 */ /* 0x0002ee000c1e1500 */
[----:B-1----:R-:W1:Y:S01]  /*04f0*/  LDC.64 R30, c[0x0][0x390] ;  /* 0x0000e400ff1e7b82 */ /* 0x002e620000000a00 */
[----:B------:R-:W-:Y:S01]  /*0500*/  @!P1 IMAD.IADD R32, R0, 0x1, R13 ;  /* 0x0000000100209824 */ /* 0x000fe200078e020d */
[----:B------:R-:W-:-:S04]  /*0510*/  @!P1 IADD3 R13, PT, PT, R13, 0x80, RZ ;  /* 0x000000800d0d9810 */ /* 0x000fc80007ffe0ff */
[----:B------:R-:W-:-:S13]  /*0520*/  ISETP.GE.U32.AND P0, PT, R13, R2, PT ;  /* 0x000000020d00720c */ /* 0x000fda0003f06070 */
[----:B------:R-:W-:Y:S02]  /*0530*/  @!P0 IADD3 R15, PT, PT, R0, R13, RZ ;  /* 0x0000000d000f8210 */ /* 0x000fe40007ffe0ff */
[----:B------:R-:W-:-:S03]  /*0540*/  PRMT R13, RZ, 0x7610, R13 ;  /* 0x00007610ff0d7816 */ /* 0x000fc6000000000d */
[----:B-1----:R-:W-:-:S05]  /*0550*/  @!P0 IMAD.WIDE.U32 R30, R15, 0x2, R30 ;  /* 0x000000020f1e8825 */ /* 0x002fca00078e001e */
[----:B------:R1:W3:Y:S02]  /*0560*/  @!P0 LDG.E.U16 R13, desc[UR4][R30.64] ;  /* 0x000000041e0d8981 */ /* 0x0002e4000c1e1500 */
[----:B-1----:R-:W1:Y:S01]  /*0570*/  LDC.64 R30, c[0x0][0x398] ;  /* 0x0000e600ff1e7b82 */ /* 0x002e620000000a00 */
[----:B------:R-:W-:Y:S01]  /*0580*/  PRMT R17, RZ, 0x7610, R17 ;  /* 0x00007610ff117816 */ /* 0x000fe20000000011 */
[----:B0-----:R-:W-:-:S04]  /*0590*/  @!P1 IMAD.WIDE.U32 R36, R32, 0x2, R36 ;  /* 0x0000000220249825 */ /* 0x001fc800078e0024 */
[----:B------:R-:W-:Y:S01]  /*05a0*/  @!P1 IMAD.WIDE.U32 R32, R32, 0x4, R34 ;  /* 0x0000000420209825 */ /* 0x000fe200078e0022 */
[----:B------:R-:W3:Y:S03]  /*05b0*/  @!P1 LDG.E.U16 R17, desc[UR4][R36.64] ;  /* 0x0000000424119981 */ /* 0x000ee6000c1e1500 */
[----:B------:R-:W-:-:S06]  /*05c0*/  IMAD.MOV.U32 R12, RZ, RZ, RZ ;  /* 0x000000ffff0c7224 */ /* 0x000fcc00078e00ff */
[----:B------:R2:W3:Y:S01]  /*05d0*/  @!P1 LDG.E R12, desc[UR4][R32.64] ;  /* 0x00000004200c9981 */ /* 0x0004e2000c1e1900 */
[----:B-1----:R-:W-:-:S04]  /*05e0*/  @!P0 IMAD.WIDE.U32 R34, R15, 0x4, R30 ;  /* 0x000000040f228825 */ /* 0x002fc800078e001e */
[----:B------:R-:W-:-:S06]  /*05f0*/  HFMA2 R15, -RZ, RZ, 0, 0 ;  /* 0x00000000ff0f7431 */ /* 0x000fcc00000001ff */
[----:B------:R-:W3:Y:S01]  /*0600*/  @!P0 LDG.E R15, desc[UR4][R34.64] ;  /* 0x00000004220f8981 */ /* 0x000ee2000c1e1900 */
[C---:B------:R-:W-:Y:S02]  /*0610*/  IADD3 R21, PT, PT, R3.reuse, 0x80, RZ ;  /* 0x0000008003157810 */ /* 0x040fe40007ffe0ff */
[-C--:B------:R-:W-:Y:S02]  /*0620*/  ISETP.GE.U32.AND P0, PT, R3, R2.reuse, PT ;  /* 0x000000020300720c */ /* 0x080fe40003f06070 */
[----:B------:R-:W-:-:S11]  /*0630*/  ISETP.GE.U32.AND P4, PT, R21, R2, PT ;  /* 0x000000021500720c */ /* 0x000fd60003f86070 */
[----:B------:R-:W0:Y:S01]  /*0640*/  @!P0 LDC.64 R30, c[0x0][0x388] ;  /* 0x0000e200ff1e8b82 */ /* 0x000e220000000a00 */
[----:B------:R-:W-:Y:S04]  /*0650*/  BSSY.RECONVERGENT B0, `(.L_x_6863) ;  /* 0x0000055000007945 */ /* 0x000fe80003800200 */
[----:B------:R-:W-:Y:S01]  /*0660*/  BSSY.RELIABLE B1, `(.L_x_6864) ;  /* 0x000004d000017945 */ /* 0x000fe20003800100 */
[----:B--2---:R-:W-:-:S05]  /*0670*/  @!P0 HADD2.F32 R32, -RZ, R27.H0_H0 ;  /* 0x2000001bff208230 */ /* 0x004fca0000004100 */
[----:B------:R-:W-:Y:S01]  /*0680*/  @!P0 FMUL.FTZ R23, R32, R23 ;  /* 0x0000001720178220 */ /* 0x000fe20000410000 */
[----:B------:R-:W-:-:S04]  /*0690*/  IADD3 R27, PT, PT, R3, 0x200, RZ ;  /* 0x00000200031b7810 */ /* 0x000fc80007ffe0ff */
[----:B------:R-:W-:Y:S01]  /*06a0*/  @!P0 F2FP.F16.F32.PACK_AB R26, RZ, R23 ;  /* 0x00000017ff1a823e */ /* 0x000fe200000000ff */
[----:B----4-:R-:W-:-:S05]  /*06b0*/  @!P4 HADD2.F32 R25, -RZ, R25.H0_H0 ;  /* 0x20000019ff19c230 */ /* 0x010fca0000004100 */
[----:B------:R-:W-:Y:S01]  /*06c0*/  @!P4 FMUL.FTZ R24, R25, R24 ;  /* 0x000000181918c220 */ /* 0x000fe20000410000 */
[C---:B------:R-:W-:Y:S02]  /*06d0*/  VIADD R25, R3.reuse, 0x100 ;  /* 0x0000010003197836 */ /* 0x040fe40000000000 */
[----:B------:R-:W-:-:S03]  /*06e0*/  VIADD R23, R3, 0x280 ;  /* 0x0000028003177836 */ /* 0x000fc60000000000 */
[-C--:B------:R-:W-:Y:S02]  /*06f0*/  ISETP.GE.U32.AND P1, PT, R25, R2.reuse, PT ;  /* 0x000000021900720c */ /* 0x080fe40003f26070 */
[----:B------:R-:W-:Y:S02]  /*0700*/  IADD3 R25, PT, PT, R3, 0x180, RZ ;  /* 0x0000018003197810 */ /* 0x000fe40007ffe0ff */
[-C--:B------:R-:W-:Y:S01]  /*0710*/  ISETP.GE.U32.AND P6, PT, R23, R2.reuse, PT ;  /* 0x000000021700720c */ /* 0x080fe20003fc6070 */
[----:B------:R-:W-:Y:S01]  /*0720*/  VIADD R23, R3, 0x380 ;  /* 0x0000038003177836 */ /* 0x000fe20000000000 */
[-C--:B------:R-:W-:Y:S02]  /*0730*/  ISETP.GE.U32.AND P2, PT, R25, R2.reuse, PT ;  /* 0x000000021900720c */ /* 0x080fe40003f46070 */
[----:B------:R-:W-:Y:S02]  /*0740*/  ISETP.GE.U32.AND P3, PT, R27, R2, PT ;  /* 0x000000021b00720c */ /* 0x000fe40003f66070 */
[----:B------:R-:W-:-:S02]  /*0750*/  IADD3 R25, PT, PT, R3, 0x300, RZ ;  /* 0x0000030003197810 */ /* 0x000fc40007ffe0ff */
[----:B------:R-:W-:Y:S02]  /*0760*/  @!P0 IADD3 R27, PT, PT, R0, R3, RZ ;  /* 0x00000003001b8210 */ /* 0x000fe40007ffe0ff */
[----:B------:R-:W-:Y:S02]  /*0770*/  @!P4 F2FP.F16.F32.PACK_AB R28, RZ, R24 ;  /* 0x00000018ff1cc23e */ /* 0x000fe400000000ff */
[-C--:B------:R-:W-:Y:S02]  /*0780*/  ISETP.GE.U32.AND P5, PT, R25, R2.reuse, PT ;  /* 0x000000021900720c */ /* 0x080fe40003fa6070 */
[----:B------:R-:W-:Y:S01]  /*0790*/  ISETP.GE.U32.AND P4, PT, R23, R2, PT ;  /* 0x000000021700720c */ /* 0x000fe20003f86070 */
[----:B0-----:R-:W-:Y:S01]  /*07a0*/  @!P0 IMAD.WIDE.U32 R30, R27, 0x2, R30 ;  /* 0x000000021b1e8825 */ /* 0x001fe200078e001e */
[----:B------:R-:W-:-:S04]  /*07b0*/  @!P0 MOV R3, R21 ;  /* 0x0000001500038202 */ /* 0x000fc80000000f00 */
[----:B------:R0:W-:Y:S01]  /*07c0*/  @!P0 STG.E.U16 desc[UR4][R30.64], R26 ;  /* 0x0000001a1e008986 */ /* 0x0001e2000c101504 */
[----:B------:R-:W-:Y:S01]  /*07d0*/  ISETP.GE.U32.AND P0, PT, R3, R2, PT ;  /* 0x000000020300720c */ /* 0x000fe20003f06070 */
[----:B------:R-:W-:Y:S02]  /*07e0*/  @!P1 HADD2.F32 R23, -RZ, R22.H0_H0 ;  /* 0x20000016ff179230 */ /* 0x000fe40000004100 */
[----:B-----5:R-:W-:-:S05]  /*07f0*/  @!P2 HADD2.F32 R21, -RZ, R20.H0_H0 ;  /* 0x20000014ff15a230 */ /* 0x020fca0000004100 */
[----:B------:R-:W-:Y:S01]  /*0800*/  @!P2 FMUL.FTZ R16, R21, R16 ;  /* 0x000000101510a220 */ /* 0x000fe20000410000 */
[----:B------:R-:W-:-:S04]  /*0810*/  @!P1 FMUL.FTZ R18, R23, R18 ;  /* 0x0000001217129220 */ /* 0x000fc80000410000 */
[----:B------:R-:W-:Y:S02]  /*0820*/  @!P2 F2FP.F16.F32.PACK_AB R5, RZ, R16 ;  /* 0x00000010ff05a23e */ /* 0x000fe400000000ff */
[----:B------:R-:W-:Y:S01]  /*0830*/  @!P1 F2FP.F16.F32.PACK_AB R4, RZ, R18 ;  /* 0x00000012ff04923e */ /* 0x000fe200000000ff */
[----:B------:R-:W-:-:S05]  /*0840*/  @!P3 HADD2.F32 R19, -RZ, R19.H0_H0 ;  /* 0x20000013ff13b230 */ /* 0x000fca0000004100 */
[----:B------:R-:W-:-:S05]  /*0850*/  @!P3 FMUL.FTZ R10, R19, R10 ;  /* 0x0000000a130ab220 */ /* 0x000fca0000410000 */
[----:B------:R-:W-:Y:S01]  /*0860*/  @!P3 F2FP.F16.F32.PACK_AB R6, RZ, R10 ;  /* 0x0000000aff06b23e */ /* 0x000fe200000000ff */
[----:B---3--:R-:W-:-:S05]  /*0870*/  @!P6 HADD2.F32 R11, -RZ, R11.H0_H0 ;  /* 0x2000000bff0be230 */ /* 0x008fca0000004100 */
[----:B------:R-:W-:-:S05]  /*0880*/  @!P6 FMUL.FTZ R11, R11, R14 ;  /* 0x0000000e0b0be220 */ /* 0x000fca0000410000 */
[----:B------:R-:W-:Y:S01]  /*0890*/  @!P6 F2FP.F16.F32.PACK_AB R7, RZ, R11 ;  /* 0x0000000bff07e23e */ /* 0x000fe200000000ff */
[----:B------:R-:W-:Y:S02]  /*08a0*/  @!P4 HADD2.F32 R20, -RZ, R13.H0_H0 ;  /* 0x2000000dff14c230 */ /* 0x000fe40000004100 */
[----:B------:R-:W-:-:S05]  /*08b0*/  @!P5 HADD2.F32 R17, -RZ, R17.H0_H0 ;  /* 0x20000011ff11d230 */ /* 0x000fca0000004100 */
[----:B------:R-:W-:-:S05]  /*08c0*/  @!P5 FMUL.FTZ R12, R17, R12 ;  /* 0x0000000c110cd220 */ /* 0x000fca0000410000 */
[----:B------:R-:W-:Y:S01]  /*08d0*/  @!P5 F2FP.F16.F32.PACK_AB R8, RZ, R12 ;  /* 0x0000000cff08d23e */ /* 0x000fe200000000ff */
[----:B------:R-:W-:-:S05]  /*08e0*/  @!P4 FMUL.FTZ R15, R20, R15 ;  /* 0x0000000f140fc220 */ /* 0x000fca0000410000 */
[----:B------:R-:W-:Y:S01]  /*08f0*/  @!P4 F2FP.F16.F32.PACK_AB R9, RZ, R15 ;  /* 0x0000000fff09c23e */ /* 0x000fe200000000ff */
        /* <DEDUP_REMOVED lines=9> */
[----:B------:R-:W-:Y:S02]  /*0990*/  IADD3 R13, PT, PT, R0, R3, RZ ;  /* 0x00000003000d7210 */ /* 0x000fe40007ffe0ff */
[----:B------:R-:W-:-:S03]  /*09a0*/  IADD3 R3, PT, PT, R3, 0x80, RZ ;  /* 0x0000008003037810 */ /* 0x000fc60007ffe0ff */
[----:B0-----:R-:W-:-:S05]  /*09b0*/  IMAD.WIDE.U32 R10, R13, 0x2, R10 ;  /* 0x000000020d0a7825 */ /* 0x001fca00078e000a */
[----:B------:R0:W-:Y:S02]  /*09c0*/  STG.E.U16 desc[UR4][R10.64], R4 ;  /* 0x000000040a007986 */ /* 0x0001e4000c101504 */
.L_x_6865:
[----:B------:R-:W-:-:S13]  /*09d0*/  ISETP.GE.U32.AND P0, PT, R3, R2, PT ;  /* 0x000000020300720c */ /* 0x000fda0003f06070 */
[----:B------:R-:W-:Y:S05]  /*09e0*/  @P0 BRA `(.L_x_6867) ;  /* 0x0000000000300947 */ /* 0x000fea0003800000 */
[----:B0-----:R-:W0:Y:S01]  /*09f0*/  LDC.64 R10, c[0x0][0x388] ;  /* 0x0000e200ff0a7b82 */ /* 0x001e220000000a00 */
[----:B------:R-:W-:Y:S01]  /*0a00*/  IMAD.IADD R13, R0, 0x1, R3 ;  /* 0x00000001000d7824 */ /* 0x000fe200078e0203 */
[----:B------:R-:W-:-:S03]  /*0a10*/  IADD3 R3, PT, PT, R3, 0x80, RZ ;  /* 0x0000008003037810 */ /* 0x000fc60007ffe0ff */
[----:B0-----:R-:W-:-:S05]  /*0a20*/  IMAD.WIDE.U32 R10, R13, 0x2, R10 ;  /* 0x000000020d0a7825 */ /* 0x001fca00078e000a */
[----:B------:R1:W-:Y:S02]  /*0a30*/  STG.E.U16 desc[UR4][R10.64], R5 ;  /* 0x000000050a007986 */ /* 0x0003e4000c101504 */
.L_x_6866:
[----:B------:R-:W-:-:S13]  /*0a40*/  ISETP.GE.U32.AND P0, PT, R3, R2, PT ;  /* 0x000000020300720c */ /* 0x000fda0003f06070 */
[----:B------:R-:W-:Y:S05]  /*0a50*/  @P0 BRA `(.L_x_6868) ;  /* 0x0000000000340947 */ /* 0x000fea0003800000 */
[----:B-1----:R-:W1:Y:S01]  /*0a60*/  LDC.64 R4, c[0x0][0x388] ;  /* 0x0000e200ff047b82 */ /* 0x002e620000000a00 */
[----:B0-----:R-:W-:Y:S01]  /*0a70*/  IADD3 R11, PT, PT, R0, R3, RZ ;  /* 0x00000003000b7210 */ /* 0x001fe20007ffe0ff */
[----:B------:R-:W-:-:S04]  /*0a80*/  VIADD R3, R3, 0x80 ;  /* 0x0000008003037836 */ /* 0x000fc80000000000 */
[----:B-1----:R-:W-:-:S05]  /*0a90*/  IMAD.WIDE.U32 R4, R11, 0x2, R4 ;  /* 0x000000020b047825 */ /* 0x002fca00078e0004 */
[----:B------:R1:W-:Y:S02]  /*0aa0*/  STG.E.U16 desc[UR4][R4.64], R6 ;  /* 0x0000000604007986 */ /* 0x0003e4000c101504 */
.L_x_6867:
[----:B------:R-:W-:-:S13]  /*0ab0*/  ISETP.GE.U32.AND P0, PT, R3, R2, PT ;  /* 0x000000020300720c */ /* 0x000fda0003f06070 */
[----:B------:R-:W-:Y:S05]  /*0ac0*/  @P0 BREAK.RELIABLE B1 ;  /* 0x0000000000010942 */ /* 0x000fea0003800100 */
[----:B------:R-:W-:Y:S05]  /*0ad0*/  @P0 BRA `(.L_x_6869) ;  /* 0x0000000000300947 */ /* 0x000fea0003800000 */
[----:B01----:R-:W0:Y:S01]  /*0ae0*/  LDC.64 R4, c[0x0][0x388] ;  /* 0x0000e200ff047b82 */ /* 0x003e220000000a00 */
[----:B------:R-:W-:Y:S02]  /*0af0*/  IADD3 R11, PT, PT, R0, R3, RZ ;  /* 0x00000003000b7210 */ /* 0x000fe40007ffe0ff */
[----:B------:R-:W-:-:S03]  /*0b00*/  IADD3 R3, PT, PT, R3, 0x80, RZ ;  /* 0x0000008003037810 */ /* 0x000fc60007ffe0ff */
[----:B0-----:R-:W-:-:S05]  /*0b10*/  IMAD.WIDE.U32 R4, R11, 0x2, R4 ;  /* 0x000000020b047825 */ /* 0x001fca00078e0004 */
[----:B------:R2:W-:Y:S02]  /*0b20*/  STG.E.U16 desc[UR4][R4.64], R7 ;  /* 0x0000000704007986 */ /* 0x0005e4000c101504 */
.L_x_6868:
[----:B------:R-:W-:Y:S05]  /*0b30*/  BSYNC.RELIABLE B1 ;  /* 0x0000000000017941 */ /* 0x000fea0003800100 */
.L_x_6864:
[----:B------:R-:W-:-:S13]  /*0b40*/  ISETP.GE.U32.AND P0, PT, R3, R2, PT ;  /* 0x000000020300720c */ /* 0x000fda0003f06070 */
[----:B-12---:R-:W1:Y:S01]  /*0b50*/  @!P0 LDC.64 R4, c[0x0][0x388] ;  /* 0x0000e200ff048b82 */ /* 0x006e620000000a00 */
[----:B------:R-:W-:Y:S01]  /*0b60*/  @!P0 IMAD.IADD R7, R0, 0x1, R3 ;  /* 0x0000000100078824 */ /* 0x000fe200078e0203 */
[----:B------:R-:W-:-:S03]  /*0b70*/  @!P0 IADD3 R3, PT, PT, R3, 0x80, RZ ;  /* 0x0000008003038810 */ /* 0x000fc60007ffe0ff */
[----:B-1----:R-:W-:-:S05]  /*0b80*/  @!P0 IMAD.WIDE.U32 R4, R7, 0x2, R4 ;  /* 0x0000000207048825 */ /* 0x002fca00078e0004 */
[----:B------:R2:W-:Y:S02]  /*0b90*/  @!P0 STG.E.U16 desc[UR4][R4.64], R8 ;  /* 0x0000000804008986 */ /* 0x0005e4000c101504 */
.L_x_6869:
[----:B------:R-:W-:Y:S05]  /*0ba0*/  BSYNC.RECONVERGENT B0 ;  /* 0x0000000000007941 */ /* 0x000fea0003800200 */
.L_x_6863:
        /* <DEDUP_REMOVED lines=8> */
.L_x_6862:
        /* <DEDUP_REMOVED lines=17> */
[----:B------:R-:W-:-:S04]  /*0d40*/  IMAD.WIDE.U32 R12, R2, 0x4, R12 ;  /* 0x00000004020c7825 */ /* 0x000fc800078e000c */
[--C-:B--2---:R-:W-:Y:S02]  /*0d50*/  HADD2.F32 R21, -RZ, R3.reuse.H0_H0 ;  /* 0x20000003ff157230 */ /* 0x104fe40000004100 */
[----:B------:R-:W-:Y:S02]  /*0d60*/  HADD2.F32 R22, -RZ, R3.H1_H1 ;  /* 0x30000003ff167230 */ /* 0x000fe40000004100 */
[--C-:B----4-:R-:W-:Y:S02]  /*0d70*/  HADD2.F32 R3, -RZ, R18.reuse.H0_H0 ;  /* 0x20000012ff037230 */ /* 0x110fe40000004100 */
[----:B------:R-:W-:Y:S02]  /*0d80*/  HADD2.F32 R18, -RZ, R18.H1_H1 ;  /* 0x30000012ff127230 */ /* 0x000fe40000004100 */
[--C-:B-----5:R-:W-:Y:S02]  /*0d90*/  HADD2.F32 R15, -RZ, R20.reuse.H0_H0 ;  /* 0x20000014ff0f7230 */ /* 0x120fe40000004100 */
[----:B------:R-:W-:-:S02]  /*0da0*/  HADD2.F32 R20, -RZ, R20.H1_H1 ;  /* 0x30000014ff147230 */ /* 0x000fc40000004100 */
[----:B------:R-:W-:Y:S01]  /*0db0*/  FMUL.FTZ R3, R6, R3 ;  /* 0x0000000306037220 */ /* 0x000fe20000410000 */
[----:B------:R-:W-:Y:S01]  /*0dc0*/  FMUL.FTZ R18, R7, R18 ;  /* 0x0000001207127220 */ /* 0x000fe20000410000 */
[--C-:B------:R-:W-:Y:S02]  /*0dd0*/  HADD2.F32 R7, -RZ, R19.reuse.H0_H0 ;  /* 0x20000013ff077230 */ /* 0x100fe40000004100 */
[----:B------:R-:W-:Y:S02]  /*0de0*/  HADD2.F32 R6, -RZ, R19.H1_H1 ;  /* 0x30000013ff067230 */ /* 0x000fe40000004100 */
[----:B------:R-:W-:Y:S01]  /*0df0*/  FMUL.FTZ R8, R8, R21 ;  /* 0x0000001508087220 */ /* 0x000fe20000410000 */
[----:B------:R-:W-:Y:S01]  /*0e00*/  FMUL.FTZ R9, R9, R22 ;  /* 0x0000001609097220 */ /* 0x000fe20000410000 */
[----:B------:R-:W-:Y:S01]  /*0e10*/  FMUL.FTZ R4, R4, R7 ;  /* 0x0000000704047220 */ /* 0x000fe20000410000 */
[----:B------:R-:W-:Y:S01]  /*0e20*/  FMUL.FTZ R5, R5, R6 ;  /* 0x0000000605057220 */ /* 0x000fe20000410000 */
[----:B------:R-:W-:Y:S01]  /*0e30*/  FMUL.FTZ R10, R10, R15 ;  /* 0x0000000f0a0a7220 */ /* 0x000fe20000410000 */
[----:B------:R-:W-:Y:S01]  /*0e40*/  FMUL.FTZ R11, R11, R20 ;  /* 0x000000140b0b7220 */ /* 0x000fe20000410000 */
[----:B------:R-:W-:-:S02]  /*0e50*/  F2FP.F16.F32.PACK_AB R9, R9, R8 ;  /* 0x000000080909723e */ /* 0x000fc400000000ff */
[----:B------:R-:W-:Y:S02]  /*0e60*/  F2FP.F16.F32.PACK_AB R3, R18, R3 ;  /* 0x000000031203723e */ /* 0x000fe400000000ff */
[----:B------:R-:W-:Y:S02]  /*0e70*/  F2FP.F16.F32.PACK_AB R5, R5, R4 ;  /* 0x000000040505723e */ /* 0x000fe400000000ff */
[----:B------:R-:W-:Y:S01]  /*0e80*/  F2FP.F16.F32.PACK_AB R11, R11, R10 ;  /* 0x0000000a0b0b723e */ /* 0x000fe200000000ff */
[----:B------:R-:W-:Y:S04]  /*0e90*/  STG.E desc[UR4][R12.64], R9 ;  /* 0x000000090c007986 */ /* 0x000fe8000c101904 */
[----:B------:R-:W-:Y:S04]  /*0ea0*/  STG.E desc[UR4][R12.64+0x200], R3 ;  /* 0x000200030c007986 */ /* 0x000fe8000c101904 */
[----:B------:R-:W-:Y:S04]  /*0eb0*/  STG.E desc[UR4][R12.64+0x400], R5 ;  /* 0x000400050c007986 */ /* 0x000fe8000c101904 */
[----:B------:R-:W-:Y:S01]  /*0ec0*/  STG.E desc[UR4][R12.64+0x600], R11 ;  /* 0x0006000b0c007986 */ /* 0x000fe2000c101904 */
[----:B------:R-:W-:Y:S05]  /*0ed0*/  EXIT ;  /* 0x000000000000794d */ /* 0x000fea0003800000 */
.L_x_6870:
        /* <DEDUP_REMOVED lines=10> */
.L_x_27160:


//--------------------- .text._ZN2at6native29vectorized_elementwise_kernelILi4EZZZNS0_49_GLOBAL__N__b919a28f_16_Normalization_cu_5c38458736batch_norm_elementwise_backward_evalERKNS_6TensorES5_S5_S5_ENKUlvE0_clEvENKUlvE1_clEvEUlN3c104HalfEfE_St5arrayIPcLm3EEEEviT0_T1_ --------------------------
	.section	.text._ZN2at6native29vectorized_elementwise_kernelILi4EZZZNS0_49_GLOBAL__N__b919a28f_16_Normalization_cu_5c38458736batch_norm_elementwise_backward_evalERKNS_6TensorES5_S5_S5_ENKUlvE0_clEvENKUlvE1_clEvEUlN3c104HalfEfE_St5arrayIPcLm3EEEEviT0_T1_,"ax",@progbits
	.align	128
        .global         _ZN2at6native29vectorized_elementwise_kernelILi4EZZZNS0_49_GLOBAL__N__b919a28f_16_Normalization_cu_5c38458736batch_norm_elementwise_backward_evalERKNS_6TensorES5_S5_S5_ENKUlvE0_clEvENKUlvE1_clEvEUlN3c104HalfEfE_St5arrayIPcLm3EEEEviT0_T1_
        .type           _ZN2at6native29vectorized_elementwise_kernelILi4EZZZNS0_49_GLOBAL__N__b919a28f_16_Normalization_cu_5c38458736batch_norm_elementwise_backward_evalERKNS_6TensorES5_S5_S5_ENKUlvE0_clEvENKUlvE1_clEvEUlN3c104HalfEfE_St5arrayIPcLm3EEEEviT0_T1_,@function
        .size           _ZN2at6native29vectorized_elementwise_kernelILi4EZZZNS0_49_GLOBAL__N__b919a28f_16_Normalization_cu_5c38458736batch_norm_elementwise_backward_evalERKNS_6TensorES5_S5_S5_ENKUlvE0_clEvENKUlvE1_clEvEUlN3c104HalfEfE_St5arrayIPcLm3EEEEviT0_T1_,(.L_x_27161 - _ZN2at6native29vectorized_elementwise_kernelILi4EZZZNS0_49_GLOBAL__N__b919a28f_16_Normalization_cu_5c38458736batch_norm_elementwise_backward_evalERKNS_6TensorES5_S5_S5_ENKUlvE0_clEvENKUlvE1_clEvEUlN3c104HalfEfE_St5arrayIPcLm3EEEEviT0_T1_)
        .other          _ZN2at6native29vectorized_elementwise_kernelILi4EZZZNS0_49_GLOBAL__N__b919a28f_16_Normalization_cu_5c38458736batch_norm_elementwise_backward_evalERKNS_6TensorES5_S5_S5_ENKUlvE0_clEvENKUlvE1_clEvEUlN3c104HalfEfE_St5arrayIPcLm3EEEEviT0_T1_,@"STO_CUDA_ENTRY STV_DEFAULT"
_ZN2at6native29vectorized_elementwise_kernelILi4EZZZNS0_49_GLOBAL__N__b919a28f_16_Normalization_cu_5c38458736batch_norm_elementwise_backward_evalERKNS_6TensorES5_S5_S5_ENKUlvE0_clEvENKUlvE1_clEvEUlN3c104HalfEfE_St5arrayIPcLm3EEEEviT0_T1_:
.text._ZN2at6native29vectorized_elementwise_kernelILi4EZZZNS0_49_GLOBAL__N__b919a28f_16_Normalization_cu_5c38458736batch_norm_elementwise_backward_evalERKNS_6TensorES5_S5_S5_ENKUlvE0_clEvENKUlvE1_clEvEUlN3c104HalfEfE_St5arrayIPcLm3EEEEviT0_T1_:
        /* <DEDUP_REMOVED lines=157> */
.L_x_6874:
[----:B------:R-:W-:-:S13]  /*09d0*/  ISETP.GE.U32.AND P0, PT, R3, R2, PT ;  /* 0x000000020300720c */ /* 0x000fda0003f06070 */
[----:B------:R-:W-:Y:S05]  /*09e0*/  @P0 BRA `(.L_x_6876) ;  /* 0x0000000000300947 */ /* 0x000fea0003800000 */
[----:B0-----:R-:W0:Y:S01]  /*09f0*/  LDC.64 R10, c[0x0][0x388] ;  /* 0x0000e200ff0a7b82 */ /* 0x001e220000000a00 */
[----:B------:R-:W-:Y:S01]  /*0a00*/  IMAD.IADD R13, R0, 0x1, R3 ;  /* 0x00000001000d7824 */ /* 0x000fe200078e0203 */
[----:B------:R-:W-:-:S03]  /*0a10*/  IADD3 R3, PT, PT, R3, 0x80, RZ ;  /* 0x0000008003037810 */ /* 0x000fc60007ffe0ff */
[----:B0-----:R-:W-:-:S05]  /*0a20*/  IMAD.WIDE.U32 R10, R13, 0x2, R10 ;  /* 0x000000020d0a7825 */ /* 0x001fca00078e000a */
[----:B------:R1:W-:Y:S02]  /*0a30*/  STG.E.U16 desc[UR4][R10.64], R5 ;  /* 0x000000050a007986 */ /* 0x0003e4000c101504 */
.L_x_6875:
[----:B------:R-:W-:-:S13]  /*0a40*/  ISETP.GE.U32.AND P0, PT, R3, R2, PT ;  /* 0x000000020300720c */ /* 0x000fda0003f06070 */
[----:B------:R-:W-:Y:S05]  /*0a50*/  @P0 BRA `(.L_x_6877) ;  /* 0x0000000000340947 */ /* 0x000fea0003800000 */
[----:B-1----:R-:W1:Y:S01]  /*0a60*/  LDC.64 R4, c[0x0][0x388] ;  /* 0x0000e200ff047b82 */ /* 0x002e620000000a00 */
[----:B0-----:R-:W-:Y:S01]  /*0a70*/  IADD3 R11, PT, PT, R0, R3, RZ ;  /* 0x00000003000b7210 */ /* 0x001fe20007ffe0ff */
[----:B------:R-:W-:-:S04]  /*0a80*/  VIADD R3, R3, 0x80 ;  /* 0x0000008003037836 */ /* 0x000fc80000000000 */
[----:B-1----:R-:W-:-:S05]  /*0a90*/  IMAD.WIDE.U32 R4, R11, 0x2, R4 ;  /* 0x000000020b047825 */ /* 0x002fca00078e0004 */
[----:B------:R1:W-:Y:S02]  /*0aa0*/  STG.E.U16 desc[UR4][R4.64], R6 ;  /* 0x0000000604007986 */ /* 0x0003e4000c101504 */
.L_x_6876:
        /* <DEDUP_REMOVED lines=8> */
.L_x_6877:
[----:B------:R-:W-:Y:S05]  /*0b30*/  BSYNC.RELIABLE B1 ;  /* 0x0000000000017941 */ /* 0x000fea0003800100 */
.L_x_6873:
[----:B------:R-:W-:-:S13]  /*0b40*/  ISETP.GE.U32.AND P0, PT, R3, R2, PT ;  /* 0x000000020300720c */ /* 0x000fda0003f06070 */
[----:B-12---:R-:W1:Y:S01]  /*0b50*/  @!P0 LDC.64 R4, c[0x0][0x388] ;  /* 0x0000e200ff048b82 */ /* 0x006e620000000a00 */
[----:B------:R-:W-:Y:S01]  /*0b60*/  @!P0 IMAD.IADD R7, R0, 0x1, R3 ;  /* 0x0000000100078824 */ /* 0x000fe200078e0203 */
[----:B------:R-:W-:-:S03]  /*0b70*/  @!P0 IADD3 R3, PT, PT, R3, 0x80, RZ ;  /* 0x0000008003038810 */ /* 0x000fc60007ffe0ff */
[----:B-1----:R-:W-:-:S05]  /*0b80*/  @!P0 IMAD.WIDE.U32 R4, R7, 0x2, R4 ;  /* 0x0000000207048825 */ /* 0x002fca00078e0004 */
[----:B------:R2:W-:Y:S02]  /*0b90*/  @!P0 STG.E.U16 desc[UR4][R4.64], R8 ;  /* 0x0000000804008986 */ /* 0x0005e4000c101504 */
.L_x_6878:
[----:B------:R-:W-:Y:S05]  /*0ba0*/  BSYNC.RECONVERGENT B0 ;  /* 0x0000000000007941 */ /* 0x000fea0003800200 */
.L_x_6872:
        /* <DEDUP_REMOVED lines=8> */
.L_x_6871:
        /* <DEDUP_REMOVED lines=13> */
[----:B------:R-:W-:-:S04]  /*0d00*/  IMAD.WIDE.U32 R16, R12, 0x8, R16 ;  /* 0x000000080c107825 */ /* 0x000fc800078e0010 */
[--C-:B--2---:R-:W-:Y:S02]  /*0d10*/  HADD2.F32 R13, -RZ, R2.reuse.H0_H0 ;  /* 0x20000002ff0d7230 */ /* 0x104fe40000004100 */
[----:B------:R-:W-:Y:S02]  /*0d20*/  HADD2.F32 R2, -RZ, R2.H1_H1 ;  /* 0x30000002ff027230 */ /* 0x000fe40000004100 */
[--C-:B------:R-:W-:Y:S02]  /*0d30*/  HADD2.F32 R23, -RZ, R3.reuse.H0_H0 ;  /* 0x20000003ff177230 */ /* 0x100fe40000004100 */
[----:B------:R-:W-:Y:S02]  /*0d40*/  HADD2.F32 R0, -RZ, R3.H1_H1 ;  /* 0x30000003ff007230 */ /* 0x000fe40000004100 */
[--C-:B----4-:R-:W-:Y:S02]  /*0d50*/  HADD2.F32 R3, -RZ, R14.reuse.H0_H0 ;  /* 0x2000000eff037230 */ /* 0x110fe40000004100 */
[----:B-----5:R-:W-:Y:S01]  /*0d60*/  FMUL.FTZ R8, R8, R13 ;  /* 0x0000000d08087220 */ /* 0x020fe20000410000 */
[----:B------:R-:W-:Y:S01]  /*0d70*/  FMUL.FTZ R9, R9, R2 ;  /* 0x0000000209097220 */ /* 0x000fe20000410000 */
[----:B------:R-:W-:-:S02]  /*0d80*/  HADD2.F32 R14, -RZ, R14.H1_H1 ;  /* 0x3000000eff0e7230 */ /* 0x000fc40000004100 */
        /* <DEDUP_REMOVED lines=12> */
[----:B------:R-:W-:Y:S04]  /*0e50*/  STG.E.64 desc[UR4][R16.64], R8 ;  /* 0x0000000810007986 */ /* 0x000fe8000c101b04 */
[----:B------:R-:W-:Y:S01]  /*0e60*/  STG.E.64 desc[UR4][R16.64+0x400], R14 ;  /* 0x0004000e10007986 */ /* 0x000fe2000c101b04 */
[----:B------:R-:W-:Y:S05]  /*0e70*/  EXIT ;  /* 0x000000000000794d */ /* 0x000fea0003800000 */
.L_x_6879:
        /* <DEDUP_REMOVED lines=16> */
.L_x_27161:


//--------------------- .text._ZN2at6native29vectorized_elementwise_kernelILi8EZZZNS0_49_GLOBAL__N__b919a28f_16_Normalization_cu_5c38458736batch_norm_elementwise_backward_evalERKNS_6TensorES5_S5_S5_ENKUlvE0_clEvENKUlvE1_clEvEUlN3c104HalfEfE_St5arrayIPcLm3EEEEviT0_T1_ --------------------------
	.section	.text._ZN2at6native29vectorized_elementwise_kernelILi8EZZZNS0_49_GLOBAL__N__b919a28f_16_Normalization_cu_5c38458736batch_norm_elementwise_backward_evalERKNS_6TensorES5_S5_S5_ENKUlvE0_clEvENKUlvE1_clEvEUlN3c104HalfEfE_St5arrayIPcLm3EEEEviT0_T1_,"ax",@progbits
	.align	128
        .global         _ZN2at6native29vectorized_elementwise_kernelILi8EZZZNS0_49_GLOBAL__N__b919a28f_16_Normalization_cu_5c38458736batch_norm_elementwise_backward_evalERKNS_6TensorES5_S5_S5_ENKUlvE0_clEvENKUlvE1_clEvEUlN3c104HalfEfE_St5arrayIPcLm3EEEEviT0_T1_
        .type           _ZN2at6native29vectorized_elementwise_kernelILi8EZZZNS0_49_GLOBAL__N__b919a28f_16_Normalization_cu_5c38458736batch_norm_elementwise_backward_evalERKNS_6TensorES5_S5_S5_ENKUlvE0_clEvENKUlvE1_clEvEUlN3c104HalfEfE_St5arrayIPcLm3EEEEviT0_T1_,@function
        .size           _ZN2at6native29vectorized_elementwise_kernelILi8EZZZNS0_49_GLOBAL__N__b919a28f_16_Normalization_cu_5c38458736batch_norm_elementwise_backward_evalERKNS_6TensorES5_S5_S5_ENKUlvE0_clEvENKUlvE1_clEvEUlN3c104HalfEfE_St5arrayIPcLm3EEEEviT0_T1_,(.L_x_27162 - _ZN2at6native29vectorized_elementwise_kernelILi8EZZZNS0_49_GLOBAL__N__b919a28f_16_Normalization_cu_5c38458736batch_norm_elementwise_backward_evalERKNS_6TensorES5_S5_S5_ENKUlvE0_clEvENKUlvE1_clEvEUlN3c104HalfEfE_St5arrayIPcLm3EEEEviT0_T1_)
        .other          _ZN2at6native29vectorized_elementwise_kernelILi8EZZZNS0_49_GLOBAL__N__b919a28f_16_Normalization_cu_5c38458736batch_norm_elementwise_backward_evalERKNS_6TensorES5_S5_S5_ENKUlvE0_clEvENKUlvE1_clEvEUlN3c104HalfEfE_St5arrayIPcLm3EEEEviT0_T1_,@"STO_CUDA_ENTRY STV_DEFAULT"
_ZN2at6native29vectorized_elementwise_kernelILi8EZZZNS0_49_GLOBAL__N__b919a28f_16_Normalization_cu_5c38458736batch_norm_elementwise_backward_evalERKNS_6TensorES5_S5_S5_ENKUlvE0_clEvENKUlvE1_clEvEUlN3c104HalfEfE_St5arrayIPcLm3EEEEviT0_T1_:
.text._ZN2at6native29vectorized_elementwise_kernelILi8EZZZNS0_49_GLOBAL__N__b919a28f_16_Normalization_cu_5c38458736batch_norm_elementwise_backward_evalERKNS_6TensorES5_S5_S5_ENKUlvE0_clEvENKUlvE1_clEvEUlN3c104HalfEfE_St5arrayIPcLm3EEEEviT0_T1_:
[----:B------:R-:W-:Y:S01]  /*0000*/  LDC R1, c[0x0][0x37c] ;  /* 0x0000df00ff017b82 */ /* 0x000fe20000000800 */
[----:B------:R-:W-:Y:S05]  /*0010*/  EXIT ;  /* 0x000000000000794d */ /* 0x000fea0003800000 */
.L_x_6880:
        /* <DEDUP_REMOVED lines=14> */
.L_x_27162:


//--------------------- .text._ZN2at6native18elementwise_kernelILi128ELi4EZNS0_15gpu_kernel_implIZZZNS0_49_GLOBAL__N__b919a28f_16_Normalization_cu_5c38458736batch_norm_elementwise_backward_evalERKNS_6TensorES6_S6_S6_ENKUlvE0_clEvENKUlvE0_clEvEUlffE_EEvRNS_18TensorIteratorBaseERKT_EUliE_EEviT1_ --------------------------
	.section	.text._ZN2at6native18elementwise_kernelILi128ELi4EZNS0_15gpu_kernel_implIZZZNS0_49_GLOBAL__N__b919a28f_16_Normalization_cu_5c38458736batch_norm_elementwise_backward_evalERKNS_6TensorES6_S6_S6_ENKUlvE0_clEvENKUlvE0_clEvEUlffE_EEvRNS_18TensorIteratorBaseERKT_EUliE_EEviT1_,"ax",@progbits
	.align	128
        .global         _ZN2at6native18elementwise_kernelILi128ELi4EZNS0_15gpu_kernel_implIZZZNS0_49_GLOBAL__N__b919a28f_16_Normalization_cu_5c38458736batch_norm_elementwise_backward_evalERKNS_6TensorES6_S6_S6_ENKUlvE0_clEvENKUlvE0_clEvEUlffE_EEvRNS_18TensorIteratorBaseERKT_EUliE_EEviT1_
        .type           _ZN2at6native18elementwise_kernelILi128ELi4EZNS0_15gpu_kernel_implIZZZNS0_49_GLOBAL__N__b919a28f_16_Normalization_cu_5c38458736batch_norm_elementwise_backward_evalERKNS_6TensorES6_S6_S6_ENKUlvE0_clEvENKUlvE0_clEvEUlffE_EEvRNS_18TensorIteratorBaseERKT_EUliE_EEviT1_,@function
        .size           _ZN2at6native18elementwise_kernelILi128ELi4EZNS0_15gpu_kernel_implIZZZNS0_49_GLOBAL__N__b919a28f_16_Normalization_cu_5c38458736batch_norm_elementwise_backward_evalERKNS_6TensorES6_S6_S6_ENKUlvE0_clEvENKUlvE0_clEvEUlffE_EEvRNS_18TensorIteratorBaseERKT_EUliE_EEviT1_,(.L_x_27163 - _ZN2at6native18elementwise_kernelILi128ELi4EZNS0_15gpu_kernel_implIZZZNS0_49_GLOBAL__N__b919a28f_16_Normalization_cu_5c38458736batch_norm_elementwise_backward_evalERKNS_6TensorES6_S6_S6_ENKUlvE0_clEvENKUlvE0_clEvEUlffE_EEvRNS_18TensorIteratorBaseERKT_EUliE_EEviT1_)
        .other          _ZN2at6native18elementwise_kernelILi128ELi4EZNS0_15gpu_kernel_implIZZZNS0_49_GLOBAL__N__b919a28f_16_Normalization_cu_5c38458736batch_norm_elementwise_backward_evalERKNS_6TensorES6_S6_S6_ENKUlvE0_clEvENKUlvE0_clEvEUlffE_EEvRNS_18TensorIteratorBaseERKT_EUliE_EEviT1_,@"STO_CUDA_ENTRY STV_DEFAULT"
_ZN2at6native18elementwise_kernelILi128ELi4EZNS0_15gpu_kernel_implIZZZNS0_49_GLOBAL__N__b919a28f_16_Normalization_cu_5c38458736batch_norm_elementwise_backward_evalERKNS_6TensorES6_S6_S6_ENKUlvE0_clEvENKUlvE0_clEvEUlffE_EEvRNS_18TensorIteratorBaseERKT_EUliE_EEviT1_:
.text._ZN2at6native18elementwise_kernelILi128ELi4EZNS0_15gpu_kernel_implIZZZNS0_49_GLOBAL__N__b919a28f_16_Normalization_cu_5c38458736batch_norm_elementwise_backward_evalERKNS_6TensorES6_S6_S6_ENKUlvE0_clEvENKUlvE0_clEvEUlffE_EEvRNS_18TensorIteratorBaseERKT_EUliE_EEviT1_:
        /* <DEDUP_REMOVED lines=19> */
[----:B------:R-:W-:Y:S02]  /*0130*/  HFMA2 R16, -RZ, RZ, 0, 0 ;  /* 0x00000000ff107431 */ /* 0x000fe400000001ff */
        /* <DEDUP_REMOVED lines=351> */
.L_x_6883:
[----:B------:R-:W0:Y:S01]  /*1730*/  LDCU.64 UR6, c[0x0][0x5f0] ;  /* 0x0000be00ff0677ac */ /* 0x000e220008000a00 */
[----:B------:R-:W-:Y:S01]  /*1740*/  BSSY.RECONVERGENT B6, `(.L_x_6884) ;  /* 0x00000e5000067945 */ /* 0x000fe20003800200 */
[----:B------:R-:W-:-:S04]  /*1750*/  UPRMT UR4, UR39, 0x9910, URZ ;  /* 0x0000991027047896 */ /* 0x000fc800080000ff */
[----:B------:R-:W-:Y:S01]  /*1760*/  UISETP.GT.AND UP0, UPT, UR4, 0x9, UPT ;  /* 0x000000090400788c */ /* 0x000fe2000bf04270 */
[----:B0-----:R-:W-:-:S04]  /*1770*/  IADD3 R2, P0, PT, R0, UR6, RZ ;  /* 0x0000000600027c10 */ /* 0x001fc8000ff1e0ff */
        /* <DEDUP_REMOVED lines=13> */
.L_x_6888:
[----:B------:R-:W2:Y:S02]  /*1850*/  LDG.E.U8 R2, desc[UR36][R2.64] ;  /* 0x0000002402027981 */ /* 0x000ea4000c1e1100 */
[----:B--2---:R-:W-:Y:S01]  /*1860*/  I2FP.F32.U32 R19, R2 ;  /* 0x0000000200137245 */ /* 0x004fe20000201000 */
[----:B------:R-:W-:Y:S06]  /*1870*/  BRA `(.L_x_6890) ;  /* 0x0000000c00447947 */ /* 0x000fec0003800000 */
.L_x_6887:
        /* <DEDUP_REMOVED lines=9> */
.L_x_6892:
[----:B------:R-:W2:Y:S02]  /*1910*/  LDG.E R2, desc[UR36][R2.64] ;  /* 0x0000002402027981 */ /* 0x000ea4000c1e1900 */
[----:B--2---:R-:W-:Y:S01]  /*1920*/  I2FP.F32.S32 R19, R2 ;  /* 0x0000000200137245 */ /* 0x004fe20000201400 */
[----:B------:R-:W-:Y:S06]  /*1930*/  BRA `(.L_x_6890) ;  /* 0x0000000c00147947 */ /* 0x000fec0003800000 */
.L_x_6891:
[----:B------:R-:W2:Y:S02]  /*1940*/  LDG.E.U16 R2, desc[UR36][R2.64] ;  /* 0x0000002402027981 */ /* 0x000ea4000c1e1500 */
[----:B--2---:R2:W3:Y:S01]  /*1950*/  I2F.S16 R19, R2 ;  /* 0x0000000200137306 */ /* 0x0044e20000101400 */
[----:B------:R-:W-:Y:S05]  /*1960*/  BRA `(.L_x_6890) ;  /* 0x0000000c00087947 */ /* 0x000fea0003800000 */
.L_x_6886:
        /* <DEDUP_REMOVED lines=8> */
.L_x_6894:
[----:B------:R-:W2:Y:S02]  /*19f0*/  LDG.E.U16 R2, desc[UR36][R2.64] ;  /* 0x0000002402027981 */ /* 0x000ea4000c1e1500 */
[----:B--2---:R-:W-:Y:S01]  /*1a00*/  HADD2.F32 R19, -RZ, R2.H0_H0 ;  /* 0x20000002ff137230 */ /* 0x004fe20000004100 */
[----:B------:R-:W-:Y:S06]  /*1a10*/  BRA `(.L_x_6890) ;  /* 0x0000000800dc7947 */ /* 0x000fec0003800000 */
.L_x_6893:
        /* <DEDUP_REMOVED lines=8> */
.L_x_6896:
[----:B------:R-:W2:Y:S02]  /*1aa0*/  LDG.E.U16 R2, desc[UR36][R2.64] ;  /* 0x0000002402027981 */ /* 0x000ea4000c1e1500 */
[----:B--2---:R-:W-:Y:S01]  /*1ab0*/  HADD2.F32 R19, -RZ, R2.H0_H0 ;  /* 0x20000002ff137230 */ /* 0x004fe20000004100 */
[----:B------:R-:W-:Y:S06]  /*1ac0*/  BRA `(.L_x_6890) ;  /* 0x0000000800b07947 */ /* 0x000fec0003800000 */
.L_x_6895:
        /* <DEDUP_REMOVED lines=11> */
.L_x_6885:
        /* <DEDUP_REMOVED lines=12> */
.L_x_6899:
        /* <DEDUP_REMOVED lines=11> */
.L_x_6898:
        /* <DEDUP_REMOVED lines=14> */
[----:B------:R-:W-:Y:S01]  /*1dd0*/  VIADD R5, R4, 0xfffffffc ;  /* 0xfffffffc04057836 */ /* 0x000fe20000000000 */
[----:B------:R-:W-:-:S04]  /*1de0*/  IADD3 R4, PT, PT, R0, 0x1000000, RZ ;  /* 0x0100000000047810 */ /* 0x000fc80007ffe0ff */
[----:B------:R-:W-:Y:S01]  /*1df0*/  SHF.L.U32 R6, R0, R5, RZ ;  /* 0x0000000500067219 */ /* 0x000fe200000006ff */
[----:B------:R-:W-:Y:S01]  /*1e00*/  IMAD.SHL.U32 R5, R5, 0x800000, RZ ;  /* 0x0080000005057824 */ /* 0x000fe200078e00ff */
[----:B------:R-:W-:-:S04]  /*1e10*/  SHF.R.S32.HI R4, RZ, 0x8, R4 ;  /* 0x00000008ff047819 */ /* 0x000fc80000011404 */
[----:B------:R-:W-:-:S05]  /*1e20*/  LEA.HI R5, R6, -R5, RZ, 0x1c ;  /* 0x8000000506057211 */ /* 0x000fca00078fe0ff */
[----:B------:R-:W-:-:S05]  /*1e30*/  VIADD R5, R5, 0x3c000000 ;  /* 0x3c00000005057836 */ /* 0x000fca0000000000 */
[----:B------:R-:W-:-:S04]  /*1e40*/  LOP3.LUT R4, R5, 0x7f800000, R4, 0xf8, !PT ;  /* 0x7f80000005047812 */ /* 0x000fc800078ef804 */
[----:B------:R-:W-:-:S04]  /*1e50*/  SEL R4, R4, RZ, P0 ;  /* 0x000000ff04047207 */ /* 0x000fc80000000000 */
[----:B------:R-:W-:Y:S01]  /*1e60*/  LOP3.LUT R19, R4, 0x80000000, R19, 0xf8, !PT ;  /* 0x8000000004137812 */ /* 0x000fe200078ef813 */
[----:B------:R-:W-:Y:S06]  /*1e70*/  BRA `(.L_x_6890) ;  /* 0x0000000400c47947 */ /* 0x000fec0003800000 */
.L_x_6901:
[----:B------:R-:W2:Y:S02]  /*1e80*/  LDG.E.U8 R2, desc[UR36][R2.64] ;  /* 0x0000002402027981 */ /* 0x000ea4000c1e1100 */
[C---:B--2---:R-:W-:Y:S01]  /*1e90*/  IMAD.SHL.U32 R4, R2.reuse, 0x2000000, RZ ;  /* 0x0200000002047824 */ /* 0x044fe200078e00ff */
[----:B------:R-:W-:-:S04]  /*1ea0*/  SHF.L.U32 R5, R2, 0x8, RZ ;  /* 0x0000000802057819 */ /* 0x000fc800000006ff */
        /* <DEDUP_REMOVED lines=9> */
.L_x_6900:
[----:B------:R-:W2:Y:S02]  /*1f40*/  LDG.E.U16 R2, desc[UR36][R2.64] ;  /* 0x0000002402027981 */ /* 0x000ea4000c1e1500 */
[----:B--2---:R-:W-:Y:S01]  /*1f50*/  IMAD.U32 R19, R2, 0x10000, RZ ;  /* 0x0001000002137824 */ /* 0x004fe200078e00ff */
[----:B------:R-:W-:Y:S06]  /*1f60*/  BRA `(.L_x_6890) ;  /* 0x0000000400887947 */ /* 0x000fec0003800000 */
.L_x_6897:
        /* <DEDUP_REMOVED lines=11> */
.L_x_6904:
        /* <DEDUP_REMOVED lines=20> */
.L_x_6906:
[----:B------:R-:W-:Y:S05]  /*2160*/  BSYNC.RECONVERGENT B0 ;  /* 0x0000000000007941 */ /* 0x000fea0003800200 */
.L_x_6905:
[----:B------:R-:W-:Y:S02]  /*2170*/  SHF.L.U32 R0, R0, 0x14, RZ ;  /* 0x0000001400007819 */ /* 0x000fe400000006ff */
[----:B------:R-:W-:-:S04]  /*2180*/  LEA R2, R2, 0x3b800000, 0x17 ;  /* 0x3b80000002027811 */ /* 0x000fc800078eb8ff */
[----:B------:R-:W-:Y:S01]  /*2190*/  LOP3.LUT R19, R2, R0, R19, 0xfe, !PT ;  /* 0x0000000002137212 */ /* 0x000fe200078efe13 */
[----:B------:R-:W-:Y:S06]  /*21a0*/  BRA `(.L_x_6890) ;  /* 0x0000000000f87947 */ /* 0x000fec0003800000 */
.L_x_6903:
        /* <DEDUP_REMOVED lines=20> */
.L_x_6908:
[----:B------:R-:W-:Y:S05]  /*22f0*/  BSYNC.RECONVERGENT B0 ;  /* 0x0000000000007941 */ /* 0x000fea0003800200 */
.L_x_6907:
[----:B------:R-:W-:Y:S01]  /*2300*/  IMAD.SHL.U32 R0, R0, 0x200000, RZ ;  /* 0x0020000000007824 */ /* 0x000fe200078e00ff */
[----:B------:R-:W-:-:S04]  /*2310*/  LEA R2, R2, 0x37800000, 0x17 ;  /* 0x3780000002027811 */ /* 0x000fc800078eb8ff */
[----:B------:R-:W-:Y:S01]  /*2320*/  LOP3.LUT R19, R2, R0, R19, 0xfe, !PT ;  /* 0x0000000002137212 */ /* 0x000fe200078efe13 */
[----:B------:R-:W-:Y:S06]  /*2330*/  BRA `(.L_x_6890) ;  /* 0x0000000000947947 */ /* 0x000fec0003800000 */
.L_x_6902:
[----:B------:R-:W-:-:S09]  /*2340*/  UISETP.NE.AND UP0, UPT, UR4, 0x1c, UPT ;  /* 0x0000001c0400788c */ /* 0x000fd2000bf05270 */
[----:B------:R-:W-:Y:S05]  /*2350*/  BRA.U !UP0, `(.L_x_6909) ;  /* 0x0000000108847547 */ /* 0x000fea000b800000 */
[----:B------:R-:W-:-:S09]  /*2360*/  UISETP.NE.AND UP0, UPT, UR4, 0x1d, UPT ;  /* 0x0000001d0400788c */ /* 0x000fd2000bf05270 */
[----:B------:R-:W-:Y:S05]  /*2370*/  BRA.U !UP0, `(.L_x_6910) ;  /* 0x0000000108707547 */ /* 0x000fea000b800000 */
[----:B------:R-:W-:-:S09]  /*2380*/  UISETP.NE.AND UP0, UPT, UR4, 0x2c, UPT ;  /* 0x0000002c0400788c */ /* 0x000fd2000bf05270 */
[----:B------:R-:W-:Y:S05]  /*2390*/  BRA.U !UP0, `(.L_x_6911) ;  /* 0x0000000108487547 */ /* 0x000fea000b800000 */
.L_x_6889:
        /* <DEDUP_REMOVED lines=16> */
.L_x_6912:
[----:B------:R-:W-:Y:S01]  /*24a0*/  MOV R19, RZ ;  /* 0x000000ff00137202 */ /* 0x000fe20000000f00 */
[----:B------:R-:W-:Y:S06]  /*24b0*/  BRA `(.L_x_6890) ;  /* 0x0000000000347947 */ /* 0x000fec0003800000 */
.L_x_6911:
        /* <DEDUP_REMOVED lines=8> */
.L_x_6910:
[----:B------:R-:W2:Y:S02]  /*2540*/  LDG.E.64 R2, desc[UR36][R2.64] ;  /* 0x0000002402027981 */ /* 0x000ea4000c1e1b00 */
[----:B--2---:R0:W1:Y:S02]  /*2550*/  I2F.U64 R19, R2 ;  /* 0x0000000200137312 */ /* 0x0040640000301000 */
[----:B01----:R-:W-:Y:S05]  /*2560*/  BRA `(.L_x_6890) ;  /* 0x0000000000087947 */ /* 0x003fea0003800000 */
.L_x_6909:
[----:B------:R-:W2:Y:S02]  /*2570*/  LDG.E R2, desc[UR36][R2.64] ;  /* 0x0000002402027981 */ /* 0x000ea4000c1e1900 */
[----:B--2---:R-:W-:-:S07]  /*2580*/  I2FP.F32.U32 R19, R2 ;  /* 0x0000000200137245 */ /* 0x004fce0000201000 */
.L_x_6890:
[----:B------:R-:W-:Y:S05]  /*2590*/  BSYNC.RECONVERGENT B6 ;  /* 0x0000000000067941 */ /* 0x000fea0003800200 */
.L_x_6884:
[----:B------:R-:W0:Y:S01]  /*25a0*/  LDCU.64 UR6, c[0x0][0x5f8] ;  /* 0x0000bf00ff0677ac */ /* 0x000e220008000a00 */
[----:B------:R-:W-:Y:S01]  /*25b0*/  BSSY.RECONVERGENT B6, `(.L_x_6913) ;  /* 0x00000e5000067945 */ /* 0x000fe20003800200 */
[----:B------:R-:W-:-:S04]  /*25c0*/  UPRMT UR4, UR42, 0x9910, URZ ;  /* 0x000099102a047896 */ /* 0x000fc800080000ff */
[----:B------:R-:W-:Y:S01]  /*25d0*/  UISETP.GT.AND UP0, UPT, UR4, 0x9, UPT ;  /* 0x000000090400788c */ /* 0x000fe2000bf04270 */
[----:B012-4-:R-:W-:-:S05]  /*25e0*/  IADD3 R2, P0, PT, R18, UR6, RZ ;  /* 0x0000000612027c10 */ /* 0x017fca000ff1e0ff */
        /* <DEDUP_REMOVED lines=13> */
.L_x_6917:
[----:B------:R-:W2:Y:S02]  /*26c0*/  LDG.E.U8 R2, desc[UR36][R2.64] ;  /* 0x0000002402027981 */ /* 0x000ea4000c1e1100 */
[----:B--2---:R-:W-:Y:S01]  /*26d0*/  I2FP.F32.U32 R4, R2 ;  /* 0x0000000200047245 */ /* 0x004fe20000201000 */
[----:B------:R-:W-:Y:S06]  /*26e0*/  BRA `(.L_x_6919) ;  /* 0x0000000c00447947 */ /* 0x000fec0003800000 */
.L_x_6916:
        /* <DEDUP_REMOVED lines=9> */
.L_x_6921:
[----:B------:R-:W2:Y:S02]  /*2780*/  LDG.E R2, desc[UR36][R2.64] ;  /* 0x0000002402027981 */ /* 0x000ea4000c1e1900 */
[----:B--2---:R-:W-:Y:S01]  /*2790*/  I2FP.F32.S32 R4, R2 ;  /* 0x0000000200047245 */ /* 0x004fe20000201400 */
[----:B------:R-:W-:Y:S06]  /*27a0*/  BRA `(.L_x_6919) ;  /* 0x0000000c00147947 */ /* 0x000fec0003800000 */
.L_x_6920:
[----:B------:R-:W2:Y:S02]  /*27b0*/  LDG.E.U16 R2, desc[UR36][R2.64] ;  /* 0x0000002402027981 */ /* 0x000ea4000c1e1500 */
[----:B--2---:R2:W4:Y:S01]  /*27c0*/  I2F.S16 R4, R2 ;  /* 0x0000000200047306 */ /* 0x0045220000101400 */
[----:B------:R-:W-:Y:S05]  /*27d0*/  BRA `(.L_x_6919) ;  /* 0x0000000c00087947 */ /* 0x000fea0003800000 */
.L_x_6915:
        /* <DEDUP_REMOVED lines=8> */
.L_x_6923:
[----:B------:R-:W2:Y:S02]  /*2860*/  LDG.E.U16 R2, desc[UR36][R2.64] ;  /* 0x0000002402027981 */ /* 0x000ea4000c1e1500 */
[----:B--2---:R-:W-:Y:S01]  /*2870*/  HADD2.F32 R4, -RZ, R2.H0_H0 ;  /* 0x20000002ff047230 */ /* 0x004fe20000004100 */
[----:B------:R-:W-:Y:S06]  /*2880*/  BRA `(.L_x_6919) ;  /* 0x0000000800dc7947 */ /* 0x000fec0003800000 */
.L_x_6922:
        /* <DEDUP_REMOVED lines=8> */
.L_x_6925:
[----:B------:R-:W2:Y:S02]  /*2910*/  LDG.E.U16 R2, desc[UR36][R2.64] ;  /* 0x0000002402027981 */ /* 0x000ea4000c1e1500 */
[----:B--2---:R-:W-:Y:S01]  /*2920*/  HADD2.F32 R4, -RZ, R2.H0_H0 ;  /* 0x20000002ff047230 */ /* 0x004fe20000004100 */
[----:B------:R-:W-:Y:S06]  /*2930*/  BRA `(.L_x_6919) ;  /* 0x0000000800b07947 */ /* 0x000fec0003800000 */
.L_x_6924:
        /* <DEDUP_REMOVED lines=11> */
.L_x_6914:
        /* <DEDUP_REMOVED lines=12> */
.L_x_6928:
        /* <DEDUP_REMOVED lines=11> */
.L_x_6927:
        /* <DEDUP_REMOVED lines=25> */
.L_x_6930:
[----:B------:R-:W2:Y:S02]  /*2cf0*/  LDG.E.U8 R2, desc[UR36][R2.64] ;  /* 0x0000002402027981 */ /* 0x000ea4000c1e1100 */
[C---:B--2---:R-:W-:Y:S01]  /*2d00*/  SHF.L.U32 R4, R2.reuse, 0x19, RZ ;  /* 0x0000001902047819 */ /* 0x044fe200000006ff */
        /* <DEDUP_REMOVED lines=10> */
.L_x_6929:
[----:B------:R-:W2:Y:S02]  /*2db0*/  LDG.E.U16 R2, desc[UR36][R2.64] ;  /* 0x0000002402027981 */ /* 0x000ea4000c1e1500 */
[----:B--2---:R-:W-:Y:S01]  /*2dc0*/  IMAD.U32 R4, R2, 0x10000, RZ ;  /* 0x0001000002047824 */ /* 0x004fe200078e00ff */
[----:B------:R-:W-:Y:S06]  /*2dd0*/  BRA `(.L_x_6919) ;  /* 0x0000000400887947 */ /* 0x000fec0003800000 */
.L_x_6926:
        /* <DEDUP_REMOVED lines=11> */
.L_x_6933:
        /* <DEDUP_REMOVED lines=20> */
.L_x_6935:
[----:B------:R-:W-:Y:S05]  /*2fd0*/  BSYNC.RECONVERGENT B0 ;  /* 0x0000000000007941 */ /* 0x000fea0003800200 */
.L_x_6934:
[----:B------:R-:W-:Y:S01]  /*2fe0*/  IMAD.SHL.U32 R0, R0, 0x100000, RZ ;  /* 0x0010000000007824 */ /* 0x000fe200078e00ff */
[----:B------:R-:W-:-:S04]  /*2ff0*/  LEA R2, R2, 0x3b800000, 0x17 ;  /* 0x3b80000002027811 */ /* 0x000fc800078eb8ff */
[----:B------:R-:W-:Y:S01]  /*3000*/  LOP3.LUT R4, R2, R0, R7, 0xfe, !PT ;  /* 0x0000000002047212 */ /* 0x000fe200078efe07 */
[----:B------:R-:W-:Y:S06]  /*3010*/  BRA `(.L_x_6919) ;  /* 0x0000000000f87947 */ /* 0x000fec0003800000 */
.L_x_6932:
        /* <DEDUP_REMOVED lines=20> */
.L_x_6937:
[----:B------:R-:W-:Y:S05]  /*3160*/  BSYNC.RECONVERGENT B0 ;  /* 0x0000000000007941 */ /* 0x000fea0003800200 */
.L_x_6936:
[----:B------:R-:W-:Y:S02]  /*3170*/  SHF.L.U32 R0, R0, 0x15, RZ ;  /* 0x0000001500007819 */ /* 0x000fe400000006ff */
[----:B------:R-:W-:-:S04]  /*3180*/  LEA R2, R2, 0x37800000, 0x17 ;  /* 0x3780000002027811 */ /* 0x000fc800078eb8ff */
[----:B------:R-:W-:Y:S01]  /*3190*/  LOP3.LUT R4, R2, R0, R7, 0xfe, !PT ;  /* 0x0000000002047212 */ /* 0x000fe200078efe07 */
[----:B------:R-:W-:Y:S06]  /*31a0*/  BRA `(.L_x_6919) ;  /* 0x0000000000947947 */ /* 0x000fec0003800000 */
.L_x_6931:
[----:B------:R-:W-:-:S09]  /*31b0*/  UISETP.NE.AND UP0, UPT, UR4, 0x1c, UPT ;  /* 0x0000001c0400788c */ /* 0x000fd2000bf05270 */
[----:B------:R-:W-:Y:S05]  /*31c0*/  BRA.U !UP0, `(.L_x_6938) ;  /* 0x0000000108847547 */ /* 0x000fea000b800000 */
[----:B------:R-:W-:-:S09]  /*31d0*/  UISETP.NE.AND UP0, UPT, UR4, 0x1d, UPT ;  /* 0x0000001d0400788c */ /* 0x000fd2000bf05270 */
[----:B------:R-:W-:Y:S05]  /*31e0*/  BRA.U !UP0, `(.L_x_6939) ;  /* 0x0000000108707547 */ /* 0x000fea000b800000 */
[----:B------:R-:W-:-:S09]  /*31f0*/  UISETP.NE.AND UP0, UPT, UR4, 0x2c, UPT ;  /* 0x0000002c0400788c */ /* 0x000fd2000bf05270 */
[----:B------:R-:W-:Y:S05]  /*3200*/  BRA.U !UP0, `(.L_x_6940) ;  /* 0x0000000108487547 */ /* 0x000fea000b800000 */
.L_x_6918:
[----:B------:R-:W-:Y:S01]  /*3210*/  MOV R2, 0x130 ;  /* 0x0000013000027802 */ /* 0x000fe20000000f00 */
[----:B------:R-:W0:Y:S01]  /*3220*/  LDCU.64 UR4, c[0x4][0x120] ;  /* 0x01002400ff0477ac */ /* 0x000e220008000a00 */
[----:B------:R-:W-:Y:S02]  /*3230*/  HFMA2 R13, -RZ, RZ, 0, 0 ;  /* 0x00000000ff0d7431 */ /* 0x000fe400000001ff */
[----:B------:R-:W-:Y:S01]  /*3240*/  IMAD.MOV.U32 R8, RZ, RZ, 0x4e ;  /* 0x0000004eff087424 */ /* 0x000fe200078e00ff */
[----:B------:R-:W1:Y:S01]  /*3250*/  LDCU.64 UR6, c[0x4][0x128] ;  /* 0x01002500ff0677ac */ /* 0x000e620008000a00 */
[----:B------:R-:W2:Y:S01]  /*3260*/  LDC.64 R2, c[0x4][R2] ;  /* 0x0100000002027b82 */ /* 0x000ea20000000a00 */
[----:B------:R-:W-:Y:S01]  /*3270*/  IMAD.MOV.U32 R12, RZ, RZ, 0x1 ;  /* 0x00000001ff0c7424 */ /* 0x000fe200078e00ff */
[----:B------:R-:W4:Y:S01]  /*3280*/  LDCU.64 UR8, c[0x4][0x10] ;  /* 0x01000200ff0877ac */ /* 0x000f220008000a00 */
[----:B0-----:R-:W-:Y:S02]  /*3290*/  IMAD.U32 R4, RZ, RZ, UR4 ;  /* 0x00000004ff047e24 */ /* 0x001fe4000f8e00ff */
[----:B------:R-:W-:Y:S01]  /*32a0*/  IMAD.U32 R5, RZ, RZ, UR5 ;  /* 0x00000005ff057e24 */ /* 0x000fe2000f8e00ff */
[----:B-1----:R-:W-:Y:S01]  /*32b0*/  MOV R6, UR6 ;  /* 0x0000000600067c02 */ /* 0x002fe20008000f00 */
[----:B------:R-:W-:-:S02]  /*32c0*/  IMAD.U32 R7, RZ, RZ, UR7 ;  /* 0x00000007ff077e24 */ /* 0x000fc4000f8e00ff */
[----:B----4-:R-:W-:Y:S01]  /*32d0*/  IMAD.U32 R10, RZ, RZ, UR8 ;  /* 0x00000008ff0a7e24 */ /* 0x010fe2000f8e00ff */
[----:B------:R-:W-:-:S07]  /*32e0*/  MOV R11, UR9 ;  /* 0x00000009000b7c02 */ /* 0x000fce0008000f00 */
[----:B------:R-:W-:-:S07]  /*32f0*/  LEPC R20, `(.L_x_6941) ;  /* 0x000000001014794e */ /* 0x000fce0000000000 */
[----:B--23-5:R-:W-:Y:S05]  /*3300*/  CALL.ABS.NOINC R2 ;  /* 0x0000000002007343 */ /* 0x02cfea0003c00000 */
.L_x_6941:
[----:B------:R-:W-:Y:S01]  /*3310*/  IMAD.MOV.U32 R4, RZ, RZ, RZ ;  /* 0x000000ffff047224 */ /* 0x000fe200078e00ff */
[----:B------:R-:W-:Y:S06]  /*3320*/  BRA `(.L_x_6919) ;  /* 0x0000000000347947 */ /* 0x000fec0003800000 */
.L_x_6940:
        /* <DEDUP_REMOVED lines=8> */
.L_x_6939:
[----:B------:R-:W2:Y:S02]  /*33b0*/  LDG.E.64 R2, desc[UR36][R2.64] ;  /* 0x0000002402027981 */ /* 0x000ea4000c1e1b00 */
[----:B--2---:R0:W1:Y:S02]  /*33c0*/  I2F.U64 R4, R2 ;  /* 0x0000000200047312 */ /* 0x0040640000301000 */
[----:B01----:R-:W-:Y:S05]  /*33d0*/  BRA `(.L_x_6919) ;  /* 0x0000000000087947 */ /* 0x003fea0003800000 */
.L_x_6938:
[----:B------:R-:W2:Y:S02]  /*33e0*/  LDG.E R2, desc[UR36][R2.64] ;  /* 0x0000002402027981 */ /* 0x000ea4000c1e1900 */
[----:B--2---:R-:W-:-:S07]  /*33f0*/  I2FP.F32.U32 R4, R2 ;  /* 0x0000000200047245 */ /* 0x004fce0000201000 */
.L_x_6919:
[----:B------:R-:W-:Y:S05]  /*3400*/  BSYNC.RECONVERGENT B6 ;  /* 0x0000000000067941 */ /* 0x000fea0003800200 */
.L_x_6913:
[----:B------:R-:W0:Y:S01]  /*3410*/  LDCU.64 UR6, c[0x0][0x5e8] ;  /* 0x0000bd00ff0677ac */ /* 0x000e220008000a00 */
[----:B-1-345:R-:W-:Y:S01]  /*3420*/  FMUL.FTZ R4, R4, R19 ;  /* 0x0000001304047220 */ /* 0x03afe20000410000 */
[----:B------:R-:W-:-:S04]  /*3430*/  UPRMT UR4, UR43, 0x9910, URZ ;  /* 0x000099102b047896 */ /* 0x000fc800080000ff */
[----:B------:R-:W-:Y:S01]  /*3440*/  UISETP.GT.AND UP0, UPT, UR4, 0x9, UPT ;  /* 0x000000090400788c */ /* 0x000fe2000bf04270 */
[----:B0-2---:R-:W-:-:S05]  /*3450*/  IADD3 R2, P0, PT, R16, UR6, RZ ;  /* 0x0000000610027c10 */ /* 0x005fca000ff1e0ff */
        /* <DEDUP_REMOVED lines=10> */
[----:B------:R-:W0:Y:S02]  /*3500*/  F2I.FTZ.TRUNC.NTZ R5, R4 ;  /* 0x0000000400057305 */ /* 0x000e24000021f100 */
[----:B0-----:R0:W-:Y:S01]  /*3510*/  STG.E.U8 desc[UR36][R2.64], R5 ;  /* 0x0000000502007986 */ /* 0x0011e2000c101124 */
[----:B------:R-:W-:Y:S05]  /*3520*/  BRA `(.L_x_6947) ;  /* 0x0000000c003c7947 */ /* 0x000fea0003800000 */
.L_x_6945:
[----:B------:R-:W0:Y:S02]  /*3530*/  F2I.S64.TRUNC R4, R4 ;  /* 0x0000000400047311 */ /* 0x000e24000020d900 */
[----:B0-----:R-:W-:-:S05]  /*3540*/  MOV R7, R4 ;  /* 0x0000000400077202 */ /* 0x001fca0000000f00 */
[----:B------:R0:W-:Y:S01]  /*3550*/  STG.E.U8 desc[UR36][R2.64], R7 ;  /* 0x0000000702007986 */ /* 0x0001e2000c101124 */
[----:B------:R-:W-:Y:S05]  /*3560*/  BRA `(.L_x_6947) ;  /* 0x0000000c002c7947 */ /* 0x000fea0003800000 */
.L_x_6944:
[----:B------:R-:W-:-:S09]  /*3570*/  UISETP.NE.AND UP0, UPT, UR4, 0x2, UPT ;  /* 0x000000020400788c */ /* 0x000fd2000bf05270 */
[----:B------:R-:W-:Y:S05]  /*3580*/  BRA.U !UP0, `(.L_x_6948) ;  /* 0x0000000108287547 */ /* 0x000fea000b800000 */
[----:B------:R-:W-:-:S09]  /*3590*/  UISETP.NE.AND UP0, UPT, UR4, 0x3, UPT ;  /* 0x000000030400788c */ /* 0x000fd2000bf05270 */
[----:B------:R-:W-:Y:S05]  /*35a0*/  BRA.U !UP0, `(.L_x_6949) ;  /* 0x0000000108147547 */ /* 0x000fea000b800000 */
[----:B------:R-:W-:-:S09]  /*35b0*/  UISETP.NE.AND UP0, UPT, UR4, 0x4, UPT ;  /* 0x000000040400788c */ /* 0x000fd2000bf05270 */
[----:B------:R-:W-:Y:S05]  /*35c0*/  BRA.U UP0, `(.L_x_6946) ;  /* 0x0000000900807547 */ /* 0x000fea000b800000 */
[----:B------:R-:W0:Y:S02]  /*35d0*/  F2I.S64.TRUNC R4, R4 ;  /* 0x0000000400047311 */ /* 0x000e24000020d900 */
[----:B0-----:R0:W-:Y:S01]  /*35e0*/  STG.E.64 desc[UR36][R2.64], R4 ;  /* 0x0000000402007986 */ /* 0x0011e2000c101b24 */
[----:B------:R-:W-:Y:S05]  /*35f0*/  BRA `(.L_x_6947) ;  /* 0x0000000c00087947 */ /* 0x000fea0003800000 */
.L_x_6949:
[----:B------:R-:W0:Y:S02]  /*3600*/  F2I.FTZ.TRUNC.NTZ R5, R4 ;  /* 0x0000000400057305 */ /* 0x000e24000021f100 */
[----:B0-----:R0:W-:Y:S01]  /*3610*/  STG.E desc[UR36][R2.64], R5 ;  /* 0x0000000502007986 */ /* 0x0011e2000c101924 */
[----:B------:R-:W-:Y:S05]  /*3620*/  BRA `(.L_x_6947) ;  /* 0x0000000800fc7947 */ /* 0x000fea0003800000 */
.L_x_6948:
[----:B------:R-:W0:Y:S02]  /*3630*/  F2I.FTZ.TRUNC.NTZ R5, R4 ;  /* 0x0000000400057305 */ /* 0x000e24000021f100 */
[----:B0-----:R0:W-:Y:S01]  /*3640*/  STG.E.U16 desc[UR36][R2.64], R5 ;  /* 0x0000000502007986 */ /* 0x0011e2000c101524 */
[----:B------:R-:W-:Y:S05]  /*3650*/  BRA `(.L_x_6947) ;  /* 0x0000000800f07947 */ /* 0x000fea0003800000 */
.L_x_6943:
[----:B------:R-:W-:-:S09]  /*3660*/  UISETP.GT.AND UP0, UPT, UR4, 0x6, UPT ;  /* 0x000000060400788c */ /* 0x000fd2000bf04270 */
[----:B------:R-:W-:Y:S05]  /*3670*/  BRA.U UP0, `(.L_x_6950) ;  /* 0x0000000100247547 */ /* 0x000fea000b800000 */
[----:B------:R-:W-:-:S09]  /*3680*/  UISETP.NE.AND UP0, UPT, UR4, 0x5, UPT ;  /* 0x000000050400788c */ /* 0x000fd2000bf05270 */
[----:B------:R-:W-:Y:S05]  /*3690*/  BRA.U !UP0, `(.L_x_6951) ;  /* 0x0000000108107547 */ /* 0x000fea000b800000 */
[----:B------:R-:W-:-:S09]  /*36a0*/  UISETP.NE.AND UP0, UPT, UR4, 0x6, UPT ;  /* 0x000000060400788c */ /* 0x000fd2000bf05270 */
[----:B------:R-:W-:Y:S05]  /*36b0*/  BRA.U UP0, `(.L_x_6946) ;  /* 0x0000000900447547 */ /* 0x000fea000b800000 */
[----:B------:R1:W-:Y:S01]  /*36c0*/  STG.E desc[UR36][R2.64], R4 ;  /* 0x0000000402007986 */ /* 0x0003e2000c101924 */
[----:B------:R-:W-:Y:S05]  /*36d0*/  BRA `(.L_x_6947) ;  /* 0x0000000800d07947 */ /* 0x000fea0003800000 */
.L_x_6951:
[----:B------:R-:W-:-:S05]  /*36e0*/  F2FP.F16.F32.PACK_AB R4, RZ, R4 ;  /* 0x00000004ff04723e */ /* 0x000fca00000000ff */
[----:B------:R0:W-:Y:S01]  /*36f0*/  STG.E.U16 desc[UR36][R2.64], R4 ;  /* 0x0000000402007986 */ /* 0x0001e2000c101524 */
[----:B------:R-:W-:Y:S05]  /*3700*/  BRA `(.L_x_6947) ;  /* 0x0000000800c47947 */ /* 0x000fea0003800000 */
.L_x_6950:
[----:B------:R-:W-:-:S09]  /*3710*/  UISETP.NE.AND UP0, UPT, UR4, 0x7, UPT ;  /* 0x000000070400788c */ /* 0x000fd2000bf05270 */
[----:B------:R-:W-:Y:S05]  /*3720*/  BRA.U !UP0, `(.L_x_6952) ;  /* 0x00000001082c7547 */ /* 0x000fea000b800000 */
[----:B------:R-:W-:-:S09]  /*3730*/  UISETP.NE.AND UP0, UPT, UR4, 0x8, UPT ;  /* 0x000000080400788c */ /* 0x000fd2000bf05270 */
[----:B------:R-:W-:Y:S05]  /*3740*/  BRA.U !UP0, `(.L_x_6953) ;  /* 0x0000000108147547 */ /* 0x000fea000b800000 */
[----:B------:R-:W-:-:S09]  /*3750*/  UISETP.NE.AND UP0, UPT, UR4, 0x9, UPT ;  /* 0x000000090400788c */ /* 0x000fd2000bf05270 */
[----:B------:R-:W-:Y:S05]  /*3760*/  BRA.U UP0, `(.L_x_6946) ;  /* 0x0000000900187547 */ /* 0x000fea000b800000 */
[----:B------:R-:W-:-:S05]  /*3770*/  IMAD.MOV.U32 R5, RZ, RZ, RZ ;  /* 0x000000ffff057224 */ /* 0x000fca00078e00ff */
[----:B------:R3:W-:Y:S01]  /*3780*/  STG.E.64 desc[UR36][R2.64], R4 ;  /* 0x0000000402007986 */ /* 0x0007e2000c101b24 */
[----:B------:R-:W-:Y:S05]  /*3790*/  BRA `(.L_x_6947) ;  /* 0x0000000800a07947 */ /* 0x000fea0003800000 */
.L_x_6953:
[----:B------:R-:W-:-:S04]  /*37a0*/  F2FP.F16.F32.PACK_AB R5, RZ, R4 ;  /* 0x00000004ff05723e */ /* 0x000fc800000000ff */
[----:B------:R-:W-:-:S05]  /*37b0*/  PRMT R5, R5, 0x5410, RZ ;  /* 0x0000541005057816 */ /* 0x000fca00000000ff */
[----:B------:R2:W-:Y:S01]  /*37c0*/  STG.E desc[UR36][R2.64], R5 ;  /* 0x0000000502007986 */ /* 0x0005e2000c101924 */
[----:B------:R-:W-:Y:S05]  /*37d0*/  BRA `(.L_x_6947) ;  /* 0x0000000800907947 */ /* 0x000fea0003800000 */
.L_x_6952:
[----:B------:R-:W-:-:S06]  /*37e0*/  FMUL.FTZ R4, R4, 1 ;  /* 0x3f80000004047820 */ /* 0x000fcc0000410000 */
[----:B------:R-:W0:Y:S02]  /*37f0*/  F2F.F64.F32 R4, R4 ;  /* 0x0000000400047310 */ /* 0x000e240000201800 */
[----:B0-----:R4:W-:Y:S01]  /*3800*/  STG.E.64 desc[UR36][R2.64], R4 ;  /* 0x0000000402007986 */ /* 0x0019e2000c101b24 */
[----:B------:R-:W-:Y:S05]  /*3810*/  BRA `(.L_x_6947) ;  /* 0x0000000800807947 */ /* 0x000fea0003800000 */
.L_x_6942:
        /* <DEDUP_REMOVED lines=8> */
[----:B------:R-:W-:-:S04]  /*38a0*/  FSETP.NEU.FTZ.AND P0, PT, R4, RZ, PT ;  /* 0x000000ff0400720b */ /* 0x000fc80003f1d000 */
[----:B------:R-:W-:-:S05]  /*38b0*/  SEL R5, RZ, 0x1, !P0 ;  /* 0x00000001ff057807 */ /* 0x000fca0004000000 */
[----:B------:R0:W-:Y:S01]  /*38c0*/  STG.E.U8 desc[UR36][R2.64], R5 ;  /* 0x0000000502007986 */ /* 0x0001e2000c101124 */
[----:B------:R-:W-:Y:S05]  /*38d0*/  BRA `(.L_x_6947) ;  /* 0x0000000800507947 */ /* 0x000fea0003800000 */
.L_x_6956:
[----:B------:R-:W-:Y:S01]  /*38e0*/  FMUL.FTZ R4, R4, 1 ;  /* 0x3f80000004047820 */ /* 0x000fe20000410000 */
[----:B------:R-:W-:-:S05]  /*38f0*/  CS2R R6, SRZ ;  /* 0x0000000000067805 */ /* 0x000fca000001ff00 */
[----:B------:R-:W0:Y:S02]  /*3900*/  F2F.F64.F32 R4, R4 ;  /* 0x0000000400047310 */ /* 0x000e240000201800 */
[----:B0-----:R0:W-:Y:S01]  /*3910*/  STG.E.128 desc[UR36][R2.64], R4 ;  /* 0x0000000402007986 */ /* 0x0011e2000c101d24 */
[----:B------:R-:W-:Y:S05]  /*3920*/  BRA `(.L_x_6947) ;  /* 0x00000008003c7947 */ /* 0x000fea0003800000 */
.L_x_6955:
[----:B------:R-:W-:-:S09]  /*3930*/  UISETP.NE.AND UP0, UPT, UR4, 0xf, UPT ;  /* 0x0000000f0400788c */ /* 0x000fd2000bf05270 */
[----:B------:R-:W-:Y:S05]  /*3940*/  BRA.U !UP0, `(.L_x_6957) ;  /* 0x0000000108987547 */ /* 0x000fea000b800000 */
[----:B------:R-:W-:-:S09]  /*3950*/  UISETP.NE.AND UP0, UPT, UR4, 0x17, UPT ;  /* 0x000000170400788c */ /* 0x000fd2000bf05270 */
[----:B------:R-:W-:Y:S05]  /*3960*/  BRA.U !UP0, `(.L_x_6958) ;  /* 0x0000000108487547 */ /* 0x000fea000b800000 */
[----:B------:R-:W-:-:S09]  /*3970*/  UISETP.NE.AND UP0, UPT, UR4, 0x18, UPT ;  /* 0x000000180400788c */ /* 0x000fd2000bf05270 */
[----:B------:R-:W-:Y:S05]  /*3980*/  BRA.U UP0, `(.L_x_6946) ;  /* 0x0000000500907547 */ /* 0x000fea000b800000 */
        /* <DEDUP_REMOVED lines=12> */
.L_x_6960:
[----:B------:R-:W-:Y:S05]  /*3a50*/  BSYNC.RECONVERGENT B0 ;  /* 0x0000000000007941 */ /* 0x000fea0003800200 */
.L_x_6959:
[----:B------:R-:W-:-:S05]  /*3a60*/  LOP3.LUT R7, R0, 0x80, R7, 0xf8, !PT ;  /* 0x0000008000077812 */ /* 0x000fca00078ef807 */
[----:B------:R0:W-:Y:S01]  /*3a70*/  STG.E.U8 desc[UR36][R2.64], R7 ;  /* 0x0000000702007986 */ /* 0x0001e2000c101124 */
[----:B------:R-:W-:Y:S05]  /*3a80*/  BRA `(.L_x_6947) ;  /* 0x0000000400e47947 */ /* 0x000fea0003800000 */
.L_x_6958:
[----:B------:R-:W-:Y:S01]  /*3a90*/  LOP3.LUT R6, R4, 0x7fffffff, RZ, 0xc0, !PT ;  /* 0x7fffffff04067812 */ /* 0x000fe200078ec0ff */
[----:B------:R-:W-:Y:S01]  /*3aa0*/  BSSY.RECONVERGENT B0, `(.L_x_6961) ;  /* 0x000000d000007945 */ /* 0x000fe20003800200 */
        /* <DEDUP_REMOVED lines=12> */
.L_x_6962:
[----:B------:R-:W-:Y:S05]  /*3b70*/  BSYNC.RECONVERGENT B0 ;  /* 0x0000000000007941 */ /* 0x000fea0003800200 */
.L_x_6961:
[----:B------:R-:W-:-:S05]  /*3b80*/  LOP3.LUT R5, R0, 0x80, R7, 0xf8, !PT ;  /* 0x0000008000057812 */ /* 0x000fca00078ef807 */
[----:B------:R0:W-:Y:S01]  /*3b90*/  STG.E.U8 desc[UR36][R2.64], R5 ;  /* 0x0000000502007986 */ /* 0x0001e2000c101124 */
[----:B------:R-:W-:Y:S05]  /*3ba0*/  BRA `(.L_x_6947) ;  /* 0x00000004009c7947 */ /* 0x000fea0003800000 */
.L_x_6957:
[----:B------:R-:W-:-:S05]  /*3bb0*/  F2FP.BF16.F32.PACK_AB R4, RZ, R4 ;  /* 0x00000004ff04723e */ /* 0x000fca00000010ff */
[----:B------:R0:W-:Y:S01]  /*3bc0*/  STG.E.U16 desc[UR36][R2.64], R4 ;  /* 0x0000000402007986 */ /* 0x0001e2000c101524 */
[----:B------:R-:W-:Y:S05]  /*3bd0*/  BRA `(.L_x_6947) ;  /* 0x0000000400907947 */ /* 0x000fea0003800000 */
.L_x_6954:
        /* <DEDUP_REMOVED lines=8> */
[----:B------:R-:W0:Y:S02]  /*3c60*/  F2I.FTZ.U32.TRUNC.NTZ R5, R4 ;  /* 0x0000000400057305 */ /* 0x000e24000021f000 */
[----:B0-----:R0:W-:Y:S01]  /*3c70*/  STG.E.U16 desc[UR36][R2.64], R5 ;  /* 0x0000000502007986 */ /* 0x0011e2000c101524 */
[----:B------:R-:W-:Y:S05]  /*3c80*/  BRA `(.L_x_6947) ;  /* 0x0000000400647947 */ /* 0x000fea0003800000 */
.L_x_6965:
        /* <DEDUP_REMOVED lines=12> */
.L_x_6968:
[----:B------:R-:W-:-:S04]  /*3d50*/  SHF.R.U32.HI R0, RZ, 0x14, R4 ;  /* 0x00000014ff007819 */ /* 0x000fc80000011604 */
[----:B------:R-:W-:-:S04]  /*3d60*/  LOP3.LUT R5, R0, 0x1, RZ, 0xc0, !PT ;  /* 0x0000000100057812 */ /* 0x000fc800078ec0ff */
[----:B------:R-:W-:-:S04]  /*3d70*/  IADD3 R0, PT, PT, R4, 0x487ffff, R5 ;  /* 0x0487ffff04007810 */ /* 0x000fc80007ffe005 */
[----:B------:R-:W-:-:S04]  /*3d80*/  SHF.R.U32.HI R0, RZ, 0x14, R0 ;  /* 0x00000014ff007819 */ /* 0x000fc80000011600 */
[----:B------:R-:W-:-:S07]  /*3d90*/  LOP3.LUT R5, R0, 0xff, RZ, 0xc0, !PT ;  /* 0x000000ff00057812 */ /* 0x000fce00078ec0ff */
.L_x_6969:
[----:B------:R-:W-:-:S04]  /*3da0*/  SHF.R.U32.HI R4, RZ, 0x18, R4 ;  /* 0x00000018ff047819 */ /* 0x000fc80000011604 */
[----:B------:R-:W-:-:S04]  /*3db0*/  LOP3.LUT R5, R5, 0x80, R4, 0xf8, !PT ;  /* 0x0000008005057812 */ /* 0x000fc800078ef804 */
[----:B------:R-:W-:-:S07]  /*3dc0*/  PRMT R0, R5, 0x7610, R0 ;  /* 0x0000761005007816 */ /* 0x000fce0000000000 */
.L_x_6967:
[----:B------:R-:W-:Y:S05]  /*3dd0*/  BSYNC.RECONVERGENT B0 ;  /* 0x0000000000007941 */ /* 0x000fea0003800200 */
.L_x_6966:
[----:B------:R0:W-:Y:S01]  /*3de0*/  STG.E.U8 desc[UR36][R2.64], R0 ;  /* 0x0000000002007986 */ /* 0x0001e2000c101124 */
[----:B------:R-:W-:Y:S05]  /*3df0*/  BRA `(.L_x_6947) ;  /* 0x0000000400087947 */ /* 0x000fea0003800000 */
.L_x_6964:
        /* <DEDUP_REMOVED lines=12> */
.L_x_6972:
[----:B------:R-:W-:-:S04]  /*3ec0*/  SHF.R.U32.HI R0, RZ, 0x15, R4 ;  /* 0x00000015ff007819 */ /* 0x000fc80000011604 */
[----:B------:R-:W-:-:S04]  /*3ed0*/  LOP3.LUT R5, R0, 0x1, RZ, 0xc0, !PT ;  /* 0x0000000100057812 */ /* 0x000fc800078ec0ff */
[----:B------:R-:W-:-:S04]  /*3ee0*/  IADD3 R0, PT, PT, R4, 0x88fffff, R5 ;  /* 0x088fffff04007810 */ /* 0x000fc80007ffe005 */
[----:B------:R-:W-:-:S04]  /*3ef0*/  SHF.R.U32.HI R0, RZ, 0x15, R0 ;  /* 0x00000015ff007819 */ /* 0x000fc80000011600 */
[----:B------:R-:W-:-:S07]  /*3f00*/  LOP3.LUT R5, R0, 0xff, RZ, 0xc0, !PT ;  /* 0x000000ff00057812 */ /* 0x000fce00078ec0ff */
.L_x_6973:
[----:B------:R-:W-:-:S04]  /*3f10*/  SHF.R.U32.HI R4, RZ, 0x18, R4 ;  /* 0x00000018ff047819 */ /* 0x000fc80000011604 */
[----:B------:R-:W-:-:S04]  /*3f20*/  LOP3.LUT R5, R5, 0x80, R4, 0xf8, !PT ;  /* 0x0000008005057812 */ /* 0x000fc800078ef804 */
[----:B------:R-:W-:-:S07]  /*3f30*/  PRMT R0, R5, 0x7610, R0 ;  /* 0x0000761005007816 */ /* 0x000fce0000000000 */
.L_x_6971:
[----:B------:R-:W-:Y:S05]  /*3f40*/  BSYNC.RECONVERGENT B0 ;  /* 0x0000000000007941 */ /* 0x000fea0003800200 */
.L_x_6970:
[----:B------:R0:W-:Y:S01]  /*3f50*/  STG.E.U8 desc[UR36][R2.64], R0 ;  /* 0x0000000002007986 */ /* 0x0001e2000c101124 */
[----:B------:R-:W-:Y:S05]  /*3f60*/  BRA `(.L_x_6947) ;  /* 0x0000000000ac7947 */ /* 0x000fea0003800000 */
.L_x_6963:
[----:B------:R-:W-:-:S09]  /*3f70*/  UISETP.NE.AND UP0, UPT, UR4, 0x1c, UPT ;  /* 0x0000001c0400788c */ /* 0x000fd2000bf05270 */
[----:B------:R-:W-:Y:S05]  /*3f80*/  BRA.U !UP0, `(.L_x_6974) ;  /* 0x00000001089c7547 */ /* 0x000fea000b800000 */
[----:B------:R-:W-:-:S09]  /*3f90*/  UISETP.NE.AND UP0, UPT, UR4, 0x1d, UPT ;  /* 0x0000001d0400788c */ /* 0x000fd2000bf05270 */
[----:B------:R-:W-:Y:S05]  /*3fa0*/  BRA.U !UP0, `(.L_x_6975) ;  /* 0x0000000108887547 */ /* 0x000fea000b800000 */
[----:B------:R-:W-:-:S09]  /*3fb0*/  UISETP.NE.AND UP0, UPT, UR4, 0x2c, UPT ;  /* 0x0000002c0400788c */ /* 0x000fd2000bf05270 */
[----:B------:R-:W-:Y:S05]  /*3fc0*/  BRA.U !UP0, `(.L_x_6976) ;  /* 0x0000000108447547 */ /* 0x000fea000b800000 */
.L_x_6946:
        /* <DEDUP_REMOVED lines=16> */
.L_x_6977:
[----:B------:R-:W-:Y:S05]  /*40d0*/  BRA `(.L_x_6947) ;  /* 0x0000000000507947 */ /* 0x000fea0003800000 */
.L_x_6976:
        /* <DEDUP_REMOVED lines=15> */
.L_x_6975:
[----:B------:R-:W0:Y:S02]  /*41d0*/  F2I.U64.TRUNC R4, R4 ;  /* 0x0000000400047311 */ /* 0x000e24000020d800 */
[----:B0-----:R0:W-:Y:S01]  /*41e0*/  STG.E.64 desc[UR36][R2.64], R4 ;  /* 0x0000000402007986 */ /* 0x0011e2000c101b24 */
[----:B------:R-:W-:Y:S05]  /*41f0*/  BRA `(.L_x_6947) ;  /* 0x0000000000087947 */ /* 0x000fea0003800000 */
.L_x_6974:
[----:B------:R-:W0:Y:S02]  /*4200*/  F2I.FTZ.U32.TRUNC.NTZ R5, R4 ;  /* 0x0000000400057305 */ /* 0x000e24000021f000 */
[----:B0-----:R0:W-:Y:S02]  /*4210*/  STG.E desc[UR36][R2.64], R5 ;  /* 0x0000000502007986 */ /* 0x0011e4000c101924 */
.L_x_6947:
[----:B------:R-:W-:-:S07]  /*4220*/  VIADD R17, R17, 0x80 ;  /* 0x0000008011117836 */ /* 0x000fce0000000000 */
.L_x_6882:
[----:B------:R-:W-:Y:S05]  /*4230*/  BSYNC.RECONVERGENT B7 ;  /* 0x0000000000077941 */ /* 0x000fea0003800200 */
.L_x_6881:
[----:B------:R-:W5:Y:S01]  /*4240*/  LDCU UR4, c[0x0][0x380] ;  /* 0x00007000ff0477ac */ /* 0x000f620008000800 */
[----:B------:R-:W-:Y:S01]  /*4250*/  BSSY.RECONVERGENT B7, `(.L_x_6978) ;  /* 0x0000414000077945 */ /* 0x000fe20003800200 */
[----:B-----5:R-:W-:-:S13]  /*4260*/  ISETP.GE.AND P0, PT, R17, UR4, PT ;  /* 0x0000000411007c0c */ /* 0x020fda000bf06270 */
[----:B------:R-:W-:Y:S05]  /*4270*/  @P0 BRA `(.L_x_6979) ;  /* 0x0000004000440947 */ /* 0x000fea0003800000 */
[----:B------:R-:W5:Y:S01]  /*4280*/  LDCU UR4, c[0x0][0x388] ;  /* 0x00007100ff0477ac */ /* 0x000f620008000800 */
[----:B0-----:R-:W-:Y:S02]  /*4290*/  HFMA2 R0, -RZ, RZ, 0, 0 ;  /* 0x00000000ff007431 */ /* 0x001fe400000001ff */
[----:B------:R-:W-:Y:S02]  /*42a0*/  IMAD.MOV.U32 R18, RZ, RZ, RZ ;  /* 0x000000ffff127224 */ /* 0x000fe400078e00ff */
        /* <DEDUP_REMOVED lines=351> */
.L_x_6980:
[----:B------:R-:W1:Y:S01]  /*58a0*/  LDCU.64 UR6, c[0x0][0x5f0] ;  /* 0x0000be00ff0677ac */ /* 0x000e620008000a00 */
[----:B------:R-:W-:Y:S01]  /*58b0*/  BSSY.RECONVERGENT B6, `(.L_x_6981) ;  /* 0x00000e5000067945 */ /* 0x000fe20003800200 */
        /* <DEDUP_REMOVED lines=16> */
.L_x_6985:
[----:B------:R-:W2:Y:S02]  /*59c0*/  LDG.E.U8 R2, desc[UR36][R2.64] ;  /* 0x0000002402027981 */ /* 0x000ea4000c1e1100 */
[----:B--2---:R-:W-:Y:S01]  /*59d0*/  I2FP.F32.U32 R19, R2 ;  /* 0x0000000200137245 */ /* 0x004fe20000201000 */
[----:B------:R-:W-:Y:S06]  /*59e0*/  BRA `(.L_x_6987) ;  /* 0x0000000c00447947 */ /* 0x000fec0003800000 */
.L_x_6984:
        /* <DEDUP_REMOVED lines=9> */
.L_x_6989:
[----:B------:R-:W2:Y:S02]  /*5a80*/  LDG.E R2, desc[UR36][R2.64] ;  /* 0x0000002402027981 */ /* 0x000ea4000c1e1900 */
[----:B--2---:R-:W-:Y:S01]  /*5a90*/  I2FP.F32.S32 R19, R2 ;  /* 0x0000000200137245 */ /* 0x004fe20000201400 */
[----:B------:R-:W-:Y:S06]  /*5aa0*/  BRA `(.L_x_6987) ;  /* 0x0000000c00147947 */ /* 0x000fec0003800000 */
.L_x_6988:
[----:B------:R-:W2:Y:S02]  /*5ab0*/  LDG.E.U16 R2, desc[UR36][R2.64] ;  /* 0x0000002402027981 */ /* 0x000ea4000c1e1500 */
[----:B--2---:R0:W1:Y:S01]  /*5ac0*/  I2F.S16 R19, R2 ;  /* 0x0000000200137306 */ /* 0x0040620000101400 */
[----:B------:R-:W-:Y:S05]  /*5ad0*/  BRA `(.L_x_6987) ;  /* 0x0000000c00087947 */ /* 0x000fea0003800000 */
.L_x_6983:
        /* <DEDUP_REMOVED lines=8> */
.L_x_6991:
[----:B------:R-:W2:Y:S02]  /*5b60*/  LDG.E.U16 R2, desc[UR36][R2.64] ;  /* 0x0000002402027981 */ /* 0x000ea4000c1e1500 */
[----:B--2---:R-:W-:Y:S01]  /*5b70*/  HADD2.F32 R19, -RZ, R2.H0_H0 ;  /* 0x20000002ff137230 */ /* 0x004fe20000004100 */
[----:B------:R-:W-:Y:S06]  /*5b80*/  BRA `(.L_x_6987) ;  /* 0x0000000800dc7947 */ /* 0x000fec0003800000 */
.L_x_6990:
        /* <DEDUP_REMOVED lines=8> */
.L_x_6993:
[----:B------:R-:W2:Y:S02]  /*5c10*/  LDG.E.U16 R2, desc[UR36][R2.64] ;  /* 0x0000002402027981 */ /* 0x000ea4000c1e1500 */
[----:B--2---:R-:W-:Y:S01]  /*5c20*/  HADD2.F32 R19, -RZ, R2.H0_H0 ;  /* 0x20000002ff137230 */ /* 0x004fe20000004100 */
[----:B------:R-:W-:Y:S06]  /*5c30*/  BRA `(.L_x_6987) ;  /* 0x0000000800b07947 */ /* 0x000fec0003800000 */
.L_x_6992:
        /* <DEDUP_REMOVED lines=11> */
.L_x_6982:
        /* <DEDUP_REMOVED lines=12> */
.L_x_6996:
        /* <DEDUP_REMOVED lines=11> */
.L_x_6995:
        /* <DEDUP_REMOVED lines=14> */
[----:B------:R-:W-:Y:S02]  /*5f40*/  VIADD R5, R4, 0xfffffffc ;  /* 0xfffffffc04057836 */ /* 0x000fe40000000000 */
[----:B------:R-:W-:-:S03]  /*5f50*/  VIADD R4, R0, 0x1000000 ;  /* 0x0100000000047836 */ /* 0x000fc60000000000 */
[----:B------:R-:W-:Y:S02]  /*5f60*/  SHF.L.U32 R6, R0, R5, RZ ;  /* 0x0000000500067219 */ /* 0x000fe400000006ff */
[----:B------:R-:W-:Y:S02]  /*5f70*/  SHF.L.U32 R5, R5, 0x17, RZ ;  /* 0x0000001705057819 */ /* 0x000fe400000006ff */
[----:B------:R-:W-:Y:S02]  /*5f80*/  SHF.R.S32.HI R4, RZ, 0x8, R4 ;  /* 0x00000008ff047819 */ /* 0x000fe40000011404 */
[----:B------:R-:W-:-:S05]  /*5f90*/  LEA.HI R5, R6, -R5, RZ, 0x1c ;  /* 0x8000000506057211 */ /* 0x000fca00078fe0ff */
[----:B------:R-:W-:-:S05]  /*5fa0*/  VIADD R5, R5, 0x3c000000 ;  /* 0x3c00000005057836 */ /* 0x000fca0000000000 */
[----:B------:R-:W-:-:S04]  /*5fb0*/  LOP3.LUT R4, R5, 0x7f800000, R4, 0xf8, !PT ;  /* 0x7f80000005047812 */ /* 0x000fc800078ef804 */
[----:B------:R-:W-:-:S04]  /*5fc0*/  SEL R4, R4, RZ, P0 ;  /* 0x000000ff04047207 */ /* 0x000fc80000000000 */
[----:B------:R-:W-:Y:S01]  /*5fd0*/  LOP3.LUT R19, R4, 0x80000000, R19, 0xf8, !PT ;  /* 0x8000000004137812 */ /* 0x000fe200078ef813 */
[----:B------:R-:W-:Y:S06]  /*5fe0*/  BRA `(.L_x_6987) ;  /* 0x0000000400c47947 */ /* 0x000fec0003800000 */
.L_x_6998:
[----:B------:R-:W2:Y:S02]  /*5ff0*/  LDG.E.U8 R2, desc[UR36][R2.64] ;  /* 0x0000002402027981 */ /* 0x000ea4000c1e1100 */
[C---:B--2---:R-:W-:Y:S01]  /*6000*/  SHF.L.U32 R0, R2.reuse, 0x19, RZ ;  /* 0x0000001902007819 */ /* 0x044fe200000006ff */
        /* <DEDUP_REMOVED lines=10> */
.L_x_6997:
[----:B------:R-:W2:Y:S02]  /*60b0*/  LDG.E.U16 R2, desc[UR36][R2.64] ;  /* 0x0000002402027981 */ /* 0x000ea4000c1e1500 */
[----:B--2---:R-:W-:Y:S01]  /*60c0*/  IMAD.U32 R19, R2, 0x10000, RZ ;  /* 0x0001000002137824 */ /* 0x004fe200078e00ff */
[----:B------:R-:W-:Y:S06]  /*60d0*/  BRA `(.L_x_6987) ;  /* 0x0000000400887947 */ /* 0x000fec0003800000 */
.L_x_6994:
        /* <DEDUP_REMOVED lines=11> */
.L_x_7001:
        /* <DEDUP_REMOVED lines=20> */
.L_x_7003:
[----:B------:R-:W-:Y:S05]  /*62d0*/  BSYNC.RECONVERGENT B0 ;  /* 0x0000000000007941 */ /* 0x000fea0003800200 */
.L_x_7002:
[----:B------:R-:W-:Y:S01]  /*62e0*/  IMAD.SHL.U32 R0, R0, 0x100000, RZ ;  /* 0x0010000000007824 */ /* 0x000fe200078e00ff */
[----:B------:R-:W-:-:S04]  /*62f0*/  LEA R2, R2, 0x3b800000, 0x17 ;  /* 0x3b80000002027811 */ /* 0x000fc800078eb8ff */
[----:B------:R-:W-:Y:S01]  /*6300*/  LOP3.LUT R19, R2, R0, R19, 0xfe, !PT ;  /* 0x0000000002137212 */ /* 0x000fe200078efe13 */
[----:B------:R-:W-:Y:S06]  /*6310*/  BRA `(.L_x_6987) ;  /* 0x0000000000f87947 */ /* 0x000fec0003800000 */
.L_x_7000:
        /* <DEDUP_REMOVED lines=20> */
.L_x_7005:
[----:B------:R-:W-:Y:S05]  /*6460*/  BSYNC.RECONVERGENT B0 ;  /* 0x0000000000007941 */ /* 0x000fea0003800200 */
.L_x_7004:
[----:B------:R-:W-:Y:S02]  /*6470*/  SHF.L.U32 R0, R0, 0x15, RZ ;  /* 0x0000001500007819 */ /* 0x000fe400000006ff */
[----:B------:R-:W-:-:S04]  /*6480*/  LEA R2, R2, 0x37800000, 0x17 ;  /* 0x3780000002027811 */ /* 0x000fc800078eb8ff */
[----:B------:R-:W-:Y:S01]  /*6490*/  LOP3.LUT R19, R2, R0, R19, 0xfe, !PT ;  /* 0x0000000002137212 */ /* 0x000fe200078efe13 */
[----:B------:R-:W-:Y:S06]  /*64a0*/  BRA `(.L_x_6987) ;  /* 0x0000000000947947 */ /* 0x000fec0003800000 */
.L_x_6999:
        /* <DEDUP_REMOVED lines=14> */
.L_x_6986:
        /* <DEDUP_REMOVED lines=16> */
.L_x_7008:
[----:B------:R-:W-:Y:S01]  /*6690*/  IMAD.MOV.U32 R19, RZ, RZ, RZ ;  /* 0x000000ffff137224 */ /* 0x000fe200078e00ff */
[----:B------:R-:W-:Y:S06]  /*66a0*/  BRA `(.L_x_6987) ;  /* 0x0000000000147947 */ /* 0x000fec0003800000 */
.L_x_7007:
[----:B------:R-:W2:Y:S02]  /*66b0*/  LDG.E.64 R2, desc[UR36][R2.64] ;  /* 0x0000002402027981 */ /* 0x000ea4000c1e1b00 */
[----:B--2---:R0:W1:Y:S02]  /*66c0*/  I2F.U64 R19, R2 ;  /* 0x0000000200137312 */ /* 0x0040640000301000 */
[----:B01----:R-:W-:Y:S05]  /*66d0*/  BRA `(.L_x_6987) ;  /* 0x0000000000087947 */ /* 0x003fea0003800000 */
.L_x_7006:
[----:B------:R-:W2:Y:S02]  /*66e0*/  LDG.E R2, desc[UR36][R2.64] ;  /* 0x0000002402027981 */ /* 0x000ea4000c1e1900 */
[----:B--2---:R-:W-:-:S07]  /*66f0*/  I2FP.F32.U32 R19, R2 ;  /* 0x0000000200137245 */ /* 0x004fce0000201000 */
.L_x_6987:
[----:B------:R-:W-:Y:S05]  /*6700*/  BSYNC.RECONVERGENT B6 ;  /* 0x0000000000067941 */ /* 0x000fea0003800200 */
.L_x_6981:
[----:B------:R-:W0:Y:S01]  /*6710*/  LDCU.64 UR6, c[0x0][0x5f8] ;  /* 0x0000bf00ff0677ac */ /* 0x000e220008000a00 */
[----:B------:R-:W-:Y:S01]  /*6720*/  BSSY.RECONVERGENT B6, `(.L_x_7009) ;  /* 0x00000e5000067945 */ /* 0x000fe20003800200 */
[----:B------:R-:W-:-:S04]  /*6730*/  UPRMT UR4, UR42, 0x9910, URZ ;  /* 0x000099102a047896 */ /* 0x000fc800080000ff */
[----:B------:R-:W-:Y:S01]  /*6740*/  UISETP.GT.AND UP0, UPT, UR4, 0x9, UPT ;  /* 0x000000090400788c */ /* 0x000fe2000bf04270 */
[----:B0-2-4-:R-:W-:-:S05]  /*6750*/  IADD3 R2, P0, PT, R18, UR6, RZ ;  /* 0x0000000612027c10 */ /* 0x015fca000ff1e0ff */
        /* <DEDUP_REMOVED lines=13> */
.L_x_7013:
[----:B------:R-:W2:Y:S02]  /*6830*/  LDG.E.U8 R2, desc[UR36][R2.64] ;  /* 0x0000002402027981 */ /* 0x000ea4000c1e1100 */
[----:B--2---:R-:W-:Y:S01]  /*6840*/  I2FP.F32.U32 R4, R2 ;  /* 0x0000000200047245 */ /* 0x004fe20000201000 */
[----:B------:R-:W-:Y:S06]  /*6850*/  BRA `(.L_x_7015) ;  /* 0x0000000c00447947 */ /* 0x000fec0003800000 */
.L_x_7012:
        /* <DEDUP_REMOVED lines=9> */
.L_x_7017:
[----:B------:R-:W2:Y:S02]  /*68f0*/  LDG.E R2, desc[UR36][R2.64] ;  /* 0x0000002402027981 */ /* 0x000ea4000c1e1900 */
[----:B--2---:R-:W-:Y:S01]  /*6900*/  I2FP.F32.S32 R4, R2 ;  /* 0x0000000200047245 */ /* 0x004fe20000201400 */
[----:B------:R-:W-:Y:S06]  /*6910*/  BRA `(.L_x_7015) ;  /* 0x0000000c00147947 */ /* 0x000fec0003800000 */
.L_x_7016:
[----:B------:R-:W2:Y:S02]  /*6920*/  LDG.E.U16 R2, desc[UR36][R2.64] ;  /* 0x0000002402027981 */ /* 0x000ea4000c1e1500 */
[----:B--2---:R0:W2:Y:S01]  /*6930*/  I2F.S16 R4, R2 ;  /* 0x0000000200047306 */ /* 0x0040a20000101400 */
[----:B------:R-:W-:Y:S05]  /*6940*/  BRA `(.L_x_7015) ;  /* 0x0000000c00087947 */ /* 0x000fea0003800000 */
.L_x_7011:
        /* <DEDUP_REMOVED lines=8> */
.L_x_7019:
[----:B------:R-:W2:Y:S02]  /*69d0*/  LDG.E.U16 R2, desc[UR36][R2.64] ;  /* 0x0000002402027981 */ /* 0x000ea4000c1e1500 */
[----:B--2---:R-:W-:Y:S01]  /*69e0*/  HADD2.F32 R4, -RZ, R2.H0_H0 ;  /* 0x20000002ff047230 */ /* 0x004fe20000004100 */
[----:B------:R-:W-:Y:S06]  /*69f0*/  BRA `(.L_x_7015) ;  /* 0x0000000800dc7947 */ /* 0x000fec0003800000 */
.L_x_7018:
        /* <DEDUP_REMOVED lines=8> */
.L_x_7021:
[----:B------:R-:W2:Y:S02]  /*6a80*/  LDG.E.U16 R2, desc[UR36][R2.64] ;  /* 0x0000002402027981 */ /* 0x000ea4000c1e1500 */
[----:B--2---:R-:W-:Y:S01]  /*6a90*/  HADD2.F32 R4, -RZ, R2.H0_H0 ;  /* 0x20000002ff047230 */ /* 0x004fe20000004100 */
[----:B------:R-:W-:Y:S06]  /*6aa0*/  BRA `(.L_x_7015) ;  /* 0x0000000800b07947 */ /* 0x000fec0003800000 */
.L_x_7020:
        /* <DEDUP_REMOVED lines=11> */
.L_x_7010:
        /* <DEDUP_REMOVED lines=12> */
.L_x_7024:
        /* <DEDUP_REMOVED lines=11> */
.L_x_7023:
        /* <DEDUP_REMOVED lines=25> */
.L_x_7026:
        /* <DEDUP_REMOVED lines=12> */
.L_x_7025:
[----:B------:R-:W2:Y:S02]  /*6f20*/  LDG.E.U16 R2, desc[UR36][R2.64] ;  /* 0x0000002402027981 */ /* 0x000ea4000c1e1500 */
[----:B--2---:R-:W-:Y:S01]  /*6f30*/  SHF.L.U32 R4, R2, 0x10, RZ ;  /* 0x0000001002047819 */ /* 0x004fe200000006ff */
[----:B------:R-:W-:Y:S06]  /*6f40*/  BRA `(.L_x_7015) ;  /* 0x0000000400887947 */ /* 0x000fec0003800000 */
.L_x_7022:
        /* <DEDUP_REMOVED lines=11> */
.L_x_7029:
        /* <DEDUP_REMOVED lines=20> */
.L_x_7031:
[----:B------:R-:W-:Y:S05]  /*7140*/  BSYNC.RECONVERGENT B0 ;  /* 0x0000000000007941 */ /* 0x000fea0003800200 */
.L_x_7030:
[----:B------:R-:W-:Y:S01]  /*7150*/  IMAD.SHL.U32 R0, R0, 0x100000, RZ ;  /* 0x0010000000007824 */ /* 0x000fe200078e00ff */
[----:B------:R-:W-:-:S04]  /*7160*/  LEA R2, R2, 0x3b800000, 0x17 ;  /* 0x3b80000002027811 */ /* 0x000fc800078eb8ff */
[----:B------:R-:W-:Y:S01]  /*7170*/  LOP3.LUT R4, R2, R0, R7, 0xfe, !PT ;  /* 0x0000000002047212 */ /* 0x000fe200078efe07 */
[----:B------:R-:W-:Y:S06]  /*7180*/  BRA `(.L_x_7015) ;  /* 0x0000000000f87947 */ /* 0x000fec0003800000 */
.L_x_7028:
        /* <DEDUP_REMOVED lines=20> */
.L_x_7033:
[----:B------:R-:W-:Y:S05]  /*72d0*/  BSYNC.RECONVERGENT B0 ;  /* 0x0000000000007941 */ /* 0x000fea0003800200 */
.L_x_7032:
[----:B------:R-:W-:Y:S01]  /*72e0*/  IMAD.SHL.U32 R0, R0, 0x200000, RZ ;  /* 0x0020000000007824 */ /* 0x000fe200078e00ff */
[----:B------:R-:W-:-:S04]  /*72f0*/  LEA R2, R2, 0x37800000, 0x17 ;  /* 0x3780000002027811 */ /* 0x000fc800078eb8ff */
[----:B------:R-:W-:Y:S01]  /*7300*/  LOP3.LUT R4, R2, R0, R7, 0xfe, !PT ;  /* 0x0000000002047212 */ /* 0x000fe200078efe07 */
[----:B------:R-:W-:Y:S06]  /*7310*/  BRA `(.L_x_7015) ;  /* 0x0000000000947947 */ /* 0x000fec0003800000 */
.L_x_7027:
        /* <DEDUP_REMOVED lines=14> */
.L_x_7014:
[----:B------:R-:W-:Y:S01]  /*7400*/  MOV R2, 0x130 ;  /* 0x0000013000027802 */ /* 0x000fe20000000f00 */
[----:B------:R-:W0:Y:S01]  /*7410*/  LDCU.64 UR4, c[0x4][0x120] ;  /* 0x01002400ff0477ac */ /* 0x000e220008000a00 */
[----:B------:R-:W-:Y:S02]  /*7420*/  HFMA2 R12, -RZ, RZ, 0, 5.9604644775390625e-08 ;  /* 0x00000001ff0c7431 */ /* 0x000fe400000001ff */
[----:B------:R-:W-:Y:S01]  /*7430*/  IMAD.MOV.U32 R8, RZ, RZ, 0x4e ;  /* 0x0000004eff087424 */ /* 0x000fe200078e00ff */
[----:B------:R-:W2:Y:S01]  /*7440*/  LDCU.64 UR6, c[0x4][0x128] ;  /* 0x01002500ff0677ac */ /* 0x000ea20008000a00 */
[----:B------:R-:W4:Y:S01]  /*7450*/  LDC.64 R2, c[0x4][R2] ;  /* 0x0100000002027b82 */ /* 0x000f220000000a00 */
[----:B------:R-:W-:Y:S01]  /*7460*/  IMAD.MOV.U32 R13, RZ, RZ, RZ ;  /* 0x000000ffff0d7224 */ /* 0x000fe200078e00ff */
[----:B------:R-:W1:Y:S01]  /*7470*/  LDCU.64 UR8, c[0x4][0x10] ;  /* 0x01000200ff0877ac */ /* 0x000e620008000a00 */
[----:B0-----:R-:W-:Y:S01]  /*7480*/  IMAD.U32 R4, RZ, RZ, UR4 ;  /* 0x00000004ff047e24 */ /* 0x001fe2000f8e00ff */
[----:B------:R-:W-:Y:S01]  /*7490*/  MOV R5, UR5 ;  /* 0x0000000500057c02 */ /* 0x000fe20008000f00 */
[----:B--2---:R-:W-:-:S02]  /*74a0*/  IMAD.U32 R6, RZ, RZ, UR6 ;  /* 0x00000006ff067e24 */ /* 0x004fc4000f8e00ff */
[----:B------:R-:W-:Y:S01]  /*74b0*/  IMAD.U32 R7, RZ, RZ, UR7 ;  /* 0x00000007ff077e24 */ /* 0x000fe2000f8e00ff */
[----:B-1----:R-:W-:Y:S01]  /*74c0*/  MOV R10, UR8 ;  /* 0x00000008000a7c02 */ /* 0x002fe20008000f00 */
[----:B------:R-:W-:-:S07]  /*74d0*/  IMAD.U32 R11, RZ, RZ, UR9 ;  /* 0x00000009ff0b7e24 */ /* 0x000fce000f8e00ff */
[----:B------:R-:W-:-:S07]  /*74e0*/  LEPC R20, `(.L_x_7036) ;  /* 0x000000001014794e */ /* 0x000fce0000000000 */
[----:B---345:R-:W-:Y:S05]  /*74f0*/  CALL.ABS.NOINC R2 ;  /* 0x0000000002007343 */ /* 0x038fea0003c00000 */
.L_x_7036:
[----:B------:R-:W-:Y:S01]  /*7500*/  IMAD.MOV.U32 R4, RZ, RZ, RZ ;  /* 0x000000ffff047224 */ /* 0x000fe200078e00ff */
[----:B------:R-:W-:Y:S06]  /*7510*/  BRA `(.L_x_7015) ;  /* 0x0000000000147947 */ /* 0x000fec0003800000 */
.L_x_7035:
[----:B------:R-:W2:Y:S02]  /*7520*/  LDG.E.64 R2, desc[UR36][R2.64] ;  /* 0x0000002402027981 */ /* 0x000ea4000c1e1b00 */
[----:B--2---:R0:W2:Y:S02]  /*7530*/  I2F.U64 R4, R2 ;  /* 0x0000000200047312 */ /* 0x0040a40000301000 */
[----:B0-2---:R-:W-:Y:S05]  /*7540*/  BRA `(.L_x_7015) ;  /* 0x0000000000087947 */ /* 0x005fea0003800000 */
.L_x_7034:
[----:B------:R-:W2:Y:S02]  /*7550*/  LDG.E R2, desc[UR36][R2.64] ;  /* 0x0000002402027981 */ /* 0x000ea4000c1e1900 */
[----:B--2---:R-:W-:-:S07]  /*7560*/  I2FP.F32.U32 R4, R2 ;  /* 0x0000000200047245 */ /* 0x004fce0000201000 */
.L_x_7015:
[----:B------:R-:W-:Y:S05]  /*7570*/  BSYNC.RECONVERGENT B6 ;  /* 0x0000000000067941 */ /* 0x000fea0003800200 */
.L_x_7009:
[----:B------:R-:W4:Y:S01]  /*7580*/  LDCU.64 UR6, c[0x0][0x5e8] ;  /* 0x0000bd00ff0677ac */ /* 0x000f220008000a00 */
[----:B0123-5:R-:W-:Y:S01]  /*7590*/  FMUL.FTZ R4, R4, R19 ;  /* 0x0000001304047220 */ /* 0x02ffe20000410000 */
[----:B------:R-:W-:-:S04]  /*75a0*/  UPRMT UR4, UR43, 0x9910, URZ ;  /* 0x000099102b047896 */ /* 0x000fc800080000ff */
[----:B------:R-:W-:Y:S01]  /*75b0*/  UISETP.GT.AND UP0, UPT, UR4, 0x9, UPT ;  /* 0x000000090400788c */ /* 0x000fe2000bf04270 */
[----:B----4-:R-:W-:-:S04]  /*75c0*/  IADD3 R2, P0, PT, R16, UR6, RZ ;  /* 0x0000000610027c10 */ /* 0x010fc8000ff1e0ff */
        /* <DEDUP_REMOVED lines=13> */
.L_x_7040:
[----:B------:R-:W0:Y:S02]  /*76a0*/  F2I.S64.TRUNC R4, R4 ;  /* 0x0000000400047311 */ /* 0x000e24000020d900 */
[----:B0-----:R-:W-:-:S05]  /*76b0*/  IMAD.MOV.U32 R7, RZ, RZ, R4 ;  /* 0x000000ffff077224 */ /* 0x001fca00078e0004 */
[----:B------:R0:W-:Y:S01]  /*76c0*/  STG.E.U8 desc[UR36][R2.64], R7 ;  /* 0x0000000702007986 */ /* 0x0001e2000c101124 */
[----:B------:R-:W-:Y:S05]  /*76d0*/  BRA `(.L_x_7042) ;  /* 0x0000000c00287947 */ /* 0x000fea0003800000 */
.L_x_7039:
        /* <DEDUP_REMOVED lines=9> */
.L_x_7044:
[----:B------:R-:W0:Y:S02]  /*7770*/  F2I.FTZ.TRUNC.NTZ R5, R4 ;  /* 0x0000000400057305 */ /* 0x000e24000021f100 */
[----:B0-----:R0:W-:Y:S01]  /*7780*/  STG.E desc[UR36][R2.64], R5 ;  /* 0x0000000502007986 */ /* 0x0011e2000c101924 */
[----:B------:R-:W-:Y:S05]  /*7790*/  BRA `(.L_x_7042) ;  /* 0x0000000800f87947 */ /* 0x000fea0003800000 */
.L_x_7043:
[----:B------:R-:W0:Y:S02]  /*77a0*/  F2I.FTZ.TRUNC.NTZ R5, R4 ;  /* 0x0000000400057305 */ /* 0x000e24000021f100 */
[----:B0-----:R0:W-:Y:S01]  /*77b0*/  STG.E.U16 desc[UR36][R2.64], R5 ;  /* 0x0000000502007986 */ /* 0x0011e2000c101524 */
[----:B------:R-:W-:Y:S05]  /*77c0*/  BRA `(.L_x_7042) ;  /* 0x0000000800ec7947 */ /* 0x000fea0003800000 */
.L_x_7038:
        /* <DEDUP_REMOVED lines=8> */
.L_x_7046:
[----:B------:R-:W-:-:S05]  /*7850*/  F2FP.F16.F32.PACK_AB R4, RZ, R4 ;  /* 0x00000004ff04723e */ /* 0x000fca00000000ff */
[----:B------:R0:W-:Y:S01]  /*7860*/  STG.E.U16 desc[UR36][R2.64], R4 ;  /* 0x0000000402007986 */ /* 0x0001e2000c101524 */
[----:B------:R-:W-:Y:S05]  /*7870*/  BRA `(.L_x_7042) ;  /* 0x0000000800c07947 */ /* 0x000fea0003800000 */
.L_x_7045:
        /* <DEDUP_REMOVED lines=9> */
.L_x_7048:
[----:B------:R-:W-:-:S04]  /*7910*/  F2FP.F16.F32.PACK_AB R5, RZ, R4 ;  /* 0x00000004ff05723e */ /* 0x000fc800000000ff */
[----:B------:R-:W-:-:S05]  /*7920*/  PRMT R5, R5, 0x5410, RZ ;  /* 0x0000541005057816 */ /* 0x000fca00000000ff */
[----:B------:R0:W-:Y:S01]  /*7930*/  STG.E desc[UR36][R2.64], R5 ;  /* 0x0000000502007986 */ /* 0x0001e2000c101924 */
[----:B------:R-:W-:Y:S05]  /*7940*/  BRA `(.L_x_7042) ;  /* 0x00000008008c7947 */ /* 0x000fea0003800000 */
.L_x_7047:
[----:B------:R-:W-:-:S06]  /*7950*/  FMUL.FTZ R4, R4, 1 ;  /* 0x3f80000004047820 */ /* 0x000fcc0000410000 */
[----:B------:R-:W0:Y:S02]  /*7960*/  F2F.F64.F32 R4, R4 ;  /* 0x0000000400047310 */ /* 0x000e240000201800 */
[----:B0-----:R0:W-:Y:S01]  /*7970*/  STG.E.64 desc[UR36][R2.64], R4 ;  /* 0x0000000402007986 */ /* 0x0011e2000c101b24 */
[----:B------:R-:W-:Y:S05]  /*7980*/  BRA `(.L_x_7042) ;  /* 0x00000008007c7947 */ /* 0x000fea0003800000 */
.L_x_7037:
        /* <DEDUP_REMOVED lines=13> */
.L_x_7052:
[----:B------:R-:W-:Y:S01]  /*7a60*/  LOP3.LUT R6, R4, 0x7fffffff, RZ, 0xc0, !PT ;  /* 0x7fffffff04067812 */ /* 0x000fe200078ec0ff */
        /* <DEDUP_REMOVED lines=15> */
.L_x_7055:
[----:B------:R-:W-:-:S04]  /*7b60*/  SHF.R.U32.HI R4, RZ, 0x18, R4 ;  /* 0x00000018ff047819 */ /* 0x000fc80000011604 */
[----:B------:R-:W-:-:S04]  /*7b70*/  LOP3.LUT R4, R5, 0x80, R4, 0xf8, !PT ;  /* 0x0000008005047812 */ /* 0x000fc800078ef804 */
[----:B------:R-:W-:-:S07]  /*7b80*/  PRMT R0, R4, 0x7610, R0 ;  /* 0x0000761004007816 */ /* 0x000fce0000000000 */
.L_x_7054:
[----:B------:R-:W-:Y:S05]  /*7b90*/  BSYNC.RECONVERGENT B0 ;  /* 0x0000000000007941 */ /* 0x000fea0003800200 */
.L_x_7053:
[----:B------:R0:W-:Y:S01]  /*7ba0*/  STG.E.U8 desc[UR36][R2.64], R0 ;  /* 0x0000000002007986 */ /* 0x0001e2000c101124 */
[----:B------:R-:W-:Y:S05]  /*7bb0*/  BRA `(.L_x_7042) ;  /* 0x0000000400f07947 */ /* 0x000fea0003800000 */
.L_x_7051:
        /* <DEDUP_REMOVED lines=16> */
.L_x_7058:
[----:B------:R-:W-:-:S04]  /*7cc0*/  SHF.R.U32.HI R4, RZ, 0x18, R4 ;  /* 0x00000018ff047819 */ /* 0x000fc80000011604 */
[----:B------:R-:W-:-:S04]  /*7cd0*/  LOP3.LUT R5, R5, 0x80, R4, 0xf8, !PT ;  /* 0x0000008005057812 */ /* 0x000fc800078ef804 */
[----:B------:R-:W-:-:S07]  /*7ce0*/  PRMT R0, R5, 0x7610, R0 ;  /* 0x0000761005007816 */ /* 0x000fce0000000000 */
.L_x_7057:
[----:B------:R-:W-:Y:S05]  /*7cf0*/  BSYNC.RECONVERGENT B0 ;  /* 0x0000000000007941 */ /* 0x000fea0003800200 */
.L_x_7056:
[----:B------:R0:W-:Y:S01]  /*7d00*/  STG.E.U8 desc[UR36][R2.64], R0 ;  /* 0x0000000002007986 */ /* 0x0001e2000c101124 */
[----:B------:R-:W-:Y:S05]  /*7d10*/  BRA `(.L_x_7042) ;  /* 0x0000000400987947 */ /* 0x000fea0003800000 */
.L_x_7050:
[----:B------:R-:W-:-:S09]  /*7d20*/  UISETP.NE.AND UP0, UPT, UR4, 0x1c, UPT ;  /* 0x0000001c0400788c */ /* 0x000fd2000bf05270 */
[----:B------:R-:W-:Y:S05]  /*7d30*/  BRA.U !UP0, `(.L_x_7059) ;  /* 0x0000000108587547 */ /* 0x000fea000b800000 */
[----:B------:R-:W-:-:S09]  /*7d40*/  UISETP.NE.AND UP0, UPT, UR4, 0x1d, UPT ;  /* 0x0000001d0400788c */ /* 0x000fd2000bf05270 */
[----:B------:R-:W-:Y:S05]  /*7d50*/  BRA.U !UP0, `(.L_x_7060) ;  /* 0x0000000108447547 */ /* 0x000fea000b800000 */
[----:B------:R-:W-:-:S09]  /*7d60*/  UISETP.NE.AND UP0, UPT, UR4, 0x2c, UPT ;  /* 0x0000002c0400788c */ /* 0x000fd2000bf05270 */
[----:B------:R-:W-:Y:S05]  /*7d70*/  BRA.U UP0, `(.L_x_7041) ;  /* 0x0000000100a87547 */ /* 0x000fea000b800000 */
[----:B------:R-:W-:-:S04]  /*7d80*/  SHF.R.U32.HI R6, RZ, 0x17, R4 ;  /* 0x00000017ff067819 */ /* 0x000fc80000011604 */
        /* <DEDUP_REMOVED lines=14> */
.L_x_7060:
[----:B------:R-:W0:Y:S02]  /*7e70*/  F2I.U64.TRUNC R4, R4 ;  /* 0x0000000400047311 */ /* 0x000e24000020d800 */
[----:B0-----:R0:W-:Y:S01]  /*7e80*/  STG.E.64 desc[UR36][R2.64], R4 ;  /* 0x0000000402007986 */ /* 0x0011e2000c101b24 */
[----:B------:R-:W-:Y:S05]  /*7e90*/  BRA `(.L_x_7042) ;  /* 0x0000000400387947 */ /* 0x000fea0003800000 */
.L_x_7059:
[----:B------:R-:W0:Y:S02]  /*7ea0*/  F2I.FTZ.U32.TRUNC.NTZ R5, R4 ;  /* 0x0000000400057305 */ /* 0x000e24000021f000 */
[----:B0-----:R0:W-:Y:S01]  /*7eb0*/  STG.E desc[UR36][R2.64], R5 ;  /* 0x0000000502007986 */ /* 0x0011e2000c101924 */
[----:B------:R-:W-:Y:S05]  /*7ec0*/  BRA `(.L_x_7042) ;  /* 0x00000004002c7947 */ /* 0x000fea0003800000 */
.L_x_7049:
        /* <DEDUP_REMOVED lines=10> */
.L_x_7062:
[----:B------:R-:W-:Y:S01]  /*7f70*/  FMUL.FTZ R4, R4, 1 ;  /* 0x3f80000004047820 */ /* 0x000fe20000410000 */
[----:B------:R-:W-:-:S05]  /*7f80*/  CS2R R6, SRZ ;  /* 0x0000000000067805 */ /* 0x000fca000001ff00 */
[----:B------:R-:W0:Y:S02]  /*7f90*/  F2F.F64.F32 R4, R4 ;  /* 0x0000000400047310 */ /* 0x000e240000201800 */
[----:B0-----:R3:W-:Y:S01]  /*7fa0*/  STG.E.128 desc[UR36][R2.64], R4 ;  /* 0x0000000402007986 */ /* 0x0017e2000c101d24 */
[----:B------:R-:W-:Y:S05]  /*7fb0*/  BRA `(.L_x_7042) ;  /* 0x0000000000f07947 */ /* 0x000fea0003800000 */
.L_x_7061:
[----:B------:R-:W-:-:S09]  /*7fc0*/  UISETP.NE.AND UP0, UPT, UR4, 0xf, UPT ;  /* 0x0000000f0400788c */ /* 0x000fd2000bf05270 */
[----:B------:R-:W-:Y:S05]  /*7fd0*/  BRA.U !UP0, `(.L_x_7063) ;  /* 0x0000000108e07547 */ /* 0x000fea000b800000 */
[----:B------:R-:W-:-:S09]  /*7fe0*/  UISETP.NE.AND UP0, UPT, UR4, 0x17, UPT ;  /* 0x000000170400788c */ /* 0x000fd2000bf05270 */
[----:B------:R-:W-:Y:S05]  /*7ff0*/  BRA.U !UP0, `(.L_x_7064) ;  /* 0x00000001088c7547 */ /* 0x000fea000b800000 */
[----:B------:R-:W-:-:S09]  /*8000*/  UISETP.NE.AND UP0, UPT, UR4, 0x18, UPT ;  /* 0x000000180400788c */ /* 0x000fd2000bf05270 */
[----:B------:R-:W-:Y:S05]  /*8010*/  BRA.U !UP0, `(.L_x_7065) ;  /* 0x0000000108447547 */ /* 0x000fea000b800000 */
.L_x_7041:
        /* <DEDUP_REMOVED lines=16> */
.L_x_7066:
[----:B------:R-:W-:Y:S05]  /*8120*/  BRA `(.L_x_7042) ;  /* 0x0000000000947947 */ /* 0x000fea0003800000 */
.L_x_7065:
[----:B------:R-:W-:Y:S01]  /*8130*/  LOP3.LUT R6, R4, 0x7fffffff, RZ, 0xc0, !PT ;  /* 0x7fffffff04067812 */ /* 0x000fe200078ec0ff */
        /* <DEDUP_REMOVED lines=11> */
.L_x_7068:
[----:B------:R-:W-:Y:S05]  /*81f0*/  BSYNC.RECONVERGENT B0 ;  /* 0x0000000000007941 */ /* 0x000fea0003800200 */
.L_x_7067:
[----:B------:R-:W-:-:S05]  /*8200*/  LOP3.LUT R5, R0, 0x80, R7, 0xf8, !PT ;  /* 0x0000008000057812 */ /* 0x000fca00078ef807 */
[----:B------:R1:W-:Y:S01]  /*8210*/  STG.E.U8 desc[UR36][R2.64], R5 ;  /* 0x0000000502007986 */ /* 0x0003e2000c101124 */
[----:B------:R-:W-:Y:S05]  /*8220*/  BRA `(.L_x_7042) ;  /* 0x0000000000547947 */ /* 0x000fea0003800000 */
.L_x_7064:
        /* <DEDUP_REMOVED lines=11> */
.L_x_7070:
[----:B------:R-:W-:Y:S01]  /*82e0*/  IMAD.MOV.U32 R0, RZ, RZ, 0x7f ;  /* 0x0000007fff007424 */ /* 0x000fe200078e00ff */
[----:B------:R-:W-:-:S04]  /*82f0*/  ISETP.GT.U32.AND P0, PT, R6, 0x7f800000, PT ;  /* 0x7f8000000600780c */ /* 0x000fc80003f04070 */
[----:B------:R-:W-:-:S09]  /*8300*/  SEL R0, R0, 0x7c, P0 ;  /* 0x0000007c00007807 */ /* 0x000fd20000000000 */
.L_x_7071:
[----:B------:R-:W-:Y:S05]  /*8310*/  BSYNC.RECONVERGENT B0 ;  /* 0x0000000000007941 */ /* 0x000fea0003800200 */
.L_x_7069:
[----:B------:R-:W-:-:S04]  /*8320*/  SHF.R.U32.HI R5, RZ, 0x18, R4 ;  /* 0x00000018ff057819 */ /* 0x000fc80000011604 */
[----:B------:R-:W-:-:S05]  /*8330*/  LOP3.LUT R5, R0, 0x80, R5, 0xf8, !PT ;  /* 0x0000008000057812 */ /* 0x000fca00078ef805 */
[----:B------:R2:W-:Y:S01]  /*8340*/  STG.E.U8 desc[UR36][R2.64], R5 ;  /* 0x0000000502007986 */ /* 0x0005e2000c101124 */
[----:B------:R-:W-:Y:S05]  /*8350*/  BRA `(.L_x_7042) ;  /* 0x0000000000087947 */ /* 0x000fea0003800000 */
.L_x_7063:
[----:B------:R-:W-:-:S05]  /*8360*/  F2FP.BF16.F32.PACK_AB R4, RZ, R4 ;  /* 0x00000004ff04723e */ /* 0x000fca00000010ff */
[----:B------:R0:W-:Y:S02]  /*8370*/  STG.E.U16 desc[UR36][R2.64], R4 ;  /* 0x0000000402007986 */ /* 0x0001e4000c101524 */
.L_x_7042:
[----:B------:R-:W-:-:S07]  /*8380*/  VIADD R17, R17, 0x80 ;  /* 0x0000008011117836 */ /* 0x000fce0000000000 */
.L_x_6979:
[----:B------:R-:W-:Y:S05]  /*8390*/  BSYNC.RECONVERGENT B7 ;  /* 0x0000000000077941 */ /* 0x000fea0003800200 */
.L_x_6978:
        /* <DEDUP_REMOVED lines=358> */
.L_x_7074:
        /* <DEDUP_REMOVED lines=18> */
.L_x_7079:
[----:B------:R-:W2:Y:S02]  /*9b20*/  LDG.E.U8 R2, desc[UR36][R2.64] ;  /* 0x0000002402027981 */ /* 0x000ea4000c1e1100 */
[----:B--2---:R-:W-:Y:S01]  /*9b30*/  I2FP.F32.U32 R19, R2 ;  /* 0x0000000200137245 */ /* 0x004fe20000201000 */
[----:B------:R-:W-:Y:S06]  /*9b40*/  BRA `(.L_x_7081) ;  /* 0x0000000c00447947 */ /* 0x000fec0003800000 */
.L_x_7078:
        /* <DEDUP_REMOVED lines=9> */
.L_x_7083:
[----:B------:R-:W2:Y:S02]  /*9be0*/  LDG.E R2, desc[UR36][R2.64] ;  /* 0x0000002402027981 */ /* 0x000ea4000c1e1900 */
[----:B--2---:R-:W-:Y:S01]  /*9bf0*/  I2FP.F32.S32 R19, R2 ;  /* 0x0000000200137245 */ /* 0x004fe20000201400 */
[----:B------:R-:W-:Y:S06]  /*9c00*/  BRA `(.L_x_7081) ;  /* 0x0000000c00147947 */ /* 0x000fec0003800000 */
.L_x_7082:
[----:B------:R-:W2:Y:S02]  /*9c10*/  LDG.E.U16 R2, desc[UR36][R2.64] ;  /* 0x0000002402027981 */ /* 0x000ea4000c1e1500 */
[----:B--2---:R0:W1:Y:S01]  /*9c20*/  I2F.S16 R19, R2 ;  /* 0x0000000200137306 */ /* 0x0040620000101400 */
[----:B------:R-:W-:Y:S05]  /*9c30*/  BRA `(.L_x_7081) ;  /* 0x0000000c00087947 */ /* 0x000fea0003800000 */
.L_x_7077:
        /* <DEDUP_REMOVED lines=8> */
.L_x_7085:
[----:B------:R-:W2:Y:S02]  /*9cc0*/  LDG.E.U16 R2, desc[UR36][R2.64] ;  /* 0x0000002402027981 */ /* 0x000ea4000c1e1500 */
[----:B--2---:R-:W-:Y:S01]  /*9cd0*/  HADD2.F32 R19, -RZ, R2.H0_H0 ;  /* 0x20000002ff137230 */ /* 0x004fe20000004100 */
[----:B------:R-:W-:Y:S06]  /*9ce0*/  BRA `(.L_x_7081) ;  /* 0x0000000800dc7947 */ /* 0x000fec0003800000 */
.L_x_7084:
        /* <DEDUP_REMOVED lines=8> */
.L_x_7087:
[----:B------:R-:W2:Y:S02]  /*9d70*/  LDG.E.U16 R2, desc[UR36][R2.64] ;  /* 0x0000002402027981 */ /* 0x000ea4000c1e1500 */
[----:B--2---:R-:W-:Y:S01]  /*9d80*/  HADD2.F32 R19, -RZ, R2.H0_H0 ;  /* 0x20000002ff137230 */ /* 0x004fe20000004100 */
[----:B------:R-:W-:Y:S06]  /*9d90*/  BRA `(.L_x_7081) ;  /* 0x0000000800b07947 */ /* 0x000fec0003800000 */
.L_x_7086:
        /* <DEDUP_REMOVED lines=11> */
.L_x_7076:
        /* <DEDUP_REMOVED lines=12> */
.L_x_7090:
        /* <DEDUP_REMOVED lines=11> */
.L_x_7089:
        /* <DEDUP_REMOVED lines=14> */
[----:B------:R-:W-:Y:S01]  /*a0a0*/  IADD3 R5, PT, PT, R4, -0x4, RZ ;  /* 0xfffffffc04057810 */ /* 0x000fe20007ffe0ff */
[----:B------:R-:W-:-:S03]  /*a0b0*/  VIADD R4, R0, 0x1000000 ;  /* 0x0100000000047836 */ /* 0x000fc60000000000 */
[----:B------:R-:W-:Y:S01]  /*a0c0*/  SHF.L.U32 R6, R0, R5, RZ ;  /* 0x0000000500067219 */ /* 0x000fe200000006ff */
[----:B------:R-:W-:Y:S01]  /*a0d0*/  IMAD.SHL.U32 R5, R5, 0x800000, RZ ;  /* 0x0080000005057824 */ /* 0x000fe200078e00ff */
[----:B------:R-:W-:-:S04]  /*a0e0*/  SHF.R.S32.HI R4, RZ, 0x8, R4 ;  /* 0x00000008ff047819 */ /* 0x000fc80000011404 */
[----:B------:R-:W-:-:S04]  /*a0f0*/  LEA.HI R5, R6, -R5, RZ, 0x1c ;  /* 0x8000000506057211 */ /* 0x000fc800078fe0ff */
[----:B------:R-:W-:-:S04]  /*a100*/  IADD3 R5, PT, PT, R5, 0x3c000000, RZ ;  /* 0x3c00000005057810 */ /* 0x000fc80007ffe0ff */
[----:B------:R-:W-:-:S04]  /*a110*/  LOP3.LUT R4, R5, 0x7f800000, R4, 0xf8, !PT ;  /* 0x7f80000005047812 */ /* 0x000fc800078ef804 */
[----:B------:R-:W-:-:S04]  /*a120*/  SEL R4, R4, RZ, P0 ;  /* 0x000000ff04047207 */ /* 0x000fc80000000000 */
[----:B------:R-:W-:Y:S01]  /*a130*/  LOP3.LUT R19, R4, 0x80000000, R19, 0xf8, !PT ;  /* 0x8000000004137812 */ /* 0x000fe200078ef813 */
[----:B------:R-:W-:Y:S06]  /*a140*/  BRA `(.L_x_7081) ;  /* 0x0000000400c47947 */ /* 0x000fec0003800000 */
.L_x_7092:
        /* <DEDUP_REMOVED lines=12> */
.L_x_7091:
[----:B------:R-:W2:Y:S02]  /*a210*/  LDG.E.U16 R2, desc[UR36][R2.64] ;  /* 0x0000002402027981 */ /* 0x000ea4000c1e1500 */
[----:B--2---:R-:W-:Y:S01]  /*a220*/  SHF.L.U32 R19, R2, 0x10, RZ ;  /* 0x0000001002137819 */ /* 0x004fe200000006ff */
[----:B------:R-:W-:Y:S06]  /*a230*/  BRA `(.L_x_7081) ;  /* 0x0000000400887947 */ /* 0x000fec0003800000 */
.L_x_7088:
        /* <DEDUP_REMOVED lines=11> */
.L_x_7095:
        /* <DEDUP_REMOVED lines=20> */
.L_x_7097:
[----:B------:R-:W-:Y:S05]  /*a430*/  BSYNC.RECONVERGENT B0 ;  /* 0x0000000000007941 */ /* 0x000fea0003800200 */
.L_x_7096:
[----:B------:R-:W-:Y:S01]  /*a440*/  IMAD.SHL.U32 R0, R0, 0x100000, RZ ;  /* 0x0010000000007824 */ /* 0x000fe200078e00ff */
[----:B------:R-:W-:-:S04]  /*a450*/  LEA R2, R2, 0x3b800000, 0x17 ;  /* 0x3b80000002027811 */ /* 0x000fc800078eb8ff */
[----:B------:R-:W-:Y:S01]  /*a460*/  LOP3.LUT R19, R2, R0, R19, 0xfe, !PT ;  /* 0x0000000002137212 */ /* 0x000fe200078efe13 */
[----:B------:R-:W-:Y:S06]  /*a470*/  BRA `(.L_x_7081) ;  /* 0x0000000000f87947 */ /* 0x000fec0003800000 */
.L_x_7094:
        /* <DEDUP_REMOVED lines=20> */
.L_x_7099:
[----:B------:R-:W-:Y:S05]  /*a5c0*/  BSYNC.RECONVERGENT B0 ;  /* 0x0000000000007941 */ /* 0x000fea0003800200 */
.L_x_7098:
[----:B------:R-:W-:Y:S01]  /*a5d0*/  IMAD.SHL.U32 R0, R0, 0x200000, RZ ;  /* 0x0020000000007824 */ /* 0x000fe200078e00ff */
[----:B------:R-:W-:-:S04]  /*a5e0*/  LEA R2, R2, 0x37800000, 0x17 ;  /* 0x3780000002027811 */ /* 0x000fc800078eb8ff */
[----:B------:R-:W-:Y:S01]  /*a5f0*/  LOP3.LUT R19, R2, R0, R19, 0xfe, !PT ;  /* 0x0000000002137212 */ /* 0x000fe200078efe13 */
[----:B------:R-:W-:Y:S06]  /*a600*/  BRA `(.L_x_7081) ;  /* 0x0000000000947947 */ /* 0x000fec0003800000 */
.L_x_7093:
        /* <DEDUP_REMOVED lines=14> */
.L_x_7080:
        /* <DEDUP_REMOVED lines=16> */
.L_x_7102:
[----:B------:R-:W-:Y:S01]  /*a7f0*/  IMAD.MOV.U32 R19, RZ, RZ, RZ ;  /* 0x000000ffff137224 */ /* 0x000fe200078e00ff */
[----:B------:R-:W-:Y:S06]  /*a800*/  BRA `(.L_x_7081) ;  /* 0x0000000000147947 */ /* 0x000fec0003800000 */
.L_x_7101:
[----:B------:R-:W2:Y:S02]  /*a810*/  LDG.E.64 R2, desc[UR36][R2.64] ;  /* 0x0000002402027981 */ /* 0x000ea4000c1e1b00 */
[----:B--2---:R0:W1:Y:S02]  /*a820*/  I2F.U64 R19, R2 ;  /* 0x0000000200137312 */ /* 0x0040640000301000 */
[----:B01----:R-:W-:Y:S05]  /*a830*/  BRA `(.L_x_7081) ;  /* 0x0000000000087947 */ /* 0x003fea0003800000 */
.L_x_7100:
[----:B------:R-:W2:Y:S02]  /*a840*/  LDG.E R2, desc[UR36][R2.64] ;  /* 0x0000002402027981 */ /* 0x000ea4000c1e1900 */
[----:B--2---:R-:W-:-:S07]  /*a850*/  I2FP.F32.U32 R19, R2 ;  /* 0x0000000200137245 */ /* 0x004fce0000201000 */
.L_x_7081:
[----:B------:R-:W-:Y:S05]  /*a860*/  BSYNC.RECONVERGENT B6 ;  /* 0x0000000000067941 */ /* 0x000fea0003800200 */
.L_x_7075:
[----:B------:R-:W0:Y:S01]  /*a870*/  LDCU.64 UR6, c[0x0][0x5f8] ;  /* 0x0000bf00ff0677ac */ /* 0x000e220008000a00 */
[----:B------:R-:W-:Y:S01]  /*a880*/  BSSY.RECONVERGENT B6, `(.L_x_7103) ;  /* 0x00000e5000067945 */ /* 0x000fe20003800200 */
[----:B------:R-:W-:-:S04]  /*a890*/  UPRMT UR4, UR42, 0x9910, URZ ;  /* 0x000099102a047896 */ /* 0x000fc800080000ff */
[----:B------:R-:W-:Y:S01]  /*a8a0*/  UISETP.GT.AND UP0, UPT, UR4, 0x9, UPT ;  /* 0x000000090400788c */ /* 0x000fe2000bf04270 */
[----:B0-2-4-:R-:W-:-:S04]  /*a8b0*/  IADD3 R2, P0, PT, R18, UR6, RZ ;  /* 0x0000000612027c10 */ /* 0x015fc8000ff1e0ff */
        /* <DEDUP_REMOVED lines=13> */
.L_x_7107:
[----:B------:R-:W2:Y:S02]  /*a990*/  LDG.E.U8 R2, desc[UR36][R2.64] ;  /* 0x0000002402027981 */ /* 0x000ea4000c1e1100 */
[----:B--2---:R-:W-:Y:S01]  /*a9a0*/  I2FP.F32.U32 R4, R2 ;  /* 0x0000000200047245 */ /* 0x004fe20000201000 */
[----:B------:R-:W-:Y:S06]  /*a9b0*/  BRA `(.L_x_7109) ;  /* 0x0000000c00447947 */ /* 0x000fec0003800000 */
.L_x_7106:
        /* <DEDUP_REMOVED lines=9> */
.L_x_7111:
[----:B------:R-:W2:Y:S02]  /*aa50*/  LDG.E R2, desc[UR36][R2.64] ;  /* 0x0000002402027981 */ /* 0x000ea4000c1e1900 */
[----:B--2---:R-:W-:Y:S01]  /*aa60*/  I2FP.F32.S32 R4, R2 ;  /* 0x0000000200047245 */ /* 0x004fe20000201400 */
[----:B------:R-:W-:Y:S06]  /*aa70*/  BRA `(.L_x_7109) ;  /* 0x0000000c00147947 */ /* 0x000fec0003800000 */
.L_x_7110:
[----:B------:R-:W2:Y:S02]  /*aa80*/  LDG.E.U16 R2, desc[UR36][R2.64] ;  /* 0x0000002402027981 */ /* 0x000ea4000c1e1500 */
[----:B--2---:R4:W0:Y:S01]  /*aa90*/  I2F.S16 R4, R2 ;  /* 0x0000000200047306 */ /* 0x0048220000101400 */
[----:B------:R-:W-:Y:S05]  /*aaa0*/  BRA `(.L_x_7109) ;  /* 0x0000000c00087947 */ /* 0x000fea0003800000 */
.L_x_7105:
        /* <DEDUP_REMOVED lines=8> */
.L_x_7113:
[----:B------:R-:W2:Y:S02]  /*ab30*/  LDG.E.U16 R2, desc[UR36][R2.64] ;  /* 0x0000002402027981 */ /* 0x000ea4000c1e1500 */
[----:B--2---:R-:W-:Y:S01]  /*ab40*/  HADD2.F32 R4, -RZ, R2.H0_H0 ;  /* 0x20000002ff047230 */ /* 0x004fe20000004100 */
[----:B------:R-:W-:Y:S06]  /*ab50*/  BRA `(.L_x_7109) ;  /* 0x0000000800dc7947 */ /* 0x000fec0003800000 */
.L_x_7112:
        /* <DEDUP_REMOVED lines=8> */
.L_x_7115:
[----:B------:R-:W2:Y:S02]  /*abe0*/  LDG.E.U16 R2, desc[UR36][R2.64] ;  /* 0x0000002402027981 */ /* 0x000ea4000c1e1500 */
[----:B--2---:R-:W-:Y:S01]  /*abf0*/  HADD2.F32 R4, -RZ, R2.H0_H0 ;  /* 0x20000002ff047230 */ /* 0x004fe20000004100 */
[----:B------:R-:W-:Y:S06]  /*ac00*/  BRA `(.L_x_7109) ;  /* 0x0000000800b07947 */ /* 0x000fec0003800000 */
.L_x_7114:
        /* <DEDUP_REMOVED lines=11> */
.L_x_7104:
        /* <DEDUP_REMOVED lines=12> */
.L_x_7118:
        /* <DEDUP_REMOVED lines=11> */
.L_x_7117:
        /* <DEDUP_REMOVED lines=25> */
.L_x_7120:
        /* <DEDUP_REMOVED lines=12> */
.L_x_7119:
[----:B------:R-:W2:Y:S02]  /*b080*/  LDG.E.U16 R2, desc[UR36][R2.64] ;  /* 0x0000002402027981 */ /* 0x000ea4000c1e1500 */
[----:B--2---:R-:W-:Y:S01]  /*b090*/  IMAD.U32 R4, R2, 0x10000, RZ ;  /* 0x0001000002047824 */ /* 0x004fe200078e00ff */
[----:B------:R-:W-:Y:S06]  /*b0a0*/  BRA `(.L_x_7109) ;  /* 0x0000000400887947 */ /* 0x000fec0003800000 */
.L_x_7116:
        /* <DEDUP_REMOVED lines=11> */
.L_x_7123:
        /* <DEDUP_REMOVED lines=20> */
.L_x_7125:
[----:B------:R-:W-:Y:S05]  /*b2a0*/  BSYNC.RECONVERGENT B0 ;  /* 0x0000000000007941 */ /* 0x000fea0003800200 */
.L_x_7124:
[----:B------:R-:W-:Y:S02]  /*b2b0*/  SHF.L.U32 R0, R0, 0x14, RZ ;  /* 0x0000001400007819 */ /* 0x000fe400000006ff */
[----:B------:R-:W-:-:S04]  /*b2c0*/  LEA R2, R2, 0x3b800000, 0x17 ;  /* 0x3b80000002027811 */ /* 0x000fc800078eb8ff */
[----:B------:R-:W-:Y:S01]  /*b2d0*/  LOP3.LUT R4, R2, R0, R7, 0xfe, !PT ;  /* 0x0000000002047212 */ /* 0x000fe200078efe07 */
[----:B------:R-:W-:Y:S06]  /*b2e0*/  BRA `(.L_x_7109) ;  /* 0x0000000000f87947 */ /* 0x000fec0003800000 */
.L_x_7122:
        /* <DEDUP_REMOVED lines=20> */
.L_x_7127:
[----:B------:R-:W-:Y:S05]  /*b430*/  BSYNC.RECONVERGENT B0 ;  /* 0x0000000000007941 */ /* 0x000fea0003800200 */
.L_x_7126:
[----:B------:R-:W-:Y:S01]  /*b440*/  IMAD.SHL.U32 R0, R0, 0x200000, RZ ;  /* 0x0020000000007824 */ /* 0x000fe200078e00ff */
[----:B------:R-:W-:-:S04]  /*b450*/  LEA R2, R2, 0x37800000, 0x17 ;  /* 0x3780000002027811 */ /* 0x000fc800078eb8ff */
[----:B------:R-:W-:Y:S01]  /*b460*/  LOP3.LUT R4, R2, R0, R7, 0xfe, !PT ;  /* 0x0000000002047212 */ /* 0x000fe200078efe07 */
[----:B------:R-:W-:Y:S06]  /*b470*/  BRA `(.L_x_7109) ;  /* 0x0000000000947947 */ /* 0x000fec0003800000 */
.L_x_7121:
        /* <DEDUP_REMOVED lines=14> */
.L_x_7108:
[----:B------:R-:W-:Y:S01]  /*b560*/  MOV R2, 0x130 ;  /* 0x0000013000027802 */ /* 0x000fe20000000f00 */
[----:B------:R-:W0:Y:S01]  /*b570*/  LDCU.64 UR4, c[0x4][0x120] ;  /* 0x01002400ff0477ac */ /* 0x000e220008000a00 */
[----:B------:R-:W-:Y:S02]  /*b580*/  HFMA2 R8, -RZ, RZ, 0, 4.64916229248046875e-06 ;  /* 0x0000004eff087431 */ /* 0x000fe400000001ff */
[----:B------:R-:W-:Y:S01]  /*b590*/  IMAD.MOV.U32 R12, RZ, RZ, 0x1 ;  /* 0x00000001ff0c7424 */ /* 0x000fe200078e00ff */
[----:B------:R-:W2:Y:S01]  /*b5a0*/  LDCU.64 UR6, c[0x4][0x128] ;  /* 0x01002500ff0677ac */ /* 0x000ea20008000a00 */
[----:B------:R-:W4:Y:S01]  /*b5b0*/  LDC.64 R2, c[0x4][R2] ;  /* 0x0100000002027b82 */ /* 0x000f220000000a00 */
[----:B------:R-:W-:Y:S01]  /*b5c0*/  IMAD.MOV.U32 R13, RZ, RZ, RZ ;  /* 0x000000ffff0d7224 */ /* 0x000fe200078e00ff */
[----:B------:R-:W1:Y:S01]  /*b5d0*/  LDCU.64 UR8, c[0x4][0x10] ;  /* 0x01000200ff0877ac */ /* 0x000e620008000a00 */
[----:B0-----:R-:W-:Y:S01]  /*b5e0*/  MOV R4, UR4 ;  /* 0x0000000400047c02 */ /* 0x001fe20008000f00 */
[----:B------:R-:W-:-:S02]  /*b5f0*/  IMAD.U32 R5, RZ, RZ, UR5 ;  /* 0x00000005ff057e24 */ /* 0x000fc4000f8e00ff */
[----:B--2---:R-:W-:Y:S01]  /*b600*/  IMAD.U32 R6, RZ, RZ, UR6 ;  /* 0x00000006ff067e24 */ /* 0x004fe2000f8e00ff */
[----:B------:R-:W-:Y:S01]  /*b610*/  MOV R7, UR7 ;  /* 0x0000000700077c02 */ /* 0x000fe20008000f00 */
[----:B-1----:R-:W-:Y:S02]  /*b620*/  IMAD.U32 R10, RZ, RZ, UR8 ;  /* 0x00000008ff0a7e24 */ /* 0x002fe4000f8e00ff */
[----:B------:R-:W-:-:S07]  /*b630*/  IMAD.U32 R11, RZ, RZ, UR9 ;  /* 0x00000009ff0b7e24 */ /* 0x000fce000f8e00ff */
[----:B------:R-:W-:-:S07]  /*b640*/  LEPC R20, `(.L_x_7130) ;  /* 0x000000001014794e */ /* 0x000fce0000000000 */
[----:B---345:R-:W-:Y:S05]  /*b650*/  CALL.ABS.NOINC R2 ;  /* 0x0000000002007343 */ /* 0x038fea0003c00000 */
.L_x_7130:
[----:B------:R-:W-:Y:S01]  /*b660*/  MOV R4, RZ ;  /* 0x000000ff00047202 */ /* 0x000fe20000000f00 */
[----:B------:R-:W-:Y:S06]  /*b670*/  BRA `(.L_x_7109) ;  /* 0x0000000000147947 */ /* 0x000fec0003800000 */
.L_x_7129:
[----:B------:R-:W2:Y:S02]  /*b680*/  LDG.E.64 R2, desc[UR36][R2.64] ;  /* 0x0000002402027981 */ /* 0x000ea4000c1e1b00 */
[----:B--2---:R0:W2:Y:S02]  /*b690*/  I2F.U64 R4, R2 ;  /* 0x0000000200047312 */ /* 0x0040a40000301000 */
[----:B0-2---:R-:W-:Y:S05]  /*b6a0*/  BRA `(.L_x_7109) ;  /* 0x0000000000087947 */ /* 0x005fea0003800000 */
.L_x_7128:
[----:B------:R-:W2:Y:S02]  /*b6b0*/  LDG.E R2, desc[UR36][R2.64] ;  /* 0x0000002402027981 */ /* 0x000ea4000c1e1900 */
[----:B--2---:R-:W-:-:S07]  /*b6c0*/  I2FP.F32.U32 R4, R2 ;  /* 0x0000000200047245 */ /* 0x004fce0000201000 */
.L_x_7109:
[----:B------:R-:W-:Y:S05]  /*b6d0*/  BSYNC.RECONVERGENT B6 ;  /* 0x0000000000067941 */ /* 0x000fea0003800200 */
.L_x_7103:
[----:B------:R-:W4:Y:S01]  /*b6e0*/  LDCU.64 UR6, c[0x0][0x5e8] ;  /* 0x0000bd00ff0677ac */ /* 0x000f220008000a00 */
[----:B0123-5:R-:W-:Y:S01]  /*b6f0*/  FMUL.FTZ R4, R4, R19 ;  /* 0x0000001304047220 */ /* 0x02ffe20000410000 */
[----:B------:R-:W-:-:S04]  /*b700*/  UPRMT UR4, UR43, 0x9910, URZ ;  /* 0x000099102b047896 */ /* 0x000fc800080000ff */
[----:B------:R-:W-:Y:S01]  /*b710*/  UISETP.GT.AND UP0, UPT, UR4, 0x9, UPT ;  /* 0x000000090400788c */ /* 0x000fe2000bf04270 */
[----:B----4-:R-:W-:-:S05]  /*b720*/  IADD3 R2, P0, PT, R16, UR6, RZ ;  /* 0x0000000610027c10 */ /* 0x010fca000ff1e0ff */
        /* <DEDUP_REMOVED lines=13> */
.L_x_7134:
[----:B------:R-:W0:Y:S02]  /*b800*/  F2I.S64.TRUNC R4, R4 ;  /* 0x0000000400047311 */ /* 0x000e24000020d900 */
[----:B0-----:R-:W-:-:S05]  /*b810*/  IMAD.MOV.U32 R7, RZ, RZ, R4 ;  /* 0x000000ffff077224 */ /* 0x001fca00078e0004 */
[----:B------:R0:W-:Y:S01]  /*b820*/  STG.E.U8 desc[UR36][R2.64], R7 ;  /* 0x0000000702007986 */ /* 0x0001e2000c101124 */
[----:B------:R-:W-:Y:S05]  /*b830*/  BRA `(.L_x_7136) ;  /* 0x0000000c00287947 */ /* 0x000fea0003800000 */
.L_x_7133:
        /* <DEDUP_REMOVED lines=9> */
.L_x_7138:
[----:B------:R-:W0:Y:S02]  /*b8d0*/  F2I.FTZ.TRUNC.NTZ R5, R4 ;  /* 0x0000000400057305 */ /* 0x000e24000021f100 */
[----:B0-----:R0:W-:Y:S01]  /*b8e0*/  STG.E desc[UR36][R2.64], R5 ;  /* 0x0000000502007986 */ /* 0x0011e2000c101924 */
[----:B------:R-:W-:Y:S05]  /*b8f0*/  BRA `(.L_x_7136) ;  /* 0x0000000800f87947 */ /* 0x000fea0003800000 */
.L_x_7137:
[----:B------:R-:W0:Y:S02]  /*b900*/  F2I.FTZ.TRUNC.NTZ R5, R4 ;  /* 0x0000000400057305 */ /* 0x000e24000021f100 */
[----:B0-----:R0:W-:Y:S01]  /*b910*/  STG.E.U16 desc[UR36][R2.64], R5 ;  /* 0x0000000502007986 */ /* 0x0011e2000c101524 */
[----:B------:R-:W-:Y:S05]  /*b920*/  BRA `(.L_x_7136) ;  /* 0x0000000800ec7947 */ /* 0x000fea0003800000 */
.L_x_7132:
        /* <DEDUP_REMOVED lines=8> */
.L_x_7140:
[----:B------:R-:W-:-:S05]  /*b9b0*/  F2FP.F16.F32.PACK_AB R4, RZ, R4 ;  /* 0x00000004ff04723e */ /* 0x000fca00000000ff */
[----:B------:R0:W-:Y:S01]  /*b9c0*/  STG.E.U16 desc[UR36][R2.64], R4 ;  /* 0x0000000402007986 */ /* 0x0001e2000c101524 */
[----:B------:R-:W-:Y:S05]  /*b9d0*/  BRA `(.L_x_7136) ;  /* 0x0000000800c07947 */ /* 0x000fea0003800000 */
.L_x_7139:
[----:B------:R-:W-:-:S09]  /*b9e0*/  UISETP.NE.AND UP0, UPT, UR4, 0x7, UPT ;  /* 0x000000070400788c */ /* 0x000fd2000bf05270 */
[----:B------:R-:W-:Y:S05]  /*b9f0*/  BRA.U !UP0, `(.L_x_7141) ;  /* 0x00000001082c7547 */ /* 0x000fea000b800000 */
[----:B------:R-:W-:-:S09]  /*ba00*/  UISETP.NE.AND UP0, UPT, UR4, 0x8, UPT ;  /* 0x000000080400788c */ /* 0x000fd2000bf05270 */
[----:B------:R-:W-:Y:S05]  /*ba10*/  BRA.U !UP0, `(.L_x_7142) ;  /* 0x0000000108147547 */ /* 0x000fea000b800000 */
[----:B------:R-:W-:-:S09]  /*ba20*/  UISETP.NE.AND UP0, UPT, UR4, 0x9, UPT ;  /* 0x000000090400788c */ /* 0x000fd2000bf05270 */
[----:B------:R-:W-:Y:S05]  /*ba30*/  BRA.U UP0, `(.L_x_7135) ;  /* 0x0000000500d07547 */ /* 0x000fea000b800000 */
[----:B------:R-:W-:-:S05]  /*ba40*/  HFMA2 R5, -RZ, RZ, 0, 0 ;  /* 0x00000000ff057431 */ /* 0x000fca00000001ff */
[----:B------:R0:W-:Y:S01]  /*ba50*/  STG.E.64 desc[UR36][R2.64], R4 ;  /* 0x0000000402007986 */ /* 0x0001e2000c101b24 */
[----:B------:R-:W-:Y:S05]  /*ba60*/  BRA `(.L_x_7136) ;  /* 0x00000008009c7947 */ /* 0x000fea0003800000 */
.L_x_7142:
[----:B------:R-:W-:-:S04]  /*ba70*/  F2FP.F16.F32.PACK_AB R5, RZ, R4 ;  /* 0x00000004ff05723e */ /* 0x000fc800000000ff */
[----:B------:R-:W-:-:S05]  /*ba80*/  PRMT R5, R5, 0x5410, RZ ;  /* 0x0000541005057816 */ /* 0x000fca00000000ff */
[----:B------:R0:W-:Y:S01]  /*ba90*/  STG.E desc[UR36][R2.64], R5 ;  /* 0x0000000502007986 */ /* 0x0001e2000c101924 */
[----:B------:R-:W-:Y:S05]  /*baa0*/  BRA `(.L_x_7136) ;  /* 0x00000008008c7947 */ /* 0x000fea0003800000 */
.L_x_7141:
[----:B------:R-:W-:-:S06]  /*bab0*/  FMUL.FTZ R4, R4, 1 ;  /* 0x3f80000004047820 */ /* 0x000fcc0000410000 */
[----:B------:R-:W0:Y:S02]  /*bac0*/  F2F.F64.F32 R4, R4 ;  /* 0x0000000400047310 */ /* 0x000e240000201800 */
[----:B0-----:R0:W-:Y:S01]  /*bad0*/  STG.E.64 desc[UR36][R2.64], R4 ;  /* 0x0000000402007986 */ /* 0x0011e2000c101b24 */
[----:B------:R-:W-:Y:S05]  /*bae0*/  BRA `(.L_x_7136) ;  /* 0x00000008007c7947 */ /* 0x000fea0003800000 */
.L_x_7131:
        /* <DEDUP_REMOVED lines=13> */
.L_x_7146:
        /* <DEDUP_REMOVED lines=16> */
.L_x_7149:
[----:B------:R-:W-:-:S04]  /*bcc0*/  SHF.R.U32.HI R4, RZ, 0x18, R4 ;  /* 0x00000018ff047819 */ /* 0x000fc80000011604 */
[----:B------:R-:W-:-:S04]  /*bcd0*/  LOP3.LUT R4, R5, 0x80, R4, 0xf8, !PT ;  /* 0x0000008005047812 */ /* 0x000fc800078ef804 */
[----:B------:R-:W-:-:S07]  /*bce0*/  PRMT R0, R4, 0x7610, R0 ;  /* 0x0000761004007816 */ /* 0x000fce0000000000 */
.L_x_7148:
[----:B------:R-:W-:Y:S05]  /*bcf0*/  BSYNC.RECONVERGENT B0 ;  /* 0x0000000000007941 */ /* 0x000fea0003800200 */
.L_x_7147:
[----:B------:R0:W-:Y:S01]  /*bd00*/  STG.E.U8 desc[UR36][R2.64], R0 ;  /* 0x0000000002007986 */ /* 0x0001e2000c101124 */
[----:B------:R-:W-:Y:S05]  /*bd10*/  BRA `(.L_x_7136) ;  /* 0x0000000400f07947 */ /* 0x000fea0003800000 */
.L_x_7145:
        /* <DEDUP_REMOVED lines=16> */
.L_x_7152:
[----:B------:R-:W-:-:S04]  /*be20*/  SHF.R.U32.HI R4, RZ, 0x18, R4 ;  /* 0x00000018ff047819 */ /* 0x000fc80000011604 */
[----:B------:R-:W-:-:S04]  /*be30*/  LOP3.LUT R5, R5, 0x80, R4, 0xf8, !PT ;  /* 0x0000008005057812 */ /* 0x000fc800078ef804 */
[----:B------:R-:W-:-:S07]  /*be40*/  PRMT R0, R5, 0x7610, R0 ;  /* 0x0000761005007816 */ /* 0x000fce0000000000 */
.L_x_7151:
[----:B------:R-:W-:Y:S05]  /*be50*/  BSYNC.RECONVERGENT B0 ;  /* 0x0000000000007941 */ /* 0x000fea0003800200 */
.L_x_7150:
[----:B------:R0:W-:Y:S01]  /*be60*/  STG.E.U8 desc[UR36][R2.64], R0 ;  /* 0x0000000002007986 */ /* 0x0001e2000c101124 */
[----:B------:R-:W-:Y:S05]  /*be70*/  BRA `(.L_x_7136) ;  /* 0x0000000400987947 */ /* 0x000fea0003800000 */
.L_x_7144:
        /* <DEDUP_REMOVED lines=21> */
.L_x_7154:
[----:B------:R-:W0:Y:S02]  /*bfd0*/  F2I.U64.TRUNC R4, R4 ;  /* 0x0000000400047311 */ /* 0x000e24000020d800 */
[----:B0-----:R0:W-:Y:S01]  /*bfe0*/  STG.E.64 desc[UR36][R2.64], R4 ;  /* 0x0000000402007986 */ /* 0x0011e2000c101b24 */
[----:B------:R-:W-:Y:S05]  /*bff0*/  BRA `(.L_x_7136) ;  /* 0x0000000400387947 */ /* 0x000fea0003800000 */
.L_x_7153:
[----:B------:R-:W0:Y:S02]  /*c000*/  F2I.FTZ.U32.TRUNC.NTZ R5, R4 ;  /* 0x0000000400057305 */ /* 0x000e24000021f000 */
[----:B0-----:R0:W-:Y:S01]  /*c010*/  STG.E desc[UR36][R2.64], R5 ;  /* 0x0000000502007986 */ /* 0x0011e2000c101924 */
[----:B------:R-:W-:Y:S05]  /*c020*/  BRA `(.L_x_7136) ;  /* 0x00000004002c7947 */ /* 0x000fea0003800000 */
.L_x_7143:
        /* <DEDUP_REMOVED lines=10> */
.L_x_7156:
[----:B------:R-:W-:Y:S01]  /*c0d0*/  FMUL.FTZ R4, R4, 1 ;  /* 0x3f80000004047820 */ /* 0x000fe20000410000 */
[----:B------:R-:W-:-:S05]  /*c0e0*/  CS2R R6, SRZ ;  /* 0x0000000000067805 */ /* 0x000fca000001ff00 */
[----:B------:R-:W0:Y:S02]  /*c0f0*/  F2F.F64.F32 R4, R4 ;  /* 0x0000000400047310 */ /* 0x000e240000201800 */
[----:B0-----:R4:W-:Y:S01]  /*c100*/  STG.E.128 desc[UR36][R2.64], R4 ;  /* 0x0000000402007986 */ /* 0x0019e2000c101d24 */
[----:B------:R-:W-:Y:S05]  /*c110*/  BRA `(.L_x_7136) ;  /* 0x0000000000f07947 */ /* 0x000fea0003800000 */
.L_x_7155:
[----:B------:R-:W-:-:S09]  /*c120*/  UISETP.NE.AND UP0, UPT, UR4, 0xf, UPT ;  /* 0x0000000f0400788c */ /* 0x000fd2000bf05270 */
[----:B------:R-:W-:Y:S05]  /*c130*/  BRA.U !UP0, `(.L_x_7157) ;  /* 0x0000000108e07547 */ /* 0x000fea000b800000 */
[----:B------:R-:W-:-:S09]  /*c140*/  UISETP.NE.AND UP0, UPT, UR4, 0x17, UPT ;  /* 0x000000170400788c */ /* 0x000fd2000bf05270 */
[----:B------:R-:W-:Y:S05]  /*c150*/  BRA.U !UP0, `(.L_x_7158) ;  /* 0x00000001088c7547 */ /* 0x000fea000b800000 */
[----:B------:R-:W-:-:S09]  /*c160*/  UISETP.NE.AND UP0, UPT, UR4, 0x18, UPT ;  /* 0x000000180400788c */ /* 0x000fd2000bf05270 */
[----:B------:R-:W-:Y:S05]  /*c170*/  BRA.U !UP0, `(.L_x_7159) ;  /* 0x0000000108447547 */ /* 0x000fea000b800000 */
.L_x_7135:
        /* <DEDUP_REMOVED lines=16> */
.L_x_7160:
[----:B------:R-:W-:Y:S05]  /*c280*/  BRA `(.L_x_7136) ;  /* 0x0000000000947947 */ /* 0x000fea0003800000 */
.L_x_7159:
        /* <DEDUP_REMOVED lines=12> */
.L_x_7162:
[----:B------:R-:W-:Y:S05]  /*c350*/  BSYNC.RECONVERGENT B0 ;  /* 0x0000000000007941 */ /* 0x000fea0003800200 */
.L_x_7161:
[----:B------:R-:W-:-:S05]  /*c360*/  LOP3.LUT R5, R0, 0x80, R7, 0xf8, !PT ;  /* 0x0000008000057812 */ /* 0x000fca00078ef807 */
[----:B------:R1:W-:Y:S01]  /*c370*/  STG.E.U8 desc[UR36][R2.64], R5 ;  /* 0x0000000502007986 */ /* 0x0003e2000c101124 */
[----:B------:R-:W-:Y:S05]  /*c380*/  BRA `(.L_x_7136) ;  /* 0x0000000000547947 */ /* 0x000fea0003800000 */
.L_x_7158:
        /* <DEDUP_REMOVED lines=11> */
.L_x_7164:
[----:B------:R-:W-:Y:S01]  /*c440*/  IMAD.MOV.U32 R0, RZ, RZ, 0x7f ;  /* 0x0000007fff007424 */ /* 0x000fe200078e00ff */
[----:B------:R-:W-:-:S04]  /*c450*/  ISETP.GT.U32.AND P0, PT, R6, 0x7f800000, PT ;  /* 0x7f8000000600780c */ /* 0x000fc80003f04070 */
[----:B------:R-:W-:-:S09]  /*c460*/  SEL R0, R0, 0x7c, P0 ;  /* 0x0000007c00007807 */ /* 0x000fd20000000000 */
.L_x_7165:
[----:B------:R-:W-:Y:S05]  /*c470*/  BSYNC.RECONVERGENT B0 ;  /* 0x0000000000007941 */ /* 0x000fea0003800200 */
.L_x_7163:
[----:B------:R-:W-:-:S04]  /*c480*/  SHF.R.U32.HI R5, RZ, 0x18, R4 ;  /* 0x00000018ff057819 */ /* 0x000fc80000011604 */
[----:B------:R-:W-:-:S05]  /*c490*/  LOP3.LUT R5, R0, 0x80, R5, 0xf8, !PT ;  /* 0x0000008000057812 */ /* 0x000fca00078ef805 */
[----:B------:R0:W-:Y:S01]  /*c4a0*/  STG.E.U8 desc[UR36][R2.64], R5 ;  /* 0x0000000502007986 */ /* 0x0001e2000c101124 */
[----:B------:R-:W-:Y:S05]  /*c4b0*/  BRA `(.L_x_7136) ;  /* 0x0000000000087947 */ /* 0x000fea0003800000 */
.L_x_7157:
[----:B------:R-:W-:-:S05]  /*c4c0*/  F2FP.BF16.F32.PACK_AB R4, RZ, R4 ;  /* 0x00000004ff04723e */ /* 0x000fca00000010ff */
[----:B------:R2:W-:Y:S02]  /*c4d0*/  STG.E.U16 desc[UR36][R2.64], R4 ;  /* 0x0000000402007986 */ /* 0x0005e4000c101524 */
.L_x_7136:
[----:B------:R-:W-:-:S07]  /*c4e0*/  IADD3 R17, PT, PT, R17, 0x80, RZ ;  /* 0x0000008011117810 */ /* 0x000fce0007ffe0ff */
.L_x_7073:
[----:B------:R-:W-:Y:S05]  /*c4f0*/  BSYNC.RECONVERGENT B7 ;  /* 0x0000000000077941 */ /* 0x000fea0003800200 */
.L_x_7072:
[----:B------:R-:W5:Y:S02]  /*c500*/  LDCU UR4, c[0x0][0x380] ;  /* 0x00007000ff0477ac */ /* 0x000f640008000800 */
[----:B-----5:R-:W-:-:S13]  /*c510*/  ISETP.GE.AND P0, PT, R17, UR4, PT ;  /* 0x0000000411007c0c */ /* 0x020fda000bf06270 */
[----:B------:R-:W-:Y:S05]  /*c520*/  @P0 EXIT ;  /* 0x000000000000094d */ /* 0x000fea0003800000 */
[----:B------:R-:W5:Y:S01]  /*c530*/  LDCU UR4, c[0x0][0x388] ;  /* 0x00007100ff0477ac */ /* 0x000f620008000800 */
[----:B------:R-:W-:Y:S01]  /*c540*/  IMAD.MOV.U32 R18, RZ, RZ, RZ ;  /* 0x000000ffff127224 */ /* 0x000fe200078e00ff */
[----:B------:R-:W-:Y:S01]  /*c550*/  MOV R16, RZ ;  /* 0x000000ff00107202 */ /* 0x000fe20000000f00 */
        /* <DEDUP_REMOVED lines=351> */
.L_x_7166:
[----:B------:R-:W1:Y:S01]  /*db50*/  LDCU.64 UR8, c[0x0][0x5f0] ;  /* 0x0000be00ff0877ac */ /* 0x000e620008000a00 */
[----:B------:R-:W-:Y:S01]  /*db60*/  BSSY.RECONVERGENT B6, `(.L_x_7167) ;  /* 0x00000e8000067945 */ /* 0x000fe20003800200 */
[----:B------:R-:W0:Y:S01]  /*db70*/  LDCU.64 UR6, c[0x0][0x5e8] ;  /* 0x0000bd00ff0677ac */ /* 0x000e220008000a00 */
[----:B------:R-:W-:-:S04]  /*db80*/  UPRMT UR4, UR39, 0x9910, URZ ;  /* 0x0000991027047896 */ /* 0x000fc800080000ff */
[----:B------:R-:W-:Y:S01]  /*db90*/  UISETP.GT.AND UP0, UPT, UR4, 0x9, UPT ;  /* 0x000000090400788c */ /* 0x000fe2000bf04270 */
[----:B-1234-:R-:W-:Y:S02]  /*dba0*/  IADD3 R2, P1, PT, R0, UR8, RZ ;  /* 0x0000000800027c10 */ /* 0x01efe4000ff3e0ff */
        /* <DEDUP_REMOVED lines=15> */
.L_x_7171:
[----:B------:R-:W2:Y:S02]  /*dca0*/  LDG.E.U8 R2, desc[UR36][R2.64] ;  /* 0x0000002402027981 */ /* 0x000ea4000c1e1100 */
[----:B--2---:R-:W-:Y:S01]  /*dcb0*/  I2FP.F32.U32 R19, R2 ;  /* 0x0000000200137245 */ /* 0x004fe20000201000 */
[----:B------:R-:W-:Y:S06]  /*dcc0*/  BRA `(.L_x_7173) ;  /* 0x0000000c00447947 */ /* 0x000fec0003800000 */
.L_x_7170:
        /* <DEDUP_REMOVED lines=9> */
.L_x_7175:
[----:B------:R-:W2:Y:S02]  /*dd60*/  LDG.E R2, desc[UR36][R2.64] ;  /* 0x0000002402027981 */ /* 0x000ea4000c1e1900 */
[----:B--2---:R-:W-:Y:S01]  /*dd70*/  I2FP.F32.S32 R19, R2 ;  /* 0x0000000200137245 */ /* 0x004fe20000201400 */
[----:B------:R-:W-:Y:S06]  /*dd80*/  BRA `(.L_x_7173) ;  /* 0x0000000c00147947 */ /* 0x000fec0003800000 */
.L_x_7174:
[----:B------:R-:W2:Y:S02]  /*dd90*/  LDG.E.U16 R2, desc[UR36][R2.64] ;  /* 0x0000002402027981 */ /* 0x000ea4000c1e1500 */
[----:B--2---:R4:W0:Y:S01]  /*dda0*/  I2F.S16 R19, R2 ;  /* 0x0000000200137306 */ /* 0x0048220000101400 */
[----:B------:R-:W-:Y:S05]  /*ddb0*/  BRA `(.L_x_7173) ;  /* 0x0000000c00087947 */ /* 0x000fea0003800000 */
.L_x_7169:
        /* <DEDUP_REMOVED lines=8> */
.L_x_7177:
[----:B------:R-:W2:Y:S02]  /*de40*/  LDG.E.U16 R2, desc[UR36][R2.64] ;  /* 0x0000002402027981 */ /* 0x000ea4000c1e1500 */
[----:B--2---:R-:W-:Y:S01]  /*de50*/  HADD2.F32 R19, -RZ, R2.H0_H0 ;  /* 0x20000002ff137230 */ /* 0x004fe20000004100 */
[----:B------:R-:W-:Y:S06]  /*de60*/  BRA `(.L_x_7173) ;  /* 0x0000000800dc7947 */ /* 0x000fec0003800000 */
.L_x_7176:
        /* <DEDUP_REMOVED lines=8> */
.L_x_7179:
[----:B------:R-:W2:Y:S02]  /*def0*/  LDG.E.U16 R2, desc[UR36][R2.64] ;  /* 0x0000002402027981 */ /* 0x000ea4000c1e1500 */
[----:B--2---:R-:W-:Y:S01]  /*df00*/  HADD2.F32 R19, -RZ, R2.H0_H0 ;  /* 0x20000002ff137230 */ /* 0x004fe20000004100 */
[----:B------:R-:W-:Y:S06]  /*df10*/  BRA `(.L_x_7173) ;  /* 0x0000000800b07947 */ /* 0x000fec0003800000 */
.L_x_7178:
        /* <DEDUP_REMOVED lines=11> */
.L_x_7168:
        /* <DEDUP_REMOVED lines=12> */
.L_x_7182:
        /* <DEDUP_REMOVED lines=11> */
.L_x_7181:
        /* <DEDUP_REMOVED lines=25> */
.L_x_7184:
        /* <DEDUP_REMOVED lines=12> */
.L_x_7183:
[----:B------:R-:W2:Y:S02]  /*e390*/  LDG.E.U16 R2, desc[UR36][R2.64] ;  /* 0x0000002402027981 */ /* 0x000ea4000c1e1500 */
[----:B--2---:R-:W-:Y:S01]  /*e3a0*/  IMAD.U32 R19, R2, 0x10000, RZ ;  /* 0x0001000002137824 */ /* 0x004fe200078e00ff */
[----:B------:R-:W-:Y:S06]  /*e3b0*/  BRA `(.L_x_7173) ;  /* 0x0000000400887947 */ /* 0x000fec0003800000 */
.L_x_7180:
        /* <DEDUP_REMOVED lines=11> */
.L_x_7187:
        /* <DEDUP_REMOVED lines=20> */
.L_x_7189:
[----:B------:R-:W-:Y:S05]  /*e5b0*/  BSYNC.RECONVERGENT B0 ;  /* 0x0000000000007941 */ /* 0x000fea0003800200 */
.L_x_7188:
[----:B------:R-:W-:Y:S01]  /*e5c0*/  IMAD.SHL.U32 R0, R0, 0x100000, RZ ;  /* 0x0010000000007824 */ /* 0x000fe200078e00ff */
[----:B------:R-:W-:-:S04]  /*e5d0*/  LEA R2, R2, 0x3b800000, 0x17 ;  /* 0x3b80000002027811 */ /* 0x000fc800078eb8ff */
[----:B------:R-:W-:Y:S01]  /*e5e0*/  LOP3.LUT R19, R2, R0, R19, 0xfe, !PT ;  /* 0x0000000002137212 */ /* 0x000fe200078efe13 */
[----:B------:R-:W-:Y:S06]  /*e5f0*/  BRA `(.L_x_7173) ;  /* 0x0000000000f87947 */ /* 0x000fec0003800000 */
.L_x_7186:
        /* <DEDUP_REMOVED lines=20> */
.L_x_7191:
[----:B------:R-:W-:Y:S05]  /*e740*/  BSYNC.RECONVERGENT B0 ;  /* 0x0000000000007941 */ /* 0x000fea0003800200 */
.L_x_7190:
[----:B------:R-:W-:Y:S02]  /*e750*/  SHF.L.U32 R0, R0, 0x15, RZ ;  /* 0x0000001500007819 */ /* 0x000fe400000006ff */
[----:B------:R-:W-:-:S04]  /*e760*/  LEA R2, R2, 0x37800000, 0x17 ;  /* 0x3780000002027811 */ /* 0x000fc800078eb8ff */
[----:B------:R-:W-:Y:S01]  /*e770*/  LOP3.LUT R19, R2, R0, R19, 0xfe, !PT ;  /* 0x0000000002137212 */ /* 0x000fe200078efe13 */
[----:B------:R-:W-:Y:S06]  /*e780*/  BRA `(.L_x_7173) ;  /* 0x0000000000947947 */ /* 0x000fec0003800000 */
.L_x_7185:
        /* <DEDUP_REMOVED lines=14> */
.L_x_7172:
        /* <DEDUP_REMOVED lines=16> */
.L_x_7194:
[----:B------:R-:W-:Y:S01]  /*e970*/  IMAD.MOV.U32 R19, RZ, RZ, RZ ;  /* 0x000000ffff137224 */ /* 0x000fe200078e00ff */
[----:B------:R-:W-:Y:S06]  /*e980*/  BRA `(.L_x_7173) ;  /* 0x0000000000147947 */ /* 0x000fec0003800000 */
.L_x_7193:
[----:B------:R-:W2:Y:S02]  /*e990*/  LDG.E.64 R2, desc[UR36][R2.64] ;  /* 0x0000002402027981 */ /* 0x000ea4000c1e1b00 */
[----:B--2---:R0:W1:Y:S02]  /*e9a0*/  I2F.U64 R19, R2 ;  /* 0x0000000200137312 */ /* 0x0040640000301000 */
[----:B01----:R-:W-:Y:S05]  /*e9b0*/  BRA `(.L_x_7173) ;  /* 0x0000000000087947 */ /* 0x003fea0003800000 */
.L_x_7192:
[----:B------:R-:W2:Y:S02]  /*e9c0*/  LDG.E R2, desc[UR36][R2.64] ;  /* 0x0000002402027981 */ /* 0x000ea4000c1e1900 */
[----:B--2---:R-:W-:-:S07]  /*e9d0*/  I2FP.F32.U32 R19, R2 ;  /* 0x0000000200137245 */ /* 0x004fce0000201000 */
.L_x_7173:
[----:B------:R-:W-:Y:S05]  /*e9e0*/  BSYNC.RECONVERGENT B6 ;  /* 0x0000000000067941 */ /* 0x000fea0003800200 */
.L_x_7167:
        /* <DEDUP_REMOVED lines=18> */
.L_x_7199:
[----:B------:R-:W2:Y:S02]  /*eb10*/  LDG.E.U8 R0, desc[UR36][R2.64] ;  /* 0x0000002402007981 */ /* 0x000ea4000c1e1100 */
[----:B--2---:R-:W-:Y:S01]  /*eb20*/  I2FP.F32.U32 R0, R0 ;  /* 0x0000000000007245 */ /* 0x004fe20000201000 */
[----:B------:R-:W-:Y:S06]  /*eb30*/  BRA `(.L_x_7201) ;  /* 0x0000000c00447947 */ /* 0x000fec0003800000 */
.L_x_7198:
        /* <DEDUP_REMOVED lines=8> */
[----:B--2-4-:R-:W-:Y:S05]  /*ebc0*/  BRA `(.L_x_7201) ;  /* 0x0000000c00207947 */ /* 0x014fea0003800000 */
.L_x_7203:
[----:B------:R-:W2:Y:S02]  /*ebd0*/  LDG.E R0, desc[UR36][R2.64] ;  /* 0x0000002402007981 */ /* 0x000ea4000c1e1900 */
[----:B--2---:R-:W-:Y:S01]  /*ebe0*/  I2FP.F32.S32 R0, R0 ;  /* 0x0000000000007245 */ /* 0x004fe20000201400 */
[----:B------:R-:W-:Y:S06]  /*ebf0*/  BRA `(.L_x_7201) ;  /* 0x0000000c00147947 */ /* 0x000fec0003800000 */
.L_x_7202:
[----:B------:R-:W2:Y:S02]  /*ec00*/  LDG.E.U16 R0, desc[UR36][R2.64] ;  /* 0x0000002402007981 */ /* 0x000ea4000c1e1500 */
[----:B--2---:R-:W2:Y:S01]  /*ec10*/  I2F.S16 R0, R0 ;  /* 0x0000000000007306 */ /* 0x004ea20000101400 */
[----:B------:R-:W-:Y:S05]  /*ec20*/  BRA `(.L_x_7201) ;  /* 0x0000000c00087947 */ /* 0x000fea0003800000 */
.L_x_7197:
        /* <DEDUP_REMOVED lines=8> */
.L_x_7205:
[----:B------:R-:W2:Y:S02]  /*ecb0*/  LDG.E.U16 R0, desc[UR36][R2.64] ;  /* 0x0000002402007981 */ /* 0x000ea4000c1e1500 */
[----:B--2---:R-:W-:Y:S01]  /*ecc0*/  HADD2.F32 R0, -RZ, R0.H0_H0 ;  /* 0x20000000ff007230 */ /* 0x004fe20000004100 */
[----:B------:R-:W-:Y:S06]  /*ecd0*/  BRA `(.L_x_7201) ;  /* 0x0000000800dc7947 */ /* 0x000fec0003800000 */
.L_x_7204:
        /* <DEDUP_REMOVED lines=8> */
.L_x_7207:
[----:B------:R-:W2:Y:S02]  /*ed60*/  LDG.E.U16 R0, desc[UR36][R2.64] ;  /* 0x0000002402007981 */ /* 0x000ea4000c1e1500 */
[----:B--2---:R-:W-:Y:S01]  /*ed70*/  HADD2.F32 R0, -RZ, R0.H0_H0 ;  /* 0x20000000ff007230 */ /* 0x004fe20000004100 */
[----:B------:R-:W-:Y:S06]  /*ed80*/  BRA `(.L_x_7201) ;  /* 0x0000000800b07947 */ /* 0x000fec0003800000 */
.L_x_7206:
        /* <DEDUP_REMOVED lines=11> */
.L_x_7196:
        /* <DEDUP_REMOVED lines=12> */
.L_x_7210:
        /* <DEDUP_REMOVED lines=11> */
.L_x_7209:
        /* <DEDUP_REMOVED lines=25> */
.L_x_7212:
        /* <DEDUP_REMOVED lines=12> */
.L_x_7211:
[----:B------:R-:W2:Y:S02]  /*f200*/  LDG.E.U16 R0, desc[UR36][R2.64] ;  /* 0x0000002402007981 */ /* 0x000ea4000c1e1500 */
[----:B--2---:R-:W-:Y:S01]  /*f210*/  SHF.L.U32 R0, R0, 0x10, RZ ;  /* 0x0000001000007819 */ /* 0x004fe200000006ff */
[----:B------:R-:W-:Y:S06]  /*f220*/  BRA `(.L_x_7201) ;  /* 0x0000000400887947 */ /* 0x000fec0003800000 */
.L_x_7208:
        /* <DEDUP_REMOVED lines=11> */
.L_x_7215:
        /* <DEDUP_REMOVED lines=20> */
.L_x_7217:
[----:B------:R-:W-:Y:S05]  /*f420*/  BSYNC.RECONVERGENT B0 ;  /* 0x0000000000007941 */ /* 0x000fea0003800200 */
.L_x_7216:
[----:B------:R-:W-:Y:S01]  /*f430*/  IMAD.SHL.U32 R0, R0, 0x100000, RZ ;  /* 0x0010000000007824 */ /* 0x000fe200078e00ff */
[----:B------:R-:W-:-:S04]  /*f440*/  LEA R2, R2, 0x3b800000, 0x17 ;  /* 0x3b80000002027811 */ /* 0x000fc800078eb8ff */
[----:B------:R-:W-:Y:S01]  /*f450*/  LOP3.LUT R0, R2, R0, R7, 0xfe, !PT ;  /* 0x0000000002007212 */ /* 0x000fe200078efe07 */
[----:B------:R-:W-:Y:S06]  /*f460*/  BRA `(.L_x_7201) ;  /* 0x0000000000f87947 */ /* 0x000fec0003800000 */
.L_x_7214:
        /* <DEDUP_REMOVED lines=20> */
.L_x_7219:
[----:B------:R-:W-:Y:S05]  /*f5b0*/  BSYNC.RECONVERGENT B0 ;  /* 0x0000000000007941 */ /* 0x000fea0003800200 */
.L_x_7218:
[----:B------:R-:W-:Y:S01]  /*f5c0*/  IMAD.SHL.U32 R0, R0, 0x200000, RZ ;  /* 0x0020000000007824 */ /* 0x000fe200078e00ff */
[----:B------:R-:W-:-:S04]  /*f5d0*/  LEA R2, R2, 0x37800000, 0x17 ;  /* 0x3780000002027811 */ /* 0x000fc800078eb8ff */
[----:B------:R-:W-:Y:S01]  /*f5e0*/  LOP3.LUT R0, R2, R0, R7, 0xfe, !PT ;  /* 0x0000000002007212 */ /* 0x000fe200078efe07 */
[----:B------:R-:W-:Y:S06]  /*f5f0*/  BRA `(.L_x_7201) ;  /* 0x0000000000947947 */ /* 0x000fec0003800000 */
.L_x_7213:
        /* <DEDUP_REMOVED lines=14> */
.L_x_7200:
[----:B------:R-:W-:Y:S01]  /*f6e0*/  MOV R2, 0x130 ;  /* 0x0000013000027802 */ /* 0x000fe20000000f00 */
[----:B------:R-:W0:Y:S01]  /*f6f0*/  LDCU.64 UR4, c[0x4][0x120] ;  /* 0x01002400ff0477ac */ /* 0x000e220008000a00 */
[----:B------:R-:W-:Y:S02]  /*f700*/  HFMA2 R12, -RZ, RZ, 0, 5.9604644775390625e-08 ;  /* 0x00000001ff0c7431 */ /* 0x000fe400000001ff */
[----:B------:R-:W-:Y:S01]  /*f710*/  IMAD.MOV.U32 R8, RZ, RZ, 0x4e ;  /* 0x0000004eff087424 */ /* 0x000fe200078e00ff */
[----:B------:R-:W1:Y:S01]  /*f720*/  LDCU.64 UR6, c[0x4][0x128] ;  /* 0x01002500ff0677ac */ /* 0x000e620008000a00 */
[----:B------:R-:W2:Y:S01]  /*f730*/  LDC.64 R2, c[0x4][R2] ;  /* 0x0100000002027b82 */ /* 0x000ea20000000a00 */
[----:B------:R-:W-:Y:S01]  /*f740*/  IMAD.MOV.U32 R13, RZ, RZ, RZ ;  /* 0x000000ffff0d7224 */ /* 0x000fe200078e00ff */
[----:B------:R-:W4:Y:S01]  /*f750*/  LDCU.64 UR8, c[0x4][0x10] ;  /* 0x01000200ff0877ac */ /* 0x000f220008000a00 */
[----:B0-----:R-:W-:Y:S01]  /*f760*/  IMAD.U32 R4, RZ, RZ, UR4 ;  /* 0x00000004ff047e24 */ /* 0x001fe2000f8e00ff */
[----:B------:R-:W-:Y:S01]  /*f770*/  MOV R5, UR5 ;  /* 0x0000000500057c02 */ /* 0x000fe20008000f00 */
[----:B-1----:R-:W-:-:S02]  /*f780*/  IMAD.U32 R6, RZ, RZ, UR6 ;  /* 0x00000006ff067e24 */ /* 0x002fc4000f8e00ff */
[----:B------:R-:W-:Y:S01]  /*f790*/  IMAD.U32 R7, RZ, RZ, UR7 ;  /* 0x00000007ff077e24 */ /* 0x000fe2000f8e00ff */
[----:B----4-:R-:W-:Y:S01]  /*f7a0*/  MOV R10, UR8 ;  /* 0x00000008000a7c02 */ /* 0x010fe20008000f00 */
[----:B------:R-:W-:-:S07]  /*f7b0*/  IMAD.U32 R11, RZ, RZ, UR9 ;  /* 0x00000009ff0b7e24 */ /* 0x000fce000f8e00ff */
[----:B------:R-:W-:-:S07]  /*f7c0*/  LEPC R20, `(.L_x_7222) ;  /* 0x000000001014794e */ /* 0x000fce0000000000 */
[----:B--23-5:R-:W-:Y:S05]  /*f7d0*/  CALL.ABS.NOINC R2 ;  /* 0x0000000002007343 */ /* 0x02cfea0003c00000 */
.L_x_7222:
[----:B------:R-:W-:Y:S01]  /*f7e0*/  IMAD.MOV.U32 R0, RZ, RZ, RZ ;  /* 0x000000ffff007224 */ /* 0x000fe200078e00ff */
[----:B------:R-:W-:Y:S06]  /*f7f0*/  BRA `(.L_x_7201) ;  /* 0x0000000000147947 */ /* 0x000fec0003800000 */
.L_x_7221:
[----:B------:R-:W2:Y:S02]  /*f800*/  LDG.E.64 R2, desc[UR36][R2.64] ;  /* 0x0000002402027981 */ /* 0x000ea4000c1e1b00 */
[----:B--2---:R0:W1:Y:S02]  /*f810*/  I2F.U64 R0, R2 ;  /* 0x0000000200007312 */ /* 0x0040640000301000 */
[----:B01----:R-:W-:Y:S05]  /*f820*/  BRA `(.L_x_7201) ;  /* 0x0000000000087947 */ /* 0x003fea0003800000 */
.L_x_7220:
[----:B------:R-:W2:Y:S02]  /*f830*/  LDG.E R0, desc[UR36][R2.64] ;  /* 0x0000002402007981 */ /* 0x000ea4000c1e1900 */
[----:B--2---:R-:W-:-:S07]  /*f840*/  I2FP.F32.U32 R0, R0 ;  /* 0x0000000000007245 */ /* 0x004fce0000201000 */
.L_x_7201:
[----:B------:R-:W-:Y:S05]  /*f850*/  BSYNC.RECONVERGENT B6 ;  /* 0x0000000000067941 */ /* 0x000fea0003800200 */
.L_x_7195:
[----:B------:R-:W-:Y:S01]  /*f860*/  UPRMT UR4, UR43, 0x9910, URZ ;  /* 0x000099102b047896 */ /* 0x000fe200080000ff */
[----:B012345:R-:W-:-:S03]  /*f870*/  FMUL.FTZ R2, R0, R19 ;  /* 0x0000001300027220 */ /* 0x03ffc60000410000 */
        /* <DEDUP_REMOVED lines=11> */
[----:B0-----:R-:W-:Y:S01]  /*f930*/  STG.E.U8 desc[UR36][R16.64], R3 ;  /* 0x0000000310007986 */ /* 0x001fe2000c101124 */
[----:B------:R-:W-:Y:S05]  /*f940*/  EXIT ;  /* 0x000000000000794d */ /* 0x000fea0003800000 */
.L_x_7226:
[----:B------:R-:W0:Y:S02]  /*f950*/  F2I.S64.TRUNC R2, R2 ;  /* 0x0000000200027311 */ /* 0x000e24000020d900 */
[----:B0-----:R-:W-:-:S05]  /*f960*/  MOV R5, R2 ;  /* 0x0000000200057202 */ /* 0x001fca0000000f00 */
[----:B------:R-:W-:Y:S01]  /*f970*/  STG.E.U8 desc[UR36][R16.64], R5 ;  /* 0x0000000510007986 */ /* 0x000fe2000c101124 */
[----:B------:R-:W-:Y:S05]  /*f980*/  EXIT ;  /* 0x000000000000794d */ /* 0x000fea0003800000 */
.L_x_7225:
[----:B------:R-:W-:-:S09]  /*f990*/  UISETP.NE.AND UP0, UPT, UR4, 0x2, UPT ;  /* 0x000000020400788c */ /* 0x000fd2000bf05270 */
[----:B------:R-:W-:Y:S05]  /*f9a0*/  BRA.U !UP0, `(.L_x_7228) ;  /* 0x0000000108287547 */ /* 0x000fea000b800000 */
[----:B------:R-:W-:-:S09]  /*f9b0*/  UISETP.NE.AND UP0, UPT, UR4, 0x3, UPT ;  /* 0x000000030400788c */ /* 0x000fd2000bf05270 */
[----:B------:R-:W-:Y:S05]  /*f9c0*/  BRA.U !UP0, `(.L_x_7229) ;  /* 0x0000000108147547 */ /* 0x000fea000b800000 */
[----:B------:R-:W-:-:S09]  /*f9d0*/  UISETP.NE.AND UP0, UPT, UR4, 0x4, UPT ;  /* 0x000000040400788c */ /* 0x000fd2000bf05270 */
[----:B------:R-:W-:Y:S05]  /*f9e0*/  BRA.U UP0, `(.L_x_7227) ;  /* 0x0000000900387547 */ /* 0x000fea000b800000 */
[----:B------:R-:W0:Y:S02]  /*f9f0*/  F2I.S64.TRUNC R2, R2 ;  /* 0x0000000200027311 */ /* 0x000e24000020d900 */
[----:B0-----:R-:W-:Y:S01]  /*fa00*/  STG.E.64 desc[UR36][R16.64], R2 ;  /* 0x0000000210007986 */ /* 0x001fe2000c101b24 */
[----:B------:R-:W-:Y:S05]  /*fa10*/  EXIT ;  /* 0x000000000000794d */ /* 0x000fea0003800000 */
.L_x_7229:
[----:B------:R-:W0:Y:S02]  /*fa20*/  F2I.FTZ.TRUNC.NTZ R3, R2 ;  /* 0x0000000200037305 */ /* 0x000e24000021f100 */
[----:B0-----:R-:W-:Y:S01]  /*fa30*/  STG.E desc[UR36][R16.64], R3 ;  /* 0x0000000310007986 */ /* 0x001fe2000c101924 */
[----:B------:R-:W-:Y:S05]  /*fa40*/  EXIT ;  /* 0x000000000000794d */ /* 0x000fea0003800000 */
.L_x_7228:
[----:B------:R-:W0:Y:S02]  /*fa50*/  F2I.FTZ.TRUNC.NTZ R3, R2 ;  /* 0x0000000200037305 */ /* 0x000e24000021f100 */
[----:B0-----:R-:W-:Y:S01]  /*fa60*/  STG.E.U16 desc[UR36][R16.64], R3 ;  /* 0x0000000310007986 */ /* 0x001fe2000c101524 */
[----:B------:R-:W-:Y:S05]  /*fa70*/  EXIT ;  /* 0x000000000000794d */ /* 0x000fea0003800000 */
.L_x_7224:
[----:B------:R-:W-:-:S09]  /*fa80*/  UISETP.GT.AND UP0, UPT, UR4, 0x6, UPT ;  /* 0x000000060400788c */ /* 0x000fd2000bf04270 */
[----:B------:R-:W-:Y:S05]  /*fa90*/  BRA.U UP0, `(.L_x_7230) ;  /* 0x0000000100247547 */ /* 0x000fea000b800000 */
[----:B------:R-:W-:-:S09]  /*faa0*/  UISETP.NE.AND UP0, UPT, UR4, 0x5, UPT ;  /* 0x000000050400788c */ /* 0x000fd2000bf05270 */
[----:B------:R-:W-:Y:S05]  /*fab0*/  BRA.U !UP0, `(.L_x_7231) ;  /* 0x0000000108107547 */ /* 0x000fea000b800000 */
[----:B------:R-:W-:-:S09]  /*fac0*/  UISETP.NE.AND UP0, UPT, UR4, 0x6, UPT ;  /* 0x000000060400788c */ /* 0x000fd2000bf05270 */
[----:B------:R-:W-:Y:S05]  /*fad0*/  BRA.U UP0, `(.L_x_7227) ;  /* 0x0000000500fc7547 */ /* 0x000fea000b800000 */
[----:B------:R-:W-:Y:S01]  /*fae0*/  STG.E desc[UR36][R16.64], R2 ;  /* 0x0000000210007986 */ /* 0x000fe2000c101924 */
[----:B------:R-:W-:Y:S05]  /*faf0*/  EXIT ;  /* 0x000000000000794d */ /* 0x000fea0003800000 */
.L_x_7231:
[----:B------:R-:W-:-:S05]  /*fb00*/  F2FP.F16.F32.PACK_AB R2, RZ, R2 ;  /* 0x00000002ff02723e */ /* 0x000fca00000000ff */
[----:B------:R-:W-:Y:S01]  /*fb10*/  STG.E.U16 desc[UR36][R16.64], R2 ;  /* 0x0000000210007986 */ /* 0x000fe2000c101524 */
[----:B------:R-:W-:Y:S05]  /*fb20*/  EXIT ;  /* 0x000000000000794d */ /* 0x000fea0003800000 */
.L_x_7230:
[----:B------:R-:W-:-:S09]  /*fb30*/  UISETP.NE.AND UP0, UPT, UR4, 0x7, UPT ;  /* 0x000000070400788c */ /* 0x000fd2000bf05270 */
[----:B------:R-:W-:Y:S05]  /*fb40*/  BRA.U !UP0, `(.L_x_7232) ;  /* 0x00000001082c7547 */ /* 0x000fea000b800000 */
[----:B------:R-:W-:-:S09]  /*fb50*/  UISETP.NE.AND UP0, UPT, UR4, 0x8, UPT ;  /* 0x000000080400788c */ /* 0x000fd2000bf05270 */
[----:B------:R-:W-:Y:S05]  /*fb60*/  BRA.U !UP0, `(.L_x_7233) ;  /* 0x0000000108147547 */ /* 0x000fea000b800000 */
[----:B------:R-:W-:-:S09]  /*fb70*/  UISETP.NE.AND UP0, UPT, UR4, 0x9, UPT ;  /* 0x000000090400788c */ /* 0x000fd2000bf05270 */
[----:B------:R-:W-:Y:S05]  /*fb80*/  BRA.U UP0, `(.L_x_7227) ;  /* 0x0000000500d07547 */ /* 0x000fea000b800000 */
[----:B------:R-:W-:-:S05]  /*fb90*/  IMAD.MOV.U32 R3, RZ, RZ, RZ ;  /* 0x000000ffff037224 */ /* 0x000fca00078e00ff */
[----:B------:R-:W-:Y:S01]  /*fba0*/  STG.E.64 desc[UR36][R16.64], R2 ;  /* 0x0000000210007986 */ /* 0x000fe2000c101b24 */
[----:B------:R-:W-:Y:S05]  /*fbb0*/  EXIT ;  /* 0x000000000000794d */ /* 0x000fea0003800000 */
.L_x_7233:
[----:B------:R-:W-:-:S04]  /*fbc0*/  F2FP.F16.F32.PACK_AB R3, RZ, R2 ;  /* 0x00000002ff03723e */ /* 0x000fc800000000ff */
[----:B------:R-:W-:-:S05]  /*fbd0*/  PRMT R3, R3, 0x5410, RZ ;  /* 0x0000541003037816 */ /* 0x000fca00000000ff */
[----:B------:R-:W-:Y:S01]  /*fbe0*/  STG.E desc[UR36][R16.64], R3 ;  /* 0x0000000310007986 */ /* 0x000fe2000c101924 */
[----:B------:R-:W-:Y:S05]  /*fbf0*/  EXIT ;  /* 0x000000000000794d */ /* 0x000fea0003800000 */
.L_x_7232:
[----:B------:R-:W-:-:S06]  /*fc00*/  FMUL.FTZ R2, R2, 1 ;  /* 0x3f80000002027820 */ /* 0x000fcc0000410000 */
[----:B------:R-:W0:Y:S02]  /*fc10*/  F2F.F64.F32 R2, R2 ;  /* 0x0000000200027310 */ /* 0x000e240000201800 */
[----:B0-----:R-:W-:Y:S01]  /*fc20*/  STG.E.64 desc[UR36][R16.64], R2 ;  /* 0x0000000210007986 */ /* 0x001fe2000c101b24 */
[----:B------:R-:W-:Y:S05]  /*fc30*/  EXIT ;  /* 0x000000000000794d */ /* 0x000fea0003800000 */
.L_x_7223:
        /* <DEDUP_REMOVED lines=11> */
[----:B0-----:R-:W-:Y:S01]  /*fcf0*/  STG.E.U16 desc[UR36][R16.64], R3 ;  /* 0x0000000310007986 */ /* 0x001fe2000c101524 */
[----:B------:R-:W-:Y:S05]  /*fd00*/  EXIT ;  /* 0x000000000000794d */ /* 0x000fea0003800000 */
.L_x_7237:
        /* <DEDUP_REMOVED lines=16> */
.L_x_7240:
[----:B------:R-:W-:-:S04]  /*fe10*/  SHF.R.U32.HI R2, RZ, 0x18, R2 ;  /* 0x00000018ff027819 */ /* 0x000fc80000011602 */
[----:B------:R-:W-:-:S04]  /*fe20*/  LOP3.LUT R2, R3, 0x80, R2, 0xf8, !PT ;  /* 0x0000008003027812 */ /* 0x000fc800078ef802 */
[----:B------:R-:W-:-:S07]  /*fe30*/  PRMT R8, R2, 0x7610, R8 ;  /* 0x0000761002087816 */ /* 0x000fce0000000008 */
.L_x_7239:
[----:B------:R-:W-:Y:S05]  /*fe40*/  BSYNC.RECONVERGENT B0 ;  /* 0x0000000000007941 */ /* 0x000fea0003800200 */
.L_x_7238:
[----:B------:R-:W-:Y:S01]  /*fe50*/  STG.E.U8 desc[UR36][R16.64], R8 ;  /* 0x0000000810007986 */ /* 0x000fe2000c101124 */
[----:B------:R-:W-:Y:S05]  /*fe60*/  EXIT ;  /* 0x000000000000794d */ /* 0x000fea0003800000 */
.L_x_7236:
[----:B------:R-:W-:Y:S01]  /*fe70*/  LOP3.LUT R4, R2, 0x7fffffff, RZ, 0xc0, !PT ;  /* 0x7fffffff02047812 */ /* 0x000fe200078ec0ff */
        /* <DEDUP_REMOVED lines=15> */
.L_x_7243:
[----:B------:R-:W-:-:S04]  /*ff70*/  SHF.R.U32.HI R2, RZ, 0x18, R2 ;  /* 0x00000018ff027819 */ /* 0x000fc80000011602 */
[----:B------:R-:W-:-:S04]  /*ff80*/  LOP3.LUT R3, R3, 0x80, R2, 0xf8, !PT ;  /* 0x0000008003037812 */ /* 0x000fc800078ef802 */
[----:B------:R-:W-:-:S07]  /*ff90*/  PRMT R8, R3, 0x7610, R8 ;  /* 0x0000761003087816 */ /* 0x000fce0000000008 */
.L_x_7242:
[----:B------:R-:W-:Y:S05]  /*ffa0*/  BSYNC.RECONVERGENT B0 ;  /* 0x0000000000007941 */ /* 0x000fea0003800200 */
.L_x_7241:
[----:B------:R-:W-:Y:S01]  /*ffb0*/  STG.E.U8 desc[UR36][R16.64], R8 ;  /* 0x0000000810007986 */ /* 0x000fe2000c101124 */
[----:B------:R-:W-:Y:S05]  /*ffc0*/  EXIT ;  /* 0x000000000000794d */ /* 0x000fea0003800000 */
.L_x_7235:
        /* <DEDUP_REMOVED lines=21> */
.L_x_7245:
[----:B------:R-:W0:Y:S02]  /*10120*/  F2I.U64.TRUNC R2, R2 ;  /* 0x0000000200027311 */ /* 0x000e24000020d800 */
[----:B0-----:R-:W-:Y:S01]  /*10130*/  STG.E.64 desc[UR36][R16.64], R2 ;  /* 0x0000000210007986 */ /* 0x001fe2000c101b24 */
[----:B------:R-:W-:Y:S05]  /*10140*/  EXIT ;  /* 0x000000000000794d */ /* 0x000fea0003800000 */
.L_x_7244:
[----:B------:R-:W0:Y:S02]  /*10150*/  F2I.FTZ.U32.TRUNC.NTZ R3, R2 ;  /* 0x0000000200037305 */ /* 0x000e24000021f000 */
[----:B0-----:R-:W-:Y:S01]  /*10160*/  STG.E desc[UR36][R16.64], R3 ;  /* 0x0000000310007986 */ /* 0x001fe2000c101924 */
[----:B------:R-:W-:Y:S05]  /*10170*/  EXIT ;  /* 0x000000000000794d */ /* 0x000fea0003800000 */
.L_x_7234:
        /* <DEDUP_REMOVED lines=8> */
[----:B------:R-:W-:Y:S01]  /*10200*/  STG.E.U8 desc[UR36][R16.64], R3 ;  /* 0x0000000310007986 */ /* 0x000fe2000c101124 */
[----:B------:R-:W-:Y:S05]  /*10210*/  EXIT ;  /* 0x000000000000794d */ /* 0x000fea0003800000 */
.L_x_7247:
[----:B------:R-:W-:Y:S01]  /*10220*/  FMUL.FTZ R4, R2, 1 ;  /* 0x3f80000002047820 */ /* 0x000fe20000410000 */
[----:B------:R-:W-:-:S05]  /*10230*/  CS2R R6, SRZ ;  /* 0x0000000000067805 */ /* 0x000fca000001ff00 */
[----:B------:R-:W0:Y:S02]  /*10240*/  F2F.F64.F32 R4, R4 ;  /* 0x0000000400047310 */ /* 0x000e240000201800 */
[----:B0-----:R-:W-:Y:S01]  /*10250*/  STG.E.128 desc[UR36][R16.64], R4 ;  /* 0x0000000410007986 */ /* 0x001fe2000c101d24 */
[----:B------:R-:W-:Y:S05]  /*10260*/  EXIT ;  /* 0x000000000000794d */ /* 0x000fea0003800000 */
.L_x_7246:
[----:B------:R-:W-:-:S09]  /*10270*/  UISETP.NE.AND UP0, UPT, UR4, 0xf, UPT ;  /* 0x0000000f0400788c */ /* 0x000fd2000bf05270 */
[----:B------:R-:W-:Y:S05]  /*10280*/  BRA.U !UP0, `(.L_x_7248) ;  /* 0x0000000108e07547 */ /* 0x000fea000b800000 */
[----:B------:R-:W-:-:S09]  /*10290*/  UISETP.NE.AND UP0, UPT, UR4, 0x17, UPT ;  /* 0x000000170400788c */ /* 0x000fd2000bf05270 */
[----:B------:R-:W-:Y:S05]  /*102a0*/  BRA.U !UP0, `(.L_x_7249) ;  /* 0x00000001088c7547 */ /* 0x000fea000b800000 */
[----:B------:R-:W-:-:S09]  /*102b0*/  UISETP.NE.AND UP0, UPT, UR4, 0x18, UPT ;  /* 0x000000180400788c */ /* 0x000fd2000bf05270 */
[----:B------:R-:W-:Y:S05]  /*102c0*/  BRA.U !UP0, `(.L_x_7250) ;  /* 0x0000000108447547 */ /* 0x000fea000b800000 */
.L_x_7227:
        /* <DEDUP_REMOVED lines=16> */
.L_x_7251:
[----:B------:R-:W-:Y:S05]  /*103d0*/  EXIT ;  /* 0x000000000000794d */ /* 0x000fea0003800000 */
.L_x_7250:
        /* <DEDUP_REMOVED lines=12> */
.L_x_7253:
[----:B------:R-:W-:Y:S05]  /*104a0*/  BSYNC.RECONVERGENT B0 ;  /* 0x0000000000007941 */ /* 0x000fea0003800200 */
.L_x_7252:
[----:B------:R-:W-:-:S05]  /*104b0*/  LOP3.LUT R3, R0, 0x80, R5, 0xf8, !PT ;  /* 0x0000008000037812 */ /* 0x000fca00078ef805 */
[----:B------:R-:W-:Y:S01]  /*104c0*/  STG.E.U8 desc[UR36][R16.64], R3 ;  /* 0x0000000310007986 */ /* 0x000fe2000c101124 */
[----:B------:R-:W-:Y:S05]  /*104d0*/  EXIT ;  /* 0x000000000000794d */ /* 0x000fea0003800000 */
.L_x_7249:
        /* <DEDUP_REMOVED lines=11> */
.L_x_7255:
[----:B------:R-:W-:Y:S01]  /*10590*/  HFMA2 R0, -RZ, RZ, 0, 7.569789886474609375e-06 ;  /* 0x0000007fff007431 */ /* 0x000fe200000001ff */
[----:B------:R-:W-:-:S04]  /*105a0*/  ISETP.GT.U32.AND P0, PT, R4, 0x7f800000, PT ;  /* 0x7f8000000400780c */ /* 0x000fc80003f04070 */
[----:B------:R-:W-:-:S09]  /*105b0*/  SEL R0, R0, 0x7c, P0 ;  /* 0x0000007c00007807 */ /* 0x000fd20000000000 */
.L_x_7256:
[----:B------:R-:W-:Y:S05]  /*105c0*/  BSYNC.RECONVERGENT B0 ;  /* 0x0000000000007941 */ /* 0x000fea0003800200 */
.L_x_7254:
[----:B------:R-:W-:-:S04]  /*105d0*/  SHF.R.U32.HI R3, RZ, 0x18, R2 ;  /* 0x00000018ff037819 */ /* 0x000fc80000011602 */
[----:B------:R-:W-:-:S05]  /*105e0*/  LOP3.LUT R3, R0, 0x80, R3, 0xf8, !PT ;  /* 0x0000008000037812 */ /* 0x000fca00078ef803 */
[----:B------:R-:W-:Y:S01]  /*105f0*/  STG.E.U8 desc[UR36][R16.64], R3 ;  /* 0x0000000310007986 */ /* 0x000fe2000c101124 */
[----:B------:R-:W-:Y:S05]  /*10600*/  EXIT ;  /* 0x000000000000794d */ /* 0x000fea0003800000 */
.L_x_7248:
[----:B------:R-:W-:-:S05]  /*10610*/  F2FP.BF16.F32.PACK_AB R2, RZ, R2 ;  /* 0x00000002ff02723e */ /* 0x000fca00000010ff */
[----:B------:R-:W-:Y:S01]  /*10620*/  STG.E.U16 desc[UR36][R16.64], R2 ;  /* 0x0000000210007986 */ /* 0x000fe2000c101524 */
[----:B------:R-:W-:Y:S05]  /*10630*/  EXIT ;  /* 0x000000000000794d */ /* 0x000fea0003800000 */
.L_x_7257:
        /* <DEDUP_REMOVED lines=12> */
.L_x_27163:


//--------------------- .text._ZN2at6native27unrolled_elementwise_kernelIZZZNS0_49_GLOBAL__N__b919a28f_16_Normalization_cu_5c38458736batch_norm_elementwise_backward_evalERKNS_6TensorES5_S5_S5_ENKUlvE0_clEvENKUlvE0_clEvEUlffE_St5arrayIPcLm3EELi4E23TrivialOffsetCalculatorILi2EjESC_ILi1EjENS0_6memory12LoadWithCastILi2EEENSF_13StoreWithCastILi1EEEEEviT_T0_T2_T3_T4_T5_ --------------------------
	.section	.text._ZN2at6native27unrolled_elementwise_kernelIZZZNS0_49_GLOBAL__N__b919a28f_16_Normalization_cu_5c38458736batch_norm_elementwise_backward_evalERKNS_6TensorES5_S5_S5_ENKUlvE0_clEvENKUlvE0_clEvEUlffE_St5arrayIPcLm3EELi4E23TrivialOffsetCalculatorILi2EjESC_ILi1EjENS0_6memory12LoadWithCastILi2EEENSF_13StoreWithCastILi1EEEEEviT_T0_T2_T3_T4_T5_,"ax",@progbits
	.align	128
        .global         _ZN2at6native27unrolled_elementwise_kernelIZZZNS0_49_GLOBAL__N__b919a28f_16_Normalization_cu_5c38458736batch_norm_elementwise_backward_evalERKNS_6TensorES5_S5_S5_ENKUlvE0_clEvENKUlvE0_clEvEUlffE_St5arrayIPcLm3EELi4E23TrivialOffsetCalculatorILi2EjESC_ILi1EjENS0_6memory12LoadWithCastILi2EEENSF_13StoreWithCastILi1EEEEEviT_T0_T2_T3_T4_T5_
        .type           _ZN2at6native27unrolled_elementwise_kernelIZZZNS0_49_GLOBAL__N__b919a28f_16_Normalization_cu_5c38458736batch_norm_elementwise_backward_evalERKNS_6TensorES5_S5_S5_ENKUlvE0_clEvENKUlvE0_clEvEUlffE_St5arrayIPcLm3EELi4E23TrivialOffsetCalculatorILi2EjESC_ILi1EjENS0_6memory12LoadWithCastILi2EEENSF_13StoreWithCastILi1EEEEEviT_T0_T2_T3_T4_T5_,@function
        .size           _ZN2at6native27unrolled_elementwise_kernelIZZZNS0_49_GLOBAL__N__b919a28f_16_Normalization_cu_5c38458736batch_norm_elementwise_backward_evalERKNS_6TensorES5_S5_S5_ENKUlvE0_clEvENKUlvE0_clEvEUlffE_St5arrayIPcLm3EELi4E23TrivialOffsetCalculatorILi2EjESC_ILi1EjENS0_6memory12LoadWithCastILi2EEENSF_13StoreWithCastILi1EEEEEviT_T0_T2_T3_T4_T5_,(.L_x_27164 - _ZN2at6native27unrolled_elementwise_kernelIZZZNS0_49_GLOBAL__N__b919a28f_16_Normalization_cu_5c38458736batch_norm_elementwise_backward_evalERKNS_6TensorES5_S5_S5_ENKUlvE0_clEvENKUlvE0_clEvEUlffE_St5arrayIPcLm3EELi4E23TrivialOffsetCalculatorILi2EjESC_ILi1EjENS0_6memory12LoadWithCastILi2EEENSF_13StoreWithCastILi1EEEEEviT_T0_T2_T3_T4_T5_)
        .other          _ZN2at6native27unrolled_elementwise_kernelIZZZNS0_49_GLOBAL__N__b919a28f_16_Normalization_cu_5c38458736batch_norm_elementwise_backward_evalERKNS_6TensorES5_S5_S5_ENKUlvE0_clEvENKUlvE0_clEvEUlffE_St5arrayIPcLm3EELi4E23TrivialOffsetCalculatorILi2EjESC_ILi1EjENS0_6memory12LoadWithCastILi2EEENSF_13StoreWithCastILi1EEEEEviT_T0_T2_T3_T4_T5_,@"STO_CUDA_ENTRY STV_DEFAULT"
_ZN2at6native27unrolled_elementwise_kernelIZZZNS0_49_GLOBAL__N__b919a28f_16_Normalization_cu_5c38458736batch_norm_elementwise_backward_evalERKNS_6TensorES5_S5_S5_ENKUlvE0_clEvENKUlvE0_clEvEUlffE_St5arrayIPcLm3EELi4E23TrivialOffsetCalculatorILi2EjESC_ILi1EjENS0_6memory12LoadWithCastILi2EEENSF_13StoreWithCastILi1EEEEEviT_T0_T2_T3_T4_T5_:
.text._ZN2at6native27unrolled_elementwise_kernelIZZZNS0_49_GLOBAL__N__b919a28f_16_Normalization_cu_5c38458736batch_norm_elementwise_backward_evalERKNS_6TensorES5_S5_S5_ENKUlvE0_clEvENKUlvE0_clEvEUlffE_St5arrayIPcLm3EELi4E23TrivialOffsetCalculatorILi2EjESC_ILi1EjENS0_6memory12LoadWithCastILi2EEENSF_13StoreWithCastILi1EEEEEviT_T0_T2_T3_T4_T5_:
        /* <DEDUP_REMOVED lines=8> */
[----:B------:R-:W-:Y:S01]  /*0080*/  IMAD.MOV.U32 R26, RZ, RZ, RZ ;  /* 0x000000ffff1a7224 */ /* 0x000fe200078e00ff */
        /* <DEDUP_REMOVED lines=26> */
.L_x_7264:
[----:B------:R-:W2:Y:S02]  /*0230*/  LDG.E.U8 R4, desc[UR36][R4.64] ;  /* 0x0000002404047981 */ /* 0x000ea4000c1e1100 */
[----:B--2---:R-:W-:Y:S01]  /*0240*/  I2FP.F32.U32 R29, R4 ;  /* 0x00000004001d7245 */ /* 0x004fe20000201000 */
[----:B------:R-:W-:Y:S06]  /*0250*/  BRA `(.L_x_7266) ;  /* 0x0000000c00447947 */ /* 0x000fec0003800000 */
.L_x_7263:
        /* <DEDUP_REMOVED lines=9> */
.L_x_7268:
[----:B------:R-:W2:Y:S02]  /*02f0*/  LDG.E R4, desc[UR36][R4.64] ;  /* 0x0000002404047981 */ /* 0x000ea4000c1e1900 */
[----:B--2---:R-:W-:Y:S01]  /*0300*/  I2FP.F32.S32 R29, R4 ;  /* 0x00000004001d7245 */ /* 0x004fe20000201400 */
[----:B------:R-:W-:Y:S06]  /*0310*/  BRA `(.L_x_7266) ;  /* 0x0000000c00147947 */ /* 0x000fec0003800000 */
.L_x_7267:
[----:B------:R-:W2:Y:S02]  /*0320*/  LDG.E.U16 R4, desc[UR36][R4.64] ;  /* 0x0000002404047981 */ /* 0x000ea4000c1e1500 */
[----:B--2---:R0:W1:Y:S01]  /*0330*/  I2F.S16 R29, R4 ;  /* 0x00000004001d7306 */ /* 0x0040620000101400 */
[----:B------:R-:W-:Y:S05]  /*0340*/  BRA `(.L_x_7266) ;  /* 0x0000000c00087947 */ /* 0x000fea0003800000 */
.L_x_7262:
        /* <DEDUP_REMOVED lines=8> */
.L_x_7270:
[----:B------:R-:W2:Y:S02]  /*03d0*/  LDG.E.U16 R4, desc[UR36][R4.64] ;  /* 0x0000002404047981 */ /* 0x000ea4000c1e1500 */
[----:B--2---:R-:W-:Y:S01]  /*03e0*/  HADD2.F32 R29, -RZ, R4.H0_H0 ;  /* 0x20000004ff1d7230 */ /* 0x004fe20000004100 */
[----:B------:R-:W-:Y:S06]  /*03f0*/  BRA `(.L_x_7266) ;  /* 0x0000000800dc7947 */ /* 0x000fec0003800000 */
.L_x_7269:
        /* <DEDUP_REMOVED lines=8> */
.L_x_7272:
[----:B------:R-:W2:Y:S02]  /*0480*/  LDG.E.U16 R4, desc[UR36][R4.64] ;  /* 0x0000002404047981 */ /* 0x000ea4000c1e1500 */
[----:B--2---:R-:W-:Y:S01]  /*0490*/  HADD2.F32 R29, -RZ, R4.H0_H0 ;  /* 0x20000004ff1d7230 */ /* 0x004fe20000004100 */
[----:B------:R-:W-:Y:S06]  /*04a0*/  BRA `(.L_x_7266) ;  /* 0x0000000800b07947 */ /* 0x000fec0003800000 */
.L_x_7271:
        /* <DEDUP_REMOVED lines=11> */
.L_x_7261:
        /* <DEDUP_REMOVED lines=12> */
.L_x_7275:
        /* <DEDUP_REMOVED lines=11> */
.L_x_7274:
        /* <DEDUP_REMOVED lines=25> */
.L_x_7277:
        /* <DEDUP_REMOVED lines=12> */
.L_x_7276:
[----:B------:R-:W2:Y:S02]  /*0920*/  LDG.E.U16 R4, desc[UR36][R4.64] ;  /* 0x0000002404047981 */ /* 0x000ea4000c1e1500 */
[----:B--2---:R-:W-:Y:S01]  /*0930*/  IMAD.U32 R29, R4, 0x10000, RZ ;  /* 0x00010000041d7824 */ /* 0x004fe200078e00ff */
[----:B------:R-:W-:Y:S06]  /*0940*/  BRA `(.L_x_7266) ;  /* 0x0000000400887947 */ /* 0x000fec0003800000 */
.L_x_7273:
        /* <DEDUP_REMOVED lines=11> */
.L_x_7280:
        /* <DEDUP_REMOVED lines=20> */
.L_x_7282:
[----:B------:R-:W-:Y:S05]  /*0b40*/  BSYNC.RECONVERGENT B0 ;  /* 0x0000000000007941 */ /* 0x000fea0003800200 */
.L_x_7281:
[----:B------:R-:W-:Y:S01]  /*0b50*/  IMAD.SHL.U32 R0, R0, 0x100000, RZ ;  /* 0x0010000000007824 */ /* 0x000fe200078e00ff */
[----:B------:R-:W-:-:S04]  /*0b60*/  LEA R3, R3, 0x3b800000, 0x17 ;  /* 0x3b80000003037811 */ /* 0x000fc800078eb8ff */
[----:B------:R-:W-:Y:S01]  /*0b70*/  LOP3.LUT R29, R3, R0, R29, 0xfe, !PT ;  /* 0x00000000031d7212 */ /* 0x000fe200078efe1d */
[----:B------:R-:W-:Y:S06]  /*0b80*/  BRA `(.L_x_7266) ;  /* 0x0000000000f87947 */ /* 0x000fec0003800000 */
.L_x_7279:
        /* <DEDUP_REMOVED lines=20> */
.L_x_7284:
[----:B------:R-:W-:Y:S05]  /*0cd0*/  BSYNC.RECONVERGENT B0 ;  /* 0x0000000000007941 */ /* 0x000fea0003800200 */
.L_x_7283:
[----:B------:R-:W-:Y:S01]  /*0ce0*/  IMAD.SHL.U32 R0, R0, 0x200000, RZ ;  /* 0x0020000000007824 */ /* 0x000fe200078e00ff */
[----:B------:R-:W-:-:S04]  /*0cf0*/  LEA R3, R3, 0x37800000, 0x17 ;  /* 0x3780000003037811 */ /* 0x000fc800078eb8ff */
[----:B------:R-:W-:Y:S01]  /*0d00*/  LOP3.LUT R29, R3, R0, R29, 0xfe, !PT ;  /* 0x00000000031d7212 */ /* 0x000fe200078efe1d */
[----:B------:R-:W-:Y:S06]  /*0d10*/  BRA `(.L_x_7266) ;  /* 0x0000000000947947 */ /* 0x000fec0003800000 */
.L_x_7278:
[----:B------:R-:W-:-:S09]  /*0d20*/  UISETP.NE.AND UP0, UPT, UR4, 0x1c, UPT ;  /* 0x0000001c0400788c */ /* 0x000fd2000bf05270 */
[----:B------:R-:W-:Y:S05]  /*0d30*/  BRA.U !UP0, `(.L_x_7285) ;  /* 0x0000000108847547 */ /* 0x000fea000b800000 */
[----:B------:R-:W-:-:S09]  /*0d40*/  UISETP.NE.AND UP0, UPT, UR4, 0x1d, UPT ;  /* 0x0000001d0400788c */ /* 0x000fd2000bf05270 */
[----:B------:R-:W-:Y:S05]  /*0d50*/  BRA.U !UP0, `(.L_x_7286) ;  /* 0x0000000108707547 */ /* 0x000fea000b800000 */
[----:B------:R-:W-:-:S09]  /*0d60*/  UISETP.NE.AND UP0, UPT, UR4, 0x2c, UPT ;  /* 0x0000002c0400788c */ /* 0x000fd2000bf05270 */
[----:B------:R-:W-:Y:S05]  /*0d70*/  BRA.U !UP0, `(.L_x_7287) ;  /* 0x0000000108487547 */ /* 0x000fea000b800000 */
.L_x_7265:
        /* <DEDUP_REMOVED lines=16> */
.L_x_7288:
[----:B------:R-:W-:Y:S01]  /*0e80*/  IMAD.MOV.U32 R29, RZ, RZ, RZ ;  /* 0x000000ffff1d7224 */ /* 0x000fe200078e00ff */
[----:B------:R-:W-:Y:S06]  /*0e90*/  BRA `(.L_x_7266) ;  /* 0x0000000000347947 */ /* 0x000fec0003800000 */
.L_x_7287:
        /* <DEDUP_REMOVED lines=8> */
.L_x_7286:
[----:B------:R-:W2:Y:S02]  /*0f20*/  LDG.E.64 R4, desc[UR36][R4.64] ;  /* 0x0000002404047981 */ /* 0x000ea4000c1e1b00 */
[----:B--2---:R0:W1:Y:S02]  /*0f30*/  I2F.U64 R29, R4 ;  /* 0x00000004001d7312 */ /* 0x0040640000301000 */
[----:B01----:R-:W-:Y:S05]  /*0f40*/  BRA `(.L_x_7266) ;  /* 0x0000000000087947 */ /* 0x003fea0003800000 */
.L_x_7285:
[----:B------:R-:W2:Y:S02]  /*0f50*/  LDG.E R4, desc[UR36][R4.64] ;  /* 0x0000002404047981 */ /* 0x000ea4000c1e1900 */
[----:B--2---:R-:W-:-:S07]  /*0f60*/  I2FP.F32.U32 R29, R4 ;  /* 0x00000004001d7245 */ /* 0x004fce0000201000 */
.L_x_7266:
[----:B------:R-:W-:Y:S05]  /*0f70*/  BSYNC.RECONVERGENT B6 ;  /* 0x0000000000067941 */ /* 0x000fea0003800200 */
.L_x_7260:
[----:B0-2-4-:R-:W0:Y:S01]  /*0f80*/  LDC.64 R4, c[0x0][0x398] ;  /* 0x0000e600ff047b82 */ /* 0x015e220000000a00 */
        /* <DEDUP_REMOVED lines=19> */
.L_x_7293:
[----:B------:R-:W2:Y:S02]  /*10c0*/  LDG.E.U8 R4, desc[UR36][R4.64] ;  /* 0x0000002404047981 */ /* 0x000ea4000c1e1100 */
[----:B--2---:R-:W-:Y:S01]  /*10d0*/  I2FP.F32.U32 R26, R4 ;  /* 0x00000004001a7245 */ /* 0x004fe20000201000 */
[----:B------:R-:W-:Y:S06]  /*10e0*/  BRA `(.L_x_7295) ;  /* 0x0000000c00487947 */ /* 0x000fec0003800000 */
.L_x_7292:
        /* <DEDUP_REMOVED lines=9> */
.L_x_7297:
[----:B------:R-:W2:Y:S02]  /*1180*/  LDG.E R4, desc[UR36][R4.64] ;  /* 0x0000002404047981 */ /* 0x000ea4000c1e1900 */
[----:B--2---:R-:W-:Y:S01]  /*1190*/  I2FP.F32.S32 R26, R4 ;  /* 0x00000004001a7245 */ /* 0x004fe20000201400 */
[----:B------:R-:W-:Y:S06]  /*11a0*/  BRA `(.L_x_7295) ;  /* 0x0000000c00187947 */ /* 0x000fec0003800000 */
.L_x_7296:
[----:B------:R-:W2:Y:S02]  /*11b0*/  LDG.E.U16 R4, desc[UR36][R4.64] ;  /* 0x0000002404047981 */ /* 0x000ea4000c1e1500 */
[----:B--2---:R4:W0:Y:S01]  /*11c0*/  I2F.S16 R26, R4 ;  /* 0x00000004001a7306 */ /* 0x0048220000101400 */
[----:B------:R-:W-:Y:S05]  /*11d0*/  BRA `(.L_x_7295) ;  /* 0x0000000c000c7947 */ /* 0x000fea0003800000 */
.L_x_7291:
        /* <DEDUP_REMOVED lines=8> */
.L_x_7299:
[----:B------:R-:W2:Y:S02]  /*1260*/  LDG.E.U16 R4, desc[UR36][R4.64] ;  /* 0x0000002404047981 */ /* 0x000ea4000c1e1500 */
[----:B--2---:R-:W-:Y:S01]  /*1270*/  HADD2.F32 R26, -RZ, R4.H0_H0 ;  /* 0x20000004ff1a7230 */ /* 0x004fe20000004100 */
[----:B------:R-:W-:Y:S06]  /*1280*/  BRA `(.L_x_7295) ;  /* 0x0000000800e07947 */ /* 0x000fec0003800000 */
.L_x_7298:
        /* <DEDUP_REMOVED lines=8> */
.L_x_7301:
[----:B------:R-:W2:Y:S02]  /*1310*/  LDG.E.U16 R4, desc[UR36][R4.64] ;  /* 0x0000002404047981 */ /* 0x000ea4000c1e1500 */
[----:B--2---:R-:W-:Y:S01]  /*1320*/  HADD2.F32 R26, -RZ, R4.H0_H0 ;  /* 0x20000004ff1a7230 */ /* 0x004fe20000004100 */
[----:B------:R-:W-:Y:S06]  /*1330*/  BRA `(.L_x_7295) ;  /* 0x0000000800b47947 */ /* 0x000fec0003800000 */
.L_x_7300:
        /* <DEDUP_REMOVED lines=11> */
.L_x_7290:
        /* <DEDUP_REMOVED lines=12> */
.L_x_7304:
        /* <DEDUP_REMOVED lines=11> */
.L_x_7303:
        /* <DEDUP_REMOVED lines=25> */
.L_x_7306:
        /* <DEDUP_REMOVED lines=13> */
.L_x_7305:
[----:B------:R-:W2:Y:S02]  /*17c0*/  LDG.E.U16 R4, desc[UR36][R4.64] ;  /* 0x0000002404047981 */ /* 0x000ea4000c1e1500 */
[----:B--2---:R-:W-:Y:S01]  /*17d0*/  IMAD.U32 R26, R4, 0x10000, RZ ;  /* 0x00010000041a7824 */ /* 0x004fe200078e00ff */
[----:B------:R-:W-:Y:S06]  /*17e0*/  BRA `(.L_x_7295) ;  /* 0x0000000400887947 */ /* 0x000fec0003800000 */
.L_x_7302:
        /* <DEDUP_REMOVED lines=11> */
.L_x_7309:
        /* <DEDUP_REMOVED lines=20> */
.L_x_7311:
[----:B------:R-:W-:Y:S05]  /*19e0*/  BSYNC.RECONVERGENT B0 ;  /* 0x0000000000007941 */ /* 0x000fea0003800200 */
.L_x_7310:
[----:B------:R-:W-:Y:S01]  /*19f0*/  IMAD.SHL.U32 R0, R0, 0x100000, RZ ;  /* 0x0010000000007824 */ /* 0x000fe200078e00ff */
[----:B------:R-:W-:-:S04]  /*1a00*/  LEA R3, R3, 0x3b800000, 0x17 ;  /* 0x3b80000003037811 */ /* 0x000fc800078eb8ff */
[----:B------:R-:W-:Y:S01]  /*1a10*/  LOP3.LUT R26, R3, R0, R7, 0xfe, !PT ;  /* 0x00000000031a7212 */ /* 0x000fe200078efe07 */
[----:B------:R-:W-:Y:S06]  /*1a20*/  BRA `(.L_x_7295) ;  /* 0x0000000000f87947 */ /* 0x000fec0003800000 */
.L_x_7308:
        /* <DEDUP_REMOVED lines=20> */
.L_x_7313:
[----:B------:R-:W-:Y:S05]  /*1b70*/  BSYNC.RECONVERGENT B0 ;  /* 0x0000000000007941 */ /* 0x000fea0003800200 */
.L_x_7312:
[----:B------:R-:W-:Y:S01]  /*1b80*/  IMAD.SHL.U32 R0, R0, 0x200000, RZ ;  /* 0x0020000000007824 */ /* 0x000fe200078e00ff */
[----:B------:R-:W-:-:S04]  /*1b90*/  LEA R3, R3, 0x37800000, 0x17 ;  /* 0x3780000003037811 */ /* 0x000fc800078eb8ff */
[----:B------:R-:W-:Y:S01]  /*1ba0*/  LOP3.LUT R26, R3, R0, R7, 0xfe, !PT ;  /* 0x00000000031a7212 */ /* 0x000fe200078efe07 */
[----:B------:R-:W-:Y:S06]  /*1bb0*/  BRA `(.L_x_7295) ;  /* 0x0000000000947947 */ /* 0x000fec0003800000 */
.L_x_7307:
[----:B------:R-:W-:-:S09]  /*1bc0*/  UISETP.NE.AND UP0, UPT, UR4, 0x1c, UPT ;  /* 0x0000001c0400788c */ /* 0x000fd2000bf05270 */
[----:B------:R-:W-:Y:S05]  /*1bd0*/  BRA.U !UP0, `(.L_x_7314) ;  /* 0x0000000108847547 */ /* 0x000fea000b800000 */
[----:B------:R-:W-:-:S09]  /*1be0*/  UISETP.NE.AND UP0, UPT, UR4, 0x1d, UPT ;  /* 0x0000001d0400788c */ /* 0x000fd2000bf05270 */
[----:B------:R-:W-:Y:S05]  /*1bf0*/  BRA.U !UP0, `(.L_x_7315) ;  /* 0x0000000108707547 */ /* 0x000fea000b800000 */
[----:B------:R-:W-:-:S09]  /*1c00*/  UISETP.NE.AND UP0, UPT, UR4, 0x2c, UPT ;  /* 0x0000002c0400788c */ /* 0x000fd2000bf05270 */
[----:B------:R-:W-:Y:S05]  /*1c10*/  BRA.U !UP0, `(.L_x_7316) ;  /* 0x0000000108487547 */ /* 0x000fea000b800000 */
.L_x_7294:
        /* <DEDUP_REMOVED lines=16> */
.L_x_7317:
[----:B------:R-:W-:Y:S01]  /*1d20*/  IMAD.MOV.U32 R26, RZ, RZ, RZ ;  /* 0x000000ffff1a7224 */ /* 0x000fe200078e00ff */
[----:B------:R-:W-:Y:S06]  /*1d30*/  BRA `(.L_x_7295) ;  /* 0x0000000000347947 */ /* 0x000fec0003800000 */
.L_x_7316:
        /* <DEDUP_REMOVED lines=8> */
.L_x_7315:
[----:B------:R-:W2:Y:S02]  /*1dc0*/  LDG.E.64 R26, desc[UR36][R4.64] ;  /* 0x00000024041a7981 */ /* 0x000ea4000c1e1b00 */
[----:B--2---:R0:W2:Y:S02]  /*1dd0*/  I2F.U64 R26, R26 ;  /* 0x0000001a001a7312 */ /* 0x0040a40000301000 */
[----:B0-2---:R-:W-:Y:S05]  /*1de0*/  BRA `(.L_x_7295) ;  /* 0x0000000000087947 */ /* 0x005fea0003800000 */
.L_x_7314:
[----:B------:R-:W2:Y:S02]  /*1df0*/  LDG.E R4, desc[UR36][R4.64] ;  /* 0x0000002404047981 */ /* 0x000ea4000c1e1900 */
[----:B--2---:R-:W-:-:S07]  /*1e00*/  I2FP.F32.U32 R26, R4 ;  /* 0x00000004001a7245 */ /* 0x004fce0000201000 */
.L_x_7295:
[----:B------:R-:W-:Y:S05]  /*1e10*/  BSYNC.RECONVERGENT B6 ;  /* 0x0000000000067941 */ /* 0x000fea0003800200 */
.L_x_7289:
[----:B------:R-:W-:-:S07]  /*1e20*/  VIADD R16, R19, 0x80 ;  /* 0x0000008013107836 */ /* 0x000fce0000000000 */
.L_x_7259:
[----:B------:R-:W-:Y:S05]  /*1e30*/  BSYNC.RECONVERGENT B7 ;  /* 0x0000000000077941 */ /* 0x000fea0003800200 */
.L_x_7258:
[----:B------:R-:W-:Y:S01]  /*1e40*/  ISETP.GE.AND P0, PT, R16, R17, PT ;  /* 0x000000111000720c */ /* 0x000fe20003f06270 */
[----:B------:R-:W-:Y:S01]  /*1e50*/  BSSY.RECONVERGENT B7, `(.L_x_7318) ;  /* 0x00001d9000077945 */ /* 0x000fe20003800200 */
[----:B------:R-:W-:Y:S02]  /*1e60*/  IMAD.MOV.U32 R22, RZ, RZ, RZ ;  /* 0x000000ffff167224 */ /* 0x000fe400078e00ff */
[----:B------:R-:W-:-:S09]  /*1e70*/  IMAD.MOV.U32 R27, RZ, RZ, RZ ;  /* 0x000000ffff1b7224 */ /* 0x000fd200078e00ff */
        /* <DEDUP_REMOVED lines=22> */
.L_x_7324:
[----:B------:R-:W2:Y:S02]  /*1fe0*/  LDG.E.U8 R4, desc[UR36][R4.64] ;  /* 0x0000002404047981 */ /* 0x000ea4000c1e1100 */
[----:B--2---:R-:W-:Y:S01]  /*1ff0*/  I2FP.F32.U32 R22, R4 ;  /* 0x0000000400167245 */ /* 0x004fe20000201000 */
[----:B------:R-:W-:Y:S06]  /*2000*/  BRA `(.L_x_7326) ;  /* 0x0000000c00487947 */ /* 0x000fec0003800000 */
.L_x_7323:
        /* <DEDUP_REMOVED lines=9> */
.L_x_7328:
[----:B------:R-:W2:Y:S02]  /*20a0*/  LDG.E R4, desc[UR36][R4.64] ;  /* 0x0000002404047981 */ /* 0x000ea4000c1e1900 */
[----:B--2---:R-:W-:Y:S01]  /*20b0*/  I2FP.F32.S32 R22, R4 ;  /* 0x0000000400167245 */ /* 0x004fe20000201400 */
[----:B------:R-:W-:Y:S06]  /*20c0*/  BRA `(.L_x_7326) ;  /* 0x0000000c00187947 */ /* 0x000fec0003800000 */
.L_x_7327:
[----:B------:R-:W2:Y:S02]  /*20d0*/  LDG.E.U16 R4, desc[UR36][R4.64] ;  /* 0x0000002404047981 */ /* 0x000ea4000c1e1500 */
[----:B--2---:R0:W2:Y:S01]  /*20e0*/  I2F.S16 R22, R4 ;  /* 0x0000000400167306 */ /* 0x0040a20000101400 */
[----:B------:R-:W-:Y:S05]  /*20f0*/  BRA `(.L_x_7326) ;  /* 0x0000000c000c7947 */ /* 0x000fea0003800000 */
.L_x_7322:
        /* <DEDUP_REMOVED lines=8> */
.L_x_7330:
[----:B------:R-:W2:Y:S02]  /*2180*/  LDG.E.U16 R4, desc[UR36][R4.64] ;  /* 0x0000002404047981 */ /* 0x000ea4000c1e1500 */
[----:B--2---:R-:W-:Y:S01]  /*2190*/  HADD2.F32 R22, -RZ, R4.H0_H0 ;  /* 0x20000004ff167230 */ /* 0x004fe20000004100 */
[----:B------:R-:W-:Y:S06]  /*21a0*/  BRA `(.L_x_7326) ;  /* 0x0000000800e07947 */ /* 0x000fec0003800000 */
.L_x_7329:
        /* <DEDUP_REMOVED lines=8> */
.L_x_7332:
[----:B------:R-:W2:Y:S02]  /*2230*/  LDG.E.U16 R4, desc[UR36][R4.64] ;  /* 0x0000002404047981 */ /* 0x000ea4000c1e1500 */
[----:B--2---:R-:W-:Y:S01]  /*2240*/  HADD2.F32 R22, -RZ, R4.H0_H0 ;  /* 0x20000004ff167230 */ /* 0x004fe20000004100 */
[----:B------:R-:W-:Y:S06]  /*2250*/  BRA `(.L_x_7326) ;  /* 0x0000000800b47947 */ /* 0x000fec0003800000 */
.L_x_7331:
        /* <DEDUP_REMOVED lines=11> */
.L_x_7321:
        /* <DEDUP_REMOVED lines=12> */
.L_x_7335:
        /* <DEDUP_REMOVED lines=11> */
.L_x_7334:
        /* <DEDUP_REMOVED lines=25> */
.L_x_7337:
        /* <DEDUP_REMOVED lines=13> */
.L_x_7336:
[----:B------:R-:W2:Y:S02]  /*26e0*/  LDG.E.U16 R4, desc[UR36][R4.64] ;  /* 0x0000002404047981 */ /* 0x000ea4000c1e1500 */
[----:B--2---:R-:W-:Y:S01]  /*26f0*/  IMAD.U32 R22, R4, 0x10000, RZ ;  /* 0x0001000004167824 */ /* 0x004fe200078e00ff */
[----:B------:R-:W-:Y:S06]  /*2700*/  BRA `(.L_x_7326) ;  /* 0x0000000400887947 */ /* 0x000fec0003800000 */
.L_x_7333:
        /* <DEDUP_REMOVED lines=11> */
.L_x_7340:
        /* <DEDUP_REMOVED lines=20> */
.L_x_7342:
[----:B------:R-:W-:Y:S05]  /*2900*/  BSYNC.RECONVERGENT B0 ;  /* 0x0000000000007941 */ /* 0x000fea0003800200 */
.L_x_7341:
[----:B------:R-:W-:Y:S01]  /*2910*/  IMAD.SHL.U32 R0, R0, 0x100000, RZ ;  /* 0x0010000000007824 */ /* 0x000fe200078e00ff */
[----:B------:R-:W-:-:S04]  /*2920*/  LEA R3, R3, 0x3b800000, 0x17 ;  /* 0x3b80000003037811 */ /* 0x000fc800078eb8ff */
[----:B------:R-:W-:Y:S01]  /*2930*/  LOP3.LUT R22, R3, R0, R7, 0xfe, !PT ;  /* 0x0000000003167212 */ /* 0x000fe200078efe07 */
[----:B------:R-:W-:Y:S06]  /*2940*/  BRA `(.L_x_7326) ;  /* 0x0000000000f87947 */ /* 0x000fec0003800000 */
.L_x_7339:
        /* <DEDUP_REMOVED lines=20> */
.L_x_7344:
[----:B------:R-:W-:Y:S05]  /*2a90*/  BSYNC.RECONVERGENT B0 ;  /* 0x0000000000007941 */ /* 0x000fea0003800200 */
.L_x_7343:
[----:B------:R-:W-:Y:S01]  /*2aa0*/  IMAD.SHL.U32 R0, R0, 0x200000, RZ ;  /* 0x0020000000007824 */ /* 0x000fe200078e00ff */
[----:B------:R-:W-:-:S04]  /*2ab0*/  LEA R3, R3, 0x37800000, 0x17 ;  /* 0x3780000003037811 */ /* 0x000fc800078eb8ff */
[----:B------:R-:W-:Y:S01]  /*2ac0*/  LOP3.LUT R22, R3, R0, R7, 0xfe, !PT ;  /* 0x0000000003167212 */ /* 0x000fe200078efe07 */
[----:B------:R-:W-:Y:S06]  /*2ad0*/  BRA `(.L_x_7326) ;  /* 0x0000000000947947 */ /* 0x000fec0003800000 */
.L_x_7338:
        /* <DEDUP_REMOVED lines=14> */
.L_x_7325:
        /* <DEDUP_REMOVED lines=16> */
.L_x_7347:
[----:B------:R-:W-:Y:S01]  /*2cc0*/  IMAD.MOV.U32 R22, RZ, RZ, RZ ;  /* 0x000000ffff167224 */ /* 0x000fe200078e00ff */
[----:B------:R-:W-:Y:S06]  /*2cd0*/  BRA `(.L_x_7326) ;  /* 0x0000000000147947 */ /* 0x000fec0003800000 */
.L_x_7346:
[----:B------:R-:W2:Y:S02]  /*2ce0*/  LDG.E.64 R22, desc[UR36][R4.64] ;  /* 0x0000002404167981 */ /* 0x000ea4000c1e1b00 */
[----:B--2---:R0:W2:Y:S02]  /*2cf0*/  I2F.U64 R22, R22 ;  /* 0x0000001600167312 */ /* 0x0040a40000301000 */
[----:B0-2---:R-:W-:Y:S05]  /*2d00*/  BRA `(.L_x_7326) ;  /* 0x0000000000087947 */ /* 0x005fea0003800000 */
.L_x_7345:
[----:B------:R-:W2:Y:S02]  /*2d10*/  LDG.E R4, desc[UR36][R4.64] ;  /* 0x0000002404047981 */ /* 0x000ea4000c1e1900 */
[----:B--2---:R-:W-:-:S07]  /*2d20*/  I2FP.F32.U32 R22, R4 ;  /* 0x0000000400167245 */ /* 0x004fce0000201000 */
.L_x_7326:
[----:B------:R-:W-:Y:S05]  /*2d30*/  BSYNC.RECONVERGENT B6 ;  /* 0x0000000000067941 */ /* 0x000fea0003800200 */
.L_x_7320:
        /* <DEDUP_REMOVED lines=20> */
.L_x_7352:
[----:B------:R-:W2:Y:S02]  /*2e80*/  LDG.E.U8 R4, desc[UR36][R4.64] ;  /* 0x0000002404047981 */ /* 0x000ea4000c1e1100 */
[----:B--2---:R-:W-:Y:S01]  /*2e90*/  I2FP.F32.U32 R27, R4 ;  /* 0x00000004001b7245 */ /* 0x004fe20000201000 */
[----:B------:R-:W-:Y:S06]  /*2ea0*/  BRA `(.L_x_7354) ;  /* 0x0000000c00447947 */ /* 0x000fec0003800000 */
.L_x_7351:
        /* <DEDUP_REMOVED lines=9> */
.L_x_7356:
[----:B------:R-:W2:Y:S02]  /*2f40*/  LDG.E R4, desc[UR36][R4.64] ;  /* 0x0000002404047981 */ /* 0x000ea4000c1e1900 */
[----:B--2---:R-:W-:Y:S01]  /*2f50*/  I2FP.F32.S32 R27, R4 ;  /* 0x00000004001b7245 */ /* 0x004fe20000201400 */
[----:B------:R-:W-:Y:S06]  /*2f60*/  BRA `(.L_x_7354) ;  /* 0x0000000c00147947 */ /* 0x000fec0003800000 */
.L_x_7355:
[----:B------:R-:W2:Y:S02]  /*2f70*/  LDG.E.U16 R4, desc[UR36][R4.64] ;  /* 0x0000002404047981 */ /* 0x000ea4000c1e1500 */
[----:B--2---:R4:W0:Y:S01]  /*2f80*/  I2F.S16 R27, R4 ;  /* 0x00000004001b7306 */ /* 0x0048220000101400 */
[----:B------:R-:W-:Y:S05]  /*2f90*/  BRA `(.L_x_7354) ;  /* 0x0000000c00087947 */ /* 0x000fea0003800000 */
.L_x_7350:
        /* <DEDUP_REMOVED lines=8> */
.L_x_7358:
[----:B------:R-:W2:Y:S02]  /*3020*/  LDG.E.U16 R4, desc[UR36][R4.64] ;  /* 0x0000002404047981 */ /* 0x000ea4000c1e1500 */
[----:B--2---:R-:W-:Y:S01]  /*3030*/  HADD2.F32 R27, -RZ, R4.H0_H0 ;  /* 0x20000004ff1b7230 */ /* 0x004fe20000004100 */
[----:B------:R-:W-:Y:S06]  /*3040*/  BRA `(.L_x_7354) ;  /* 0x0000000800dc7947 */ /* 0x000fec0003800000 */
.L_x_7357:
        /* <DEDUP_REMOVED lines=8> */
.L_x_7360:
[----:B------:R-:W2:Y:S02]  /*30d0*/  LDG.E.U16 R4, desc[UR36][R4.64] ;  /* 0x0000002404047981 */ /* 0x000ea4000c1e1500 */
[----:B--2---:R-:W-:Y:S01]  /*30e0*/  HADD2.F32 R27, -RZ, R4.H0_H0 ;  /* 0x20000004ff1b7230 */ /* 0x004fe20000004100 */
[----:B------:R-:W-:Y:S06]  /*30f0*/  BRA `(.L_x_7354) ;  /* 0x0000000800b07947 */ /* 0x000fec0003800000 */
.L_x_7359:
        /* <DEDUP_REMOVED lines=11> */
.L_x_7349:
        /* <DEDUP_REMOVED lines=12> */
.L_x_7363:
        /* <DEDUP_REMOVED lines=11> */
.L_x_7362:
        /* <DEDUP_REMOVED lines=25> */
.L_x_7365:
        /* <DEDUP_REMOVED lines=12> */
.L_x_7364:
[----:B------:R-:W2:Y:S02]  /*3570*/  LDG.E.U16 R4, desc[UR36][R4.64] ;  /* 0x0000002404047981 */ /* 0x000ea4000c1e1500 */
[----:B--2---:R-:W-:Y:S01]  /*3580*/  IMAD.U32 R27, R4, 0x10000, RZ ;  /* 0x00010000041b7824 */ /* 0x004fe200078e00ff */
[----:B------:R-:W-:Y:S06]  /*3590*/  BRA `(.L_x_7354) ;  /* 0x0000000400887947 */ /* 0x000fec0003800000 */
.L_x_7361:
        /* <DEDUP_REMOVED lines=11> */
.L_x_7368:
        /* <DEDUP_REMOVED lines=20> */
.L_x_7370:
[----:B------:R-:W-:Y:S05]  /*3790*/  BSYNC.RECONVERGENT B0 ;  /* 0x0000000000007941 */ /* 0x000fea0003800200 */
.L_x_7369:
[----:B------:R-:W-:Y:S01]  /*37a0*/  IMAD.SHL.U32 R0, R0, 0x100000, RZ ;  /* 0x0010000000007824 */ /* 0x000fe200078e00ff */
[----:B------:R-:W-:-:S04]  /*37b0*/  LEA R3, R3, 0x3b800000, 0x17 ;  /* 0x3b80000003037811 */ /* 0x000fc800078eb8ff */
[----:B------:R-:W-:Y:S01]  /*37c0*/  LOP3.LUT R27, R3, R0, R27, 0xfe, !PT ;  /* 0x00000000031b7212 */ /* 0x000fe200078efe1b */
[----:B------:R-:W-:Y:S06]  /*37d0*/  BRA `(.L_x_7354) ;  /* 0x0000000000f87947 */ /* 0x000fec0003800000 */
.L_x_7367:
        /* <DEDUP_REMOVED lines=20> */
.L_x_7372:
[----:B------:R-:W-:Y:S05]  /*3920*/  BSYNC.RECONVERGENT B0 ;  /* 0x0000000000007941 */ /* 0x000fea0003800200 */
.L_x_7371:
[----:B------:R-:W-:Y:S01]  /*3930*/  IMAD.SHL.U32 R0, R0, 0x200000, RZ ;  /* 0x0020000000007824 */ /* 0x000fe200078e00ff */
[----:B------:R-:W-:-:S04]  /*3940*/  LEA R3, R3, 0x37800000, 0x17 ;  /* 0x3780000003037811 */ /* 0x000fc800078eb8ff */
[----:B------:R-:W-:Y:S01]  /*3950*/  LOP3.LUT R27, R3, R0, R27, 0xfe, !PT ;  /* 0x00000000031b7212 */ /* 0x000fe200078efe1b */
[----:B------:R-:W-:Y:S06]  /*3960*/  BRA `(.L_x_7354) ;  /* 0x0000000000947947 */ /* 0x000fec0003800000 */
.L_x_7366:
        /* <DEDUP_REMOVED lines=14> */
.L_x_7353:
        /* <DEDUP_REMOVED lines=16> */
.L_x_7375:
[----:B------:R-:W-:Y:S01]  /*3b50*/  IMAD.MOV.U32 R27, RZ, RZ, RZ ;  /* 0x000000ffff1b7224 */ /* 0x000fe200078e00ff */
[----:B------:R-:W-:Y:S06]  /*3b60*/  BRA `(.L_x_7354) ;  /* 0x0000000000147947 */ /* 0x000fec0003800000 */
.L_x_7374:
[----:B------:R-:W2:Y:S02]  /*3b70*/  LDG.E.64 R4, desc[UR36][R4.64] ;  /* 0x0000002404047981 */ /* 0x000ea4000c1e1b00 */
[----:B--2---:R0:W2:Y:S02]  /*3b80*/  I2F.U64 R27, R4 ;  /* 0x00000004001b7312 */ /* 0x0040a40000301000 */
[----:B0-2---:R-:W-:Y:S05]  /*3b90*/  BRA `(.L_x_7354) ;  /* 0x0000000000087947 */ /* 0x005fea0003800000 */
.L_x_7373:
[----:B------:R-:W2:Y:S02]  /*3ba0*/  LDG.E R4, desc[UR36][R4.64] ;  /* 0x0000002404047981 */ /* 0x000ea4000c1e1900 */
[----:B--2---:R-:W-:-:S07]  /*3bb0*/  I2FP.F32.U32 R27, R4 ;  /* 0x00000004001b7245 */ /* 0x004fce0000201000 */
.L_x_7354:
[----:B------:R-:W-:Y:S05]  /*3bc0*/  BSYNC.RECONVERGENT B6 ;  /* 0x0000000000067941 */ /* 0x000fea0003800200 */
.L_x_7348:
[----:B------:R-:W-:-:S07]  /*3bd0*/  VIADD R16, R16, 0x80 ;  /* 0x0000008010107836 */ /* 0x000fce0000000000 */
.L_x_7319:
[----:B------:R-:W-:Y:S05]  /*3be0*/  BSYNC.RECONVERGENT B7 ;  /* 0x0000000000077941 */ /* 0x000fea0003800200 */
.L_x_7318:
[----:B------:R-:W-:Y:S01]  /*3bf0*/  ISETP.GE.AND P0, PT, R16, R17, PT ;  /* 0x000000111000720c */ /* 0x000fe20003f06270 */
[----:B------:R-:W-:Y:S01]  /*3c00*/  BSSY.RECONVERGENT B7, `(.L_x_7376) ;  /* 0x00001d8000077945 */ /* 0x000fe20003800200 */
[----:B------:R-:W-:-:S11]  /*3c10*/  CS2R R24, SRZ ;  /* 0x0000000000187805 */ /* 0x000fd6000001ff00 */
        /* <DEDUP_REMOVED lines=22> */
.L_x_7382:
[----:B------:R-:W2:Y:S02]  /*3d80*/  LDG.E.U8 R4, desc[UR36][R4.64] ;  /* 0x0000002404047981 */ /* 0x000ea4000c1e1100 */
[----:B--2---:R-:W-:Y:S01]  /*3d90*/  I2FP.F32.U32 R24, R4 ;  /* 0x0000000400187245 */ /* 0x004fe20000201000 */
[----:B------:R-:W-:Y:S06]  /*3da0*/  BRA `(.L_x_7384) ;  /* 0x0000000c00487947 */ /* 0x000fec0003800000 */
.L_x_7381:
        /* <DEDUP_REMOVED lines=9> */
.L_x_7386:
[----:B------:R-:W2:Y:S02]  /*3e40*/  LDG.E R4, desc[UR36][R4.64] ;  /* 0x0000002404047981 */ /* 0x000ea4000c1e1900 */
[----:B--2---:R-:W-:Y:S01]  /*3e50*/  I2FP.F32.S32 R24, R4 ;  /* 0x0000000400187245 */ /* 0x004fe20000201400 */
[----:B------:R-:W-:Y:S06]  /*3e60*/  BRA `(.L_x_7384) ;  /* 0x0000000c00187947 */ /* 0x000fec0003800000 */
.L_x_7385:
[----:B------:R-:W2:Y:S02]  /*3e70*/  LDG.E.U16 R4, desc[UR36][R4.64] ;  /* 0x0000002404047981 */ /* 0x000ea4000c1e1500 */
[----:B--2---:R0:W2:Y:S01]  /*3e80*/  I2F.S16 R24, R4 ;  /* 0x0000000400187306 */ /* 0x0040a20000101400 */
[----:B------:R-:W-:Y:S05]  /*3e90*/  BRA `(.L_x_7384) ;  /* 0x0000000c000c7947 */ /* 0x000fea0003800000 */
.L_x_7380:
        /* <DEDUP_REMOVED lines=8> */
.L_x_7388:
[----:B------:R-:W2:Y:S02]  /*3f20*/  LDG.E.U16 R4, desc[UR36][R4.64] ;  /* 0x0000002404047981 */ /* 0x000ea4000c1e1500 */
[----:B--2---:R-:W-:Y:S01]  /*3f30*/  HADD2.F32 R24, -RZ, R4.H0_H0 ;  /* 0x20000004ff187230 */ /* 0x004fe20000004100 */
[----:B------:R-:W-:Y:S06]  /*3f40*/  BRA `(.L_x_7384) ;  /* 0x0000000800e07947 */ /* 0x000fec0003800000 */
.L_x_7387:
        /* <DEDUP_REMOVED lines=8> */
.L_x_7390:
[----:B------:R-:W2:Y:S02]  /*3fd0*/  LDG.E.U16 R4, desc[UR36][R4.64] ;  /* 0x0000002404047981 */ /* 0x000ea4000c1e1500 */
[----:B--2---:R-:W-:Y:S01]  /*3fe0*/  HADD2.F32 R24, -RZ, R4.H0_H0 ;  /* 0x20000004ff187230 */ /* 0x004fe20000004100 */
[----:B------:R-:W-:Y:S06]  /*3ff0*/  BRA `(.L_x_7384) ;  /* 0x0000000800b47947 */ /* 0x000fec0003800000 */
.L_x_7389:
        /* <DEDUP_REMOVED lines=11> */
.L_x_7379:
        /* <DEDUP_REMOVED lines=12> */
.L_x_7393:
        /* <DEDUP_REMOVED lines=11> */
.L_x_7392:
        /* <DEDUP_REMOVED lines=25> */
.L_x_7395:
        /* <DEDUP_REMOVED lines=13> */
.L_x_7394:
[----:B------:R-:W2:Y:S02]  /*4480*/  LDG.E.U16 R4, desc[UR36][R4.64] ;  /* 0x0000002404047981 */ /* 0x000ea4000c1e1500 */
[----:B--2---:R-:W-:Y:S01]  /*4490*/  IMAD.U32 R24, R4, 0x10000, RZ ;  /* 0x0001000004187824 */ /* 0x004fe200078e00ff */
[----:B------:R-:W-:Y:S06]  /*44a0*/  BRA `(.L_x_7384) ;  /* 0x0000000400887947 */ /* 0x000fec0003800000 */
.L_x_7391:
        /* <DEDUP_REMOVED lines=11> */
.L_x_7398:
        /* <DEDUP_REMOVED lines=20> */
.L_x_7400:
[----:B------:R-:W-:Y:S05]  /*46a0*/  BSYNC.RECONVERGENT B0 ;  /* 0x0000000000007941 */ /* 0x000fea0003800200 */
.L_x_7399:
[----:B------:R-:W-:Y:S01]  /*46b0*/  IMAD.SHL.U32 R0, R0, 0x100000, RZ ;  /* 0x0010000000007824 */ /* 0x000fe200078e00ff */
[----:B------:R-:W-:-:S04]  /*46c0*/  LEA R3, R3, 0x3b800000, 0x17 ;  /* 0x3b80000003037811 */ /* 0x000fc800078eb8ff */
[----:B------:R-:W-:Y:S01]  /*46d0*/  LOP3.LUT R24, R3, R0, R7, 0xfe, !PT ;  /* 0x0000000003187212 */ /* 0x000fe200078efe07 */
[----:B------:R-:W-:Y:S06]  /*46e0*/  BRA `(.L_x_7384) ;  /* 0x0000000000f87947 */ /* 0x000fec0003800000 */
.L_x_7397:
        /* <DEDUP_REMOVED lines=20> */
.L_x_7402:
[----:B------:R-:W-:Y:S05]  /*4830*/  BSYNC.RECONVERGENT B0 ;  /* 0x0000000000007941 */ /* 0x000fea0003800200 */
.L_x_7401:
[----:B------:R-:W-:Y:S01]  /*4840*/  IMAD.SHL.U32 R0, R0, 0x200000, RZ ;  /* 0x0020000000007824 */ /* 0x000fe200078e00ff */
[----:B------:R-:W-:-:S04]  /*4850*/  LEA R3, R3, 0x37800000, 0x17 ;  /* 0x3780000003037811 */ /* 0x000fc800078eb8ff */
[----:B------:R-:W-:Y:S01]  /*4860*/  LOP3.LUT R24, R3, R0, R7, 0xfe, !PT ;  /* 0x0000000003187212 */ /* 0x000fe200078efe07 */
[----:B------:R-:W-:Y:S06]  /*4870*/  BRA `(.L_x_7384) ;  /* 0x0000000000947947 */ /* 0x000fec0003800000 */
.L_x_7396:
        /* <DEDUP_REMOVED lines=14> */
.L_x_7383:
        /* <DEDUP_REMOVED lines=16> */
.L_x_7405:
[----:B------:R-:W-:Y:S01]  /*4a60*/  IMAD.MOV.U32 R24, RZ, RZ, RZ ;  /* 0x000000ffff187224 */ /* 0x000fe200078e00ff */
[----:B------:R-:W-:Y:S06]  /*4a70*/  BRA `(.L_x_7384) ;  /* 0x0000000000147947 */ /* 0x000fec0003800000 */
.L_x_7404:
[----:B------:R-:W2:Y:S02]  /*4a80*/  LDG.E.64 R24, desc[UR36][R4.64] ;  /* 0x0000002404187981 */ /* 0x000ea4000c1e1b00 */
[----:B--2---:R0:W2:Y:S02]  /*4a90*/  I2F.U64 R24, R24 ;  /* 0x0000001800187312 */ /* 0x0040a40000301000 */
[----:B0-2---:R-:W-:Y:S05]  /*4aa0*/  BRA `(.L_x_7384) ;  /* 0x0000000000087947 */ /* 0x005fea0003800000 */
.L_x_7403:
[----:B------:R-:W2:Y:S02]  /*4ab0*/  LDG.E R4, desc[UR36][R4.64] ;  /* 0x0000002404047981 */ /* 0x000ea4000c1e1900 */
[----:B--2---:R-:W-:-:S07]  /*4ac0*/  I2FP.F32.U32 R24, R4 ;  /* 0x0000000400187245 */ /* 0x004fce0000201000 */
.L_x_7384:
[----:B------:R-:W-:Y:S05]  /*4ad0*/  BSYNC.RECONVERGENT B6 ;  /* 0x0000000000067941 */ /* 0x000fea0003800200 */
.L_x_7378:
[----:B0---4-:R-:W0:Y:S01]  /*4ae0*/  LDC.64 R4, c[0x0][0x398] ;  /* 0x0000e600ff047b82 */ /* 0x011e220000000a00 */
[----:B------:R-:W4:Y:S01]  /*4af0*/  LDCU UR5, c[0x0][0x3ac] ;  /* 0x00007580ff0577ac */ /* 0x000f220008000800 */
[----:B------:R-:W-:Y:S01]  /*4b00*/  BSSY.RECONVERGENT B6, `(.L_x_7406) ;  /* 0x00000e6000067945 */ /* 0x000fe20003800200 */
[----:B------:R-:W-:-:S04]  /*4b10*/  UPRMT UR4, UR39, 0x9910, URZ ;  /* 0x0000991027047896 */ /* 0x000fc800080000ff */
        /* <DEDUP_REMOVED lines=14> */
[----:B----4-:R0:W4:Y:S01]  /*4c00*/  I2F.S16 R25, R4 ;  /* 0x0000000400197306 */ /* 0x0101220000101400 */
[----:B------:R-:W-:Y:S05]  /*4c10*/  BRA `(.L_x_7412) ;  /* 0x0000000c00507947 */ /* 0x000fea0003800000 */
.L_x_7410:
[----:B------:R-:W4:Y:S02]  /*4c20*/  LDG.E.U8 R4, desc[UR36][R4.64] ;  /* 0x0000002404047981 */ /* 0x000f24000c1e1100 */
[----:B----4-:R-:W-:Y:S01]  /*4c30*/  I2FP.F32.U32 R25, R4 ;  /* 0x0000000400197245 */ /* 0x010fe20000201000 */
[----:B------:R-:W-:Y:S06]  /*4c40*/  BRA `(.L_x_7412) ;  /* 0x0000000c00447947 */ /* 0x000fec0003800000 */
.L_x_7409:
[----:B------:R-:W-:-:S09]  /*4c50*/  UISETP.NE.AND UP0, UPT, UR4, 0x2, UPT ;  /* 0x000000020400788c */ /* 0x000fd2000bf05270 */
[----:B------:R-:W-:Y:S05]  /*4c60*/  BRA.U !UP0, `(.L_x_7413) ;  /* 0x0000000108287547 */ /* 0x000fea000b800000 */
[----:B------:R-:W-:-:S09]  /*4c70*/  UISETP.NE.AND UP0, UPT, UR4, 0x3, UPT ;  /* 0x000000030400788c */ /* 0x000fd2000bf05270 */
[----:B------:R-:W-:Y:S05]  /*4c80*/  BRA.U !UP0, `(.L_x_7414) ;  /* 0x0000000108147547 */ /* 0x000fea000b800000 */
[----:B------:R-:W-:-:S09]  /*4c90*/  UISETP.NE.AND UP0, UPT, UR4, 0x4, UPT ;  /* 0x000000040400788c */ /* 0x000fd2000bf05270 */
[----:B------:R-:W-:Y:S05]  /*4ca0*/  BRA.U UP0, `(.L_x_7411) ;  /* 0x0000000900d07547 */ /* 0x000fea000b800000 */
[----:B------:R-:W4:Y:S02]  /*4cb0*/  LDG.E.64 R4, desc[UR36][R4.64] ;  /* 0x0000002404047981 */ /* 0x000f24000c1e1b00 */
[----:B----4-:R0:W4:Y:S02]  /*4cc0*/  I2F.S64 R25, R4 ;  /* 0x0000000400197312 */ /* 0x0101240000301400 */
[----:B0---4-:R-:W-:Y:S05]  /*4cd0*/  BRA `(.L_x_7412) ;  /* 0x0000000c00207947 */ /* 0x011fea0003800000 */
.L_x_7414:
[----:B------:R-:W4:Y:S02]  /*4ce0*/  LDG.E R4, desc[UR36][R4.64] ;  /* 0x0000002404047981 */ /* 0x000f24000c1e1900 */
[----:B----4-:R-:W-:Y:S01]  /*4cf0*/  I2FP.F32.S32 R25, R4 ;  /* 0x0000000400197245 */ /* 0x010fe20000201400 */
[----:B------:R-:W-:Y:S06]  /*4d00*/  BRA `(.L_x_7412) ;  /* 0x0000000c00147947 */ /* 0x000fec0003800000 */
.L_x_7413:
[----:B------:R-:W4:Y:S02]  /*4d10*/  LDG.E.U16 R4, desc[UR36][R4.64] ;  /* 0x0000002404047981 */ /* 0x000f24000c1e1500 */
[----:B----4-:R0:W4:Y:S01]  /*4d20*/  I2F.S16 R25, R4 ;  /* 0x0000000400197306 */ /* 0x0101220000101400 */
[----:B------:R-:W-:Y:S05]  /*4d30*/  BRA `(.L_x_7412) ;  /* 0x0000000c00087947 */ /* 0x000fea0003800000 */
.L_x_7408:
        /* <DEDUP_REMOVED lines=8> */
.L_x_7416:
[----:B------:R-:W4:Y:S02]  /*4dc0*/  LDG.E.U16 R4, desc[UR36][R4.64] ;  /* 0x0000002404047981 */ /* 0x000f24000c1e1500 */
[----:B----4-:R-:W-:Y:S01]  /*4dd0*/  HADD2.F32 R25, -RZ, R4.H0_H0 ;  /* 0x20000004ff197230 */ /* 0x010fe20000004100 */
[----:B------:R-:W-:Y:S06]  /*4de0*/  BRA `(.L_x_7412) ;  /* 0x0000000800dc7947 */ /* 0x000fec0003800000 */
.L_x_7415:
        /* <DEDUP_REMOVED lines=8> */
.L_x_7418:
[----:B------:R-:W4:Y:S02]  /*4e70*/  LDG.E.U16 R4, desc[UR36][R4.64] ;  /* 0x0000002404047981 */ /* 0x000f24000c1e1500 */
[----:B----4-:R-:W-:Y:S01]  /*4e80*/  HADD2.F32 R25, -RZ, R4.H0_H0 ;  /* 0x20000004ff197230 */ /* 0x010fe20000004100 */
[----:B------:R-:W-:Y:S06]  /*4e90*/  BRA `(.L_x_7412) ;  /* 0x0000000800b07947 */ /* 0x000fec0003800000 */
.L_x_7417:
[----:B------:R-:W4:Y:S01]  /*4ea0*/  LDG.E.64 R4, desc[UR36][R4.64] ;  /* 0x0000002404047981 */ /* 0x000f22000c1e1b00 */
[----:B------:R-:W-:Y:S01]  /*4eb0*/  UMOV UR4, 0xf0000000 ;  /* 0xf000000000047882 */ /* 0x000fe20000000000 */
[----:B------:R-:W-:Y:S02]  /*4ec0*/  UMOV UR5, 0x380fffff ;  /* 0x380fffff00057882 */ /* 0x000fe40000000000 */
[----:B----4-:R-:W0:-:S15]  /*4ed0*/  DSETP.GEU.AND P0, PT, |R4|, UR4, PT ;  /* 0x0000000404007e2a */ /* 0x010e1e000bf0e200 */
[----:B------:R-:W-:-:S15]  /*4ee0*/  NOP ;  /* 0x0000000000007918 */ /* 0x000fde0000000000 */
[----:B------:R-:W-:-:S15]  /*4ef0*/  NOP ;  /* 0x0000000000007918 */ /* 0x000fde0000000000 */
[----:B------:R-:W-:-:S15]  /*4f00*/  NOP ;  /* 0x0000000000007918 */ /* 0x000fde0000000000 */
[----:B------:R-:W-:-:S04]  /*4f10*/  NOP ;  /* 0x0000000000007918 */ /* 0x000fc80000000000 */
[----:B------:R-:W0:Y:S02]  /*4f20*/  F2F.F32.F64 R25, R4 ;  /* 0x0000000400197310 */ /* 0x000e240000301000 */
[----:B0-----:R-:W-:Y:S01]  /*4f30*/  @!P0 FMUL R25, R25, 1.175494350822287508e-38 ;  /* 0x0080000019198820 */ /* 0x001fe20000400000 */
[----:B------:R-:W-:Y:S06]  /*4f40*/  BRA `(.L_x_7412) ;  /* 0x0000000800847947 */ /* 0x000fec0003800000 */
.L_x_7407:
        /* <DEDUP_REMOVED lines=8> */
[----:B------:R-:W4:Y:S02]  /*4fd0*/  LDG.E.U8 R4, desc[UR36][R4.64] ;  /* 0x0000002404047981 */ /* 0x000f24000c1e1100 */
[----:B----4-:R-:W-:-:S04]  /*4fe0*/  ISETP.NE.AND P0, PT, R4, RZ, PT ;  /* 0x000000ff0400720c */ /* 0x010fc80003f05270 */
[----:B------:R-:W-:Y:S01]  /*4ff0*/  FSEL R25, RZ, 1, !P0 ;  /* 0x3f800000ff197808 */ /* 0x000fe20004000000 */
[----:B------:R-:W-:Y:S08]  /*5000*/  BRA `(.L_x_7412) ;  /* 0x0000000800547947 */ /* 0x000ff00003800000 */
.L_x_7421:
        /* <DEDUP_REMOVED lines=11> */
.L_x_7420:
        /* <DEDUP_REMOVED lines=25> */
.L_x_7423:
[----:B------:R-:W4:Y:S02]  /*5250*/  LDG.E.U8 R4, desc[UR36][R4.64] ;  /* 0x0000002404047981 */ /* 0x000f24000c1e1100 */
[C---:B----4-:R-:W-:Y:S02]  /*5260*/  IMAD.SHL.U32 R0, R4.reuse, 0x2000000, RZ ;  /* 0x0200000004007824 */ /* 0x050fe400078e00ff */
        /* <DEDUP_REMOVED lines=10> */
.L_x_7422:
[----:B------:R-:W4:Y:S02]  /*5310*/  LDG.E.U16 R4, desc[UR36][R4.64] ;  /* 0x0000002404047981 */ /* 0x000f24000c1e1500 */
[----:B----4-:R-:W-:Y:S01]  /*5320*/  IMAD.U32 R25, R4, 0x10000, RZ ;  /* 0x0001000004197824 */ /* 0x010fe200078e00ff */
[----:B------:R-:W-:Y:S06]  /*5330*/  BRA `(.L_x_7412) ;  /* 0x0000000400887947 */ /* 0x000fec0003800000 */
.L_x_7419:
        /* <DEDUP_REMOVED lines=9> */
[----:B----4-:R-:W-:Y:S01]  /*53d0*/  I2FP.F32.U32 R25, R4 ;  /* 0x0000000400197245 */ /* 0x010fe20000201000 */
[----:B------:R-:W-:Y:S06]  /*53e0*/  BRA `(.L_x_7412) ;  /* 0x00000004005c7947 */ /* 0x000fec0003800000 */
.L_x_7426:
[----:B------:R-:W4:Y:S01]  /*53f0*/  LDG.E.U8 R4, desc[UR36][R4.64] ;  /* 0x0000002404047981 */ /* 0x000f22000c1e1100 */
[----:B------:R-:W-:Y:S01]  /*5400*/  IMAD.MOV.U32 R25, RZ, RZ, RZ ;  /* 0x000000ffff197224 */ /* 0x000fe200078e00ff */
[----:B----4-:R-:W-:-:S13]  /*5410*/  ISETP.NE.AND P0, PT, R4, RZ, PT ;  /* 0x000000ff0400720c */ /* 0x010fda0003f05270 */
        /* <DEDUP_REMOVED lines=17> */
.L_x_7428:
[----:B------:R-:W-:Y:S05]  /*5530*/  BSYNC.RECONVERGENT B0 ;  /* 0x0000000000007941 */ /* 0x000fea0003800200 */
.L_x_7427:
[----:B------:R-:W-:Y:S01]  /*5540*/  IMAD.SHL.U32 R0, R0, 0x100000, RZ ;  /* 0x0010000000007824 */ /* 0x000fe200078e00ff */
[----:B------:R-:W-:-:S04]  /*5550*/  LEA R3, R3, 0x3b800000, 0x17 ;  /* 0x3b80000003037811 */ /* 0x000fc800078eb8ff */
[----:B------:R-:W-:Y:S01]  /*5560*/  LOP3.LUT R25, R3, R0, R25, 0xfe, !PT ;  /* 0x0000000003197212 */ /* 0x000fe200078efe19 */
[----:B------:R-:W-:Y:S06]  /*5570*/  BRA `(.L_x_7412) ;  /* 0x0000000000f87947 */ /* 0x000fec0003800000 */
.L_x_7425:
        /* <DEDUP_REMOVED lines=20> */
.L_x_7430:
[----:B------:R-:W-:Y:S05]  /*56c0*/  BSYNC.RECONVERGENT B0 ;  /* 0x0000000000007941 */ /* 0x000fea0003800200 */
.L_x_7429:
[----:B------:R-:W-:Y:S01]  /*56d0*/  IMAD.SHL.U32 R0, R0, 0x200000, RZ ;  /* 0x0020000000007824 */ /* 0x000fe200078e00ff */
[----:B------:R-:W-:-:S04]  /*56e0*/  LEA R3, R3, 0x37800000, 0x17 ;  /* 0x3780000003037811 */ /* 0x000fc800078eb8ff */
[----:B------:R-:W-:Y:S01]  /*56f0*/  LOP3.LUT R25, R3, R0, R25, 0xfe, !PT ;  /* 0x0000000003197212 */ /* 0x000fe200078efe19 */
[----:B------:R-:W-:Y:S06]  /*5700*/  BRA `(.L_x_7412) ;  /* 0x0000000000947947 */ /* 0x000fec0003800000 */
.L_x_7424:
[----:B------:R-:W-:-:S09]  /*5710*/  UISETP.NE.AND UP0, UPT, UR4, 0x1c, UPT ;  /* 0x0000001c0400788c */ /* 0x000fd2000bf05270 */
[----:B------:R-:W-:Y:S05]  /*5720*/  BRA.U !UP0, `(.L_x_7431) ;  /* 0x0000000108847547 */ /* 0x000fea000b800000 */
[----:B------:R-:W-:-:S09]  /*5730*/  UISETP.NE.AND UP0, UPT, UR4, 0x1d, UPT ;  /* 0x0000001d0400788c */ /* 0x000fd2000bf05270 */
[----:B------:R-:W-:Y:S05]  /*5740*/  BRA.U !UP0, `(.L_x_7432) ;  /* 0x0000000108707547 */ /* 0x000fea000b800000 */
[----:B------:R-:W-:-:S09]  /*5750*/  UISETP.NE.AND UP0, UPT, UR4, 0x2c, UPT ;  /* 0x0000002c0400788c */ /* 0x000fd2000bf05270 */
[----:B------:R-:W-:Y:S05]  /*5760*/  BRA.U UP0, `(.L_x_7411) ;  /* 0x0000000100207547 */ /* 0x000fea000b800000 */
[----:B------:R-:W4:Y:S01]  /*5770*/  LDG.E.U8 R4, desc[UR36][R4.64] ;  /* 0x0000002404047981 */ /* 0x000f22000c1e1100 */
[----:B------:R-:W-:Y:S01]  /*5780*/  IMAD.MOV.U32 R25, RZ, RZ, 0x400000 ;  /* 0x00400000ff197424 */ /* 0x000fe200078e00ff */
[----:B----4-:R-:W-:-:S13]  /*5790*/  ISETP.NE.AND P0, PT, R4, RZ, PT ;  /* 0x000000ff0400720c */ /* 0x010fda0003f05270 */
[----:B------:R-:W-:Y:S05]  /*57a0*/  @!P0 BRA `(.L_x_7412) ;  /* 0x00000000006c8947 */ /* 0x000fea0003800000 */
[----:B------:R-:W-:-:S13]  /*57b0*/  ISETP.NE.AND P0, PT, R4, 0xff, PT ;  /* 0x000000ff0400780c */ /* 0x000fda0003f05270 */
[----:B------:R-:W-:Y:S02]  /*57c0*/  @!P0 IMAD.MOV.U32 R25, RZ, RZ, 0x7f800001 ;  /* 0x7f800001ff198424 */ /* 0x000fe400078e00ff */
[----:B------:R-:W-:Y:S01]  /*57d0*/  @P0 IMAD.SHL.U32 R25, R4, 0x800000, RZ ;  /* 0x0080000004190824 */ /* 0x000fe200078e00ff */
[----:B------:R-:W-:Y:S06]  /*57e0*/  BRA `(.L_x_7412) ;  /* 0x00000000005c7947 */ /* 0x000fec0003800000 */
.L_x_7411:
[----:B------:R-:W-:Y:S01]  /*57f0*/  MOV R14, 0x130 ;  /* 0x00000130000e7802 */ /* 0x000fe20000000f00 */
[----:B------:R-:W0:Y:S01]  /*5800*/  LDCU.64 UR4, c[0x4][0x120] ;  /* 0x01002400ff0477ac */ /* 0x000e220008000a00 */
[----:B------:R-:W-:Y:S02]  /*5810*/  IMAD.MOV.U32 R8, RZ, RZ, 0x4e ;  /* 0x0000004eff087424 */ /* 0x000fe400078e00ff */
[----:B------:R-:W-:Y:S01]  /*5820*/  IMAD.MOV.U32 R12, RZ, RZ, 0x1 ;  /* 0x00000001ff0c7424 */ /* 0x000fe200078e00ff */
[----:B------:R-:W4:Y:S01]  /*5830*/  LDCU.64 UR6, c[0x4][0x128] ;  /* 0x01002500ff0677ac */ /* 0x000f220008000a00 */
[----:B------:R-:W1:Y:S01]  /*5840*/  LDC.64 R14, c[0x4][R14] ;  /* 0x010000000e0e7b82 */ /* 0x000e620000000a00 */
[----:B------:R-:W-:Y:S01]  /*5850*/  IMAD.MOV.U32 R13, RZ, RZ, RZ ;  /* 0x000000ffff0d7224 */ /* 0x000fe200078e00ff */
[----:B------:R-:W2:Y:S01]  /*5860*/  LDCU.64 UR8, c[0x4][0x10] ;  /* 0x01000200ff0877ac */ /* 0x000ea20008000a00 */
[----:B0-----:R-:W-:Y:S02]  /*5870*/  IMAD.U32 R4, RZ, RZ, UR4 ;  /* 0x00000004ff047e24 */ /* 0x001fe4000f8e00ff */
[----:B------:R-:W-:-:S02]  /*5880*/  IMAD.U32 R5, RZ, RZ, UR5 ;  /* 0x00000005ff057e24 */ /* 0x000fc4000f8e00ff */
[----:B----4-:R-:W-:Y:S02]  /*5890*/  IMAD.U32 R6, RZ, RZ, UR6 ;  /* 0x00000006ff067e24 */ /* 0x010fe4000f8e00ff */
[----:B------:R-:W-:Y:S02]  /*58a0*/  IMAD.U32 R7, RZ, RZ, UR7 ;  /* 0x00000007ff077e24 */ /* 0x000fe4000f8e00ff */
[----:B--2---:R-:W-:Y:S02]  /*58b0*/  IMAD.U32 R10, RZ, RZ, UR8 ;  /* 0x00000008ff0a7e24 */ /* 0x004fe4000f8e00ff */
[----:B------:R-:W-:-:S07]  /*58c0*/  IMAD.U32 R11, RZ, RZ, UR9 ;  /* 0x00000009ff0b7e24 */ /* 0x000fce000f8e00ff */
[----:B------:R-:W-:-:S07]  /*58d0*/  LEPC R20, `(.L_x_7433) ;  /* 0x000000001014794e */ /* 0x000fce0000000000 */
[----:B-1-3-5:R-:W-:Y:S05]  /*58e0*/  CALL.ABS.NOINC R14 ;  /* 0x000000000e007343 */ /* 0x02afea0003c00000 */
.L_x_7433:
[----:B------:R-:W-:Y:S01]  /*58f0*/  IMAD.MOV.U32 R25, RZ, RZ, RZ ;  /* 0x000000ffff197224 */ /* 0x000fe200078e00ff */
[----:B------:R-:W-:Y:S06]  /*5900*/  BRA `(.L_x_7412) ;  /* 0x0000000000147947 */ /* 0x000fec0003800000 */
.L_x_7432:
[----:B------:R-:W4:Y:S02]  /*5910*/  LDG.E.64 R4, desc[UR36][R4.64] ;  /* 0x0000002404047981 */ /* 0x000f24000c1e1b00 */
[----:B----4-:R0:W4:Y:S02]  /*5920*/  I2F.U64 R25, R4 ;  /* 0x0000000400197312 */ /* 0x0101240000301000 */
[----:B0---4-:R-:W-:Y:S05]  /*5930*/  BRA `(.L_x_7412) ;  /* 0x0000000000087947 */ /* 0x011fea0003800000 */
.L_x_7431:
[----:B------:R-:W4:Y:S02]  /*5940*/  LDG.E R4, desc[UR36][R4.64] ;  /* 0x0000002404047981 */ /* 0x000f24000c1e1900 */
[----:B----4-:R-:W-:-:S07]  /*5950*/  I2FP.F32.U32 R25, R4 ;  /* 0x0000000400197245 */ /* 0x010fce0000201000 */
.L_x_7412:
[----:B------:R-:W-:Y:S05]  /*5960*/  BSYNC.RECONVERGENT B6 ;  /* 0x0000000000067941 */ /* 0x000fea0003800200 */
.L_x_7406:
[----:B------:R-:W-:-:S07]  /*5970*/  VIADD R16, R16, 0x80 ;  /* 0x0000008010107836 */ /* 0x000fce0000000000 */
.L_x_7377:
[----:B------:R-:W-:Y:S05]  /*5980*/  BSYNC.RECONVERGENT B7 ;  /* 0x0000000000077941 */ /* 0x000fea0003800200 */
.L_x_7376:
        /* <DEDUP_REMOVED lines=26> */
.L_x_7440:
[----:B------:R-:W2:Y:S02]  /*5b30*/  LDG.E.U8 R4, desc[UR36][R4.64] ;  /* 0x0000002404047981 */ /* 0x000ea4000c1e1100 */
[----:B--2---:R-:W-:Y:S01]  /*5b40*/  I2FP.F32.U32 R18, R4 ;  /* 0x0000000400127245 */ /* 0x004fe20000201000 */
[----:B------:R-:W-:Y:S06]  /*5b50*/  BRA `(.L_x_7442) ;  /* 0x0000000c00487947 */ /* 0x000fec0003800000 */
.L_x_7439:
        /* <DEDUP_REMOVED lines=9> */
.L_x_7444:
[----:B------:R-:W2:Y:S02]  /*5bf0*/  LDG.E R4, desc[UR36][R4.64] ;  /* 0x0000002404047981 */ /* 0x000ea4000c1e1900 */
[----:B--2---:R-:W-:Y:S01]  /*5c00*/  I2FP.F32.S32 R18, R4 ;  /* 0x0000000400127245 */ /* 0x004fe20000201400 */
[----:B------:R-:W-:Y:S06]  /*5c10*/  BRA `(.L_x_7442) ;  /* 0x0000000c00187947 */ /* 0x000fec0003800000 */
.L_x_7443:
[----:B------:R-:W2:Y:S02]  /*5c20*/  LDG.E.U16 R4, desc[UR36][R4.64] ;  /* 0x0000002404047981 */ /* 0x000ea4000c1e1500 */
[----:B--2---:R0:W2:Y:S01]  /*5c30*/  I2F.S16 R18, R4 ;  /* 0x0000000400127306 */ /* 0x0040a20000101400 */
[----:B------:R-:W-:Y:S05]  /*5c40*/  BRA `(.L_x_7442) ;  /* 0x0000000c000c7947 */ /* 0x000fea0003800000 */
.L_x_7438:
        /* <DEDUP_REMOVED lines=8> */
.L_x_7446:
[----:B------:R-:W2:Y:S02]  /*5cd0*/  LDG.E.U16 R4, desc[UR36][R4.64] ;  /* 0x0000002404047981 */ /* 0x000ea4000c1e1500 */
[----:B--2---:R-:W-:Y:S01]  /*5ce0*/  HADD2.F32 R18, -RZ, R4.H0_H0 ;  /* 0x20000004ff127230 */ /* 0x004fe20000004100 */
[----:B------:R-:W-:Y:S06]  /*5cf0*/  BRA `(.L_x_7442) ;  /* 0x0000000800e07947 */ /* 0x000fec0003800000 */
.L_x_7445:
        /* <DEDUP_REMOVED lines=8> */
.L_x_7448:
[----:B------:R-:W2:Y:S02]  /*5d80*/  LDG.E.U16 R4, desc[UR36][R4.64] ;  /* 0x0000002404047981 */ /* 0x000ea4000c1e1500 */
[----:B--2---:R-:W-:Y:S01]  /*5d90*/  HADD2.F32 R18, -RZ, R4.H0_H0 ;  /* 0x20000004ff127230 */ /* 0x004fe20000004100 */
[----:B------:R-:W-:Y:S06]  /*5da0*/  BRA `(.L_x_7442) ;  /* 0x0000000800b47947 */ /* 0x000fec0003800000 */
.L_x_7447:
        /* <DEDUP_REMOVED lines=11> */
.L_x_7437:
        /* <DEDUP_REMOVED lines=12> */
.L_x_7451:
        /* <DEDUP_REMOVED lines=11> */
.L_x_7450:
        /* <DEDUP_REMOVED lines=25> */
.L_x_7453:
        /* <DEDUP_REMOVED lines=13> */
.L_x_7452:
[----:B------:R-:W2:Y:S02]  /*6230*/  LDG.E.U16 R4, desc[UR36][R4.64] ;  /* 0x0000002404047981 */ /* 0x000ea4000c1e1500 */
[----:B--2---:R-:W-:Y:S01]  /*6240*/  IMAD.U32 R18, R4, 0x10000, RZ ;  /* 0x0001000004127824 */ /* 0x004fe200078e00ff */
[----:B------:R-:W-:Y:S06]  /*6250*/  BRA `(.L_x_7442) ;  /* 0x0000000400887947 */ /* 0x000fec0003800000 */
.L_x_7449:
        /* <DEDUP_REMOVED lines=11> */
.L_x_7456:
        /* <DEDUP_REMOVED lines=20> */
.L_x_7458:
[----:B------:R-:W-:Y:S05]  /*6450*/  BSYNC.RECONVERGENT B0 ;  /* 0x0000000000007941 */ /* 0x000fea0003800200 */
.L_x_7457:
[----:B------:R-:W-:Y:S01]  /*6460*/  IMAD.SHL.U32 R0, R0, 0x100000, RZ ;  /* 0x0010000000007824 */ /* 0x000fe200078e00ff */
[----:B------:R-:W-:-:S04]  /*6470*/  LEA R3, R3, 0x3b800000, 0x17 ;  /* 0x3b80000003037811 */ /* 0x000fc800078eb8ff */
[----:B------:R-:W-:Y:S01]  /*6480*/  LOP3.LUT R18, R3, R0, R7, 0xfe, !PT ;  /* 0x0000000003127212 */ /* 0x000fe200078efe07 */
[----:B------:R-:W-:Y:S06]  /*6490*/  BRA `(.L_x_7442) ;  /* 0x0000000000f87947 */ /* 0x000fec0003800000 */
.L_x_7455:
        /* <DEDUP_REMOVED lines=20> */
.L_x_7460:
[----:B------:R-:W-:Y:S05]  /*65e0*/  BSYNC.RECONVERGENT B0 ;  /* 0x0000000000007941 */ /* 0x000fea0003800200 */
.L_x_7459:
[----:B------:R-:W-:Y:S01]  /*65f0*/  IMAD.SHL.U32 R0, R0, 0x200000, RZ ;  /* 0x0020000000007824 */ /* 0x000fe200078e00ff */
[----:B------:R-:W-:-:S04]  /*6600*/  LEA R3, R3, 0x37800000, 0x17 ;  /* 0x3780000003037811 */ /* 0x000fc800078eb8ff */
[----:B------:R-:W-:Y:S01]  /*6610*/  LOP3.LUT R18, R3, R0, R7, 0xfe, !PT ;  /* 0x0000000003127212 */ /* 0x000fe200078efe07 */
[----:B------:R-:W-:Y:S06]  /*6620*/  BRA `(.L_x_7442) ;  /* 0x0000000000947947 */ /* 0x000fec0003800000 */
.L_x_7454:
        /* <DEDUP_REMOVED lines=14> */
.L_x_7441:
        /* <DEDUP_REMOVED lines=16> */
.L_x_7463:
[----:B------:R-:W-:Y:S01]  /*6810*/  IMAD.MOV.U32 R18, RZ, RZ, RZ ;  /* 0x000000ffff127224 */ /* 0x000fe200078e00ff */
[----:B------:R-:W-:Y:S06]  /*6820*/  BRA `(.L_x_7442) ;  /* 0x0000000000147947 */ /* 0x000fec0003800000 */
.L_x_7462:
[----:B------:R-:W2:Y:S02]  /*6830*/  LDG.E.64 R4, desc[UR36][R4.64] ;  /* 0x0000002404047981 */ /* 0x000ea4000c1e1b00 */
[----:B--2---:R0:W2:Y:S02]  /*6840*/  I2F.U64 R18, R4 ;  /* 0x0000000400127312 */ /* 0x0040a40000301000 */
[----:B0-2---:R-:W-:Y:S05]  /*6850*/  BRA `(.L_x_7442) ;  /* 0x0000000000087947 */ /* 0x005fea0003800000 */
.L_x_7461:
[----:B------:R-:W2:Y:S02]  /*6860*/  LDG.E R4, desc[UR36][R4.64] ;  /* 0x0000002404047981 */ /* 0x000ea4000c1e1900 */
[----:B--2---:R-:W-:-:S07]  /*6870*/  I2FP.F32.U32 R18, R4 ;  /* 0x0000000400127245 */ /* 0x004fce0000201000 */
.L_x_7442:
[----:B------:R-:W-:Y:S05]  /*6880*/  BSYNC.RECONVERGENT B6 ;  /* 0x0000000000067941 */ /* 0x000fea0003800200 */
.L_x_7436:
[----:B------:R-:W1:Y:S01]  /*6890*/  LDCU.U8 UR6, c[0x0][0x3a5] ;  /* 0x000074a0ff0677ac */ /* 0x000e620008000000 */
[----:B0---4-:R-:W0:Y:S01]  /*68a0*/  LDC.64 R4, c[0x0][0x398] ;  /* 0x0000e600ff047b82 */ /* 0x011e220000000a00 */
[----:B------:R-:W4:Y:S01]  /*68b0*/  LDCU UR5, c[0x0][0x3ac] ;  /* 0x00007580ff0577ac */ /* 0x000f220008000800 */
[----:B-1----:R-:W-:-:S04]  /*68c0*/  UPRMT UR4, UR6, 0x9910, URZ ;  /* 0x0000991006047896 */ /* 0x002fc800080000ff */
        /* <DEDUP_REMOVED lines=14> */
[----:B----4-:R0:W1:Y:S01]  /*69b0*/  I2F.S16 R23, R4 ;  /* 0x0000000400177306 */ /* 0x0100620000101400 */
[----:B------:R-:W-:Y:S05]  /*69c0*/  BRA `(.L_x_7435) ;  /* 0x0000000c00447947 */ /* 0x000fea0003800000 */
.L_x_7467:
[----:B------:R-:W4:Y:S02]  /*69d0*/  LDG.E.U8 R4, desc[UR36][R4.64] ;  /* 0x0000002404047981 */ /* 0x000f24000c1e1100 */
[----:B----4-:R-:W-:Y:S01]  /*69e0*/  I2FP.F32.U32 R23, R4 ;  /* 0x0000000400177245 */ /* 0x010fe20000201000 */
[----:B------:R-:W-:Y:S06]  /*69f0*/  BRA `(.L_x_7435) ;  /* 0x0000000c00387947 */ /* 0x000fec0003800000 */
.L_x_7466:
[----:B------:R-:W-:-:S09]  /*6a00*/  UISETP.NE.AND UP0, UPT, UR4, 0x2, UPT ;  /* 0x000000020400788c */ /* 0x000fd2000bf05270 */
[----:B------:R-:W-:Y:S05]  /*6a10*/  BRA.U !UP0, `(.L_x_7469) ;  /* 0x0000000108287547 */ /* 0x000fea000b800000 */
[----:B------:R-:W-:-:S09]  /*6a20*/  UISETP.NE.AND UP0, UPT, UR4, 0x3, UPT ;  /* 0x000000030400788c */ /* 0x000fd2000bf05270 */
[----:B------:R-:W-:Y:S05]  /*6a30*/  BRA.U !UP0, `(.L_x_7470) ;  /* 0x0000000108147547 */ /* 0x000fea000b800000 */
[----:B------:R-:W-:-:S09]  /*6a40*/  UISETP.NE.AND UP0, UPT, UR4, 0x4, UPT ;  /* 0x000000040400788c */ /* 0x000fd2000bf05270 */
[----:B------:R-:W-:Y:S05]  /*6a50*/  BRA.U UP0, `(.L_x_7468) ;  /* 0x0000000900c87547 */ /* 0x000fea000b800000 */
[----:B------:R-:W4:Y:S02]  /*6a60*/  LDG.E.64 R4, desc[UR36][R4.64] ;  /* 0x0000002404047981 */ /* 0x000f24000c1e1b00 */
[----:B----4-:R0:W1:Y:S02]  /*6a70*/  I2F.S64 R23, R4 ;  /* 0x0000000400177312 */ /* 0x0100640000301400 */
[----:B01----:R-:W-:Y:S05]  /*6a80*/  BRA `(.L_x_7435) ;  /* 0x0000000c00147947 */ /* 0x003fea0003800000 */
.L_x_7470:
[----:B------:R-:W4:Y:S02]  /*6a90*/  LDG.E R4, desc[UR36][R4.64] ;  /* 0x0000002404047981 */ /* 0x000f24000c1e1900 */
[----:B----4-:R-:W-:Y:S01]  /*6aa0*/  I2FP.F32.S32 R23, R4 ;  /* 0x0000000400177245 */ /* 0x010fe20000201400 */
[----:B------:R-:W-:Y:S06]  /*6ab0*/  BRA `(.L_x_7435) ;  /* 0x0000000c00087947 */ /* 0x000fec0003800000 */
.L_x_7469:
[----:B------:R-:W4:Y:S02]  /*6ac0*/  LDG.E.U16 R4, desc[UR36][R4.64] ;  /* 0x0000002404047981 */ /* 0x000f24000c1e1500 */
[----:B----4-:R0:W1:Y:S01]  /*6ad0*/  I2F.S16 R23, R4 ;  /* 0x0000000400177306 */ /* 0x0100620000101400 */
[----:B------:R-:W-:Y:S05]  /*6ae0*/  BRA `(.L_x_7435) ;  /* 0x0000000800fc7947 */ /* 0x000fea0003800000 */
.L_x_7465:
        /* <DEDUP_REMOVED lines=8> */
.L_x_7472:
[----:B------:R-:W4:Y:S02]  /*6b70*/  LDG.E.U16 R4, desc[UR36][R4.64] ;  /* 0x0000002404047981 */ /* 0x000f24000c1e1500 */
[----:B----4-:R-:W-:Y:S01]  /*6b80*/  HADD2.F32 R23, -RZ, R4.H0_H0 ;  /* 0x20000004ff177230 */ /* 0x010fe20000004100 */
[----:B------:R-:W-:Y:S06]  /*6b90*/  BRA `(.L_x_7435) ;  /* 0x0000000800d07947 */ /* 0x000fec0003800000 */
.L_x_7471:
        /* <DEDUP_REMOVED lines=8> */
.L_x_7474:
[----:B------:R-:W4:Y:S02]  /*6c20*/  LDG.E.U16 R4, desc[UR36][R4.64] ;  /* 0x0000002404047981 */ /* 0x000f24000c1e1500 */
[----:B----4-:R-:W-:Y:S01]  /*6c30*/  HADD2.F32 R23, -RZ, R4.H0_H0 ;  /* 0x20000004ff177230 */ /* 0x010fe20000004100 */
[----:B------:R-:W-:Y:S06]  /*6c40*/  BRA `(.L_x_7435) ;  /* 0x0000000800a47947 */ /* 0x000fec0003800000 */
.L_x_7473:
        /* <DEDUP_REMOVED lines=11> */
.L_x_7464:
        /* <DEDUP_REMOVED lines=12> */
.L_x_7477:
        /* <DEDUP_REMOVED lines=11> */
.L_x_7476:
        /* <DEDUP_REMOVED lines=25> */
.L_x_7479:
        /* <DEDUP_REMOVED lines=12> */
.L_x_7478:
[----:B------:R-:W4:Y:S02]  /*70c0*/  LDG.E.U16 R4, desc[UR36][R4.64] ;  /* 0x0000002404047981 */ /* 0x000f24000c1e1500 */
[----:B----4-:R-:W-:Y:S01]  /*70d0*/  IMAD.U32 R23, R4, 0x10000, RZ ;  /* 0x0001000004177824 */ /* 0x010fe200078e00ff */
[----:B------:R-:W-:Y:S06]  /*70e0*/  BRA `(.L_x_7435) ;  /* 0x00000004007c7947 */ /* 0x000fec0003800000 */
.L_x_7475:
        /* <DEDUP_REMOVED lines=11> */
.L_x_7482:
[----:B------:R-:W4:Y:S02]  /*71a0*/  LDG.E.U8 R4, desc[UR36][R4.64] ;  /* 0x0000002404047981 */ /* 0x000f24000c1e1100 */
        /* <DEDUP_REMOVED lines=18> */
.L_x_7484:
[----:B------:R-:W-:Y:S05]  /*72d0*/  BSYNC.RECONVERGENT B0 ;  /* 0x0000000000007941 */ /* 0x000fea0003800200 */
.L_x_7483:
[----:B------:R-:W-:Y:S01]  /*72e0*/  IMAD.SHL.U32 R0, R0, 0x100000, RZ ;  /* 0x0010000000007824 */ /* 0x000fe200078e00ff */
[----:B------:R-:W-:-:S04]  /*72f0*/  LEA R3, R3, 0x3b800000, 0x17 ;  /* 0x3b80000003037811 */ /* 0x000fc800078eb8ff */
[----:B------:R-:W-:Y:S01]  /*7300*/  LOP3.LUT R23, R3, R0, R23, 0xfe, !PT ;  /* 0x0000000003177212 */ /* 0x000fe200078efe17 */
[----:B------:R-:W-:Y:S06]  /*7310*/  BRA `(.L_x_7435) ;  /* 0x0000000000f07947 */ /* 0x000fec0003800000 */
.L_x_7481:
        /* <DEDUP_REMOVED lines=19> */
.L_x_7486:
[----:B------:R-:W-:Y:S05]  /*7450*/  BSYNC.RECONVERGENT B0 ;  /* 0x0000000000007941 */ /* 0x000fea0003800200 */
.L_x_7485:
[----:B------:R-:W-:Y:S01]  /*7460*/  IMAD.SHL.U32 R0, R0, 0x200000, RZ ;  /* 0x0020000000007824 */ /* 0x000fe200078e00ff */
[----:B------:R-:W-:-:S04]  /*7470*/  LEA R3, R3, 0x37800000, 0x17 ;  /* 0x3780000003037811 */ /* 0x000fc800078eb8ff */
[----:B------:R-:W-:Y:S01]  /*7480*/  LOP3.LUT R23, R3, R0, R23, 0xfe, !PT ;  /* 0x0000000003177212 */ /* 0x000fe200078efe17 */
[----:B------:R-:W-:Y:S06]  /*7490*/  BRA `(.L_x_7435) ;  /* 0x0000000000907947 */ /* 0x000fec0003800000 */
.L_x_7480:
        /* <DEDUP_REMOVED lines=14> */
.L_x_7468:
        /* <DEDUP_REMOVED lines=16> */
.L_x_7489:
[----:B------:R-:W-:Y:S05]  /*7680*/  BRA `(.L_x_7435) ;  /* 0x0000000000147947 */ /* 0x000fea0003800000 */
.L_x_7488:
[----:B------:R-:W4:Y:S02]  /*7690*/  LDG.E.64 R4, desc[UR36][R4.64] ;  /* 0x0000002404047981 */ /* 0x000f24000c1e1b00 */
[----:B----4-:R0:W1:Y:S02]  /*76a0*/  I2F.U64 R23, R4 ;  /* 0x0000000400177312 */ /* 0x0100640000301000 */
[----:B01----:R-:W-:Y:S05]  /*76b0*/  BRA `(.L_x_7435) ;  /* 0x0000000000087947 */ /* 0x003fea0003800000 */
.L_x_7487:
[----:B------:R-:W4:Y:S02]  /*76c0*/  LDG.E R4, desc[UR36][R4.64] ;  /* 0x0000002404047981 */ /* 0x000f24000c1e1900 */
[----:B----4-:R-:W-:-:S07]  /*76d0*/  I2FP.F32.U32 R23, R4 ;  /* 0x0000000400177245 */ /* 0x010fce0000201000 */
.L_x_7435:
[----:B------:R-:W-:Y:S05]  /*76e0*/  BSYNC.RECONVERGENT B7 ;  /* 0x0000000000077941 */ /* 0x000fea0003800200 */
.L_x_7434:
[----:B------:R-:W0:Y:S01]  /*76f0*/  LDC.U8 R16, c[0x0][0x3b0] ;  /* 0x0000ec00ff107b82 */ /* 0x000e220000000000 */
[----:B------:R-:W-:Y:S01]  /*7700*/  ISETP.GE.AND P0, PT, R19, R17, PT ;  /* 0x000000111300720c */ /* 0x000fe20003f06270 */
[----:B------:R-:W-:Y:S04]  /*7710*/  BSSY.RECONVERGENT B7, `(.L_x_7490) ;  /* 0x00002bb000077945 */ /* 0x000fe80003800200 */
[----:B------:R-:W-:Y:S01]  /*7720*/  BSSY.RELIABLE B6, `(.L_x_7491) ;  /* 0x00001d5000067945 */ /* 0x000fe20003800100 */
[----:B012345:R-:W-:Y:S01]  /*7730*/  FMUL.FTZ R4, R26, R29 ;  /* 0x0000001d1a047220 */ /* 0x03ffe20000410000 */
[----:B------:R-:W-:Y:S01]  /*7740*/  FMUL.FTZ R22, R27, R22 ;  /* 0x000000161b167220 */ /* 0x000fe20000410000 */
[----:B------:R-:W-:Y:S01]  /*7750*/  FMUL.FTZ R24, R25, R24 ;  /* 0x0000001819187220 */ /* 0x000fe20000410000 */
[----:B------:R-:W-:-:S04]  /*7760*/  FMUL.FTZ R18, R18, R23 ;  /* 0x0000001712127220 */ /* 0x000fc80000410000 */
[----:B------:R-:W-:Y:S05]  /*7770*/  @P0 BRA `(.L_x_7492) ;  /* 0x0000001c00300947 */ /* 0x000fea0003800000 */
[----:B------:R-:W0:Y:S01]  /*7780*/  LDCU UR4, c[0x0][0x3b4] ;  /* 0x00007680ff0477ac */ /* 0x000e220008000800 */
[----:B------:R-:W1:Y:S01]  /*7790*/  LDC.64 R8, c[0x0][0x388] ;  /* 0x0000e200ff087b82 */ /* 0x000e620000000a00 */
[----:B------:R-:W-:Y:S01]  /*77a0*/  IMAD R0, R2, 0x200, R19 ;  /* 0x0000020002007824 */ /* 0x000fe200078e0213 */
[----:B------:R-:W-:Y:S01]  /*77b0*/  PRMT R5, R16, 0x9910, RZ ;  /* 0x0000991010057816 */ /* 0x000fe200000000ff */
[----:B------:R-:W-:Y:S02]  /*77c0*/  VIADD R19, R19, 0x80 ;  /* 0x0000008013137836 */ /* 0x000fe40000000000 */
[----:B0-----:R-:W-:Y:S02]  /*77d0*/  IMAD R3, R0, UR4, RZ ;  /* 0x0000000400037c24 */ /* 0x001fe4000f8e02ff */
        /* <DEDUP_REMOVED lines=16> */
.L_x_7496:
[----:B------:R-:W0:Y:S02]  /*78e0*/  F2I.S64.TRUNC R4, R4 ;  /* 0x0000000400047311 */ /* 0x000e24000020d900 */
[----:B0-----:R-:W-:-:S05]  /*78f0*/  IMAD.MOV.U32 R3, RZ, RZ, R4 ;  /* 0x000000ffff037224 */ /* 0x001fca00078e0004 */
[----:B------:R0:W-:Y:S01]  /*7900*/  STG.E.U8 desc[UR36][R8.64], R3 ;  /* 0x0000000308007986 */ /* 0x0001e2000c101124 */
[----:B------:R-:W-:Y:S05]  /*7910*/  BRA `(.L_x_7498) ;  /* 0x0000000c002c7947 */ /* 0x000fea0003800000 */
.L_x_7495:
        /* <DEDUP_REMOVED lines=9> */
.L_x_7500:
[----:B------:R-:W0:Y:S02]  /*79b0*/  F2I.FTZ.TRUNC.NTZ R3, R4 ;  /* 0x0000000400037305 */ /* 0x000e24000021f100 */
[----:B0-----:R0:W-:Y:S01]  /*79c0*/  STG.E desc[UR36][R8.64], R3 ;  /* 0x0000000308007986 */ /* 0x0011e2000c101924 */
[----:B------:R-:W-:Y:S05]  /*79d0*/  BRA `(.L_x_7498) ;  /* 0x0000000800fc7947 */ /* 0x000fea0003800000 */
.L_x_7499:
[----:B------:R-:W0:Y:S02]  /*79e0*/  F2I.FTZ.TRUNC.NTZ R3, R4 ;  /* 0x0000000400037305 */ /* 0x000e24000021f100 */
[----:B0-----:R0:W-:Y:S01]  /*79f0*/  STG.E.U16 desc[UR36][R8.64], R3 ;  /* 0x0000000308007986 */ /* 0x0011e2000c101524 */
[----:B------:R-:W-:Y:S05]  /*7a00*/  BRA `(.L_x_7498) ;  /* 0x0000000800f07947 */ /* 0x000fea0003800000 */
.L_x_7494:
        /* <DEDUP_REMOVED lines=8> */
.L_x_7502:
[----:B------:R-:W-:-:S05]  /*7a90*/  F2FP.F16.F32.PACK_AB R4, RZ, R4 ;  /* 0x00000004ff04723e */ /* 0x000fca00000000ff */
[----:B------:R4:W-:Y:S01]  /*7aa0*/  STG.E.U16 desc[UR36][R8.64], R4 ;  /* 0x0000000408007986 */ /* 0x0009e2000c101524 */
[----:B------:R-:W-:Y:S05]  /*7ab0*/  BRA `(.L_x_7498) ;  /* 0x0000000800c47947 */ /* 0x000fea0003800000 */
.L_x_7501:
        /* <DEDUP_REMOVED lines=9> */
.L_x_7504:
[----:B------:R-:W-:-:S04]  /*7b50*/  F2FP.F16.F32.PACK_AB R3, RZ, R4 ;  /* 0x00000004ff03723e */ /* 0x000fc800000000ff */
[----:B------:R-:W-:-:S05]  /*7b60*/  PRMT R3, R3, 0x5410, RZ ;  /* 0x0000541003037816 */ /* 0x000fca00000000ff */
[----:B------:R2:W-:Y:S01]  /*7b70*/  STG.E desc[UR36][R8.64], R3 ;  /* 0x0000000308007986 */ /* 0x0005e2000c101924 */
[----:B------:R-:W-:Y:S05]  /*7b80*/  BRA `(.L_x_7498) ;  /* 0x0000000800907947 */ /* 0x000fea0003800000 */
.L_x_7503:
[----:B------:R-:W-:-:S06]  /*7b90*/  FMUL.FTZ R4, R4, 1 ;  /* 0x3f80000004047820 */ /* 0x000fcc0000410000 */
[----:B------:R-:W0:Y:S02]  /*7ba0*/  F2F.F64.F32 R4, R4 ;  /* 0x0000000400047310 */ /* 0x000e240000201800 */
[----:B0-----:R0:W-:Y:S01]  /*7bb0*/  STG.E.64 desc[UR36][R8.64], R4 ;  /* 0x0000000408007986 */ /* 0x0011e2000c101b24 */
[----:B------:R-:W-:Y:S05]  /*7bc0*/  BRA `(.L_x_7498) ;  /* 0x0000000800807947 */ /* 0x000fea0003800000 */
.L_x_7493:
        /* <DEDUP_REMOVED lines=12> */
.L_x_7507:
[----:B------:R-:W-:Y:S01]  /*7c90*/  FMUL.FTZ R4, R4, 1 ;  /* 0x3f80000004047820 */ /* 0x000fe20000410000 */
[----:B------:R-:W-:-:S05]  /*7ca0*/  CS2R R6, SRZ ;  /* 0x0000000000067805 */ /* 0x000fca000001ff00 */
[----:B------:R-:W0:Y:S02]  /*7cb0*/  F2F.F64.F32 R4, R4 ;  /* 0x0000000400047310 */ /* 0x000e240000201800 */
[----:B0-----:R0:W-:Y:S01]  /*7cc0*/  STG.E.128 desc[UR36][R8.64], R4 ;  /* 0x0000000408007986 */ /* 0x0011e2000c101d24 */
[----:B------:R-:W-:Y:S05]  /*7cd0*/  BRA `(.L_x_7498) ;  /* 0x00000008003c7947 */ /* 0x000fea0003800000 */
.L_x_7506:
        /* <DEDUP_REMOVED lines=18> */
.L_x_7511:
[----:B------:R-:W-:Y:S05]  /*7e00*/  BSYNC.RECONVERGENT B0 ;  /* 0x0000000000007941 */ /* 0x000fea0003800200 */
.L_x_7510:
[----:B------:R-:W-:-:S05]  /*7e10*/  LOP3.LUT R5, R0, 0x80, R5, 0xf8, !PT ;  /* 0x0000008000057812 */ /* 0x000fca00078ef805 */
[----:B------:R0:W-:Y:S01]  /*7e20*/  STG.E.U8 desc[UR36][R8.64], R5 ;  /* 0x0000000508007986 */ /* 0x0001e2000c101124 */
[----:B------:R-:W-:Y:S05]  /*7e30*/  BRA `(.L_x_7498) ;  /* 0x0000000400e47947 */ /* 0x000fea0003800000 */
.L_x_7509:
        /* <DEDUP_REMOVED lines=14> */
.L_x_7513:
[----:B------:R-:W-:Y:S05]  /*7f20*/  BSYNC.RECONVERGENT B0 ;  /* 0x0000000000007941 */ /* 0x000fea0003800200 */
.L_x_7512:
[----:B------:R-:W-:-:S05]  /*7f30*/  LOP3.LUT R3, R0, 0x80, R7, 0xf8, !PT ;  /* 0x0000008000037812 */ /* 0x000fca00078ef807 */
[----:B------:R0:W-:Y:S01]  /*7f40*/  STG.E.U8 desc[UR36][R8.64], R3 ;  /* 0x0000000308007986 */ /* 0x0001e2000c101124 */
[----:B------:R-:W-:Y:S05]  /*7f50*/  BRA `(.L_x_7498) ;  /* 0x00000004009c7947 */ /* 0x000fea0003800000 */
.L_x_7508:
[----:B------:R-:W-:-:S05]  /*7f60*/  F2FP.BF16.F32.PACK_AB R4, RZ, R4 ;  /* 0x00000004ff04723e */ /* 0x000fca00000010ff */
[----:B------:R0:W-:Y:S01]  /*7f70*/  STG.E.U16 desc[UR36][R8.64], R4 ;  /* 0x0000000408007986 */ /* 0x0001e2000c101524 */
[----:B------:R-:W-:Y:S05]  /*7f80*/  BRA `(.L_x_7498) ;  /* 0x0000000400907947 */ /* 0x000fea0003800000 */
.L_x_7505:
        /* <DEDUP_REMOVED lines=11> */
.L_x_7516:
        /* <DEDUP_REMOVED lines=12> */
.L_x_7519:
[----:B------:R-:W-:-:S04]  /*8100*/  SHF.R.U32.HI R0, RZ, 0x14, R4 ;  /* 0x00000014ff007819 */ /* 0x000fc80000011604 */
[----:B------:R-:W-:-:S04]  /*8110*/  LOP3.LUT R3, R0, 0x1, RZ, 0xc0, !PT ;  /* 0x0000000100037812 */ /* 0x000fc800078ec0ff */
[----:B------:R-:W-:-:S04]  /*8120*/  IADD3 R0, PT, PT, R4, 0x487ffff, R3 ;  /* 0x0487ffff04007810 */ /* 0x000fc80007ffe003 */
[----:B------:R-:W-:-:S04]  /*8130*/  SHF.R.U32.HI R0, RZ, 0x14, R0 ;  /* 0x00000014ff007819 */ /* 0x000fc80000011600 */
[----:B------:R-:W-:-:S07]  /*8140*/  LOP3.LUT R3, R0, 0xff, RZ, 0xc0, !PT ;  /* 0x000000ff00037812 */ /* 0x000fce00078ec0ff */
.L_x_7520:
[----:B------:R-:W-:-:S04]  /*8150*/  SHF.R.U32.HI R4, RZ, 0x18, R4 ;  /* 0x00000018ff047819 */ /* 0x000fc80000011604 */
[----:B------:R-:W-:-:S04]  /*8160*/  LOP3.LUT R3, R3, 0x80, R4, 0xf8, !PT ;  /* 0x0000008003037812 */ /* 0x000fc800078ef804 */
[----:B------:R-:W-:-:S07]  /*8170*/  PRMT R0, R3, 0x7610, R0 ;  /* 0x0000761003007816 */ /* 0x000fce0000000000 */
.L_x_7518:
[----:B------:R-:W-:Y:S05]  /*8180*/  BSYNC.RECONVERGENT B0 ;  /* 0x0000000000007941 */ /* 0x000fea0003800200 */
.L_x_7517:
[----:B------:R0:W-:Y:S01]  /*8190*/  STG.E.U8 desc[UR36][R8.64], R0 ;  /* 0x0000000008007986 */ /* 0x0001e2000c101124 */
[----:B------:R-:W-:Y:S05]  /*81a0*/  BRA `(.L_x_7498) ;  /* 0x0000000400087947 */ /* 0x000fea0003800000 */
.L_x_7515:
        /* <DEDUP_REMOVED lines=12> */
.L_x_7523:
[----:B------:R-:W-:-:S04]  /*8270*/  SHF.R.U32.HI R0, RZ, 0x15, R4 ;  /* 0x00000015ff007819 */ /* 0x000fc80000011604 */
[----:B------:R-:W-:-:S04]  /*8280*/  LOP3.LUT R3, R0, 0x1, RZ, 0xc0, !PT ;  /* 0x0000000100037812 */ /* 0x000fc800078ec0ff */
[----:B------:R-:W-:-:S04]  /*8290*/  IADD3 R0, PT, PT, R4, 0x88fffff, R3 ;  /* 0x088fffff04007810 */ /* 0x000fc80007ffe003 */
[----:B------:R-:W-:-:S04]  /*82a0*/  SHF.R.U32.HI R0, RZ, 0x15, R0 ;  /* 0x00000015ff007819 */ /* 0x000fc80000011600 */
[----:B------:R-:W-:-:S07]  /*82b0*/  LOP3.LUT R3, R0, 0xff, RZ, 0xc0, !PT ;  /* 0x000000ff00037812 */ /* 0x000fce00078ec0ff */
.L_x_7524:
[----:B------:R-:W-:-:S04]  /*82c0*/  SHF.R.U32.HI R4, RZ, 0x18, R4 ;  /* 0x00000018ff047819 */ /* 0x000fc80000011604 */
[----:B------:R-:W-:-:S04]  /*82d0*/  LOP3.LUT R3, R3, 0x80, R4, 0xf8, !PT ;  /* 0x0000008003037812 */ /* 0x000fc800078ef804 */
[----:B------:R-:W-:-:S07]  /*82e0*/  PRMT R0, R3, 0x7610, R0 ;  /* 0x0000761003007816 */ /* 0x000fce0000000000 */
.L_x_7522:
[----:B------:R-:W-:Y:S05]  /*82f0*/  BSYNC.RECONVERGENT B0 ;  /* 0x0000000000007941 */ /* 0x000fea0003800200 */
.L_x_7521:
[----:B------:R0:W-:Y:S01]  /*8300*/  STG.E.U8 desc[UR36][R8.64], R0 ;  /* 0x0000000008007986 */ /* 0x0001e2000c101124 */
[----:B------:R-:W-:Y:S05]  /*8310*/  BRA `(.L_x_7498) ;  /* 0x0000000000ac7947 */ /* 0x000fea0003800000 */
.L_x_7514:
[----:B------:R-:W-:-:S13]  /*8320*/  ISETP.NE.AND P0, PT, R0, 0x1c, PT ;  /* 0x0000001c0000780c */ /* 0x000fda0003f05270 */
[----:B------:R-:W-:Y:S05]  /*8330*/  @!P0 BRA `(.L_x_7525) ;  /* 0x00000000009c8947 */ /* 0x000fea0003800000 */
[----:B------:R-:W-:-:S13]  /*8340*/  ISETP.NE.AND P0, PT, R0, 0x1d, PT ;  /* 0x0000001d0000780c */ /* 0x000fda0003f05270 */
[----:B------:R-:W-:Y:S05]  /*8350*/  @!P0 BRA `(.L_x_7526) ;  /* 0x0000000000888947 */ /* 0x000fea0003800000 */
[----:B------:R-:W-:-:S13]  /*8360*/  ISETP.NE.AND P0, PT, R0, 0x2c, PT ;  /* 0x0000002c0000780c */ /* 0x000fda0003f05270 */
[----:B------:R-:W-:Y:S05]  /*8370*/  @!P0 BRA `(.L_x_7527) ;  /* 0x0000000000448947 */ /* 0x000fea0003800000 */
.L_x_7497:
        /* <DEDUP_REMOVED lines=16> */
.L_x_7528:
[----:B------:R-:W-:Y:S05]  /*8480*/  BRA `(.L_x_7498) ;  /* 0x0000000000507947 */ /* 0x000fea0003800000 */
.L_x_7527:
        /* <DEDUP_REMOVED lines=15> */
.L_x_7526:
[----:B------:R-:W0:Y:S02]  /*8580*/  F2I.U64.TRUNC R4, R4 ;  /* 0x0000000400047311 */ /* 0x000e24000020d800 */
[----:B0-----:R0:W-:Y:S01]  /*8590*/  STG.E.64 desc[UR36][R8.64], R4 ;  /* 0x0000000408007986 */ /* 0x0011e2000c101b24 */
[----:B------:R-:W-:Y:S05]  /*85a0*/  BRA `(.L_x_7498) ;  /* 0x0000000000087947 */ /* 0x000fea0003800000 */
.L_x_7525:
[----:B------:R-:W0:Y:S02]  /*85b0*/  F2I.FTZ.U32.TRUNC.NTZ R3, R4 ;  /* 0x0000000400037305 */ /* 0x000e24000021f000 */
[----:B0-----:R0:W-:Y:S02]  /*85c0*/  STG.E desc[UR36][R8.64], R3 ;  /* 0x0000000308007986 */ /* 0x0011e4000c101924 */
.L_x_7498:
[----:B------:R-:W-:-:S13]  /*85d0*/  ISETP.GE.AND P0, PT, R19, R17, PT ;  /* 0x000000111300720c */ /* 0x000fda0003f06270 */
[----:B------:R-:W-:Y:S05]  /*85e0*/  @P0 BREAK.RELIABLE B6 ;  /* 0x0000000000060942 */ /* 0x000fea0003800100 */
        /* <DEDUP_REMOVED lines=22> */
.L_x_7533:
[----:B------:R-:W0:Y:S02]  /*8750*/  F2I.S64.TRUNC R22, R22 ;  /* 0x0000001600167311 */ /* 0x000e24000020d900 */
[----:B0-----:R-:W-:-:S05]  /*8760*/  IMAD.MOV.U32 R3, RZ, RZ, R22 ;  /* 0x000000ffff037224 */ /* 0x001fca00078e0016 */
[----:B------:R0:W-:Y:S01]  /*8770*/  STG.E.U8 desc[UR36][R8.64], R3 ;  /* 0x0000000308007986 */ /* 0x0001e2000c101124 */
[----:B------:R-:W-:Y:S05]  /*8780*/  BRA `(.L_x_7535) ;  /* 0x0000000c00287947 */ /* 0x000fea0003800000 */
.L_x_7532:
        /* <DEDUP_REMOVED lines=9> */
.L_x_7537:
[----:B------:R-:W0:Y:S02]  /*8820*/  F2I.FTZ.TRUNC.NTZ R3, R22 ;  /* 0x0000001600037305 */ /* 0x000e24000021f100 */
[----:B0-----:R0:W-:Y:S01]  /*8830*/  STG.E desc[UR36][R8.64], R3 ;  /* 0x0000000308007986 */ /* 0x0011e2000c101924 */
[----:B------:R-:W-:Y:S05]  /*8840*/  BRA `(.L_x_7535) ;  /* 0x0000000800f87947 */ /* 0x000fea0003800000 */
.L_x_7536:
[----:B------:R-:W0:Y:S02]  /*8850*/  F2I.FTZ.TRUNC.NTZ R3, R22 ;  /* 0x0000001600037305 */ /* 0x000e24000021f100 */
[----:B0-----:R0:W-:Y:S01]  /*8860*/  STG.E.U16 desc[UR36][R8.64], R3 ;  /* 0x0000000308007986 */ /* 0x0011e2000c101524 */
[----:B------:R-:W-:Y:S05]  /*8870*/  BRA `(.L_x_7535) ;  /* 0x0000000800ec7947 */ /* 0x000fea0003800000 */
.L_x_7531:
        /* <DEDUP_REMOVED lines=8> */
.L_x_7539:
[----:B------:R-:W-:-:S05]  /*8900*/  F2FP.F16.F32.PACK_AB R22, RZ, R22 ;  /* 0x00000016ff16723e */ /* 0x000fca00000000ff */
[----:B------:R0:W-:Y:S01]  /*8910*/  STG.E.U16 desc[UR36][R8.64], R22 ;  /* 0x0000001608007986 */ /* 0x0001e2000c101524 */
[----:B------:R-:W-:Y:S05]  /*8920*/  BRA `(.L_x_7535) ;  /* 0x0000000800c07947 */ /* 0x000fea0003800000 */
.L_x_7538:
        /* <DEDUP_REMOVED lines=9> */
.L_x_7541:
[----:B------:R-:W-:-:S04]  /*89c0*/  F2FP.F16.F32.PACK_AB R3, RZ, R22 ;  /* 0x00000016ff03723e */ /* 0x000fc800000000ff */
[----:B------:R-:W-:-:S05]  /*89d0*/  PRMT R3, R3, 0x5410, RZ ;  /* 0x0000541003037816 */ /* 0x000fca00000000ff */
[----:B------:R0:W-:Y:S01]  /*89e0*/  STG.E desc[UR36][R8.64], R3 ;  /* 0x0000000308007986 */ /* 0x0001e2000c101924 */
[----:B------:R-:W-:Y:S05]  /*89f0*/  BRA `(.L_x_7535) ;  /* 0x00000008008c7947 */ /* 0x000fea0003800000 */
.L_x_7540:
[----:B------:R-:W-:-:S06]  /*8a00*/  FMUL.FTZ R4, R22, 1 ;  /* 0x3f80000016047820 */ /* 0x000fcc0000410000 */
[----:B------:R-:W0:Y:S02]  /*8a10*/  F2F.F64.F32 R4, R4 ;  /* 0x0000000400047310 */ /* 0x000e240000201800 */
[----:B0-----:R0:W-:Y:S01]  /*8a20*/  STG.E.64 desc[UR36][R8.64], R4 ;  /* 0x0000000408007986 */ /* 0x0011e2000c101b24 */
[----:B------:R-:W-:Y:S05]  /*8a30*/  BRA `(.L_x_7535) ;  /* 0x00000008007c7947 */ /* 0x000fea0003800000 */
.L_x_7530:
        /* <DEDUP_REMOVED lines=13> */
.L_x_7545:
        /* <DEDUP_REMOVED lines=16> */
.L_x_7548:
[----:B------:R-:W-:-:S04]  /*8c10*/  SHF.R.U32.HI R22, RZ, 0x18, R22 ;  /* 0x00000018ff167819 */ /* 0x000fc80000011616 */
[----:B------:R-:W-:-:S04]  /*8c20*/  LOP3.LUT R3, R3, 0x80, R22, 0xf8, !PT ;  /* 0x0000008003037812 */ /* 0x000fc800078ef816 */
[----:B------:R-:W-:-:S07]  /*8c30*/  PRMT R4, R3, 0x7610, R4 ;  /* 0x0000761003047816 */ /* 0x000fce0000000004 */
.L_x_7547:
[----:B------:R-:W-:Y:S05]  /*8c40*/  BSYNC.RECONVERGENT B0 ;  /* 0x0000000000007941 */ /* 0x000fea0003800200 */
.L_x_7546:
[----:B------:R0:W-:Y:S01]  /*8c50*/  STG.E.U8 desc[UR36][R8.64], R4 ;  /* 0x0000000408007986 */ /* 0x0001e2000c101124 */
[----:B------:R-:W-:Y:S05]  /*8c60*/  BRA `(.L_x_7535) ;  /* 0x0000000400f07947 */ /* 0x000fea0003800000 */
.L_x_7544:
        /* <DEDUP_REMOVED lines=16> */
.L_x_7551:
[----:B------:R-:W-:-:S04]  /*8d70*/  SHF.R.U32.HI R22, RZ, 0x18, R22 ;  /* 0x00000018ff167819 */ /* 0x000fc80000011616 */
[----:B------:R-:W-:-:S04]  /*8d80*/  LOP3.LUT R3, R3, 0x80, R22, 0xf8, !PT ;  /* 0x0000008003037812 */ /* 0x000fc800078ef816 */
[----:B------:R-:W-:-:S07]  /*8d90*/  PRMT R4, R3, 0x7610, R4 ;  /* 0x0000761003047816 */ /* 0x000fce0000000004 */
.L_x_7550:
[----:B------:R-:W-:Y:S05]  /*8da0*/  BSYNC.RECONVERGENT B0 ;  /* 0x0000000000007941 */ /* 0x000fea0003800200 */
.L_x_7549:
[----:B------:R0:W-:Y:S01]  /*8db0*/  STG.E.U8 desc[UR36][R8.64], R4 ;  /* 0x0000000408007986 */ /* 0x0001e2000c101124 */
[----:B------:R-:W-:Y:S05]  /*8dc0*/  BRA `(.L_x_7535) ;  /* 0x0000000400987947 */ /* 0x000fea0003800000 */
.L_x_7543:
        /* <DEDUP_REMOVED lines=21> */
.L_x_7553:
[----:B------:R-:W0:Y:S02]  /*8f20*/  F2I.U64.TRUNC R22, R22 ;  /* 0x0000001600167311 */ /* 0x000e24000020d800 */
[----:B0-----:R0:W-:Y:S01]  /*8f30*/  STG.E.64 desc[UR36][R8.64], R22 ;  /* 0x0000001608007986 */ /* 0x0011e2000c101b24 */
[----:B------:R-:W-:Y:S05]  /*8f40*/  BRA `(.L_x_7535) ;  /* 0x0000000400387947 */ /* 0x000fea0003800000 */
.L_x_7552:
[----:B------:R-:W0:Y:S02]  /*8f50*/  F2I.FTZ.U32.TRUNC.NTZ R3, R22 ;  /* 0x0000001600037305 */ /* 0x000e24000021f000 */
[----:B0-----:R0:W-:Y:S01]  /*8f60*/  STG.E desc[UR36][R8.64], R3 ;  /* 0x0000000308007986 */ /* 0x0011e2000c101924 */
[----:B------:R-:W-:Y:S05]  /*8f70*/  BRA `(.L_x_7535) ;  /* 0x00000004002c7947 */ /* 0x000fea0003800000 */
.L_x_7542:
        /* <DEDUP_REMOVED lines=10> */
.L_x_7555:
[----:B------:R-:W-:Y:S01]  /*9020*/  FMUL.FTZ R4, R22, 1 ;  /* 0x3f80000016047820 */ /* 0x000fe20000410000 */
[----:B------:R-:W-:-:S05]  /*9030*/  CS2R R6, SRZ ;  /* 0x0000000000067805 */ /* 0x000fca000001ff00 */
[----:B------:R-:W0:Y:S02]  /*9040*/  F2F.F64.F32 R4, R4 ;  /* 0x0000000400047310 */ /* 0x000e240000201800 */
[----:B0-----:R4:W-:Y:S01]  /*9050*/  STG.E.128 desc[UR36][R8.64], R4 ;  /* 0x0000000408007986 */ /* 0x0019e2000c101d24 */
[----:B------:R-:W-:Y:S05]  /*9060*/  BRA `(.L_x_7535) ;  /* 0x0000000000f07947 */ /* 0x000fea0003800000 */
.L_x_7554:
[----:B------:R-:W-:-:S13]  /*9070*/  ISETP.NE.AND P0, PT, R0, 0xf, PT ;  /* 0x0000000f0000780c */ /* 0x000fda0003f05270 */
[----:B------:R-:W-:Y:S05]  /*9080*/  @!P0 BRA `(.L_x_7556) ;  /* 0x0000000000e08947 */ /* 0x000fea0003800000 */
[----:B------:R-:W-:-:S13]  /*9090*/  ISETP.NE.AND P0, PT, R0, 0x17, PT ;  /* 0x000000170000780c */ /* 0x000fda0003f05270 */
[----:B------:R-:W-:Y:S05]  /*90a0*/  @!P0 BRA `(.L_x_7557) ;  /* 0x00000000008c8947 */ /* 0x000fea0003800000 */
[----:B------:R-:W-:-:S13]  /*90b0*/  ISETP.NE.AND P0, PT, R0, 0x18, PT ;  /* 0x000000180000780c */ /* 0x000fda0003f05270 */
[----:B------:R-:W-:Y:S05]  /*90c0*/  @!P0 BRA `(.L_x_7558) ;  /* 0x0000000000448947 */ /* 0x000fea0003800000 */
.L_x_7534:
        /* <DEDUP_REMOVED lines=16> */
.L_x_7559:
[----:B------:R-:W-:Y:S05]  /*91d0*/  BRA `(.L_x_7535) ;  /* 0x0000000000947947 */ /* 0x000fea0003800000 */
.L_x_7558:
        /* <DEDUP_REMOVED lines=12> */
.L_x_7561:
[----:B------:R-:W-:Y:S05]  /*92a0*/  BSYNC.RECONVERGENT B0 ;  /* 0x0000000000007941 */ /* 0x000fea0003800200 */
.L_x_7560:
[----:B------:R-:W-:-:S05]  /*92b0*/  LOP3.LUT R3, R0, 0x80, R5, 0xf8, !PT ;  /* 0x0000008000037812 */ /* 0x000fca00078ef805 */
[----:B------:R2:W-:Y:S01]  /*92c0*/  STG.E.U8 desc[UR36][R8.64], R3 ;  /* 0x0000000308007986 */ /* 0x0005e2000c101124 */
[----:B------:R-:W-:Y:S05]  /*92d0*/  BRA `(.L_x_7535) ;  /* 0x0000000000547947 */ /* 0x000fea0003800000 */
.L_x_7557:
        /* <DEDUP_REMOVED lines=11> */
.L_x_7563:
[----:B------:R-:W-:Y:S01]  /*9390*/  IMAD.MOV.U32 R0, RZ, RZ, 0x7f ;  /* 0x0000007fff007424 */ /* 0x000fe200078e00ff */
[----:B------:R-:W-:-:S04]  /*93a0*/  ISETP.GT.U32.AND P0, PT, R4, 0x7f800000, PT ;  /* 0x7f8000000400780c */ /* 0x000fc80003f04070 */
[----:B------:R-:W-:-:S09]  /*93b0*/  SEL R0, R0, 0x7c, P0 ;  /* 0x0000007c00007807 */ /* 0x000fd20000000000 */
.L_x_7564:
[----:B------:R-:W-:Y:S05]  /*93c0*/  BSYNC.RECONVERGENT B0 ;  /* 0x0000000000007941 */ /* 0x000fea0003800200 */
.L_x_7562:
[----:B------:R-:W-:-:S04]  /*93d0*/  SHF.R.U32.HI R3, RZ, 0x18, R22 ;  /* 0x00000018ff037819 */ /* 0x000fc80000011616 */
[----:B------:R-:W-:-:S05]  /*93e0*/  LOP3.LUT R3, R0, 0x80, R3, 0xf8, !PT ;  /* 0x0000008000037812 */ /* 0x000fca00078ef803 */
[----:B------:R1:W-:Y:S01]  /*93f0*/  STG.E.U8 desc[UR36][R8.64], R3 ;  /* 0x0000000308007986 */ /* 0x0003e2000c101124 */
[----:B------:R-:W-:Y:S05]  /*9400*/  BRA `(.L_x_7535) ;  /* 0x0000000000087947 */ /* 0x000fea0003800000 */
.L_x_7556:
[----:B------:R-:W-:-:S05]  /*9410*/  F2FP.BF16.F32.PACK_AB R22, RZ, R22 ;  /* 0x00000016ff16723e */ /* 0x000fca00000010ff */
[----:B------:R0:W-:Y:S02]  /*9420*/  STG.E.U16 desc[UR36][R8.64], R22 ;  /* 0x0000001608007986 */ /* 0x0001e4000c101524 */
.L_x_7535:
[----:B------:R-:W-:-:S07]  /*9430*/  VIADD R19, R19, 0x80 ;  /* 0x0000008013137836 */ /* 0x000fce0000000000 */
.L_x_7492:
[----:B------:R-:W-:-:S13]  /*9440*/  ISETP.GE.AND P0, PT, R19, R17, PT ;  /* 0x000000111300720c */ /* 0x000fda0003f06270 */
[----:B------:R-:W-:Y:S05]  /*9450*/  @P0 BREAK.RELIABLE B6 ;  /* 0x0000000000060942 */ /* 0x000fea0003800100 */
[----:B------:R-:W-:Y:S05]  /*9460*/  @P0 BRA `(.L_x_7529) ;  /* 0x0000000c00940947 */ /* 0x000fea0003800000 */
[----:B------:R-:W-:Y:S05]  /*9470*/  BSYNC.RELIABLE B6 ;  /* 0x0000000000067941 */ /* 0x000fea0003800100 */
.L_x_7491:
        /* <DEDUP_REMOVED lines=21> */
.L_x_7568:
[----:B------:R-:W0:Y:S02]  /*95d0*/  F2I.S64.TRUNC R24, R24 ;  /* 0x0000001800187311 */ /* 0x000e24000020d900 */
[----:B0-----:R-:W-:-:S05]  /*95e0*/  IMAD.MOV.U32 R3, RZ, RZ, R24 ;  /* 0x000000ffff037224 */ /* 0x001fca00078e0018 */
[----:B------:R4:W-:Y:S01]  /*95f0*/  STG.E.U8 desc[UR36][R8.64], R3 ;  /* 0x0000000308007986 */ /* 0x0009e2000c101124 */
[----:B------:R-:W-:Y:S05]  /*9600*/  BRA `(.L_x_7570) ;  /* 0x0000000c00287947 */ /* 0x000fea0003800000 */
.L_x_7567:
        /* <DEDUP_REMOVED lines=9> */
.L_x_7572:
[----:B------:R-:W0:Y:S02]  /*96a0*/  F2I.FTZ.TRUNC.NTZ R3, R24 ;  /* 0x0000001800037305 */ /* 0x000e24000021f100 */
[----:B0-----:R2:W-:Y:S01]  /*96b0*/  STG.E desc[UR36][R8.64], R3 ;  /* 0x0000000308007986 */ /* 0x0015e2000c101924 */
[----:B------:R-:W-:Y:S05]  /*96c0*/  BRA `(.L_x_7570) ;  /* 0x0000000800f87947 */ /* 0x000fea0003800000 */
.L_x_7571:
[----:B------:R-:W0:Y:S02]  /*96d0*/  F2I.FTZ.TRUNC.NTZ R3, R24 ;  /* 0x0000001800037305 */ /* 0x000e24000021f100 */
[----:B0-----:R0:W-:Y:S01]  /*96e0*/  STG.E.U16 desc[UR36][R8.64], R3 ;  /* 0x0000000308007986 */ /* 0x0011e2000c101524 */
[----:B------:R-:W-:Y:S05]  /*96f0*/  BRA `(.L_x_7570) ;  /* 0x0000000800ec7947 */ /* 0x000fea0003800000 */
.L_x_7566:
        /* <DEDUP_REMOVED lines=8> */
.L_x_7574:
[----:B------:R-:W-:-:S05]  /*9780*/  F2FP.F16.F32.PACK_AB R24, RZ, R24 ;  /* 0x00000018ff18723e */ /* 0x000fca00000000ff */
[----:B------:R0:W-:Y:S01]  /*9790*/  STG.E.U16 desc[UR36][R8.64], R24 ;  /* 0x0000001808007986 */ /* 0x0001e2000c101524 */
[----:B------:R-:W-:Y:S05]  /*97a0*/  BRA `(.L_x_7570) ;  /* 0x0000000800c07947 */ /* 0x000fea0003800000 */
.L_x_7573:
        /* <DEDUP_REMOVED lines=9> */
.L_x_7576:
[----:B------:R-:W-:-:S04]  /*9840*/  F2FP.F16.F32.PACK_AB R3, RZ, R24 ;  /* 0x00000018ff03723e */ /* 0x000fc800000000ff */
[----:B------:R-:W-:-:S05]  /*9850*/  PRMT R3, R3, 0x5410, RZ ;  /* 0x0000541003037816 */ /* 0x000fca00000000ff */
[----:B------:R0:W-:Y:S01]  /*9860*/  STG.E desc[UR36][R8.64], R3 ;  /* 0x0000000308007986 */ /* 0x0001e2000c101924 */
[----:B------:R-:W-:Y:S05]  /*9870*/  BRA `(.L_x_7570) ;  /* 0x00000008008c7947 */ /* 0x000fea0003800000 */
.L_x_7575:
[----:B------:R-:W-:-:S06]  /*9880*/  FMUL.FTZ R4, R24, 1 ;  /* 0x3f80000018047820 */ /* 0x000fcc0000410000 */
[----:B------:R-:W0:Y:S02]  /*9890*/  F2F.F64.F32 R4, R4 ;  /* 0x0000000400047310 */ /* 0x000e240000201800 */
[----:B0-----:R0:W-:Y:S01]  /*98a0*/  STG.E.64 desc[UR36][R8.64], R4 ;  /* 0x0000000408007986 */ /* 0x0011e2000c101b24 */
[----:B------:R-:W-:Y:S05]  /*98b0*/  BRA `(.L_x_7570) ;  /* 0x00000008007c7947 */ /* 0x000fea0003800000 */
.L_x_7565:
        /* <DEDUP_REMOVED lines=13> */
.L_x_7580:
        /* <DEDUP_REMOVED lines=16> */
.L_x_7583:
[----:B------:R-:W-:-:S04]  /*9a90*/  SHF.R.U32.HI R24, RZ, 0x18, R24 ;  /* 0x00000018ff187819 */ /* 0x000fc80000011618 */
[----:B------:R-:W-:-:S04]  /*9aa0*/  LOP3.LUT R3, R3, 0x80, R24, 0xf8, !PT ;  /* 0x0000008003037812 */ /* 0x000fc800078ef818 */
[----:B------:R-:W-:-:S07]  /*9ab0*/  PRMT R4, R3, 0x7610, R4 ;  /* 0x0000761003047816 */ /* 0x000fce0000000004 */
.L_x_7582:
[----:B------:R-:W-:Y:S05]  /*9ac0*/  BSYNC.RECONVERGENT B0 ;  /* 0x0000000000007941 */ /* 0x000fea0003800200 */
.L_x_7581:
[----:B------:R0:W-:Y:S01]  /*9ad0*/  STG.E.U8 desc[UR36][R8.64], R4 ;  /* 0x0000000408007986 */ /* 0x0001e2000c101124 */
[----:B------:R-:W-:Y:S05]  /*9ae0*/  BRA `(.L_x_7570) ;  /* 0x0000000400f07947 */ /* 0x000fea0003800000 */
.L_x_7579:
        /* <DEDUP_REMOVED lines=16> */
.L_x_7586:
[----:B------:R-:W-:-:S04]  /*9bf0*/  SHF.R.U32.HI R24, RZ, 0x18, R24 ;  /* 0x00000018ff187819 */ /* 0x000fc80000011618 */
[----:B------:R-:W-:-:S04]  /*9c00*/  LOP3.LUT R3, R3, 0x80, R24, 0xf8, !PT ;  /* 0x0000008003037812 */ /* 0x000fc800078ef818 */
[----:B------:R-:W-:-:S07]  /*9c10*/  PRMT R4, R3, 0x7610, R4 ;  /* 0x0000761003047816 */ /* 0x000fce0000000004 */
.L_x_7585:
[----:B------:R-:W-:Y:S05]  /*9c20*/  BSYNC.RECONVERGENT B0 ;  /* 0x0000000000007941 */ /* 0x000fea0003800200 */
.L_x_7584:
[----:B------:R0:W-:Y:S01]  /*9c30*/  STG.E.U8 desc[UR36][R8.64], R4 ;  /* 0x0000000408007986 */ /* 0x0001e2000c101124 */
[----:B------:R-:W-:Y:S05]  /*9c40*/  BRA `(.L_x_7570) ;  /* 0x0000000400987947 */ /* 0x000fea0003800000 */
.L_x_7578:
        /* <DEDUP_REMOVED lines=21> */
.L_x_7588:
[----:B------:R-:W0:Y:S02]  /*9da0*/  F2I.U64.TRUNC R24, R24 ;  /* 0x0000001800187311 */ /* 0x000e24000020d800 */
[----:B0-----:R0:W-:Y:S01]  /*9db0*/  STG.E.64 desc[UR36][R8.64], R24 ;  /* 0x0000001808007986 */ /* 0x0011e2000c101b24 */
[----:B------:R-:W-:Y:S05]  /*9dc0*/  BRA `(.L_x_7570) ;  /* 0x0000000400387947 */ /* 0x000fea0003800000 */
.L_x_7587:
[----:B------:R-:W0:Y:S02]  /*9dd0*/  F2I.FTZ.U32.TRUNC.NTZ R3, R24 ;  /* 0x0000001800037305 */ /* 0x000e24000021f000 */
[----:B0-----:R0:W-:Y:S01]  /*9de0*/  STG.E desc[UR36][R8.64], R3 ;  /* 0x0000000308007986 */ /* 0x0011e2000c101924 */
[----:B------:R-:W-:Y:S05]  /*9df0*/  BRA `(.L_x_7570) ;  /* 0x00000004002c7947 */ /* 0x000fea0003800000 */
.L_x_7577:
        /* <DEDUP_REMOVED lines=10> */
.L_x_7590:
[----:B------:R-:W-:Y:S01]  /*9ea0*/  FMUL.FTZ R4, R24, 1 ;  /* 0x3f80000018047820 */ /* 0x000fe20000410000 */
[----:B------:R-:W-:-:S05]  /*9eb0*/  CS2R R6, SRZ ;  /* 0x0000000000067805 */ /* 0x000fca000001ff00 */
[----:B------:R-:W0:Y:S02]  /*9ec0*/  F2F.F64.F32 R4, R4 ;  /* 0x0000000400047310 */ /* 0x000e240000201800 */
[----:B0-----:R0:W-:Y:S01]  /*9ed0*/  STG.E.128 desc[UR36][R8.64], R4 ;  /* 0x0000000408007986 */ /* 0x0011e2000c101d24 */
[----:B------:R-:W-:Y:S05]  /*9ee0*/  BRA `(.L_x_7570) ;  /* 0x0000000000f07947 */ /* 0x000fea0003800000 */
.L_x_7589:
[----:B------:R-:W-:-:S13]  /*9ef0*/  ISETP.NE.AND P0, PT, R0, 0xf, PT ;  /* 0x0000000f0000780c */ /* 0x000fda0003f05270 */
[----:B------:R-:W-:Y:S05]  /*9f00*/  @!P0 BRA `(.L_x_7591) ;  /* 0x0000000000e08947 */ /* 0x000fea0003800000 */
[----:B------:R-:W-:-:S13]  /*9f10*/  ISETP.NE.AND P0, PT, R0, 0x17, PT ;  /* 0x000000170000780c */ /* 0x000fda0003f05270 */
[----:B------:R-:W-:Y:S05]  /*9f20*/  @!P0 BRA `(.L_x_7592) ;  /* 0x00000000008c8947 */ /* 0x000fea0003800000 */
[----:B------:R-:W-:-:S13]  /*9f30*/  ISETP.NE.AND P0, PT, R0, 0x18, PT ;  /* 0x000000180000780c */ /* 0x000fda0003f05270 */
[----:B------:R-:W-:Y:S05]  /*9f40*/  @!P0 BRA `(.L_x_7593) ;  /* 0x0000000000448947 */ /* 0x000fea0003800000 */
.L_x_7569:
        /* <DEDUP_REMOVED lines=16> */
.L_x_7594:
[----:B------:R-:W-:Y:S05]  /*a050*/  BRA `(.L_x_7570) ;  /* 0x0000000000947947 */ /* 0x000fea0003800000 */
.L_x_7593:
        /* <DEDUP_REMOVED lines=12> */
.L_x_7596:
[----:B------:R-:W-:Y:S05]  /*a120*/  BSYNC.RECONVERGENT B0 ;  /* 0x0000000000007941 */ /* 0x000fea0003800200 */
.L_x_7595:
[----:B------:R-:W-:-:S05]  /*a130*/  LOP3.LUT R3, R0, 0x80, R5, 0xf8, !PT ;  /* 0x0000008000037812 */ /* 0x000fca00078ef805 */
[----:B------:R0:W-:Y:S01]  /*a140*/  STG.E.U8 desc[UR36][R8.64], R3 ;  /* 0x0000000308007986 */ /* 0x0001e2000c101124 */
[----:B------:R-:W-:Y:S05]  /*a150*/  BRA `(.L_x_7570) ;  /* 0x0000000000547947 */ /* 0x000fea0003800000 */
.L_x_7592:
        /* <DEDUP_REMOVED lines=11> */
.L_x_7598:
[----:B------:R-:W-:Y:S01]  /*a210*/  IMAD.MOV.U32 R0, RZ, RZ, 0x7f ;  /* 0x0000007fff007424 */ /* 0x000fe200078e00ff */
[----:B------:R-:W-:-:S04]  /*a220*/  ISETP.GT.U32.AND P0, PT, R4, 0x7f800000, PT ;  /* 0x7f8000000400780c */ /* 0x000fc80003f04070 */
[----:B------:R-:W-:-:S09]  /*a230*/  SEL R0, R0, 0x7c, P0 ;  /* 0x0000007c00007807 */ /* 0x000fd20000000000 */
.L_x_7599:
[----:B------:R-:W-:Y:S05]  /*a240*/  BSYNC.RECONVERGENT B0 ;  /* 0x0000000000007941 */ /* 0x000fea0003800200 */
.L_x_7597:
[----:B------:R-:W-:-:S04]  /*a250*/  SHF.R.U32.HI R3, RZ, 0x18, R24 ;  /* 0x00000018ff037819 */ /* 0x000fc80000011618 */
[----:B------:R-:W-:-:S05]  /*a260*/  LOP3.LUT R3, R0, 0x80, R3, 0xf8, !PT ;  /* 0x0000008000037812 */ /* 0x000fca00078ef803 */
[----:B------:R0:W-:Y:S01]  /*a270*/  STG.E.U8 desc[UR36][R8.64], R3 ;  /* 0x0000000308007986 */ /* 0x0001e2000c101124 */
[----:B------:R-:W-:Y:S05]  /*a280*/  BRA `(.L_x_7570) ;  /* 0x0000000000087947 */ /* 0x000fea0003800000 */
.L_x_7591:
[----:B------:R-:W-:-:S05]  /*a290*/  F2FP.BF16.F32.PACK_AB R24, RZ, R24 ;  /* 0x00000018ff18723e */ /* 0x000fca00000010ff */
[----:B------:R0:W-:Y:S02]  /*a2a0*/  STG.E.U16 desc[UR36][R8.64], R24 ;  /* 0x0000001808007986 */ /* 0x0001e4000c101524 */
.L_x_7570:
[----:B------:R-:W-:-:S07]  /*a2b0*/  VIADD R19, R19, 0x80 ;  /* 0x0000008013137836 */ /* 0x000fce0000000000 */
.L_x_7529:
[----:B------:R-:W-:Y:S05]  /*a2c0*/  BSYNC.RECONVERGENT B7 ;  /* 0x0000000000077941 */ /* 0x000fea0003800200 */
.L_x_7490:
[----:B------:R-:W-:-:S13]  /*a2d0*/  ISETP.GE.AND P0, PT, R19, R17, PT ;  /* 0x000000111300720c */ /* 0x000fda0003f06270 */
[----:B------:R-:W-:Y:S05]  /*a2e0*/  @P0 EXIT ;  /* 0x000000000000094d */ /* 0x000fea0003800000 */
[----:B01-34-:R-:W0:Y:S01]  /*a2f0*/  LDC.64 R4, c[0x0][0x388] ;  /* 0x0000e200ff047b82 */ /* 0x01be220000000a00 */
[----:B------:R-:W2:Y:S01]  /*a300*/  LDCU UR4, c[0x0][0x3b4] ;  /* 0x00007680ff0477ac */ /* 0x000ea20008000800 */
[----:B------:R-:W-:Y:S01]  /*a310*/  PRMT R0, R16, 0x9910, RZ ;  /* 0x0000991010007816 */ /* 0x000fe200000000ff */
[----:B------:R-:W-:-:S03]  /*a320*/  IMAD R2, R2, 0x200, R19 ;  /* 0x0000020002027824 */ /* 0x000fc600078e0213 */
[----:B------:R-:W-:Y:S01]  /*a330*/  ISETP.GT.AND P1, PT, R0, 0x9, PT ;  /* 0x000000090000780c */ /* 0x000fe20003f24270 */
[----:B--2---:R-:W-:-:S05]  /*a340*/  IMAD R3, R2, UR4, RZ ;  /* 0x0000000402037c24 */ /* 0x004fca000f8e02ff */
        /* <DEDUP_REMOVED lines=14> */
.L_x_7603:
[----:B------:R-:W0:Y:S02]  /*a430*/  F2I.S64.TRUNC R18, R18 ;  /* 0x0000001200127311 */ /* 0x000e24000020d900 */
[----:B0-----:R-:W-:-:S05]  /*a440*/  IMAD.MOV.U32 R5, RZ, RZ, R18 ;  /* 0x000000ffff057224 */ /* 0x001fca00078e0012 */
[----:B------:R-:W-:Y:S01]  /*a450*/  STG.E.U8 desc[UR36][R2.64], R5 ;  /* 0x0000000502007986 */ /* 0x000fe2000c101124 */
[----:B------:R-:W-:Y:S05]  /*a460*/  EXIT ;  /* 0x000000000000794d */ /* 0x000fea0003800000 */
.L_x_7602:
        /* <DEDUP_REMOVED lines=9> */
.L_x_7606:
[----:B------:R-:W0:Y:S02]  /*a500*/  F2I.FTZ.TRUNC.NTZ R5, R18 ;  /* 0x0000001200057305 */ /* 0x000e24000021f100 */
[----:B0-----:R-:W-:Y:S01]  /*a510*/  STG.E desc[UR36][R2.64], R5 ;  /* 0x0000000502007986 */ /* 0x001fe2000c101924 */
[----:B------:R-:W-:Y:S05]  /*a520*/  EXIT ;  /* 0x000000000000794d */ /* 0x000fea0003800000 */
.L_x_7605:
[----:B------:R-:W0:Y:S02]  /*a530*/  F2I.FTZ.TRUNC.NTZ R5, R18 ;  /* 0x0000001200057305 */ /* 0x000e24000021f100 */
[----:B0-----:R-:W-:Y:S01]  /*a540*/  STG.E.U16 desc[UR36][R2.64], R5 ;  /* 0x0000000502007986 */ /* 0x001fe2000c101524 */
[----:B------:R-:W-:Y:S05]  /*a550*/  EXIT ;  /* 0x000000000000794d */ /* 0x000fea0003800000 */
.L_x_7601:
        /* <DEDUP_REMOVED lines=8> */
.L_x_7608:
[----:B------:R-:W-:-:S05]  /*a5e0*/  F2FP.F16.F32.PACK_AB R18, RZ, R18 ;  /* 0x00000012ff12723e */ /* 0x000fca00000000ff */
[----:B------:R-:W-:Y:S01]  /*a5f0*/  STG.E.U16 desc[UR36][R2.64], R18 ;  /* 0x0000001202007986 */ /* 0x000fe2000c101524 */
[----:B------:R-:W-:Y:S05]  /*a600*/  EXIT ;  /* 0x000000000000794d */ /* 0x000fea0003800000 */
.L_x_7607:
        /* <DEDUP_REMOVED lines=9> */
.L_x_7610:
[----:B------:R-:W-:-:S04]  /*a6a0*/  F2FP.F16.F32.PACK_AB R5, RZ, R18 ;  /* 0x00000012ff05723e */ /* 0x000fc800000000ff */
[----:B------:R-:W-:-:S05]  /*a6b0*/  PRMT R5, R5, 0x5410, RZ ;  /* 0x0000541005057816 */ /* 0x000fca00000000ff */
[----:B------:R-:W-:Y:S01]  /*a6c0*/  STG.E desc[UR36][R2.64], R5 ;  /* 0x0000000502007986 */ /* 0x000fe2000c101924 */
[----:B------:R-:W-:Y:S05]  /*a6d0*/  EXIT ;  /* 0x000000000000794d */ /* 0x000fea0003800000 */
.L_x_7609:
[----:B------:R-:W-:-:S06]  /*a6e0*/  FMUL.FTZ R4, R18, 1 ;  /* 0x3f80000012047820 */ /* 0x000fcc0000410000 */
[----:B------:R-:W0:Y:S02]  /*a6f0*/  F2F.F64.F32 R4, R4 ;  /* 0x0000000400047310 */ /* 0x000e240000201800 */
[----:B0-----:R-:W-:Y:S01]  /*a700*/  STG.E.64 desc[UR36][R2.64], R4 ;  /* 0x0000000402007986 */ /* 0x001fe2000c101b24 */
[----:B------:R-:W-:Y:S05]  /*a710*/  EXIT ;  /* 0x000000000000794d */ /* 0x000fea0003800000 */
.L_x_7600:
        /* <DEDUP_REMOVED lines=13> */
.L_x_7614:
        /* <DEDUP_REMOVED lines=16> */
.L_x_7617:
[----:B------:R-:W-:-:S04]  /*a8f0*/  SHF.R.U32.HI R18, RZ, 0x18, R18 ;  /* 0x00000018ff127819 */ /* 0x000fc80000011612 */
[----:B------:R-:W-:-:S04]  /*a900*/  LOP3.LUT R5, R5, 0x80, R18, 0xf8, !PT ;  /* 0x0000008005057812 */ /* 0x000fc800078ef812 */
[----:B------:R-:W-:-:S07]  /*a910*/  PRMT R0, R5, 0x7610, R0 ;  /* 0x0000761005007816 */ /* 0x000fce0000000000 */
.L_x_7616:
[----:B------:R-:W-:Y:S05]  /*a920*/  BSYNC.RECONVERGENT B0 ;  /* 0x0000000000007941 */ /* 0x000fea0003800200 */
.L_x_7615:
[----:B------:R-:W-:Y:S01]  /*a930*/  STG.E.U8 desc[UR36][R2.64], R0 ;  /* 0x0000000002007986 */ /* 0x000fe2000c101124 */
[----:B------:R-:W-:Y:S05]  /*a940*/  EXIT ;  /* 0x000000000000794d */ /* 0x000fea0003800000 */
.L_x_7613:
        /* <DEDUP_REMOVED lines=16> */
.L_x_7620:
[----:B------:R-:W-:-:S04]  /*aa50*/  SHF.R.U32.HI R18, RZ, 0x18, R18 ;  /* 0x00000018ff127819 */ /* 0x000fc80000011612 */
[----:B------:R-:W-:-:S04]  /*aa60*/  LOP3.LUT R5, R5, 0x80, R18, 0xf8, !PT ;  /* 0x0000008005057812 */ /* 0x000fc800078ef812 */
[----:B------:R-:W-:-:S07]  /*aa70*/  PRMT R0, R5, 0x7610, R0 ;  /* 0x0000761005007816 */ /* 0x000fce0000000000 */
.L_x_7619:
[----:B------:R-:W-:Y:S05]  /*aa80*/  BSYNC.RECONVERGENT B0 ;  /* 0x0000000000007941 */ /* 0x000fea0003800200 */
.L_x_7618:
[----:B------:R-:W-:Y:S01]  /*aa90*/  STG.E.U8 desc[UR36][R2.64], R0 ;  /* 0x0000000002007986 */ /* 0x000fe2000c101124 */
[----:B------:R-:W-:Y:S05]  /*aaa0*/  EXIT ;  /* 0x000000000000794d */ /* 0x000fea0003800000 */
.L_x_7612:
        /* <DEDUP_REMOVED lines=21> */
.L_x_7622:
[----:B------:R-:W0:Y:S02]  /*ac00*/  F2I.U64.TRUNC R18, R18 ;  /* 0x0000001200127311 */ /* 0x000e24000020d800 */
[----:B0-----:R-:W-:Y:S01]  /*ac10*/  STG.E.64 desc[UR36][R2.64], R18 ;  /* 0x0000001202007986 */ /* 0x001fe2000c101b24 */
[----:B------:R-:W-:Y:S05]  /*ac20*/  EXIT ;  /* 0x000000000000794d */ /* 0x000fea0003800000 */
.L_x_7621:
[----:B------:R-:W0:Y:S02]  /*ac30*/  F2I.FTZ.U32.TRUNC.NTZ R5, R18 ;  /* 0x0000001200057305 */ /* 0x000e24000021f000 */
[----:B0-----:R-:W-:Y:S01]  /*ac40*/  STG.E desc[UR36][R2.64], R5 ;  /* 0x0000000502007986 */ /* 0x001fe2000c101924 */
[----:B------:R-:W-:Y:S05]  /*ac50*/  EXIT ;  /* 0x000000000000794d */ /* 0x000fea0003800000 */
.L_x_7611:
        /* <DEDUP_REMOVED lines=10> */
.L_x_7624:
[----:B------:R-:W-:Y:S01]  /*ad00*/  FMUL.FTZ R4, R18, 1 ;  /* 0x3f80000012047820 */ /* 0x000fe20000410000 */
[----:B------:R-:W-:-:S05]  /*ad10*/  CS2R R6, SRZ ;  /* 0x0000000000067805 */ /* 0x000fca000001ff00 */
[----:B------:R-:W0:Y:S02]  /*ad20*/  F2F.F64.F32 R4, R4 ;  /* 0x0000000400047310 */ /* 0x000e240000201800 */
[----:B0-----:R-:W-:Y:S01]  /*ad30*/  STG.E.128 desc[UR36][R2.64], R4 ;  /* 0x0000000402007986 */ /* 0x001fe2000c101d24 */
[----:B------:R-:W-:Y:S05]  /*ad40*/  EXIT ;  /* 0x000000000000794d */ /* 0x000fea0003800000 */
.L_x_7623:
[----:B------:R-:W-:-:S13]  /*ad50*/  ISETP.NE.AND P0, PT, R0, 0xf, PT ;  /* 0x0000000f0000780c */ /* 0x000fda0003f05270 */
[----:B------:R-:W-:Y:S05]  /*ad60*/  @!P0 BRA `(.L_x_7625) ;  /* 0x0000000000e08947 */ /* 0x000fea0003800000 */
[----:B------:R-:W-:-:S13]  /*ad70*/  ISETP.NE.AND P0, PT, R0, 0x17, PT ;  /* 0x000000170000780c */ /* 0x000fda0003f05270 */
[----:B------:R-:W-:Y:S05]  /*ad80*/  @!P0 BRA `(.L_x_7626) ;  /* 0x00000000008c8947 */ /* 0x000fea0003800000 */
[----:B------:R-:W-:-:S13]  /*ad90*/  ISETP.NE.AND P0, PT, R0, 0x18, PT ;  /* 0x000000180000780c */ /* 0x000fda0003f05270 */
[----:B------:R-:W-:Y:S05]  /*ada0*/  @!P0 BRA `(.L_x_7627) ;  /* 0x0000000000448947 */ /* 0x000fea0003800000 */
.L_x_7604:
        /* <DEDUP_REMOVED lines=16> */
.L_x_7628:
[----:B------:R-:W-:Y:S05]  /*aeb0*/  EXIT ;  /* 0x000000000000794d */ /* 0x000fea0003800000 */
.L_x_7627:
        /* <DEDUP_REMOVED lines=12> */
.L_x_7630:
[----:B------:R-:W-:Y:S05]  /*af80*/  BSYNC.RECONVERGENT B0 ;  /* 0x0000000000007941 */ /* 0x000fea0003800200 */
.L_x_7629:
[----:B------:R-:W-:-:S05]  /*af90*/  LOP3.LUT R5, R0, 0x80, R7, 0xf8, !PT ;  /* 0x0000008000057812 */ /* 0x000fca00078ef807 */
[----:B------:R-:W-:Y:S01]  /*afa0*/  STG.E.U8 desc[UR36][R2.64], R5 ;  /* 0x0000000502007986 */ /* 0x000fe2000c101124 */
[----:B------:R-:W-:Y:S05]  /*afb0*/  EXIT ;  /* 0x000000000000794d */ /* 0x000fea0003800000 */
.L_x_7626:
        /* <DEDUP_REMOVED lines=11> */
.L_x_7632:
[----:B------:R-:W-:Y:S01]  /*b070*/  IMAD.MOV.U32 R0, RZ, RZ, 0x7f ;  /* 0x0000007fff007424 */ /* 0x000fe200078e00ff */
[----:B------:R-:W-:-:S04]  /*b080*/  ISETP.GT.U32.AND P0, PT, R4, 0x7f800000, PT ;  /* 0x7f8000000400780c */ /* 0x000fc80003f04070 */
[----:B------:R-:W-:-:S09]  /*b090*/  SEL R0, R0, 0x7c, P0 ;  /* 0x0000007c00007807 */ /* 0x000fd20000000000 */
.L_x_7633:
[----:B------:R-:W-:Y:S05]  /*b0a0*/  BSYNC.RECONVERGENT B0 ;  /* 0x0000000000007941 */ /* 0x000fea0003800200 */
.L_x_7631:
[----:B------:R-:W-:-:S04]  /*b0b0*/  SHF.R.U32.HI R5, RZ, 0x18, R18 ;  /* 0x00000018ff057819 */ /* 0x000fc80000011612 */
[----:B------:R-:W-:-:S05]  /*b0c0*/  LOP3.LUT R5, R0, 0x80, R5, 0xf8, !PT ;  /* 0x0000008000057812 */ /* 0x000fca00078ef805 */
[----:B------:R-:W-:Y:S01]  /*b0d0*/  STG.E.U8 desc[UR36][R2.64], R5 ;  /* 0x0000000502007986 */ /* 0x000fe2000c101124 */
[----:B------:R-:W-:Y:S05]  /*b0e0*/  EXIT ;  /* 0x000000000000794d */ /* 0x000fea0003800000 */
.L_x_7625:
[----:B------:R-:W-:-:S05]  /*b0f0*/  F2FP.BF16.F32.PACK_AB R18, RZ, R18 ;  /* 0x00000012ff12723e */ /* 0x000fca00000010ff */
[----:B------:R-:W-:Y:S01]  /*b100*/  STG.E.U16 desc[UR36][R2.64], R18 ;  /* 0x0000001202007986 */ /* 0x000fe2000c101524 */
[----:B------:R-:W-:Y:S05]  /*b110*/  EXIT ;  /* 0x000000000000794d */ /* 0x000fea0003800000 */
.L_x_7634:
        /* <DEDUP_REMOVED lines=14> */
.L_x_27164:


//--------------------- .text._ZN2at6native18elementwise_kernelILi128ELi2EZNS0_22gpu_kernel_impl_nocastIZZZNS0_49_GLOBAL__N__b919a28f_16_Normalization_cu_5c38458736batch_norm_elementwise_backward_evalERKNS_6TensorES6_S6_S6_ENKUlvE0_clEvENKUlvE0_clEvEUlffE_EEvRNS_18TensorIteratorBaseERKT_EUliE_EEviT1_ --------------------------
	.section	.text._ZN2at6native18elementwise_kernelILi128ELi2EZNS0_22gpu_kernel_impl_nocastIZZZNS0_49_GLOBAL__N__b919a28f_16_Normalization_cu_5c38458736batch_norm_elementwise_backward_evalERKNS_6TensorES6_S6_S6_ENKUlvE0_clEvENKUlvE0_clEvEUlffE_EEvRNS_18TensorIteratorBaseERKT_EUliE_EEviT1_,"ax",@progbits
	.align	128
        .global         _ZN2at6native18elementwise_kernelILi128ELi2EZNS0_22gpu_kernel_impl_nocastIZZZNS0_49_GLOBAL__N__b919a28f_16_Normalization_cu_5c38458736batch_norm_elementwise_backward_evalERKNS_6TensorES6_S6_S6_ENKUlvE0_clEvENKUlvE0_clEvEUlffE_EEvRNS_18TensorIteratorBaseERKT_EUliE_EEviT1_
        .type           _ZN2at6native18elementwise_kernelILi128ELi2EZNS0_22gpu_kernel_impl_nocastIZZZNS0_49_GLOBAL__N__b919a28f_16_Normalization_cu_5c38458736batch_norm_elementwise_backward_evalERKNS_6TensorES6_S6_S6_ENKUlvE0_clEvENKUlvE0_clEvEUlffE_EEvRNS_18TensorIteratorBaseERKT_EUliE_EEviT1_,@function
        .size           _ZN2at6native18elementwise_kernelILi128ELi2EZNS0_22gpu_kernel_impl_nocastIZZZNS0_49_GLOBAL__N__b919a28f_16_Normalization_cu_5c38458736batch_norm_elementwise_backward_evalERKNS_6TensorES6_S6_S6_ENKUlvE0_clEvENKUlvE0_clEvEUlffE_EEvRNS_18TensorIteratorBaseERKT_EUliE_EEviT1_,(.L_x_27165 - _ZN2at6native18elementwise_kernelILi128ELi2EZNS0_22gpu_kernel_impl_nocastIZZZNS0_49_GLOBAL__N__b919a28f_16_Normalization_cu_5c38458736batch_norm_elementwise_backward_evalERKNS_6TensorES6_S6_S6_ENKUlvE0_clEvENKUlvE0_clEvEUlffE_EEvRNS_18TensorIteratorBaseERKT_EUliE_EEviT1_)
        .other          _ZN2at6native18elementwise_kernelILi128ELi2EZNS0_22gpu_kernel_impl_nocastIZZZNS0_49_GLOBAL__N__b919a28f_16_Normalization_cu_5c38458736batch_norm_elementwise_backward_evalERKNS_6TensorES6_S6_S6_ENKUlvE0_clEvENKUlvE0_clEvEUlffE_EEvRNS_18TensorIteratorBaseERKT_EUliE_EEviT1_,@"STO_CUDA_ENTRY STV_DEFAULT"
_ZN2at6native18elementwise_kernelILi128ELi2EZNS0_22gpu_kernel_impl_nocastIZZZNS0_49_GLOBAL__N__b919a28f_16_Normalization_cu_5c38458736batch_norm_elementwise_backward_evalERKNS_6TensorES6_S6_S6_ENKUlvE0_clEvENKUlvE0_clEvEUlffE_EEvRNS_18TensorIteratorBaseERKT_EUliE_EEviT1_:
.text._ZN2at6native18elementwise_kernelILi128ELi2EZNS0_22gpu_kernel_impl_nocastIZZZNS0_49_GLOBAL__N__b919a28f_16_Normalization_cu_5c38458736batch_norm_elementwise_backward_evalERKNS_6TensorES6_S6_S6_ENKUlvE0_clEvENKUlvE0_clEvEUlffE_EEvRNS_18TensorIteratorBaseERKT_EUliE_EEviT1_:
        /* <DEDUP_REMOVED lines=13> */
[----:B------:R-:W0:Y:S08]  /*00d0*/  LDC.64 R4, c[0x0][0x5f0] ;  /* 0x00017c00ff047b82 */ /* 0x000e300000000a00 */
[----:B------:R-:W1:Y:S01]  /*00e0*/  LDC.64 R6, c[0x0][0x5f8] ;  /* 0x00017e00ff067b82 */ /* 0x000e620000000a00 */
[----:B0-----:R-:W2:Y:S04]  /*00f0*/  LDG.E R4, desc[UR6][R4.64] ;  /* 0x0000000604047981 */ /* 0x001ea8000c1e1900 */
[----:B-1----:R-:W2:Y:S03]  /*0100*/  LDG.E R7, desc[UR6][R6.64] ;  /* 0x0000000606077981 */ /* 0x002ea6000c1e1900 */
[----:B------:R-:W0:Y:S01]  /*0110*/  LDC.64 R8, c[0x0][0x5e8] ;  /* 0x00017a00ff087b82 */ /* 0x000e220000000a00 */
[----:B------:R-:W-:Y:S01]  /*0120*/  IADD3 R3, PT, PT, R3, 0x80, RZ ;  /* 0x0000008003037810 */ /* 0x000fe20007ffe0ff */
[----:B--2---:R-:W-:-:S05]  /*0130*/  FMUL.FTZ R11, R4, R7 ;  /* 0x00000007040b7220 */ /* 0x004fca0000410000 */
[----:B0-----:R0:W-:Y:S02]  /*0140*/  STG.E desc[UR6][R8.64], R11 ;  /* 0x0000000b08007986 */ /* 0x0011e4000c101906 */
.L_x_7637:
[----:B------:R-:W-:Y:S05]  /*0150*/  BSYNC.RECONVERGENT B0 ;  /* 0x0000000000007941 */ /* 0x000fea0003800200 */
.L_x_7636:
[----:B------:R-:W-:-:S13]  /*0160*/  ISETP.GE.AND P0, PT, R3, UR4, PT ;  /* 0x0000000403007c0c */ /* 0x000fda000bf06270 */
[----:B------:R-:W-:Y:S05]  /*0170*/  @P0 EXIT ;  /* 0x000000000000094d */ /* 0x000fea0003800000 */
[----:B------:R-:W1:Y:S08]  /*0180*/  LDC.64 R2, c[0x0][0x5f0] ;  /* 0x00017c00ff027b82 */ /* 0x000e700000000a00 */
[----:B------:R-:W2:Y:S01]  /*0190*/  LDC.64 R4, c[0x0][0x5f8] ;  /* 0x00017e00ff047b82 */ /* 0x000ea20000000a00 */
[----:B-1----:R-:W0:Y:S04]  /*01a0*/  LDG.E R2, desc[UR6][R2.64] ;  /* 0x0000000602027981 */ /* 0x002e28000c1e1900 */
[----:B--2---:R-:W0:Y:S03]  /*01b0*/  LDG.E R5, desc[UR6][R4.64] ;  /* 0x0000000604057981 */ /* 0x004e26000c1e1900 */
[----:B------:R-:W1:Y:S01]  /*01c0*/  LDC.64 R6, c[0x0][0x5e8] ;  /* 0x00017a00ff067b82 */ /* 0x000e620000000a00 */
[----:B0-----:R-:W-:-:S05]  /*01d0*/  FMUL.FTZ R9, R2, R5 ;  /* 0x0000000502097220 */ /* 0x001fca0000410000 */
[----:B-1----:R-:W-:Y:S01]  /*01e0*/  STG.E desc[UR6][R6.64], R9 ;  /* 0x0000000906007986 */ /* 0x002fe2000c101906 */
[----:B------:R-:W-:Y:S05]  /*01f0*/  EXIT ;  /* 0x000000000000794d */ /* 0x000fea0003800000 */
.L_x_7635:
        /* <DEDUP_REMOVED lines=355> */
.L_x_7640:
[----:B------:R-:W0:Y:S02]  /*1830*/  LDCU.128 UR8, c[0x0][0x5f0] ;  /* 0x0000be00ff0877ac */ /* 0x000e240008000c00 */
[----:B0-----:R-:W-:Y:S02]  /*1840*/  IADD3 R8, P1, PT, R4, UR10, RZ ;  /* 0x0000000a04087c10 */ /* 0x001fe4000ff3e0ff */
[----:B------:R-:W-:Y:S02]  /*1850*/  IADD3 R6, P0, PT, R6, UR8, RZ ;  /* 0x0000000806067c10 */ /* 0x000fe4000ff1e0ff */
[----:B------:R-:W-:Y:S02]  /*1860*/  IADD3.X R9, PT, PT, RZ, UR11, RZ, P1, !PT ;  /* 0x0000000bff097c10 */ /* 0x000fe40008ffe4ff */
[----:B------:R-:W-:Y:S01]  /*1870*/  IADD3.X R7, PT, PT, RZ, UR9, RZ, P0, !PT ;  /* 0x00000009ff077c10 */ /* 0x000fe200087fe4ff */
[----:B------:R-:W0:Y:S03]  /*1880*/  LDCU.64 UR8, c[0x0][0x5e8] ;  /* 0x0000bd00ff0877ac */ /* 0x000e260008000a00 */
[----:B------:R-:W2:Y:S04]  /*1890*/  LDG.E R9, desc[UR6][R8.64] ;  /* 0x0000000608097981 */ /* 0x000ea8000c1e1900 */
[----:B------:R-:W2:Y:S01]  /*18a0*/  LDG.E R6, desc[UR6][R6.64] ;  /* 0x0000000606067981 */ /* 0x000ea2000c1e1900 */
[----:B0-----:R-:W-:-:S04]  /*18b0*/  IADD3 R4, P0, PT, R5, UR8, RZ ;  /* 0x0000000805047c10 */ /* 0x001fc8000ff1e0ff */
[----:B------:R-:W-:Y:S02]  /*18c0*/  IADD3.X R5, PT, PT, RZ, UR9, RZ, P0, !PT ;  /* 0x00000009ff057c10 */ /* 0x000fe400087fe4ff */
[----:B------:R-:W-:Y:S01]  /*18d0*/  IADD3 R3, PT, PT, R3, 0x80, RZ ;  /* 0x0000008003037810 */ /* 0x000fe20007ffe0ff */
[----:B--2---:R-:W-:-:S05]  /*18e0*/  FMUL.FTZ R11, R6, R9 ;  /* 0x00000009060b7220 */ /* 0x004fca0000410000 */
[----:B------:R0:W-:Y:S02]  /*18f0*/  STG.E desc[UR6][R4.64], R11 ;  /* 0x0000000b04007986 */ /* 0x0001e4000c101906 */
.L_x_7639:
[----:B------:R-:W-:Y:S05]  /*1900*/  BSYNC.RECONVERGENT B0 ;  /* 0x0000000000007941 */ /* 0x000fea0003800200 */
.L_x_7638:
        /* <DEDUP_REMOVED lines=350> */
.L_x_7641:
[----:B------:R-:W0:Y:S01]  /*2ef0*/  LDCU.128 UR8, c[0x0][0x5f0] ;  /* 0x0000be00ff0877ac */ /* 0x000e220008000c00 */
[----:B------:R-:W1:Y:S01]  /*2f00*/  LDCU.64 UR4, c[0x0][0x5e8] ;  /* 0x0000bd00ff0477ac */ /* 0x000e620008000a00 */
[----:B0-----:R-:W-:Y:S02]  /*2f10*/  IADD3 R6, P1, PT, R2, UR10, RZ ;  /* 0x0000000a02067c10 */ /* 0x001fe4000ff3e0ff */
[----:B------:R-:W-:Y:S02]  /*2f20*/  IADD3 R4, P0, PT, R4, UR8, RZ ;  /* 0x0000000804047c10 */ /* 0x000fe4000ff1e0ff */
[----:B------:R-:W-:Y:S02]  /*2f30*/  IADD3.X R7, PT, PT, RZ, UR11, RZ, P1, !PT ;  /* 0x0000000bff077c10 */ /* 0x000fe40008ffe4ff */
[----:B------:R-:W-:-:S04]  /*2f40*/  IADD3.X R5, PT, PT, RZ, UR9, RZ, P0, !PT ;  /* 0x00000009ff057c10 */ /* 0x000fc800087fe4ff */
[----:B------:R-:W2:Y:S04]  /*2f50*/  LDG.E R7, desc[UR6][R6.64] ;  /* 0x0000000606077981 */ /* 0x000ea8000c1e1900 */
[----:B------:R-:W2:Y:S01]  /*2f60*/  LDG.E R4, desc[UR6][R4.64] ;  /* 0x0000000604047981 */ /* 0x000ea2000c1e1900 */
[----:B-1----:R-:W-:-:S04]  /*2f70*/  IADD3 R2, P0, PT, R3, UR4, RZ ;  /* 0x0000000403027c10 */ /* 0x002fc8000ff1e0ff */
[----:B------:R-:W-:Y:S01]  /*2f80*/  IADD3.X R3, PT, PT, RZ, UR5, RZ, P0, !PT ;  /* 0x00000005ff037c10 */ /* 0x000fe200087fe4ff */
[----:B--2---:R-:W-:-:S05]  /*2f90*/  FMUL.FTZ R9, R4, R7 ;  /* 0x0000000704097220 */ /* 0x004fca0000410000 */
[----:B------:R-:W-:Y:S01]  /*2fa0*/  STG.E desc[UR6][R2.64], R9 ;  /* 0x0000000902007986 */ /* 0x000fe2000c101906 */
[----:B------:R-:W-:Y:S05]  /*2fb0*/  EXIT ;  /* 0x000000000000794d */ /* 0x000fea0003800000 */
.L_x_7642:
        /* <DEDUP_REMOVED lines=12> */
.L_x_27165:


//--------------------- .text._ZN2at6native27unrolled_elementwise_kernelIZZZNS0_49_GLOBAL__N__b919a28f_16_Normalization_cu_5c38458736batch_norm_elementwise_backward_evalERKNS_6TensorES5_S5_S5_ENKUlvE0_clEvENKUlvE0_clEvEUlffE_St5arrayIPcLm3EELi4E23TrivialOffsetCalculatorILi2EjESC_ILi1EjENS0_6memory15LoadWithoutCastENSF_16StoreWithoutCastEEEviT_T0_T2_T3_T4_T5_ --------------------------
	.section	.text._ZN2at6native27unrolled_elementwise_kernelIZZZNS0_49_GLOBAL__N__b919a28f_16_Normalization_cu_5c38458736batch_norm_elementwise_backward_evalERKNS_6TensorES5_S5_S5_ENKUlvE0_clEvENKUlvE0_clEvEUlffE_St5arrayIPcLm3EELi4E23TrivialOffsetCalculatorILi2EjESC_ILi1EjENS0_6memory15LoadWithoutCastENSF_16StoreWithoutCastEEEviT_T0_T2_T3_T4_T5_,"ax",@progbits
	.align	128
        .global         _ZN2at6native27unrolled_elementwise_kernelIZZZNS0_49_GLOBAL__N__b919a28f_16_Normalization_cu_5c38458736batch_norm_elementwise_backward_evalERKNS_6TensorES5_S5_S5_ENKUlvE0_clEvENKUlvE0_clEvEUlffE_St5arrayIPcLm3EELi4E23TrivialOffsetCalculatorILi2EjESC_ILi1EjENS0_6memory15LoadWithoutCastENSF_16StoreWithoutCastEEEviT_T0_T2_T3_T4_T5_
        .type           _ZN2at6native27unrolled_elementwise_kernelIZZZNS0_49_GLOBAL__N__b919a28f_16_Normalization_cu_5c38458736batch_norm_elementwise_backward_evalERKNS_6TensorES5_S5_S5_ENKUlvE0_clEvENKUlvE0_clEvEUlffE_St5arrayIPcLm3EELi4E23TrivialOffsetCalculatorILi2EjESC_ILi1EjENS0_6memory15LoadWithoutCastENSF_16StoreWithoutCastEEEviT_T0_T2_T3_T4_T5_,@function
        .size           _ZN2at6native27unrolled_elementwise_kernelIZZZNS0_49_GLOBAL__N__b919a28f_16_Normalization_cu_5c38458736batch_norm_elementwise_backward_evalERKNS_6TensorES5_S5_S5_ENKUlvE0_clEvENKUlvE0_clEvEUlffE_St5arrayIPcLm3EELi4E23TrivialOffsetCalculatorILi2EjESC_ILi1EjENS0_6memory15LoadWithoutCastENSF_16StoreWithoutCastEEEviT_T0_T2_T3_T4_T5_,(.L_x_27166 - _ZN2at6native27unrolled_elementwise_kernelIZZZNS0_49_GLOBAL__N__b919a28f_16_Normalization_cu_5c38458736batch_norm_elementwise_backward_evalERKNS_6TensorES5_S5_S5_ENKUlvE0_clEvENKUlvE0_clEvEUlffE_St5arrayIPcLm3EELi4E23TrivialOffsetCalculatorILi2EjESC_ILi1EjENS0_6memory15LoadWithoutCastENSF_16StoreWithoutCastEEEviT_T0_T2_T3_T4_T5_)
        .other          _ZN2at6native27unrolled_elementwise_kernelIZZZNS0_49_GLOBAL__N__b919a28f_16_Normalization_cu_5c38458736batch_norm_elementwise_backward_evalERKNS_6TensorES5_S5_S5_ENKUlvE0_clEvENKUlvE0_clEvEUlffE_St5arrayIPcLm3EELi4E23TrivialOffsetCalculatorILi2EjESC_ILi1EjENS0_6memory15LoadWithoutCastENSF_16StoreWithoutCastEEEviT_T0_T2_T3_T4_T5_,@"STO_CUDA_ENTRY STV_DEFAULT"
_ZN2at6native27unrolled_elementwise_kernelIZZZNS0_49_GLOBAL__N__b919a28f_16_Normalization_cu_5c38458736batch_norm_elementwise_backward_evalERKNS_6TensorES5_S5_S5_ENKUlvE0_clEvENKUlvE0_clEvEUlffE_St5arrayIPcLm3EELi4E23TrivialOffsetCalculatorILi2EjESC_ILi1EjENS0_6memory15LoadWithoutCastENSF_16StoreWithoutCastEEEviT_T0_T2_T3_T4_T5_:
.text._ZN2at6native27unrolled_elementwise_kernelIZZZNS0_49_GLOBAL__N__b919a28f_16_Normalization_cu_5c38458736batch_norm_elementwise_backward_evalERKNS_6TensorES5_S5_S5_ENKUlvE0_clEvENKUlvE0_clEvEUlffE_St5arrayIPcLm3EELi4E23TrivialOffsetCalculatorILi2EjESC_ILi1EjENS0_6memory15LoadWithoutCastENSF_16StoreWithoutCastEEEviT_T0_T2_T3_T4_T5_:
[----:B------:R-:W-:Y:S01]  /*0000*/  LDC R1, c[0x0][0x37c] ;  /* 0x0000df00ff017b82 */ /* 0x000fe20000000800 */
[----:B------:R-:W0:Y:S07]  /*0010*/  S2R R0, SR_CTAID.X ;  /* 0x0000000000007919 */ /* 0x000e2e0000002500 */
[----:B------:R-:W0:Y:S01]  /*0020*/  LDC R3, c[0x0][0x380] ;  /* 0x0000e000ff037b82 */ /* 0x000e220000000800 */
[----:B------:R-:W1:Y:S01]  /*0030*/  LDCU.64 UR4, c[0x0][0x358] ;  /* 0x00006b00ff0477ac */ /* 0x000e620008000a00 */
[----:B------:R-:W-:Y:S01]  /*0040*/  HFMA2 R20, -RZ, RZ, 0, 0 ;  /* 0x00000000ff147431 */ /* 0x000fe200000001ff */
[----:B------:R-:W2:Y:S01]  /*0050*/  S2R R21, SR_TID.X ;  /* 0x0000000000157919 */ /* 0x000ea20000002100 */
[----:B------:R-:W-:-:S04]  /*0060*/  IMAD.MOV.U32 R22, RZ, RZ, RZ ;  /* 0x000000ffff167224 */ /* 0x000fc800078e00ff */
[----:B------:R-:W3:Y:S08]  /*0070*/  LDC.64 R16, c[0x0][0x390] ;  /* 0x0000e400ff107b82 */ /* 0x000ef00000000a00 */
[----:B------:R-:W4:Y:S08]  /*0080*/  LDC.64 R10, c[0x0][0x398] ;  /* 0x0000e600ff0a7b82 */ /* 0x000f300000000a00 */
[----:B------:R-:W5:Y:S01]  /*0090*/  LDC.64 R14, c[0x0][0x390] ;  /* 0x0000e400ff0e7b82 */ /* 0x000f620000000a00 */
[----:B0-----:R-:W-:-:S07]  /*00a0*/  IMAD R18, R0, -0x200, R3 ;  /* 0xfffffe0000127824 */ /* 0x001fce00078e0203 */
[----:B------:R-:W0:Y:S01]  /*00b0*/  LDC.64 R12, c[0x0][0x398] ;  /* 0x0000e600ff0c7b82 */ /* 0x000e220000000a00 */
[----:B--2---:R-:W-:Y:S02]  /*00c0*/  MOV R19, R21 ;  /* 0x0000001500137202 */ /* 0x004fe40000000f00 */
[----:B------:R-:W-:-:S05]  /*00d0*/  ISETP.GE.AND P1, PT, R21, R18, PT ;  /* 0x000000121500720c */ /* 0x000fca0003f26270 */
[----:B------:R-:W2:Y:S08]  /*00e0*/  LDC.64 R4, c[0x0][0x390] ;  /* 0x0000e400ff047b82 */ /* 0x000eb00000000a00 */
[----:B------:R-:W2:Y:S01]  /*00f0*/  LDC.64 R2, c[0x0][0x398] ;  /* 0x0000e600ff027b82 */ /* 0x000ea20000000a00 */
[----:B------:R-:W-:Y:S02]  /*0100*/  @!P1 IADD3 R21, PT, PT, R19, 0x80, RZ ;  /* 0x0000008013159810 */ /* 0x000fe40007ffe0ff */
[----:B------:R-:W-:-:S02]  /*0110*/  @!P1 LEA R25, R0, R19, 0x9 ;  /* 0x0000001300199211 */ /* 0x000fc400078e48ff */
[----:B------:R-:W-:-:S03]  /*0120*/  ISETP.GE.AND P2, PT, R21, R18, PT ;  /* 0x000000121500720c */ /* 0x000fc60003f46270 */
[----:B------:R-:W2:Y:S01]  /*0130*/  LDC.64 R6, c[0x0][0x390] ;  /* 0x0000e400ff067b82 */ /* 0x000ea20000000a00 */
[----:B-----5:R-:W-:-:S04]  /*0140*/  @!P1 IMAD.WIDE.U32 R14, R25, 0x4, R14 ;  /* 0x00000004190e9825 */ /* 0x020fc800078e000e */
[----:B0-----:R-:W-:Y:S01]  /*0150*/  @!P1 IMAD.WIDE.U32 R12, R25, 0x4, R12 ;  /* 0x00000004190c9825 */ /* 0x001fe200078e000c */
[----:B------:R-:W-:Y:S01]  /*0160*/  CS2R R24, SRZ ;  /* 0x0000000000187805 */ /* 0x000fe2000001ff00 */
[----:B-1----:R-:W5:Y:S01]  /*0170*/  @!P1 LDG.E R20, desc[UR4][R14.64] ;  /* 0x000000040e149981 */ /* 0x002f62000c1e1900 */
[----:B------:R-:W0:Y:S02]  /*0180*/  LDC.64 R8, c[0x0][0x398] ;  /* 0x0000e600ff087b82 */ /* 0x000e240000000a00 */
[----:B------:R-:W-:Y:S01]  /*0190*/  @!P2 IMAD R27, R0, 0x200, R21 ;  /* 0x00000200001ba824 */ /* 0x000fe200078e0215 */
[----:B------:R-:W-:Y:S01]  /*01a0*/  @!P2 IADD3 R21, PT, PT, R21, 0x80, RZ ;  /* 0x000000801515a810 */ /* 0x000fe20007ffe0ff */
[----:B------:R1:W5:Y:S02]  /*01b0*/  @!P1 LDG.E R25, desc[UR4][R12.64] ;  /* 0x000000040c199981 */ /* 0x000364000c1e1900 */
[----:B---3--:R-:W-:Y:S01]  /*01c0*/  @!P2 IMAD.WIDE.U32 R16, R27, 0x4, R16 ;  /* 0x000000041b10a825 */ /* 0x008fe200078e0010 */
[----:B------:R-:W-:-:S03]  /*01d0*/  ISETP.GE.AND P3, PT, R21, R18, PT ;  /* 0x000000121500720c */ /* 0x000fc60003f66270 */
[----:B----4-:R-:W-:Y:S01]  /*01e0*/  @!P2 IMAD.WIDE.U32 R10, R27, 0x4, R10 ;  /* 0x000000041b0aa825 */ /* 0x010fe200078e000a */
[----:B------:R-:W3:Y:S09]  /*01f0*/  @!P2 LDG.E R22, desc[UR4][R16.64] ;  /* 0x000000041016a981 */ /* 0x000ef2000c1e1900 */
[----:B------:R-:W-:Y:S01]  /*0200*/  @!P3 IMAD R23, R0, 0x200, R21 ;  /* 0x000002000017b824 */ /* 0x000fe200078e0215 */
[----:B------:R-:W-:-:S04]  /*0210*/  @!P3 IADD3 R21, PT, PT, R21, 0x80, RZ ;  /* 0x000000801515b810 */ /* 0x000fc80007ffe0ff */
[----:B------:R-:W-:Y:S01]  /*0220*/  ISETP.GE.AND P0, PT, R21, R18, PT ;  /* 0x000000121500720c */ /* 0x000fe20003f06270 */
[----:B--2---:R-:W-:-:S04]  /*0230*/  @!P3 IMAD.WIDE.U32 R4, R23, 0x4, R4 ;  /* 0x000000041704b825 */ /* 0x004fc800078e0004 */
[----:B------:R-:W-:-:S08]  /*0240*/  @!P3 IMAD.WIDE.U32 R2, R23, 0x4, R2 ;  /* 0x000000041702b825 */ /* 0x000fd000078e0002 */
[----:B------:R-:W-:Y:S01]  /*0250*/  @!P0 LEA R27, R0, R21, 0x9 ;  /* 0x00000015001b8211 */ /* 0x000fe200078e48ff */
[----:B------:R-:W-:Y:S01]  /*0260*/  IMAD.MOV.U32 R23, RZ, RZ, RZ ;  /* 0x000000ffff177224 */ /* 0x000fe200078e00ff */
[----:B------:R-:W-:Y:S01]  /*0270*/  MOV R21, RZ ;  /* 0x000000ff00157202 */ /* 0x000fe20000000f00 */
[----:B------:R-:W2:Y:S02]  /*0280*/  @!P3 LDG.E R24, desc[UR4][R2.64] ;  /* 0x000000040218b981 */ /* 0x000ea4000c1e1900 */
[C---:B------:R-:W-:Y:S02]  /*0290*/  @!P0 IMAD.WIDE.U32 R6, R27.reuse, 0x4, R6 ;  /* 0x000000041b068825 */ /* 0x040fe400078e0006 */
[----:B------:R-:W2:Y:S02]  /*02a0*/  @!P3 LDG.E R23, desc[UR4][R4.64] ;  /* 0x000000040417b981 */ /* 0x000ea4000c1e1900 */
[----:B0-----:R-:W-:Y:S02]  /*02b0*/  @!P0 IMAD.WIDE.U32 R8, R27, 0x4, R8 ;  /* 0x000000041b088825 */ /* 0x001fe400078e0008 */
[----:B------:R-:W3:Y:S04]  /*02c0*/  @!P2 LDG.E R21, desc[UR4][R10.64] ;  /* 0x000000040a15a981 */ /* 0x000ee8000c1e1900 */
[----:B------:R-:W4:Y:S04]  /*02d0*/  @!P0 LDG.E R6, desc[UR4][R6.64] ;  /* 0x0000000406068981 */ /* 0x000f28000c1e1900 */
[----:B------:R-:W4:Y:S01]  /*02e0*/  @!P0 LDG.E R9, desc[UR4][R8.64] ;  /* 0x0000000408098981 */ /* 0x000f22000c1e1900 */
[----:B------:R-:W-:Y:S01]  /*02f0*/  ISETP.GE.AND P1, PT, R19, R18, PT ;  /* 0x000000121300720c */ /* 0x000fe20003f26270 */
[----:B------:R-:W-:Y:S04]  /*0300*/  BSSY.RECONVERGENT B0, `(.L_x_7643) ;  /* 0x000001c000007945 */ /* 0x000fe80003800200 */
[----:B------:R-:W-:Y:S01]  /*0310*/  BSSY.RELIABLE B1, `(.L_x_7644) ;  /* 0x0000014000017945 */ /* 0x000fe20003800100 */
[----:B-1----:R-:W-:-:S02]  /*0320*/  HFMA2 R12, -RZ, RZ, 0, 0 ;  /* 0x00000000ff0c7431 */ /* 0x002fc400000001ff */
[----:B-----5:R-:W-:Y:S01]  /*0330*/  FMUL.FTZ R25, R25, R20 ;  /* 0x0000001419197220 */ /* 0x020fe20000410000 */
[----:B--2---:R-:W-:Y:S01]  /*0340*/  FMUL.FTZ R23, R24, R23 ;  /* 0x0000001718177220 */ /* 0x004fe20000410000 */
[----:B---3--:R-:W-:Y:S01]  /*0350*/  FMUL.FTZ R21, R21, R22 ;  /* 0x0000001615157220 */ /* 0x008fe20000410000 */
[----:B----4-:R-:W-:Y:S02]  /*0360*/  @!P0 FMUL.FTZ R12, R6, R9 ;  /* 0x00000009060c8220 */ /* 0x010fe40000410000 */
[----:B------:R-:W-:Y:S05]  /*0370*/  @P1 BRA `(.L_x_7645) ;  /* 0x0000000000341947 */ /* 0x000fea0003800000 */
[----:B------:R-:W0:Y:S01]  /*0380*/  LDC.64 R2, c[0x0][0x388] ;  /* 0x0000e200ff027b82 */ /* 0x000e220000000a00 */
[----:B------:R-:W-:Y:S01]  /*0390*/  LEA R5, R0, R19, 0x9 ;  /* 0x0000001300057211 */ /* 0x000fe200078e48ff */
[----:B------:R-:W-:-:S05]  /*03a0*/  VIADD R19, R19, 0x80 ;  /* 0x0000008013137836 */ /* 0x000fca0000000000 */
[----:B------:R-:W-:-:S13]  /*03b0*/  ISETP.GE.AND P0, PT, R19, R18, PT ;  /* 0x000000121300720c */ /* 0x000fda0003f06270 */
[----:B------:R-:W-:Y:S05]  /*03c0*/  @P0 BREAK.RELIABLE B1 ;  /* 0x0000000000010942 */ /* 0x000fea0003800100 */
[----:B0-----:R-:W-:-:S05]  /*03d0*/  IMAD.WIDE.U32 R2, R5, 0x4, R2 ;  /* 0x0000000405027825 */ /* 0x001fca00078e0002 */
[----:B------:R0:W-:Y:S01]  /*03e0*/  STG.E desc[UR4][R2.64], R25 ;  /* 0x0000001902007986 */ /* 0x0001e2000c101904 */
[----:B------:R-:W-:Y:S05]  /*03f0*/  @P0 BRA `(.L_x_7646) ;  /* 0x0000000000300947 */ /* 0x000fea0003800000 */
[----:B0-----:R-:W0:Y:S01]  /*0400*/  LDC.64 R2, c[0x0][0x388] ;  /* 0x0000e200ff027b82 */ /* 0x001e220000000a00 */
[----:B------:R-:W-:Y:S02]  /*0410*/  LEA R5, R0, R19, 0x9 ;  /* 0x0000001300057211 */ /* 0x000fe400078e48ff */
[----:B------:R-:W-:-:S03]  /*0420*/  IADD3 R19, PT, PT, R19, 0x80, RZ ;  /* 0x0000008013137810 */ /* 0x000fc60007ffe0ff */
[----:B0-----:R-:W-:-:S05]  /*0430*/  IMAD.WIDE.U32 R2, R5, 0x4, R2 ;  /* 0x0000000405027825 */ /* 0x001fca00078e0002 */
[----:B------:R0:W-:Y:S02]  /*0440*/  STG.E desc[UR4][R2.64], R21 ;  /* 0x0000001502007986 */ /* 0x0001e4000c101904 */
.L_x_7645:
[----:B------:R-:W-:Y:S05]  /*0450*/  BSYNC.RELIABLE B1 ;  /* 0x0000000000017941 */ /* 0x000fea0003800100 */
.L_x_7644:
[----:B------:R-:W-:-:S13]  /*0460*/  ISETP.GE.AND P0, PT, R19, R18, PT ;  /* 0x000000121300720c */ /* 0x000fda0003f06270 */
[----:B0-----:R-:W0:Y:S01]  /*0470*/  @!P0 LDC.64 R2, c[0x0][0x388] ;  /* 0x0000e200ff028b82 */ /* 0x001e220000000a00 */
[----:B------:R-:W-:Y:S01]  /*0480*/  @!P0 IMAD R5, R0, 0x200, R19 ;  /* 0x0000020000058824 */ /* 0x000fe200078e0213 */
[----:B------:R-:W-:-:S03]  /*0490*/  @!P0 IADD3 R19, PT, PT, R19, 0x80, RZ ;  /* 0x0000008013138810 */ /* 0x000fc60007ffe0ff */
[----:B0-----:R-:W-:-:S05]  /*04a0*/  @!P0 IMAD.WIDE.U32 R2, R5, 0x4, R2 ;  /* 0x0000000405028825 */ /* 0x001fca00078e0002 */
[----:B------:R1:W-:Y:S02]  /*04b0*/  @!P0 STG.E desc[UR4][R2.64], R23 ;  /* 0x0000001702008986 */ /* 0x0003e4000c101904 */
.L_x_7646:
[----:B------:R-:W-:Y:S05]  /*04c0*/  BSYNC.RECONVERGENT B0 ;  /* 0x0000000000007941 */ /* 0x000fea0003800200 */
.L_x_7643:
[----:B------:R-:W-:Y:S05]  /*04d0*/  WARPSYNC.ALL ;  /* 0x0000000000007948 */ /* 0x000fea0003800000 */
[----:B------:R-:W-:-:S13]  /*04e0*/  ISETP.GE.AND P0, PT, R19, R18, PT ;  /* 0x000000121300720c */ /* 0x000fda0003f06270 */
[----:B------:R-:W-:Y:S05]  /*04f0*/  @P0 EXIT ;  /* 0x000000000000094d */ /* 0x000fea0003800000 */
[----:B01----:R-:W0:Y:S01]  /*0500*/  LDC.64 R2, c[0x0][0x388] ;  /* 0x0000e200ff027b82 */ /* 0x003e220000000a00 */
[----:B------:R-:W-:-:S05]  /*0510*/  LEA R19, R0, R19, 0x9 ;  /* 0x0000001300137211 */ /* 0x000fca00078e48ff */
[----:B0-----:R-:W-:-:S05]  /*0520*/  IMAD.WIDE.U32 R2, R19, 0x4, R2 ;  /* 0x0000000413027825 */ /* 0x001fca00078e0002 */
[----:B------:R-:W-:Y:S01]  /*0530*/  STG.E desc[UR4][R2.64], R12 ;  /* 0x0000000c02007986 */ /* 0x000fe2000c101904 */
[----:B------:R-:W-:Y:S05]  /*0540*/  EXIT ;  /* 0x000000000000794d */ /* 0x000fea0003800000 */
.L_x_7647:
        /* <DEDUP_REMOVED lines=11> */
.L_x_27166:


//--------------------- .text._ZN2at6native29vectorized_elementwise_kernelILi2EZZZNS0_49_GLOBAL__N__b919a28f_16_Normalization_cu_5c38458736batch_norm_elementwise_backward_evalERKNS_6TensorES5_S5_S5_ENKUlvE0_clEvENKUlvE0_clEvEUlffE_St5arrayIPcLm3EEEEviT0_T1_ --------------------------
	.section	.text._ZN2at6native29vectorized_elementwise_kernelILi2EZZZNS0_49_GLOBAL__N__b919a28f_16_Normalization_cu_5c38458736batch_norm_elementwise_backward_evalERKNS_6TensorES5_S5_S5_ENKUlvE0_clEvENKUlvE0_clEvEUlffE_St5arrayIPcLm3EEEEviT0_T1_,"ax",@progbits
	.align	128
        .global         _ZN2at6native29vectorized_elementwise_kernelILi2EZZZNS0_49_GLOBAL__N__b919a28f_16_Normalization_cu_5c38458736batch_norm_elementwise_backward_evalERKNS_6TensorES5_S5_S5_ENKUlvE0_clEvENKUlvE0_clEvEUlffE_St5arrayIPcLm3EEEEviT0_T1_
        .type           _ZN2at6native29vectorized_elementwise_kernelILi2EZZZNS0_49_GLOBAL__N__b919a28f_16_Normalization_cu_5c38458736batch_norm_elementwise_backward_evalERKNS_6TensorES5_S5_S5_ENKUlvE0_clEvENKUlvE0_clEvEUlffE_St5arrayIPcLm3EEEEviT0_T1_,@function
        .size           _ZN2at6native29vectorized_elementwise_kernelILi2EZZZNS0_49_GLOBAL__N__b919a28f_16_Normalization_cu_5c38458736batch_norm_elementwise_backward_evalERKNS_6TensorES5_S5_S5_ENKUlvE0_clEvENKUlvE0_clEvEUlffE_St5arrayIPcLm3EEEEviT0_T1_,(.L_x_27167 - _ZN2at6native29vectorized_elementwise_kernelILi2EZZZNS0_49_GLOBAL__N__b919a28f_16_Normalization_cu_5c38458736batch_norm_elementwise_backward_evalERKNS_6TensorES5_S5_S5_ENKUlvE0_clEvENKUlvE0_clEvEUlffE_St5arrayIPcLm3EEEEviT0_T1_)
        .other          _ZN2at6native29vectorized_elementwise_kernelILi2EZZZNS0_49_GLOBAL__N__b919a28f_16_Normalization_cu_5c38458736batch_norm_elementwise_backward_evalERKNS_6TensorES5_S5_S5_ENKUlvE0_clEvENKUlvE0_clEvEUlffE_St5arrayIPcLm3EEEEviT0_T1_,@"STO_CUDA_ENTRY STV_DEFAULT"
_ZN2at6native29vectorized_elementwise_kernelILi2EZZZNS0_49_GLOBAL__N__b919a28f_16_Normalization_cu_5c38458736batch_norm_elementwise_backward_evalERKNS_6TensorES5_S5_S5_ENKUlvE0_clEvENKUlvE0_clEvEUlffE_St5arrayIPcLm3EEEEviT0_T1_:
.text._ZN2at6native29vectorized_elementwise_kernelILi2EZZZNS0_49_GLOBAL__N__b919a28f_16_Normalization_cu_5c38458736batch_norm_elementwise_backward_evalERKNS_6TensorES5_S5_S5_ENKUlvE0_clEvENKUlvE0_clEvEUlffE_St5arrayIPcLm3EEEEviT0_T1_:
        /* <DEDUP_REMOVED lines=10> */
[----:B------:R-:W-:-:S07]  /*00a0*/  IMAD.MOV.U32 R10, RZ, RZ, RZ ;  /* 0x000000ffff0a7224 */ /* 0x000fce00078e00ff */
[----:B------:R-:W2:Y:S08]  /*00b0*/  LDC.64 R24, c[0x0][0x398] ;  /* 0x0000e600ff187b82 */ /* 0x000eb00000000a00 */
[----:B------:R-:W3:Y:S08]  /*00c0*/  LDC.64 R22, c[0x0][0x390] ;  /* 0x0000e400ff167b82 */ /* 0x000ef00000000a00 */
[----:B------:R-:W4:Y:S01]  /*00d0*/  LDC.64 R14, c[0x0][0x398] ;  /* 0x0000e600ff0e7b82 */ /* 0x000f220000000a00 */
[----:B0-----:R-:W-:-:S07]  /*00e0*/  ISETP.GE.U32.AND P3, PT, R0, R5, PT ;  /* 0x000000050000720c */ /* 0x001fce0003f66070 */
[----:B------:R-:W0:Y:S01]  /*00f0*/  LDC.64 R12, c[0x0][0x390] ;  /* 0x0000e400ff0c7b82 */ /* 0x000e220000000a00 */
[----:B------:R-:W-:-:S07]  /*0100*/  MOV R2, R0 ;  /* 0x0000000000027202 */ /* 0x000fce0000000f00 */
[----:B------:R-:W5:Y:S01]  /*0110*/  LDC.64 R26, c[0x0][0x398] ;  /* 0x0000e600ff1a7b82 */ /* 0x000f620000000a00 */
[----:B------:R-:W-:Y:S02]  /*0120*/  @!P3 IADD3 R0, PT, PT, R2, 0x80, RZ ;  /* 0x000000800200b810 */ /* 0x000fe40007ffe0ff */
[----:B------:R-:W-:Y:S02]  /*0130*/  @!P3 IADD3 R7, PT, PT, R3, R2, RZ ;  /* 0x000000020307b210 */ /* 0x000fe40007ffe0ff */
[----:B------:R-:W-:-:S03]  /*0140*/  ISETP.GE.U32.AND P4, PT, R0, R5, PT ;  /* 0x000000050000720c */ /* 0x000fc60003f86070 */
[----:B------:R-:W5:Y:S01]  /*0150*/  LDC.64 R18, c[0x0][0x390] ;  /* 0x0000e400ff127b82 */ /* 0x000f620000000a00 */
[----:B-1----:R-:W-:-:S04]  /*0160*/  @!P3 IMAD.WIDE.U32 R16, R7, 0x4, R16 ;  /* 0x000000040710b825 */ /* 0x002fc800078e0010 */
[----:B--2---:R-:W-:Y:S01]  /*0170*/  @!P3 IMAD.WIDE.U32 R24, R7, 0x4, R24 ;  /* 0x000000040718b825 */ /* 0x004fe200078e0018 */
[----:B------:R1:W2:Y:S04]  /*0180*/  @!P3 LDG.E R10, desc[UR4][R16.64] ;  /* 0x00000004100ab981 */ /* 0x0002a8000c1e1900 */
[----:B------:R-:W-:Y:S01]  /*0190*/  @!P4 IADD3 R11, PT, PT, R3, R0, RZ ;  /* 0x00000000030bc210 */ /* 0x000fe20007ffe0ff */
[----:B------:R-:W-:Y:S01]  /*01a0*/  @!P4 VIADD R0, R0, 0x80 ;  /* 0x000000800000c836 */ /* 0x000fe20000000000 */
[----:B-1----:R-:W1:Y:S04]  /*01b0*/  LDC.64 R16, c[0x0][0x398] ;  /* 0x0000e600ff107b82 */ /* 0x002e680000000a00 */
[----:B------:R-:W-:-:S13]  /*01c0*/  ISETP.GE.U32.AND P2, PT, R0, R5, PT ;  /* 0x000000050000720c */ /* 0x000fda0003f46070 */
[----:B------:R-:W-:Y:S02]  /*01d0*/  @!P2 IADD3 R9, PT, PT, R3, R0, RZ ;  /* 0x000000000309a210 */ /* 0x000fe40007ffe0ff */
[----:B------:R-:W-:-:S04]  /*01e0*/  @!P2 IADD3 R0, PT, PT, R0, 0x80, RZ ;  /* 0x000000800000a810 */ /* 0x000fc80007ffe0ff */
[----:B------:R-:W-:-:S13]  /*01f0*/  ISETP.GE.U32.AND P1, PT, R0, R5, PT ;  /* 0x000000050000720c */ /* 0x000fda0003f26070 */
[----:B------:R-:W-:Y:S02]  /*0200*/  @!P1 IADD3 R7, PT, PT, R3, R0, RZ ;  /* 0x0000000003079210 */ /* 0x000fe40007ffe0ff */
[----:B------:R-:W-:-:S04]  /*0210*/  @!P1 IADD3 R0, PT, PT, R0, 0x80, RZ ;  /* 0x0000008000009810 */ /* 0x000fc80007ffe0ff */
[----:B------:R-:W-:Y:S02]  /*0220*/  ISETP.GE.U32.AND P0, PT, R0, R5, PT ;  /* 0x000000050000720c */ /* 0x000fe40003f06070 */
[----:B------:R-:W-:Y:S01]  /*0230*/  CS2R R20, SRZ ;  /* 0x0000000000147805 */ /* 0x000fe2000001ff00 */
[----:B------:R-:W-:Y:S02]  /*0240*/  HFMA2 R4, -RZ, RZ, 0, 0 ;  /* 0x00000000ff047431 */ /* 0x000fe400000001ff */
[----:B---3--:R-:W-:Y:S01]  /*0250*/  @!P4 IMAD.WIDE.U32 R22, R11, 0x4, R22 ;  /* 0x000000040b16c825 */ /* 0x008fe200078e0016 */
[----:B------:R-:W-:-:S03]  /*0260*/  MOV R6, RZ ;  /* 0x000000ff00067202 */ /* 0x000fc60000000f00 */
[----:B----4-:R-:W-:Y:S01]  /*0270*/  @!P4 IMAD.WIDE.U32 R14, R11, 0x4, R14 ;  /* 0x000000040b0ec825 */ /* 0x010fe200078e000e */
[----:B------:R3:W2:Y:S03]  /*0280*/  @!P3 LDG.E R21, desc[UR4][R24.64] ;  /* 0x000000041815b981 */ /* 0x0006a6000c1e1900 */
[----:B------:R-:W-:Y:S01]  /*0290*/  IMAD.MOV.U32 R11, RZ, RZ, RZ ;  /* 0x000000ffff0b7224 */ /* 0x000fe200078e00ff */
[----:B------:R4:W2:Y:S01]  /*02a0*/  @!P4 LDG.E R4, desc[UR4][R22.64] ;  /* 0x000000041604c981 */ /* 0x0008a2000c1e1900 */
[----:B------:R-:W-:Y:S01]  /*02b0*/  @!P0 IADD3 R29, PT, PT, R3, R0, RZ ;  /* 0x00000000031d8210 */ /* 0x000fe20007ffe0ff */
[----:B0-----:R-:W-:Y:S01]  /*02c0*/  @!P2 IMAD.WIDE.U32 R12, R9, 0x4, R12 ;  /* 0x00000004090ca825 */ /* 0x001fe200078e000c */
[----:B------:R-:W-:Y:S02]  /*02d0*/  @!P0 IADD3 R0, PT, PT, R0, 0x80, RZ ;  /* 0x0000008000008810 */ /* 0x000fe40007ffe0ff */
[----:B------:R0:W2:Y:S01]  /*02e0*/  @!P4 LDG.E R11, desc[UR4][R14.64] ;  /* 0x000000040e0bc981 */ /* 0x0000a2000c1e1900 */
[----:B---3--:R-:W3:Y:S01]  /*02f0*/  LDC.64 R24, c[0x0][0x390] ;  /* 0x0000e400ff187b82 */ /* 0x008ee20000000a00 */
[----:B------:R-:W-:-:S02]  /*0300*/  ISETP.GE.U32.AND P3, PT, R0, R5, PT ;  /* 0x000000050000720c */ /* 0x000fc40003f66070 */
[----:B------:R0:W2:Y:S01]  /*0310*/  @!P2 LDG.E R6, desc[UR4][R12.64] ;  /* 0x000000040c06a981 */ /* 0x0000a2000c1e1900 */
[----:B-----5:R-:W-:-:S04]  /*0320*/  @!P2 IMAD.WIDE.U32 R26, R9, 0x4, R26 ;  /* 0x00000004091aa825 */ /* 0x020fc800078e001a */
[----:B----4-:R-:W4:Y:S01]  /*0330*/  LDC.64 R22, c[0x0][0x398] ;  /* 0x0000e600ff167b82 */ /* 0x010f220000000a00 */
[----:B------:R-:W-:Y:S01]  /*0340*/  CS2R R8, SRZ ;  /* 0x0000000000087805 */ /* 0x000fe2000001ff00 */
[----:B------:R-:W-:-:S04]  /*0350*/  @!P1 IMAD.WIDE.U32 R18, R7, 0x4, R18 ;  /* 0x0000000407129825 */ /* 0x000fc800078e0012 */
[----:B-1----:R-:W-:Y:S01]  /*0360*/  @!P1 IMAD.WIDE.U32 R16, R7, 0x4, R16 ;  /* 0x0000000407109825 */ /* 0x002fe200078e0010 */
[----:B------:R1:W5:Y:S01]  /*0370*/  @!P2 LDG.E R9, desc[UR4][R26.64] ;  /* 0x000000041a09a981 */ /* 0x000362000c1e1900 */
[----:B0-----:R-:W0:Y:S08]  /*0380*/  LDC.64 R14, c[0x0][0x390] ;  /* 0x0000e400ff0e7b82 */ /* 0x001e300000000a00 */
[----:B------:R-:W0:Y:S01]  /*0390*/  LDC.64 R12, c[0x0][0x398] ;  /* 0x0000e600ff0c7b82 */ /* 0x000e220000000a00 */
[----:B------:R-:W-:Y:S01]  /*03a0*/  IMAD.MOV.U32 R7, RZ, RZ, RZ ;  /* 0x000000ffff077224 */ /* 0x000fe200078e00ff */
[----:B-1----:R-:W-:Y:S01]  /*03b0*/  @!P3 IADD3 R27, PT, PT, R3, R0, RZ ;  /* 0x00000000031bb210 */ /* 0x002fe20007ffe0ff */
[----:B------:R1:W5:Y:S01]  /*03c0*/  @!P1 LDG.E R8, desc[UR4][R18.64] ;  /* 0x0000000412089981 */ /* 0x000362000c1e1900 */
[----:B------:R-:W-:-:S03]  /*03d0*/  @!P3 IADD3 R0, PT, PT, R0, 0x80, RZ ;  /* 0x000000800000b810 */ /* 0x000fc60007ffe0ff */
[----:B------:R0:W5:Y:S01]  /*03e0*/  @!P1 LDG.E R7, desc[UR4][R16.64] ;  /* 0x0000000410079981 */ /* 0x000162000c1e1900 */
[----:B------:R-:W-:Y:S01]  /*03f0*/  ISETP.GE.U32.AND P1, PT, R0, R5, PT ;  /* 0x000000050000720c */ /* 0x000fe20003f26070 */
[----:B---3--:R-:W-:-:S04]  /*0400*/  @!P3 IMAD.WIDE.U32 R24, R27, 0x4, R24 ;  /* 0x000000041b18b825 */ /* 0x008fc800078e0018 */
[----:B----4-:R-:W-:Y:S01]  /*0410*/  @!P3 IMAD.WIDE.U32 R22, R27, 0x4, R22 ;  /* 0x000000041b16b825 */ /* 0x010fe200078e0016 */
[----:B------:R-:W-:Y:S01]  /*0420*/  CS2R R26, SRZ ;  /* 0x00000000001a7805 */ /* 0x000fe2000001ff00 */
[----:B-1----:R-:W1:Y:S02]  /*0430*/  LDC.64 R18, c[0x0][0x398] ;  /* 0x0000e600ff127b82 */ /* 0x002e640000000a00 */
[----:B0-----:R-:W-:-:S03]  /*0440*/  @!P0 IMAD.WIDE.U32 R14, R29, 0x4, R14 ;  /* 0x000000041d0e8825 */ /* 0x001fc600078e000e */
[----:B------:R-:W3:Y:S01]  /*0450*/  @!P3 LDG.E R26, desc[UR4][R24.64] ;  /* 0x00000004181ab981 */ /* 0x000ee2000c1e1900 */
[----:B------:R-:W-:Y:S02]  /*0460*/  @!P0 IMAD.WIDE.U32 R12, R29, 0x4, R12 ;  /* 0x000000041d0c8825 */ /* 0x000fe400078e000c */
[----:B------:R-:W0:Y:S01]  /*0470*/  LDC.64 R16, c[0x0][0x390] ;  /* 0x0000e400ff107b82 */ /* 0x000e220000000a00 */
[----:B------:R-:W-:Y:S01]  /*0480*/  @!P1 IADD3 R28, PT, PT, R3, R0, RZ ;  /* 0x00000000031c9210 */ /* 0x000fe20007ffe0ff */
[----:B------:R4:W3:Y:S01]  /*0490*/  @!P0 LDG.E R20, desc[UR4][R14.64] ;  /* 0x000000040e148981 */ /* 0x0008e2000c1e1900 */
[----:B------:R-:W-:-:S03]  /*04a0*/  @!P1 VIADD R0, R0, 0x80 ;  /* 0x0000008000009836 */ /* 0x000fc60000000000 */
[----:B------:R4:W3:Y:S02]  /*04b0*/  @!P0 LDG.E R27, desc[UR4][R12.64] ;  /* 0x000000040c1b8981 */ /* 0x0008e4000c1e1900 */
[----:B------:R-:W-:Y:S01]  /*04c0*/  ISETP.GE.U32.AND P0, PT, R0, R5, PT ;  /* 0x000000050000720c */ /* 0x000fe20003f06070 */
[----:B----4-:R-:W4:Y:S08]  /*04d0*/  LDC.64 R14, c[0x0][0x398] ;  /* 0x0000e600ff0e7b82 */ /* 0x010f300000000a00 */
[----:B------:R-:W4:Y:S01]  /*04e0*/  LDC.64 R12, c[0x0][0x390] ;  /* 0x0000e400ff0c7b82 */ /* 0x000f220000000a00 */
[----:B------:R-:W-:-:S03]  /*04f0*/  HFMA2 R29, -RZ, RZ, 0, 0 ;  /* 0x00000000ff1d7431 */ /* 0x000fc600000001ff */
[----:B------:R-:W-:-:S03]  /*0500*/  @!P0 IADD3 R0, PT, PT, R3, R0, RZ ;  /* 0x0000000003008210 */ /* 0x000fc60007ffe0ff */
[----:B------:R4:W3:Y:S02]  /*0510*/  @!P3 LDG.E R29, desc[UR4][R22.64] ;  /* 0x00000004161db981 */ /* 0x0008e4000c1e1900 */
[----:B0-----:R-:W-:-:S04]  /*0520*/  @!P0 IMAD.WIDE.U32 R16, R0, 0x4, R16 ;  /* 0x0000000400108825 */ /* 0x001fc800078e0010 */
[----:B-1----:R-:W-:Y:S01]  /*0530*/  @!P0 IMAD.WIDE.U32 R18, R0, 0x4, R18 ;  /* 0x0000000400128825 */ /* 0x002fe200078e0012 */
[----:B------:R-:W-:Y:S01]  /*0540*/  MOV R0, RZ ;  /* 0x000000ff00007202 */ /* 0x000fe20000000f00 */
[----:B------:R-:W3:Y:S02]  /*0550*/  @!P0 LDG.E R16, desc[UR4][R16.64] ;  /* 0x0000000410108981 */ /* 0x000ee4000c1e1900 */
[----:B----4-:R-:W-:-:S04]  /*0560*/  @!P1 IMAD.WIDE.U32 R14, R28, 0x4, R14 ;  /* 0x000000041c0e9825 */ /* 0x010fc800078e000e */
[----:B------:R-:W-:Y:S01]  /*0570*/  HFMA2 R23, -RZ, RZ, 0, 0 ;  /* 0x00000000ff177431 */ /* 0x000fe200000001ff */
[----:B------:R-:W4:Y:S05]  /*0580*/  @!P0 LDG.E R19, desc[UR4][R18.64] ;  /* 0x0000000412138981 */ /* 0x000f2a000c1e1900 */
[----:B------:R-:W4:Y:S01]  /*0590*/  @!P1 LDG.E R23, desc[UR4][R14.64] ;  /* 0x000000040e179981 */ /* 0x000f22000c1e1900 */
[----:B------:R-:W-:-:S05]  /*05a0*/  @!P1 IMAD.WIDE.U32 R12, R28, 0x4, R12 ;  /* 0x000000041c0c9825 */ /* 0x000fca00078e000c */
[----:B------:R-:W4:Y:S01]  /*05b0*/  @!P1 LDG.E R0, desc[UR4][R12.64] ;  /* 0x000000040c009981 */ /* 0x000f22000c1e1900 */
[----:B------:R-:W-:Y:S01]  /*05c0*/  ISETP.GE.U32.AND P1, PT, R2, R5, PT ;  /* 0x000000050200720c */ /* 0x000fe20003f26070 */
[----:B------:R-:W-:Y:S04]  /*05d0*/  BSSY.RECONVERGENT B0, `(.L_x_7649) ;  /* 0x000003c000007945 */ /* 0x000fe80003800200 */
[----:B------:R-:W-:Y:S01]  /*05e0*/  BSSY.RELIABLE B1, `(.L_x_7650) ;  /* 0x0000034000017945 */ /* 0x000fe20003800100 */
[----:B--2---:R-:W-:Y:S01]  /*05f0*/  FMUL.FTZ R10, R21, R10 ;  /* 0x0000000a150a7220 */ /* 0x004fe20000410000 */
[----:B------:R-:W-:Y:S01]  /*0600*/  FMUL.FTZ R11, R11, R4 ;  /* 0x000000040b0b7220 */ /* 0x000fe20000410000 */
[----:B------:R-:W-:Y:S01]  /*0610*/  MOV R4, RZ ;  /* 0x000000ff00047202 */ /* 0x000fe20000000f00 */
[----:B-----5:R-:W-:Y:S01]  /*0620*/  FMUL.FTZ R6, R9, R6 ;  /* 0x0000000609067220 */ /* 0x020fe20000410000 */
[----:B------:R-:W-:Y:S01]  /*0630*/  FMUL.FTZ R7, R7, R8 ;  /* 0x0000000807077220 */ /* 0x000fe20000410000 */
[----:B---3--:R-:W-:Y:S01]  /*0640*/  FMUL.FTZ R20, R27, R20 ;  /* 0x000000141b147220 */ /* 0x008fe20000410000 */
[----:B------:R-:W-:Y:S01]  /*0650*/  FMUL.FTZ R26, R29, R26 ;  /* 0x0000001a1d1a7220 */ /* 0x000fe20000410000 */
[----:B----4-:R-:W-:Y:S01]  /*0660*/  @!P0 FMUL.FTZ R4, R16, R19 ;  /* 0x0000001310048220 */ /* 0x010fe20000410000 */
[----:B------:R-:W-:Y:S01]  /*0670*/  FMUL.FTZ R0, R23, R0 ;  /* 0x0000000017007220 */ /* 0x000fe20000410000 */
[----:B------:R-:W-:Y:S06]  /*0680*/  @P1 BRA `(.L_x_7651) ;  /* 0x0000000000301947 */ /* 0x000fec0003800000 */
[----:B------:R-:W0:Y:S01]  /*0690*/  LDC.64 R8, c[0x0][0x388] ;  /* 0x0000e200ff087b82 */ /* 0x000e220000000a00 */
[----:B------:R-:W-:Y:S01]  /*06a0*/  IMAD.IADD R13, R3, 0x1, R2 ;  /* 0x00000001030d7824 */ /* 0x000fe200078e0202 */
[----:B------:R-:W-:-:S04]  /*06b0*/  IADD3 R2, PT, PT, R2, 0x80, RZ ;  /* 0x0000008002027810 */ /* 0x000fc80007ffe0ff */
[----:B------:R-:W-:Y:S01]  /*06c0*/  ISETP.GE.U32.AND P0, PT, R2, R5, PT ;  /* 0x000000050200720c */ /* 0x000fe20003f06070 */
[----:B0-----:R-:W-:-:S05]  /*06d0*/  IMAD.WIDE.U32 R8, R13, 0x4, R8 ;  /* 0x000000040d087825 */ /* 0x001fca00078e0008 */
[----:B------:R0:W-:Y:S07]  /*06e0*/  STG.E desc[UR4][R8.64], R10 ;  /* 0x0000000a08007986 */ /* 0x0001ee000c101904 */
[----:B------:R-:W-:Y:S05]  /*06f0*/  @P0 BRA `(.L_x_7652) ;  /* 0x0000000000300947 */ /* 0x000fea0003800000 */
[----:B0-----:R-:W0:Y:S01]  /*0700*/  LDC.64 R8, c[0x0][0x388] ;  /* 0x0000e200ff087b82 */ /* 0x001e220000000a00 */
[----:B------:R-:W-:Y:S02]  /*0710*/  IADD3 R13, PT, PT, R3, R2, RZ ;  /* 0x00000002030d7210 */ /* 0x000fe40007ffe0ff */
[----:B------:R-:W-:-:S03]  /*0720*/  IADD3 R2, PT, PT, R2, 0x80, RZ ;  /* 0x0000008002027810 */ /* 0x000fc60007ffe0ff */
[----:B0-----:R-:W-:-:S05]  /*0730*/  IMAD.WIDE.U32 R8, R13, 0x4, R8 ;  /* 0x000000040d087825 */ /* 0x001fca00078e0008 */
[----:B------:R0:W-:Y:S02]  /*0740*/  STG.E desc[UR4][R8.64], R11 ;  /* 0x0000000b08007986 */ /* 0x0001e4000c101904 */
.L_x_7651:
[----:B------:R-:W-:-:S13]  /*0750*/  ISETP.GE.U32.AND P0, PT, R2, R5, PT ;  /* 0x000000050200720c */ /* 0x000fda0003f06070 */
[----:B------:R-:W-:Y:S05]  /*0760*/  @P0 BRA `(.L_x_7653) ;  /* 0x0000000000300947 */ /* 0x000fea0003800000 */
[----:B0-----:R-:W0:Y:S01]  /*0770*/  LDC.64 R8, c[0x0][0x388] ;  /* 0x0000e200ff087b82 */ /* 0x001e220000000a00 */
[----:B------:R-:W-:Y:S01]  /*0780*/  IADD3 R11, PT, PT, R3, R2, RZ ;  /* 0x00000002030b7210 */ /* 0x000fe20007ffe0ff */
[----:B------:R-:W-:-:S04]  /*0790*/  VIADD R2, R2, 0x80 ;  /* 0x0000008002027836 */ /* 0x000fc80000000000 */
[----:B0-----:R-:W-:-:S05]  /*07a0*/  IMAD.WIDE.U32 R8, R11, 0x4, R8 ;  /* 0x000000040b087825 */ /* 0x001fca00078e0008 */
[----:B------:R1:W-:Y:S02]  /*07b0*/  STG.E desc[UR4][R8.64], R6 ;  /* 0x0000000608007986 */ /* 0x0003e4000c101904 */
.L_x_7652:
[----:B------:R-:W-:-:S13]  /*07c0*/  ISETP.GE.U32.AND P0, PT, R2, R5, PT ;  /* 0x000000050200720c */ /* 0x000fda0003f06070 */
[----:B------:R-:W-:Y:S05]  /*07d0*/  @P0 BRA `(.L_x_7654) ;  /* 0x0000000000300947 */ /* 0x000fea0003800000 */
[----:B01----:R-:W0:Y:S01]  /*07e0*/  LDC.64 R8, c[0x0][0x388] ;  /* 0x0000e200ff087b82 */ /* 0x003e220000000a00 */
[----:B------:R-:W-:Y:S02]  /*07f0*/  IADD3 R11, PT, PT, R3, R2, RZ ;  /* 0x00000002030b7210 */ /* 0x000fe40007ffe0ff */
[----:B------:R-:W-:-:S03]  /*0800*/  IADD3 R2, PT, PT, R2, 0x80, RZ ;  /* 0x0000008002027810 */ /* 0x000fc60007ffe0ff */
[----:B0-----:R-:W-:-:S05]  /*0810*/  IMAD.WIDE.U32 R8, R11, 0x4, R8 ;  /* 0x000000040b087825 */ /* 0x001fca00078e0008 */
[----:B------:R1:W-:Y:S02]  /*0820*/  STG.E desc[UR4][R8.64], R7 ;  /* 0x0000000708007986 */ /* 0x0003e4000c101904 */
.L_x_7653:
[----:B------:R-:W-:-:S13]  /*0830*/  ISETP.GE.U32.AND P0, PT, R2, R5, PT ;  /* 0x000000050200720c */ /* 0x000fda0003f06070 */
[----:B------:R-:W-:Y:S05]  /*0840*/  @P0 BRA `(.L_x_7655) ;  /* 0x0000000000340947 */ /* 0x000fea0003800000 */
[----:B-1----:R-:W1:Y:S01]  /*0850*/  LDC.64 R6, c[0x0][0x388] ;  /* 0x0000e200ff067b82 */ /* 0x002e620000000a00 */
[----:B0-----:R-:W-:Y:S02]  /*0860*/  IADD3 R9, PT, PT, R3, R2, RZ ;  /* 0x0000000203097210 */ /* 0x001fe40007ffe0ff */
[----:B------:R-:W-:-:S03]  /*0870*/  IADD3 R2, PT, PT, R2, 0x80, RZ ;  /* 0x0000008002027810 */ /* 0x000fc60007ffe0ff */
[----:B-1----:R-:W-:-:S05]  /*0880*/  IMAD.WIDE.U32 R6, R9, 0x4, R6 ;  /* 0x0000000409067825 */ /* 0x002fca00078e0006 */
[----:B------:R2:W-:Y:S02]  /*0890*/  STG.E desc[UR4][R6.64], R20 ;  /* 0x0000001406007986 */ /* 0x0005e4000c101904 */
.L_x_7654:
[----:B------:R-:W-:-:S13]  /*08a0*/  ISETP.GE.U32.AND P0, PT, R2, R5, PT ;  /* 0x000000050200720c */ /* 0x000fda0003f06070 */
[----:B------:R-:W-:Y:S05]  /*08b0*/  @P0 BREAK.RELIABLE B1 ;  /* 0x0000000000010942 */ /* 0x000fea0003800100 */
[----:B------:R-:W-:Y:S05]  /*08c0*/  @P0 BRA `(.L_x_7656) ;  /* 0x0000000000300947 */ /* 0x000fea0003800000 */
[----:B-12---:R-:W1:Y:S01]  /*08d0*/  LDC.64 R6, c[0x0][0x388] ;  /* 0x0000e200ff067b82 */ /* 0x006e620000000a00 */
[----:B0-----:R-:W-:Y:S01]  /*08e0*/  IMAD.IADD R9, R3, 0x1, R2 ;  /* 0x0000000103097824 */ /* 0x001fe200078e0202 */
[----:B------:R-:W-:-:S03]  /*08f0*/  IADD3 R2, PT, PT, R2, 0x80, RZ ;  /* 0x0000008002027810 */ /* 0x000fc60007ffe0ff */
[----:B-1----:R-:W-:-:S05]  /*0900*/  IMAD.WIDE.U32 R6, R9, 0x4, R6 ;  /* 0x0000000409067825 */ /* 0x002fca00078e0006 */
[----:B------:R2:W-:Y:S02]  /*0910*/  STG.E desc[UR4][R6.64], R26 ;  /* 0x0000001a06007986 */ /* 0x0005e4000c101904 */
.L_x_7655:
[----:B------:R-:W-:Y:S05]  /*0920*/  BSYNC.RELIABLE B1 ;  /* 0x0000000000017941 */ /* 0x000fea0003800100 */
.L_x_7650:
[----:B------:R-:W-:-:S13]  /*0930*/  ISETP.GE.U32.AND P0, PT, R2, R5, PT ;  /* 0x000000050200720c */ /* 0x000fda0003f06070 */
[----:B-12---:R-:W1:Y:S01]  /*0940*/  @!P0 LDC.64 R6, c[0x0][0x388] ;  /* 0x0000e200ff068b82 */ /* 0x006e620000000a00 */
[----:B0-----:R-:W-:Y:S02]  /*0950*/  @!P0 IADD3 R9, PT, PT, R3, R2, RZ ;  /* 0x0000000203098210 */ /* 0x001fe40007ffe0ff */
[----:B------:R-:W-:-:S03]  /*0960*/  @!P0 IADD3 R2, PT, PT, R2, 0x80, RZ ;  /* 0x0000008002028810 */ /* 0x000fc60007ffe0ff */
[----:B-1----:R-:W-:-:S05]  /*0970*/  @!P0 IMAD.WIDE.U32 R6, R9, 0x4, R6 ;  /* 0x0000000409068825 */ /* 0x002fca00078e0006 */
[----:B------:R3:W-:Y:S02]  /*0980*/  @!P0 STG.E desc[UR4][R6.64], R0 ;  /* 0x0000000006008986 */ /* 0x0007e4000c101904 */
.L_x_7656:
[----:B------:R-:W-:Y:S05]  /*0990*/  BSYNC.RECONVERGENT B0 ;  /* 0x0000000000007941 */ /* 0x000fea0003800200 */
.L_x_7649:
[----:B------:R-:W-:Y:S05]  /*09a0*/  WARPSYNC.ALL ;  /* 0x0000000000007948 */ /* 0x000fea0003800000 */
[----:B------:R-:W-:-:S13]  /*09b0*/  ISETP.GE.U32.AND P0, PT, R2, R5, PT ;  /* 0x000000050200720c */ /* 0x000fda0003f06070 */
[----:B------:R-:W-:Y:S05]  /*09c0*/  @P0 EXIT ;  /* 0x000000000000094d */ /* 0x000fea0003800000 */
[----:B-123--:R-:W1:Y:S01]  /*09d0*/  LDC.64 R6, c[0x0][0x388] ;  /* 0x0000e200ff067b82 */ /* 0x00ee620000000a00 */
[----:B------:R-:W-:-:S05]  /*09e0*/  IADD3 R3, PT, PT, R3, R2, RZ ;  /* 0x0000000203037210 */ /* 0x000fca0007ffe0ff */
[----:B-1----:R-:W-:-:S05]  /*09f0*/  IMAD.WIDE.U32 R2, R3, 0x4, R6 ;  /* 0x0000000403027825 */ /* 0x002fca00078e0006 */
[----:B------:R-:W-:Y:S01]  /*0a00*/  STG.E desc[UR4][R2.64], R4 ;  /* 0x0000000402007986 */ /* 0x000fe2000c101904 */
[----:B------:R-:W-:Y:S05]  /*0a10*/  EXIT ;  /* 0x000000000000794d */ /* 0x000fea0003800000 */
.L_x_7648:
        /* <DEDUP_REMOVED lines=9> */
[----:B------:R-:W-:-:S03]  /*0ab0*/  IMAD.WIDE.U32 R18, R0, 0x8, R6 ;  /* 0x0000000800127825 */ /* 0x000fc600078e0006 */
[----:B------:R-:W5:Y:S04]  /*0ac0*/  LDG.E.64 R4, desc[UR4][R16.64+0x800] ;  /* 0x0008000410047981 */ /* 0x000f68000c1e1b00 */
[----:B------:R-:W2:Y:S04]  /*0ad0*/  LDG.E.64 R24, desc[UR4][R18.64] ;  /* 0x0000000412187981 */ /* 0x000ea8000c1e1b00 */
[----:B------:R-:W4:Y:S04]  /*0ae0*/  LDG.E.64 R8, desc[UR4][R18.64+0x400] ;  /* 0x0004000412087981 */ /* 0x000f28000c1e1b00 */
[----:B------:R-:W5:Y:S04]  /*0af0*/  LDG.E.64 R6, desc[UR4][R18.64+0x800] ;  /* 0x0008000412067981 */ /* 0x000f68000c1e1b00 */
[----:B------:R-:W5:Y:S04]  /*0b00*/  LDG.E.64 R10, desc[UR4][R16.64+0xc00] ;  /* 0x000c0004100a7981 */ /* 0x000f68000c1e1b00 */
[----:B------:R-:W5:Y:S01]  /*0b10*/  LDG.E.64 R14, desc[UR4][R18.64+0xc00] ;  /* 0x000c0004120e7981 */ /* 0x000f62000c1e1b00 */
[----:B---3--:R-:W-:-:S04]  /*0b20*/  IMAD.WIDE.U32 R2, R3, 0x4, R20 ;  /* 0x0000000403027825 */ /* 0x008fc800078e0014 */
[----:B------:R-:W-:-:S04]  /*0b30*/  IMAD.WIDE.U32 R2, R0, 0x8, R2 ;  /* 0x0000000800027825 */ /* 0x000fc800078e0002 */
[----:B--2---:R-:W-:Y:S01]  /*0b40*/  FMUL.FTZ R22, R22, R24 ;  /* 0x0000001816167220 */ /* 0x004fe20000410000 */
[----:B------:R-:W-:Y:S01]  /*0b50*/  FMUL.FTZ R23, R23, R25 ;  /* 0x0000001917177220 */ /* 0x000fe20000410000 */
[----:B----4-:R-:W-:Y:S01]  /*0b60*/  FMUL.FTZ R8, R12, R8 ;  /* 0x000000080c087220 */ /* 0x010fe20000410000 */
[----:B------:R-:W-:Y:S01]  /*0b70*/  FMUL.FTZ R9, R13, R9 ;  /* 0x000000090d097220 */ /* 0x000fe20000410000 */
[----:B-----5:R-:W-:Y:S01]  /*0b80*/  FMUL.FTZ R4, R4, R6 ;  /* 0x0000000604047220 */ /* 0x020fe20000410000 */
[----:B------:R-:W-:Y:S01]  /*0b90*/  FMUL.FTZ R5, R5, R7 ;  /* 0x0000000705057220 */ /* 0x000fe20000410000 */
[----:B------:R-:W-:Y:S01]  /*0ba0*/  STG.E.64 desc[UR4][R2.64], R22 ;  /* 0x0000001602007986 */ /* 0x000fe2000c101b04 */
[----:B------:R-:W-:Y:S01]  /*0bb0*/  FMUL.FTZ R10, R10, R14 ;  /* 0x0000000e0a0a7220 */ /* 0x000fe20000410000 */
[----:B------:R-:W-:Y:S02]  /*0bc0*/  FMUL.FTZ R11, R11, R15 ;  /* 0x0000000f0b0b7220 */ /* 0x000fe40000410000 */
[----:B------:R-:W-:Y:S04]  /*0bd0*/  STG.E.64 desc[UR4][R2.64+0x400], R8 ;  /* 0x0004000802007986 */ /* 0x000fe8000c101b04 */
[----:B------:R-:W-:Y:S04]  /*0be0*/  STG.E.64 desc[UR4][R2.64+0x800], R4 ;  /* 0x0008000402007986 */ /* 0x000fe8000c101b04 */
[----:B------:R-:W-:Y:S01]  /*0bf0*/  STG.E.64 desc[UR4][R2.64+0xc00], R10 ;  /* 0x000c000a02007986 */ /* 0x000fe2000c101b04 */
[----:B------:R-:W-:Y:S05]  /*0c00*/  EXIT ;  /* 0x000000000000794d */ /* 0x000fea0003800000 */
.L_x_7657:
        /* <DEDUP_REMOVED lines=15> */
.L_x_27167:


//--------------------- .text._ZN2at6native29vectorized_elementwise_kernelILi4EZZZNS0_49_GLOBAL__N__b919a28f_16_Normalization_cu_5c38458736batch_norm_elementwise_backward_evalERKNS_6TensorES5_S5_S5_ENKUlvE0_clEvENKUlvE0_clEvEUlffE_St5arrayIPcLm3EEEEviT0_T1_ --------------------------
	.section	.text._ZN2at6native29vectorized_elementwise_kernelILi4EZZZNS0_49_GLOBAL__N__b919a28f_16_Normalization_cu_5c38458736batch_norm_elementwise_backward_evalERKNS_6TensorES5_S5_S5_ENKUlvE0_clEvENKUlvE0_clEvEUlffE_St5arrayIPcLm3EEEEviT0_T1_,"ax",@progbits
	.align	128
        .global         _ZN2at6native29vectorized_elementwise_kernelILi4EZZZNS0_49_GLOBAL__N__b919a28f_16_Normalization_cu_5c38458736batch_norm_elementwise_backward_evalERKNS_6TensorES5_S5_S5_ENKUlvE0_clEvENKUlvE0_clEvEUlffE_St5arrayIPcLm3EEEEviT0_T1_
        .type           _ZN2at6native29vectorized_elementwise_kernelILi4EZZZNS0_49_GLOBAL__N__b919a28f_16_Normalization_cu_5c38458736batch_norm_elementwise_backward_evalERKNS_6TensorES5_S5_S5_ENKUlvE0_clEvENKUlvE0_clEvEUlffE_St5arrayIPcLm3EEEEviT0_T1_,@function
        .size           _ZN2at6native29vectorized_elementwise_kernelILi4EZZZNS0_49_GLOBAL__N__b919a28f_16_Normalization_cu_5c38458736batch_norm_elementwise_backward_evalERKNS_6TensorES5_S5_S5_ENKUlvE0_clEvENKUlvE0_clEvEUlffE_St5arrayIPcLm3EEEEviT0_T1_,(.L_x_27168 - _ZN2at6native29vectorized_elementwise_kernelILi4EZZZNS0_49_GLOBAL__N__b919a28f_16_Normalization_cu_5c38458736batch_norm_elementwise_backward_evalERKNS_6TensorES5_S5_S5_ENKUlvE0_clEvENKUlvE0_clEvEUlffE_St5arrayIPcLm3EEEEviT0_T1_)
        .other          _ZN2at6native29vectorized_elementwise_kernelILi4EZZZNS0_49_GLOBAL__N__b919a28f_16_Normalization_cu_5c38458736batch_norm_elementwise_backward_evalERKNS_6TensorES5_S5_S5_ENKUlvE0_clEvENKUlvE0_clEvEUlffE_St5arrayIPcLm3EEEEviT0_T1_,@"STO_CUDA_ENTRY STV_DEFAULT"
_ZN2at6native29vectorized_elementwise_kernelILi4EZZZNS0_49_GLOBAL__N__b919a28f_16_Normalization_cu_5c38458736batch_norm_elementwise_backward_evalERKNS_6TensorES5_S5_S5_ENKUlvE0_clEvENKUlvE0_clEvEUlffE_St5arrayIPcLm3EEEEviT0_T1_:
.text._ZN2at6native29vectorized_elementwise_kernelILi4EZZZNS0_49_GLOBAL__N__b919a28f_16_Normalization_cu_5c38458736batch_norm_elementwise_backward_evalERKNS_6TensorES5_S5_S5_ENKUlvE0_clEvENKUlvE0_clEvEUlffE_St5arrayIPcLm3EEEEviT0_T1_:
        /* <DEDUP_REMOVED lines=117> */
.L_x_7661:
[----:B------:R-:W-:-:S13]  /*0750*/  ISETP.GE.U32.AND P0, PT, R2, R5, PT ;  /* 0x000000050200720c */ /* 0x000fda0003f06070 */
[----:B------:R-:W-:Y:S05]  /*0760*/  @P0 BRA `(.L_x_7663) ;  /* 0x0000000000300947 */ /* 0x000fea0003800000 */
[----:B0-----:R-:W0:Y:S01]  /*0770*/  LDC.64 R8, c[0x0][0x388] ;  /* 0x0000e200ff087b82 */ /* 0x001e220000000a00 */
[----:B------:R-:W-:Y:S01]  /*0780*/  IADD3 R11, PT, PT, R3, R2, RZ ;  /* 0x00000002030b7210 */ /* 0x000fe20007ffe0ff */
[----:B------:R-:W-:-:S04]  /*0790*/  VIADD R2, R2, 0x80 ;  /* 0x0000008002027836 */ /* 0x000fc80000000000 */
[----:B0-----:R-:W-:-:S05]  /*07a0*/  IMAD.WIDE.U32 R8, R11, 0x4, R8 ;  /* 0x000000040b087825 */ /* 0x001fca00078e0008 */
[----:B------:R1:W-:Y:S02]  /*07b0*/  STG.E desc[UR4][R8.64], R6 ;  /* 0x0000000608007986 */ /* 0x0003e4000c101904 */
.L_x_7662:
[----:B------:R-:W-:-:S13]  /*07c0*/  ISETP.GE.U32.AND P0, PT, R2, R5, PT ;  /* 0x000000050200720c */ /* 0x000fda0003f06070 */
[----:B------:R-:W-:Y:S05]  /*07d0*/  @P0 BRA `(.L_x_7664) ;  /* 0x0000000000300947 */ /* 0x000fea0003800000 */
[----:B01----:R-:W0:Y:S01]  /*07e0*/  LDC.64 R8, c[0x0][0x388] ;  /* 0x0000e200ff087b82 */ /* 0x003e220000000a00 */
[----:B------:R-:W-:Y:S02]  /*07f0*/  IADD3 R11, PT, PT, R3, R2, RZ ;  /* 0x00000002030b7210 */ /* 0x000fe40007ffe0ff */
[----:B------:R-:W-:-:S03]  /*0800*/  IADD3 R2, PT, PT, R2, 0x80, RZ ;  /* 0x0000008002027810 */ /* 0x000fc60007ffe0ff */
[----:B0-----:R-:W-:-:S05]  /*0810*/  IMAD.WIDE.U32 R8, R11, 0x4, R8 ;  /* 0x000000040b087825 */ /* 0x001fca00078e0008 */
[----:B------:R1:W-:Y:S02]  /*0820*/  STG.E desc[UR4][R8.64], R7 ;  /* 0x0000000708007986 */ /* 0x0003e4000c101904 */
.L_x_7663:
[----:B------:R-:W-:-:S13]  /*0830*/  ISETP.GE.U32.AND P0, PT, R2, R5, PT ;  /* 0x000000050200720c */ /* 0x000fda0003f06070 */
[----:B------:R-:W-:Y:S05]  /*0840*/  @P0 BRA `(.L_x_7665) ;  /* 0x0000000000340947 */ /* 0x000fea0003800000 */
[----:B-1----:R-:W1:Y:S01]  /*0850*/  LDC.64 R6, c[0x0][0x388] ;  /* 0x0000e200ff067b82 */ /* 0x002e620000000a00 */
[----:B0-----:R-:W-:Y:S02]  /*0860*/  IADD3 R9, PT, PT, R3, R2, RZ ;  /* 0x0000000203097210 */ /* 0x001fe40007ffe0ff */
[----:B------:R-:W-:-:S03]  /*0870*/  IADD3 R2, PT, PT, R2, 0x80, RZ ;  /* 0x0000008002027810 */ /* 0x000fc60007ffe0ff */
[----:B-1----:R-:W-:-:S05]  /*0880*/  IMAD.WIDE.U32 R6, R9, 0x4, R6 ;  /* 0x0000000409067825 */ /* 0x002fca00078e0006 */
[----:B------:R2:W-:Y:S02]  /*0890*/  STG.E desc[UR4][R6.64], R20 ;  /* 0x0000001406007986 */ /* 0x0005e4000c101904 */
.L_x_7664:
        /* <DEDUP_REMOVED lines=8> */
.L_x_7665:
[----:B------:R-:W-:Y:S05]  /*0920*/  BSYNC.RELIABLE B1 ;  /* 0x0000000000017941 */ /* 0x000fea0003800100 */
.L_x_7660:
[----:B------:R-:W-:-:S13]  /*0930*/  ISETP.GE.U32.AND P0, PT, R2, R5, PT ;  /* 0x000000050200720c */ /* 0x000fda0003f06070 */
[----:B-12---:R-:W1:Y:S01]  /*0940*/  @!P0 LDC.64 R6, c[0x0][0x388] ;  /* 0x0000e200ff068b82 */ /* 0x006e620000000a00 */
[----:B0-----:R-:W-:Y:S02]  /*0950*/  @!P0 IADD3 R9, PT, PT, R3, R2, RZ ;  /* 0x0000000203098210 */ /* 0x001fe40007ffe0ff */
[----:B------:R-:W-:-:S03]  /*0960*/  @!P0 IADD3 R2, PT, PT, R2, 0x80, RZ ;  /* 0x0000008002028810 */ /* 0x000fc60007ffe0ff */
[----:B-1----:R-:W-:-:S05]  /*0970*/  @!P0 IMAD.WIDE.U32 R6, R9, 0x4, R6 ;  /* 0x0000000409068825 */ /* 0x002fca00078e0006 */
[----:B------:R3:W-:Y:S02]  /*0980*/  @!P0 STG.E desc[UR4][R6.64], R0 ;  /* 0x0000000006008986 */ /* 0x0007e4000c101904 */
.L_x_7666:
[----:B------:R-:W-:Y:S05]  /*0990*/  BSYNC.RECONVERGENT B0 ;  /* 0x0000000000007941 */ /* 0x000fea0003800200 */
.L_x_7659:
        /* <DEDUP_REMOVED lines=8> */
.L_x_7658:
[----:B------:R-:W0:Y:S01]  /*0a20*/  S2R R0, SR_TID.X ;  /* 0x0000000000007919 */ /* 0x000e220000002100 */
[----:B------:R-:W1:Y:S08]  /*0a30*/  LDC.64 R4, c[0x0][0x390] ;  /* 0x0000e400ff047b82 */ /* 0x000e700000000a00 */
[----:B------:R-:W2:Y:S08]  /*0a40*/  LDC.64 R6, c[0x0][0x398] ;  /* 0x0000e600ff067b82 */ /* 0x000eb00000000a00 */
[----:B------:R-:W3:Y:S01]  /*0a50*/  LDC.64 R24, c[0x0][0x388] ;  /* 0x0000e200ff187b82 */ /* 0x000ee20000000a00 */
[----:B-1----:R-:W-:-:S04]  /*0a60*/  IMAD.WIDE.U32 R4, R3, 0x4, R4 ;  /* 0x0000000403047825 */ /* 0x002fc800078e0004 */
[----:B0-----:R-:W-:-:S04]  /*0a70*/  IMAD.WIDE.U32 R20, R0, 0x10, R4 ;  /* 0x0000001000147825 */ /* 0x001fc800078e0004 */
[----:B--2---:R-:W-:Y:S01]  /*0a80*/  IMAD.WIDE.U32 R6, R3, 0x4, R6 ;  /* 0x0000000403067825 */ /* 0x004fe200078e0006 */
[----:B------:R-:W2:Y:S04]  /*0a90*/  LDG.E.128 R12, desc[UR4][R20.64] ;  /* 0x00000004140c7981 */ /* 0x000ea8000c1e1d00 */
[----:B------:R-:W4:Y:S01]  /*0aa0*/  LDG.E.128 R8, desc[UR4][R20.64+0x800] ;  /* 0x0008000414087981 */ /* 0x000f22000c1e1d00 */
[----:B------:R-:W-:-:S05]  /*0ab0*/  IMAD.WIDE.U32 R22, R0, 0x10, R6 ;  /* 0x0000001000167825 */ /* 0x000fca00078e0006 */
[----:B------:R-:W2:Y:S04]  /*0ac0*/  LDG.E.128 R16, desc[UR4][R22.64] ;  /* 0x0000000416107981 */ /* 0x000ea8000c1e1d00 */
[----:B------:R-:W4:Y:S01]  /*0ad0*/  LDG.E.128 R4, desc[UR4][R22.64+0x800] ;  /* 0x0008000416047981 */ /* 0x000f22000c1e1d00 */
[----:B---3--:R-:W-:-:S04]  /*0ae0*/  IMAD.WIDE.U32 R2, R3, 0x4, R24 ;  /* 0x0000000403027825 */ /* 0x008fc800078e0018 */
[----:B------:R-:W-:-:S04]  /*0af0*/  IMAD.WIDE.U32 R2, R0, 0x10, R2 ;  /* 0x0000001000027825 */ /* 0x000fc800078e0002 */
[----:B--2---:R-:W-:Y:S01]  /*0b00*/  FMUL.FTZ R12, R12, R16 ;  /* 0x000000100c0c7220 */ /* 0x004fe20000410000 */
[----:B------:R-:W-:Y:S01]  /*0b10*/  FMUL.FTZ R13, R13, R17 ;  /* 0x000000110d0d7220 */ /* 0x000fe20000410000 */
[----:B------:R-:W-:Y:S01]  /*0b20*/  FMUL.FTZ R14, R14, R18 ;  /* 0x000000120e0e7220 */ /* 0x000fe20000410000 */
[----:B------:R-:W-:Y:S01]  /*0b30*/  FMUL.FTZ R15, R15, R19 ;  /* 0x000000130f0f7220 */ /* 0x000fe20000410000 */
[----:B----4-:R-:W-:Y:S01]  /*0b40*/  FMUL.FTZ R4, R8, R4 ;  /* 0x0000000408047220 */ /* 0x010fe20000410000 */
[----:B------:R-:W-:Y:S01]  /*0b50*/  FMUL.FTZ R5, R9, R5 ;  /* 0x0000000509057220 */ /* 0x000fe20000410000 */
[----:B------:R-:W-:Y:S01]  /*0b60*/  FMUL.FTZ R6, R10, R6 ;  /* 0x000000060a067220 */ /* 0x000fe20000410000 */
[----:B------:R-:W-:Y:S01]  /*0b70*/  FMUL.FTZ R7, R11, R7 ;  /* 0x000000070b077220 */ /* 0x000fe20000410000 */
[----:B------:R-:W-:Y:S04]  /*0b80*/  STG.E.128 desc[UR4][R2.64], R12 ;  /* 0x0000000c02007986 */ /* 0x000fe8000c101d04 */
[----:B------:R-:W-:Y:S01]  /*0b90*/  STG.E.128 desc[UR4][R2.64+0x800], R4 ;  /* 0x0008000402007986 */ /* 0x000fe2000c101d04 */
[----:B------:R-:W-:Y:S05]  /*0ba0*/  EXIT ;  /* 0x000000000000794d */ /* 0x000fea0003800000 */
.L_x_7667:
        /* <DEDUP_REMOVED lines=13> */
.L_x_27168:


//--------------------- .text._ZN2at6native29vectorized_elementwise_kernelILi8EZZZNS0_49_GLOBAL__N__b919a28f_16_Normalization_cu_5c38458736batch_norm_elementwise_backward_evalERKNS_6TensorES5_S5_S5_ENKUlvE0_clEvENKUlvE0_clEvEUlffE_St5arrayIPcLm3EEEEviT0_T1_ --------------------------
	.section	.text._ZN2at6native29vectorized_elementwise_kernelILi8EZZZNS0_49_GLOBAL__N__b919a28f_16_Normalization_cu_5c38458736batch_norm_elementwise_backward_evalERKNS_6TensorES5_S5_S5_ENKUlvE0_clEvENKUlvE0_clEvEUlffE_St5arrayIPcLm3EEEEviT0_T1_,"ax",@progbits
	.align	128
        .global         _ZN2at6native29vectorized_elementwise_kernelILi8EZZZNS0_49_GLOBAL__N__b919a28f_16_Normalization_cu_5c38458736batch_norm_elementwise_backward_evalERKNS_6TensorES5_S5_S5_ENKUlvE0_clEvENKUlvE0_clEvEUlffE_St5arrayIPcLm3EEEEviT0_T1_
        .type           _ZN2at6native29vectorized_elementwise_kernelILi8EZZZNS0_49_GLOBAL__N__b919a28f_16_Normalization_cu_5c38458736batch_norm_elementwise_backward_evalERKNS_6TensorES5_S5_S5_ENKUlvE0_clEvENKUlvE0_clEvEUlffE_St5arrayIPcLm3EEEEviT0_T1_,@function
        .size           _ZN2at6native29vectorized_elementwise_kernelILi8EZZZNS0_49_GLOBAL__N__b919a28f_16_Normalization_cu_5c38458736batch_norm_elementwise_backward_evalERKNS_6TensorES5_S5_S5_ENKUlvE0_clEvENKUlvE0_clEvEUlffE_St5arrayIPcLm3EEEEviT0_T1_,(.L_x_27169 - _ZN2at6native29vectorized_elementwise_kernelILi8EZZZNS0_49_GLOBAL__N__b919a28f_16_Normalization_cu_5c38458736batch_norm_elementwise_backward_evalERKNS_6TensorES5_S5_S5_ENKUlvE0_clEvENKUlvE0_clEvEUlffE_St5arrayIPcLm3EEEEviT0_T1_)
        .other          _ZN2at6native29vectorized_elementwise_kernelILi8EZZZNS0_49_GLOBAL__N__b919a28f_16_Normalization_cu_5c38458736batch_norm_elementwise_backward_evalERKNS_6TensorES5_S5_S5_ENKUlvE0_clEvENKUlvE0_clEvEUlffE_St5arrayIPcLm3EEEEviT0_T1_,@"STO_CUDA_ENTRY STV_DEFAULT"
_ZN2at6native29vectorized_elementwise_kernelILi8EZZZNS0_49_GLOBAL__N__b919a28f_16_Normalization_cu_5c38458736batch_norm_elementwise_backward_evalERKNS_6TensorES5_S5_S5_ENKUlvE0_clEvENKUlvE0_clEvEUlffE_St5arrayIPcLm3EEEEviT0_T1_:
.text._ZN2at6native29vectorized_elementwise_kernelILi8EZZZNS0_49_GLOBAL__N__b919a28f_16_Normalization_cu_5c38458736batch_norm_elementwise_backward_evalERKNS_6TensorES5_S5_S5_ENKUlvE0_clEvENKUlvE0_clEvEUlffE_St5arrayIPcLm3EEEEviT0_T1_:
[----:B------:R-:W-:Y:S01]  /*0000*/  LDC R1, c[0x0][0x37c] ;  /* 0x0000df00ff017b82 */ /* 0x000fe20000000800 */
[----:B------:R-:W-:Y:S05]  /*0010*/  EXIT ;  /* 0x000000000000794d */ /* 0x000fea0003800000 */
.L_x_7668:
        /* <DEDUP_REMOVED lines=14> */
.L_x_27169:


//--------------------- .text._ZN2at6native18elementwise_kernelILi128ELi4EZNS0_15gpu_kernel_implIZZZNS0_49_GLOBAL__N__b919a28f_16_Normalization_cu_5c38458736batch_norm_elementwise_backward_evalERKNS_6TensorES6_S6_S6_ENKUlvE0_clEvENKUlvE_clEvEUlddE_EEvRNS_18TensorIteratorBaseERKT_EUliE_EEviT1_ --------------------------
	.section	.text._ZN2at6native18elementwise_kernelILi128ELi4EZNS0_15gpu_kernel_implIZZZNS0_49_GLOBAL__N__b919a28f_16_Normalization_cu_5c38458736batch_norm_elementwise_backward_evalERKNS_6TensorES6_S6_S6_ENKUlvE0_clEvENKUlvE_clEvEUlddE_EEvRNS_18TensorIteratorBaseERKT_EUliE_EEviT1_,"ax",@progbits
	.align	128
        .global         _ZN2at6native18elementwise_kernelILi128ELi4EZNS0_15gpu_kernel_implIZZZNS0_49_GLOBAL__N__b919a28f_16_Normalization_cu_5c38458736batch_norm_elementwise_backward_evalERKNS_6TensorES6_S6_S6_ENKUlvE0_clEvENKUlvE_clEvEUlddE_EEvRNS_18TensorIteratorBaseERKT_EUliE_EEviT1_
        .type           _ZN2at6native18elementwise_kernelILi128ELi4EZNS0_15gpu_kernel_implIZZZNS0_49_GLOBAL__N__b919a28f_16_Normalization_cu_5c38458736batch_norm_elementwise_backward_evalERKNS_6TensorES6_S6_S6_ENKUlvE0_clEvENKUlvE_clEvEUlddE_EEvRNS_18TensorIteratorBaseERKT_EUliE_EEviT1_,@function
        .size           _ZN2at6native18elementwise_kernelILi128ELi4EZNS0_15gpu_kernel_implIZZZNS0_49_GLOBAL__N__b919a28f_16_Normalization_cu_5c38458736batch_norm_elementwise_backward_evalERKNS_6TensorES6_S6_S6_ENKUlvE0_clEvENKUlvE_clEvEUlddE_EEvRNS_18TensorIteratorBaseERKT_EUliE_EEviT1_,(.L_x_27170 - _ZN2at6native18elementwise_kernelILi128ELi4EZNS0_15gpu_kernel_implIZZZNS0_49_GLOBAL__N__b919a28f_16_Normalization_cu_5c38458736batch_norm_elementwise_backward_evalERKNS_6TensorES6_S6_S6_ENKUlvE0_clEvENKUlvE_clEvEUlddE_EEvRNS_18TensorIteratorBaseERKT_EUliE_EEviT1_)
        .other          _ZN2at6native18elementwise_kernelILi128ELi4EZNS0_15gpu_kernel_implIZZZNS0_49_GLOBAL__N__b919a28f_16_Normalization_cu_5c38458736batch_norm_elementwise_backward_evalERKNS_6TensorES6_S6_S6_ENKUlvE0_clEvENKUlvE_clEvEUlddE_EEvRNS_18TensorIteratorBaseERKT_EUliE_EEviT1_,@"STO_CUDA_ENTRY STV_DEFAULT"
_ZN2at6native18elementwise_kernelILi128ELi4EZNS0_15gpu_kernel_implIZZZNS0_49_GLOBAL__N__b919a28f_16_Normalization_cu_5c38458736batch_norm_elementwise_backward_evalERKNS_6TensorES6_S6_S6_ENKUlvE0_clEvENKUlvE_clEvEUlddE_EEvRNS_18TensorIteratorBaseERKT_EUliE_EEviT1_:
.text._ZN2at6native18elementwise_kernelILi128ELi4EZNS0_15gpu_kernel_implIZZZNS0_49_GLOBAL__N__b919a28f_16_Normalization_cu_5c38458736batch_norm_elementwise_backward_evalERKNS_6TensorES6_S6_S6_ENKUlvE0_clEvENKUlvE_clEvEUlddE_EEvRNS_18TensorIteratorBaseERKT_EUliE_EEviT1_:
        /* <DEDUP_REMOVED lines=371> */
.L_x_7671:
        /* <DEDUP_REMOVED lines=16> */
[----:B--2---:R4:W0:Y:S02]  /*1830*/  I2F.F64.S16 R16, R2 ;  /* 0x0000000200107312 */ /* 0x0048240000101c00 */
[----:B0---4-:R-:W-:Y:S05]  /*1840*/  BRA `(.L_x_7678) ;  /* 0x0000000c006c7947 */ /* 0x011fea0003800000 */
.L_x_7676:
[----:B------:R-:W2:Y:S02]  /*1850*/  LDG.E.U8 R2, desc[UR36][R2.64] ;  /* 0x0000002402027981 */ /* 0x000ea4000c1e1100 */
[----:B--2---:R4:W0:Y:S02]  /*1860*/  I2F.F64.U16 R16, R2 ;  /* 0x0000000200107312 */ /* 0x0048240000101800 */
[----:B0---4-:R-:W-:Y:S05]  /*1870*/  BRA `(.L_x_7678) ;  /* 0x0000000c00607947 */ /* 0x011fea0003800000 */
.L_x_7675:
[----:B------:R-:W-:-:S09]  /*1880*/  UISETP.NE.AND UP0, UPT, UR4, 0x2, UPT ;  /* 0x000000020400788c */ /* 0x000fd2000bf05270 */
[----:B------:R-:W-:Y:S05]  /*1890*/  BRA.U !UP0, `(.L_x_7679) ;  /* 0x0000000108287547 */ /* 0x000fea000b800000 */
[----:B------:R-:W-:-:S09]  /*18a0*/  UISETP.NE.AND UP0, UPT, UR4, 0x3, UPT ;  /* 0x000000030400788c */ /* 0x000fd2000bf05270 */
[----:B------:R-:W-:Y:S05]  /*18b0*/  BRA.U !UP0, `(.L_x_7680) ;  /* 0x0000000108147547 */ /* 0x000fea000b800000 */
[----:B------:R-:W-:-:S09]  /*18c0*/  UISETP.NE.AND UP0, UPT, UR4, 0x4, UPT ;  /* 0x000000040400788c */ /* 0x000fd2000bf05270 */
[----:B------:R-:W-:Y:S05]  /*18d0*/  BRA.U UP0, `(.L_x_7677) ;  /* 0x0000000900bc7547 */ /* 0x000fea000b800000 */
[----:B------:R-:W2:Y:S02]  /*18e0*/  LDG.E.64 R16, desc[UR36][R2.64] ;  /* 0x0000002402107981 */ /* 0x000ea4000c1e1b00 */
[----:B--2---:R-:W4:Y:S02]  /*18f0*/  I2F.F64.S64 R16, R16 ;  /* 0x0000001000107312 */ /* 0x004f240000301c00 */
[----:B----4-:R-:W-:Y:S05]  /*1900*/  BRA `(.L_x_7678) ;  /* 0x0000000c003c7947 */ /* 0x010fea0003800000 */
.L_x_7680:
[----:B------:R-:W2:Y:S02]  /*1910*/  LDG.E R2, desc[UR36][R2.64] ;  /* 0x0000002402027981 */ /* 0x000ea4000c1e1900 */
[----:B--2---:R4:W0:Y:S02]  /*1920*/  I2F.F64 R16, R2 ;  /* 0x0000000200107312 */ /* 0x0048240000201c00 */
[----:B0---4-:R-:W-:Y:S05]  /*1930*/  BRA `(.L_x_7678) ;  /* 0x0000000c00307947 */ /* 0x011fea0003800000 */
.L_x_7679:
[----:B------:R-:W2:Y:S02]  /*1940*/  LDG.E.U16 R2, desc[UR36][R2.64] ;  /* 0x0000002402027981 */ /* 0x000ea4000c1e1500 */
[----:B--2---:R4:W0:Y:S02]  /*1950*/  I2F.F64.S16 R16, R2 ;  /* 0x0000000200107312 */ /* 0x0048240000101c00 */
[----:B0---4-:R-:W-:Y:S05]  /*1960*/  BRA `(.L_x_7678) ;  /* 0x0000000c00247947 */ /* 0x011fea0003800000 */
.L_x_7674:
        /* <DEDUP_REMOVED lines=10> */
.L_x_7682:
[----:B------:R-:W2:Y:S02]  /*1a10*/  LDG.E.U16 R0, desc[UR36][R2.64] ;  /* 0x0000002402007981 */ /* 0x000ea4000c1e1500 */
[----:B--2---:R-:W-:-:S05]  /*1a20*/  HADD2.F32 R0, -RZ, R0.H0_H0 ;  /* 0x20000000ff007230 */ /* 0x004fca0000004100 */
[----:B------:R-:W-:-:S04]  /*1a30*/  FMUL.FTZ R0, R0, 1 ;  /* 0x3f80000000007820 */ /* 0x000fc80000410000 */
[----:B------:R3:W4:Y:S02]  /*1a40*/  F2F.F64.F32 R16, R0 ;  /* 0x0000000000107310 */ /* 0x0007240000201800 */
[----:B---34-:R-:W-:Y:S05]  /*1a50*/  BRA `(.L_x_7678) ;  /* 0x0000000800e87947 */ /* 0x018fea0003800000 */
.L_x_7681:
        /* <DEDUP_REMOVED lines=8> */
[----:B------:R-:W4:Y:S02]  /*1ae0*/  F2F.F64.F32 R16, R16 ;  /* 0x0000001000107310 */ /* 0x000f240000201800 */
[----:B----4-:R-:W-:Y:S05]  /*1af0*/  BRA `(.L_x_7678) ;  /* 0x0000000800c07947 */ /* 0x010fea0003800000 */
.L_x_7684:
[----:B------:R-:W2:Y:S02]  /*1b00*/  LDG.E.U16 R2, desc[UR36][R2.64] ;  /* 0x0000002402027981 */ /* 0x000ea4000c1e1500 */
[----:B--2---:R-:W-:-:S05]  /*1b10*/  HADD2.F32 R0, -RZ, R2.H0_H0 ;  /* 0x20000002ff007230 */ /* 0x004fca0000004100 */
[----:B------:R-:W-:-:S04]  /*1b20*/  FMUL.FTZ R0, R0, 1 ;  /* 0x3f80000000007820 */ /* 0x000fc80000410000 */
[----:B------:R4:W0:Y:S02]  /*1b30*/  F2F.F64.F32 R16, R0 ;  /* 0x0000000000107310 */ /* 0x0008240000201800 */
[----:B0---4-:R-:W-:Y:S05]  /*1b40*/  BRA `(.L_x_7678) ;  /* 0x0000000800ac7947 */ /* 0x011fea0003800000 */
.L_x_7683:
[----:B------:R3:W5:Y:S01]  /*1b50*/  LDG.E.64 R16, desc[UR36][R2.64] ;  /* 0x0000002402107981 */ /* 0x000762000c1e1b00 */
[----:B------:R-:W-:Y:S05]  /*1b60*/  BRA `(.L_x_7678) ;  /* 0x0000000800a47947 */ /* 0x000fea0003800000 */
.L_x_7673:
        /* <DEDUP_REMOVED lines=13> */
.L_x_7687:
[----:B------:R2:W5:Y:S01]  /*1c40*/  LDG.E.64 R16, desc[UR36][R2.64] ;  /* 0x0000002402107981 */ /* 0x000562000c1e1b00 */
[----:B------:R-:W-:Y:S05]  /*1c50*/  BRA `(.L_x_7678) ;  /* 0x0000000800687947 */ /* 0x000fea0003800000 */
.L_x_7686:
        /* <DEDUP_REMOVED lines=27> */
.L_x_7689:
        /* <DEDUP_REMOVED lines=14> */
.L_x_7688:
[----:B------:R-:W2:Y:S02]  /*1ef0*/  LDG.E.U16 R0, desc[UR36][R2.64] ;  /* 0x0000002402007981 */ /* 0x000ea4000c1e1500 */
[----:B--2---:R-:W-:-:S04]  /*1f00*/  IMAD.U32 R0, R0, 0x10000, RZ ;  /* 0x0001000000007824 */ /* 0x004fc800078e00ff */
[----:B------:R-:W-:-:S04]  /*1f10*/  FMUL.FTZ R0, R0, 1 ;  /* 0x3f80000000007820 */ /* 0x000fc80000410000 */
[----:B------:R2:W3:Y:S02]  /*1f20*/  F2F.F64.F32 R16, R0 ;  /* 0x0000000000107310 */ /* 0x0004e40000201800 */
[----:B--23--:R-:W-:Y:S05]  /*1f30*/  BRA `(.L_x_7678) ;  /* 0x0000000400b07947 */ /* 0x00cfea0003800000 */
.L_x_7685:
        /* <DEDUP_REMOVED lines=9> */
[----:B--2---:R2:W3:Y:S02]  /*1fd0*/  I2F.F64.U16 R16, R2 ;  /* 0x0000000200107312 */ /* 0x0044e40000101800 */
[----:B--23--:R-:W-:Y:S05]  /*1fe0*/  BRA `(.L_x_7678) ;  /* 0x0000000400847947 */ /* 0x00cfea0003800000 */
.L_x_7692:
        /* <DEDUP_REMOVED lines=21> */
.L_x_7694:
[----:B------:R-:W-:Y:S05]  /*2140*/  BSYNC.RECONVERGENT B0 ;  /* 0x0000000000007941 */ /* 0x000fea0003800200 */
.L_x_7693:
[----:B------:R-:W-:Y:S01]  /*2150*/  IMAD.SHL.U32 R0, R0, 0x100000, RZ ;  /* 0x0010000000007824 */ /* 0x000fe200078e00ff */
[----:B------:R-:W-:-:S04]  /*2160*/  LEA R2, R2, 0x3b800000, 0x17 ;  /* 0x3b80000002027811 */ /* 0x000fc800078eb8ff */
[----:B------:R-:W-:-:S05]  /*2170*/  LOP3.LUT R0, R2, R0, R7, 0xfe, !PT ;  /* 0x0000000002007212 */ /* 0x000fca00078efe07 */
[----:B------:R-:W-:-:S04]  /*2180*/  FMUL.FTZ R0, R0, 1 ;  /* 0x3f80000000007820 */ /* 0x000fc80000410000 */
[----:B------:R2:W3:Y:S02]  /*2190*/  F2F.F64.F32 R16, R0 ;  /* 0x0000000000107310 */ /* 0x0004e40000201800 */
[----:B--23--:R-:W-:Y:S05]  /*21a0*/  BRA `(.L_x_7678) ;  /* 0x0000000400147947 */ /* 0x00cfea0003800000 */
.L_x_7691:
        /* <DEDUP_REMOVED lines=21> */
.L_x_7696:
[----:B------:R-:W-:Y:S05]  /*2300*/  BSYNC.RECONVERGENT B0 ;  /* 0x0000000000007941 */ /* 0x000fea0003800200 */
.L_x_7695:
[----:B------:R-:W-:Y:S02]  /*2310*/  SHF.L.U32 R0, R0, 0x15, RZ ;  /* 0x0000001500007819 */ /* 0x000fe400000006ff */
[----:B------:R-:W-:-:S04]  /*2320*/  LEA R2, R2, 0x37800000, 0x17 ;  /* 0x3780000002027811 */ /* 0x000fc800078eb8ff */
[----:B------:R-:W-:-:S05]  /*2330*/  LOP3.LUT R0, R2, R0, R7, 0xfe, !PT ;  /* 0x0000000002007212 */ /* 0x000fca00078efe07 */
[----:B------:R-:W-:-:S04]  /*2340*/  FMUL.FTZ R0, R0, 1 ;  /* 0x3f80000000007820 */ /* 0x000fc80000410000 */
[----:B------:R2:W3:Y:S02]  /*2350*/  F2F.F64.F32 R16, R0 ;  /* 0x0000000000107310 */ /* 0x0004e40000201800 */
[----:B--23--:R-:W-:Y:S05]  /*2360*/  BRA `(.L_x_7678) ;  /* 0x0000000000a47947 */ /* 0x00cfea0003800000 */
.L_x_7690:
[----:B------:R-:W-:-:S09]  /*2370*/  UISETP.NE.AND UP0, UPT, UR4, 0x1c, UPT ;  /* 0x0000001c0400788c */ /* 0x000fd2000bf05270 */
[----:B------:R-:W-:Y:S05]  /*2380*/  BRA.U !UP0, `(.L_x_7697) ;  /* 0x0000000108947547 */ /* 0x000fea000b800000 */
[----:B------:R-:W-:-:S09]  /*2390*/  UISETP.NE.AND UP0, UPT, UR4, 0x1d, UPT ;  /* 0x0000001d0400788c */ /* 0x000fd2000bf05270 */
[----:B------:R-:W-:Y:S05]  /*23a0*/  BRA.U !UP0, `(.L_x_7698) ;  /* 0x0000000108807547 */ /* 0x000fea000b800000 */
[----:B------:R-:W-:-:S09]  /*23b0*/  UISETP.NE.AND UP0, UPT, UR4, 0x2c, UPT ;  /* 0x0000002c0400788c */ /* 0x000fd2000bf05270 */
[----:B------:R-:W-:Y:S05]  /*23c0*/  BRA.U !UP0, `(.L_x_7699) ;  /* 0x0000000108487547 */ /* 0x000fea000b800000 */
.L_x_7677:
        /* <DEDUP_REMOVED lines=16> */
.L_x_7700:
[----:B------:R-:W-:Y:S01]  /*24d0*/  CS2R R16, SRZ ;  /* 0x0000000000107805 */ /* 0x000fe2000001ff00 */
[----:B------:R-:W-:Y:S06]  /*24e0*/  BRA `(.L_x_7678) ;  /* 0x0000000000447947 */ /* 0x000fec0003800000 */
.L_x_7699:
[----:B------:R-:W2:Y:S01]  /*24f0*/  LDG.E.U8 R0, desc[UR36][R2.64] ;  /* 0x0000002402007981 */ /* 0x000ea2000c1e1100 */
[----:B------:R-:W-:Y:S02]  /*2500*/  IMAD.MOV.U32 R16, RZ, RZ, 0x0 ;  /* 0x00000000ff107424 */ /* 0x000fe400078e00ff */
[----:B------:R-:W-:Y:S01]  /*2510*/  IMAD.MOV.U32 R17, RZ, RZ, 0x38000000 ;  /* 0x38000000ff117424 */ /* 0x000fe200078e00ff */
[----:B--2---:R-:W-:-:S13]  /*2520*/  ISETP.NE.AND P0, PT, R0, RZ, PT ;  /* 0x000000ff0000720c */ /* 0x004fda0003f05270 */
[----:B------:R-:W-:Y:S05]  /*2530*/  @!P0 BRA `(.L_x_7678) ;  /* 0x0000000000308947 */ /* 0x000fea0003800000 */
[----:B------:R-:W-:-:S13]  /*2540*/  ISETP.NE.AND P0, PT, R0, 0xff, PT ;  /* 0x000000ff0000780c */ /* 0x000fda0003f05270 */
[----:B------:R-:W-:Y:S01]  /*2550*/  @P0 SHF.L.U32 R0, R0, 0x17, RZ ;  /* 0x0000001700000819 */ /* 0x000fe200000006ff */
[----:B------:R-:W-:Y:S02]  /*2560*/  @!P0 IMAD.MOV.U32 R16, RZ, RZ, 0x20000000 ;  /* 0x20000000ff108424 */ /* 0x000fe400078e00ff */
[----:B------:R-:W-:Y:S02]  /*2570*/  @!P0 IMAD.MOV.U32 R17, RZ, RZ, 0x7ff80000 ;  /* 0x7ff80000ff118424 */ /* 0x000fe400078e00ff */
[----:B------:R-:W-:-:S04]  /*2580*/  @P0 FMUL.FTZ R0, R0, 1 ;  /* 0x3f80000000000820 */ /* 0x000fc80000410000 */
[----:B------:R2:W3:Y:S02]  /*2590*/  @P0 F2F.F64.F32 R16, R0 ;  /* 0x0000000000100310 */ /* 0x0004e40000201800 */
[----:B--23--:R-:W-:Y:S05]  /*25a0*/  BRA `(.L_x_7678) ;  /* 0x0000000000147947 */ /* 0x00cfea0003800000 */
.L_x_7698:
[----:B------:R-:W2:Y:S02]  /*25b0*/  LDG.E.64 R16, desc[UR36][R2.64] ;  /* 0x0000002402107981 */ /* 0x000ea4000c1e1b00 */
[----:B--2---:R-:W2:Y:S02]  /*25c0*/  I2F.F64.U64 R16, R16 ;  /* 0x0000001000107312 */ /* 0x004ea40000301800 */
[----:B--2---:R-:W-:Y:S05]  /*25d0*/  BRA `(.L_x_7678) ;  /* 0x0000000000087947 */ /* 0x004fea0003800000 */
.L_x_7697:
[----:B------:R-:W2:Y:S02]  /*25e0*/  LDG.E R2, desc[UR36][R2.64] ;  /* 0x0000002402027981 */ /* 0x000ea4000c1e1900 */
[----:B--2---:R0:W1:Y:S02]  /*25f0*/  I2F.F64.U32 R16, R2 ;  /* 0x0000000200107312 */ /* 0x0040640000201800 */
.L_x_7678:
[----:B------:R-:W-:Y:S05]  /*2600*/  BSYNC.RECONVERGENT B6 ;  /* 0x0000000000067941 */ /* 0x000fea0003800200 */
.L_x_7672:
[----:B------:R-:W4:Y:S01]  /*2610*/  LDCU.64 UR6, c[0x0][0x5f8] ;  /* 0x0000bf00ff0677ac */ /* 0x000f220008000a00 */
[----:B------:R-:W-:Y:S01]  /*2620*/  BSSY.RECONVERGENT B6, `(.L_x_7701) ;  /* 0x00000ec000067945 */ /* 0x000fe20003800200 */
        /* <DEDUP_REMOVED lines=14> */
[----:B----4-:R-:W4:Y:S02]  /*2710*/  I2F.F64.S16 R4, R4 ;  /* 0x0000000400047312 */ /* 0x010f240000101c00 */
[----:B----4-:R-:W-:Y:S05]  /*2720*/  BRA `(.L_x_7707) ;  /* 0x0000000c006c7947 */ /* 0x010fea0003800000 */
.L_x_7705:
[----:B------:R-:W4:Y:S02]  /*2730*/  LDG.E.U8 R4, desc[UR36][R22.64] ;  /* 0x0000002416047981 */ /* 0x000f24000c1e1100 */
[----:B----4-:R-:W4:Y:S02]  /*2740*/  I2F.F64.U16 R4, R4 ;  /* 0x0000000400047312 */ /* 0x010f240000101800 */
[----:B----4-:R-:W-:Y:S05]  /*2750*/  BRA `(.L_x_7707) ;  /* 0x0000000c00607947 */ /* 0x010fea0003800000 */
.L_x_7704:
[----:B------:R-:W-:-:S09]  /*2760*/  UISETP.NE.AND UP0, UPT, UR4, 0x2, UPT ;  /* 0x000000020400788c */ /* 0x000fd2000bf05270 */
[----:B------:R-:W-:Y:S05]  /*2770*/  BRA.U !UP0, `(.L_x_7708) ;  /* 0x0000000108287547 */ /* 0x000fea000b800000 */
[----:B------:R-:W-:-:S09]  /*2780*/  UISETP.NE.AND UP0, UPT, UR4, 0x3, UPT ;  /* 0x000000030400788c */ /* 0x000fd2000bf05270 */
[----:B------:R-:W-:Y:S05]  /*2790*/  BRA.U !UP0, `(.L_x_7709) ;  /* 0x0000000108147547 */ /* 0x000fea000b800000 */
[----:B------:R-:W-:-:S09]  /*27a0*/  UISETP.NE.AND UP0, UPT, UR4, 0x4, UPT ;  /* 0x000000040400788c */ /* 0x000fd2000bf05270 */
[----:B------:R-:W-:Y:S05]  /*27b0*/  BRA.U UP0, `(.L_x_7706) ;  /* 0x0000000900bc7547 */ /* 0x000fea000b800000 */
[----:B------:R-:W4:Y:S02]  /*27c0*/  LDG.E.64 R4, desc[UR36][R22.64] ;  /* 0x0000002416047981 */ /* 0x000f24000c1e1b00 */
[----:B----4-:R-:W4:Y:S02]  /*27d0*/  I2F.F64.S64 R4, R4 ;  /* 0x0000000400047312 */ /* 0x010f240000301c00 */
[----:B----4-:R-:W-:Y:S05]  /*27e0*/  BRA `(.L_x_7707) ;  /* 0x0000000c003c7947 */ /* 0x010fea0003800000 */
.L_x_7709:
[----:B------:R-:W4:Y:S02]  /*27f0*/  LDG.E R4, desc[UR36][R22.64] ;  /* 0x0000002416047981 */ /* 0x000f24000c1e1900 */
[----:B----4-:R-:W4:Y:S02]  /*2800*/  I2F.F64 R4, R4 ;  /* 0x0000000400047312 */ /* 0x010f240000201c00 */
[----:B----4-:R-:W-:Y:S05]  /*2810*/  BRA `(.L_x_7707) ;  /* 0x0000000c00307947 */ /* 0x010fea0003800000 */
.L_x_7708:
[----:B------:R-:W4:Y:S02]  /*2820*/  LDG.E.U16 R4, desc[UR36][R22.64] ;  /* 0x0000002416047981 */ /* 0x000f24000c1e1500 */
[----:B----4-:R-:W4:Y:S02]  /*2830*/  I2F.F64.S16 R4, R4 ;  /* 0x0000000400047312 */ /* 0x010f240000101c00 */
[----:B----4-:R-:W-:Y:S05]  /*2840*/  BRA `(.L_x_7707) ;  /* 0x0000000c00247947 */ /* 0x010fea0003800000 */
.L_x_7703:
        /* <DEDUP_REMOVED lines=8> */
[----:B------:R-:W4:Y:S02]  /*28d0*/  F2F.F64.F32 R4, R4 ;  /* 0x0000000400047310 */ /* 0x000f240000201800 */
[----:B----4-:R-:W-:Y:S05]  /*28e0*/  BRA `(.L_x_7707) ;  /* 0x0000000800fc7947 */ /* 0x010fea0003800000 */
.L_x_7711:
[----:B------:R-:W4:Y:S02]  /*28f0*/  LDG.E.U16 R0, desc[UR36][R22.64] ;  /* 0x0000002416007981 */ /* 0x000f24000c1e1500 */
[----:B----4-:R-:W-:-:S05]  /*2900*/  HADD2.F32 R0, -RZ, R0.H0_H0 ;  /* 0x20000000ff007230 */ /* 0x010fca0000004100 */
[----:B------:R-:W-:-:S04]  /*2910*/  FMUL.FTZ R0, R0, 1 ;  /* 0x3f80000000007820 */ /* 0x000fc80000410000 */
[----:B------:R4:W0:Y:S02]  /*2920*/  F2F.F64.F32 R4, R0 ;  /* 0x0000000000047310 */ /* 0x0008240000201800 */
[----:B0---4-:R-:W-:Y:S05]  /*2930*/  BRA `(.L_x_7707) ;  /* 0x0000000800e87947 */ /* 0x011fea0003800000 */
.L_x_7710:
        /* <DEDUP_REMOVED lines=10> */
.L_x_7713:
[----:B------:R-:W4:Y:S02]  /*29e0*/  LDG.E.U16 R22, desc[UR36][R22.64] ;  /* 0x0000002416167981 */ /* 0x000f24000c1e1500 */
[----:B----4-:R-:W-:-:S05]  /*29f0*/  HADD2.F32 R0, -RZ, R22.H0_H0 ;  /* 0x20000016ff007230 */ /* 0x010fca0000004100 */
[----:B------:R-:W-:-:S04]  /*2a00*/  FMUL.FTZ R0, R0, 1 ;  /* 0x3f80000000007820 */ /* 0x000fc80000410000 */
[----:B------:R4:W0:Y:S02]  /*2a10*/  F2F.F64.F32 R4, R0 ;  /* 0x0000000000047310 */ /* 0x0008240000201800 */
[----:B0---4-:R-:W-:Y:S05]  /*2a20*/  BRA `(.L_x_7707) ;  /* 0x0000000800ac7947 */ /* 0x011fea0003800000 */
.L_x_7712:
[----:B------:R4:W5:Y:S01]  /*2a30*/  LDG.E.64 R4, desc[UR36][R22.64] ;  /* 0x0000002416047981 */ /* 0x000962000c1e1b00 */
[----:B------:R-:W-:Y:S05]  /*2a40*/  BRA `(.L_x_7707) ;  /* 0x0000000800a47947 */ /* 0x000fea0003800000 */
.L_x_7702:
        /* <DEDUP_REMOVED lines=13> */
.L_x_7716:
[----:B------:R4:W5:Y:S01]  /*2b20*/  LDG.E.64 R4, desc[UR36][R22.64] ;  /* 0x0000002416047981 */ /* 0x000962000c1e1b00 */
[----:B------:R-:W-:Y:S05]  /*2b30*/  BRA `(.L_x_7707) ;  /* 0x0000000800687947 */ /* 0x000fea0003800000 */
.L_x_7715:
[----:B------:R-:W-:-:S09]  /*2b40*/  UISETP.NE.AND UP0, UPT, UR4, 0xf, UPT ;  /* 0x0000000f0400788c */ /* 0x000fd2000bf05270 */
[----:B------:R-:W-:Y:S05]  /*2b50*/  BRA.U !UP0, `(.L_x_7717) ;  /* 0x00000001089c7547 */ /* 0x000fea000b800000 */
[----:B------:R-:W-:-:S09]  /*2b60*/  UISETP.NE.AND UP0, UPT, UR4, 0x17, UPT ;  /* 0x000000170400788c */ /* 0x000fd2000bf05270 */
[----:B------:R-:W-:Y:S05]  /*2b70*/  BRA.U !UP0, `(.L_x_7718) ;  /* 0x00000001085c7547 */ /* 0x000fea000b800000 */
[----:B------:R-:W-:-:S09]  /*2b80*/  UISETP.NE.AND UP0, UPT, UR4, 0x18, UPT ;  /* 0x000000180400788c */ /* 0x000fd2000bf05270 */
[----:B------:R-:W-:Y:S05]  /*2b90*/  BRA.U UP0, `(.L_x_7706) ;  /* 0x0000000500c47547 */ /* 0x000fea000b800000 */
[----:B------:R-:W4:Y:S01]  /*2ba0*/  LDG.E.U8 R0, desc[UR36][R22.64] ;  /* 0x0000002416007981 */ /* 0x000f22000c1e1100 */
[----:B------:R-:W-:Y:S01]  /*2bb0*/  MOV R4, 0x1f ;  /* 0x0000001f00047802 */ /* 0x000fe20000000f00 */
[----:B----4-:R-:W-:-:S05]  /*2bc0*/  IMAD.SHL.U32 R0, R0, 0x1000000, RZ ;  /* 0x0100000000007824 */ /* 0x010fca00078e00ff */
[C---:B0-23--:R-:W-:Y:S02]  /*2bd0*/  LOP3.LUT R2, R0.reuse, 0x7f000000, RZ, 0xc0, !PT ;  /* 0x7f00000000027812 */ /* 0x04dfe400078ec0ff */
        /* <DEDUP_REMOVED lines=15> */
[----:B------:R0:W2:Y:S02]  /*2cd0*/  F2F.F64.F32 R4, R3 ;  /* 0x0000000300047310 */ /* 0x0000a40000201800 */
[----:B0-2---:R-:W-:Y:S05]  /*2ce0*/  BRA `(.L_x_7707) ;  /* 0x0000000400fc7947 */ /* 0x005fea0003800000 */
.L_x_7718:
[----:B--23--:R-:W0:Y:S02]  /*2cf0*/  LDG.E.U8 R3, desc[UR36][R22.64] ;  /* 0x0000002416037981 */ /* 0x00ce24000c1e1100 */
[C---:B0-----:R-:W-:Y:S01]  /*2d00*/  SHF.L.U32 R2, R3.reuse, 0x19, RZ ;  /* 0x0000001903027819 */ /* 0x041fe200000006ff */
        /* <DEDUP_REMOVED lines=11> */
[----:B0-2---:R-:W-:Y:S05]  /*2dc0*/  BRA `(.L_x_7707) ;  /* 0x0000000400c47947 */ /* 0x005fea0003800000 */
.L_x_7717:
[----:B------:R-:W4:Y:S02]  /*2dd0*/  LDG.E.U16 R0, desc[UR36][R22.64] ;  /* 0x0000002416007981 */ /* 0x000f24000c1e1500 */
[----:B----4-:R-:W-:-:S04]  /*2de0*/  IMAD.U32 R0, R0, 0x10000, RZ ;  /* 0x0001000000007824 */ /* 0x010fc800078e00ff */
[----:B------:R-:W-:-:S04]  /*2df0*/  FMUL.FTZ R0, R0, 1 ;  /* 0x3f80000000007820 */ /* 0x000fc80000410000 */
[----:B------:R4:W0:Y:S02]  /*2e00*/  F2F.F64.F32 R4, R0 ;  /* 0x0000000000047310 */ /* 0x0008240000201800 */
[----:B0---4-:R-:W-:Y:S05]  /*2e10*/  BRA `(.L_x_7707) ;  /* 0x0000000400b07947 */ /* 0x011fea0003800000 */
.L_x_7714:
        /* <DEDUP_REMOVED lines=9> */
[----:B----4-:R-:W4:Y:S02]  /*2eb0*/  I2F.F64.U16 R4, R4 ;  /* 0x0000000400047312 */ /* 0x010f240000101800 */
[----:B----4-:R-:W-:Y:S05]  /*2ec0*/  BRA `(.L_x_7707) ;  /* 0x0000000400847947 */ /* 0x010fea0003800000 */
.L_x_7721:
[----:B------:R-:W4:Y:S01]  /*2ed0*/  LDG.E.U8 R22, desc[UR36][R22.64] ;  /* 0x0000002416167981 */ /* 0x000f22000c1e1100 */
[----:B------:R-:W-:Y:S02]  /*2ee0*/  CS2R R4, SRZ ;  /* 0x0000000000047805 */ /* 0x000fe4000001ff00 */
[----:B----4-:R-:W-:-:S13]  /*2ef0*/  ISETP.NE.AND P0, PT, R22, RZ, PT ;  /* 0x000000ff1600720c */ /* 0x010fda0003f05270 */
[----:B------:R-:W-:Y:S05]  /*2f00*/  @!P0 BRA `(.L_x_7707) ;  /* 0x0000000400748947 */ /* 0x000fea0003800000 */
[----:B------:R-:W-:-:S13]  /*2f10*/  ISETP.NE.AND P0, PT, R22, 0x80, PT ;  /* 0x000000801600780c */ /* 0x000fda0003f05270 */
[----:B------:R-:W-:Y:S01]  /*2f20*/  @!P0 MOV R4, 0x20000000 ;  /* 0x2000000000048802 */ /* 0x000fe20000000f00 */
[----:B------:R-:W-:Y:S01]  /*2f30*/  @!P0 IMAD.MOV.U32 R5, RZ, RZ, 0x7ff80000 ;  /* 0x7ff80000ff058424 */ /* 0x000fe200078e00ff */
[----:B------:R-:W-:Y:S06]  /*2f40*/  @!P0 BRA `(.L_x_7707) ;  /* 0x0000000400648947 */ /* 0x000fec0003800000 */
[--C-:B------:R-:W-:Y:S01]  /*2f50*/  SHF.R.U32.HI R0, RZ, 0x3, R22.reuse ;  /* 0x00000003ff007819 */ /* 0x100fe20000011616 */
[----:B------:R-:W-:Y:S03]  /*2f60*/  BSSY.RECONVERGENT B0, `(.L_x_7722) ;  /* 0x000000c000007945 */ /* 0x000fe60003800200 */
[----:B0-23--:R-:W-:Y:S02]  /*2f70*/  LOP3.LUT P0, R2, R0, 0xf, RZ, 0xc0, !PT ;  /* 0x0000000f00027812 */ /* 0x00dfe4000780c0ff */
        /* <DEDUP_REMOVED lines=10> */
.L_x_7723:
[----:B------:R-:W-:Y:S05]  /*3020*/  BSYNC.RECONVERGENT B0 ;  /* 0x0000000000007941 */ /* 0x000fea0003800200 */
.L_x_7722:
[----:B------:R-:W-:Y:S01]  /*3030*/  IMAD.SHL.U32 R0, R0, 0x100000, RZ ;  /* 0x0010000000007824 */ /* 0x000fe200078e00ff */
[----:B------:R-:W-:-:S04]  /*3040*/  LEA R2, R2, 0x3b800000, 0x17 ;  /* 0x3b80000002027811 */ /* 0x000fc800078eb8ff */
[----:B------:R-:W-:-:S05]  /*3050*/  LOP3.LUT R0, R2, R0, R7, 0xfe, !PT ;  /* 0x0000000002007212 */ /* 0x000fca00078efe07 */
[----:B------:R-:W-:-:S04]  /*3060*/  FMUL.FTZ R0, R0, 1 ;  /* 0x3f80000000007820 */ /* 0x000fc80000410000 */
[----:B------:R0:W2:Y:S02]  /*3070*/  F2F.F64.F32 R4, R0 ;  /* 0x0000000000047310 */ /* 0x0000a40000201800 */
[----:B0-2---:R-:W-:Y:S05]  /*3080*/  BRA `(.L_x_7707) ;  /* 0x0000000400147947 */ /* 0x005fea0003800000 */
.L_x_7720:
[----:B------:R-:W4:Y:S01]  /*3090*/  LDG.E.U8 R22, desc[UR36][R22.64] ;  /* 0x0000002416167981 */ /* 0x000f22000c1e1100 */
[----:B------:R-:W-:Y:S02]  /*30a0*/  CS2R R4, SRZ ;  /* 0x0000000000047805 */ /* 0x000fe4000001ff00 */
[----:B----4-:R-:W-:-:S13]  /*30b0*/  ISETP.NE.AND P0, PT, R22, RZ, PT ;  /* 0x000000ff1600720c */ /* 0x010fda0003f05270 */
[----:B------:R-:W-:Y:S05]  /*30c0*/  @!P0 BRA `(.L_x_7707) ;  /* 0x0000000400048947 */ /* 0x000fea0003800000 */
[----:B------:R-:W-:-:S13]  /*30d0*/  ISETP.NE.AND P0, PT, R22, 0x80, PT ;  /* 0x000000801600780c */ /* 0x000fda0003f05270 */
[----:B------:R-:W-:Y:S01]  /*30e0*/  @!P0 IMAD.MOV.U32 R4, RZ, RZ, 0x20000000 ;  /* 0x20000000ff048424 */ /* 0x000fe200078e00ff */
[----:B------:R-:W-:Y:S01]  /*30f0*/  @!P0 MOV R5, 0x7ff80000 ;  /* 0x7ff8000000058802 */ /* 0x000fe20000000f00 */
        /* <DEDUP_REMOVED lines=14> */
.L_x_7725:
[----:B------:R-:W-:Y:S05]  /*31e0*/  BSYNC.RECONVERGENT B0 ;  /* 0x0000000000007941 */ /* 0x000fea0003800200 */
.L_x_7724:
[----:B------:R-:W-:Y:S02]  /*31f0*/  SHF.L.U32 R0, R0, 0x15, RZ ;  /* 0x0000001500007819 */ /* 0x000fe400000006ff */
[----:B------:R-:W-:-:S04]  /*3200*/  LEA R2, R2, 0x37800000, 0x17 ;  /* 0x3780000002027811 */ /* 0x000fc800078eb8ff */
[----:B------:R-:W-:-:S05]  /*3210*/  LOP3.LUT R0, R2, R0, R7, 0xfe, !PT ;  /* 0x0000000002007212 */ /* 0x000fca00078efe07 */
[----:B------:R-:W-:-:S04]  /*3220*/  FMUL.FTZ R0, R0, 1 ;  /* 0x3f80000000007820 */ /* 0x000fc80000410000 */
[----:B------:R0:W2:Y:S02]  /*3230*/  F2F.F64.F32 R4, R0 ;  /* 0x0000000000047310 */ /* 0x0000a40000201800 */
[----:B0-2---:R-:W-:Y:S05]  /*3240*/  BRA `(.L_x_7707) ;  /* 0x0000000000a47947 */ /* 0x005fea0003800000 */
.L_x_7719:
[----:B------:R-:W-:-:S09]  /*3250*/  UISETP.NE.AND UP0, UPT, UR4, 0x1c, UPT ;  /* 0x0000001c0400788c */ /* 0x000fd2000bf05270 */
[----:B------:R-:W-:Y:S05]  /*3260*/  BRA.U !UP0, `(.L_x_7726) ;  /* 0x0000000108947547 */ /* 0x000fea000b800000 */
[----:B------:R-:W-:-:S09]  /*3270*/  UISETP.NE.AND UP0, UPT, UR4, 0x1d, UPT ;  /* 0x0000001d0400788c */ /* 0x000fd2000bf05270 */
[----:B------:R-:W-:Y:S05]  /*3280*/  BRA.U !UP0, `(.L_x_7727) ;  /* 0x0000000108807547 */ /* 0x000fea000b800000 */
[----:B------:R-:W-:-:S09]  /*3290*/  UISETP.NE.AND UP0, UPT, UR4, 0x2c, UPT ;  /* 0x0000002c0400788c */ /* 0x000fd2000bf05270 */
[----:B------:R-:W-:Y:S05]  /*32a0*/  BRA.U !UP0, `(.L_x_7728) ;  /* 0x0000000108487547 */ /* 0x000fea000b800000 */
.L_x_7706:
[----:B0-23--:R-:W-:Y:S01]  /*32b0*/  MOV R2, 0x130 ;  /* 0x0000013000027802 */ /* 0x00dfe20000000f00 */
[----:B------:R-:W0:Y:S01]  /*32c0*/  LDCU.64 UR4, c[0x4][0x120] ;  /* 0x01002400ff0477ac */ /* 0x000e220008000a00 */
[----:B------:R-:W-:Y:S02]  /*32d0*/  HFMA2 R13, -RZ, RZ, 0, 0 ;  /* 0x00000000ff0d7431 */ /* 0x000fe400000001ff */
[----:B------:R-:W-:Y:S01]  /*32e0*/  IMAD.MOV.U32 R8, RZ, RZ, 0x4e ;  /* 0x0000004eff087424 */ /* 0x000fe200078e00ff */
[----:B------:R-:W2:Y:S01]  /*32f0*/  LDCU.64 UR6, c[0x4][0x128] ;  /* 0x01002500ff0677ac */ /* 0x000ea20008000a00 */
[----:B------:R-:W3:Y:S01]  /*3300*/  LDC.64 R2, c[0x4][R2] ;  /* 0x0100000002027b82 */ /* 0x000ee20000000a00 */
[----:B------:R-:W-:Y:S01]  /*3310*/  IMAD.MOV.U32 R12, RZ, RZ, 0x1 ;  /* 0x00000001ff0c7424 */ /* 0x000fe200078e00ff */
[----:B------:R-:W4:Y:S01]  /*3320*/  LDCU.64 UR8, c[0x4][URZ] ;  /* 0x01000000ff0877ac */ /* 0x000f220008000a00 */
[----:B0-----:R-:W-:Y:S02]  /*3330*/  IMAD.U32 R4, RZ, RZ, UR4 ;  /* 0x00000004ff047e24 */ /* 0x001fe4000f8e00ff */
[----:B------:R-:W-:Y:S01]  /*3340*/  IMAD.U32 R5, RZ, RZ, UR5 ;  /* 0x00000005ff057e24 */ /* 0x000fe2000f8e00ff */
[----:B--2---:R-:W-:Y:S01]  /*3350*/  MOV R6, UR6 ;  /* 0x0000000600067c02 */ /* 0x004fe20008000f00 */
[----:B------:R-:W-:-:S02]  /*3360*/  IMAD.U32 R7, RZ, RZ, UR7 ;  /* 0x00000007ff077e24 */ /* 0x000fc4000f8e00ff */
[----:B----4-:R-:W-:Y:S01]  /*3370*/  IMAD.U32 R10, RZ, RZ, UR8 ;  /* 0x00000008ff0a7e24 */ /* 0x010fe2000f8e00ff */
[----:B------:R-:W-:-:S07]  /*3380*/  MOV R11, UR9 ;  /* 0x00000009000b7c02 */ /* 0x000fce0008000f00 */
[----:B------:R-:W-:-:S07]  /*3390*/  LEPC R20, `(.L_x_7729) ;  /* 0x000000001014794e */ /* 0x000fce0000000000 */
[----:B-1-3-5:R-:W-:Y:S05]  /*33a0*/  CALL.ABS.NOINC R2 ;  /* 0x0000000002007343 */ /* 0x02afea0003c00000 */
.L_x_7729:
[----:B------:R-:W-:Y:S01]  /*33b0*/  CS2R R4, SRZ ;  /* 0x0000000000047805 */ /* 0x000fe2000001ff00 */
[----:B------:R-:W-:Y:S06]  /*33c0*/  BRA `(.L_x_7707) ;  /* 0x0000000000447947 */ /* 0x000fec0003800000 */
.L_x_7728:
[----:B------:R-:W4:Y:S01]  /*33d0*/  LDG.E.U8 R0, desc[UR36][R22.64] ;  /* 0x0000002416007981 */ /* 0x000f22000c1e1100 */
[----:B------:R-:W-:Y:S02]  /*33e0*/  IMAD.MOV.U32 R4, RZ, RZ, 0x0 ;  /* 0x00000000ff047424 */ /* 0x000fe400078e00ff */
[----:B------:R-:W-:Y:S01]  /*33f0*/  IMAD.MOV.U32 R5, RZ, RZ, 0x38000000 ;  /* 0x38000000ff057424 */ /* 0x000fe200078e00ff */
[----:B----4-:R-:W-:-:S13]  /*3400*/  ISETP.NE.AND P0, PT, R0, RZ, PT ;  /* 0x000000ff0000720c */ /* 0x010fda0003f05270 */
[----:B------:R-:W-:Y:S05]  /*3410*/  @!P0 BRA `(.L_x_7707) ;  /* 0x0000000000308947 */ /* 0x000fea0003800000 */
[----:B------:R-:W-:-:S13]  /*3420*/  ISETP.NE.AND P0, PT, R0, 0xff, PT ;  /* 0x000000ff0000780c */ /* 0x000fda0003f05270 */
[----:B------:R-:W-:Y:S01]  /*3430*/  @P0 SHF.L.U32 R0, R0, 0x17, RZ ;  /* 0x0000001700000819 */ /* 0x000fe200000006ff */
[----:B------:R-:W-:Y:S02]  /*3440*/  @!P0 IMAD.MOV.U32 R4, RZ, RZ, 0x20000000 ;  /* 0x20000000ff048424 */ /* 0x000fe400078e00ff */
[----:B------:R-:W-:Y:S02]  /*3450*/  @!P0 IMAD.MOV.U32 R5, RZ, RZ, 0x7ff80000 ;  /* 0x7ff80000ff058424 */ /* 0x000fe400078e00ff */
[----:B------:R-:W-:-:S04]  /*3460*/  @P0 FMUL.FTZ R0, R0, 1 ;  /* 0x3f80000000000820 */ /* 0x000fc80000410000 */
[----:B------:R4:W0:Y:S02]  /*3470*/  @P0 F2F.F64.F32 R4, R0 ;  /* 0x0000000000040310 */ /* 0x0008240000201800 */
[----:B0---4-:R-:W-:Y:S05]  /*3480*/  BRA `(.L_x_7707) ;  /* 0x0000000000147947 */ /* 0x011fea0003800000 */
.L_x_7727:
[----:B------:R-:W4:Y:S02]  /*3490*/  LDG.E.64 R4, desc[UR36][R22.64] ;  /* 0x0000002416047981 */ /* 0x000f24000c1e1b00 */
[----:B----4-:R-:W4:Y:S02]  /*34a0*/  I2F.F64.U64 R4, R4 ;  /* 0x0000000400047312 */ /* 0x010f240000301800 */
[----:B----4-:R-:W-:Y:S05]  /*34b0*/  BRA `(.L_x_7707) ;  /* 0x0000000000087947 */ /* 0x010fea0003800000 */
.L_x_7726:
[----:B------:R-:W4:Y:S02]  /*34c0*/  LDG.E R4, desc[UR36][R22.64] ;  /* 0x0000002416047981 */ /* 0x000f24000c1e1900 */
[----:B----4-:R-:W4:Y:S02]  /*34d0*/  I2F.F64.U32 R4, R4 ;  /* 0x0000000400047312 */ /* 0x010f240000201800 */
.L_x_7707:
[----:B------:R-:W-:Y:S05]  /*34e0*/  BSYNC.RECONVERGENT B6 ;  /* 0x0000000000067941 */ /* 0x000fea0003800200 */
.L_x_7701:
[----:B------:R-:W0:Y:S01]  /*34f0*/  LDCU.64 UR6, c[0x0][0x5e8] ;  /* 0x0000bd00ff0677ac */ /* 0x000e220008000a00 */
[----:B-1--45:R1:W4:Y:S01]  /*3500*/  DMUL R4, R4, R16 ;  /* 0x0000001004047228 */ /* 0x0323220000000000 */
[----:B------:R-:W-:-:S04]  /*3510*/  UPRMT UR4, UR43, 0x9910, URZ ;  /* 0x000099102b047896 */ /* 0x000fc800080000ff */
[----:B------:R-:W-:Y:S01]  /*3520*/  UISETP.GT.AND UP0, UPT, UR4, 0x9, UPT ;  /* 0x000000090400788c */ /* 0x000fe2000bf04270 */
[----:B0-23--:R-:W-:-:S04]  /*3530*/  IADD3 R2, P0, PT, R18, UR6, RZ ;  /* 0x0000000612027c10 */ /* 0x00dfc8000ff1e0ff */
[----:B------:R-:W-:-:S04]  /*3540*/  IADD3.X R3, PT, PT, RZ, UR7, RZ, P0, !PT ;  /* 0x00000007ff037c10 */ /* 0x000fc800087fe4ff */
[----:B-1--4-:R-:W-:Y:S05]  /*3550*/  BRA.U UP0, `(.L_x_7730) ;  /* 0x0000000500707547 */ /* 0x012fea000b800000 */
        /* <DEDUP_REMOVED lines=11> */
.L_x_7733:
[----:B------:R-:W0:Y:S02]  /*3610*/  F2I.S64.F64.TRUNC R4, R4 ;  /* 0x0000000400047311 */ /* 0x000e24000030d900 */
[----:B0-----:R-:W-:-:S05]  /*3620*/  IMAD.MOV.U32 R7, RZ, RZ, R4 ;  /* 0x000000ffff077224 */ /* 0x001fca00078e0004 */
[----:B------:R0:W-:Y:S01]  /*3630*/  STG.E.U8 desc[UR36][R2.64], R7 ;  /* 0x0000000702007986 */ /* 0x0001e2000c101124 */
[----:B------:R-:W-:Y:S05]  /*3640*/  BRA `(.L_x_7735) ;  /* 0x0000001000847947 */ /* 0x000fea0003800000 */
.L_x_7732:
        /* <DEDUP_REMOVED lines=9> */
.L_x_7737:
[----:B------:R-:W0:Y:S02]  /*36e0*/  F2I.F64.TRUNC R5, R4 ;  /* 0x0000000400057311 */ /* 0x000e24000030d100 */
[----:B0-----:R0:W-:Y:S01]  /*36f0*/  STG.E desc[UR36][R2.64], R5 ;  /* 0x0000000502007986 */ /* 0x0011e2000c101924 */
[----:B------:R-:W-:Y:S05]  /*3700*/  BRA `(.L_x_7735) ;  /* 0x0000001000547947 */ /* 0x000fea0003800000 */
.L_x_7736:
[----:B------:R-:W0:Y:S02]  /*3710*/  F2I.F64.TRUNC R5, R4 ;  /* 0x0000000400057311 */ /* 0x000e24000030d100 */
[----:B0-----:R0:W-:Y:S01]  /*3720*/  STG.E.U16 desc[UR36][R2.64], R5 ;  /* 0x0000000502007986 */ /* 0x0011e2000c101524 */
[----:B------:R-:W-:Y:S05]  /*3730*/  BRA `(.L_x_7735) ;  /* 0x0000001000487947 */ /* 0x000fea0003800000 */
.L_x_7731:
        /* <DEDUP_REMOVED lines=17> */
.L_x_7739:
        /* <DEDUP_REMOVED lines=12> */
.L_x_7738:
        /* <DEDUP_REMOVED lines=18> */
.L_x_7741:
        /* <DEDUP_REMOVED lines=13> */
.L_x_7740:
[----:B------:R4:W-:Y:S01]  /*3b00*/  STG.E.64 desc[UR36][R2.64], R4 ;  /* 0x0000000402007986 */ /* 0x0009e2000c101b24 */
[----:B------:R-:W-:Y:S05]  /*3b10*/  BRA `(.L_x_7735) ;  /* 0x0000000c00507947 */ /* 0x000fea0003800000 */
.L_x_7730:
        /* <DEDUP_REMOVED lines=12> */
.L_x_7744:
[----:B------:R-:W-:-:S05]  /*3be0*/  CS2R R6, SRZ ;  /* 0x0000000000067805 */ /* 0x000fca000001ff00 */
[----:B------:R0:W-:Y:S01]  /*3bf0*/  STG.E.128 desc[UR36][R2.64], R4 ;  /* 0x0000000402007986 */ /* 0x0001e2000c101d24 */
[----:B------:R-:W-:Y:S05]  /*3c00*/  BRA `(.L_x_7735) ;  /* 0x0000000c00147947 */ /* 0x000fea0003800000 */
.L_x_7743:
        /* <DEDUP_REMOVED lines=27> */
.L_x_7748:
[----:B------:R-:W-:Y:S05]  /*3dc0*/  BSYNC.RECONVERGENT B0 ;  /* 0x0000000000007941 */ /* 0x000fea0003800200 */
.L_x_7747:
[----:B------:R-:W-:-:S05]  /*3dd0*/  LOP3.LUT R7, R0, 0x80, R7, 0xf8, !PT ;  /* 0x0000008000077812 */ /* 0x000fca00078ef807 */
[----:B------:R0:W-:Y:S01]  /*3de0*/  STG.E.U8 desc[UR36][R2.64], R7 ;  /* 0x0000000702007986 */ /* 0x0001e2000c101124 */
[----:B------:R-:W-:Y:S05]  /*3df0*/  BRA `(.L_x_7735) ;  /* 0x0000000800987947 */ /* 0x000fea0003800000 */
.L_x_7746:
        /* <DEDUP_REMOVED lines=23> */
.L_x_7750:
[----:B------:R-:W-:Y:S05]  /*3f70*/  BSYNC.RECONVERGENT B0 ;  /* 0x0000000000007941 */ /* 0x000fea0003800200 */
.L_x_7749:
[----:B------:R-:W-:-:S05]  /*3f80*/  LOP3.LUT R7, R0, 0x80, R7, 0xf8, !PT ;  /* 0x0000008000077812 */ /* 0x000fca00078ef807 */
[----:B------:R0:W-:Y:S01]  /*3f90*/  STG.E.U8 desc[UR36][R2.64], R7 ;  /* 0x0000000702007986 */ /* 0x0001e2000c101124 */
[----:B------:R-:W-:Y:S05]  /*3fa0*/  BRA `(.L_x_7735) ;  /* 0x00000008002c7947 */ /* 0x000fea0003800000 */
.L_x_7745:
        /* <DEDUP_REMOVED lines=12> */
.L_x_7742:
        /* <DEDUP_REMOVED lines=11> */
.L_x_7753:
        /* <DEDUP_REMOVED lines=21> */
.L_x_7756:
[----:B------:R-:W-:-:S04]  /*4270*/  SHF.R.U32.HI R0, RZ, 0x14, R7 ;  /* 0x00000014ff007819 */ /* 0x000fc80000011607 */
[----:B------:R-:W-:-:S04]  /*4280*/  LOP3.LUT R0, R0, 0x1, RZ, 0xc0, !PT ;  /* 0x0000000100007812 */ /* 0x000fc800078ec0ff */
[----:B------:R-:W-:-:S04]  /*4290*/  IADD3 R0, PT, PT, R7, 0x487ffff, R0 ;  /* 0x0487ffff07007810 */ /* 0x000fc80007ffe000 */
[----:B------:R-:W-:-:S04]  /*42a0*/  SHF.R.U32.HI R0, RZ, 0x14, R0 ;  /* 0x00000014ff007819 */ /* 0x000fc80000011600 */
[----:B------:R-:W-:-:S07]  /*42b0*/  LOP3.LUT R4, R0, 0xff, RZ, 0xc0, !PT ;  /* 0x000000ff00047812 */ /* 0x000fce00078ec0ff */
.L_x_7757:
[----:B------:R-:W-:-:S04]  /*42c0*/  SHF.R.U32.HI R5, RZ, 0x18, R7 ;  /* 0x00000018ff057819 */ /* 0x000fc80000011607 */
[----:B------:R-:W-:-:S04]  /*42d0*/  LOP3.LUT R4, R4, 0x80, R5, 0xf8, !PT ;  /* 0x0000008004047812 */ /* 0x000fc800078ef805 */
[----:B------:R-:W-:-:S07]  /*42e0*/  PRMT R0, R4, 0x7610, R0 ;  /* 0x0000761004007816 */ /* 0x000fce0000000000 */
.L_x_7755:
[----:B------:R-:W-:Y:S05]  /*42f0*/  BSYNC.RECONVERGENT B0 ;  /* 0x0000000000007941 */ /* 0x000fea0003800200 */
.L_x_7754:
[----:B------:R0:W-:Y:S01]  /*4300*/  STG.E.U8 desc[UR36][R2.64], R0 ;  /* 0x0000000002007986 */ /* 0x0001e2000c101124 */
[----:B------:R-:W-:Y:S05]  /*4310*/  BRA `(.L_x_7735) ;  /* 0x0000000400507947 */ /* 0x000fea0003800000 */
.L_x_7752:
        /* <DEDUP_REMOVED lines=21> */
.L_x_7760:
[----:B------:R-:W-:-:S04]  /*4470*/  SHF.R.U32.HI R0, RZ, 0x15, R7 ;  /* 0x00000015ff007819 */ /* 0x000fc80000011607 */
[----:B------:R-:W-:-:S04]  /*4480*/  LOP3.LUT R0, R0, 0x1, RZ, 0xc0, !PT ;  /* 0x0000000100007812 */ /* 0x000fc800078ec0ff */
[----:B------:R-:W-:-:S04]  /*4490*/  IADD3 R0, PT, PT, R7, 0x88fffff, R0 ;  /* 0x088fffff07007810 */ /* 0x000fc80007ffe000 */
[----:B------:R-:W-:-:S04]  /*44a0*/  SHF.R.U32.HI R0, RZ, 0x15, R0 ;  /* 0x00000015ff007819 */ /* 0x000fc80000011600 */
[----:B------:R-:W-:-:S07]  /*44b0*/  LOP3.LUT R4, R0, 0xff, RZ, 0xc0, !PT ;  /* 0x000000ff00047812 */ /* 0x000fce00078ec0ff */
.L_x_7761:
[----:B------:R-:W-:-:S04]  /*44c0*/  SHF.R.U32.HI R5, RZ, 0x18, R7 ;  /* 0x00000018ff057819 */ /* 0x000fc80000011607 */
[----:B------:R-:W-:-:S04]  /*44d0*/  LOP3.LUT R4, R4, 0x80, R5, 0xf8, !PT ;  /* 0x0000008004047812 */ /* 0x000fc800078ef805 */
[----:B------:R-:W-:-:S07]  /*44e0*/  PRMT R0, R4, 0x7610, R0 ;  /* 0x0000761004007816 */ /* 0x000fce0000000000 */
.L_x_7759:
[----:B------:R-:W-:Y:S05]  /*44f0*/  BSYNC.RECONVERGENT B0 ;  /* 0x0000000000007941 */ /* 0x000fea0003800200 */
.L_x_7758:
[----:B------:R0:W-:Y:S01]  /*4500*/  STG.E.U8 desc[UR36][R2.64], R0 ;  /* 0x0000000002007986 */ /* 0x0001e2000c101124 */
[----:B------:R-:W-:Y:S05]  /*4510*/  BRA `(.L_x_7735) ;  /* 0x0000000000d07947 */ /* 0x000fea0003800000 */
.L_x_7751:
[----:B------:R-:W-:-:S09]  /*4520*/  UISETP.NE.AND UP0, UPT, UR4, 0x1c, UPT ;  /* 0x0000001c0400788c */ /* 0x000fd2000bf05270 */
[----:B------:R-:W-:Y:S05]  /*4530*/  BRA.U !UP0, `(.L_x_7762) ;  /* 0x0000000108c07547 */ /* 0x000fea000b800000 */
[----:B------:R-:W-:-:S09]  /*4540*/  UISETP.NE.AND UP0, UPT, UR4, 0x1d, UPT ;  /* 0x0000001d0400788c */ /* 0x000fd2000bf05270 */
[----:B------:R-:W-:Y:S05]  /*4550*/  BRA.U !UP0, `(.L_x_7763) ;  /* 0x0000000108ac7547 */ /* 0x000fea000b800000 */
[----:B------:R-:W-:-:S09]  /*4560*/  UISETP.NE.AND UP0, UPT, UR4, 0x2c, UPT ;  /* 0x0000002c0400788c */ /* 0x000fd2000bf05270 */
[----:B------:R-:W-:Y:S05]  /*4570*/  BRA.U !UP0, `(.L_x_7764) ;  /* 0x0000000108447547 */ /* 0x000fea000b800000 */
.L_x_7734:
        /* <DEDUP_REMOVED lines=16> */
.L_x_7765:
[----:B------:R-:W-:Y:S05]  /*4680*/  BRA `(.L_x_7735) ;  /* 0x0000000000747947 */ /* 0x000fea0003800000 */
.L_x_7764:
        /* <DEDUP_REMOVED lines=24> */
.L_x_7763:
[----:B------:R-:W0:Y:S02]  /*4810*/  F2I.U64.F64.TRUNC R4, R4 ;  /* 0x0000000400047311 */ /* 0x000e24000030d800 */
[----:B0-----:R0:W-:Y:S01]  /*4820*/  STG.E.64 desc[UR36][R2.64], R4 ;  /* 0x0000000402007986 */ /* 0x0011e2000c101b24 */
[----:B------:R-:W-:Y:S05]  /*4830*/  BRA `(.L_x_7735) ;  /* 0x0000000000087947 */ /* 0x000fea0003800000 */
.L_x_7762:
[----:B------:R-:W0:Y:S02]  /*4840*/  F2I.U32.F64.TRUNC R5, R4 ;  /* 0x0000000400057311 */ /* 0x000e24000030d000 */
[----:B0-----:R0:W-:Y:S02]  /*4850*/  STG.E desc[UR36][R2.64], R5 ;  /* 0x0000000502007986 */ /* 0x0011e4000c101924 */
.L_x_7735:
[----:B------:R-:W-:-:S07]  /*4860*/  VIADD R19, R19, 0x80 ;  /* 0x0000008013137836 */ /* 0x000fce0000000000 */
.L_x_7670:
[----:B------:R-:W-:Y:S05]  /*4870*/  BSYNC.RECONVERGENT B7 ;  /* 0x0000000000077941 */ /* 0x000fea0003800200 */
.L_x_7669:
        /* <DEDUP_REMOVED lines=358> */
.L_x_7768:
        /* <DEDUP_REMOVED lines=18> */
.L_x_7773:
[----:B------:R-:W2:Y:S02]  /*6000*/  LDG.E.U8 R2, desc[UR36][R2.64] ;  /* 0x0000002402027981 */ /* 0x000ea4000c1e1100 */
[----:B--2---:R0:W1:Y:S02]  /*6010*/  I2F.F64.U16 R16, R2 ;  /* 0x0000000200107312 */ /* 0x0040640000101800 */
[----:B01----:R-:W-:Y:S05]  /*6020*/  BRA `(.L_x_7775) ;  /* 0x0000000c00607947 */ /* 0x003fea0003800000 */
.L_x_7772:
        /* <DEDUP_REMOVED lines=9> */
.L_x_7777:
[----:B------:R-:W2:Y:S02]  /*60c0*/  LDG.E R2, desc[UR36][R2.64] ;  /* 0x0000002402027981 */ /* 0x000ea4000c1e1900 */
[----:B--2---:R0:W1:Y:S02]  /*60d0*/  I2F.F64 R16, R2 ;  /* 0x0000000200107312 */ /* 0x0040640000201c00 */
[----:B01----:R-:W-:Y:S05]  /*60e0*/  BRA `(.L_x_7775) ;  /* 0x0000000c00307947 */ /* 0x003fea0003800000 */
.L_x_7776:
[----:B------:R-:W2:Y:S02]  /*60f0*/  LDG.E.U16 R2, desc[UR36][R2.64] ;  /* 0x0000002402027981 */ /* 0x000ea4000c1e1500 */
[----:B--2---:R0:W1:Y:S02]  /*6100*/  I2F.F64.S16 R16, R2 ;  /* 0x0000000200107312 */ /* 0x0040640000101c00 */
[----:B01----:R-:W-:Y:S05]  /*6110*/  BRA `(.L_x_7775) ;  /* 0x0000000c00247947 */ /* 0x003fea0003800000 */
.L_x_7771:
        /* <DEDUP_REMOVED lines=10> */
.L_x_7779:
[----:B------:R-:W2:Y:S02]  /*61c0*/  LDG.E.U16 R0, desc[UR36][R2.64] ;  /* 0x0000002402007981 */ /* 0x000ea4000c1e1500 */
[----:B--2---:R-:W-:-:S05]  /*61d0*/  HADD2.F32 R0, -RZ, R0.H0_H0 ;  /* 0x20000000ff007230 */ /* 0x004fca0000004100 */
[----:B------:R-:W-:-:S04]  /*61e0*/  FMUL.FTZ R0, R0, 1 ;  /* 0x3f80000000007820 */ /* 0x000fc80000410000 */
[----:B------:R0:W1:Y:S02]  /*61f0*/  F2F.F64.F32 R16, R0 ;  /* 0x0000000000107310 */ /* 0x0000640000201800 */
[----:B01----:R-:W-:Y:S05]  /*6200*/  BRA `(.L_x_7775) ;  /* 0x0000000800e87947 */ /* 0x003fea0003800000 */
.L_x_7778:
        /* <DEDUP_REMOVED lines=10> */
.L_x_7781:
[----:B------:R-:W2:Y:S02]  /*62b0*/  LDG.E.U16 R2, desc[UR36][R2.64] ;  /* 0x0000002402027981 */ /* 0x000ea4000c1e1500 */
[----:B--2---:R-:W-:-:S05]  /*62c0*/  HADD2.F32 R0, -RZ, R2.H0_H0 ;  /* 0x20000002ff007230 */ /* 0x004fca0000004100 */
[----:B------:R-:W-:-:S04]  /*62d0*/  FMUL.FTZ R0, R0, 1 ;  /* 0x3f80000000007820 */ /* 0x000fc80000410000 */
[----:B------:R1:W2:Y:S02]  /*62e0*/  F2F.F64.F32 R16, R0 ;  /* 0x0000000000107310 */ /* 0x0002a40000201800 */
[----:B-12---:R-:W-:Y:S05]  /*62f0*/  BRA `(.L_x_7775) ;  /* 0x0000000800ac7947 */ /* 0x006fea0003800000 */
.L_x_7780:
[----:B------:R0:W5:Y:S01]  /*6300*/  LDG.E.64 R16, desc[UR36][R2.64] ;  /* 0x0000002402107981 */ /* 0x000162000c1e1b00 */
[----:B------:R-:W-:Y:S05]  /*6310*/  BRA `(.L_x_7775) ;  /* 0x0000000800a47947 */ /* 0x000fea0003800000 */
.L_x_7770:
        /* <DEDUP_REMOVED lines=13> */
.L_x_7784:
[----:B------:R1:W5:Y:S01]  /*63f0*/  LDG.E.64 R16, desc[UR36][R2.64] ;  /* 0x0000002402107981 */ /* 0x000362000c1e1b00 */
[----:B------:R-:W-:Y:S05]  /*6400*/  BRA `(.L_x_7775) ;  /* 0x0000000800687947 */ /* 0x000fea0003800000 */
.L_x_7783:
        /* <DEDUP_REMOVED lines=26> */
[----:B-12---:R-:W-:Y:S05]  /*65b0*/  BRA `(.L_x_7775) ;  /* 0x0000000400fc7947 */ /* 0x006fea0003800000 */
.L_x_7786:
        /* <DEDUP_REMOVED lines=14> */
.L_x_7785:
[----:B------:R-:W2:Y:S02]  /*66a0*/  LDG.E.U16 R0, desc[UR36][R2.64] ;  /* 0x0000002402007981 */ /* 0x000ea4000c1e1500 */
[----:B--2---:R-:W-:-:S04]  /*66b0*/  IMAD.U32 R0, R0, 0x10000, RZ ;  /* 0x0001000000007824 */ /* 0x004fc800078e00ff */
[----:B------:R-:W-:-:S04]  /*66c0*/  FMUL.FTZ R0, R0, 1 ;  /* 0x3f80000000007820 */ /* 0x000fc80000410000 */
[----:B------:R1:W2:Y:S02]  /*66d0*/  F2F.F64.F32 R16, R0 ;  /* 0x0000000000107310 */ /* 0x0002a40000201800 */
[----:B-12---:R-:W-:Y:S05]  /*66e0*/  BRA `(.L_x_7775) ;  /* 0x0000000400b07947 */ /* 0x006fea0003800000 */
.L_x_7782:
        /* <DEDUP_REMOVED lines=11> */
.L_x_7789:
        /* <DEDUP_REMOVED lines=21> */
.L_x_7791:
[----:B------:R-:W-:Y:S05]  /*68f0*/  BSYNC.RECONVERGENT B0 ;  /* 0x0000000000007941 */ /* 0x000fea0003800200 */
.L_x_7790:
[----:B------:R-:W-:Y:S02]  /*6900*/  SHF.L.U32 R0, R0, 0x14, RZ ;  /* 0x0000001400007819 */ /* 0x000fe400000006ff */
[----:B------:R-:W-:-:S04]  /*6910*/  LEA R2, R2, 0x3b800000, 0x17 ;  /* 0x3b80000002027811 */ /* 0x000fc800078eb8ff */
[----:B------:R-:W-:-:S05]  /*6920*/  LOP3.LUT R0, R2, R0, R7, 0xfe, !PT ;  /* 0x0000000002007212 */ /* 0x000fca00078efe07 */
[----:B------:R-:W-:-:S04]  /*6930*/  FMUL.FTZ R0, R0, 1 ;  /* 0x3f80000000007820 */ /* 0x000fc80000410000 */
[----:B------:R4:W0:Y:S02]  /*6940*/  F2F.F64.F32 R16, R0 ;  /* 0x0000000000107310 */ /* 0x0008240000201800 */
[----:B0---4-:R-:W-:Y:S05]  /*6950*/  BRA `(.L_x_7775) ;  /* 0x0000000400147947 */ /* 0x011fea0003800000 */
.L_x_7788:
        /* <DEDUP_REMOVED lines=21> */
.L_x_7793:
[----:B------:R-:W-:Y:S05]  /*6ab0*/  BSYNC.RECONVERGENT B0 ;  /* 0x0000000000007941 */ /* 0x000fea0003800200 */
.L_x_7792:
[----:B------:R-:W-:Y:S01]  /*6ac0*/  IMAD.SHL.U32 R0, R0, 0x200000, RZ ;  /* 0x0020000000007824 */ /* 0x000fe200078e00ff */
[----:B------:R-:W-:-:S04]  /*6ad0*/  LEA R2, R2, 0x37800000, 0x17 ;  /* 0x3780000002027811 */ /* 0x000fc800078eb8ff */
[----:B------:R-:W-:-:S05]  /*6ae0*/  LOP3.LUT R0, R2, R0, R7, 0xfe, !PT ;  /* 0x0000000002007212 */ /* 0x000fca00078efe07 */
[----:B------:R-:W-:-:S04]  /*6af0*/  FMUL.FTZ R0, R0, 1 ;  /* 0x3f80000000007820 */ /* 0x000fc80000410000 */
[----:B------:R4:W0:Y:S02]  /*6b00*/  F2F.F64.F32 R16, R0 ;  /* 0x0000000000107310 */ /* 0x0008240000201800 */
[----:B0---4-:R-:W-:Y:S05]  /*6b10*/  BRA `(.L_x_7775) ;  /* 0x0000000000a47947 */ /* 0x011fea0003800000 */
.L_x_7787:
        /* <DEDUP_REMOVED lines=18> */
.L_x_7774:
        /* <DEDUP_REMOVED lines=16> */
.L_x_7796:
[----:B------:R-:W-:Y:S01]  /*6d40*/  CS2R R16, SRZ ;  /* 0x0000000000107805 */ /* 0x000fe2000001ff00 */
[----:B------:R-:W-:Y:S06]  /*6d50*/  BRA `(.L_x_7775) ;  /* 0x0000000000147947 */ /* 0x000fec0003800000 */
.L_x_7795:
[----:B------:R-:W2:Y:S02]  /*6d60*/  LDG.E.64 R16, desc[UR36][R2.64] ;  /* 0x0000002402107981 */ /* 0x000ea4000c1e1b00 */
[----:B--2---:R-:W2:Y:S02]  /*6d70*/  I2F.F64.U64 R16, R16 ;  /* 0x0000001000107312 */ /* 0x004ea40000301800 */
[----:B--2---:R-:W-:Y:S05]  /*6d80*/  BRA `(.L_x_7775) ;  /* 0x0000000000087947 */ /* 0x004fea0003800000 */
.L_x_7794:
[----:B------:R-:W2:Y:S02]  /*6d90*/  LDG.E R2, desc[UR36][R2.64] ;  /* 0x0000002402027981 */ /* 0x000ea4000c1e1900 */
[----:B--2---:R2:W3:Y:S02]  /*6da0*/  I2F.F64.U32 R16, R2 ;  /* 0x0000000200107312 */ /* 0x0044e40000201800 */
.L_x_7775:
[----:B------:R-:W-:Y:S05]  /*6db0*/  BSYNC.RECONVERGENT B6 ;  /* 0x0000000000067941 */ /* 0x000fea0003800200 */
.L_x_7769:
[----:B------:R-:W4:Y:S01]  /*6dc0*/  LDCU.64 UR6, c[0x0][0x5f8] ;  /* 0x0000bf00ff0677ac */ /* 0x000f220008000a00 */
[----:B------:R-:W-:Y:S01]  /*6dd0*/  BSSY.RECONVERGENT B6, `(.L_x_7797) ;  /* 0x00000ec000067945 */ /* 0x000fe20003800200 */
        /* <DEDUP_REMOVED lines=16> */
.L_x_7801:
[----:B------:R-:W4:Y:S02]  /*6ee0*/  LDG.E.U8 R4, desc[UR36][R22.64] ;  /* 0x0000002416047981 */ /* 0x000f24000c1e1100 */
[----:B----4-:R-:W4:Y:S02]  /*6ef0*/  I2F.F64.U16 R4, R4 ;  /* 0x0000000400047312 */ /* 0x010f240000101800 */
[----:B----4-:R-:W-:Y:S05]  /*6f00*/  BRA `(.L_x_7803) ;  /* 0x0000000c00607947 */ /* 0x010fea0003800000 */
.L_x_7800:
        /* <DEDUP_REMOVED lines=9> */
.L_x_7805:
[----:B------:R-:W4:Y:S02]  /*6fa0*/  LDG.E R4, desc[UR36][R22.64] ;  /* 0x0000002416047981 */ /* 0x000f24000c1e1900 */
[----:B----4-:R-:W4:Y:S02]  /*6fb0*/  I2F.F64 R4, R4 ;  /* 0x0000000400047312 */ /* 0x010f240000201c00 */
[----:B----4-:R-:W-:Y:S05]  /*6fc0*/  BRA `(.L_x_7803) ;  /* 0x0000000c00307947 */ /* 0x010fea0003800000 */
.L_x_7804:
[----:B------:R-:W4:Y:S02]  /*6fd0*/  LDG.E.U16 R4, desc[UR36][R22.64] ;  /* 0x0000002416047981 */ /* 0x000f24000c1e1500 */
[----:B----4-:R-:W4:Y:S02]  /*6fe0*/  I2F.F64.S16 R4, R4 ;  /* 0x0000000400047312 */ /* 0x010f240000101c00 */
[----:B----4-:R-:W-:Y:S05]  /*6ff0*/  BRA `(.L_x_7803) ;  /* 0x0000000c00247947 */ /* 0x010fea0003800000 */
.L_x_7799:
        /* <DEDUP_REMOVED lines=10> */
.L_x_7807:
[----:B------:R-:W4:Y:S02]  /*70a0*/  LDG.E.U16 R0, desc[UR36][R22.64] ;  /* 0x0000002416007981 */ /* 0x000f24000c1e1500 */
[----:B----4-:R-:W-:-:S05]  /*70b0*/  HADD2.F32 R0, -RZ, R0.H0_H0 ;  /* 0x20000000ff007230 */ /* 0x010fca0000004100 */
[----:B------:R-:W-:-:S04]  /*70c0*/  FMUL.FTZ R0, R0, 1 ;  /* 0x3f80000000007820 */ /* 0x000fc80000410000 */
[----:B------:R4:W0:Y:S02]  /*70d0*/  F2F.F64.F32 R4, R0 ;  /* 0x0000000000047310 */ /* 0x0008240000201800 */
[----:B0---4-:R-:W-:Y:S05]  /*70e0*/  BRA `(.L_x_7803) ;  /* 0x0000000800e87947 */ /* 0x011fea0003800000 */
.L_x_7806:
        /* <DEDUP_REMOVED lines=10> */
.L_x_7809:
[----:B------:R-:W4:Y:S02]  /*7190*/  LDG.E.U16 R22, desc[UR36][R22.64] ;  /* 0x0000002416167981 */ /* 0x000f24000c1e1500 */
[----:B----4-:R-:W-:-:S05]  /*71a0*/  HADD2.F32 R0, -RZ, R22.H0_H0 ;  /* 0x20000016ff007230 */ /* 0x010fca0000004100 */
[----:B------:R-:W-:-:S04]  /*71b0*/  FMUL.FTZ R0, R0, 1 ;  /* 0x3f80000000007820 */ /* 0x000fc80000410000 */
[----:B------:R4:W0:Y:S02]  /*71c0*/  F2F.F64.F32 R4, R0 ;  /* 0x0000000000047310 */ /* 0x0008240000201800 */
[----:B0---4-:R-:W-:Y:S05]  /*71d0*/  BRA `(.L_x_7803) ;  /* 0x0000000800ac7947 */ /* 0x011fea0003800000 */
.L_x_7808:
[----:B------:R4:W5:Y:S01]  /*71e0*/  LDG.E.64 R4, desc[UR36][R22.64] ;  /* 0x0000002416047981 */ /* 0x000962000c1e1b00 */
[----:B------:R-:W-:Y:S05]  /*71f0*/  BRA `(.L_x_7803) ;  /* 0x0000000800a47947 */ /* 0x000fea0003800000 */
.L_x_7798:
        /* <DEDUP_REMOVED lines=9> */
[----:B------:R-:W-:Y:S02]  /*7290*/  MOV R4, RZ ;  /* 0x000000ff00047202 */ /* 0x000fe40000000f00 */
[----:B----4-:R-:W-:-:S04]  /*72a0*/  ISETP.NE.AND P0, PT, R22, RZ, PT ;  /* 0x000000ff1600720c */ /* 0x010fc80003f05270 */
[----:B------:R-:W-:Y:S01]  /*72b0*/  FSEL R5, RZ, 1.875, !P0 ;  /* 0x3ff00000ff057808 */ /* 0x000fe20004000000 */
[----:B------:R-:W-:Y:S08]  /*72c0*/  BRA `(.L_x_7803) ;  /* 0x0000000800707947 */ /* 0x000ff00003800000 */
.L_x_7812:
[----:B------:R4:W5:Y:S01]  /*72d0*/  LDG.E.64 R4, desc[UR36][R22.64] ;  /* 0x0000002416047981 */ /* 0x000962000c1e1b00 */
[----:B------:R-:W-:Y:S05]  /*72e0*/  BRA `(.L_x_7803) ;  /* 0x0000000800687947 */ /* 0x000fea0003800000 */
.L_x_7811:
[----:B------:R-:W-:-:S09]  /*72f0*/  UISETP.NE.AND UP0, UPT, UR4, 0xf, UPT ;  /* 0x0000000f0400788c */ /* 0x000fd2000bf05270 */
[----:B------:R-:W-:Y:S05]  /*7300*/  BRA.U !UP0, `(.L_x_7813) ;  /* 0x00000001089c7547 */ /* 0x000fea000b800000 */
[----:B------:R-:W-:-:S09]  /*7310*/  UISETP.NE.AND UP0, UPT, UR4, 0x17, UPT ;  /* 0x000000170400788c */ /* 0x000fd2000bf05270 */
[----:B------:R-:W-:Y:S05]  /*7320*/  BRA.U !UP0, `(.L_x_7814) ;  /* 0x00000001085c7547 */ /* 0x000fea000b800000 */
[----:B------:R-:W-:-:S09]  /*7330*/  UISETP.NE.AND UP0, UPT, UR4, 0x18, UPT ;  /* 0x000000180400788c */ /* 0x000fd2000bf05270 */
[----:B------:R-:W-:Y:S05]  /*7340*/  BRA.U UP0, `(.L_x_7802) ;  /* 0x0000000500f47547 */ /* 0x000fea000b800000 */
[----:B------:R-:W4:Y:S01]  /*7350*/  LDG.E.U8 R0, desc[UR36][R22.64] ;  /* 0x0000002416007981 */ /* 0x000f22000c1e1100 */
[----:B------:R-:W-:Y:S02]  /*7360*/  HFMA2 R4, -RZ, RZ, 0, 1.847743988037109375e-06 ;  /* 0x0000001fff047431 */ /* 0x000fe400000001ff */
[----:B----4-:R-:W-:-:S05]  /*7370*/  IMAD.SHL.U32 R0, R0, 0x1000000, RZ ;  /* 0x0100000000007824 */ /* 0x010fca00078e00ff */
[C---:B012---:R-:W-:Y:S02]  /*7380*/  LOP3.LUT R2, R0.reuse, 0x7f000000, RZ, 0xc0, !PT ;  /* 0x7f00000000027812 */ /* 0x047fe400078ec0ff */
        /* <DEDUP_REMOVED lines=14> */
[----:B------:R-:W-:-:S04]  /*7470*/  FMUL.FTZ R3, R3, 1 ;  /* 0x3f80000003037820 */ /* 0x000fc80000410000 */
[----:B------:R0:W4:Y:S02]  /*7480*/  F2F.F64.F32 R4, R3 ;  /* 0x0000000300047310 */ /* 0x0001240000201800 */
[----:B0---4-:R-:W-:Y:S05]  /*7490*/  BRA `(.L_x_7803) ;  /* 0x0000000400fc7947 */ /* 0x011fea0003800000 */
.L_x_7814:
[----:B01----:R-:W4:Y:S02]  /*74a0*/  LDG.E.U8 R3, desc[UR36][R22.64] ;  /* 0x0000002416037981 */ /* 0x003f24000c1e1100 */
[C---:B----4-:R-:W-:Y:S01]  /*74b0*/  SHF.L.U32 R0, R3.reuse, 0x19, RZ ;  /* 0x0000001903007819 */ /* 0x050fe200000006ff */
[----:B------:R-:W-:-:S03]  /*74c0*/  IMAD.SHL.U32 R3, R3, 0x100, RZ ;  /* 0x0000010003037824 */ /* 0x000fc600078e00ff */
[----:B------:R-:W-:-:S13]  /*74d0*/  ISETP.GE.U32.AND P0, PT, R0, 0x8000000, PT ;  /* 0x080000000000780c */ /* 0x000fda0003f06070 */
[C---:B--2---:R-:W-:Y:S02]  /*74e0*/  @!P0 LOP3.LUT R2, R3.reuse, 0x7f00, RZ, 0xc0, !PT ;  /* 0x00007f0003028812 */ /* 0x044fe400078ec0ff */
        /* <DEDUP_REMOVED lines=8> */
[----:B0---4-:R-:W-:Y:S05]  /*7570*/  BRA `(.L_x_7803) ;  /* 0x0000000400c47947 */ /* 0x011fea0003800000 */
.L_x_7813:
[----:B------:R-:W4:Y:S02]  /*7580*/  LDG.E.U16 R0, desc[UR36][R22.64] ;  /* 0x0000002416007981 */ /* 0x000f24000c1e1500 */
[----:B----4-:R-:W-:-:S05]  /*7590*/  SHF.L.U32 R0, R0, 0x10, RZ ;  /* 0x0000001000007819 */ /* 0x010fca00000006ff */
[----:B------:R-:W-:-:S04]  /*75a0*/  FMUL.FTZ R0, R0, 1 ;  /* 0x3f80000000007820 */ /* 0x000fc80000410000 */
[----:B------:R4:W0:Y:S02]  /*75b0*/  F2F.F64.F32 R4, R0 ;  /* 0x0000000000047310 */ /* 0x0008240000201800 */
[----:B0---4-:R-:W-:Y:S05]  /*75c0*/  BRA `(.L_x_7803) ;  /* 0x0000000400b07947 */ /* 0x011fea0003800000 */
.L_x_7810:
        /* <DEDUP_REMOVED lines=11> */
.L_x_7817:
        /* <DEDUP_REMOVED lines=10> */
[----:B012---:R-:W-:Y:S02]  /*7720*/  LOP3.LUT P0, R2, R0, 0xf, RZ, 0xc0, !PT ;  /* 0x0000000f00027812 */ /* 0x007fe4000780c0ff */
        /* <DEDUP_REMOVED lines=10> */
.L_x_7819:
[----:B------:R-:W-:Y:S05]  /*77d0*/  BSYNC.RECONVERGENT B0 ;  /* 0x0000000000007941 */ /* 0x000fea0003800200 */
.L_x_7818:
[----:B------:R-:W-:Y:S01]  /*77e0*/  IMAD.SHL.U32 R0, R0, 0x100000, RZ ;  /* 0x0010000000007824 */ /* 0x000fe200078e00ff */
[----:B------:R-:W-:-:S04]  /*77f0*/  LEA R2, R2, 0x3b800000, 0x17 ;  /* 0x3b80000002027811 */ /* 0x000fc800078eb8ff */
[----:B------:R-:W-:-:S05]  /*7800*/  LOP3.LUT R0, R2, R0, R7, 0xfe, !PT ;  /* 0x0000000002007212 */ /* 0x000fca00078efe07 */
[----:B------:R-:W-:-:S04]  /*7810*/  FMUL.FTZ R0, R0, 1 ;  /* 0x3f80000000007820 */ /* 0x000fc80000410000 */
[----:B------:R0:W1:Y:S02]  /*7820*/  F2F.F64.F32 R4, R0 ;  /* 0x0000000000047310 */ /* 0x0000640000201800 */
[----:B01----:R-:W-:Y:S05]  /*7830*/  BRA `(.L_x_7803) ;  /* 0x0000000400147947 */ /* 0x003fea0003800000 */
.L_x_7816:
        /* <DEDUP_REMOVED lines=10> */
[----:B012---:R-:W-:Y:S02]  /*78e0*/  LOP3.LUT P0, R2, R0, 0x1f, RZ, 0xc0, !PT ;  /* 0x0000001f00027812 */ /* 0x007fe4000780c0ff */
        /* <DEDUP_REMOVED lines=10> */
.L_x_7821:
[----:B------:R-:W-:Y:S05]  /*7990*/  BSYNC.RECONVERGENT B0 ;  /* 0x0000000000007941 */ /* 0x000fea0003800200 */
.L_x_7820:
[----:B------:R-:W-:Y:S02]  /*79a0*/  SHF.L.U32 R0, R0, 0x15, RZ ;  /* 0x0000001500007819 */ /* 0x000fe400000006ff */
[----:B------:R-:W-:-:S04]  /*79b0*/  LEA R2, R2, 0x37800000, 0x17 ;  /* 0x3780000002027811 */ /* 0x000fc800078eb8ff */
[----:B------:R-:W-:-:S05]  /*79c0*/  LOP3.LUT R0, R2, R0, R7, 0xfe, !PT ;  /* 0x0000000002007212 */ /* 0x000fca00078efe07 */
[----:B------:R-:W-:-:S04]  /*79d0*/  FMUL.FTZ R0, R0, 1 ;  /* 0x3f80000000007820 */ /* 0x000fc80000410000 */
[----:B------:R0:W1:Y:S02]  /*79e0*/  F2F.F64.F32 R4, R0 ;  /* 0x0000000000047310 */ /* 0x0000640000201800 */
[----:B01----:R-:W-:Y:S05]  /*79f0*/  BRA `(.L_x_7803) ;  /* 0x0000000000a47947 */ /* 0x003fea0003800000 */
.L_x_7815:
[----:B------:R-:W-:-:S09]  /*7a00*/  UISETP.NE.AND UP0, UPT, UR4, 0x1c, UPT ;  /* 0x0000001c0400788c */ /* 0x000fd2000bf05270 */
[----:B------:R-:W-:Y:S05]  /*7a10*/  BRA.U !UP0, `(.L_x_7822) ;  /* 0x0000000108947547 */ /* 0x000fea000b800000 */
[----:B------:R-:W-:-:S09]  /*7a20*/  UISETP.NE.AND UP0, UPT, UR4, 0x1d, UPT ;  /* 0x0000001d0400788c */ /* 0x000fd2000bf05270 */
[----:B------:R-:W-:Y:S05]  /*7a30*/  BRA.U !UP0, `(.L_x_7823) ;  /* 0x0000000108807547 */ /* 0x000fea000b800000 */
[----:B------:R-:W-:-:S09]  /*7a40*/  UISETP.NE.AND UP0, UPT, UR4, 0x2c, UPT ;  /* 0x0000002c0400788c */ /* 0x000fd2000bf05270 */
[----:B------:R-:W-:Y:S05]  /*7a50*/  BRA.U UP0, `(.L_x_7802) ;  /* 0x0000000100307547 */ /* 0x000fea000b800000 */
[----:B------:R-:W4:Y:S01]  /*7a60*/  LDG.E.U8 R0, desc[UR36][R22.64] ;  /* 0x0000002416007981 */ /* 0x000f22000c1e1100 */
[----:B------:R-:W-:Y:S02]  /*7a70*/  HFMA2 R5, -RZ, RZ, 0.5, 0 ;  /* 0x38000000ff057431 */ /* 0x000fe400000001ff */
[----:B------:R-:W-:Y:S01]  /*7a80*/  IMAD.MOV.U32 R4, RZ, RZ, 0x0 ;  /* 0x00000000ff047424 */ /* 0x000fe200078e00ff */
[----:B----4-:R-:W-:-:S13]  /*7a90*/  ISETP.NE.AND P0, PT, R0, RZ, PT ;  /* 0x000000ff0000720c */ /* 0x010fda0003f05270 */
[----:B------:R-:W-:Y:S05]  /*7aa0*/  @!P0 BRA `(.L_x_7803) ;  /* 0x0000000000788947 */ /* 0x000fea0003800000 */
[----:B------:R-:W-:-:S13]  /*7ab0*/  ISETP.NE.AND P0, PT, R0, 0xff, PT ;  /* 0x000000ff0000780c */ /* 0x000fda0003f05270 */
[----:B------:R-:W-:Y:S01]  /*7ac0*/  @P0 IMAD.SHL.U32 R0, R0, 0x800000, RZ ;  /* 0x0080000000000824 */ /* 0x000fe200078e00ff */
[----:B------:R-:W-:Y:S01]  /*7ad0*/  @!P0 MOV R4, 0x20000000 ;  /* 0x2000000000048802 */ /* 0x000fe20000000f00 */
[----:B------:R-:W-:Y:S02]  /*7ae0*/  @!P0 IMAD.MOV.U32 R5, RZ, RZ, 0x7ff80000 ;  /* 0x7ff80000ff058424 */ /* 0x000fe400078e00ff */
[----:B------:R-:W-:-:S04]  /*7af0*/  @P0 FMUL.FTZ R0, R0, 1 ;  /* 0x3f80000000000820 */ /* 0x000fc80000410000 */
[----:B------:R4:W0:Y:S02]  /*7b00*/  @P0 F2F.F64.F32 R4, R0 ;  /* 0x0000000000040310 */ /* 0x0008240000201800 */
[----:B0---4-:R-:W-:Y:S05]  /*7b10*/  BRA `(.L_x_7803) ;  /* 0x00000000005c7947 */ /* 0x011fea0003800000 */
.L_x_7802:
[----:B012---:R-:W-:Y:S01]  /*7b20*/  MOV R2, 0x130 ;  /* 0x0000013000027802 */ /* 0x007fe20000000f00 */
[----:B------:R-:W0:Y:S01]  /*7b30*/  LDCU.64 UR4, c[0x4][0x120] ;  /* 0x01002400ff0477ac */ /* 0x000e220008000a00 */
[----:B------:R-:W-:Y:S02]  /*7b40*/  HFMA2 R8, -RZ, RZ, 0, 4.64916229248046875e-06 ;  /* 0x0000004eff087431 */ /* 0x000fe400000001ff */
[----:B------:R-:W-:Y:S01]  /*7b50*/  IMAD.MOV.U32 R12, RZ, RZ, 0x1 ;  /* 0x00000001ff0c7424 */ /* 0x000fe200078e00ff */
[----:B------:R-:W-:Y:S01]  /*7b60*/  MOV R13, RZ ;  /* 0x000000ff000d7202 */ /* 0x000fe20000000f00 */
[----:B------:R-:W1:Y:S01]  /*7b70*/  LDCU.64 UR6, c[0x4][0x128] ;  /* 0x01002500ff0677ac */ /* 0x000e620008000a00 */
[----:B------:R-:W2:Y:S01]  /*7b80*/  LDC.64 R2, c[0x4][R2] ;  /* 0x0100000002027b82 */ /* 0x000ea20000000a00 */
[----:B------:R-:W4:Y:S01]  /*7b90*/  LDCU.64 UR8, c[0x4][URZ] ;  /* 0x01000000ff0877ac */ /* 0x000f220008000a00 */
[----:B0-----:R-:W-:Y:S01]  /*7ba0*/  MOV R4, UR4 ;  /* 0x0000000400047c02 */ /* 0x001fe20008000f00 */
[----:B------:R-:W-:Y:S01]  /*7bb0*/  IMAD.U32 R5, RZ, RZ, UR5 ;  /* 0x00000005ff057e24 */ /* 0x000fe2000f8e00ff */
[----:B-1----:R-:W-:Y:S01]  /*7bc0*/  MOV R6, UR6 ;  /* 0x0000000600067c02 */ /* 0x002fe20008000f00 */
[----:B------:R-:W-:Y:S01]  /*7bd0*/  IMAD.U32 R7, RZ, RZ, UR7 ;  /* 0x00000007ff077e24 */ /* 0x000fe2000f8e00ff */
[----:B----4-:R-:W-:Y:S01]  /*7be0*/  MOV R10, UR8 ;  /* 0x00000008000a7c02 */ /* 0x010fe20008000f00 */
[----:B------:R-:W-:-:S07]  /*7bf0*/  IMAD.U32 R11, RZ, RZ, UR9 ;  /* 0x00000009ff0b7e24 */ /* 0x000fce000f8e00ff */
[----:B------:R-:W-:-:S07]  /*7c00*/  LEPC R20, `(.L_x_7824) ;  /* 0x000000001014794e */ /* 0x000fce0000000000 */
[----:B--23-5:R-:W-:Y:S05]  /*7c10*/  CALL.ABS.NOINC R2 ;  /* 0x0000000002007343 */ /* 0x02cfea0003c00000 */
.L_x_7824:
[----:B------:R-:W-:Y:S01]  /*7c20*/  CS2R R4, SRZ ;  /* 0x0000000000047805 */ /* 0x000fe2000001ff00 */
[----:B------:R-:W-:Y:S06]  /*7c30*/  BRA `(.L_x_7803) ;  /* 0x0000000000147947 */ /* 0x000fec0003800000 */
.L_x_7823:
[----:B------:R-:W4:Y:S02]  /*7c40*/  LDG.E.64 R4, desc[UR36][R22.64] ;  /* 0x0000002416047981 */ /* 0x000f24000c1e1b00 */
[----:B----4-:R-:W4:Y:S02]  /*7c50*/  I2F.F64.U64 R4, R4 ;  /* 0x0000000400047312 */ /* 0x010f240000301800 */
[----:B----4-:R-:W-:Y:S05]  /*7c60*/  BRA `(.L_x_7803) ;  /* 0x0000000000087947 */ /* 0x010fea0003800000 */
.L_x_7822:
[----:B------:R-:W4:Y:S02]  /*7c70*/  LDG.E R4, desc[UR36][R22.64] ;  /* 0x0000002416047981 */ /* 0x000f24000c1e1900 */
[----:B----4-:R-:W4:Y:S02]  /*7c80*/  I2F.F64.U32 R4, R4 ;  /* 0x0000000400047312 */ /* 0x010f240000201800 */
.L_x_7803:
[----:B------:R-:W-:Y:S05]  /*7c90*/  BSYNC.RECONVERGENT B6 ;  /* 0x0000000000067941 */ /* 0x000fea0003800200 */
.L_x_7797:
[----:B------:R-:W0:Y:S01]  /*7ca0*/  LDCU.64 UR6, c[0x0][0x5e8] ;  /* 0x0000bd00ff0677ac */ /* 0x000e220008000a00 */
[----:B---345:R3:W4:Y:S01]  /*7cb0*/  DMUL R4, R4, R16 ;  /* 0x0000001004047228 */ /* 0x0387220000000000 */
[----:B------:R-:W-:-:S04]  /*7cc0*/  UPRMT UR4, UR43, 0x9910, URZ ;  /* 0x000099102b047896 */ /* 0x000fc800080000ff */
[----:B------:R-:W-:Y:S01]  /*7cd0*/  UISETP.GT.AND UP0, UPT, UR4, 0x9, UPT ;  /* 0x000000090400788c */ /* 0x000fe2000bf04270 */
[----:B012---:R-:W-:-:S05]  /*7ce0*/  IADD3 R2, P0, PT, R18, UR6, RZ ;  /* 0x0000000612027c10 */ /* 0x007fca000ff1e0ff */
[----:B------:R-:W-:-:S03]  /*7cf0*/  IMAD.X R3, RZ, RZ, UR7, P0 ;  /* 0x00000007ff037e24 */ /* 0x000fc600080e06ff */
[----:B---34-:R-:W-:Y:S05]  /*7d00*/  BRA.U UP0, `(.L_x_7825) ;  /* 0x0000000500707547 */ /* 0x018fea000b800000 */
        /* <DEDUP_REMOVED lines=11> */
.L_x_7828:
[----:B------:R-:W0:Y:S02]  /*7dc0*/  F2I.S64.F64.TRUNC R4, R4 ;  /* 0x0000000400047311 */ /* 0x000e24000030d900 */
[----:B0-----:R-:W-:-:S05]  /*7dd0*/  MOV R7, R4 ;  /* 0x0000000400077202 */ /* 0x001fca0000000f00 */
[----:B------:R0:W-:Y:S01]  /*7de0*/  STG.E.U8 desc[UR36][R2.64], R7 ;  /* 0x0000000702007986 */ /* 0x0001e2000c101124 */
[----:B------:R-:W-:Y:S05]  /*7df0*/  BRA `(.L_x_7830) ;  /* 0x0000001000807947 */ /* 0x000fea0003800000 */
.L_x_7827:
        /* <DEDUP_REMOVED lines=9> */
.L_x_7832:
[----:B------:R-:W0:Y:S02]  /*7e90*/  F2I.F64.TRUNC R5, R4 ;  /* 0x0000000400057311 */ /* 0x000e24000030d100 */
[----:B0-----:R0:W-:Y:S01]  /*7ea0*/  STG.E desc[UR36][R2.64], R5 ;  /* 0x0000000502007986 */ /* 0x0011e2000c101924 */
[----:B------:R-:W-:Y:S05]  /*7eb0*/  BRA `(.L_x_7830) ;  /* 0x0000001000507947 */ /* 0x000fea0003800000 */
.L_x_7831:
[----:B------:R-:W0:Y:S02]  /*7ec0*/  F2I.F64.TRUNC R5, R4 ;  /* 0x0000000400057311 */ /* 0x000e24000030d100 */
[----:B0-----:R0:W-:Y:S01]  /*7ed0*/  STG.E.U16 desc[UR36][R2.64], R5 ;  /* 0x0000000502007986 */ /* 0x0011e2000c101524 */
[----:B------:R-:W-:Y:S05]  /*7ee0*/  BRA `(.L_x_7830) ;  /* 0x0000001000447947 */ /* 0x000fea0003800000 */
.L_x_7826:
        /* <DEDUP_REMOVED lines=17> */
.L_x_7834:
        /* <DEDUP_REMOVED lines=12> */
.L_x_7833:
        /* <DEDUP_REMOVED lines=18> */
.L_x_7836:
        /* <DEDUP_REMOVED lines=13> */
.L_x_7835:
[----:B------:R0:W-:Y:S01]  /*82b0*/  STG.E.64 desc[UR36][R2.64], R4 ;  /* 0x0000000402007986 */ /* 0x0001e2000c101b24 */
[----:B------:R-:W-:Y:S05]  /*82c0*/  BRA `(.L_x_7830) ;  /* 0x0000000c004c7947 */ /* 0x000fea0003800000 */
.L_x_7825:
        /* <DEDUP_REMOVED lines=13> */
.L_x_7840:
        /* <DEDUP_REMOVED lines=26> */
.L_x_7843:
[----:B------:R-:W-:-:S04]  /*8540*/  SHF.R.U32.HI R5, RZ, 0x18, R7 ;  /* 0x00000018ff057819 */ /* 0x000fc80000011607 */
[----:B------:R-:W-:-:S07]  /*8550*/  LOP3.LUT R0, R0, 0x80, R5, 0xf8, !PT ;  /* 0x0000008000007812 */ /* 0x000fce00078ef805 */
.L_x_7842:
[----:B------:R-:W-:Y:S05]  /*8560*/  BSYNC.RECONVERGENT B0 ;  /* 0x0000000000007941 */ /* 0x000fea0003800200 */
.L_x_7841:
[----:B------:R0:W-:Y:S01]  /*8570*/  STG.E.U8 desc[UR36][R2.64], R0 ;  /* 0x0000000002007986 */ /* 0x0001e2000c101124 */
[----:B------:R-:W-:Y:S05]  /*8580*/  BRA `(.L_x_7830) ;  /* 0x00000008009c7947 */ /* 0x000fea0003800000 */
.L_x_7839:
        /* <DEDUP_REMOVED lines=26> */
.L_x_7846:
[----:B------:R-:W-:-:S04]  /*8730*/  SHF.R.U32.HI R5, RZ, 0x18, R7 ;  /* 0x00000018ff057819 */ /* 0x000fc80000011607 */
[----:B------:R-:W-:-:S07]  /*8740*/  LOP3.LUT R0, R0, 0x80, R5, 0xf8, !PT ;  /* 0x0000008000007812 */ /* 0x000fce00078ef805 */
.L_x_7845:
[----:B------:R-:W-:Y:S05]  /*8750*/  BSYNC.RECONVERGENT B0 ;  /* 0x0000000000007941 */ /* 0x000fea0003800200 */
.L_x_7844:
[----:B------:R0:W-:Y:S01]  /*8760*/  STG.E.U8 desc[UR36][R2.64], R0 ;  /* 0x0000000002007986 */ /* 0x0001e2000c101124 */
[----:B------:R-:W-:Y:S05]  /*8770*/  BRA `(.L_x_7830) ;  /* 0x0000000800207947 */ /* 0x000fea0003800000 */
.L_x_7838:
        /* <DEDUP_REMOVED lines=30> */
.L_x_7848:
[----:B------:R-:W0:Y:S02]  /*8960*/  F2I.U64.F64.TRUNC R4, R4 ;  /* 0x0000000400047311 */ /* 0x000e24000030d800 */
[----:B0-----:R0:W-:Y:S01]  /*8970*/  STG.E.64 desc[UR36][R2.64], R4 ;  /* 0x0000000402007986 */ /* 0x0011e2000c101b24 */
[----:B------:R-:W-:Y:S05]  /*8980*/  BRA `(.L_x_7830) ;  /* 0x00000004009c7947 */ /* 0x000fea0003800000 */
.L_x_7847:
[----:B------:R-:W0:Y:S02]  /*8990*/  F2I.U32.F64.TRUNC R5, R4 ;  /* 0x0000000400057311 */ /* 0x000e24000030d000 */
[----:B0-----:R0:W-:Y:S01]  /*89a0*/  STG.E desc[UR36][R2.64], R5 ;  /* 0x0000000502007986 */ /* 0x0011e2000c101924 */
[----:B------:R-:W-:Y:S05]  /*89b0*/  BRA `(.L_x_7830) ;  /* 0x0000000400907947 */ /* 0x000fea0003800000 */
.L_x_7837:
        /* <DEDUP_REMOVED lines=10> */
.L_x_7850:
[----:B------:R-:W-:-:S05]  /*8a60*/  CS2R R6, SRZ ;  /* 0x0000000000067805 */ /* 0x000fca000001ff00 */
[----:B------:R4:W-:Y:S01]  /*8a70*/  STG.E.128 desc[UR36][R2.64], R4 ;  /* 0x0000000402007986 */ /* 0x0009e2000c101d24 */
[----:B------:R-:W-:Y:S05]  /*8a80*/  BRA `(.L_x_7830) ;  /* 0x00000004005c7947 */ /* 0x000fea0003800000 */
.L_x_7849:
[----:B------:R-:W-:-:S09]  /*8a90*/  UISETP.NE.AND UP0, UPT, UR4, 0xf, UPT ;  /* 0x0000000f0400788c */ /* 0x000fd2000bf05270 */
[----:B------:R-:W-:Y:S05]  /*8aa0*/  BRA.U !UP0, `(.L_x_7851) ;  /* 0x0000000508287547 */ /* 0x000fea000b800000 */
[----:B------:R-:W-:-:S09]  /*8ab0*/  UISETP.NE.AND UP0, UPT, UR4, 0x17, UPT ;  /* 0x000000170400788c */ /* 0x000fd2000bf05270 */
[----:B------:R-:W-:Y:S05]  /*8ac0*/  BRA.U !UP0, `(.L_x_7852) ;  /* 0x0000000108b07547 */ /* 0x000fea000b800000 */
[----:B------:R-:W-:-:S09]  /*8ad0*/  UISETP.NE.AND UP0, UPT, UR4, 0x18, UPT ;  /* 0x000000180400788c */ /* 0x000fd2000bf05270 */
[----:B------:R-:W-:Y:S05]  /*8ae0*/  BRA.U !UP0, `(.L_x_7853) ;  /* 0x0000000108447547 */ /* 0x000fea000b800000 */
.L_x_7829:
        /* <DEDUP_REMOVED lines=16> */
.L_x_7854:
[----:B------:R-:W-:Y:S05]  /*8bf0*/  BRA `(.L_x_7830) ;  /* 0x0000000400007947 */ /* 0x000fea0003800000 */
.L_x_7853:
        /* <DEDUP_REMOVED lines=21> */
.L_x_7856:
[----:B------:R-:W-:Y:S05]  /*8d50*/  BSYNC.RECONVERGENT B0 ;  /* 0x0000000000007941 */ /* 0x000fea0003800200 */
.L_x_7855:
[----:B------:R-:W-:-:S05]  /*8d60*/  LOP3.LUT R7, R0, 0x80, R7, 0xf8, !PT ;  /* 0x0000008000077812 */ /* 0x000fca00078ef807 */
[----:B------:R2:W-:Y:S01]  /*8d70*/  STG.E.U8 desc[UR36][R2.64], R7 ;  /* 0x0000000702007986 */ /* 0x0005e2000c101124 */
[----:B------:R-:W-:Y:S05]  /*8d80*/  BRA `(.L_x_7830) ;  /* 0x00000000009c7947 */ /* 0x000fea0003800000 */
.L_x_7852:
        /* <DEDUP_REMOVED lines=20> */
.L_x_7858:
[----:B------:R-:W-:Y:S02]  /*8ed0*/  ISETP.GT.U32.AND P0, PT, R6, 0x7f800000, PT ;  /* 0x7f8000000600780c */ /* 0x000fe40003f04070 */
[----:B------:R-:W-:-:S04]  /*8ee0*/  MOV R0, 0x7f ;  /* 0x0000007f00007802 */ /* 0x000fc80000000f00 */
[----:B------:R-:W-:-:S07]  /*8ef0*/  SEL R0, R0, 0x7c, P0 ;  /* 0x0000007c00007807 */ /* 0x000fce0000000000 */
.L_x_7859:
[----:B------:R-:W-:Y:S05]  /*8f00*/  BSYNC.RECONVERGENT B0 ;  /* 0x0000000000007941 */ /* 0x000fea0003800200 */
.L_x_7857:
[----:B------:R-:W-:-:S04]  /*8f10*/  SHF.R.U32.HI R5, RZ, 0x18, R7 ;  /* 0x00000018ff057819 */ /* 0x000fc80000011607 */
[----:B------:R-:W-:-:S05]  /*8f20*/  LOP3.LUT R5, R0, 0x80, R5, 0xf8, !PT ;  /* 0x0000008000057812 */ /* 0x000fca00078ef805 */
[----:B------:R1:W-:Y:S01]  /*8f30*/  STG.E.U8 desc[UR36][R2.64], R5 ;  /* 0x0000000502007986 */ /* 0x0003e2000c101124 */
[----:B------:R-:W-:Y:S05]  /*8f40*/  BRA `(.L_x_7830) ;  /* 0x00000000002c7947 */ /* 0x000fea0003800000 */
.L_x_7851:
        /* <DEDUP_REMOVED lines=11> */
.L_x_7830:
[----:B------:R-:W-:-:S07]  /*9000*/  VIADD R19, R19, 0x80 ;  /* 0x0000008013137836 */ /* 0x000fce0000000000 */
.L_x_7767:
[----:B------:R-:W-:Y:S05]  /*9010*/  BSYNC.RECONVERGENT B7 ;  /* 0x0000000000077941 */ /* 0x000fea0003800200 */
.L_x_7766:
[----:B------:R-:W5:Y:S01]  /*9020*/  LDCU UR4, c[0x0][0x380] ;  /* 0x00007000ff0477ac */ /* 0x000f620008000800 */
[----:B------:R-:W-:Y:S01]  /*9030*/  BSSY.RECONVERGENT B7, `(.L_x_7860) ;  /* 0x0000478000077945 */ /* 0x000fe20003800200 */
[----:B-----5:R-:W-:-:S13]  /*9040*/  ISETP.GE.AND P0, PT, R19, UR4, PT ;  /* 0x0000000413007c0c */ /* 0x020fda000bf06270 */
[----:B------:R-:W-:Y:S05]  /*9050*/  @P0 BRA `(.L_x_7861) ;  /* 0x0000004400d40947 */ /* 0x000fea0003800000 */
[----:B------:R-:W5:Y:S01]  /*9060*/  LDCU UR4, c[0x0][0x388] ;  /* 0x00007100ff0477ac */ /* 0x000f620008000800 */
[----:B------:R-:W-:Y:S01]  /*9070*/  HFMA2 R18, -RZ, RZ, 0, 0 ;  /* 0x00000000ff127431 */ /* 0x000fe200000001ff */
        /* <DEDUP_REMOVED lines=352> */
.L_x_7862:
        /* <DEDUP_REMOVED lines=16> */
[----:B--2---:R3:W4:Y:S02]  /*a780*/  I2F.F64.S16 R16, R2 ;  /* 0x0000000200107312 */ /* 0x0047240000101c00 */
[----:B---34-:R-:W-:Y:S05]  /*a790*/  BRA `(.L_x_7869) ;  /* 0x0000000c006c7947 */ /* 0x018fea0003800000 */
.L_x_7867:
[----:B------:R-:W2:Y:S02]  /*a7a0*/  LDG.E.U8 R2, desc[UR36][R2.64] ;  /* 0x0000002402027981 */ /* 0x000ea4000c1e1100 */
[----:B--2---:R3:W4:Y:S02]  /*a7b0*/  I2F.F64.U16 R16, R2 ;  /* 0x0000000200107312 */ /* 0x0047240000101800 */
[----:B---34-:R-:W-:Y:S05]  /*a7c0*/  BRA `(.L_x_7869) ;  /* 0x0000000c00607947 */ /* 0x018fea0003800000 */
.L_x_7866:
        /* <DEDUP_REMOVED lines=9> */
.L_x_7871:
[----:B------:R-:W2:Y:S02]  /*a860*/  LDG.E R2, desc[UR36][R2.64] ;  /* 0x0000002402027981 */ /* 0x000ea4000c1e1900 */
[----:B--2---:R3:W4:Y:S02]  /*a870*/  I2F.F64 R16, R2 ;  /* 0x0000000200107312 */ /* 0x0047240000201c00 */
[----:B---34-:R-:W-:Y:S05]  /*a880*/  BRA `(.L_x_7869) ;  /* 0x0000000c00307947 */ /* 0x018fea0003800000 */
.L_x_7870:
[----:B------:R-:W2:Y:S02]  /*a890*/  LDG.E.U16 R2, desc[UR36][R2.64] ;  /* 0x0000002402027981 */ /* 0x000ea4000c1e1500 */
[----:B--2---:R3:W4:Y:S02]  /*a8a0*/  I2F.F64.S16 R16, R2 ;  /* 0x0000000200107312 */ /* 0x0047240000101c00 */
[----:B---34-:R-:W-:Y:S05]  /*a8b0*/  BRA `(.L_x_7869) ;  /* 0x0000000c00247947 */ /* 0x018fea0003800000 */
.L_x_7865:
        /* <DEDUP_REMOVED lines=10> */
.L_x_7873:
[----:B------:R-:W2:Y:S02]  /*a960*/  LDG.E.U16 R0, desc[UR36][R2.64] ;  /* 0x0000002402007981 */ /* 0x000ea4000c1e1500 */
[----:B--2---:R-:W-:-:S05]  /*a970*/  HADD2.F32 R0, -RZ, R0.H0_H0 ;  /* 0x20000000ff007230 */ /* 0x004fca0000004100 */
[----:B------:R-:W-:-:S04]  /*a980*/  FMUL.FTZ R0, R0, 1 ;  /* 0x3f80000000007820 */ /* 0x000fc80000410000 */
[----:B------:R4:W0:Y:S02]  /*a990*/  F2F.F64.F32 R16, R0 ;  /* 0x0000000000107310 */ /* 0x0008240000201800 */
[----:B0---4-:R-:W-:Y:S05]  /*a9a0*/  BRA `(.L_x_7869) ;  /* 0x0000000800e87947 */ /* 0x011fea0003800000 */
.L_x_7872:
        /* <DEDUP_REMOVED lines=10> */
.L_x_7875:
[----:B------:R-:W2:Y:S02]  /*aa50*/  LDG.E.U16 R2, desc[UR36][R2.64] ;  /* 0x0000002402027981 */ /* 0x000ea4000c1e1500 */
[----:B--2---:R-:W-:-:S05]  /*aa60*/  HADD2.F32 R0, -RZ, R2.H0_H0 ;  /* 0x20000002ff007230 */ /* 0x004fca0000004100 */
[----:B------:R-:W-:-:S04]  /*aa70*/  FMUL.FTZ R0, R0, 1 ;  /* 0x3f80000000007820 */ /* 0x000fc80000410000 */
[----:B------:R3:W4:Y:S02]  /*aa80*/  F2F.F64.F32 R16, R0 ;  /* 0x0000000000107310 */ /* 0x0007240000201800 */
[----:B---34-:R-:W-:Y:S05]  /*aa90*/  BRA `(.L_x_7869) ;  /* 0x0000000800ac7947 */ /* 0x018fea0003800000 */
.L_x_7874:
[----:B------:R3:W5:Y:S01]  /*aaa0*/  LDG.E.64 R16, desc[UR36][R2.64] ;  /* 0x0000002402107981 */ /* 0x000762000c1e1b00 */
[----:B------:R-:W-:Y:S05]  /*aab0*/  BRA `(.L_x_7869) ;  /* 0x0000000800a47947 */ /* 0x000fea0003800000 */
.L_x_7864:
        /* <DEDUP_REMOVED lines=13> */
.L_x_7878:
[----:B------:R2:W5:Y:S01]  /*ab90*/  LDG.E.64 R16, desc[UR36][R2.64] ;  /* 0x0000002402107981 */ /* 0x000562000c1e1b00 */
[----:B------:R-:W-:Y:S05]  /*aba0*/  BRA `(.L_x_7869) ;  /* 0x0000000800687947 */ /* 0x000fea0003800000 */
.L_x_7877:
        /* <DEDUP_REMOVED lines=27> */
.L_x_7880:
        /* <DEDUP_REMOVED lines=14> */
.L_x_7879:
[----:B------:R-:W2:Y:S02]  /*ae40*/  LDG.E.U16 R0, desc[UR36][R2.64] ;  /* 0x0000002402007981 */ /* 0x000ea4000c1e1500 */
[----:B--2---:R-:W-:-:S05]  /*ae50*/  SHF.L.U32 R0, R0, 0x10, RZ ;  /* 0x0000001000007819 */ /* 0x004fca00000006ff */
[----:B------:R-:W-:-:S04]  /*ae60*/  FMUL.FTZ R0, R0, 1 ;  /* 0x3f80000000007820 */ /* 0x000fc80000410000 */
[----:B------:R2:W3:Y:S02]  /*ae70*/  F2F.F64.F32 R16, R0 ;  /* 0x0000000000107310 */ /* 0x0004e40000201800 */
[----:B--23--:R-:W-:Y:S05]  /*ae80*/  BRA `(.L_x_7869) ;  /* 0x0000000400b07947 */ /* 0x00cfea0003800000 */
.L_x_7876:
        /* <DEDUP_REMOVED lines=11> */
.L_x_7883:
        /* <DEDUP_REMOVED lines=21> */
.L_x_7885:
[----:B------:R-:W-:Y:S05]  /*b090*/  BSYNC.RECONVERGENT B0 ;  /* 0x0000000000007941 */ /* 0x000fea0003800200 */
.L_x_7884:
[----:B------:R-:W-:Y:S01]  /*b0a0*/  IMAD.SHL.U32 R0, R0, 0x100000, RZ ;  /* 0x0010000000007824 */ /* 0x000fe200078e00ff */
[----:B------:R-:W-:-:S04]  /*b0b0*/  LEA R2, R2, 0x3b800000, 0x17 ;  /* 0x3b80000002027811 */ /* 0x000fc800078eb8ff */
[----:B------:R-:W-:-:S05]  /*b0c0*/  LOP3.LUT R0, R2, R0, R7, 0xfe, !PT ;  /* 0x0000000002007212 */ /* 0x000fca00078efe07 */
[----:B------:R-:W-:-:S04]  /*b0d0*/  FMUL.FTZ R0, R0, 1 ;  /* 0x3f80000000007820 */ /* 0x000fc80000410000 */
[----:B------:R2:W3:Y:S02]  /*b0e0*/  F2F.F64.F32 R16, R0 ;  /* 0x0000000000107310 */ /* 0x0004e40000201800 */
[----:B--23--:R-:W-:Y:S05]  /*b0f0*/  BRA `(.L_x_7869) ;  /* 0x0000000400147947 */ /* 0x00cfea0003800000 */
.L_x_7882:
        /* <DEDUP_REMOVED lines=21> */
.L_x_7887:
[----:B------:R-:W-:Y:S05]  /*b250*/  BSYNC.RECONVERGENT B0 ;  /* 0x0000000000007941 */ /* 0x000fea0003800200 */
.L_x_7886:
[----:B------:R-:W-:Y:S02]  /*b260*/  SHF.L.U32 R0, R0, 0x15, RZ ;  /* 0x0000001500007819 */ /* 0x000fe400000006ff */
[----:B------:R-:W-:-:S04]  /*b270*/  LEA R2, R2, 0x37800000, 0x17 ;  /* 0x3780000002027811 */ /* 0x000fc800078eb8ff */
[----:B------:R-:W-:-:S05]  /*b280*/  LOP3.LUT R0, R2, R0, R7, 0xfe, !PT ;  /* 0x0000000002007212 */ /* 0x000fca00078efe07 */
[----:B------:R-:W-:-:S04]  /*b290*/  FMUL.FTZ R0, R0, 1 ;  /* 0x3f80000000007820 */ /* 0x000fc80000410000 */
[----:B------:R2:W3:Y:S02]  /*b2a0*/  F2F.F64.F32 R16, R0 ;  /* 0x0000000000107310 */ /* 0x0004e40000201800 */
[----:B--23--:R-:W-:Y:S05]  /*b2b0*/  BRA `(.L_x_7869) ;  /* 0x0000000000a47947 */ /* 0x00cfea0003800000 */
.L_x_7881:
[----:B------:R-:W-:-:S09]  /*b2c0*/  UISETP.NE.AND UP0, UPT, UR4, 0x1c, UPT ;  /* 0x0000001c0400788c */ /* 0x000fd2000bf05270 */
[----:B------:R-:W-:Y:S05]  /*b2d0*/  BRA.U !UP0, `(.L_x_7888) ;  /* 0x0000000108947547 */ /* 0x000fea000b800000 */
[----:B------:R-:W-:-:S09]  /*b2e0*/  UISETP.NE.AND UP0, UPT, UR4, 0x1d, UPT ;  /* 0x0000001d0400788c */ /* 0x000fd2000bf05270 */
[----:B------:R-:W-:Y:S05]  /*b2f0*/  BRA.U !UP0, `(.L_x_7889) ;  /* 0x0000000108807547 */ /* 0x000fea000b800000 */
[----:B------:R-:W-:-:S09]  /*b300*/  UISETP.NE.AND UP0, UPT, UR4, 0x2c, UPT ;  /* 0x0000002c0400788c */ /* 0x000fd2000bf05270 */
[----:B------:R-:W-:Y:S05]  /*b310*/  BRA.U UP0, `(.L_x_7868) ;  /* 0x0000000100307547 */ /* 0x000fea000b800000 */
[----:B------:R-:W2:Y:S01]  /*b320*/  LDG.E.U8 R0, desc[UR36][R2.64] ;  /* 0x0000002402007981 */ /* 0x000ea2000c1e1100 */
[----:B------:R-:W-:Y:S02]  /*b330*/  HFMA2 R17, -RZ, RZ, 0.5, 0 ;  /* 0x38000000ff117431 */ /* 0x000fe400000001ff */
        /* <DEDUP_REMOVED lines=8> */
[----:B------:R0:W1:Y:S02]  /*b3c0*/  @P0 F2F.F64.F32 R16, R0 ;  /* 0x0000000000100310 */ /* 0x0000640000201800 */
[----:B01----:R-:W-:Y:S05]  /*b3d0*/  BRA `(.L_x_7869) ;  /* 0x00000000005c7947 */ /* 0x003fea0003800000 */
.L_x_7868:
[----:B------:R-:W-:Y:S01]  /*b3e0*/  MOV R2, 0x130 ;  /* 0x0000013000027802 */ /* 0x000fe20000000f00 */
        /* <DEDUP_REMOVED lines=15> */
.L_x_7890:
[----:B------:R-:W-:Y:S01]  /*b4e0*/  CS2R R16, SRZ ;  /* 0x0000000000107805 */ /* 0x000fe2000001ff00 */
[----:B------:R-:W-:Y:S06]  /*b4f0*/  BRA `(.L_x_7869) ;  /* 0x0000000000147947 */ /* 0x000fec0003800000 */
.L_x_7889:
[----:B------:R-:W2:Y:S02]  /*b500*/  LDG.E.64 R16, desc[UR36][R2.64] ;  /* 0x0000002402107981 */ /* 0x000ea4000c1e1b00 */
[----:B--2---:R-:W0:Y:S02]  /*b510*/  I2F.F64.U64 R16, R16 ;  /* 0x0000001000107312 */ /* 0x004e240000301800 */
[----:B0-----:R-:W-:Y:S05]  /*b520*/  BRA `(.L_x_7869) ;  /* 0x0000000000087947 */ /* 0x001fea0003800000 */
.L_x_7888:
[----:B------:R-:W2:Y:S02]  /*b530*/  LDG.E R2, desc[UR36][R2.64] ;  /* 0x0000002402027981 */ /* 0x000ea4000c1e1900 */
[----:B--2---:R0:W1:Y:S02]  /*b540*/  I2F.F64.U32 R16, R2 ;  /* 0x0000000200107312 */ /* 0x0040640000201800 */
.L_x_7869:
[----:B------:R-:W-:Y:S05]  /*b550*/  BSYNC.RECONVERGENT B6 ;  /* 0x0000000000067941 */ /* 0x000fea0003800200 */
.L_x_7863:
        /* <DEDUP_REMOVED lines=18> */
.L_x_7895:
[----:B------:R-:W4:Y:S02]  /*b680*/  LDG.E.U8 R4, desc[UR36][R22.64] ;  /* 0x0000002416047981 */ /* 0x000f24000c1e1100 */
[----:B----4-:R-:W4:Y:S02]  /*b690*/  I2F.F64.U16 R4, R4 ;  /* 0x0000000400047312 */ /* 0x010f240000101800 */
[----:B----4-:R-:W-:Y:S05]  /*b6a0*/  BRA `(.L_x_7897) ;  /* 0x0000000c00607947 */ /* 0x010fea0003800000 */
.L_x_7894:
        /* <DEDUP_REMOVED lines=9> */
.L_x_7899:
[----:B------:R-:W4:Y:S02]  /*b740*/  LDG.E R4, desc[UR36][R22.64] ;  /* 0x0000002416047981 */ /* 0x000f24000c1e1900 */
[----:B----4-:R-:W4:Y:S02]  /*b750*/  I2F.F64 R4, R4 ;  /* 0x0000000400047312 */ /* 0x010f240000201c00 */
[----:B----4-:R-:W-:Y:S05]  /*b760*/  BRA `(.L_x_7897) ;  /* 0x0000000c00307947 */ /* 0x010fea0003800000 */
.L_x_7898:
[----:B------:R-:W4:Y:S02]  /*b770*/  LDG.E.U16 R4, desc[UR36][R22.64] ;  /* 0x0000002416047981 */ /* 0x000f24000c1e1500 */
[----:B----4-:R-:W4:Y:S02]  /*b780*/  I2F.F64.S16 R4, R4 ;  /* 0x0000000400047312 */ /* 0x010f240000101c00 */
[----:B----4-:R-:W-:Y:S05]  /*b790*/  BRA `(.L_x_7897) ;  /* 0x0000000c00247947 */ /* 0x010fea0003800000 */
.L_x_7893:
        /* <DEDUP_REMOVED lines=10> */
.L_x_7901:
[----:B------:R-:W4:Y:S02]  /*b840*/  LDG.E.U16 R0, desc[UR36][R22.64] ;  /* 0x0000002416007981 */ /* 0x000f24000c1e1500 */
[----:B----4-:R-:W-:-:S05]  /*b850*/  HADD2.F32 R0, -RZ, R0.H0_H0 ;  /* 0x20000000ff007230 */ /* 0x010fca0000004100 */
[----:B------:R-:W-:-:S04]  /*b860*/  FMUL.FTZ R0, R0, 1 ;  /* 0x3f80000000007820 */ /* 0x000fc80000410000 */
[----:B------:R4:W0:Y:S02]  /*b870*/  F2F.F64.F32 R4, R0 ;  /* 0x0000000000047310 */ /* 0x0008240000201800 */
[----:B0---4-:R-:W-:Y:S05]  /*b880*/  BRA `(.L_x_7897) ;  /* 0x0000000800e87947 */ /* 0x011fea0003800000 */
.L_x_7900:
        /* <DEDUP_REMOVED lines=10> */
.L_x_7903:
[----:B------:R-:W4:Y:S02]  /*b930*/  LDG.E.U16 R22, desc[UR36][R22.64] ;  /* 0x0000002416167981 */ /* 0x000f24000c1e1500 */
[----:B----4-:R-:W-:-:S05]  /*b940*/  HADD2.F32 R0, -RZ, R22.H0_H0 ;  /* 0x20000016ff007230 */ /* 0x010fca0000004100 */
[----:B------:R-:W-:-:S04]  /*b950*/  FMUL.FTZ R0, R0, 1 ;  /* 0x3f80000000007820 */ /* 0x000fc80000410000 */
[----:B------:R4:W0:Y:S02]  /*b960*/  F2F.F64.F32 R4, R0 ;  /* 0x0000000000047310 */ /* 0x0008240000201800 */
[----:B0---4-:R-:W-:Y:S05]  /*b970*/  BRA `(.L_x_7897) ;  /* 0x0000000800ac7947 */ /* 0x011fea0003800000 */
.L_x_7902:
[----:B------:R4:W5:Y:S01]  /*b980*/  LDG.E.64 R4, desc[UR36][R22.64] ;  /* 0x0000002416047981 */ /* 0x000962000c1e1b00 */
[----:B------:R-:W-:Y:S05]  /*b990*/  BRA `(.L_x_7897) ;  /* 0x0000000800a47947 */ /* 0x000fea0003800000 */
.L_x_7892:
        /* <DEDUP_REMOVED lines=9> */
[----:B------:R-:W-:Y:S01]  /*ba30*/  HFMA2 R4, -RZ, RZ, 0, 0 ;  /* 0x00000000ff047431 */ /* 0x000fe200000001ff */
[----:B----4-:R-:W-:-:S04]  /*ba40*/  ISETP.NE.AND P0, PT, R22, RZ, PT ;  /* 0x000000ff1600720c */ /* 0x010fc80003f05270 */
[----:B------:R-:W-:Y:S01]  /*ba50*/  FSEL R5, RZ, 1.875, !P0 ;  /* 0x3ff00000ff057808 */ /* 0x000fe20004000000 */
[----:B------:R-:W-:Y:S08]  /*ba60*/  BRA `(.L_x_7897) ;  /* 0x0000000800707947 */ /* 0x000ff00003800000 */
.L_x_7906:
[----:B------:R4:W5:Y:S01]  /*ba70*/  LDG.E.64 R4, desc[UR36][R22.64] ;  /* 0x0000002416047981 */ /* 0x000962000c1e1b00 */
[----:B------:R-:W-:Y:S05]  /*ba80*/  BRA `(.L_x_7897) ;  /* 0x0000000800687947 */ /* 0x000fea0003800000 */
.L_x_7905:
        /* <DEDUP_REMOVED lines=27> */
.L_x_7908:
[----:B--23--:R-:W2:Y:S02]  /*bc40*/  LDG.E.U8 R3, desc[UR36][R22.64] ;  /* 0x0000002416037981 */ /* 0x00cea4000c1e1100 */
[C---:B--2---:R-:W-:Y:S01]  /*bc50*/  SHF.L.U32 R0, R3.reuse, 0x19, RZ ;  /* 0x0000001903007819 */ /* 0x044fe200000006ff */
[----:B------:R-:W-:-:S03]  /*bc60*/  IMAD.SHL.U32 R3, R3, 0x100, RZ ;  /* 0x0000010003037824 */ /* 0x000fc600078e00ff */
[----:B------:R-:W-:-:S13]  /*bc70*/  ISETP.GE.U32.AND P0, PT, R0, 0x8000000, PT ;  /* 0x080000000000780c */ /* 0x000fda0003f06070 */
[C---:B0-----:R-:W-:Y:S02]  /*bc80*/  @!P0 LOP3.LUT R2, R3.reuse, 0x7f00, RZ, 0xc0, !PT ;  /* 0x00007f0003028812 */ /* 0x041fe400078ec0ff */
        /* <DEDUP_REMOVED lines=8> */
[----:B0-2---:R-:W-:Y:S05]  /*bd10*/  BRA `(.L_x_7897) ;  /* 0x0000000400c47947 */ /* 0x005fea0003800000 */
.L_x_7907:
[----:B------:R-:W4:Y:S02]  /*bd20*/  LDG.E.U16 R0, desc[UR36][R22.64] ;  /* 0x0000002416007981 */ /* 0x000f24000c1e1500 */
[----:B----4-:R-:W-:-:S05]  /*bd30*/  SHF.L.U32 R0, R0, 0x10, RZ ;  /* 0x0000001000007819 */ /* 0x010fca00000006ff */
[----:B------:R-:W-:-:S04]  /*bd40*/  FMUL.FTZ R0, R0, 1 ;  /* 0x3f80000000007820 */ /* 0x000fc80000410000 */
[----:B------:R4:W0:Y:S02]  /*bd50*/  F2F.F64.F32 R4, R0 ;  /* 0x0000000000047310 */ /* 0x0008240000201800 */
[----:B0---4-:R-:W-:Y:S05]  /*bd60*/  BRA `(.L_x_7897) ;  /* 0x0000000400b07947 */ /* 0x011fea0003800000 */
.L_x_7904:
        /* <DEDUP_REMOVED lines=11> */
.L_x_7911:
        /* <DEDUP_REMOVED lines=21> */
.L_x_7913:
[----:B------:R-:W-:Y:S05]  /*bf70*/  BSYNC.RECONVERGENT B0 ;  /* 0x0000000000007941 */ /* 0x000fea0003800200 */
.L_x_7912:
[----:B------:R-:W-:Y:S01]  /*bf80*/  IMAD.SHL.U32 R0, R0, 0x100000, RZ ;  /* 0x0010000000007824 */ /* 0x000fe200078e00ff */
[----:B------:R-:W-:-:S04]  /*bf90*/  LEA R2, R2, 0x3b800000, 0x17 ;  /* 0x3b80000002027811 */ /* 0x000fc800078eb8ff */
[----:B------:R-:W-:-:S05]  /*bfa0*/  LOP3.LUT R0, R2, R0, R7, 0xfe, !PT ;  /* 0x0000000002007212 */ /* 0x000fca00078efe07 */
[----:B------:R-:W-:-:S04]  /*bfb0*/  FMUL.FTZ R0, R0, 1 ;  /* 0x3f80000000007820 */ /* 0x000fc80000410000 */
[----:B------:R0:W2:Y:S02]  /*bfc0*/  F2F.F64.F32 R4, R0 ;  /* 0x0000000000047310 */ /* 0x0000a40000201800 */
[----:B0-2---:R-:W-:Y:S05]  /*bfd0*/  BRA `(.L_x_7897) ;  /* 0x0000000400147947 */ /* 0x005fea0003800000 */
.L_x_7910:
        /* <DEDUP_REMOVED lines=21> */
.L_x_7915:
[----:B------:R-:W-:Y:S05]  /*c130*/  BSYNC.RECONVERGENT B0 ;  /* 0x0000000000007941 */ /* 0x000fea0003800200 */
.L_x_7914:
[----:B------:R-:W-:Y:S02]  /*c140*/  SHF.L.U32 R0, R0, 0x15, RZ ;  /* 0x0000001500007819 */ /* 0x000fe400000006ff */
[----:B------:R-:W-:-:S04]  /*c150*/  LEA R2, R2, 0x37800000, 0x17 ;  /* 0x3780000002027811 */ /* 0x000fc800078eb8ff */
[----:B------:R-:W-:-:S05]  /*c160*/  LOP3.LUT R0, R2, R0, R7, 0xfe, !PT ;  /* 0x0000000002007212 */ /* 0x000fca00078efe07 */
[----:B------:R-:W-:-:S04]  /*c170*/  FMUL.FTZ R0, R0, 1 ;  /* 0x3f80000000007820 */ /* 0x000fc80000410000 */
[----:B------:R0:W2:Y:S02]  /*c180*/  F2F.F64.F32 R4, R0 ;  /* 0x0000000000047310 */ /* 0x0000a40000201800 */
[----:B0-2---:R-:W-:Y:S05]  /*c190*/  BRA `(.L_x_7897) ;  /* 0x0000000000a47947 */ /* 0x005fea0003800000 */
.L_x_7909:
        /* <DEDUP_REMOVED lines=18> */
.L_x_7896:
[----:B0-23--:R-:W-:Y:S01]  /*c2c0*/  MOV R2, 0x130 ;  /* 0x0000013000027802 */ /* 0x00dfe20000000f00 */
[----:B------:R-:W0:Y:S01]  /*c2d0*/  LDCU.64 UR4, c[0x4][0x120] ;  /* 0x01002400ff0477ac */ /* 0x000e220008000a00 */
[----:B------:R-:W-:Y:S02]  /*c2e0*/  HFMA2 R8, -RZ, RZ, 0, 4.64916229248046875e-06 ;  /* 0x0000004eff087431 */ /* 0x000fe400000001ff */
[----:B------:R-:W-:Y:S01]  /*c2f0*/  IMAD.MOV.U32 R12, RZ, RZ, 0x1 ;  /* 0x00000001ff0c7424 */ /* 0x000fe200078e00ff */
[----:B------:R-:W-:Y:S01]  /*c300*/  MOV R13, RZ ;  /* 0x000000ff000d7202 */ /* 0x000fe20000000f00 */
[----:B------:R-:W2:Y:S01]  /*c310*/  LDCU.64 UR6, c[0x4][0x128] ;  /* 0x01002500ff0677ac */ /* 0x000ea20008000a00 */
[----:B------:R-:W3:Y:S01]  /*c320*/  LDC.64 R2, c[0x4][R2] ;  /* 0x0100000002027b82 */ /* 0x000ee20000000a00 */
[----:B------:R-:W4:Y:S01]  /*c330*/  LDCU.64 UR8, c[0x4][URZ] ;  /* 0x01000000ff0877ac */ /* 0x000f220008000a00 */
[----:B0-----:R-:W-:Y:S01]  /*c340*/  MOV R4, UR4 ;  /* 0x0000000400047c02 */ /* 0x001fe20008000f00 */
[----:B------:R-:W-:Y:S01]  /*c350*/  IMAD.U32 R5, RZ, RZ, UR5 ;  /* 0x00000005ff057e24 */ /* 0x000fe2000f8e00ff */
[----:B--2---:R-:W-:Y:S01]  /*c360*/  MOV R6, UR6 ;  /* 0x0000000600067c02 */ /* 0x004fe20008000f00 */
[----:B------:R-:W-:Y:S01]  /*c370*/  IMAD.U32 R7, RZ, RZ, UR7 ;  /* 0x00000007ff077e24 */ /* 0x000fe2000f8e00ff */
[----:B----4-:R-:W-:Y:S01]  /*c380*/  MOV R10, UR8 ;  /* 0x00000008000a7c02 */ /* 0x010fe20008000f00 */
[----:B------:R-:W-:-:S07]  /*c390*/  IMAD.U32 R11, RZ, RZ, UR9 ;  /* 0x00000009ff0b7e24 */ /* 0x000fce000f8e00ff */
[----:B------:R-:W-:-:S07]  /*c3a0*/  LEPC R20, `(.L_x_7918) ;  /* 0x000000001014794e */ /* 0x000fce0000000000 */
[----:B-1-3-5:R-:W-:Y:S05]  /*c3b0*/  CALL.ABS.NOINC R2 ;  /* 0x0000000002007343 */ /* 0x02afea0003c00000 */
.L_x_7918:
[----:B------:R-:W-:Y:S01]  /*c3c0*/  CS2R R4, SRZ ;  /* 0x0000000000047805 */ /* 0x000fe2000001ff00 */
[----:B------:R-:W-:Y:S06]  /*c3d0*/  BRA `(.L_x_7897) ;  /* 0x0000000000147947 */ /* 0x000fec0003800000 */
.L_x_7917:
[----:B------:R-:W4:Y:S02]  /*c3e0*/  LDG.E.64 R4, desc[UR36][R22.64] ;  /* 0x0000002416047981 */ /* 0x000f24000c1e1b00 */
[----:B----4-:R-:W4:Y:S02]  /*c3f0*/  I2F.F64.U64 R4, R4 ;  /* 0x0000000400047312 */ /* 0x010f240000301800 */
[----:B----4-:R-:W-:Y:S05]  /*c400*/  BRA `(.L_x_7897) ;  /* 0x0000000000087947 */ /* 0x010fea0003800000 */
.L_x_7916:
[----:B------:R-:W4:Y:S02]  /*c410*/  LDG.E R4, desc[UR36][R22.64] ;  /* 0x0000002416047981 */ /* 0x000f24000c1e1900 */
[----:B----4-:R-:W4:Y:S02]  /*c420*/  I2F.F64.U32 R4, R4 ;  /* 0x0000000400047312 */ /* 0x010f240000201800 */
.L_x_7897:
[----:B------:R-:W-:Y:S05]  /*c430*/  BSYNC.RECONVERGENT B6 ;  /* 0x0000000000067941 */ /* 0x000fea0003800200 */
.L_x_7891:
[----:B------:R-:W0:Y:S01]  /*c440*/  LDCU.64 UR6, c[0x0][0x5e8] ;  /* 0x0000bd00ff0677ac */ /* 0x000e220008000a00 */
[----:B-1--45:R1:W4:Y:S01]  /*c450*/  DMUL R4, R4, R16 ;  /* 0x0000001004047228 */ /* 0x0323220000000000 */
[----:B------:R-:W-:-:S04]  /*c460*/  UPRMT UR4, UR43, 0x9910, URZ ;  /* 0x000099102b047896 */ /* 0x000fc800080000ff */
[----:B------:R-:W-:Y:S01]  /*c470*/  UISETP.GT.AND UP0, UPT, UR4, 0x9, UPT ;  /* 0x000000090400788c */ /* 0x000fe2000bf04270 */
[----:B0-23--:R-:W-:-:S05]  /*c480*/  IADD3 R2, P0, PT, R18, UR6, RZ ;  /* 0x0000000612027c10 */ /* 0x00dfca000ff1e0ff */
[----:B------:R-:W-:-:S03]  /*c490*/  IMAD.X R3, RZ, RZ, UR7, P0 ;  /* 0x00000007ff037e24 */ /* 0x000fc600080e06ff */
        /* <DEDUP_REMOVED lines=12> */
.L_x_7922:
[----:B------:R-:W0:Y:S02]  /*c560*/  F2I.S64.F64.TRUNC R4, R4 ;  /* 0x0000000400047311 */ /* 0x000e24000030d900 */
[----:B0-----:R-:W-:-:S05]  /*c570*/  MOV R7, R4 ;  /* 0x0000000400077202 */ /* 0x001fca0000000f00 */
[----:B------:R0:W-:Y:S01]  /*c580*/  STG.E.U8 desc[UR36][R2.64], R7 ;  /* 0x0000000702007986 */ /* 0x0001e2000c101124 */
[----:B------:R-:W-:Y:S05]  /*c590*/  BRA `(.L_x_7924) ;  /* 0x0000001000807947 */ /* 0x000fea0003800000 */
.L_x_7921:
        /* <DEDUP_REMOVED lines=9> */
.L_x_7926:
[----:B------:R-:W0:Y:S02]  /*c630*/  F2I.F64.TRUNC R5, R4 ;  /* 0x0000000400057311 */ /* 0x000e24000030d100 */
[----:B0-----:R0:W-:Y:S01]  /*c640*/  STG.E desc[UR36][R2.64], R5 ;  /* 0x0000000502007986 */ /* 0x0011e2000c101924 */
[----:B------:R-:W-:Y:S05]  /*c650*/  BRA `(.L_x_7924) ;  /* 0x0000001000507947 */ /* 0x000fea0003800000 */
.L_x_7925:
[----:B------:R-:W0:Y:S02]  /*c660*/  F2I.F64.TRUNC R5, R4 ;  /* 0x0000000400057311 */ /* 0x000e24000030d100 */
[----:B0-----:R0:W-:Y:S01]  /*c670*/  STG.E.U16 desc[UR36][R2.64], R5 ;  /* 0x0000000502007986 */ /* 0x0011e2000c101524 */
[----:B------:R-:W-:Y:S05]  /*c680*/  BRA `(.L_x_7924) ;  /* 0x0000001000447947 */ /* 0x000fea0003800000 */
.L_x_7920:
        /* <DEDUP_REMOVED lines=17> */
.L_x_7928:
        /* <DEDUP_REMOVED lines=12> */
.L_x_7927:
        /* <DEDUP_REMOVED lines=18> */
.L_x_7930:
        /* <DEDUP_REMOVED lines=13> */
.L_x_7929:
[----:B------:R4:W-:Y:S01]  /*ca50*/  STG.E.64 desc[UR36][R2.64], R4 ;  /* 0x0000000402007986 */ /* 0x0009e2000c101b24 */
[----:B------:R-:W-:Y:S05]  /*ca60*/  BRA `(.L_x_7924) ;  /* 0x0000000c004c7947 */ /* 0x000fea0003800000 */
.L_x_7919:
        /* <DEDUP_REMOVED lines=13> */
.L_x_7934:
        /* <DEDUP_REMOVED lines=26> */
.L_x_7937:
[----:B------:R-:W-:-:S04]  /*cce0*/  SHF.R.U32.HI R5, RZ, 0x18, R7 ;  /* 0x00000018ff057819 */ /* 0x000fc80000011607 */
[----:B------:R-:W-:-:S07]  /*ccf0*/  LOP3.LUT R0, R0, 0x80, R5, 0xf8, !PT ;  /* 0x0000008000007812 */ /* 0x000fce00078ef805 */
.L_x_7936:
[----:B------:R-:W-:Y:S05]  /*cd00*/  BSYNC.RECONVERGENT B0 ;  /* 0x0000000000007941 */ /* 0x000fea0003800200 */
.L_x_7935:
[----:B------:R0:W-:Y:S01]  /*cd10*/  STG.E.U8 desc[UR36][R2.64], R0 ;  /* 0x0000000002007986 */ /* 0x0001e2000c101124 */
[----:B------:R-:W-:Y:S05]  /*cd20*/  BRA `(.L_x_7924) ;  /* 0x00000008009c7947 */ /* 0x000fea0003800000 */
.L_x_7933:
        /* <DEDUP_REMOVED lines=26> */
.L_x_7940:
[----:B------:R-:W-:-:S04]  /*ced0*/  SHF.R.U32.HI R5, RZ, 0x18, R7 ;  /* 0x00000018ff057819 */ /* 0x000fc80000011607 */
[----:B------:R-:W-:-:S07]  /*cee0*/  LOP3.LUT R0, R0, 0x80, R5, 0xf8, !PT ;  /* 0x0000008000007812 */ /* 0x000fce00078ef805 */
.L_x_7939:
[----:B------:R-:W-:Y:S05]  /*cef0*/  BSYNC.RECONVERGENT B0 ;  /* 0x0000000000007941 */ /* 0x000fea0003800200 */
.L_x_7938:
[----:B------:R0:W-:Y:S01]  /*cf00*/  STG.E.U8 desc[UR36][R2.64], R0 ;  /* 0x0000000002007986 */ /* 0x0001e2000c101124 */
[----:B------:R-:W-:Y:S05]  /*cf10*/  BRA `(.L_x_7924) ;  /* 0x0000000800207947 */ /* 0x000fea0003800000 */
.L_x_7932:
        /* <DEDUP_REMOVED lines=30> */
.L_x_7942:
[----:B------:R-:W0:Y:S02]  /*d100*/  F2I.U64.F64.TRUNC R4, R4 ;  /* 0x0000000400047311 */ /* 0x000e24000030d800 */
[----:B0-----:R0:W-:Y:S01]  /*d110*/  STG.E.64 desc[UR36][R2.64], R4 ;  /* 0x0000000402007986 */ /* 0x0011e2000c101b24 */
[----:B------:R-:W-:Y:S05]  /*d120*/  BRA `(.L_x_7924) ;  /* 0x00000004009c7947 */ /* 0x000fea0003800000 */
.L_x_7941:
[----:B------:R-:W0:Y:S02]  /*d130*/  F2I.U32.F64.TRUNC R5, R4 ;  /* 0x0000000400057311 */ /* 0x000e24000030d000 */
[----:B0-----:R0:W-:Y:S01]  /*d140*/  STG.E desc[UR36][R2.64], R5 ;  /* 0x0000000502007986 */ /* 0x0011e2000c101924 */
[----:B------:R-:W-:Y:S05]  /*d150*/  BRA `(.L_x_7924) ;  /* 0x0000000400907947 */ /* 0x000fea0003800000 */
.L_x_7931:
        /* <DEDUP_REMOVED lines=10> */
.L_x_7944:
[----:B------:R-:W-:-:S05]  /*d200*/  CS2R R6, SRZ ;  /* 0x0000000000067805 */ /* 0x000fca000001ff00 */
[----:B------:R0:W-:Y:S01]  /*d210*/  STG.E.128 desc[UR36][R2.64], R4 ;  /* 0x0000000402007986 */ /* 0x0001e2000c101d24 */
[----:B------:R-:W-:Y:S05]  /*d220*/  BRA `(.L_x_7924) ;  /* 0x00000004005c7947 */ /* 0x000fea0003800000 */
.L_x_7943:
[----:B------:R-:W-:-:S09]  /*d230*/  UISETP.NE.AND UP0, UPT, UR4, 0xf, UPT ;  /* 0x0000000f0400788c */ /* 0x000fd2000bf05270 */
[----:B------:R-:W-:Y:S05]  /*d240*/  BRA.U !UP0, `(.L_x_7945) ;  /* 0x0000000508287547 */ /* 0x000fea000b800000 */
[----:B------:R-:W-:-:S09]  /*d250*/  UISETP.NE.AND UP0, UPT, UR4, 0x17, UPT ;  /* 0x000000170400788c */ /* 0x000fd2000bf05270 */
[----:B------:R-:W-:Y:S05]  /*d260*/  BRA.U !UP0, `(.L_x_7946) ;  /* 0x0000000108b07547 */ /* 0x000fea000b800000 */
[----:B------:R-:W-:-:S09]  /*d270*/  UISETP.NE.AND UP0, UPT, UR4, 0x18, UPT ;  /* 0x000000180400788c */ /* 0x000fd2000bf05270 */
[----:B------:R-:W-:Y:S05]  /*d280*/  BRA.U !UP0, `(.L_x_7947) ;  /* 0x0000000108447547 */ /* 0x000fea000b800000 */
.L_x_7923:
        /* <DEDUP_REMOVED lines=16> */
.L_x_7948:
[----:B------:R-:W-:Y:S05]  /*d390*/  BRA `(.L_x_7924) ;  /* 0x0000000400007947 */ /* 0x000fea0003800000 */
.L_x_7947:
        /* <DEDUP_REMOVED lines=21> */
.L_x_7950:
[----:B------:R-:W-:Y:S05]  /*d4f0*/  BSYNC.RECONVERGENT B0 ;  /* 0x0000000000007941 */ /* 0x000fea0003800200 */
.L_x_7949:
[----:B------:R-:W-:-:S05]  /*d500*/  LOP3.LUT R7, R0, 0x80, R7, 0xf8, !PT ;  /* 0x0000008000077812 */ /* 0x000fca00078ef807 */
[----:B------:R0:W-:Y:S01]  /*d510*/  STG.E.U8 desc[UR36][R2.64], R7 ;  /* 0x0000000702007986 */ /* 0x0001e2000c101124 */
[----:B------:R-:W-:Y:S05]  /*d520*/  BRA `(.L_x_7924) ;  /* 0x00000000009c7947 */ /* 0x000fea0003800000 */
.L_x_7946:
        /* <DEDUP_REMOVED lines=20> */
.L_x_7952:
[----:B------:R-:W-:Y:S02]  /*d670*/  ISETP.GT.U32.AND P0, PT, R6, 0x7f800000, PT ;  /* 0x7f8000000600780c */ /* 0x000fe40003f04070 */
[----:B------:R-:W-:-:S04]  /*d680*/  MOV R0, 0x7f ;  /* 0x0000007f00007802 */ /* 0x000fc80000000f00 */
[----:B------:R-:W-:-:S07]  /*d690*/  SEL R0, R0, 0x7c, P0 ;  /* 0x0000007c00007807 */ /* 0x000fce0000000000 */
.L_x_7953:
[----:B------:R-:W-:Y:S05]  /*d6a0*/  BSYNC.RECONVERGENT B0 ;  /* 0x0000000000007941 */ /* 0x000fea0003800200 */
.L_x_7951:
[----:B------:R-:W-:-:S04]  /*d6b0*/  SHF.R.U32.HI R5, RZ, 0x18, R7 ;  /* 0x00000018ff057819 */ /* 0x000fc80000011607 */
[----:B------:R-:W-:-:S05]  /*d6c0*/  LOP3.LUT R5, R0, 0x80, R5, 0xf8, !PT ;  /* 0x0000008000057812 */ /* 0x000fca00078ef805 */
[----:B------:R0:W-:Y:S01]  /*d6d0*/  STG.E.U8 desc[UR36][R2.64], R5 ;  /* 0x0000000502007986 */ /* 0x0001e2000c101124 */
[----:B------:R-:W-:Y:S05]  /*d6e0*/  BRA `(.L_x_7924) ;  /* 0x00000000002c7947 */ /* 0x000fea0003800000 */
.L_x_7945:
        /* <DEDUP_REMOVED lines=11> */
.L_x_7924:
[----:B------:R-:W-:-:S07]  /*d7a0*/  VIADD R19, R19, 0x80 ;  /* 0x0000008013137836 */ /* 0x000fce0000000000 */
.L_x_7861:
[----:B------:R-:W-:Y:S05]  /*d7b0*/  BSYNC.RECONVERGENT B7 ;  /* 0x0000000000077941 */ /* 0x000fea0003800200 */
.L_x_7860:
[----:B------:R-:W5:Y:S02]  /*d7c0*/  LDCU UR4, c[0x0][0x380] ;  /* 0x00007000ff0477ac */ /* 0x000f640008000800 */
[----:B-----5:R-:W-:-:S13]  /*d7d0*/  ISETP.GE.AND P0, PT, R19, UR4, PT ;  /* 0x0000000413007c0c */ /* 0x020fda000bf06270 */
[----:B------:R-:W-:Y:S05]  /*d7e0*/  @P0 EXIT ;  /* 0x000000000000094d */ /* 0x000fea0003800000 */
        /* <DEDUP_REMOVED lines=354> */
.L_x_7954:
[----:B------:R-:W0:Y:S01]  /*ee10*/  LDCU.64 UR6, c[0x0][0x5e8] ;  /* 0x0000bd00ff0677ac */ /* 0x000e220008000a00 */
[----:B------:R-:W-:Y:S01]  /*ee20*/  BSSY.RECONVERGENT B6, `(.L_x_7955) ;  /* 0x00000ef000067945 */ /* 0x000fe20003800200 */
[----:B------:R-:W1:Y:S01]  /*ee30*/  LDCU.64 UR8, c[0x0][0x5f0] ;  /* 0x0000be00ff0877ac */ /* 0x000e620008000a00 */
[----:B------:R-:W-:-:S04]  /*ee40*/  UPRMT UR4, UR39, 0x9910, URZ ;  /* 0x0000991027047896 */ /* 0x000fc800080000ff */
[----:B------:R-:W-:Y:S01]  /*ee50*/  UISETP.GT.AND UP0, UPT, UR4, 0x9, UPT ;  /* 0x000000090400788c */ /* 0x000fe2000bf04270 */
[----:B0-----:R-:W-:Y:S02]  /*ee60*/  IADD3 R16, P0, PT, R16, UR6, RZ ;  /* 0x0000000610107c10 */ /* 0x001fe4000ff1e0ff */
[----:B-1234-:R-:W-:-:S03]  /*ee70*/  IADD3 R2, P1, PT, R0, UR8, RZ ;  /* 0x0000000800027c10 */ /* 0x01efc6000ff3e0ff */
        /* <DEDUP_REMOVED lines=14> */
.L_x_7959:
[----:B------:R-:W2:Y:S02]  /*ef60*/  LDG.E.U8 R2, desc[UR36][R2.64] ;  /* 0x0000002402027981 */ /* 0x000ea4000c1e1100 */
[----:B--2---:R1:W2:Y:S02]  /*ef70*/  I2F.F64.U16 R18, R2 ;  /* 0x0000000200127312 */ /* 0x0042a40000101800 */
[----:B-12---:R-:W-:Y:S05]  /*ef80*/  BRA `(.L_x_7961) ;  /* 0x0000000c00607947 */ /* 0x006fea0003800000 */
.L_x_7958:
        /* <DEDUP_REMOVED lines=9> */
.L_x_7963:
[----:B------:R-:W2:Y:S02]  /*f020*/  LDG.E R2, desc[UR36][R2.64] ;  /* 0x0000002402027981 */ /* 0x000ea4000c1e1900 */
[----:B--2---:R1:W2:Y:S02]  /*f030*/  I2F.F64 R18, R2 ;  /* 0x0000000200127312 */ /* 0x0042a40000201c00 */
[----:B-12---:R-:W-:Y:S05]  /*f040*/  BRA `(.L_x_7961) ;  /* 0x0000000c00307947 */ /* 0x006fea0003800000 */
.L_x_7962:
[----:B------:R-:W2:Y:S02]  /*f050*/  LDG.E.U16 R2, desc[UR36][R2.64] ;  /* 0x0000002402027981 */ /* 0x000ea4000c1e1500 */
[----:B--2---:R1:W2:Y:S02]  /*f060*/  I2F.F64.S16 R18, R2 ;  /* 0x0000000200127312 */ /* 0x0042a40000101c00 */
[----:B-12---:R-:W-:Y:S05]  /*f070*/  BRA `(.L_x_7961) ;  /* 0x0000000c00247947 */ /* 0x006fea0003800000 */
.L_x_7957:
        /* <DEDUP_REMOVED lines=10> */
.L_x_7965:
[----:B------:R-:W2:Y:S02]  /*f120*/  LDG.E.U16 R0, desc[UR36][R2.64] ;  /* 0x0000002402007981 */ /* 0x000ea4000c1e1500 */
[----:B--2---:R-:W-:-:S05]  /*f130*/  HADD2.F32 R0, -RZ, R0.H0_H0 ;  /* 0x20000000ff007230 */ /* 0x004fca0000004100 */
[----:B------:R-:W-:-:S04]  /*f140*/  FMUL.FTZ R0, R0, 1 ;  /* 0x3f80000000007820 */ /* 0x000fc80000410000 */
[----:B------:R0:W1:Y:S02]  /*f150*/  F2F.F64.F32 R18, R0 ;  /* 0x0000000000127310 */ /* 0x0000640000201800 */
[----:B01----:R-:W-:Y:S05]  /*f160*/  BRA `(.L_x_7961) ;  /* 0x0000000800e87947 */ /* 0x003fea0003800000 */
.L_x_7964:
        /* <DEDUP_REMOVED lines=10> */
.L_x_7967:
[----:B------:R-:W2:Y:S02]  /*f210*/  LDG.E.U16 R2, desc[UR36][R2.64] ;  /* 0x0000002402027981 */ /* 0x000ea4000c1e1500 */
[----:B--2---:R-:W-:-:S05]  /*f220*/  HADD2.F32 R0, -RZ, R2.H0_H0 ;  /* 0x20000002ff007230 */ /* 0x004fca0000004100 */
[----:B------:R-:W-:-:S04]  /*f230*/  FMUL.FTZ R0, R0, 1 ;  /* 0x3f80000000007820 */ /* 0x000fc80000410000 */
[----:B------:R1:W2:Y:S02]  /*f240*/  F2F.F64.F32 R18, R0 ;  /* 0x0000000000127310 */ /* 0x0002a40000201800 */
[----:B-12---:R-:W-:Y:S05]  /*f250*/  BRA `(.L_x_7961) ;  /* 0x0000000800ac7947 */ /* 0x006fea0003800000 */
.L_x_7966:
[----:B------:R0:W5:Y:S01]  /*f260*/  LDG.E.64 R18, desc[UR36][R2.64] ;  /* 0x0000002402127981 */ /* 0x000162000c1e1b00 */
[----:B------:R-:W-:Y:S05]  /*f270*/  BRA `(.L_x_7961) ;  /* 0x0000000800a47947 */ /* 0x000fea0003800000 */
.L_x_7956:
        /* <DEDUP_REMOVED lines=13> */
.L_x_7970:
[----:B------:R3:W5:Y:S01]  /*f350*/  LDG.E.64 R18, desc[UR36][R2.64] ;  /* 0x0000002402127981 */ /* 0x000762000c1e1b00 */
[----:B------:R-:W-:Y:S05]  /*f360*/  BRA `(.L_x_7961) ;  /* 0x0000000800687947 */ /* 0x000fea0003800000 */
.L_x_7969:
        /* <DEDUP_REMOVED lines=24> */
[----:B------:R-:W-:-:S04]  /*f4f0*/  FMUL.FTZ R5, R5, 1 ;  /* 0x3f80000005057820 */ /* 0x000fc80000410000 */
[----:B------:R3:W4:Y:S02]  /*f500*/  F2F.F64.F32 R18, R5 ;  /* 0x0000000500127310 */ /* 0x0007240000201800 */
[----:B---34-:R-:W-:Y:S05]  /*f510*/  BRA `(.L_x_7961) ;  /* 0x0000000400fc7947 */ /* 0x018fea0003800000 */
.L_x_7972:
        /* <DEDUP_REMOVED lines=14> */
.L_x_7971:
[----:B------:R-:W2:Y:S02]  /*f600*/  LDG.E.U16 R0, desc[UR36][R2.64] ;  /* 0x0000002402007981 */ /* 0x000ea4000c1e1500 */
[----:B--2---:R-:W-:-:S04]  /*f610*/  IMAD.U32 R0, R0, 0x10000, RZ ;  /* 0x0001000000007824 */ /* 0x004fc800078e00ff */
[----:B------:R-:W-:-:S04]  /*f620*/  FMUL.FTZ R0, R0, 1 ;  /* 0x3f80000000007820 */ /* 0x000fc80000410000 */
[----:B------:R3:W4:Y:S02]  /*f630*/  F2F.F64.F32 R18, R0 ;  /* 0x0000000000127310 */ /* 0x0007240000201800 */
[----:B---34-:R-:W-:Y:S05]  /*f640*/  BRA `(.L_x_7961) ;  /* 0x0000000400b07947 */ /* 0x018fea0003800000 */
.L_x_7968:
        /* <DEDUP_REMOVED lines=9> */
[----:B--2---:R3:W4:Y:S02]  /*f6e0*/  I2F.F64.U16 R18, R2 ;  /* 0x0000000200127312 */ /* 0x0047240000101800 */
[----:B---34-:R-:W-:Y:S05]  /*f6f0*/  BRA `(.L_x_7961) ;  /* 0x0000000400847947 */ /* 0x018fea0003800000 */
.L_x_7975:
        /* <DEDUP_REMOVED lines=21> */
.L_x_7977:
[----:B------:R-:W-:Y:S05]  /*f850*/  BSYNC.RECONVERGENT B0 ;  /* 0x0000000000007941 */ /* 0x000fea0003800200 */
.L_x_7976:
[----:B------:R-:W-:Y:S02]  /*f860*/  SHF.L.U32 R0, R0, 0x14, RZ ;  /* 0x0000001400007819 */ /* 0x000fe400000006ff */
[----:B------:R-:W-:-:S04]  /*f870*/  LEA R2, R2, 0x3b800000, 0x17 ;  /* 0x3b80000002027811 */ /* 0x000fc800078eb8ff */
[----:B------:R-:W-:-:S05]  /*f880*/  LOP3.LUT R0, R2, R0, R7, 0xfe, !PT ;  /* 0x0000000002007212 */ /* 0x000fca00078efe07 */
[----:B------:R-:W-:-:S04]  /*f890*/  FMUL.FTZ R0, R0, 1 ;  /* 0x3f80000000007820 */ /* 0x000fc80000410000 */
[----:B------:R3:W4:Y:S02]  /*f8a0*/  F2F.F64.F32 R18, R0 ;  /* 0x0000000000127310 */ /* 0x0007240000201800 */
[----:B---34-:R-:W-:Y:S05]  /*f8b0*/  BRA `(.L_x_7961) ;  /* 0x0000000400147947 */ /* 0x018fea0003800000 */
.L_x_7974:
        /* <DEDUP_REMOVED lines=21> */
.L_x_7979:
[----:B------:R-:W-:Y:S05]  /*fa10*/  BSYNC.RECONVERGENT B0 ;  /* 0x0000000000007941 */ /* 0x000fea0003800200 */
.L_x_7978:
[----:B------:R-:W-:Y:S01]  /*fa20*/  IMAD.SHL.U32 R0, R0, 0x200000, RZ ;  /* 0x0020000000007824 */ /* 0x000fe200078e00ff */
[----:B------:R-:W-:-:S04]  /*fa30*/  LEA R2, R2, 0x37800000, 0x17 ;  /* 0x3780000002027811 */ /* 0x000fc800078eb8ff */
[----:B------:R-:W-:-:S05]  /*fa40*/  LOP3.LUT R0, R2, R0, R7, 0xfe, !PT ;  /* 0x0000000002007212 */ /* 0x000fca00078efe07 */
[----:B------:R-:W-:-:S04]  /*fa50*/  FMUL.FTZ R0, R0, 1 ;  /* 0x3f80000000007820 */ /* 0x000fc80000410000 */
[----:B------:R3:W4:Y:S02]  /*fa60*/  F2F.F64.F32 R18, R0 ;  /* 0x0000000000127310 */ /* 0x0007240000201800 */
[----:B---34-:R-:W-:Y:S05]  /*fa70*/  BRA `(.L_x_7961) ;  /* 0x0000000000a47947 */ /* 0x018fea0003800000 */
.L_x_7973:
        /* <DEDUP_REMOVED lines=18> */
.L_x_7960:
        /* <DEDUP_REMOVED lines=16> */
.L_x_7982:
[----:B------:R-:W-:Y:S01]  /*fca0*/  CS2R R18, SRZ ;  /* 0x0000000000127805 */ /* 0x000fe2000001ff00 */
[----:B------:R-:W-:Y:S06]  /*fcb0*/  BRA `(.L_x_7961) ;  /* 0x0000000000147947 */ /* 0x000fec0003800000 */
.L_x_7981:
[----:B------:R-:W2:Y:S02]  /*fcc0*/  LDG.E.64 R18, desc[UR36][R2.64] ;  /* 0x0000002402127981 */ /* 0x000ea4000c1e1b00 */
[----:B--2---:R-:W1:Y:S02]  /*fcd0*/  I2F.F64.U64 R18, R18 ;  /* 0x0000001200127312 */ /* 0x004e640000301800 */
[----:B-1----:R-:W-:Y:S05]  /*fce0*/  BRA `(.L_x_7961) ;  /* 0x0000000000087947 */ /* 0x002fea0003800000 */
.L_x_7980:
[----:B------:R-:W2:Y:S02]  /*fcf0*/  LDG.E R2, desc[UR36][R2.64] ;  /* 0x0000002402027981 */ /* 0x000ea4000c1e1900 */
[----:B--2---:R1:W2:Y:S02]  /*fd00*/  I2F.F64.U32 R18, R2 ;  /* 0x0000000200127312 */ /* 0x0042a40000201800 */
.L_x_7961:
[----:B------:R-:W-:Y:S05]  /*fd10*/  BSYNC.RECONVERGENT B6 ;  /* 0x0000000000067941 */ /* 0x000fea0003800200 */
.L_x_7955:
        /* <DEDUP_REMOVED lines=18> */
.L_x_7987:
[----:B------:R-:W4:Y:S02]  /*fe40*/  LDG.E.U8 R4, desc[UR36][R22.64] ;  /* 0x0000002416047981 */ /* 0x000f24000c1e1100 */
[----:B----4-:R-:W4:Y:S02]  /*fe50*/  I2F.F64.U16 R4, R4 ;  /* 0x0000000400047312 */ /* 0x010f240000101800 */
[----:B----4-:R-:W-:Y:S05]  /*fe60*/  BRA `(.L_x_7989) ;  /* 0x0000000c00607947 */ /* 0x010fea0003800000 */
.L_x_7986:
        /* <DEDUP_REMOVED lines=9> */
.L_x_7991:
[----:B------:R-:W4:Y:S02]  /*ff00*/  LDG.E R4, desc[UR36][R22.64] ;  /* 0x0000002416047981 */ /* 0x000f24000c1e1900 */
[----:B----4-:R-:W4:Y:S02]  /*ff10*/  I2F.F64 R4, R4 ;  /* 0x0000000400047312 */ /* 0x010f240000201c00 */
[----:B----4-:R-:W-:Y:S05]  /*ff20*/  BRA `(.L_x_7989) ;  /* 0x0000000c00307947 */ /* 0x010fea0003800000 */
.L_x_7990:
[----:B------:R-:W4:Y:S02]  /*ff30*/  LDG.E.U16 R4, desc[UR36][R22.64] ;  /* 0x0000002416047981 */ /* 0x000f24000c1e1500 */
[----:B----4-:R-:W4:Y:S02]  /*ff40*/  I2F.F64.S16 R4, R4 ;  /* 0x0000000400047312 */ /* 0x010f240000101c00 */
[----:B----4-:R-:W-:Y:S05]  /*ff50*/  BRA `(.L_x_7989) ;  /* 0x0000000c00247947 */ /* 0x010fea0003800000 */
.L_x_7985:
        /* <DEDUP_REMOVED lines=10> */
.L_x_7993:
[----:B------:R-:W4:Y:S02]  /*10000*/  LDG.E.U16 R0, desc[UR36][R22.64] ;  /* 0x0000002416007981 */ /* 0x000f24000c1e1500 */
[----:B----4-:R-:W-:-:S05]  /*10010*/  HADD2.F32 R0, -RZ, R0.H0_H0 ;  /* 0x20000000ff007230 */ /* 0x010fca0000004100 */
[----:B------:R-:W-:-:S04]  /*10020*/  FMUL.FTZ R0, R0, 1 ;  /* 0x3f80000000007820 */ /* 0x000fc80000410000 */
[----:B------:R4:W0:Y:S02]  /*10030*/  F2F.F64.F32 R4, R0 ;  /* 0x0000000000047310 */ /* 0x0008240000201800 */
[----:B0---4-:R-:W-:Y:S05]  /*10040*/  BRA `(.L_x_7989) ;  /* 0x0000000800e87947 */ /* 0x011fea0003800000 */
.L_x_7992:
        /* <DEDUP_REMOVED lines=10> */
.L_x_7995:
[----:B------:R-:W4:Y:S02]  /*100f0*/  LDG.E.U16 R22, desc[UR36][R22.64] ;  /* 0x0000002416167981 */ /* 0x000f24000c1e1500 */
[----:B----4-:R-:W-:-:S05]  /*10100*/  HADD2.F32 R0, -RZ, R22.H0_H0 ;  /* 0x20000016ff007230 */ /* 0x010fca0000004100 */
[----:B------:R-:W-:-:S04]  /*10110*/  FMUL.FTZ R0, R0, 1 ;  /* 0x3f80000000007820 */ /* 0x000fc80000410000 */
[----:B------:R4:W0:Y:S02]  /*10120*/  F2F.F64.F32 R4, R0 ;  /* 0x0000000000047310 */ /* 0x0008240000201800 */
[----:B0---4-:R-:W-:Y:S05]  /*10130*/  BRA `(.L_x_7989) ;  /* 0x0000000800ac7947 */ /* 0x011fea0003800000 */
.L_x_7994:
[----:B------:R4:W5:Y:S01]  /*10140*/  LDG.E.64 R4, desc[UR36][R22.64] ;  /* 0x0000002416047981 */ /* 0x000962000c1e1b00 */
[----:B------:R-:W-:Y:S05]  /*10150*/  BRA `(.L_x_7989) ;  /* 0x0000000800a47947 */ /* 0x000fea0003800000 */
.L_x_7984:
        /* <DEDUP_REMOVED lines=13> */
.L_x_7998:
[----:B------:R4:W5:Y:S01]  /*10230*/  LDG.E.64 R4, desc[UR36][R22.64] ;  /* 0x0000002416047981 */ /* 0x000962000c1e1b00 */
[----:B------:R-:W-:Y:S05]  /*10240*/  BRA `(.L_x_7989) ;  /* 0x0000000800687947 */ /* 0x000fea0003800000 */
.L_x_7997:
        /* <DEDUP_REMOVED lines=8> */
[----:B----4-:R-:W-:-:S04]  /*102d0*/  SHF.L.U32 R0, R0, 0x18, RZ ;  /* 0x0000001800007819 */ /* 0x010fc800000006ff */
[C---:B01-3--:R-:W-:Y:S02]  /*102e0*/  LOP3.LUT R2, R0.reuse, 0x7f000000, RZ, 0xc0, !PT ;  /* 0x7f00000000027812 */ /* 0x04bfe400078ec0ff */
        /* <DEDUP_REMOVED lines=15> */
[----:B------:R0:W1:Y:S02]  /*103e0*/  F2F.F64.F32 R4, R3 ;  /* 0x0000000300047310 */ /* 0x0000640000201800 */
[----:B01----:R-:W-:Y:S05]  /*103f0*/  BRA `(.L_x_7989) ;  /* 0x0000000400fc7947 */ /* 0x003fea0003800000 */
.L_x_8000:
[----:B0--3--:R-:W3:Y:S02]  /*10400*/  LDG.E.U8 R3, desc[UR36][R22.64] ;  /* 0x0000002416037981 */ /* 0x009ee4000c1e1100 */
[C---:B---3--:R-:W-:Y:S01]  /*10410*/  IMAD.SHL.U32 R0, R3.reuse, 0x2000000, RZ ;  /* 0x0200000003007824 */ /* 0x048fe200078e00ff */
[----:B------:R-:W-:-:S04]  /*10420*/  SHF.L.U32 R3, R3, 0x8, RZ ;  /* 0x0000000803037819 */ /* 0x000fc800000006ff */
[----:B------:R-:W-:-:S13]  /*10430*/  ISETP.GE.U32.AND P0, PT, R0, 0x8000000, PT ;  /* 0x080000000000780c */ /* 0x000fda0003f06070 */
[C---:B-1----:R-:W-:Y:S02]  /*10440*/  @!P0 LOP3.LUT R2, R3.reuse, 0x7f00, RZ, 0xc0, !PT ;  /* 0x00007f0003028812 */ /* 0x042fe400078ec0ff */
        /* <DEDUP_REMOVED lines=9> */
.L_x_7999:
[----:B------:R-:W4:Y:S02]  /*104e0*/  LDG.E.U16 R0, desc[UR36][R22.64] ;  /* 0x0000002416007981 */ /* 0x000f24000c1e1500 */
[----:B----4-:R-:W-:-:S04]  /*104f0*/  IMAD.U32 R0, R0, 0x10000, RZ ;  /* 0x0001000000007824 */ /* 0x010fc800078e00ff */
[----:B------:R-:W-:-:S04]  /*10500*/  FMUL.FTZ R0, R0, 1 ;  /* 0x3f80000000007820 */ /* 0x000fc80000410000 */
[----:B------:R4:W0:Y:S02]  /*10510*/  F2F.F64.F32 R4, R0 ;  /* 0x0000000000047310 */ /* 0x0008240000201800 */
[----:B0---4-:R-:W-:Y:S05]  /*10520*/  BRA `(.L_x_7989) ;  /* 0x0000000400b07947 */ /* 0x011fea0003800000 */
.L_x_7996:
        /* <DEDUP_REMOVED lines=11> */
.L_x_8003:
        /* <DEDUP_REMOVED lines=21> */
.L_x_8005:
[----:B------:R-:W-:Y:S05]  /*10730*/  BSYNC.RECONVERGENT B0 ;  /* 0x0000000000007941 */ /* 0x000fea0003800200 */
.L_x_8004:
[----:B------:R-:W-:Y:S02]  /*10740*/  SHF.L.U32 R0, R0, 0x14, RZ ;  /* 0x0000001400007819 */ /* 0x000fe400000006ff */
[----:B------:R-:W-:-:S04]  /*10750*/  LEA R2, R2, 0x3b800000, 0x17 ;  /* 0x3b80000002027811 */ /* 0x000fc800078eb8ff */
[----:B------:R-:W-:-:S05]  /*10760*/  LOP3.LUT R0, R2, R0, R7, 0xfe, !PT ;  /* 0x0000000002007212 */ /* 0x000fca00078efe07 */
[----:B------:R-:W-:-:S04]  /*10770*/  FMUL.FTZ R0, R0, 1 ;  /* 0x3f80000000007820 */ /* 0x000fc80000410000 */
[----:B------:R0:W1:Y:S02]  /*10780*/  F2F.F64.F32 R4, R0 ;  /* 0x0000000000047310 */ /* 0x0000640000201800 */
[----:B01----:R-:W-:Y:S05]  /*10790*/  BRA `(.L_x_7989) ;  /* 0x0000000400147947 */ /* 0x003fea0003800000 */
.L_x_8002:
        /* <DEDUP_REMOVED lines=21> */
.L_x_8007:
[----:B------:R-:W-:Y:S05]  /*108f0*/  BSYNC.RECONVERGENT B0 ;  /* 0x0000000000007941 */ /* 0x000fea0003800200 */
.L_x_8006:
[----:B------:R-:W-:Y:S01]  /*10900*/  IMAD.SHL.U32 R0, R0, 0x200000, RZ ;  /* 0x0020000000007824 */ /* 0x000fe200078e00ff */
[----:B------:R-:W-:-:S04]  /*10910*/  LEA R2, R2, 0x37800000, 0x17 ;  /* 0x3780000002027811 */ /* 0x000fc800078eb8ff */
[----:B------:R-:W-:-:S05]  /*10920*/  LOP3.LUT R0, R2, R0, R7, 0xfe, !PT ;  /* 0x0000000002007212 */ /* 0x000fca00078efe07 */
[----:B------:R-:W-:-:S04]  /*10930*/  FMUL.FTZ R0, R0, 1 ;  /* 0x3f80000000007820 */ /* 0x000fc80000410000 */
[----:B------:R0:W1:Y:S02]  /*10940*/  F2F.F64.F32 R4, R0 ;  /* 0x0000000000047310 */ /* 0x0000640000201800 */
[----:B01----:R-:W-:Y:S05]  /*10950*/  BRA `(.L_x_7989) ;  /* 0x0000000000a47947 */ /* 0x003fea0003800000 */
.L_x_8001:
[----:B------:R-:W-:-:S09]  /*10960*/  UISETP.NE.AND UP0, UPT, UR4, 0x1c, UPT ;  /* 0x0000001c0400788c */ /* 0x000fd2000bf05270 */
[----:B------:R-:W-:Y:S05]  /*10970*/  BRA.U !UP0, `(.L_x_8008) ;  /* 0x0000000108947547 */ /* 0x000fea000b800000 */
[----:B------:R-:W-:-:S09]  /*10980*/  UISETP.NE.AND UP0, UPT, UR4, 0x1d, UPT ;  /* 0x0000001d0400788c */ /* 0x000fd2000bf05270 */
[----:B------:R-:W-:Y:S05]  /*10990*/  BRA.U !UP0, `(.L_x_8009) ;  /* 0x0000000108807547 */ /* 0x000fea000b800000 */
[----:B------:R-:W-:-:S09]  /*109a0*/  UISETP.NE.AND UP0, UPT, UR4, 0x2c, UPT ;  /* 0x0000002c0400788c */ /* 0x000fd2000bf05270 */
[----:B------:R-:W-:Y:S05]  /*109b0*/  BRA.U UP0, `(.L_x_7988) ;  /* 0x0000000100307547 */ /* 0x000fea000b800000 */
[----:B------:R-:W4:Y:S01]  /*109c0*/  LDG.E.U8 R0, desc[UR36][R22.64] ;  /* 0x0000002416007981 */ /* 0x000f22000c1e1100 */
[----:B------:R-:W-:Y:S02]  /*109d0*/  HFMA2 R4, -RZ, RZ, 0, 0 ;  /* 0x00000000ff047431 */ /* 0x000fe400000001ff */
[----:B------:R-:W-:Y:S01]  /*109e0*/  IMAD.MOV.U32 R5, RZ, RZ, 0x38000000 ;  /* 0x38000000ff057424 */ /* 0x000fe200078e00ff */
[----:B----4-:R-:W-:-:S13]  /*109f0*/  ISETP.NE.AND P0, PT, R0, RZ, PT ;  /* 0x000000ff0000720c */ /* 0x010fda0003f05270 */
[----:B------:R-:W-:Y:S05]  /*10a00*/  @!P0 BRA `(.L_x_7989) ;  /* 0x0000000000788947 */ /* 0x000fea0003800000 */
[----:B------:R-:W-:-:S13]  /*10a10*/  ISETP.NE.AND P0, PT, R0, 0xff, PT ;  /* 0x000000ff0000780c */ /* 0x000fda0003f05270 */
[----:B------:R-:W-:Y:S01]  /*10a20*/  @P0 SHF.L.U32 R0, R0, 0x17, RZ ;  /* 0x0000001700000819 */ /* 0x000fe200000006ff */
[----:B------:R-:W-:Y:S01]  /*10a30*/  @!P0 IMAD.MOV.U32 R4, RZ, RZ, 0x20000000 ;  /* 0x20000000ff048424 */ /* 0x000fe200078e00ff */
[----:B------:R-:W-:-:S03]  /*10a40*/  @!P0 MOV R5, 0x7ff80000 ;  /* 0x7ff8000000058802 */ /* 0x000fc60000000f00 */
[----:B------:R-:W-:-:S04]  /*10a50*/  @P0 FMUL.FTZ R0, R0, 1 ;  /* 0x3f80000000000820 */ /* 0x000fc80000410000 */
[----:B------:R4:W0:Y:S02]  /*10a60*/  @P0 F2F.F64.F32 R4, R0 ;  /* 0x0000000000040310 */ /* 0x0008240000201800 */
[----:B0---4-:R-:W-:Y:S05]  /*10a70*/  BRA `(.L_x_7989) ;  /* 0x00000000005c7947 */ /* 0x011fea0003800000 */
.L_x_7988:
[----:B01-3--:R-:W-:Y:S01]  /*10a80*/  MOV R2, 0x130 ;  /* 0x0000013000027802 */ /* 0x00bfe20000000f00 */
[----:B------:R-:W0:Y:S01]  /*10a90*/  LDCU.64 UR4, c[0x4][0x120] ;  /* 0x01002400ff0477ac */ /* 0x000e220008000a00 */
[----:B------:R-:W-:Y:S02]  /*10aa0*/  HFMA2 R12, -RZ, RZ, 0, 5.9604644775390625e-08 ;  /* 0x00000001ff0c7431 */ /* 0x000fe400000001ff */
[----:B------:R-:W-:Y:S01]  /*10ab0*/  IMAD.MOV.U32 R8, RZ, RZ, 0x4e ;  /* 0x0000004eff087424 */ /* 0x000fe200078e00ff */
[----:B------:R-:W1:Y:S01]  /*10ac0*/  LDCU.64 UR6, c[0x4][0x128] ;  /* 0x01002500ff0677ac */ /* 0x000e620008000a00 */
[----:B------:R-:W3:Y:S01]  /*10ad0*/  LDC.64 R2, c[0x4][R2] ;  /* 0x0100000002027b82 */ /* 0x000ee20000000a00 */
[----:B------:R-:W-:Y:S01]  /*10ae0*/  IMAD.MOV.U32 R13, RZ, RZ, RZ ;  /* 0x000000ffff0d7224 */ /* 0x000fe200078e00ff */
[----:B------:R-:W4:Y:S01]  /*10af0*/  LDCU.64 UR8, c[0x4][URZ] ;  /* 0x01000000ff0877ac */ /* 0x000f220008000a00 */
[----:B0-----:R-:W-:Y:S01]  /*10b00*/  IMAD.U32 R4, RZ, RZ, UR4 ;  /* 0x00000004ff047e24 */ /* 0x001fe2000f8e00ff */
[----:B------:R-:W-:Y:S01]  /*10b10*/  MOV R5, UR5 ;  /* 0x0000000500057c02 */ /* 0x000fe20008000f00 */
[----:B-1----:R-:W-:Y:S01]  /*10b20*/  IMAD.U32 R6, RZ, RZ, UR6 ;  /* 0x00000006ff067e24 */ /* 0x002fe2000f8e00ff */
[----:B------:R-:W-:Y:S01]  /*10b30*/  MOV R7, UR7 ;  /* 0x0000000700077c02 */ /* 0x000fe20008000f00 */
[----:B----4-:R-:W-:Y:S01]  /*10b40*/  IMAD.U32 R10, RZ, RZ, UR8 ;  /* 0x00000008ff0a7e24 */ /* 0x010fe2000f8e00ff */
[----:B------:R-:W-:-:S07]  /*10b50*/  MOV R11, UR9 ;  /* 0x00000009000b7c02 */ /* 0x000fce0008000f00 */
[----:B------:R-:W-:-:S07]  /*10b60*/  LEPC R20, `(.L_x_8010) ;  /* 0x000000001014794e */ /* 0x000fce0000000000 */
[----:B--23-5:R-:W-:Y:S05]  /*10b70*/  CALL.ABS.NOINC R2 ;  /* 0x0000000002007343 */ /* 0x02cfea0003c00000 */
.L_x_8010:
[----:B------:R-:W-:Y:S01]  /*10b80*/  CS2R R4, SRZ ;  /* 0x0000000000047805 */ /* 0x000fe2000001ff00 */
[----:B------:R-:W-:Y:S06]  /*10b90*/  BRA `(.L_x_7989) ;  /* 0x0000000000147947 */ /* 0x000fec0003800000 */
.L_x_8009:
[----:B------:R-:W4:Y:S02]  /*10ba0*/  LDG.E.64 R4, desc[UR36][R22.64] ;  /* 0x0000002416047981 */ /* 0x000f24000c1e1b00 */
[----:B----4-:R-:W4:Y:S02]  /*10bb0*/  I2F.F64.U64 R4, R4 ;  /* 0x0000000400047312 */ /* 0x010f240000301800 */
[----:B----4-:R-:W-:Y:S05]  /*10bc0*/  BRA `(.L_x_7989) ;  /* 0x0000000000087947 */ /* 0x010fea0003800000 */
.L_x_8008:
[----:B------:R-:W4:Y:S02]  /*10bd0*/  LDG.E R4, desc[UR36][R22.64] ;  /* 0x0000002416047981 */ /* 0x000f24000c1e1900 */
[----:B----4-:R-:W4:Y:S02]  /*10be0*/  I2F.F64.U32 R4, R4 ;  /* 0x0000000400047312 */ /* 0x010f240000201800 */
.L_x_7989:
[----:B------:R-:W-:Y:S05]  /*10bf0*/  BSYNC.RECONVERGENT B6 ;  /* 0x0000000000067941 */ /* 0x000fea0003800200 */
.L_x_7983:
[----:B------:R-:W-:Y:S01]  /*10c00*/  UPRMT UR4, UR43, 0x9910, URZ ;  /* 0x000099102b047896 */ /* 0x000fe200080000ff */
[----:B--2-45:R2:W4:Y:S03]  /*10c10*/  DMUL R4, R4, R18 ;  /* 0x0000001204047228 */ /* 0x0345260000000000 */
[----:B------:R-:W-:-:S09]  /*10c20*/  UISETP.GT.AND UP0, UPT, UR4, 0x9, UPT ;  /* 0x000000090400788c */ /* 0x000fd2000bf04270 */
[----:B--2-4-:R-:W-:Y:S05]  /*10c30*/  BRA.U UP0, `(.L_x_8011) ;  /* 0x0000000500707547 */ /* 0x014fea000b800000 */
        /* <DEDUP_REMOVED lines=8> */
[----:B------:R-:W2:Y:S02]  /*10cc0*/  F2I.F64.TRUNC R5, R4 ;  /* 0x0000000400057311 */ /* 0x000ea4000030d100 */
[----:B--2---:R-:W-:Y:S01]  /*10cd0*/  STG.E.U8 desc[UR36][R16.64], R5 ;  /* 0x0000000510007986 */ /* 0x004fe2000c101124 */
[----:B------:R-:W-:Y:S05]  /*10ce0*/  EXIT ;  /* 0x000000000000794d */ /* 0x000fea0003800000 */
.L_x_8014:
[----:B------:R-:W0:Y:S02]  /*10cf0*/  F2I.S64.F64.TRUNC R4, R4 ;  /* 0x0000000400047311 */ /* 0x000e24000030d900 */
[----:B0--3--:R-:W-:-:S05]  /*10d00*/  MOV R3, R4 ;  /* 0x0000000400037202 */ /* 0x009fca0000000f00 */
[----:B------:R-:W-:Y:S01]  /*10d10*/  STG.E.U8 desc[UR36][R16.64], R3 ;  /* 0x0000000310007986 */ /* 0x000fe2000c101124 */
[----:B------:R-:W-:Y:S05]  /*10d20*/  EXIT ;  /* 0x000000000000794d */ /* 0x000fea0003800000 */
.L_x_8013:
[----:B------:R-:W-:-:S09]  /*10d30*/  UISETP.NE.AND UP0, UPT, UR4, 0x2, UPT ;  /* 0x000000020400788c */ /* 0x000fd2000bf05270 */
[----:B------:R-:W-:Y:S05]  /*10d40*/  BRA.U !UP0, `(.L_x_8016) ;  /* 0x0000000108287547 */ /* 0x000fea000b800000 */
[----:B------:R-:W-:-:S09]  /*10d50*/  UISETP.NE.AND UP0, UPT, UR4, 0x3, UPT ;  /* 0x000000030400788c */ /* 0x000fd2000bf05270 */
[----:B------:R-:W-:Y:S05]  /*10d60*/  BRA.U !UP0, `(.L_x_8017) ;  /* 0x0000000108147547 */ /* 0x000fea000b800000 */
[----:B------:R-:W-:-:S09]  /*10d70*/  UISETP.NE.AND UP0, UPT, UR4, 0x4, UPT ;  /* 0x000000040400788c */ /* 0x000fd2000bf05270 */
[----:B------:R-:W-:Y:S05]  /*10d80*/  BRA.U UP0, `(.L_x_8015) ;  /* 0x0000000d00247547 */ /* 0x000fea000b800000 */
[----:B------:R-:W2:Y:S02]  /*10d90*/  F2I.S64.F64.TRUNC R4, R4 ;  /* 0x0000000400047311 */ /* 0x000ea4000030d900 */
[----:B--2---:R-:W-:Y:S01]  /*10da0*/  STG.E.64 desc[UR36][R16.64], R4 ;  /* 0x0000000410007986 */ /* 0x004fe2000c101b24 */
[----:B------:R-:W-:Y:S05]  /*10db0*/  EXIT ;  /* 0x000000000000794d */ /* 0x000fea0003800000 */
.L_x_8017:
[----:B------:R-:W2:Y:S02]  /*10dc0*/  F2I.F64.TRUNC R5, R4 ;  /* 0x0000000400057311 */ /* 0x000ea4000030d100 */
[----:B--2---:R-:W-:Y:S01]  /*10dd0*/  STG.E desc[UR36][R16.64], R5 ;  /* 0x0000000510007986 */ /* 0x004fe2000c101924 */
[----:B------:R-:W-:Y:S05]  /*10de0*/  EXIT ;  /* 0x000000000000794d */ /* 0x000fea0003800000 */
.L_x_8016:
[----:B------:R-:W2:Y:S02]  /*10df0*/  F2I.F64.TRUNC R5, R4 ;  /* 0x0000000400057311 */ /* 0x000ea4000030d100 */
[----:B--2---:R-:W-:Y:S01]  /*10e00*/  STG.E.U16 desc[UR36][R16.64], R5 ;  /* 0x0000000510007986 */ /* 0x004fe2000c101524 */
[----:B------:R-:W-:Y:S05]  /*10e10*/  EXIT ;  /* 0x000000000000794d */ /* 0x000fea0003800000 */
.L_x_8012:
        /* <DEDUP_REMOVED lines=8> */
[----:B0--3--:R-:W0:-:S15]  /*10ea0*/  F2F.F32.F64 R3, R4 ;  /* 0x0000000400037310 */ /* 0x009e1e0000301000 */
        /* <DEDUP_REMOVED lines=8> */
.L_x_8019:
[----:B------:R-:W-:Y:S01]  /*10f30*/  UMOV UR4, 0xf0000000 ;  /* 0xf000000000047882 */ /* 0x000fe20000000000 */
[----:B------:R-:W-:Y:S01]  /*10f40*/  UMOV UR5, 0x380fffff ;  /* 0x380fffff00057882 */ /* 0x000fe20000000000 */
[----:B------:R-:W2:-:S15]  /*10f50*/  F2F.F32.F64 R0, R4 ;  /* 0x0000000400007310 */ /* 0x000e9e0000301000 */
[----:B------:R-:W-:-:S15]  /*10f60*/  NOP ;  /* 0x0000000000007918 */ /* 0x000fde0000000000 */
[----:B------:R-:W-:-:S15]  /*10f70*/  NOP ;  /* 0x0000000000007918 */ /* 0x000fde0000000000 */
[----:B------:R-:W-:-:S15]  /*10f80*/  NOP ;  /* 0x0000000000007918 */ /* 0x000fde0000000000 */
[----:B------:R-:W-:-:S04]  /*10f90*/  NOP ;  /* 0x0000000000007918 */ /* 0x000fc80000000000 */
[----:B------:R-:W2:Y:S02]  /*10fa0*/  DSETP.GEU.AND P0, PT, |R4|, UR4, PT ;  /* 0x0000000404007e2a */ /* 0x000ea4000bf0e200 */
[----:B--2---:R-:W-:-:S05]  /*10fb0*/  @!P0 FMUL R0, R0, 1.175494350822287508e-38 ;  /* 0x0080000000008820 */ /* 0x004fca0000400000 */
[----:B------:R-:W-:-:S05]  /*10fc0*/  F2FP.F16.F32.PACK_AB R0, RZ, R0 ;  /* 0x00000000ff00723e */ /* 0x000fca00000000ff */
[----:B------:R-:W-:Y:S01]  /*10fd0*/  STG.E.U16 desc[UR36][R16.64], R0 ;  /* 0x0000000010007986 */ /* 0x000fe2000c101524 */
[----:B------:R-:W-:Y:S05]  /*10fe0*/  EXIT ;  /* 0x000000000000794d */ /* 0x000fea0003800000 */
.L_x_8018:
        /* <DEDUP_REMOVED lines=8> */
[----:B01-3--:R-:W0:-:S15]  /*11070*/  F2F.F32.F64 R2, R4 ;  /* 0x0000000400027310 */ /* 0x00be1e0000301000 */
        /* <DEDUP_REMOVED lines=9> */
.L_x_8021:
        /* <DEDUP_REMOVED lines=9> */
[----:B0--3--:R-:W-:-:S04]  /*111a0*/  F2FP.F16.F32.PACK_AB R3, RZ, R0 ;  /* 0x00000000ff03723e */ /* 0x009fc800000000ff */
[----:B------:R-:W-:-:S05]  /*111b0*/  PRMT R3, R3, 0x5410, RZ ;  /* 0x0000541003037816 */ /* 0x000fca00000000ff */
[----:B------:R-:W-:Y:S01]  /*111c0*/  STG.E desc[UR36][R16.64], R3 ;  /* 0x0000000310007986 */ /* 0x000fe2000c101924 */
[----:B------:R-:W-:Y:S05]  /*111d0*/  EXIT ;  /* 0x000000000000794d */ /* 0x000fea0003800000 */
.L_x_8020:
[----:B------:R-:W-:Y:S01]  /*111e0*/  STG.E.64 desc[UR36][R16.64], R4 ;  /* 0x0000000410007986 */ /* 0x000fe2000c101b24 */
[----:B------:R-:W-:Y:S05]  /*111f0*/  EXIT ;  /* 0x000000000000794d */ /* 0x000fea0003800000 */
.L_x_8011:
        /* <DEDUP_REMOVED lines=10> */
[----:B------:R-:W2:Y:S02]  /*112a0*/  F2I.U32.F64.TRUNC R5, R4 ;  /* 0x0000000400057311 */ /* 0x000ea4000030d000 */
[----:B--2---:R-:W-:Y:S01]  /*112b0*/  STG.E.U16 desc[UR36][R16.64], R5 ;  /* 0x0000000510007986 */ /* 0x004fe2000c101524 */
[----:B------:R-:W-:Y:S05]  /*112c0*/  EXIT ;  /* 0x000000000000794d */ /* 0x000fea0003800000 */
.L_x_8025:
[----:B------:R-:W-:Y:S01]  /*112d0*/  UMOV UR4, 0xf0000000 ;  /* 0xf000000000047882 */ /* 0x000fe20000000000 */
[----:B------:R-:W-:Y:S01]  /*112e0*/  UMOV UR5, 0x380fffff ;  /* 0x380fffff00057882 */ /* 0x000fe20000000000 */
[----:B0--3--:R-:W0:-:S15]  /*112f0*/  F2F.F32.F64 R3, R4 ;  /* 0x0000000400037310 */ /* 0x009e1e0000301000 */
        /* <DEDUP_REMOVED lines=8> */
[----:B-1----:R-:W-:-:S04]  /*11380*/  LOP3.LUT R2, R3, 0x7fffffff, RZ, 0xc0, !PT ;  /* 0x7fffffff03027812 */ /* 0x002fc800078ec0ff */
        /* <DEDUP_REMOVED lines=13> */
.L_x_8028:
[----:B------:R-:W-:-:S04]  /*11460*/  SHF.R.U32.HI R3, RZ, 0x18, R3 ;  /* 0x00000018ff037819 */ /* 0x000fc80000011603 */
[----:B------:R-:W-:-:S04]  /*11470*/  LOP3.LUT R0, R0, 0x80, R3, 0xf8, !PT ;  /* 0x0000008000007812 */ /* 0x000fc800078ef803 */
[----:B------:R-:W-:-:S07]  /*11480*/  PRMT R8, R0, 0x7610, R8 ;  /* 0x0000761000087816 */ /* 0x000fce0000000008 */
.L_x_8027:
[----:B------:R-:W-:Y:S05]  /*11490*/  BSYNC.RECONVERGENT B0 ;  /* 0x0000000000007941 */ /* 0x000fea0003800200 */
.L_x_8026:
[----:B------:R-:W-:Y:S01]  /*114a0*/  STG.E.U8 desc[UR36][R16.64], R8 ;  /* 0x0000000810007986 */ /* 0x000fe2000c101124 */
[----:B------:R-:W-:Y:S05]  /*114b0*/  EXIT ;  /* 0x000000000000794d */ /* 0x000fea0003800000 */
.L_x_8024:
        /* <DEDUP_REMOVED lines=25> */
.L_x_8031:
[----:B------:R-:W-:-:S04]  /*11650*/  SHF.R.U32.HI R3, RZ, 0x18, R3 ;  /* 0x00000018ff037819 */ /* 0x000fc80000011603 */
[----:B------:R-:W-:-:S04]  /*11660*/  LOP3.LUT R0, R0, 0x80, R3, 0xf8, !PT ;  /* 0x0000008000007812 */ /* 0x000fc800078ef803 */
[----:B------:R-:W-:-:S07]  /*11670*/  PRMT R8, R0, 0x7610, R8 ;  /* 0x0000761000087816 */ /* 0x000fce0000000008 */
.L_x_8030:
[----:B------:R-:W-:Y:S05]  /*11680*/  BSYNC.RECONVERGENT B0 ;  /* 0x0000000000007941 */ /* 0x000fea0003800200 */
.L_x_8029:
[----:B------:R-:W-:Y:S01]  /*11690*/  STG.E.U8 desc[UR36][R16.64], R8 ;  /* 0x0000000810007986 */ /* 0x000fe2000c101124 */
[----:B------:R-:W-:Y:S05]  /*116a0*/  EXIT ;  /* 0x000000000000794d */ /* 0x000fea0003800000 */
.L_x_8023:
        /* <DEDUP_REMOVED lines=15> */
[----:B01-3--:R-:W-:-:S04]  /*117a0*/  SHF.R.U32.HI R2, RZ, 0x17, R6 ;  /* 0x00000017ff027819 */ /* 0x00bfc80000011606 */
        /* <DEDUP_REMOVED lines=14> */
.L_x_8033:
[----:B------:R-:W2:Y:S02]  /*11890*/  F2I.U64.F64.TRUNC R4, R4 ;  /* 0x0000000400047311 */ /* 0x000ea4000030d800 */
[----:B--2---:R-:W-:Y:S01]  /*118a0*/  STG.E.64 desc[UR36][R16.64], R4 ;  /* 0x0000000410007986 */ /* 0x004fe2000c101b24 */
[----:B------:R-:W-:Y:S05]  /*118b0*/  EXIT ;  /* 0x000000000000794d */ /* 0x000fea0003800000 */
.L_x_8032:
[----:B------:R-:W2:Y:S02]  /*118c0*/  F2I.U32.F64.TRUNC R5, R4 ;  /* 0x0000000400057311 */ /* 0x000ea4000030d000 */
[----:B--2---:R-:W-:Y:S01]  /*118d0*/  STG.E desc[UR36][R16.64], R5 ;  /* 0x0000000510007986 */ /* 0x004fe2000c101924 */
[----:B------:R-:W-:Y:S05]  /*118e0*/  EXIT ;  /* 0x000000000000794d */ /* 0x000fea0003800000 */
.L_x_8022:
[----:B------:R-:W-:-:S09]  /*118f0*/  UISETP.GT.AND UP0, UPT, UR4, 0xe, UPT ;  /* 0x0000000e0400788c */ /* 0x000fd2000bf04270 */
[----:B------:R-:W-:Y:S05]  /*11900*/  BRA.U UP0, `(.L_x_8034) ;  /* 0x00000001002c7547 */ /* 0x000fea000b800000 */
[----:B------:R-:W-:-:S09]  /*11910*/  UISETP.NE.AND UP0, UPT, UR4, 0xa, UPT ;  /* 0x0000000a0400788c */ /* 0x000fd2000bf05270 */
[----:B------:R-:W-:Y:S05]  /*11920*/  BRA.U !UP0, `(.L_x_8035) ;  /* 0x0000000108187547 */ /* 0x000fea000b800000 */
[----:B------:R-:W-:-:S09]  /*11930*/  UISETP.NE.AND UP0, UPT, UR4, 0xb, UPT ;  /* 0x0000000b0400788c */ /* 0x000fd2000bf05270 */
[----:B------:R-:W-:Y:S05]  /*11940*/  BRA.U UP0, `(.L_x_8015) ;  /* 0x0000000100347547 */ /* 0x000fea000b800000 */
[----:B------:R-:W0:Y:S02]  /*11950*/  DSETP.NEU.AND P0, PT, R4, RZ, PT ;  /* 0x000000ff0400722a */ /* 0x000e240003f0d000 */
[----:B0--3--:R-:W-:-:S05]  /*11960*/  SEL R3, RZ, 0x1, !P0 ;  /* 0x00000001ff037807 */ /* 0x009fca0004000000 */
[----:B------:R-:W-:Y:S01]  /*11970*/  STG.E.U8 desc[UR36][R16.64], R3 ;  /* 0x0000000310007986 */ /* 0x000fe2000c101124 */
[----:B------:R-:W-:Y:S05]  /*11980*/  EXIT ;  /* 0x000000000000794d */ /* 0x000fea0003800000 */
.L_x_8035:
[----:B------:R-:W-:-:S05]  /*11990*/  CS2R R6, SRZ ;  /* 0x0000000000067805 */ /* 0x000fca000001ff00 */
[----:B------:R-:W-:Y:S01]  /*119a0*/  STG.E.128 desc[UR36][R16.64], R4 ;  /* 0x0000000410007986 */ /* 0x000fe2000c101d24 */
[----:B------:R-:W-:Y:S05]  /*119b0*/  EXIT ;  /* 0x000000000000794d */ /* 0x000fea0003800000 */
.L_x_8034:
[----:B------:R-:W-:-:S09]  /*119c0*/  UISETP.NE.AND UP0, UPT, UR4, 0xf, UPT ;  /* 0x0000000f0400788c */ /* 0x000fd2000bf05270 */
[----:B------:R-:W-:Y:S05]  /*119d0*/  BRA.U !UP0, `(.L_x_8036) ;  /* 0x0000000508287547 */ /* 0x000fea000b800000 */
[----:B------:R-:W-:-:S09]  /*119e0*/  UISETP.NE.AND UP0, UPT, UR4, 0x17, UPT ;  /* 0x000000170400788c */ /* 0x000fd2000bf05270 */
[----:B------:R-:W-:Y:S05]  /*119f0*/  BRA.U !UP0, `(.L_x_8037) ;  /* 0x0000000108b07547 */ /* 0x000fea000b800000 */
[----:B------:R-:W-:-:S09]  /*11a00*/  UISETP.NE.AND UP0, UPT, UR4, 0x18, UPT ;  /* 0x000000180400788c */ /* 0x000fd2000bf05270 */
[----:B------:R-:W-:Y:S05]  /*11a10*/  BRA.U !UP0, `(.L_x_8038) ;  /* 0x0000000108447547 */ /* 0x000fea000b800000 */
.L_x_8015:
[----:B------:R-:W-:Y:S01]  /*11a20*/  MOV R0, 0x130 ;  /* 0x0000013000007802 */ /* 0x000fe20000000f00 */
[----:B------:R-:W2:Y:S01]  /*11a30*/  LDCU.64 UR4, c[0x4][0x120] ;  /* 0x01002400ff0477ac */ /* 0x000ea20008000a00 */
[----:B------:R-:W-:Y:S02]  /*11a40*/  HFMA2 R8, -RZ, RZ, 0, 6.020069122314453125e-06 ;  /* 0x00000065ff087431 */ /* 0x000fe400000001ff */
[----:B------:R-:W-:Y:S01]  /*11a50*/  IMAD.MOV.U32 R12, RZ, RZ, 0x1 ;  /* 0x00000001ff0c7424 */ /* 0x000fe200078e00ff */
[----:B01-3--:R0:W1:Y:S01]  /*11a60*/  LDC.64 R2, c[0x4][R0] ;  /* 0x0100000000027b82 */ /* 0x00b0620000000a00 */
[----:B------:R-:W3:Y:S01]  /*11a70*/  LDCU.64 UR6, c[0x4][0x128] ;  /* 0x01002500ff0677ac */ /* 0x000ee20008000a00 */
[----:B------:R-:W-:Y:S01]  /*11a80*/  MOV R13, RZ ;  /* 0x000000ff000d7202 */ /* 0x000fe20000000f00 */
[----:B------:R-:W4:Y:S01]  /*11a90*/  LDCU.64 UR8, c[0x4][0x8] ;  /* 0x01000100ff0877ac */ /* 0x000f220008000a00 */
[----:B--2---:R-:W-:Y:S01]  /*11aa0*/  MOV R4, UR4 ;  /* 0x0000000400047c02 */ /* 0x004fe20008000f00 */
[----:B------:R-:W-:Y:S01]  /*11ab0*/  IMAD.U32 R5, RZ, RZ, UR5 ;  /* 0x00000005ff057e24 */ /* 0x000fe2000f8e00ff */
[----:B---3--:R-:W-:Y:S01]  /*11ac0*/  MOV R6, UR6 ;  /* 0x0000000600067c02 */ /* 0x008fe20008000f00 */
[----:B------:R-:W-:Y:S01]  /*11ad0*/  IMAD.U32 R7, RZ, RZ, UR7 ;  /* 0x00000007ff077e24 */ /* 0x000fe2000f8e00ff */
[----:B----4-:R-:W-:Y:S01]  /*11ae0*/  MOV R10, UR8 ;  /* 0x00000008000a7c02 */ /* 0x010fe20008000f00 */
[----:B0-----:R-:W-:-:S07]  /*11af0*/  IMAD.U32 R11, RZ, RZ, UR9 ;  /* 0x00000009ff0b7e24 */ /* 0x001fce000f8e00ff */
[----:B------:R-:W-:-:S07]  /*11b00*/  LEPC R20, `(.L_x_8039) ;  /* 0x000000001014794e */ /* 0x000fce0000000000 */
[----:B-1----:R-:W-:Y:S05]  /*11b10*/  CALL.ABS.NOINC R2 ;  /* 0x0000000002007343 */ /* 0x002fea0003c00000 */
.L_x_8039:
[----:B------:R-:W-:Y:S05]  /*11b20*/  EXIT ;  /* 0x000000000000794d */ /* 0x000fea0003800000 */
.L_x_8038:
[----:B------:R-:W-:Y:S01]  /*11b30*/  UMOV UR4, 0xf0000000 ;  /* 0xf000000000047882 */ /* 0x000fe20000000000 */
[----:B------:R-:W-:Y:S01]  /*11b40*/  UMOV UR5, 0x380fffff ;  /* 0x380fffff00057882 */ /* 0x000fe20000000000 */
[----:B------:R-:W2:-:S15]  /*11b50*/  F2F.F32.F64 R7, R4 ;  /* 0x0000000400077310 */ /* 0x000e9e0000301000 */
[----:B------:R-:W-:-:S15]  /*11b60*/  NOP ;  /* 0x0000000000007918 */ /* 0x000fde0000000000 */
[----:B------:R-:W-:-:S15]  /*11b70*/  NOP ;  /* 0x0000000000007918 */ /* 0x000fde0000000000 */
[----:B------:R-:W-:-:S15]  /*11b80*/  NOP ;  /* 0x0000000000007918 */ /* 0x000fde0000000000 */
[----:B------:R-:W-:-:S04]  /*11b90*/  NOP ;  /* 0x0000000000007918 */ /* 0x000fc80000000000 */
[----:B------:R-:W2:Y:S01]  /*11ba0*/  DSETP.GEU.AND P0, PT, |R4|, UR4, PT ;  /* 0x0000000404007e2a */ /* 0x000ea2000bf0e200 */
[----:B------:R-:W-:Y:S01]  /*11bb0*/  BSSY.RECONVERGENT B0, `(.L_x_8040) ;  /* 0x000000d000007945 */ /* 0x000fe20003800200 */
[----:B--2---:R-:W-:Y:S01]  /*11bc0*/  @!P0 FMUL R7, R7, 1.175494350822287508e-38 ;  /* 0x0080000007078820 */ /* 0x004fe20000400000 */
[----:B------:R-:W-:-:S04]  /*11bd0*/  IMAD.MOV.U32 R0, RZ, RZ, 0x7f ;  /* 0x0000007fff007424 */ /* 0x000fc800078e00ff */
[----:B01-3--:R-:W-:Y:S02]  /*11be0*/  LOP3.LUT R2, R7, 0x7fffffff, RZ, 0xc0, !PT ;  /* 0x7fffffff07027812 */ /* 0x00bfe400078ec0ff */
        /* <DEDUP_REMOVED lines=9> */
.L_x_8041:
[----:B------:R-:W-:Y:S05]  /*11c80*/  BSYNC.RECONVERGENT B0 ;  /* 0x0000000000007941 */ /* 0x000fea0003800200 */
.L_x_8040:
[----:B------:R-:W-:-:S05]  /*11c90*/  LOP3.LUT R3, R0, 0x80, R3, 0xf8, !PT ;  /* 0x0000008000037812 */ /* 0x000fca00078ef803 */
[----:B------:R-:W-:Y:S01]  /*11ca0*/  STG.E.U8 desc[UR36][R16.64], R3 ;  /* 0x0000000310007986 */ /* 0x000fe2000c101124 */
[----:B------:R-:W-:Y:S05]  /*11cb0*/  EXIT ;  /* 0x000000000000794d */ /* 0x000fea0003800000 */
.L_x_8037:
        /* <DEDUP_REMOVED lines=9> */
[----:B0-----:R-:W-:-:S05]  /*11d50*/  @!P0 FMUL R3, R3, 1.175494350822287508e-38 ;  /* 0x0080000003038820 */ /* 0x001fca0000400000 */
[----:B-1----:R-:W-:-:S04]  /*11d60*/  LOP3.LUT R2, R3, 0x7fffffff, RZ, 0xc0, !PT ;  /* 0x7fffffff03027812 */ /* 0x002fc800078ec0ff */
        /* <DEDUP_REMOVED lines=9> */
.L_x_8043:
[----:B------:R-:W-:Y:S02]  /*11e00*/  ISETP.GT.U32.AND P0, PT, R2, 0x7f800000, PT ;  /* 0x7f8000000200780c */ /* 0x000fe40003f04070 */
[----:B------:R-:W-:-:S04]  /*11e10*/  MOV R0, 0x7f ;  /* 0x0000007f00007802 */ /* 0x000fc80000000f00 */
[----:B------:R-:W-:-:S07]  /*11e20*/  SEL R0, R0, 0x7c, P0 ;  /* 0x0000007c00007807 */ /* 0x000fce0000000000 */
.L_x_8044:
[----:B------:R-:W-:Y:S05]  /*11e30*/  BSYNC.RECONVERGENT B0 ;  /* 0x0000000000007941 */ /* 0x000fea0003800200 */
.L_x_8042:
[----:B------:R-:W-:-:S04]  /*11e40*/  SHF.R.U32.HI R3, RZ, 0x18, R3 ;  /* 0x00000018ff037819 */ /* 0x000fc80000011603 */
[----:B------:R-:W-:-:S05]  /*11e50*/  LOP3.LUT R3, R0, 0x80, R3, 0xf8, !PT ;  /* 0x0000008000037812 */ /* 0x000fca00078ef803 */
[----:B------:R-:W-:Y:S01]  /*11e60*/  STG.E.U8 desc[UR36][R16.64], R3 ;  /* 0x0000000310007986 */ /* 0x000fe2000c101124 */
[----:B------:R-:W-:Y:S05]  /*11e70*/  EXIT ;  /* 0x000000000000794d */ /* 0x000fea0003800000 */
.L_x_8036:
        /* <DEDUP_REMOVED lines=9> */
[----:B------:R-:W-:-:S05]  /*11f10*/  F2FP.BF16.F32.PACK_AB R0, RZ, R0 ;  /* 0x00000000ff00723e */ /* 0x000fca00000010ff */
[----:B------:R-:W-:Y:S01]  /*11f20*/  STG.E.U16 desc[UR36][R16.64], R0 ;  /* 0x0000000010007986 */ /* 0x000fe2000c101524 */
[----:B------:R-:W-:Y:S05]  /*11f30*/  EXIT ;  /* 0x000000000000794d */ /* 0x000fea0003800000 */
.L_x_8045:
        /* <DEDUP_REMOVED lines=12> */
.L_x_27170:


//--------------------- .text._ZN2at6native27unrolled_elementwise_kernelIZZZNS0_49_GLOBAL__N__b919a28f_16_Normalization_cu_5c38458736batch_norm_elementwise_backward_evalERKNS_6TensorES5_S5_S5_ENKUlvE0_clEvENKUlvE_clEvEUlddE_St5arrayIPcLm3EELi4E23TrivialOffsetCalculatorILi2EjESC_ILi1EjENS0_6memory12LoadWithCastILi2EEENSF_13StoreWithCastILi1EEEEEviT_T0_T2_T3_T4_T5_ --------------------------
	.section	.text._ZN2at6native27unrolled_elementwise_kernelIZZZNS0_49_GLOBAL__N__b919a28f_16_Normalization_cu_5c38458736batch_norm_elementwise_backward_evalERKNS_6TensorES5_S5_S5_ENKUlvE0_clEvENKUlvE_clEvEUlddE_St5arrayIPcLm3EELi4E23TrivialOffsetCalculatorILi2EjESC_ILi1EjENS0_6memory12LoadWithCastILi2EEENSF_13StoreWithCastILi1EEEEEviT_T0_T2_T3_T4_T5_,"ax",@progbits
	.align	128
        .global         _ZN2at6native27unrolled_elementwise_kernelIZZZNS0_49_GLOBAL__N__b919a28f_16_Normalization_cu_5c38458736batch_norm_elementwise_backward_evalERKNS_6TensorES5_S5_S5_ENKUlvE0_clEvENKUlvE_clEvEUlddE_St5arrayIPcLm3EELi4E23TrivialOffsetCalculatorILi2EjESC_ILi1EjENS0_6memory12LoadWithCastILi2EEENSF_13StoreWithCastILi1EEEEEviT_T0_T2_T3_T4_T5_
        .type           _ZN2at6native27unrolled_elementwise_kernelIZZZNS0_49_GLOBAL__N__b919a28f_16_Normalization_cu_5c38458736batch_norm_elementwise_backward_evalERKNS_6TensorES5_S5_S5_ENKUlvE0_clEvENKUlvE_clEvEUlddE_St5arrayIPcLm3EELi4E23TrivialOffsetCalculatorILi2EjESC_ILi1EjENS0_6memory12LoadWithCastILi2EEENSF_13StoreWithCastILi1EEEEEviT_T0_T2_T3_T4_T5_,@function
        .size           _ZN2at6native27unrolled_elementwise_kernelIZZZNS0_49_GLOBAL__N__b919a28f_16_Normalization_cu_5c38458736batch_norm_elementwise_backward_evalERKNS_6TensorES5_S5_S5_ENKUlvE0_clEvENKUlvE_clEvEUlddE_St5arrayIPcLm3EELi4E23TrivialOffsetCalculatorILi2EjESC_ILi1EjENS0_6memory12LoadWithCastILi2EEENSF_13StoreWithCastILi1EEEEEviT_T0_T2_T3_T4_T5_,(.L_x_27171 - _ZN2at6native27unrolled_elementwise_kernelIZZZNS0_49_GLOBAL__N__b919a28f_16_Normalization_cu_5c38458736batch_norm_elementwise_backward_evalERKNS_6TensorES5_S5_S5_ENKUlvE0_clEvENKUlvE_clEvEUlddE_St5arrayIPcLm3EELi4E23TrivialOffsetCalculatorILi2EjESC_ILi1EjENS0_6memory12LoadWithCastILi2EEENSF_13StoreWithCastILi1EEEEEviT_T0_T2_T3_T4_T5_)
        .other          _ZN2at6native27unrolled_elementwise_kernelIZZZNS0_49_GLOBAL__N__b919a28f_16_Normalization_cu_5c38458736batch_norm_elementwise_backward_evalERKNS_6TensorES5_S5_S5_ENKUlvE0_clEvENKUlvE_clEvEUlddE_St5arrayIPcLm3EELi4E23TrivialOffsetCalculatorILi2EjESC_ILi1EjENS0_6memory12LoadWithCastILi2EEENSF_13StoreWithCastILi1EEEEEviT_T0_T2_T3_T4_T5_,@"STO_CUDA_ENTRY STV_DEFAULT"
_ZN2at6native27unrolled_elementwise_kernelIZZZNS0_49_GLOBAL__N__b919a28f_16_Normalization_cu_5c38458736batch_norm_elementwise_backward_evalERKNS_6TensorES5_S5_S5_ENKUlvE0_clEvENKUlvE_clEvEUlddE_St5arrayIPcLm3EELi4E23TrivialOffsetCalculatorILi2EjESC_ILi1EjENS0_6memory12LoadWithCastILi2EEENSF_13StoreWithCastILi1EEEEEviT_T0_T2_T3_T4_T5_:
.text._ZN2at6native27unrolled_elementwise_kernelIZZZNS0_49_GLOBAL__N__b919a28f_16_Normalization_cu_5c38458736batch_norm_elementwise_backward_evalERKNS_6TensorES5_S5_S5_ENKUlvE0_clEvENKUlvE_clEvEUlddE_St5arrayIPcLm3EELi4E23TrivialOffsetCalculatorILi2EjESC_ILi1EjENS0_6memory12LoadWithCastILi2EEENSF_13StoreWithCastILi1EEEEEviT_T0_T2_T3_T4_T5_:
        /* <DEDUP_REMOVED lines=8> */
[----:B------:R-:W-:Y:S01]  /*0080*/  CS2R R34, SRZ ;  /* 0x0000000000227805 */ /* 0x000fe2000001ff00 */
        /* <DEDUP_REMOVED lines=26> */
.L_x_8052:
[----:B------:R-:W2:Y:S02]  /*0230*/  LDG.E.U8 R4, desc[UR36][R4.64] ;  /* 0x0000002404047981 */ /* 0x000ea4000c1e1100 */
[----:B--2---:R0:W1:Y:S02]  /*0240*/  I2F.F64.U16 R36, R4 ;  /* 0x0000000400247312 */ /* 0x0040640000101800 */
[----:B01----:R-:W-:Y:S05]  /*0250*/  BRA `(.L_x_8054) ;  /* 0x0000000c00647947 */ /* 0x003fea0003800000 */
.L_x_8051:
        /* <DEDUP_REMOVED lines=9> */
.L_x_8056:
[----:B------:R-:W2:Y:S02]  /*02f0*/  LDG.E R4, desc[UR36][R4.64] ;  /* 0x0000002404047981 */ /* 0x000ea4000c1e1900 */
[----:B--2---:R0:W1:Y:S02]  /*0300*/  I2F.F64 R36, R4 ;  /* 0x0000000400247312 */ /* 0x0040640000201c00 */
[----:B01----:R-:W-:Y:S05]  /*0310*/  BRA `(.L_x_8054) ;  /* 0x0000000c00347947 */ /* 0x003fea0003800000 */
.L_x_8055:
[----:B------:R-:W2:Y:S02]  /*0320*/  LDG.E.U16 R4, desc[UR36][R4.64] ;  /* 0x0000002404047981 */ /* 0x000ea4000c1e1500 */
[----:B--2---:R0:W1:Y:S02]  /*0330*/  I2F.F64.S16 R36, R4 ;  /* 0x0000000400247312 */ /* 0x0040640000101c00 */
[----:B01----:R-:W-:Y:S05]  /*0340*/  BRA `(.L_x_8054) ;  /* 0x0000000c00287947 */ /* 0x003fea0003800000 */
.L_x_8050:
        /* <DEDUP_REMOVED lines=10> */
.L_x_8058:
[----:B------:R-:W2:Y:S02]  /*03f0*/  LDG.E.U16 R0, desc[UR36][R4.64] ;  /* 0x0000002404007981 */ /* 0x000ea4000c1e1500 */
[----:B--2---:R-:W-:-:S05]  /*0400*/  HADD2.F32 R0, -RZ, R0.H0_H0 ;  /* 0x20000000ff007230 */ /* 0x004fca0000004100 */
[----:B------:R-:W-:-:S04]  /*0410*/  FMUL.FTZ R0, R0, 1 ;  /* 0x3f80000000007820 */ /* 0x000fc80000410000 */
[----:B------:R1:W2:Y:S02]  /*0420*/  F2F.F64.F32 R36, R0 ;  /* 0x0000000000247310 */ /* 0x0002a40000201800 */
[----:B-12---:R-:W-:Y:S05]  /*0430*/  BRA `(.L_x_8054) ;  /* 0x0000000800ec7947 */ /* 0x006fea0003800000 */
.L_x_8057:
        /* <DEDUP_REMOVED lines=10> */
.L_x_8060:
[----:B------:R-:W2:Y:S02]  /*04e0*/  LDG.E.U16 R4, desc[UR36][R4.64] ;  /* 0x0000002404047981 */ /* 0x000ea4000c1e1500 */
[----:B--2---:R-:W-:-:S05]  /*04f0*/  HADD2.F32 R0, -RZ, R4.H0_H0 ;  /* 0x20000004ff007230 */ /* 0x004fca0000004100 */
[----:B------:R-:W-:-:S04]  /*0500*/  FMUL.FTZ R0, R0, 1 ;  /* 0x3f80000000007820 */ /* 0x000fc80000410000 */
[----:B------:R1:W2:Y:S02]  /*0510*/  F2F.F64.F32 R36, R0 ;  /* 0x0000000000247310 */ /* 0x0002a40000201800 */
[----:B-12---:R-:W-:Y:S05]  /*0520*/  BRA `(.L_x_8054) ;  /* 0x0000000800b07947 */ /* 0x006fea0003800000 */
.L_x_8059:
[----:B------:R0:W5:Y:S01]  /*0530*/  LDG.E.64 R36, desc[UR36][R4.64] ;  /* 0x0000002404247981 */ /* 0x000162000c1e1b00 */
[----:B------:R-:W-:Y:S05]  /*0540*/  BRA `(.L_x_8054) ;  /* 0x0000000800a87947 */ /* 0x000fea0003800000 */
.L_x_8049:
        /* <DEDUP_REMOVED lines=13> */
.L_x_8063:
[----:B------:R1:W5:Y:S01]  /*0620*/  LDG.E.64 R36, desc[UR36][R4.64] ;  /* 0x0000002404247981 */ /* 0x000362000c1e1b00 */
[----:B------:R-:W-:Y:S05]  /*0630*/  BRA `(.L_x_8054) ;  /* 0x00000008006c7947 */ /* 0x000fea0003800000 */
.L_x_8062:
        /* <DEDUP_REMOVED lines=27> */
.L_x_8065:
        /* <DEDUP_REMOVED lines=11> */
[----:B------:R-:W-:-:S05]  /*08a0*/  LOP3.LUT R0, R0, 0x80000000, R3, 0xf8, !PT ;  /* 0x8000000000007812 */ /* 0x000fca00078ef803 */
[----:B------:R-:W-:-:S04]  /*08b0*/  FMUL.FTZ R0, R0, 1 ;  /* 0x3f80000000007820 */ /* 0x000fc80000410000 */
[----:B------:R2:W3:Y:S02]  /*08c0*/  F2F.F64.F32 R36, R0 ;  /* 0x0000000000247310 */ /* 0x0004e40000201800 */
[----:B--23--:R-:W-:Y:S05]  /*08d0*/  BRA `(.L_x_8054) ;  /* 0x0000000400c47947 */ /* 0x00cfea0003800000 */
.L_x_8064:
[----:B------:R-:W2:Y:S02]  /*08e0*/  LDG.E.U16 R0, desc[UR36][R4.64] ;  /* 0x0000002404007981 */ /* 0x000ea4000c1e1500 */
[----:B--2---:R-:W-:-:S04]  /*08f0*/  IMAD.U32 R0, R0, 0x10000, RZ ;  /* 0x0001000000007824 */ /* 0x004fc800078e00ff */
[----:B------:R-:W-:-:S04]  /*0900*/  FMUL.FTZ R0, R0, 1 ;  /* 0x3f80000000007820 */ /* 0x000fc80000410000 */
[----:B------:R2:W3:Y:S02]  /*0910*/  F2F.F64.F32 R36, R0 ;  /* 0x0000000000247310 */ /* 0x0004e40000201800 */
[----:B--23--:R-:W-:Y:S05]  /*0920*/  BRA `(.L_x_8054) ;  /* 0x0000000400b07947 */ /* 0x00cfea0003800000 */
.L_x_8061:
        /* <DEDUP_REMOVED lines=11> */
.L_x_8068:
        /* <DEDUP_REMOVED lines=21> */
.L_x_8070:
[----:B------:R-:W-:Y:S05]  /*0b30*/  BSYNC.RECONVERGENT B0 ;  /* 0x0000000000007941 */ /* 0x000fea0003800200 */
.L_x_8069:
[----:B------:R-:W-:Y:S01]  /*0b40*/  IMAD.SHL.U32 R0, R0, 0x100000, RZ ;  /* 0x0010000000007824 */ /* 0x000fe200078e00ff */
[----:B------:R-:W-:-:S04]  /*0b50*/  LEA R3, R3, 0x3b800000, 0x17 ;  /* 0x3b80000003037811 */ /* 0x000fc800078eb8ff */
[----:B------:R-:W-:-:S05]  /*0b60*/  LOP3.LUT R0, R3, R0, R7, 0xfe, !PT ;  /* 0x0000000003007212 */ /* 0x000fca00078efe07 */
[----:B------:R-:W-:-:S04]  /*0b70*/  FMUL.FTZ R0, R0, 1 ;  /* 0x3f80000000007820 */ /* 0x000fc80000410000 */
[----:B------:R4:W0:Y:S02]  /*0b80*/  F2F.F64.F32 R36, R0 ;  /* 0x0000000000247310 */ /* 0x0008240000201800 */
[----:B0---4-:R-:W-:Y:S05]  /*0b90*/  BRA `(.L_x_8054) ;  /* 0x0000000400147947 */ /* 0x011fea0003800000 */
.L_x_8067:
        /* <DEDUP_REMOVED lines=21> */
.L_x_8072:
[----:B------:R-:W-:Y:S05]  /*0cf0*/  BSYNC.RECONVERGENT B0 ;  /* 0x0000000000007941 */ /* 0x000fea0003800200 */
.L_x_8071:
[----:B------:R-:W-:Y:S01]  /*0d00*/  IMAD.SHL.U32 R0, R0, 0x200000, RZ ;  /* 0x0020000000007824 */ /* 0x000fe200078e00ff */
[----:B------:R-:W-:-:S04]  /*0d10*/  LEA R3, R3, 0x37800000, 0x17 ;  /* 0x3780000003037811 */ /* 0x000fc800078eb8ff */
[----:B------:R-:W-:-:S05]  /*0d20*/  LOP3.LUT R0, R3, R0, R7, 0xfe, !PT ;  /* 0x0000000003007212 */ /* 0x000fca00078efe07 */
[----:B------:R-:W-:-:S04]  /*0d30*/  FMUL.FTZ R0, R0, 1 ;  /* 0x3f80000000007820 */ /* 0x000fc80000410000 */
[----:B------:R4:W0:Y:S02]  /*0d40*/  F2F.F64.F32 R36, R0 ;  /* 0x0000000000247310 */ /* 0x0008240000201800 */
[----:B0---4-:R-:W-:Y:S05]  /*0d50*/  BRA `(.L_x_8054) ;  /* 0x0000000000a47947 */ /* 0x011fea0003800000 */
.L_x_8066:
[----:B------:R-:W-:-:S09]  /*0d60*/  UISETP.NE.AND UP0, UPT, UR4, 0x1c, UPT ;  /* 0x0000001c0400788c */ /* 0x000fd2000bf05270 */
[----:B------:R-:W-:Y:S05]  /*0d70*/  BRA.U !UP0, `(.L_x_8073) ;  /* 0x0000000108947547 */ /* 0x000fea000b800000 */
[----:B------:R-:W-:-:S09]  /*0d80*/  UISETP.NE.AND UP0, UPT, UR4, 0x1d, UPT ;  /* 0x0000001d0400788c */ /* 0x000fd2000bf05270 */
[----:B------:R-:W-:Y:S05]  /*0d90*/  BRA.U !UP0, `(.L_x_8074) ;  /* 0x0000000108807547 */ /* 0x000fea000b800000 */
[----:B------:R-:W-:-:S09]  /*0da0*/  UISETP.NE.AND UP0, UPT, UR4, 0x2c, UPT ;  /* 0x0000002c0400788c */ /* 0x000fd2000bf05270 */
[----:B------:R-:W-:Y:S05]  /*0db0*/  BRA.U !UP0, `(.L_x_8075) ;  /* 0x0000000108487547 */ /* 0x000fea000b800000 */
.L_x_8053:
        /* <DEDUP_REMOVED lines=16> */
.L_x_8076:
[----:B------:R-:W-:Y:S01]  /*0ec0*/  CS2R R36, SRZ ;  /* 0x0000000000247805 */ /* 0x000fe2000001ff00 */
[----:B------:R-:W-:Y:S06]  /*0ed0*/  BRA `(.L_x_8054) ;  /* 0x0000000000447947 */ /* 0x000fec0003800000 */
.L_x_8075:
        /* <DEDUP_REMOVED lines=12> */
.L_x_8074:
[----:B------:R-:W2:Y:S02]  /*0fa0*/  LDG.E.64 R36, desc[UR36][R4.64] ;  /* 0x0000002404247981 */ /* 0x000ea4000c1e1b00 */
[----:B--2---:R-:W4:Y:S02]  /*0fb0*/  I2F.F64.U64 R36, R36 ;  /* 0x0000002400247312 */ /* 0x004f240000301800 */
[----:B----4-:R-:W-:Y:S05]  /*0fc0*/  BRA `(.L_x_8054) ;  /* 0x0000000000087947 */ /* 0x010fea0003800000 */
.L_x_8073:
[----:B------:R-:W2:Y:S02]  /*0fd0*/  LDG.E R4, desc[UR36][R4.64] ;  /* 0x0000002404047981 */ /* 0x000ea4000c1e1900 */
[----:B--2---:R2:W3:Y:S02]  /*0fe0*/  I2F.F64.U32 R36, R4 ;  /* 0x0000000400247312 */ /* 0x0044e40000201800 */
.L_x_8054:
[----:B------:R-:W-:Y:S05]  /*0ff0*/  BSYNC.RECONVERGENT B6 ;  /* 0x0000000000067941 */ /* 0x000fea0003800200 */
.L_x_8048:
[----:B012---:R-:W0:Y:S01]  /*1000*/  LDC.64 R4, c[0x0][0x398] ;  /* 0x0000e600ff047b82 */ /* 0x007e220000000a00 */
        /* <DEDUP_REMOVED lines=19> */
.L_x_8081:
[----:B------:R-:W2:Y:S02]  /*1140*/  LDG.E.U8 R4, desc[UR36][R4.64] ;  /* 0x0000002404047981 */ /* 0x000ea4000c1e1100 */
[----:B--2---:R0:W1:Y:S02]  /*1150*/  I2F.F64.U16 R34, R4 ;  /* 0x0000000400227312 */ /* 0x0040640000101800 */
[----:B01----:R-:W-:Y:S05]  /*1160*/  BRA `(.L_x_8083) ;  /* 0x0000000c00647947 */ /* 0x003fea0003800000 */
.L_x_8080:
        /* <DEDUP_REMOVED lines=9> */
.L_x_8085:
[----:B------:R-:W2:Y:S02]  /*1200*/  LDG.E R4, desc[UR36][R4.64] ;  /* 0x0000002404047981 */ /* 0x000ea4000c1e1900 */
[----:B--2---:R0:W1:Y:S02]  /*1210*/  I2F.F64 R34, R4 ;  /* 0x0000000400227312 */ /* 0x0040640000201c00 */
[----:B01----:R-:W-:Y:S05]  /*1220*/  BRA `(.L_x_8083) ;  /* 0x0000000c00347947 */ /* 0x003fea0003800000 */
.L_x_8084:
[----:B------:R-:W2:Y:S02]  /*1230*/  LDG.E.U16 R4, desc[UR36][R4.64] ;  /* 0x0000002404047981 */ /* 0x000ea4000c1e1500 */
[----:B--2---:R0:W1:Y:S02]  /*1240*/  I2F.F64.S16 R34, R4 ;  /* 0x0000000400227312 */ /* 0x0040640000101c00 */
[----:B01----:R-:W-:Y:S05]  /*1250*/  BRA `(.L_x_8083) ;  /* 0x0000000c00287947 */ /* 0x003fea0003800000 */
.L_x_8079:
        /* <DEDUP_REMOVED lines=10> */
.L_x_8087:
[----:B------:R-:W2:Y:S02]  /*1300*/  LDG.E.U16 R0, desc[UR36][R4.64] ;  /* 0x0000002404007981 */ /* 0x000ea4000c1e1500 */
[----:B--2---:R-:W-:-:S05]  /*1310*/  HADD2.F32 R0, -RZ, R0.H0_H0 ;  /* 0x20000000ff007230 */ /* 0x004fca0000004100 */
[----:B------:R-:W-:-:S04]  /*1320*/  FMUL.FTZ R0, R0, 1 ;  /* 0x3f80000000007820 */ /* 0x000fc80000410000 */
[----:B------:R4:W0:Y:S02]  /*1330*/  F2F.F64.F32 R34, R0 ;  /* 0x0000000000227310 */ /* 0x0008240000201800 */
[----:B0---4-:R-:W-:Y:S05]  /*1340*/  BRA `(.L_x_8083) ;  /* 0x0000000800ec7947 */ /* 0x011fea0003800000 */
.L_x_8086:
        /* <DEDUP_REMOVED lines=10> */
.L_x_8089:
[----:B------:R-:W2:Y:S02]  /*13f0*/  LDG.E.U16 R4, desc[UR36][R4.64] ;  /* 0x0000002404047981 */ /* 0x000ea4000c1e1500 */
[----:B--2---:R-:W-:-:S05]  /*1400*/  HADD2.F32 R0, -RZ, R4.H0_H0 ;  /* 0x20000004ff007230 */ /* 0x004fca0000004100 */
[----:B------:R-:W-:-:S04]  /*1410*/  FMUL.FTZ R0, R0, 1 ;  /* 0x3f80000000007820 */ /* 0x000fc80000410000 */
[----:B------:R0:W1:Y:S02]  /*1420*/  F2F.F64.F32 R34, R0 ;  /* 0x0000000000227310 */ /* 0x0000640000201800 */
[----:B01----:R-:W-:Y:S05]  /*1430*/  BRA `(.L_x_8083) ;  /* 0x0000000800b07947 */ /* 0x003fea0003800000 */
.L_x_8088:
[----:B------:R4:W5:Y:S01]  /*1440*/  LDG.E.64 R34, desc[UR36][R4.64] ;  /* 0x0000002404227981 */ /* 0x000962000c1e1b00 */
[----:B------:R-:W-:Y:S05]  /*1450*/  BRA `(.L_x_8083) ;  /* 0x0000000800a87947 */ /* 0x000fea0003800000 */
.L_x_8078:
        /* <DEDUP_REMOVED lines=13> */
.L_x_8092:
[----:B------:R0:W5:Y:S01]  /*1530*/  LDG.E.64 R34, desc[UR36][R4.64] ;  /* 0x0000002404227981 */ /* 0x000162000c1e1b00 */
[----:B------:R-:W-:Y:S05]  /*1540*/  BRA `(.L_x_8083) ;  /* 0x00000008006c7947 */ /* 0x000fea0003800000 */
.L_x_8091:
        /* <DEDUP_REMOVED lines=27> */
.L_x_8094:
        /* <DEDUP_REMOVED lines=13> */
[----:B------:R0:W1:Y:S02]  /*17d0*/  F2F.F64.F32 R34, R0 ;  /* 0x0000000000227310 */ /* 0x0000640000201800 */
[----:B01----:R-:W-:Y:S05]  /*17e0*/  BRA `(.L_x_8083) ;  /* 0x0000000400c47947 */ /* 0x003fea0003800000 */
.L_x_8093:
[----:B------:R-:W2:Y:S02]  /*17f0*/  LDG.E.U16 R0, desc[UR36][R4.64] ;  /* 0x0000002404007981 */ /* 0x000ea4000c1e1500 */
[----:B--2---:R-:W-:-:S04]  /*1800*/  IMAD.U32 R0, R0, 0x10000, RZ ;  /* 0x0001000000007824 */ /* 0x004fc800078e00ff */
[----:B------:R-:W-:-:S04]  /*1810*/  FMUL.FTZ R0, R0, 1 ;  /* 0x3f80000000007820 */ /* 0x000fc80000410000 */
[----:B------:R0:W1:Y:S02]  /*1820*/  F2F.F64.F32 R34, R0 ;  /* 0x0000000000227310 */ /* 0x0000640000201800 */
[----:B01----:R-:W-:Y:S05]  /*1830*/  BRA `(.L_x_8083) ;  /* 0x0000000400b07947 */ /* 0x003fea0003800000 */
.L_x_8090:
        /* <DEDUP_REMOVED lines=11> */
.L_x_8097:
        /* <DEDUP_REMOVED lines=21> */
.L_x_8099:
[----:B------:R-:W-:Y:S05]  /*1a40*/  BSYNC.RECONVERGENT B0 ;  /* 0x0000000000007941 */ /* 0x000fea0003800200 */
.L_x_8098:
[----:B------:R-:W-:Y:S01]  /*1a50*/  IMAD.SHL.U32 R0, R0, 0x100000, RZ ;  /* 0x0010000000007824 */ /* 0x000fe200078e00ff */
[----:B------:R-:W-:-:S04]  /*1a60*/  LEA R3, R3, 0x3b800000, 0x17 ;  /* 0x3b80000003037811 */ /* 0x000fc800078eb8ff */
[----:B------:R-:W-:-:S05]  /*1a70*/  LOP3.LUT R0, R3, R0, R7, 0xfe, !PT ;  /* 0x0000000003007212 */ /* 0x000fca00078efe07 */
[----:B------:R-:W-:-:S04]  /*1a80*/  FMUL.FTZ R0, R0, 1 ;  /* 0x3f80000000007820 */ /* 0x000fc80000410000 */
[----:B------:R4:W0:Y:S02]  /*1a90*/  F2F.F64.F32 R34, R0 ;  /* 0x0000000000227310 */ /* 0x0008240000201800 */
[----:B0---4-:R-:W-:Y:S05]  /*1aa0*/  BRA `(.L_x_8083) ;  /* 0x0000000400147947 */ /* 0x011fea0003800000 */
.L_x_8096:
        /* <DEDUP_REMOVED lines=21> */
.L_x_8101:
[----:B------:R-:W-:Y:S05]  /*1c00*/  BSYNC.RECONVERGENT B0 ;  /* 0x0000000000007941 */ /* 0x000fea0003800200 */
.L_x_8100:
[----:B------:R-:W-:Y:S01]  /*1c10*/  IMAD.SHL.U32 R0, R0, 0x200000, RZ ;  /* 0x0020000000007824 */ /* 0x000fe200078e00ff */
[----:B------:R-:W-:-:S04]  /*1c20*/  LEA R3, R3, 0x37800000, 0x17 ;  /* 0x3780000003037811 */ /* 0x000fc800078eb8ff */
[----:B------:R-:W-:-:S05]  /*1c30*/  LOP3.LUT R0, R3, R0, R7, 0xfe, !PT ;  /* 0x0000000003007212 */ /* 0x000fca00078efe07 */
[----:B------:R-:W-:-:S04]  /*1c40*/  FMUL.FTZ R0, R0, 1 ;  /* 0x3f80000000007820 */ /* 0x000fc80000410000 */
[----:B------:R4:W0:Y:S02]  /*1c50*/  F2F.F64.F32 R34, R0 ;  /* 0x0000000000227310 */ /* 0x0008240000201800 */
[----:B0---4-:R-:W-:Y:S05]  /*1c60*/  BRA `(.L_x_8083) ;  /* 0x0000000000a47947 */ /* 0x011fea0003800000 */
.L_x_8095:
[----:B------:R-:W-:-:S09]  /*1c70*/  UISETP.NE.AND UP0, UPT, UR4, 0x1c, UPT ;  /* 0x0000001c0400788c */ /* 0x000fd2000bf05270 */
[----:B------:R-:W-:Y:S05]  /*1c80*/  BRA.U !UP0, `(.L_x_8102) ;  /* 0x0000000108947547 */ /* 0x000fea000b800000 */
[----:B------:R-:W-:-:S09]  /*1c90*/  UISETP.NE.AND UP0, UPT, UR4, 0x1d, UPT ;  /* 0x0000001d0400788c */ /* 0x000fd2000bf05270 */
[----:B------:R-:W-:Y:S05]  /*1ca0*/  BRA.U !UP0, `(.L_x_8103) ;  /* 0x0000000108807547 */ /* 0x000fea000b800000 */
[----:B------:R-:W-:-:S09]  /*1cb0*/  UISETP.NE.AND UP0, UPT, UR4, 0x2c, UPT ;  /* 0x0000002c0400788c */ /* 0x000fd2000bf05270 */
[----:B------:R-:W-:Y:S05]  /*1cc0*/  BRA.U !UP0, `(.L_x_8104) ;  /* 0x0000000108487547 */ /* 0x000fea000b800000 */
.L_x_8082:
[----:B------:R-:W-:Y:S01]  /*1cd0*/  MOV R0, 0x130 ;  /* 0x0000013000007802 */ /* 0x000fe20000000f00 */
[----:B------:R-:W0:Y:S01]  /*1ce0*/  LDCU.64 UR4, c[0x4][0x120] ;  /* 0x01002400ff0477ac */ /* 0x000e220008000a00 */
[----:B------:R-:W-:Y:S02]  /*1cf0*/  IMAD.MOV.U32 R8, RZ, RZ, 0x4e ;  /* 0x0000004eff087424 */ /* 0x000fe400078e00ff */
[----:B------:R1:W2:Y:S01]  /*1d00*/  LDC.64 R14, c[0x4][R0] ;  /* 0x01000000000e7b82 */ /* 0x0002a20000000a00 */
[----:B------:R-:W4:Y:S01]  /*1d10*/  LDCU.64 UR6, c[0x4][0x128] ;  /* 0x01002500ff0677ac */ /* 0x000f220008000a00 */
[----:B------:R-:W-:Y:S02]  /*1d20*/  IMAD.MOV.U32 R12, RZ, RZ, 0x1 ;  /* 0x00000001ff0c7424 */ /* 0x000fe400078e00ff */
[----:B------:R-:W-:Y:S01]  /*1d30*/  IMAD.MOV.U32 R13, RZ, RZ, RZ ;  /* 0x000000ffff0d7224 */ /* 0x000fe200078e00ff */
[----:B------:R-:W3:Y:S01]  /*1d40*/  LDCU.64 UR8, c[0x4][URZ] ;  /* 0x01000000ff0877ac */ /* 0x000ee20008000a00 */
[----:B0-----:R-:W-:-:S02]  /*1d50*/  IMAD.U32 R4, RZ, RZ, UR4 ;  /* 0x00000004ff047e24 */ /* 0x001fc4000f8e00ff */
[----:B------:R-:W-:Y:S02]  /*1d60*/  IMAD.U32 R5, RZ, RZ, UR5 ;  /* 0x00000005ff057e24 */ /* 0x000fe4000f8e00ff */
[----:B----4-:R-:W-:Y:S02]  /*1d70*/  IMAD.U32 R6, RZ, RZ, UR6 ;  /* 0x00000006ff067e24 */ /* 0x010fe4000f8e00ff */
[----:B------:R-:W-:Y:S02]  /*1d80*/  IMAD.U32 R7, RZ, RZ, UR7 ;  /* 0x00000007ff077e24 */ /* 0x000fe4000f8e00ff */
[----:B---3--:R-:W-:Y:S02]  /*1d90*/  IMAD.U32 R10, RZ, RZ, UR8 ;  /* 0x00000008ff0a7e24 */ /* 0x008fe4000f8e00ff */
[----:B-1----:R-:W-:-:S07]  /*1da0*/  IMAD.U32 R11, RZ, RZ, UR9 ;  /* 0x00000009ff0b7e24 */ /* 0x002fce000f8e00ff */
[----:B------:R-:W-:-:S07]  /*1db0*/  LEPC R20, `(.L_x_8105) ;  /* 0x000000001014794e */ /* 0x000fce0000000000 */
[----:B--2--5:R-:W-:Y:S05]  /*1dc0*/  CALL.ABS.NOINC R14 ;  /* 0x000000000e007343 */ /* 0x024fea0003c00000 */
.L_x_8105:
[----:B------:R-:W-:Y:S01]  /*1dd0*/  CS2R R34, SRZ ;  /* 0x0000000000227805 */ /* 0x000fe2000001ff00 */
[----:B------:R-:W-:Y:S06]  /*1de0*/  BRA `(.L_x_8083) ;  /* 0x0000000000447947 */ /* 0x000fec0003800000 */
.L_x_8104:
        /* <DEDUP_REMOVED lines=12> */
.L_x_8103:
[----:B------:R-:W2:Y:S02]  /*1eb0*/  LDG.E.64 R34, desc[UR36][R4.64] ;  /* 0x0000002404227981 */ /* 0x000ea4000c1e1b00 */
[----:B--2---:R-:W1:Y:S02]  /*1ec0*/  I2F.F64.U64 R34, R34 ;  /* 0x0000002200227312 */ /* 0x004e640000301800 */
[----:B-1----:R-:W-:Y:S05]  /*1ed0*/  BRA `(.L_x_8083) ;  /* 0x0000000000087947 */ /* 0x002fea0003800000 */
.L_x_8102:
[----:B------:R-:W2:Y:S02]  /*1ee0*/  LDG.E R4, desc[UR36][R4.64] ;  /* 0x0000002404047981 */ /* 0x000ea4000c1e1900 */
[----:B--2---:R1:W2:Y:S02]  /*1ef0*/  I2F.F64.U32 R34, R4 ;  /* 0x0000000400227312 */ /* 0x0042a40000201800 */
.L_x_8083:
[----:B------:R-:W-:Y:S05]  /*1f00*/  BSYNC.RECONVERGENT B6 ;  /* 0x0000000000067941 */ /* 0x000fea0003800200 */
.L_x_8077:
[----:B------:R-:W-:-:S07]  /*1f10*/  VIADD R19, R23, 0x80 ;  /* 0x0000008017137836 */ /* 0x000fce0000000000 */
.L_x_8047:
[----:B------:R-:W-:Y:S05]  /*1f20*/  BSYNC.RECONVERGENT B7 ;  /* 0x0000000000077941 */ /* 0x000fea0003800200 */
.L_x_8046:
[----:B------:R-:W-:Y:S01]  /*1f30*/  ISETP.GE.AND P0, PT, R19, R2, PT ;  /* 0x000000021300720c */ /* 0x000fe20003f06270 */
[----:B------:R-:W-:Y:S01]  /*1f40*/  BSSY.RECONVERGENT B7, `(.L_x_8106) ;  /* 0x00001e8000077945 */ /* 0x000fe20003800200 */
[----:B------:R-:W-:Y:S02]  /*1f50*/  CS2R R32, SRZ ;  /* 0x0000000000207805 */ /* 0x000fe4000001ff00 */
[----:B------:R-:W-:-:S09]  /*1f60*/  CS2R R28, SRZ ;  /* 0x00000000001c7805 */ /* 0x000fd2000001ff00 */
        /* <DEDUP_REMOVED lines=22> */
.L_x_8112:
[----:B------:R-:W4:Y:S02]  /*20d0*/  LDG.E.U8 R4, desc[UR36][R4.64] ;  /* 0x0000002404047981 */ /* 0x000f24000c1e1100 */
[----:B----4-:R0:W1:Y:S02]  /*20e0*/  I2F.F64.U16 R32, R4 ;  /* 0x0000000400207312 */ /* 0x0100640000101800 */
[----:B01----:R-:W-:Y:S05]  /*20f0*/  BRA `(.L_x_8114) ;  /* 0x0000000c00647947 */ /* 0x003fea0003800000 */
.L_x_8111:
        /* <DEDUP_REMOVED lines=9> */
.L_x_8116:
[----:B------:R-:W4:Y:S02]  /*2190*/  LDG.E R4, desc[UR36][R4.64] ;  /* 0x0000002404047981 */ /* 0x000f24000c1e1900 */
[----:B----4-:R0:W1:Y:S02]  /*21a0*/  I2F.F64 R32, R4 ;  /* 0x0000000400207312 */ /* 0x0100640000201c00 */
[----:B01----:R-:W-:Y:S05]  /*21b0*/  BRA `(.L_x_8114) ;  /* 0x0000000c00347947 */ /* 0x003fea0003800000 */
.L_x_8115:
[----:B------:R-:W4:Y:S02]  /*21c0*/  LDG.E.U16 R4, desc[UR36][R4.64] ;  /* 0x0000002404047981 */ /* 0x000f24000c1e1500 */
[----:B----4-:R0:W1:Y:S02]  /*21d0*/  I2F.F64.S16 R32, R4 ;  /* 0x0000000400207312 */ /* 0x0100640000101c00 */
[----:B01----:R-:W-:Y:S05]  /*21e0*/  BRA `(.L_x_8114) ;  /* 0x0000000c00287947 */ /* 0x003fea0003800000 */
.L_x_8110:
        /* <DEDUP_REMOVED lines=10> */
.L_x_8118:
[----:B------:R-:W4:Y:S02]  /*2290*/  LDG.E.U16 R0, desc[UR36][R4.64] ;  /* 0x0000002404007981 */ /* 0x000f24000c1e1500 */
[----:B----4-:R-:W-:-:S05]  /*22a0*/  HADD2.F32 R0, -RZ, R0.H0_H0 ;  /* 0x20000000ff007230 */ /* 0x010fca0000004100 */
[----:B------:R-:W-:-:S04]  /*22b0*/  FMUL.FTZ R0, R0, 1 ;  /* 0x3f80000000007820 */ /* 0x000fc80000410000 */
[----:B------:R0:W1:Y:S02]  /*22c0*/  F2F.F64.F32 R32, R0 ;  /* 0x0000000000207310 */ /* 0x0000640000201800 */
[----:B01----:R-:W-:Y:S05]  /*22d0*/  BRA `(.L_x_8114) ;  /* 0x0000000800ec7947 */ /* 0x003fea0003800000 */
.L_x_8117:
        /* <DEDUP_REMOVED lines=10> */
.L_x_8120:
[----:B------:R-:W4:Y:S02]  /*2380*/  LDG.E.U16 R4, desc[UR36][R4.64] ;  /* 0x0000002404047981 */ /* 0x000f24000c1e1500 */
[----:B----4-:R-:W-:-:S05]  /*2390*/  HADD2.F32 R0, -RZ, R4.H0_H0 ;  /* 0x20000004ff007230 */ /* 0x010fca0000004100 */
[----:B------:R-:W-:-:S04]  /*23a0*/  FMUL.FTZ R0, R0, 1 ;  /* 0x3f80000000007820 */ /* 0x000fc80000410000 */
[----:B------:R0:W1:Y:S02]  /*23b0*/  F2F.F64.F32 R32, R0 ;  /* 0x0000000000207310 */ /* 0x0000640000201800 */
[----:B01----:R-:W-:Y:S05]  /*23c0*/  BRA `(.L_x_8114) ;  /* 0x0000000800b07947 */ /* 0x003fea0003800000 */
.L_x_8119:
[----:B------:R0:W5:Y:S01]  /*23d0*/  LDG.E.64 R32, desc[UR36][R4.64] ;  /* 0x0000002404207981 */ /* 0x000162000c1e1b00 */
[----:B------:R-:W-:Y:S05]  /*23e0*/  BRA `(.L_x_8114) ;  /* 0x0000000800a87947 */ /* 0x000fea0003800000 */
.L_x_8109:
        /* <DEDUP_REMOVED lines=13> */
.L_x_8123:
[----:B------:R4:W5:Y:S01]  /*24c0*/  LDG.E.64 R32, desc[UR36][R4.64] ;  /* 0x0000002404207981 */ /* 0x000962000c1e1b00 */
[----:B------:R-:W-:Y:S05]  /*24d0*/  BRA `(.L_x_8114) ;  /* 0x00000008006c7947 */ /* 0x000fea0003800000 */
.L_x_8122:
        /* <DEDUP_REMOVED lines=27> */
.L_x_8125:
        /* <DEDUP_REMOVED lines=13> */
[----:B------:R0:W1:Y:S02]  /*2760*/  F2F.F64.F32 R32, R0 ;  /* 0x0000000000207310 */ /* 0x0000640000201800 */
[----:B01----:R-:W-:Y:S05]  /*2770*/  BRA `(.L_x_8114) ;  /* 0x0000000400c47947 */ /* 0x003fea0003800000 */
.L_x_8124:
[----:B------:R-:W4:Y:S02]  /*2780*/  LDG.E.U16 R0, desc[UR36][R4.64] ;  /* 0x0000002404007981 */ /* 0x000f24000c1e1500 */
[----:B----4-:R-:W-:-:S04]  /*2790*/  IMAD.U32 R0, R0, 0x10000, RZ ;  /* 0x0001000000007824 */ /* 0x010fc800078e00ff */
[----:B------:R-:W-:-:S04]  /*27a0*/  FMUL.FTZ R0, R0, 1 ;  /* 0x3f80000000007820 */ /* 0x000fc80000410000 */
[----:B------:R0:W1:Y:S02]  /*27b0*/  F2F.F64.F32 R32, R0 ;  /* 0x0000000000207310 */ /* 0x0000640000201800 */
[----:B01----:R-:W-:Y:S05]  /*27c0*/  BRA `(.L_x_8114) ;  /* 0x0000000400b07947 */ /* 0x003fea0003800000 */
.L_x_8121:
        /* <DEDUP_REMOVED lines=9> */
[----:B----4-:R4:W0:Y:S02]  /*2860*/  I2F.F64.U16 R32, R4 ;  /* 0x0000000400207312 */ /* 0x0108240000101800 */
[----:B0---4-:R-:W-:Y:S05]  /*2870*/  BRA `(.L_x_8114) ;  /* 0x0000000400847947 */ /* 0x011fea0003800000 */
.L_x_8128:
        /* <DEDUP_REMOVED lines=21> */
.L_x_8130:
[----:B------:R-:W-:Y:S05]  /*29d0*/  BSYNC.RECONVERGENT B0 ;  /* 0x0000000000007941 */ /* 0x000fea0003800200 */
.L_x_8129:
[----:B------:R-:W-:Y:S01]  /*29e0*/  IMAD.SHL.U32 R0, R0, 0x100000, RZ ;  /* 0x0010000000007824 */ /* 0x000fe200078e00ff */
[----:B------:R-:W-:-:S04]  /*29f0*/  LEA R3, R3, 0x3b800000, 0x17 ;  /* 0x3b80000003037811 */ /* 0x000fc800078eb8ff */
[----:B------:R-:W-:-:S05]  /*2a00*/  LOP3.LUT R0, R3, R0, R7, 0xfe, !PT ;  /* 0x0000000003007212 */ /* 0x000fca00078efe07 */
[----:B------:R-:W-:-:S04]  /*2a10*/  FMUL.FTZ R0, R0, 1 ;  /* 0x3f80000000007820 */ /* 0x000fc80000410000 */
[----:B------:R4:W0:Y:S02]  /*2a20*/  F2F.F64.F32 R32, R0 ;  /* 0x0000000000207310 */ /* 0x0008240000201800 */
[----:B0---4-:R-:W-:Y:S05]  /*2a30*/  BRA `(.L_x_8114) ;  /* 0x0000000400147947 */ /* 0x011fea0003800000 */
.L_x_8127:
        /* <DEDUP_REMOVED lines=21> */
.L_x_8132:
[----:B------:R-:W-:Y:S05]  /*2b90*/  BSYNC.RECONVERGENT B0 ;  /* 0x0000000000007941 */ /* 0x000fea0003800200 */
.L_x_8131:
[----:B------:R-:W-:Y:S01]  /*2ba0*/  IMAD.SHL.U32 R0, R0, 0x200000, RZ ;  /* 0x0020000000007824 */ /* 0x000fe200078e00ff */
[----:B------:R-:W-:-:S04]  /*2bb0*/  LEA R3, R3, 0x37800000, 0x17 ;  /* 0x3780000003037811 */ /* 0x000fc800078eb8ff */
[----:B------:R-:W-:-:S05]  /*2bc0*/  LOP3.LUT R0, R3, R0, R7, 0xfe, !PT ;  /* 0x0000000003007212 */ /* 0x000fca00078efe07 */
[----:B------:R-:W-:-:S04]  /*2bd0*/  FMUL.FTZ R0, R0, 1 ;  /* 0x3f80000000007820 */ /* 0x000fc80000410000 */
[----:B------:R4:W0:Y:S02]  /*2be0*/  F2F.F64.F32 R32, R0 ;  /* 0x0000000000207310 */ /* 0x0008240000201800 */
[----:B0---4-:R-:W-:Y:S05]  /*2bf0*/  BRA `(.L_x_8114) ;  /* 0x0000000000a47947 */ /* 0x011fea0003800000 */
.L_x_8126:
        /* <DEDUP_REMOVED lines=18> */
.L_x_8113:
        /* <DEDUP_REMOVED lines=16> */
.L_x_8135:
[----:B------:R-:W-:Y:S01]  /*2e20*/  CS2R R32, SRZ ;  /* 0x0000000000207805 */ /* 0x000fe2000001ff00 */
[----:B------:R-:W-:Y:S06]  /*2e30*/  BRA `(.L_x_8114) ;  /* 0x0000000000147947 */ /* 0x000fec0003800000 */
.L_x_8134:
[----:B------:R-:W4:Y:S02]  /*2e40*/  LDG.E.64 R32, desc[UR36][R4.64] ;  /* 0x0000002404207981 */ /* 0x000f24000c1e1b00 */
[----:B----4-:R-:W0:Y:S02]  /*2e50*/  I2F.F64.U64 R32, R32 ;  /* 0x0000002000207312 */ /* 0x010e240000301800 */
[----:B0-----:R-:W-:Y:S05]  /*2e60*/  BRA `(.L_x_8114) ;  /* 0x0000000000087947 */ /* 0x001fea0003800000 */
.L_x_8133:
[----:B------:R-:W4:Y:S02]  /*2e70*/  LDG.E R4, desc[UR36][R4.64] ;  /* 0x0000002404047981 */ /* 0x000f24000c1e1900 */
[----:B----4-:R0:W1:Y:S02]  /*2e80*/  I2F.F64.U32 R32, R4 ;  /* 0x0000000400207312 */ /* 0x0100640000201800 */
.L_x_8114:
[----:B------:R-:W-:Y:S05]  /*2e90*/  BSYNC.RECONVERGENT B6 ;  /* 0x0000000000067941 */ /* 0x000fea0003800200 */
.L_x_8108:
        /* <DEDUP_REMOVED lines=18> */
[----:B----4-:R0:W4:Y:S02]  /*2fc0*/  I2F.F64.S16 R28, R4 ;  /* 0x00000004001c7312 */ /* 0x0101240000101c00 */
[----:B0---4-:R-:W-:Y:S05]  /*2fd0*/  BRA `(.L_x_8142) ;  /* 0x0000000c00707947 */ /* 0x011fea0003800000 */
.L_x_8140:
[----:B------:R-:W4:Y:S02]  /*2fe0*/  LDG.E.U8 R4, desc[UR36][R4.64] ;  /* 0x0000002404047981 */ /* 0x000f24000c1e1100 */
[----:B----4-:R0:W4:Y:S02]  /*2ff0*/  I2F.F64.U16 R28, R4 ;  /* 0x00000004001c7312 */ /* 0x0101240000101800 */
[----:B0---4-:R-:W-:Y:S05]  /*3000*/  BRA `(.L_x_8142) ;  /* 0x0000000c00647947 */ /* 0x011fea0003800000 */
.L_x_8139:
        /* <DEDUP_REMOVED lines=9> */
.L_x_8144:
[----:B------:R-:W4:Y:S02]  /*30a0*/  LDG.E R4, desc[UR36][R4.64] ;  /* 0x0000002404047981 */ /* 0x000f24000c1e1900 */
[----:B----4-:R0:W4:Y:S02]  /*30b0*/  I2F.F64 R28, R4 ;  /* 0x00000004001c7312 */ /* 0x0101240000201c00 */
[----:B0---4-:R-:W-:Y:S05]  /*30c0*/  BRA `(.L_x_8142) ;  /* 0x0000000c00347947 */ /* 0x011fea0003800000 */
.L_x_8143:
[----:B------:R-:W4:Y:S02]  /*30d0*/  LDG.E.U16 R4, desc[UR36][R4.64] ;  /* 0x0000002404047981 */ /* 0x000f24000c1e1500 */
[----:B----4-:R0:W4:Y:S02]  /*30e0*/  I2F.F64.S16 R28, R4 ;  /* 0x00000004001c7312 */ /* 0x0101240000101c00 */
[----:B0---4-:R-:W-:Y:S05]  /*30f0*/  BRA `(.L_x_8142) ;  /* 0x0000000c00287947 */ /* 0x011fea0003800000 */
.L_x_8138:
        /* <DEDUP_REMOVED lines=10> */
.L_x_8146:
[----:B------:R-:W4:Y:S02]  /*31a0*/  LDG.E.U16 R0, desc[UR36][R4.64] ;  /* 0x0000002404007981 */ /* 0x000f24000c1e1500 */
[----:B----4-:R-:W-:-:S05]  /*31b0*/  HADD2.F32 R0, -RZ, R0.H0_H0 ;  /* 0x20000000ff007230 */ /* 0x010fca0000004100 */
[----:B------:R-:W-:-:S04]  /*31c0*/  FMUL.FTZ R0, R0, 1 ;  /* 0x3f80000000007820 */ /* 0x000fc80000410000 */
[----:B------:R4:W0:Y:S02]  /*31d0*/  F2F.F64.F32 R28, R0 ;  /* 0x00000000001c7310 */ /* 0x0008240000201800 */
[----:B0---4-:R-:W-:Y:S05]  /*31e0*/  BRA `(.L_x_8142) ;  /* 0x0000000800ec7947 */ /* 0x011fea0003800000 */
.L_x_8145:
        /* <DEDUP_REMOVED lines=10> */
.L_x_8148:
[----:B------:R-:W4:Y:S02]  /*3290*/  LDG.E.U16 R4, desc[UR36][R4.64] ;  /* 0x0000002404047981 */ /* 0x000f24000c1e1500 */
[----:B----4-:R-:W-:-:S05]  /*32a0*/  HADD2.F32 R0, -RZ, R4.H0_H0 ;  /* 0x20000004ff007230 */ /* 0x010fca0000004100 */
[----:B------:R-:W-:-:S04]  /*32b0*/  FMUL.FTZ R0, R0, 1 ;  /* 0x3f80000000007820 */ /* 0x000fc80000410000 */
[----:B------:R0:W4:Y:S02]  /*32c0*/  F2F.F64.F32 R28, R0 ;  /* 0x00000000001c7310 */ /* 0x0001240000201800 */
[----:B0---4-:R-:W-:Y:S05]  /*32d0*/  BRA `(.L_x_8142) ;  /* 0x0000000800b07947 */ /* 0x011fea0003800000 */
.L_x_8147:
[----:B------:R0:W5:Y:S01]  /*32e0*/  LDG.E.64 R28, desc[UR36][R4.64] ;  /* 0x00000024041c7981 */ /* 0x000162000c1e1b00 */
[----:B------:R-:W-:Y:S05]  /*32f0*/  BRA `(.L_x_8142) ;  /* 0x0000000800a87947 */ /* 0x000fea0003800000 */
.L_x_8137:
        /* <DEDUP_REMOVED lines=13> */
.L_x_8151:
[----:B------:R0:W5:Y:S01]  /*33d0*/  LDG.E.64 R28, desc[UR36][R4.64] ;  /* 0x00000024041c7981 */ /* 0x000162000c1e1b00 */
[----:B------:R-:W-:Y:S05]  /*33e0*/  BRA `(.L_x_8142) ;  /* 0x00000008006c7947 */ /* 0x000fea0003800000 */
.L_x_8150:
        /* <DEDUP_REMOVED lines=27> */
.L_x_8153:
        /* <DEDUP_REMOVED lines=13> */
[----:B------:R0:W4:Y:S02]  /*3670*/  F2F.F64.F32 R28, R0 ;  /* 0x00000000001c7310 */ /* 0x0001240000201800 */
[----:B0---4-:R-:W-:Y:S05]  /*3680*/  BRA `(.L_x_8142) ;  /* 0x0000000400c47947 */ /* 0x011fea0003800000 */
.L_x_8152:
[----:B------:R-:W4:Y:S02]  /*3690*/  LDG.E.U16 R0, desc[UR36][R4.64] ;  /* 0x0000002404007981 */ /* 0x000f24000c1e1500 */
[----:B----4-:R-:W-:-:S04]  /*36a0*/  IMAD.U32 R0, R0, 0x10000, RZ ;  /* 0x0001000000007824 */ /* 0x010fc800078e00ff */
[----:B------:R-:W-:-:S04]  /*36b0*/  FMUL.FTZ R0, R0, 1 ;  /* 0x3f80000000007820 */ /* 0x000fc80000410000 */
[----:B------:R0:W4:Y:S02]  /*36c0*/  F2F.F64.F32 R28, R0 ;  /* 0x00000000001c7310 */ /* 0x0001240000201800 */
[----:B0---4-:R-:W-:Y:S05]  /*36d0*/  BRA `(.L_x_8142) ;  /* 0x0000000400b07947 */ /* 0x011fea0003800000 */
.L_x_8149:
        /* <DEDUP_REMOVED lines=9> */
[----:B----4-:R0:W4:Y:S02]  /*3770*/  I2F.F64.U16 R28, R4 ;  /* 0x00000004001c7312 */ /* 0x0101240000101800 */
[----:B0---4-:R-:W-:Y:S05]  /*3780*/  BRA `(.L_x_8142) ;  /* 0x0000000400847947 */ /* 0x011fea0003800000 */
.L_x_8156:
        /* <DEDUP_REMOVED lines=21> */
.L_x_8158:
[----:B------:R-:W-:Y:S05]  /*38e0*/  BSYNC.RECONVERGENT B0 ;  /* 0x0000000000007941 */ /* 0x000fea0003800200 */
.L_x_8157:
[----:B------:R-:W-:Y:S01]  /*38f0*/  IMAD.SHL.U32 R0, R0, 0x100000, RZ ;  /* 0x0010000000007824 */ /* 0x000fe200078e00ff */
[----:B------:R-:W-:-:S04]  /*3900*/  LEA R3, R3, 0x3b800000, 0x17 ;  /* 0x3b80000003037811 */ /* 0x000fc800078eb8ff */
[----:B------:R-:W-:-:S05]  /*3910*/  LOP3.LUT R0, R3, R0, R7, 0xfe, !PT ;  /* 0x0000000003007212 */ /* 0x000fca00078efe07 */
[----:B------:R-:W-:-:S04]  /*3920*/  FMUL.FTZ R0, R0, 1 ;  /* 0x3f80000000007820 */ /* 0x000fc80000410000 */
[----:B------:R0:W4:Y:S02]  /*3930*/  F2F.F64.F32 R28, R0 ;  /* 0x00000000001c7310 */ /* 0x0001240000201800 */
[----:B0---4-:R-:W-:Y:S05]  /*3940*/  BRA `(.L_x_8142) ;  /* 0x0000000400147947 */ /* 0x011fea0003800000 */
.L_x_8155:
        /* <DEDUP_REMOVED lines=21> */
.L_x_8160:
[----:B------:R-:W-:Y:S05]  /*3aa0*/  BSYNC.RECONVERGENT B0 ;  /* 0x0000000000007941 */ /* 0x000fea0003800200 */
.L_x_8159:
[----:B------:R-:W-:Y:S01]  /*3ab0*/  IMAD.SHL.U32 R0, R0, 0x200000, RZ ;  /* 0x0020000000007824 */ /* 0x000fe200078e00ff */
[----:B------:R-:W-:-:S04]  /*3ac0*/  LEA R3, R3, 0x37800000, 0x17 ;  /* 0x3780000003037811 */ /* 0x000fc800078eb8ff */
[----:B------:R-:W-:-:S05]  /*3ad0*/  LOP3.LUT R0, R3, R0, R7, 0xfe, !PT ;  /* 0x0000000003007212 */ /* 0x000fca00078efe07 */
[----:B------:R-:W-:-:S04]  /*3ae0*/  FMUL.FTZ R0, R0, 1 ;  /* 0x3f80000000007820 */ /* 0x000fc80000410000 */
[----:B------:R0:W4:Y:S02]  /*3af0*/  F2F.F64.F32 R28, R0 ;  /* 0x00000000001c7310 */ /* 0x0001240000201800 */
[----:B0---4-:R-:W-:Y:S05]  /*3b00*/  BRA `(.L_x_8142) ;  /* 0x0000000000a47947 */ /* 0x011fea0003800000 */
.L_x_8154:
        /* <DEDUP_REMOVED lines=16> */
[----:B------:R0:W4:Y:S02]  /*3c10*/  @P0 F2F.F64.F32 R28, R0 ;  /* 0x00000000001c0310 */ /* 0x0001240000201800 */
[----:B0---4-:R-:W-:Y:S05]  /*3c20*/  BRA `(.L_x_8142) ;  /* 0x00000000005c7947 */ /* 0x011fea0003800000 */
.L_x_8141:
        /* <DEDUP_REMOVED lines=16> */
.L_x_8163:
[----:B------:R-:W-:Y:S01]  /*3d30*/  CS2R R28, SRZ ;  /* 0x00000000001c7805 */ /* 0x000fe2000001ff00 */
[----:B------:R-:W-:Y:S06]  /*3d40*/  BRA `(.L_x_8142) ;  /* 0x0000000000147947 */ /* 0x000fec0003800000 */
.L_x_8162:
[----:B------:R-:W4:Y:S02]  /*3d50*/  LDG.E.64 R28, desc[UR36][R4.64] ;  /* 0x00000024041c7981 */ /* 0x000f24000c1e1b00 */
[----:B----4-:R-:W0:Y:S02]  /*3d60*/  I2F.F64.U64 R28, R28 ;  /* 0x0000001c001c7312 */ /* 0x010e240000301800 */
[----:B0-----:R-:W-:Y:S05]  /*3d70*/  BRA `(.L_x_8142) ;  /* 0x0000000000087947 */ /* 0x001fea0003800000 */
.L_x_8161:
[----:B------:R-:W4:Y:S02]  /*3d80*/  LDG.E R4, desc[UR36][R4.64] ;  /* 0x0000002404047981 */ /* 0x000f24000c1e1900 */
[----:B----4-:R4:W0:Y:S02]  /*3d90*/  I2F.F64.U32 R28, R4 ;  /* 0x00000004001c7312 */ /* 0x0108240000201800 */
.L_x_8142:
[----:B------:R-:W-:Y:S05]  /*3da0*/  BSYNC.RECONVERGENT B6 ;  /* 0x0000000000067941 */ /* 0x000fea0003800200 */
.L_x_8136:
[----:B------:R-:W-:-:S07]  /*3db0*/  VIADD R19, R19, 0x80 ;  /* 0x0000008013137836 */ /* 0x000fce0000000000 */
.L_x_8107:
[----:B------:R-:W-:Y:S05]  /*3dc0*/  BSYNC.RECONVERGENT B7 ;  /* 0x0000000000077941 */ /* 0x000fea0003800200 */
.L_x_8106:
        /* <DEDUP_REMOVED lines=26> */
.L_x_8170:
[----:B------:R-:W4:Y:S02]  /*3f70*/  LDG.E.U8 R4, desc[UR36][R4.64] ;  /* 0x0000002404047981 */ /* 0x000f24000c1e1100 */
[----:B----4-:R0:W1:Y:S02]  /*3f80*/  I2F.F64.U16 R30, R4 ;  /* 0x00000004001e7312 */ /* 0x0100640000101800 */
[----:B01----:R-:W-:Y:S05]  /*3f90*/  BRA `(.L_x_8172) ;  /* 0x0000000c00647947 */ /* 0x003fea0003800000 */
.L_x_8169:
        /* <DEDUP_REMOVED lines=9> */
.L_x_8174:
[----:B------:R-:W4:Y:S02]  /*4030*/  LDG.E R4, desc[UR36][R4.64] ;  /* 0x0000002404047981 */ /* 0x000f24000c1e1900 */
[----:B----4-:R0:W1:Y:S02]  /*4040*/  I2F.F64 R30, R4 ;  /* 0x00000004001e7312 */ /* 0x0100640000201c00 */
[----:B01----:R-:W-:Y:S05]  /*4050*/  BRA `(.L_x_8172) ;  /* 0x0000000c00347947 */ /* 0x003fea0003800000 */
.L_x_8173:
[----:B------:R-:W4:Y:S02]  /*4060*/  LDG.E.U16 R4, desc[UR36][R4.64] ;  /* 0x0000002404047981 */ /* 0x000f24000c1e1500 */
[----:B----4-:R0:W1:Y:S02]  /*4070*/  I2F.F64.S16 R30, R4 ;  /* 0x00000004001e7312 */ /* 0x0100640000101c00 */
[----:B01----:R-:W-:Y:S05]  /*4080*/  BRA `(.L_x_8172) ;  /* 0x0000000c00287947 */ /* 0x003fea0003800000 */
.L_x_8168:
        /* <DEDUP_REMOVED lines=10> */
.L_x_8176:
[----:B------:R-:W4:Y:S02]  /*4130*/  LDG.E.U16 R0, desc[UR36][R4.64] ;  /* 0x0000002404007981 */ /* 0x000f24000c1e1500 */
[----:B----4-:R-:W-:-:S05]  /*4140*/  HADD2.F32 R0, -RZ, R0.H0_H0 ;  /* 0x20000000ff007230 */ /* 0x010fca0000004100 */
[----:B------:R-:W-:-:S04]  /*4150*/  FMUL.FTZ R0, R0, 1 ;  /* 0x3f80000000007820 */ /* 0x000fc80000410000 */
[----:B------:R0:W1:Y:S02]  /*4160*/  F2F.F64.F32 R30, R0 ;  /* 0x00000000001e7310 */ /* 0x0000640000201800 */
[----:B01----:R-:W-:Y:S05]  /*4170*/  BRA `(.L_x_8172) ;  /* 0x0000000800ec7947 */ /* 0x003fea0003800000 */
.L_x_8175:
        /* <DEDUP_REMOVED lines=10> */
.L_x_8178:
[----:B------:R-:W4:Y:S02]  /*4220*/  LDG.E.U16 R4, desc[UR36][R4.64] ;  /* 0x0000002404047981 */ /* 0x000f24000c1e1500 */
[----:B----4-:R-:W-:-:S05]  /*4230*/  HADD2.F32 R0, -RZ, R4.H0_H0 ;  /* 0x20000004ff007230 */ /* 0x010fca0000004100 */
[----:B------:R-:W-:-:S04]  /*4240*/  FMUL.FTZ R0, R0, 1 ;  /* 0x3f80000000007820 */ /* 0x000fc80000410000 */
[----:B------:R1:W4:Y:S02]  /*4250*/  F2F.F64.F32 R30, R0 ;  /* 0x00000000001e7310 */ /* 0x0003240000201800 */
[----:B-1--4-:R-:W-:Y:S05]  /*4260*/  BRA `(.L_x_8172) ;  /* 0x0000000800b07947 */ /* 0x012fea0003800000 */
.L_x_8177:
[----:B------:R0:W5:Y:S01]  /*4270*/  LDG.E.64 R30, desc[UR36][R4.64] ;  /* 0x00000024041e7981 */ /* 0x000162000c1e1b00 */
[----:B------:R-:W-:Y:S05]  /*4280*/  BRA `(.L_x_8172) ;  /* 0x0000000800a87947 */ /* 0x000fea0003800000 */
.L_x_8167:
        /* <DEDUP_REMOVED lines=13> */
.L_x_8181:
[----:B------:R1:W5:Y:S01]  /*4360*/  LDG.E.64 R30, desc[UR36][R4.64] ;  /* 0x00000024041e7981 */ /* 0x000362000c1e1b00 */
[----:B------:R-:W-:Y:S05]  /*4370*/  BRA `(.L_x_8172) ;  /* 0x00000008006c7947 */ /* 0x000fea0003800000 */
.L_x_8180:
        /* <DEDUP_REMOVED lines=26> */
[----:B-1--4-:R-:W-:Y:S05]  /*4520*/  BRA `(.L_x_8172) ;  /* 0x0000000800007947 */ /* 0x012fea0003800000 */
.L_x_8183:
        /* <DEDUP_REMOVED lines=14> */
[----:B-1--4-:R-:W-:Y:S05]  /*4610*/  BRA `(.L_x_8172) ;  /* 0x0000000400c47947 */ /* 0x012fea0003800000 */
.L_x_8182:
[----:B------:R-:W4:Y:S02]  /*4620*/  LDG.E.U16 R0, desc[UR36][R4.64] ;  /* 0x0000002404007981 */ /* 0x000f24000c1e1500 */
[----:B----4-:R-:W-:-:S04]  /*4630*/  IMAD.U32 R0, R0, 0x10000, RZ ;  /* 0x0001000000007824 */ /* 0x010fc800078e00ff */
[----:B------:R-:W-:-:S04]  /*4640*/  FMUL.FTZ R0, R0, 1 ;  /* 0x3f80000000007820 */ /* 0x000fc80000410000 */
[----:B------:R1:W4:Y:S02]  /*4650*/  F2F.F64.F32 R30, R0 ;  /* 0x00000000001e7310 */ /* 0x0003240000201800 */
[----:B-1--4-:R-:W-:Y:S05]  /*4660*/  BRA `(.L_x_8172) ;  /* 0x0000000400b07947 */ /* 0x012fea0003800000 */
.L_x_8179:
        /* <DEDUP_REMOVED lines=11> */
.L_x_8186:
        /* <DEDUP_REMOVED lines=21> */
.L_x_8188:
[----:B------:R-:W-:Y:S05]  /*4870*/  BSYNC.RECONVERGENT B0 ;  /* 0x0000000000007941 */ /* 0x000fea0003800200 */
.L_x_8187:
[----:B------:R-:W-:Y:S01]  /*4880*/  IMAD.SHL.U32 R0, R0, 0x100000, RZ ;  /* 0x0010000000007824 */ /* 0x000fe200078e00ff */
[----:B------:R-:W-:-:S04]  /*4890*/  LEA R3, R3, 0x3b800000, 0x17 ;  /* 0x3b80000003037811 */ /* 0x000fc800078eb8ff */
[----:B------:R-:W-:-:S05]  /*48a0*/  LOP3.LUT R0, R3, R0, R7, 0xfe, !PT ;  /* 0x0000000003007212 */ /* 0x000fca00078efe07 */
[----:B------:R-:W-:-:S04]  /*48b0*/  FMUL.FTZ R0, R0, 1 ;  /* 0x3f80000000007820 */ /* 0x000fc80000410000 */
[----:B------:R0:W1:Y:S02]  /*48c0*/  F2F.F64.F32 R30, R0 ;  /* 0x00000000001e7310 */ /* 0x0000640000201800 */
[----:B01----:R-:W-:Y:S05]  /*48d0*/  BRA `(.L_x_8172) ;  /* 0x0000000400147947 */ /* 0x003fea0003800000 */
.L_x_8185:
        /* <DEDUP_REMOVED lines=21> */
.L_x_8190:
[----:B------:R-:W-:Y:S05]  /*4a30*/  BSYNC.RECONVERGENT B0 ;  /* 0x0000000000007941 */ /* 0x000fea0003800200 */
.L_x_8189:
[----:B------:R-:W-:Y:S01]  /*4a40*/  IMAD.SHL.U32 R0, R0, 0x200000, RZ ;  /* 0x0020000000007824 */ /* 0x000fe200078e00ff */
[----:B------:R-:W-:-:S04]  /*4a50*/  LEA R3, R3, 0x37800000, 0x17 ;  /* 0x3780000003037811 */ /* 0x000fc800078eb8ff */
[----:B------:R-:W-:-:S05]  /*4a60*/  LOP3.LUT R0, R3, R0, R7, 0xfe, !PT ;  /* 0x0000000003007212 */ /* 0x000fca00078efe07 */
[----:B------:R-:W-:-:S04]  /*4a70*/  FMUL.FTZ R0, R0, 1 ;  /* 0x3f80000000007820 */ /* 0x000fc80000410000 */
[----:B------:R0:W1:Y:S02]  /*4a80*/  F2F.F64.F32 R30, R0 ;  /* 0x00000000001e7310 */ /* 0x0000640000201800 */
[----:B01----:R-:W-:Y:S05]  /*4a90*/  BRA `(.L_x_8172) ;  /* 0x0000000000a47947 */ /* 0x003fea0003800000 */
.L_x_8184:
        /* <DEDUP_REMOVED lines=18> */
.L_x_8171:
        /* <DEDUP_REMOVED lines=16> */
.L_x_8193:
[----:B------:R-:W-:Y:S01]  /*4cc0*/  CS2R R30, SRZ ;  /* 0x00000000001e7805 */ /* 0x000fe2000001ff00 */
[----:B------:R-:W-:Y:S06]  /*4cd0*/  BRA `(.L_x_8172) ;  /* 0x0000000000147947 */ /* 0x000fec0003800000 */
.L_x_8192:
[----:B------:R-:W4:Y:S02]  /*4ce0*/  LDG.E.64 R30, desc[UR36][R4.64] ;  /* 0x00000024041e7981 */ /* 0x000f24000c1e1b00 */
[----:B----4-:R-:W4:Y:S02]  /*4cf0*/  I2F.F64.U64 R30, R30 ;  /* 0x0000001e001e7312 */ /* 0x010f240000301800 */
[----:B----4-:R-:W-:Y:S05]  /*4d00*/  BRA `(.L_x_8172) ;  /* 0x0000000000087947 */ /* 0x010fea0003800000 */
.L_x_8191:
[----:B------:R-:W4:Y:S02]  /*4d10*/  LDG.E R4, desc[UR36][R4.64] ;  /* 0x0000002404047981 */ /* 0x000f24000c1e1900 */
[----:B----4-:R4:W0:Y:S02]  /*4d20*/  I2F.F64.U32 R30, R4 ;  /* 0x00000004001e7312 */ /* 0x0108240000201800 */
.L_x_8172:
[----:B------:R-:W-:Y:S05]  /*4d30*/  BSYNC.RECONVERGENT B6 ;  /* 0x0000000000067941 */ /* 0x000fea0003800200 */
.L_x_8166:
[----:B01--4-:R-:W0:Y:S01]  /*4d40*/  LDC.64 R4, c[0x0][0x398] ;  /* 0x0000e600ff047b82 */ /* 0x013e220000000a00 */
        /* <DEDUP_REMOVED lines=19> */
.L_x_8198:
[----:B------:R-:W4:Y:S02]  /*4e80*/  LDG.E.U8 R4, desc[UR36][R4.64] ;  /* 0x0000002404047981 */ /* 0x000f24000c1e1100 */
[----:B----4-:R0:W1:Y:S02]  /*4e90*/  I2F.F64.U16 R24, R4 ;  /* 0x0000000400187312 */ /* 0x0100640000101800 */
[----:B01----:R-:W-:Y:S05]  /*4ea0*/  BRA `(.L_x_8200) ;  /* 0x0000000c00647947 */ /* 0x003fea0003800000 */
.L_x_8197:
        /* <DEDUP_REMOVED lines=9> */
.L_x_8202:
[----:B------:R-:W4:Y:S02]  /*4f40*/  LDG.E R4, desc[UR36][R4.64] ;  /* 0x0000002404047981 */ /* 0x000f24000c1e1900 */
[----:B----4-:R0:W1:Y:S02]  /*4f50*/  I2F.F64 R24, R4 ;  /* 0x0000000400187312 */ /* 0x0100640000201c00 */
[----:B01----:R-:W-:Y:S05]  /*4f60*/  BRA `(.L_x_8200) ;  /* 0x0000000c00347947 */ /* 0x003fea0003800000 */
.L_x_8201:
[----:B------:R-:W4:Y:S02]  /*4f70*/  LDG.E.U16 R4, desc[UR36][R4.64] ;  /* 0x0000002404047981 */ /* 0x000f24000c1e1500 */
[----:B----4-:R0:W1:Y:S02]  /*4f80*/  I2F.F64.S16 R24, R4 ;  /* 0x0000000400187312 */ /* 0x0100640000101c00 */
[----:B01----:R-:W-:Y:S05]  /*4f90*/  BRA `(.L_x_8200) ;  /* 0x0000000c00287947 */ /* 0x003fea0003800000 */
.L_x_8196:
        /* <DEDUP_REMOVED lines=10> */
.L_x_8204:
[----:B------:R-:W4:Y:S02]  /*5040*/  LDG.E.U16 R0, desc[UR36][R4.64] ;  /* 0x0000002404007981 */ /* 0x000f24000c1e1500 */
[----:B----4-:R-:W-:-:S05]  /*5050*/  HADD2.F32 R0, -RZ, R0.H0_H0 ;  /* 0x20000000ff007230 */ /* 0x010fca0000004100 */
[----:B------:R-:W-:-:S04]  /*5060*/  FMUL.FTZ R0, R0, 1 ;  /* 0x3f80000000007820 */ /* 0x000fc80000410000 */
[----:B------:R0:W1:Y:S02]  /*5070*/  F2F.F64.F32 R24, R0 ;  /* 0x0000000000187310 */ /* 0x0000640000201800 */
[----:B01----:R-:W-:Y:S05]  /*5080*/  BRA `(.L_x_8200) ;  /* 0x0000000800ec7947 */ /* 0x003fea0003800000 */
.L_x_8203:
        /* <DEDUP_REMOVED lines=10> */
.L_x_8206:
[----:B------:R-:W4:Y:S02]  /*5130*/  LDG.E.U16 R4, desc[UR36][R4.64] ;  /* 0x0000002404047981 */ /* 0x000f24000c1e1500 */
[----:B----4-:R-:W-:-:S05]  /*5140*/  HADD2.F32 R0, -RZ, R4.H0_H0 ;  /* 0x20000004ff007230 */ /* 0x010fca0000004100 */
[----:B------:R-:W-:-:S04]  /*5150*/  FMUL.FTZ R0, R0, 1 ;  /* 0x3f80000000007820 */ /* 0x000fc80000410000 */
[----:B------:R0:W1:Y:S02]  /*5160*/  F2F.F64.F32 R24, R0 ;  /* 0x0000000000187310 */ /* 0x0000640000201800 */
[----:B01----:R-:W-:Y:S05]  /*5170*/  BRA `(.L_x_8200) ;  /* 0x0000000800b07947 */ /* 0x003fea0003800000 */
.L_x_8205:
[----:B------:R0:W5:Y:S01]  /*5180*/  LDG.E.64 R24, desc[UR36][R4.64] ;  /* 0x0000002404187981 */ /* 0x000162000c1e1b00 */
[----:B------:R-:W-:Y:S05]  /*5190*/  BRA `(.L_x_8200) ;  /* 0x0000000800a87947 */ /* 0x000fea0003800000 */
.L_x_8195:
        /* <DEDUP_REMOVED lines=13> */
.L_x_8209:
[----:B------:R0:W5:Y:S01]  /*5270*/  LDG.E.64 R24, desc[UR36][R4.64] ;  /* 0x0000002404187981 */ /* 0x000162000c1e1b00 */
[----:B------:R-:W-:Y:S05]  /*5280*/  BRA `(.L_x_8200) ;  /* 0x00000008006c7947 */ /* 0x000fea0003800000 */
.L_x_8208:
        /* <DEDUP_REMOVED lines=27> */
.L_x_8211:
        /* <DEDUP_REMOVED lines=15> */
.L_x_8210:
[----:B------:R-:W4:Y:S02]  /*5530*/  LDG.E.U16 R0, desc[UR36][R4.64] ;  /* 0x0000002404007981 */ /* 0x000f24000c1e1500 */
[----:B----4-:R-:W-:-:S04]  /*5540*/  IMAD.U32 R0, R0, 0x10000, RZ ;  /* 0x0001000000007824 */ /* 0x010fc800078e00ff */
[----:B------:R-:W-:-:S04]  /*5550*/  FMUL.FTZ R0, R0, 1 ;  /* 0x3f80000000007820 */ /* 0x000fc80000410000 */
[----:B------:R0:W1:Y:S02]  /*5560*/  F2F.F64.F32 R24, R0 ;  /* 0x0000000000187310 */ /* 0x0000640000201800 */
[----:B01----:R-:W-:Y:S05]  /*5570*/  BRA `(.L_x_8200) ;  /* 0x0000000400b07947 */ /* 0x003fea0003800000 */
.L_x_8207:
        /* <DEDUP_REMOVED lines=11> */
.L_x_8214:
        /* <DEDUP_REMOVED lines=21> */
.L_x_8216:
[----:B------:R-:W-:Y:S05]  /*5780*/  BSYNC.RECONVERGENT B0 ;  /* 0x0000000000007941 */ /* 0x000fea0003800200 */
.L_x_8215:
[----:B------:R-:W-:Y:S01]  /*5790*/  IMAD.SHL.U32 R0, R0, 0x100000, RZ ;  /* 0x0010000000007824 */ /* 0x000fe200078e00ff */
[----:B------:R-:W-:-:S04]  /*57a0*/  LEA R3, R3, 0x3b800000, 0x17 ;  /* 0x3b80000003037811 */ /* 0x000fc800078eb8ff */
[----:B------:R-:W-:-:S05]  /*57b0*/  LOP3.LUT R0, R3, R0, R7, 0xfe, !PT ;  /* 0x0000000003007212 */ /* 0x000fca00078efe07 */
[----:B------:R-:W-:-:S04]  /*57c0*/  FMUL.FTZ R0, R0, 1 ;  /* 0x3f80000000007820 */ /* 0x000fc80000410000 */
[----:B------:R0:W1:Y:S02]  /*57d0*/  F2F.F64.F32 R24, R0 ;  /* 0x0000000000187310 */ /* 0x0000640000201800 */
[----:B01----:R-:W-:Y:S05]  /*57e0*/  BRA `(.L_x_8200) ;  /* 0x0000000400147947 */ /* 0x003fea0003800000 */
.L_x_8213:
        /* <DEDUP_REMOVED lines=21> */
.L_x_8218:
[----:B------:R-:W-:Y:S05]  /*5940*/  BSYNC.RECONVERGENT B0 ;  /* 0x0000000000007941 */ /* 0x000fea0003800200 */
.L_x_8217:
[----:B------:R-:W-:Y:S01]  /*5950*/  IMAD.SHL.U32 R0, R0, 0x200000, RZ ;  /* 0x0020000000007824 */ /* 0x000fe200078e00ff */
[----:B------:R-:W-:-:S04]  /*5960*/  LEA R3, R3, 0x37800000, 0x17 ;  /* 0x3780000003037811 */ /* 0x000fc800078eb8ff */
[----:B------:R-:W-:-:S05]  /*5970*/  LOP3.LUT R0, R3, R0, R7, 0xfe, !PT ;  /* 0x0000000003007212 */ /* 0x000fca00078efe07 */
[----:B------:R-:W-:-:S04]  /*5980*/  FMUL.FTZ R0, R0, 1 ;  /* 0x3f80000000007820 */ /* 0x000fc80000410000 */
[----:B------:R0:W1:Y:S02]  /*5990*/  F2F.F64.F32 R24, R0 ;  /* 0x0000000000187310 */ /* 0x0000640000201800 */
[----:B01----:R-:W-:Y:S05]  /*59a0*/  BRA `(.L_x_8200) ;  /* 0x0000000000a47947 */ /* 0x003fea0003800000 */
.L_x_8212:
        /* <DEDUP_REMOVED lines=17> */
[----:B-1--4-:R-:W-:Y:S05]  /*5ac0*/  BRA `(.L_x_8200) ;  /* 0x00000000005c7947 */ /* 0x012fea0003800000 */
.L_x_8199:
        /* <DEDUP_REMOVED lines=16> */
.L_x_8221:
[----:B------:R-:W-:Y:S01]  /*5bd0*/  CS2R R24, SRZ ;  /* 0x0000000000187805 */ /* 0x000fe2000001ff00 */
[----:B------:R-:W-:Y:S06]  /*5be0*/  BRA `(.L_x_8200) ;  /* 0x0000000000147947 */ /* 0x000fec0003800000 */
.L_x_8220:
[----:B------:R-:W4:Y:S02]  /*5bf0*/  LDG.E.64 R24, desc[UR36][R4.64] ;  /* 0x0000002404187981 */ /* 0x000f24000c1e1b00 */
[----:B----4-:R-:W1:Y:S02]  /*5c00*/  I2F.F64.U64 R24, R24 ;  /* 0x0000001800187312 */ /* 0x010e640000301800 */
[----:B-1----:R-:W-:Y:S05]  /*5c10*/  BRA `(.L_x_8200) ;  /* 0x0000000000087947 */ /* 0x002fea0003800000 */
.L_x_8219:
[----:B------:R-:W4:Y:S02]  /*5c20*/  LDG.E R4, desc[UR36][R4.64] ;  /* 0x0000002404047981 */ /* 0x000f24000c1e1900 */
[----:B----4-:R1:W4:Y:S02]  /*5c30*/  I2F.F64.U32 R24, R4 ;  /* 0x0000000400187312 */ /* 0x0103240000201800 */
.L_x_8200:
[----:B------:R-:W-:Y:S05]  /*5c40*/  BSYNC.RECONVERGENT B6 ;  /* 0x0000000000067941 */ /* 0x000fea0003800200 */
.L_x_8194:
[----:B------:R-:W-:-:S07]  /*5c50*/  VIADD R19, R19, 0x80 ;  /* 0x0000008013137836 */ /* 0x000fce0000000000 */
.L_x_8165:
[----:B------:R-:W-:Y:S05]  /*5c60*/  BSYNC.RECONVERGENT B7 ;  /* 0x0000000000077941 */ /* 0x000fea0003800200 */
.L_x_8164:
        /* <DEDUP_REMOVED lines=26> */
.L_x_8228:
[----:B------:R-:W4:Y:S02]  /*5e10*/  LDG.E.U8 R4, desc[UR36][R4.64] ;  /* 0x0000002404047981 */ /* 0x000f24000c1e1100 */
[----:B----4-:R0:W1:Y:S02]  /*5e20*/  I2F.F64.U16 R16, R4 ;  /* 0x0000000400107312 */ /* 0x0100640000101800 */
[----:B01----:R-:W-:Y:S05]  /*5e30*/  BRA `(.L_x_8230) ;  /* 0x0000000c00647947 */ /* 0x003fea0003800000 */
.L_x_8227:
        /* <DEDUP_REMOVED lines=9> */
.L_x_8232:
[----:B------:R-:W4:Y:S02]  /*5ed0*/  LDG.E R4, desc[UR36][R4.64] ;  /* 0x0000002404047981 */ /* 0x000f24000c1e1900 */
[----:B----4-:R0:W1:Y:S02]  /*5ee0*/  I2F.F64 R16, R4 ;  /* 0x0000000400107312 */ /* 0x0100640000201c00 */
[----:B01----:R-:W-:Y:S05]  /*5ef0*/  BRA `(.L_x_8230) ;  /* 0x0000000c00347947 */ /* 0x003fea0003800000 */
.L_x_8231:
[----:B------:R-:W4:Y:S02]  /*5f00*/  LDG.E.U16 R4, desc[UR36][R4.64] ;  /* 0x0000002404047981 */ /* 0x000f24000c1e1500 */
[----:B----4-:R0:W1:Y:S02]  /*5f10*/  I2F.F64.S16 R16, R4 ;  /* 0x0000000400107312 */ /* 0x0100640000101c00 */
[----:B01----:R-:W-:Y:S05]  /*5f20*/  BRA `(.L_x_8230) ;  /* 0x0000000c00287947 */ /* 0x003fea0003800000 */
.L_x_8226:
        /* <DEDUP_REMOVED lines=10> */
.L_x_8234:
[----:B------:R-:W4:Y:S02]  /*5fd0*/  LDG.E.U16 R0, desc[UR36][R4.64] ;  /* 0x0000002404007981 */ /* 0x000f24000c1e1500 */
[----:B----4-:R-:W-:-:S05]  /*5fe0*/  HADD2.F32 R0, -RZ, R0.H0_H0 ;  /* 0x20000000ff007230 */ /* 0x010fca0000004100 */
[----:B------:R-:W-:-:S04]  /*5ff0*/  FMUL.FTZ R0, R0, 1 ;  /* 0x3f80000000007820 */ /* 0x000fc80000410000 */
[----:B------:R1:W4:Y:S02]  /*6000*/  F2F.F64.F32 R16, R0 ;  /* 0x0000000000107310 */ /* 0x0003240000201800 */
[----:B-1--4-:R-:W-:Y:S05]  /*6010*/  BRA `(.L_x_8230) ;  /* 0x0000000800ec7947 */ /* 0x012fea0003800000 */
.L_x_8233:
        /* <DEDUP_REMOVED lines=10> */
.L_x_8236:
[----:B------:R-:W4:Y:S02]  /*60c0*/  LDG.E.U16 R4, desc[UR36][R4.64] ;  /* 0x0000002404047981 */ /* 0x000f24000c1e1500 */
[----:B----4-:R-:W-:-:S05]  /*60d0*/  HADD2.F32 R0, -RZ, R4.H0_H0 ;  /* 0x20000004ff007230 */ /* 0x010fca0000004100 */
[----:B------:R-:W-:-:S04]  /*60e0*/  FMUL.FTZ R0, R0, 1 ;  /* 0x3f80000000007820 */ /* 0x000fc80000410000 */
[----:B------:R1:W4:Y:S02]  /*60f0*/  F2F.F64.F32 R16, R0 ;  /* 0x0000000000107310 */ /* 0x0003240000201800 */
[----:B-1--4-:R-:W-:Y:S05]  /*6100*/  BRA `(.L_x_8230) ;  /* 0x0000000800b07947 */ /* 0x012fea0003800000 */
.L_x_8235:
[----:B------:R0:W5:Y:S01]  /*6110*/  LDG.E.64 R16, desc[UR36][R4.64] ;  /* 0x0000002404107981 */ /* 0x000162000c1e1b00 */
[----:B------:R-:W-:Y:S05]  /*6120*/  BRA `(.L_x_8230) ;  /* 0x0000000800a87947 */ /* 0x000fea0003800000 */
.L_x_8225:
        /* <DEDUP_REMOVED lines=13> */
.L_x_8239:
[----:B------:R1:W5:Y:S01]  /*6200*/  LDG.E.64 R16, desc[UR36][R4.64] ;  /* 0x0000002404107981 */ /* 0x000362000c1e1b00 */
[----:B------:R-:W-:Y:S05]  /*6210*/  BRA `(.L_x_8230) ;  /* 0x00000008006c7947 */ /* 0x000fea0003800000 */
.L_x_8238:
        /* <DEDUP_REMOVED lines=27> */
.L_x_8241:
        /* <DEDUP_REMOVED lines=15> */
.L_x_8240:
[----:B------:R-:W4:Y:S02]  /*64c0*/  LDG.E.U16 R0, desc[UR36][R4.64] ;  /* 0x0000002404007981 */ /* 0x000f24000c1e1500 */
[----:B----4-:R-:W-:-:S04]  /*64d0*/  IMAD.U32 R0, R0, 0x10000, RZ ;  /* 0x0001000000007824 */ /* 0x010fc800078e00ff */
[----:B------:R-:W-:-:S04]  /*64e0*/  FMUL.FTZ R0, R0, 1 ;  /* 0x3f80000000007820 */ /* 0x000fc80000410000 */
[----:B------:R4:W0:Y:S02]  /*64f0*/  F2F.F64.F32 R16, R0 ;  /* 0x0000000000107310 */ /* 0x0008240000201800 */
[----:B0---4-:R-:W-:Y:S05]  /*6500*/  BRA `(.L_x_8230) ;  /* 0x0000000400b07947 */ /* 0x011fea0003800000 */
.L_x_8237:
        /* <DEDUP_REMOVED lines=11> */
.L_x_8244:
        /* <DEDUP_REMOVED lines=21> */
.L_x_8246:
[----:B------:R-:W-:Y:S05]  /*6710*/  BSYNC.RECONVERGENT B0 ;  /* 0x0000000000007941 */ /* 0x000fea0003800200 */
.L_x_8245:
[----:B------:R-:W-:Y:S01]  /*6720*/  IMAD.SHL.U32 R0, R0, 0x100000, RZ ;  /* 0x0010000000007824 */ /* 0x000fe200078e00ff */
[----:B------:R-:W-:-:S04]  /*6730*/  LEA R3, R3, 0x3b800000, 0x17 ;  /* 0x3b80000003037811 */ /* 0x000fc800078eb8ff */
[----:B------:R-:W-:-:S05]  /*6740*/  LOP3.LUT R0, R3, R0, R7, 0xfe, !PT ;  /* 0x0000000003007212 */ /* 0x000fca00078efe07 */
[----:B------:R-:W-:-:S04]  /*6750*/  FMUL.FTZ R0, R0, 1 ;  /* 0x3f80000000007820 */ /* 0x000fc80000410000 */
[----:B------:R0:W1:Y:S02]  /*6760*/  F2F.F64.F32 R16, R0 ;  /* 0x0000000000107310 */ /* 0x0000640000201800 */
[----:B01----:R-:W-:Y:S05]  /*6770*/  BRA `(.L_x_8230) ;  /* 0x0000000400147947 */ /* 0x003fea0003800000 */
.L_x_8243:
        /* <DEDUP_REMOVED lines=21> */
.L_x_8248:
[----:B------:R-:W-:Y:S05]  /*68d0*/  BSYNC.RECONVERGENT B0 ;  /* 0x0000000000007941 */ /* 0x000fea0003800200 */
.L_x_8247:
[----:B------:R-:W-:Y:S01]  /*68e0*/  IMAD.SHL.U32 R0, R0, 0x200000, RZ ;  /* 0x0020000000007824 */ /* 0x000fe200078e00ff */
[----:B------:R-:W-:-:S04]  /*68f0*/  LEA R3, R3, 0x37800000, 0x17 ;  /* 0x3780000003037811 */ /* 0x000fc800078eb8ff */
[----:B------:R-:W-:-:S05]  /*6900*/  LOP3.LUT R0, R3, R0, R7, 0xfe, !PT ;  /* 0x0000000003007212 */ /* 0x000fca00078efe07 */
[----:B------:R-:W-:-:S04]  /*6910*/  FMUL.FTZ R0, R0, 1 ;  /* 0x3f80000000007820 */ /* 0x000fc80000410000 */
[----:B------:R0:W1:Y:S02]  /*6920*/  F2F.F64.F32 R16, R0 ;  /* 0x0000000000107310 */ /* 0x0000640000201800 */
[----:B01----:R-:W-:Y:S05]  /*6930*/  BRA `(.L_x_8230) ;  /* 0x0000000000a47947 */ /* 0x003fea0003800000 */
.L_x_8242:
        /* <DEDUP_REMOVED lines=18> */
.L_x_8229:
        /* <DEDUP_REMOVED lines=16> */
.L_x_8251:
[----:B------:R-:W-:Y:S01]  /*6b60*/  CS2R R16, SRZ ;  /* 0x0000000000107805 */ /* 0x000fe2000001ff00 */
[----:B------:R-:W-:Y:S06]  /*6b70*/  BRA `(.L_x_8230) ;  /* 0x0000000000147947 */ /* 0x000fec0003800000 */
.L_x_8250:
[----:B------:R-:W4:Y:S02]  /*6b80*/  LDG.E.64 R16, desc[UR36][R4.64] ;  /* 0x0000002404107981 */ /* 0x000f24000c1e1b00 */
[----:B----4-:R-:W0:Y:S02]  /*6b90*/  I2F.F64.U64 R16, R16 ;  /* 0x0000001000107312 */ /* 0x010e240000301800 */
[----:B0-----:R-:W-:Y:S05]  /*6ba0*/  BRA `(.L_x_8230) ;  /* 0x0000000000087947 */ /* 0x001fea0003800000 */
.L_x_8249:
[----:B------:R-:W4:Y:S02]  /*6bb0*/  LDG.E R4, desc[UR36][R4.64] ;  /* 0x0000002404047981 */ /* 0x000f24000c1e1900 */
[----:B----4-:R4:W0:Y:S02]  /*6bc0*/  I2F.F64.U32 R16, R4 ;  /* 0x0000000400107312 */ /* 0x0108240000201800 */
.L_x_8230:
[----:B------:R-:W-:Y:S05]  /*6bd0*/  BSYNC.RECONVERGENT B6 ;  /* 0x0000000000067941 */ /* 0x000fea0003800200 */
.L_x_8224:
[----:B01--4-:R-:W0:Y:S01]  /*6be0*/  LDC.64 R4, c[0x0][0x398] ;  /* 0x0000e600ff047b82 */ /* 0x013e220000000a00 */
[----:B------:R-:W1:Y:S01]  /*6bf0*/  LDCU UR5, c[0x0][0x3ac] ;  /* 0x00007580ff0577ac */ /* 0x000e620008000800 */
        /* <DEDUP_REMOVED lines=17> */
.L_x_8255:
[----:B------:R-:W4:Y:S02]  /*6d10*/  LDG.E.U8 R4, desc[UR36][R4.64] ;  /* 0x0000002404047981 */ /* 0x000f24000c1e1100 */
[----:B----4-:R0:W1:Y:S02]  /*6d20*/  I2F.F64.U16 R26, R4 ;  /* 0x00000004001a7312 */ /* 0x0100640000101800 */
[----:B01----:R-:W-:Y:S05]  /*6d30*/  BRA `(.L_x_8223) ;  /* 0x0000000c00587947 */ /* 0x003fea0003800000 */
.L_x_8254:
        /* <DEDUP_REMOVED lines=9> */
.L_x_8258:
[----:B------:R-:W4:Y:S02]  /*6dd0*/  LDG.E R4, desc[UR36][R4.64] ;  /* 0x0000002404047981 */ /* 0x000f24000c1e1900 */
[----:B----4-:R0:W1:Y:S02]  /*6de0*/  I2F.F64 R26, R4 ;  /* 0x00000004001a7312 */ /* 0x0100640000201c00 */
[----:B01----:R-:W-:Y:S05]  /*6df0*/  BRA `(.L_x_8223) ;  /* 0x0000000c00287947 */ /* 0x003fea0003800000 */
.L_x_8257:
[----:B------:R-:W4:Y:S02]  /*6e00*/  LDG.E.U16 R4, desc[UR36][R4.64] ;  /* 0x0000002404047981 */ /* 0x000f24000c1e1500 */
[----:B----4-:R0:W1:Y:S02]  /*6e10*/  I2F.F64.S16 R26, R4 ;  /* 0x00000004001a7312 */ /* 0x0100640000101c00 */
[----:B01----:R-:W-:Y:S05]  /*6e20*/  BRA `(.L_x_8223) ;  /* 0x0000000c001c7947 */ /* 0x003fea0003800000 */
.L_x_8253:
        /* <DEDUP_REMOVED lines=10> */
.L_x_8260:
[----:B------:R-:W4:Y:S02]  /*6ed0*/  LDG.E.U16 R0, desc[UR36][R4.64] ;  /* 0x0000002404007981 */ /* 0x000f24000c1e1500 */
[----:B----4-:R-:W-:-:S05]  /*6ee0*/  HADD2.F32 R0, -RZ, R0.H0_H0 ;  /* 0x20000000ff007230 */ /* 0x010fca0000004100 */
[----:B------:R-:W-:-:S04]  /*6ef0*/  FMUL.FTZ R0, R0, 1 ;  /* 0x3f80000000007820 */ /* 0x000fc80000410000 */
[----:B------:R0:W1:Y:S02]  /*6f00*/  F2F.F64.F32 R26, R0 ;  /* 0x00000000001a7310 */ /* 0x0000640000201800 */
[----:B01----:R-:W-:Y:S05]  /*6f10*/  BRA `(.L_x_8223) ;  /* 0x0000000800e07947 */ /* 0x003fea0003800000 */
.L_x_8259:
        /* <DEDUP_REMOVED lines=10> */
.L_x_8262:
[----:B------:R-:W4:Y:S02]  /*6fc0*/  LDG.E.U16 R4, desc[UR36][R4.64] ;  /* 0x0000002404047981 */ /* 0x000f24000c1e1500 */
[----:B----4-:R-:W-:-:S05]  /*6fd0*/  HADD2.F32 R0, -RZ, R4.H0_H0 ;  /* 0x20000004ff007230 */ /* 0x010fca0000004100 */
[----:B------:R-:W-:-:S04]  /*6fe0*/  FMUL.FTZ R0, R0, 1 ;  /* 0x3f80000000007820 */ /* 0x000fc80000410000 */
[----:B------:R0:W1:Y:S02]  /*6ff0*/  F2F.F64.F32 R26, R0 ;  /* 0x00000000001a7310 */ /* 0x0000640000201800 */
[----:B01----:R-:W-:Y:S05]  /*7000*/  BRA `(.L_x_8223) ;  /* 0x0000000800a47947 */ /* 0x003fea0003800000 */
.L_x_8261:
[----:B------:R0:W5:Y:S01]  /*7010*/  LDG.E.64 R26, desc[UR36][R4.64] ;  /* 0x00000024041a7981 */ /* 0x000162000c1e1b00 */
[----:B------:R-:W-:Y:S05]  /*7020*/  BRA `(.L_x_8223) ;  /* 0x00000008009c7947 */ /* 0x000fea0003800000 */
.L_x_8252:
        /* <DEDUP_REMOVED lines=13> */
.L_x_8265:
[----:B------:R0:W5:Y:S01]  /*7100*/  LDG.E.64 R26, desc[UR36][R4.64] ;  /* 0x00000024041a7981 */ /* 0x000162000c1e1b00 */
[----:B------:R-:W-:Y:S05]  /*7110*/  BRA `(.L_x_8223) ;  /* 0x0000000800607947 */ /* 0x000fea0003800000 */
.L_x_8264:
        /* <DEDUP_REMOVED lines=27> */
.L_x_8267:
        /* <DEDUP_REMOVED lines=15> */
.L_x_8266:
[----:B------:R-:W4:Y:S02]  /*73c0*/  LDG.E.U16 R0, desc[UR36][R4.64] ;  /* 0x0000002404007981 */ /* 0x000f24000c1e1500 */
[----:B----4-:R-:W-:-:S04]  /*73d0*/  IMAD.U32 R0, R0, 0x10000, RZ ;  /* 0x0001000000007824 */ /* 0x010fc800078e00ff */
[----:B------:R-:W-:-:S04]  /*73e0*/  FMUL.FTZ R0, R0, 1 ;  /* 0x3f80000000007820 */ /* 0x000fc80000410000 */
[----:B------:R0:W1:Y:S02]  /*73f0*/  F2F.F64.F32 R26, R0 ;  /* 0x00000000001a7310 */ /* 0x0000640000201800 */
[----:B01----:R-:W-:Y:S05]  /*7400*/  BRA `(.L_x_8223) ;  /* 0x0000000400a47947 */ /* 0x003fea0003800000 */
.L_x_8263:
        /* <DEDUP_REMOVED lines=11> */
.L_x_8270:
        /* <DEDUP_REMOVED lines=20> */
.L_x_8272:
[----:B------:R-:W-:Y:S05]  /*7600*/  BSYNC.RECONVERGENT B0 ;  /* 0x0000000000007941 */ /* 0x000fea0003800200 */
.L_x_8271:
[----:B------:R-:W-:Y:S01]  /*7610*/  IMAD.SHL.U32 R0, R0, 0x100000, RZ ;  /* 0x0010000000007824 */ /* 0x000fe200078e00ff */
[----:B------:R-:W-:-:S04]  /*7620*/  LEA R3, R3, 0x3b800000, 0x17 ;  /* 0x3b80000003037811 */ /* 0x000fc800078eb8ff */
[----:B------:R-:W-:-:S05]  /*7630*/  LOP3.LUT R0, R3, R0, R7, 0xfe, !PT ;  /* 0x0000000003007212 */ /* 0x000fca00078efe07 */
[----:B------:R-:W-:-:S04]  /*7640*/  FMUL.FTZ R0, R0, 1 ;  /* 0x3f80000000007820 */ /* 0x000fc80000410000 */
[----:B------:R0:W1:Y:S02]  /*7650*/  F2F.F64.F32 R26, R0 ;  /* 0x00000000001a7310 */ /* 0x0000640000201800 */
[----:B01----:R-:W-:Y:S05]  /*7660*/  BRA `(.L_x_8223) ;  /* 0x00000004000c7947 */ /* 0x003fea0003800000 */
.L_x_8269:
        /* <DEDUP_REMOVED lines=20> */
.L_x_8274:
[----:B------:R-:W-:Y:S05]  /*77b0*/  BSYNC.RECONVERGENT B0 ;  /* 0x0000000000007941 */ /* 0x000fea0003800200 */
.L_x_8273:
[----:B------:R-:W-:Y:S01]  /*77c0*/  IMAD.SHL.U32 R0, R0, 0x200000, RZ ;  /* 0x0020000000007824 */ /* 0x000fe200078e00ff */
[----:B------:R-:W-:-:S04]  /*77d0*/  LEA R3, R3, 0x37800000, 0x17 ;  /* 0x3780000003037811 */ /* 0x000fc800078eb8ff */
[----:B------:R-:W-:-:S05]  /*77e0*/  LOP3.LUT R0, R3, R0, R7, 0xfe, !PT ;  /* 0x0000000003007212 */ /* 0x000fca00078efe07 */
[----:B------:R-:W-:-:S04]  /*77f0*/  FMUL.FTZ R0, R0, 1 ;  /* 0x3f80000000007820 */ /* 0x000fc80000410000 */
[----:B------:R0:W1:Y:S02]  /*7800*/  F2F.F64.F32 R26, R0 ;  /* 0x00000000001a7310 */ /* 0x0000640000201800 */
[----:B01----:R-:W-:Y:S05]  /*7810*/  BRA `(.L_x_8223) ;  /* 0x0000000000a07947 */ /* 0x003fea0003800000 */
.L_x_8268:
        /* <DEDUP_REMOVED lines=18> */
.L_x_8256:
        /* <DEDUP_REMOVED lines=16> */
.L_x_8277:
[----:B------:R-:W-:Y:S05]  /*7a40*/  BRA `(.L_x_8223) ;  /* 0x0000000000147947 */ /* 0x000fea0003800000 */
.L_x_8276:
[----:B------:R-:W4:Y:S02]  /*7a50*/  LDG.E.64 R26, desc[UR36][R4.64] ;  /* 0x00000024041a7981 */ /* 0x000f24000c1e1b00 */
[----:B----4-:R-:W0:Y:S02]  /*7a60*/  I2F.F64.U64 R26, R26 ;  /* 0x0000001a001a7312 */ /* 0x010e240000301800 */
[----:B0-----:R-:W-:Y:S05]  /*7a70*/  BRA `(.L_x_8223) ;  /* 0x0000000000087947 */ /* 0x001fea0003800000 */
.L_x_8275:
[----:B------:R-:W4:Y:S02]  /*7a80*/  LDG.E R4, desc[UR36][R4.64] ;  /* 0x0000002404047981 */ /* 0x000f24000c1e1900 */
[----:B----4-:R0:W1:Y:S02]  /*7a90*/  I2F.F64.U32 R26, R4 ;  /* 0x00000004001a7312 */ /* 0x0100640000201800 */
.L_x_8223:
[----:B------:R-:W-:Y:S05]  /*7aa0*/  BSYNC.RECONVERGENT B7 ;  /* 0x0000000000077941 */ /* 0x000fea0003800200 */
.L_x_8222:
[----:B------:R-:W0:Y:S01]  /*7ab0*/  LDC.U8 R19, c[0x0][0x3b0] ;  /* 0x0000ec00ff137b82 */ /* 0x000e220000000000 */
[----:B------:R-:W-:Y:S01]  /*7ac0*/  ISETP.GE.AND P0, PT, R23, R2, PT ;  /* 0x000000021700720c */ /* 0x000fe20003f06270 */
[----:B------:R-:W-:Y:S04]  /*7ad0*/  BSSY.RECONVERGENT B7, `(.L_x_8278) ;  /* 0x00003c7000077945 */ /* 0x000fe80003800200 */
[----:B------:R-:W-:Y:S01]  /*7ae0*/  BSSY.RELIABLE B6, `(.L_x_8279) ;  /* 0x000028b000067945 */ /* 0x000fe20003800100 */
[----:B012345:R0:W1:-:S15]  /*7af0*/  DMUL R4, R34, R36 ;  /* 0x0000002422047228 */ /* 0x03f05e0000000000 */
        /* <DEDUP_REMOVED lines=9> */
[----:B------:R0:W3:-:S15]  /*7b90*/  DMUL R24, R24, R30 ;  /* 0x0000001e18187228 */ /* 0x0000de0000000000 */
[----:B------:R-:W-:-:S15]  /*7ba0*/  NOP ;  /* 0x0000000000007918 */ /* 0x000fde0000000000 */
[----:B------:R-:W-:-:S15]  /*7bb0*/  NOP ;  /* 0x0000000000007918 */ /* 0x000fde0000000000 */
[----:B------:R-:W-:-:S15]  /*7bc0*/  NOP ;  /* 0x0000000000007918 */ /* 0x000fde0000000000 */
[----:B------:R-:W-:-:S04]  /*7bd0*/  NOP ;  /* 0x0000000000007918 */ /* 0x000fc80000000000 */
[----:B------:R0:W4:Y:S02]  /*7be0*/  DMUL R16, R16, R26 ;  /* 0x0000001a10107228 */ /* 0x0001240000000000 */
[----:B01234-:R-:W-:Y:S05]  /*7bf0*/  @P0 BRA `(.L_x_8280) ;  /* 0x0000002400d80947 */ /* 0x01ffea0003800000 */
        /* <DEDUP_REMOVED lines=22> */
.L_x_8284:
[----:B------:R-:W0:Y:S02]  /*7d60*/  F2I.S64.F64.TRUNC R4, R4 ;  /* 0x0000000400047311 */ /* 0x000e24000030d900 */
[----:B0-----:R-:W-:-:S05]  /*7d70*/  IMAD.MOV.U32 R3, RZ, RZ, R4 ;  /* 0x000000ffff037224 */ /* 0x001fca00078e0004 */
[----:B------:R0:W-:Y:S01]  /*7d80*/  STG.E.U8 desc[UR36][R8.64], R3 ;  /* 0x0000000308007986 */ /* 0x0001e2000c101124 */
[----:B------:R-:W-:Y:S05]  /*7d90*/  BRA `(.L_x_8286) ;  /* 0x00000010007c7947 */ /* 0x000fea0003800000 */
.L_x_8283:
        /* <DEDUP_REMOVED lines=9> */
.L_x_8288:
[----:B------:R-:W0:Y:S02]  /*7e30*/  F2I.F64.TRUNC R5, R4 ;  /* 0x0000000400057311 */ /* 0x000e24000030d100 */
[----:B0-----:R0:W-:Y:S01]  /*7e40*/  STG.E desc[UR36][R8.64], R5 ;  /* 0x0000000508007986 */ /* 0x0011e2000c101924 */
[----:B------:R-:W-:Y:S05]  /*7e50*/  BRA `(.L_x_8286) ;  /* 0x00000010004c7947 */ /* 0x000fea0003800000 */
.L_x_8287:
[----:B------:R-:W0:Y:S02]  /*7e60*/  F2I.F64.TRUNC R5, R4 ;  /* 0x0000000400057311 */ /* 0x000e24000030d100 */
[----:B0-----:R0:W-:Y:S01]  /*7e70*/  STG.E.U16 desc[UR36][R8.64], R5 ;  /* 0x0000000508007986 */ /* 0x0011e2000c101524 */
[----:B------:R-:W-:Y:S05]  /*7e80*/  BRA `(.L_x_8286) ;  /* 0x0000001000407947 */ /* 0x000fea0003800000 */
.L_x_8282:
        /* <DEDUP_REMOVED lines=17> */
.L_x_8290:
        /* <DEDUP_REMOVED lines=12> */
.L_x_8289:
        /* <DEDUP_REMOVED lines=18> */
.L_x_8292:
        /* <DEDUP_REMOVED lines=13> */
.L_x_8291:
[----:B------:R0:W-:Y:S01]  /*8250*/  STG.E.64 desc[UR36][R8.64], R4 ;  /* 0x0000000408007986 */ /* 0x0001e2000c101b24 */
[----:B------:R-:W-:Y:S05]  /*8260*/  BRA `(.L_x_8286) ;  /* 0x0000000c00487947 */ /* 0x000fea0003800000 */
.L_x_8281:
        /* <DEDUP_REMOVED lines=12> */
.L_x_8295:
[----:B------:R-:W-:-:S05]  /*8330*/  CS2R R6, SRZ ;  /* 0x0000000000067805 */ /* 0x000fca000001ff00 */
[----:B------:R0:W-:Y:S01]  /*8340*/  STG.E.128 desc[UR36][R8.64], R4 ;  /* 0x0000000408007986 */ /* 0x0001e2000c101d24 */
[----:B------:R-:W-:Y:S05]  /*8350*/  BRA `(.L_x_8286) ;  /* 0x0000000c000c7947 */ /* 0x000fea0003800000 */
.L_x_8294:
        /* <DEDUP_REMOVED lines=27> */
.L_x_8299:
[----:B------:R-:W-:Y:S05]  /*8510*/  BSYNC.RECONVERGENT B0 ;  /* 0x0000000000007941 */ /* 0x000fea0003800200 */
.L_x_8298:
[----:B------:R-:W-:-:S05]  /*8520*/  LOP3.LUT R7, R0, 0x80, R7, 0xf8, !PT ;  /* 0x0000008000077812 */ /* 0x000fca00078ef807 */
[----:B------:R0:W-:Y:S01]  /*8530*/  STG.E.U8 desc[UR36][R8.64], R7 ;  /* 0x0000000708007986 */ /* 0x0001e2000c101124 */
[----:B------:R-:W-:Y:S05]  /*8540*/  BRA `(.L_x_8286) ;  /* 0x0000000800907947 */ /* 0x000fea0003800000 */
.L_x_8297:
        /* <DEDUP_REMOVED lines=23> */
.L_x_8301:
[----:B------:R-:W-:Y:S05]  /*86c0*/  BSYNC.RECONVERGENT B0 ;  /* 0x0000000000007941 */ /* 0x000fea0003800200 */
.L_x_8300:
[----:B------:R-:W-:-:S05]  /*86d0*/  LOP3.LUT R7, R0, 0x80, R7, 0xf8, !PT ;  /* 0x0000008000077812 */ /* 0x000fca00078ef807 */
[----:B------:R0:W-:Y:S01]  /*86e0*/  STG.E.U8 desc[UR36][R8.64], R7 ;  /* 0x0000000708007986 */ /* 0x0001e2000c101124 */
[----:B------:R-:W-:Y:S05]  /*86f0*/  BRA `(.L_x_8286) ;  /* 0x0000000800247947 */ /* 0x000fea0003800000 */
.L_x_8296:
        /* <DEDUP_REMOVED lines=12> */
.L_x_8293:
        /* <DEDUP_REMOVED lines=11> */
.L_x_8304:
        /* <DEDUP_REMOVED lines=21> */
.L_x_8307:
[----:B------:R-:W-:-:S04]  /*89c0*/  SHF.R.U32.HI R0, RZ, 0x14, R7 ;  /* 0x00000014ff007819 */ /* 0x000fc80000011607 */
[----:B------:R-:W-:-:S04]  /*89d0*/  LOP3.LUT R0, R0, 0x1, RZ, 0xc0, !PT ;  /* 0x0000000100007812 */ /* 0x000fc800078ec0ff */
[----:B------:R-:W-:-:S04]  /*89e0*/  IADD3 R0, PT, PT, R7, 0x487ffff, R0 ;  /* 0x0487ffff07007810 */ /* 0x000fc80007ffe000 */
[----:B------:R-:W-:-:S04]  /*89f0*/  SHF.R.U32.HI R0, RZ, 0x14, R0 ;  /* 0x00000014ff007819 */ /* 0x000fc80000011600 */
[----:B------:R-:W-:-:S07]  /*8a00*/  LOP3.LUT R3, R0, 0xff, RZ, 0xc0, !PT ;  /* 0x000000ff00037812 */ /* 0x000fce00078ec0ff */
.L_x_8308:
[----:B------:R-:W-:-:S04]  /*8a10*/  SHF.R.U32.HI R0, RZ, 0x18, R7 ;  /* 0x00000018ff007819 */ /* 0x000fc80000011607 */
[----:B------:R-:W-:-:S07]  /*8a20*/  LOP3.LUT R0, R3, 0x80, R0, 0xf8, !PT ;  /* 0x0000008003007812 */ /* 0x000fce00078ef800 */
.L_x_8306:
[----:B------:R-:W-:Y:S05]  /*8a30*/  BSYNC.RECONVERGENT B0 ;  /* 0x0000000000007941 */ /* 0x000fea0003800200 */
.L_x_8305:
[----:B------:R0:W-:Y:S01]  /*8a40*/  STG.E.U8 desc[UR36][R8.64], R0 ;  /* 0x0000000008007986 */ /* 0x0001e2000c101124 */
[----:B------:R-:W-:Y:S05]  /*8a50*/  BRA `(.L_x_8286) ;  /* 0x00000004004c7947 */ /* 0x000fea0003800000 */
.L_x_8303:
        /* <DEDUP_REMOVED lines=21> */
.L_x_8311:
[----:B------:R-:W-:-:S04]  /*8bb0*/  SHF.R.U32.HI R0, RZ, 0x15, R7 ;  /* 0x00000015ff007819 */ /* 0x000fc80000011607 */
[----:B------:R-:W-:-:S04]  /*8bc0*/  LOP3.LUT R0, R0, 0x1, RZ, 0xc0, !PT ;  /* 0x0000000100007812 */ /* 0x000fc800078ec0ff */
[----:B------:R-:W-:-:S04]  /*8bd0*/  IADD3 R0, PT, PT, R7, 0x88fffff, R0 ;  /* 0x088fffff07007810 */ /* 0x000fc80007ffe000 */
[----:B------:R-:W-:-:S04]  /*8be0*/  SHF.R.U32.HI R0, RZ, 0x15, R0 ;  /* 0x00000015ff007819 */ /* 0x000fc80000011600 */
[----:B------:R-:W-:-:S07]  /*8bf0*/  LOP3.LUT R3, R0, 0xff, RZ, 0xc0, !PT ;  /* 0x000000ff00037812 */ /* 0x000fce00078ec0ff */
.L_x_8312:
[----:B------:R-:W-:-:S04]  /*8c00*/  SHF.R.U32.HI R0, RZ, 0x18, R7 ;  /* 0x00000018ff007819 */ /* 0x000fc80000011607 */
[----:B------:R-:W-:-:S07]  /*8c10*/  LOP3.LUT R0, R3, 0x80, R0, 0xf8, !PT ;  /* 0x0000008003007812 */ /* 0x000fce00078ef800 */
.L_x_8310:
[----:B------:R-:W-:Y:S05]  /*8c20*/  BSYNC.RECONVERGENT B0 ;  /* 0x0000000000007941 */ /* 0x000fea0003800200 */
.L_x_8309:
[----:B------:R0:W-:Y:S01]  /*8c30*/  STG.E.U8 desc[UR36][R8.64], R0 ;  /* 0x0000000008007986 */ /* 0x0001e2000c101124 */
[----:B------:R-:W-:Y:S05]  /*8c40*/  BRA `(.L_x_8286) ;  /* 0x0000000000d07947 */ /* 0x000fea0003800000 */
.L_x_8302:
[----:B------:R-:W-:-:S13]  /*8c50*/  ISETP.NE.AND P0, PT, R0, 0x1c, PT ;  /* 0x0000001c0000780c */ /* 0x000fda0003f05270 */
[----:B------:R-:W-:Y:S05]  /*8c60*/  @!P0 BRA `(.L_x_8313) ;  /* 0x0000000000c08947 */ /* 0x000fea0003800000 */
[----:B------:R-:W-:-:S13]  /*8c70*/  ISETP.NE.AND P0, PT, R0, 0x1d, PT ;  /* 0x0000001d0000780c */ /* 0x000fda0003f05270 */
[----:B------:R-:W-:Y:S05]  /*8c80*/  @!P0 BRA `(.L_x_8314) ;  /* 0x0000000000ac8947 */ /* 0x000fea0003800000 */
[----:B------:R-:W-:-:S13]  /*8c90*/  ISETP.NE.AND P0, PT, R0, 0x2c, PT ;  /* 0x0000002c0000780c */ /* 0x000fda0003f05270 */
[----:B------:R-:W-:Y:S05]  /*8ca0*/  @!P0 BRA `(.L_x_8315) ;  /* 0x0000000000448947 */ /* 0x000fea0003800000 */
.L_x_8285:
        /* <DEDUP_REMOVED lines=16> */
.L_x_8316:
[----:B------:R-:W-:Y:S05]  /*8db0*/  BRA `(.L_x_8286) ;  /* 0x0000000000747947 */ /* 0x000fea0003800000 */
.L_x_8315:
        /* <DEDUP_REMOVED lines=24> */
.L_x_8314:
[----:B------:R-:W0:Y:S02]  /*8f40*/  F2I.U64.F64.TRUNC R4, R4 ;  /* 0x0000000400047311 */ /* 0x000e24000030d800 */
[----:B0-----:R0:W-:Y:S01]  /*8f50*/  STG.E.64 desc[UR36][R8.64], R4 ;  /* 0x0000000408007986 */ /* 0x0011e2000c101b24 */
[----:B------:R-:W-:Y:S05]  /*8f60*/  BRA `(.L_x_8286) ;  /* 0x0000000000087947 */ /* 0x000fea0003800000 */
.L_x_8313:
[----:B------:R-:W0:Y:S02]  /*8f70*/  F2I.U32.F64.TRUNC R5, R4 ;  /* 0x0000000400057311 */ /* 0x000e24000030d000 */
[----:B0-----:R0:W-:Y:S02]  /*8f80*/  STG.E desc[UR36][R8.64], R5 ;  /* 0x0000000508007986 */ /* 0x0011e4000c101924 */
.L_x_8286:
[----:B------:R-:W-:-:S13]  /*8f90*/  ISETP.GE.AND P0, PT, R23, R2, PT ;  /* 0x000000021700720c */ /* 0x000fda0003f06270 */
[----:B------:R-:W-:Y:S05]  /*8fa0*/  @P0 BREAK.RELIABLE B6 ;  /* 0x0000000000060942 */ /* 0x000fea0003800100 */
[----:B------:R-:W-:Y:S05]  /*8fb0*/  @P0 BRA `(.L_x_8317) ;  /* 0x0000002400e00947 */ /* 0x000fea0003800000 */
[----:B------:R-:W2:Y:S01]  /*8fc0*/  LDCU UR4, c[0x0][0x3b4] ;  /* 0x00007680ff0477ac */ /* 0x000ea20008000800 */
[----:B0-----:R-:W0:Y:S01]  /*8fd0*/  LDC.64 R4, c[0x0][0x388] ;  /* 0x0000e200ff047b82 */ /* 0x001e220000000a00 */
[----:B----4-:R-:W-:Y:S01]  /*8fe0*/  IMAD R0, R18, 0x200, R23 ;  /* 0x0000020012007824 */ /* 0x010fe200078e0217 */
[----:B-1----:R-:W-:-:S03]  /*8ff0*/  PRMT R6, R19, 0x9910, RZ ;  /* 0x0000991013067816 */ /* 0x002fc600000000ff */
[----:B--23--:R-:W-:Y:S02]  /*9000*/  IMAD R3, R0, UR4, RZ ;  /* 0x0000000400037c24 */ /* 0x00cfe4000f8e02ff */
        /* <DEDUP_REMOVED lines=16> */
.L_x_8321:
[----:B------:R-:W0:Y:S02]  /*9110*/  F2I.S64.F64.TRUNC R28, R28 ;  /* 0x0000001c001c7311 */ /* 0x000e24000030d900 */
[----:B0-----:R-:W-:-:S05]  /*9120*/  IMAD.MOV.U32 R3, RZ, RZ, R28 ;  /* 0x000000ffff037224 */ /* 0x001fca00078e001c */
[----:B------:R0:W-:Y:S01]  /*9130*/  STG.E.U8 desc[UR36][R4.64], R3 ;  /* 0x0000000304007986 */ /* 0x0001e2000c101124 */
[----:B------:R-:W-:Y:S05]  /*9140*/  BRA `(.L_x_8323) ;  /* 0x0000001000807947 */ /* 0x000fea0003800000 */
.L_x_8320:
        /* <DEDUP_REMOVED lines=9> */
.L_x_8325:
[----:B------:R-:W0:Y:S02]  /*91e0*/  F2I.F64.TRUNC R29, R28 ;  /* 0x0000001c001d7311 */ /* 0x000e24000030d100 */
[----:B0-----:R0:W-:Y:S01]  /*91f0*/  STG.E desc[UR36][R4.64], R29 ;  /* 0x0000001d04007986 */ /* 0x0011e2000c101924 */
[----:B------:R-:W-:Y:S05]  /*9200*/  BRA `(.L_x_8323) ;  /* 0x0000001000507947 */ /* 0x000fea0003800000 */
.L_x_8324:
[----:B------:R-:W0:Y:S02]  /*9210*/  F2I.F64.TRUNC R29, R28 ;  /* 0x0000001c001d7311 */ /* 0x000e24000030d100 */
[----:B0-----:R0:W-:Y:S01]  /*9220*/  STG.E.U16 desc[UR36][R4.64], R29 ;  /* 0x0000001d04007986 */ /* 0x0011e2000c101524 */
[----:B------:R-:W-:Y:S05]  /*9230*/  BRA `(.L_x_8323) ;  /* 0x0000001000447947 */ /* 0x000fea0003800000 */
.L_x_8319:
        /* <DEDUP_REMOVED lines=17> */
.L_x_8327:
        /* <DEDUP_REMOVED lines=12> */
.L_x_8326:
        /* <DEDUP_REMOVED lines=18> */
.L_x_8329:
        /* <DEDUP_REMOVED lines=13> */
.L_x_8328:
[----:B------:R0:W-:Y:S01]  /*9600*/  STG.E.64 desc[UR36][R4.64], R28 ;  /* 0x0000001c04007986 */ /* 0x0001e2000c101b24 */
[----:B------:R-:W-:Y:S05]  /*9610*/  BRA `(.L_x_8323) ;  /* 0x0000000c004c7947 */ /* 0x000fea0003800000 */
.L_x_8318:
        /* <DEDUP_REMOVED lines=13> */
.L_x_8333:
        /* <DEDUP_REMOVED lines=26> */
.L_x_8336:
[----:B------:R-:W-:-:S04]  /*9890*/  SHF.R.U32.HI R3, RZ, 0x18, R7 ;  /* 0x00000018ff037819 */ /* 0x000fc80000011607 */
[----:B------:R-:W-:-:S07]  /*98a0*/  LOP3.LUT R0, R0, 0x80, R3, 0xf8, !PT ;  /* 0x0000008000007812 */ /* 0x000fce00078ef803 */
.L_x_8335:
[----:B------:R-:W-:Y:S05]  /*98b0*/  BSYNC.RECONVERGENT B0 ;  /* 0x0000000000007941 */ /* 0x000fea0003800200 */
.L_x_8334:
[----:B------:R0:W-:Y:S01]  /*98c0*/  STG.E.U8 desc[UR36][R4.64], R0 ;  /* 0x0000000004007986 */ /* 0x0001e2000c101124 */
[----:B------:R-:W-:Y:S05]  /*98d0*/  BRA `(.L_x_8323) ;  /* 0x00000008009c7947 */ /* 0x000fea0003800000 */
.L_x_8332:
        /* <DEDUP_REMOVED lines=26> */
.L_x_8339:
[----:B------:R-:W-:-:S04]  /*9a80*/  SHF.R.U32.HI R3, RZ, 0x18, R7 ;  /* 0x00000018ff037819 */ /* 0x000fc80000011607 */
[----:B------:R-:W-:-:S07]  /*9a90*/  LOP3.LUT R0, R0, 0x80, R3, 0xf8, !PT ;  /* 0x0000008000007812 */ /* 0x000fce00078ef803 */
.L_x_8338:
[----:B------:R-:W-:Y:S05]  /*9aa0*/  BSYNC.RECONVERGENT B0 ;  /* 0x0000000000007941 */ /* 0x000fea0003800200 */
.L_x_8337:
[----:B------:R0:W-:Y:S01]  /*9ab0*/  STG.E.U8 desc[UR36][R4.64], R0 ;  /* 0x0000000004007986 */ /* 0x0001e2000c101124 */
[----:B------:R-:W-:Y:S05]  /*9ac0*/  BRA `(.L_x_8323) ;  /* 0x0000000800207947 */ /* 0x000fea0003800000 */
.L_x_8331:
        /* <DEDUP_REMOVED lines=30> */
.L_x_8341:
[----:B------:R-:W0:Y:S02]  /*9cb0*/  F2I.U64.F64.TRUNC R28, R28 ;  /* 0x0000001c001c7311 */ /* 0x000e24000030d800 */
[----:B0-----:R0:W-:Y:S01]  /*9cc0*/  STG.E.64 desc[UR36][R4.64], R28 ;  /* 0x0000001c04007986 */ /* 0x0011e2000c101b24 */
[----:B------:R-:W-:Y:S05]  /*9cd0*/  BRA `(.L_x_8323) ;  /* 0x00000004009c7947 */ /* 0x000fea0003800000 */
.L_x_8340:
[----:B------:R-:W0:Y:S02]  /*9ce0*/  F2I.U32.F64.TRUNC R29, R28 ;  /* 0x0000001c001d7311 */ /* 0x000e24000030d000 */
[----:B0-----:R0:W-:Y:S01]  /*9cf0*/  STG.E desc[UR36][R4.64], R29 ;  /* 0x0000001d04007986 */ /* 0x0011e2000c101924 */
[----:B------:R-:W-:Y:S05]  /*9d00*/  BRA `(.L_x_8323) ;  /* 0x0000000400907947 */ /* 0x000fea0003800000 */
.L_x_8330:
        /* <DEDUP_REMOVED lines=10> */
.L_x_8343:
[----:B------:R-:W-:-:S05]  /*9db0*/  CS2R R30, SRZ ;  /* 0x00000000001e7805 */ /* 0x000fca000001ff00 */
[----:B------:R1:W-:Y:S01]  /*9dc0*/  STG.E.128 desc[UR36][R4.64], R28 ;  /* 0x0000001c04007986 */ /* 0x0003e2000c101d24 */
[----:B------:R-:W-:Y:S05]  /*9dd0*/  BRA `(.L_x_8323) ;  /* 0x00000004005c7947 */ /* 0x000fea0003800000 */
.L_x_8342:
[----:B------:R-:W-:-:S13]  /*9de0*/  ISETP.NE.AND P0, PT, R0, 0xf, PT ;  /* 0x0000000f0000780c */ /* 0x000fda0003f05270 */
[----:B------:R-:W-:Y:S05]  /*9df0*/  @!P0 BRA `(.L_x_8344) ;  /* 0x0000000400288947 */ /* 0x000fea0003800000 */
[----:B------:R-:W-:-:S13]  /*9e00*/  ISETP.NE.AND P0, PT, R0, 0x17, PT ;  /* 0x000000170000780c */ /* 0x000fda0003f05270 */
[----:B------:R-:W-:Y:S05]  /*9e10*/  @!P0 BRA `(.L_x_8345) ;  /* 0x0000000000b08947 */ /* 0x000fea0003800000 */
[----:B------:R-:W-:-:S13]  /*9e20*/  ISETP.NE.AND P0, PT, R0, 0x18, PT ;  /* 0x000000180000780c */ /* 0x000fda0003f05270 */
[----:B------:R-:W-:Y:S05]  /*9e30*/  @!P0 BRA `(.L_x_8346) ;  /* 0x0000000000448947 */ /* 0x000fea0003800000 */
.L_x_8322:
        /* <DEDUP_REMOVED lines=16> */
.L_x_8347:
[----:B------:R-:W-:Y:S05]  /*9f40*/  BRA `(.L_x_8323) ;  /* 0x0000000400007947 */ /* 0x000fea0003800000 */
.L_x_8346:
        /* <DEDUP_REMOVED lines=21> */
.L_x_8349:
[----:B------:R-:W-:Y:S05]  /*a0a0*/  BSYNC.RECONVERGENT B0 ;  /* 0x0000000000007941 */ /* 0x000fea0003800200 */
.L_x_8348:
[----:B------:R-:W-:-:S05]  /*a0b0*/  LOP3.LUT R3, R0, 0x80, R3, 0xf8, !PT ;  /* 0x0000008000037812 */ /* 0x000fca00078ef803 */
[----:B------:R3:W-:Y:S01]  /*a0c0*/  STG.E.U8 desc[UR36][R4.64], R3 ;  /* 0x0000000304007986 */ /* 0x0007e2000c101124 */
[----:B------:R-:W-:Y:S05]  /*a0d0*/  BRA `(.L_x_8323) ;  /* 0x00000000009c7947 */ /* 0x000fea0003800000 */
.L_x_8345:
        /* <DEDUP_REMOVED lines=20> */
.L_x_8351:
[----:B------:R-:W-:Y:S01]  /*a220*/  IMAD.MOV.U32 R0, RZ, RZ, 0x7f ;  /* 0x0000007fff007424 */ /* 0x000fe200078e00ff */
[----:B------:R-:W-:-:S04]  /*a230*/  ISETP.GT.U32.AND P0, PT, R3, 0x7f800000, PT ;  /* 0x7f8000000300780c */ /* 0x000fc80003f04070 */
[----:B------:R-:W-:-:S09]  /*a240*/  SEL R0, R0, 0x7c, P0 ;  /* 0x0000007c00007807 */ /* 0x000fd20000000000 */
.L_x_8352:
[----:B------:R-:W-:Y:S05]  /*a250*/  BSYNC.RECONVERGENT B0 ;  /* 0x0000000000007941 */ /* 0x000fea0003800200 */
.L_x_8350:
[----:B------:R-:W-:-:S04]  /*a260*/  SHF.R.U32.HI R3, RZ, 0x18, R7 ;  /* 0x00000018ff037819 */ /* 0x000fc80000011607 */
[----:B------:R-:W-:-:S05]  /*a270*/  LOP3.LUT R3, R0, 0x80, R3, 0xf8, !PT ;  /* 0x0000008000037812 */ /* 0x000fca00078ef803 */
[----:B------:R2:W-:Y:S01]  /*a280*/  STG.E.U8 desc[UR36][R4.64], R3 ;  /* 0x0000000304007986 */ /* 0x0005e2000c101124 */
[----:B------:R-:W-:Y:S05]  /*a290*/  BRA `(.L_x_8323) ;  /* 0x00000000002c7947 */ /* 0x000fea0003800000 */
.L_x_8344:
        /* <DEDUP_REMOVED lines=11> */
.L_x_8323:
[----:B------:R-:W-:-:S07]  /*a350*/  VIADD R23, R23, 0x80 ;  /* 0x0000008017177836 */ /* 0x000fce0000000000 */
.L_x_8280:
[----:B------:R-:W-:-:S13]  /*a360*/  ISETP.GE.AND P0, PT, R23, R2, PT ;  /* 0x000000021700720c */ /* 0x000fda0003f06270 */
[----:B------:R-:W-:Y:S05]  /*a370*/  @P0 BREAK.RELIABLE B6 ;  /* 0x0000000000060942 */ /* 0x000fea0003800100 */
[----:B------:R-:W-:Y:S05]  /*a380*/  @P0 BRA `(.L_x_8317) ;  /* 0x0000001000ec0947 */ /* 0x000fea0003800000 */
[----:B------:R-:W-:Y:S05]  /*a390*/  BSYNC.RELIABLE B6 ;  /* 0x0000000000067941 */ /* 0x000fea0003800100 */
.L_x_8279:
        /* <DEDUP_REMOVED lines=21> */
.L_x_8356:
[----:B------:R-:W0:Y:S02]  /*a4f0*/  F2I.S64.F64.TRUNC R24, R24 ;  /* 0x0000001800187311 */ /* 0x000e24000030d900 */
[----:B0-----:R-:W-:-:S05]  /*a500*/  IMAD.MOV.U32 R3, RZ, RZ, R24 ;  /* 0x000000ffff037224 */ /* 0x001fca00078e0018 */
[----:B------:R0:W-:Y:S01]  /*a510*/  STG.E.U8 desc[UR36][R4.64], R3 ;  /* 0x0000000304007986 */ /* 0x0001e2000c101124 */
[----:B------:R-:W-:Y:S05]  /*a520*/  BRA `(.L_x_8358) ;  /* 0x0000001000807947 */ /* 0x000fea0003800000 */
.L_x_8355:
        /* <DEDUP_REMOVED lines=9> */
.L_x_8360:
[----:B------:R-:W0:Y:S02]  /*a5c0*/  F2I.F64.TRUNC R25, R24 ;  /* 0x0000001800197311 */ /* 0x000e24000030d100 */
[----:B0-----:R0:W-:Y:S01]  /*a5d0*/  STG.E desc[UR36][R4.64], R25 ;  /* 0x0000001904007986 */ /* 0x0011e2000c101924 */
[----:B------:R-:W-:Y:S05]  /*a5e0*/  BRA `(.L_x_8358) ;  /* 0x0000001000507947 */ /* 0x000fea0003800000 */
.L_x_8359:
[----:B------:R-:W0:Y:S02]  /*a5f0*/  F2I.F64.TRUNC R25, R24 ;  /* 0x0000001800197311 */ /* 0x000e24000030d100 */
[----:B0-----:R0:W-:Y:S01]  /*a600*/  STG.E.U16 desc[UR36][R4.64], R25 ;  /* 0x0000001904007986 */ /* 0x0011e2000c101524 */
[----:B------:R-:W-:Y:S05]  /*a610*/  BRA `(.L_x_8358) ;  /* 0x0000001000447947 */ /* 0x000fea0003800000 */
.L_x_8354:
        /* <DEDUP_REMOVED lines=17> */
.L_x_8362:
        /* <DEDUP_REMOVED lines=12> */
.L_x_8361:
        /* <DEDUP_REMOVED lines=18> */
.L_x_8364:
        /* <DEDUP_REMOVED lines=13> */
.L_x_8363:
[----:B------:R0:W-:Y:S01]  /*a9e0*/  STG.E.64 desc[UR36][R4.64], R24 ;  /* 0x0000001804007986 */ /* 0x0001e2000c101b24 */
[----:B------:R-:W-:Y:S05]  /*a9f0*/  BRA `(.L_x_8358) ;  /* 0x0000000c004c7947 */ /* 0x000fea0003800000 */
.L_x_8353:
        /* <DEDUP_REMOVED lines=13> */
.L_x_8368:
        /* <DEDUP_REMOVED lines=26> */
.L_x_8371:
[----:B------:R-:W-:-:S04]  /*ac70*/  SHF.R.U32.HI R3, RZ, 0x18, R7 ;  /* 0x00000018ff037819 */ /* 0x000fc80000011607 */
[----:B------:R-:W-:-:S07]  /*ac80*/  LOP3.LUT R0, R0, 0x80, R3, 0xf8, !PT ;  /* 0x0000008000007812 */ /* 0x000fce00078ef803 */
.L_x_8370:
[----:B------:R-:W-:Y:S05]  /*ac90*/  BSYNC.RECONVERGENT B0 ;  /* 0x0000000000007941 */ /* 0x000fea0003800200 */
.L_x_8369:
[----:B------:R0:W-:Y:S01]  /*aca0*/  STG.E.U8 desc[UR36][R4.64], R0 ;  /* 0x0000000004007986 */ /* 0x0001e2000c101124 */
[----:B------:R-:W-:Y:S05]  /*acb0*/  BRA `(.L_x_8358) ;  /* 0x00000008009c7947 */ /* 0x000fea0003800000 */
.L_x_8367:
        /* <DEDUP_REMOVED lines=26> */
.L_x_8374:
[----:B------:R-:W-:-:S04]  /*ae60*/  SHF.R.U32.HI R3, RZ, 0x18, R7 ;  /* 0x00000018ff037819 */ /* 0x000fc80000011607 */
[----:B------:R-:W-:-:S07]  /*ae70*/  LOP3.LUT R0, R0, 0x80, R3, 0xf8, !PT ;  /* 0x0000008000007812 */ /* 0x000fce00078ef803 */
.L_x_8373:
[----:B------:R-:W-:Y:S05]  /*ae80*/  BSYNC.RECONVERGENT B0 ;  /* 0x0000000000007941 */ /* 0x000fea0003800200 */
.L_x_8372:
[----:B------:R0:W-:Y:S01]  /*ae90*/  STG.E.U8 desc[UR36][R4.64], R0 ;  /* 0x0000000004007986 */ /* 0x0001e2000c101124 */
[----:B------:R-:W-:Y:S05]  /*aea0*/  BRA `(.L_x_8358) ;  /* 0x0000000800207947 */ /* 0x000fea0003800000 */
.L_x_8366:
        /* <DEDUP_REMOVED lines=30> */
.L_x_8376:
[----:B------:R-:W0:Y:S02]  /*b090*/  F2I.U64.F64.TRUNC R24, R24 ;  /* 0x0000001800187311 */ /* 0x000e24000030d800 */
[----:B0-----:R0:W-:Y:S01]  /*b0a0*/  STG.E.64 desc[UR36][R4.64], R24 ;  /* 0x0000001804007986 */ /* 0x0011e2000c101b24 */
[----:B------:R-:W-:Y:S05]  /*b0b0*/  BRA `(.L_x_8358) ;  /* 0x00000004009c7947 */ /* 0x000fea0003800000 */
.L_x_8375:
[----:B------:R-:W0:Y:S02]  /*b0c0*/  F2I.U32.F64.TRUNC R25, R24 ;  /* 0x0000001800197311 */ /* 0x000e24000030d000 */
[----:B0-----:R0:W-:Y:S01]  /*b0d0*/  STG.E desc[UR36][R4.64], R25 ;  /* 0x0000001904007986 */ /* 0x0011e2000c101924 */
[----:B------:R-:W-:Y:S05]  /*b0e0*/  BRA `(.L_x_8358) ;  /* 0x0000000400907947 */ /* 0x000fea0003800000 */
.L_x_8365:
        /* <DEDUP_REMOVED lines=10> */
.L_x_8378:
[----:B------:R-:W-:-:S05]  /*b190*/  CS2R R26, SRZ ;  /* 0x00000000001a7805 */ /* 0x000fca000001ff00 */
[----:B------:R4:W-:Y:S01]  /*b1a0*/  STG.E.128 desc[UR36][R4.64], R24 ;  /* 0x0000001804007986 */ /* 0x0009e2000c101d24 */
[----:B------:R-:W-:Y:S05]  /*b1b0*/  BRA `(.L_x_8358) ;  /* 0x00000004005c7947 */ /* 0x000fea0003800000 */
.L_x_8377:
[----:B------:R-:W-:-:S13]  /*b1c0*/  ISETP.NE.AND P0, PT, R0, 0xf, PT ;  /* 0x0000000f0000780c */ /* 0x000fda0003f05270 */
[----:B------:R-:W-:Y:S05]  /*b1d0*/  @!P0 BRA `(.L_x_8379) ;  /* 0x0000000400288947 */ /* 0x000fea0003800000 */
[----:B------:R-:W-:-:S13]  /*b1e0*/  ISETP.NE.AND P0, PT, R0, 0x17, PT ;  /* 0x000000170000780c */ /* 0x000fda0003f05270 */
[----:B------:R-:W-:Y:S05]  /*b1f0*/  @!P0 BRA `(.L_x_8380) ;  /* 0x0000000000b08947 */ /* 0x000fea0003800000 */
[----:B------:R-:W-:-:S13]  /*b200*/  ISETP.NE.AND P0, PT, R0, 0x18, PT ;  /* 0x000000180000780c */ /* 0x000fda0003f05270 */
[----:B------:R-:W-:Y:S05]  /*b210*/  @!P0 BRA `(.L_x_8381) ;  /* 0x0000000000448947 */ /* 0x000fea0003800000 */
.L_x_8357:
        /* <DEDUP_REMOVED lines=16> */
.L_x_8382:
[----:B------:R-:W-:Y:S05]  /*b320*/  BRA `(.L_x_8358) ;  /* 0x0000000400007947 */ /* 0x000fea0003800000 */
.L_x_8381:
        /* <DEDUP_REMOVED lines=21> */
.L_x_8384:
[----:B------:R-:W-:Y:S05]  /*b480*/  BSYNC.RECONVERGENT B0 ;  /* 0x0000000000007941 */ /* 0x000fea0003800200 */
.L_x_8383:
[----:B------:R-:W-:-:S05]  /*b490*/  LOP3.LUT R3, R0, 0x80, R3, 0xf8, !PT ;  /* 0x0000008000037812 */ /* 0x000fca00078ef803 */
[----:B------:R1:W-:Y:S01]  /*b4a0*/  STG.E.U8 desc[UR36][R4.64], R3 ;  /* 0x0000000304007986 */ /* 0x0003e2000c101124 */
[----:B------:R-:W-:Y:S05]  /*b4b0*/  BRA `(.L_x_8358) ;  /* 0x00000000009c7947 */ /* 0x000fea0003800000 */
.L_x_8380:
        /* <DEDUP_REMOVED lines=20> */
.L_x_8386:
[----:B------:R-:W-:Y:S01]  /*b600*/  IMAD.MOV.U32 R0, RZ, RZ, 0x7f ;  /* 0x0000007fff007424 */ /* 0x000fe200078e00ff */
[----:B------:R-:W-:-:S04]  /*b610*/  ISETP.GT.U32.AND P0, PT, R3, 0x7f800000, PT ;  /* 0x7f8000000300780c */ /* 0x000fc80003f04070 */
[----:B------:R-:W-:-:S09]  /*b620*/  SEL R0, R0, 0x7c, P0 ;  /* 0x0000007c00007807 */ /* 0x000fd20000000000 */
.L_x_8387:
[----:B------:R-:W-:Y:S05]  /*b630*/  BSYNC.RECONVERGENT B0 ;  /* 0x0000000000007941 */ /* 0x000fea0003800200 */
.L_x_8385:
[----:B------:R-:W-:-:S04]  /*b640*/  SHF.R.U32.HI R3, RZ, 0x18, R7 ;  /* 0x00000018ff037819 */ /* 0x000fc80000011607 */
[----:B------:R-:W-:-:S05]  /*b650*/  LOP3.LUT R3, R0, 0x80, R3, 0xf8, !PT ;  /* 0x0000008000037812 */ /* 0x000fca00078ef803 */
[----:B------:R0:W-:Y:S01]  /*b660*/  STG.E.U8 desc[UR36][R4.64], R3 ;  /* 0x0000000304007986 */ /* 0x0001e2000c101124 */
[----:B------:R-:W-:Y:S05]  /*b670*/  BRA `(.L_x_8358) ;  /* 0x00000000002c7947 */ /* 0x000fea0003800000 */
.L_x_8379:
        /* <DEDUP_REMOVED lines=11> */
.L_x_8358:
[----:B------:R-:W-:-:S07]  /*b730*/  VIADD R23, R23, 0x80 ;  /* 0x0000008017177836 */ /* 0x000fce0000000000 */
.L_x_8317:
[----:B------:R-:W-:Y:S05]  /*b740*/  BSYNC.RECONVERGENT B7 ;  /* 0x0000000000077941 */ /* 0x000fea0003800200 */
.L_x_8278:
[----:B------:R-:W-:-:S13]  /*b750*/  ISETP.GE.AND P0, PT, R23, R2, PT ;  /* 0x000000021700720c */ /* 0x000fda0003f06270 */
[----:B------:R-:W-:Y:S05]  /*b760*/  @P0 EXIT ;  /* 0x000000000000094d */ /* 0x000fea0003800000 */
[----:B0123--:R-:W0:Y:S01]  /*b770*/  LDC.64 R2, c[0x0][0x388] ;  /* 0x0000e200ff027b82 */ /* 0x00fe220000000a00 */
[----:B------:R-:W1:Y:S01]  /*b780*/  LDCU UR4, c[0x0][0x3b4] ;  /* 0x00007680ff0477ac */ /* 0x000e620008000800 */
[----:B----4-:R-:W-:Y:S01]  /*b790*/  PRMT R0, R19, 0x9910, RZ ;  /* 0x0000991013007816 */ /* 0x010fe200000000ff */
        /* <DEDUP_REMOVED lines=17> */
.L_x_8391:
[----:B------:R-:W0:Y:S02]  /*b8b0*/  F2I.S64.F64.TRUNC R16, R16 ;  /* 0x0000001000107311 */ /* 0x000e24000030d900 */
[----:B0-----:R-:W-:-:S05]  /*b8c0*/  IMAD.MOV.U32 R5, RZ, RZ, R16 ;  /* 0x000000ffff057224 */ /* 0x001fca00078e0010 */
[----:B------:R-:W-:Y:S01]  /*b8d0*/  STG.E.U8 desc[UR36][R2.64], R5 ;  /* 0x0000000502007986 */ /* 0x000fe2000c101124 */
[----:B------:R-:W-:Y:S05]  /*b8e0*/  EXIT ;  /* 0x000000000000794d */ /* 0x000fea0003800000 */
.L_x_8390:
        /* <DEDUP_REMOVED lines=9> */
.L_x_8394:
[----:B------:R-:W0:Y:S02]  /*b980*/  F2I.F64.TRUNC R17, R16 ;  /* 0x0000001000117311 */ /* 0x000e24000030d100 */
[----:B0-----:R-:W-:Y:S01]  /*b990*/  STG.E desc[UR36][R2.64], R17 ;  /* 0x0000001102007986 */ /* 0x001fe2000c101924 */
[----:B------:R-:W-:Y:S05]  /*b9a0*/  EXIT ;  /* 0x000000000000794d */ /* 0x000fea0003800000 */
.L_x_8393:
[----:B------:R-:W0:Y:S02]  /*b9b0*/  F2I.F64.TRUNC R17, R16 ;  /* 0x0000001000117311 */ /* 0x000e24000030d100 */
[----:B0-----:R-:W-:Y:S01]  /*b9c0*/  STG.E.U16 desc[UR36][R2.64], R17 ;  /* 0x0000001102007986 */ /* 0x001fe2000c101524 */
[----:B------:R-:W-:Y:S05]  /*b9d0*/  EXIT ;  /* 0x000000000000794d */ /* 0x000fea0003800000 */
.L_x_8389:
        /* <DEDUP_REMOVED lines=17> */
.L_x_8396:
        /* <DEDUP_REMOVED lines=12> */
.L_x_8395:
        /* <DEDUP_REMOVED lines=18> */
.L_x_8398:
        /* <DEDUP_REMOVED lines=13> */
.L_x_8397:
[----:B------:R-:W-:Y:S01]  /*bda0*/  STG.E.64 desc[UR36][R2.64], R16 ;  /* 0x0000001002007986 */ /* 0x000fe2000c101b24 */
[----:B------:R-:W-:Y:S05]  /*bdb0*/  EXIT ;  /* 0x000000000000794d */ /* 0x000fea0003800000 */
.L_x_8388:
        /* <DEDUP_REMOVED lines=13> */
.L_x_8402:
        /* <DEDUP_REMOVED lines=26> */
.L_x_8405:
[----:B------:R-:W-:-:S04]  /*c030*/  SHF.R.U32.HI R5, RZ, 0x18, R5 ;  /* 0x00000018ff057819 */ /* 0x000fc80000011605 */
[----:B------:R-:W-:-:S07]  /*c040*/  LOP3.LUT R0, R0, 0x80, R5, 0xf8, !PT ;  /* 0x0000008000007812 */ /* 0x000fce00078ef805 */
.L_x_8404:
[----:B------:R-:W-:Y:S05]  /*c050*/  BSYNC.RECONVERGENT B0 ;  /* 0x0000000000007941 */ /* 0x000fea0003800200 */
.L_x_8403:
[----:B------:R-:W-:Y:S01]  /*c060*/  STG.E.U8 desc[UR36][R2.64], R0 ;  /* 0x0000000002007986 */ /* 0x000fe2000c101124 */
[----:B------:R-:W-:Y:S05]  /*c070*/  EXIT ;  /* 0x000000000000794d */ /* 0x000fea0003800000 */
.L_x_8401:
        /* <DEDUP_REMOVED lines=26> */
.L_x_8408:
[----:B------:R-:W-:-:S04]  /*c220*/  SHF.R.U32.HI R5, RZ, 0x18, R5 ;  /* 0x00000018ff057819 */ /* 0x000fc80000011605 */
[----:B------:R-:W-:-:S07]  /*c230*/  LOP3.LUT R0, R0, 0x80, R5, 0xf8, !PT ;  /* 0x0000008000007812 */ /* 0x000fce00078ef805 */
.L_x_8407:
[----:B------:R-:W-:Y:S05]  /*c240*/  BSYNC.RECONVERGENT B0 ;  /* 0x0000000000007941 */ /* 0x000fea0003800200 */
.L_x_8406:
[----:B------:R-:W-:Y:S01]  /*c250*/  STG.E.U8 desc[UR36][R2.64], R0 ;  /* 0x0000000002007986 */ /* 0x000fe2000c101124 */
[----:B------:R-:W-:Y:S05]  /*c260*/  EXIT ;  /* 0x000000000000794d */ /* 0x000fea0003800000 */
.L_x_8400:
        /* <DEDUP_REMOVED lines=30> */
.L_x_8410:
[----:B------:R-:W0:Y:S02]  /*c450*/  F2I.U64.F64.TRUNC R16, R16 ;  /* 0x0000001000107311 */ /* 0x000e24000030d800 */
[----:B0-----:R-:W-:Y:S01]  /*c460*/  STG.E.64 desc[UR36][R2.64], R16 ;  /* 0x0000001002007986 */ /* 0x001fe2000c101b24 */
[----:B------:R-:W-:Y:S05]  /*c470*/  EXIT ;  /* 0x000000000000794d */ /* 0x000fea0003800000 */
.L_x_8409:
[----:B------:R-:W0:Y:S02]  /*c480*/  F2I.U32.F64.TRUNC R17, R16 ;  /* 0x0000001000117311 */ /* 0x000e24000030d000 */
[----:B0-----:R-:W-:Y:S01]  /*c490*/  STG.E desc[UR36][R2.64], R17 ;  /* 0x0000001102007986 */ /* 0x001fe2000c101924 */
[----:B------:R-:W-:Y:S05]  /*c4a0*/  EXIT ;  /* 0x000000000000794d */ /* 0x000fea0003800000 */
.L_x_8399:
        /* <DEDUP_REMOVED lines=10> */
.L_x_8412:
[----:B------:R-:W-:-:S05]  /*c550*/  CS2R R18, SRZ ;  /* 0x0000000000127805 */ /* 0x000fca000001ff00 */
[----:B------:R-:W-:Y:S01]  /*c560*/  STG.E.128 desc[UR36][R2.64], R16 ;  /* 0x0000001002007986 */ /* 0x000fe2000c101d24 */
[----:B------:R-:W-:Y:S05]  /*c570*/  EXIT ;  /* 0x000000000000794d */ /* 0x000fea0003800000 */
.L_x_8411:
[----:B------:R-:W-:-:S13]  /*c580*/  ISETP.NE.AND P0, PT, R0, 0xf, PT ;  /* 0x0000000f0000780c */ /* 0x000fda0003f05270 */
[----:B------:R-:W-:Y:S05]  /*c590*/  @!P0 BRA `(.L_x_8413) ;  /* 0x0000000400288947 */ /* 0x000fea0003800000 */
[----:B------:R-:W-:-:S13]  /*c5a0*/  ISETP.NE.AND P0, PT, R0, 0x17, PT ;  /* 0x000000170000780c */ /* 0x000fda0003f05270 */
[----:B------:R-:W-:Y:S05]  /*c5b0*/  @!P0 BRA `(.L_x_8414) ;  /* 0x0000000000b08947 */ /* 0x000fea0003800000 */
[----:B------:R-:W-:-:S13]  /*c5c0*/  ISETP.NE.AND P0, PT, R0, 0x18, PT ;  /* 0x000000180000780c */ /* 0x000fda0003f05270 */
[----:B------:R-:W-:Y:S05]  /*c5d0*/  @!P0 BRA `(.L_x_8415) ;  /* 0x0000000000448947 */ /* 0x000fea0003800000 */
.L_x_8392:
        /* <DEDUP_REMOVED lines=16> */
.L_x_8416:
[----:B------:R-:W-:Y:S05]  /*c6e0*/  EXIT ;  /* 0x000000000000794d */ /* 0x000fea0003800000 */
.L_x_8415:
        /* <DEDUP_REMOVED lines=21> */
.L_x_8418:
[----:B------:R-:W-:Y:S05]  /*c840*/  BSYNC.RECONVERGENT B0 ;  /* 0x0000000000007941 */ /* 0x000fea0003800200 */
.L_x_8417:
[----:B------:R-:W-:-:S05]  /*c850*/  LOP3.LUT R5, R0, 0x80, R5, 0xf8, !PT ;  /* 0x0000008000057812 */ /* 0x000fca00078ef805 */
[----:B------:R-:W-:Y:S01]  /*c860*/  STG.E.U8 desc[UR36][R2.64], R5 ;  /* 0x0000000502007986 */ /* 0x000fe2000c101124 */
[----:B------:R-:W-:Y:S05]  /*c870*/  EXIT ;  /* 0x000000000000794d */ /* 0x000fea0003800000 */
.L_x_8414:
        /* <DEDUP_REMOVED lines=20> */
.L_x_8420:
[----:B------:R-:W-:Y:S01]  /*c9c0*/  IMAD.MOV.U32 R0, RZ, RZ, 0x7f ;  /* 0x0000007fff007424 */ /* 0x000fe200078e00ff */
[----:B------:R-:W-:-:S04]  /*c9d0*/  ISETP.GT.U32.AND P0, PT, R4, 0x7f800000, PT ;  /* 0x7f8000000400780c */ /* 0x000fc80003f04070 */
[----:B------:R-:W-:-:S09]  /*c9e0*/  SEL R0, R0, 0x7c, P0 ;  /* 0x0000007c00007807 */ /* 0x000fd20000000000 */
.L_x_8421:
[----:B------:R-:W-:Y:S05]  /*c9f0*/  BSYNC.RECONVERGENT B0 ;  /* 0x0000000000007941 */ /* 0x000fea0003800200 */
.L_x_8419:
[----:B------:R-:W-:-:S04]  /*ca00*/  SHF.R.U32.HI R5, RZ, 0x18, R5 ;  /* 0x00000018ff057819 */ /* 0x000fc80000011605 */
[----:B------:R-:W-:-:S05]  /*ca10*/  LOP3.LUT R5, R0, 0x80, R5, 0xf8, !PT ;  /* 0x0000008000057812 */ /* 0x000fca00078ef805 */
[----:B------:R-:W-:Y:S01]  /*ca20*/  STG.E.U8 desc[UR36][R2.64], R5 ;  /* 0x0000000502007986 */ /* 0x000fe2000c101124 */
[----:B------:R-:W-:Y:S05]  /*ca30*/  EXIT ;  /* 0x000000000000794d */ /* 0x000fea0003800000 */
.L_x_8413:
        /* <DEDUP_REMOVED lines=12> */
.L_x_8422:
        /* <DEDUP_REMOVED lines=16> */
.L_x_27171:


//--------------------- .text._ZN2at6native18elementwise_kernelILi128ELi2EZNS0_22gpu_kernel_impl_nocastIZZZNS0_49_GLOBAL__N__b919a28f_16_Normalization_cu_5c38458736batch_norm_elementwise_backward_evalERKNS_6TensorES6_S6_S6_ENKUlvE0_clEvENKUlvE_clEvEUlddE_EEvRNS_18TensorIteratorBaseERKT_EUliE_EEviT1_ --------------------------
	.section	.text._ZN2at6native18elementwise_kernelILi128ELi2EZNS0_22gpu_kernel_impl_nocastIZZZNS0_49_GLOBAL__N__b919a28f_16_Normalization_cu_5c38458736batch_norm_elementwise_backward_evalERKNS_6TensorES6_S6_S6_ENKUlvE0_clEvENKUlvE_clEvEUlddE_EEvRNS_18TensorIteratorBaseERKT_EUliE_EEviT1_,"ax",@progbits
	.align	128
        .global         _ZN2at6native18elementwise_kernelILi128ELi2EZNS0_22gpu_kernel_impl_nocastIZZZNS0_49_GLOBAL__N__b919a28f_16_Normalization_cu_5c38458736batch_norm_elementwise_backward_evalERKNS_6TensorES6_S6_S6_ENKUlvE0_clEvENKUlvE_clEvEUlddE_EEvRNS_18TensorIteratorBaseERKT_EUliE_EEviT1_
        .type           _ZN2at6native18elementwise_kernelILi128ELi2EZNS0_22gpu_kernel_impl_nocastIZZZNS0_49_GLOBAL__N__b919a28f_16_Normalization_cu_5c38458736batch_norm_elementwise_backward_evalERKNS_6TensorES6_S6_S6_ENKUlvE0_clEvENKUlvE_clEvEUlddE_EEvRNS_18TensorIteratorBaseERKT_EUliE_EEviT1_,@function
        .size           _ZN2at6native18elementwise_kernelILi128ELi2EZNS0_22gpu_kernel_impl_nocastIZZZNS0_49_GLOBAL__N__b919a28f_16_Normalization_cu_5c38458736batch_norm_elementwise_backward_evalERKNS_6TensorES6_S6_S6_ENKUlvE0_clEvENKUlvE_clEvEUlddE_EEvRNS_18TensorIteratorBaseERKT_EUliE_EEviT1_,(.L_x_27172 - _ZN2at6native18elementwise_kernelILi128ELi2EZNS0_22gpu_kernel_impl_nocastIZZZNS0_49_GLOBAL__N__b919a28f_16_Normalization_cu_5c38458736batch_norm_elementwise_backward_evalERKNS_6TensorES6_S6_S6_ENKUlvE0_clEvENKUlvE_clEvEUlddE_EEvRNS_18TensorIteratorBaseERKT_EUliE_EEviT1_)
        .other          _ZN2at6native18elementwise_kernelILi128ELi2EZNS0_22gpu_kernel_impl_nocastIZZZNS0_49_GLOBAL__N__b919a28f_16_Normalization_cu_5c38458736batch_norm_elementwise_backward_evalERKNS_6TensorES6_S6_S6_ENKUlvE0_clEvENKUlvE_clEvEUlddE_EEvRNS_18TensorIteratorBaseERKT_EUliE_EEviT1_,@"STO_CUDA_ENTRY STV_DEFAULT"
_ZN2at6native18elementwise_kernelILi128ELi2EZNS0_22gpu_kernel_impl_nocastIZZZNS0_49_GLOBAL__N__b919a28f_16_Normalization_cu_5c38458736batch_norm_elementwise_backward_evalERKNS_6TensorES6_S6_S6_ENKUlvE0_clEvENKUlvE_clEvEUlddE_EEvRNS_18TensorIteratorBaseERKT_EUliE_EEviT1_:
.text._ZN2at6native18elementwise_kernelILi128ELi2EZNS0_22gpu_kernel_impl_nocastIZZZNS0_49_GLOBAL__N__b919a28f_16_Normalization_cu_5c38458736batch_norm_elementwise_backward_evalERKNS_6TensorES6_S6_S6_ENKUlvE0_clEvENKUlvE_clEvEUlddE_EEvRNS_18TensorIteratorBaseERKT_EUliE_EEviT1_:
        /* <DEDUP_REMOVED lines=15> */
[----:B0-----:R-:W2:Y:S04]  /*00f0*/  LDG.E.64 R4, desc[UR6][R4.64] ;  /* 0x0000000604047981 */ /* 0x001ea8000c1e1b00 */
[----:B-1----:R-:W2:Y:S03]  /*0100*/  LDG.E.64 R6, desc[UR6][R6.64] ;  /* 0x0000000606067981 */ /* 0x002ea6000c1e1b00 */
[----:B------:R-:W0:Y:S01]  /*0110*/  LDC.64 R10, c[0x0][0x5e8] ;  /* 0x00017a00ff0a7b82 */ /* 0x000e220000000a00 */
[----:B------:R-:W-:Y:S01]  /*0120*/  IADD3 R3, PT, PT, R3, 0x80, RZ ;  /* 0x0000008003037810 */ /* 0x000fe20007ffe0ff */
[----:B--2---:R-:W0:Y:S02]  /*0130*/  DMUL R8, R4, R6 ;  /* 0x0000000604087228 */ /* 0x004e240000000000 */
[----:B0-----:R0:W-:Y:S04]  /*0140*/  STG.E.64 desc[UR6][R10.64], R8 ;  /* 0x000000080a007986 */ /* 0x0011e8000c101b06 */
.L_x_8425:
[----:B------:R-:W-:Y:S05]  /*0150*/  BSYNC.RECONVERGENT B0 ;  /* 0x0000000000007941 */ /* 0x000fea0003800200 */
.L_x_8424:
[----:B------:R-:W-:-:S13]  /*0160*/  ISETP.GE.AND P0, PT, R3, UR4, PT ;  /* 0x0000000403007c0c */ /* 0x000fda000bf06270 */
[----:B------:R-:W-:Y:S05]  /*0170*/  @P0 EXIT ;  /* 0x000000000000094d */ /* 0x000fea0003800000 */
[----:B------:R-:W1:Y:S08]  /*0180*/  LDC.64 R6, c[0x0][0x5f0] ;  /* 0x00017c00ff067b82 */ /* 0x000e700000000a00 */
[----:B------:R-:W2:Y:S01]  /*0190*/  LDC.64 R4, c[0x0][0x5f8] ;  /* 0x00017e00ff047b82 */ /* 0x000ea20000000a00 */
[----:B-1----:R-:W3:Y:S04]  /*01a0*/  LDG.E.64 R2, desc[UR6][R6.64] ;  /* 0x0000000606027981 */ /* 0x002ee8000c1e1b00 */
[----:B--2---:R-:W3:Y:S03]  /*01b0*/  LDG.E.64 R4, desc[UR6][R4.64] ;  /* 0x0000000604047981 */ /* 0x004ee6000c1e1b00 */
[----:B0-----:R-:W0:Y:S01]  /*01c0*/  LDC.64 R8, c[0x0][0x5e8] ;  /* 0x00017a00ff087b82 */ /* 0x001e220000000a00 */
[----:B---3--:R-:W0:Y:S02]  /*01d0*/  DMUL R2, R2, R4 ;  /* 0x0000000402027228 */ /* 0x008e240000000000 */
[----:B0-----:R-:W-:Y:S01]  /*01e0*/  STG.E.64 desc[UR6][R8.64], R2 ;  /* 0x0000000208007986 */ /* 0x001fe2000c101b06 */
[----:B------:R-:W-:Y:S05]  /*01f0*/  EXIT ;  /* 0x000000000000794d */ /* 0x000fea0003800000 */
.L_x_8423:
        /* <DEDUP_REMOVED lines=8> */
[----:B------:R-:W-:Y:S02]  /*0280*/  MOV R4, RZ ;  /* 0x000000ff00047202 */ /* 0x000fe40000000f00 */
        /* <DEDUP_REMOVED lines=323> */
[----:B------:R-:W-:Y:S01]  /*16c0*/  MOV R8, RZ ;  /* 0x000000ff00087202 */ /* 0x000fe20000000f00 */
        /* <DEDUP_REMOVED lines=22> */
.L_x_8428:
[----:B------:R-:W0:Y:S02]  /*1830*/  LDCU.128 UR8, c[0x0][0x5f0] ;  /* 0x0000be00ff0877ac */ /* 0x000e240008000c00 */
[----:B0-----:R-:W-:Y:S02]  /*1840*/  IADD3 R8, P1, PT, R4, UR10, RZ ;  /* 0x0000000a04087c10 */ /* 0x001fe4000ff3e0ff */
[----:B------:R-:W-:Y:S02]  /*1850*/  IADD3 R10, P0, PT, R6, UR8, RZ ;  /* 0x00000008060a7c10 */ /* 0x000fe4000ff1e0ff */
[----:B------:R-:W-:Y:S02]  /*1860*/  IADD3.X R9, PT, PT, RZ, UR11, RZ, P1, !PT ;  /* 0x0000000bff097c10 */ /* 0x000fe40008ffe4ff */
[----:B------:R-:W-:Y:S01]  /*1870*/  IADD3.X R11, PT, PT, RZ, UR9, RZ, P0, !PT ;  /* 0x00000009ff0b7c10 */ /* 0x000fe200087fe4ff */
[----:B------:R-:W0:Y:S03]  /*1880*/  LDCU.64 UR8, c[0x0][0x5e8] ;  /* 0x0000bd00ff0877ac */ /* 0x000e260008000a00 */
[----:B------:R-:W2:Y:S04]  /*1890*/  LDG.E.64 R8, desc[UR6][R8.64] ;  /* 0x0000000608087981 */ /* 0x000ea8000c1e1b00 */
[----:B------:R-:W2:Y:S01]  /*18a0*/  LDG.E.64 R6, desc[UR6][R10.64] ;  /* 0x000000060a067981 */ /* 0x000ea2000c1e1b00 */
[----:B0-----:R-:W-:-:S04]  /*18b0*/  IADD3 R4, P0, PT, R5, UR8, RZ ;  /* 0x0000000805047c10 */ /* 0x001fc8000ff1e0ff */
[----:B------:R-:W-:Y:S02]  /*18c0*/  IADD3.X R5, PT, PT, RZ, UR9, RZ, P0, !PT ;  /* 0x00000009ff057c10 */ /* 0x000fe400087fe4ff */
[----:B------:R-:W-:Y:S01]  /*18d0*/  IADD3 R3, PT, PT, R3, 0x80, RZ ;  /* 0x0000008003037810 */ /* 0x000fe20007ffe0ff */
[----:B--2---:R-:W0:Y:S02]  /*18e0*/  DMUL R6, R6, R8 ;  /* 0x0000000806067228 */ /* 0x004e240000000000 */
[----:B0-----:R0:W-:Y:S04]  /*18f0*/  STG.E.64 desc[UR6][R4.64], R6 ;  /* 0x0000000604007986 */ /* 0x0011e8000c101b06 */
.L_x_8427:
[----:B------:R-:W-:Y:S05]  /*1900*/  BSYNC.RECONVERGENT B0 ;  /* 0x0000000000007941 */ /* 0x000fea0003800200 */
.L_x_8426:
        /* <DEDUP_REMOVED lines=350> */
.L_x_8429:
[----:B------:R-:W0:Y:S01]  /*2ef0*/  LDCU.128 UR8, c[0x0][0x5f0] ;  /* 0x0000be00ff0877ac */ /* 0x000e220008000c00 */
[----:B------:R-:W1:Y:S01]  /*2f00*/  LDCU.64 UR4, c[0x0][0x5e8] ;  /* 0x0000bd00ff0477ac */ /* 0x000e620008000a00 */
[----:B0-----:R-:W-:Y:S02]  /*2f10*/  IADD3 R6, P1, PT, R2, UR10, RZ ;  /* 0x0000000a02067c10 */ /* 0x001fe4000ff3e0ff */
[----:B------:R-:W-:Y:S02]  /*2f20*/  IADD3 R8, P0, PT, R4, UR8, RZ ;  /* 0x0000000804087c10 */ /* 0x000fe4000ff1e0ff */
[----:B------:R-:W-:Y:S02]  /*2f30*/  IADD3.X R7, PT, PT, RZ, UR11, RZ, P1, !PT ;  /* 0x0000000bff077c10 */ /* 0x000fe40008ffe4ff */
[----:B------:R-:W-:-:S04]  /*2f40*/  IADD3.X R9, PT, PT, RZ, UR9, RZ, P0, !PT ;  /* 0x00000009ff097c10 */ /* 0x000fc800087fe4ff */
[----:B------:R-:W2:Y:S04]  /*2f50*/  LDG.E.64 R6, desc[UR6][R6.64] ;  /* 0x0000000606067981 */ /* 0x000ea8000c1e1b00 */
[----:B------:R-:W2:Y:S01]  /*2f60*/  LDG.E.64 R4, desc[UR6][R8.64] ;  /* 0x0000000608047981 */ /* 0x000ea2000c1e1b00 */
[----:B-1----:R-:W-:-:S04]  /*2f70*/  IADD3 R2, P0, PT, R3, UR4, RZ ;  /* 0x0000000403027c10 */ /* 0x002fc8000ff1e0ff */
[----:B------:R-:W-:Y:S01]  /*2f80*/  IADD3.X R3, PT, PT, RZ, UR5, RZ, P0, !PT ;  /* 0x00000005ff037c10 */ /* 0x000fe200087fe4ff */
[----:B--2---:R-:W0:Y:S04]  /*2f90*/  DMUL R4, R4, R6 ;  /* 0x0000000604047228 */ /* 0x004e280000000000 */
[----:B0-----:R-:W-:Y:S01]  /*2fa0*/  STG.E.64 desc[UR6][R2.64], R4 ;  /* 0x0000000402007986 */ /* 0x001fe2000c101b06 */
[----:B------:R-:W-:Y:S05]  /*2fb0*/  EXIT ;  /* 0x000000000000794d */ /* 0x000fea0003800000 */
.L_x_8430:
        /* <DEDUP_REMOVED lines=12> */
.L_x_27172:


//--------------------- .text._ZN2at6native27unrolled_elementwise_kernelIZZZNS0_49_GLOBAL__N__b919a28f_16_Normalization_cu_5c38458736batch_norm_elementwise_backward_evalERKNS_6TensorES5_S5_S5_ENKUlvE0_clEvENKUlvE_clEvEUlddE_St5arrayIPcLm3EELi4E23TrivialOffsetCalculatorILi2EjESC_ILi1EjENS0_6memory15LoadWithoutCastENSF_16StoreWithoutCastEEEviT_T0_T2_T3_T4_T5_ --------------------------
	.section	.text._ZN2at6native27unrolled_elementwise_kernelIZZZNS0_49_GLOBAL__N__b919a28f_16_Normalization_cu_5c38458736batch_norm_elementwise_backward_evalERKNS_6TensorES5_S5_S5_ENKUlvE0_clEvENKUlvE_clEvEUlddE_St5arrayIPcLm3EELi4E23TrivialOffsetCalculatorILi2EjESC_ILi1EjENS0_6memory15LoadWithoutCastENSF_16StoreWithoutCastEEEviT_T0_T2_T3_T4_T5_,"ax",@progbits
	.align	128
        .global         _ZN2at6native27unrolled_elementwise_kernelIZZZNS0_49_GLOBAL__N__b919a28f_16_Normalization_cu_5c38458736batch_norm_elementwise_backward_evalERKNS_6TensorES5_S5_S5_ENKUlvE0_clEvENKUlvE_clEvEUlddE_St5arrayIPcLm3EELi4E23TrivialOffsetCalculatorILi2EjESC_ILi1EjENS0_6memory15LoadWithoutCastENSF_16StoreWithoutCastEEEviT_T0_T2_T3_T4_T5_
        .type           _ZN2at6native27unrolled_elementwise_kernelIZZZNS0_49_GLOBAL__N__b919a28f_16_Normalization_cu_5c38458736batch_norm_elementwise_backward_evalERKNS_6TensorES5_S5_S5_ENKUlvE0_clEvENKUlvE_clEvEUlddE_St5arrayIPcLm3EELi4E23TrivialOffsetCalculatorILi2EjESC_ILi1EjENS0_6memory15LoadWithoutCastENSF_16StoreWithoutCastEEEviT_T0_T2_T3_T4_T5_,@function
        .size           _ZN2at6native27unrolled_elementwise_kernelIZZZNS0_49_GLOBAL__N__b919a28f_16_Normalization_cu_5c38458736batch_norm_elementwise_backward_evalERKNS_6TensorES5_S5_S5_ENKUlvE0_clEvENKUlvE_clEvEUlddE_St5arrayIPcLm3EELi4E23TrivialOffsetCalculatorILi2EjESC_ILi1EjENS0_6memory15LoadWithoutCastENSF_16StoreWithoutCastEEEviT_T0_T2_T3_T4_T5_,(.L_x_27173 - _ZN2at6native27unrolled_elementwise_kernelIZZZNS0_49_GLOBAL__N__b919a28f_16_Normalization_cu_5c38458736batch_norm_elementwise_backward_evalERKNS_6TensorES5_S5_S5_ENKUlvE0_clEvENKUlvE_clEvEUlddE_St5arrayIPcLm3EELi4E23TrivialOffsetCalculatorILi2EjESC_ILi1EjENS0_6memory15LoadWithoutCastENSF_16StoreWithoutCastEEEviT_T0_T2_T3_T4_T5_)
        .other          _ZN2at6native27unrolled_elementwise_kernelIZZZNS0_49_GLOBAL__N__b919a28f_16_Normalization_cu_5c38458736batch_norm_elementwise_backward_evalERKNS_6TensorES5_S5_S5_ENKUlvE0_clEvENKUlvE_clEvEUlddE_St5arrayIPcLm3EELi4E23TrivialOffsetCalculatorILi2EjESC_ILi1EjENS0_6memory15LoadWithoutCastENSF_16StoreWithoutCastEEEviT_T0_T2_T3_T4_T5_,@"STO_CUDA_ENTRY STV_DEFAULT"
_ZN2at6native27unrolled_elementwise_kernelIZZZNS0_49_GLOBAL__N__b919a28f_16_Normalization_cu_5c38458736batch_norm_elementwise_backward_evalERKNS_6TensorES5_S5_S5_ENKUlvE0_clEvENKUlvE_clEvEUlddE_St5arrayIPcLm3EELi4E23TrivialOffsetCalculatorILi2EjESC_ILi1EjENS0_6memory15LoadWithoutCastENSF_16StoreWithoutCastEEEviT_T0_T2_T3_T4_T5_:
.text._ZN2at6native27unrolled_elementwise_kernelIZZZNS0_49_GLOBAL__N__b919a28f_16_Normalization_cu_5c38458736batch_norm_elementwise_backward_evalERKNS_6TensorES5_S5_S5_ENKUlvE0_clEvENKUlvE_clEvEUlddE_St5arrayIPcLm3EELi4E23TrivialOffsetCalculatorILi2EjESC_ILi1EjENS0_6memory15LoadWithoutCastENSF_16StoreWithoutCastEEEviT_T0_T2_T3_T4_T5_:
[----:B------:R-:W-:Y:S01]  /*0000*/  LDC R1, c[0x0][0x37c] ;  /* 0x0000df00ff017b82 */ /* 0x000fe20000000800 */
[----:B------:R-:W0:Y:S07]  /*0010*/  S2R R0, SR_CTAID.X ;  /* 0x0000000000007919 */ /* 0x000e2e0000002500 */
[----:B------:R-:W0:Y:S01]  /*0020*/  LDC R3, c[0x0][0x380] ;  /* 0x0000e000ff037b82 */ /* 0x000e220000000800 */
[----:B------:R-:W1:Y:S01]  /*0030*/  LDCU.64 UR4, c[0x0][0x358] ;  /* 0x00006b00ff0477ac */ /* 0x000e620008000a00 */
[----:B------:R-:W-:Y:S01]  /*0040*/  CS2R R12, SRZ ;  /* 0x00000000000c7805 */ /* 0x000fe2000001ff00 */
[----:B------:R-:W2:Y:S01]  /*0050*/  S2R R19, SR_TID.X ;  /* 0x0000000000137919 */ /* 0x000ea20000002100 */
[----:B------:R-:W-:-:S04]  /*0060*/  CS2R R8, SRZ ;  /* 0x0000000000087805 */ /* 0x000fc8000001ff00 */
[----:B------:R-:W3:Y:S08]  /*0070*/  LDC.64 R4, c[0x0][0x398] ;  /* 0x0000e600ff047b82 */ /* 0x000ef00000000a00 */
[----:B------:R-:W4:Y:S08]  /*0080*/  LDC.64 R28, c[0x0][0x390] ;  /* 0x0000e400ff1c7b82 */ /* 0x000f300000000a00 */
[----:B------:R-:W5:Y:S01]  /*0090*/  LDC.64 R22, c[0x0][0x390] ;  /* 0x0000e400ff167b82 */ /* 0x000f620000000a00 */
[----:B0-----:R-:W-:-:S07]  /*00a0*/  IMAD R16, R0, -0x200, R3 ;  /* 0xfffffe0000107824 */ /* 0x001fce00078e0203 */
[----:B------:R-:W0:Y:S01]  /*00b0*/  LDC.64 R24, c[0x0][0x398] ;  /* 0x0000e600ff187b82 */ /* 0x000e220000000a00 */
[----:B--2---:R-:W-:Y:S01]  /*00c0*/  IMAD.MOV.U32 R17, RZ, RZ, R19 ;  /* 0x000000ffff117224 */ /* 0x004fe200078e0013 */
[----:B------:R-:W-:-:S06]  /*00d0*/  ISETP.GE.AND P2, PT, R19, R16, PT ;  /* 0x000000101300720c */ /* 0x000fcc0003f46270 */
[----:B------:R-:W2:Y:S08]  /*00e0*/  LDC.64 R20, c[0x0][0x390] ;  /* 0x0000e400ff147b82 */ /* 0x000eb00000000a00 */
[----:B------:R-:W2:Y:S01]  /*00f0*/  LDC.64 R14, c[0x0][0x398] ;  /* 0x0000e600ff0e7b82 */ /* 0x000ea20000000a00 */
[----:B------:R-:W-:Y:S01]  /*0100*/  @!P2 IADD3 R19, PT, PT, R17, 0x80, RZ ;  /* 0x000000801113a810 */ /* 0x000fe20007ffe0ff */
[----:B------:R-:W-:-:S03]  /*0110*/  @!P2 IMAD R7, R0, 0x200, R17 ;  /* 0x000002000007a824 */ /* 0x000fc600078e0211 */
[----:B------:R-:W-:Y:S01]  /*0120*/  ISETP.GE.AND P0, PT, R19, R16, PT ;  /* 0x000000101300720c */ /* 0x000fe20003f06270 */
[----:B---3--:R-:W-:-:S04]  /*0130*/  @!P2 IMAD.WIDE.U32 R4, R7, 0x8, R4 ;  /* 0x000000080704a825 */ /* 0x008fc800078e0004 */
[----:B----4-:R-:W-:Y:S01]  /*0140*/  @!P2 IMAD.WIDE.U32 R28, R7, 0x8, R28 ;  /* 0x00000008071ca825 */ /* 0x010fe200078e001c */
[----:B-1----:R1:W3:Y:S01]  /*0150*/  @!P2 LDG.E.64 R12, desc[UR4][R4.64] ;  /* 0x00000004040ca981 */ /* 0x0022e2000c1e1b00 */
[----:B------:R-:W4:Y:S03]  /*0160*/  LDC.64 R6, c[0x0][0x398] ;  /* 0x0000e600ff067b82 */ /* 0x000f260000000a00 */
[----:B------:R2:W3:Y:S03]  /*0170*/  @!P2 LDG.E.64 R8, desc[UR4][R28.64] ;  /* 0x000000041c08a981 */ /* 0x0004e6000c1e1b00 */
[----:B------:R-:W-:Y:S01]  /*0180*/  @!P0 IMAD R3, R0, 0x200, R19 ;  /* 0x0000020000038824 */ /* 0x000fe200078e0213 */
[----:B------:R-:W-:Y:S01]  /*0190*/  @!P0 IADD3 R19, PT, PT, R19, 0x80, RZ ;  /* 0x0000008013138810 */ /* 0x000fe20007ffe0ff */
[----:B-1----:R-:W1:Y:S03]  /*01a0*/  LDC.64 R4, c[0x0][0x390] ;  /* 0x0000e400ff047b82 */ /* 0x002e660000000a00 */
[----:B------:R-:W-:-:S13]  /*01b0*/  ISETP.GE.AND P1, PT, R19, R16, PT ;  /* 0x000000101300720c */ /* 0x000fda0003f26270 */
[----:B------:R-:W-:Y:S01]  /*01c0*/  @!P1 LEA R27, R0, R19, 0x9 ;  /* 0x00000013001b9211 */ /* 0x000fe200078e48ff */
[----:B------:R-:W-:-:S05]  /*01d0*/  @!P1 VIADD R19, R19, 0x80 ;  /* 0x0000008013139836 */ /* 0x000fca0000000000 */
[----:B------:R-:W-:Y:S01]  /*01e0*/  ISETP.GE.AND P2, PT, R19, R16, PT ;  /* 0x000000101300720c */ /* 0x000fe20003f46270 */
[----:B-----5:R-:W-:Y:S01]  /*01f0*/  @!P0 IMAD.WIDE.U32 R22, R3, 0x8, R22 ;  /* 0x0000000803168825 */ /* 0x020fe200078e0016 */
[----:B------:R-:W-:-:S03]  /*0200*/  CS2R R10, SRZ ;  /* 0x00000000000a7805 */ /* 0x000fc6000001ff00 */
[----:B0-----:R-:W-:Y:S01]  /*0210*/  @!P0 IMAD.WIDE.U32 R24, R3, 0x8, R24 ;  /* 0x0000000803188825 */ /* 0x001fe200078e0018 */
[----:B------:R-:W-:-:S03]  /*0220*/  CS2R R2, SRZ ;  /* 0x0000000000027805 */ /* 0x000fc6000001ff00 */
[C---:B--2---:R-:W-:Y:S01]  /*0230*/  @!P1 IMAD.WIDE.U32 R20, R27.reuse, 0x8, R20 ;  /* 0x000000081b149825 */ /* 0x044fe200078e0014 */
[----:B------:R-:W2:Y:S03]  /*0240*/  @!P0 LDG.E.64 R10, desc[UR4][R24.64] ;  /* 0x00000004180a8981 */ /* 0x000ea6000c1e1b00 */
[----:B------:R-:W-:Y:S01]  /*0250*/  @!P2 LEA R19, R0, R19, 0x9 ;  /* 0x000000130013a211 */ /* 0x000fe200078e48ff */
[----:B------:R-:W2:Y:S01]  /*0260*/  @!P0 LDG.E.64 R2, desc[UR4][R22.64] ;  /* 0x0000000416028981 */ /* 0x000ea2000c1e1b00 */
[----:B------:R-:W-:Y:S01]  /*0270*/  @!P1 IMAD.WIDE.U32 R28, R27, 0x8, R14 ;  /* 0x000000081b1c9825 */ /* 0x000fe200078e000e */
[----:B------:R-:W-:Y:S02]  /*0280*/  CS2R R14, SRZ ;  /* 0x00000000000e7805 */ /* 0x000fe4000001ff00 */
[----:B------:R-:W-:Y:S01]  /*0290*/  CS2R R26, SRZ ;  /* 0x00000000001a7805 */ /* 0x000fe2000001ff00 */
[----:B-1----:R-:W-:-:S03]  /*02a0*/  @!P2 IMAD.WIDE.U32 R4, R19, 0x8, R4 ;  /* 0x000000081304a825 */ /* 0x002fc600078e0004 */
[----:B------:R-:W5:Y:S01]  /*02b0*/  @!P1 LDG.E.64 R14, desc[UR4][R20.64] ;  /* 0x00000004140e9981 */ /* 0x000f62000c1e1b00 */
[----:B----4-:R-:W-:-:S03]  /*02c0*/  @!P2 IMAD.WIDE.U32 R6, R19, 0x8, R6 ;  /* 0x000000081306a825 */ /* 0x010fc600078e0006 */
[----:B------:R-:W5:Y:S04]  /*02d0*/  @!P1 LDG.E.64 R26, desc[UR4][R28.64] ;  /* 0x000000041c1a9981 */ /* 0x000f68000c1e1b00 */
[----:B------:R-:W4:Y:S04]  /*02e0*/  @!P2 LDG.E.64 R4, desc[UR4][R4.64] ;  /* 0x000000040404a981 */ /* 0x000f28000c1e1b00 */
[----:B------:R-:W4:Y:S01]  /*02f0*/  @!P2 LDG.E.64 R6, desc[UR4][R6.64] ;  /* 0x000000040606a981 */ /* 0x000f22000c1e1b00 */
[----:B------:R-:W-:Y:S01]  /*0300*/  ISETP.GE.AND P0, PT, R17, R16, PT ;  /* 0x000000101100720c */ /* 0x000fe20003f06270 */
[----:B------:R-:W-:Y:S04]  /*0310*/  BSSY.RECONVERGENT B0, `(.L_x_8431) ;  /* 0x0000028000007945 */ /* 0x000fe80003800200 */
[----:B------:R-:W-:Y:S01]  /*0320*/  BSSY.RELIABLE B1, `(.L_x_8432) ;  /* 0x0000020000017945 */ /* 0x000fe20003800100 */
[----:B---3--:R-:W0:-:S15]  /*0330*/  DMUL R8, R12, R8 ;  /* 0x000000080c087228 */ /* 0x008e1e0000000000 */
[----:B------:R-:W-:-:S15]  /*0340*/  NOP ;  /* 0x0000000000007918 */ /* 0x000fde0000000000 */
[----:B------:R-:W-:-:S15]  /*0350*/  NOP ;  /* 0x0000000000007918 */ /* 0x000fde0000000000 */
[----:B------:R-:W-:-:S15]  /*0360*/  NOP ;  /* 0x0000000000007918 */ /* 0x000fde0000000000 */
[----:B------:R-:W-:-:S04]  /*0370*/  NOP ;  /* 0x0000000000007918 */ /* 0x000fc80000000000 */
[----:B--2---:R1:W2:Y:S02]  /*0380*/  DMUL R2, R10, R2 ;  /* 0x000000020a027228 */ /* 0x0042a40000000000 */
[----:B-1----:R-:W-:-:S15]  /*0390*/  CS2R R10, SRZ ;  /* 0x00000000000a7805 */ /* 0x002fde000001ff00 */
[----:B------:R-:W-:-:S15]  /*03a0*/  NOP ;  /* 0x0000000000007918 */ /* 0x000fde0000000000 */
[----:B------:R-:W-:-:S15]  /*03b0*/  NOP ;  /* 0x0000000000007918 */ /* 0x000fde0000000000 */
[----:B------:R-:W-:-:S15]  /*03c0*/  NOP ;  /* 0x0000000000007918 */ /* 0x000fde0000000000 */
[----:B------:R-:W-:-:S02]  /*03d0*/  NOP ;  /* 0x0000000000007918 */ /* 0x000fc40000000000 */
[----:B-----5:R1:W3:-:S15]  /*03e0*/  DMUL R14, R26, R14 ;  /* 0x0000000e1a0e7228 */ /* 0x0202de0000000000 */
[----:B------:R-:W-:-:S15]  /*03f0*/  NOP ;  /* 0x0000000000007918 */ /* 0x000fde0000000000 */
[----:B------:R-:W-:-:S15]  /*0400*/  NOP ;  /* 0x0000000000007918 */ /* 0x000fde0000000000 */
[----:B------:R-:W-:-:S15]  /*0410*/  NOP ;  /* 0x0000000000007918 */ /* 0x000fde0000000000 */
[----:B------:R-:W-:-:S04]  /*0420*/  NOP ;  /* 0x0000000000007918 */ /* 0x000fc80000000000 */
[----:B----4-:R1:W4:Y:S02]  /*0430*/  @!P2 DMUL R10, R4, R6 ;  /* 0x00000006040aa228 */ /* 0x0103240000000000 */
[----:B01234-:R-:W-:Y:S05]  /*0440*/  @P0 BRA `(.L_x_8433) ;  /* 0x0000000000340947 */ /* 0x01ffea0003800000 */
[----:B------:R-:W0:Y:S01]  /*0450*/  LDC.64 R4, c[0x0][0x388] ;  /* 0x0000e200ff047b82 */ /* 0x000e220000000a00 */
[----:B------:R-:W-:Y:S01]  /*0460*/  IMAD R7, R0, 0x200, R17 ;  /* 0x0000020000077824 */ /* 0x000fe200078e0211 */
[----:B------:R-:W-:-:S04]  /*0470*/  IADD3 R17, PT, PT, R17, 0x80, RZ ;  /* 0x0000008011117810 */ /* 0x000fc80007ffe0ff */
        /* <DEDUP_REMOVED lines=10> */
.L_x_8433:
[----:B------:R-:W-:Y:S05]  /*0520*/  BSYNC.RELIABLE B1 ;  /* 0x0000000000017941 */ /* 0x000fea0003800100 */
.L_x_8432:
[----:B------:R-:W-:-:S13]  /*0530*/  ISETP.GE.AND P0, PT, R17, R16, PT ;  /* 0x000000101100720c */ /* 0x000fda0003f06270 */
[----:B0-----:R-:W0:Y:S01]  /*0540*/  @!P0 LDC.64 R2, c[0x0][0x388] ;  /* 0x0000e200ff028b82 */ /* 0x001e220000000a00 */
[----:B------:R-:W-:Y:S01]  /*0550*/  @!P0 IMAD R5, R0, 0x200, R17 ;  /* 0x0000020000058824 */ /* 0x000fe200078e0211 */
[----:B------:R-:W-:-:S03]  /*0560*/  @!P0 IADD3 R17, PT, PT, R17, 0x80, RZ ;  /* 0x0000008011118810 */ /* 0x000fc60007ffe0ff */
[----:B0-----:R-:W-:-:S05]  /*0570*/  @!P0 IMAD.WIDE.U32 R2, R5, 0x8, R2 ;  /* 0x0000000805028825 */ /* 0x001fca00078e0002 */
[----:B------:R1:W-:Y:S02]  /*0580*/  @!P0 STG.E.64 desc[UR4][R2.64], R14 ;  /* 0x0000000e02008986 */ /* 0x0003e4000c101b04 */
.L_x_8434:
[----:B------:R-:W-:Y:S05]  /*0590*/  BSYNC.RECONVERGENT B0 ;  /* 0x0000000000007941 */ /* 0x000fea0003800200 */
.L_x_8431:
[----:B------:R-:W-:Y:S05]  /*05a0*/  WARPSYNC.ALL ;  /* 0x0000000000007948 */ /* 0x000fea0003800000 */
[----:B------:R-:W-:-:S13]  /*05b0*/  ISETP.GE.AND P0, PT, R17, R16, PT ;  /* 0x000000101100720c */ /* 0x000fda0003f06270 */
[----:B------:R-:W-:Y:S05]  /*05c0*/  @P0 EXIT ;  /* 0x000000000000094d */ /* 0x000fea0003800000 */
[----:B-1----:R-:W1:Y:S01]  /*05d0*/  LDC.64 R2, c[0x0][0x388] ;  /* 0x0000e200ff027b82 */ /* 0x002e620000000a00 */
[----:B------:R-:W-:-:S04]  /*05e0*/  IMAD R17, R0, 0x200, R17 ;  /* 0x0000020000117824 */ /* 0x000fc800078e0211 */
[----:B-1----:R-:W-:-:S05]  /*05f0*/  IMAD.WIDE.U32 R2, R17, 0x8, R2 ;  /* 0x0000000811027825 */ /* 0x002fca00078e0002 */
[----:B------:R-:W-:Y:S01]  /*0600*/  STG.E.64 desc[UR4][R2.64], R10 ;  /* 0x0000000a02007986 */ /* 0x000fe2000c101b04 */
[----:B------:R-:W-:Y:S05]  /*0610*/  EXIT ;  /* 0x000000000000794d */ /* 0x000fea0003800000 */
.L_x_8435:
        /* <DEDUP_REMOVED lines=14> */
.L_x_27173:


//--------------------- .text._ZN2at6native29vectorized_elementwise_kernelILi2EZZZNS0_49_GLOBAL__N__b919a28f_16_Normalization_cu_5c38458736batch_norm_elementwise_backward_evalERKNS_6TensorES5_S5_S5_ENKUlvE0_clEvENKUlvE_clEvEUlddE_St5arrayIPcLm3EEEEviT0_T1_ --------------------------
	.section	.text._ZN2at6native29vectorized_elementwise_kernelILi2EZZZNS0_49_GLOBAL__N__b919a28f_16_Normalization_cu_5c38458736batch_norm_elementwise_backward_evalERKNS_6TensorES5_S5_S5_ENKUlvE0_clEvENKUlvE_clEvEUlddE_St5arrayIPcLm3EEEEviT0_T1_,"ax",@progbits
	.align	128
        .global         _ZN2at6native29vectorized_elementwise_kernelILi2EZZZNS0_49_GLOBAL__N__b919a28f_16_Normalization_cu_5c38458736batch_norm_elementwise_backward_evalERKNS_6TensorES5_S5_S5_ENKUlvE0_clEvENKUlvE_clEvEUlddE_St5arrayIPcLm3EEEEviT0_T1_
        .type           _ZN2at6native29vectorized_elementwise_kernelILi2EZZZNS0_49_GLOBAL__N__b919a28f_16_Normalization_cu_5c38458736batch_norm_elementwise_backward_evalERKNS_6TensorES5_S5_S5_ENKUlvE0_clEvENKUlvE_clEvEUlddE_St5arrayIPcLm3EEEEviT0_T1_,@function
        .size           _ZN2at6native29vectorized_elementwise_kernelILi2EZZZNS0_49_GLOBAL__N__b919a28f_16_Normalization_cu_5c38458736batch_norm_elementwise_backward_evalERKNS_6TensorES5_S5_S5_ENKUlvE0_clEvENKUlvE_clEvEUlddE_St5arrayIPcLm3EEEEviT0_T1_,(.L_x_27174 - _ZN2at6native29vectorized_elementwise_kernelILi2EZZZNS0_49_GLOBAL__N__b919a28f_16_Normalization_cu_5c38458736batch_norm_elementwise_backward_evalERKNS_6TensorES5_S5_S5_ENKUlvE0_clEvENKUlvE_clEvEUlddE_St5arrayIPcLm3EEEEviT0_T1_)
        .other          _ZN2at6native29vectorized_elementwise_kernelILi2EZZZNS0_49_GLOBAL__N__b919a28f_16_Normalization_cu_5c38458736batch_norm_elementwise_backward_evalERKNS_6TensorES5_S5_S5_ENKUlvE0_clEvENKUlvE_clEvEUlddE_St5arrayIPcLm3EEEEviT0_T1_,@"STO_CUDA_ENTRY STV_DEFAULT"
_ZN2at6native29vectorized_elementwise_kernelILi2EZZZNS0_49_GLOBAL__N__b919a28f_16_Normalization_cu_5c38458736batch_norm_elementwise_backward_evalERKNS_6TensorES5_S5_S5_ENKUlvE0_clEvENKUlvE_clEvEUlddE_St5arrayIPcLm3EEEEviT0_T1_:
.text._ZN2at6native29vectorized_elementwise_kernelILi2EZZZNS0_49_GLOBAL__N__b919a28f_16_Normalization_cu_5c38458736batch_norm_elementwise_backward_evalERKNS_6TensorES5_S5_S5_ENKUlvE0_clEvENKUlvE_clEvEUlddE_St5arrayIPcLm3EEEEviT0_T1_:
        /* <DEDUP_REMOVED lines=10> */
[----:B------:R-:W-:Y:S02]  /*00a0*/  CS2R R30, SRZ ;  /* 0x00000000001e7805 */ /* 0x000fe4000001ff00 */
[----:B------:R-:W-:-:S05]  /*00b0*/  CS2R R28, SRZ ;  /* 0x00000000001c7805 */ /* 0x000fca000001ff00 */
[----:B------:R-:W2:Y:S08]  /*00c0*/  LDC.64 R8, c[0x0][0x398] ;  /* 0x0000e600ff087b82 */ /* 0x000eb00000000a00 */
[----:B------:R-:W3:Y:S08]  /*00d0*/  LDC.64 R12, c[0x0][0x390] ;  /* 0x0000e400ff0c7b82 */ /* 0x000ef00000000a00 */
[----:B------:R-:W4:Y:S01]  /*00e0*/  LDC.64 R22, c[0x0][0x398] ;  /* 0x0000e600ff167b82 */ /* 0x000f220000000a00 */
[----:B0-----:R-:W-:Y:S01]  /*00f0*/  ISETP.GE.U32.AND P0, PT, R5, R2, PT ;  /* 0x000000020500720c */ /* 0x001fe20003f06070 */
[----:B------:R-:W-:-:S06]  /*0100*/  IMAD.MOV.U32 R3, RZ, RZ, R5 ;  /* 0x000000ffff037224 */ /* 0x000fcc00078e0005 */
[----:B------:R-:W0:Y:S08]  /*0110*/  LDC.64 R32, c[0x0][0x390] ;  /* 0x0000e400ff207b82 */ /* 0x000e300000000a00 */
[----:B------:R-:W5:Y:S01]  /*0120*/  LDC.64 R14, c[0x0][0x398] ;  /* 0x0000e600ff0e7b82 */ /* 0x000f620000000a00 */
[----:B------:R-:W-:-:S05]  /*0130*/  @!P0 IADD3 R11, PT, PT, R0, R3, RZ ;  /* 0x00000003000b8210 */ /* 0x000fca0007ffe0ff */
[C---:B-1----:R-:W-:Y:S02]  /*0140*/  @!P0 IMAD.WIDE.U32 R6, R11.reuse, 0x8, R6 ;  /* 0x000000080b068825 */ /* 0x042fe400078e0006 */
[----:B------:R-:W1:Y:S02]  /*0150*/  LDC.64 R34, c[0x0][0x390] ;  /* 0x0000e400ff227b82 */ /* 0x000e640000000a00 */
[----:B--2---:R-:W-:Y:S01]  /*0160*/  @!P0 IMAD.WIDE.U32 R8, R11, 0x8, R8 ;  /* 0x000000080b088825 */ /* 0x004fe200078e0008 */
[----:B------:R2:W5:Y:S04]  /*0170*/  @!P0 LDG.E.64 R30, desc[UR4][R6.64] ;  /* 0x00000004061e8981 */ /* 0x000568000c1e1b00 */
[----:B------:R3:W5:Y:S01]  /*0180*/  @!P0 LDG.E.64 R28, desc[UR4][R8.64] ;  /* 0x00000004081c8981 */ /* 0x000762000c1e1b00 */
[----:B------:R-:W-:Y:S01]  /*0190*/  @!P0 VIADD R5, R3, 0x80 ;  /* 0x0000008003058836 */ /* 0x000fe20000000000 */
[----:B------:R-:W1:Y:S01]  /*01a0*/  LDC.64 R20, c[0x0][0x398] ;  /* 0x0000e600ff147b82 */ /* 0x000e620000000a00 */
[----:B------:R-:W-:-:S02]  /*01b0*/  CS2R R16, SRZ ;  /* 0x0000000000107805 */ /* 0x000fc4000001ff00 */
[----:B------:R-:W-:Y:S02]  /*01c0*/  CS2R R18, SRZ ;  /* 0x0000000000127805 */ /* 0x000fe4000001ff00 */
[C---:B------:R-:W-:Y:S02]  /*01d0*/  ISETP.GE.U32.AND P2, PT, R5.reuse, R2, PT ;  /* 0x000000020500720c */ /* 0x040fe40003f46070 */
[----:B--2---:R-:W-:Y:S01]  /*01e0*/  CS2R R6, SRZ ;  /* 0x0000000000067805 */ /* 0x004fe2000001ff00 */
[----:B---3--:R-:W2:Y:S10]  /*01f0*/  LDC.64 R8, c[0x0][0x398] ;  /* 0x0000e600ff087b82 */ /* 0x008eb40000000a00 */
[----:B------:R-:W-:Y:S01]  /*0200*/  @!P2 IADD3 R11, PT, PT, R0, R5, RZ ;  /* 0x00000005000ba210 */ /* 0x000fe20007ffe0ff */
[----:B------:R-:W-:-:S04]  /*0210*/  @!P2 VIADD R5, R5, 0x80 ;  /* 0x000000800505a836 */ /* 0x000fc80000000000 */
[----:B------:R-:W-:Y:S01]  /*0220*/  @!P2 IMAD.WIDE.U32 R12, R11, 0x8, R12 ;  /* 0x000000080b0ca825 */ /* 0x000fe200078e000c */
[----:B------:R-:W-:-:S03]  /*0230*/  ISETP.GE.U32.AND P3, PT, R5, R2, PT ;  /* 0x000000020500720c */ /* 0x000fc60003f66070 */
[----:B----4-:R-:W-:Y:S01]  /*0240*/  @!P2 IMAD.WIDE.U32 R22, R11, 0x8, R22 ;  /* 0x000000080b16a825 */ /* 0x010fe200078e0016 */
[----:B------:R3:W4:Y:S01]  /*0250*/  @!P2 LDG.E.64 R16, desc[UR4][R12.64] ;  /* 0x000000040c10a981 */ /* 0x000722000c1e1b00 */
[----:B------:R-:W1:Y:S03]  /*0260*/  LDC.64 R10, c[0x0][0x390] ;  /* 0x0000e400ff0a7b82 */ /* 0x000e660000000a00 */
[----:B------:R-:W4:Y:S05]  /*0270*/  @!P2 LDG.E.64 R18, desc[UR4][R22.64] ;  /* 0x000000041612a981 */ /* 0x000f2a000c1e1b00 */
[----:B------:R-:W-:Y:S01]  /*0280*/  @!P3 IADD3 R27, PT, PT, R0, R5, RZ ;  /* 0x00000005001bb210 */ /* 0x000fe20007ffe0ff */
[----:B------:R-:W-:Y:S01]  /*0290*/  @!P3 VIADD R5, R5, 0x80 ;  /* 0x000000800505b836 */ /* 0x000fe20000000000 */
[----:B---3--:R-:W3:Y:S03]  /*02a0*/  LDC.64 R12, c[0x0][0x390] ;  /* 0x0000e400ff0c7b82 */ /* 0x008ee60000000a00 */
[----:B0-----:R-:W-:Y:S01]  /*02b0*/  @!P3 IMAD.WIDE.U32 R32, R27, 0x8, R32 ;  /* 0x000000081b20b825 */ /* 0x001fe200078e0020 */
[----:B------:R-:W-:-:S04]  /*02c0*/  ISETP.GE.U32.AND P1, PT, R5, R2, PT ;  /* 0x000000020500720c */ /* 0x000fc80003f26070 */
[----:B------:R5:W4:Y:S09]  /*02d0*/  @!P3 LDG.E.64 R6, desc[UR4][R32.64] ;  /* 0x000000042006b981 */ /* 0x000b32000c1e1b00 */
[----:B------:R-:W-:Y:S01]  /*02e0*/  @!P1 IADD3 R25, PT, PT, R0, R5, RZ ;  /* 0x0000000500199210 */ /* 0x000fe20007ffe0ff */
[----:B------:R-:W-:-:S05]  /*02f0*/  @!P1 VIADD R5, R5, 0x80 ;  /* 0x0000008005059836 */ /* 0x000fca0000000000 */
[----:B------:R-:W-:Y:S01]  /*0300*/  ISETP.GE.U32.AND P0, PT, R5, R2, PT ;  /* 0x000000020500720c */ /* 0x000fe20003f06070 */
[----:B--2---:R-:W-:-:S12]  /*0310*/  @!P1 IMAD.WIDE.U32 R36, R25, 0x8, R8 ;  /* 0x0000000819249825 */ /* 0x004fd800078e0008 */
[----:B------:R-:W-:Y:S01]  /*0320*/  @!P0 IADD3 R4, PT, PT, R0, R5, RZ ;  /* 0x0000000500048210 */ /* 0x000fe20007ffe0ff */
[----:B------:R-:W-:-:S05]  /*0330*/  @!P0 VIADD R5, R5, 0x80 ;  /* 0x0000008005058836 */ /* 0x000fca0000000000 */
[----:B------:R-:W-:Y:S01]  /*0340*/  ISETP.GE.U32.AND P2, PT, R5, R2, PT ;  /* 0x000000020500720c */ /* 0x000fe20003f46070 */
[----:B-----5:R-:W-:Y:S02]  /*0350*/  @!P0 IMAD.WIDE.U32 R32, R4, 0x8, R14 ;  /* 0x0000000804208825 */ /* 0x020fe400078e000e */
[----:B------:R-:W0:Y:S01]  /*0360*/  LDC.64 R14, c[0x0][0x398] ;  /* 0x0000e600ff0e7b82 */ /* 0x000e220000000a00 */
[----:B------:R-:W-:Y:S01]  /*0370*/  CS2R R8, SRZ ;  /* 0x0000000000087805 */ /* 0x000fe2000001ff00 */
[----:B-1----:R-:W-:-:S04]  /*0380*/  @!P1 IMAD.WIDE.U32 R34, R25, 0x8, R34 ;  /* 0x0000000819229825 */ /* 0x002fc800078e0022 */
[----:B------:R-:W-:Y:S01]  /*0390*/  @!P3 IMAD.WIDE.U32 R20, R27, 0x8, R20 ;  /* 0x000000081b14b825 */ /* 0x000fe200078e0014 */
[----:B------:R-:W-:Y:S01]  /*03a0*/  CS2R R26, SRZ ;  /* 0x00000000001a7805 */ /* 0x000fe2000001ff00 */
[----:B------:R1:W2:Y:S01]  /*03b0*/  @!P1 LDG.E.64 R8, desc[UR4][R34.64] ;  /* 0x0000000422089981 */ /* 0x0002a2000c1e1b00 */
[----:B------:R-:W-:Y:S02]  /*03c0*/  CS2R R24, SRZ ;  /* 0x0000000000187805 */ /* 0x000fe4000001ff00 */
[----:B------:R-:W-:Y:S02]  /*03d0*/  CS2R R22, SRZ ;  /* 0x0000000000167805 */ /* 0x000fe4000001ff00 */
[----:B------:R3:W5:Y:S04]  /*03e0*/  @!P3 LDG.E.64 R26, desc[UR4][R20.64] ;  /* 0x00000004141ab981 */ /* 0x000768000c1e1b00 */
[----:B------:R3:W2:Y:S01]  /*03f0*/  @!P1 LDG.E.64 R24, desc[UR4][R36.64] ;  /* 0x0000000424189981 */ /* 0x0006a2000c1e1b00 */
[----:B-1----:R-:W-:-:S03]  /*0400*/  @!P2 IADD3 R35, PT, PT, R0, R5, RZ ;  /* 0x000000050023a210 */ /* 0x002fc60007ffe0ff */
[----:B------:R1:W2:Y:S02]  /*0410*/  @!P0 LDG.E.64 R22, desc[UR4][R32.64] ;  /* 0x0000000420168981 */ /* 0x0002a4000c1e1b00 */
[----:B---3--:R-:W-:Y:S01]  /*0420*/  @!P2 IMAD.WIDE.U32 R20, R35, 0x8, R12 ;  /* 0x000000082314a825 */ /* 0x008fe200078e000c */
[----:B------:R-:W-:-:S03]  /*0430*/  CS2R R12, SRZ ;  /* 0x00000000000c7805 */ /* 0x000fc6000001ff00 */
[----:B------:R-:W-:Y:S01]  /*0440*/  @!P0 IMAD.WIDE.U32 R36, R4, 0x8, R10 ;  /* 0x0000000804248825 */ /* 0x000fe200078e000a */
[----:B------:R-:W-:Y:S02]  /*0450*/  CS2R R10, SRZ ;  /* 0x00000000000a7805 */ /* 0x000fe4000001ff00 */
[----:B------:R3:W2:Y:S01]  /*0460*/  @!P2 LDG.E.64 R12, desc[UR4][R20.64] ;  /* 0x00000004140ca981 */ /* 0x0006a2000c1e1b00 */
[----:B-1----:R-:W1:Y:S01]  /*0470*/  LDC.64 R32, c[0x0][0x390] ;  /* 0x0000e400ff207b82 */ /* 0x002e620000000a00 */
[----:B0-----:R-:W-:Y:S02]  /*0480*/  @!P2 IMAD.WIDE.U32 R34, R35, 0x8, R14 ;  /* 0x000000082322a825 */ /* 0x001fe400078e000e */
[----:B------:R-:W2:Y:S02]  /*0490*/  @!P0 LDG.E.64 R10, desc[UR4][R36.64] ;  /* 0x00000004240a8981 */ /* 0x000ea4000c1e1b00 */
[----:B------:R-:W-:Y:S01]  /*04a0*/  @!P2 VIADD R5, R5, 0x80 ;  /* 0x000000800505a836 */ /* 0x000fe20000000000 */
[----:B---3--:R-:W-:-:S04]  /*04b0*/  CS2R R20, SRZ ;  /* 0x0000000000147805 */ /* 0x008fc8000001ff00 */
[----:B------:R-:W-:Y:S02]  /*04c0*/  ISETP.GE.U32.AND P0, PT, R5, R2, PT ;  /* 0x000000020500720c */ /* 0x000fe40003f06070 */
[----:B------:R0:W3:Y:S02]  /*04d0*/  @!P2 LDG.E.64 R20, desc[UR4][R34.64] ;  /* 0x000000042214a981 */ /* 0x0000e4000c1e1b00 */
[----:B0-----:R-:W0:Y:S09]  /*04e0*/  LDC.64 R34, c[0x0][0x398] ;  /* 0x0000e600ff227b82 */ /* 0x001e320000000a00 */
[----:B------:R-:W-:-:S02]  /*04f0*/  @!P0 IADD3 R37, PT, PT, R0, R5, RZ ;  /* 0x0000000500258210 */ /* 0x000fc40007ffe0ff */
[----:B------:R-:W-:-:S03]  /*0500*/  CS2R R14, SRZ ;  /* 0x00000000000e7805 */ /* 0x000fc6000001ff00 */
[----:B-1----:R-:W-:-:S05]  /*0510*/  @!P0 IMAD.WIDE.U32 R32, R37, 0x8, R32 ;  /* 0x0000000825208825 */ /* 0x002fca00078e0020 */
[----:B------:R0:W3:Y:S01]  /*0520*/  @!P0 LDG.E.64 R14, desc[UR4][R32.64] ;  /* 0x00000004200e8981 */ /* 0x0000e2000c1e1b00 */
[----:B------:R-:W-:Y:S02]  /*0530*/  @!P0 VIADD R5, R5, 0x80 ;  /* 0x0000008005058836 */ /* 0x000fe40000000000 */
[----:B0-----:R-:W-:Y:S01]  /*0540*/  @!P0 IMAD.WIDE.U32 R32, R37, 0x8, R34 ;  /* 0x0000000825208825 */ /* 0x001fe200078e0022 */
[----:B------:R-:W-:Y:S01]  /*0550*/  CS2R R36, SRZ ;  /* 0x0000000000247805 */ /* 0x000fe2000001ff00 */
[----:B------:R-:W0:Y:S05]  /*0560*/  LDC.64 R34, c[0x0][0x398] ;  /* 0x0000e600ff227b82 */ /* 0x000e2a0000000a00 */
[----:B------:R-:W3:Y:S01]  /*0570*/  @!P0 LDG.E.64 R36, desc[UR4][R32.64] ;  /* 0x0000000420248981 */ /* 0x000ee2000c1e1b00 */
[----:B------:R-:W-:-:S13]  /*0580*/  ISETP.GE.U32.AND P0, PT, R5, R2, PT ;  /* 0x000000020500720c */ /* 0x000fda0003f06070 */
[----:B------:R-:W-:-:S05]  /*0590*/  @!P0 IADD3 R5, PT, PT, R0, R5, RZ ;  /* 0x0000000500058210 */ /* 0x000fca0007ffe0ff */
[----:B0-----:R-:W-:-:S06]  /*05a0*/  @!P0 IMAD.WIDE.U32 R34, R5, 0x8, R34 ;  /* 0x0000000805228825 */ /* 0x001fcc00078e0022 */
[----:B------:R-:W3:Y:S01]  /*05b0*/  @!P0 LDG.E.64 R34, desc[UR4][R34.64] ;  /* 0x0000000422228981 */ /* 0x000ee2000c1e1b00 */
[----:B------:R0:W1:Y:S02]  /*05c0*/  DMUL R28, R28, R30 ;  /* 0x0000001e1c1c7228 */ /* 0x0000640000000000 */
[----:B0-----:R-:W0:Y:S02]  /*05d0*/  LDC.64 R30, c[0x0][0x390] ;  /* 0x0000e400ff1e7b82 */ /* 0x001e240000000a00 */
[----:B0-----:R-:W-:-:S06]  /*05e0*/  @!P0 IMAD.WIDE.U32 R30, R5, 0x8, R30 ;  /* 0x00000008051e8825 */ /* 0x001fcc00078e001e */
[----:B------:R-:W3:Y:S01]  /*05f0*/  @!P0 LDG.E.64 R30, desc[UR4][R30.64] ;  /* 0x000000041e1e8981 */ /* 0x000ee2000c1e1b00 */
[----:B------:R-:W-:Y:S02]  /*0600*/  ISETP.GE.U32.AND P1, PT, R3, R2, PT ;  /* 0x000000020300720c */ /* 0x000fe40003f26070 */
[----:B------:R-:W-:Y:S01]  /*0610*/  CS2R R4, SRZ ;  /* 0x0000000000047805 */ /* 0x000fe2000001ff00 */
[----:B------:R-:W-:Y:S04]  /*0620*/  BSSY.RECONVERGENT B0, `(.L_x_8437) ;  /* 0x0000055000007945 */ /* 0x000fe80003800200 */
[----:B------:R-:W-:-:S15]  /*0630*/  BSSY.RELIABLE B1, `(.L_x_8438) ;  /* 0x000004d000017945 */ /* 0x000fde0003800100 */
[----:B------:R-:W-:-:S15]  /*0640*/  NOP ;  /* 0x0000000000007918 */ /* 0x000fde0000000000 */
[----:B------:R-:W-:-:S15]  /*0650*/  NOP ;  /* 0x0000000000007918 */ /* 0x000fde0000000000 */
[----:B------:R-:W-:-:S01]  /*0660*/  NOP ;  /* 0x0000000000007918 */ /* 0x000fc20000000000 */
[----:B----4-:R0:W4:-:S15]  /*0670*/  DMUL R16, R18, R16 ;  /* 0x0000001012107228 */ /* 0x01011e0000000000 */
[----:B------:R-:W-:-:S15]  /*0680*/  NOP ;  /* 0x0000000000007918 */ /* 0x000fde0000000000 */
[----:B------:R-:W-:-:S15]  /*0690*/  NOP ;  /* 0x0000000000007918 */ /* 0x000fde0000000000 */
[----:B------:R-:W-:-:S15]  /*06a0*/  NOP ;  /* 0x0000000000007918 */ /* 0x000fde0000000000 */
[----:B------:R-:W-:-:S04]  /*06b0*/  NOP ;  /* 0x0000000000007918 */ /* 0x000fc80000000000 */
[----:B-----5:R0:W0:-:S15]  /*06c0*/  DMUL R6, R26, R6 ;  /* 0x000000061a067228 */ /* 0x02001e0000000000 */
[----:B------:R-:W-:-:S15]  /*06d0*/  NOP ;  /* 0x0000000000007918 */ /* 0x000fde0000000000 */
[----:B------:R-:W-:-:S15]  /*06e0*/  NOP ;  /* 0x0000000000007918 */ /* 0x000fde0000000000 */
[----:B------:R-:W-:-:S15]  /*06f0*/  NOP ;  /* 0x0000000000007918 */ /* 0x000fde0000000000 */
[----:B------:R-:W-:-:S04]  /*0700*/  NOP ;  /* 0x0000000000007918 */ /* 0x000fc80000000000 */
[----:B--2---:R2:W0:-:S15]  /*0710*/  DMUL R8, R24, R8 ;  /* 0x0000000818087228 */ /* 0x00441e0000000000 */
[----:B------:R-:W-:-:S15]  /*0720*/  NOP ;  /* 0x0000000000007918 */ /* 0x000fde0000000000 */
[----:B------:R-:W-:-:S15]  /*0730*/  NOP ;  /* 0x0000000000007918 */ /* 0x000fde0000000000 */
[----:B------:R-:W-:-:S15]  /*0740*/  NOP ;  /* 0x0000000000007918 */ /* 0x000fde0000000000 */
[----:B------:R-:W-:-:S04]  /*0750*/  NOP ;  /* 0x0000000000007918 */ /* 0x000fc80000000000 */
[----:B------:R2:W0:-:S15]  /*0760*/  DMUL R10, R22, R10 ;  /* 0x0000000a160a7228 */ /* 0x00041e0000000000 */
[----:B------:R-:W-:-:S15]  /*0770*/  NOP ;  /* 0x0000000000007918 */ /* 0x000fde0000000000 */
[----:B------:R-:W-:-:S15]  /*0780*/  NOP ;  /* 0x0000000000007918 */ /* 0x000fde0000000000 */
[----:B------:R-:W-:-:S15]  /*0790*/  NOP ;  /* 0x0000000000007918 */ /* 0x000fde0000000000 */
[----:B------:R-:W-:-:S04]  /*07a0*/  NOP ;  /* 0x0000000000007918 */ /* 0x000fc80000000000 */
[----:B---3--:R2:W3:-:S15]  /*07b0*/  DMUL R12, R20, R12 ;  /* 0x0000000c140c7228 */ /* 0x0084de0000000000 */
        /* <DEDUP_REMOVED lines=9> */
[----:B------:R2:W0:Y:S02]  /*0850*/  @!P0 DMUL R4, R30, R34 ;  /* 0x000000221e048228 */ /* 0x0004240000000000 */
[----:B01234-:R-:W-:Y:S05]  /*0860*/  @P1 BRA `(.L_x_8439) ;  /* 0x0000000000301947 */ /* 0x01ffea0003800000 */
[----:B------:R-:W0:Y:S01]  /*0870*/  LDC.64 R18, c[0x0][0x388] ;  /* 0x0000e200ff127b82 */ /* 0x000e220000000a00 */
[----:B------:R-:W-:Y:S01]  /*0880*/  IMAD.IADD R21, R0, 0x1, R3 ;  /* 0x0000000100157824 */ /* 0x000fe200078e0203 */
[----:B------:R-:W-:-:S04]  /*0890*/  IADD3 R3, PT, PT, R3, 0x80, RZ ;  /* 0x0000008003037810 */ /* 0x000fc80007ffe0ff */
[----:B------:R-:W-:Y:S01]  /*08a0*/  ISETP.GE.U32.AND P0, PT, R3, R2, PT ;  /* 0x000000020300720c */ /* 0x000fe20003f06070 */
[----:B0-----:R-:W-:-:S05]  /*08b0*/  IMAD.WIDE.U32 R18, R21, 0x8, R18 ;  /* 0x0000000815127825 */ /* 0x001fca00078e0012 */
[----:B------:R0:W-:Y:S07]  /*08c0*/  STG.E.64 desc[UR4][R18.64], R28 ;  /* 0x0000001c12007986 */ /* 0x0001ee000c101b04 */
[----:B------:R-:W-:Y:S05]  /*08d0*/  @P0 BRA `(.L_x_8440) ;  /* 0x0000000000300947 */ /* 0x000fea0003800000 */
[----:B0-----:R-:W0:Y:S01]  /*08e0*/  LDC.64 R18, c[0x0][0x388] ;  /* 0x0000e200ff127b82 */ /* 0x001e220000000a00 */
[----:B------:R-:W-:Y:S01]  /*08f0*/  IMAD.IADD R21, R0, 0x1, R3 ;  /* 0x0000000100157824 */ /* 0x000fe200078e0203 */
[----:B------:R-:W-:-:S03]  /*0900*/  IADD3 R3, PT, PT, R3, 0x80, RZ ;  /* 0x0000008003037810 */ /* 0x000fc60007ffe0ff */
[----:B0-----:R-:W-:-:S05]  /*0910*/  IMAD.WIDE.U32 R18, R21, 0x8, R18 ;  /* 0x0000000815127825 */ /* 0x001fca00078e0012 */
[----:B------:R0:W-:Y:S02]  /*0920*/  STG.E.64 desc[UR4][R18.64], R16 ;  /* 0x0000001012007986 */ /* 0x0001e4000c101b04 */
.L_x_8439:
[----:B------:R-:W-:-:S13]  /*0930*/  ISETP.GE.U32.AND P0, PT, R3, R2, PT ;  /* 0x000000020300720c */ /* 0x000fda0003f06070 */
[----:B------:R-:W-:Y:S05]  /*0940*/  @P0 BRA `(.L_x_8441) ;  /* 0x0000000000300947 */ /* 0x000fea0003800000 */
[----:B0-----:R-:W0:Y:S01]  /*0950*/  LDC.64 R16, c[0x0][0x388] ;  /* 0x0000e200ff107b82 */ /* 0x001e220000000a00 */
[----:B------:R-:W-:Y:S01]  /*0960*/  IMAD.IADD R19, R0, 0x1, R3 ;  /* 0x0000000100137824 */ /* 0x000fe200078e0203 */
[----:B------:R-:W-:-:S03]  /*0970*/  IADD3 R3, PT, PT, R3, 0x80, RZ ;  /* 0x0000008003037810 */ /* 0x000fc60007ffe0ff */
[----:B0-----:R-:W-:-:S05]  /*0980*/  IMAD.WIDE.U32 R16, R19, 0x8, R16 ;  /* 0x0000000813107825 */ /* 0x001fca00078e0010 */
[----:B------:R1:W-:Y:S02]  /*0990*/  STG.E.64 desc[UR4][R16.64], R6 ;  /* 0x0000000610007986 */ /* 0x0003e4000c101b04 */
.L_x_8440:
[----:B------:R-:W-:-:S13]  /*09a0*/  ISETP.GE.U32.AND P0, PT, R3, R2, PT ;  /* 0x000000020300720c */ /* 0x000fda0003f06070 */
[----:B------:R-:W-:Y:S05]  /*09b0*/  @P0 BRA `(.L_x_8442) ;  /* 0x0000000000300947 */ /* 0x000fea0003800000 */
[----:B-1----:R-:W1:Y:S01]  /*09c0*/  LDC.64 R6, c[0x0][0x388] ;  /* 0x0000e200ff067b82 */ /* 0x002e620000000a00 */
[----:B------:R-:W-:Y:S01]  /*09d0*/  IMAD.IADD R17, R0, 0x1, R3 ;  /* 0x0000000100117824 */ /* 0x000fe200078e0203 */
[----:B------:R-:W-:-:S03]  /*09e0*/  IADD3 R3, PT, PT, R3, 0x80, RZ ;  /* 0x0000008003037810 */ /* 0x000fc60007ffe0ff */
[----:B-1----:R-:W-:-:S05]  /*09f0*/  IMAD.WIDE.U32 R6, R17, 0x8, R6 ;  /* 0x0000000811067825 */ /* 0x002fca00078e0006 */
[----:B------:R1:W-:Y:S02]  /*0a00*/  STG.E.64 desc[UR4][R6.64], R8 ;  /* 0x0000000806007986 */ /* 0x0003e4000c101b04 */
.L_x_8441:
[----:B------:R-:W-:-:S13]  /*0a10*/  ISETP.GE.U32.AND P0, PT, R3, R2, PT ;  /* 0x000000020300720c */ /* 0x000fda0003f06070 */
[----:B------:R-:W-:Y:S05]  /*0a20*/  @P0 BRA `(.L_x_8443) ;  /* 0x0000000000340947 */ /* 0x000fea0003800000 */
[----:B-1----:R-:W1:Y:S01]  /*0a30*/  LDC.64 R6, c[0x0][0x388] ;  /* 0x0000e200ff067b82 */ /* 0x002e620000000a00 */
[----:B------:R-:W-:Y:S01]  /*0a40*/  IMAD.IADD R9, R0, 0x1, R3 ;  /* 0x0000000100097824 */ /* 0x000fe200078e0203 */
[----:B------:R-:W-:-:S03]  /*0a50*/  IADD3 R3, PT, PT, R3, 0x80, RZ ;  /* 0x0000008003037810 */ /* 0x000fc60007ffe0ff */
[----:B-1----:R-:W-:-:S05]  /*0a60*/  IMAD.WIDE.U32 R6, R9, 0x8, R6 ;  /* 0x0000000809067825 */ /* 0x002fca00078e0006 */
[----:B------:R2:W-:Y:S02]  /*0a70*/  STG.E.64 desc[UR4][R6.64], R10 ;  /* 0x0000000a06007986 */ /* 0x0005e4000c101b04 */
.L_x_8442:
[----:B------:R-:W-:-:S13]  /*0a80*/  ISETP.GE.U32.AND P0, PT, R3, R2, PT ;  /* 0x000000020300720c */ /* 0x000fda0003f06070 */
[----:B------:R-:W-:Y:S05]  /*0a90*/  @P0 BREAK.RELIABLE B1 ;  /* 0x0000000000010942 */ /* 0x000fea0003800100 */
[----:B------:R-:W-:Y:S05]  /*0aa0*/  @P0 BRA `(.L_x_8444) ;  /* 0x0000000000300947 */ /* 0x000fea0003800000 */
[----:B-12---:R-:W1:Y:S01]  /*0ab0*/  LDC.64 R6, c[0x0][0x388] ;  /* 0x0000e200ff067b82 */ /* 0x006e620000000a00 */
[----:B------:R-:W-:Y:S01]  /*0ac0*/  IMAD.IADD R9, R0, 0x1, R3 ;  /* 0x0000000100097824 */ /* 0x000fe200078e0203 */
[----:B------:R-:W-:-:S03]  /*0ad0*/  IADD3 R3, PT, PT, R3, 0x80, RZ ;  /* 0x0000008003037810 */ /* 0x000fc60007ffe0ff */
[----:B-1----:R-:W-:-:S05]  /*0ae0*/  IMAD.WIDE.U32 R6, R9, 0x8, R6 ;  /* 0x0000000809067825 */ /* 0x002fca00078e0006 */
[----:B------:R2:W-:Y:S02]  /*0af0*/  STG.E.64 desc[UR4][R6.64], R12 ;  /* 0x0000000c06007986 */ /* 0x0005e4000c101b04 */
.L_x_8443:
[----:B------:R-:W-:Y:S05]  /*0b00*/  BSYNC.RELIABLE B1 ;  /* 0x0000000000017941 */ /* 0x000fea0003800100 */
.L_x_8438:
[----:B------:R-:W-:-:S13]  /*0b10*/  ISETP.GE.U32.AND P0, PT, R3, R2, PT ;  /* 0x000000020300720c */ /* 0x000fda0003f06070 */
[----:B-12---:R-:W1:Y:S01]  /*0b20*/  @!P0 LDC.64 R6, c[0x0][0x388] ;  /* 0x0000e200ff068b82 */ /* 0x006e620000000a00 */
[----:B------:R-:W-:Y:S01]  /*0b30*/  @!P0 IMAD.IADD R9, R0, 0x1, R3 ;  /* 0x0000000100098824 */ /* 0x000fe200078e0203 */
[----:B------:R-:W-:-:S03]  /*0b40*/  @!P0 IADD3 R3, PT, PT, R3, 0x80, RZ ;  /* 0x0000008003038810 */ /* 0x000fc60007ffe0ff */
[----:B-1----:R-:W-:-:S05]  /*0b50*/  @!P0 IMAD.WIDE.U32 R6, R9, 0x8, R6 ;  /* 0x0000000809068825 */ /* 0x002fca00078e0006 */
[----:B------:R3:W-:Y:S02]  /*0b60*/  @!P0 STG.E.64 desc[UR4][R6.64], R14 ;  /* 0x0000000e06008986 */ /* 0x0007e4000c101b04 */
.L_x_8444:
[----:B------:R-:W-:Y:S05]  /*0b70*/  BSYNC.RECONVERGENT B0 ;  /* 0x0000000000007941 */ /* 0x000fea0003800200 */
.L_x_8437:
[----:B------:R-:W-:Y:S05]  /*0b80*/  WARPSYNC.ALL ;  /* 0x0000000000007948 */ /* 0x000fea0003800000 */
[----:B------:R-:W-:-:S13]  /*0b90*/  ISETP.GE.U32.AND P0, PT, R3, R2, PT ;  /* 0x000000020300720c */ /* 0x000fda0003f06070 */
[----:B------:R-:W-:Y:S05]  /*0ba0*/  @P0 EXIT ;  /* 0x000000000000094d */ /* 0x000fea0003800000 */
[----:B-123--:R-:W1:Y:S01]  /*0bb0*/  LDC.64 R6, c[0x0][0x388] ;  /* 0x0000e200ff067b82 */ /* 0x00ee620000000a00 */
[----:B------:R-:W-:-:S04]  /*0bc0*/  IMAD.IADD R3, R0, 0x1, R3 ;  /* 0x0000000100037824 */ /* 0x000fc800078e0203 */
[----:B-1----:R-:W-:-:S05]  /*0bd0*/  IMAD.WIDE.U32 R2, R3, 0x8, R6 ;  /* 0x0000000803027825 */ /* 0x002fca00078e0006 */
[----:B------:R-:W-:Y:S01]  /*0be0*/  STG.E.64 desc[UR4][R2.64], R4 ;  /* 0x0000000402007986 */ /* 0x000fe2000c101b04 */
[----:B------:R-:W-:Y:S05]  /*0bf0*/  EXIT ;  /* 0x000000000000794d */ /* 0x000fea0003800000 */
.L_x_8436:
[----:B------:R-:W0:Y:S01]  /*0c00*/  S2R R37, SR_TID.X ;  /* 0x0000000000257919 */ /* 0x000e220000002100 */
[----:B------:R-:W1:Y:S08]  /*0c10*/  LDC.64 R2, c[0x0][0x390] ;  /* 0x0000e400ff027b82 */ /* 0x000e700000000a00 */
[----:B------:R-:W2:Y:S01]  /*0c20*/  LDC.64 R4, c[0x0][0x398] ;  /* 0x0000e600ff047b82 */ /* 0x000ea20000000a00 */
[----:B-1----:R-:W-:-:S04]  /*0c30*/  IMAD.WIDE.U32 R2, R0, 0x8, R2 ;  /* 0x0000000800027825 */ /* 0x002fc800078e0002 */
[----:B0-----:R-:W-:-:S04]  /*0c40*/  IMAD.WIDE.U32 R2, R37, 0x10, R2 ;  /* 0x0000001025027825 */ /* 0x001fc800078e0002 */
[----:B--2---:R-:W-:Y:S01]  /*0c50*/  IMAD.WIDE.U32 R4, R0, 0x8, R4 ;  /* 0x0000000800047825 */ /* 0x004fe200078e0004 */
[----:B------:R-:W2:Y:S04]  /*0c60*/  LDG.E.128 R12, desc[UR4][R2.64+0x800] ;  /* 0x00080004020c7981 */ /* 0x000ea8000c1e1d00 */
[----:B------:R-:W3:Y:S01]  /*0c70*/  LDG.E.128 R20, desc[UR4][R2.64+0x1000] ;  /* 0x0010000402147981 */ /* 0x000ee2000c1e1d00 */
[----:B------:R-:W-:-:S03]  /*0c80*/  IMAD.WIDE.U32 R36, R37, 0x10, R4 ;  /* 0x0000001025247825 */ /* 0x000fc600078e0004 */
[----:B------:R-:W4:Y:S04]  /*0c90*/  LDG.E.128 R4, desc[UR4][R2.64] ;  /* 0x0000000402047981 */ /* 0x000f28000c1e1d00 */
[----:B------:R-:W4:Y:S04]  /*0ca0*/  LDG.E.128 R8, desc[UR4][R36.64] ;  /* 0x0000000424087981 */ /* 0x000f28000c1e1d00 */
[----:B------:R-:W2:Y:S04]  /*0cb0*/  LDG.E.128 R16, desc[UR4][R36.64+0x800] ;  /* 0x0008000424107981 */ /* 0x000ea8000c1e1d00 */
[----:B------:R-:W3:Y:S04]  /*0cc0*/  LDG.E.128 R24, desc[UR4][R36.64+0x1000] ;  /* 0x0010000424187981 */ /* 0x000ee8000c1e1d00 */
[----:B------:R0:W5:Y:S04]  /*0cd0*/  LDG.E.128 R28, desc[UR4][R2.64+0x1800] ;  /* 0x00180004021c7981 */ /* 0x000168000c1e1d00 */
[----:B------:R-:W5:Y:S01]  /*0ce0*/  LDG.E.128 R32, desc[UR4][R36.64+0x1800] ;  /* 0x0018000424207981 */ /* 0x000f62000c1e1d00 */
[----:B----4-:R1:W-:Y:S02]  /*0cf0*/  DMUL R6, R6, R10 ;  /* 0x0000000a06067228 */ /* 0x0103e40000000000 */
[----:B-1----:R-:W1:-:S15]  /*0d00*/  S2R R11, SR_TID.X ;  /* 0x00000000000b7919 */ /* 0x002e5e0000002100 */
[----:B------:R-:W-:-:S15]  /*0d10*/  NOP ;  /* 0x0000000000007918 */ /* 0x000fde0000000000 */
[----:B------:R-:W-:-:S15]  /*0d20*/  NOP ;  /* 0x0000000000007918 */ /* 0x000fde0000000000 */
[----:B------:R-:W-:-:S15]  /*0d30*/  NOP ;  /* 0x0000000000007918 */ /* 0x000fde0000000000 */
[----:B------:R-:W-:-:S02]  /*0d40*/  NOP ;  /* 0x0000000000007918 */ /* 0x000fc40000000000 */
[----:B------:R4:W2:Y:S02]  /*0d50*/  DMUL R4, R4, R8 ;  /* 0x0000000804047228 */ /* 0x0008a40000000000 */
[----:B----4-:R-:W0:Y:S02]  /*0d60*/  LDC.64 R8, c[0x0][0x388] ;  /* 0x0000e200ff087b82 */ /* 0x010e240000000a00 */
[----:B0-----:R-:W-:-:S04]  /*0d70*/  IMAD.WIDE.U32 R2, R0, 0x8, R8 ;  /* 0x0000000800027825 */ /* 0x001fc800078e0008 */
[----:B-1----:R-:W-:-:S05]  /*0d80*/  IMAD.WIDE.U32 R2, R11, 0x10, R2 ;  /* 0x000000100b027825 */ /* 0x002fca00078e0002 */
[----:B--2---:R-:W-:-:S15]  /*0d90*/  STG.E.128 desc[UR4][R2.64], R4 ;  /* 0x0000000402007986 */ /* 0x004fde000c101d04 */
[----:B------:R-:W-:-:S15]  /*0da0*/  NOP ;  /* 0x0000000000007918 */ /* 0x000fde0000000000 */
[----:B------:R-:W-:-:S15]  /*0db0*/  NOP ;  /* 0x0000000000007918 */ /* 0x000fde0000000000 */
[----:B------:R-:W-:-:S06]  /*0dc0*/  NOP ;  /* 0x0000000000007918 */ /* 0x000fcc0000000000 */
[----:B------:R-:W-:-:S15]  /*0dd0*/  DMUL R12, R12, R16 ;  /* 0x000000100c0c7228 */ /* 0x000fde0000000000 */
[----:B------:R-:W-:-:S15]  /*0de0*/  NOP ;  /* 0x0000000000007918 */ /* 0x000fde0000000000 */
[----:B------:R-:W-:-:S15]  /*0df0*/  NOP ;  /* 0x0000000000007918 */ /* 0x000fde0000000000 */
[----:B------:R-:W-:-:S15]  /*0e00*/  NOP ;  /* 0x0000000000007918 */ /* 0x000fde0000000000 */
[----:B------:R-:W-:-:S04]  /*0e10*/  NOP ;  /* 0x0000000000007918 */ /* 0x000fc80000000000 */
[----:B------:R-:W0:Y:S02]  /*0e20*/  DMUL R14, R14, R18 ;  /* 0x000000120e0e7228 */ /* 0x000e240000000000 */
[----:B0-----:R-:W-:-:S15]  /*0e30*/  STG.E.128 desc[UR4][R2.64+0x800], R12 ;  /* 0x0008000c02007986 */ /* 0x001fde000c101d04 */
[----:B------:R-:W-:-:S15]  /*0e40*/  NOP ;  /* 0x0000000000007918 */ /* 0x000fde0000000000 */
[----:B------:R-:W-:-:S15]  /*0e50*/  NOP ;  /* 0x0000000000007918 */ /* 0x000fde0000000000 */
[----:B------:R-:W-:-:S15]  /*0e60*/  NOP ;  /* 0x0000000000007918 */ /* 0x000fde0000000000 */
[----:B------:R-:W-:-:S02]  /*0e70*/  NOP ;  /* 0x0000000000007918 */ /* 0x000fc40000000000 */
[----:B---3--:R-:W-:-:S15]  /*0e80*/  DMUL R20, R20, R24 ;  /* 0x0000001814147228 */ /* 0x008fde0000000000 */
        /* <DEDUP_REMOVED lines=10> */
[----:B-----5:R-:W-:-:S15]  /*0f30*/  DMUL R28, R28, R32 ;  /* 0x000000201c1c7228 */ /* 0x020fde0000000000 */
[----:B------:R-:W-:-:S15]  /*0f40*/  NOP ;  /* 0x0000000000007918 */ /* 0x000fde0000000000 */
[----:B------:R-:W-:-:S15]  /*0f50*/  NOP ;  /* 0x0000000000007918 */ /* 0x000fde0000000000 */
[----:B------:R-:W-:-:S15]  /*0f60*/  NOP ;  /* 0x0000000000007918 */ /* 0x000fde0000000000 */
[----:B------:R-:W-:-:S04]  /*0f70*/  NOP ;  /* 0x0000000000007918 */ /* 0x000fc80000000000 */
[----:B------:R-:W0:Y:S02]  /*0f80*/  DMUL R30, R30, R34 ;  /* 0x000000221e1e7228 */ /* 0x000e240000000000 */
[----:B0-----:R-:W-:Y:S01]  /*0f90*/  STG.E.128 desc[UR4][R2.64+0x1800], R28 ;  /* 0x0018001c02007986 */ /* 0x001fe2000c101d04 */
[----:B------:R-:W-:Y:S05]  /*0fa0*/  EXIT ;  /* 0x000000000000794d */ /* 0x000fea0003800000 */
.L_x_8445:
        /* <DEDUP_REMOVED lines=13> */
.L_x_27174:


//--------------------- .text._ZN2at6native29vectorized_elementwise_kernelILi4EZZZNS0_49_GLOBAL__N__b919a28f_16_Normalization_cu_5c38458736batch_norm_elementwise_backward_evalERKNS_6TensorES5_S5_S5_ENKUlvE0_clEvENKUlvE_clEvEUlddE_St5arrayIPcLm3EEEEviT0_T1_ --------------------------
	.section	.text._ZN2at6native29vectorized_elementwise_kernelILi4EZZZNS0_49_GLOBAL__N__b919a28f_16_Normalization_cu_5c38458736batch_norm_elementwise_backward_evalERKNS_6TensorES5_S5_S5_ENKUlvE0_clEvENKUlvE_clEvEUlddE_St5arrayIPcLm3EEEEviT0_T1_,"ax",@progbits
	.align	128
        .global         _ZN2at6native29vectorized_elementwise_kernelILi4EZZZNS0_49_GLOBAL__N__b919a28f_16_Normalization_cu_5c38458736batch_norm_elementwise_backward_evalERKNS_6TensorES5_S5_S5_ENKUlvE0_clEvENKUlvE_clEvEUlddE_St5arrayIPcLm3EEEEviT0_T1_
        .type           _ZN2at6native29vectorized_elementwise_kernelILi4EZZZNS0_49_GLOBAL__N__b919a28f_16_Normalization_cu_5c38458736batch_norm_elementwise_backward_evalERKNS_6TensorES5_S5_S5_ENKUlvE0_clEvENKUlvE_clEvEUlddE_St5arrayIPcLm3EEEEviT0_T1_,@function
        .size           _ZN2at6native29vectorized_elementwise_kernelILi4EZZZNS0_49_GLOBAL__N__b919a28f_16_Normalization_cu_5c38458736batch_norm_elementwise_backward_evalERKNS_6TensorES5_S5_S5_ENKUlvE0_clEvENKUlvE_clEvEUlddE_St5arrayIPcLm3EEEEviT0_T1_,(.L_x_27175 - _ZN2at6native29vectorized_elementwise_kernelILi4EZZZNS0_49_GLOBAL__N__b919a28f_16_Normalization_cu_5c38458736batch_norm_elementwise_backward_evalERKNS_6TensorES5_S5_S5_ENKUlvE0_clEvENKUlvE_clEvEUlddE_St5arrayIPcLm3EEEEviT0_T1_)
        .other          _ZN2at6native29vectorized_elementwise_kernelILi4EZZZNS0_49_GLOBAL__N__b919a28f_16_Normalization_cu_5c38458736batch_norm_elementwise_backward_evalERKNS_6TensorES5_S5_S5_ENKUlvE0_clEvENKUlvE_clEvEUlddE_St5arrayIPcLm3EEEEviT0_T1_,@"STO_CUDA_ENTRY STV_DEFAULT"
_ZN2at6native29vectorized_elementwise_kernelILi4EZZZNS0_49_GLOBAL__N__b919a28f_16_Normalization_cu_5c38458736batch_norm_elementwise_backward_evalERKNS_6TensorES5_S5_S5_ENKUlvE0_clEvENKUlvE_clEvEUlddE_St5arrayIPcLm3EEEEviT0_T1_:
.text._ZN2at6native29vectorized_elementwise_kernelILi4EZZZNS0_49_GLOBAL__N__b919a28f_16_Normalization_cu_5c38458736batch_norm_elementwise_backward_evalERKNS_6TensorES5_S5_S5_ENKUlvE0_clEvENKUlvE_clEvEUlddE_St5arrayIPcLm3EEEEviT0_T1_:
        /* <DEDUP_REMOVED lines=147> */
.L_x_8449:
[----:B------:R-:W-:-:S13]  /*0930*/  ISETP.GE.U32.AND P0, PT, R3, R2, PT ;  /* 0x000000020300720c */ /* 0x000fda0003f06070 */
[----:B------:R-:W-:Y:S05]  /*0940*/  @P0 BRA `(.L_x_8451) ;  /* 0x0000000000300947 */ /* 0x000fea0003800000 */
[----:B0-----:R-:W0:Y:S01]  /*0950*/  LDC.64 R16, c[0x0][0x388] ;  /* 0x0000e200ff107b82 */ /* 0x001e220000000a00 */
[----:B------:R-:W-:Y:S01]  /*0960*/  IMAD.IADD R19, R0, 0x1, R3 ;  /* 0x0000000100137824 */ /* 0x000fe200078e0203 */
[----:B------:R-:W-:-:S03]  /*0970*/  IADD3 R3, PT, PT, R3, 0x80, RZ ;  /* 0x0000008003037810 */ /* 0x000fc60007ffe0ff */
[----:B0-----:R-:W-:-:S05]  /*0980*/  IMAD.WIDE.U32 R16, R19, 0x8, R16 ;  /* 0x0000000813107825 */ /* 0x001fca00078e0010 */
[----:B------:R1:W-:Y:S02]  /*0990*/  STG.E.64 desc[UR4][R16.64], R6 ;  /* 0x0000000610007986 */ /* 0x0003e4000c101b04 */
.L_x_8450:
[----:B------:R-:W-:-:S13]  /*09a0*/  ISETP.GE.U32.AND P0, PT, R3, R2, PT ;  /* 0x000000020300720c */ /* 0x000fda0003f06070 */
[----:B------:R-:W-:Y:S05]  /*09b0*/  @P0 BRA `(.L_x_8452) ;  /* 0x0000000000300947 */ /* 0x000fea0003800000 */
[----:B-1----:R-:W1:Y:S01]  /*09c0*/  LDC.64 R6, c[0x0][0x388] ;  /* 0x0000e200ff067b82 */ /* 0x002e620000000a00 */
[----:B------:R-:W-:Y:S01]  /*09d0*/  IMAD.IADD R17, R0, 0x1, R3 ;  /* 0x0000000100117824 */ /* 0x000fe200078e0203 */
[----:B------:R-:W-:-:S03]  /*09e0*/  IADD3 R3, PT, PT, R3, 0x80, RZ ;  /* 0x0000008003037810 */ /* 0x000fc60007ffe0ff */
[----:B-1----:R-:W-:-:S05]  /*09f0*/  IMAD.WIDE.U32 R6, R17, 0x8, R6 ;  /* 0x0000000811067825 */ /* 0x002fca00078e0006 */
[----:B------:R1:W-:Y:S02]  /*0a00*/  STG.E.64 desc[UR4][R6.64], R8 ;  /* 0x0000000806007986 */ /* 0x0003e4000c101b04 */
.L_x_8451:
[----:B------:R-:W-:-:S13]  /*0a10*/  ISETP.GE.U32.AND P0, PT, R3, R2, PT ;  /* 0x000000020300720c */ /* 0x000fda0003f06070 */
[----:B------:R-:W-:Y:S05]  /*0a20*/  @P0 BRA `(.L_x_8453) ;  /* 0x0000000000340947 */ /* 0x000fea0003800000 */
[----:B-1----:R-:W1:Y:S01]  /*0a30*/  LDC.64 R6, c[0x0][0x388] ;  /* 0x0000e200ff067b82 */ /* 0x002e620000000a00 */
[----:B------:R-:W-:Y:S01]  /*0a40*/  IMAD.IADD R9, R0, 0x1, R3 ;  /* 0x0000000100097824 */ /* 0x000fe200078e0203 */
[----:B------:R-:W-:-:S03]  /*0a50*/  IADD3 R3, PT, PT, R3, 0x80, RZ ;  /* 0x0000008003037810 */ /* 0x000fc60007ffe0ff */
[----:B-1----:R-:W-:-:S05]  /*0a60*/  IMAD.WIDE.U32 R6, R9, 0x8, R6 ;  /* 0x0000000809067825 */ /* 0x002fca00078e0006 */
[----:B------:R2:W-:Y:S02]  /*0a70*/  STG.E.64 desc[UR4][R6.64], R10 ;  /* 0x0000000a06007986 */ /* 0x0005e4000c101b04 */
.L_x_8452:
        /* <DEDUP_REMOVED lines=8> */
.L_x_8453:
[----:B------:R-:W-:Y:S05]  /*0b00*/  BSYNC.RELIABLE B1 ;  /* 0x0000000000017941 */ /* 0x000fea0003800100 */
.L_x_8448:
[----:B------:R-:W-:-:S13]  /*0b10*/  ISETP.GE.U32.AND P0, PT, R3, R2, PT ;  /* 0x000000020300720c */ /* 0x000fda0003f06070 */
[----:B-12---:R-:W1:Y:S01]  /*0b20*/  @!P0 LDC.64 R6, c[0x0][0x388] ;  /* 0x0000e200ff068b82 */ /* 0x006e620000000a00 */
[----:B------:R-:W-:Y:S01]  /*0b30*/  @!P0 IMAD.IADD R9, R0, 0x1, R3 ;  /* 0x0000000100098824 */ /* 0x000fe200078e0203 */
[----:B------:R-:W-:-:S03]  /*0b40*/  @!P0 IADD3 R3, PT, PT, R3, 0x80, RZ ;  /* 0x0000008003038810 */ /* 0x000fc60007ffe0ff */
[----:B-1----:R-:W-:-:S05]  /*0b50*/  @!P0 IMAD.WIDE.U32 R6, R9, 0x8, R6 ;  /* 0x0000000809068825 */ /* 0x002fca00078e0006 */
[----:B------:R3:W-:Y:S02]  /*0b60*/  @!P0 STG.E.64 desc[UR4][R6.64], R14 ;  /* 0x0000000e06008986 */ /* 0x0007e4000c101b04 */
.L_x_8454:
[----:B------:R-:W-:Y:S05]  /*0b70*/  BSYNC.RECONVERGENT B0 ;  /* 0x0000000000007941 */ /* 0x000fea0003800200 */
.L_x_8447:
        /* <DEDUP_REMOVED lines=8> */
.L_x_8446:
[----:B------:R-:W0:Y:S01]  /*0c00*/  S2R R37, SR_TID.X ;  /* 0x0000000000257919 */ /* 0x000e220000002100 */
[----:B------:R-:W1:Y:S08]  /*0c10*/  LDC.64 R2, c[0x0][0x390] ;  /* 0x0000e400ff027b82 */ /* 0x000e700000000a00 */
[----:B------:R-:W2:Y:S01]  /*0c20*/  LDC.64 R4, c[0x0][0x398] ;  /* 0x0000e600ff047b82 */ /* 0x000ea20000000a00 */
[----:B-1----:R-:W-:-:S04]  /*0c30*/  IMAD.WIDE.U32 R2, R0, 0x8, R2 ;  /* 0x0000000800027825 */ /* 0x002fc800078e0002 */
[----:B0-----:R-:W-:-:S04]  /*0c40*/  IMAD.WIDE.U32 R2, R37, 0x20, R2 ;  /* 0x0000002025027825 */ /* 0x001fc800078e0002 */
[----:B--2---:R-:W-:Y:S01]  /*0c50*/  IMAD.WIDE.U32 R4, R0, 0x8, R4 ;  /* 0x0000000800047825 */ /* 0x004fe200078e0004 */
[----:B------:R0:W2:Y:S03]  /*0c60*/  LDG.E.ENL2.256 R24, R20, desc[UR4][R2.64+0x1000] ;  /* 0xfe0080040214797e */ /* 0x0000a60008121918 */
[----:B------:R-:W-:Y:S02]  /*0c70*/  IMAD.WIDE.U32 R36, R37, 0x20, R4 ;  /* 0x0000002025247825 */ /* 0x000fe400078e0004 */
[----:B------:R-:W3:Y:S04]  /*0c80*/  LDG.E.ENL2.256 R8, R4, desc[UR4][R2.64] ;  /* 0xfe0000040204797e */ /* 0x000ee80008121908 */
[----:B------:R-:W3:Y:S04]  /*0c90*/  LDG.E.ENL2.256 R16, R12, desc[UR4][R36.64] ;  /* 0xfe000004240c797e */ /* 0x000ee80008121910 */
[----:B------:R-:W2:Y:S01]  /*0ca0*/  LDG.E.ENL2.256 R32, R28, desc[UR4][R36.64+0x1000] ;  /* 0xfe008004241c797e */ /* 0x000ea20008121920 */
[----:B---3--:R1:W-:Y:S02]  /*0cb0*/  DMUL R6, R6, R14 ;  /* 0x0000000e06067228 */ /* 0x0083e40000000000 */
[----:B-1----:R-:W1:-:S15]  /*0cc0*/  S2R R15, SR_TID.X ;  /* 0x00000000000f7919 */ /* 0x002e5e0000002100 */
[----:B------:R-:W-:-:S15]  /*0cd0*/  NOP ;  /* 0x0000000000007918 */ /* 0x000fde0000000000 */
[----:B------:R-:W-:-:S15]  /*0ce0*/  NOP ;  /* 0x0000000000007918 */ /* 0x000fde0000000000 */
[----:B------:R-:W-:-:S15]  /*0cf0*/  NOP ;  /* 0x0000000000007918 */ /* 0x000fde0000000000 */
[----:B------:R-:W-:-:S02]  /*0d00*/  NOP ;  /* 0x0000000000007918 */ /* 0x000fc40000000000 */
[----:B------:R3:W-:Y:S02]  /*0d10*/  DMUL R4, R4, R12 ;  /* 0x0000000c04047228 */ /* 0x0007e40000000000 */
[----:B---3--:R-:W0:Y:S02]  /*0d20*/  LDC.64 R12, c[0x0][0x388] ;  /* 0x0000e200ff0c7b82 */ /* 0x008e240000000a00 */
[----:B0-----:R-:W-:-:S04]  /*0d30*/  IMAD.WIDE.U32 R2, R0, 0x8, R12 ;  /* 0x0000000800027825 */ /* 0x001fc800078e000c */
[----:B-1----:R-:W-:-:S15]  /*0d40*/  IMAD.WIDE.U32 R2, R15, 0x20, R2 ;  /* 0x000000200f027825 */ /* 0x002fde00078e0002 */
        /* <DEDUP_REMOVED lines=8> */
[----:B------:R-:W0:Y:S02]  /*0dd0*/  DMUL R10, R10, R18 ;  /* 0x000000120a0a7228 */ /* 0x000e240000000000 */
[----:B0-----:R-:W-:-:S15]  /*0de0*/  STG.E.ENL2.256 desc[UR4][R2.64], R4, R8 ;  /* 0xf80000040208797f */ /* 0x001fde000f121804 */
[----:B------:R-:W-:-:S15]  /*0df0*/  NOP ;  /* 0x0000000000007918 */ /* 0x000fde0000000000 */
[----:B------:R-:W-:-:S15]  /*0e00*/  NOP ;  /* 0x0000000000007918 */ /* 0x000fde0000000000 */
[----:B------:R-:W-:-:S15]  /*0e10*/  NOP ;  /* 0x0000000000007918 */ /* 0x000fde0000000000 */
[----:B------:R-:W-:-:S02]  /*0e20*/  NOP ;  /* 0x0000000000007918 */ /* 0x000fc40000000000 */
[----:B--2---:R-:W-:-:S15]  /*0e30*/  DMUL R20, R20, R28 ;  /* 0x0000001c14147228 */ /* 0x004fde0000000000 */
        /* <DEDUP_REMOVED lines=14> */
[----:B------:R-:W0:Y:S02]  /*0f20*/  DMUL R26, R26, R34 ;  /* 0x000000221a1a7228 */ /* 0x000e240000000000 */
[----:B0-----:R-:W-:Y:S01]  /*0f30*/  STG.E.ENL2.256 desc[UR4][R2.64+0x1000], R20, R24 ;  /* 0xf80080140218797f */ /* 0x001fe2000f121804 */
[----:B------:R-:W-:Y:S05]  /*0f40*/  EXIT ;  /* 0x000000000000794d */ /* 0x000fea0003800000 */
.L_x_8455:
        /* <DEDUP_REMOVED lines=11> */
.L_x_27175:


//--------------------- .text._ZN2at6native29vectorized_elementwise_kernelILi8EZZZNS0_49_GLOBAL__N__b919a28f_16_Normalization_cu_5c38458736batch_norm_elementwise_backward_evalERKNS_6TensorES5_S5_S5_ENKUlvE0_clEvENKUlvE_clEvEUlddE_St5arrayIPcLm3EEEEviT0_T1_ --------------------------
	.section	.text._ZN2at6native29vectorized_elementwise_kernelILi8EZZZNS0_49_GLOBAL__N__b919a28f_16_Normalization_cu_5c38458736batch_norm_elementwise_backward_evalERKNS_6TensorES5_S5_S5_ENKUlvE0_clEvENKUlvE_clEvEUlddE_St5arrayIPcLm3EEEEviT0_T1_,"ax",@progbits
	.align	128
        .global         _ZN2at6native29vectorized_elementwise_kernelILi8EZZZNS0_49_GLOBAL__N__b919a28f_16_Normalization_cu_5c38458736batch_norm_elementwise_backward_evalERKNS_6TensorES5_S5_S5_ENKUlvE0_clEvENKUlvE_clEvEUlddE_St5arrayIPcLm3EEEEviT0_T1_
        .type           _ZN2at6native29vectorized_elementwise_kernelILi8EZZZNS0_49_GLOBAL__N__b919a28f_16_Normalization_cu_5c38458736batch_norm_elementwise_backward_evalERKNS_6TensorES5_S5_S5_ENKUlvE0_clEvENKUlvE_clEvEUlddE_St5arrayIPcLm3EEEEviT0_T1_,@function
        .size           _ZN2at6native29vectorized_elementwise_kernelILi8EZZZNS0_49_GLOBAL__N__b919a28f_16_Normalization_cu_5c38458736batch_norm_elementwise_backward_evalERKNS_6TensorES5_S5_S5_ENKUlvE0_clEvENKUlvE_clEvEUlddE_St5arrayIPcLm3EEEEviT0_T1_,(.L_x_27176 - _ZN2at6native29vectorized_elementwise_kernelILi8EZZZNS0_49_GLOBAL__N__b919a28f_16_Normalization_cu_5c38458736batch_norm_elementwise_backward_evalERKNS_6TensorES5_S5_S5_ENKUlvE0_clEvENKUlvE_clEvEUlddE_St5arrayIPcLm3EEEEviT0_T1_)
        .other          _ZN2at6native29vectorized_elementwise_kernelILi8EZZZNS0_49_GLOBAL__N__b919a28f_16_Normalization_cu_5c38458736batch_norm_elementwise_backward_evalERKNS_6TensorES5_S5_S5_ENKUlvE0_clEvENKUlvE_clEvEUlddE_St5arrayIPcLm3EEEEviT0_T1_,@"STO_CUDA_ENTRY STV_DEFAULT"
_ZN2at6native29vectorized_elementwise_kernelILi8EZZZNS0_49_GLOBAL__N__b919a28f_16_Normalization_cu_5c38458736batch_norm_elementwise_backward_evalERKNS_6TensorES5_S5_S5_ENKUlvE0_clEvENKUlvE_clEvEUlddE_St5arrayIPcLm3EEEEviT0_T1_:
.text._ZN2at6native29vectorized_elementwise_kernelILi8EZZZNS0_49_GLOBAL__N__b919a28f_16_Normalization_cu_5c38458736batch_norm_elementwise_backward_evalERKNS_6TensorES5_S5_S5_ENKUlvE0_clEvENKUlvE_clEvEUlddE_St5arrayIPcLm3EEEEviT0_T1_:
[----:B------:R-:W-:Y:S01]  /*0000*/  LDC R1, c[0x0][0x37c] ;  /* 0x0000df00ff017b82 */ /* 0x000fe20000000800 */
[----:B------:R-:W-:Y:S05]  /*0010*/  EXIT ;  /* 0x000000000000794d */ /* 0x000fea0003800000 */
.L_x_8456:
        /* <DEDUP_REMOVED lines=14> */
.L_x_27176:


//--------------------- .text._ZN2at6native18elementwise_kernelILi128ELi4EZNS0_15gpu_kernel_implIZZZNS0_49_GLOBAL__N__b919a28f_16_Normalization_cu_5c38458736batch_norm_elementwise_backward_evalERKNS_6TensorES6_S6_S6_ENKUlvE_clEvENKUlvE2_clEvEUlN3c108BFloat16EffE_EEvRNS_18TensorIteratorBaseERKT_EUliE_EEviT1_ --------------------------
	.section	.text._ZN2at6native18elementwise_kernelILi128ELi4EZNS0_15gpu_kernel_implIZZZNS0_49_GLOBAL__N__b919a28f_16_Normalization_cu_5c38458736batch_norm_elementwise_backward_evalERKNS_6TensorES6_S6_S6_ENKUlvE_clEvENKUlvE2_clEvEUlN3c108BFloat16EffE_EEvRNS_18TensorIteratorBaseERKT_EUliE_EEviT1_,"ax",@progbits
	.align	128
        .global         _ZN2at6native18elementwise_kernelILi128ELi4EZNS0_15gpu_kernel_implIZZZNS0_49_GLOBAL__N__b919a28f_16_Normalization_cu_5c38458736batch_norm_elementwise_backward_evalERKNS_6TensorES6_S6_S6_ENKUlvE_clEvENKUlvE2_clEvEUlN3c108BFloat16EffE_EEvRNS_18TensorIteratorBaseERKT_EUliE_EEviT1_
        .type           _ZN2at6native18elementwise_kernelILi128ELi4EZNS0_15gpu_kernel_implIZZZNS0_49_GLOBAL__N__b919a28f_16_Normalization_cu_5c38458736batch_norm_elementwise_backward_evalERKNS_6TensorES6_S6_S6_ENKUlvE_clEvENKUlvE2_clEvEUlN3c108BFloat16EffE_EEvRNS_18TensorIteratorBaseERKT_EUliE_EEviT1_,@function
        .size           _ZN2at6native18elementwise_kernelILi128ELi4EZNS0_15gpu_kernel_implIZZZNS0_49_GLOBAL__N__b919a28f_16_Normalization_cu_5c38458736batch_norm_elementwise_backward_evalERKNS_6TensorES6_S6_S6_ENKUlvE_clEvENKUlvE2_clEvEUlN3c108BFloat16EffE_EEvRNS_18TensorIteratorBaseERKT_EUliE_EEviT1_,(.L_x_27177 - _ZN2at6native18elementwise_kernelILi128ELi4EZNS0_15gpu_kernel_implIZZZNS0_49_GLOBAL__N__b919a28f_16_Normalization_cu_5c38458736batch_norm_elementwise_backward_evalERKNS_6TensorES6_S6_S6_ENKUlvE_clEvENKUlvE2_clEvEUlN3c108BFloat16EffE_EEvRNS_18TensorIteratorBaseERKT_EUliE_EEviT1_)
        .other          _ZN2at6native18elementwise_kernelILi128ELi4EZNS0_15gpu_kernel_implIZZZNS0_49_GLOBAL__N__b919a28f_16_Normalization_cu_5c38458736batch_norm_elementwise_backward_evalERKNS_6TensorES6_S6_S6_ENKUlvE_clEvENKUlvE2_clEvEUlN3c108BFloat16EffE_EEvRNS_18TensorIteratorBaseERKT_EUliE_EEviT1_,@"STO_CUDA_ENTRY STV_DEFAULT"
_ZN2at6native18elementwise_kernelILi128ELi4EZNS0_15gpu_kernel_implIZZZNS0_49_GLOBAL__N__b919a28f_16_Normalization_cu_5c38458736batch_norm_elementwise_backward_evalERKNS_6TensorES6_S6_S6_ENKUlvE_clEvENKUlvE2_clEvEUlN3c108BFloat16EffE_EEvRNS_18TensorIteratorBaseERKT_EUliE_EEviT1_:
.text._ZN2at6native18elementwise_kernelILi128ELi4EZNS0_15gpu_kernel_implIZZZNS0_49_GLOBAL__N__b919a28f_16_Normalization_cu_5c38458736batch_norm_elementwise_backward_evalERKNS_6TensorES6_S6_S6_ENKUlvE_clEvENKUlvE2_clEvEUlN3c108BFloat16EffE_EEvRNS_18TensorIteratorBaseERKT_EUliE_EEviT1_:
        /* <DEDUP_REMOVED lines=12> */
[----:B------:R-:W-:Y:S01]  /*00c0*/  UISETP.LT.U32.AND UP0, UPT, UR42, 0x18, UPT ;  /* 0x000000182a00788c */ /* 0x000fe2000bf01070 */
[----:B------:R-:W2:Y:S03]  /*00d0*/  LDCU.U8 UR44, c[0x0][0x669] ;  /* 0x0000cd20ff2c77ac */ /* 0x000ea60008000000 */
[----:B-1----:R-:W-:Y:S01]  /*00e0*/  LOP3.LUT R17, R17, UR4, RZ, 0xfc, !PT ;  /* 0x0000000411117c12 */ /* 0x002fe2000f8efcff */
[----:B------:R-:W-:-:S03]  /*00f0*/  USEL UR38, UR42, 0x18, UP0 ;  /* 0x000000182a267887 */ /* 0x000fc60008000000 */
[----:B----4-:R-:W-:Y:S01]  /*0100*/  ISETP.GE.AND P0, PT, R17, UR5, PT ;  /* 0x0000000511007c0c */ /* 0x010fe2000bf06270 */
[----:B------:R-:W-:-:S12]  /*0110*/  UIADD3 UR38, UPT, UPT, UR38, 0x1, URZ ;  /* 0x0000000126267890 */ /* 0x000fd8000fffe0ff */
[----:B0-23--:R-:W-:Y:S05]  /*0120*/  @P0 BRA `(.L_x_8458) ;  /* 0x0000005400400947 */ /* 0x00dfea0003800000 */
[----:B------:R-:W-:Y:S01]  /*0130*/  UISETP.NE.AND UP0, UPT, UR41, URZ, UPT ;  /* 0x000000ff2900728c */ /* 0x000fe2000bf05270 */
[----:B------:R-:W-:Y:S02]  /*0140*/  IMAD.MOV.U32 R19, RZ, RZ, RZ ;  /* 0x000000ffff137224 */ /* 0x000fe400078e00ff */
[----:B------:R-:W-:Y:S02]  /*0150*/  IMAD.MOV.U32 R22, RZ, RZ, RZ ;  /* 0x000000ffff167224 */ /* 0x000fe400078e00ff */
[----:B------:R-:W-:Y:S02]  /*0160*/  IMAD.MOV.U32 R0, RZ, RZ, RZ ;  /* 0x000000ffff007224 */ /* 0x000fe400078e00ff */
[----:B------:R-:W-:Y:S02]  /*0170*/  IMAD.MOV.U32 R16, RZ, RZ, RZ ;  /* 0x000000ffff107224 */ /* 0x000fe400078e00ff */
[----:B------:R-:W-:Y:S05]  /*0180*/  BRA.U !UP0, `(.L_x_8459) ;  /* 0x0000001508d47547 */ /* 0x000fea000b800000 */
[----:B------:R-:W0:Y:S01]  /*0190*/  LDCU.64 UR4, c[0x0][0x390] ;  /* 0x00007200ff0477ac */ /* 0x000e220008000a00 */
[----:B------:R-:W-:Y:S01]  /*01a0*/  HFMA2 R16, -RZ, RZ, 0, 0 ;  /* 0x00000000ff107431 */ /* 0x000fe200000001ff */
[----:B------:R-:W1:Y:S01]  /*01b0*/  LDCU UR6, c[0x0][0x38c] ;  /* 0x00007180ff0677ac */ /* 0x000e620008000800 */
[----:B------:R-:W2:Y:S01]  /*01c0*/  LDCU.64 UR8, c[0x0][0x4b8] ;  /* 0x00009700ff0877ac */ /* 0x000ea20008000a00 */
[----:B------:R-:W3:Y:S01]  /*01d0*/  LDCU.64 UR10, c[0x0][0x4c0] ;  /* 0x00009800ff0a77ac */ /* 0x000ee20008000a00 */
[----:B------:R-:W-:Y:S01]  /*01e0*/  UISETP.NE.AND UP0, UPT, UR42, URZ, UPT ;  /* 0x000000ff2a00728c */ /* 0x000fe2000bf05270 */
[----:B0-----:R-:W-:-:S05]  /*01f0*/  IMAD.HI.U32 R2, R17, UR4, R16 ;  /* 0x0000000411027c27 */ /* 0x001fca000f8e0010 */
[----:B------:R-:W-:-:S05]  /*0200*/  SHF.R.U32.HI R3, RZ, UR5, R2 ;  /* 0x00000005ff037c19 */ /* 0x000fca0008011602 */
[----:B------:R-:W-:-:S04]  /*0210*/  IMAD.MOV R0, RZ, RZ, -R3 ;  /* 0x000000ffff007224 */ /* 0x000fc800078e0a03 */
[----:B-1----:R-:W-:-:S04]  /*0220*/  IMAD R19, R0, UR6, R17 ;  /* 0x0000000600137c24 */ /* 0x002fc8000f8e0211 */
[C---:B--2---:R-:W-:Y:S02]  /*0230*/  IMAD R16, R19.reuse, UR8, RZ ;  /* 0x0000000813107c24 */ /* 0x044fe4000f8e02ff */
[C---:B------:R-:W-:Y:S02]  /*0240*/  IMAD R0, R19.reuse, UR9, RZ ;  /* 0x0000000913007c24 */ /* 0x040fe4000f8e02ff */
[C---:B---3--:R-:W-:Y:S02]  /*0250*/  IMAD R22, R19.reuse, UR10, RZ ;  /* 0x0000000a13167c24 */ /* 0x048fe4000f8e02ff */
[----:B------:R-:W-:Y:S01]  /*0260*/  IMAD R19, R19, UR11, RZ ;  /* 0x0000000b13137c24 */ /* 0x000fe2000f8e02ff */
[----:B------:R-:W-:Y:S06]  /*0270*/  BRA.U !UP0, `(.L_x_8459) ;  /* 0x0000001508987547 */ /* 0x000fec000b800000 */
[----:B------:R-:W0:Y:S01]  /*0280*/  LDCU.64 UR6, c[0x0][0x398] ;  /* 0x00007300ff0677ac */ /* 0x000e220008000a00 */
[----:B------:R-:W-:Y:S01]  /*0290*/  IMAD.MOV.U32 R2, RZ, RZ, RZ ;  /* 0x000000ffff027224 */ /* 0x000fe200078e00ff */
[----:B------:R-:W1:Y:S01]  /*02a0*/  LDCU UR4, c[0x0][0x3a0] ;  /* 0x00007400ff0477ac */ /* 0x000e620008000800 */
[----:B------:R-:W2:Y:S01]  /*02b0*/  LDCU.64 UR8, c[0x0][0x4c8] ;  /* 0x00009900ff0877ac */ /* 0x000ea20008000a00 */
[----:B------:R-:W3:Y:S01]  /*02c0*/  LDCU.64 UR10, c[0x0][0x4d0] ;  /* 0x00009a00ff0a77ac */ /* 0x000ee20008000a00 */
[----:B------:R-:W-:Y:S01]  /*02d0*/  UISETP.NE.AND UP0, UPT, UR38, 0x2, UPT ;  /* 0x000000022600788c */ /* 0x000fe2000bf05270 */
[----:B0-----:R-:W-:-:S05]  /*02e0*/  IMAD.HI.U32 R4, R3, UR7, R2 ;  /* 0x0000000703047c27 */ /* 0x001fca000f8e0002 */
[----:B-1----:R-:W-:-:S05]  /*02f0*/  SHF.R.U32.HI R5, RZ, UR4, R4 ;  /* 0x00000004ff057c19 */ /* 0x002fca0008011604 */
[----:B------:R-:W-:-:S04]  /*0300*/  IMAD.MOV R2, RZ, RZ, -R5 ;  /* 0x000000ffff027224 */ /* 0x000fc800078e0a05 */
[----:B------:R-:W-:-:S04]  /*0310*/  IMAD R3, R2, UR6, R3 ;  /* 0x0000000602037c24 */ /* 0x000fc8000f8e0203 */
[C---:B--2---:R-:W-:Y:S02]  /*0320*/  IMAD R16, R3.reuse, UR8, R16 ;  /* 0x0000000803107c24 */ /* 0x044fe4000f8e0210 */
[C---:B------:R-:W-:Y:S02]  /*0330*/  IMAD R0, R3.reuse, UR9, R0 ;  /* 0x0000000903007c24 */ /* 0x040fe4000f8e0200 */
[C---:B---3--:R-:W-:Y:S02]  /*0340*/  IMAD R22, R3.reuse, UR10, R22 ;  /* 0x0000000a03167c24 */ /* 0x048fe4000f8e0216 */
[----:B------:R-:W-:Y:S01]  /*0350*/  IMAD R19, R3, UR11, R19 ;  /* 0x0000000b03137c24 */ /* 0x000fe2000f8e0213 */
        /* <DEDUP_REMOVED lines=38> */
[----:B------:R-:W-:-:S05]  /*05c0*/  SHF.R.U32.HI R3, RZ, UR5, R2 ;  /* 0x00000005ff037c19 */ /* 0x000fca0008011602 */
[----:B------:R-:W-:-:S04]  /*05d0*/  IMAD.MOV R4, RZ, RZ, -R3 ;  /* 0x000000ffff047224 */ /* 0x000fc800078e0a03 */
[----:B-1----:R-:W-:-:S04]  /*05e0*/  IMAD R5, R4, UR6, R5 ;  /* 0x0000000604057c24 */ /* 0x002fc8000f8e0205 */
[C---:B--2---:R-:W-:Y:S02]  /*05f0*/  IMAD R16, R5.reuse, UR8, R16 ;  /* 0x0000000805107c24 */ /* 0x044fe4000f8e0210 */
[C---:B------:R-:W-:Y:S02]  /*0600*/  IMAD R0, R5.reuse, UR9, R0 ;  /* 0x0000000905007c24 */ /* 0x040fe4000f8e0200 */
[C---:B---3--:R-:W-:Y:S02]  /*0610*/  IMAD R22, R5.reuse, UR10, R22 ;  /* 0x0000000a05167c24 */ /* 0x048fe4000f8e0216 */
[----:B------:R-:W-:Y:S01]  /*0620*/  IMAD R19, R5, UR11, R19 ;  /* 0x0000000b05137c24 */ /* 0x000fe2000f8e0213 */
[----:B------:R-:W-:Y:S06]  /*0630*/  BRA.U !UP0, `(.L_x_8459) ;  /* 0x0000001108a87547 */ /* 0x000fec000b800000 */
[----:B------:R-:W0:Y:S01]  /*0640*/  LDCU.64 UR6, c[0x0][0x3c8] ;  /* 0x00007900ff0677ac */ /* 0x000e220008000a00 */
[----:B------:R-:W-:Y:S01]  /*0650*/  MOV R2, RZ ;  /* 0x000000ff00027202 */ /* 0x000fe20000000f00 */
        /* <DEDUP_REMOVED lines=74> */
[----:B------:R-:W-:Y:S01]  /*0b00*/  HFMA2 R4, -RZ, RZ, 0, 0 ;  /* 0x00000000ff047431 */ /* 0x000fe200000001ff */
        /* <DEDUP_REMOVED lines=213> */
[----:B0-----:R-:W-:-:S05]  /*1860*/  IMAD.HI.U32 R2, R5, UR4, R4 ;  /* 0x0000000405027c27 */ /* 0x001fca000f8e0004 */
[----:B------:R-:W-:-:S05]  /*1870*/  SHF.R.U32.HI R2, RZ, UR5, R2 ;  /* 0x00000005ff027c19 */ /* 0x000fca0008011602 */
[----:B------:R-:W-:-:S04]  /*1880*/  IMAD.MOV R3, RZ, RZ, -R2 ;  /* 0x000000ffff037224 */ /* 0x000fc800078e0a02 */
[----:B-1----:R-:W-:-:S04]  /*1890*/  IMAD R5, R3, UR6, R5 ;  /* 0x0000000603057c24 */ /* 0x002fc8000f8e0205 */
[C---:B--2---:R-:W-:Y:S02]  /*18a0*/  IMAD R16, R5.reuse, UR8, R16 ;  /* 0x0000000805107c24 */ /* 0x044fe4000f8e0210 */
[C---:B------:R-:W-:Y:S02]  /*18b0*/  IMAD R0, R5.reuse, UR9, R0 ;  /* 0x0000000905007c24 */ /* 0x040fe4000f8e0200 */
[C---:B---3--:R-:W-:Y:S02]  /*18c0*/  IMAD R22, R5.reuse, UR10, R22 ;  /* 0x0000000a05167c24 */ /* 0x048fe4000f8e0216 */
[----:B------:R-:W-:-:S07]  /*18d0*/  IMAD R19, R5, UR11, R19 ;  /* 0x0000000b05137c24 */ /* 0x000fce000f8e0213 */
.L_x_8459:
[----:B------:R-:W0:Y:S01]  /*18e0*/  LDCU.64 UR6, c[0x0][0x650] ;  /* 0x0000ca00ff0677ac */ /* 0x000e220008000a00 */
        /* <DEDUP_REMOVED lines=18> */
.L_x_8463:
[----:B------:R-:W2:Y:S02]  /*1a10*/  LDG.E.U8 R2, desc[UR36][R2.64] ;  /* 0x0000002402027981 */ /* 0x000ea4000c1e1100 */
[----:B--2---:R-:W-:-:S04]  /*1a20*/  I2FP.F32.U32 R0, R2 ;  /* 0x0000000200007245 */ /* 0x004fc80000201000 */
[----:B------:R-:W-:-:S04]  /*1a30*/  F2FP.BF16.F32.PACK_AB R0, RZ, R0 ;  /* 0x00000000ff00723e */ /* 0x000fc800000010ff */
[----:B------:R-:W-:Y:S01]  /*1a40*/  PRMT R18, R0, 0x7610, R18 ;  /* 0x0000761000127816 */ /* 0x000fe20000000012 */
[----:B------:R-:W-:Y:S06]  /*1a50*/  BRA `(.L_x_8465) ;  /* 0x0000000c00e07947 */ /* 0x000fec0003800000 */
.L_x_8462:
        /* <DEDUP_REMOVED lines=11> */
.L_x_8467:
[----:B------:R-:W2:Y:S02]  /*1b10*/  LDG.E R2, desc[UR36][R2.64] ;  /* 0x0000002402027981 */ /* 0x000ea4000c1e1900 */
[----:B--2---:R-:W-:-:S04]  /*1b20*/  I2FP.F32.S32 R0, R2 ;  /* 0x0000000200007245 */ /* 0x004fc80000201400 */
[----:B------:R-:W-:-:S04]  /*1b30*/  F2FP.BF16.F32.PACK_AB R0, RZ, R0 ;  /* 0x00000000ff00723e */ /* 0x000fc800000010ff */
[----:B------:R-:W-:Y:S01]  /*1b40*/  PRMT R18, R0, 0x7610, R18 ;  /* 0x0000761000127816 */ /* 0x000fe20000000012 */
[----:B------:R-:W-:Y:S06]  /*1b50*/  BRA `(.L_x_8465) ;  /* 0x0000000c00a07947 */ /* 0x000fec0003800000 */
.L_x_8466:
[----:B------:R-:W2:Y:S02]  /*1b60*/  LDG.E.U16 R2, desc[UR36][R2.64] ;  /* 0x0000002402027981 */ /* 0x000ea4000c1e1500 */
[----:B--2---:R-:W0:Y:S02]  /*1b70*/  I2F.S16 R0, R2 ;  /* 0x0000000200007306 */ /* 0x004e240000101400 */
[----:B0-----:R-:W-:-:S04]  /*1b80*/  F2FP.BF16.F32.PACK_AB R0, RZ, R0 ;  /* 0x00000000ff00723e */ /* 0x001fc800000010ff */
[----:B------:R-:W-:Y:S01]  /*1b90*/  PRMT R18, R0, 0x7610, R18 ;  /* 0x0000761000127816 */ /* 0x000fe20000000012 */
[----:B------:R-:W-:Y:S06]  /*1ba0*/  BRA `(.L_x_8465) ;  /* 0x0000000c008c7947 */ /* 0x000fec0003800000 */
.L_x_8461:
        /* <DEDUP_REMOVED lines=9> */
.L_x_8469:
[----:B------:R-:W2:Y:S02]  /*1c40*/  LDG.E.U16 R0, desc[UR36][R2.64] ;  /* 0x0000002402007981 */ /* 0x000ea4000c1e1500 */
[----:B--2---:R-:W-:-:S05]  /*1c50*/  HADD2.F32 R0, -RZ, R0.H0_H0 ;  /* 0x20000000ff007230 */ /* 0x004fca0000004100 */
[----:B------:R-:W-:-:S04]  /*1c60*/  F2FP.BF16.F32.PACK_AB R0, RZ, R0 ;  /* 0x00000000ff00723e */ /* 0x000fc800000010ff */
[----:B------:R-:W-:Y:S01]  /*1c70*/  PRMT R18, R0, 0x7610, R18 ;  /* 0x0000761000127816 */ /* 0x000fe20000000012 */
[----:B------:R-:W-:Y:S06]  /*1c80*/  BRA `(.L_x_8465) ;  /* 0x0000000c00547947 */ /* 0x000fec0003800000 */
.L_x_8468:
        /* <DEDUP_REMOVED lines=9> */
.L_x_8471:
[----:B------:R-:W2:Y:S02]  /*1d20*/  LDG.E.U16 R2, desc[UR36][R2.64] ;  /* 0x0000002402027981 */ /* 0x000ea4000c1e1500 */
[----:B--2---:R-:W-:-:S05]  /*1d30*/  HADD2.F32 R0, -RZ, R2.H0_H0 ;  /* 0x20000002ff007230 */ /* 0x004fca0000004100 */
[----:B------:R-:W-:-:S04]  /*1d40*/  F2FP.BF16.F32.PACK_AB R0, RZ, R0 ;  /* 0x00000000ff00723e */ /* 0x000fc800000010ff */
[----:B------:R-:W-:Y:S01]  /*1d50*/  PRMT R18, R0, 0x7610, R18 ;  /* 0x0000761000127816 */ /* 0x000fe20000000012 */
[----:B------:R-:W-:Y:S06]  /*1d60*/  BRA `(.L_x_8465) ;  /* 0x0000000c001c7947 */ /* 0x000fec0003800000 */
.L_x_8470:
        /* <DEDUP_REMOVED lines=13> */
.L_x_8460:
        /* <DEDUP_REMOVED lines=14> */
.L_x_8474:
        /* <DEDUP_REMOVED lines=13> */
.L_x_8473:
        /* <DEDUP_REMOVED lines=27> */
.L_x_8476:
        /* <DEDUP_REMOVED lines=14> */
.L_x_8475:
[----:B------:R0:W5:Y:S01]  /*2280*/  LDG.E.U16 R18, desc[UR36][R2.64] ;  /* 0x0000002402127981 */ /* 0x000162000c1e1500 */
[----:B------:R-:W-:Y:S05]  /*2290*/  BRA `(.L_x_8465) ;  /* 0x0000000400d07947 */ /* 0x000fea0003800000 */
.L_x_8472:
        /* <DEDUP_REMOVED lines=13> */
.L_x_8479:
        /* <DEDUP_REMOVED lines=21> */
.L_x_8483:
[----:B------:R-:W-:Y:S05]  /*24c0*/  BSYNC.RECONVERGENT B1 ;  /* 0x0000000000017941 */ /* 0x000fea0003800200 */
.L_x_8482:
[----:B------:R-:W-:Y:S01]  /*24d0*/  IMAD.SHL.U32 R0, R0, 0x100000, RZ ;  /* 0x0010000000007824 */ /* 0x000fe200078e00ff */
[----:B------:R-:W-:-:S04]  /*24e0*/  LEA R2, R2, 0x3b800000, 0x17 ;  /* 0x3b80000002027811 */ /* 0x000fc800078eb8ff */
[----:B------:R-:W-:-:S07]  /*24f0*/  LOP3.LUT R0, R2, R0, R7, 0xfe, !PT ;  /* 0x0000000002007212 */ /* 0x000fce00078efe07 */
.L_x_8481:
[----:B------:R-:W-:Y:S05]  /*2500*/  BSYNC.RECONVERGENT B0 ;  /* 0x0000000000007941 */ /* 0x000fea0003800200 */
.L_x_8480:
[----:B------:R-:W-:-:S04]  /*2510*/  F2FP.BF16.F32.PACK_AB R0, RZ, R0 ;  /* 0x00000000ff00723e */ /* 0x000fc800000010ff */
[----:B------:R-:W-:Y:S01]  /*2520*/  PRMT R18, R0, 0x7610, R18 ;  /* 0x0000761000127816 */ /* 0x000fe20000000012 */
[----:B------:R-:W-:Y:S06]  /*2530*/  BRA `(.L_x_8465) ;  /* 0x0000000400287947 */ /* 0x000fec0003800000 */
.L_x_8478:
        /* <DEDUP_REMOVED lines=21> */
.L_x_8487:
[----:B------:R-:W-:Y:S05]  /*2690*/  BSYNC.RECONVERGENT B1 ;  /* 0x0000000000017941 */ /* 0x000fea0003800200 */
.L_x_8486:
[----:B------:R-:W-:Y:S01]  /*26a0*/  IMAD.SHL.U32 R0, R0, 0x200000, RZ ;  /* 0x0020000000007824 */ /* 0x000fe200078e00ff */
[----:B------:R-:W-:-:S04]  /*26b0*/  LEA R2, R2, 0x37800000, 0x17 ;  /* 0x3780000002027811 */ /* 0x000fc800078eb8ff */
[----:B------:R-:W-:-:S07]  /*26c0*/  LOP3.LUT R0, R2, R0, R7, 0xfe, !PT ;  /* 0x0000000002007212 */ /* 0x000fce00078efe07 */
.L_x_8485:
[----:B------:R-:W-:Y:S05]  /*26d0*/  BSYNC.RECONVERGENT B0 ;  /* 0x0000000000007941 */ /* 0x000fea0003800200 */
.L_x_8484:
[----:B------:R-:W-:-:S04]  /*26e0*/  F2FP.BF16.F32.PACK_AB R0, RZ, R0 ;  /* 0x00000000ff00723e */ /* 0x000fc800000010ff */
[----:B------:R-:W-:Y:S01]  /*26f0*/  PRMT R18, R0, 0x7610, R18 ;  /* 0x0000761000127816 */ /* 0x000fe20000000012 */
[----:B------:R-:W-:Y:S06]  /*2700*/  BRA `(.L_x_8465) ;  /* 0x0000000000b47947 */ /* 0x000fec0003800000 */
.L_x_8477:
[----:B------:R-:W-:-:S09]  /*2710*/  UISETP.NE.AND UP0, UPT, UR4, 0x1c, UPT ;  /* 0x0000001c0400788c */ /* 0x000fd2000bf05270 */
[----:B------:R-:W-:Y:S05]  /*2720*/  BRA.U !UP0, `(.L_x_8488) ;  /* 0x00000001089c7547 */ /* 0x000fea000b800000 */
[----:B------:R-:W-:-:S09]  /*2730*/  UISETP.NE.AND UP0, UPT, UR4, 0x1d, UPT ;  /* 0x0000001d0400788c */ /* 0x000fd2000bf05270 */
[----:B------:R-:W-:Y:S05]  /*2740*/  BRA.U !UP0, `(.L_x_8489) ;  /* 0x0000000108807547 */ /* 0x000fea000b800000 */
[----:B------:R-:W-:-:S09]  /*2750*/  UISETP.NE.AND UP0, UPT, UR4, 0x2c, UPT ;  /* 0x0000002c0400788c */ /* 0x000fd2000bf05270 */
[----:B------:R-:W-:Y:S05]  /*2760*/  BRA.U !UP0, `(.L_x_8490) ;  /* 0x0000000108487547 */ /* 0x000fea000b800000 */
.L_x_8464:
        /* <DEDUP_REMOVED lines=8> */
[----:B0-----:R-:W-:Y:S01]  /*27f0*/  MOV R4, UR4 ;  /* 0x0000000400047c02 */ /* 0x001fe20008000f00 */
[----:B------:R-:W-:-:S02]  /*2800*/  IMAD.U32 R5, RZ, RZ, UR5 ;  /* 0x00000005ff057e24 */ /* 0x000fc4000f8e00ff */
[----:B-1----:R-:W-:Y:S02]  /*2810*/  IMAD.U32 R6, RZ, RZ, UR6 ;  /* 0x00000006ff067e24 */ /* 0x002fe4000f8e00ff */
[----:B------:R-:W-:Y:S02]  /*2820*/  IMAD.U32 R7, RZ, RZ, UR7 ;  /* 0x00000007ff077e24 */ /* 0x000fe4000f8e00ff */
[----:B---3--:R-:W-:Y:S01]  /*2830*/  IMAD.U32 R10, RZ, RZ, UR8 ;  /* 0x00000008ff0a7e24 */ /* 0x008fe2000f8e00ff */
[----:B------:R-:W-:-:S07]  /*2840*/  MOV R11, UR9 ;  /* 0x00000009000b7c02 */ /* 0x000fce0008000f00 */
[----:B------:R-:W-:-:S07]  /*2850*/  LEPC R20, `(.L_x_8491) ;  /* 0x000000001014794e */ /* 0x000fce0000000000 */
[----:B--2---:R-:W-:Y:S05]  /*2860*/  CALL.ABS.NOINC R2 ;  /* 0x0000000002007343 */ /* 0x004fea0003c00000 */
.L_x_8491:
[----:B------:R-:W-:Y:S01]  /*2870*/  PRMT R18, RZ, 0x7610, R18 ;  /* 0x00007610ff127816 */ /* 0x000fe20000000012 */
[----:B------:R-:W-:Y:S06]  /*2880*/  BRA `(.L_x_8465) ;  /* 0x0000000000547947 */ /* 0x000fec0003800000 */
.L_x_8490:
        /* <DEDUP_REMOVED lines=8> */
.L_x_8493:
[----:B------:R-:W-:Y:S05]  /*2910*/  BSYNC.RECONVERGENT B0 ;  /* 0x0000000000007941 */ /* 0x000fea0003800200 */
.L_x_8492:
[----:B------:R-:W-:-:S04]  /*2920*/  F2FP.BF16.F32.PACK_AB R0, RZ, R0 ;  /* 0x00000000ff00723e */ /* 0x000fc800000010ff */
[----:B------:R-:W-:Y:S01]  /*2930*/  PRMT R18, R0, 0x7610, R18 ;  /* 0x0000761000127816 */ /* 0x000fe20000000012 */
[----:B------:R-:W-:Y:S06]  /*2940*/  BRA `(.L_x_8465) ;  /* 0x0000000000247947 */ /* 0x000fec0003800000 */
.L_x_8489:
[----:B------:R-:W2:Y:S02]  /*2950*/  LDG.E.64 R2, desc[UR36][R2.64] ;  /* 0x0000002402027981 */ /* 0x000ea4000c1e1b00 */
[----:B--2---:R-:W0:Y:S02]  /*2960*/  I2F.U64 R0, R2 ;  /* 0x0000000200007312 */ /* 0x004e240000301000 */
[----:B0-----:R-:W-:-:S04]  /*2970*/  F2FP.BF16.F32.PACK_AB R0, RZ, R0 ;  /* 0x00000000ff00723e */ /* 0x001fc800000010ff */
[----:B------:R-:W-:Y:S01]  /*2980*/  PRMT R18, R0, 0x7610, R18 ;  /* 0x0000761000127816 */ /* 0x000fe20000000012 */
[----:B------:R-:W-:Y:S06]  /*2990*/  BRA `(.L_x_8465) ;  /* 0x0000000000107947 */ /* 0x000fec0003800000 */
.L_x_8488:
[----:B------:R-:W2:Y:S02]  /*29a0*/  LDG.E R2, desc[UR36][R2.64] ;  /* 0x0000002402027981 */ /* 0x000ea4000c1e1900 */
[----:B--2---:R-:W-:-:S04]  /*29b0*/  I2FP.F32.U32 R0, R2 ;  /* 0x0000000200007245 */ /* 0x004fc80000201000 */
[----:B------:R-:W-:-:S04]  /*29c0*/  F2FP.BF16.F32.PACK_AB R0, RZ, R0 ;  /* 0x00000000ff00723e */ /* 0x000fc800000010ff */
[----:B------:R-:W-:-:S07]  /*29d0*/  PRMT R18, R0, 0x7610, R18 ;  /* 0x0000761000127816 */ /* 0x000fce0000000012 */
.L_x_8465:
        /* <DEDUP_REMOVED lines=18> */
.L_x_8498:
[----:B------:R-:W2:Y:S02]  /*2b00*/  LDG.E.U8 R2, desc[UR36][R2.64] ;  /* 0x0000002402027981 */ /* 0x000ea4000c1e1100 */
[----:B--2---:R-:W-:Y:S01]  /*2b10*/  I2FP.F32.U32 R22, R2 ;  /* 0x0000000200167245 */ /* 0x004fe20000201000 */
[----:B------:R-:W-:Y:S06]  /*2b20*/  BRA `(.L_x_8500) ;  /* 0x0000000c00447947 */ /* 0x000fec0003800000 */
.L_x_8497:
        /* <DEDUP_REMOVED lines=9> */
.L_x_8502:
[----:B------:R-:W2:Y:S02]  /*2bc0*/  LDG.E R2, desc[UR36][R2.64] ;  /* 0x0000002402027981 */ /* 0x000ea4000c1e1900 */
[----:B--2---:R-:W-:Y:S01]  /*2bd0*/  I2FP.F32.S32 R22, R2 ;  /* 0x0000000200167245 */ /* 0x004fe20000201400 */
[----:B------:R-:W-:Y:S06]  /*2be0*/  BRA `(.L_x_8500) ;  /* 0x0000000c00147947 */ /* 0x000fec0003800000 */
.L_x_8501:
[----:B------:R-:W2:Y:S02]  /*2bf0*/  LDG.E.U16 R2, desc[UR36][R2.64] ;  /* 0x0000002402027981 */ /* 0x000ea4000c1e1500 */
[----:B--2---:R0:W1:Y:S01]  /*2c00*/  I2F.S16 R22, R2 ;  /* 0x0000000200167306 */ /* 0x0040620000101400 */
[----:B------:R-:W-:Y:S05]  /*2c10*/  BRA `(.L_x_8500) ;  /* 0x0000000c00087947 */ /* 0x000fea0003800000 */
.L_x_8496:
        /* <DEDUP_REMOVED lines=8> */
.L_x_8504:
[----:B------:R-:W2:Y:S02]  /*2ca0*/  LDG.E.U16 R2, desc[UR36][R2.64] ;  /* 0x0000002402027981 */ /* 0x000ea4000c1e1500 */
[----:B--2---:R-:W-:Y:S01]  /*2cb0*/  HADD2.F32 R22, -RZ, R2.H0_H0 ;  /* 0x20000002ff167230 */ /* 0x004fe20000004100 */
[----:B------:R-:W-:Y:S06]  /*2cc0*/  BRA `(.L_x_8500) ;  /* 0x0000000800dc7947 */ /* 0x000fec0003800000 */
.L_x_8503:
        /* <DEDUP_REMOVED lines=8> */
.L_x_8506:
[----:B------:R-:W2:Y:S02]  /*2d50*/  LDG.E.U16 R2, desc[UR36][R2.64] ;  /* 0x0000002402027981 */ /* 0x000ea4000c1e1500 */
[----:B--2---:R-:W-:Y:S01]  /*2d60*/  HADD2.F32 R22, -RZ, R2.H0_H0 ;  /* 0x20000002ff167230 */ /* 0x004fe20000004100 */
[----:B------:R-:W-:Y:S06]  /*2d70*/  BRA `(.L_x_8500) ;  /* 0x0000000800b07947 */ /* 0x000fec0003800000 */
.L_x_8505:
        /* <DEDUP_REMOVED lines=11> */
.L_x_8495:
        /* <DEDUP_REMOVED lines=12> */
.L_x_8509:
        /* <DEDUP_REMOVED lines=11> */
.L_x_8508:
        /* <DEDUP_REMOVED lines=14> */
[----:B------:R-:W-:Y:S02]  /*3080*/  VIADD R5, R4, 0xfffffffc ;  /* 0xfffffffc04057836 */ /* 0x000fe40000000000 */
[----:B------:R-:W-:-:S03]  /*3090*/  VIADD R4, R0, 0x1000000 ;  /* 0x0100000000047836 */ /* 0x000fc60000000000 */
        /* <DEDUP_REMOVED lines=9> */
.L_x_8511:
        /* <DEDUP_REMOVED lines=12> */
.L_x_8510:
[----:B------:R-:W2:Y:S02]  /*31f0*/  LDG.E.U16 R2, desc[UR36][R2.64] ;  /* 0x0000002402027981 */ /* 0x000ea4000c1e1500 */
[----:B--2---:R-:W-:Y:S01]  /*3200*/  IMAD.U32 R22, R2, 0x10000, RZ ;  /* 0x0001000002167824 */ /* 0x004fe200078e00ff */
[----:B------:R-:W-:Y:S06]  /*3210*/  BRA `(.L_x_8500) ;  /* 0x0000000400887947 */ /* 0x000fec0003800000 */
.L_x_8507:
        /* <DEDUP_REMOVED lines=11> */
.L_x_8514:
        /* <DEDUP_REMOVED lines=20> */
.L_x_8516:
[----:B------:R-:W-:Y:S05]  /*3410*/  BSYNC.RECONVERGENT B0 ;  /* 0x0000000000007941 */ /* 0x000fea0003800200 */
.L_x_8515:
[----:B------:R-:W-:Y:S01]  /*3420*/  IMAD.SHL.U32 R0, R0, 0x100000, RZ ;  /* 0x0010000000007824 */ /* 0x000fe200078e00ff */
[----:B------:R-:W-:-:S04]  /*3430*/  LEA R2, R2, 0x3b800000, 0x17 ;  /* 0x3b80000002027811 */ /* 0x000fc800078eb8ff */
[----:B------:R-:W-:Y:S01]  /*3440*/  LOP3.LUT R22, R2, R0, R7, 0xfe, !PT ;  /* 0x0000000002167212 */ /* 0x000fe200078efe07 */
[----:B------:R-:W-:Y:S06]  /*3450*/  BRA `(.L_x_8500) ;  /* 0x0000000000f87947 */ /* 0x000fec0003800000 */
.L_x_8513:
        /* <DEDUP_REMOVED lines=20> */
.L_x_8518:
[----:B------:R-:W-:Y:S05]  /*35a0*/  BSYNC.RECONVERGENT B0 ;  /* 0x0000000000007941 */ /* 0x000fea0003800200 */
.L_x_8517:
[----:B------:R-:W-:Y:S01]  /*35b0*/  IMAD.SHL.U32 R0, R0, 0x200000, RZ ;  /* 0x0020000000007824 */ /* 0x000fe200078e00ff */
[----:B------:R-:W-:-:S04]  /*35c0*/  LEA R2, R2, 0x37800000, 0x17 ;  /* 0x3780000002027811 */ /* 0x000fc800078eb8ff */
[----:B------:R-:W-:Y:S01]  /*35d0*/  LOP3.LUT R22, R2, R0, R7, 0xfe, !PT ;  /* 0x0000000002167212 */ /* 0x000fe200078efe07 */
[----:B------:R-:W-:Y:S06]  /*35e0*/  BRA `(.L_x_8500) ;  /* 0x0000000000947947 */ /* 0x000fec0003800000 */
.L_x_8512:
[----:B------:R-:W-:-:S09]  /*35f0*/  UISETP.NE.AND UP0, UPT, UR4, 0x1c, UPT ;  /* 0x0000001c0400788c */ /* 0x000fd2000bf05270 */
[----:B------:R-:W-:Y:S05]  /*3600*/  BRA.U !UP0, `(.L_x_8519) ;  /* 0x0000000108847547 */ /* 0x000fea000b800000 */
[----:B------:R-:W-:-:S09]  /*3610*/  UISETP.NE.AND UP0, UPT, UR4, 0x1d, UPT ;  /* 0x0000001d0400788c */ /* 0x000fd2000bf05270 */
[----:B------:R-:W-:Y:S05]  /*3620*/  BRA.U !UP0, `(.L_x_8520) ;  /* 0x0000000108707547 */ /* 0x000fea000b800000 */
[----:B------:R-:W-:-:S09]  /*3630*/  UISETP.NE.AND UP0, UPT, UR4, 0x2c, UPT ;  /* 0x0000002c0400788c */ /* 0x000fd2000bf05270 */
[----:B------:R-:W-:Y:S05]  /*3640*/  BRA.U !UP0, `(.L_x_8521) ;  /* 0x0000000108487547 */ /* 0x000fea000b800000 */
.L_x_8499:
        /* <DEDUP_REMOVED lines=16> */
.L_x_8522:
[----:B------:R-:W-:Y:S01]  /*3750*/  IMAD.MOV.U32 R22, RZ, RZ, RZ ;  /* 0x000000ffff167224 */ /* 0x000fe200078e00ff */
[----:B------:R-:W-:Y:S06]  /*3760*/  BRA `(.L_x_8500) ;  /* 0x0000000000347947 */ /* 0x000fec0003800000 */
.L_x_8521:
        /* <DEDUP_REMOVED lines=8> */
.L_x_8520:
[----:B------:R-:W2:Y:S02]  /*37f0*/  LDG.E.64 R22, desc[UR36][R2.64] ;  /* 0x0000002402167981 */ /* 0x000ea4000c1e1b00 */
[----:B--2---:R0:W1:Y:S02]  /*3800*/  I2F.U64 R22, R22 ;  /* 0x0000001600167312 */ /* 0x0040640000301000 */
[----:B01----:R-:W-:Y:S05]  /*3810*/  BRA `(.L_x_8500) ;  /* 0x0000000000087947 */ /* 0x003fea0003800000 */
.L_x_8519:
[----:B------:R-:W2:Y:S02]  /*3820*/  LDG.E R2, desc[UR36][R2.64] ;  /* 0x0000002402027981 */ /* 0x000ea4000c1e1900 */
[----:B--2---:R-:W-:-:S07]  /*3830*/  I2FP.F32.U32 R22, R2 ;  /* 0x0000000200167245 */ /* 0x004fce0000201000 */
.L_x_8500:
[----:B------:R-:W-:Y:S05]  /*3840*/  BSYNC.RECONVERGENT B6 ;  /* 0x0000000000067941 */ /* 0x000fea0003800200 */
.L_x_8494:
        /* <DEDUP_REMOVED lines=18> */
.L_x_8527:
[----:B------:R-:W2:Y:S02]  /*3970*/  LDG.E.U8 R0, desc[UR36][R2.64] ;  /* 0x0000002402007981 */ /* 0x000ea4000c1e1100 */
[----:B--2---:R-:W-:Y:S01]  /*3980*/  I2FP.F32.U32 R0, R0 ;  /* 0x0000000000007245 */ /* 0x004fe20000201000 */
[----:B------:R-:W-:Y:S06]  /*3990*/  BRA `(.L_x_8529) ;  /* 0x0000000c00447947 */ /* 0x000fec0003800000 */
.L_x_8526:
        /* <DEDUP_REMOVED lines=9> */
.L_x_8531:
[----:B------:R-:W2:Y:S02]  /*3a30*/  LDG.E R0, desc[UR36][R2.64] ;  /* 0x0000002402007981 */ /* 0x000ea4000c1e1900 */
[----:B--2---:R-:W-:Y:S01]  /*3a40*/  I2FP.F32.S32 R0, R0 ;  /* 0x0000000000007245 */ /* 0x004fe20000201400 */
[----:B------:R-:W-:Y:S06]  /*3a50*/  BRA `(.L_x_8529) ;  /* 0x0000000c00147947 */ /* 0x000fec0003800000 */
.L_x_8530:
[----:B------:R-:W2:Y:S02]  /*3a60*/  LDG.E.U16 R0, desc[UR36][R2.64] ;  /* 0x0000002402007981 */ /* 0x000ea4000c1e1500 */
[----:B--2---:R-:W4:Y:S01]  /*3a70*/  I2F.S16 R0, R0 ;  /* 0x0000000000007306 */ /* 0x004f220000101400 */
[----:B------:R-:W-:Y:S05]  /*3a80*/  BRA `(.L_x_8529) ;  /* 0x0000000c00087947 */ /* 0x000fea0003800000 */
.L_x_8525:
        /* <DEDUP_REMOVED lines=8> */
.L_x_8533:
[----:B------:R-:W2:Y:S02]  /*3b10*/  LDG.E.U16 R0, desc[UR36][R2.64] ;  /* 0x0000002402007981 */ /* 0x000ea4000c1e1500 */
[----:B--2---:R-:W-:Y:S01]  /*3b20*/  HADD2.F32 R0, -RZ, R0.H0_H0 ;  /* 0x20000000ff007230 */ /* 0x004fe20000004100 */
[----:B------:R-:W-:Y:S06]  /*3b30*/  BRA `(.L_x_8529) ;  /* 0x0000000800dc7947 */ /* 0x000fec0003800000 */
.L_x_8532:
        /* <DEDUP_REMOVED lines=8> */
.L_x_8535:
[----:B------:R-:W2:Y:S02]  /*3bc0*/  LDG.E.U16 R0, desc[UR36][R2.64] ;  /* 0x0000002402007981 */ /* 0x000ea4000c1e1500 */
[----:B--2---:R-:W-:Y:S01]  /*3bd0*/  HADD2.F32 R0, -RZ, R0.H0_H0 ;  /* 0x20000000ff007230 */ /* 0x004fe20000004100 */
[----:B------:R-:W-:Y:S06]  /*3be0*/  BRA `(.L_x_8529) ;  /* 0x0000000800b07947 */ /* 0x000fec0003800000 */
.L_x_8534:
        /* <DEDUP_REMOVED lines=11> */
.L_x_8524:
        /* <DEDUP_REMOVED lines=12> */
.L_x_8538:
        /* <DEDUP_REMOVED lines=11> */
.L_x_8537:
        /* <DEDUP_REMOVED lines=25> */
.L_x_8540:
        /* <DEDUP_REMOVED lines=12> */
.L_x_8539:
[----:B------:R-:W2:Y:S02]  /*4060*/  LDG.E.U16 R0, desc[UR36][R2.64] ;  /* 0x0000002402007981 */ /* 0x000ea4000c1e1500 */
[----:B--2---:R-:W-:Y:S01]  /*4070*/  IMAD.U32 R0, R0, 0x10000, RZ ;  /* 0x0001000000007824 */ /* 0x004fe200078e00ff */
[----:B------:R-:W-:Y:S06]  /*4080*/  BRA `(.L_x_8529) ;  /* 0x0000000400887947 */ /* 0x000fec0003800000 */
.L_x_8536:
        /* <DEDUP_REMOVED lines=11> */
.L_x_8543:
        /* <DEDUP_REMOVED lines=20> */
.L_x_8545:
[----:B------:R-:W-:Y:S05]  /*4280*/  BSYNC.RECONVERGENT B0 ;  /* 0x0000000000007941 */ /* 0x000fea0003800200 */
.L_x_8544:
[----:B------:R-:W-:Y:S01]  /*4290*/  IMAD.SHL.U32 R0, R0, 0x100000, RZ ;  /* 0x0010000000007824 */ /* 0x000fe200078e00ff */
[----:B------:R-:W-:-:S04]  /*42a0*/  LEA R2, R2, 0x3b800000, 0x17 ;  /* 0x3b80000002027811 */ /* 0x000fc800078eb8ff */
[----:B------:R-:W-:Y:S01]  /*42b0*/  LOP3.LUT R0, R2, R0, R7, 0xfe, !PT ;  /* 0x0000000002007212 */ /* 0x000fe200078efe07 */
[----:B------:R-:W-:Y:S06]  /*42c0*/  BRA `(.L_x_8529) ;  /* 0x0000000000f87947 */ /* 0x000fec0003800000 */
.L_x_8542:
        /* <DEDUP_REMOVED lines=20> */
.L_x_8547:
[----:B------:R-:W-:Y:S05]  /*4410*/  BSYNC.RECONVERGENT B0 ;  /* 0x0000000000007941 */ /* 0x000fea0003800200 */
.L_x_8546:
[----:B------:R-:W-:Y:S01]  /*4420*/  IMAD.SHL.U32 R0, R0, 0x200000, RZ ;  /* 0x0020000000007824 */ /* 0x000fe200078e00ff */
[----:B------:R-:W-:-:S04]  /*4430*/  LEA R2, R2, 0x37800000, 0x17 ;  /* 0x3780000002027811 */ /* 0x000fc800078eb8ff */
[----:B------:R-:W-:Y:S01]  /*4440*/  LOP3.LUT R0, R2, R0, R7, 0xfe, !PT ;  /* 0x0000000002007212 */ /* 0x000fe200078efe07 */
[----:B------:R-:W-:Y:S06]  /*4450*/  BRA `(.L_x_8529) ;  /* 0x0000000000947947 */ /* 0x000fec0003800000 */
.L_x_8541:
[----:B------:R-:W-:-:S09]  /*4460*/  UISETP.NE.AND UP0, UPT, UR4, 0x1c, UPT ;  /* 0x0000001c0400788c */ /* 0x000fd2000bf05270 */
[----:B------:R-:W-:Y:S05]  /*4470*/  BRA.U !UP0, `(.L_x_8548) ;  /* 0x0000000108847547 */ /* 0x000fea000b800000 */
[----:B------:R-:W-:-:S09]  /*4480*/  UISETP.NE.AND UP0, UPT, UR4, 0x1d, UPT ;  /* 0x0000001d0400788c */ /* 0x000fd2000bf05270 */
[----:B------:R-:W-:Y:S05]  /*4490*/  BRA.U !UP0, `(.L_x_8549) ;  /* 0x0000000108707547 */ /* 0x000fea000b800000 */
[----:B------:R-:W-:-:S09]  /*44a0*/  UISETP.NE.AND UP0, UPT, UR4, 0x2c, UPT ;  /* 0x0000002c0400788c */ /* 0x000fd2000bf05270 */
[----:B------:R-:W-:Y:S05]  /*44b0*/  BRA.U !UP0, `(.L_x_8550) ;  /* 0x0000000108487547 */ /* 0x000fea000b800000 */
.L_x_8528:
        /* <DEDUP_REMOVED lines=8> */
[----:B0-----:R-:W-:Y:S02]  /*4540*/  IMAD.U32 R4, RZ, RZ, UR4 ;  /* 0x00000004ff047e24 */ /* 0x001fe4000f8e00ff */
[----:B------:R-:W-:-:S02]  /*4550*/  IMAD.U32 R5, RZ, RZ, UR5 ;  /* 0x00000005ff057e24 */ /* 0x000fc4000f8e00ff */
[----:B--2---:R-:W-:Y:S01]  /*4560*/  IMAD.U32 R6, RZ, RZ, UR6 ;  /* 0x00000006ff067e24 */ /* 0x004fe2000f8e00ff */
[----:B------:R-:W-:Y:S01]  /*4570*/  MOV R7, UR7 ;  /* 0x0000000700077c02 */ /* 0x000fe20008000f00 */
[----:B-1----:R-:W-:Y:S02]  /*4580*/  IMAD.U32 R10, RZ, RZ, UR8 ;  /* 0x00000008ff0a7e24 */ /* 0x002fe4000f8e00ff */
[----:B------:R-:W-:-:S07]  /*4590*/  IMAD.U32 R11, RZ, RZ, UR9 ;  /* 0x00000009ff0b7e24 */ /* 0x000fce000f8e00ff */
[----:B------:R-:W-:-:S07]  /*45a0*/  LEPC R20, `(.L_x_8551) ;  /* 0x000000001014794e */ /* 0x000fce0000000000 */
[----:B---345:R-:W-:Y:S05]  /*45b0*/  CALL.ABS.NOINC R2 ;  /* 0x0000000002007343 */ /* 0x038fea0003c00000 */
.L_x_8551:
[----:B------:R-:W-:Y:S01]  /*45c0*/  IMAD.MOV.U32 R0, RZ, RZ, RZ ;  /* 0x000000ffff007224 */ /* 0x000fe200078e00ff */
[----:B------:R-:W-:Y:S06]  /*45d0*/  BRA `(.L_x_8529) ;  /* 0x0000000000347947 */ /* 0x000fec0003800000 */
.L_x_8550:
        /* <DEDUP_REMOVED lines=8> */
.L_x_8549:
[----:B------:R-:W2:Y:S02]  /*4660*/  LDG.E.64 R2, desc[UR36][R2.64] ;  /* 0x0000002402027981 */ /* 0x000ea4000c1e1b00 */
[----:B--2---:R0:W2:Y:S02]  /*4670*/  I2F.U64 R0, R2 ;  /* 0x0000000200007312 */ /* 0x0040a40000301000 */
[----:B0-2---:R-:W-:Y:S05]  /*4680*/  BRA `(.L_x_8529) ;  /* 0x0000000000087947 */ /* 0x005fea0003800000 */
.L_x_8548:
[----:B------:R-:W2:Y:S02]  /*4690*/  LDG.E R0, desc[UR36][R2.64] ;  /* 0x0000002402007981 */ /* 0x000ea4000c1e1900 */
[----:B--2---:R-:W-:-:S07]  /*46a0*/  I2FP.F32.U32 R0, R0 ;  /* 0x0000000000007245 */ /* 0x004fce0000201000 */
.L_x_8529:
[----:B------:R-:W-:Y:S05]  /*46b0*/  BSYNC.RECONVERGENT B6 ;  /* 0x0000000000067941 */ /* 0x000fea0003800200 */
.L_x_8523:
[----:B0-2--5:R-:W-:Y:S01]  /*46c0*/  IMAD.U32 R3, R18, 0x10000, RZ ;  /* 0x0001000012037824 */ /* 0x025fe200078e00ff */
[----:B------:R-:W0:Y:S03]  /*46d0*/  LDCU.64 UR6, c[0x0][0x648] ;  /* 0x0000c900ff0677ac */ /* 0x000e260008000a00 */
[----:B----4-:R-:W-:Y:S01]  /*46e0*/  FMUL.FTZ R3, R3, R0 ;  /* 0x0000000003037220 */ /* 0x010fe20000410000 */
[----:B------:R-:W-:-:S03]  /*46f0*/  UPRMT UR4, UR44, 0x9910, URZ ;  /* 0x000099102c047896 */ /* 0x000fc600080000ff */
[----:B-1-3--:R-:W-:Y:S01]  /*4700*/  FMUL.FTZ R22, R3, R22 ;  /* 0x0000001603167220 */ /* 0x00afe20000410000 */
[----:B------:R-:W-:-:S03]  /*4710*/  UISETP.GT.AND UP0, UPT, UR4, 0x9, UPT ;  /* 0x000000090400788c */ /* 0x000fc6000bf04270 */
[----:B------:R1:W2:Y:S01]  /*4720*/  F2F.BF16.F32 R5, R22 ;  /* 0x0000001600057304 */ /* 0x0002a20000202000 */
[----:B0-----:R-:W-:-:S05]  /*4730*/  IADD3 R2, P0, PT, R16, UR6, RZ ;  /* 0x0000000610027c10 */ /* 0x001fca000ff1e0ff */
[----:B------:R-:W-:Y:S01]  /*4740*/  IMAD.X R3, RZ, RZ, UR7, P0 ;  /* 0x00000007ff037e24 */ /* 0x000fe200080e06ff */
[----:B-1----:R-:W-:Y:S07]  /*4750*/  BRA.U UP0, `(.L_x_8552) ;  /* 0x00000005000c7547 */ /* 0x002fee000b800000 */
        /* <DEDUP_REMOVED lines=8> */
[----:B--2---:R-:W-:-:S04]  /*47e0*/  SHF.L.U32 R0, R5, 0x10, RZ ;  /* 0x0000001005007819 */ /* 0x004fc800000006ff */
[----:B------:R-:W0:Y:S02]  /*47f0*/  F2I.FTZ.TRUNC.NTZ R5, R0 ;  /* 0x0000000000057305 */ /* 0x000e24000021f100 */
[----:B0-----:R0:W-:Y:S01]  /*4800*/  STG.E.U8 desc[UR36][R2.64], R5 ;  /* 0x0000000502007986 */ /* 0x0011e2000c101124 */
[----:B------:R-:W-:Y:S05]  /*4810*/  BRA `(.L_x_8557) ;  /* 0x0000000c00807947 */ /* 0x000fea0003800000 */
.L_x_8555:
[----:B--2---:R-:W-:-:S06]  /*4820*/  IMAD.U32 R5, R5, 0x10000, RZ ;  /* 0x0001000005057824 */ /* 0x004fcc00078e00ff */
[----:B------:R-:W0:Y:S02]  /*4830*/  F2I.S64.TRUNC R4, R5 ;  /* 0x0000000500047311 */ /* 0x000e24000020d900 */
[----:B0-----:R0:W-:Y:S01]  /*4840*/  STG.E.U8 desc[UR36][R2.64], R4 ;  /* 0x0000000402007986 */ /* 0x0011e2000c101124 */
[----:B------:R-:W-:Y:S05]  /*4850*/  BRA `(.L_x_8557) ;  /* 0x0000000c00707947 */ /* 0x000fea0003800000 */
.L_x_8554:
[----:B------:R-:W-:-:S09]  /*4860*/  UISETP.NE.AND UP0, UPT, UR4, 0x2, UPT ;  /* 0x000000020400788c */ /* 0x000fd2000bf05270 */
[----:B------:R-:W-:Y:S05]  /*4870*/  BRA.U !UP0, `(.L_x_8558) ;  /* 0x0000000108307547 */ /* 0x000fea000b800000 */
[----:B------:R-:W-:-:S09]  /*4880*/  UISETP.NE.AND UP0, UPT, UR4, 0x3, UPT ;  /* 0x000000030400788c */ /* 0x000fd2000bf05270 */
[----:B------:R-:W-:Y:S05]  /*4890*/  BRA.U !UP0, `(.L_x_8559) ;  /* 0x0000000108187547 */ /* 0x000fea000b800000 */
[----:B------:R-:W-:-:S09]  /*48a0*/  UISETP.NE.AND UP0, UPT, UR4, 0x4, UPT ;  /* 0x000000040400788c */ /* 0x000fd2000bf05270 */
[----:B------:R-:W-:Y:S05]  /*48b0*/  BRA.U UP0, `(.L_x_8556) ;  /* 0x0000000900b87547 */ /* 0x000fea000b800000 */
[----:B--2---:R-:W-:-:S06]  /*48c0*/  IMAD.U32 R5, R5, 0x10000, RZ ;  /* 0x0001000005057824 */ /* 0x004fcc00078e00ff */
[----:B------:R-:W0:Y:S02]  /*48d0*/  F2I.S64.TRUNC R4, R5 ;  /* 0x0000000500047311 */ /* 0x000e24000020d900 */
[----:B0-----:R0:W-:Y:S01]  /*48e0*/  STG.E.64 desc[UR36][R2.64], R4 ;  /* 0x0000000402007986 */ /* 0x0011e2000c101b24 */
[----:B------:R-:W-:Y:S05]  /*48f0*/  BRA `(.L_x_8557) ;  /* 0x0000000c00487947 */ /* 0x000fea0003800000 */
.L_x_8559:
[----:B--2---:R-:W-:-:S06]  /*4900*/  IMAD.U32 R5, R5, 0x10000, RZ ;  /* 0x0001000005057824 */ /* 0x004fcc00078e00ff */
[----:B------:R-:W0:Y:S02]  /*4910*/  F2I.FTZ.TRUNC.NTZ R5, R5 ;  /* 0x0000000500057305 */ /* 0x000e24000021f100 */
[----:B0-----:R0:W-:Y:S01]  /*4920*/  STG.E desc[UR36][R2.64], R5 ;  /* 0x0000000502007986 */ /* 0x0011e2000c101924 */
[----:B------:R-:W-:Y:S05]  /*4930*/  BRA `(.L_x_8557) ;  /* 0x0000000c00387947 */ /* 0x000fea0003800000 */
.L_x_8558:
[----:B--2---:R-:W-:-:S06]  /*4940*/  SHF.L.U32 R5, R5, 0x10, RZ ;  /* 0x0000001005057819 */ /* 0x004fcc00000006ff */
[----:B------:R-:W0:Y:S02]  /*4950*/  F2I.FTZ.TRUNC.NTZ R5, R5 ;  /* 0x0000000500057305 */ /* 0x000e24000021f100 */
[----:B0-----:R0:W-:Y:S01]  /*4960*/  STG.E.U16 desc[UR36][R2.64], R5 ;  /* 0x0000000502007986 */ /* 0x0011e2000c101524 */
[----:B------:R-:W-:Y:S05]  /*4970*/  BRA `(.L_x_8557) ;  /* 0x0000000c00287947 */ /* 0x000fea0003800000 */
.L_x_8553:
[----:B------:R-:W-:-:S09]  /*4980*/  UISETP.GT.AND UP0, UPT, UR4, 0x6, UPT ;  /* 0x000000060400788c */ /* 0x000fd2000bf04270 */
[----:B------:R-:W-:Y:S05]  /*4990*/  BRA.U UP0, `(.L_x_8560) ;  /* 0x00000001002c7547 */ /* 0x000fea000b800000 */
[----:B------:R-:W-:-:S09]  /*49a0*/  UISETP.NE.AND UP0, UPT, UR4, 0x5, UPT ;  /* 0x000000050400788c */ /* 0x000fd2000bf05270 */
[----:B------:R-:W-:Y:S05]  /*49b0*/  BRA.U !UP0, `(.L_x_8561) ;  /* 0x0000000108147547 */ /* 0x000fea000b800000 */
[----:B------:R-:W-:-:S09]  /*49c0*/  UISETP.NE.AND UP0, UPT, UR4, 0x6, UPT ;  /* 0x000000060400788c */ /* 0x000fd2000bf05270 */
[----:B------:R-:W-:Y:S05]  /*49d0*/  BRA.U UP0, `(.L_x_8556) ;  /* 0x0000000900707547 */ /* 0x000fea000b800000 */
[----:B--2---:R-:W-:-:S05]  /*49e0*/  IMAD.U32 R5, R5, 0x10000, RZ ;  /* 0x0001000005057824 */ /* 0x004fca00078e00ff */
[----:B------:R0:W-:Y:S01]  /*49f0*/  STG.E desc[UR36][R2.64], R5 ;  /* 0x0000000502007986 */ /* 0x0001e2000c101924 */
[----:B------:R-:W-:Y:S05]  /*4a00*/  BRA `(.L_x_8557) ;  /* 0x0000000c00047947 */ /* 0x000fea0003800000 */
.L_x_8561:
[----:B--2---:R-:W-:-:S05]  /*4a10*/  IMAD.U32 R0, R5, 0x10000, RZ ;  /* 0x0001000005007824 */ /* 0x004fca00078e00ff */
[----:B------:R-:W-:-:S05]  /*4a20*/  F2FP.F16.F32.PACK_AB R0, RZ, R0 ;  /* 0x00000000ff00723e */ /* 0x000fca00000000ff */
[----:B------:R0:W-:Y:S01]  /*4a30*/  STG.E.U16 desc[UR36][R2.64], R0 ;  /* 0x0000000002007986 */ /* 0x0001e2000c101524 */
[----:B------:R-:W-:Y:S05]  /*4a40*/  BRA `(.L_x_8557) ;  /* 0x0000000800f47947 */ /* 0x000fea0003800000 */
.L_x_8560:
[----:B------:R-:W-:-:S09]  /*4a50*/  UISETP.NE.AND UP0, UPT, UR4, 0x7, UPT ;  /* 0x000000070400788c */ /* 0x000fd2000bf05270 */
[----:B------:R-:W-:Y:S05]  /*4a60*/  BRA.U !UP0, `(.L_x_8562) ;  /* 0x0000000108347547 */ /* 0x000fea000b800000 */
[----:B------:R-:W-:-:S09]  /*4a70*/  UISETP.NE.AND UP0, UPT, UR4, 0x8, UPT ;  /* 0x000000080400788c */ /* 0x000fd2000bf05270 */
[----:B------:R-:W-:Y:S05]  /*4a80*/  BRA.U !UP0, `(.L_x_8563) ;  /* 0x0000000108187547 */ /* 0x000fea000b800000 */
[----:B------:R-:W-:-:S09]  /*4a90*/  UISETP.NE.AND UP0, UPT, UR4, 0x9, UPT ;  /* 0x000000090400788c */ /* 0x000fd2000bf05270 */
[----:B------:R-:W-:Y:S05]  /*4aa0*/  BRA.U UP0, `(.L_x_8556) ;  /* 0x00000009003c7547 */ /* 0x000fea000b800000 */
[----:B--2---:R-:W-:Y:S02]  /*4ab0*/  IMAD.U32 R4, R5, 0x10000, RZ ;  /* 0x0001000005047824 */ /* 0x004fe400078e00ff */
[----:B------:R-:W-:-:S05]  /*4ac0*/  HFMA2 R5, -RZ, RZ, 0, 0 ;  /* 0x00000000ff057431 */ /* 0x000fca00000001ff */
[----:B------:R0:W-:Y:S01]  /*4ad0*/  STG.E.64 desc[UR36][R2.64], R4 ;  /* 0x0000000402007986 */ /* 0x0001e2000c101b24 */
[----:B------:R-:W-:Y:S05]  /*4ae0*/  BRA `(.L_x_8557) ;  /* 0x0000000800cc7947 */ /* 0x000fea0003800000 */
.L_x_8563:
[----:B--2---:R-:W-:-:S05]  /*4af0*/  IMAD.U32 R5, R5, 0x10000, RZ ;  /* 0x0001000005057824 */ /* 0x004fca00078e00ff */
[----:B------:R-:W-:-:S04]  /*4b00*/  F2FP.F16.F32.PACK_AB R5, RZ, R5 ;  /* 0x00000005ff05723e */ /* 0x000fc800000000ff */
[----:B------:R-:W-:-:S05]  /*4b10*/  PRMT R5, R5, 0x5410, RZ ;  /* 0x0000541005057816 */ /* 0x000fca00000000ff */
[----:B------:R0:W-:Y:S01]  /*4b20*/  STG.E desc[UR36][R2.64], R5 ;  /* 0x0000000502007986 */ /* 0x0001e2000c101924 */
[----:B------:R-:W-:Y:S05]  /*4b30*/  BRA `(.L_x_8557) ;  /* 0x0000000800b87947 */ /* 0x000fea0003800000 */
.L_x_8562:
[----:B--2---:R-:W-:-:S04]  /*4b40*/  IMAD.U32 R4, R5, 0x10000, RZ ;  /* 0x0001000005047824 */ /* 0x004fc800078e00ff */
[----:B------:R-:W-:-:S06]  /*4b50*/  FMUL.FTZ R4, R4, 1 ;  /* 0x3f80000004047820 */ /* 0x000fcc0000410000 */
[----:B------:R-:W0:Y:S02]  /*4b60*/  F2F.F64.F32 R4, R4 ;  /* 0x0000000400047310 */ /* 0x000e240000201800 */
[----:B0-----:R0:W-:Y:S01]  /*4b70*/  STG.E.64 desc[UR36][R2.64], R4 ;  /* 0x0000000402007986 */ /* 0x0011e2000c101b24 */
[----:B------:R-:W-:Y:S05]  /*4b80*/  BRA `(.L_x_8557) ;  /* 0x0000000800a47947 */ /* 0x000fea0003800000 */
.L_x_8552:
        /* <DEDUP_REMOVED lines=8> */
[----:B--2---:R-:W-:-:S05]  /*4c10*/  IMAD.U32 R5, R5, 0x10000, RZ ;  /* 0x0001000005057824 */ /* 0x004fca00078e00ff */
[----:B------:R-:W-:-:S04]  /*4c20*/  FSETP.NEU.FTZ.AND P0, PT, R5, RZ, PT ;  /* 0x000000ff0500720b */ /* 0x000fc80003f1d000 */
[----:B------:R-:W-:-:S05]  /*4c30*/  SEL R5, RZ, 0x1, !P0 ;  /* 0x00000001ff057807 */ /* 0x000fca0004000000 */
[----:B------:R0:W-:Y:S01]  /*4c40*/  STG.E.U8 desc[UR36][R2.64], R5 ;  /* 0x0000000502007986 */ /* 0x0001e2000c101124 */
[----:B------:R-:W-:Y:S05]  /*4c50*/  BRA `(.L_x_8557) ;  /* 0x0000000800707947 */ /* 0x000fea0003800000 */
.L_x_8566:
[----:B--2---:R-:W-:Y:S02]  /*4c60*/  SHF.L.U32 R5, R5, 0x10, RZ ;  /* 0x0000001005057819 */ /* 0x004fe400000006ff */
[----:B------:R-:W-:-:S03]  /*4c70*/  CS2R R6, SRZ ;  /* 0x0000000000067805 */ /* 0x000fc6000001ff00 */
[----:B------:R-:W-:-:S06]  /*4c80*/  FMUL.FTZ R5, R5, 1 ;  /* 0x3f80000005057820 */ /* 0x000fcc0000410000 */
[----:B------:R-:W0:Y:S02]  /*4c90*/  F2F.F64.F32 R4, R5 ;  /* 0x0000000500047310 */ /* 0x000e240000201800 */
[----:B0-----:R0:W-:Y:S01]  /*4ca0*/  STG.E.128 desc[UR36][R2.64], R4 ;  /* 0x0000000402007986 */ /* 0x0011e2000c101d24 */
[----:B------:R-:W-:Y:S05]  /*4cb0*/  BRA `(.L_x_8557) ;  /* 0x0000000800587947 */ /* 0x000fea0003800000 */
.L_x_8565:
[----:B------:R-:W-:-:S09]  /*4cc0*/  UISETP.NE.AND UP0, UPT, UR4, 0xf, UPT ;  /* 0x0000000f0400788c */ /* 0x000fd2000bf05270 */
[----:B------:R-:W-:Y:S05]  /*4cd0*/  BRA.U !UP0, `(.L_x_8567) ;  /* 0x0000000108a07547 */ /* 0x000fea000b800000 */
[----:B------:R-:W-:-:S09]  /*4ce0*/  UISETP.NE.AND UP0, UPT, UR4, 0x17, UPT ;  /* 0x000000170400788c */ /* 0x000fd2000bf05270 */
[----:B------:R-:W-:Y:S05]  /*4cf0*/  BRA.U !UP0, `(.L_x_8568) ;  /* 0x00000001084c7547 */ /* 0x000fea000b800000 */
[----:B------:R-:W-:-:S09]  /*4d00*/  UISETP.NE.AND UP0, UPT, UR4, 0x18, UPT ;  /* 0x000000180400788c */ /* 0x000fd2000bf05270 */
[----:B------:R-:W-:Y:S05]  /*4d10*/  BRA.U UP0, `(.L_x_8556) ;  /* 0x0000000500a07547 */ /* 0x000fea000b800000 */
[----:B--2---:R-:W-:Y:S01]  /*4d20*/  IMAD.U32 R7, R5, 0x10000, RZ ;  /* 0x0001000005077824 */ /* 0x004fe200078e00ff */
        /* <DEDUP_REMOVED lines=12> */
.L_x_8570:
[----:B------:R-:W-:Y:S05]  /*4df0*/  BSYNC.RECONVERGENT B0 ;  /* 0x0000000000007941 */ /* 0x000fea0003800200 */
.L_x_8569:
[----:B------:R-:W-:-:S05]  /*4e00*/  LOP3.LUT R5, R0, 0x80, R5, 0xf8, !PT ;  /* 0x0000008000057812 */ /* 0x000fca00078ef805 */
[----:B------:R0:W-:Y:S01]  /*4e10*/  STG.E.U8 desc[UR36][R2.64], R5 ;  /* 0x0000000502007986 */ /* 0x0001e2000c101124 */
[----:B------:R-:W-:Y:S05]  /*4e20*/  BRA `(.L_x_8557) ;  /* 0x0000000400fc7947 */ /* 0x000fea0003800000 */
.L_x_8568:
[----:B--2---:R-:W-:Y:S01]  /*4e30*/  IMAD.U32 R7, R5, 0x10000, RZ ;  /* 0x0001000005077824 */ /* 0x004fe200078e00ff */
        /* <DEDUP_REMOVED lines=14> */
.L_x_8572:
[----:B------:R-:W-:Y:S05]  /*4f20*/  BSYNC.RECONVERGENT B0 ;  /* 0x0000000000007941 */ /* 0x000fea0003800200 */
.L_x_8571:
[----:B------:R-:W-:-:S05]  /*4f30*/  LOP3.LUT R5, R0, 0x80, R5, 0xf8, !PT ;  /* 0x0000008000057812 */ /* 0x000fca00078ef805 */
[----:B------:R0:W-:Y:S01]  /*4f40*/  STG.E.U8 desc[UR36][R2.64], R5 ;  /* 0x0000000502007986 */ /* 0x0001e2000c101124 */
[----:B------:R-:W-:Y:S05]  /*4f50*/  BRA `(.L_x_8557) ;  /* 0x0000000400b07947 */ /* 0x000fea0003800000 */
.L_x_8567:
[----:B--2---:R0:W-:Y:S01]  /*4f60*/  STG.E.U16 desc[UR36][R2.64], R5 ;  /* 0x0000000502007986 */ /* 0x0041e2000c101524 */
[----:B------:R-:W-:Y:S05]  /*4f70*/  BRA `(.L_x_8557) ;  /* 0x0000000400a87947 */ /* 0x000fea0003800000 */
.L_x_8564:
        /* <DEDUP_REMOVED lines=8> */
[----:B--2---:R-:W-:-:S06]  /*5000*/  IMAD.U32 R5, R5, 0x10000, RZ ;  /* 0x0001000005057824 */ /* 0x004fcc00078e00ff */
[----:B------:R-:W0:Y:S02]  /*5010*/  F2I.FTZ.U32.TRUNC.NTZ R5, R5 ;  /* 0x0000000500057305 */ /* 0x000e24000021f000 */
[----:B0-----:R4:W-:Y:S01]  /*5020*/  STG.E.U16 desc[UR36][R2.64], R5 ;  /* 0x0000000502007986 */ /* 0x0019e2000c101524 */
[----:B------:R-:W-:Y:S05]  /*5030*/  BRA `(.L_x_8557) ;  /* 0x0000000400787947 */ /* 0x000fea0003800000 */
.L_x_8575:
[----:B--2---:R-:W-:Y:S01]  /*5040*/  IMAD.U32 R5, R5, 0x10000, RZ ;  /* 0x0001000005057824 */ /* 0x004fe200078e00ff */
        /* <DEDUP_REMOVED lines=12> */
.L_x_8578:
[----:B------:R-:W-:-:S04]  /*5110*/  SHF.R.U32.HI R0, RZ, 0x14, R5 ;  /* 0x00000014ff007819 */ /* 0x000fc80000011605 */
[----:B------:R-:W-:-:S04]  /*5120*/  LOP3.LUT R0, R0, 0x1, RZ, 0xc0, !PT ;  /* 0x0000000100007812 */ /* 0x000fc800078ec0ff */
[----:B------:R-:W-:-:S04]  /*5130*/  IADD3 R0, PT, PT, R5, 0x487ffff, R0 ;  /* 0x0487ffff05007810 */ /* 0x000fc80007ffe000 */
[----:B------:R-:W-:-:S04]  /*5140*/  SHF.R.U32.HI R0, RZ, 0x14, R0 ;  /* 0x00000014ff007819 */ /* 0x000fc80000011600 */
[----:B------:R-:W-:-:S07]  /*5150*/  LOP3.LUT R4, R0, 0xff, RZ, 0xc0, !PT ;  /* 0x000000ff00047812 */ /* 0x000fce00078ec0ff */
.L_x_8579:
[----:B------:R-:W-:-:S04]  /*5160*/  SHF.R.U32.HI R5, RZ, 0x18, R5 ;  /* 0x00000018ff057819 */ /* 0x000fc80000011605 */
[----:B------:R-:W-:-:S04]  /*5170*/  LOP3.LUT R4, R4, 0x80, R5, 0xf8, !PT ;  /* 0x0000008004047812 */ /* 0x000fc800078ef805 */
[----:B------:R-:W-:-:S07]  /*5180*/  PRMT R0, R4, 0x7610, R0 ;  /* 0x0000761004007816 */ /* 0x000fce0000000000 */
.L_x_8577:
[----:B------:R-:W-:Y:S05]  /*5190*/  BSYNC.RECONVERGENT B0 ;  /* 0x0000000000007941 */ /* 0x000fea0003800200 */
.L_x_8576:
[----:B------:R3:W-:Y:S01]  /*51a0*/  STG.E.U8 desc[UR36][R2.64], R0 ;  /* 0x0000000002007986 */ /* 0x0007e2000c101124 */
[----:B------:R-:W-:Y:S05]  /*51b0*/  BRA `(.L_x_8557) ;  /* 0x0000000400187947 */ /* 0x000fea0003800000 */
.L_x_8574:
[----:B--2---:R-:W-:Y:S01]  /*51c0*/  SHF.L.U32 R5, R5, 0x10, RZ ;  /* 0x0000001005057819 */ /* 0x004fe200000006ff */
[----:B------:R-:W-:Y:S01]  /*51d0*/  BSSY.RECONVERGENT B0, `(.L_x_8580) ;  /* 0x0000014000007945 */ /* 0x000fe20003800200 */
[----:B------:R-:W-:Y:S02]  /*51e0*/  IMAD.MOV.U32 R0, RZ, RZ, 0x80 ;  /* 0x00000080ff007424 */ /* 0x000fe400078e00ff */
        /* <DEDUP_REMOVED lines=10> */
.L_x_8582:
[----:B------:R-:W-:-:S04]  /*5290*/  SHF.R.U32.HI R0, RZ, 0x15, R5 ;  /* 0x00000015ff007819 */ /* 0x000fc80000011605 */
[----:B------:R-:W-:-:S04]  /*52a0*/  LOP3.LUT R0, R0, 0x1, RZ, 0xc0, !PT ;  /* 0x0000000100007812 */ /* 0x000fc800078ec0ff */
[----:B------:R-:W-:-:S04]  /*52b0*/  IADD3 R0, PT, PT, R5, 0x88fffff, R0 ;  /* 0x088fffff05007810 */ /* 0x000fc80007ffe000 */
[----:B------:R-:W-:-:S04]  /*52c0*/  SHF.R.U32.HI R0, RZ, 0x15, R0 ;  /* 0x00000015ff007819 */ /* 0x000fc80000011600 */
[----:B------:R-:W-:-:S07]  /*52d0*/  LOP3.LUT R4, R0, 0xff, RZ, 0xc0, !PT ;  /* 0x000000ff00047812 */ /* 0x000fce00078ec0ff */
.L_x_8583:
[----:B------:R-:W-:-:S04]  /*52e0*/  SHF.R.U32.HI R5, RZ, 0x18, R5 ;  /* 0x00000018ff057819 */ /* 0x000fc80000011605 */
[----:B------:R-:W-:-:S04]  /*52f0*/  LOP3.LUT R4, R4, 0x80, R5, 0xf8, !PT ;  /* 0x0000008004047812 */ /* 0x000fc800078ef805 */
[----:B------:R-:W-:-:S07]  /*5300*/  PRMT R0, R4, 0x7610, R0 ;  /* 0x0000761004007816 */ /* 0x000fce0000000000 */
.L_x_8581:
[----:B------:R-:W-:Y:S05]  /*5310*/  BSYNC.RECONVERGENT B0 ;  /* 0x0000000000007941 */ /* 0x000fea0003800200 */
.L_x_8580:
[----:B------:R0:W-:Y:S01]  /*5320*/  STG.E.U8 desc[UR36][R2.64], R0 ;  /* 0x0000000002007986 */ /* 0x0001e2000c101124 */
[----:B------:R-:W-:Y:S05]  /*5330*/  BRA `(.L_x_8557) ;  /* 0x0000000000b87947 */ /* 0x000fea0003800000 */
.L_x_8573:
[----:B------:R-:W-:-:S09]  /*5340*/  UISETP.NE.AND UP0, UPT, UR4, 0x1c, UPT ;  /* 0x0000001c0400788c */ /* 0x000fd2000bf05270 */
[----:B------:R-:W-:Y:S05]  /*5350*/  BRA.U !UP0, `(.L_x_8584) ;  /* 0x0000000108a47547 */ /* 0x000fea000b800000 */
[----:B------:R-:W-:-:S09]  /*5360*/  UISETP.NE.AND UP0, UPT, UR4, 0x1d, UPT ;  /* 0x0000001d0400788c */ /* 0x000fd2000bf05270 */
[----:B------:R-:W-:Y:S05]  /*5370*/  BRA.U !UP0, `(.L_x_8585) ;  /* 0x00000001088c7547 */ /* 0x000fea000b800000 */
[----:B------:R-:W-:-:S09]  /*5380*/  UISETP.NE.AND UP0, UPT, UR4, 0x2c, UPT ;  /* 0x0000002c0400788c */ /* 0x000fd2000bf05270 */
[----:B------:R-:W-:Y:S05]  /*5390*/  BRA.U !UP0, `(.L_x_8586) ;  /* 0x0000000108447547 */ /* 0x000fea000b800000 */
.L_x_8556:
[----:B------:R-:W-:Y:S01]  /*53a0*/  MOV R0, 0x130 ;  /* 0x0000013000007802 */ /* 0x000fe20000000f00 */
[----:B------:R-:W0:Y:S01]  /*53b0*/  LDCU.64 UR6, c[0x4][0x120] ;  /* 0x01002400ff0677ac */ /* 0x000e220008000a00 */
[----:B------:R-:W-:Y:S02]  /*53c0*/  HFMA2 R8, -RZ, RZ, 0, 6.020069122314453125e-06 ;  /* 0x00000065ff087431 */ /* 0x000fe400000001ff */
[----:B------:R-:W-:Y:S01]  /*53d0*/  IMAD.MOV.U32 R12, RZ, RZ, 0x1 ;  /* 0x00000001ff0c7424 */ /* 0x000fe200078e00ff */
[----:B------:R1:W3:Y:S01]  /*53e0*/  LDC.64 R2, c[0x4][R0] ;  /* 0x0100000000027b82 */ /* 0x0002e20000000a00 */
[----:B------:R-:W4:Y:S01]  /*53f0*/  LDCU.64 UR8, c[0x4][0x128] ;  /* 0x01002500ff0877ac */ /* 0x000f220008000a00 */
[----:B------:R-:W-:Y:S01]  /*5400*/  IMAD.MOV.U32 R13, RZ, RZ, RZ ;  /* 0x000000ffff0d7224 */ /* 0x000fe200078e00ff */
[----:B------:R-:W5:Y:S01]  /*5410*/  LDCU.64 UR4, c[0x4][0x28] ;  /* 0x01000500ff0477ac */ /* 0x000f620008000a00 */
[----:B0-----:R-:W-:Y:S02]  /*5420*/  IMAD.U32 R4, RZ, RZ, UR6 ;  /* 0x00000006ff047e24 */ /* 0x001fe4000f8e00ff */
[----:B--2---:R-:W-:Y:S01]  /*5430*/  IMAD.U32 R5, RZ, RZ, UR7 ;  /* 0x00000007ff057e24 */ /* 0x004fe2000f8e00ff */
[----:B----4-:R-:W-:Y:S01]  /*5440*/  MOV R6, UR8 ;  /* 0x0000000800067c02 */ /* 0x010fe20008000f00 */
[----:B------:R-:W-:-:S02]  /*5450*/  IMAD.U32 R7, RZ, RZ, UR9 ;  /* 0x00000009ff077e24 */ /* 0x000fc4000f8e00ff */
[----:B-----5:R-:W-:Y:S02]  /*5460*/  IMAD.U32 R10, RZ, RZ, UR4 ;  /* 0x00000004ff0a7e24 */ /* 0x020fe4000f8e00ff */
[----:B-1----:R-:W-:-:S07]  /*5470*/  IMAD.U32 R11, RZ, RZ, UR5 ;  /* 0x00000005ff0b7e24 */ /* 0x002fce000f8e00ff */
[----:B------:R-:W-:-:S07]  /*5480*/  LEPC R20, `(.L_x_8587) ;  /* 0x000000001014794e */ /* 0x000fce0000000000 */
[----:B---3--:R-:W-:Y:S05]  /*5490*/  CALL.ABS.NOINC R2 ;  /* 0x0000000002007343 */ /* 0x008fea0003c00000 */
.L_x_8587:
[----:B------:R-:W-:Y:S05]  /*54a0*/  BRA `(.L_x_8557) ;  /* 0x00000000005c7947 */ /* 0x000fea0003800000 */
.L_x_8586:
[----:B--2---:R-:W-:-:S05]  /*54b0*/  IMAD.U32 R5, R5, 0x10000, RZ ;  /* 0x0001000005057824 */ /* 0x004fca00078e00ff */
        /* <DEDUP_REMOVED lines=15> */
.L_x_8585:
[----:B--2---:R-:W-:-:S06]  /*55b0*/  SHF.L.U32 R5, R5, 0x10, RZ ;  /* 0x0000001005057819 */ /* 0x004fcc00000006ff */
[----:B------:R-:W0:Y:S02]  /*55c0*/  F2I.U64.TRUNC R4, R5 ;  /* 0x0000000500047311 */ /* 0x000e24000020d800 */
[----:B0-----:R2:W-:Y:S01]  /*55d0*/  STG.E.64 desc[UR36][R2.64], R4 ;  /* 0x0000000402007986 */ /* 0x0015e2000c101b24 */
[----:B------:R-:W-:Y:S05]  /*55e0*/  BRA `(.L_x_8557) ;  /* 0x00000000000c7947 */ /* 0x000fea0003800000 */
.L_x_8584:
[----:B--2---:R-:W-:-:S06]  /*55f0*/  IMAD.U32 R5, R5, 0x10000, RZ ;  /* 0x0001000005057824 */ /* 0x004fcc00078e00ff */
[----:B------:R-:W0:Y:S02]  /*5600*/  F2I.FTZ.U32.TRUNC.NTZ R5, R5 ;  /* 0x0000000500057305 */ /* 0x000e24000021f000 */
[----:B0-----:R0:W-:Y:S02]  /*5610*/  STG.E desc[UR36][R2.64], R5 ;  /* 0x0000000502007986 */ /* 0x0011e4000c101924 */
.L_x_8557:
[----:B------:R-:W-:-:S07]  /*5620*/  VIADD R17, R17, 0x80 ;  /* 0x0000008011117836 */ /* 0x000fce0000000000 */
.L_x_8458:
[----:B------:R-:W-:Y:S05]  /*5630*/  BSYNC.RECONVERGENT B7 ;  /* 0x0000000000077941 */ /* 0x000fea0003800200 */
.L_x_8457:
[----:B------:R-:W5:Y:S01]  /*5640*/  LDCU UR4, c[0x0][0x380] ;  /* 0x00007000ff0477ac */ /* 0x000f620008000800 */
[----:B------:R-:W-:Y:S01]  /*5650*/  BSSY.RECONVERGENT B7, `(.L_x_8588) ;  /* 0x0000553000077945 */ /* 0x000fe20003800200 */
[----:B-----5:R-:W-:-:S13]  /*5660*/  ISETP.GE.AND P0, PT, R17, UR4, PT ;  /* 0x0000000411007c0c */ /* 0x020fda000bf06270 */
[----:B------:R-:W-:Y:S05]  /*5670*/  @P0 BRA `(.L_x_8589) ;  /* 0x0000005400400947 */ /* 0x000fea0003800000 */
[----:B------:R-:W5:Y:S01]  /*5680*/  LDCU UR4, c[0x0][0x388] ;  /* 0x00007100ff0477ac */ /* 0x000f620008000800 */
[----:B------:R-:W-:Y:S01]  /*5690*/  IMAD.MOV.U32 R19, RZ, RZ, RZ ;  /* 0x000000ffff137224 */ /* 0x000fe200078e00ff */
[----:B------:R-:W-:Y:S01]  /*56a0*/  MOV R22, RZ ;  /* 0x000000ff00167202 */ /* 0x000fe20000000f00 */
[----:B0--3--:R-:W-:Y:S02]  /*56b0*/  IMAD.MOV.U32 R0, RZ, RZ, RZ ;  /* 0x000000ffff007224 */ /* 0x009fe400078e00ff */
[----:B------:R-:W-:Y:S01]  /*56c0*/  IMAD.MOV.U32 R16, RZ, RZ, RZ ;  /* 0x000000ffff107224 */ /* 0x000fe200078e00ff */
[----:B-----5:R-:W-:-:S09]  /*56d0*/  UISETP.NE.AND UP0, UPT, UR4, URZ, UPT ;  /* 0x000000ff0400728c */ /* 0x020fd2000bf05270 */
[----:B------:R-:W-:Y:S05]  /*56e0*/  BRA.U !UP0, `(.L_x_8590) ;  /* 0x0000001508d47547 */ /* 0x000fea000b800000 */
[----:B------:R-:W1:Y:S01]  /*56f0*/  LDCU.64 UR4, c[0x0][0x390] ;  /* 0x00007200ff0477ac */ /* 0x000e620008000a00 */
[----:B------:R-:W-:Y:S01]  /*5700*/  IMAD.MOV.U32 R16, RZ, RZ, RZ ;  /* 0x000000ffff107224 */ /* 0x000fe200078e00ff */
[----:B------:R-:W0:Y:S01]  /*5710*/  LDCU UR6, c[0x0][0x38c] ;  /* 0x00007180ff0677ac */ /* 0x000e220008000800 */
[----:B------:R-:W3:Y:S01]  /*5720*/  LDCU.64 UR8, c[0x0][0x4b8] ;  /* 0x00009700ff0877ac */ /* 0x000ee20008000a00 */
[----:B------:R-:W5:Y:S01]  /*5730*/  LDCU.64 UR10, c[0x0][0x4c0] ;  /* 0x00009800ff0a77ac */ /* 0x000f620008000a00 */
[----:B------:R-:W-:Y:S01]  /*5740*/  UISETP.NE.AND UP0, UPT, UR42, URZ, UPT ;  /* 0x000000ff2a00728c */ /* 0x000fe2000bf05270 */
[----:B-12-4-:R-:W-:-:S05]  /*5750*/  IMAD.HI.U32 R2, R17, UR4, R16 ;  /* 0x0000000411027c27 */ /* 0x016fca000f8e0010 */
[----:B------:R-:W-:-:S04]  /*5760*/  SHF.R.U32.HI R3, RZ, UR5, R2 ;  /* 0x00000005ff037c19 */ /* 0x000fc80008011602 */
[----:B------:R-:W-:-:S05]  /*5770*/  IADD3 R0, PT, PT, -R3, RZ, RZ ;  /* 0x000000ff03007210 */ /* 0x000fca0007ffe1ff */
[----:B0-----:R-:W-:-:S04]  /*5780*/  IMAD R19, R0, UR6, R17 ;  /* 0x0000000600137c24 */ /* 0x001fc8000f8e0211 */
[C---:B---3--:R-:W-:Y:S02]  /*5790*/  IMAD R16, R19.reuse, UR8, RZ ;  /* 0x0000000813107c24 */ /* 0x048fe4000f8e02ff */
[C---:B------:R-:W-:Y:S02]  /*57a0*/  IMAD R0, R19.reuse, UR9, RZ ;  /* 0x0000000913007c24 */ /* 0x040fe4000f8e02ff */
[C---:B-----5:R-:W-:Y:S02]  /*57b0*/  IMAD R22, R19.reuse, UR10, RZ ;  /* 0x0000000a13167c24 */ /* 0x060fe4000f8e02ff */
        /* <DEDUP_REMOVED lines=359> */
[----:B------:R-:W-:-:S07]  /*6e30*/  IMAD R19, R5, UR11, R19 ;  /* 0x0000000b05137c24 */ /* 0x000fce000f8e0213 */
.L_x_8590:
[----:B------:R-:W1:Y:S01]  /*6e40*/  LDCU.64 UR6, c[0x0][0x650] ;  /* 0x0000ca00ff0677ac */ /* 0x000e620008000a00 */
[----:B------:R-:W-:-:S04]  /*6e50*/  UPRMT UR4, UR40, 0x9910, URZ ;  /* 0x0000991028047896 */ /* 0x000fc800080000ff */
[----:B------:R-:W-:Y:S01]  /*6e60*/  UISETP.GT.AND UP0, UPT, UR4, 0x9, UPT ;  /* 0x000000090400788c */ /* 0x000fe2000bf04270 */
[----:B-12-4-:R-:W-:-:S05]  /*6e70*/  IADD3 R2, P0, PT, R0, UR6, RZ ;  /* 0x0000000600027c10 */ /* 0x016fca000ff1e0ff */
        /* <DEDUP_REMOVED lines=15> */
.L_x_8594:
[----:B------:R-:W2:Y:S02]  /*6f70*/  LDG.E.U8 R2, desc[UR36][R2.64] ;  /* 0x0000002402027981 */ /* 0x000ea4000c1e1100 */
[----:B--2---:R-:W-:-:S04]  /*6f80*/  I2FP.F32.U32 R0, R2 ;  /* 0x0000000200007245 */ /* 0x004fc80000201000 */
[----:B------:R-:W-:-:S04]  /*6f90*/  F2FP.BF16.F32.PACK_AB R0, RZ, R0 ;  /* 0x00000000ff00723e */ /* 0x000fc800000010ff */
[----:B------:R-:W-:Y:S01]  /*6fa0*/  PRMT R18, R0, 0x7610, R18 ;  /* 0x0000761000127816 */ /* 0x000fe20000000012 */
[----:B------:R-:W-:Y:S06]  /*6fb0*/  BRA `(.L_x_8596) ;  /* 0x0000000c00e07947 */ /* 0x000fec0003800000 */
.L_x_8593:
        /* <DEDUP_REMOVED lines=11> */
.L_x_8598:
[----:B------:R-:W2:Y:S02]  /*7070*/  LDG.E R2, desc[UR36][R2.64] ;  /* 0x0000002402027981 */ /* 0x000ea4000c1e1900 */
[----:B--2---:R-:W-:-:S04]  /*7080*/  I2FP.F32.S32 R0, R2 ;  /* 0x0000000200007245 */ /* 0x004fc80000201400 */
[----:B------:R-:W-:-:S04]  /*7090*/  F2FP.BF16.F32.PACK_AB R0, RZ, R0 ;  /* 0x00000000ff00723e */ /* 0x000fc800000010ff */
[----:B------:R-:W-:Y:S01]  /*70a0*/  PRMT R18, R0, 0x7610, R18 ;  /* 0x0000761000127816 */ /* 0x000fe20000000012 */
[----:B------:R-:W-:Y:S06]  /*70b0*/  BRA `(.L_x_8596) ;  /* 0x0000000c00a07947 */ /* 0x000fec0003800000 */
.L_x_8597:
[----:B------:R-:W2:Y:S02]  /*70c0*/  LDG.E.U16 R2, desc[UR36][R2.64] ;  /* 0x0000002402027981 */ /* 0x000ea4000c1e1500 */
[----:B--2---:R-:W0:Y:S02]  /*70d0*/  I2F.S16 R0, R2 ;  /* 0x0000000200007306 */ /* 0x004e240000101400 */
[----:B0-----:R-:W-:-:S04]  /*70e0*/  F2FP.BF16.F32.PACK_AB R0, RZ, R0 ;  /* 0x00000000ff00723e */ /* 0x001fc800000010ff */
[----:B------:R-:W-:Y:S01]  /*70f0*/  PRMT R18, R0, 0x7610, R18 ;  /* 0x0000761000127816 */ /* 0x000fe20000000012 */
[----:B------:R-:W-:Y:S06]  /*7100*/  BRA `(.L_x_8596) ;  /* 0x0000000c008c7947 */ /* 0x000fec0003800000 */
.L_x_8592:
        /* <DEDUP_REMOVED lines=9> */
.L_x_8600:
[----:B------:R-:W2:Y:S02]  /*71a0*/  LDG.E.U16 R0, desc[UR36][R2.64] ;  /* 0x0000002402007981 */ /* 0x000ea4000c1e1500 */
[----:B--2---:R-:W-:-:S05]  /*71b0*/  HADD2.F32 R0, -RZ, R0.H0_H0 ;  /* 0x20000000ff007230 */ /* 0x004fca0000004100 */
[----:B------:R-:W-:-:S04]  /*71c0*/  F2FP.BF16.F32.PACK_AB R0, RZ, R0 ;  /* 0x00000000ff00723e */ /* 0x000fc800000010ff */
[----:B------:R-:W-:Y:S01]  /*71d0*/  PRMT R18, R0, 0x7610, R18 ;  /* 0x0000761000127816 */ /* 0x000fe20000000012 */
[----:B------:R-:W-:Y:S06]  /*71e0*/  BRA `(.L_x_8596) ;  /* 0x0000000c00547947 */ /* 0x000fec0003800000 */
.L_x_8599:
        /* <DEDUP_REMOVED lines=9> */
.L_x_8602:
[----:B------:R-:W2:Y:S02]  /*7280*/  LDG.E.U16 R2, desc[UR36][R2.64] ;  /* 0x0000002402027981 */ /* 0x000ea4000c1e1500 */
[----:B--2---:R-:W-:-:S05]  /*7290*/  HADD2.F32 R0, -RZ, R2.H0_H0 ;  /* 0x20000002ff007230 */ /* 0x004fca0000004100 */
[----:B------:R-:W-:-:S04]  /*72a0*/  F2FP.BF16.F32.PACK_AB R0, RZ, R0 ;  /* 0x00000000ff00723e */ /* 0x000fc800000010ff */
[----:B------:R-:W-:Y:S01]  /*72b0*/  PRMT R18, R0, 0x7610, R18 ;  /* 0x0000761000127816 */ /* 0x000fe20000000012 */
[----:B------:R-:W-:Y:S06]  /*72c0*/  BRA `(.L_x_8596) ;  /* 0x0000000c001c7947 */ /* 0x000fec0003800000 */
.L_x_8601:
        /* <DEDUP_REMOVED lines=13> */
.L_x_8591:
        /* <DEDUP_REMOVED lines=14> */
.L_x_8605:
        /* <DEDUP_REMOVED lines=13> */
.L_x_8604:
        /* <DEDUP_REMOVED lines=27> */
.L_x_8607:
        /* <DEDUP_REMOVED lines=14> */
.L_x_8606:
[----:B------:R0:W5:Y:S01]  /*77e0*/  LDG.E.U16 R18, desc[UR36][R2.64] ;  /* 0x0000002402127981 */ /* 0x000162000c1e1500 */
[----:B------:R-:W-:Y:S05]  /*77f0*/  BRA `(.L_x_8596) ;  /* 0x0000000400d07947 */ /* 0x000fea0003800000 */
.L_x_8603:
        /* <DEDUP_REMOVED lines=13> */
.L_x_8610:
        /* <DEDUP_REMOVED lines=21> */
.L_x_8614:
[----:B------:R-:W-:Y:S05]  /*7a20*/  BSYNC.RECONVERGENT B1 ;  /* 0x0000000000017941 */ /* 0x000fea0003800200 */
.L_x_8613:
[----:B------:R-:W-:Y:S01]  /*7a30*/  IMAD.SHL.U32 R0, R0, 0x100000, RZ ;  /* 0x0010000000007824 */ /* 0x000fe200078e00ff */
[----:B------:R-:W-:-:S04]  /*7a40*/  LEA R2, R2, 0x3b800000, 0x17 ;  /* 0x3b80000002027811 */ /* 0x000fc800078eb8ff */
[----:B------:R-:W-:-:S07]  /*7a50*/  LOP3.LUT R0, R2, R0, R7, 0xfe, !PT ;  /* 0x0000000002007212 */ /* 0x000fce00078efe07 */
.L_x_8612:
[----:B------:R-:W-:Y:S05]  /*7a60*/  BSYNC.RECONVERGENT B0 ;  /* 0x0000000000007941 */ /* 0x000fea0003800200 */
.L_x_8611:
[----:B------:R-:W-:-:S04]  /*7a70*/  F2FP.BF16.F32.PACK_AB R0, RZ, R0 ;  /* 0x00000000ff00723e */ /* 0x000fc800000010ff */
[----:B------:R-:W-:Y:S01]  /*7a80*/  PRMT R18, R0, 0x7610, R18 ;  /* 0x0000761000127816 */ /* 0x000fe20000000012 */
[----:B------:R-:W-:Y:S06]  /*7a90*/  BRA `(.L_x_8596) ;  /* 0x0000000400287947 */ /* 0x000fec0003800000 */
.L_x_8609:
        /* <DEDUP_REMOVED lines=21> */
.L_x_8618:
[----:B------:R-:W-:Y:S05]  /*7bf0*/  BSYNC.RECONVERGENT B1 ;  /* 0x0000000000017941 */ /* 0x000fea0003800200 */
.L_x_8617:
[----:B------:R-:W-:Y:S02]  /*7c00*/  SHF.L.U32 R0, R0, 0x15, RZ ;  /* 0x0000001500007819 */ /* 0x000fe400000006ff */
[----:B------:R-:W-:-:S04]  /*7c10*/  LEA R2, R2, 0x37800000, 0x17 ;  /* 0x3780000002027811 */ /* 0x000fc800078eb8ff */
[----:B------:R-:W-:-:S07]  /*7c20*/  LOP3.LUT R0, R2, R0, R7, 0xfe, !PT ;  /* 0x0000000002007212 */ /* 0x000fce00078efe07 */
.L_x_8616:
[----:B------:R-:W-:Y:S05]  /*7c30*/  BSYNC.RECONVERGENT B0 ;  /* 0x0000000000007941 */ /* 0x000fea0003800200 */
.L_x_8615:
[----:B------:R-:W-:-:S04]  /*7c40*/  F2FP.BF16.F32.PACK_AB R0, RZ, R0 ;  /* 0x00000000ff00723e */ /* 0x000fc800000010ff */
[----:B------:R-:W-:Y:S01]  /*7c50*/  PRMT R18, R0, 0x7610, R18 ;  /* 0x0000761000127816 */ /* 0x000fe20000000012 */
[----:B------:R-:W-:Y:S06]  /*7c60*/  BRA `(.L_x_8596) ;  /* 0x0000000000b47947 */ /* 0x000fec0003800000 */
.L_x_8608:
        /* <DEDUP_REMOVED lines=14> */
.L_x_8622:
[----:B------:R-:W-:Y:S05]  /*7d50*/  BSYNC.RECONVERGENT B0 ;  /* 0x0000000000007941 */ /* 0x000fea0003800200 */
.L_x_8621:
[----:B------:R-:W-:-:S04]  /*7d60*/  F2FP.BF16.F32.PACK_AB R0, RZ, R0 ;  /* 0x00000000ff00723e */ /* 0x000fc800000010ff */
[----:B------:R-:W-:Y:S01]  /*7d70*/  PRMT R18, R0, 0x7610, R18 ;  /* 0x0000761000127816 */ /* 0x000fe20000000012 */
[----:B------:R-:W-:Y:S06]  /*7d80*/  BRA `(.L_x_8596) ;  /* 0x00000000006c7947 */ /* 0x000fec0003800000 */
.L_x_8595:
        /* <DEDUP_REMOVED lines=16> */
.L_x_8623:
[----:B------:R-:W-:Y:S01]  /*7e90*/  PRMT R18, RZ, 0x7610, R18 ;  /* 0x00007610ff127816 */ /* 0x000fe20000000012 */
[----:B------:R-:W-:Y:S06]  /*7ea0*/  BRA `(.L_x_8596) ;  /* 0x0000000000247947 */ /* 0x000fec0003800000 */
.L_x_8620:
[----:B------:R-:W2:Y:S02]  /*7eb0*/  LDG.E.64 R2, desc[UR36][R2.64] ;  /* 0x0000002402027981 */ /* 0x000ea4000c1e1b00 */
[----:B--2---:R-:W0:Y:S02]  /*7ec0*/  I2F.U64 R0, R2 ;  /* 0x0000000200007312 */ /* 0x004e240000301000 */
[----:B0-----:R-:W-:-:S04]  /*7ed0*/  F2FP.BF16.F32.PACK_AB R0, RZ, R0 ;  /* 0x00000000ff00723e */ /* 0x001fc800000010ff */
[----:B------:R-:W-:Y:S01]  /*7ee0*/  PRMT R18, R0, 0x7610, R18 ;  /* 0x0000761000127816 */ /* 0x000fe20000000012 */
[----:B------:R-:W-:Y:S06]  /*7ef0*/  BRA `(.L_x_8596) ;  /* 0x0000000000107947 */ /* 0x000fec0003800000 */
.L_x_8619:
[----:B------:R-:W2:Y:S02]  /*7f00*/  LDG.E R2, desc[UR36][R2.64] ;  /* 0x0000002402027981 */ /* 0x000ea4000c1e1900 */
[----:B--2---:R-:W-:-:S04]  /*7f10*/  I2FP.F32.U32 R0, R2 ;  /* 0x0000000200007245 */ /* 0x004fc80000201000 */
[----:B------:R-:W-:-:S04]  /*7f20*/  F2FP.BF16.F32.PACK_AB R0, RZ, R0 ;  /* 0x00000000ff00723e */ /* 0x000fc800000010ff */
[----:B------:R-:W-:-:S07]  /*7f30*/  PRMT R18, R0, 0x7610, R18 ;  /* 0x0000761000127816 */ /* 0x000fce0000000012 */
.L_x_8596:
        /* <DEDUP_REMOVED lines=18> */
.L_x_8628:
[----:B------:R-:W2:Y:S02]  /*8060*/  LDG.E.U8 R2, desc[UR36][R2.64] ;  /* 0x0000002402027981 */ /* 0x000ea4000c1e1100 */
[----:B--2---:R-:W-:Y:S01]  /*8070*/  I2FP.F32.U32 R22, R2 ;  /* 0x0000000200167245 */ /* 0x004fe20000201000 */
[----:B------:R-:W-:Y:S06]  /*8080*/  BRA `(.L_x_8630) ;  /* 0x0000000c00447947 */ /* 0x000fec0003800000 */
.L_x_8627:
        /* <DEDUP_REMOVED lines=9> */
.L_x_8632:
[----:B------:R-:W2:Y:S02]  /*8120*/  LDG.E R2, desc[UR36][R2.64] ;  /* 0x0000002402027981 */ /* 0x000ea4000c1e1900 */
[----:B--2---:R-:W-:Y:S01]  /*8130*/  I2FP.F32.S32 R22, R2 ;  /* 0x0000000200167245 */ /* 0x004fe20000201400 */
[----:B------:R-:W-:Y:S06]  /*8140*/  BRA `(.L_x_8630) ;  /* 0x0000000c00147947 */ /* 0x000fec0003800000 */
.L_x_8631:
[----:B------:R-:W2:Y:S02]  /*8150*/  LDG.E.U16 R2, desc[UR36][R2.64] ;  /* 0x0000002402027981 */ /* 0x000ea4000c1e1500 */
[----:B--2---:R2:W3:Y:S01]  /*8160*/  I2F.S16 R22, R2 ;  /* 0x0000000200167306 */ /* 0x0044e20000101400 */
[----:B------:R-:W-:Y:S05]  /*8170*/  BRA `(.L_x_8630) ;  /* 0x0000000c00087947 */ /* 0x000fea0003800000 */
.L_x_8626:
        /* <DEDUP_REMOVED lines=8> */
.L_x_8634:
[----:B------:R-:W2:Y:S02]  /*8200*/  LDG.E.U16 R2, desc[UR36][R2.64] ;  /* 0x0000002402027981 */ /* 0x000ea4000c1e1500 */
[----:B--2---:R-:W-:Y:S01]  /*8210*/  HADD2.F32 R22, -RZ, R2.H0_H0 ;  /* 0x20000002ff167230 */ /* 0x004fe20000004100 */
[----:B------:R-:W-:Y:S06]  /*8220*/  BRA `(.L_x_8630) ;  /* 0x0000000800dc7947 */ /* 0x000fec0003800000 */
.L_x_8633:
        /* <DEDUP_REMOVED lines=8> */
.L_x_8636:
[----:B------:R-:W2:Y:S02]  /*82b0*/  LDG.E.U16 R2, desc[UR36][R2.64] ;  /* 0x0000002402027981 */ /* 0x000ea4000c1e1500 */
[----:B--2---:R-:W-:Y:S01]  /*82c0*/  HADD2.F32 R22, -RZ, R2.H0_H0 ;  /* 0x20000002ff167230 */ /* 0x004fe20000004100 */
[----:B------:R-:W-:Y:S06]  /*82d0*/  BRA `(.L_x_8630) ;  /* 0x0000000800b07947 */ /* 0x000fec0003800000 */
.L_x_8635:
        /* <DEDUP_REMOVED lines=11> */
.L_x_8625:
        /* <DEDUP_REMOVED lines=12> */
.L_x_8639:
        /* <DEDUP_REMOVED lines=11> */
.L_x_8638:
        /* <DEDUP_REMOVED lines=25> */
.L_x_8641:
        /* <DEDUP_REMOVED lines=12> */
.L_x_8640:
[----:B------:R-:W2:Y:S02]  /*8750*/  LDG.E.U16 R2, desc[UR36][R2.64] ;  /* 0x0000002402027981 */ /* 0x000ea4000c1e1500 */
[----:B--2---:R-:W-:Y:S01]  /*8760*/  IMAD.U32 R22, R2, 0x10000, RZ ;  /* 0x0001000002167824 */ /* 0x004fe200078e00ff */
[----:B------:R-:W-:Y:S06]  /*8770*/  BRA `(.L_x_8630) ;  /* 0x0000000400887947 */ /* 0x000fec0003800000 */
.L_x_8637:
        /* <DEDUP_REMOVED lines=11> */
.L_x_8644:
        /* <DEDUP_REMOVED lines=20> */
.L_x_8646:
[----:B------:R-:W-:Y:S05]  /*8970*/  BSYNC.RECONVERGENT B0 ;  /* 0x0000000000007941 */ /* 0x000fea0003800200 */
.L_x_8645:
[----:B------:R-:W-:Y:S02]  /*8980*/  SHF.L.U32 R0, R0, 0x14, RZ ;  /* 0x0000001400007819 */ /* 0x000fe400000006ff */
[----:B------:R-:W-:-:S04]  /*8990*/  LEA R2, R2, 0x3b800000, 0x17 ;  /* 0x3b80000002027811 */ /* 0x000fc800078eb8ff */
[----:B------:R-:W-:Y:S01]  /*89a0*/  LOP3.LUT R22, R2, R0, R7, 0xfe, !PT ;  /* 0x0000000002167212 */ /* 0x000fe200078efe07 */
[----:B------:R-:W-:Y:S06]  /*89b0*/  BRA `(.L_x_8630) ;  /* 0x0000000000f87947 */ /* 0x000fec0003800000 */
.L_x_8643:
        /* <DEDUP_REMOVED lines=20> */
.L_x_8648:
[----:B------:R-:W-:Y:S05]  /*8b00*/  BSYNC.RECONVERGENT B0 ;  /* 0x0000000000007941 */ /* 0x000fea0003800200 */
.L_x_8647:
[----:B------:R-:W-:Y:S01]  /*8b10*/  IMAD.SHL.U32 R0, R0, 0x200000, RZ ;  /* 0x0020000000007824 */ /* 0x000fe200078e00ff */
[----:B------:R-:W-:-:S04]  /*8b20*/  LEA R2, R2, 0x37800000, 0x17 ;  /* 0x3780000002027811 */ /* 0x000fc800078eb8ff */
[----:B------:R-:W-:Y:S01]  /*8b30*/  LOP3.LUT R22, R2, R0, R7, 0xfe, !PT ;  /* 0x0000000002167212 */ /* 0x000fe200078efe07 */
[----:B------:R-:W-:Y:S06]  /*8b40*/  BRA `(.L_x_8630) ;  /* 0x0000000000947947 */ /* 0x000fec0003800000 */
.L_x_8642:
        /* <DEDUP_REMOVED lines=14> */
.L_x_8629:
        /* <DEDUP_REMOVED lines=16> */
.L_x_8651:
[----:B------:R-:W-:Y:S01]  /*8d30*/  IMAD.MOV.U32 R22, RZ, RZ, RZ ;  /* 0x000000ffff167224 */ /* 0x000fe200078e00ff */
[----:B------:R-:W-:Y:S06]  /*8d40*/  BRA `(.L_x_8630) ;  /* 0x0000000000147947 */ /* 0x000fec0003800000 */
.L_x_8650:
[----:B------:R-:W2:Y:S02]  /*8d50*/  LDG.E.64 R22, desc[UR36][R2.64] ;  /* 0x0000002402167981 */ /* 0x000ea4000c1e1b00 */
[----:B--2---:R0:W1:Y:S02]  /*8d60*/  I2F.U64 R22, R22 ;  /* 0x0000001600167312 */ /* 0x0040640000301000 */
[----:B01----:R-:W-:Y:S05]  /*8d70*/  BRA `(.L_x_8630) ;  /* 0x0000000000087947 */ /* 0x003fea0003800000 */
.L_x_8649:
[----:B------:R-:W2:Y:S02]  /*8d80*/  LDG.E R2, desc[UR36][R2.64] ;  /* 0x0000002402027981 */ /* 0x000ea4000c1e1900 */
[----:B--2---:R-:W-:-:S07]  /*8d90*/  I2FP.F32.U32 R22, R2 ;  /* 0x0000000200167245 */ /* 0x004fce0000201000 */
.L_x_8630:
[----:B------:R-:W-:Y:S05]  /*8da0*/  BSYNC.RECONVERGENT B6 ;  /* 0x0000000000067941 */ /* 0x000fea0003800200 */
.L_x_8624:
        /* <DEDUP_REMOVED lines=18> */
.L_x_8656:
[----:B------:R-:W2:Y:S02]  /*8ed0*/  LDG.E.U8 R0, desc[UR36][R2.64] ;  /* 0x0000002402007981 */ /* 0x000ea4000c1e1100 */
[----:B--2---:R-:W-:Y:S01]  /*8ee0*/  I2FP.F32.U32 R0, R0 ;  /* 0x0000000000007245 */ /* 0x004fe20000201000 */
[----:B------:R-:W-:Y:S06]  /*8ef0*/  BRA `(.L_x_8658) ;  /* 0x0000000c00447947 */ /* 0x000fec0003800000 */
.L_x_8655:
        /* <DEDUP_REMOVED lines=9> */
.L_x_8660:
[----:B------:R-:W2:Y:S02]  /*8f90*/  LDG.E R0, desc[UR36][R2.64] ;  /* 0x0000002402007981 */ /* 0x000ea4000c1e1900 */
[----:B--2---:R-:W-:Y:S01]  /*8fa0*/  I2FP.F32.S32 R0, R0 ;  /* 0x0000000000007245 */ /* 0x004fe20000201400 */
[----:B------:R-:W-:Y:S06]  /*8fb0*/  BRA `(.L_x_8658) ;  /* 0x0000000c00147947 */ /* 0x000fec0003800000 */
.L_x_8659:
[----:B------:R-:W2:Y:S02]  /*8fc0*/  LDG.E.U16 R0, desc[UR36][R2.64] ;  /* 0x0000002402007981 */ /* 0x000ea4000c1e1500 */
[----:B--2---:R-:W0:Y:S01]  /*8fd0*/  I2F.S16 R0, R0 ;  /* 0x0000000000007306 */ /* 0x004e220000101400 */
[----:B------:R-:W-:Y:S05]  /*8fe0*/  BRA `(.L_x_8658) ;  /* 0x0000000c00087947 */ /* 0x000fea0003800000 */
.L_x_8654:
        /* <DEDUP_REMOVED lines=8> */
.L_x_8662:
[----:B------:R-:W2:Y:S02]  /*9070*/  LDG.E.U16 R0, desc[UR36][R2.64] ;  /* 0x0000002402007981 */ /* 0x000ea4000c1e1500 */
[----:B--2---:R-:W-:Y:S01]  /*9080*/  HADD2.F32 R0, -RZ, R0.H0_H0 ;  /* 0x20000000ff007230 */ /* 0x004fe20000004100 */
[----:B------:R-:W-:Y:S06]  /*9090*/  BRA `(.L_x_8658) ;  /* 0x0000000800dc7947 */ /* 0x000fec0003800000 */
.L_x_8661:
        /* <DEDUP_REMOVED lines=8> */
.L_x_8664:
[----:B------:R-:W2:Y:S02]  /*9120*/  LDG.E.U16 R0, desc[UR36][R2.64] ;  /* 0x0000002402007981 */ /* 0x000ea4000c1e1500 */
[----:B--2---:R-:W-:Y:S01]  /*9130*/  HADD2.F32 R0, -RZ, R0.H0_H0 ;  /* 0x20000000ff007230 */ /* 0x004fe20000004100 */
[----:B------:R-:W-:Y:S06]  /*9140*/  BRA `(.L_x_8658) ;  /* 0x0000000800b07947 */ /* 0x000fec0003800000 */
.L_x_8663:
        /* <DEDUP_REMOVED lines=11> */
.L_x_8653:
        /* <DEDUP_REMOVED lines=12> */
.L_x_8667:
        /* <DEDUP_REMOVED lines=11> */
.L_x_8666:
        /* <DEDUP_REMOVED lines=25> */
.L_x_8669:
        /* <DEDUP_REMOVED lines=12> */
.L_x_8668:
[----:B------:R-:W2:Y:S02]  /*95c0*/  LDG.E.U16 R0, desc[UR36][R2.64] ;  /* 0x0000002402007981 */ /* 0x000ea4000c1e1500 */
[----:B--2---:R-:W-:Y:S01]  /*95d0*/  IMAD.U32 R0, R0, 0x10000, RZ ;  /* 0x0001000000007824 */ /* 0x004fe200078e00ff */
[----:B------:R-:W-:Y:S06]  /*95e0*/  BRA `(.L_x_8658) ;  /* 0x0000000400887947 */ /* 0x000fec0003800000 */
.L_x_8665:
        /* <DEDUP_REMOVED lines=11> */
.L_x_8672:
        /* <DEDUP_REMOVED lines=20> */
.L_x_8674:
[----:B------:R-:W-:Y:S05]  /*97e0*/  BSYNC.RECONVERGENT B0 ;  /* 0x0000000000007941 */ /* 0x000fea0003800200 */
.L_x_8673:
[----:B------:R-:W-:Y:S01]  /*97f0*/  IMAD.SHL.U32 R0, R0, 0x100000, RZ ;  /* 0x0010000000007824 */ /* 0x000fe200078e00ff */
[----:B------:R-:W-:-:S04]  /*9800*/  LEA R2, R2, 0x3b800000, 0x17 ;  /* 0x3b80000002027811 */ /* 0x000fc800078eb8ff */
[----:B------:R-:W-:Y:S01]  /*9810*/  LOP3.LUT R0, R2, R0, R7, 0xfe, !PT ;  /* 0x0000000002007212 */ /* 0x000fe200078efe07 */
[----:B------:R-:W-:Y:S06]  /*9820*/  BRA `(.L_x_8658) ;  /* 0x0000000000f87947 */ /* 0x000fec0003800000 */
.L_x_8671:
        /* <DEDUP_REMOVED lines=20> */
.L_x_8676:
[----:B------:R-:W-:Y:S05]  /*9970*/  BSYNC.RECONVERGENT B0 ;  /* 0x0000000000007941 */ /* 0x000fea0003800200 */
.L_x_8675:
[----:B------:R-:W-:Y:S01]  /*9980*/  IMAD.SHL.U32 R0, R0, 0x200000, RZ ;  /* 0x0020000000007824 */ /* 0x000fe200078e00ff */
[----:B------:R-:W-:-:S04]  /*9990*/  LEA R2, R2, 0x37800000, 0x17 ;  /* 0x3780000002027811 */ /* 0x000fc800078eb8ff */
[----:B------:R-:W-:Y:S01]  /*99a0*/  LOP3.LUT R0, R2, R0, R7, 0xfe, !PT ;  /* 0x0000000002007212 */ /* 0x000fe200078efe07 */
[----:B------:R-:W-:Y:S06]  /*99b0*/  BRA `(.L_x_8658) ;  /* 0x0000000000947947 */ /* 0x000fec0003800000 */
.L_x_8670:
        /* <DEDUP_REMOVED lines=14> */
.L_x_8657:
        /* <DEDUP_REMOVED lines=11> */
[----:B------:R-:W-:Y:S02]  /*9b50*/  IMAD.U32 R7, RZ, RZ, UR7 ;  /* 0x00000007ff077e24 */ /* 0x000fe4000f8e00ff */
[----:B-1----:R-:W-:Y:S01]  /*9b60*/  IMAD.U32 R10, RZ, RZ, UR8 ;  /* 0x00000008ff0a7e24 */ /* 0x002fe2000f8e00ff */
[----:B------:R-:W-:-:S07]  /*9b70*/  MOV R11, UR9 ;  /* 0x00000009000b7c02 */ /* 0x000fce0008000f00 */
[----:B------:R-:W-:-:S07]  /*9b80*/  LEPC R20, `(.L_x_8679) ;  /* 0x000000001014794e */ /* 0x000fce0000000000 */
[----:B---345:R-:W-:Y:S05]  /*9b90*/  CALL.ABS.NOINC R2 ;  /* 0x0000000002007343 */ /* 0x038fea0003c00000 */
.L_x_8679:
[----:B------:R-:W-:Y:S01]  /*9ba0*/  HFMA2 R0, -RZ, RZ, 0, 0 ;  /* 0x00000000ff007431 */ /* 0x000fe200000001ff */
[----:B------:R-:W-:Y:S06]  /*9bb0*/  BRA `(.L_x_8658) ;  /* 0x0000000000147947 */ /* 0x000fec0003800000 */
.L_x_8678:
[----:B------:R-:W2:Y:S02]  /*9bc0*/  LDG.E.64 R2, desc[UR36][R2.64] ;  /* 0x0000002402027981 */ /* 0x000ea4000c1e1b00 */
[----:B--2---:R0:W2:Y:S02]  /*9bd0*/  I2F.U64 R0, R2 ;  /* 0x0000000200007312 */ /* 0x0040a40000301000 */
[----:B0-2---:R-:W-:Y:S05]  /*9be0*/  BRA `(.L_x_8658) ;  /* 0x0000000000087947 */ /* 0x005fea0003800000 */
.L_x_8677:
[----:B------:R-:W2:Y:S02]  /*9bf0*/  LDG.E R0, desc[UR36][R2.64] ;  /* 0x0000002402007981 */ /* 0x000ea4000c1e1900 */
[----:B--2---:R-:W-:-:S07]  /*9c00*/  I2FP.F32.U32 R0, R0 ;  /* 0x0000000000007245 */ /* 0x004fce0000201000 */
.L_x_8658:
[----:B------:R-:W-:Y:S05]  /*9c10*/  BSYNC.RECONVERGENT B6 ;  /* 0x0000000000067941 */ /* 0x000fea0003800200 */
.L_x_8652:
[----:B0----5:R-:W-:Y:S01]  /*9c20*/  IMAD.U32 R3, R18, 0x10000, RZ ;  /* 0x0001000012037824 */ /* 0x021fe200078e00ff */
[----:B------:R-:W2:Y:S03]  /*9c30*/  LDCU.64 UR6, c[0x0][0x648] ;  /* 0x0000c900ff0677ac */ /* 0x000ea60008000a00 */
[----:B----4-:R-:W-:Y:S01]  /*9c40*/  FMUL.FTZ R3, R3, R0 ;  /* 0x0000000003037220 */ /* 0x010fe20000410000 */
[----:B------:R-:W-:-:S03]  /*9c50*/  UPRMT UR4, UR44, 0x9910, URZ ;  /* 0x000099102c047896 */ /* 0x000fc600080000ff */
[----:B-1-3--:R-:W-:Y:S01]  /*9c60*/  FMUL.FTZ R22, R3, R22 ;  /* 0x0000001603167220 */ /* 0x00afe20000410000 */
[----:B------:R-:W-:-:S03]  /*9c70*/  UISETP.GT.AND UP0, UPT, UR4, 0x9, UPT ;  /* 0x000000090400788c */ /* 0x000fc6000bf04270 */
[----:B------:R0:W1:Y:S01]  /*9c80*/  F2F.BF16.F32 R5, R22 ;  /* 0x0000001600057304 */ /* 0x0000620000202000 */
[----:B--2---:R-:W-:-:S05]  /*9c90*/  IADD3 R2, P0, PT, R16, UR6, RZ ;  /* 0x0000000610027c10 */ /* 0x004fca000ff1e0ff */
[----:B------:R-:W-:Y:S01]  /*9ca0*/  IMAD.X R3, RZ, RZ, UR7, P0 ;  /* 0x00000007ff037e24 */ /* 0x000fe200080e06ff */
[----:B0-----:R-:W-:Y:S07]  /*9cb0*/  BRA.U UP0, `(.L_x_8680) ;  /* 0x00000005000c7547 */ /* 0x001fee000b800000 */
        /* <DEDUP_REMOVED lines=12> */
.L_x_8683:
[----:B-1----:R-:W-:-:S06]  /*9d80*/  SHF.L.U32 R5, R5, 0x10, RZ ;  /* 0x0000001005057819 */ /* 0x002fcc00000006ff */
[----:B------:R-:W0:Y:S02]  /*9d90*/  F2I.S64.TRUNC R4, R5 ;  /* 0x0000000500047311 */ /* 0x000e24000020d900 */
[----:B0-----:R0:W-:Y:S01]  /*9da0*/  STG.E.U8 desc[UR36][R2.64], R4 ;  /* 0x0000000402007986 */ /* 0x0011e2000c101124 */
[----:B------:R-:W-:Y:S05]  /*9db0*/  BRA `(.L_x_8685) ;  /* 0x0000000c006c7947 */ /* 0x000fea0003800000 */
.L_x_8682:
        /* <DEDUP_REMOVED lines=10> */
.L_x_8687:
[----:B-1----:R-:W-:-:S06]  /*9e60*/  IMAD.U32 R5, R5, 0x10000, RZ ;  /* 0x0001000005057824 */ /* 0x002fcc00078e00ff */
[----:B------:R-:W0:Y:S02]  /*9e70*/  F2I.FTZ.TRUNC.NTZ R5, R5 ;  /* 0x0000000500057305 */ /* 0x000e24000021f100 */
[----:B0-----:R0:W-:Y:S01]  /*9e80*/  STG.E desc[UR36][R2.64], R5 ;  /* 0x0000000502007986 */ /* 0x0011e2000c101924 */
[----:B------:R-:W-:Y:S05]  /*9e90*/  BRA `(.L_x_8685) ;  /* 0x0000000c00347947 */ /* 0x000fea0003800000 */
.L_x_8686:
[----:B-1----:R-:W-:-:S06]  /*9ea0*/  IMAD.U32 R5, R5, 0x10000, RZ ;  /* 0x0001000005057824 */ /* 0x002fcc00078e00ff */
[----:B------:R-:W0:Y:S02]  /*9eb0*/  F2I.FTZ.TRUNC.NTZ R5, R5 ;  /* 0x0000000500057305 */ /* 0x000e24000021f100 */
[----:B0-----:R0:W-:Y:S01]  /*9ec0*/  STG.E.U16 desc[UR36][R2.64], R5 ;  /* 0x0000000502007986 */ /* 0x0011e2000c101524 */
[----:B------:R-:W-:Y:S05]  /*9ed0*/  BRA `(.L_x_8685) ;  /* 0x0000000c00247947 */ /* 0x000fea0003800000 */
.L_x_8681:
[----:B------:R-:W-:-:S09]  /*9ee0*/  UISETP.GT.AND UP0, UPT, UR4, 0x6, UPT ;  /* 0x000000060400788c */ /* 0x000fd2000bf04270 */
[----:B------:R-:W-:Y:S05]  /*9ef0*/  BRA.U UP0, `(.L_x_8688) ;  /* 0x00000001002c7547 */ /* 0x000fea000b800000 */
[----:B------:R-:W-:-:S09]  /*9f00*/  UISETP.NE.AND UP0, UPT, UR4, 0x5, UPT ;  /* 0x000000050400788c */ /* 0x000fd2000bf05270 */
[----:B------:R-:W-:Y:S05]  /*9f10*/  BRA.U !UP0, `(.L_x_8689) ;  /* 0x0000000108147547 */ /* 0x000fea000b800000 */
[----:B------:R-:W-:-:S09]  /*9f20*/  UISETP.NE.AND UP0, UPT, UR4, 0x6, UPT ;  /* 0x000000060400788c */ /* 0x000fd2000bf05270 */
[----:B------:R-:W-:Y:S05]  /*9f30*/  BRA.U UP0, `(.L_x_8684) ;  /* 0x0000000900307547 */ /* 0x000fea000b800000 */
[----:B-1----:R-:W-:-:S05]  /*9f40*/  SHF.L.U32 R5, R5, 0x10, RZ ;  /* 0x0000001005057819 */ /* 0x002fca00000006ff */
[----:B------:R0:W-:Y:S01]  /*9f50*/  STG.E desc[UR36][R2.64], R5 ;  /* 0x0000000502007986 */ /* 0x0001e2000c101924 */
[----:B------:R-:W-:Y:S05]  /*9f60*/  BRA `(.L_x_8685) ;  /* 0x0000000c00007947 */ /* 0x000fea0003800000 */
.L_x_8689:
[----:B-1----:R-:W-:-:S05]  /*9f70*/  IMAD.U32 R0, R5, 0x10000, RZ ;  /* 0x0001000005007824 */ /* 0x002fca00078e00ff */
[----:B------:R-:W-:-:S05]  /*9f80*/  F2FP.F16.F32.PACK_AB R0, RZ, R0 ;  /* 0x00000000ff00723e */ /* 0x000fca00000000ff */
[----:B------:R1:W-:Y:S01]  /*9f90*/  STG.E.U16 desc[UR36][R2.64], R0 ;  /* 0x0000000002007986 */ /* 0x0003e2000c101524 */
[----:B------:R-:W-:Y:S05]  /*9fa0*/  BRA `(.L_x_8685) ;  /* 0x0000000800f07947 */ /* 0x000fea0003800000 */
.L_x_8688:
[----:B------:R-:W-:-:S09]  /*9fb0*/  UISETP.NE.AND UP0, UPT, UR4, 0x7, UPT ;  /* 0x000000070400788c */ /* 0x000fd2000bf05270 */
[----:B------:R-:W-:Y:S05]  /*9fc0*/  BRA.U !UP0, `(.L_x_8690) ;  /* 0x0000000108347547 */ /* 0x000fea000b800000 */
[----:B------:R-:W-:-:S09]  /*9fd0*/  UISETP.NE.AND UP0, UPT, UR4, 0x8, UPT ;  /* 0x000000080400788c */ /* 0x000fd2000bf05270 */
[----:B------:R-:W-:Y:S05]  /*9fe0*/  BRA.U !UP0, `(.L_x_8691) ;  /* 0x0000000108187547 */ /* 0x000fea000b800000 */
[----:B------:R-:W-:-:S09]  /*9ff0*/  UISETP.NE.AND UP0, UPT, UR4, 0x9, UPT ;  /* 0x000000090400788c */ /* 0x000fd2000bf05270 */
[----:B------:R-:W-:Y:S05]  /*a000*/  BRA.U UP0, `(.L_x_8684) ;  /* 0x0000000500fc7547 */ /* 0x000fea000b800000 */
[----:B-1----:R-:W-:Y:S02]  /*a010*/  IMAD.U32 R4, R5, 0x10000, RZ ;  /* 0x0001000005047824 */ /* 0x002fe400078e00ff */
[----:B------:R-:W-:-:S05]  /*a020*/  IMAD.MOV.U32 R5, RZ, RZ, RZ ;  /* 0x000000ffff057224 */ /* 0x000fca00078e00ff */
[----:B------:R3:W-:Y:S01]  /*a030*/  STG.E.64 desc[UR36][R2.64], R4 ;  /* 0x0000000402007986 */ /* 0x0007e2000c101b24 */
[----:B------:R-:W-:Y:S05]  /*a040*/  BRA `(.L_x_8685) ;  /* 0x0000000800c87947 */ /* 0x000fea0003800000 */
.L_x_8691:
[----:B-1----:R-:W-:-:S04]  /*a050*/  SHF.L.U32 R5, R5, 0x10, RZ ;  /* 0x0000001005057819 */ /* 0x002fc800000006ff */
[----:B------:R-:W-:-:S04]  /*a060*/  F2FP.F16.F32.PACK_AB R5, RZ, R5 ;  /* 0x00000005ff05723e */ /* 0x000fc800000000ff */
[----:B------:R-:W-:-:S05]  /*a070*/  PRMT R5, R5, 0x5410, RZ ;  /* 0x0000541005057816 */ /* 0x000fca00000000ff */
[----:B------:R4:W-:Y:S01]  /*a080*/  STG.E desc[UR36][R2.64], R5 ;  /* 0x0000000502007986 */ /* 0x0009e2000c101924 */
[----:B------:R-:W-:Y:S05]  /*a090*/  BRA `(.L_x_8685) ;  /* 0x0000000800b47947 */ /* 0x000fea0003800000 */
.L_x_8690:
[----:B-1----:R-:W-:-:S04]  /*a0a0*/  IMAD.U32 R4, R5, 0x10000, RZ ;  /* 0x0001000005047824 */ /* 0x002fc800078e00ff */
[----:B------:R-:W-:-:S06]  /*a0b0*/  FMUL.FTZ R4, R4, 1 ;  /* 0x3f80000004047820 */ /* 0x000fcc0000410000 */
[----:B------:R-:W0:Y:S02]  /*a0c0*/  F2F.F64.F32 R4, R4 ;  /* 0x0000000400047310 */ /* 0x000e240000201800 */
[----:B0-----:R2:W-:Y:S01]  /*a0d0*/  STG.E.64 desc[UR36][R2.64], R4 ;  /* 0x0000000402007986 */ /* 0x0015e2000c101b24 */
[----:B------:R-:W-:Y:S05]  /*a0e0*/  BRA `(.L_x_8685) ;  /* 0x0000000800a07947 */ /* 0x000fea0003800000 */
.L_x_8680:
        /* <DEDUP_REMOVED lines=10> */
[----:B-1----:R-:W-:-:S06]  /*a190*/  IMAD.U32 R5, R5, 0x10000, RZ ;  /* 0x0001000005057824 */ /* 0x002fcc00078e00ff */
[----:B------:R-:W0:Y:S02]  /*a1a0*/  F2I.FTZ.U32.TRUNC.NTZ R5, R5 ;  /* 0x0000000500057305 */ /* 0x000e24000021f000 */
[----:B0-----:R0:W-:Y:S01]  /*a1b0*/  STG.E.U16 desc[UR36][R2.64], R5 ;  /* 0x0000000502007986 */ /* 0x0011e2000c101524 */
[----:B------:R-:W-:Y:S05]  /*a1c0*/  BRA `(.L_x_8685) ;  /* 0x0000000800687947 */ /* 0x000fea0003800000 */
.L_x_8695:
[----:B-1----:R-:W-:Y:S01]  /*a1d0*/  IMAD.U32 R5, R5, 0x10000, RZ ;  /* 0x0001000005057824 */ /* 0x002fe200078e00ff */
        /* <DEDUP_REMOVED lines=17> */
.L_x_8698:
[----:B------:R-:W-:-:S04]  /*a2f0*/  SHF.R.U32.HI R5, RZ, 0x18, R5 ;  /* 0x00000018ff057819 */ /* 0x000fc80000011605 */
[----:B------:R-:W-:-:S07]  /*a300*/  LOP3.LUT R0, R0, 0x80, R5, 0xf8, !PT ;  /* 0x0000008000007812 */ /* 0x000fce00078ef805 */
.L_x_8697:
[----:B------:R-:W-:Y:S05]  /*a310*/  BSYNC.RECONVERGENT B0 ;  /* 0x0000000000007941 */ /* 0x000fea0003800200 */
.L_x_8696:
[----:B------:R0:W-:Y:S01]  /*a320*/  STG.E.U8 desc[UR36][R2.64], R0 ;  /* 0x0000000002007986 */ /* 0x0001e2000c101124 */
[----:B------:R-:W-:Y:S05]  /*a330*/  BRA `(.L_x_8685) ;  /* 0x00000008000c7947 */ /* 0x000fea0003800000 */
.L_x_8694:
        /* <DEDUP_REMOVED lines=18> */
.L_x_8701:
[----:B------:R-:W-:-:S04]  /*a460*/  SHF.R.U32.HI R5, RZ, 0x18, R5 ;  /* 0x00000018ff057819 */ /* 0x000fc80000011605 */
[----:B------:R-:W-:-:S07]  /*a470*/  LOP3.LUT R0, R0, 0x80, R5, 0xf8, !PT ;  /* 0x0000008000007812 */ /* 0x000fce00078ef805 */
.L_x_8700:
[----:B------:R-:W-:Y:S05]  /*a480*/  BSYNC.RECONVERGENT B0 ;  /* 0x0000000000007941 */ /* 0x000fea0003800200 */
.L_x_8699:
[----:B------:R0:W-:Y:S01]  /*a490*/  STG.E.U8 desc[UR36][R2.64], R0 ;  /* 0x0000000002007986 */ /* 0x0001e2000c101124 */
[----:B------:R-:W-:Y:S05]  /*a4a0*/  BRA `(.L_x_8685) ;  /* 0x0000000400b07947 */ /* 0x000fea0003800000 */
.L_x_8693:
[----:B------:R-:W-:-:S09]  /*a4b0*/  UISETP.NE.AND UP0, UPT, UR4, 0x1c, UPT ;  /* 0x0000001c0400788c */ /* 0x000fd2000bf05270 */
[----:B------:R-:W-:Y:S05]  /*a4c0*/  BRA.U !UP0, `(.L_x_8702) ;  /* 0x0000000108607547 */ /* 0x000fea000b800000 */
[----:B------:R-:W-:-:S09]  /*a4d0*/  UISETP.NE.AND UP0, UPT, UR4, 0x1d, UPT ;  /* 0x0000001d0400788c */ /* 0x000fd2000bf05270 */
[----:B------:R-:W-:Y:S05]  /*a4e0*/  BRA.U !UP0, `(.L_x_8703) ;  /* 0x0000000108487547 */ /* 0x000fea000b800000 */
[----:B------:R-:W-:-:S09]  /*a4f0*/  UISETP.NE.AND UP0, UPT, UR4, 0x2c, UPT ;  /* 0x0000002c0400788c */ /* 0x000fd2000bf05270 */
[----:B------:R-:W-:Y:S05]  /*a500*/  BRA.U UP0, `(.L_x_8684) ;  /* 0x0000000100bc7547 */ /* 0x000fea000b800000 */
[----:B-1----:R-:W-:-:S05]  /*a510*/  IMAD.U32 R5, R5, 0x10000, RZ ;  /* 0x0001000005057824 */ /* 0x002fca00078e00ff */
        /* <DEDUP_REMOVED lines=15> */
.L_x_8703:
[----:B-1----:R-:W-:-:S06]  /*a610*/  IMAD.U32 R5, R5, 0x10000, RZ ;  /* 0x0001000005057824 */ /* 0x002fcc00078e00ff */
[----:B------:R-:W0:Y:S02]  /*a620*/  F2I.U64.TRUNC R4, R5 ;  /* 0x0000000500047311 */ /* 0x000e24000020d800 */
[----:B0-----:R0:W-:Y:S01]  /*a630*/  STG.E.64 desc[UR36][R2.64], R4 ;  /* 0x0000000402007986 */ /* 0x0011e2000c101b24 */
[----:B------:R-:W-:Y:S05]  /*a640*/  BRA `(.L_x_8685) ;  /* 0x0000000400487947 */ /* 0x000fea0003800000 */
.L_x_8702:
[----:B-1----:R-:W-:-:S06]  /*a650*/  IMAD.U32 R5, R5, 0x10000, RZ ;  /* 0x0001000005057824 */ /* 0x002fcc00078e00ff */
[----:B------:R-:W0:Y:S02]  /*a660*/  F2I.FTZ.U32.TRUNC.NTZ R5, R5 ;  /* 0x0000000500057305 */ /* 0x000e24000021f000 */
[----:B0-----:R0:W-:Y:S01]  /*a670*/  STG.E desc[UR36][R2.64], R5 ;  /* 0x0000000502007986 */ /* 0x0011e2000c101924 */
[----:B------:R-:W-:Y:S05]  /*a680*/  BRA `(.L_x_8685) ;  /* 0x0000000400387947 */ /* 0x000fea0003800000 */
.L_x_8692:
        /* <DEDUP_REMOVED lines=8> */
[----:B------:R-:W-:-:S05]  /*a710*/  SEL R5, RZ, 0x1, !P0 ;  /* 0x00000001ff057807 */ /* 0x000fca0004000000 */
[----:B------:R0:W-:Y:S01]  /*a720*/  STG.E.U8 desc[UR36][R2.64], R5 ;  /* 0x0000000502007986 */ /* 0x0001e2000c101124 */
[----:B------:R-:W-:Y:S05]  /*a730*/  BRA `(.L_x_8685) ;  /* 0x00000004000c7947 */ /* 0x000fea0003800000 */
.L_x_8705:
[----:B-1----:R-:W-:Y:S01]  /*a740*/  IMAD.U32 R5, R5, 0x10000, RZ ;  /* 0x0001000005057824 */ /* 0x002fe200078e00ff */
[----:B------:R-:W-:-:S03]  /*a750*/  CS2R R6, SRZ ;  /* 0x0000000000067805 */ /* 0x000fc6000001ff00 */
[----:B------:R-:W-:-:S06]  /*a760*/  FMUL.FTZ R5, R5, 1 ;  /* 0x3f80000005057820 */ /* 0x000fcc0000410000 */
[----:B------:R-:W0:Y:S02]  /*a770*/  F2F.F64.F32 R4, R5 ;  /* 0x0000000500047310 */ /* 0x000e240000201800 */
[----:B0-----:R0:W-:Y:S01]  /*a780*/  STG.E.128 desc[UR36][R2.64], R4 ;  /* 0x0000000402007986 */ /* 0x0011e2000c101d24 */
[----:B------:R-:W-:Y:S05]  /*a790*/  BRA `(.L_x_8685) ;  /* 0x0000000000f47947 */ /* 0x000fea0003800000 */
.L_x_8704:
[----:B------:R-:W-:-:S09]  /*a7a0*/  UISETP.NE.AND UP0, UPT, UR4, 0xf, UPT ;  /* 0x0000000f0400788c */ /* 0x000fd2000bf05270 */
[----:B------:R-:W-:Y:S05]  /*a7b0*/  BRA.U !UP0, `(.L_x_8706) ;  /* 0x0000000108e87547 */ /* 0x000fea000b800000 */
[----:B------:R-:W-:-:S09]  /*a7c0*/  UISETP.NE.AND UP0, UPT, UR4, 0x17, UPT ;  /* 0x000000170400788c */ /* 0x000fd2000bf05270 */
[----:B------:R-:W-:Y:S05]  /*a7d0*/  BRA.U !UP0, `(.L_x_8707) ;  /* 0x0000000108907547 */ /* 0x000fea000b800000 */
[----:B------:R-:W-:-:S09]  /*a7e0*/  UISETP.NE.AND UP0, UPT, UR4, 0x18, UPT ;  /* 0x000000180400788c */ /* 0x000fd2000bf05270 */
[----:B------:R-:W-:Y:S05]  /*a7f0*/  BRA.U !UP0, `(.L_x_8708) ;  /* 0x0000000108447547 */ /* 0x000fea000b800000 */
.L_x_8684:
        /* <DEDUP_REMOVED lines=9> */
[----:B-1----:R-:W-:Y:S01]  /*a890*/  IMAD.U32 R5, RZ, RZ, UR5 ;  /* 0x00000005ff057e24 */ /* 0x002fe2000f8e00ff */
[----:B----4-:R-:W-:Y:S01]  /*a8a0*/  MOV R6, UR6 ;  /* 0x0000000600067c02 */ /* 0x010fe20008000f00 */
[----:B------:R-:W-:-:S02]  /*a8b0*/  IMAD.U32 R7, RZ, RZ, UR7 ;  /* 0x00000007ff077e24 */ /* 0x000fc4000f8e00ff */
[----:B-----5:R-:W-:Y:S02]  /*a8c0*/  IMAD.U32 R10, RZ, RZ, UR8 ;  /* 0x00000008ff0a7e24 */ /* 0x020fe4000f8e00ff */
[----:B--2---:R-:W-:-:S07]  /*a8d0*/  IMAD.U32 R11, RZ, RZ, UR9 ;  /* 0x00000009ff0b7e24 */ /* 0x004fce000f8e00ff */
[----:B------:R-:W-:-:S07]  /*a8e0*/  LEPC R20, `(.L_x_8709) ;  /* 0x000000001014794e */ /* 0x000fce0000000000 */
[----:B---3--:R-:W-:Y:S05]  /*a8f0*/  CALL.ABS.NOINC R2 ;  /* 0x0000000002007343 */ /* 0x008fea0003c00000 */
.L_x_8709:
[----:B------:R-:W-:Y:S05]  /*a900*/  BRA `(.L_x_8685) ;  /* 0x0000000000987947 */ /* 0x000fea0003800000 */
.L_x_8708:
[----:B-1----:R-:W-:Y:S01]  /*a910*/  IMAD.U32 R7, R5, 0x10000, RZ ;  /* 0x0001000005077824 */ /* 0x002fe200078e00ff */
        /* <DEDUP_REMOVED lines=12> */
.L_x_8711:
[----:B------:R-:W-:Y:S05]  /*a9e0*/  BSYNC.RECONVERGENT B0 ;  /* 0x0000000000007941 */ /* 0x000fea0003800200 */
.L_x_8710:
[----:B------:R-:W-:-:S05]  /*a9f0*/  LOP3.LUT R5, R0, 0x80, R5, 0xf8, !PT ;  /* 0x0000008000057812 */ /* 0x000fca00078ef805 */
[----:B------:R0:W-:Y:S01]  /*aa00*/  STG.E.U8 desc[UR36][R2.64], R5 ;  /* 0x0000000502007986 */ /* 0x0001e2000c101124 */
[----:B------:R-:W-:Y:S05]  /*aa10*/  BRA `(.L_x_8685) ;  /* 0x0000000000547947 */ /* 0x000fea0003800000 */
.L_x_8707:
        /* <DEDUP_REMOVED lines=12> */
.L_x_8713:
[----:B------:R-:W-:Y:S01]  /*aae0*/  IMAD.MOV.U32 R0, RZ, RZ, 0x7f ;  /* 0x0000007fff007424 */ /* 0x000fe200078e00ff */
[----:B------:R-:W-:-:S04]  /*aaf0*/  ISETP.GT.U32.AND P0, PT, R4, 0x7f800000, PT ;  /* 0x7f8000000400780c */ /* 0x000fc80003f04070 */
[----:B------:R-:W-:-:S09]  /*ab00*/  SEL R0, R0, 0x7c, P0 ;  /* 0x0000007c00007807 */ /* 0x000fd20000000000 */
.L_x_8714:
[----:B------:R-:W-:Y:S05]  /*ab10*/  BSYNC.RECONVERGENT B0 ;  /* 0x0000000000007941 */ /* 0x000fea0003800200 */
.L_x_8712:
[----:B------:R-:W-:-:S04]  /*ab20*/  SHF.R.U32.HI R5, RZ, 0x18, R5 ;  /* 0x00000018ff057819 */ /* 0x000fc80000011605 */
[----:B------:R-:W-:-:S05]  /*ab30*/  LOP3.LUT R5, R0, 0x80, R5, 0xf8, !PT ;  /* 0x0000008000057812 */ /* 0x000fca00078ef805 */
[----:B------:R0:W-:Y:S01]  /*ab40*/  STG.E.U8 desc[UR36][R2.64], R5 ;  /* 0x0000000502007986 */ /* 0x0001e2000c101124 */
[----:B------:R-:W-:Y:S05]  /*ab50*/  BRA `(.L_x_8685) ;  /* 0x0000000000047947 */ /* 0x000fea0003800000 */
.L_x_8706:
[----:B-1----:R0:W-:Y:S02]  /*ab60*/  STG.E.U16 desc[UR36][R2.64], R5 ;  /* 0x0000000502007986 */ /* 0x0021e4000c101524 */
.L_x_8685:
[----:B------:R-:W-:-:S07]  /*ab70*/  VIADD R17, R17, 0x80 ;  /* 0x0000008011117836 */ /* 0x000fce0000000000 */
.L_x_8589:
[----:B------:R-:W-:Y:S05]  /*ab80*/  BSYNC.RECONVERGENT B7 ;  /* 0x0000000000077941 */ /* 0x000fea0003800200 */
.L_x_8588:
[----:B------:R-:W5:Y:S01]  /*ab90*/  LDCU UR4, c[0x0][0x380] ;  /* 0x00007000ff0477ac */ /* 0x000f620008000800 */
[----:B------:R-:W-:Y:S01]  /*aba0*/  BSSY.RECONVERGENT B7, `(.L_x_8715) ;  /* 0x0000553000077945 */ /* 0x000fe20003800200 */
[----:B-----5:R-:W-:-:S13]  /*abb0*/  ISETP.GE.AND P0, PT, R17, UR4, PT ;  /* 0x0000000411007c0c */ /* 0x020fda000bf06270 */
[----:B------:R-:W-:Y:S05]  /*abc0*/  @P0 BRA `(.L_x_8716) ;  /* 0x0000005400400947 */ /* 0x000fea0003800000 */
[----:B------:R-:W5:Y:S01]  /*abd0*/  LDCU UR4, c[0x0][0x388] ;  /* 0x00007100ff0477ac */ /* 0x000f620008000800 */
[----:B------:R-:W-:Y:S02]  /*abe0*/  HFMA2 R19, -RZ, RZ, 0, 0 ;  /* 0x00000000ff137431 */ /* 0x000fe400000001ff */
[----:B------:R-:W-:Y:S02]  /*abf0*/  IMAD.MOV.U32 R22, RZ, RZ, RZ ;  /* 0x000000ffff167224 */ /* 0x000fe400078e00ff */
[----:B01-3--:R-:W-:Y:S02]  /*ac00*/  IMAD.MOV.U32 R0, RZ, RZ, RZ ;  /* 0x000000ffff007224 */ /* 0x00bfe400078e00ff */
[----:B------:R-:W-:Y:S01]  /*ac10*/  IMAD.MOV.U32 R16, RZ, RZ, RZ ;  /* 0x000000ffff107224 */ /* 0x000fe200078e00ff */
[----:B-----5:R-:W-:-:S09]  /*ac20*/  UISETP.NE.AND UP0, UPT, UR4, URZ, UPT ;  /* 0x000000ff0400728c */ /* 0x020fd2000bf05270 */
[----:B------:R-:W-:Y:S05]  /*ac30*/  BRA.U !UP0, `(.L_x_8717) ;  /* 0x0000001508d47547 */ /* 0x000fea000b800000 */
[----:B------:R-:W2:Y:S01]  /*ac40*/  LDCU.64 UR4, c[0x0][0x390] ;  /* 0x00007200ff0477ac */ /* 0x000ea20008000a00 */
[----:B------:R-:W-:Y:S01]  /*ac50*/  MOV R16, RZ ;  /* 0x000000ff00107202 */ /* 0x000fe20000000f00 */
[----:B------:R-:W0:Y:S01]  /*ac60*/  LDCU UR6, c[0x0][0x38c] ;  /* 0x00007180ff0677ac */ /* 0x000e220008000800 */
[----:B------:R-:W1:Y:S01]  /*ac70*/  LDCU.64 UR8, c[0x0][0x4b8] ;  /* 0x00009700ff0877ac */ /* 0x000e620008000a00 */
[----:B------:R-:W3:Y:S01]  /*ac80*/  LDCU.64 UR10, c[0x0][0x4c0] ;  /* 0x00009800ff0a77ac */ /* 0x000ee20008000a00 */
[----:B------:R-:W-:Y:S01]  /*ac90*/  UISETP.NE.AND UP0, UPT, UR42, URZ, UPT ;  /* 0x000000ff2a00728c */ /* 0x000fe2000bf05270 */
[----:B--2-4-:R-:W-:-:S05]  /*aca0*/  IMAD.HI.U32 R2, R17, UR4, R16 ;  /* 0x0000000411027c27 */ /* 0x014fca000f8e0010 */
[----:B------:R-:W-:-:S05]  /*acb0*/  SHF.R.U32.HI R3, RZ, UR5, R2 ;  /* 0x00000005ff037c19 */ /* 0x000fca0008011602 */
[----:B------:R-:W-:-:S04]  /*acc0*/  IMAD.MOV R0, RZ, RZ, -R3 ;  /* 0x000000ffff007224 */ /* 0x000fc800078e0a03 */
[----:B0-----:R-:W-:-:S04]  /*acd0*/  IMAD R19, R0, UR6, R17 ;  /* 0x0000000600137c24 */ /* 0x001fc8000f8e0211 */
[C---:B-1----:R-:W-:Y:S02]  /*ace0*/  IMAD R16, R19.reuse, UR8, RZ ;  /* 0x0000000813107c24 */ /* 0x042fe4000f8e02ff */
        /* <DEDUP_REMOVED lines=353> */
[----:B------:R-:W3:Y:S02]  /*c300*/  LDCU.64 UR10, c[0x0][0x640] ;  /* 0x0000c800ff0a77ac */ /* 0x000ee40008000a00 */
        /* <DEDUP_REMOVED lines=8> */
.L_x_8717:
[----:B------:R-:W2:Y:S01]  /*c390*/  LDCU.64 UR6, c[0x0][0x650] ;  /* 0x0000ca00ff0677ac */ /* 0x000ea20008000a00 */
[----:B------:R-:W-:-:S04]  /*c3a0*/  UPRMT UR4, UR40, 0x9910, URZ ;  /* 0x0000991028047896 */ /* 0x000fc800080000ff */
[----:B------:R-:W-:Y:S01]  /*c3b0*/  UISETP.GT.AND UP0, UPT, UR4, 0x9, UPT ;  /* 0x000000090400788c */ /* 0x000fe2000bf04270 */
[----:B--2-4-:R-:W-:-:S05]  /*c3c0*/  IADD3 R2, P0, PT, R0, UR6, RZ ;  /* 0x0000000600027c10 */ /* 0x014fca000ff1e0ff */
        /* <DEDUP_REMOVED lines=15> */
.L_x_8721:
[----:B------:R-:W2:Y:S02]  /*c4c0*/  LDG.E.U8 R2, desc[UR36][R2.64] ;  /* 0x0000002402027981 */ /* 0x000ea4000c1e1100 */
[----:B--2---:R-:W-:-:S04]  /*c4d0*/  I2FP.F32.U32 R0, R2 ;  /* 0x0000000200007245 */ /* 0x004fc80000201000 */
[----:B------:R-:W-:-:S04]  /*c4e0*/  F2FP.BF16.F32.PACK_AB R0, RZ, R0 ;  /* 0x00000000ff00723e */ /* 0x000fc800000010ff */
[----:B------:R-:W-:Y:S01]  /*c4f0*/  PRMT R18, R0, 0x7610, R18 ;  /* 0x0000761000127816 */ /* 0x000fe20000000012 */
[----:B------:R-:W-:Y:S06]  /*c500*/  BRA `(.L_x_8723) ;  /* 0x0000000c00e07947 */ /* 0x000fec0003800000 */
.L_x_8720:
        /* <DEDUP_REMOVED lines=11> */
.L_x_8725:
[----:B------:R-:W2:Y:S02]  /*c5c0*/  LDG.E R2, desc[UR36][R2.64] ;  /* 0x0000002402027981 */ /* 0x000ea4000c1e1900 */
[----:B--2---:R-:W-:-:S04]  /*c5d0*/  I2FP.F32.S32 R0, R2 ;  /* 0x0000000200007245 */ /* 0x004fc80000201400 */
[----:B------:R-:W-:-:S04]  /*c5e0*/  F2FP.BF16.F32.PACK_AB R0, RZ, R0 ;  /* 0x00000000ff00723e */ /* 0x000fc800000010ff */
[----:B------:R-:W-:Y:S01]  /*c5f0*/  PRMT R18, R0, 0x7610, R18 ;  /* 0x0000761000127816 */ /* 0x000fe20000000012 */
[----:B------:R-:W-:Y:S06]  /*c600*/  BRA `(.L_x_8723) ;  /* 0x0000000c00a07947 */ /* 0x000fec0003800000 */
.L_x_8724:
[----:B------:R-:W2:Y:S02]  /*c610*/  LDG.E.U16 R2, desc[UR36][R2.64] ;  /* 0x0000002402027981 */ /* 0x000ea4000c1e1500 */
[----:B--2---:R-:W0:Y:S02]  /*c620*/  I2F.S16 R0, R2 ;  /* 0x0000000200007306 */ /* 0x004e240000101400 */
[----:B0-----:R-:W-:-:S04]  /*c630*/  F2FP.BF16.F32.PACK_AB R0, RZ, R0 ;  /* 0x00000000ff00723e */ /* 0x001fc800000010ff */
[----:B------:R-:W-:Y:S01]  /*c640*/  PRMT R18, R0, 0x7610, R18 ;  /* 0x0000761000127816 */ /* 0x000fe20000000012 */
[----:B------:R-:W-:Y:S06]  /*c650*/  BRA `(.L_x_8723) ;  /* 0x0000000c008c7947 */ /* 0x000fec0003800000 */
.L_x_8719:
        /* <DEDUP_REMOVED lines=9> */
.L_x_8727:
[----:B------:R-:W2:Y:S02]  /*c6f0*/  LDG.E.U16 R0, desc[UR36][R2.64] ;  /* 0x0000002402007981 */ /* 0x000ea4000c1e1500 */
[----:B--2---:R-:W-:-:S05]  /*c700*/  HADD2.F32 R0, -RZ, R0.H0_H0 ;  /* 0x20000000ff007230 */ /* 0x004fca0000004100 */
[----:B------:R-:W-:-:S04]  /*c710*/  F2FP.BF16.F32.PACK_AB R0, RZ, R0 ;  /* 0x00000000ff00723e */ /* 0x000fc800000010ff */
[----:B------:R-:W-:Y:S01]  /*c720*/  PRMT R18, R0, 0x7610, R18 ;  /* 0x0000761000127816 */ /* 0x000fe20000000012 */
[----:B------:R-:W-:Y:S06]  /*c730*/  BRA `(.L_x_8723) ;  /* 0x0000000c00547947 */ /* 0x000fec0003800000 */
.L_x_8726:
        /* <DEDUP_REMOVED lines=9> */
.L_x_8729:
[----:B------:R-:W2:Y:S02]  /*c7d0*/  LDG.E.U16 R2, desc[UR36][R2.64] ;  /* 0x0000002402027981 */ /* 0x000ea4000c1e1500 */
[----:B--2---:R-:W-:-:S05]  /*c7e0*/  HADD2.F32 R0, -RZ, R2.H0_H0 ;  /* 0x20000002ff007230 */ /* 0x004fca0000004100 */
[----:B------:R-:W-:-:S04]  /*c7f0*/  F2FP.BF16.F32.PACK_AB R0, RZ, R0 ;  /* 0x00000000ff00723e */ /* 0x000fc800000010ff */
[----:B------:R-:W-:Y:S01]  /*c800*/  PRMT R18, R0, 0x7610, R18 ;  /* 0x0000761000127816 */ /* 0x000fe20000000012 */
[----:B------:R-:W-:Y:S06]  /*c810*/  BRA `(.L_x_8723) ;  /* 0x0000000c001c7947 */ /* 0x000fec0003800000 */
.L_x_8728:
        /* <DEDUP_REMOVED lines=13> */
.L_x_8718:
        /* <DEDUP_REMOVED lines=14> */
.L_x_8732:
        /* <DEDUP_REMOVED lines=13> */
.L_x_8731:
        /* <DEDUP_REMOVED lines=27> */
.L_x_8734:
        /* <DEDUP_REMOVED lines=14> */
.L_x_8733:
[----:B------:R0:W5:Y:S01]  /*cd30*/  LDG.E.U16 R18, desc[UR36][R2.64] ;  /* 0x0000002402127981 */ /* 0x000162000c1e1500 */
[----:B------:R-:W-:Y:S05]  /*cd40*/  BRA `(.L_x_8723) ;  /* 0x0000000400d07947 */ /* 0x000fea0003800000 */
.L_x_8730:
        /* <DEDUP_REMOVED lines=13> */
.L_x_8737:
        /* <DEDUP_REMOVED lines=21> */
.L_x_8741:
[----:B------:R-:W-:Y:S05]  /*cf70*/  BSYNC.RECONVERGENT B1 ;  /* 0x0000000000017941 */ /* 0x000fea0003800200 */
.L_x_8740:
[----:B------:R-:W-:Y:S02]  /*cf80*/  SHF.L.U32 R0, R0, 0x14, RZ ;  /* 0x0000001400007819 */ /* 0x000fe400000006ff */
[----:B------:R-:W-:-:S04]  /*cf90*/  LEA R2, R2, 0x3b800000, 0x17 ;  /* 0x3b80000002027811 */ /* 0x000fc800078eb8ff */
[----:B------:R-:W-:-:S07]  /*cfa0*/  LOP3.LUT R0, R2, R0, R7, 0xfe, !PT ;  /* 0x0000000002007212 */ /* 0x000fce00078efe07 */
.L_x_8739:
[----:B------:R-:W-:Y:S05]  /*cfb0*/  BSYNC.RECONVERGENT B0 ;  /* 0x0000000000007941 */ /* 0x000fea0003800200 */
.L_x_8738:
[----:B------:R-:W-:-:S04]  /*cfc0*/  F2FP.BF16.F32.PACK_AB R0, RZ, R0 ;  /* 0x00000000ff00723e */ /* 0x000fc800000010ff */
[----:B------:R-:W-:Y:S01]  /*cfd0*/  PRMT R18, R0, 0x7610, R18 ;  /* 0x0000761000127816 */ /* 0x000fe20000000012 */
[----:B------:R-:W-:Y:S06]  /*cfe0*/  BRA `(.L_x_8723) ;  /* 0x0000000400287947 */ /* 0x000fec0003800000 */
.L_x_8736:
        /* <DEDUP_REMOVED lines=21> */
.L_x_8745:
[----:B------:R-:W-:Y:S05]  /*d140*/  BSYNC.RECONVERGENT B1 ;  /* 0x0000000000017941 */ /* 0x000fea0003800200 */
.L_x_8744:
[----:B------:R-:W-:Y:S01]  /*d150*/  IMAD.SHL.U32 R0, R0, 0x200000, RZ ;  /* 0x0020000000007824 */ /* 0x000fe200078e00ff */
[----:B------:R-:W-:-:S04]  /*d160*/  LEA R2, R2, 0x37800000, 0x17 ;  /* 0x3780000002027811 */ /* 0x000fc800078eb8ff */
[----:B------:R-:W-:-:S07]  /*d170*/  LOP3.LUT R0, R2, R0, R7, 0xfe, !PT ;  /* 0x0000000002007212 */ /* 0x000fce00078efe07 */
.L_x_8743:
[----:B------:R-:W-:Y:S05]  /*d180*/  BSYNC.RECONVERGENT B0 ;  /* 0x0000000000007941 */ /* 0x000fea0003800200 */
.L_x_8742:
[----:B------:R-:W-:-:S04]  /*d190*/  F2FP.BF16.F32.PACK_AB R0, RZ, R0 ;  /* 0x00000000ff00723e */ /* 0x000fc800000010ff */
[----:B------:R-:W-:Y:S01]  /*d1a0*/  PRMT R18, R0, 0x7610, R18 ;  /* 0x0000761000127816 */ /* 0x000fe20000000012 */
[----:B------:R-:W-:Y:S06]  /*d1b0*/  BRA `(.L_x_8723) ;  /* 0x0000000000b47947 */ /* 0x000fec0003800000 */
.L_x_8735:
        /* <DEDUP_REMOVED lines=14> */
.L_x_8749:
[----:B------:R-:W-:Y:S05]  /*d2a0*/  BSYNC.RECONVERGENT B0 ;  /* 0x0000000000007941 */ /* 0x000fea0003800200 */
.L_x_8748:
[----:B------:R-:W-:-:S04]  /*d2b0*/  F2FP.BF16.F32.PACK_AB R0, RZ, R0 ;  /* 0x00000000ff00723e */ /* 0x000fc800000010ff */
[----:B------:R-:W-:Y:S01]  /*d2c0*/  PRMT R18, R0, 0x7610, R18 ;  /* 0x0000761000127816 */ /* 0x000fe20000000012 */
[----:B------:R-:W-:Y:S06]  /*d2d0*/  BRA `(.L_x_8723) ;  /* 0x00000000006c7947 */ /* 0x000fec0003800000 */
.L_x_8722:
        /* <DEDUP_REMOVED lines=16> */
.L_x_8750:
[----:B------:R-:W-:Y:S01]  /*d3e0*/  PRMT R18, RZ, 0x7610, R18 ;  /* 0x00007610ff127816 */ /* 0x000fe20000000012 */
[----:B------:R-:W-:Y:S06]  /*d3f0*/  BRA `(.L_x_8723) ;  /* 0x0000000000247947 */ /* 0x000fec0003800000 */
.L_x_8747:
[----:B------:R-:W2:Y:S02]  /*d400*/  LDG.E.64 R2, desc[UR36][R2.64] ;  /* 0x0000002402027981 */ /* 0x000ea4000c1e1b00 */
[----:B--2---:R-:W0:Y:S02]  /*d410*/  I2F.U64 R0, R2 ;  /* 0x0000000200007312 */ /* 0x004e240000301000 */
[----:B0-----:R-:W-:-:S04]  /*d420*/  F2FP.BF16.F32.PACK_AB R0, RZ, R0 ;  /* 0x00000000ff00723e */ /* 0x001fc800000010ff */
[----:B------:R-:W-:Y:S01]  /*d430*/  PRMT R18, R0, 0x7610, R18 ;  /* 0x0000761000127816 */ /* 0x000fe20000000012 */
[----:B------:R-:W-:Y:S06]  /*d440*/  BRA `(.L_x_8723) ;  /* 0x0000000000107947 */ /* 0x000fec0003800000 */
.L_x_8746:
[----:B------:R-:W2:Y:S02]  /*d450*/  LDG.E R2, desc[UR36][R2.64] ;  /* 0x0000002402027981 */ /* 0x000ea4000c1e1900 */
[----:B--2---:R-:W-:-:S04]  /*d460*/  I2FP.F32.U32 R0, R2 ;  /* 0x0000000200007245 */ /* 0x004fc80000201000 */
[----:B------:R-:W-:-:S04]  /*d470*/  F2FP.BF16.F32.PACK_AB R0, RZ, R0 ;  /* 0x00000000ff00723e */ /* 0x000fc800000010ff */
[----:B------:R-:W-:-:S07]  /*d480*/  PRMT R18, R0, 0x7610, R18 ;  /* 0x0000761000127816 */ /* 0x000fce0000000012 */
.L_x_8723:
        /* <DEDUP_REMOVED lines=18> */
.L_x_8755:
[----:B------:R-:W2:Y:S02]  /*d5b0*/  LDG.E.U8 R2, desc[UR36][R2.64] ;  /* 0x0000002402027981 */ /* 0x000ea4000c1e1100 */
[----:B--2---:R-:W-:Y:S01]  /*d5c0*/  I2FP.F32.U32 R22, R2 ;  /* 0x0000000200167245 */ /* 0x004fe20000201000 */
[----:B------:R-:W-:Y:S06]  /*d5d0*/  BRA `(.L_x_8757) ;  /* 0x0000000c00447947 */ /* 0x000fec0003800000 */
.L_x_8754:
        /* <DEDUP_REMOVED lines=9> */
.L_x_8759:
[----:B------:R-:W2:Y:S02]  /*d670*/  LDG.E R2, desc[UR36][R2.64] ;  /* 0x0000002402027981 */ /* 0x000ea4000c1e1900 */
[----:B--2---:R-:W-:Y:S01]  /*d680*/  I2FP.F32.S32 R22, R2 ;  /* 0x0000000200167245 */ /* 0x004fe20000201400 */
[----:B------:R-:W-:Y:S06]  /*d690*/  BRA `(.L_x_8757) ;  /* 0x0000000c00147947 */ /* 0x000fec0003800000 */
.L_x_8758:
[----:B------:R-:W2:Y:S02]  /*d6a0*/  LDG.E.U16 R2, desc[UR36][R2.64] ;  /* 0x0000002402027981 */ /* 0x000ea4000c1e1500 */
[----:B--2---:R4:W0:Y:S01]  /*d6b0*/  I2F.S16 R22, R2 ;  /* 0x0000000200167306 */ /* 0x0048220000101400 */
[----:B------:R-:W-:Y:S05]  /*d6c0*/  BRA `(.L_x_8757) ;  /* 0x0000000c00087947 */ /* 0x000fea0003800000 */
.L_x_8753:
        /* <DEDUP_REMOVED lines=8> */
.L_x_8761:
[----:B------:R-:W2:Y:S02]  /*d750*/  LDG.E.U16 R2, desc[UR36][R2.64] ;  /* 0x0000002402027981 */ /* 0x000ea4000c1e1500 */
[----:B--2---:R-:W-:Y:S01]  /*d760*/  HADD2.F32 R22, -RZ, R2.H0_H0 ;  /* 0x20000002ff167230 */ /* 0x004fe20000004100 */
[----:B------:R-:W-:Y:S06]  /*d770*/  BRA `(.L_x_8757) ;  /* 0x0000000800dc7947 */ /* 0x000fec0003800000 */
.L_x_8760:
        /* <DEDUP_REMOVED lines=8> */
.L_x_8763:
[----:B------:R-:W2:Y:S02]  /*d800*/  LDG.E.U16 R2, desc[UR36][R2.64] ;  /* 0x0000002402027981 */ /* 0x000ea4000c1e1500 */
[----:B--2---:R-:W-:Y:S01]  /*d810*/  HADD2.F32 R22, -RZ, R2.H0_H0 ;  /* 0x20000002ff167230 */ /* 0x004fe20000004100 */
[----:B------:R-:W-:Y:S06]  /*d820*/  BRA `(.L_x_8757) ;  /* 0x0000000800b07947 */ /* 0x000fec0003800000 */
.L_x_8762:
        /* <DEDUP_REMOVED lines=11> */
.L_x_8752:
        /* <DEDUP_REMOVED lines=12> */
.L_x_8766:
        /* <DEDUP_REMOVED lines=11> */
.L_x_8765:
        /* <DEDUP_REMOVED lines=25> */
.L_x_8768:
        /* <DEDUP_REMOVED lines=12> */
.L_x_8767:
[----:B------:R-:W2:Y:S02]  /*dca0*/  LDG.E.U16 R2, desc[UR36][R2.64] ;  /* 0x0000002402027981 */ /* 0x000ea4000c1e1500 */
[----:B--2---:R-:W-:Y:S01]  /*dcb0*/  SHF.L.U32 R22, R2, 0x10, RZ ;  /* 0x0000001002167819 */ /* 0x004fe200000006ff */
[----:B------:R-:W-:Y:S06]  /*dcc0*/  BRA `(.L_x_8757) ;  /* 0x0000000400887947 */ /* 0x000fec0003800000 */
.L_x_8764:
        /* <DEDUP_REMOVED lines=11> */
.L_x_8771:
        /* <DEDUP_REMOVED lines=20> */
.L_x_8773:
[----:B------:R-:W-:Y:S05]  /*dec0*/  BSYNC.RECONVERGENT B0 ;  /* 0x0000000000007941 */ /* 0x000fea0003800200 */
.L_x_8772:
[----:B------:R-:W-:Y:S01]  /*ded0*/  IMAD.SHL.U32 R0, R0, 0x100000, RZ ;  /* 0x0010000000007824 */ /* 0x000fe200078e00ff */
[----:B------:R-:W-:-:S04]  /*dee0*/  LEA R2, R2, 0x3b800000, 0x17 ;  /* 0x3b80000002027811 */ /* 0x000fc800078eb8ff */
[----:B------:R-:W-:Y:S01]  /*def0*/  LOP3.LUT R22, R2, R0, R7, 0xfe, !PT ;  /* 0x0000000002167212 */ /* 0x000fe200078efe07 */
[----:B------:R-:W-:Y:S06]  /*df00*/  BRA `(.L_x_8757) ;  /* 0x0000000000f87947 */ /* 0x000fec0003800000 */
.L_x_8770:
        /* <DEDUP_REMOVED lines=20> */
.L_x_8775:
[----:B------:R-:W-:Y:S05]  /*e050*/  BSYNC.RECONVERGENT B0 ;  /* 0x0000000000007941 */ /* 0x000fea0003800200 */
.L_x_8774:
[----:B------:R-:W-:Y:S01]  /*e060*/  IMAD.SHL.U32 R0, R0, 0x200000, RZ ;  /* 0x0020000000007824 */ /* 0x000fe200078e00ff */
[----:B------:R-:W-:-:S04]  /*e070*/  LEA R2, R2, 0x37800000, 0x17 ;  /* 0x3780000002027811 */ /* 0x000fc800078eb8ff */
[----:B------:R-:W-:Y:S01]  /*e080*/  LOP3.LUT R22, R2, R0, R7, 0xfe, !PT ;  /* 0x0000000002167212 */ /* 0x000fe200078efe07 */
[----:B------:R-:W-:Y:S06]  /*e090*/  BRA `(.L_x_8757) ;  /* 0x0000000000947947 */ /* 0x000fec0003800000 */
.L_x_8769:
        /* <DEDUP_REMOVED lines=14> */
.L_x_8756:
        /* <DEDUP_REMOVED lines=16> */
.L_x_8778:
[----:B------:R-:W-:Y:S01]  /*e280*/  IMAD.MOV.U32 R22, RZ, RZ, RZ ;  /* 0x000000ffff167224 */ /* 0x000fe200078e00ff */
[----:B------:R-:W-:Y:S06]  /*e290*/  BRA `(.L_x_8757) ;  /* 0x0000000000147947 */ /* 0x000fec0003800000 */
.L_x_8777:
[----:B------:R-:W2:Y:S02]  /*e2a0*/  LDG.E.64 R22, desc[UR36][R2.64] ;  /* 0x0000002402167981 */ /* 0x000ea4000c1e1b00 */
[----:B--2---:R0:W1:Y:S02]  /*e2b0*/  I2F.U64 R22, R22 ;  /* 0x0000001600167312 */ /* 0x0040640000301000 */
[----:B01----:R-:W-:Y:S05]  /*e2c0*/  BRA `(.L_x_8757) ;  /* 0x0000000000087947 */ /* 0x003fea0003800000 */
.L_x_8776:
[----:B------:R-:W2:Y:S02]  /*e2d0*/  LDG.E R2, desc[UR36][R2.64] ;  /* 0x0000002402027981 */ /* 0x000ea4000c1e1900 */
[----:B--2---:R-:W-:-:S07]  /*e2e0*/  I2FP.F32.U32 R22, R2 ;  /* 0x0000000200167245 */ /* 0x004fce0000201000 */
.L_x_8757:
[----:B------:R-:W-:Y:S05]  /*e2f0*/  BSYNC.RECONVERGENT B6 ;  /* 0x0000000000067941 */ /* 0x000fea0003800200 */
.L_x_8751:
[----:B------:R-:W0:Y:S01]  /*e300*/  LDCU.64 UR6, c[0x0][0x660] ;  /* 0x0000cc00ff0677ac */ /* 0x000e220008000a00 */
[----:B------:R-:W-:Y:S01]  /*e310*/  BSSY.RECONVERGENT B6, `(.L_x_8779) ;  /* 0x00000e5000067945 */ /* 0x000fe20003800200 */
[----:B------:R-:W-:-:S04]  /*e320*/  UPRMT UR4, UR43, 0x9910, URZ ;  /* 0x000099102b047896 */ /* 0x000fc800080000ff */
[----:B------:R-:W-:Y:S01]  /*e330*/  UISETP.GT.AND UP0, UPT, UR4, 0x9, UPT ;  /* 0x000000090400788c */ /* 0x000fe2000bf04270 */
[----:B012-4-:R-:W-:-:S04]  /*e340*/  IADD3 R2, P0, PT, R19, UR6, RZ ;  /* 0x0000000613027c10 */ /* 0x017fc8000ff1e0ff */
        /* <DEDUP_REMOVED lines=13> */
.L_x_8783:
[----:B------:R-:W2:Y:S02]  /*e420*/  LDG.E.U8 R0, desc[UR36][R2.64] ;  /* 0x0000002402007981 */ /* 0x000ea4000c1e1100 */
[----:B--2---:R-:W-:Y:S01]  /*e430*/  I2FP.F32.U32 R0, R0 ;  /* 0x0000000000007245 */ /* 0x004fe20000201000 */
[----:B------:R-:W-:Y:S06]  /*e440*/  BRA `(.L_x_8785) ;  /* 0x0000000c00447947 */ /* 0x000fec0003800000 */
.L_x_8782:
        /* <DEDUP_REMOVED lines=9> */
.L_x_8787:
[----:B------:R-:W2:Y:S02]  /*e4e0*/  LDG.E R0, desc[UR36][R2.64] ;  /* 0x0000002402007981 */ /* 0x000ea4000c1e1900 */
[----:B--2---:R-:W-:Y:S01]  /*e4f0*/  I2FP.F32.S32 R0, R0 ;  /* 0x0000000000007245 */ /* 0x004fe20000201400 */
[----:B------:R-:W-:Y:S06]  /*e500*/  BRA `(.L_x_8785) ;  /* 0x0000000c00147947 */ /* 0x000fec0003800000 */
.L_x_8786:
[----:B------:R-:W2:Y:S02]  /*e510*/  LDG.E.U16 R0, desc[UR36][R2.64] ;  /* 0x0000002402007981 */ /* 0x000ea4000c1e1500 */
[----:B--2---:R-:W2:Y:S01]  /*e520*/  I2F.S16 R0, R0 ;  /* 0x0000000000007306 */ /* 0x004ea20000101400 */
[----:B------:R-:W-:Y:S05]  /*e530*/  BRA `(.L_x_8785) ;  /* 0x0000000c00087947 */ /* 0x000fea0003800000 */
.L_x_8781:
        /* <DEDUP_REMOVED lines=8> */
.L_x_8789:
[----:B------:R-:W2:Y:S02]  /*e5c0*/  LDG.E.U16 R0, desc[UR36][R2.64] ;  /* 0x0000002402007981 */ /* 0x000ea4000c1e1500 */
[----:B--2---:R-:W-:Y:S01]  /*e5d0*/  HADD2.F32 R0, -RZ, R0.H0_H0 ;  /* 0x20000000ff007230 */ /* 0x004fe20000004100 */
[----:B------:R-:W-:Y:S06]  /*e5e0*/  BRA `(.L_x_8785) ;  /* 0x0000000800dc7947 */ /* 0x000fec0003800000 */
.L_x_8788:
        /* <DEDUP_REMOVED lines=8> */
.L_x_8791:
[----:B------:R-:W2:Y:S02]  /*e670*/  LDG.E.U16 R0, desc[UR36][R2.64] ;  /* 0x0000002402007981 */ /* 0x000ea4000c1e1500 */
[----:B--2---:R-:W-:Y:S01]  /*e680*/  HADD2.F32 R0, -RZ, R0.H0_H0 ;  /* 0x20000000ff007230 */ /* 0x004fe20000004100 */
[----:B------:R-:W-:Y:S06]  /*e690*/  BRA `(.L_x_8785) ;  /* 0x0000000800b07947 */ /* 0x000fec0003800000 */
.L_x_8790:
        /* <DEDUP_REMOVED lines=11> */
.L_x_8780:
        /* <DEDUP_REMOVED lines=12> */
.L_x_8794:
        /* <DEDUP_REMOVED lines=11> */
.L_x_8793:
        /* <DEDUP_REMOVED lines=25> */
.L_x_8796:
        /* <DEDUP_REMOVED lines=12> */
.L_x_8795:
[----:B------:R-:W2:Y:S02]  /*eb10*/  LDG.E.U16 R0, desc[UR36][R2.64] ;  /* 0x0000002402007981 */ /* 0x000ea4000c1e1500 */
[----:B--2---:R-:W-:Y:S01]  /*eb20*/  IMAD.U32 R0, R0, 0x10000, RZ ;  /* 0x0001000000007824 */ /* 0x004fe200078e00ff */
[----:B------:R-:W-:Y:S06]  /*eb30*/  BRA `(.L_x_8785) ;  /* 0x0000000400887947 */ /* 0x000fec0003800000 */
.L_x_8792:
        /* <DEDUP_REMOVED lines=11> */
.L_x_8799:
        /* <DEDUP_REMOVED lines=20> */
.L_x_8801:
[----:B------:R-:W-:Y:S05]  /*ed30*/  BSYNC.RECONVERGENT B0 ;  /* 0x0000000000007941 */ /* 0x000fea0003800200 */
.L_x_8800:
[----:B------:R-:W-:Y:S01]  /*ed40*/  IMAD.SHL.U32 R0, R0, 0x100000, RZ ;  /* 0x0010000000007824 */ /* 0x000fe200078e00ff */
[----:B------:R-:W-:-:S04]  /*ed50*/  LEA R2, R2, 0x3b800000, 0x17 ;  /* 0x3b80000002027811 */ /* 0x000fc800078eb8ff */
[----:B------:R-:W-:Y:S01]  /*ed60*/  LOP3.LUT R0, R2, R0, R7, 0xfe, !PT ;  /* 0x0000000002007212 */ /* 0x000fe200078efe07 */
[----:B------:R-:W-:Y:S06]  /*ed70*/  BRA `(.L_x_8785) ;  /* 0x0000000000f87947 */ /* 0x000fec0003800000 */
.L_x_8798:
        /* <DEDUP_REMOVED lines=20> */
.L_x_8803:
[----:B------:R-:W-:Y:S05]  /*eec0*/  BSYNC.RECONVERGENT B0 ;  /* 0x0000000000007941 */ /* 0x000fea0003800200 */
.L_x_8802:
[----:B------:R-:W-:Y:S02]  /*eed0*/  SHF.L.U32 R0, R0, 0x15, RZ ;  /* 0x0000001500007819 */ /* 0x000fe400000006ff */
[----:B------:R-:W-:-:S04]  /*eee0*/  LEA R2, R2, 0x37800000, 0x17 ;  /* 0x3780000002027811 */ /* 0x000fc800078eb8ff */
[----:B------:R-:W-:Y:S01]  /*eef0*/  LOP3.LUT R0, R2, R0, R7, 0xfe, !PT ;  /* 0x0000000002007212 */ /* 0x000fe200078efe07 */
[----:B------:R-:W-:Y:S06]  /*ef00*/  BRA `(.L_x_8785) ;  /* 0x0000000000947947 */ /* 0x000fec0003800000 */
.L_x_8797:
        /* <DEDUP_REMOVED lines=14> */
.L_x_8784:
        /* <DEDUP_REMOVED lines=8> */
[----:B0-----:R-:W-:Y:S01]  /*f070*/  MOV R4, UR4 ;  /* 0x0000000400047c02 */ /* 0x001fe20008000f00 */
[----:B------:R-:W-:-:S02]  /*f080*/  IMAD.U32 R5, RZ, RZ, UR5 ;  /* 0x00000005ff057e24 */ /* 0x000fc4000f8e00ff */
[----:B-1----:R-:W-:Y:S02]  /*f090*/  IMAD.U32 R6, RZ, RZ, UR6 ;  /* 0x00000006ff067e24 */ /* 0x002fe4000f8e00ff */
[----:B------:R-:W-:Y:S01]  /*f0a0*/  IMAD.U32 R7, RZ, RZ, UR7 ;  /* 0x00000007ff077e24 */ /* 0x000fe2000f8e00ff */
[----:B----4-:R-:W-:Y:S01]  /*f0b0*/  MOV R10, UR8 ;  /* 0x00000008000a7c02 */ /* 0x010fe20008000f00 */
[----:B------:R-:W-:-:S07]  /*f0c0*/  IMAD.U32 R11, RZ, RZ, UR9 ;  /* 0x00000009ff0b7e24 */ /* 0x000fce000f8e00ff */
[----:B------:R-:W-:-:S07]  /*f0d0*/  LEPC R20, `(.L_x_8806) ;  /* 0x000000001014794e */ /* 0x000fce0000000000 */
[----:B--23-5:R-:W-:Y:S05]  /*f0e0*/  CALL.ABS.NOINC R2 ;  /* 0x0000000002007343 */ /* 0x02cfea0003c00000 */
.L_x_8806:
[----:B------:R-:W-:Y:S01]  /*f0f0*/  IMAD.MOV.U32 R0, RZ, RZ, RZ ;  /* 0x000000ffff007224 */ /* 0x000fe200078e00ff */
[----:B------:R-:W-:Y:S06]  /*f100*/  BRA `(.L_x_8785) ;  /* 0x0000000000147947 */ /* 0x000fec0003800000 */
.L_x_8805:
[----:B------:R-:W2:Y:S02]  /*f110*/  LDG.E.64 R2, desc[UR36][R2.64] ;  /* 0x0000002402027981 */ /* 0x000ea4000c1e1b00 */
[----:B--2---:R0:W1:Y:S02]  /*f120*/  I2F.U64 R0, R2 ;  /* 0x0000000200007312 */ /* 0x0040640000301000 */
[----:B01----:R-:W-:Y:S05]  /*f130*/  BRA `(.L_x_8785) ;  /* 0x0000000000087947 */ /* 0x003fea0003800000 */
.L_x_8804:
[----:B------:R-:W2:Y:S02]  /*f140*/  LDG.E R0, desc[UR36][R2.64] ;  /* 0x0000002402007981 */ /* 0x000ea4000c1e1900 */
[----:B--2---:R-:W-:-:S07]  /*f150*/  I2FP.F32.U32 R0, R0 ;  /* 0x0000000000007245 */ /* 0x004fce0000201000 */
.L_x_8785:
[----:B------:R-:W-:Y:S05]  /*f160*/  BSYNC.RECONVERGENT B6 ;  /* 0x0000000000067941 */ /* 0x000fea0003800200 */
.L_x_8779:
[----:B0---45:R-:W-:Y:S01]  /*f170*/  IMAD.U32 R3, R18, 0x10000, RZ ;  /* 0x0001000012037824 */ /* 0x031fe200078e00ff */
[----:B------:R-:W0:Y:S03]  /*f180*/  LDCU.64 UR6, c[0x0][0x648] ;  /* 0x0000c900ff0677ac */ /* 0x000e260008000a00 */
[----:B-12---:R-:W-:Y:S01]  /*f190*/  FMUL.FTZ R3, R3, R0 ;  /* 0x0000000003037220 */ /* 0x006fe20000410000 */
[----:B------:R-:W-:-:S03]  /*f1a0*/  UPRMT UR4, UR44, 0x9910, URZ ;  /* 0x000099102c047896 */ /* 0x000fc600080000ff */
[----:B---3--:R-:W-:Y:S01]  /*f1b0*/  FMUL.FTZ R22, R3, R22 ;  /* 0x0000001603167220 */ /* 0x008fe20000410000 */
        /* <DEDUP_REMOVED lines=17> */
.L_x_8810:
[----:B--2---:R-:W-:-:S06]  /*f2d0*/  IMAD.U32 R5, R5, 0x10000, RZ ;  /* 0x0001000005057824 */ /* 0x004fcc00078e00ff */
[----:B------:R-:W0:Y:S02]  /*f2e0*/  F2I.S64.TRUNC R4, R5 ;  /* 0x0000000500047311 */ /* 0x000e24000020d900 */
[----:B0-----:R1:W-:Y:S01]  /*f2f0*/  STG.E.U8 desc[UR36][R2.64], R4 ;  /* 0x0000000402007986 */ /* 0x0013e2000c101124 */
[----:B------:R-:W-:Y:S05]  /*f300*/  BRA `(.L_x_8812) ;  /* 0x0000000c006c7947 */ /* 0x000fea0003800000 */
.L_x_8809:
        /* <DEDUP_REMOVED lines=10> */
.L_x_8814:
[----:B--2---:R-:W-:-:S06]  /*f3b0*/  IMAD.U32 R5, R5, 0x10000, RZ ;  /* 0x0001000005057824 */ /* 0x004fcc00078e00ff */
[----:B------:R-:W0:Y:S02]  /*f3c0*/  F2I.FTZ.TRUNC.NTZ R5, R5 ;  /* 0x0000000500057305 */ /* 0x000e24000021f100 */
[----:B0-----:R3:W-:Y:S01]  /*f3d0*/  STG.E desc[UR36][R2.64], R5 ;  /* 0x0000000502007986 */ /* 0x0017e2000c101924 */
[----:B------:R-:W-:Y:S05]  /*f3e0*/  BRA `(.L_x_8812) ;  /* 0x0000000c00347947 */ /* 0x000fea0003800000 */
.L_x_8813:
[----:B--2---:R-:W-:-:S06]  /*f3f0*/  SHF.L.U32 R5, R5, 0x10, RZ ;  /* 0x0000001005057819 */ /* 0x004fcc00000006ff */
[----:B------:R-:W0:Y:S02]  /*f400*/  F2I.FTZ.TRUNC.NTZ R5, R5 ;  /* 0x0000000500057305 */ /* 0x000e24000021f100 */
[----:B0-----:R4:W-:Y:S01]  /*f410*/  STG.E.U16 desc[UR36][R2.64], R5 ;  /* 0x0000000502007986 */ /* 0x0019e2000c101524 */
[----:B------:R-:W-:Y:S05]  /*f420*/  BRA `(.L_x_8812) ;  /* 0x0000000c00247947 */ /* 0x000fea0003800000 */
.L_x_8808:
        /* <DEDUP_REMOVED lines=9> */
.L_x_8816:
[----:B--2---:R-:W-:-:S05]  /*f4c0*/  IMAD.U32 R0, R5, 0x10000, RZ ;  /* 0x0001000005007824 */ /* 0x004fca00078e00ff */
[----:B------:R-:W-:-:S05]  /*f4d0*/  F2FP.F16.F32.PACK_AB R0, RZ, R0 ;  /* 0x00000000ff00723e */ /* 0x000fca00000000ff */
[----:B------:R0:W-:Y:S01]  /*f4e0*/  STG.E.U16 desc[UR36][R2.64], R0 ;  /* 0x0000000002007986 */ /* 0x0001e2000c101524 */
[----:B------:R-:W-:Y:S05]  /*f4f0*/  BRA `(.L_x_8812) ;  /* 0x0000000800f07947 */ /* 0x000fea0003800000 */
.L_x_8815:
[----:B------:R-:W-:-:S09]  /*f500*/  UISETP.NE.AND UP0, UPT, UR4, 0x7, UPT ;  /* 0x000000070400788c */ /* 0x000fd2000bf05270 */
[----:B------:R-:W-:Y:S05]  /*f510*/  BRA.U !UP0, `(.L_x_8817) ;  /* 0x0000000108347547 */ /* 0x000fea000b800000 */
[----:B------:R-:W-:-:S09]  /*f520*/  UISETP.NE.AND UP0, UPT, UR4, 0x8, UPT ;  /* 0x000000080400788c */ /* 0x000fd2000bf05270 */
[----:B------:R-:W-:Y:S05]  /*f530*/  BRA.U !UP0, `(.L_x_8818) ;  /* 0x0000000108187547 */ /* 0x000fea000b800000 */
[----:B------:R-:W-:-:S09]  /*f540*/  UISETP.NE.AND UP0, UPT, UR4, 0x9, UPT ;  /* 0x000000090400788c */ /* 0x000fd2000bf05270 */
[----:B------:R-:W-:Y:S05]  /*f550*/  BRA.U UP0, `(.L_x_8811) ;  /* 0x0000000500fc7547 */ /* 0x000fea000b800000 */
[----:B--2---:R-:W-:Y:S01]  /*f560*/  IMAD.U32 R4, R5, 0x10000, RZ ;  /* 0x0001000005047824 */ /* 0x004fe200078e00ff */
[----:B------:R-:W-:-:S05]  /*f570*/  MOV R5, RZ ;  /* 0x000000ff00057202 */ /* 0x000fca0000000f00 */
[----:B------:R0:W-:Y:S01]  /*f580*/  STG.E.64 desc[UR36][R2.64], R4 ;  /* 0x0000000402007986 */ /* 0x0001e2000c101b24 */
[----:B------:R-:W-:Y:S05]  /*f590*/  BRA `(.L_x_8812) ;  /* 0x0000000800c87947 */ /* 0x000fea0003800000 */
.L_x_8818:
[----:B--2---:R-:W-:-:S05]  /*f5a0*/  IMAD.U32 R5, R5, 0x10000, RZ ;  /* 0x0001000005057824 */ /* 0x004fca00078e00ff */
[----:B------:R-:W-:-:S04]  /*f5b0*/  F2FP.F16.F32.PACK_AB R5, RZ, R5 ;  /* 0x00000005ff05723e */ /* 0x000fc800000000ff */
[----:B------:R-:W-:-:S05]  /*f5c0*/  PRMT R5, R5, 0x5410, RZ ;  /* 0x0000541005057816 */ /* 0x000fca00000000ff */
[----:B------:R0:W-:Y:S01]  /*f5d0*/  STG.E desc[UR36][R2.64], R5 ;  /* 0x0000000502007986 */ /* 0x0001e2000c101924 */
[----:B------:R-:W-:Y:S05]  /*f5e0*/  BRA `(.L_x_8812) ;  /* 0x0000000800b47947 */ /* 0x000fea0003800000 */
.L_x_8817:
[----:B--2---:R-:W-:-:S04]  /*f5f0*/  IMAD.U32 R4, R5, 0x10000, RZ ;  /* 0x0001000005047824 */ /* 0x004fc800078e00ff */
[----:B------:R-:W-:-:S06]  /*f600*/  FMUL.FTZ R4, R4, 1 ;  /* 0x3f80000004047820 */ /* 0x000fcc0000410000 */
[----:B------:R-:W0:Y:S02]  /*f610*/  F2F.F64.F32 R4, R4 ;  /* 0x0000000400047310 */ /* 0x000e240000201800 */
[----:B0-----:R0:W-:Y:S01]  /*f620*/  STG.E.64 desc[UR36][R2.64], R4 ;  /* 0x0000000402007986 */ /* 0x0011e2000c101b24 */
[----:B------:R-:W-:Y:S05]  /*f630*/  BRA `(.L_x_8812) ;  /* 0x0000000800a07947 */ /* 0x000fea0003800000 */
.L_x_8807:
        /* <DEDUP_REMOVED lines=14> */
.L_x_8822:
[----:B--2---:R-:W-:Y:S01]  /*f720*/  SHF.L.U32 R5, R5, 0x10, RZ ;  /* 0x0000001005057819 */ /* 0x004fe200000006ff */
        /* <DEDUP_REMOVED lines=17> */
.L_x_8825:
[----:B------:R-:W-:-:S04]  /*f840*/  SHF.R.U32.HI R5, RZ, 0x18, R5 ;  /* 0x00000018ff057819 */ /* 0x000fc80000011605 */
[----:B------:R-:W-:-:S07]  /*f850*/  LOP3.LUT R0, R0, 0x80, R5, 0xf8, !PT ;  /* 0x0000008000007812 */ /* 0x000fce00078ef805 */
.L_x_8824:
[----:B------:R-:W-:Y:S05]  /*f860*/  BSYNC.RECONVERGENT B0 ;  /* 0x0000000000007941 */ /* 0x000fea0003800200 */
.L_x_8823:
[----:B------:R0:W-:Y:S01]  /*f870*/  STG.E.U8 desc[UR36][R2.64], R0 ;  /* 0x0000000002007986 */ /* 0x0001e2000c101124 */
[----:B------:R-:W-:Y:S05]  /*f880*/  BRA `(.L_x_8812) ;  /* 0x00000008000c7947 */ /* 0x000fea0003800000 */
.L_x_8821:
[----:B--2---:R-:W-:Y:S01]  /*f890*/  IMAD.U32 R5, R5, 0x10000, RZ ;  /* 0x0001000005057824 */ /* 0x004fe200078e00ff */
[----:B------:R-:W-:Y:S01]  /*f8a0*/  BSSY.RECONVERGENT B0, `(.L_x_8826) ;  /* 0x0000013000007945 */ /* 0x000fe20003800200 */
[----:B------:R-:W-:-:S03]  /*f8b0*/  HFMA2 R0, -RZ, RZ, 0, 7.62939453125e-06 ;  /* 0x00000080ff007431 */ /* 0x000fc600000001ff */
        /* <DEDUP_REMOVED lines=15> */
.L_x_8828:
[----:B------:R-:W-:-:S04]  /*f9b0*/  SHF.R.U32.HI R5, RZ, 0x18, R5 ;  /* 0x00000018ff057819 */ /* 0x000fc80000011605 */
[----:B------:R-:W-:-:S07]  /*f9c0*/  LOP3.LUT R0, R0, 0x80, R5, 0xf8, !PT ;  /* 0x0000008000007812 */ /* 0x000fce00078ef805 */
.L_x_8827:
[----:B------:R-:W-:Y:S05]  /*f9d0*/  BSYNC.RECONVERGENT B0 ;  /* 0x0000000000007941 */ /* 0x000fea0003800200 */
.L_x_8826:
[----:B------:R0:W-:Y:S01]  /*f9e0*/  STG.E.U8 desc[UR36][R2.64], R0 ;  /* 0x0000000002007986 */ /* 0x0001e2000c101124 */
[----:B------:R-:W-:Y:S05]  /*f9f0*/  BRA `(.L_x_8812) ;  /* 0x0000000400b07947 */ /* 0x000fea0003800000 */
.L_x_8820:
[----:B------:R-:W-:-:S09]  /*fa00*/  UISETP.NE.AND UP0, UPT, UR4, 0x1c, UPT ;  /* 0x0000001c0400788c */ /* 0x000fd2000bf05270 */
[----:B------:R-:W-:Y:S05]  /*fa10*/  BRA.U !UP0, `(.L_x_8829) ;  /* 0x0000000108607547 */ /* 0x000fea000b800000 */
[----:B------:R-:W-:-:S09]  /*fa20*/  UISETP.NE.AND UP0, UPT, UR4, 0x1d, UPT ;  /* 0x0000001d0400788c */ /* 0x000fd2000bf05270 */
[----:B------:R-:W-:Y:S05]  /*fa30*/  BRA.U !UP0, `(.L_x_8830) ;  /* 0x0000000108487547 */ /* 0x000fea000b800000 */
[----:B------:R-:W-:-:S09]  /*fa40*/  UISETP.NE.AND UP0, UPT, UR4, 0x2c, UPT ;  /* 0x0000002c0400788c */ /* 0x000fd2000bf05270 */
[----:B------:R-:W-:Y:S05]  /*fa50*/  BRA.U UP0, `(.L_x_8811) ;  /* 0x0000000100bc7547 */ /* 0x000fea000b800000 */
[----:B--2---:R-:W-:-:S05]  /*fa60*/  IMAD.U32 R5, R5, 0x10000, RZ ;  /* 0x0001000005057824 */ /* 0x004fca00078e00ff */
        /* <DEDUP_REMOVED lines=15> */
.L_x_8830:
[----:B--2---:R-:W-:-:S06]  /*fb60*/  IMAD.U32 R5, R5, 0x10000, RZ ;  /* 0x0001000005057824 */ /* 0x004fcc00078e00ff */
[----:B------:R-:W0:Y:S02]  /*fb70*/  F2I.U64.TRUNC R4, R5 ;  /* 0x0000000500047311 */ /* 0x000e24000020d800 */
[----:B0-----:R0:W-:Y:S01]  /*fb80*/  STG.E.64 desc[UR36][R2.64], R4 ;  /* 0x0000000402007986 */ /* 0x0011e2000c101b24 */
[----:B------:R-:W-:Y:S05]  /*fb90*/  BRA `(.L_x_8812) ;  /* 0x0000000400487947 */ /* 0x000fea0003800000 */
.L_x_8829:
[----:B--2---:R-:W-:-:S06]  /*fba0*/  SHF.L.U32 R5, R5, 0x10, RZ ;  /* 0x0000001005057819 */ /* 0x004fcc00000006ff */
[----:B------:R-:W0:Y:S02]  /*fbb0*/  F2I.FTZ.U32.TRUNC.NTZ R5, R5 ;  /* 0x0000000500057305 */ /* 0x000e24000021f000 */
[----:B0-----:R0:W-:Y:S01]  /*fbc0*/  STG.E desc[UR36][R2.64], R5 ;  /* 0x0000000502007986 */ /* 0x0011e2000c101924 */
[----:B------:R-:W-:Y:S05]  /*fbd0*/  BRA `(.L_x_8812) ;  /* 0x0000000400387947 */ /* 0x000fea0003800000 */
.L_x_8819:
        /* <DEDUP_REMOVED lines=11> */
.L_x_8832:
[----:B--2---:R-:W-:Y:S01]  /*fc90*/  IMAD.U32 R5, R5, 0x10000, RZ ;  /* 0x0001000005057824 */ /* 0x004fe200078e00ff */
[----:B------:R-:W-:-:S03]  /*fca0*/  CS2R R6, SRZ ;  /* 0x0000000000067805 */ /* 0x000fc6000001ff00 */
[----:B------:R-:W-:-:S06]  /*fcb0*/  FMUL.FTZ R5, R5, 1 ;  /* 0x3f80000005057820 */ /* 0x000fcc0000410000 */
[----:B------:R-:W0:Y:S02]  /*fcc0*/  F2F.F64.F32 R4, R5 ;  /* 0x0000000500047310 */ /* 0x000e240000201800 */
[----:B0-----:R0:W-:Y:S01]  /*fcd0*/  STG.E.128 desc[UR36][R2.64], R4 ;  /* 0x0000000402007986 */ /* 0x0011e2000c101d24 */
[----:B------:R-:W-:Y:S05]  /*fce0*/  BRA `(.L_x_8812) ;  /* 0x0000000000f47947 */ /* 0x000fea0003800000 */
.L_x_8831:
[----:B------:R-:W-:-:S09]  /*fcf0*/  UISETP.NE.AND UP0, UPT, UR4, 0xf, UPT ;  /* 0x0000000f0400788c */ /* 0x000fd2000bf05270 */
[----:B------:R-:W-:Y:S05]  /*fd00*/  BRA.U !UP0, `(.L_x_8833) ;  /* 0x0000000108e87547 */ /* 0x000fea000b800000 */
[----:B------:R-:W-:-:S09]  /*fd10*/  UISETP.NE.AND UP0, UPT, UR4, 0x17, UPT ;  /* 0x000000170400788c */ /* 0x000fd2000bf05270 */
[----:B------:R-:W-:Y:S05]  /*fd20*/  BRA.U !UP0, `(.L_x_8834) ;  /* 0x0000000108907547 */ /* 0x000fea000b800000 */
[----:B------:R-:W-:-:S09]  /*fd30*/  UISETP.NE.AND UP0, UPT, UR4, 0x18, UPT ;  /* 0x000000180400788c */ /* 0x000fd2000bf05270 */
[----:B------:R-:W-:Y:S05]  /*fd40*/  BRA.U !UP0, `(.L_x_8835) ;  /* 0x0000000108447547 */ /* 0x000fea000b800000 */
.L_x_8811:
[----:B------:R-:W-:Y:S01]  /*fd50*/  MOV R0, 0x130 ;  /* 0x0000013000007802 */ /* 0x000fe20000000f00 */
[----:B------:R-:W0:Y:S01]  /*fd60*/  LDCU.64 UR4, c[0x4][0x120] ;  /* 0x01002400ff0477ac */ /* 0x000e220008000a00 */
[----:B------:R-:W-:Y:S02]  /*fd70*/  IMAD.MOV.U32 R8, RZ, RZ, 0x65 ;  /* 0x00000065ff087424 */ /* 0x000fe400078e00ff */
[----:B------:R1:W3:Y:S01]  /*fd80*/  LDC.64 R2, c[0x4][R0] ;  /* 0x0100000000027b82 */ /* 0x0002e20000000a00 */
[----:B------:R-:W4:Y:S01]  /*fd90*/  LDCU.64 UR6, c[0x4][0x128] ;  /* 0x01002500ff0677ac */ /* 0x000f220008000a00 */
[----:B------:R-:W-:Y:S02]  /*fda0*/  IMAD.MOV.U32 R12, RZ, RZ, 0x1 ;  /* 0x00000001ff0c7424 */ /* 0x000fe400078e00ff */
[----:B------:R-:W-:Y:S01]  /*fdb0*/  IMAD.MOV.U32 R13, RZ, RZ, RZ ;  /* 0x000000ffff0d7224 */ /* 0x000fe200078e00ff */
[----:B------:R-:W5:Y:S01]  /*fdc0*/  LDCU.64 UR8, c[0x4][0x28] ;  /* 0x01000500ff0877ac */ /* 0x000f620008000a00 */
[----:B0-----:R-:W-:Y:S01]  /*fdd0*/  IMAD.U32 R4, RZ, RZ, UR4 ;  /* 0x00000004ff047e24 */ /* 0x001fe2000f8e00ff */
[----:B--2---:R-:W-:Y:S01]  /*fde0*/  MOV R5, UR5 ;  /* 0x0000000500057c02 */ /* 0x004fe20008000f00 */
[----:B----4-:R-:W-:-:S02]  /*fdf0*/  IMAD.U32 R6, RZ, RZ, UR6 ;  /* 0x00000006ff067e24 */ /* 0x010fc4000f8e00ff */
[----:B------:R-:W-:Y:S02]  /*fe00*/  IMAD.U32 R7, RZ, RZ, UR7 ;  /* 0x00000007ff077e24 */ /* 0x000fe4000f8e00ff */
[----:B-----5:R-:W-:Y:S01]  /*fe10*/  IMAD.U32 R10, RZ, RZ, UR8 ;  /* 0x00000008ff0a7e24 */ /* 0x020fe2000f8e00ff */
[----:B-1----:R-:W-:-:S07]  /*fe20*/  MOV R11, UR9 ;  /* 0x00000009000b7c02 */ /* 0x002fce0008000f00 */
[----:B------:R-:W-:-:S07]  /*fe30*/  LEPC R20, `(.L_x_8836) ;  /* 0x000000001014794e */ /* 0x000fce0000000000 */
[----:B---3--:R-:W-:Y:S05]  /*fe40*/  CALL.ABS.NOINC R2 ;  /* 0x0000000002007343 */ /* 0x008fea0003c00000 */
.L_x_8836:
[----:B------:R-:W-:Y:S05]  /*fe50*/  BRA `(.L_x_8812) ;  /* 0x0000000000987947 */ /* 0x000fea0003800000 */
.L_x_8835:
[----:B--2---:R-:W-:Y:S01]  /*fe60*/  SHF.L.U32 R7, R5, 0x10, RZ ;  /* 0x0000001005077819 */ /* 0x004fe200000006ff */
[----:B------:R-:W-:Y:S01]  /*fe70*/  BSSY.RECONVERGENT B0, `(.L_x_8837) ;  /* 0x000000c000007945 */ /* 0x000fe20003800200 */
[----:B------:R-:W-:Y:S02]  /*fe80*/  IMAD.MOV.U32 R0, RZ, RZ, 0x7f ;  /* 0x0000007fff007424 */ /* 0x000fe400078e00ff */
        /* <DEDUP_REMOVED lines=10> */
.L_x_8838:
[----:B------:R-:W-:Y:S05]  /*ff30*/  BSYNC.RECONVERGENT B0 ;  /* 0x0000000000007941 */ /* 0x000fea0003800200 */
.L_x_8837:
[----:B------:R-:W-:-:S05]  /*ff40*/  LOP3.LUT R5, R0, 0x80, R5, 0xf8, !PT ;  /* 0x0000008000057812 */ /* 0x000fca00078ef805 */
[----:B------:R0:W-:Y:S01]  /*ff50*/  STG.E.U8 desc[UR36][R2.64], R5 ;  /* 0x0000000502007986 */ /* 0x0001e2000c101124 */
[----:B------:R-:W-:Y:S05]  /*ff60*/  BRA `(.L_x_8812) ;  /* 0x0000000000547947 */ /* 0x000fea0003800000 */
.L_x_8834:
[----:B--2---:R-:W-:Y:S01]  /*ff70*/  IMAD.U32 R5, R5, 0x10000, RZ ;  /* 0x0001000005057824 */ /* 0x004fe200078e00ff */
        /* <DEDUP_REMOVED lines=11> */
.L_x_8840:
[----:B------:R-:W-:Y:S01]  /*10030*/  IMAD.MOV.U32 R0, RZ, RZ, 0x7f ;  /* 0x0000007fff007424 */ /* 0x000fe200078e00ff */
[----:B------:R-:W-:-:S04]  /*10040*/  ISETP.GT.U32.AND P0, PT, R4, 0x7f800000, PT ;  /* 0x7f8000000400780c */ /* 0x000fc80003f04070 */
[----:B------:R-:W-:-:S09]  /*10050*/  SEL R0, R0, 0x7c, P0 ;  /* 0x0000007c00007807 */ /* 0x000fd20000000000 */
.L_x_8841:
[----:B------:R-:W-:Y:S05]  /*10060*/  BSYNC.RECONVERGENT B0 ;  /* 0x0000000000007941 */ /* 0x000fea0003800200 */
.L_x_8839:
[----:B------:R-:W-:-:S04]  /*10070*/  SHF.R.U32.HI R5, RZ, 0x18, R5 ;  /* 0x00000018ff057819 */ /* 0x000fc80000011605 */
[----:B------:R-:W-:-:S05]  /*10080*/  LOP3.LUT R5, R0, 0x80, R5, 0xf8, !PT ;  /* 0x0000008000057812 */ /* 0x000fca00078ef805 */
[----:B------:R0:W-:Y:S01]  /*10090*/  STG.E.U8 desc[UR36][R2.64], R5 ;  /* 0x0000000502007986 */ /* 0x0001e2000c101124 */
[----:B------:R-:W-:Y:S05]  /*100a0*/  BRA `(.L_x_8812) ;  /* 0x0000000000047947 */ /* 0x000fea0003800000 */
.L_x_8833:
[----:B--2---:R0:W-:Y:S02]  /*100b0*/  STG.E.U16 desc[UR36][R2.64], R5 ;  /* 0x0000000502007986 */ /* 0x0041e4000c101524 */
.L_x_8812:
[----:B------:R-:W-:-:S07]  /*100c0*/  IADD3 R17, PT, PT, R17, 0x80, RZ ;  /* 0x0000008011117810 */ /* 0x000fce0007ffe0ff */
.L_x_8716:
[----:B------:R-:W-:Y:S05]  /*100d0*/  BSYNC.RECONVERGENT B7 ;  /* 0x0000000000077941 */ /* 0x000fea0003800200 */
.L_x_8715:
[----:B------:R-:W5:Y:S02]  /*100e0*/  LDCU UR4, c[0x0][0x380] ;  /* 0x00007000ff0477ac */ /* 0x000f640008000800 */
[----:B-----5:R-:W-:-:S13]  /*100f0*/  ISETP.GE.AND P0, PT, R17, UR4, PT ;  /* 0x0000000411007c0c */ /* 0x020fda000bf06270 */
[----:B------:R-:W-:Y:S05]  /*10100*/  @P0 EXIT ;  /* 0x000000000000094d */ /* 0x000fea0003800000 */
[----:B------:R-:W5:Y:S01]  /*10110*/  LDCU UR4, c[0x0][0x388] ;  /* 0x00007100ff0477ac */ /* 0x000f620008000800 */
[----:B------:R-:W-:Y:S02]  /*10120*/  HFMA2 R16, -RZ, RZ, 0, 0 ;  /* 0x00000000ff107431 */ /* 0x000fe400000001ff */
[----:B------:R-:W-:Y:S02]  /*10130*/  IMAD.MOV.U32 R18, RZ, RZ, RZ ;  /* 0x000000ffff127224 */ /* 0x000fe400078e00ff */
[----:B------:R-:W-:Y:S02]  /*10140*/  IMAD.MOV.U32 R22, RZ, RZ, RZ ;  /* 0x000000ffff167224 */ /* 0x000fe400078e00ff */
[----:B01-3--:R-:W-:Y:S01]  /*10150*/  IMAD.MOV.U32 R0, RZ, RZ, RZ ;  /* 0x000000ffff007224 */ /* 0x00bfe200078e00ff */
[----:B-----5:R-:W-:-:S09]  /*10160*/  UISETP.NE.AND UP0, UPT, UR4, URZ, UPT ;  /* 0x000000ff0400728c */ /* 0x020fd2000bf05270 */
[----:B------:R-:W-:Y:S05]  /*10170*/  BRA.U !UP0, `(.L_x_8842) ;  /* 0x0000001508d47547 */ /* 0x000fea000b800000 */
[----:B------:R-:W2:Y:S01]  /*10180*/  LDCU.64 UR4, c[0x0][0x390] ;  /* 0x00007200ff0477ac */ /* 0x000ea20008000a00 */
[----:B------:R-:W-:Y:S01]  /*10190*/  IMAD.MOV.U32 R16, RZ, RZ, RZ ;  /* 0x000000ffff107224 */ /* 0x000fe200078e00ff */
        /* <DEDUP_REMOVED lines=371> */
.L_x_8842:
[----:B------:R-:W0:Y:S01]  /*118d0*/  LDCU.64 UR6, c[0x0][0x648] ;  /* 0x0000c900ff0677ac */ /* 0x000e220008000a00 */
[----:B------:R-:W2:Y:S01]  /*118e0*/  LDCU.64 UR8, c[0x0][0x650] ;  /* 0x0000ca00ff0877ac */ /* 0x000ea20008000a00 */
[----:B------:R-:W-:-:S04]  /*118f0*/  UPRMT UR4, UR40, 0x9910, URZ ;  /* 0x0000991028047896 */ /* 0x000fc800080000ff */
[----:B------:R-:W-:Y:S01]  /*11900*/  UISETP.GT.AND UP0, UPT, UR4, 0x9, UPT ;  /* 0x000000090400788c */ /* 0x000fe2000bf04270 */
[----:B0-----:R-:W-:Y:S02]  /*11910*/  IADD3 R16, P0, PT, R16, UR6, RZ ;  /* 0x0000000610107c10 */ /* 0x001fe4000ff1e0ff */
[----:B--2-4-:R-:W-:-:S03]  /*11920*/  IADD3 R2, P1, PT, R0, UR8, RZ ;  /* 0x0000000800027c10 */ /* 0x014fc6000ff3e0ff */
        /* <DEDUP_REMOVED lines=16> */
.L_x_8846:
[----:B------:R-:W2:Y:S02]  /*11a30*/  LDG.E.U8 R2, desc[UR36][R2.64] ;  /* 0x0000002402027981 */ /* 0x000ea4000c1e1100 */
[----:B--2---:R-:W-:-:S04]  /*11a40*/  I2FP.F32.U32 R0, R2 ;  /* 0x0000000200007245 */ /* 0x004fc80000201000 */
[----:B------:R-:W-:-:S04]  /*11a50*/  F2FP.BF16.F32.PACK_AB R0, RZ, R0 ;  /* 0x00000000ff00723e */ /* 0x000fc800000010ff */
[----:B------:R-:W-:Y:S01]  /*11a60*/  PRMT R19, R0, 0x7610, R19 ;  /* 0x0000761000137816 */ /* 0x000fe20000000013 */
[----:B------:R-:W-:Y:S06]  /*11a70*/  BRA `(.L_x_8848) ;  /* 0x0000000c00e07947 */ /* 0x000fec0003800000 */
.L_x_8845:
        /* <DEDUP_REMOVED lines=11> */
.L_x_8850:
[----:B------:R-:W2:Y:S02]  /*11b30*/  LDG.E R2, desc[UR36][R2.64] ;  /* 0x0000002402027981 */ /* 0x000ea4000c1e1900 */
[----:B--2---:R-:W-:-:S04]  /*11b40*/  I2FP.F32.S32 R0, R2 ;  /* 0x0000000200007245 */ /* 0x004fc80000201400 */
[----:B------:R-:W-:-:S04]  /*11b50*/  F2FP.BF16.F32.PACK_AB R0, RZ, R0 ;  /* 0x00000000ff00723e */ /* 0x000fc800000010ff */
[----:B------:R-:W-:Y:S01]  /*11b60*/  PRMT R19, R0, 0x7610, R19 ;  /* 0x0000761000137816 */ /* 0x000fe20000000013 */
[----:B------:R-:W-:Y:S06]  /*11b70*/  BRA `(.L_x_8848) ;  /* 0x0000000c00a07947 */ /* 0x000fec0003800000 */
.L_x_8849:
[----:B------:R-:W2:Y:S02]  /*11b80*/  LDG.E.U16 R2, desc[UR36][R2.64] ;  /* 0x0000002402027981 */ /* 0x000ea4000c1e1500 */
[----:B--2---:R-:W0:Y:S02]  /*11b90*/  I2F.S16 R0, R2 ;  /* 0x0000000200007306 */ /* 0x004e240000101400 */
[----:B0-----:R-:W-:-:S04]  /*11ba0*/  F2FP.BF16.F32.PACK_AB R0, RZ, R0 ;  /* 0x00000000ff00723e */ /* 0x001fc800000010ff */
[----:B------:R-:W-:Y:S01]  /*11bb0*/  PRMT R19, R0, 0x7610, R19 ;  /* 0x0000761000137816 */ /* 0x000fe20000000013 */
[----:B------:R-:W-:Y:S06]  /*11bc0*/  BRA `(.L_x_8848) ;  /* 0x0000000c008c7947 */ /* 0x000fec0003800000 */
.L_x_8844:
        /* <DEDUP_REMOVED lines=9> */
.L_x_8852:
[----:B------:R-:W2:Y:S02]  /*11c60*/  LDG.E.U16 R0, desc[UR36][R2.64] ;  /* 0x0000002402007981 */ /* 0x000ea4000c1e1500 */
[----:B--2---:R-:W-:-:S05]  /*11c70*/  HADD2.F32 R0, -RZ, R0.H0_H0 ;  /* 0x20000000ff007230 */ /* 0x004fca0000004100 */
[----:B------:R-:W-:-:S04]  /*11c80*/  F2FP.BF16.F32.PACK_AB R0, RZ, R0 ;  /* 0x00000000ff00723e */ /* 0x000fc800000010ff */
[----:B------:R-:W-:Y:S01]  /*11c90*/  PRMT R19, R0, 0x7610, R19 ;  /* 0x0000761000137816 */ /* 0x000fe20000000013 */
[----:B------:R-:W-:Y:S06]  /*11ca0*/  BRA `(.L_x_8848) ;  /* 0x0000000c00547947 */ /* 0x000fec0003800000 */
.L_x_8851:
        /* <DEDUP_REMOVED lines=9> */
.L_x_8854:
[----:B------:R-:W2:Y:S02]  /*11d40*/  LDG.E.U16 R2, desc[UR36][R2.64] ;  /* 0x0000002402027981 */ /* 0x000ea4000c1e1500 */
[----:B--2---:R-:W-:-:S05]  /*11d50*/  HADD2.F32 R0, -RZ, R2.H0_H0 ;  /* 0x20000002ff007230 */ /* 0x004fca0000004100 */
[----:B------:R-:W-:-:S04]  /*11d60*/  F2FP.BF16.F32.PACK_AB R0, RZ, R0 ;  /* 0x00000000ff00723e */ /* 0x000fc800000010ff */
[----:B------:R-:W-:Y:S01]  /*11d70*/  PRMT R19, R0, 0x7610, R19 ;  /* 0x0000761000137816 */ /* 0x000fe20000000013 */
[----:B------:R-:W-:Y:S06]  /*11d80*/  BRA `(.L_x_8848) ;  /* 0x0000000c001c7947 */ /* 0x000fec0003800000 */
.L_x_8853:
        /* <DEDUP_REMOVED lines=13> */
.L_x_8843:
        /* <DEDUP_REMOVED lines=14> */
.L_x_8857:
        /* <DEDUP_REMOVED lines=13> */
.L_x_8856:
        /* <DEDUP_REMOVED lines=27> */
.L_x_8859:
        /* <DEDUP_REMOVED lines=14> */
.L_x_8858:
[----:B------:R0:W5:Y:S01]  /*122a0*/  LDG.E.U16 R19, desc[UR36][R2.64] ;  /* 0x0000002402137981 */ /* 0x000162000c1e1500 */
[----:B------:R-:W-:Y:S05]  /*122b0*/  BRA `(.L_x_8848) ;  /* 0x0000000400d07947 */ /* 0x000fea0003800000 */
.L_x_8855:
        /* <DEDUP_REMOVED lines=13> */
.L_x_8862:
        /* <DEDUP_REMOVED lines=21> */
.L_x_8866:
[----:B------:R-:W-:Y:S05]  /*124e0*/  BSYNC.RECONVERGENT B1 ;  /* 0x0000000000017941 */ /* 0x000fea0003800200 */
.L_x_8865:
[----:B------:R-:W-:Y:S01]  /*124f0*/  IMAD.SHL.U32 R0, R0, 0x100000, RZ ;  /* 0x0010000000007824 */ /* 0x000fe200078e00ff */
[----:B------:R-:W-:-:S04]  /*12500*/  LEA R2, R2, 0x3b800000, 0x17 ;  /* 0x3b80000002027811 */ /* 0x000fc800078eb8ff */
[----:B------:R-:W-:-:S07]  /*12510*/  LOP3.LUT R0, R2, R0, R7, 0xfe, !PT ;  /* 0x0000000002007212 */ /* 0x000fce00078efe07 */
.L_x_8864:
[----:B------:R-:W-:Y:S05]  /*12520*/  BSYNC.RECONVERGENT B0 ;  /* 0x0000000000007941 */ /* 0x000fea0003800200 */
.L_x_8863:
[----:B------:R-:W-:-:S04]  /*12530*/  F2FP.BF16.F32.PACK_AB R0, RZ, R0 ;  /* 0x00000000ff00723e */ /* 0x000fc800000010ff */
[----:B------:R-:W-:Y:S01]  /*12540*/  PRMT R19, R0, 0x7610, R19 ;  /* 0x0000761000137816 */ /* 0x000fe20000000013 */
[----:B------:R-:W-:Y:S06]  /*12550*/  BRA `(.L_x_8848) ;  /* 0x0000000400287947 */ /* 0x000fec0003800000 */
.L_x_8861:
        /* <DEDUP_REMOVED lines=21> */
.L_x_8870:
[----:B------:R-:W-:Y:S05]  /*126b0*/  BSYNC.RECONVERGENT B1 ;  /* 0x0000000000017941 */ /* 0x000fea0003800200 */
.L_x_8869:
[----:B------:R-:W-:Y:S01]  /*126c0*/  IMAD.SHL.U32 R0, R0, 0x200000, RZ ;  /* 0x0020000000007824 */ /* 0x000fe200078e00ff */
[----:B------:R-:W-:-:S04]  /*126d0*/  LEA R2, R2, 0x37800000, 0x17 ;  /* 0x3780000002027811 */ /* 0x000fc800078eb8ff */
[----:B------:R-:W-:-:S07]  /*126e0*/  LOP3.LUT R0, R2, R0, R7, 0xfe, !PT ;  /* 0x0000000002007212 */ /* 0x000fce00078efe07 */
.L_x_8868:
[----:B------:R-:W-:Y:S05]  /*126f0*/  BSYNC.RECONVERGENT B0 ;  /* 0x0000000000007941 */ /* 0x000fea0003800200 */
.L_x_8867:
[----:B------:R-:W-:-:S04]  /*12700*/  F2FP.BF16.F32.PACK_AB R0, RZ, R0 ;  /* 0x00000000ff00723e */ /* 0x000fc800000010ff */
[----:B------:R-:W-:Y:S01]  /*12710*/  PRMT R19, R0, 0x7610, R19 ;  /* 0x0000761000137816 */ /* 0x000fe20000000013 */
[----:B------:R-:W-:Y:S06]  /*12720*/  BRA `(.L_x_8848) ;  /* 0x0000000000b47947 */ /* 0x000fec0003800000 */
.L_x_8860:
        /* <DEDUP_REMOVED lines=14> */
.L_x_8874:
[----:B------:R-:W-:Y:S05]  /*12810*/  BSYNC.RECONVERGENT B0 ;  /* 0x0000000000007941 */ /* 0x000fea0003800200 */
.L_x_8873:
[----:B------:R-:W-:-:S04]  /*12820*/  F2FP.BF16.F32.PACK_AB R0, RZ, R0 ;  /* 0x00000000ff00723e */ /* 0x000fc800000010ff */
[----:B------:R-:W-:Y:S01]  /*12830*/  PRMT R19, R0, 0x7610, R19 ;  /* 0x0000761000137816 */ /* 0x000fe20000000013 */
[----:B------:R-:W-:Y:S06]  /*12840*/  BRA `(.L_x_8848) ;  /* 0x00000000006c7947 */ /* 0x000fec0003800000 */
.L_x_8847:
        /* <DEDUP_REMOVED lines=16> */
.L_x_8875:
[----:B------:R-:W-:Y:S01]  /*12950*/  PRMT R19, RZ, 0x7610, R19 ;  /* 0x00007610ff137816 */ /* 0x000fe20000000013 */
[----:B------:R-:W-:Y:S06]  /*12960*/  BRA `(.L_x_8848) ;  /* 0x0000000000247947 */ /* 0x000fec0003800000 */
.L_x_8872:
[----:B------:R-:W2:Y:S02]  /*12970*/  LDG.E.64 R2, desc[UR36][R2.64] ;  /* 0x0000002402027981 */ /* 0x000ea4000c1e1b00 */
[----:B--2---:R-:W0:Y:S02]  /*12980*/  I2F.U64 R0, R2 ;  /* 0x0000000200007312 */ /* 0x004e240000301000 */
[----:B0-----:R-:W-:-:S04]  /*12990*/  F2FP.BF16.F32.PACK_AB R0, RZ, R0 ;  /* 0x00000000ff00723e */ /* 0x001fc800000010ff */
[----:B------:R-:W-:Y:S01]  /*129a0*/  PRMT R19, R0, 0x7610, R19 ;  /* 0x0000761000137816 */ /* 0x000fe20000000013 */
[----:B------:R-:W-:Y:S06]  /*129b0*/  BRA `(.L_x_8848) ;  /* 0x0000000000107947 */ /* 0x000fec0003800000 */
.L_x_8871:
[----:B------:R-:W2:Y:S02]  /*129c0*/  LDG.E R2, desc[UR36][R2.64] ;  /* 0x0000002402027981 */ /* 0x000ea4000c1e1900 */
[----:B--2---:R-:W-:-:S04]  /*129d0*/  I2FP.F32.U32 R0, R2 ;  /* 0x0000000200007245 */ /* 0x004fc80000201000 */
[----:B------:R-:W-:-:S04]  /*129e0*/  F2FP.BF16.F32.PACK_AB R0, RZ, R0 ;  /* 0x00000000ff00723e */ /* 0x000fc800000010ff */
[----:B------:R-:W-:-:S07]  /*129f0*/  PRMT R19, R0, 0x7610, R19 ;  /* 0x0000761000137816 */ /* 0x000fce0000000013 */
.L_x_8848:
        /* <DEDUP_REMOVED lines=18> */
.L_x_8880:
[----:B------:R-:W2:Y:S02]  /*12b20*/  LDG.E.U8 R2, desc[UR36][R2.64] ;  /* 0x0000002402027981 */ /* 0x000ea4000c1e1100 */
[----:B--2---:R-:W-:Y:S01]  /*12b30*/  I2FP.F32.U32 R22, R2 ;  /* 0x0000000200167245 */ /* 0x004fe20000201000 */
[----:B------:R-:W-:Y:S06]  /*12b40*/  BRA `(.L_x_8882) ;  /* 0x0000000c00447947 */ /* 0x000fec0003800000 */
.L_x_8879:
        /* <DEDUP_REMOVED lines=9> */
.L_x_8884:
[----:B------:R-:W2:Y:S02]  /*12be0*/  LDG.E R2, desc[UR36][R2.64] ;  /* 0x0000002402027981 */ /* 0x000ea4000c1e1900 */
[----:B--2---:R-:W-:Y:S01]  /*12bf0*/  I2FP.F32.S32 R22, R2 ;  /* 0x0000000200167245 */ /* 0x004fe20000201400 */
[----:B------:R-:W-:Y:S06]  /*12c00*/  BRA `(.L_x_8882) ;  /* 0x0000000c00147947 */ /* 0x000fec0003800000 */
.L_x_8883:
[----:B------:R-:W2:Y:S02]  /*12c10*/  LDG.E.U16 R2, desc[UR36][R2.64] ;  /* 0x0000002402027981 */ /* 0x000ea4000c1e1500 */
[----:B--2---:R2:W3:Y:S01]  /*12c20*/  I2F.S16 R22, R2 ;  /* 0x0000000200167306 */ /* 0x0044e20000101400 */
[----:B------:R-:W-:Y:S05]  /*12c30*/  BRA `(.L_x_8882) ;  /* 0x0000000c00087947 */ /* 0x000fea0003800000 */
.L_x_8878:
        /* <DEDUP_REMOVED lines=8> */
.L_x_8886:
[----:B------:R-:W2:Y:S02]  /*12cc0*/  LDG.E.U16 R2, desc[UR36][R2.64] ;  /* 0x0000002402027981 */ /* 0x000ea4000c1e1500 */
[----:B--2---:R-:W-:Y:S01]  /*12cd0*/  HADD2.F32 R22, -RZ, R2.H0_H0 ;  /* 0x20000002ff167230 */ /* 0x004fe20000004100 */
[----:B------:R-:W-:Y:S06]  /*12ce0*/  BRA `(.L_x_8882) ;  /* 0x0000000800dc7947 */ /* 0x000fec0003800000 */
.L_x_8885:
        /* <DEDUP_REMOVED lines=8> */
.L_x_8888:
[----:B------:R-:W2:Y:S02]  /*12d70*/  LDG.E.U16 R2, desc[UR36][R2.64] ;  /* 0x0000002402027981 */ /* 0x000ea4000c1e1500 */
[----:B--2---:R-:W-:Y:S01]  /*12d80*/  HADD2.F32 R22, -RZ, R2.H0_H0 ;  /* 0x20000002ff167230 */ /* 0x004fe20000004100 */
[----:B------:R-:W-:Y:S06]  /*12d90*/  BRA `(.L_x_8882) ;  /* 0x0000000800b07947 */ /* 0x000fec0003800000 */
.L_x_8887:
        /* <DEDUP_REMOVED lines=11> */
.L_x_8877:
        /* <DEDUP_REMOVED lines=12> */
.L_x_8891:
        /* <DEDUP_REMOVED lines=11> */
.L_x_8890:
        /* <DEDUP_REMOVED lines=25> */
.L_x_8893:
        /* <DEDUP_REMOVED lines=12> */
.L_x_8892:
[----:B------:R-:W2:Y:S02]  /*13210*/  LDG.E.U16 R2, desc[UR36][R2.64] ;  /* 0x0000002402027981 */ /* 0x000ea4000c1e1500 */
[----:B--2---:R-:W-:Y:S01]  /*13220*/  IMAD.U32 R22, R2, 0x10000, RZ ;  /* 0x0001000002167824 */ /* 0x004fe200078e00ff */
[----:B------:R-:W-:Y:S06]  /*13230*/  BRA `(.L_x_8882) ;  /* 0x0000000400887947 */ /* 0x000fec0003800000 */
.L_x_8889:
        /* <DEDUP_REMOVED lines=11> */
.L_x_8896:
        /* <DEDUP_REMOVED lines=20> */
.L_x_8898:
[----:B------:R-:W-:Y:S05]  /*13430*/  BSYNC.RECONVERGENT B0 ;  /* 0x0000000000007941 */ /* 0x000fea0003800200 */
.L_x_8897:
[----:B------:R-:W-:Y:S01]  /*13440*/  IMAD.SHL.U32 R0, R0, 0x100000, RZ ;  /* 0x0010000000007824 */ /* 0x000fe200078e00ff */
[----:B------:R-:W-:-:S04]  /*13450*/  LEA R2, R2, 0x3b800000, 0x17 ;  /* 0x3b80000002027811 */ /* 0x000fc800078eb8ff */
[----:B------:R-:W-:Y:S01]  /*13460*/  LOP3.LUT R22, R2, R0, R7, 0xfe, !PT ;  /* 0x0000000002167212 */ /* 0x000fe200078efe07 */
[----:B------:R-:W-:Y:S06]  /*13470*/  BRA `(.L_x_8882) ;  /* 0x0000000000f87947 */ /* 0x000fec0003800000 */
.L_x_8895:
        /* <DEDUP_REMOVED lines=20> */
.L_x_8900:
[----:B------:R-:W-:Y:S05]  /*135c0*/  BSYNC.RECONVERGENT B0 ;  /* 0x0000000000007941 */ /* 0x000fea0003800200 */
.L_x_8899:
[----:B------:R-:W-:Y:S02]  /*135d0*/  SHF.L.U32 R0, R0, 0x15, RZ ;  /* 0x0000001500007819 */ /* 0x000fe400000006ff */
[----:B------:R-:W-:-:S04]  /*135e0*/  LEA R2, R2, 0x37800000, 0x17 ;  /* 0x3780000002027811 */ /* 0x000fc800078eb8ff */
[----:B------:R-:W-:Y:S01]  /*135f0*/  LOP3.LUT R22, R2, R0, R7, 0xfe, !PT ;  /* 0x0000000002167212 */ /* 0x000fe200078efe07 */
[----:B------:R-:W-:Y:S06]  /*13600*/  BRA `(.L_x_8882) ;  /* 0x0000000000947947 */ /* 0x000fec0003800000 */
.L_x_8894:
        /* <DEDUP_REMOVED lines=14> */
.L_x_8881:
        /* <DEDUP_REMOVED lines=16> */
.L_x_8903:
[----:B------:R-:W-:Y:S01]  /*137f0*/  IMAD.MOV.U32 R22, RZ, RZ, RZ ;  /* 0x000000ffff167224 */ /* 0x000fe200078e00ff */
[----:B------:R-:W-:Y:S06]  /*13800*/  BRA `(.L_x_8882) ;  /* 0x0000000000147947 */ /* 0x000fec0003800000 */
.L_x_8902:
[----:B------:R-:W2:Y:S02]  /*13810*/  LDG.E.64 R22, desc[UR36][R2.64] ;  /* 0x0000002402167981 */ /* 0x000ea4000c1e1b00 */
[----:B--2---:R0:W1:Y:S02]  /*13820*/  I2F.U64 R22, R22 ;  /* 0x0000001600167312 */ /* 0x0040640000301000 */
[----:B01----:R-:W-:Y:S05]  /*13830*/  BRA `(.L_x_8882) ;  /* 0x0000000000087947 */ /* 0x003fea0003800000 */
.L_x_8901:
[----:B------:R-:W2:Y:S02]  /*13840*/  LDG.E R2, desc[UR36][R2.64] ;  /* 0x0000002402027981 */ /* 0x000ea4000c1e1900 */
[----:B--2---:R-:W-:-:S07]  /*13850*/  I2FP.F32.U32 R22, R2 ;  /* 0x0000000200167245 */ /* 0x004fce0000201000 */
.L_x_8882:
[----:B------:R-:W-:Y:S05]  /*13860*/  BSYNC.RECONVERGENT B6 ;  /* 0x0000000000067941 */ /* 0x000fea0003800200 */
.L_x_8876:
        /* <DEDUP_REMOVED lines=18> */
.L_x_8908:
[----:B------:R-:W2:Y:S02]  /*13990*/  LDG.E.U8 R0, desc[UR36][R2.64] ;  /* 0x0000002402007981 */ /* 0x000ea4000c1e1100 */
[----:B--2---:R-:W-:Y:S01]  /*139a0*/  I2FP.F32.U32 R0, R0 ;  /* 0x0000000000007245 */ /* 0x004fe20000201000 */
[----:B------:R-:W-:Y:S06]  /*139b0*/  BRA `(.L_x_8910) ;  /* 0x0000000c00447947 */ /* 0x000fec0003800000 */
.L_x_8907:
        /* <DEDUP_REMOVED lines=9> */
.L_x_8912:
[----:B------:R-:W2:Y:S02]  /*13a50*/  LDG.E R0, desc[UR36][R2.64] ;  /* 0x0000002402007981 */ /* 0x000ea4000c1e1900 */
[----:B--2---:R-:W-:Y:S01]  /*13a60*/  I2FP.F32.S32 R0, R0 ;  /* 0x0000000000007245 */ /* 0x004fe20000201400 */
[----:B------:R-:W-:Y:S06]  /*13a70*/  BRA `(.L_x_8910) ;  /* 0x0000000c00147947 */ /* 0x000fec0003800000 */
.L_x_8911:
[----:B------:R-:W2:Y:S02]  /*13a80*/  LDG.E.U16 R0, desc[UR36][R2.64] ;  /* 0x0000002402007981 */ /* 0x000ea4000c1e1500 */
[----:B--2---:R-:W0:Y:S01]  /*13a90*/  I2F.S16 R0, R0 ;  /* 0x0000000000007306 */ /* 0x004e220000101400 */
[----:B------:R-:W-:Y:S05]  /*13aa0*/  BRA `(.L_x_8910) ;  /* 0x0000000c00087947 */ /* 0x000fea0003800000 */
.L_x_8906:
        /* <DEDUP_REMOVED lines=8> */
.L_x_8914:
[----:B------:R-:W2:Y:S02]  /*13b30*/  LDG.E.U16 R0, desc[UR36][R2.64] ;  /* 0x0000002402007981 */ /* 0x000ea4000c1e1500 */
[----:B--2---:R-:W-:Y:S01]  /*13b40*/  HADD2.F32 R0, -RZ, R0.H0_H0 ;  /* 0x20000000ff007230 */ /* 0x004fe20000004100 */
[----:B------:R-:W-:Y:S06]  /*13b50*/  BRA `(.L_x_8910) ;  /* 0x0000000800dc7947 */ /* 0x000fec0003800000 */
.L_x_8913:
        /* <DEDUP_REMOVED lines=8> */
.L_x_8916:
[----:B------:R-:W2:Y:S02]  /*13be0*/  LDG.E.U16 R0, desc[UR36][R2.64] ;  /* 0x0000002402007981 */ /* 0x000ea4000c1e1500 */
[----:B--2---:R-:W-:Y:S01]  /*13bf0*/  HADD2.F32 R0, -RZ, R0.H0_H0 ;  /* 0x20000000ff007230 */ /* 0x004fe20000004100 */
[----:B------:R-:W-:Y:S06]  /*13c00*/  BRA `(.L_x_8910) ;  /* 0x0000000800b07947 */ /* 0x000fec0003800000 */
.L_x_8915:
        /* <DEDUP_REMOVED lines=11> */
.L_x_8905:
        /* <DEDUP_REMOVED lines=12> */
.L_x_8919:
        /* <DEDUP_REMOVED lines=11> */
.L_x_8918:
        /* <DEDUP_REMOVED lines=25> */
.L_x_8921:
        /* <DEDUP_REMOVED lines=12> */
.L_x_8920:
[----:B------:R-:W2:Y:S02]  /*14080*/  LDG.E.U16 R0, desc[UR36][R2.64] ;  /* 0x0000002402007981 */ /* 0x000ea4000c1e1500 */
[----:B--2---:R-:W-:Y:S01]  /*14090*/  SHF.L.U32 R0, R0, 0x10, RZ ;  /* 0x0000001000007819 */ /* 0x004fe200000006ff */
[----:B------:R-:W-:Y:S06]  /*140a0*/  BRA `(.L_x_8910) ;  /* 0x0000000400887947 */ /* 0x000fec0003800000 */
.L_x_8917:
        /* <DEDUP_REMOVED lines=11> */
.L_x_8924:
        /* <DEDUP_REMOVED lines=20> */
.L_x_8926:
[----:B------:R-:W-:Y:S05]  /*142a0*/  BSYNC.RECONVERGENT B0 ;  /* 0x0000000000007941 */ /* 0x000fea0003800200 */
.L_x_8925:
[----:B------:R-:W-:Y:S01]  /*142b0*/  IMAD.SHL.U32 R0, R0, 0x100000, RZ ;  /* 0x0010000000007824 */ /* 0x000fe200078e00ff */
[----:B------:R-:W-:-:S04]  /*142c0*/  LEA R2, R2, 0x3b800000, 0x17 ;  /* 0x3b80000002027811 */ /* 0x000fc800078eb8ff */
[----:B------:R-:W-:Y:S01]  /*142d0*/  LOP3.LUT R0, R2, R0, R7, 0xfe, !PT ;  /* 0x0000000002007212 */ /* 0x000fe200078efe07 */
[----:B------:R-:W-:Y:S06]  /*142e0*/  BRA `(.L_x_8910) ;  /* 0x0000000000f87947 */ /* 0x000fec0003800000 */
.L_x_8923:
        /* <DEDUP_REMOVED lines=20> */
.L_x_8928:
[----:B------:R-:W-:Y:S05]  /*14430*/  BSYNC.RECONVERGENT B0 ;  /* 0x0000000000007941 */ /* 0x000fea0003800200 */
.L_x_8927:
[----:B------:R-:W-:Y:S01]  /*14440*/  IMAD.SHL.U32 R0, R0, 0x200000, RZ ;  /* 0x0020000000007824 */ /* 0x000fe200078e00ff */
[----:B------:R-:W-:-:S04]  /*14450*/  LEA R2, R2, 0x37800000, 0x17 ;  /* 0x3780000002027811 */ /* 0x000fc800078eb8ff */
[----:B------:R-:W-:Y:S01]  /*14460*/  LOP3.LUT R0, R2, R0, R7, 0xfe, !PT ;  /* 0x0000000002007212 */ /* 0x000fe200078efe07 */
[----:B------:R-:W-:Y:S06]  /*14470*/  BRA `(.L_x_8910) ;  /* 0x0000000000947947 */ /* 0x000fec0003800000 */
.L_x_8922:
        /* <DEDUP_REMOVED lines=14> */
.L_x_8909:
[----:B------:R-:W-:Y:S01]  /*14560*/  MOV R2, 0x130 ;  /* 0x0000013000027802 */ /* 0x000fe20000000f00 */
[----:B------:R-:W0:Y:S01]  /*14570*/  LDCU.64 UR4, c[0x4][0x120] ;  /* 0x01002400ff0477ac */ /* 0x000e220008000a00 */
[----:B------:R-:W-:Y:S02]  /*14580*/  HFMA2 R8, -RZ, RZ, 0, 4.64916229248046875e-06 ;  /* 0x0000004eff087431 */ /* 0x000fe400000001ff */
[----:B------:R-:W-:Y:S01]  /*14590*/  IMAD.MOV.U32 R12, RZ, RZ, 0x1 ;  /* 0x00000001ff0c7424 */ /* 0x000fe200078e00ff */
[----:B------:R-:W1:Y:S01]  /*145a0*/  LDCU.64 UR6, c[0x4][0x128] ;  /* 0x01002500ff0677ac */ /* 0x000e620008000a00 */
[----:B------:R-:W2:Y:S01]  /*145b0*/  LDC.64 R2, c[0x4][R2] ;  /* 0x0100000002027b82 */ /* 0x000ea20000000a00 */
[----:B------:R-:W-:Y:S01]  /*145c0*/  IMAD.MOV.U32 R13, RZ, RZ, RZ ;  /* 0x000000ffff0d7224 */ /* 0x000fe200078e00ff */
[----:B------:R-:W4:Y:S01]  /*145d0*/  LDCU.64 UR8, c[0x4][0x10] ;  /* 0x01000200ff0877ac */ /* 0x000f220008000a00 */
[----:B0-----:R-:W-:Y:S02]  /*145e0*/  IMAD.U32 R4, RZ, RZ, UR4 ;  /* 0x00000004ff047e24 */ /* 0x001fe4000f8e00ff */
[----:B------:R-:W-:Y:S01]  /*145f0*/  IMAD.U32 R5, RZ, RZ, UR5 ;  /* 0x00000005ff057e24 */ /* 0x000fe2000f8e00ff */
[----:B-1----:R-:W-:Y:S01]  /*14600*/  MOV R6, UR6 ;  /* 0x0000000600067c02 */ /* 0x002fe20008000f00 */
[----:B------:R-:W-:-:S02]  /*14610*/  IMAD.U32 R7, RZ, RZ, UR7 ;  /* 0x00000007ff077e24 */ /* 0x000fc4000f8e00ff */
[----:B----4-:R-:W-:Y:S02]  /*14620*/  IMAD.U32 R10, RZ, RZ, UR8 ;  /* 0x00000008ff0a7e24 */ /* 0x010fe4000f8e00ff */
[----:B------:R-:W-:-:S07]  /*14630*/  IMAD.U32 R11, RZ, RZ, UR9 ;  /* 0x00000009ff0b7e24 */ /* 0x000fce000f8e00ff */
[----:B------:R-:W-:-:S07]  /*14640*/  LEPC R20, `(.L_x_8931) ;  /* 0x000000001014794e */ /* 0x000fce0000000000 */
[----:B--23-5:R-:W-:Y:S05]  /*14650*/  CALL.ABS.NOINC R2 ;  /* 0x0000000002007343 */ /* 0x02cfea0003c00000 */
.L_x_8931:
[----:B------:R-:W-:Y:S01]  /*14660*/  IMAD.MOV.U32 R0, RZ, RZ, RZ ;  /* 0x000000ffff007224 */ /* 0x000fe200078e00ff */
[----:B------:R-:W-:Y:S06]  /*14670*/  BRA `(.L_x_8910) ;  /* 0x0000000000147947 */ /* 0x000fec0003800000 */
.L_x_8930:
[----:B------:R-:W2:Y:S02]  /*14680*/  LDG.E.64 R2, desc[UR36][R2.64] ;  /* 0x0000002402027981 */ /* 0x000ea4000c1e1b00 */
[----:B--2---:R0:W1:Y:S02]  /*14690*/  I2F.U64 R0, R2 ;  /* 0x0000000200007312 */ /* 0x0040640000301000 */
[----:B01----:R-:W-:Y:S05]  /*146a0*/  BRA `(.L_x_8910) ;  /* 0x0000000000087947 */ /* 0x003fea0003800000 */
.L_x_8929:
[----:B------:R-:W2:Y:S02]  /*146b0*/  LDG.E R0, desc[UR36][R2.64] ;  /* 0x0000002402007981 */ /* 0x000ea4000c1e1900 */
[----:B--2---:R-:W-:-:S07]  /*146c0*/  I2FP.F32.U32 R0, R0 ;  /* 0x0000000000007245 */ /* 0x004fce0000201000 */
.L_x_8910:
[----:B------:R-:W-:Y:S05]  /*146d0*/  BSYNC.RECONVERGENT B6 ;  /* 0x0000000000067941 */ /* 0x000fea0003800200 */
.L_x_8904:
[----:B-----5:R-:W-:Y:S01]  /*146e0*/  SHF.L.U32 R19, R19, 0x10, RZ ;  /* 0x0000001013137819 */ /* 0x020fe200000006ff */
[----:B------:R-:W-:-:S04]  /*146f0*/  UPRMT UR4, UR44, 0x9910, URZ ;  /* 0x000099102c047896 */ /* 0x000fc800080000ff */
[----:B0---4-:R-:W-:Y:S01]  /*14700*/  FMUL.FTZ R19, R19, R0 ;  /* 0x0000000013137220 */ /* 0x011fe20000410000 */
[----:B------:R-:W-:-:S03]  /*14710*/  UISETP.GT.AND UP0, UPT, UR4, 0x9, UPT ;  /* 0x000000090400788c */ /* 0x000fc6000bf04270 */
[----:B---3--:R-:W-:-:S06]  /*14720*/  FMUL.FTZ R19, R19, R22 ;  /* 0x0000001613137220 */ /* 0x008fcc0000410000 */
[----:B------:R-:W0:Y:S01]  /*14730*/  F2F.BF16.F32 R19, R19 ;  /* 0x0000001300137304 */ /* 0x000e220000202000 */
        /* <DEDUP_REMOVED lines=10> */
[----:B-1----:R-:W0:Y:S02]  /*147e0*/  F2I.FTZ.TRUNC.NTZ R3, R0 ;  /* 0x0000000000037305 */ /* 0x002e24000021f100 */
[----:B0-----:R-:W-:Y:S01]  /*147f0*/  STG.E.U8 desc[UR36][R16.64], R3 ;  /* 0x0000000310007986 */ /* 0x001fe2000c101124 */
[----:B------:R-:W-:Y:S05]  /*14800*/  EXIT ;  /* 0x000000000000794d */ /* 0x000fea0003800000 */
.L_x_8935:
[----:B01----:R-:W-:-:S06]  /*14810*/  IMAD.U32 R3, R19, 0x10000, RZ ;  /* 0x0001000013037824 */ /* 0x003fcc00078e00ff */
[----:B--2---:R-:W0:Y:S02]  /*14820*/  F2I.S64.TRUNC R2, R3 ;  /* 0x0000000300027311 */ /* 0x004e24000020d900 */
[----:B0-----:R-:W-:Y:S01]  /*14830*/  STG.E.U8 desc[UR36][R16.64], R2 ;  /* 0x0000000210007986 */ /* 0x001fe2000c101124 */
[----:B------:R-:W-:Y:S05]  /*14840*/  EXIT ;  /* 0x000000000000794d */ /* 0x000fea0003800000 */
.L_x_8934:
[----:B------:R-:W-:-:S09]  /*14850*/  UISETP.NE.AND UP0, UPT, UR4, 0x2, UPT ;  /* 0x000000020400788c */ /* 0x000fd2000bf05270 */
[----:B------:R-:W-:Y:S05]  /*14860*/  BRA.U !UP0, `(.L_x_8937) ;  /* 0x0000000108307547 */ /* 0x000fea000b800000 */
[----:B------:R-:W-:-:S09]  /*14870*/  UISETP.NE.AND UP0, UPT, UR4, 0x3, UPT ;  /* 0x000000030400788c */ /* 0x000fd2000bf05270 */
[----:B------:R-:W-:Y:S05]  /*14880*/  BRA.U !UP0, `(.L_x_8938) ;  /* 0x0000000108187547 */ /* 0x000fea000b800000 */
[----:B------:R-:W-:-:S09]  /*14890*/  UISETP.NE.AND UP0, UPT, UR4, 0x4, UPT ;  /* 0x000000040400788c */ /* 0x000fd2000bf05270 */
[----:B------:R-:W-:Y:S05]  /*148a0*/  BRA.U UP0, `(.L_x_8936) ;  /* 0x0000000900787547 */ /* 0x000fea000b800000 */
[----:B012---:R-:W-:-:S06]  /*148b0*/  IMAD.U32 R2, R19, 0x10000, RZ ;  /* 0x0001000013027824 */ /* 0x007fcc00078e00ff */
[----:B------:R-:W0:Y:S02]  /*148c0*/  F2I.S64.TRUNC R2, R2 ;  /* 0x0000000200027311 */ /* 0x000e24000020d900 */
[----:B0-----:R-:W-:Y:S01]  /*148d0*/  STG.E.64 desc[UR36][R16.64], R2 ;  /* 0x0000000210007986 */ /* 0x001fe2000c101b24 */
[----:B------:R-:W-:Y:S05]  /*148e0*/  EXIT ;  /* 0x000000000000794d */ /* 0x000fea0003800000 */
.L_x_8938:
[----:B0-----:R-:W-:-:S06]  /*148f0*/  SHF.L.U32 R19, R19, 0x10, RZ ;  /* 0x0000001013137819 */ /* 0x001fcc00000006ff */
[----:B------:R-:W0:Y:S02]  /*14900*/  F2I.FTZ.TRUNC.NTZ R19, R19 ;  /* 0x0000001300137305 */ /* 0x000e24000021f100 */
[----:B0-----:R-:W-:Y:S01]  /*14910*/  STG.E desc[UR36][R16.64], R19 ;  /* 0x0000001310007986 */ /* 0x001fe2000c101924 */
[----:B------:R-:W-:Y:S05]  /*14920*/  EXIT ;  /* 0x000000000000794d */ /* 0x000fea0003800000 */
.L_x_8937:
[----:B0-----:R-:W-:-:S06]  /*14930*/  IMAD.U32 R19, R19, 0x10000, RZ ;  /* 0x0001000013137824 */ /* 0x001fcc00078e00ff */
[----:B------:R-:W0:Y:S02]  /*14940*/  F2I.FTZ.TRUNC.NTZ R19, R19 ;  /* 0x0000001300137305 */ /* 0x000e24000021f100 */
[----:B0-----:R-:W-:Y:S01]  /*14950*/  STG.E.U16 desc[UR36][R16.64], R19 ;  /* 0x0000001310007986 */ /* 0x001fe2000c101524 */
[----:B------:R-:W-:Y:S05]  /*14960*/  EXIT ;  /* 0x000000000000794d */ /* 0x000fea0003800000 */
.L_x_8933:
[----:B------:R-:W-:-:S09]  /*14970*/  UISETP.GT.AND UP0, UPT, UR4, 0x6, UPT ;  /* 0x000000060400788c */ /* 0x000fd2000bf04270 */
[----:B------:R-:W-:Y:S05]  /*14980*/  BRA.U UP0, `(.L_x_8939) ;  /* 0x00000001002c7547 */ /* 0x000fea000b800000 */
[----:B------:R-:W-:-:S09]  /*14990*/  UISETP.NE.AND UP0, UPT, UR4, 0x5, UPT ;  /* 0x000000050400788c */ /* 0x000fd2000bf05270 */
[----:B------:R-:W-:Y:S05]  /*149a0*/  BRA.U !UP0, `(.L_x_8940) ;  /* 0x0000000108147547 */ /* 0x000fea000b800000 */
[----:B------:R-:W-:-:S09]  /*149b0*/  UISETP.NE.AND UP0, UPT, UR4, 0x6, UPT ;  /* 0x000000060400788c */ /* 0x000fd2000bf05270 */
[----:B------:R-:W-:Y:S05]  /*149c0*/  BRA.U UP0, `(.L_x_8936) ;  /* 0x0000000900307547 */ /* 0x000fea000b800000 */
[----:B0-----:R-:W-:-:S05]  /*149d0*/  IMAD.U32 R19, R19, 0x10000, RZ ;  /* 0x0001000013137824 */ /* 0x001fca00078e00ff */
[----:B------:R-:W-:Y:S01]  /*149e0*/  STG.E desc[UR36][R16.64], R19 ;  /* 0x0000001310007986 */ /* 0x000fe2000c101924 */
[----:B------:R-:W-:Y:S05]  /*149f0*/  EXIT ;  /* 0x000000000000794d */ /* 0x000fea0003800000 */
.L_x_8940:
[----:B0-----:R-:W-:-:S05]  /*14a00*/  IMAD.U32 R0, R19, 0x10000, RZ ;  /* 0x0001000013007824 */ /* 0x001fca00078e00ff */
[----:B------:R-:W-:-:S05]  /*14a10*/  F2FP.F16.F32.PACK_AB R0, RZ, R0 ;  /* 0x00000000ff00723e */ /* 0x000fca00000000ff */
[----:B------:R-:W-:Y:S01]  /*14a20*/  STG.E.U16 desc[UR36][R16.64], R0 ;  /* 0x0000000010007986 */ /* 0x000fe2000c101524 */
[----:B------:R-:W-:Y:S05]  /*14a30*/  EXIT ;  /* 0x000000000000794d */ /* 0x000fea0003800000 */
.L_x_8939:
[----:B------:R-:W-:-:S09]  /*14a40*/  UISETP.NE.AND UP0, UPT, UR4, 0x7, UPT ;  /* 0x000000070400788c */ /* 0x000fd2000bf05270 */
[----:B------:R-:W-:Y:S05]  /*14a50*/  BRA.U !UP0, `(.L_x_8941) ;  /* 0x0000000108347547 */ /* 0x000fea000b800000 */
[----:B------:R-:W-:-:S09]  /*14a60*/  UISETP.NE.AND UP0, UPT, UR4, 0x8, UPT ;  /* 0x000000080400788c */ /* 0x000fd2000bf05270 */
[----:B------:R-:W-:Y:S05]  /*14a70*/  BRA.U !UP0, `(.L_x_8942) ;  /* 0x0000000108187547 */ /* 0x000fea000b800000 */
[----:B------:R-:W-:-:S09]  /*14a80*/  UISETP.NE.AND UP0, UPT, UR4, 0x9, UPT ;  /* 0x000000090400788c */ /* 0x000fd2000bf05270 */
[----:B------:R-:W-:Y:S05]  /*14a90*/  BRA.U UP0, `(.L_x_8936) ;  /* 0x0000000500fc7547 */ /* 0x000fea000b800000 */
[----:B012---:R-:W-:Y:S01]  /*14aa0*/  SHF.L.U32 R2, R19, 0x10, RZ ;  /* 0x0000001013027819 */ /* 0x007fe200000006ff */
[----:B------:R-:W-:-:S05]  /*14ab0*/  IMAD.MOV.U32 R3, RZ, RZ, RZ ;  /* 0x000000ffff037224 */ /* 0x000fca00078e00ff */
[----:B------:R-:W-:Y:S01]  /*14ac0*/  STG.E.64 desc[UR36][R16.64], R2 ;  /* 0x0000000210007986 */ /* 0x000fe2000c101b24 */
[----:B------:R-:W-:Y:S05]  /*14ad0*/  EXIT ;  /* 0x000000000000794d */ /* 0x000fea0003800000 */
.L_x_8942:
[----:B0-----:R-:W-:-:S05]  /*14ae0*/  IMAD.U32 R19, R19, 0x10000, RZ ;  /* 0x0001000013137824 */ /* 0x001fca00078e00ff */
[----:B-1----:R-:W-:-:S04]  /*14af0*/  F2FP.F16.F32.PACK_AB R3, RZ, R19 ;  /* 0x00000013ff03723e */ /* 0x002fc800000000ff */
[----:B------:R-:W-:-:S05]  /*14b00*/  PRMT R3, R3, 0x5410, RZ ;  /* 0x0000541003037816 */ /* 0x000fca00000000ff */
[----:B------:R-:W-:Y:S01]  /*14b10*/  STG.E desc[UR36][R16.64], R3 ;  /* 0x0000000310007986 */ /* 0x000fe2000c101924 */
[----:B------:R-:W-:Y:S05]  /*14b20*/  EXIT ;  /* 0x000000000000794d */ /* 0x000fea0003800000 */
.L_x_8941:
[----:B012---:R-:W-:-:S04]  /*14b30*/  IMAD.U32 R2, R19, 0x10000, RZ ;  /* 0x0001000013027824 */ /* 0x007fc800078e00ff */
[----:B------:R-:W-:-:S06]  /*14b40*/  FMUL.FTZ R2, R2, 1 ;  /* 0x3f80000002027820 */ /* 0x000fcc0000410000 */
[----:B------:R-:W0:Y:S02]  /*14b50*/  F2F.F64.F32 R2, R2 ;  /* 0x0000000200027310 */ /* 0x000e240000201800 */
[----:B0-----:R-:W-:Y:S01]  /*14b60*/  STG.E.64 desc[UR36][R16.64], R2 ;  /* 0x0000000210007986 */ /* 0x001fe2000c101b24 */
[----:B------:R-:W-:Y:S05]  /*14b70*/  EXIT ;  /* 0x000000000000794d */ /* 0x000fea0003800000 */
.L_x_8932:
        /* <DEDUP_REMOVED lines=10> */
[----:B01----:R-:W-:-:S06]  /*14c20*/  SHF.L.U32 R3, R19, 0x10, RZ ;  /* 0x0000001013037819 */ /* 0x003fcc00000006ff */
[----:B------:R-:W0:Y:S02]  /*14c30*/  F2I.FTZ.U32.TRUNC.NTZ R3, R3 ;  /* 0x0000000300037305 */ /* 0x000e24000021f000 */
[----:B0-----:R-:W-:Y:S01]  /*14c40*/  STG.E.U16 desc[UR36][R16.64], R3 ;  /* 0x0000000310007986 */ /* 0x001fe2000c101524 */
[----:B------:R-:W-:Y:S05]  /*14c50*/  EXIT ;  /* 0x000000000000794d */ /* 0x000fea0003800000 */
.L_x_8946:
[----:B01----:R-:W-:Y:S01]  /*14c60*/  IMAD.U32 R3, R19, 0x10000, RZ ;  /* 0x0001000013037824 */ /* 0x003fe200078e00ff */
[----:B------:R-:W-:Y:S01]  /*14c70*/  BSSY.RECONVERGENT B0, `(.L_x_8947) ;  /* 0x0000013000007945 */ /* 0x000fe20003800200 */
[----:B------:R-:W-:-:S03]  /*14c80*/  IMAD.MOV.U32 R8, RZ, RZ, 0x80 ;  /* 0x00000080ff087424 */ /* 0x000fc600078e00ff */
[----:B--2---:R-:W-:-:S04]  /*14c90*/  LOP3.LUT R2, R3, 0x7fffffff, RZ, 0xc0, !PT ;  /* 0x7fffffff03027812 */ /* 0x004fc800078ec0ff */
        /* <DEDUP_REMOVED lines=13> */
.L_x_8949:
[----:B------:R-:W-:-:S04]  /*14d70*/  SHF.R.U32.HI R3, RZ, 0x18, R3 ;  /* 0x00000018ff037819 */ /* 0x000fc80000011603 */
[----:B------:R-:W-:-:S04]  /*14d80*/  LOP3.LUT R0, R0, 0x80, R3, 0xf8, !PT ;  /* 0x0000008000007812 */ /* 0x000fc800078ef803 */
[----:B------:R-:W-:-:S07]  /*14d90*/  PRMT R8, R0, 0x7610, R8 ;  /* 0x0000761000087816 */ /* 0x000fce0000000008 */
.L_x_8948:
[----:B------:R-:W-:Y:S05]  /*14da0*/  BSYNC.RECONVERGENT B0 ;  /* 0x0000000000007941 */ /* 0x000fea0003800200 */
.L_x_8947:
[----:B------:R-:W-:Y:S01]  /*14db0*/  STG.E.U8 desc[UR36][R16.64], R8 ;  /* 0x0000000810007986 */ /* 0x000fe2000c101124 */
[----:B------:R-:W-:Y:S05]  /*14dc0*/  EXIT ;  /* 0x000000000000794d */ /* 0x000fea0003800000 */
.L_x_8945:
[----:B01----:R-:W-:Y:S01]  /*14dd0*/  IMAD.U32 R3, R19, 0x10000, RZ ;  /* 0x0001000013037824 */ /* 0x003fe200078e00ff */
[----:B------:R-:W-:Y:S01]  /*14de0*/  BSSY.RECONVERGENT B0, `(.L_x_8950) ;  /* 0x0000013000007945 */ /* 0x000fe20003800200 */
[----:B------:R-:W-:-:S03]  /*14df0*/  MOV R8, 0x80 ;  /* 0x0000008000087802 */ /* 0x000fc60000000f00 */
        /* <DEDUP_REMOVED lines=14> */
.L_x_8952:
[----:B------:R-:W-:-:S04]  /*14ee0*/  SHF.R.U32.HI R3, RZ, 0x18, R3 ;  /* 0x00000018ff037819 */ /* 0x000fc80000011603 */
[----:B------:R-:W-:-:S04]  /*14ef0*/  LOP3.LUT R0, R0, 0x80, R3, 0xf8, !PT ;  /* 0x0000008000007812 */ /* 0x000fc800078ef803 */
[----:B------:R-:W-:-:S07]  /*14f00*/  PRMT R8, R0, 0x7610, R8 ;  /* 0x0000761000087816 */ /* 0x000fce0000000008 */
.L_x_8951:
[----:B------:R-:W-:Y:S05]  /*14f10*/  BSYNC.RECONVERGENT B0 ;  /* 0x0000000000007941 */ /* 0x000fea0003800200 */
.L_x_8950:
[----:B------:R-:W-:Y:S01]  /*14f20*/  STG.E.U8 desc[UR36][R16.64], R8 ;  /* 0x0000000810007986 */ /* 0x000fe2000c101124 */
[----:B------:R-:W-:Y:S05]  /*14f30*/  EXIT ;  /* 0x000000000000794d */ /* 0x000fea0003800000 */
.L_x_8944:
[----:B------:R-:W-:-:S09]  /*14f40*/  UISETP.NE.AND UP0, UPT, UR4, 0x1c, UPT ;  /* 0x0000001c0400788c */ /* 0x000fd2000bf05270 */
[----:B------:R-:W-:Y:S05]  /*14f50*/  BRA.U !UP0, `(.L_x_8953) ;  /* 0x0000000108607547 */ /* 0x000fea000b800000 */
[----:B------:R-:W-:-:S09]  /*14f60*/  UISETP.NE.AND UP0, UPT, UR4, 0x1d, UPT ;  /* 0x0000001d0400788c */ /* 0x000fd2000bf05270 */
[----:B------:R-:W-:Y:S05]  /*14f70*/  BRA.U !UP0, `(.L_x_8954) ;  /* 0x0000000108487547 */ /* 0x000fea000b800000 */
[----:B------:R-:W-:-:S09]  /*14f80*/  UISETP.NE.AND UP0, UPT, UR4, 0x2c, UPT ;  /* 0x0000002c0400788c */ /* 0x000fd2000bf05270 */
[----:B------:R-:W-:Y:S05]  /*14f90*/  BRA.U UP0, `(.L_x_8936) ;  /* 0x0000000100bc7547 */ /* 0x000fea000b800000 */
[----:B0-----:R-:W-:Y:S02]  /*14fa0*/  IMAD.U32 R19, R19, 0x10000, RZ ;  /* 0x0001000013137824 */ /* 0x001fe400078e00ff */
[----:B-1----:R-:W-:-:S03]  /*14fb0*/  IMAD.MOV.U32 R3, RZ, RZ, 0xff ;  /* 0x000000ffff037424 */ /* 0x002fc600078e00ff */
[----:B------:R-:W-:-:S04]  /*14fc0*/  SHF.R.U32.HI R4, RZ, 0x17, R19 ;  /* 0x00000017ff047819 */ /* 0x000fc80000011613 */
[----:B--2---:R-:W-:-:S04]  /*14fd0*/  LOP3.LUT R2, R4, 0xff, RZ, 0xc0, !PT ;  /* 0x000000ff04027812 */ /* 0x004fc800078ec0ff */
        /* <DEDUP_REMOVED lines=12> */
.L_x_8954:
[----:B012---:R-:W-:-:S06]  /*150a0*/  IMAD.U32 R2, R19, 0x10000, RZ ;  /* 0x0001000013027824 */ /* 0x007fcc00078e00ff */
[----:B------:R-:W0:Y:S02]  /*150b0*/  F2I.U64.TRUNC R2, R2 ;  /* 0x0000000200027311 */ /* 0x000e24000020d800 */
[----:B0-----:R-:W-:Y:S01]  /*150c0*/  STG.E.64 desc[UR36][R16.64], R2 ;  /* 0x0000000210007986 */ /* 0x001fe2000c101b24 */
[----:B------:R-:W-:Y:S05]  /*150d0*/  EXIT ;  /* 0x000000000000794d */ /* 0x000fea0003800000 */
.L_x_8953:
[----:B0-----:R-:W-:-:S06]  /*150e0*/  IMAD.U32 R19, R19, 0x10000, RZ ;  /* 0x0001000013137824 */ /* 0x001fcc00078e00ff */
[----:B------:R-:W0:Y:S02]  /*150f0*/  F2I.FTZ.U32.TRUNC.NTZ R19, R19 ;  /* 0x0000001300137305 */ /* 0x000e24000021f000 */
[----:B0-----:R-:W-:Y:S01]  /*15100*/  STG.E desc[UR36][R16.64], R19 ;  /* 0x0000001310007986 */ /* 0x001fe2000c101924 */
[----:B------:R-:W-:Y:S05]  /*15110*/  EXIT ;  /* 0x000000000000794d */ /* 0x000fea0003800000 */
.L_x_8943:
        /* <DEDUP_REMOVED lines=8> */
[----:B-1----:R-:W-:-:S05]  /*151a0*/  SEL R3, RZ, 0x1, !P0 ;  /* 0x00000001ff037807 */ /* 0x002fca0004000000 */
[----:B------:R-:W-:Y:S01]  /*151b0*/  STG.E.U8 desc[UR36][R16.64], R3 ;  /* 0x0000000310007986 */ /* 0x000fe2000c101124 */
[----:B------:R-:W-:Y:S05]  /*151c0*/  EXIT ;  /* 0x000000000000794d */ /* 0x000fea0003800000 */
.L_x_8956:
[----:B0-----:R-:W-:Y:S01]  /*151d0*/  IMAD.U32 R19, R19, 0x10000, RZ ;  /* 0x0001000013137824 */ /* 0x001fe200078e00ff */
[----:B------:R-:W-:-:S03]  /*151e0*/  CS2R R6, SRZ ;  /* 0x0000000000067805 */ /* 0x000fc6000001ff00 */
[----:B------:R-:W-:-:S06]  /*151f0*/  FMUL.FTZ R4, R19, 1 ;  /* 0x3f80000013047820 */ /* 0x000fcc0000410000 */
[----:B------:R-:W0:Y:S02]  /*15200*/  F2F.F64.F32 R4, R4 ;  /* 0x0000000400047310 */ /* 0x000e240000201800 */
[----:B0-----:R-:W-:Y:S01]  /*15210*/  STG.E.128 desc[UR36][R16.64], R4 ;  /* 0x0000000410007986 */ /* 0x001fe2000c101d24 */
[----:B------:R-:W-:Y:S05]  /*15220*/  EXIT ;  /* 0x000000000000794d */ /* 0x000fea0003800000 */
.L_x_8955:
[----:B------:R-:W-:-:S09]  /*15230*/  UISETP.NE.AND UP0, UPT, UR4, 0xf, UPT ;  /* 0x0000000f0400788c */ /* 0x000fd2000bf05270 */
[----:B------:R-:W-:Y:S05]  /*15240*/  BRA.U !UP0, `(.L_x_8957) ;  /* 0x0000000108e87547 */ /* 0x000fea000b800000 */
[----:B------:R-:W-:-:S09]  /*15250*/  UISETP.NE.AND UP0, UPT, UR4, 0x17, UPT ;  /* 0x000000170400788c */ /* 0x000fd2000bf05270 */
[----:B------:R-:W-:Y:S05]  /*15260*/  BRA.U !UP0, `(.L_x_8958) ;  /* 0x0000000108907547 */ /* 0x000fea000b800000 */
[----:B------:R-:W-:-:S09]  /*15270*/  UISETP.NE.AND UP0, UPT, UR4, 0x18, UPT ;  /* 0x000000180400788c */ /* 0x000fd2000bf05270 */
[----:B------:R-:W-:Y:S05]  /*15280*/  BRA.U !UP0, `(.L_x_8959) ;  /* 0x0000000108447547 */ /* 0x000fea000b800000 */
.L_x_8936:
[----:B------:R-:W-:Y:S01]  /*15290*/  MOV R0, 0x130 ;  /* 0x0000013000007802 */ /* 0x000fe20000000f00 */
[----:B------:R-:W3:Y:S01]  /*152a0*/  LDCU.64 UR4, c[0x4][0x120] ;  /* 0x01002400ff0477ac */ /* 0x000ee20008000a00 */
[----:B------:R-:W-:Y:S02]  /*152b0*/  HFMA2 R8, -RZ, RZ, 0, 6.020069122314453125e-06 ;  /* 0x00000065ff087431 */ /* 0x000fe400000001ff */
[----:B------:R-:W-:Y:S01]  /*152c0*/  IMAD.MOV.U32 R12, RZ, RZ, 0x1 ;  /* 0x00000001ff0c7424 */ /* 0x000fe200078e00ff */
[----:B-12---:R1:W2:Y:S01]  /*152d0*/  LDC.64 R2, c[0x4][R0] ;  /* 0x0100000000027b82 */ /* 0x0062a20000000a00 */
[----:B------:R-:W4:Y:S01]  /*152e0*/  LDCU.64 UR6, c[0x4][0x128] ;  /* 0x01002500ff0677ac */ /* 0x000f220008000a00 */
[----:B------:R-:W-:Y:S01]  /*152f0*/  IMAD.MOV.U32 R13, RZ, RZ, RZ ;  /* 0x000000ffff0d7224 */ /* 0x000fe200078e00ff */
[----:B------:R-:W5:Y:S01]  /*15300*/  LDCU.64 UR8, c[0x4][0x28] ;  /* 0x01000500ff0877ac */ /* 0x000f620008000a00 */
[----:B---3--:R-:W-:Y:S02]  /*15310*/  IMAD.U32 R4, RZ, RZ, UR4 ;  /* 0x00000004ff047e24 */ /* 0x008fe4000f8e00ff */
[----:B------:R-:W-:Y:S01]  /*15320*/  IMAD.U32 R5, RZ, RZ, UR5 ;  /* 0x00000005ff057e24 */ /* 0x000fe2000f8e00ff */
[----:B----4-:R-:W-:Y:S01]  /*15330*/  MOV R6, UR6 ;  /* 0x0000000600067c02 */ /* 0x010fe20008000f00 */
[----:B------:R-:W-:-:S02]  /*15340*/  IMAD.U32 R7, RZ, RZ, UR7 ;  /* 0x00000007ff077e24 */ /* 0x000fc4000f8e00ff */
[----:B-----5:R-:W-:Y:S02]  /*15350*/  IMAD.U32 R10, RZ, RZ, UR8 ;  /* 0x00000008ff0a7e24 */ /* 0x020fe4000f8e00ff */
[----:B-1----:R-:W-:-:S07]  /*15360*/  IMAD.U32 R11, RZ, RZ, UR9 ;  /* 0x00000009ff0b7e24 */ /* 0x002fce000f8e00ff */
[----:B------:R-:W-:-:S07]  /*15370*/  LEPC R20, `(.L_x_8960) ;  /* 0x000000001014794e */ /* 0x000fce0000000000 */
[----:B0-2---:R-:W-:Y:S05]  /*15380*/  CALL.ABS.NOINC R2 ;  /* 0x0000000002007343 */ /* 0x005fea0003c00000 */
.L_x_8960:
[----:B------:R-:W-:Y:S05]  /*15390*/  EXIT ;  /* 0x000000000000794d */ /* 0x000fea0003800000 */
.L_x_8959:
[----:B0-----:R-:W-:Y:S01]  /*153a0*/  IMAD.U32 R19, R19, 0x10000, RZ ;  /* 0x0001000013137824 */ /* 0x001fe200078e00ff */
[----:B------:R-:W-:Y:S01]  /*153b0*/  BSSY.RECONVERGENT B0, `(.L_x_8961) ;  /* 0x000000c000007945 */ /* 0x000fe20003800200 */
[----:B------:R-:W-:-:S03]  /*153c0*/  MOV R0, 0x7f ;  /* 0x0000007f00007802 */ /* 0x000fc60000000f00 */
[----:B-12---:R-:W-:Y:S02]  /*153d0*/  LOP3.LUT R2, R19, 0x7fffffff, RZ, 0xc0, !PT ;  /* 0x7fffffff13027812 */ /* 0x006fe400078ec0ff */
        /* <DEDUP_REMOVED lines=9> */
.L_x_8962:
[----:B------:R-:W-:Y:S05]  /*15470*/  BSYNC.RECONVERGENT B0 ;  /* 0x0000000000007941 */ /* 0x000fea0003800200 */
.L_x_8961:
[----:B------:R-:W-:-:S05]  /*15480*/  LOP3.LUT R3, R0, 0x80, R3, 0xf8, !PT ;  /* 0x0000008000037812 */ /* 0x000fca00078ef803 */
[----:B------:R-:W-:Y:S01]  /*15490*/  STG.E.U8 desc[UR36][R16.64], R3 ;  /* 0x0000000310007986 */ /* 0x000fe2000c101124 */
[----:B------:R-:W-:Y:S05]  /*154a0*/  EXIT ;  /* 0x000000000000794d */ /* 0x000fea0003800000 */
.L_x_8958:
[----:B01----:R-:W-:Y:S01]  /*154b0*/  IMAD.U32 R3, R19, 0x10000, RZ ;  /* 0x0001000013037824 */ /* 0x003fe200078e00ff */
[----:B------:R-:W-:Y:S04]  /*154c0*/  BSSY.RECONVERGENT B0, `(.L_x_8963) ;  /* 0x000000e000007945 */ /* 0x000fe80003800200 */
[----:B--2---:R-:W-:-:S04]  /*154d0*/  LOP3.LUT R2, R3, 0x7fffffff, RZ, 0xc0, !PT ;  /* 0x7fffffff03027812 */ /* 0x004fc800078ec0ff */
        /* <DEDUP_REMOVED lines=9> */
.L_x_8964:
[----:B------:R-:W-:Y:S01]  /*15570*/  IMAD.MOV.U32 R0, RZ, RZ, 0x7f ;  /* 0x0000007fff007424 */ /* 0x000fe200078e00ff */
[----:B------:R-:W-:-:S04]  /*15580*/  ISETP.GT.U32.AND P0, PT, R2, 0x7f800000, PT ;  /* 0x7f8000000200780c */ /* 0x000fc80003f04070 */
[----:B------:R-:W-:-:S09]  /*15590*/  SEL R0, R0, 0x7c, P0 ;  /* 0x0000007c00007807 */ /* 0x000fd20000000000 */
.L_x_8965:
[----:B------:R-:W-:Y:S05]  /*155a0*/  BSYNC.RECONVERGENT B0 ;  /* 0x0000000000007941 */ /* 0x000fea0003800200 */
.L_x_8963:
[----:B------:R-:W-:-:S04]  /*155b0*/  SHF.R.U32.HI R3, RZ, 0x18, R3 ;  /* 0x00000018ff037819 */ /* 0x000fc80000011603 */
[----:B------:R-:W-:-:S05]  /*155c0*/  LOP3.LUT R3, R0, 0x80, R3, 0xf8, !PT ;  /* 0x0000008000037812 */ /* 0x000fca00078ef803 */
[----:B------:R-:W-:Y:S01]  /*155d0*/  STG.E.U8 desc[UR36][R16.64], R3 ;  /* 0x0000000310007986 */ /* 0x000fe2000c101124 */
[----:B------:R-:W-:Y:S05]  /*155e0*/  EXIT ;  /* 0x000000000000794d */ /* 0x000fea0003800000 */
.L_x_8957:
[----:B0-----:R-:W-:Y:S01]  /*155f0*/  STG.E.U16 desc[UR36][R16.64], R19 ;  /* 0x0000001310007986 */ /* 0x001fe2000c101524 */
[----:B------:R-:W-:Y:S05]  /*15600*/  EXIT ;  /* 0x000000000000794d */ /* 0x000fea0003800000 */
.L_x_8966:
        /* <DEDUP_REMOVED lines=15> */
.L_x_27177:


//--------------------- .text._ZN2at6native27unrolled_elementwise_kernelIZZZNS0_49_GLOBAL__N__b919a28f_16_Normalization_cu_5c38458736batch_norm_elementwise_backward_evalERKNS_6TensorES5_S5_S5_ENKUlvE_clEvENKUlvE2_clEvEUlN3c108BFloat16EffE_St5arrayIPcLm4EELi4E23TrivialOffsetCalculatorILi3EjESE_ILi1EjENS0_6memory12LoadWithCastILi3EEENSH_13StoreWithCastILi1EEEEEviT_T0_T2_T3_T4_T5_ --------------------------
	.section	.text._ZN2at6native27unrolled_elementwise_kernelIZZZNS0_49_GLOBAL__N__b919a28f_16_Normalization_cu_5c38458736batch_norm_elementwise_backward_evalERKNS_6TensorES5_S5_S5_ENKUlvE_clEvENKUlvE2_clEvEUlN3c108BFloat16EffE_St5arrayIPcLm4EELi4E23TrivialOffsetCalculatorILi3EjESE_ILi1EjENS0_6memory12LoadWithCastILi3EEENSH_13StoreWithCastILi1EEEEEviT_T0_T2_T3_T4_T5_,"ax",@progbits
	.align	128
        .global         _ZN2at6native27unrolled_elementwise_kernelIZZZNS0_49_GLOBAL__N__b919a28f_16_Normalization_cu_5c38458736batch_norm_elementwise_backward_evalERKNS_6TensorES5_S5_S5_ENKUlvE_clEvENKUlvE2_clEvEUlN3c108BFloat16EffE_St5arrayIPcLm4EELi4E23TrivialOffsetCalculatorILi3EjESE_ILi1EjENS0_6memory12LoadWithCastILi3EEENSH_13StoreWithCastILi1EEEEEviT_T0_T2_T3_T4_T5_
        .type           _ZN2at6native27unrolled_elementwise_kernelIZZZNS0_49_GLOBAL__N__b919a28f_16_Normalization_cu_5c38458736batch_norm_elementwise_backward_evalERKNS_6TensorES5_S5_S5_ENKUlvE_clEvENKUlvE2_clEvEUlN3c108BFloat16EffE_St5arrayIPcLm4EELi4E23TrivialOffsetCalculatorILi3EjESE_ILi1EjENS0_6memory12LoadWithCastILi3EEENSH_13StoreWithCastILi1EEEEEviT_T0_T2_T3_T4_T5_,@function
        .size           _ZN2at6native27unrolled_elementwise_kernelIZZZNS0_49_GLOBAL__N__b919a28f_16_Normalization_cu_5c38458736batch_norm_elementwise_backward_evalERKNS_6TensorES5_S5_S5_ENKUlvE_clEvENKUlvE2_clEvEUlN3c108BFloat16EffE_St5arrayIPcLm4EELi4E23TrivialOffsetCalculatorILi3EjESE_ILi1EjENS0_6memory12LoadWithCastILi3EEENSH_13StoreWithCastILi1EEEEEviT_T0_T2_T3_T4_T5_,(.L_x_27178 - _ZN2at6native27unrolled_elementwise_kernelIZZZNS0_49_GLOBAL__N__b919a28f_16_Normalization_cu_5c38458736batch_norm_elementwise_backward_evalERKNS_6TensorES5_S5_S5_ENKUlvE_clEvENKUlvE2_clEvEUlN3c108BFloat16EffE_St5arrayIPcLm4EELi4E23TrivialOffsetCalculatorILi3EjESE_ILi1EjENS0_6memory12LoadWithCastILi3EEENSH_13StoreWithCastILi1EEEEEviT_T0_T2_T3_T4_T5_)
        .other          _ZN2at6native27unrolled_elementwise_kernelIZZZNS0_49_GLOBAL__N__b919a28f_16_Normalization_cu_5c38458736batch_norm_elementwise_backward_evalERKNS_6TensorES5_S5_S5_ENKUlvE_clEvENKUlvE2_clEvEUlN3c108BFloat16EffE_St5arrayIPcLm4EELi4E23TrivialOffsetCalculatorILi3EjESE_ILi1EjENS0_6memory12LoadWithCastILi3EEENSH_13StoreWithCastILi1EEEEEviT_T0_T2_T3_T4_T5_,@"STO_CUDA_ENTRY STV_DEFAULT"
_ZN2at6native27unrolled_elementwise_kernelIZZZNS0_49_GLOBAL__N__b919a28f_16_Normalization_cu_5c38458736batch_norm_elementwise_backward_evalERKNS_6TensorES5_S5_S5_ENKUlvE_clEvENKUlvE2_clEvEUlN3c108BFloat16EffE_St5arrayIPcLm4EELi4E23TrivialOffsetCalculatorILi3EjESE_ILi1EjENS0_6memory12LoadWithCastILi3EEENSH_13StoreWithCastILi1EEEEEviT_T0_T2_T3_T4_T5_:
.text._ZN2at6native27unrolled_elementwise_kernelIZZZNS0_49_GLOBAL__N__b919a28f_16_Normalization_cu_5c38458736batch_norm_elementwise_backward_evalERKNS_6TensorES5_S5_S5_ENKUlvE_clEvENKUlvE2_clEvEUlN3c108BFloat16EffE_St5arrayIPcLm4EELi4E23TrivialOffsetCalculatorILi3EjESE_ILi1EjENS0_6memory12LoadWithCastILi3EEENSH_13StoreWithCastILi1EEEEEviT_T0_T2_T3_T4_T5_:
        /* <DEDUP_REMOVED lines=9> */
[----:B------:R-:W-:Y:S01]  /*0090*/  IMAD.MOV.U32 R16, RZ, RZ, RZ ;  /* 0x000000ffff107224 */ /* 0x000fe200078e00ff */
[----:B------:R-:W0:Y:S01]  /*00a0*/  LDCU.U8 UR39, c[0x0][0x3ad] ;  /* 0x000075a0ff2777ac */ /* 0x000e220008000000 */
        /* <DEDUP_REMOVED lines=27> */
.L_x_8972:
[----:B------:R-:W2:Y:S02]  /*0260*/  LDG.E.U8 R4, desc[UR36][R4.64] ;  /* 0x0000002404047981 */ /* 0x000ea4000c1e1100 */
[----:B--2---:R-:W-:-:S04]  /*0270*/  I2FP.F32.U32 R0, R4 ;  /* 0x0000000400007245 */ /* 0x004fc80000201000 */
[----:B------:R-:W-:-:S04]  /*0280*/  F2FP.BF16.F32.PACK_AB R0, RZ, R0 ;  /* 0x00000000ff00723e */ /* 0x000fc800000010ff */
[----:B------:R-:W-:Y:S01]  /*0290*/  PRMT R28, R0, 0x7610, R28 ;  /* 0x00007610001c7816 */ /* 0x000fe2000000001c */
[----:B------:R-:W-:Y:S06]  /*02a0*/  BRA `(.L_x_8974) ;  /* 0x0000000c00e47947 */ /* 0x000fec0003800000 */
.L_x_8971:
        /* <DEDUP_REMOVED lines=11> */
.L_x_8976:
[----:B------:R-:W2:Y:S02]  /*0360*/  LDG.E R4, desc[UR36][R4.64] ;  /* 0x0000002404047981 */ /* 0x000ea4000c1e1900 */
[----:B--2---:R-:W-:-:S04]  /*0370*/  I2FP.F32.S32 R0, R4 ;  /* 0x0000000400007245 */ /* 0x004fc80000201400 */
[----:B------:R-:W-:-:S04]  /*0380*/  F2FP.BF16.F32.PACK_AB R0, RZ, R0 ;  /* 0x00000000ff00723e */ /* 0x000fc800000010ff */
[----:B------:R-:W-:Y:S01]  /*0390*/  PRMT R28, R0, 0x7610, R28 ;  /* 0x00007610001c7816 */ /* 0x000fe2000000001c */
[----:B------:R-:W-:Y:S06]  /*03a0*/  BRA `(.L_x_8974) ;  /* 0x0000000c00a47947 */ /* 0x000fec0003800000 */
.L_x_8975:
[----:B------:R-:W2:Y:S02]  /*03b0*/  LDG.E.U16 R4, desc[UR36][R4.64] ;  /* 0x0000002404047981 */ /* 0x000ea4000c1e1500 */
[----:B--2---:R-:W0:Y:S02]  /*03c0*/  I2F.S16 R0, R4 ;  /* 0x0000000400007306 */ /* 0x004e240000101400 */
[----:B0-----:R-:W-:-:S04]  /*03d0*/  F2FP.BF16.F32.PACK_AB R0, RZ, R0 ;  /* 0x00000000ff00723e */ /* 0x001fc800000010ff */
[----:B------:R-:W-:Y:S01]  /*03e0*/  PRMT R28, R0, 0x7610, R28 ;  /* 0x00007610001c7816 */ /* 0x000fe2000000001c */
[----:B------:R-:W-:Y:S06]  /*03f0*/  BRA `(.L_x_8974) ;  /* 0x0000000c00907947 */ /* 0x000fec0003800000 */
.L_x_8970:
        /* <DEDUP_REMOVED lines=9> */
.L_x_8978:
[----:B------:R-:W2:Y:S02]  /*0490*/  LDG.E.U16 R0, desc[UR36][R4.64] ;  /* 0x0000002404007981 */ /* 0x000ea4000c1e1500 */
[----:B--2---:R-:W-:-:S05]  /*04a0*/  HADD2.F32 R0, -RZ, R0.H0_H0 ;  /* 0x20000000ff007230 */ /* 0x004fca0000004100 */
[----:B------:R-:W-:-:S04]  /*04b0*/  F2FP.BF16.F32.PACK_AB R0, RZ, R0 ;  /* 0x00000000ff00723e */ /* 0x000fc800000010ff */
[----:B------:R-:W-:Y:S01]  /*04c0*/  PRMT R28, R0, 0x7610, R28 ;  /* 0x00007610001c7816 */ /* 0x000fe2000000001c */
[----:B------:R-:W-:Y:S06]  /*04d0*/  BRA `(.L_x_8974) ;  /* 0x0000000c00587947 */ /* 0x000fec0003800000 */
.L_x_8977:
        /* <DEDUP_REMOVED lines=9> */
.L_x_8980:
[----:B------:R-:W2:Y:S02]  /*0570*/  LDG.E.U16 R4, desc[UR36][R4.64] ;  /* 0x0000002404047981 */ /* 0x000ea4000c1e1500 */
[----:B--2---:R-:W-:-:S05]  /*0580*/  HADD2.F32 R0, -RZ, R4.H0_H0 ;  /* 0x20000004ff007230 */ /* 0x004fca0000004100 */
[----:B------:R-:W-:-:S04]  /*0590*/  F2FP.BF16.F32.PACK_AB R0, RZ, R0 ;  /* 0x00000000ff00723e */ /* 0x000fc800000010ff */
[----:B------:R-:W-:Y:S01]  /*05a0*/  PRMT R28, R0, 0x7610, R28 ;  /* 0x00007610001c7816 */ /* 0x000fe2000000001c */
[----:B------:R-:W-:Y:S06]  /*05b0*/  BRA `(.L_x_8974) ;  /* 0x0000000c00207947 */ /* 0x000fec0003800000 */
.L_x_8979:
        /* <DEDUP_REMOVED lines=13> */
.L_x_8969:
        /* <DEDUP_REMOVED lines=14> */
.L_x_8983:
        /* <DEDUP_REMOVED lines=13> */
.L_x_8982:
        /* <DEDUP_REMOVED lines=27> */
.L_x_8985:
        /* <DEDUP_REMOVED lines=15> */
.L_x_8984:
[----:B------:R0:W5:Y:S01]  /*0ae0*/  LDG.E.U16 R28, desc[UR36][R4.64] ;  /* 0x00000024041c7981 */ /* 0x000162000c1e1500 */
[----:B------:R-:W-:Y:S05]  /*0af0*/  BRA `(.L_x_8974) ;  /* 0x0000000400d07947 */ /* 0x000fea0003800000 */
.L_x_8981:
        /* <DEDUP_REMOVED lines=13> */
.L_x_8988:
        /* <DEDUP_REMOVED lines=21> */
.L_x_8992:
[----:B------:R-:W-:Y:S05]  /*0d20*/  BSYNC.RECONVERGENT B1 ;  /* 0x0000000000017941 */ /* 0x000fea0003800200 */
.L_x_8991:
[----:B------:R-:W-:Y:S01]  /*0d30*/  IMAD.SHL.U32 R0, R0, 0x100000, RZ ;  /* 0x0010000000007824 */ /* 0x000fe200078e00ff */
[----:B------:R-:W-:-:S04]  /*0d40*/  LEA R3, R3, 0x3b800000, 0x17 ;  /* 0x3b80000003037811 */ /* 0x000fc800078eb8ff */
[----:B------:R-:W-:-:S07]  /*0d50*/  LOP3.LUT R0, R3, R0, R7, 0xfe, !PT ;  /* 0x0000000003007212 */ /* 0x000fce00078efe07 */
.L_x_8990:
[----:B------:R-:W-:Y:S05]  /*0d60*/  BSYNC.RECONVERGENT B0 ;  /* 0x0000000000007941 */ /* 0x000fea0003800200 */
.L_x_8989:
[----:B------:R-:W-:-:S04]  /*0d70*/  F2FP.BF16.F32.PACK_AB R0, RZ, R0 ;  /* 0x00000000ff00723e */ /* 0x000fc800000010ff */
[----:B------:R-:W-:Y:S01]  /*0d80*/  PRMT R28, R0, 0x7610, R28 ;  /* 0x00007610001c7816 */ /* 0x000fe2000000001c */
[----:B------:R-:W-:Y:S06]  /*0d90*/  BRA `(.L_x_8974) ;  /* 0x0000000400287947 */ /* 0x000fec0003800000 */
.L_x_8987:
        /* <DEDUP_REMOVED lines=21> */
.L_x_8996:
[----:B------:R-:W-:Y:S05]  /*0ef0*/  BSYNC.RECONVERGENT B1 ;  /* 0x0000000000017941 */ /* 0x000fea0003800200 */
.L_x_8995:
[----:B------:R-:W-:Y:S01]  /*0f00*/  IMAD.SHL.U32 R0, R0, 0x200000, RZ ;  /* 0x0020000000007824 */ /* 0x000fe200078e00ff */
[----:B------:R-:W-:-:S04]  /*0f10*/  LEA R3, R3, 0x37800000, 0x17 ;  /* 0x3780000003037811 */ /* 0x000fc800078eb8ff */
[----:B------:R-:W-:-:S07]  /*0f20*/  LOP3.LUT R0, R3, R0, R7, 0xfe, !PT ;  /* 0x0000000003007212 */ /* 0x000fce00078efe07 */
.L_x_8994:
[----:B------:R-:W-:Y:S05]  /*0f30*/  BSYNC.RECONVERGENT B0 ;  /* 0x0000000000007941 */ /* 0x000fea0003800200 */
.L_x_8993:
[----:B------:R-:W-:-:S04]  /*0f40*/  F2FP.BF16.F32.PACK_AB R0, RZ, R0 ;  /* 0x00000000ff00723e */ /* 0x000fc800000010ff */
[----:B------:R-:W-:Y:S01]  /*0f50*/  PRMT R28, R0, 0x7610, R28 ;  /* 0x00007610001c7816 */ /* 0x000fe2000000001c */
[----:B------:R-:W-:Y:S06]  /*0f60*/  BRA `(.L_x_8974) ;  /* 0x0000000000b47947 */ /* 0x000fec0003800000 */
.L_x_8986:
[----:B------:R-:W-:-:S09]  /*0f70*/  UISETP.NE.AND UP0, UPT, UR4, 0x1c, UPT ;  /* 0x0000001c0400788c */ /* 0x000fd2000bf05270 */
[----:B------:R-:W-:Y:S05]  /*0f80*/  BRA.U !UP0, `(.L_x_8997) ;  /* 0x00000001089c7547 */ /* 0x000fea000b800000 */
[----:B------:R-:W-:-:S09]  /*0f90*/  UISETP.NE.AND UP0, UPT, UR4, 0x1d, UPT ;  /* 0x0000001d0400788c */ /* 0x000fd2000bf05270 */
[----:B------:R-:W-:Y:S05]  /*0fa0*/  BRA.U !UP0, `(.L_x_8998) ;  /* 0x0000000108807547 */ /* 0x000fea000b800000 */
[----:B------:R-:W-:-:S09]  /*0fb0*/  UISETP.NE.AND UP0, UPT, UR4, 0x2c, UPT ;  /* 0x0000002c0400788c */ /* 0x000fd2000bf05270 */
[----:B------:R-:W-:Y:S05]  /*0fc0*/  BRA.U !UP0, `(.L_x_8999) ;  /* 0x0000000108487547 */ /* 0x000fea000b800000 */
.L_x_8973:
        /* <DEDUP_REMOVED lines=16> */
.L_x_9000:
[----:B------:R-:W-:Y:S01]  /*10d0*/  PRMT R28, RZ, 0x7610, R28 ;  /* 0x00007610ff1c7816 */ /* 0x000fe2000000001c */
[----:B------:R-:W-:Y:S06]  /*10e0*/  BRA `(.L_x_8974) ;  /* 0x0000000000547947 */ /* 0x000fec0003800000 */
.L_x_8999:
        /* <DEDUP_REMOVED lines=8> */
.L_x_9002:
[----:B------:R-:W-:Y:S05]  /*1170*/  BSYNC.RECONVERGENT B0 ;  /* 0x0000000000007941 */ /* 0x000fea0003800200 */
.L_x_9001:
[----:B------:R-:W-:-:S04]  /*1180*/  F2FP.BF16.F32.PACK_AB R0, RZ, R0 ;  /* 0x00000000ff00723e */ /* 0x000fc800000010ff */
[----:B------:R-:W-:Y:S01]  /*1190*/  PRMT R28, R0, 0x7610, R28 ;  /* 0x00007610001c7816 */ /* 0x000fe2000000001c */
[----:B------:R-:W-:Y:S06]  /*11a0*/  BRA `(.L_x_8974) ;  /* 0x0000000000247947 */ /* 0x000fec0003800000 */
.L_x_8998:
[----:B------:R-:W2:Y:S02]  /*11b0*/  LDG.E.64 R4, desc[UR36][R4.64] ;  /* 0x0000002404047981 */ /* 0x000ea4000c1e1b00 */
[----:B--2---:R-:W0:Y:S02]  /*11c0*/  I2F.U64 R0, R4 ;  /* 0x0000000400007312 */ /* 0x004e240000301000 */
[----:B0-----:R-:W-:-:S04]  /*11d0*/  F2FP.BF16.F32.PACK_AB R0, RZ, R0 ;  /* 0x00000000ff00723e */ /* 0x001fc800000010ff */
[----:B------:R-:W-:Y:S01]  /*11e0*/  PRMT R28, R0, 0x7610, R28 ;  /* 0x00007610001c7816 */ /* 0x000fe2000000001c */
[----:B------:R-:W-:Y:S06]  /*11f0*/  BRA `(.L_x_8974) ;  /* 0x0000000000107947 */ /* 0x000fec0003800000 */
.L_x_8997:
[----:B------:R-:W2:Y:S02]  /*1200*/  LDG.E R4, desc[UR36][R4.64] ;  /* 0x0000002404047981 */ /* 0x000ea4000c1e1900 */
[----:B--2---:R-:W-:-:S04]  /*1210*/  I2FP.F32.U32 R0, R4 ;  /* 0x0000000400007245 */ /* 0x004fc80000201000 */
[----:B------:R-:W-:-:S04]  /*1220*/  F2FP.BF16.F32.PACK_AB R0, RZ, R0 ;  /* 0x00000000ff00723e */ /* 0x000fc800000010ff */
[----:B------:R-:W-:-:S07]  /*1230*/  PRMT R28, R0, 0x7610, R28 ;  /* 0x00007610001c7816 */ /* 0x000fce000000001c */
.L_x_8974:
        /* <DEDUP_REMOVED lines=20> */
.L_x_9007:
[----:B------:R-:W2:Y:S02]  /*1380*/  LDG.E.U8 R4, desc[UR36][R4.64] ;  /* 0x0000002404047981 */ /* 0x000ea4000c1e1100 */
[----:B--2---:R-:W-:Y:S01]  /*1390*/  I2FP.F32.U32 R29, R4 ;  /* 0x00000004001d7245 */ /* 0x004fe20000201000 */
[----:B------:R-:W-:Y:S06]  /*13a0*/  BRA `(.L_x_9009) ;  /* 0x0000000c00447947 */ /* 0x000fec0003800000 */
.L_x_9006:
        /* <DEDUP_REMOVED lines=9> */
.L_x_9011:
[----:B------:R-:W2:Y:S02]  /*1440*/  LDG.E R4, desc[UR36][R4.64] ;  /* 0x0000002404047981 */ /* 0x000ea4000c1e1900 */
[----:B--2---:R-:W-:Y:S01]  /*1450*/  I2FP.F32.S32 R29, R4 ;  /* 0x00000004001d7245 */ /* 0x004fe20000201400 */
[----:B------:R-:W-:Y:S06]  /*1460*/  BRA `(.L_x_9009) ;  /* 0x0000000c00147947 */ /* 0x000fec0003800000 */
.L_x_9010:
[----:B------:R-:W2:Y:S02]  /*1470*/  LDG.E.U16 R4, desc[UR36][R4.64] ;  /* 0x0000002404047981 */ /* 0x000ea4000c1e1500 */
[----:B--2---:R2:W3:Y:S01]  /*1480*/  I2F.S16 R29, R4 ;  /* 0x00000004001d7306 */ /* 0x0044e20000101400 */
[----:B------:R-:W-:Y:S05]  /*1490*/  BRA `(.L_x_9009) ;  /* 0x0000000c00087947 */ /* 0x000fea0003800000 */
.L_x_9005:
        /* <DEDUP_REMOVED lines=8> */
.L_x_9013:
[----:B------:R-:W2:Y:S02]  /*1520*/  LDG.E.U16 R4, desc[UR36][R4.64] ;  /* 0x0000002404047981 */ /* 0x000ea4000c1e1500 */
[----:B--2---:R-:W-:Y:S01]  /*1530*/  HADD2.F32 R29, -RZ, R4.H0_H0 ;  /* 0x20000004ff1d7230 */ /* 0x004fe20000004100 */
[----:B------:R-:W-:Y:S06]  /*1540*/  BRA `(.L_x_9009) ;  /* 0x0000000800dc7947 */ /* 0x000fec0003800000 */
.L_x_9012:
        /* <DEDUP_REMOVED lines=8> */
.L_x_9015:
[----:B------:R-:W2:Y:S02]  /*15d0*/  LDG.E.U16 R4, desc[UR36][R4.64] ;  /* 0x0000002404047981 */ /* 0x000ea4000c1e1500 */
[----:B--2---:R-:W-:Y:S01]  /*15e0*/  HADD2.F32 R29, -RZ, R4.H0_H0 ;  /* 0x20000004ff1d7230 */ /* 0x004fe20000004100 */
[----:B------:R-:W-:Y:S06]  /*15f0*/  BRA `(.L_x_9009) ;  /* 0x0000000800b07947 */ /* 0x000fec0003800000 */
.L_x_9014:
        /* <DEDUP_REMOVED lines=11> */
.L_x_9004:
        /* <DEDUP_REMOVED lines=12> */
.L_x_9018:
        /* <DEDUP_REMOVED lines=11> */
.L_x_9017:
        /* <DEDUP_REMOVED lines=25> */
.L_x_9020:
        /* <DEDUP_REMOVED lines=12> */
.L_x_9019:
[----:B------:R-:W2:Y:S02]  /*1a70*/  LDG.E.U16 R4, desc[UR36][R4.64] ;  /* 0x0000002404047981 */ /* 0x000ea4000c1e1500 */
[----:B--2---:R-:W-:Y:S01]  /*1a80*/  IMAD.U32 R29, R4, 0x10000, RZ ;  /* 0x00010000041d7824 */ /* 0x004fe200078e00ff */
[----:B------:R-:W-:Y:S06]  /*1a90*/  BRA `(.L_x_9009) ;  /* 0x0000000400887947 */ /* 0x000fec0003800000 */
.L_x_9016:
        /* <DEDUP_REMOVED lines=11> */
.L_x_9023:
        /* <DEDUP_REMOVED lines=20> */
.L_x_9025:
[----:B------:R-:W-:Y:S05]  /*1c90*/  BSYNC.RECONVERGENT B0 ;  /* 0x0000000000007941 */ /* 0x000fea0003800200 */
.L_x_9024:
[----:B------:R-:W-:Y:S01]  /*1ca0*/  IMAD.SHL.U32 R0, R0, 0x100000, RZ ;  /* 0x0010000000007824 */ /* 0x000fe200078e00ff */
[----:B------:R-:W-:-:S04]  /*1cb0*/  LEA R3, R3, 0x3b800000, 0x17 ;  /* 0x3b80000003037811 */ /* 0x000fc800078eb8ff */
[----:B------:R-:W-:Y:S01]  /*1cc0*/  LOP3.LUT R29, R3, R0, R29, 0xfe, !PT ;  /* 0x00000000031d7212 */ /* 0x000fe200078efe1d */
[----:B------:R-:W-:Y:S06]  /*1cd0*/  BRA `(.L_x_9009) ;  /* 0x0000000000f87947 */ /* 0x000fec0003800000 */
.L_x_9022:
        /* <DEDUP_REMOVED lines=20> */
.L_x_9027:
[----:B------:R-:W-:Y:S05]  /*1e20*/  BSYNC.RECONVERGENT B0 ;  /* 0x0000000000007941 */ /* 0x000fea0003800200 */
.L_x_9026:
[----:B------:R-:W-:Y:S01]  /*1e30*/  IMAD.SHL.U32 R0, R0, 0x200000, RZ ;  /* 0x0020000000007824 */ /* 0x000fe200078e00ff */
[----:B------:R-:W-:-:S04]  /*1e40*/  LEA R3, R3, 0x37800000, 0x17 ;  /* 0x3780000003037811 */ /* 0x000fc800078eb8ff */
[----:B------:R-:W-:Y:S01]  /*1e50*/  LOP3.LUT R29, R3, R0, R29, 0xfe, !PT ;  /* 0x00000000031d7212 */ /* 0x000fe200078efe1d */
[----:B------:R-:W-:Y:S06]  /*1e60*/  BRA `(.L_x_9009) ;  /* 0x0000000000947947 */ /* 0x000fec0003800000 */
.L_x_9021:
[----:B------:R-:W-:-:S09]  /*1e70*/  UISETP.NE.AND UP0, UPT, UR4, 0x1c, UPT ;  /* 0x0000001c0400788c */ /* 0x000fd2000bf05270 */
[----:B------:R-:W-:Y:S05]  /*1e80*/  BRA.U !UP0, `(.L_x_9028) ;  /* 0x0000000108847547 */ /* 0x000fea000b800000 */
[----:B------:R-:W-:-:S09]  /*1e90*/  UISETP.NE.AND UP0, UPT, UR4, 0x1d, UPT ;  /* 0x0000001d0400788c */ /* 0x000fd2000bf05270 */
[----:B------:R-:W-:Y:S05]  /*1ea0*/  BRA.U !UP0, `(.L_x_9029) ;  /* 0x0000000108707547 */ /* 0x000fea000b800000 */
[----:B------:R-:W-:-:S09]  /*1eb0*/  UISETP.NE.AND UP0, UPT, UR4, 0x2c, UPT ;  /* 0x0000002c0400788c */ /* 0x000fd2000bf05270 */
[----:B------:R-:W-:Y:S05]  /*1ec0*/  BRA.U !UP0, `(.L_x_9030) ;  /* 0x0000000108487547 */ /* 0x000fea000b800000 */
.L_x_9008:
        /* <DEDUP_REMOVED lines=16> */
.L_x_9031:
[----:B------:R-:W-:Y:S01]  /*1fd0*/  IMAD.MOV.U32 R29, RZ, RZ, RZ ;  /* 0x000000ffff1d7224 */ /* 0x000fe200078e00ff */
[----:B------:R-:W-:Y:S06]  /*1fe0*/  BRA `(.L_x_9009) ;  /* 0x0000000000347947 */ /* 0x000fec0003800000 */
.L_x_9030:
        /* <DEDUP_REMOVED lines=8> */
.L_x_9029:
[----:B------:R-:W2:Y:S02]  /*2070*/  LDG.E.64 R4, desc[UR36][R4.64] ;  /* 0x0000002404047981 */ /* 0x000ea4000c1e1b00 */
[----:B--2---:R0:W1:Y:S02]  /*2080*/  I2F.U64 R29, R4 ;  /* 0x00000004001d7312 */ /* 0x0040640000301000 */
[----:B01----:R-:W-:Y:S05]  /*2090*/  BRA `(.L_x_9009) ;  /* 0x0000000000087947 */ /* 0x003fea0003800000 */
.L_x_9028:
[----:B------:R-:W2:Y:S02]  /*20a0*/  LDG.E R4, desc[UR36][R4.64] ;  /* 0x0000002404047981 */ /* 0x000ea4000c1e1900 */
[----:B--2---:R-:W-:-:S07]  /*20b0*/  I2FP.F32.U32 R29, R4 ;  /* 0x00000004001d7245 */ /* 0x004fce0000201000 */
.L_x_9009:
[----:B------:R-:W-:Y:S05]  /*20c0*/  BSYNC.RECONVERGENT B6 ;  /* 0x0000000000067941 */ /* 0x000fea0003800200 */
.L_x_9003:
        /* <DEDUP_REMOVED lines=20> */
.L_x_9036:
[----:B------:R-:W2:Y:S02]  /*2210*/  LDG.E.U8 R4, desc[UR36][R4.64] ;  /* 0x0000002404047981 */ /* 0x000ea4000c1e1100 */
[----:B--2---:R-:W-:Y:S01]  /*2220*/  I2FP.F32.U32 R16, R4 ;  /* 0x0000000400107245 */ /* 0x004fe20000201000 */
[----:B------:R-:W-:Y:S06]  /*2230*/  BRA `(.L_x_9038) ;  /* 0x0000000c00487947 */ /* 0x000fec0003800000 */
.L_x_9035:
        /* <DEDUP_REMOVED lines=9> */
.L_x_9040:
[----:B------:R-:W2:Y:S02]  /*22d0*/  LDG.E R4, desc[UR36][R4.64] ;  /* 0x0000002404047981 */ /* 0x000ea4000c1e1900 */
[----:B--2---:R-:W-:Y:S01]  /*22e0*/  I2FP.F32.S32 R16, R4 ;  /* 0x0000000400107245 */ /* 0x004fe20000201400 */
[----:B------:R-:W-:Y:S06]  /*22f0*/  BRA `(.L_x_9038) ;  /* 0x0000000c00187947 */ /* 0x000fec0003800000 */
.L_x_9039:
[----:B------:R-:W2:Y:S02]  /*2300*/  LDG.E.U16 R4, desc[UR36][R4.64] ;  /* 0x0000002404047981 */ /* 0x000ea4000c1e1500 */
[----:B--2---:R4:W0:Y:S01]  /*2310*/  I2F.S16 R16, R4 ;  /* 0x0000000400107306 */ /* 0x0048220000101400 */
[----:B------:R-:W-:Y:S05]  /*2320*/  BRA `(.L_x_9038) ;  /* 0x0000000c000c7947 */ /* 0x000fea0003800000 */
.L_x_9034:
        /* <DEDUP_REMOVED lines=8> */
.L_x_9042:
[----:B------:R-:W2:Y:S02]  /*23b0*/  LDG.E.U16 R4, desc[UR36][R4.64] ;  /* 0x0000002404047981 */ /* 0x000ea4000c1e1500 */
[----:B--2---:R-:W-:Y:S01]  /*23c0*/  HADD2.F32 R16, -RZ, R4.H0_H0 ;  /* 0x20000004ff107230 */ /* 0x004fe20000004100 */
[----:B------:R-:W-:Y:S06]  /*23d0*/  BRA `(.L_x_9038) ;  /* 0x0000000800e07947 */ /* 0x000fec0003800000 */
.L_x_9041:
        /* <DEDUP_REMOVED lines=8> */
.L_x_9044:
[----:B------:R-:W2:Y:S02]  /*2460*/  LDG.E.U16 R4, desc[UR36][R4.64] ;  /* 0x0000002404047981 */ /* 0x000ea4000c1e1500 */
[----:B--2---:R-:W-:Y:S01]  /*2470*/  HADD2.F32 R16, -RZ, R4.H0_H0 ;  /* 0x20000004ff107230 */ /* 0x004fe20000004100 */
[----:B------:R-:W-:Y:S06]  /*2480*/  BRA `(.L_x_9038) ;  /* 0x0000000800b47947 */ /* 0x000fec0003800000 */
.L_x_9043:
        /* <DEDUP_REMOVED lines=11> */
.L_x_9033:
        /* <DEDUP_REMOVED lines=12> */
.L_x_9047:
        /* <DEDUP_REMOVED lines=11> */
.L_x_9046:
        /* <DEDUP_REMOVED lines=25> */
.L_x_9049:
        /* <DEDUP_REMOVED lines=13> */
.L_x_9048:
[----:B------:R-:W2:Y:S02]  /*2910*/  LDG.E.U16 R4, desc[UR36][R4.64] ;  /* 0x0000002404047981 */ /* 0x000ea4000c1e1500 */
[----:B--2---:R-:W-:Y:S01]  /*2920*/  IMAD.U32 R16, R4, 0x10000, RZ ;  /* 0x0001000004107824 */ /* 0x004fe200078e00ff */
[----:B------:R-:W-:Y:S06]  /*2930*/  BRA `(.L_x_9038) ;  /* 0x0000000400887947 */ /* 0x000fec0003800000 */
.L_x_9045:
        /* <DEDUP_REMOVED lines=11> */
.L_x_9052:
        /* <DEDUP_REMOVED lines=20> */
.L_x_9054:
[----:B------:R-:W-:Y:S05]  /*2b30*/  BSYNC.RECONVERGENT B0 ;  /* 0x0000000000007941 */ /* 0x000fea0003800200 */
.L_x_9053:
[----:B------:R-:W-:Y:S01]  /*2b40*/  IMAD.SHL.U32 R0, R0, 0x100000, RZ ;  /* 0x0010000000007824 */ /* 0x000fe200078e00ff */
[----:B------:R-:W-:-:S04]  /*2b50*/  LEA R3, R3, 0x3b800000, 0x17 ;  /* 0x3b80000003037811 */ /* 0x000fc800078eb8ff */
[----:B------:R-:W-:Y:S01]  /*2b60*/  LOP3.LUT R16, R3, R0, R7, 0xfe, !PT ;  /* 0x0000000003107212 */ /* 0x000fe200078efe07 */
[----:B------:R-:W-:Y:S06]  /*2b70*/  BRA `(.L_x_9038) ;  /* 0x0000000000f87947 */ /* 0x000fec0003800000 */
.L_x_9051:
        /* <DEDUP_REMOVED lines=20> */
.L_x_9056:
[----:B------:R-:W-:Y:S05]  /*2cc0*/  BSYNC.RECONVERGENT B0 ;  /* 0x0000000000007941 */ /* 0x000fea0003800200 */
.L_x_9055:
[----:B------:R-:W-:Y:S01]  /*2cd0*/  IMAD.SHL.U32 R0, R0, 0x200000, RZ ;  /* 0x0020000000007824 */ /* 0x000fe200078e00ff */
[----:B------:R-:W-:-:S04]  /*2ce0*/  LEA R3, R3, 0x37800000, 0x17 ;  /* 0x3780000003037811 */ /* 0x000fc800078eb8ff */
[----:B------:R-:W-:Y:S01]  /*2cf0*/  LOP3.LUT R16, R3, R0, R7, 0xfe, !PT ;  /* 0x0000000003107212 */ /* 0x000fe200078efe07 */
[----:B------:R-:W-:Y:S06]  /*2d00*/  BRA `(.L_x_9038) ;  /* 0x0000000000947947 */ /* 0x000fec0003800000 */
.L_x_9050:
[----:B------:R-:W-:-:S09]  /*2d10*/  UISETP.NE.AND UP0, UPT, UR4, 0x1c, UPT ;  /* 0x0000001c0400788c */ /* 0x000fd2000bf05270 */
[----:B------:R-:W-:Y:S05]  /*2d20*/  BRA.U !UP0, `(.L_x_9057) ;  /* 0x0000000108847547 */ /* 0x000fea000b800000 */
[----:B------:R-:W-:-:S09]  /*2d30*/  UISETP.NE.AND UP0, UPT, UR4, 0x1d, UPT ;  /* 0x0000001d0400788c */ /* 0x000fd2000bf05270 */
[----:B------:R-:W-:Y:S05]  /*2d40*/  BRA.U !UP0, `(.L_x_9058) ;  /* 0x0000000108707547 */ /* 0x000fea000b800000 */
[----:B------:R-:W-:-:S09]  /*2d50*/  UISETP.NE.AND UP0, UPT, UR4, 0x2c, UPT ;  /* 0x0000002c0400788c */ /* 0x000fd2000bf05270 */
[----:B------:R-:W-:Y:S05]  /*2d60*/  BRA.U !UP0, `(.L_x_9059) ;  /* 0x0000000108487547 */ /* 0x000fea000b800000 */
.L_x_9037:
        /* <DEDUP_REMOVED lines=16> */
.L_x_9060:
[----:B------:R-:W-:Y:S01]  /*2e70*/  IMAD.MOV.U32 R16, RZ, RZ, RZ ;  /* 0x000000ffff107224 */ /* 0x000fe200078e00ff */
[----:B------:R-:W-:Y:S06]  /*2e80*/  BRA `(.L_x_9038) ;  /* 0x0000000000347947 */ /* 0x000fec0003800000 */
.L_x_9059:
        /* <DEDUP_REMOVED lines=8> */
.L_x_9058:
[----:B------:R-:W2:Y:S02]  /*2f10*/  LDG.E.64 R16, desc[UR36][R4.64] ;  /* 0x0000002404107981 */ /* 0x000ea4000c1e1b00 */
[----:B--2---:R0:W2:Y:S02]  /*2f20*/  I2F.U64 R16, R16 ;  /* 0x0000001000107312 */ /* 0x0040a40000301000 */
[----:B0-2---:R-:W-:Y:S05]  /*2f30*/  BRA `(.L_x_9038) ;  /* 0x0000000000087947 */ /* 0x005fea0003800000 */
.L_x_9057:
[----:B------:R-:W2:Y:S02]  /*2f40*/  LDG.E R4, desc[UR36][R4.64] ;  /* 0x0000002404047981 */ /* 0x000ea4000c1e1900 */
[----:B--2---:R-:W-:-:S07]  /*2f50*/  I2FP.F32.U32 R16, R4 ;  /* 0x0000000400107245 */ /* 0x004fce0000201000 */
.L_x_9038:
[----:B------:R-:W-:Y:S05]  /*2f60*/  BSYNC.RECONVERGENT B6 ;  /* 0x0000000000067941 */ /* 0x000fea0003800200 */
.L_x_9032:
[----:B------:R-:W-:-:S07]  /*2f70*/  VIADD R27, R30, 0x80 ;  /* 0x000000801e1b7836 */ /* 0x000fce0000000000 */
.L_x_8968:
[----:B------:R-:W-:Y:S05]  /*2f80*/  BSYNC.RECONVERGENT B7 ;  /* 0x0000000000077941 */ /* 0x000fea0003800200 */
.L_x_8967:
[----:B------:R-:W-:Y:S01]  /*2f90*/  ISETP.GE.AND P0, PT, R27, R26, PT ;  /* 0x0000001a1b00720c */ /* 0x000fe20003f06270 */
[----:B------:R-:W-:Y:S01]  /*2fa0*/  BSSY.RECONVERGENT B7, `(.L_x_9061) ;  /* 0x00002ec000077945 */ /* 0x000fe20003800200 */
[----:B------:R-:W-:Y:S01]  /*2fb0*/  IMAD.MOV.U32 R17, RZ, RZ, RZ ;  /* 0x000000ffff117224 */ /* 0x000fe200078e00ff */
[----:B------:R-:W-:Y:S01]  /*2fc0*/  PRMT R18, RZ, 0x7610, R18 ;  /* 0x00007610ff127816 */ /* 0x000fe20000000012 */
[----:B------:R-:W-:-:S09]  /*2fd0*/  IMAD.MOV.U32 R19, RZ, RZ, RZ ;  /* 0x000000ffff137224 */ /* 0x000fd200078e00ff */
[----:B------:R-:W-:Y:S05]  /*2fe0*/  @P0 BRA `(.L_x_9062) ;  /* 0x0000002c009c0947 */ /* 0x000fea0003800000 */
[----:B0---4-:R-:W0:Y:S01]  /*2ff0*/  LDC.64 R4, c[0x0][0x390] ;  /* 0x0000e400ff047b82 */ /* 0x011e220000000a00 */
[----:B------:R-:W4:Y:S01]  /*3000*/  LDCU UR5, c[0x0][0x3b0] ;  /* 0x00007600ff0577ac */ /* 0x000f220008000800 */
[----:B------:R-:W-:Y:S01]  /*3010*/  IMAD R19, R2, 0x200, R27 ;  /* 0x0000020002137824 */ /* 0x000fe200078e021b */
        /* <DEDUP_REMOVED lines=15> */
[----:B----4-:R-:W0:Y:S02]  /*3110*/  I2F.S16 R0, R4 ;  /* 0x0000000400007306 */ /* 0x010e240000101400 */
[----:B0-----:R-:W-:-:S04]  /*3120*/  F2FP.BF16.F32.PACK_AB R0, RZ, R0 ;  /* 0x00000000ff00723e */ /* 0x001fc800000010ff */
[----:B------:R-:W-:Y:S01]  /*3130*/  PRMT R18, R0, 0x7610, R18 ;  /* 0x0000761000127816 */ /* 0x000fe20000000012 */
[----:B------:R-:W-:Y:S06]  /*3140*/  BRA `(.L_x_9068) ;  /* 0x0000000c00f87947 */ /* 0x000fec0003800000 */
.L_x_9066:
[----:B------:R-:W4:Y:S02]  /*3150*/  LDG.E.U8 R4, desc[UR36][R4.64] ;  /* 0x0000002404047981 */ /* 0x000f24000c1e1100 */
[----:B----4-:R-:W-:-:S04]  /*3160*/  I2FP.F32.U32 R0, R4 ;  /* 0x0000000400007245 */ /* 0x010fc80000201000 */
[----:B------:R-:W-:-:S04]  /*3170*/  F2FP.BF16.F32.PACK_AB R0, RZ, R0 ;  /* 0x00000000ff00723e */ /* 0x000fc800000010ff */
[----:B------:R-:W-:Y:S01]  /*3180*/  PRMT R18, R0, 0x7610, R18 ;  /* 0x0000761000127816 */ /* 0x000fe20000000012 */
[----:B------:R-:W-:Y:S06]  /*3190*/  BRA `(.L_x_9068) ;  /* 0x0000000c00e47947 */ /* 0x000fec0003800000 */
.L_x_9065:
[----:B------:R-:W-:-:S09]  /*31a0*/  UISETP.NE.AND UP0, UPT, UR4, 0x2, UPT ;  /* 0x000000020400788c */ /* 0x000fd2000bf05270 */
[----:B------:R-:W-:Y:S05]  /*31b0*/  BRA.U !UP0, `(.L_x_9069) ;  /* 0x0000000108387547 */ /* 0x000fea000b800000 */
[----:B------:R-:W-:-:S09]  /*31c0*/  UISETP.NE.AND UP0, UPT, UR4, 0x3, UPT ;  /* 0x000000030400788c */ /* 0x000fd2000bf05270 */
[----:B------:R-:W-:Y:S05]  /*31d0*/  BRA.U !UP0, `(.L_x_9070) ;  /* 0x00000001081c7547 */ /* 0x000fea000b800000 */
[----:B------:R-:W-:-:S09]  /*31e0*/  UISETP.NE.AND UP0, UPT, UR4, 0x4, UPT ;  /* 0x000000040400788c */ /* 0x000fd2000bf05270 */
[----:B------:R-:W-:Y:S05]  /*31f0*/  BRA.U UP0, `(.L_x_9067) ;  /* 0x0000000d00607547 */ /* 0x000fea000b800000 */
[----:B------:R-:W4:Y:S02]  /*3200*/  LDG.E.64 R4, desc[UR36][R4.64] ;  /* 0x0000002404047981 */ /* 0x000f24000c1e1b00 */
[----:B----4-:R-:W0:Y:S02]  /*3210*/  I2F.S64 R0, R4 ;  /* 0x0000000400007312 */ /* 0x010e240000301400 */
[----:B0-----:R-:W-:-:S04]  /*3220*/  F2FP.BF16.F32.PACK_AB R0, RZ, R0 ;  /* 0x00000000ff00723e */ /* 0x001fc800000010ff */
[----:B------:R-:W-:Y:S01]  /*3230*/  PRMT R18, R0, 0x7610, R18 ;  /* 0x0000761000127816 */ /* 0x000fe20000000012 */
[----:B------:R-:W-:Y:S06]  /*3240*/  BRA `(.L_x_9068) ;  /* 0x0000000c00b87947 */ /* 0x000fec0003800000 */
.L_x_9070:
[----:B------:R-:W4:Y:S02]  /*3250*/  LDG.E R4, desc[UR36][R4.64] ;  /* 0x0000002404047981 */ /* 0x000f24000c1e1900 */
[----:B----4-:R-:W-:-:S04]  /*3260*/  I2FP.F32.S32 R0, R4 ;  /* 0x0000000400007245 */ /* 0x010fc80000201400 */
[----:B------:R-:W-:-:S04]  /*3270*/  F2FP.BF16.F32.PACK_AB R0, RZ, R0 ;  /* 0x00000000ff00723e */ /* 0x000fc800000010ff */
[----:B------:R-:W-:Y:S01]  /*3280*/  PRMT R18, R0, 0x7610, R18 ;  /* 0x0000761000127816 */ /* 0x000fe20000000012 */
[----:B------:R-:W-:Y:S06]  /*3290*/  BRA `(.L_x_9068) ;  /* 0x0000000c00a47947 */ /* 0x000fec0003800000 */
.L_x_9069:
[----:B------:R-:W4:Y:S02]  /*32a0*/  LDG.E.U16 R4, desc[UR36][R4.64] ;  /* 0x0000002404047981 */ /* 0x000f24000c1e1500 */
[----:B----4-:R-:W0:Y:S02]  /*32b0*/  I2F.S16 R0, R4 ;  /* 0x0000000400007306 */ /* 0x010e240000101400 */
[----:B0-----:R-:W-:-:S04]  /*32c0*/  F2FP.BF16.F32.PACK_AB R0, RZ, R0 ;  /* 0x00000000ff00723e */ /* 0x001fc800000010ff */
[----:B------:R-:W-:Y:S01]  /*32d0*/  PRMT R18, R0, 0x7610, R18 ;  /* 0x0000761000127816 */ /* 0x000fe20000000012 */
[----:B------:R-:W-:Y:S06]  /*32e0*/  BRA `(.L_x_9068) ;  /* 0x0000000c00907947 */ /* 0x000fec0003800000 */
.L_x_9064:
[----:B------:R-:W-:-:S09]  /*32f0*/  UISETP.GT.AND UP0, UPT, UR4, 0x6, UPT ;  /* 0x000000060400788c */ /* 0x000fd2000bf04270 */
[----:B------:R-:W-:Y:S05]  /*3300*/  BRA.U UP0, `(.L_x_9071) ;  /* 0x0000000100307547 */ /* 0x000fea000b800000 */
[----:B------:R-:W-:-:S09]  /*3310*/  UISETP.NE.AND UP0, UPT, UR4, 0x5, UPT ;  /* 0x000000050400788c */ /* 0x000fd2000bf05270 */
[----:B------:R-:W-:Y:S05]  /*3320*/  BRA.U !UP0, `(.L_x_9072) ;  /* 0x0000000108147547 */ /* 0x000fea000b800000 */
[----:B------:R-:W-:-:S09]  /*3330*/  UISETP.NE.AND UP0, UPT, UR4, 0x6, UPT ;  /* 0x000000060400788c */ /* 0x000fd2000bf05270 */
[----:B------:R-:W-:Y:S05]  /*3340*/  BRA.U UP0, `(.L_x_9067) ;  /* 0x0000000d000c7547 */ /* 0x000fea000b800000 */
[----:B------:R-:W4:Y:S02]  /*3350*/  LDG.E R4, desc[UR36][R4.64] ;  /* 0x0000002404047981 */ /* 0x000f24000c1e1900 */
[----:B----4-:R-:W-:Y:S01]  /*3360*/  F2FP.BF16.F32.PACK_AB R18, RZ, R4 ;  /* 0x00000004ff12723e */ /* 0x010fe200000010ff */
[----:B------:R-:W-:Y:S06]  /*3370*/  BRA `(.L_x_9068) ;  /* 0x0000000c006c7947 */ /* 0x000fec0003800000 */
.L_x_9072:
[----:B------:R-:W4:Y:S02]  /*3380*/  LDG.E.U16 R0, desc[UR36][R4.64] ;  /* 0x0000002404007981 */ /* 0x000f24000c1e1500 */
[----:B----4-:R-:W-:-:S05]  /*3390*/  HADD2.F32 R0, -RZ, R0.H0_H0 ;  /* 0x20000000ff007230 */ /* 0x010fca0000004100 */
[----:B------:R-:W-:-:S04]  /*33a0*/  F2FP.BF16.F32.PACK_AB R0, RZ, R0 ;  /* 0x00000000ff00723e */ /* 0x000fc800000010ff */
[----:B------:R-:W-:Y:S01]  /*33b0*/  PRMT R18, R0, 0x7610, R18 ;  /* 0x0000761000127816 */ /* 0x000fe20000000012 */
[----:B------:R-:W-:Y:S06]  /*33c0*/  BRA `(.L_x_9068) ;  /* 0x0000000c00587947 */ /* 0x000fec0003800000 */
.L_x_9071:
[----:B------:R-:W-:-:S09]  /*33d0*/  UISETP.NE.AND UP0, UPT, UR4, 0x7, UPT ;  /* 0x000000070400788c */ /* 0x000fd2000bf05270 */
[----:B------:R-:W-:Y:S05]  /*33e0*/  BRA.U !UP0, `(.L_x_9073) ;  /* 0x0000000108307547 */ /* 0x000fea000b800000 */
[----:B------:R-:W-:-:S09]  /*33f0*/  UISETP.NE.AND UP0, UPT, UR4, 0x8, UPT ;  /* 0x000000080400788c */ /* 0x000fd2000bf05270 */
[----:B------:R-:W-:Y:S05]  /*3400*/  BRA.U !UP0, `(.L_x_9074) ;  /* 0x0000000108147547 */ /* 0x000fea000b800000 */
[----:B------:R-:W-:-:S09]  /*3410*/  UISETP.NE.AND UP0, UPT, UR4, 0x9, UPT ;  /* 0x000000090400788c */ /* 0x000fd2000bf05270 */
[----:B------:R-:W-:Y:S05]  /*3420*/  BRA.U UP0, `(.L_x_9067) ;  /* 0x0000000900d47547 */ /* 0x000fea000b800000 */
[----:B------:R-:W4:Y:S02]  /*3430*/  LDG.E R4, desc[UR36][R4.64] ;  /* 0x0000002404047981 */ /* 0x000f24000c1e1900 */
[----:B----4-:R-:W-:Y:S01]  /*3440*/  F2FP.BF16.F32.PACK_AB R18, RZ, R4 ;  /* 0x00000004ff12723e */ /* 0x010fe200000010ff */
[----:B------:R-:W-:Y:S06]  /*3450*/  BRA `(.L_x_9068) ;  /* 0x0000000c00347947 */ /* 0x000fec0003800000 */
.L_x_9074:
[----:B------:R-:W4:Y:S02]  /*3460*/  LDG.E.U16 R4, desc[UR36][R4.64] ;  /* 0x0000002404047981 */ /* 0x000f24000c1e1500 */
[----:B----4-:R-:W-:-:S05]  /*3470*/  HADD2.F32 R0, -RZ, R4.H0_H0 ;  /* 0x20000004ff007230 */ /* 0x010fca0000004100 */
[----:B------:R-:W-:-:S04]  /*3480*/  F2FP.BF16.F32.PACK_AB R0, RZ, R0 ;  /* 0x00000000ff00723e */ /* 0x000fc800000010ff */
[----:B------:R-:W-:Y:S01]  /*3490*/  PRMT R18, R0, 0x7610, R18 ;  /* 0x0000761000127816 */ /* 0x000fe20000000012 */
[----:B------:R-:W-:Y:S06]  /*34a0*/  BRA `(.L_x_9068) ;  /* 0x0000000c00207947 */ /* 0x000fec0003800000 */
.L_x_9073:
        /* <DEDUP_REMOVED lines=13> */
.L_x_9063:
        /* <DEDUP_REMOVED lines=10> */
[----:B------:R-:W-:-:S04]  /*3620*/  FSEL R0, RZ, 1, !P0 ;  /* 0x3f800000ff007808 */ /* 0x000fc80004000000 */
[----:B------:R-:W-:-:S04]  /*3630*/  F2FP.BF16.F32.PACK_AB R0, RZ, R0 ;  /* 0x00000000ff00723e */ /* 0x000fc800000010ff */
[----:B------:R-:W-:Y:S01]  /*3640*/  PRMT R18, R0, 0x7610, R18 ;  /* 0x0000761000127816 */ /* 0x000fe20000000012 */
[----:B------:R-:W-:Y:S06]  /*3650*/  BRA `(.L_x_9068) ;  /* 0x0000000800b47947 */ /* 0x000fec0003800000 */
.L_x_9077:
        /* <DEDUP_REMOVED lines=13> */
.L_x_9076:
        /* <DEDUP_REMOVED lines=27> */
.L_x_9079:
        /* <DEDUP_REMOVED lines=15> */
.L_x_9078:
[----:B------:R0:W5:Y:S01]  /*39d0*/  LDG.E.U16 R18, desc[UR36][R4.64] ;  /* 0x0000002404127981 */ /* 0x000162000c1e1500 */
[----:B------:R-:W-:Y:S05]  /*39e0*/  BRA `(.L_x_9068) ;  /* 0x0000000400d07947 */ /* 0x000fea0003800000 */
.L_x_9075:
        /* <DEDUP_REMOVED lines=9> */
[----:B----4-:R-:W-:-:S04]  /*3a80*/  I2FP.F32.U32 R0, R0 ;  /* 0x0000000000007245 */ /* 0x010fc80000201000 */
[----:B------:R-:W-:-:S04]  /*3a90*/  F2FP.BF16.F32.PACK_AB R0, RZ, R0 ;  /* 0x00000000ff00723e */ /* 0x000fc800000010ff */
[----:B------:R-:W-:Y:S01]  /*3aa0*/  PRMT R18, R0, 0x7610, R18 ;  /* 0x0000761000127816 */ /* 0x000fe20000000012 */
[----:B------:R-:W-:Y:S06]  /*3ab0*/  BRA `(.L_x_9068) ;  /* 0x00000004009c7947 */ /* 0x000fec0003800000 */
.L_x_9082:
[----:B------:R-:W4:Y:S01]  /*3ac0*/  LDG.E.U8 R4, desc[UR36][R4.64] ;  /* 0x0000002404047981 */ /* 0x000f22000c1e1100 */
[----:B------:R-:W-:Y:S01]  /*3ad0*/  BSSY.RECONVERGENT B0, `(.L_x_9083) ;  /* 0x0000018000007945 */ /* 0x000fe20003800200 */
        /* <DEDUP_REMOVED lines=19> */
.L_x_9086:
[----:B------:R-:W-:Y:S05]  /*3c10*/  BSYNC.RECONVERGENT B1 ;  /* 0x0000000000017941 */ /* 0x000fea0003800200 */
.L_x_9085:
[----:B------:R-:W-:Y:S01]  /*3c20*/  IMAD.SHL.U32 R0, R0, 0x100000, RZ ;  /* 0x0010000000007824 */ /* 0x000fe200078e00ff */
[----:B------:R-:W-:-:S04]  /*3c30*/  LEA R3, R3, 0x3b800000, 0x17 ;  /* 0x3b80000003037811 */ /* 0x000fc800078eb8ff */
[----:B------:R-:W-:-:S07]  /*3c40*/  LOP3.LUT R0, R3, R0, R7, 0xfe, !PT ;  /* 0x0000000003007212 */ /* 0x000fce00078efe07 */
.L_x_9084:
[----:B------:R-:W-:Y:S05]  /*3c50*/  BSYNC.RECONVERGENT B0 ;  /* 0x0000000000007941 */ /* 0x000fea0003800200 */
.L_x_9083:
[----:B------:R-:W-:-:S04]  /*3c60*/  F2FP.BF16.F32.PACK_AB R0, RZ, R0 ;  /* 0x00000000ff00723e */ /* 0x000fc800000010ff */
[----:B------:R-:W-:Y:S01]  /*3c70*/  PRMT R18, R0, 0x7610, R18 ;  /* 0x0000761000127816 */ /* 0x000fe20000000012 */
[----:B------:R-:W-:Y:S06]  /*3c80*/  BRA `(.L_x_9068) ;  /* 0x0000000400287947 */ /* 0x000fec0003800000 */
.L_x_9081:
        /* <DEDUP_REMOVED lines=21> */
.L_x_9090:
[----:B------:R-:W-:Y:S05]  /*3de0*/  BSYNC.RECONVERGENT B1 ;  /* 0x0000000000017941 */ /* 0x000fea0003800200 */
.L_x_9089:
[----:B------:R-:W-:Y:S01]  /*3df0*/  IMAD.SHL.U32 R0, R0, 0x200000, RZ ;  /* 0x0020000000007824 */ /* 0x000fe200078e00ff */
[----:B------:R-:W-:-:S04]  /*3e00*/  LEA R3, R3, 0x37800000, 0x17 ;  /* 0x3780000003037811 */ /* 0x000fc800078eb8ff */
[----:B------:R-:W-:-:S07]  /*3e10*/  LOP3.LUT R0, R3, R0, R7, 0xfe, !PT ;  /* 0x0000000003007212 */ /* 0x000fce00078efe07 */
.L_x_9088:
[----:B------:R-:W-:Y:S05]  /*3e20*/  BSYNC.RECONVERGENT B0 ;  /* 0x0000000000007941 */ /* 0x000fea0003800200 */
.L_x_9087:
[----:B------:R-:W-:-:S04]  /*3e30*/  F2FP.BF16.F32.PACK_AB R0, RZ, R0 ;  /* 0x00000000ff00723e */ /* 0x000fc800000010ff */
[----:B------:R-:W-:Y:S01]  /*3e40*/  PRMT R18, R0, 0x7610, R18 ;  /* 0x0000761000127816 */ /* 0x000fe20000000012 */
[----:B------:R-:W-:Y:S06]  /*3e50*/  BRA `(.L_x_9068) ;  /* 0x0000000000b47947 */ /* 0x000fec0003800000 */
.L_x_9080:
[----:B------:R-:W-:-:S09]  /*3e60*/  UISETP.NE.AND UP0, UPT, UR4, 0x1c, UPT ;  /* 0x0000001c0400788c */ /* 0x000fd2000bf05270 */
[----:B------:R-:W-:Y:S05]  /*3e70*/  BRA.U !UP0, `(.L_x_9091) ;  /* 0x00000001089c7547 */ /* 0x000fea000b800000 */
[----:B------:R-:W-:-:S09]  /*3e80*/  UISETP.NE.AND UP0, UPT, UR4, 0x1d, UPT ;  /* 0x0000001d0400788c */ /* 0x000fd2000bf05270 */
[----:B------:R-:W-:Y:S05]  /*3e90*/  BRA.U !UP0, `(.L_x_9092) ;  /* 0x0000000108807547 */ /* 0x000fea000b800000 */
[----:B------:R-:W-:-:S09]  /*3ea0*/  UISETP.NE.AND UP0, UPT, UR4, 0x2c, UPT ;  /* 0x0000002c0400788c */ /* 0x000fd2000bf05270 */
[----:B------:R-:W-:Y:S05]  /*3eb0*/  BRA.U UP0, `(.L_x_9067) ;  /* 0x0000000100307547 */ /* 0x000fea000b800000 */
[----:B------:R-:W4:Y:S01]  /*3ec0*/  LDG.E.U8 R4, desc[UR36][R4.64] ;  /* 0x0000002404047981 */ /* 0x000f22000c1e1100 */
[----:B------:R-:W-:Y:S01]  /*3ed0*/  BSSY.RECONVERGENT B0, `(.L_x_9093) ;  /* 0x0000007000007945 */ /* 0x000fe20003800200 */
[----:B------:R-:W-:Y:S01]  /*3ee0*/  IMAD.MOV.U32 R0, RZ, RZ, 0x400000 ;  /* 0x00400000ff007424 */ /* 0x000fe200078e00ff */
[----:B----4-:R-:W-:-:S13]  /*3ef0*/  ISETP.NE.AND P0, PT, R4, RZ, PT ;  /* 0x000000ff0400720c */ /* 0x010fda0003f05270 */
[----:B------:R-:W-:Y:S05]  /*3f00*/  @!P0 BRA `(.L_x_9094) ;  /* 0x00000000000c8947 */ /* 0x000fea0003800000 */
[----:B------:R-:W-:-:S13]  /*3f10*/  ISETP.NE.AND P0, PT, R4, 0xff, PT ;  /* 0x000000ff0400780c */ /* 0x000fda0003f05270 */
[----:B------:R-:W-:Y:S02]  /*3f20*/  @!P0 IMAD.MOV.U32 R0, RZ, RZ, 0x7f800001 ;  /* 0x7f800001ff008424 */ /* 0x000fe400078e00ff */
[----:B------:R-:W-:-:S07]  /*3f30*/  @P0 IMAD.SHL.U32 R0, R4, 0x800000, RZ ;  /* 0x0080000004000824 */ /* 0x000fce00078e00ff */
.L_x_9094:
[----:B------:R-:W-:Y:S05]  /*3f40*/  BSYNC.RECONVERGENT B0 ;  /* 0x0000000000007941 */ /* 0x000fea0003800200 */
.L_x_9093:
[----:B------:R-:W-:-:S04]  /*3f50*/  F2FP.BF16.F32.PACK_AB R0, RZ, R0 ;  /* 0x00000000ff00723e */ /* 0x000fc800000010ff */
[----:B------:R-:W-:Y:S01]  /*3f60*/  PRMT R18, R0, 0x7610, R18 ;  /* 0x0000761000127816 */ /* 0x000fe20000000012 */
[----:B------:R-:W-:Y:S06]  /*3f70*/  BRA `(.L_x_9068) ;  /* 0x00000000006c7947 */ /* 0x000fec0003800000 */
.L_x_9067:
        /* <DEDUP_REMOVED lines=16> */
.L_x_9095:
[----:B------:R-:W-:Y:S01]  /*4080*/  PRMT R18, RZ, 0x7610, R18 ;  /* 0x00007610ff127816 */ /* 0x000fe20000000012 */
[----:B------:R-:W-:Y:S06]  /*4090*/  BRA `(.L_x_9068) ;  /* 0x0000000000247947 */ /* 0x000fec0003800000 */
.L_x_9092:
[----:B------:R-:W4:Y:S02]  /*40a0*/  LDG.E.64 R4, desc[UR36][R4.64] ;  /* 0x0000002404047981 */ /* 0x000f24000c1e1b00 */
[----:B----4-:R-:W0:Y:S02]  /*40b0*/  I2F.U64 R0, R4 ;  /* 0x0000000400007312 */ /* 0x010e240000301000 */
[----:B0-----:R-:W-:-:S04]  /*40c0*/  F2FP.BF16.F32.PACK_AB R0, RZ, R0 ;  /* 0x00000000ff00723e */ /* 0x001fc800000010ff */
[----:B------:R-:W-:Y:S01]  /*40d0*/  PRMT R18, R0, 0x7610, R18 ;  /* 0x0000761000127816 */ /* 0x000fe20000000012 */
[----:B------:R-:W-:Y:S06]  /*40e0*/  BRA `(.L_x_9068) ;  /* 0x0000000000107947 */ /* 0x000fec0003800000 */
.L_x_9091:
[----:B------:R-:W4:Y:S02]  /*40f0*/  LDG.E R4, desc[UR36][R4.64] ;  /* 0x0000002404047981 */ /* 0x000f24000c1e1900 */
[----:B----4-:R-:W-:-:S04]  /*4100*/  I2FP.F32.U32 R0, R4 ;  /* 0x0000000400007245 */ /* 0x010fc80000201000 */
[----:B------:R-:W-:-:S04]  /*4110*/  F2FP.BF16.F32.PACK_AB R0, RZ, R0 ;  /* 0x00000000ff00723e */ /* 0x000fc800000010ff */
[----:B------:R-:W-:-:S07]  /*4120*/  PRMT R18, R0, 0x7610, R18 ;  /* 0x0000761000127816 */ /* 0x000fce0000000012 */
.L_x_9068:
[----:B0-----:R-:W0:Y:S01]  /*4130*/  LDC.64 R4, c[0x0][0x398] ;  /* 0x0000e600ff047b82 */ /* 0x001e220000000a00 */
        /* <DEDUP_REMOVED lines=19> */
.L_x_9100:
[----:B------:R-:W4:Y:S02]  /*4270*/  LDG.E.U8 R4, desc[UR36][R4.64] ;  /* 0x0000002404047981 */ /* 0x000f24000c1e1100 */
[----:B----4-:R-:W-:Y:S01]  /*4280*/  I2FP.F32.U32 R17, R4 ;  /* 0x0000000400117245 */ /* 0x010fe20000201000 */
[----:B------:R-:W-:Y:S06]  /*4290*/  BRA `(.L_x_9102) ;  /* 0x0000000c00447947 */ /* 0x000fec0003800000 */
.L_x_9099:
        /* <DEDUP_REMOVED lines=9> */
.L_x_9104:
[----:B------:R-:W4:Y:S02]  /*4330*/  LDG.E R4, desc[UR36][R4.64] ;  /* 0x0000002404047981 */ /* 0x000f24000c1e1900 */
[----:B----4-:R-:W-:Y:S01]  /*4340*/  I2FP.F32.S32 R17, R4 ;  /* 0x0000000400117245 */ /* 0x010fe20000201400 */
[----:B------:R-:W-:Y:S06]  /*4350*/  BRA `(.L_x_9102) ;  /* 0x0000000c00147947 */ /* 0x000fec0003800000 */
.L_x_9103:
[----:B------:R-:W4:Y:S02]  /*4360*/  LDG.E.U16 R4, desc[UR36][R4.64] ;  /* 0x0000002404047981 */ /* 0x000f24000c1e1500 */
[----:B----4-:R0:W4:Y:S01]  /*4370*/  I2F.S16 R17, R4 ;  /* 0x0000000400117306 */ /* 0x0101220000101400 */
[----:B------:R-:W-:Y:S05]  /*4380*/  BRA `(.L_x_9102) ;  /* 0x0000000c00087947 */ /* 0x000fea0003800000 */
.L_x_9098:
        /* <DEDUP_REMOVED lines=8> */
.L_x_9106:
[----:B------:R-:W4:Y:S02]  /*4410*/  LDG.E.U16 R4, desc[UR36][R4.64] ;  /* 0x0000002404047981 */ /* 0x000f24000c1e1500 */
[----:B----4-:R-:W-:Y:S01]  /*4420*/  HADD2.F32 R17, -RZ, R4.H0_H0 ;  /* 0x20000004ff117230 */ /* 0x010fe20000004100 */
[----:B------:R-:W-:Y:S06]  /*4430*/  BRA `(.L_x_9102) ;  /* 0x0000000800dc7947 */ /* 0x000fec0003800000 */
.L_x_9105:
        /* <DEDUP_REMOVED lines=8> */
.L_x_9108:
[----:B------:R-:W4:Y:S02]  /*44c0*/  LDG.E.U16 R4, desc[UR36][R4.64] ;  /* 0x0000002404047981 */ /* 0x000f24000c1e1500 */
[----:B----4-:R-:W-:Y:S01]  /*44d0*/  HADD2.F32 R17, -RZ, R4.H0_H0 ;  /* 0x20000004ff117230 */ /* 0x010fe20000004100 */
[----:B------:R-:W-:Y:S06]  /*44e0*/  BRA `(.L_x_9102) ;  /* 0x0000000800b07947 */ /* 0x000fec0003800000 */
.L_x_9107:
        /* <DEDUP_REMOVED lines=11> */
.L_x_9097:
        /* <DEDUP_REMOVED lines=12> */
.L_x_9111:
        /* <DEDUP_REMOVED lines=11> */
.L_x_9110:
        /* <DEDUP_REMOVED lines=25> */
.L_x_9113:
        /* <DEDUP_REMOVED lines=12> */
.L_x_9112:
[----:B------:R-:W4:Y:S02]  /*4960*/  LDG.E.U16 R4, desc[UR36][R4.64] ;  /* 0x0000002404047981 */ /* 0x000f24000c1e1500 */
[----:B----4-:R-:W-:Y:S01]  /*4970*/  IMAD.U32 R17, R4, 0x10000, RZ ;  /* 0x0001000004117824 */ /* 0x010fe200078e00ff */
[----:B------:R-:W-:Y:S06]  /*4980*/  BRA `(.L_x_9102) ;  /* 0x0000000400887947 */ /* 0x000fec0003800000 */
.L_x_9109:
        /* <DEDUP_REMOVED lines=11> */
.L_x_9116:
        /* <DEDUP_REMOVED lines=20> */
.L_x_9118:
[----:B------:R-:W-:Y:S05]  /*4b80*/  BSYNC.RECONVERGENT B0 ;  /* 0x0000000000007941 */ /* 0x000fea0003800200 */
.L_x_9117:
[----:B------:R-:W-:Y:S01]  /*4b90*/  IMAD.SHL.U32 R0, R0, 0x100000, RZ ;  /* 0x0010000000007824 */ /* 0x000fe200078e00ff */
[----:B------:R-:W-:-:S04]  /*4ba0*/  LEA R3, R3, 0x3b800000, 0x17 ;  /* 0x3b80000003037811 */ /* 0x000fc800078eb8ff */
[----:B------:R-:W-:Y:S01]  /*4bb0*/  LOP3.LUT R17, R3, R0, R17, 0xfe, !PT ;  /* 0x0000000003117212 */ /* 0x000fe200078efe11 */
[----:B------:R-:W-:Y:S06]  /*4bc0*/  BRA `(.L_x_9102) ;  /* 0x0000000000f87947 */ /* 0x000fec0003800000 */
.L_x_9115:
        /* <DEDUP_REMOVED lines=20> */
.L_x_9120:
[----:B------:R-:W-:Y:S05]  /*4d10*/  BSYNC.RECONVERGENT B0 ;  /* 0x0000000000007941 */ /* 0x000fea0003800200 */
.L_x_9119:
[----:B------:R-:W-:Y:S01]  /*4d20*/  IMAD.SHL.U32 R0, R0, 0x200000, RZ ;  /* 0x0020000000007824 */ /* 0x000fe200078e00ff */
[----:B------:R-:W-:-:S04]  /*4d30*/  LEA R3, R3, 0x37800000, 0x17 ;  /* 0x3780000003037811 */ /* 0x000fc800078eb8ff */
[----:B------:R-:W-:Y:S01]  /*4d40*/  LOP3.LUT R17, R3, R0, R17, 0xfe, !PT ;  /* 0x0000000003117212 */ /* 0x000fe200078efe11 */
[----:B------:R-:W-:Y:S06]  /*4d50*/  BRA `(.L_x_9102) ;  /* 0x0000000000947947 */ /* 0x000fec0003800000 */
.L_x_9114:
        /* <DEDUP_REMOVED lines=14> */
.L_x_9101:
        /* <DEDUP_REMOVED lines=16> */
.L_x_9123:
[----:B------:R-:W-:Y:S01]  /*4f40*/  IMAD.MOV.U32 R17, RZ, RZ, RZ ;  /* 0x000000ffff117224 */ /* 0x000fe200078e00ff */
[----:B------:R-:W-:Y:S06]  /*4f50*/  BRA `(.L_x_9102) ;  /* 0x0000000000147947 */ /* 0x000fec0003800000 */
.L_x_9122:
[----:B------:R-:W4:Y:S02]  /*4f60*/  LDG.E.64 R4, desc[UR36][R4.64] ;  /* 0x0000002404047981 */ /* 0x000f24000c1e1b00 */
[----:B----4-:R0:W4:Y:S02]  /*4f70*/  I2F.U64 R17, R4 ;  /* 0x0000000400117312 */ /* 0x0101240000301000 */
[----:B0---4-:R-:W-:Y:S05]  /*4f80*/  BRA `(.L_x_9102) ;  /* 0x0000000000087947 */ /* 0x011fea0003800000 */
.L_x_9121:
[----:B------:R-:W4:Y:S02]  /*4f90*/  LDG.E R4, desc[UR36][R4.64] ;  /* 0x0000002404047981 */ /* 0x000f24000c1e1900 */
[----:B----4-:R-:W-:-:S07]  /*4fa0*/  I2FP.F32.U32 R17, R4 ;  /* 0x0000000400117245 */ /* 0x010fce0000201000 */
.L_x_9102:
[----:B------:R-:W-:Y:S05]  /*4fb0*/  BSYNC.RECONVERGENT B6 ;  /* 0x0000000000067941 */ /* 0x000fea0003800200 */
.L_x_9096:
        /* <DEDUP_REMOVED lines=20> */
.L_x_9128:
[----:B------:R-:W2:Y:S02]  /*5100*/  LDG.E.U8 R4, desc[UR36][R4.64] ;  /* 0x0000002404047981 */ /* 0x000ea4000c1e1100 */
[----:B--2---:R-:W-:Y:S01]  /*5110*/  I2FP.F32.U32 R19, R4 ;  /* 0x0000000400137245 */ /* 0x004fe20000201000 */
[----:B------:R-:W-:Y:S06]  /*5120*/  BRA `(.L_x_9130) ;  /* 0x0000000c00447947 */ /* 0x000fec0003800000 */
.L_x_9127:
        /* <DEDUP_REMOVED lines=8> */
[----:B0-2---:R-:W-:Y:S05]  /*51b0*/  BRA `(.L_x_9130) ;  /* 0x0000000c00207947 */ /* 0x005fea0003800000 */
.L_x_9132:
[----:B------:R-:W2:Y:S02]  /*51c0*/  LDG.E R4, desc[UR36][R4.64] ;  /* 0x0000002404047981 */ /* 0x000ea4000c1e1900 */
[----:B--2---:R-:W-:Y:S01]  /*51d0*/  I2FP.F32.S32 R19, R4 ;  /* 0x0000000400137245 */ /* 0x004fe20000201400 */
[----:B------:R-:W-:Y:S06]  /*51e0*/  BRA `(.L_x_9130) ;  /* 0x0000000c00147947 */ /* 0x000fec0003800000 */
.L_x_9131:
[----:B------:R-:W2:Y:S02]  /*51f0*/  LDG.E.U16 R4, desc[UR36][R4.64] ;  /* 0x0000002404047981 */ /* 0x000ea4000c1e1500 */
[----:B--2---:R0:W1:Y:S01]  /*5200*/  I2F.S16 R19, R4 ;  /* 0x0000000400137306 */ /* 0x0040620000101400 */
[----:B------:R-:W-:Y:S05]  /*5210*/  BRA `(.L_x_9130) ;  /* 0x0000000c00087947 */ /* 0x000fea0003800000 */
.L_x_9126:
        /* <DEDUP_REMOVED lines=8> */
.L_x_9134:
[----:B------:R-:W2:Y:S02]  /*52a0*/  LDG.E.U16 R4, desc[UR36][R4.64] ;  /* 0x0000002404047981 */ /* 0x000ea4000c1e1500 */
[----:B--2---:R-:W-:Y:S01]  /*52b0*/  HADD2.F32 R19, -RZ, R4.H0_H0 ;  /* 0x20000004ff137230 */ /* 0x004fe20000004100 */
[----:B------:R-:W-:Y:S06]  /*52c0*/  BRA `(.L_x_9130) ;  /* 0x0000000800dc7947 */ /* 0x000fec0003800000 */
.L_x_9133:
        /* <DEDUP_REMOVED lines=8> */
.L_x_9136:
[----:B------:R-:W2:Y:S02]  /*5350*/  LDG.E.U16 R4, desc[UR36][R4.64] ;  /* 0x0000002404047981 */ /* 0x000ea4000c1e1500 */
[----:B--2---:R-:W-:Y:S01]  /*5360*/  HADD2.F32 R19, -RZ, R4.H0_H0 ;  /* 0x20000004ff137230 */ /* 0x004fe20000004100 */
[----:B------:R-:W-:Y:S06]  /*5370*/  BRA `(.L_x_9130) ;  /* 0x0000000800b07947 */ /* 0x000fec0003800000 */
.L_x_9135:
        /* <DEDUP_REMOVED lines=11> */
.L_x_9125:
        /* <DEDUP_REMOVED lines=12> */
.L_x_9139:
        /* <DEDUP_REMOVED lines=11> */
.L_x_9138:
        /* <DEDUP_REMOVED lines=25> */
.L_x_9141:
        /* <DEDUP_REMOVED lines=12> */
.L_x_9140:
[----:B------:R-:W2:Y:S02]  /*57f0*/  LDG.E.U16 R4, desc[UR36][R4.64] ;  /* 0x0000002404047981 */ /* 0x000ea4000c1e1500 */
[----:B--2---:R-:W-:Y:S01]  /*5800*/  IMAD.U32 R19, R4, 0x10000, RZ ;  /* 0x0001000004137824 */ /* 0x004fe200078e00ff */
[----:B------:R-:W-:Y:S06]  /*5810*/  BRA `(.L_x_9130) ;  /* 0x0000000400887947 */ /* 0x000fec0003800000 */
.L_x_9137:
        /* <DEDUP_REMOVED lines=11> */
.L_x_9144:
        /* <DEDUP_REMOVED lines=20> */
.L_x_9146:
[----:B------:R-:W-:Y:S05]  /*5a10*/  BSYNC.RECONVERGENT B0 ;  /* 0x0000000000007941 */ /* 0x000fea0003800200 */
.L_x_9145:
[----:B------:R-:W-:Y:S01]  /*5a20*/  IMAD.SHL.U32 R0, R0, 0x100000, RZ ;  /* 0x0010000000007824 */ /* 0x000fe200078e00ff */
[----:B------:R-:W-:-:S04]  /*5a30*/  LEA R3, R3, 0x3b800000, 0x17 ;  /* 0x3b80000003037811 */ /* 0x000fc800078eb8ff */
[----:B------:R-:W-:Y:S01]  /*5a40*/  LOP3.LUT R19, R3, R0, R19, 0xfe, !PT ;  /* 0x0000000003137212 */ /* 0x000fe200078efe13 */
[----:B------:R-:W-:Y:S06]  /*5a50*/  BRA `(.L_x_9130) ;  /* 0x0000000000f87947 */ /* 0x000fec0003800000 */
.L_x_9143:
        /* <DEDUP_REMOVED lines=20> */
.L_x_9148:
[----:B------:R-:W-:Y:S05]  /*5ba0*/  BSYNC.RECONVERGENT B0 ;  /* 0x0000000000007941 */ /* 0x000fea0003800200 */
.L_x_9147:
[----:B------:R-:W-:Y:S01]  /*5bb0*/  IMAD.SHL.U32 R0, R0, 0x200000, RZ ;  /* 0x0020000000007824 */ /* 0x000fe200078e00ff */
[----:B------:R-:W-:-:S04]  /*5bc0*/  LEA R3, R3, 0x37800000, 0x17 ;  /* 0x3780000003037811 */ /* 0x000fc800078eb8ff */
[----:B------:R-:W-:Y:S01]  /*5bd0*/  LOP3.LUT R19, R3, R0, R19, 0xfe, !PT ;  /* 0x0000000003137212 */ /* 0x000fe200078efe13 */
[----:B------:R-:W-:Y:S06]  /*5be0*/  BRA `(.L_x_9130) ;  /* 0x0000000000947947 */ /* 0x000fec0003800000 */
.L_x_9142:
        /* <DEDUP_REMOVED lines=14> */
.L_x_9129:
        /* <DEDUP_REMOVED lines=15> */
[----:B--2-45:R-:W-:Y:S05]  /*5dc0*/  CALL.ABS.NOINC R14 ;  /* 0x000000000e007343 */ /* 0x034fea0003c00000 */
.L_x_9151:
[----:B------:R-:W-:Y:S01]  /*5dd0*/  IMAD.MOV.U32 R19, RZ, RZ, RZ ;  /* 0x000000ffff137224 */ /* 0x000fe200078e00ff */
[----:B------:R-:W-:Y:S06]  /*5de0*/  BRA `(.L_x_9130) ;  /* 0x0000000000147947 */ /* 0x000fec0003800000 */
.L_x_9150:
[----:B------:R-:W2:Y:S02]  /*5df0*/  LDG.E.64 R4, desc[UR36][R4.64] ;  /* 0x0000002404047981 */ /* 0x000ea4000c1e1b00 */
[----:B--2---:R0:W1:Y:S02]  /*5e00*/  I2F.U64 R19, R4 ;  /* 0x0000000400137312 */ /* 0x0040640000301000 */
[----:B01----:R-:W-:Y:S05]  /*5e10*/  BRA `(.L_x_9130) ;  /* 0x0000000000087947 */ /* 0x003fea0003800000 */
.L_x_9149:
[----:B------:R-:W2:Y:S02]  /*5e20*/  LDG.E R4, desc[UR36][R4.64] ;  /* 0x0000002404047981 */ /* 0x000ea4000c1e1900 */
[----:B--2---:R-:W-:-:S07]  /*5e30*/  I2FP.F32.U32 R19, R4 ;  /* 0x0000000400137245 */ /* 0x004fce0000201000 */
.L_x_9130:
[----:B------:R-:W-:Y:S05]  /*5e40*/  BSYNC.RECONVERGENT B6 ;  /* 0x0000000000067941 */ /* 0x000fea0003800200 */
.L_x_9124:
[----:B------:R-:W-:-:S07]  /*5e50*/  VIADD R27, R27, 0x80 ;  /* 0x000000801b1b7836 */ /* 0x000fce0000000000 */
.L_x_9062:
[----:B------:R-:W-:Y:S05]  /*5e60*/  BSYNC.RECONVERGENT B7 ;  /* 0x0000000000077941 */ /* 0x000fea0003800200 */
.L_x_9061:
[----:B------:R-:W-:Y:S01]  /*5e70*/  ISETP.GE.AND P0, PT, R27, R26, PT ;  /* 0x0000001a1b00720c */ /* 0x000fe20003f06270 */
[----:B------:R-:W-:Y:S01]  /*5e80*/  BSSY.RECONVERGENT B7, `(.L_x_9152) ;  /* 0x00002ee000077945 */ /* 0x000fe20003800200 */
[----:B------:R-:W-:Y:S01]  /*5e90*/  IMAD.MOV.U32 R22, RZ, RZ, RZ ;  /* 0x000000ffff167224 */ /* 0x000fe200078e00ff */
[----:B------:R-:W-:Y:S01]  /*5ea0*/  PRMT R23, RZ, 0x7610, R23 ;  /* 0x00007610ff177816 */ /* 0x000fe20000000017 */
[----:B------:R-:W-:-:S09]  /*5eb0*/  IMAD.MOV.U32 R24, RZ, RZ, RZ ;  /* 0x000000ffff187224 */ /* 0x000fd200078e00ff */
        /* <DEDUP_REMOVED lines=23> */
.L_x_9157:
[----:B------:R-:W2:Y:S02]  /*6030*/  LDG.E.U8 R4, desc[UR36][R4.64] ;  /* 0x0000002404047981 */ /* 0x000ea4000c1e1100 */
[----:B--2---:R-:W-:-:S04]  /*6040*/  I2FP.F32.U32 R0, R4 ;  /* 0x0000000400007245 */ /* 0x004fc80000201000 */
[----:B------:R-:W-:-:S04]  /*6050*/  F2FP.BF16.F32.PACK_AB R0, RZ, R0 ;  /* 0x00000000ff00723e */ /* 0x000fc800000010ff */
[----:B------:R-:W-:Y:S01]  /*6060*/  PRMT R23, R0, 0x7610, R23 ;  /* 0x0000761000177816 */ /* 0x000fe20000000017 */
[----:B------:R-:W-:Y:S06]  /*6070*/  BRA `(.L_x_9159) ;  /* 0x0000000c00e47947 */ /* 0x000fec0003800000 */
.L_x_9156:
        /* <DEDUP_REMOVED lines=11> */
.L_x_9161:
[----:B------:R-:W2:Y:S02]  /*6130*/  LDG.E R4, desc[UR36][R4.64] ;  /* 0x0000002404047981 */ /* 0x000ea4000c1e1900 */
[----:B--2---:R-:W-:-:S04]  /*6140*/  I2FP.F32.S32 R0, R4 ;  /* 0x0000000400007245 */ /* 0x004fc80000201400 */
[----:B------:R-:W-:-:S04]  /*6150*/  F2FP.BF16.F32.PACK_AB R0, RZ, R0 ;  /* 0x00000000ff00723e */ /* 0x000fc800000010ff */
[----:B------:R-:W-:Y:S01]  /*6160*/  PRMT R23, R0, 0x7610, R23 ;  /* 0x0000761000177816 */ /* 0x000fe20000000017 */
[----:B------:R-:W-:Y:S06]  /*6170*/  BRA `(.L_x_9159) ;  /* 0x0000000c00a47947 */ /* 0x000fec0003800000 */
.L_x_9160:
[----:B------:R-:W2:Y:S02]  /*6180*/  LDG.E.U16 R4, desc[UR36][R4.64] ;  /* 0x0000002404047981 */ /* 0x000ea4000c1e1500 */
[----:B--2---:R-:W0:Y:S02]  /*6190*/  I2F.S16 R0, R4 ;  /* 0x0000000400007306 */ /* 0x004e240000101400 */
[----:B0-----:R-:W-:-:S04]  /*61a0*/  F2FP.BF16.F32.PACK_AB R0, RZ, R0 ;  /* 0x00000000ff00723e */ /* 0x001fc800000010ff */
[----:B------:R-:W-:Y:S01]  /*61b0*/  PRMT R23, R0, 0x7610, R23 ;  /* 0x0000761000177816 */ /* 0x000fe20000000017 */
[----:B------:R-:W-:Y:S06]  /*61c0*/  BRA `(.L_x_9159) ;  /* 0x0000000c00907947 */ /* 0x000fec0003800000 */
.L_x_9155:
        /* <DEDUP_REMOVED lines=9> */
.L_x_9163:
[----:B------:R-:W2:Y:S02]  /*6260*/  LDG.E.U16 R0, desc[UR36][R4.64] ;  /* 0x0000002404007981 */ /* 0x000ea4000c1e1500 */
[----:B--2---:R-:W-:-:S05]  /*6270*/  HADD2.F32 R0, -RZ, R0.H0_H0 ;  /* 0x20000000ff007230 */ /* 0x004fca0000004100 */
[----:B------:R-:W-:-:S04]  /*6280*/  F2FP.BF16.F32.PACK_AB R0, RZ, R0 ;  /* 0x00000000ff00723e */ /* 0x000fc800000010ff */
[----:B------:R-:W-:Y:S01]  /*6290*/  PRMT R23, R0, 0x7610, R23 ;  /* 0x0000761000177816 */ /* 0x000fe20000000017 */
[----:B------:R-:W-:Y:S06]  /*62a0*/  BRA `(.L_x_9159) ;  /* 0x0000000c00587947 */ /* 0x000fec0003800000 */
.L_x_9162:
        /* <DEDUP_REMOVED lines=9> */
.L_x_9165:
[----:B------:R-:W2:Y:S02]  /*6340*/  LDG.E.U16 R4, desc[UR36][R4.64] ;  /* 0x0000002404047981 */ /* 0x000ea4000c1e1500 */
[----:B--2---:R-:W-:-:S05]  /*6350*/  HADD2.F32 R0, -RZ, R4.H0_H0 ;  /* 0x20000004ff007230 */ /* 0x004fca0000004100 */
[----:B------:R-:W-:-:S04]  /*6360*/  F2FP.BF16.F32.PACK_AB R0, RZ, R0 ;  /* 0x00000000ff00723e */ /* 0x000fc800000010ff */
[----:B------:R-:W-:Y:S01]  /*6370*/  PRMT R23, R0, 0x7610, R23 ;  /* 0x0000761000177816 */ /* 0x000fe20000000017 */
[----:B------:R-:W-:Y:S06]  /*6380*/  BRA `(.L_x_9159) ;  /* 0x0000000c00207947 */ /* 0x000fec0003800000 */
.L_x_9164:
        /* <DEDUP_REMOVED lines=13> */
.L_x_9154:
        /* <DEDUP_REMOVED lines=14> */
.L_x_9168:
        /* <DEDUP_REMOVED lines=13> */
.L_x_9167:
        /* <DEDUP_REMOVED lines=27> */
.L_x_9170:
        /* <DEDUP_REMOVED lines=15> */
.L_x_9169:
[----:B------:R0:W5:Y:S01]  /*68b0*/  LDG.E.U16 R23, desc[UR36][R4.64] ;  /* 0x0000002404177981 */ /* 0x000162000c1e1500 */
[----:B------:R-:W-:Y:S05]  /*68c0*/  BRA `(.L_x_9159) ;  /* 0x0000000400d07947 */ /* 0x000fea0003800000 */
.L_x_9166:
        /* <DEDUP_REMOVED lines=13> */
.L_x_9173:
        /* <DEDUP_REMOVED lines=21> */
.L_x_9177:
[----:B------:R-:W-:Y:S05]  /*6af0*/  BSYNC.RECONVERGENT B1 ;  /* 0x0000000000017941 */ /* 0x000fea0003800200 */
.L_x_9176:
[----:B------:R-:W-:Y:S01]  /*6b00*/  IMAD.SHL.U32 R0, R0, 0x100000, RZ ;  /* 0x0010000000007824 */ /* 0x000fe200078e00ff */
[----:B------:R-:W-:-:S04]  /*6b10*/  LEA R3, R3, 0x3b800000, 0x17 ;  /* 0x3b80000003037811 */ /* 0x000fc800078eb8ff */
[----:B------:R-:W-:-:S07]  /*6b20*/  LOP3.LUT R0, R3, R0, R7, 0xfe, !PT ;  /* 0x0000000003007212 */ /* 0x000fce00078efe07 */
.L_x_9175:
[----:B------:R-:W-:Y:S05]  /*6b30*/  BSYNC.RECONVERGENT B0 ;  /* 0x0000000000007941 */ /* 0x000fea0003800200 */
.L_x_9174:
[----:B------:R-:W-:-:S04]  /*6b40*/  F2FP.BF16.F32.PACK_AB R0, RZ, R0 ;  /* 0x00000000ff00723e */ /* 0x000fc800000010ff */
[----:B------:R-:W-:Y:S01]  /*6b50*/  PRMT R23, R0, 0x7610, R23 ;  /* 0x0000761000177816 */ /* 0x000fe20000000017 */
[----:B------:R-:W-:Y:S06]  /*6b60*/  BRA `(.L_x_9159) ;  /* 0x0000000400287947 */ /* 0x000fec0003800000 */
.L_x_9172:
        /* <DEDUP_REMOVED lines=21> */
.L_x_9181:
[----:B------:R-:W-:Y:S05]  /*6cc0*/  BSYNC.RECONVERGENT B1 ;  /* 0x0000000000017941 */ /* 0x000fea0003800200 */
.L_x_9180:
[----:B------:R-:W-:Y:S01]  /*6cd0*/  IMAD.SHL.U32 R0, R0, 0x200000, RZ ;  /* 0x0020000000007824 */ /* 0x000fe200078e00ff */
[----:B------:R-:W-:-:S04]  /*6ce0*/  LEA R3, R3, 0x37800000, 0x17 ;  /* 0x3780000003037811 */ /* 0x000fc800078eb8ff */
[----:B------:R-:W-:-:S07]  /*6cf0*/  LOP3.LUT R0, R3, R0, R7, 0xfe, !PT ;  /* 0x0000000003007212 */ /* 0x000fce00078efe07 */
.L_x_9179:
[----:B------:R-:W-:Y:S05]  /*6d00*/  BSYNC.RECONVERGENT B0 ;  /* 0x0000000000007941 */ /* 0x000fea0003800200 */
.L_x_9178:
[----:B------:R-:W-:-:S04]  /*6d10*/  F2FP.BF16.F32.PACK_AB R0, RZ, R0 ;  /* 0x00000000ff00723e */ /* 0x000fc800000010ff */
[----:B------:R-:W-:Y:S01]  /*6d20*/  PRMT R23, R0, 0x7610, R23 ;  /* 0x0000761000177816 */ /* 0x000fe20000000017 */
[----:B------:R-:W-:Y:S06]  /*6d30*/  BRA `(.L_x_9159) ;  /* 0x0000000000b47947 */ /* 0x000fec0003800000 */
.L_x_9171:
        /* <DEDUP_REMOVED lines=14> */
.L_x_9185:
[----:B------:R-:W-:Y:S05]  /*6e20*/  BSYNC.RECONVERGENT B0 ;  /* 0x0000000000007941 */ /* 0x000fea0003800200 */
.L_x_9184:
[----:B------:R-:W-:-:S04]  /*6e30*/  F2FP.BF16.F32.PACK_AB R0, RZ, R0 ;  /* 0x00000000ff00723e */ /* 0x000fc800000010ff */
[----:B------:R-:W-:Y:S01]  /*6e40*/  PRMT R23, R0, 0x7610, R23 ;  /* 0x0000761000177816 */ /* 0x000fe20000000017 */
[----:B------:R-:W-:Y:S06]  /*6e50*/  BRA `(.L_x_9159) ;  /* 0x00000000006c7947 */ /* 0x000fec0003800000 */
.L_x_9158:
        /* <DEDUP_REMOVED lines=16> */
.L_x_9186:
[----:B------:R-:W-:Y:S01]  /*6f60*/  PRMT R23, RZ, 0x7610, R23 ;  /* 0x00007610ff177816 */ /* 0x000fe20000000017 */
[----:B------:R-:W-:Y:S06]  /*6f70*/  BRA `(.L_x_9159) ;  /* 0x0000000000247947 */ /* 0x000fec0003800000 */
.L_x_9183:
[----:B------:R-:W2:Y:S02]  /*6f80*/  LDG.E.64 R4, desc[UR36][R4.64] ;  /* 0x0000002404047981 */ /* 0x000ea4000c1e1b00 */
[----:B--2---:R-:W0:Y:S02]  /*6f90*/  I2F.U64 R0, R4 ;  /* 0x0000000400007312 */ /* 0x004e240000301000 */
[----:B0-----:R-:W-:-:S04]  /*6fa0*/  F2FP.BF16.F32.PACK_AB R0, RZ, R0 ;  /* 0x00000000ff00723e */ /* 0x001fc800000010ff */
[----:B------:R-:W-:Y:S01]  /*6fb0*/  PRMT R23, R0, 0x7610, R23 ;  /* 0x0000761000177816 */ /* 0x000fe20000000017 */
[----:B------:R-:W-:Y:S06]  /*6fc0*/  BRA `(.L_x_9159) ;  /* 0x0000000000107947 */ /* 0x000fec0003800000 */
.L_x_9182:
[----:B------:R-:W2:Y:S02]  /*6fd0*/  LDG.E R4, desc[UR36][R4.64] ;  /* 0x0000002404047981 */ /* 0x000ea4000c1e1900 */
[----:B--2---:R-:W-:-:S04]  /*6fe0*/  I2FP.F32.U32 R0, R4 ;  /* 0x0000000400007245 */ /* 0x004fc80000201000 */
[----:B------:R-:W-:-:S04]  /*6ff0*/  F2FP.BF16.F32.PACK_AB R0, RZ, R0 ;  /* 0x00000000ff00723e */ /* 0x000fc800000010ff */
[----:B------:R-:W-:-:S07]  /*7000*/  PRMT R23, R0, 0x7610, R23 ;  /* 0x0000761000177816 */ /* 0x000fce0000000017 */
.L_x_9159:
        /* <DEDUP_REMOVED lines=20> */
.L_x_9191:
[----:B------:R-:W2:Y:S02]  /*7150*/  LDG.E.U8 R4, desc[UR36][R4.64] ;  /* 0x0000002404047981 */ /* 0x000ea4000c1e1100 */
[----:B--2---:R-:W-:Y:S01]  /*7160*/  I2FP.F32.U32 R22, R4 ;  /* 0x0000000400167245 */ /* 0x004fe20000201000 */
[----:B------:R-:W-:Y:S06]  /*7170*/  BRA `(.L_x_9193) ;  /* 0x0000000c00487947 */ /* 0x000fec0003800000 */
.L_x_9190:
        /* <DEDUP_REMOVED lines=9> */
.L_x_9195:
[----:B------:R-:W2:Y:S02]  /*7210*/  LDG.E R4, desc[UR36][R4.64] ;  /* 0x0000002404047981 */ /* 0x000ea4000c1e1900 */
[----:B--2---:R-:W-:Y:S01]  /*7220*/  I2FP.F32.S32 R22, R4 ;  /* 0x0000000400167245 */ /* 0x004fe20000201400 */
[----:B------:R-:W-:Y:S06]  /*7230*/  BRA `(.L_x_9193) ;  /* 0x0000000c00187947 */ /* 0x000fec0003800000 */
.L_x_9194:
[----:B------:R-:W2:Y:S02]  /*7240*/  LDG.E.U16 R4, desc[UR36][R4.64] ;  /* 0x0000002404047981 */ /* 0x000ea4000c1e1500 */
[----:B--2---:R0:W2:Y:S01]  /*7250*/  I2F.S16 R22, R4 ;  /* 0x0000000400167306 */ /* 0x0040a20000101400 */
[----:B------:R-:W-:Y:S05]  /*7260*/  BRA `(.L_x_9193) ;  /* 0x0000000c000c7947 */ /* 0x000fea0003800000 */
.L_x_9189:
        /* <DEDUP_REMOVED lines=8> */
.L_x_9197:
[----:B------:R-:W2:Y:S02]  /*72f0*/  LDG.E.U16 R4, desc[UR36][R4.64] ;  /* 0x0000002404047981 */ /* 0x000ea4000c1e1500 */
[----:B--2---:R-:W-:Y:S01]  /*7300*/  HADD2.F32 R22, -RZ, R4.H0_H0 ;  /* 0x20000004ff167230 */ /* 0x004fe20000004100 */
[----:B------:R-:W-:Y:S06]  /*7310*/  BRA `(.L_x_9193) ;  /* 0x0000000800e07947 */ /* 0x000fec0003800000 */
.L_x_9196:
        /* <DEDUP_REMOVED lines=8> */
.L_x_9199:
[----:B------:R-:W2:Y:S02]  /*73a0*/  LDG.E.U16 R4, desc[UR36][R4.64] ;  /* 0x0000002404047981 */ /* 0x000ea4000c1e1500 */
[----:B--2---:R-:W-:Y:S01]  /*73b0*/  HADD2.F32 R22, -RZ, R4.H0_H0 ;  /* 0x20000004ff167230 */ /* 0x004fe20000004100 */
[----:B------:R-:W-:Y:S06]  /*73c0*/  BRA `(.L_x_9193) ;  /* 0x0000000800b47947 */ /* 0x000fec0003800000 */
.L_x_9198:
        /* <DEDUP_REMOVED lines=11> */
.L_x_9188:
        /* <DEDUP_REMOVED lines=12> */
.L_x_9202:
        /* <DEDUP_REMOVED lines=11> */
.L_x_9201:
        /* <DEDUP_REMOVED lines=25> */
.L_x_9204:
        /* <DEDUP_REMOVED lines=13> */
.L_x_9203:
[----:B------:R-:W2:Y:S02]  /*7850*/  LDG.E.U16 R4, desc[UR36][R4.64] ;  /* 0x0000002404047981 */ /* 0x000ea4000c1e1500 */
[----:B--2---:R-:W-:Y:S01]  /*7860*/  IMAD.U32 R22, R4, 0x10000, RZ ;  /* 0x0001000004167824 */ /* 0x004fe200078e00ff */
[----:B------:R-:W-:Y:S06]  /*7870*/  BRA `(.L_x_9193) ;  /* 0x0000000400887947 */ /* 0x000fec0003800000 */
.L_x_9200:
        /* <DEDUP_REMOVED lines=11> */
.L_x_9207:
        /* <DEDUP_REMOVED lines=20> */
.L_x_9209:
[----:B------:R-:W-:Y:S05]  /*7a70*/  BSYNC.RECONVERGENT B0 ;  /* 0x0000000000007941 */ /* 0x000fea0003800200 */
.L_x_9208:
[----:B------:R-:W-:Y:S01]  /*7a80*/  IMAD.SHL.U32 R0, R0, 0x100000, RZ ;  /* 0x0010000000007824 */ /* 0x000fe200078e00ff */
[----:B------:R-:W-:-:S04]  /*7a90*/  LEA R3, R3, 0x3b800000, 0x17 ;  /* 0x3b80000003037811 */ /* 0x000fc800078eb8ff */
[----:B------:R-:W-:Y:S01]  /*7aa0*/  LOP3.LUT R22, R3, R0, R7, 0xfe, !PT ;  /* 0x0000000003167212 */ /* 0x000fe200078efe07 */
[----:B------:R-:W-:Y:S06]  /*7ab0*/  BRA `(.L_x_9193) ;  /* 0x0000000000f87947 */ /* 0x000fec0003800000 */
.L_x_9206:
        /* <DEDUP_REMOVED lines=20> */
.L_x_9211:
[----:B------:R-:W-:Y:S05]  /*7c00*/  BSYNC.RECONVERGENT B0 ;  /* 0x0000000000007941 */ /* 0x000fea0003800200 */
.L_x_9210:
[----:B------:R-:W-:Y:S01]  /*7c10*/  IMAD.SHL.U32 R0, R0, 0x200000, RZ ;  /* 0x0020000000007824 */ /* 0x000fe200078e00ff */
[----:B------:R-:W-:-:S04]  /*7c20*/  LEA R3, R3, 0x37800000, 0x17 ;  /* 0x3780000003037811 */ /* 0x000fc800078eb8ff */
[----:B------:R-:W-:Y:S01]  /*7c30*/  LOP3.LUT R22, R3, R0, R7, 0xfe, !PT ;  /* 0x0000000003167212 */ /* 0x000fe200078efe07 */
[----:B------:R-:W-:Y:S06]  /*7c40*/  BRA `(.L_x_9193) ;  /* 0x0000000000947947 */ /* 0x000fec0003800000 */
.L_x_9205:
        /* <DEDUP_REMOVED lines=14> */
.L_x_9192:
        /* <DEDUP_REMOVED lines=16> */
.L_x_9214:
[----:B------:R-:W-:Y:S01]  /*7e30*/  IMAD.MOV.U32 R22, RZ, RZ, RZ ;  /* 0x000000ffff167224 */ /* 0x000fe200078e00ff */
[----:B------:R-:W-:Y:S06]  /*7e40*/  BRA `(.L_x_9193) ;  /* 0x0000000000147947 */ /* 0x000fec0003800000 */
.L_x_9213:
[----:B------:R-:W2:Y:S02]  /*7e50*/  LDG.E.64 R4, desc[UR36][R4.64] ;  /* 0x0000002404047981 */ /* 0x000ea4000c1e1b00 */
[----:B--2---:R0:W2:Y:S02]  /*7e60*/  I2F.U64 R22, R4 ;  /* 0x0000000400167312 */ /* 0x0040a40000301000 */
[----:B0-2---:R-:W-:Y:S05]  /*7e70*/  BRA `(.L_x_9193) ;  /* 0x0000000000087947 */ /* 0x005fea0003800000 */
.L_x_9212:
[----:B------:R-:W2:Y:S02]  /*7e80*/  LDG.E R4, desc[UR36][R4.64] ;  /* 0x0000002404047981 */ /* 0x000ea4000c1e1900 */
[----:B--2---:R-:W-:-:S07]  /*7e90*/  I2FP.F32.U32 R22, R4 ;  /* 0x0000000400167245 */ /* 0x004fce0000201000 */
.L_x_9193:
[----:B------:R-:W-:Y:S05]  /*7ea0*/  BSYNC.RECONVERGENT B6 ;  /* 0x0000000000067941 */ /* 0x000fea0003800200 */
.L_x_9187:
        /* <DEDUP_REMOVED lines=20> */
.L_x_9219:
[----:B------:R-:W4:Y:S02]  /*7ff0*/  LDG.E.U8 R4, desc[UR36][R4.64] ;  /* 0x0000002404047981 */ /* 0x000f24000c1e1100 */
[----:B----4-:R-:W-:Y:S01]  /*8000*/  I2FP.F32.U32 R24, R4 ;  /* 0x0000000400187245 */ /* 0x010fe20000201000 */
[----:B------:R-:W-:Y:S06]  /*8010*/  BRA `(.L_x_9221) ;  /* 0x0000000c00487947 */ /* 0x000fec0003800000 */
.L_x_9218:
        /* <DEDUP_REMOVED lines=9> */
.L_x_9223:
[----:B------:R-:W4:Y:S02]  /*80b0*/  LDG.E R4, desc[UR36][R4.64] ;  /* 0x0000002404047981 */ /* 0x000f24000c1e1900 */
[----:B----4-:R-:W-:Y:S01]  /*80c0*/  I2FP.F32.S32 R24, R4 ;  /* 0x0000000400187245 */ /* 0x010fe20000201400 */
[----:B------:R-:W-:Y:S06]  /*80d0*/  BRA `(.L_x_9221) ;  /* 0x0000000c00187947 */ /* 0x000fec0003800000 */
.L_x_9222:
[----:B------:R-:W4:Y:S02]  /*80e0*/  LDG.E.U16 R4, desc[UR36][R4.64] ;  /* 0x0000002404047981 */ /* 0x000f24000c1e1500 */
[----:B----4-:R0:W4:Y:S01]  /*80f0*/  I2F.S16 R24, R4 ;  /* 0x0000000400187306 */ /* 0x0101220000101400 */
[----:B------:R-:W-:Y:S05]  /*8100*/  BRA `(.L_x_9221) ;  /* 0x0000000c000c7947 */ /* 0x000fea0003800000 */
.L_x_9217:
        /* <DEDUP_REMOVED lines=8> */
.L_x_9225:
[----:B------:R-:W4:Y:S02]  /*8190*/  LDG.E.U16 R4, desc[UR36][R4.64] ;  /* 0x0000002404047981 */ /* 0x000f24000c1e1500 */
[----:B----4-:R-:W-:Y:S01]  /*81a0*/  HADD2.F32 R24, -RZ, R4.H0_H0 ;  /* 0x20000004ff187230 */ /* 0x010fe20000004100 */
[----:B------:R-:W-:Y:S06]  /*81b0*/  BRA `(.L_x_9221) ;  /* 0x0000000800e07947 */ /* 0x000fec0003800000 */
.L_x_9224:
        /* <DEDUP_REMOVED lines=8> */
.L_x_9227:
[----:B------:R-:W4:Y:S02]  /*8240*/  LDG.E.U16 R4, desc[UR36][R4.64] ;  /* 0x0000002404047981 */ /* 0x000f24000c1e1500 */
[----:B----4-:R-:W-:Y:S01]  /*8250*/  HADD2.F32 R24, -RZ, R4.H0_H0 ;  /* 0x20000004ff187230 */ /* 0x010fe20000004100 */
[----:B------:R-:W-:Y:S06]  /*8260*/  BRA `(.L_x_9221) ;  /* 0x0000000800b47947 */ /* 0x000fec0003800000 */
.L_x_9226:
        /* <DEDUP_REMOVED lines=11> */
.L_x_9216:
        /* <DEDUP_REMOVED lines=12> */
.L_x_9230:
        /* <DEDUP_REMOVED lines=11> */
.L_x_9229:
        /* <DEDUP_REMOVED lines=25> */
.L_x_9232:
        /* <DEDUP_REMOVED lines=13> */
.L_x_9231:
[----:B------:R-:W4:Y:S02]  /*86f0*/  LDG.E.U16 R4, desc[UR36][R4.64] ;  /* 0x0000002404047981 */ /* 0x000f24000c1e1500 */
[----:B----4-:R-:W-:Y:S01]  /*8700*/  IMAD.U32 R24, R4, 0x10000, RZ ;  /* 0x0001000004187824 */ /* 0x010fe200078e00ff */
[----:B------:R-:W-:Y:S06]  /*8710*/  BRA `(.L_x_9221) ;  /* 0x0000000400887947 */ /* 0x000fec0003800000 */
.L_x_9228:
        /* <DEDUP_REMOVED lines=11> */
.L_x_9235:
        /* <DEDUP_REMOVED lines=20> */
.L_x_9237:
[----:B------:R-:W-:Y:S05]  /*8910*/  BSYNC.RECONVERGENT B0 ;  /* 0x0000000000007941 */ /* 0x000fea0003800200 */
.L_x_9236:
[----:B------:R-:W-:Y:S01]  /*8920*/  IMAD.SHL.U32 R0, R0, 0x100000, RZ ;  /* 0x0010000000007824 */ /* 0x000fe200078e00ff */
[----:B------:R-:W-:-:S04]  /*8930*/  LEA R3, R3, 0x3b800000, 0x17 ;  /* 0x3b80000003037811 */ /* 0x000fc800078eb8ff */
[----:B------:R-:W-:Y:S01]  /*8940*/  LOP3.LUT R24, R3, R0, R7, 0xfe, !PT ;  /* 0x0000000003187212 */ /* 0x000fe200078efe07 */
[----:B------:R-:W-:Y:S06]  /*8950*/  BRA `(.L_x_9221) ;  /* 0x0000000000f87947 */ /* 0x000fec0003800000 */
.L_x_9234:
        /* <DEDUP_REMOVED lines=20> */
.L_x_9239:
[----:B------:R-:W-:Y:S05]  /*8aa0*/  BSYNC.RECONVERGENT B0 ;  /* 0x0000000000007941 */ /* 0x000fea0003800200 */
.L_x_9238:
[----:B------:R-:W-:Y:S01]  /*8ab0*/  IMAD.SHL.U32 R0, R0, 0x200000, RZ ;  /* 0x0020000000007824 */ /* 0x000fe200078e00ff */
[----:B------:R-:W-:-:S04]  /*8ac0*/  LEA R3, R3, 0x37800000, 0x17 ;  /* 0x3780000003037811 */ /* 0x000fc800078eb8ff */
[----:B------:R-:W-:Y:S01]  /*8ad0*/  LOP3.LUT R24, R3, R0, R7, 0xfe, !PT ;  /* 0x0000000003187212 */ /* 0x000fe200078efe07 */
[----:B------:R-:W-:Y:S06]  /*8ae0*/  BRA `(.L_x_9221) ;  /* 0x0000000000947947 */ /* 0x000fec0003800000 */
.L_x_9233:
        /* <DEDUP_REMOVED lines=14> */
.L_x_9220:
        /* <DEDUP_REMOVED lines=16> */
.L_x_9242:
[----:B------:R-:W-:Y:S01]  /*8cd0*/  IMAD.MOV.U32 R24, RZ, RZ, RZ ;  /* 0x000000ffff187224 */ /* 0x000fe200078e00ff */
[----:B------:R-:W-:Y:S06]  /*8ce0*/  BRA `(.L_x_9221) ;  /* 0x0000000000147947 */ /* 0x000fec0003800000 */
.L_x_9241:
[----:B------:R-:W4:Y:S02]  /*8cf0*/  LDG.E.64 R24, desc[UR36][R4.64] ;  /* 0x0000002404187981 */ /* 0x000f24000c1e1b00 */
[----:B----4-:R0:W4:Y:S02]  /*8d00*/  I2F.U64 R24, R24 ;  /* 0x0000001800187312 */ /* 0x0101240000301000 */
[----:B0---4-:R-:W-:Y:S05]  /*8d10*/  BRA `(.L_x_9221) ;  /* 0x0000000000087947 */ /* 0x011fea0003800000 */
.L_x_9240:
[----:B------:R-:W4:Y:S02]  /*8d20*/  LDG.E R4, desc[UR36][R4.64] ;  /* 0x0000002404047981 */ /* 0x000f24000c1e1900 */
[----:B----4-:R-:W-:-:S07]  /*8d30*/  I2FP.F32.U32 R24, R4 ;  /* 0x0000000400187245 */ /* 0x010fce0000201000 */
.L_x_9221:
[----:B------:R-:W-:Y:S05]  /*8d40*/  BSYNC.RECONVERGENT B6 ;  /* 0x0000000000067941 */ /* 0x000fea0003800200 */
.L_x_9215:
[----:B------:R-:W-:-:S07]  /*8d50*/  VIADD R27, R27, 0x80 ;  /* 0x000000801b1b7836 */ /* 0x000fce0000000000 */
.L_x_9153:
[----:B------:R-:W-:Y:S05]  /*8d60*/  BSYNC.RECONVERGENT B7 ;  /* 0x0000000000077941 */ /* 0x000fea0003800200 */
.L_x_9152:
        /* <DEDUP_REMOVED lines=28> */
.L_x_9248:
[----:B------:R-:W2:Y:S02]  /*8f30*/  LDG.E.U8 R4, desc[UR36][R4.64] ;  /* 0x0000002404047981 */ /* 0x000ea4000c1e1100 */
[----:B--2---:R-:W-:-:S04]  /*8f40*/  I2FP.F32.U32 R0, R4 ;  /* 0x0000000400007245 */ /* 0x004fc80000201000 */
[----:B------:R-:W-:-:S04]  /*8f50*/  F2FP.BF16.F32.PACK_AB R0, RZ, R0 ;  /* 0x00000000ff00723e */ /* 0x000fc800000010ff */
[----:B------:R-:W-:Y:S01]  /*8f60*/  PRMT R26, R0, 0x7610, R26 ;  /* 0x00007610001a7816 */ /* 0x000fe2000000001a */
[----:B------:R-:W-:Y:S06]  /*8f70*/  BRA `(.L_x_9250) ;  /* 0x0000000c00e47947 */ /* 0x000fec0003800000 */
.L_x_9247:
        /* <DEDUP_REMOVED lines=11> */
.L_x_9252:
[----:B------:R-:W2:Y:S02]  /*9030*/  LDG.E R4, desc[UR36][R4.64] ;  /* 0x0000002404047981 */ /* 0x000ea4000c1e1900 */
[----:B--2---:R-:W-:-:S04]  /*9040*/  I2FP.F32.S32 R0, R4 ;  /* 0x0000000400007245 */ /* 0x004fc80000201400 */
[----:B------:R-:W-:-:S04]  /*9050*/  F2FP.BF16.F32.PACK_AB R0, RZ, R0 ;  /* 0x00000000ff00723e */ /* 0x000fc800000010ff */
[----:B------:R-:W-:Y:S01]  /*9060*/  PRMT R26, R0, 0x7610, R26 ;  /* 0x00007610001a7816 */ /* 0x000fe2000000001a */
[----:B------:R-:W-:Y:S06]  /*9070*/  BRA `(.L_x_9250) ;  /* 0x0000000c00a47947 */ /* 0x000fec0003800000 */
.L_x_9251:
[----:B------:R-:W2:Y:S02]  /*9080*/  LDG.E.U16 R4, desc[UR36][R4.64] ;  /* 0x0000002404047981 */ /* 0x000ea4000c1e1500 */
[----:B--2---:R-:W0:Y:S02]  /*9090*/  I2F.S16 R0, R4 ;  /* 0x0000000400007306 */ /* 0x004e240000101400 */
[----:B0-----:R-:W-:-:S04]  /*90a0*/  F2FP.BF16.F32.PACK_AB R0, RZ, R0 ;  /* 0x00000000ff00723e */ /* 0x001fc800000010ff */
[----:B------:R-:W-:Y:S01]  /*90b0*/  PRMT R26, R0, 0x7610, R26 ;  /* 0x00007610001a7816 */ /* 0x000fe2000000001a */
[----:B------:R-:W-:Y:S06]  /*90c0*/  BRA `(.L_x_9250) ;  /* 0x0000000c00907947 */ /* 0x000fec0003800000 */
.L_x_9246:
        /* <DEDUP_REMOVED lines=9> */
.L_x_9254:
[----:B------:R-:W2:Y:S02]  /*9160*/  LDG.E.U16 R0, desc[UR36][R4.64] ;  /* 0x0000002404007981 */ /* 0x000ea4000c1e1500 */
[----:B--2---:R-:W-:-:S05]  /*9170*/  HADD2.F32 R0, -RZ, R0.H0_H0 ;  /* 0x20000000ff007230 */ /* 0x004fca0000004100 */
[----:B------:R-:W-:-:S04]  /*9180*/  F2FP.BF16.F32.PACK_AB R0, RZ, R0 ;  /* 0x00000000ff00723e */ /* 0x000fc800000010ff */
[----:B------:R-:W-:Y:S01]  /*9190*/  PRMT R26, R0, 0x7610, R26 ;  /* 0x00007610001a7816 */ /* 0x000fe2000000001a */
[----:B------:R-:W-:Y:S06]  /*91a0*/  BRA `(.L_x_9250) ;  /* 0x0000000c00587947 */ /* 0x000fec0003800000 */
.L_x_9253:
        /* <DEDUP_REMOVED lines=9> */
.L_x_9256:
[----:B------:R-:W2:Y:S02]  /*9240*/  LDG.E.U16 R4, desc[UR36][R4.64] ;  /* 0x0000002404047981 */ /* 0x000ea4000c1e1500 */
[----:B--2---:R-:W-:-:S05]  /*9250*/  HADD2.F32 R0, -RZ, R4.H0_H0 ;  /* 0x20000004ff007230 */ /* 0x004fca0000004100 */
[----:B------:R-:W-:-:S04]  /*9260*/  F2FP.BF16.F32.PACK_AB R0, RZ, R0 ;  /* 0x00000000ff00723e */ /* 0x000fc800000010ff */
[----:B------:R-:W-:Y:S01]  /*9270*/  PRMT R26, R0, 0x7610, R26 ;  /* 0x00007610001a7816 */ /* 0x000fe2000000001a */
[----:B------:R-:W-:Y:S06]  /*9280*/  BRA `(.L_x_9250) ;  /* 0x0000000c00207947 */ /* 0x000fec0003800000 */
.L_x_9255:
        /* <DEDUP_REMOVED lines=13> */
.L_x_9245:
        /* <DEDUP_REMOVED lines=14> */
.L_x_9259:
        /* <DEDUP_REMOVED lines=13> */
.L_x_9258:
        /* <DEDUP_REMOVED lines=27> */
.L_x_9261:
        /* <DEDUP_REMOVED lines=15> */
.L_x_9260:
[----:B------:R0:W5:Y:S01]  /*97b0*/  LDG.E.U16 R26, desc[UR36][R4.64] ;  /* 0x00000024041a7981 */ /* 0x000162000c1e1500 */
[----:B------:R-:W-:Y:S05]  /*97c0*/  BRA `(.L_x_9250) ;  /* 0x0000000400d07947 */ /* 0x000fea0003800000 */
.L_x_9257:
        /* <DEDUP_REMOVED lines=13> */
.L_x_9264:
        /* <DEDUP_REMOVED lines=21> */
.L_x_9268:
[----:B------:R-:W-:Y:S05]  /*99f0*/  BSYNC.RECONVERGENT B1 ;  /* 0x0000000000017941 */ /* 0x000fea0003800200 */
.L_x_9267:
[----:B------:R-:W-:Y:S01]  /*9a00*/  IMAD.SHL.U32 R0, R0, 0x100000, RZ ;  /* 0x0010000000007824 */ /* 0x000fe200078e00ff */
[----:B------:R-:W-:-:S04]  /*9a10*/  LEA R3, R3, 0x3b800000, 0x17 ;  /* 0x3b80000003037811 */ /* 0x000fc800078eb8ff */
[----:B------:R-:W-:-:S07]  /*9a20*/  LOP3.LUT R0, R3, R0, R7, 0xfe, !PT ;  /* 0x0000000003007212 */ /* 0x000fce00078efe07 */
.L_x_9266:
[----:B------:R-:W-:Y:S05]  /*9a30*/  BSYNC.RECONVERGENT B0 ;  /* 0x0000000000007941 */ /* 0x000fea0003800200 */
.L_x_9265:
[----:B------:R-:W-:-:S04]  /*9a40*/  F2FP.BF16.F32.PACK_AB R0, RZ, R0 ;  /* 0x00000000ff00723e */ /* 0x000fc800000010ff */
[----:B------:R-:W-:Y:S01]  /*9a50*/  PRMT R26, R0, 0x7610, R26 ;  /* 0x00007610001a7816 */ /* 0x000fe2000000001a */
[----:B------:R-:W-:Y:S06]  /*9a60*/  BRA `(.L_x_9250) ;  /* 0x0000000400287947 */ /* 0x000fec0003800000 */
.L_x_9263:
        /* <DEDUP_REMOVED lines=21> */
.L_x_9272:
[----:B------:R-:W-:Y:S05]  /*9bc0*/  BSYNC.RECONVERGENT B1 ;  /* 0x0000000000017941 */ /* 0x000fea0003800200 */
.L_x_9271:
[----:B------:R-:W-:Y:S01]  /*9bd0*/  IMAD.SHL.U32 R0, R0, 0x200000, RZ ;  /* 0x0020000000007824 */ /* 0x000fe200078e00ff */
[----:B------:R-:W-:-:S04]  /*9be0*/  LEA R3, R3, 0x37800000, 0x17 ;  /* 0x3780000003037811 */ /* 0x000fc800078eb8ff */
[----:B------:R-:W-:-:S07]  /*9bf0*/  LOP3.LUT R0, R3, R0, R7, 0xfe, !PT ;  /* 0x0000000003007212 */ /* 0x000fce00078efe07 */
.L_x_9270:
[----:B------:R-:W-:Y:S05]  /*9c00*/  BSYNC.RECONVERGENT B0 ;  /* 0x0000000000007941 */ /* 0x000fea0003800200 */
.L_x_9269:
[----:B------:R-:W-:-:S04]  /*9c10*/  F2FP.BF16.F32.PACK_AB R0, RZ, R0 ;  /* 0x00000000ff00723e */ /* 0x000fc800000010ff */
[----:B------:R-:W-:Y:S01]  /*9c20*/  PRMT R26, R0, 0x7610, R26 ;  /* 0x00007610001a7816 */ /* 0x000fe2000000001a */
[----:B------:R-:W-:Y:S06]  /*9c30*/  BRA `(.L_x_9250) ;  /* 0x0000000000b47947 */ /* 0x000fec0003800000 */
.L_x_9262:
        /* <DEDUP_REMOVED lines=14> */
.L_x_9276:
[----:B------:R-:W-:Y:S05]  /*9d20*/  BSYNC.RECONVERGENT B0 ;  /* 0x0000000000007941 */ /* 0x000fea0003800200 */
.L_x_9275:
[----:B------:R-:W-:-:S04]  /*9d30*/  F2FP.BF16.F32.PACK_AB R0, RZ, R0 ;  /* 0x00000000ff00723e */ /* 0x000fc800000010ff */
[----:B------:R-:W-:Y:S01]  /*9d40*/  PRMT R26, R0, 0x7610, R26 ;  /* 0x00007610001a7816 */ /* 0x000fe2000000001a */
[----:B------:R-:W-:Y:S06]  /*9d50*/  BRA `(.L_x_9250) ;  /* 0x00000000006c7947 */ /* 0x000fec0003800000 */
.L_x_9249:
        /* <DEDUP_REMOVED lines=16> */
.L_x_9277:
[----:B------:R-:W-:Y:S01]  /*9e60*/  PRMT R26, RZ, 0x7610, R26 ;  /* 0x00007610ff1a7816 */ /* 0x000fe2000000001a */
[----:B------:R-:W-:Y:S06]  /*9e70*/  BRA `(.L_x_9250) ;  /* 0x0000000000247947 */ /* 0x000fec0003800000 */
.L_x_9274:
[----:B------:R-:W2:Y:S02]  /*9e80*/  LDG.E.64 R4, desc[UR36][R4.64] ;  /* 0x0000002404047981 */ /* 0x000ea4000c1e1b00 */
[----:B--2---:R-:W0:Y:S02]  /*9e90*/  I2F.U64 R0, R4 ;  /* 0x0000000400007312 */ /* 0x004e240000301000 */
[----:B0-----:R-:W-:-:S04]  /*9ea0*/  F2FP.BF16.F32.PACK_AB R0, RZ, R0 ;  /* 0x00000000ff00723e */ /* 0x001fc800000010ff */
[----:B------:R-:W-:Y:S01]  /*9eb0*/  PRMT R26, R0, 0x7610, R26 ;  /* 0x00007610001a7816 */ /* 0x000fe2000000001a */
[----:B------:R-:W-:Y:S06]  /*9ec0*/  BRA `(.L_x_9250) ;  /* 0x0000000000107947 */ /* 0x000fec0003800000 */
.L_x_9273:
[----:B------:R-:W2:Y:S02]  /*9ed0*/  LDG.E R4, desc[UR36][R4.64] ;  /* 0x0000002404047981 */ /* 0x000ea4000c1e1900 */
[----:B--2---:R-:W-:-:S04]  /*9ee0*/  I2FP.F32.U32 R0, R4 ;  /* 0x0000000400007245 */ /* 0x004fc80000201000 */
[----:B------:R-:W-:-:S04]  /*9ef0*/  F2FP.BF16.F32.PACK_AB R0, RZ, R0 ;  /* 0x00000000ff00723e */ /* 0x000fc800000010ff */
[----:B------:R-:W-:-:S07]  /*9f00*/  PRMT R26, R0, 0x7610, R26 ;  /* 0x00007610001a7816 */ /* 0x000fce000000001a */
.L_x_9250:
[----:B------:R-:W2:Y:S01]  /*9f10*/  LDCU.U8 UR6, c[0x0][0x3ad] ;  /* 0x000075a0ff0677ac */ /* 0x000ea20008000000 */
[----:B0-----:R-:W0:Y:S01]  /*9f20*/  LDC.64 R4, c[0x0][0x398] ;  /* 0x0000e600ff047b82 */ /* 0x001e220000000a00 */
[----:B------:R-:W-:Y:S01]  /*9f30*/  BSSY.RECONVERGENT B6, `(.L_x_9278) ;  /* 0x00000e7000067945 */ /* 0x000fe20003800200 */
        /* <DEDUP_REMOVED lines=18> */
.L_x_9282:
[----:B------:R-:W2:Y:S02]  /*a060*/  LDG.E.U8 R4, desc[UR36][R4.64] ;  /* 0x0000002404047981 */ /* 0x000ea4000c1e1100 */
[----:B--2---:R-:W-:Y:S01]  /*a070*/  I2FP.F32.U32 R31, R4 ;  /* 0x00000004001f7245 */ /* 0x004fe20000201000 */
[----:B------:R-:W-:Y:S06]  /*a080*/  BRA `(.L_x_9284) ;  /* 0x0000000c00447947 */ /* 0x000fec0003800000 */
.L_x_9281:
        /* <DEDUP_REMOVED lines=9> */
.L_x_9286:
[----:B------:R-:W2:Y:S02]  /*a120*/  LDG.E R4, desc[UR36][R4.64] ;  /* 0x0000002404047981 */ /* 0x000ea4000c1e1900 */
[----:B--2---:R-:W-:Y:S01]  /*a130*/  I2FP.F32.S32 R31, R4 ;  /* 0x00000004001f7245 */ /* 0x004fe20000201400 */
[----:B------:R-:W-:Y:S06]  /*a140*/  BRA `(.L_x_9284) ;  /* 0x0000000c00147947 */ /* 0x000fec0003800000 */
.L_x_9285:
[----:B------:R-:W2:Y:S02]  /*a150*/  LDG.E.U16 R4, desc[UR36][R4.64] ;  /* 0x0000002404047981 */ /* 0x000ea4000c1e1500 */
[----:B--2---:R4:W0:Y:S01]  /*a160*/  I2F.S16 R31, R4 ;  /* 0x00000004001f7306 */ /* 0x0048220000101400 */
[----:B------:R-:W-:Y:S05]  /*a170*/  BRA `(.L_x_9284) ;  /* 0x0000000c00087947 */ /* 0x000fea0003800000 */
.L_x_9280:
        /* <DEDUP_REMOVED lines=8> */
.L_x_9288:
[----:B------:R-:W2:Y:S02]  /*a200*/  LDG.E.U16 R4, desc[UR36][R4.64] ;  /* 0x0000002404047981 */ /* 0x000ea4000c1e1500 */
[----:B--2---:R-:W-:Y:S01]  /*a210*/  HADD2.F32 R31, -RZ, R4.H0_H0 ;  /* 0x20000004ff1f7230 */ /* 0x004fe20000004100 */
[----:B------:R-:W-:Y:S06]  /*a220*/  BRA `(.L_x_9284) ;  /* 0x0000000800dc7947 */ /* 0x000fec0003800000 */
.L_x_9287:
        /* <DEDUP_REMOVED lines=8> */
.L_x_9290:
[----:B------:R-:W2:Y:S02]  /*a2b0*/  LDG.E.U16 R4, desc[UR36][R4.64] ;  /* 0x0000002404047981 */ /* 0x000ea4000c1e1500 */
[----:B--2---:R-:W-:Y:S01]  /*a2c0*/  HADD2.F32 R31, -RZ, R4.H0_H0 ;  /* 0x20000004ff1f7230 */ /* 0x004fe20000004100 */
[----:B------:R-:W-:Y:S06]  /*a2d0*/  BRA `(.L_x_9284) ;  /* 0x0000000800b07947 */ /* 0x000fec0003800000 */
.L_x_9289:
        /* <DEDUP_REMOVED lines=11> */
.L_x_9279:
        /* <DEDUP_REMOVED lines=12> */
.L_x_9293:
        /* <DEDUP_REMOVED lines=11> */
.L_x_9292:
        /* <DEDUP_REMOVED lines=25> */
.L_x_9295:
        /* <DEDUP_REMOVED lines=12> */
.L_x_9294:
[----:B------:R-:W2:Y:S02]  /*a750*/  LDG.E.U16 R4, desc[UR36][R4.64] ;  /* 0x0000002404047981 */ /* 0x000ea4000c1e1500 */
[----:B--2---:R-:W-:Y:S01]  /*a760*/  IMAD.U32 R31, R4, 0x10000, RZ ;  /* 0x00010000041f7824 */ /* 0x004fe200078e00ff */
[----:B------:R-:W-:Y:S06]  /*a770*/  BRA `(.L_x_9284) ;  /* 0x0000000400887947 */ /* 0x000fec0003800000 */
.L_x_9291:
        /* <DEDUP_REMOVED lines=11> */
.L_x_9298:
        /* <DEDUP_REMOVED lines=20> */
.L_x_9300:
[----:B------:R-:W-:Y:S05]  /*a970*/  BSYNC.RECONVERGENT B0 ;  /* 0x0000000000007941 */ /* 0x000fea0003800200 */
.L_x_9299:
[----:B------:R-:W-:Y:S01]  /*a980*/  IMAD.SHL.U32 R0, R0, 0x100000, RZ ;  /* 0x0010000000007824 */ /* 0x000fe200078e00ff */
[----:B------:R-:W-:-:S04]  /*a990*/  LEA R3, R3, 0x3b800000, 0x17 ;  /* 0x3b80000003037811 */ /* 0x000fc800078eb8ff */
[----:B------:R-:W-:Y:S01]  /*a9a0*/  LOP3.LUT R31, R3, R0, R31, 0xfe, !PT ;  /* 0x00000000031f7212 */ /* 0x000fe200078efe1f */
[----:B------:R-:W-:Y:S06]  /*a9b0*/  BRA `(.L_x_9284) ;  /* 0x0000000000f87947 */ /* 0x000fec0003800000 */
.L_x_9297:
        /* <DEDUP_REMOVED lines=20> */
.L_x_9302:
[----:B------:R-:W-:Y:S05]  /*ab00*/  BSYNC.RECONVERGENT B0 ;  /* 0x0000000000007941 */ /* 0x000fea0003800200 */
.L_x_9301:
[----:B------:R-:W-:Y:S01]  /*ab10*/  IMAD.SHL.U32 R0, R0, 0x200000, RZ ;  /* 0x0020000000007824 */ /* 0x000fe200078e00ff */
[----:B------:R-:W-:-:S04]  /*ab20*/  LEA R3, R3, 0x37800000, 0x17 ;  /* 0x3780000003037811 */ /* 0x000fc800078eb8ff */
[----:B------:R-:W-:Y:S01]  /*ab30*/  LOP3.LUT R31, R3, R0, R31, 0xfe, !PT ;  /* 0x00000000031f7212 */ /* 0x000fe200078efe1f */
[----:B------:R-:W-:Y:S06]  /*ab40*/  BRA `(.L_x_9284) ;  /* 0x0000000000947947 */ /* 0x000fec0003800000 */
.L_x_9296:
        /* <DEDUP_REMOVED lines=14> */
.L_x_9283:
        /* <DEDUP_REMOVED lines=16> */
.L_x_9305:
[----:B------:R-:W-:Y:S01]  /*ad30*/  IMAD.MOV.U32 R31, RZ, RZ, RZ ;  /* 0x000000ffff1f7224 */ /* 0x000fe200078e00ff */
[----:B------:R-:W-:Y:S06]  /*ad40*/  BRA `(.L_x_9284) ;  /* 0x0000000000147947 */ /* 0x000fec0003800000 */
.L_x_9304:
[----:B------:R-:W2:Y:S02]  /*ad50*/  LDG.E.64 R4, desc[UR36][R4.64] ;  /* 0x0000002404047981 */ /* 0x000ea4000c1e1b00 */
[----:B--2---:R0:W2:Y:S02]  /*ad60*/  I2F.U64 R31, R4 ;  /* 0x00000004001f7312 */ /* 0x0040a40000301000 */
[----:B0-2---:R-:W-:Y:S05]  /*ad70*/  BRA `(.L_x_9284) ;  /* 0x0000000000087947 */ /* 0x005fea0003800000 */
.L_x_9303:
[----:B------:R-:W2:Y:S02]  /*ad80*/  LDG.E R4, desc[UR36][R4.64] ;  /* 0x0000002404047981 */ /* 0x000ea4000c1e1900 */
[----:B--2---:R-:W-:-:S07]  /*ad90*/  I2FP.F32.U32 R31, R4 ;  /* 0x00000004001f7245 */ /* 0x004fce0000201000 */
.L_x_9284:
[----:B------:R-:W-:Y:S05]  /*ada0*/  BSYNC.RECONVERGENT B6 ;  /* 0x0000000000067941 */ /* 0x000fea0003800200 */
.L_x_9278:
[----:B------:R-:W1:Y:S01]  /*adb0*/  LDCU.U8 UR6, c[0x0][0x3ae] ;  /* 0x000075c0ff0677ac */ /* 0x000e620008000000 */
[----:B0-2-4-:R-:W0:Y:S01]  /*adc0*/  LDC.64 R4, c[0x0][0x3a0] ;  /* 0x0000e800ff047b82 */ /* 0x015e220000000a00 */
[----:B------:R-:W2:Y:S01]  /*add0*/  LDCU UR5, c[0x0][0x3b8] ;  /* 0x00007700ff0577ac */ /* 0x000ea20008000800 */
[----:B-1----:R-:W-:-:S04]  /*ade0*/  UPRMT UR4, UR6, 0x9910, URZ ;  /* 0x0000991006047896 */ /* 0x002fc800080000ff */
        /* <DEDUP_REMOVED lines=16> */
.L_x_9309:
[----:B------:R-:W2:Y:S02]  /*aef0*/  LDG.E.U8 R4, desc[UR36][R4.64] ;  /* 0x0000002404047981 */ /* 0x000ea4000c1e1100 */
[----:B--2---:R-:W-:Y:S01]  /*af00*/  I2FP.F32.U32 R25, R4 ;  /* 0x0000000400197245 */ /* 0x004fe20000201000 */
[----:B------:R-:W-:Y:S06]  /*af10*/  BRA `(.L_x_9244) ;  /* 0x0000000c00387947 */ /* 0x000fec0003800000 */
.L_x_9308:
        /* <DEDUP_REMOVED lines=9> */
.L_x_9312:
[----:B------:R-:W2:Y:S02]  /*afb0*/  LDG.E R4, desc[UR36][R4.64] ;  /* 0x0000002404047981 */ /* 0x000ea4000c1e1900 */
[----:B--2---:R-:W-:Y:S01]  /*afc0*/  I2FP.F32.S32 R25, R4 ;  /* 0x0000000400197245 */ /* 0x004fe20000201400 */
[----:B------:R-:W-:Y:S06]  /*afd0*/  BRA `(.L_x_9244) ;  /* 0x0000000c00087947 */ /* 0x000fec0003800000 */
.L_x_9311:
[----:B------:R-:W2:Y:S02]  /*afe0*/  LDG.E.U16 R4, desc[UR36][R4.64] ;  /* 0x0000002404047981 */ /* 0x000ea4000c1e1500 */
[----:B--2---:R0:W1:Y:S01]  /*aff0*/  I2F.S16 R25, R4 ;  /* 0x0000000400197306 */ /* 0x0040620000101400 */
[----:B------:R-:W-:Y:S05]  /*b000*/  BRA `(.L_x_9244) ;  /* 0x0000000800fc7947 */ /* 0x000fea0003800000 */
.L_x_9307:
        /* <DEDUP_REMOVED lines=8> */
.L_x_9314:
[----:B------:R-:W2:Y:S02]  /*b090*/  LDG.E.U16 R4, desc[UR36][R4.64] ;  /* 0x0000002404047981 */ /* 0x000ea4000c1e1500 */
[----:B--2---:R-:W-:Y:S01]  /*b0a0*/  HADD2.F32 R25, -RZ, R4.H0_H0 ;  /* 0x20000004ff197230 */ /* 0x004fe20000004100 */
[----:B------:R-:W-:Y:S06]  /*b0b0*/  BRA `(.L_x_9244) ;  /* 0x0000000800d07947 */ /* 0x000fec0003800000 */
.L_x_9313:
        /* <DEDUP_REMOVED lines=8> */
.L_x_9316:
[----:B------:R-:W2:Y:S02]  /*b140*/  LDG.E.U16 R4, desc[UR36][R4.64] ;  /* 0x0000002404047981 */ /* 0x000ea4000c1e1500 */
[----:B--2---:R-:W-:Y:S01]  /*b150*/  HADD2.F32 R25, -RZ, R4.H0_H0 ;  /* 0x20000004ff197230 */ /* 0x004fe20000004100 */
[----:B------:R-:W-:Y:S06]  /*b160*/  BRA `(.L_x_9244) ;  /* 0x0000000800a47947 */ /* 0x000fec0003800000 */
.L_x_9315:
        /* <DEDUP_REMOVED lines=11> */
.L_x_9306:
        /* <DEDUP_REMOVED lines=12> */
.L_x_9319:
        /* <DEDUP_REMOVED lines=11> */
.L_x_9318:
        /* <DEDUP_REMOVED lines=25> */
.L_x_9321:
        /* <DEDUP_REMOVED lines=12> */
.L_x_9320:
[----:B------:R-:W2:Y:S02]  /*b5e0*/  LDG.E.U16 R4, desc[UR36][R4.64] ;  /* 0x0000002404047981 */ /* 0x000ea4000c1e1500 */
[----:B--2---:R-:W-:Y:S01]  /*b5f0*/  IMAD.U32 R25, R4, 0x10000, RZ ;  /* 0x0001000004197824 */ /* 0x004fe200078e00ff */
[----:B------:R-:W-:Y:S06]  /*b600*/  BRA `(.L_x_9244) ;  /* 0x00000004007c7947 */ /* 0x000fec0003800000 */
.L_x_9317:
        /* <DEDUP_REMOVED lines=11> */
.L_x_9324:
        /* <DEDUP_REMOVED lines=19> */
.L_x_9326:
[----:B------:R-:W-:Y:S05]  /*b7f0*/  BSYNC.RECONVERGENT B0 ;  /* 0x0000000000007941 */ /* 0x000fea0003800200 */
.L_x_9325:
[----:B------:R-:W-:Y:S01]  /*b800*/  IMAD.SHL.U32 R0, R0, 0x100000, RZ ;  /* 0x0010000000007824 */ /* 0x000fe200078e00ff */
[----:B------:R-:W-:-:S04]  /*b810*/  LEA R3, R3, 0x3b800000, 0x17 ;  /* 0x3b80000003037811 */ /* 0x000fc800078eb8ff */
[----:B------:R-:W-:Y:S01]  /*b820*/  LOP3.LUT R25, R3, R0, R25, 0xfe, !PT ;  /* 0x0000000003197212 */ /* 0x000fe200078efe19 */
[----:B------:R-:W-:Y:S06]  /*b830*/  BRA `(.L_x_9244) ;  /* 0x0000000000f07947 */ /* 0x000fec0003800000 */
.L_x_9323:
        /* <DEDUP_REMOVED lines=19> */
.L_x_9328:
[----:B------:R-:W-:Y:S05]  /*b970*/  BSYNC.RECONVERGENT B0 ;  /* 0x0000000000007941 */ /* 0x000fea0003800200 */
.L_x_9327:
[----:B------:R-:W-:Y:S01]  /*b980*/  IMAD.SHL.U32 R0, R0, 0x200000, RZ ;  /* 0x0020000000007824 */ /* 0x000fe200078e00ff */
[----:B------:R-:W-:-:S04]  /*b990*/  LEA R3, R3, 0x37800000, 0x17 ;  /* 0x3780000003037811 */ /* 0x000fc800078eb8ff */
[----:B------:R-:W-:Y:S01]  /*b9a0*/  LOP3.LUT R25, R3, R0, R25, 0xfe, !PT ;  /* 0x0000000003197212 */ /* 0x000fe200078efe19 */
[----:B------:R-:W-:Y:S06]  /*b9b0*/  BRA `(.L_x_9244) ;  /* 0x0000000000907947 */ /* 0x000fec0003800000 */
.L_x_9322:
        /* <DEDUP_REMOVED lines=14> */
.L_x_9310:
        /* <DEDUP_REMOVED lines=16> */
.L_x_9331:
[----:B------:R-:W-:Y:S05]  /*bba0*/  BRA `(.L_x_9244) ;  /* 0x0000000000147947 */ /* 0x000fea0003800000 */
.L_x_9330:
[----:B------:R-:W2:Y:S02]  /*bbb0*/  LDG.E.64 R4, desc[UR36][R4.64] ;  /* 0x0000002404047981 */ /* 0x000ea4000c1e1b00 */
[----:B--2---:R0:W1:Y:S02]  /*bbc0*/  I2F.U64 R25, R4 ;  /* 0x0000000400197312 */ /* 0x0040640000301000 */
[----:B01----:R-:W-:Y:S05]  /*bbd0*/  BRA `(.L_x_9244) ;  /* 0x0000000000087947 */ /* 0x003fea0003800000 */
.L_x_9329:
[----:B------:R-:W2:Y:S02]  /*bbe0*/  LDG.E R4, desc[UR36][R4.64] ;  /* 0x0000002404047981 */ /* 0x000ea4000c1e1900 */
[----:B--2---:R-:W-:-:S07]  /*bbf0*/  I2FP.F32.U32 R25, R4 ;  /* 0x0000000400197245 */ /* 0x004fce0000201000 */
.L_x_9244:
[----:B------:R-:W-:Y:S05]  /*bc00*/  BSYNC.RECONVERGENT B7 ;  /* 0x0000000000077941 */ /* 0x000fea0003800200 */
.L_x_9243:
[----:B------:R-:W3:Y:S01]  /*bc10*/  LDC R27, c[0x0][0x380] ;  /* 0x0000e000ff1b7b82 */ /* 0x000ee20000000800 */
[C---:B------:R-:W-:Y:S01]  /*bc20*/  VIADD R32, R30.reuse, 0x80 ;  /* 0x000000801e207836 */ /* 0x040fe20000000000 */
[----:B------:R-:W-:Y:S01]  /*bc30*/  BSSY.RECONVERGENT B6, `(.L_x_9332) ;  /* 0x0000126000067945 */ /* 0x000fe20003800200 */
[C---:B------:R-:W-:Y:S02]  /*bc40*/  VIADD R0, R30.reuse, 0x100 ;  /* 0x000001001e007836 */ /* 0x040fe40000000000 */
[----:B0-2-4-:R-:W-:Y:S02]  /*bc50*/  VIADD R4, R30, 0x180 ;  /* 0x000001801e047836 */ /* 0x015fe40000000000 */
[----:B---3--:R-:W-:-:S05]  /*bc60*/  IMAD R27, R2, -0x200, R27 ;  /* 0xfffffe00021b7824 */ /* 0x008fca00078e021b */
[-C--:B------:R-:W-:Y:S02]  /*bc70*/  ISETP.GE.AND P0, PT, R30, R27.reuse, PT ;  /* 0x0000001b1e00720c */ /* 0x080fe40003f06270 */
[-C--:B------:R-:W-:Y:S02]  /*bc80*/  ISETP.GE.AND P1, PT, R32, R27.reuse, PT ;  /* 0x0000001b2000720c */ /* 0x080fe40003f26270 */
[-C--:B------:R-:W-:Y:S02]  /*bc90*/  ISETP.GE.AND P2, PT, R0, R27.reuse, PT ;  /* 0x0000001b0000720c */ /* 0x080fe40003f46270 */
[----:B------:R-:W-:-:S07]  /*bca0*/  ISETP.GE.AND P3, PT, R4, R27, PT ;  /* 0x0000001b0400720c */ /* 0x000fce0003f66270 */
[----:B-----5:R-:W-:Y:S02]  /*bcb0*/  @!P0 IMAD.U32 R5, R28, 0x10000, RZ ;  /* 0x000100001c058824 */ /* 0x020fe400078e00ff */
[----:B------:R-:W-:Y:S02]  /*bcc0*/  @!P1 IMAD.U32 R0, R18, 0x10000, RZ ;  /* 0x0001000012009824 */ /* 0x000fe400078e00ff */
[----:B------:R-:W-:Y:S01]  /*bcd0*/  @!P0 FMUL.FTZ R16, R5, R16 ;  /* 0x0000001005108220 */ /* 0x000fe20000410000 */
[----:B------:R-:W-:Y:S02]  /*bce0*/  @!P2 IMAD.U32 R23, R23, 0x10000, RZ ;  /* 0x000100001717a824 */ /* 0x000fe400078e00ff */
[----:B-1----:R-:W-:Y:S01]  /*bcf0*/  @!P1 FMUL.FTZ R0, R0, R19 ;  /* 0x0000001300009220 */ /* 0x002fe20000410000 */
[----:B------:R-:W-:Y:S02]  /*bd00*/  @!P3 IMAD.U32 R26, R26, 0x10000, RZ ;  /* 0x000100001a1ab824 */ /* 0x000fe400078e00ff */
[----:B------:R-:W-:Y:S01]  /*bd10*/  @!P0 FMUL.FTZ R29, R16, R29 ;  /* 0x0000001d101d8220 */ /* 0x000fe20000410000 */
[----:B------:R-:W-:Y:S01]  /*bd20*/  @!P2 FMUL.FTZ R23, R23, R24 ;  /* 0x000000181717a220 */ /* 0x000fe20000410000 */
[----:B------:R-:W0:Y:S01]  /*bd30*/  LDC.U8 R16, c[0x0][0x3bc] ;  /* 0x0000ef00ff107b82 */ /* 0x000e220000000000 */
[----:B------:R-:W-:Y:S01]  /*bd40*/  @!P3 FMUL.FTZ R26, R26, R25 ;  /* 0x000000191a1ab220 */ /* 0x000fe20000410000 */
[----:B------:R-:W-:Y:S01]  /*bd50*/  @!P1 FMUL.FTZ R0, R0, R17 ;  /* 0x0000001100009220 */ /* 0x000fe20000410000 */
        /* <DEDUP_REMOVED lines=30> */
.L_x_9337:
[----:B------:R-:W-:Y:S02]  /*bf40*/  IMAD.U32 R5, R3, 0x10000, RZ ;  /* 0x0001000003057824 */ /* 0x000fe400078e00ff */
[----:B------:R-:W-:-:S04]  /*bf50*/  IMAD.MOV.U32 R30, RZ, RZ, R32 ;  /* 0x000000ffff1e7224 */ /* 0x000fc800078e0020 */
[----:B------:R-:W0:Y:S02]  /*bf60*/  F2I.S64.TRUNC R4, R5 ;  /* 0x0000000500047311 */ /* 0x000e24000020d900 */
[----:B0-----:R0:W-:Y:S01]  /*bf70*/  STG.E.U8 desc[UR36][R8.64], R4 ;  /* 0x0000000408007986 */ /* 0x0011e2000c101124 */
[----:B------:R-:W-:Y:S05]  /*bf80*/  BRA `(.L_x_9333) ;  /* 0x0000000c00c07947 */ /* 0x000fea0003800000 */
.L_x_9336:
        /* <DEDUP_REMOVED lines=11> */
.L_x_9340:
[----:B------:R-:W-:Y:S02]  /*c040*/  IMAD.U32 R3, R3, 0x10000, RZ ;  /* 0x0001000003037824 */ /* 0x000fe400078e00ff */
[----:B------:R-:W-:-:S04]  /*c050*/  IMAD.MOV.U32 R30, RZ, RZ, R32 ;  /* 0x000000ffff1e7224 */ /* 0x000fc800078e0020 */
[----:B------:R-:W0:Y:S02]  /*c060*/  F2I.FTZ.TRUNC.NTZ R3, R3 ;  /* 0x0000000300037305 */ /* 0x000e24000021f100 */
[----:B0-----:R0:W-:Y:S01]  /*c070*/  STG.E desc[UR36][R8.64], R3 ;  /* 0x0000000308007986 */ /* 0x0011e2000c101924 */
[----:B------:R-:W-:Y:S05]  /*c080*/  BRA `(.L_x_9333) ;  /* 0x0000000c00807947 */ /* 0x000fea0003800000 */
.L_x_9339:
[----:B------:R-:W-:Y:S02]  /*c090*/  IMAD.U32 R3, R3, 0x10000, RZ ;  /* 0x0001000003037824 */ /* 0x000fe400078e00ff */
[----:B------:R-:W-:-:S04]  /*c0a0*/  IMAD.MOV.U32 R30, RZ, RZ, R32 ;  /* 0x000000ffff1e7224 */ /* 0x000fc800078e0020 */
[----:B------:R-:W0:Y:S02]  /*c0b0*/  F2I.FTZ.TRUNC.NTZ R3, R3 ;  /* 0x0000000300037305 */ /* 0x000e24000021f100 */
[----:B0-----:R0:W-:Y:S01]  /*c0c0*/  STG.E.U16 desc[UR36][R8.64], R3 ;  /* 0x0000000308007986 */ /* 0x0011e2000c101524 */
[----:B------:R-:W-:Y:S05]  /*c0d0*/  BRA `(.L_x_9333) ;  /* 0x0000000c006c7947 */ /* 0x000fea0003800000 */
.L_x_9335:
        /* <DEDUP_REMOVED lines=10> */
.L_x_9342:
[----:B------:R-:W-:Y:S02]  /*c180*/  IMAD.U32 R0, R3, 0x10000, RZ ;  /* 0x0001000003007824 */ /* 0x000fe400078e00ff */
[----:B------:R-:W-:-:S03]  /*c190*/  IMAD.MOV.U32 R30, RZ, RZ, R32 ;  /* 0x000000ffff1e7224 */ /* 0x000fc600078e0020 */
[----:B------:R-:W-:-:S05]  /*c1a0*/  F2FP.F16.F32.PACK_AB R0, RZ, R0 ;  /* 0x00000000ff00723e */ /* 0x000fca00000000ff */
[----:B------:R0:W-:Y:S01]  /*c1b0*/  STG.E.U16 desc[UR36][R8.64], R0 ;  /* 0x0000000008007986 */ /* 0x0001e2000c101524 */
[----:B------:R-:W-:Y:S05]  /*c1c0*/  BRA `(.L_x_9333) ;  /* 0x0000000c00307947 */ /* 0x000fea0003800000 */
.L_x_9341:
        /* <DEDUP_REMOVED lines=11> */
.L_x_9344:
[----:B------:R-:W-:Y:S02]  /*c280*/  IMAD.U32 R3, R3, 0x10000, RZ ;  /* 0x0001000003037824 */ /* 0x000fe400078e00ff */
[----:B------:R-:W-:-:S03]  /*c290*/  IMAD.MOV.U32 R30, RZ, RZ, R32 ;  /* 0x000000ffff1e7224 */ /* 0x000fc600078e0020 */
[----:B------:R-:W-:-:S04]  /*c2a0*/  F2FP.F16.F32.PACK_AB R3, RZ, R3 ;  /* 0x00000003ff03723e */ /* 0x000fc800000000ff */
[----:B------:R-:W-:-:S05]  /*c2b0*/  PRMT R3, R3, 0x5410, RZ ;  /* 0x0000541003037816 */ /* 0x000fca00000000ff */
[----:B------:R0:W-:Y:S01]  /*c2c0*/  STG.E desc[UR36][R8.64], R3 ;  /* 0x0000000308007986 */ /* 0x0001e2000c101924 */
[----:B------:R-:W-:Y:S05]  /*c2d0*/  BRA `(.L_x_9333) ;  /* 0x0000000800ec7947 */ /* 0x000fea0003800000 */
.L_x_9343:
[----:B------:R-:W-:Y:S02]  /*c2e0*/  IMAD.U32 R4, R3, 0x10000, RZ ;  /* 0x0001000003047824 */ /* 0x000fe400078e00ff */
[----:B------:R-:W-:Y:S02]  /*c2f0*/  IMAD.MOV.U32 R30, RZ, RZ, R32 ;  /* 0x000000ffff1e7224 */ /* 0x000fe400078e0020 */
[----:B------:R-:W-:-:S06]  /*c300*/  FMUL.FTZ R4, R4, 1 ;  /* 0x3f80000004047820 */ /* 0x000fcc0000410000 */
[----:B------:R-:W0:Y:S02]  /*c310*/  F2F.F64.F32 R4, R4 ;  /* 0x0000000400047310 */ /* 0x000e240000201800 */
[----:B0-----:R0:W-:Y:S01]  /*c320*/  STG.E.64 desc[UR36][R8.64], R4 ;  /* 0x0000000408007986 */ /* 0x0011e2000c101b24 */
[----:B------:R-:W-:Y:S05]  /*c330*/  BRA `(.L_x_9333) ;  /* 0x0000000800d47947 */ /* 0x000fea0003800000 */
.L_x_9334:
        /* <DEDUP_REMOVED lines=14> */
.L_x_9347:
[----:B------:R-:W-:Y:S01]  /*c420*/  IMAD.U32 R3, R3, 0x10000, RZ ;  /* 0x0001000003037824 */ /* 0x000fe200078e00ff */
[----:B------:R-:W-:Y:S01]  /*c430*/  CS2R R6, SRZ ;  /* 0x0000000000067805 */ /* 0x000fe2000001ff00 */
[----:B------:R-:W-:Y:S02]  /*c440*/  IMAD.MOV.U32 R30, RZ, RZ, R32 ;  /* 0x000000ffff1e7224 */ /* 0x000fe400078e0020 */
[----:B------:R-:W-:-:S04]  /*c450*/  FMUL.FTZ R3, R3, 1 ;  /* 0x3f80000003037820 */ /* 0x000fc80000410000 */
[----:B------:R-:W0:Y:S02]  /*c460*/  F2F.F64.F32 R4, R3 ;  /* 0x0000000300047310 */ /* 0x000e240000201800 */
[----:B0-----:R0:W-:Y:S01]  /*c470*/  STG.E.128 desc[UR36][R8.64], R4 ;  /* 0x0000000408007986 */ /* 0x0011e2000c101d24 */
[----:B------:R-:W-:Y:S05]  /*c480*/  BRA `(.L_x_9333) ;  /* 0x0000000800807947 */ /* 0x000fea0003800000 */
.L_x_9346:
        /* <DEDUP_REMOVED lines=19> */
.L_x_9351:
[----:B------:R-:W-:Y:S05]  /*c5c0*/  BSYNC.RECONVERGENT B0 ;  /* 0x0000000000007941 */ /* 0x000fea0003800200 */
.L_x_9350:
[----:B------:R-:W-:Y:S01]  /*c5d0*/  LOP3.LUT R5, R0, 0x80, R5, 0xf8, !PT ;  /* 0x0000008000057812 */ /* 0x000fe200078ef805 */
[----:B------:R-:W-:-:S04]  /*c5e0*/  IMAD.MOV.U32 R30, RZ, RZ, R32 ;  /* 0x000000ffff1e7224 */ /* 0x000fc800078e0020 */
[----:B------:R0:W-:Y:S01]  /*c5f0*/  STG.E.U8 desc[UR36][R8.64], R5 ;  /* 0x0000000508007986 */ /* 0x0001e2000c101124 */
[----:B------:R-:W-:Y:S05]  /*c600*/  BRA `(.L_x_9333) ;  /* 0x0000000800207947 */ /* 0x000fea0003800000 */
.L_x_9349:
        /* <DEDUP_REMOVED lines=15> */
.L_x_9353:
[----:B------:R-:W-:Y:S05]  /*c700*/  BSYNC.RECONVERGENT B0 ;  /* 0x0000000000007941 */ /* 0x000fea0003800200 */
.L_x_9352:
[----:B------:R-:W-:Y:S01]  /*c710*/  LOP3.LUT R5, R0, 0x80, R5, 0xf8, !PT ;  /* 0x0000008000057812 */ /* 0x000fe200078ef805 */
[----:B------:R-:W-:-:S04]  /*c720*/  IMAD.MOV.U32 R30, RZ, RZ, R32 ;  /* 0x000000ffff1e7224 */ /* 0x000fc800078e0020 */
[----:B------:R0:W-:Y:S01]  /*c730*/  STG.E.U8 desc[UR36][R8.64], R5 ;  /* 0x0000000508007986 */ /* 0x0001e2000c101124 */
[----:B------:R-:W-:Y:S05]  /*c740*/  BRA `(.L_x_9333) ;  /* 0x0000000400d07947 */ /* 0x000fea0003800000 */
.L_x_9348:
[----:B------:R0:W-:Y:S01]  /*c750*/  STG.E.U16 desc[UR36][R8.64], R3 ;  /* 0x0000000308007986 */ /* 0x0001e2000c101524 */
[----:B------:R-:W-:Y:S01]  /*c760*/  IMAD.MOV.U32 R30, RZ, RZ, R32 ;  /* 0x000000ffff1e7224 */ /* 0x000fe200078e0020 */
[----:B------:R-:W-:Y:S06]  /*c770*/  BRA `(.L_x_9333) ;  /* 0x0000000400c47947 */ /* 0x000fec0003800000 */
.L_x_9345:
        /* <DEDUP_REMOVED lines=13> */
.L_x_9356:
        /* <DEDUP_REMOVED lines=13> */
.L_x_9359:
[----:B------:R-:W-:-:S04]  /*c920*/  SHF.R.U32.HI R0, RZ, 0x14, R3 ;  /* 0x00000014ff007819 */ /* 0x000fc80000011603 */
[----:B------:R-:W-:-:S04]  /*c930*/  LOP3.LUT R0, R0, 0x1, RZ, 0xc0, !PT ;  /* 0x0000000100007812 */ /* 0x000fc800078ec0ff */
[----:B------:R-:W-:-:S04]  /*c940*/  IADD3 R0, PT, PT, R3, 0x487ffff, R0 ;  /* 0x0487ffff03007810 */ /* 0x000fc80007ffe000 */
[----:B------:R-:W-:-:S04]  /*c950*/  SHF.R.U32.HI R0, RZ, 0x14, R0 ;  /* 0x00000014ff007819 */ /* 0x000fc80000011600 */
[----:B------:R-:W-:-:S07]  /*c960*/  LOP3.LUT R0, R0, 0xff, RZ, 0xc0, !PT ;  /* 0x000000ff00007812 */ /* 0x000fce00078ec0ff */
.L_x_9360:
[----:B------:R-:W-:-:S04]  /*c970*/  SHF.R.U32.HI R3, RZ, 0x18, R3 ;  /* 0x00000018ff037819 */ /* 0x000fc80000011603 */
[----:B------:R-:W-:-:S04]  /*c980*/  LOP3.LUT R0, R0, 0x80, R3, 0xf8, !PT ;  /* 0x0000008000007812 */ /* 0x000fc800078ef803 */
[----:B------:R-:W-:-:S07]  /*c990*/  PRMT R4, R0, 0x7610, R4 ;  /* 0x0000761000047816 */ /* 0x000fce0000000004 */
.L_x_9358:
[----:B------:R-:W-:Y:S05]  /*c9a0*/  BSYNC.RECONVERGENT B0 ;  /* 0x0000000000007941 */ /* 0x000fea0003800200 */
.L_x_9357:
[----:B------:R3:W-:Y:S01]  /*c9b0*/  STG.E.U8 desc[UR36][R8.64], R4 ;  /* 0x0000000408007986 */ /* 0x0007e2000c101124 */
[----:B------:R-:W-:Y:S01]  /*c9c0*/  IMAD.MOV.U32 R30, RZ, RZ, R32 ;  /* 0x000000ffff1e7224 */ /* 0x000fe200078e0020 */
[----:B------:R-:W-:Y:S06]  /*c9d0*/  BRA `(.L_x_9333) ;  /* 0x00000004002c7947 */ /* 0x000fec0003800000 */
.L_x_9355:
        /* <DEDUP_REMOVED lines=13> */
.L_x_9363:
[----:B------:R-:W-:-:S04]  /*cab0*/  SHF.R.U32.HI R0, RZ, 0x15, R3 ;  /* 0x00000015ff007819 */ /* 0x000fc80000011603 */
[----:B------:R-:W-:-:S04]  /*cac0*/  LOP3.LUT R0, R0, 0x1, RZ, 0xc0, !PT ;  /* 0x0000000100007812 */ /* 0x000fc800078ec0ff */
[----:B------:R-:W-:-:S04]  /*cad0*/  IADD3 R0, PT, PT, R3, 0x88fffff, R0 ;  /* 0x088fffff03007810 */ /* 0x000fc80007ffe000 */
[----:B------:R-:W-:-:S04]  /*cae0*/  SHF.R.U32.HI R0, RZ, 0x15, R0 ;  /* 0x00000015ff007819 */ /* 0x000fc80000011600 */
[----:B------:R-:W-:-:S07]  /*caf0*/  LOP3.LUT R0, R0, 0xff, RZ, 0xc0, !PT ;  /* 0x000000ff00007812 */ /* 0x000fce00078ec0ff */
.L_x_9364:
[----:B------:R-:W-:-:S04]  /*cb00*/  SHF.R.U32.HI R3, RZ, 0x18, R3 ;  /* 0x00000018ff037819 */ /* 0x000fc80000011603 */
[----:B------:R-:W-:-:S04]  /*cb10*/  LOP3.LUT R0, R0, 0x80, R3, 0xf8, !PT ;  /* 0x0000008000007812 */ /* 0x000fc800078ef803 */
[----:B------:R-:W-:-:S07]  /*cb20*/  PRMT R4, R0, 0x7610, R4 ;  /* 0x0000761000047816 */ /* 0x000fce0000000004 */
.L_x_9362:
[----:B------:R-:W-:Y:S05]  /*cb30*/  BSYNC.RECONVERGENT B0 ;  /* 0x0000000000007941 */ /* 0x000fea0003800200 */
.L_x_9361:
[----:B------:R0:W-:Y:S01]  /*cb40*/  STG.E.U8 desc[UR36][R8.64], R4 ;  /* 0x0000000408007986 */ /* 0x0001e2000c101124 */
[----:B------:R-:W-:Y:S01]  /*cb50*/  IMAD.MOV.U32 R30, RZ, RZ, R32 ;  /* 0x000000ffff1e7224 */ /* 0x000fe200078e0020 */
[----:B------:R-:W-:Y:S06]  /*cb60*/  BRA `(.L_x_9333) ;  /* 0x0000000000c87947 */ /* 0x000fec0003800000 */
.L_x_9354:
[----:B------:R-:W-:-:S13]  /*cb70*/  ISETP.NE.AND P0, PT, R0, 0x1c, PT ;  /* 0x0000001c0000780c */ /* 0x000fda0003f05270 */
[----:B------:R-:W-:Y:S05]  /*cb80*/  @!P0 BRA `(.L_x_9365) ;  /* 0x0000000000b08947 */ /* 0x000fea0003800000 */
[----:B------:R-:W-:-:S13]  /*cb90*/  ISETP.NE.AND P0, PT, R0, 0x1d, PT ;  /* 0x0000001d0000780c */ /* 0x000fda0003f05270 */
[----:B------:R-:W-:Y:S05]  /*cba0*/  @!P0 BRA `(.L_x_9366) ;  /* 0x0000000000948947 */ /* 0x000fea0003800000 */
[----:B------:R-:W-:-:S13]  /*cbb0*/  ISETP.NE.AND P0, PT, R0, 0x2c, PT ;  /* 0x0000002c0000780c */ /* 0x000fda0003f05270 */
[----:B------:R-:W-:Y:S05]  /*cbc0*/  @!P0 BRA `(.L_x_9367) ;  /* 0x0000000000488947 */ /* 0x000fea0003800000 */
.L_x_9338:
        /* <DEDUP_REMOVED lines=16> */
.L_x_9368:
[----:B------:R-:W-:Y:S01]  /*ccd0*/  IMAD.MOV.U32 R30, RZ, RZ, R32 ;  /* 0x000000ffff1e7224 */ /* 0x000fe200078e0020 */
[----:B------:R-:W-:Y:S06]  /*cce0*/  BRA `(.L_x_9333) ;  /* 0x0000000000687947 */ /* 0x000fec0003800000 */
.L_x_9367:
        /* <DEDUP_REMOVED lines=17> */
.L_x_9366:
[----:B------:R-:W-:Y:S02]  /*ce00*/  IMAD.U32 R4, R3, 0x10000, RZ ;  /* 0x0001000003047824 */ /* 0x000fe400078e00ff */
[----:B------:R-:W-:-:S04]  /*ce10*/  IMAD.MOV.U32 R30, RZ, RZ, R32 ;  /* 0x000000ffff1e7224 */ /* 0x000fc800078e0020 */
[----:B------:R-:W0:Y:S02]  /*ce20*/  F2I.U64.TRUNC R4, R4 ;  /* 0x0000000400047311 */ /* 0x000e24000020d800 */
[----:B0-----:R0:W-:Y:S01]  /*ce30*/  STG.E.64 desc[UR36][R8.64], R4 ;  /* 0x0000000408007986 */ /* 0x0011e2000c101b24 */
[----:B------:R-:W-:Y:S05]  /*ce40*/  BRA `(.L_x_9333) ;  /* 0x0000000000107947 */ /* 0x000fea0003800000 */
.L_x_9365:
[----:B------:R-:W-:Y:S02]  /*ce50*/  IMAD.U32 R3, R3, 0x10000, RZ ;  /* 0x0001000003037824 */ /* 0x000fe400078e00ff */
[----:B------:R-:W-:-:S04]  /*ce60*/  IMAD.MOV.U32 R30, RZ, RZ, R32 ;  /* 0x000000ffff1e7224 */ /* 0x000fc800078e0020 */
[----:B------:R-:W0:Y:S02]  /*ce70*/  F2I.FTZ.U32.TRUNC.NTZ R3, R3 ;  /* 0x0000000300037305 */ /* 0x000e24000021f000 */
[----:B0-----:R0:W-:Y:S02]  /*ce80*/  STG.E desc[UR36][R8.64], R3 ;  /* 0x0000000308007986 */ /* 0x0011e4000c101924 */
.L_x_9333:
[----:B------:R-:W-:Y:S05]  /*ce90*/  BSYNC.RECONVERGENT B6 ;  /* 0x0000000000067941 */ /* 0x000fea0003800200 */
.L_x_9332:
        /* <DEDUP_REMOVED lines=23> */
[----:B0-----:R0:W-:Y:S01]  /*d010*/  STG.E.U8 desc[UR36][R8.64], R19 ;  /* 0x0000001308007986 */ /* 0x0011e2000c101124 */
[----:B------:R-:W-:Y:S05]  /*d020*/  BRA `(.L_x_9376) ;  /* 0x0000000c007c7947 */ /* 0x000fea0003800000 */
.L_x_9374:
[----:B------:R-:W-:-:S06]  /*d030*/  IMAD.U32 R5, R19, 0x10000, RZ ;  /* 0x0001000013057824 */ /* 0x000fcc00078e00ff */
[----:B------:R-:W0:Y:S02]  /*d040*/  F2I.S64.TRUNC R4, R5 ;  /* 0x0000000500047311 */ /* 0x000e24000020d900 */
[----:B0-----:R1:W-:Y:S01]  /*d050*/  STG.E.U8 desc[UR36][R8.64], R4 ;  /* 0x0000000408007986 */ /* 0x0013e2000c101124 */
[----:B------:R-:W-:Y:S05]  /*d060*/  BRA `(.L_x_9376) ;  /* 0x0000000c006c7947 */ /* 0x000fea0003800000 */
.L_x_9373:
        /* <DEDUP_REMOVED lines=10> */
.L_x_9378:
[----:B------:R-:W-:-:S06]  /*d110*/  IMAD.U32 R19, R19, 0x10000, RZ ;  /* 0x0001000013137824 */ /* 0x000fcc00078e00ff */
[----:B------:R-:W0:Y:S02]  /*d120*/  F2I.FTZ.TRUNC.NTZ R19, R19 ;  /* 0x0000001300137305 */ /* 0x000e24000021f100 */
[----:B0-----:R3:W-:Y:S01]  /*d130*/  STG.E desc[UR36][R8.64], R19 ;  /* 0x0000001308007986 */ /* 0x0017e2000c101924 */
[----:B------:R-:W-:Y:S05]  /*d140*/  BRA `(.L_x_9376) ;  /* 0x0000000c00347947 */ /* 0x000fea0003800000 */
.L_x_9377:
[----:B------:R-:W-:-:S06]  /*d150*/  IMAD.U32 R19, R19, 0x10000, RZ ;  /* 0x0001000013137824 */ /* 0x000fcc00078e00ff */
[----:B------:R-:W0:Y:S02]  /*d160*/  F2I.FTZ.TRUNC.NTZ R19, R19 ;  /* 0x0000001300137305 */ /* 0x000e24000021f100 */
[----:B0-----:R0:W-:Y:S01]  /*d170*/  STG.E.U16 desc[UR36][R8.64], R19 ;  /* 0x0000001308007986 */ /* 0x0011e2000c101524 */
[----:B------:R-:W-:Y:S05]  /*d180*/  BRA `(.L_x_9376) ;  /* 0x0000000c00247947 */ /* 0x000fea0003800000 */
.L_x_9372:
        /* <DEDUP_REMOVED lines=9> */
.L_x_9380:
[----:B------:R-:W-:-:S05]  /*d220*/  IMAD.U32 R0, R19, 0x10000, RZ ;  /* 0x0001000013007824 */ /* 0x000fca00078e00ff */
[----:B------:R-:W-:-:S05]  /*d230*/  F2FP.F16.F32.PACK_AB R0, RZ, R0 ;  /* 0x00000000ff00723e */ /* 0x000fca00000000ff */
[----:B------:R0:W-:Y:S01]  /*d240*/  STG.E.U16 desc[UR36][R8.64], R0 ;  /* 0x0000000008007986 */ /* 0x0001e2000c101524 */
[----:B------:R-:W-:Y:S05]  /*d250*/  BRA `(.L_x_9376) ;  /* 0x0000000800f07947 */ /* 0x000fea0003800000 */
.L_x_9379:
        /* <DEDUP_REMOVED lines=10> */
.L_x_9382:
[----:B------:R-:W-:-:S05]  /*d300*/  IMAD.U32 R19, R19, 0x10000, RZ ;  /* 0x0001000013137824 */ /* 0x000fca00078e00ff */
[----:B------:R-:W-:-:S04]  /*d310*/  F2FP.F16.F32.PACK_AB R3, RZ, R19 ;  /* 0x00000013ff03723e */ /* 0x000fc800000000ff */
[----:B------:R-:W-:-:S05]  /*d320*/  PRMT R3, R3, 0x5410, RZ ;  /* 0x0000541003037816 */ /* 0x000fca00000000ff */
[----:B------:R0:W-:Y:S01]  /*d330*/  STG.E desc[UR36][R8.64], R3 ;  /* 0x0000000308007986 */ /* 0x0001e2000c101924 */
[----:B------:R-:W-:Y:S05]  /*d340*/  BRA `(.L_x_9376) ;  /* 0x0000000800b47947 */ /* 0x000fea0003800000 */
.L_x_9381:
[----:B------:R-:W-:-:S04]  /*d350*/  IMAD.U32 R4, R19, 0x10000, RZ ;  /* 0x0001000013047824 */ /* 0x000fc800078e00ff */
[----:B------:R-:W-:-:S06]  /*d360*/  FMUL.FTZ R4, R4, 1 ;  /* 0x3f80000004047820 */ /* 0x000fcc0000410000 */
[----:B------:R-:W0:Y:S02]  /*d370*/  F2F.F64.F32 R4, R4 ;  /* 0x0000000400047310 */ /* 0x000e240000201800 */
[----:B0-----:R0:W-:Y:S01]  /*d380*/  STG.E.64 desc[UR36][R8.64], R4 ;  /* 0x0000000408007986 */ /* 0x0011e2000c101b24 */
[----:B------:R-:W-:Y:S05]  /*d390*/  BRA `(.L_x_9376) ;  /* 0x0000000800a07947 */ /* 0x000fea0003800000 */
.L_x_9371:
        /* <DEDUP_REMOVED lines=14> */
.L_x_9386:
        /* <DEDUP_REMOVED lines=17> */
.L_x_9389:
[----:B------:R-:W-:-:S04]  /*d590*/  SHF.R.U32.HI R3, RZ, 0x18, R19 ;  /* 0x00000018ff037819 */ /* 0x000fc80000011613 */
[----:B------:R-:W-:-:S04]  /*d5a0*/  LOP3.LUT R0, R0, 0x80, R3, 0xf8, !PT ;  /* 0x0000008000007812 */ /* 0x000fc800078ef803 */
[----:B------:R-:W-:-:S07]  /*d5b0*/  PRMT R4, R0, 0x7610, R4 ;  /* 0x0000761000047816 */ /* 0x000fce0000000004 */
.L_x_9388:
[----:B------:R-:W-:Y:S05]  /*d5c0*/  BSYNC.RECONVERGENT B0 ;  /* 0x0000000000007941 */ /* 0x000fea0003800200 */
.L_x_9387:
[----:B------:R0:W-:Y:S01]  /*d5d0*/  STG.E.U8 desc[UR36][R8.64], R4 ;  /* 0x0000000408007986 */ /* 0x0001e2000c101124 */
[----:B------:R-:W-:Y:S05]  /*d5e0*/  BRA `(.L_x_9376) ;  /* 0x00000008000c7947 */ /* 0x000fea0003800000 */
.L_x_9385:
        /* <DEDUP_REMOVED lines=17> */
.L_x_9392:
[----:B------:R-:W-:-:S04]  /*d700*/  SHF.R.U32.HI R3, RZ, 0x18, R19 ;  /* 0x00000018ff037819 */ /* 0x000fc80000011613 */
[----:B------:R-:W-:-:S04]  /*d710*/  LOP3.LUT R0, R0, 0x80, R3, 0xf8, !PT ;  /* 0x0000008000007812 */ /* 0x000fc800078ef803 */
[----:B------:R-:W-:-:S07]  /*d720*/  PRMT R4, R0, 0x7610, R4 ;  /* 0x0000761000047816 */ /* 0x000fce0000000004 */
.L_x_9391:
[----:B------:R-:W-:Y:S05]  /*d730*/  BSYNC.RECONVERGENT B0 ;  /* 0x0000000000007941 */ /* 0x000fea0003800200 */
.L_x_9390:
[----:B------:R0:W-:Y:S01]  /*d740*/  STG.E.U8 desc[UR36][R8.64], R4 ;  /* 0x0000000408007986 */ /* 0x0001e2000c101124 */
[----:B------:R-:W-:Y:S05]  /*d750*/  BRA `(.L_x_9376) ;  /* 0x0000000400b07947 */ /* 0x000fea0003800000 */
.L_x_9384:
        /* <DEDUP_REMOVED lines=22> */
.L_x_9394:
[----:B------:R-:W-:-:S06]  /*d8c0*/  IMAD.U32 R4, R19, 0x10000, RZ ;  /* 0x0001000013047824 */ /* 0x000fcc00078e00ff */
[----:B------:R-:W0:Y:S02]  /*d8d0*/  F2I.U64.TRUNC R4, R4 ;  /* 0x0000000400047311 */ /* 0x000e24000020d800 */
[----:B0-----:R0:W-:Y:S01]  /*d8e0*/  STG.E.64 desc[UR36][R8.64], R4 ;  /* 0x0000000408007986 */ /* 0x0011e2000c101b24 */
[----:B------:R-:W-:Y:S05]  /*d8f0*/  BRA `(.L_x_9376) ;  /* 0x0000000400487947 */ /* 0x000fea0003800000 */
.L_x_9393:
[----:B------:R-:W-:-:S06]  /*d900*/  IMAD.U32 R19, R19, 0x10000, RZ ;  /* 0x0001000013137824 */ /* 0x000fcc00078e00ff */
[----:B------:R-:W0:Y:S02]  /*d910*/  F2I.FTZ.U32.TRUNC.NTZ R19, R19 ;  /* 0x0000001300137305 */ /* 0x000e24000021f000 */
[----:B0-----:R0:W-:Y:S01]  /*d920*/  STG.E desc[UR36][R8.64], R19 ;  /* 0x0000001308007986 */ /* 0x0011e2000c101924 */
[----:B------:R-:W-:Y:S05]  /*d930*/  BRA `(.L_x_9376) ;  /* 0x0000000400387947 */ /* 0x000fea0003800000 */
.L_x_9383:
        /* <DEDUP_REMOVED lines=11> */
.L_x_9396:
[----:B------:R-:W-:Y:S01]  /*d9f0*/  IMAD.U32 R19, R19, 0x10000, RZ ;  /* 0x0001000013137824 */ /* 0x000fe200078e00ff */
[----:B------:R-:W-:-:S03]  /*da00*/  CS2R R6, SRZ ;  /* 0x0000000000067805 */ /* 0x000fc6000001ff00 */
[----:B------:R-:W-:-:S06]  /*da10*/  FMUL.FTZ R4, R19, 1 ;  /* 0x3f80000013047820 */ /* 0x000fcc0000410000 */
[----:B------:R-:W0:Y:S02]  /*da20*/  F2F.F64.F32 R4, R4 ;  /* 0x0000000400047310 */ /* 0x000e240000201800 */
[----:B0-----:R0:W-:Y:S01]  /*da30*/  STG.E.128 desc[UR36][R8.64], R4 ;  /* 0x0000000408007986 */ /* 0x0011e2000c101d24 */
[----:B------:R-:W-:Y:S05]  /*da40*/  BRA `(.L_x_9376) ;  /* 0x0000000000f47947 */ /* 0x000fea0003800000 */
.L_x_9395:
[----:B------:R-:W-:-:S13]  /*da50*/  ISETP.NE.AND P0, PT, R0, 0xf, PT ;  /* 0x0000000f0000780c */ /* 0x000fda0003f05270 */
[----:B------:R-:W-:Y:S05]  /*da60*/  @!P0 BRA `(.L_x_9397) ;  /* 0x0000000000e88947 */ /* 0x000fea0003800000 */
[----:B------:R-:W-:-:S13]  /*da70*/  ISETP.NE.AND P0, PT, R0, 0x17, PT ;  /* 0x000000170000780c */ /* 0x000fda0003f05270 */
[----:B------:R-:W-:Y:S05]  /*da80*/  @!P0 BRA `(.L_x_9398) ;  /* 0x0000000000908947 */ /* 0x000fea0003800000 */
[----:B------:R-:W-:-:S13]  /*da90*/  ISETP.NE.AND P0, PT, R0, 0x18, PT ;  /* 0x000000180000780c */ /* 0x000fda0003f05270 */
[----:B------:R-:W-:Y:S05]  /*daa0*/  @!P0 BRA `(.L_x_9399) ;  /* 0x0000000000448947 */ /* 0x000fea0003800000 */
.L_x_9375:
        /* <DEDUP_REMOVED lines=16> */
.L_x_9400:
[----:B------:R-:W-:Y:S05]  /*dbb0*/  BRA `(.L_x_9376) ;  /* 0x0000000000987947 */ /* 0x000fea0003800000 */
.L_x_9399:
        /* <DEDUP_REMOVED lines=13> */
.L_x_9402:
[----:B------:R-:W-:Y:S05]  /*dc90*/  BSYNC.RECONVERGENT B0 ;  /* 0x0000000000007941 */ /* 0x000fea0003800200 */
.L_x_9401:
[----:B------:R-:W-:-:S05]  /*dca0*/  LOP3.LUT R3, R0, 0x80, R3, 0xf8, !PT ;  /* 0x0000008000037812 */ /* 0x000fca00078ef803 */
[----:B------:R0:W-:Y:S01]  /*dcb0*/  STG.E.U8 desc[UR36][R8.64], R3 ;  /* 0x0000000308007986 */ /* 0x0001e2000c101124 */
[----:B------:R-:W-:Y:S05]  /*dcc0*/  BRA `(.L_x_9376) ;  /* 0x0000000000547947 */ /* 0x000fea0003800000 */
.L_x_9398:
        /* <DEDUP_REMOVED lines=12> */
.L_x_9404:
[----:B------:R-:W-:Y:S01]  /*dd90*/  IMAD.MOV.U32 R0, RZ, RZ, 0x7f ;  /* 0x0000007fff007424 */ /* 0x000fe200078e00ff */
[----:B------:R-:W-:-:S04]  /*dda0*/  ISETP.GT.U32.AND P0, PT, R4, 0x7f800000, PT ;  /* 0x7f8000000400780c */ /* 0x000fc80003f04070 */
[----:B------:R-:W-:-:S09]  /*ddb0*/  SEL R0, R0, 0x7c, P0 ;  /* 0x0000007c00007807 */ /* 0x000fd20000000000 */
.L_x_9405:
[----:B------:R-:W-:Y:S05]  /*ddc0*/  BSYNC.RECONVERGENT B0 ;  /* 0x0000000000007941 */ /* 0x000fea0003800200 */
.L_x_9403:
[----:B------:R-:W-:-:S04]  /*ddd0*/  SHF.R.U32.HI R3, RZ, 0x18, R3 ;  /* 0x00000018ff037819 */ /* 0x000fc80000011603 */
[----:B------:R-:W-:-:S05]  /*dde0*/  LOP3.LUT R3, R0, 0x80, R3, 0xf8, !PT ;  /* 0x0000008000037812 */ /* 0x000fca00078ef803 */
[----:B------:R0:W-:Y:S01]  /*ddf0*/  STG.E.U8 desc[UR36][R8.64], R3 ;  /* 0x0000000308007986 */ /* 0x0001e2000c101124 */
[----:B------:R-:W-:Y:S05]  /*de00*/  BRA `(.L_x_9376) ;  /* 0x0000000000047947 */ /* 0x000fea0003800000 */
.L_x_9397:
[----:B------:R0:W-:Y:S02]  /*de10*/  STG.E.U16 desc[UR36][R8.64], R19 ;  /* 0x0000001308007986 */ /* 0x0001e4000c101524 */
.L_x_9376:
        /* <DEDUP_REMOVED lines=21> */
[----:B----4-:R-:W-:-:S06]  /*df70*/  IMAD.U32 R17, R17, 0x10000, RZ ;  /* 0x0001000011117824 */ /* 0x010fcc00078e00ff */
[----:B------:R-:W0:Y:S02]  /*df80*/  F2I.FTZ.TRUNC.NTZ R17, R17 ;  /* 0x0000001100117305 */ /* 0x000e24000021f100 */
[----:B0-----:R0:W-:Y:S01]  /*df90*/  STG.E.U8 desc[UR36][R8.64], R17 ;  /* 0x0000001108007986 */ /* 0x0011e2000c101124 */
[----:B------:R-:W-:Y:S05]  /*dfa0*/  BRA `(.L_x_9411) ;  /* 0x0000000c007c7947 */ /* 0x000fea0003800000 */
.L_x_9409:
[----:B----4-:R-:W-:-:S06]  /*dfb0*/  IMAD.U32 R5, R17, 0x10000, RZ ;  /* 0x0001000011057824 */ /* 0x010fcc00078e00ff */
[----:B------:R-:W0:Y:S02]  /*dfc0*/  F2I.S64.TRUNC R4, R5 ;  /* 0x0000000500047311 */ /* 0x000e24000020d900 */
[----:B0-----:R1:W-:Y:S01]  /*dfd0*/  STG.E.U8 desc[UR36][R8.64], R4 ;  /* 0x0000000408007986 */ /* 0x0013e2000c101124 */
[----:B------:R-:W-:Y:S05]  /*dfe0*/  BRA `(.L_x_9411) ;  /* 0x0000000c006c7947 */ /* 0x000fea0003800000 */
.L_x_9408:
        /* <DEDUP_REMOVED lines=10> */
.L_x_9413:
[----:B----4-:R-:W-:-:S06]  /*e090*/  IMAD.U32 R17, R17, 0x10000, RZ ;  /* 0x0001000011117824 */ /* 0x010fcc00078e00ff */
[----:B------:R-:W0:Y:S02]  /*e0a0*/  F2I.FTZ.TRUNC.NTZ R17, R17 ;  /* 0x0000001100117305 */ /* 0x000e24000021f100 */
[----:B0-----:R4:W-:Y:S01]  /*e0b0*/  STG.E desc[UR36][R8.64], R17 ;  /* 0x0000001108007986 */ /* 0x0019e2000c101924 */
[----:B------:R-:W-:Y:S05]  /*e0c0*/  BRA `(.L_x_9411) ;  /* 0x0000000c00347947 */ /* 0x000fea0003800000 */
.L_x_9412:
[----:B----4-:R-:W-:-:S06]  /*e0d0*/  IMAD.U32 R17, R17, 0x10000, RZ ;  /* 0x0001000011117824 */ /* 0x010fcc00078e00ff */
[----:B------:R-:W0:Y:S02]  /*e0e0*/  F2I.FTZ.TRUNC.NTZ R17, R17 ;  /* 0x0000001100117305 */ /* 0x000e24000021f100 */
[----:B0-----:R2:W-:Y:S01]  /*e0f0*/  STG.E.U16 desc[UR36][R8.64], R17 ;  /* 0x0000001108007986 */ /* 0x0015e2000c101524 */
[----:B------:R-:W-:Y:S05]  /*e100*/  BRA `(.L_x_9411) ;  /* 0x0000000c00247947 */ /* 0x000fea0003800000 */
.L_x_9407:
        /* <DEDUP_REMOVED lines=9> */
.L_x_9415:
[----:B----4-:R-:W-:-:S05]  /*e1a0*/  IMAD.U32 R0, R17, 0x10000, RZ ;  /* 0x0001000011007824 */ /* 0x010fca00078e00ff */
[----:B------:R-:W-:-:S05]  /*e1b0*/  F2FP.F16.F32.PACK_AB R0, RZ, R0 ;  /* 0x00000000ff00723e */ /* 0x000fca00000000ff */
[----:B------:R0:W-:Y:S01]  /*e1c0*/  STG.E.U16 desc[UR36][R8.64], R0 ;  /* 0x0000000008007986 */ /* 0x0001e2000c101524 */
[----:B------:R-:W-:Y:S05]  /*e1d0*/  BRA `(.L_x_9411) ;  /* 0x0000000800f07947 */ /* 0x000fea0003800000 */
.L_x_9414:
        /* <DEDUP_REMOVED lines=10> */
.L_x_9417:
[----:B----4-:R-:W-:-:S05]  /*e280*/  IMAD.U32 R17, R17, 0x10000, RZ ;  /* 0x0001000011117824 */ /* 0x010fca00078e00ff */
[----:B------:R-:W-:-:S04]  /*e290*/  F2FP.F16.F32.PACK_AB R3, RZ, R17 ;  /* 0x00000011ff03723e */ /* 0x000fc800000000ff */
[----:B------:R-:W-:-:S05]  /*e2a0*/  PRMT R3, R3, 0x5410, RZ ;  /* 0x0000541003037816 */ /* 0x000fca00000000ff */
[----:B------:R0:W-:Y:S01]  /*e2b0*/  STG.E desc[UR36][R8.64], R3 ;  /* 0x0000000308007986 */ /* 0x0001e2000c101924 */
[----:B------:R-:W-:Y:S05]  /*e2c0*/  BRA `(.L_x_9411) ;  /* 0x0000000800b47947 */ /* 0x000fea0003800000 */
.L_x_9416:
[----:B----4-:R-:W-:-:S04]  /*e2d0*/  IMAD.U32 R4, R17, 0x10000, RZ ;  /* 0x0001000011047824 */ /* 0x010fc800078e00ff */
[----:B------:R-:W-:-:S06]  /*e2e0*/  FMUL.FTZ R4, R4, 1 ;  /* 0x3f80000004047820 */ /* 0x000fcc0000410000 */
[----:B------:R-:W0:Y:S02]  /*e2f0*/  F2F.F64.F32 R4, R4 ;  /* 0x0000000400047310 */ /* 0x000e240000201800 */
[----:B0-----:R0:W-:Y:S01]  /*e300*/  STG.E.64 desc[UR36][R8.64], R4 ;  /* 0x0000000408007986 */ /* 0x0011e2000c101b24 */
[----:B------:R-:W-:Y:S05]  /*e310*/  BRA `(.L_x_9411) ;  /* 0x0000000800a07947 */ /* 0x000fea0003800000 */
.L_x_9406:
        /* <DEDUP_REMOVED lines=14> */
.L_x_9421:
        /* <DEDUP_REMOVED lines=17> */
.L_x_9424:
[----:B------:R-:W-:-:S04]  /*e510*/  SHF.R.U32.HI R3, RZ, 0x18, R17 ;  /* 0x00000018ff037819 */ /* 0x000fc80000011611 */
[----:B------:R-:W-:-:S04]  /*e520*/  LOP3.LUT R0, R0, 0x80, R3, 0xf8, !PT ;  /* 0x0000008000007812 */ /* 0x000fc800078ef803 */
[----:B------:R-:W-:-:S07]  /*e530*/  PRMT R4, R0, 0x7610, R4 ;  /* 0x0000761000047816 */ /* 0x000fce0000000004 */
.L_x_9423:
[----:B------:R-:W-:Y:S05]  /*e540*/  BSYNC.RECONVERGENT B0 ;  /* 0x0000000000007941 */ /* 0x000fea0003800200 */
.L_x_9422:
[----:B------:R0:W-:Y:S01]  /*e550*/  STG.E.U8 desc[UR36][R8.64], R4 ;  /* 0x0000000408007986 */ /* 0x0001e2000c101124 */
[----:B------:R-:W-:Y:S05]  /*e560*/  BRA `(.L_x_9411) ;  /* 0x00000008000c7947 */ /* 0x000fea0003800000 */
.L_x_9420:
        /* <DEDUP_REMOVED lines=17> */
.L_x_9427:
[----:B------:R-:W-:-:S04]  /*e680*/  SHF.R.U32.HI R3, RZ, 0x18, R17 ;  /* 0x00000018ff037819 */ /* 0x000fc80000011611 */
[----:B------:R-:W-:-:S04]  /*e690*/  LOP3.LUT R0, R0, 0x80, R3, 0xf8, !PT ;  /* 0x0000008000007812 */ /* 0x000fc800078ef803 */
[----:B------:R-:W-:-:S07]  /*e6a0*/  PRMT R4, R0, 0x7610, R4 ;  /* 0x0000761000047816 */ /* 0x000fce0000000004 */
.L_x_9426:
[----:B------:R-:W-:Y:S05]  /*e6b0*/  BSYNC.RECONVERGENT B0 ;  /* 0x0000000000007941 */ /* 0x000fea0003800200 */
.L_x_9425:
[----:B------:R0:W-:Y:S01]  /*e6c0*/  STG.E.U8 desc[UR36][R8.64], R4 ;  /* 0x0000000408007986 */ /* 0x0001e2000c101124 */
[----:B------:R-:W-:Y:S05]  /*e6d0*/  BRA `(.L_x_9411) ;  /* 0x0000000400b07947 */ /* 0x000fea0003800000 */
.L_x_9419:
        /* <DEDUP_REMOVED lines=22> */
.L_x_9429:
[----:B----4-:R-:W-:-:S06]  /*e840*/  IMAD.U32 R4, R17, 0x10000, RZ ;  /* 0x0001000011047824 */ /* 0x010fcc00078e00ff */
[----:B------:R-:W0:Y:S02]  /*e850*/  F2I.U64.TRUNC R4, R4 ;  /* 0x0000000400047311 */ /* 0x000e24000020d800 */
[----:B0-----:R0:W-:Y:S01]  /*e860*/  STG.E.64 desc[UR36][R8.64], R4 ;  /* 0x0000000408007986 */ /* 0x0011e2000c101b24 */
[----:B------:R-:W-:Y:S05]  /*e870*/  BRA `(.L_x_9411) ;  /* 0x0000000400487947 */ /* 0x000fea0003800000 */
.L_x_9428:
[----:B----4-:R-:W-:-:S06]  /*e880*/  IMAD.U32 R17, R17, 0x10000, RZ ;  /* 0x0001000011117824 */ /* 0x010fcc00078e00ff */
[----:B------:R-:W0:Y:S02]  /*e890*/  F2I.FTZ.U32.TRUNC.NTZ R17, R17 ;  /* 0x0000001100117305 */ /* 0x000e24000021f000 */
[----:B0-----:R0:W-:Y:S01]  /*e8a0*/  STG.E desc[UR36][R8.64], R17 ;  /* 0x0000001108007986 */ /* 0x0011e2000c101924 */
[----:B------:R-:W-:Y:S05]  /*e8b0*/  BRA `(.L_x_9411) ;  /* 0x0000000400387947 */ /* 0x000fea0003800000 */
.L_x_9418:
        /* <DEDUP_REMOVED lines=11> */
.L_x_9431:
[----:B----4-:R-:W-:Y:S01]  /*e970*/  IMAD.U32 R17, R17, 0x10000, RZ ;  /* 0x0001000011117824 */ /* 0x010fe200078e00ff */
[----:B------:R-:W-:-:S03]  /*e980*/  CS2R R6, SRZ ;  /* 0x0000000000067805 */ /* 0x000fc6000001ff00 */
[----:B------:R-:W-:-:S06]  /*e990*/  FMUL.FTZ R4, R17, 1 ;  /* 0x3f80000011047820 */ /* 0x000fcc0000410000 */
[----:B------:R-:W0:Y:S02]  /*e9a0*/  F2F.F64.F32 R4, R4 ;  /* 0x0000000400047310 */ /* 0x000e240000201800 */
[----:B0-----:R0:W-:Y:S01]  /*e9b0*/  STG.E.128 desc[UR36][R8.64], R4 ;  /* 0x0000000408007986 */ /* 0x0011e2000c101d24 */
[----:B------:R-:W-:Y:S05]  /*e9c0*/  BRA `(.L_x_9411) ;  /* 0x0000000000f47947 */ /* 0x000fea0003800000 */
.L_x_9430:
[----:B------:R-:W-:-:S13]  /*e9d0*/  ISETP.NE.AND P0, PT, R0, 0xf, PT ;  /* 0x0000000f0000780c */ /* 0x000fda0003f05270 */
[----:B------:R-:W-:Y:S05]  /*e9e0*/  @!P0 BRA `(.L_x_9432) ;  /* 0x0000000000e88947 */ /* 0x000fea0003800000 */
[----:B------:R-:W-:-:S13]  /*e9f0*/  ISETP.NE.AND P0, PT, R0, 0x17, PT ;  /* 0x000000170000780c */ /* 0x000fda0003f05270 */
[----:B------:R-:W-:Y:S05]  /*ea00*/  @!P0 BRA `(.L_x_9433) ;  /* 0x0000000000908947 */ /* 0x000fea0003800000 */
[----:B------:R-:W-:-:S13]  /*ea10*/  ISETP.NE.AND P0, PT, R0, 0x18, PT ;  /* 0x000000180000780c */ /* 0x000fda0003f05270 */
[----:B------:R-:W-:Y:S05]  /*ea20*/  @!P0 BRA `(.L_x_9434) ;  /* 0x0000000000448947 */ /* 0x000fea0003800000 */
.L_x_9410:
        /* <DEDUP_REMOVED lines=16> */
.L_x_9435:
[----:B------:R-:W-:Y:S05]  /*eb30*/  BRA `(.L_x_9411) ;  /* 0x0000000000987947 */ /* 0x000fea0003800000 */
.L_x_9434:
        /* <DEDUP_REMOVED lines=13> */
.L_x_9437:
[----:B------:R-:W-:Y:S05]  /*ec10*/  BSYNC.RECONVERGENT B0 ;  /* 0x0000000000007941 */ /* 0x000fea0003800200 */
.L_x_9436:
[----:B------:R-:W-:-:S05]  /*ec20*/  LOP3.LUT R3, R0, 0x80, R3, 0xf8, !PT ;  /* 0x0000008000037812 */ /* 0x000fca00078ef803 */
[----:B------:R0:W-:Y:S01]  /*ec30*/  STG.E.U8 desc[UR36][R8.64], R3 ;  /* 0x0000000308007986 */ /* 0x0001e2000c101124 */
[----:B------:R-:W-:Y:S05]  /*ec40*/  BRA `(.L_x_9411) ;  /* 0x0000000000547947 */ /* 0x000fea0003800000 */
.L_x_9433:
        /* <DEDUP_REMOVED lines=12> */
.L_x_9439:
[----:B------:R-:W-:Y:S01]  /*ed10*/  IMAD.MOV.U32 R0, RZ, RZ, 0x7f ;  /* 0x0000007fff007424 */ /* 0x000fe200078e00ff */
[----:B------:R-:W-:-:S04]  /*ed20*/  ISETP.GT.U32.AND P0, PT, R4, 0x7f800000, PT ;  /* 0x7f8000000400780c */ /* 0x000fc80003f04070 */
[----:B------:R-:W-:-:S09]  /*ed30*/  SEL R0, R0, 0x7c, P0 ;  /* 0x0000007c00007807 */ /* 0x000fd20000000000 */
.L_x_9440:
[----:B------:R-:W-:Y:S05]  /*ed40*/  BSYNC.RECONVERGENT B0 ;  /* 0x0000000000007941 */ /* 0x000fea0003800200 */
.L_x_9438:
[----:B------:R-:W-:-:S04]  /*ed50*/  SHF.R.U32.HI R3, RZ, 0x18, R3 ;  /* 0x00000018ff037819 */ /* 0x000fc80000011603 */
[----:B------:R-:W-:-:S05]  /*ed60*/  LOP3.LUT R3, R0, 0x80, R3, 0xf8, !PT ;  /* 0x0000008000037812 */ /* 0x000fca00078ef803 */
[----:B------:R0:W-:Y:S01]  /*ed70*/  STG.E.U8 desc[UR36][R8.64], R3 ;  /* 0x0000000308007986 */ /* 0x0001e2000c101124 */
[----:B------:R-:W-:Y:S05]  /*ed80*/  BRA `(.L_x_9411) ;  /* 0x0000000000047947 */ /* 0x000fea0003800000 */
.L_x_9432:
[----:B----4-:R0:W-:Y:S02]  /*ed90*/  STG.E.U16 desc[UR36][R8.64], R17 ;  /* 0x0000001108007986 */ /* 0x0101e4000c101524 */
.L_x_9411:
[----:B------:R-:W-:-:S07]  /*eda0*/  VIADD R30, R30, 0x80 ;  /* 0x000000801e1e7836 */ /* 0x000fce0000000000 */
.L_x_9370:
[----:B------:R-:W-:Y:S05]  /*edb0*/  BSYNC.RECONVERGENT B6 ;  /* 0x0000000000067941 */ /* 0x000fea0003800200 */
.L_x_9369:
[----:B------:R-:W-:-:S13]  /*edc0*/  ISETP.GE.AND P0, PT, R30, R27, PT ;  /* 0x0000001b1e00720c */ /* 0x000fda0003f06270 */
[----:B------:R-:W-:Y:S05]  /*edd0*/  @P0 EXIT ;  /* 0x000000000000094d */ /* 0x000fea0003800000 */
[----:B0123--:R-:W0:Y:S01]  /*ede0*/  LDC.64 R4, c[0x0][0x388] ;  /* 0x0000e200ff047b82 */ /* 0x00fe220000000a00 */
        /* <DEDUP_REMOVED lines=18> */
[----:B0-----:R-:W-:Y:S01]  /*ef10*/  STG.E.U8 desc[UR36][R2.64], R5 ;  /* 0x0000000502007986 */ /* 0x001fe2000c101124 */
[----:B------:R-:W-:Y:S05]  /*ef20*/  EXIT ;  /* 0x000000000000794d */ /* 0x000fea0003800000 */
.L_x_9444:
[----:B------:R-:W-:-:S06]  /*ef30*/  IMAD.U32 R5, R18, 0x10000, RZ ;  /* 0x0001000012057824 */ /* 0x000fcc00078e00ff */
[----:B------:R-:W0:Y:S02]  /*ef40*/  F2I.S64.TRUNC R4, R5 ;  /* 0x0000000500047311 */ /* 0x000e24000020d900 */
[----:B0-----:R-:W-:Y:S01]  /*ef50*/  STG.E.U8 desc[UR36][R2.64], R4 ;  /* 0x0000000402007986 */ /* 0x001fe2000c101124 */
[----:B------:R-:W-:Y:S05]  /*ef60*/  EXIT ;  /* 0x000000000000794d */ /* 0x000fea0003800000 */
.L_x_9443:
        /* <DEDUP_REMOVED lines=10> */
.L_x_9447:
[----:B------:R-:W-:-:S04]  /*f010*/  IMAD.U32 R18, R18, 0x10000, RZ ;  /* 0x0001000012127824 */ /* 0x000fc800078e00ff */
[----:B------:R-:W0:Y:S02]  /*f020*/  F2I.FTZ.TRUNC.NTZ R5, R18 ;  /* 0x0000001200057305 */ /* 0x000e24000021f100 */
[----:B0-----:R-:W-:Y:S01]  /*f030*/  STG.E desc[UR36][R2.64], R5 ;  /* 0x0000000502007986 */ /* 0x001fe2000c101924 */
[----:B------:R-:W-:Y:S05]  /*f040*/  EXIT ;  /* 0x000000000000794d */ /* 0x000fea0003800000 */
.L_x_9446:
[----:B------:R-:W-:-:S04]  /*f050*/  IMAD.U32 R18, R18, 0x10000, RZ ;  /* 0x0001000012127824 */ /* 0x000fc800078e00ff */
[----:B------:R-:W0:Y:S02]  /*f060*/  F2I.FTZ.TRUNC.NTZ R5, R18 ;  /* 0x0000001200057305 */ /* 0x000e24000021f100 */
[----:B0-----:R-:W-:Y:S01]  /*f070*/  STG.E.U16 desc[UR36][R2.64], R5 ;  /* 0x0000000502007986 */ /* 0x001fe2000c101524 */
[----:B------:R-:W-:Y:S05]  /*f080*/  EXIT ;  /* 0x000000000000794d */ /* 0x000fea0003800000 */
.L_x_9442:
        /* <DEDUP_REMOVED lines=9> */
.L_x_9449:
[----:B------:R-:W-:-:S05]  /*f120*/  IMAD.U32 R0, R18, 0x10000, RZ ;  /* 0x0001000012007824 */ /* 0x000fca00078e00ff */
[----:B------:R-:W-:-:S05]  /*f130*/  F2FP.F16.F32.PACK_AB R0, RZ, R0 ;  /* 0x00000000ff00723e */ /* 0x000fca00000000ff */
[----:B------:R-:W-:Y:S01]  /*f140*/  STG.E.U16 desc[UR36][R2.64], R0 ;  /* 0x0000000002007986 */ /* 0x000fe2000c101524 */
[----:B------:R-:W-:Y:S05]  /*f150*/  EXIT ;  /* 0x000000000000794d */ /* 0x000fea0003800000 */
.L_x_9448:
        /* <DEDUP_REMOVED lines=10> */
.L_x_9451:
[----:B------:R-:W-:-:S05]  /*f200*/  IMAD.U32 R18, R18, 0x10000, RZ ;  /* 0x0001000012127824 */ /* 0x000fca00078e00ff */
[----:B------:R-:W-:-:S04]  /*f210*/  F2FP.F16.F32.PACK_AB R5, RZ, R18 ;  /* 0x00000012ff05723e */ /* 0x000fc800000000ff */
[----:B------:R-:W-:-:S05]  /*f220*/  PRMT R5, R5, 0x5410, RZ ;  /* 0x0000541005057816 */ /* 0x000fca00000000ff */
[----:B------:R-:W-:Y:S01]  /*f230*/  STG.E desc[UR36][R2.64], R5 ;  /* 0x0000000502007986 */ /* 0x000fe2000c101924 */
[----:B------:R-:W-:Y:S05]  /*f240*/  EXIT ;  /* 0x000000000000794d */ /* 0x000fea0003800000 */
.L_x_9450:
[----:B------:R-:W-:-:S04]  /*f250*/  IMAD.U32 R4, R18, 0x10000, RZ ;  /* 0x0001000012047824 */ /* 0x000fc800078e00ff */
[----:B------:R-:W-:-:S06]  /*f260*/  FMUL.FTZ R4, R4, 1 ;  /* 0x3f80000004047820 */ /* 0x000fcc0000410000 */
[----:B------:R-:W0:Y:S02]  /*f270*/  F2F.F64.F32 R4, R4 ;  /* 0x0000000400047310 */ /* 0x000e240000201800 */
[----:B0-----:R-:W-:Y:S01]  /*f280*/  STG.E.64 desc[UR36][R2.64], R4 ;  /* 0x0000000402007986 */ /* 0x001fe2000c101b24 */
[----:B------:R-:W-:Y:S05]  /*f290*/  EXIT ;  /* 0x000000000000794d */ /* 0x000fea0003800000 */
.L_x_9441:
        /* <DEDUP_REMOVED lines=14> */
.L_x_9455:
        /* <DEDUP_REMOVED lines=18> */
.L_x_9458:
[----:B------:R-:W-:-:S04]  /*f4a0*/  SHF.R.U32.HI R5, RZ, 0x18, R5 ;  /* 0x00000018ff057819 */ /* 0x000fc80000011605 */
[----:B------:R-:W-:-:S07]  /*f4b0*/  LOP3.LUT R0, R0, 0x80, R5, 0xf8, !PT ;  /* 0x0000008000007812 */ /* 0x000fce00078ef805 */
.L_x_9457:
[----:B------:R-:W-:Y:S05]  /*f4c0*/  BSYNC.RECONVERGENT B0 ;  /* 0x0000000000007941 */ /* 0x000fea0003800200 */
.L_x_9456:
[----:B------:R-:W-:Y:S01]  /*f4d0*/  STG.E.U8 desc[UR36][R2.64], R0 ;  /* 0x0000000002007986 */ /* 0x000fe2000c101124 */
[----:B------:R-:W-:Y:S05]  /*f4e0*/  EXIT ;  /* 0x000000000000794d */ /* 0x000fea0003800000 */
.L_x_9454:
        /* <DEDUP_REMOVED lines=18> */
.L_x_9461:
[----:B------:R-:W-:-:S04]  /*f610*/  SHF.R.U32.HI R5, RZ, 0x18, R5 ;  /* 0x00000018ff057819 */ /* 0x000fc80000011605 */
[----:B------:R-:W-:-:S07]  /*f620*/  LOP3.LUT R0, R0, 0x80, R5, 0xf8, !PT ;  /* 0x0000008000007812 */ /* 0x000fce00078ef805 */
.L_x_9460:
[----:B------:R-:W-:Y:S05]  /*f630*/  BSYNC.RECONVERGENT B0 ;  /* 0x0000000000007941 */ /* 0x000fea0003800200 */
.L_x_9459:
[----:B------:R-:W-:Y:S01]  /*f640*/  STG.E.U8 desc[UR36][R2.64], R0 ;  /* 0x0000000002007986 */ /* 0x000fe2000c101124 */
[----:B------:R-:W-:Y:S05]  /*f650*/  EXIT ;  /* 0x000000000000794d */ /* 0x000fea0003800000 */
.L_x_9453:
        /* <DEDUP_REMOVED lines=22> */
.L_x_9463:
[----:B------:R-:W-:-:S06]  /*f7c0*/  IMAD.U32 R4, R18, 0x10000, RZ ;  /* 0x0001000012047824 */ /* 0x000fcc00078e00ff */
[----:B------:R-:W0:Y:S02]  /*f7d0*/  F2I.U64.TRUNC R4, R4 ;  /* 0x0000000400047311 */ /* 0x000e24000020d800 */
[----:B0-----:R-:W-:Y:S01]  /*f7e0*/  STG.E.64 desc[UR36][R2.64], R4 ;  /* 0x0000000402007986 */ /* 0x001fe2000c101b24 */
[----:B------:R-:W-:Y:S05]  /*f7f0*/  EXIT ;  /* 0x000000000000794d */ /* 0x000fea0003800000 */
.L_x_9462:
[----:B------:R-:W-:-:S04]  /*f800*/  IMAD.U32 R18, R18, 0x10000, RZ ;  /* 0x0001000012127824 */ /* 0x000fc800078e00ff */
[----:B------:R-:W0:Y:S02]  /*f810*/  F2I.FTZ.U32.TRUNC.NTZ R5, R18 ;  /* 0x0000001200057305 */ /* 0x000e24000021f000 */
[----:B0-----:R-:W-:Y:S01]  /*f820*/  STG.E desc[UR36][R2.64], R5 ;  /* 0x0000000502007986 */ /* 0x001fe2000c101924 */
[----:B------:R-:W-:Y:S05]  /*f830*/  EXIT ;  /* 0x000000000000794d */ /* 0x000fea0003800000 */
.L_x_9452:
        /* <DEDUP_REMOVED lines=11> */
.L_x_9465:
[----:B------:R-:W-:Y:S01]  /*f8f0*/  IMAD.U32 R18, R18, 0x10000, RZ ;  /* 0x0001000012127824 */ /* 0x000fe200078e00ff */
[----:B------:R-:W-:-:S03]  /*f900*/  CS2R R6, SRZ ;  /* 0x0000000000067805 */ /* 0x000fc6000001ff00 */
[----:B------:R-:W-:-:S06]  /*f910*/  FMUL.FTZ R4, R18, 1 ;  /* 0x3f80000012047820 */ /* 0x000fcc0000410000 */
[----:B------:R-:W0:Y:S02]  /*f920*/  F2F.F64.F32 R4, R4 ;  /* 0x0000000400047310 */ /* 0x000e240000201800 */
[----:B0-----:R-:W-:Y:S01]  /*f930*/  STG.E.128 desc[UR36][R2.64], R4 ;  /* 0x0000000402007986 */ /* 0x001fe2000c101d24 */
[----:B------:R-:W-:Y:S05]  /*f940*/  EXIT ;  /* 0x000000000000794d */ /* 0x000fea0003800000 */
.L_x_9464:
[----:B------:R-:W-:-:S13]  /*f950*/  ISETP.NE.AND P0, PT, R0, 0xf, PT ;  /* 0x0000000f0000780c */ /* 0x000fda0003f05270 */
[----:B------:R-:W-:Y:S05]  /*f960*/  @!P0 BRA `(.L_x_9466) ;  /* 0x0000000000e88947 */ /* 0x000fea0003800000 */
[----:B------:R-:W-:-:S13]  /*f970*/  ISETP.NE.AND P0, PT, R0, 0x17, PT ;  /* 0x000000170000780c */ /* 0x000fda0003f05270 */
[----:B------:R-:W-:Y:S05]  /*f980*/  @!P0 BRA `(.L_x_9467) ;  /* 0x0000000000908947 */ /* 0x000fea0003800000 */
[----:B------:R-:W-:-:S13]  /*f990*/  ISETP.NE.AND P0, PT, R0, 0x18, PT ;  /* 0x000000180000780c */ /* 0x000fda0003f05270 */
[----:B------:R-:W-:Y:S05]  /*f9a0*/  @!P0 BRA `(.L_x_9468) ;  /* 0x0000000000448947 */ /* 0x000fea0003800000 */
.L_x_9445:
        /* <DEDUP_REMOVED lines=16> */
.L_x_9469:
[----:B------:R-:W-:Y:S05]  /*fab0*/  EXIT ;  /* 0x000000000000794d */ /* 0x000fea0003800000 */
.L_x_9468:
        /* <DEDUP_REMOVED lines=13> */
.L_x_9471:
[----:B------:R-:W-:Y:S05]  /*fb90*/  BSYNC.RECONVERGENT B0 ;  /* 0x0000000000007941 */ /* 0x000fea0003800200 */
.L_x_9470:
[----:B------:R-:W-:-:S05]  /*fba0*/  LOP3.LUT R5, R0, 0x80, R5, 0xf8, !PT ;  /* 0x0000008000057812 */ /* 0x000fca00078ef805 */
[----:B------:R-:W-:Y:S01]  /*fbb0*/  STG.E.U8 desc[UR36][R2.64], R5 ;  /* 0x0000000502007986 */ /* 0x000fe2000c101124 */
[----:B------:R-:W-:Y:S05]  /*fbc0*/  EXIT ;  /* 0x000000000000794d */ /* 0x000fea0003800000 */
.L_x_9467:
        /* <DEDUP_REMOVED lines=12> */
.L_x_9473:
[----:B------:R-:W-:Y:S01]  /*fc90*/  IMAD.MOV.U32 R0, RZ, RZ, 0x7f ;  /* 0x0000007fff007424 */ /* 0x000fe200078e00ff */
[----:B------:R-:W-:-:S04]  /*fca0*/  ISETP.GT.U32.AND P0, PT, R4, 0x7f800000, PT ;  /* 0x7f8000000400780c */ /* 0x000fc80003f04070 */
[----:B------:R-:W-:-:S09]  /*fcb0*/  SEL R0, R0, 0x7c, P0 ;  /* 0x0000007c00007807 */ /* 0x000fd20000000000 */
.L_x_9474:
[----:B------:R-:W-:Y:S05]  /*fcc0*/  BSYNC.RECONVERGENT B0 ;  /* 0x0000000000007941 */ /* 0x000fea0003800200 */
.L_x_9472:
[----:B------:R-:W-:-:S04]  /*fcd0*/  SHF.R.U32.HI R5, RZ, 0x18, R5 ;  /* 0x00000018ff057819 */ /* 0x000fc80000011605 */
[----:B------:R-:W-:-:S05]  /*fce0*/  LOP3.LUT R5, R0, 0x80, R5, 0xf8, !PT ;  /* 0x0000008000057812 */ /* 0x000fca00078ef805 */
[----:B------:R-:W-:Y:S01]  /*fcf0*/  STG.E.U8 desc[UR36][R2.64], R5 ;  /* 0x0000000502007986 */ /* 0x000fe2000c101124 */
[----:B------:R-:W-:Y:S05]  /*fd00*/  EXIT ;  /* 0x000000000000794d */ /* 0x000fea0003800000 */
.L_x_9466:
[----:B------:R-:W-:Y:S01]  /*fd10*/  STG.E.U16 desc[UR36][R2.64], R18 ;  /* 0x0000001202007986 */ /* 0x000fe2000c101524 */
[----:B------:R-:W-:Y:S05]  /*fd20*/  EXIT ;  /* 0x000000000000794d */ /* 0x000fea0003800000 */
.L_x_9475:
        /* <DEDUP_REMOVED lines=13> */
.L_x_27178:


//--------------------- .text._ZN2at6native18elementwise_kernelILi128ELi4EZNS0_22gpu_kernel_impl_nocastIZZZNS0_49_GLOBAL__N__b919a28f_16_Normalization_cu_5c38458736batch_norm_elementwise_backward_evalERKNS_6TensorES6_S6_S6_ENKUlvE_clEvENKUlvE2_clEvEUlN3c108BFloat16EffE_EEvRNS_18TensorIteratorBaseERKT_EUliE_EEviT1_ --------------------------
	.section	.text._ZN2at6native18elementwise_kernelILi128ELi4EZNS0_22gpu_kernel_impl_nocastIZZZNS0_49_GLOBAL__N__b919a28f_16_Normalization_cu_5c38458736batch_norm_elementwise_backward_evalERKNS_6TensorES6_S6_S6_ENKUlvE_clEvENKUlvE2_clEvEUlN3c108BFloat16EffE_EEvRNS_18TensorIteratorBaseERKT_EUliE_EEviT1_,"ax",@progbits
	.align	128
        .global         _ZN2at6native18elementwise_kernelILi128ELi4EZNS0_22gpu_kernel_impl_nocastIZZZNS0_49_GLOBAL__N__b919a28f_16_Normalization_cu_5c38458736batch_norm_elementwise_backward_evalERKNS_6TensorES6_S6_S6_ENKUlvE_clEvENKUlvE2_clEvEUlN3c108BFloat16EffE_EEvRNS_18TensorIteratorBaseERKT_EUliE_EEviT1_
        .type           _ZN2at6native18elementwise_kernelILi128ELi4EZNS0_22gpu_kernel_impl_nocastIZZZNS0_49_GLOBAL__N__b919a28f_16_Normalization_cu_5c38458736batch_norm_elementwise_backward_evalERKNS_6TensorES6_S6_S6_ENKUlvE_clEvENKUlvE2_clEvEUlN3c108BFloat16EffE_EEvRNS_18TensorIteratorBaseERKT_EUliE_EEviT1_,@function
        .size           _ZN2at6native18elementwise_kernelILi128ELi4EZNS0_22gpu_kernel_impl_nocastIZZZNS0_49_GLOBAL__N__b919a28f_16_Normalization_cu_5c38458736batch_norm_elementwise_backward_evalERKNS_6TensorES6_S6_S6_ENKUlvE_clEvENKUlvE2_clEvEUlN3c108BFloat16EffE_EEvRNS_18TensorIteratorBaseERKT_EUliE_EEviT1_,(.L_x_27179 - _ZN2at6native18elementwise_kernelILi128ELi4EZNS0_22gpu_kernel_impl_nocastIZZZNS0_49_GLOBAL__N__b919a28f_16_Normalization_cu_5c38458736batch_norm_elementwise_backward_evalERKNS_6TensorES6_S6_S6_ENKUlvE_clEvENKUlvE2_clEvEUlN3c108BFloat16EffE_EEvRNS_18TensorIteratorBaseERKT_EUliE_EEviT1_)
        .other          _ZN2at6native18elementwise_kernelILi128ELi4EZNS0_22gpu_kernel_impl_nocastIZZZNS0_49_GLOBAL__N__b919a28f_16_Normalization_cu_5c38458736batch_norm_elementwise_backward_evalERKNS_6TensorES6_S6_S6_ENKUlvE_clEvENKUlvE2_clEvEUlN3c108BFloat16EffE_EEvRNS_18TensorIteratorBaseERKT_EUliE_EEviT1_,@"STO_CUDA_ENTRY STV_DEFAULT"
_ZN2at6native18elementwise_kernelILi128ELi4EZNS0_22gpu_kernel_impl_nocastIZZZNS0_49_GLOBAL__N__b919a28f_16_Normalization_cu_5c38458736batch_norm_elementwise_backward_evalERKNS_6TensorES6_S6_S6_ENKUlvE_clEvENKUlvE2_clEvEUlN3c108BFloat16EffE_EEvRNS_18TensorIteratorBaseERKT_EUliE_EEviT1_:
.text._ZN2at6native18elementwise_kernelILi128ELi4EZNS0_22gpu_kernel_impl_nocastIZZZNS0_49_GLOBAL__N__b919a28f_16_Normalization_cu_5c38458736batch_norm_elementwise_backward_evalERKNS_6TensorES6_S6_S6_ENKUlvE_clEvENKUlvE2_clEvEUlN3c108BFloat16EffE_EEvRNS_18TensorIteratorBaseERKT_EUliE_EEviT1_:
        /* <DEDUP_REMOVED lines=15> */
[----:B------:R-:W1:Y:S08]  /*00f0*/  LDC.64 R8, c[0x0][0x660] ;  /* 0x00019800ff087b82 */ /* 0x000e700000000a00 */
[----:B------:R-:W2:Y:S01]  /*0100*/  LDC.64 R6, c[0x0][0x658] ;  /* 0x00019600ff067b82 */ /* 0x000ea20000000a00 */
[----:B0-----:R-:W3:Y:S04]  /*0110*/  LDG.E.U16 R4, desc[UR6][R4.64] ;  /* 0x0000000604047981 */ /* 0x001ee8000c1e1500 */
[----:B-1----:R-:W4:Y:S04]  /*0120*/  LDG.E R8, desc[UR6][R8.64] ;  /* 0x0000000608087981 */ /* 0x002f28000c1e1900 */
[----:B--2---:R-:W2:Y:S01]  /*0130*/  LDG.E R6, desc[UR6][R6.64] ;  /* 0x0000000606067981 */ /* 0x004ea2000c1e1900 */
[----:B------:R-:W0:Y:S01]  /*0140*/  LDC.64 R10, c[0x0][0x648] ;  /* 0x00019200ff0a7b82 */ /* 0x000e220000000a00 */
[----:B------:R-:W-:-:S04]  /*0150*/  IADD3 R3, PT, PT, R3, 0x80, RZ ;  /* 0x0000008003037810 */ /* 0x000fc80007ffe0ff */
[----:B------:R-:W-:-:S13]  /*0160*/  ISETP.GE.AND P0, PT, R3, UR4, PT ;  /* 0x0000000403007c0c */ /* 0x000fda000bf06270 */
[----:B------:R-:W-:Y:S05]  /*0170*/  @P0 BREAK.RELIABLE B1 ;  /* 0x0000000000010942 */ /* 0x000fea0003800100 */
[----:B---3--:R-:W-:-:S05]  /*0180*/  SHF.L.U32 R13, R4, 0x10, RZ ;  /* 0x00000010040d7819 */ /* 0x008fca00000006ff */
[----:B----4-:R-:W-:-:S04]  /*0190*/  FMUL.FTZ R13, R8, R13 ;  /* 0x0000000d080d7220 */ /* 0x010fc80000410000 */
[----:B--2---:R-:W-:-:S05]  /*01a0*/  FMUL.FTZ R13, R6, R13 ;  /* 0x0000000d060d7220 */ /* 0x004fca0000410000 */
[----:B------:R-:W-:-:S05]  /*01b0*/  F2FP.BF16.F32.PACK_AB R13, RZ, R13 ;  /* 0x0000000dff0d723e */ /* 0x000fca00000010ff */
[----:B0-----:R0:W-:Y:S01]  /*01c0*/  STG.E.U16 desc[UR6][R10.64], R13 ;  /* 0x0000000d0a007986 */ /* 0x0011e2000c101506 */
[----:B------:R-:W-:Y:S05]  /*01d0*/  @P0 BRA `(.L_x_9480) ;  /* 0x0000000000780947 */ /* 0x000fea0003800000 */
[----:B------:R-:W1:Y:S08]  /*01e0*/  LDC.64 R4, c[0x0][0x650] ;  /* 0x00019400ff047b82 */ /* 0x000e700000000a00 */
[----:B------:R-:W2:Y:S08]  /*01f0*/  LDC.64 R8, c[0x0][0x660] ;  /* 0x00019800ff087b82 */ /* 0x000eb00000000a00 */
[----:B------:R-:W3:Y:S01]  /*0200*/  LDC.64 R6, c[0x0][0x658] ;  /* 0x00019600ff067b82 */ /* 0x000ee20000000a00 */
[----:B-1----:R-:W4:Y:S04]  /*0210*/  LDG.E.U16 R4, desc[UR6][R4.64] ;  /* 0x0000000604047981 */ /* 0x002f28000c1e1500 */
[----:B--2---:R-:W2:Y:S04]  /*0220*/  LDG.E R8, desc[UR6][R8.64] ;  /* 0x0000000608087981 */ /* 0x004ea8000c1e1900 */
[----:B---3--:R-:W3:Y:S01]  /*0230*/  LDG.E R6, desc[UR6][R6.64] ;  /* 0x0000000606067981 */ /* 0x008ee2000c1e1900 */
[----:B0-----:R-:W0:Y:S01]  /*0240*/  LDC.64 R10, c[0x0][0x648] ;  /* 0x00019200ff0a7b82 */ /* 0x001e220000000a00 */
[----:B------:R-:W-:-:S02]  /*0250*/  IADD3 R3, PT, PT, R3, 0x80, RZ ;  /* 0x0000008003037810 */ /* 0x000fc40007ffe0ff */
[----:B----4-:R-:W-:-:S05]  /*0260*/  SHF.L.U32 R13, R4, 0x10, RZ ;  /* 0x00000010040d7819 */ /* 0x010fca00000006ff */
[----:B--2---:R-:W-:-:S04]  /*0270*/  FMUL.FTZ R13, R8, R13 ;  /* 0x0000000d080d7220 */ /* 0x004fc80000410000 */
[----:B---3--:R-:W-:-:S05]  /*0280*/  FMUL.FTZ R13, R6, R13 ;  /* 0x0000000d060d7220 */ /* 0x008fca0000410000 */
[----:B------:R-:W-:-:S05]  /*0290*/  F2FP.BF16.F32.PACK_AB R13, RZ, R13 ;  /* 0x0000000dff0d723e */ /* 0x000fca00000010ff */
[----:B0-----:R0:W-:Y:S02]  /*02a0*/  STG.E.U16 desc[UR6][R10.64], R13 ;  /* 0x0000000d0a007986 */ /* 0x0011e4000c101506 */
.L_x_9479:
[----:B------:R-:W-:-:S13]  /*02b0*/  ISETP.GE.AND P0, PT, R3, UR4, PT ;  /* 0x0000000403007c0c */ /* 0x000fda000bf06270 */
[----:B------:R-:W-:Y:S05]  /*02c0*/  @P0 BREAK.RELIABLE B1 ;  /* 0x0000000000010942 */ /* 0x000fea0003800100 */
[----:B------:R-:W-:Y:S05]  /*02d0*/  @P0 BRA `(.L_x_9480) ;  /* 0x0000000000380947 */ /* 0x000fea0003800000 */
[----:B------:R-:W-:Y:S05]  /*02e0*/  BSYNC.RELIABLE B1 ;  /* 0x0000000000017941 */ /* 0x000fea0003800100 */
.L_x_9478:
        /* <DEDUP_REMOVED lines=13> */
.L_x_9480:
[----:B------:R-:W-:Y:S05]  /*03c0*/  BSYNC.RECONVERGENT B0 ;  /* 0x0000000000007941 */ /* 0x000fea0003800200 */
.L_x_9477:
[----:B------:R-:W-:Y:S05]  /*03d0*/  WARPSYNC.ALL ;  /* 0x0000000000007948 */ /* 0x000fea0003800000 */
[----:B------:R-:W-:-:S13]  /*03e0*/  ISETP.GE.AND P0, PT, R3, UR4, PT ;  /* 0x0000000403007c0c */ /* 0x000fda000bf06270 */
[----:B------:R-:W-:Y:S05]  /*03f0*/  @P0 EXIT ;  /* 0x000000000000094d */ /* 0x000fea0003800000 */
[----:B------:R-:W2:Y:S08]  /*0400*/  LDC.64 R2, c[0x0][0x650] ;  /* 0x00019400ff027b82 */ /* 0x000eb00000000a00 */
[----:B------:R-:W3:Y:S08]  /*0410*/  LDC.64 R6, c[0x0][0x660] ;  /* 0x00019800ff067b82 */ /* 0x000ef00000000a00 */
[----:B------:R-:W4:Y:S01]  /*0420*/  LDC.64 R4, c[0x0][0x658] ;  /* 0x00019600ff047b82 */ /* 0x000f220000000a00 */
[----:B--2---:R-:W0:Y:S04]  /*0430*/  LDG.E.U16 R2, desc[UR6][R2.64] ;  /* 0x0000000602027981 */ /* 0x004e28000c1e1500 */
[----:B---3--:R-:W2:Y:S04]  /*0440*/  LDG.E R6, desc[UR6][R6.64] ;  /* 0x0000000606067981 */ /* 0x008ea8000c1e1900 */
[----:B----4-:R-:W3:Y:S01]  /*0450*/  LDG.E R4, desc[UR6][R4.64] ;  /* 0x0000000604047981 */ /* 0x010ee2000c1e1900 */
[----:B------:R-:W4:Y:S01]  /*0460*/  LDC.64 R8, c[0x0][0x648] ;  /* 0x00019200ff087b82 */ /* 0x000f220000000a00 */
[----:B01----:R-:W-:-:S05]  /*0470*/  SHF.L.U32 R11, R2, 0x10, RZ ;  /* 0x00000010020b7819 */ /* 0x003fca00000006ff */
[----:B--2---:R-:W-:-:S04]  /*0480*/  FMUL.FTZ R11, R6, R11 ;  /* 0x0000000b060b7220 */ /* 0x004fc80000410000 */
[----:B---3--:R-:W-:-:S05]  /*0490*/  FMUL.FTZ R11, R4, R11 ;  /* 0x0000000b040b7220 */ /* 0x008fca0000410000 */
[----:B------:R-:W-:-:S05]  /*04a0*/  F2FP.BF16.F32.PACK_AB R11, RZ, R11 ;  /* 0x0000000bff0b723e */ /* 0x000fca00000010ff */
[----:B----4-:R-:W-:Y:S01]  /*04b0*/  STG.E.U16 desc[UR6][R8.64], R11 ;  /* 0x0000000b08007986 */ /* 0x010fe2000c101506 */
[----:B------:R-:W-:Y:S05]  /*04c0*/  EXIT ;  /* 0x000000000000794d */ /* 0x000fea0003800000 */
.L_x_9476:
        /* <DEDUP_REMOVED lines=14> */
[----:B------:R-:W3:Y:S01]  /*05b0*/  LDCU.64 UR12, c[0x0][0x4c0] ;  /* 0x00009800ff0c77ac */ /* 0x000ee20008000a00 */
        /* <DEDUP_REMOVED lines=353> */
[----:B------:R-:W5:Y:S01]  /*1bd0*/  @P0 LDC.64 R10, c[0x0][0x640] ;  /* 0x00019000ff0a0b82 */ /* 0x000f620000000a00 */
[----:B---3--:R-:W-:-:S04]  /*1be0*/  @P0 IMAD.HI.U32 R16, R15, R16, R14 ;  /* 0x000000100f100227 */ /* 0x008fc800078e000e */
[C---:B--2---:R-:W-:Y:S01]  /*1bf0*/  IMAD R5, R8.reuse, UR10, R5 ;  /* 0x0000000a08057c24 */ /* 0x044fe2000f8e0205 */
[----:B------:R-:W-:Y:S01]  /*1c00*/  @P0 SHF.R.U32.HI R16, RZ, R17, R16 ;  /* 0x00000011ff100219 */ /* 0x000fe20000011610 */
[C---:B------:R-:W-:Y:S02]  /*1c10*/  IMAD R6, R8.reuse, UR11, R6 ;  /* 0x0000000b08067c24 */ /* 0x040fe4000f8e0206 */
[----:B----4-:R-:W-:Y:S01]  /*1c20*/  IMAD R7, R8, UR12, R7 ;  /* 0x0000000c08077c24 */ /* 0x010fe2000f8e0207 */
[----:B------:R-:W-:Y:S01]  /*1c30*/  @P0 IADD3 R14, PT, PT, -R16, RZ, RZ ;  /* 0x000000ff100e0210 */ /* 0x000fe20007ffe1ff */
[----:B------:R-:W-:-:S04]  /*1c40*/  IMAD R4, R8, UR13, R4 ;  /* 0x0000000d08047c24 */ /* 0x000fc8000f8e0204 */
[----:B0-----:R-:W-:-:S04]  /*1c50*/  @P0 IMAD R14, R14, R19, R15 ;  /* 0x000000130e0e0224 */ /* 0x001fc800078e020f */
[C---:B-1----:R-:W-:Y:S02]  /*1c60*/  @P0 IMAD R5, R14.reuse, R12, R5 ;  /* 0x0000000c0e050224 */ /* 0x042fe400078e0205 */
[C---:B------:R-:W-:Y:S02]  /*1c70*/  @P0 IMAD R6, R14.reuse, R13, R6 ;  /* 0x0000000d0e060224 */ /* 0x040fe400078e0206 */
[C---:B-----5:R-:W-:Y:S02]  /*1c80*/  @P0 IMAD R7, R14.reuse, R10, R7 ;  /* 0x0000000a0e070224 */ /* 0x060fe400078e0207 */
[----:B------:R-:W-:-:S07]  /*1c90*/  @P0 IMAD R4, R14, R11, R4 ;  /* 0x0000000b0e040224 */ /* 0x000fce00078e0204 */
.L_x_9484:
[----:B------:R-:W0:Y:S01]  /*1ca0*/  LDCU.128 UR8, c[0x0][0x650] ;  /* 0x0000ca00ff0877ac */ /* 0x000e220008000c00 */
[----:B------:R-:W1:Y:S01]  /*1cb0*/  LDCU.64 UR12, c[0x0][0x660] ;  /* 0x0000cc00ff0c77ac */ /* 0x000e620008000a00 */
[----:B0-----:R-:W-:-:S04]  /*1cc0*/  IADD3 R8, P1, PT, R6, UR8, RZ ;  /* 0x0000000806087c10 */ /* 0x001fc8000ff3e0ff */
[----:B------:R-:W-:Y:S01]  /*1cd0*/  IADD3.X R9, PT, PT, RZ, UR9, RZ, P1, !PT ;  /* 0x00000009ff097c10 */ /* 0x000fe20008ffe4ff */
[----:B------:R-:W0:Y:S01]  /*1ce0*/  LDCU.64 UR8, c[0x0][0x648] ;  /* 0x0000c900ff0877ac */ /* 0x000e220008000a00 */
[----:B-1----:R-:W-:Y:S02]  /*1cf0*/  IADD3 R10, P0, PT, R4, UR12, RZ ;  /* 0x0000000c040a7c10 */ /* 0x002fe4000ff1e0ff */
[----:B------:R-:W-:Y:S01]  /*1d00*/  IADD3 R6, P1, PT, R7, UR10, RZ ;  /* 0x0000000a07067c10 */ /* 0x000fe2000ff3e0ff */
[----:B------:R-:W2:Y:S01]  /*1d10*/  LDG.E.U16 R8, desc[UR6][R8.64] ;  /* 0x0000000608087981 */ /* 0x000ea2000c1e1500 */
[----:B------:R-:W-:Y:S02]  /*1d20*/  IADD3.X R11, PT, PT, RZ, UR13, RZ, P0, !PT ;  /* 0x0000000dff0b7c10 */ /* 0x000fe400087fe4ff */
[----:B------:R-:W-:-:S03]  /*1d30*/  IADD3.X R7, PT, PT, RZ, UR11, RZ, P1, !PT ;  /* 0x0000000bff077c10 */ /* 0x000fc60008ffe4ff */
[----:B------:R-:W3:Y:S04]  /*1d40*/  LDG.E R10, desc[UR6][R10.64] ;  /* 0x000000060a0a7981 */ /* 0x000ee8000c1e1900 */
[----:B------:R-:W4:Y:S01]  /*1d50*/  LDG.E R6, desc[UR6][R6.64] ;  /* 0x0000000606067981 */ /* 0x000f22000c1e1900 */
[----:B0-----:R-:W-:-:S04]  /*1d60*/  IADD3 R4, P0, PT, R5, UR8, RZ ;  /* 0x0000000805047c10 */ /* 0x001fc8000ff1e0ff */
[----:B------:R-:W-:Y:S02]  /*1d70*/  IADD3.X R5, PT, PT, RZ, UR9, RZ, P0, !PT ;  /* 0x00000009ff057c10 */ /* 0x000fe400087fe4ff */
[----:B------:R-:W-:-:S04]  /*1d80*/  IADD3 R3, PT, PT, R3, 0x80, RZ ;  /* 0x0000008003037810 */ /* 0x000fc80007ffe0ff */
[----:B------:R-:W-:-:S13]  /*1d90*/  ISETP.GE.AND P0, PT, R3, UR4, PT ;  /* 0x0000000403007c0c */ /* 0x000fda000bf06270 */
[----:B------:R-:W-:Y:S05]  /*1da0*/  @P0 BREAK.RELIABLE B1 ;  /* 0x0000000000010942 */ /* 0x000fea0003800100 */
[----:B--2---:R-:W-:-:S05]  /*1db0*/  SHF.L.U32 R13, R8, 0x10, RZ ;  /* 0x00000010080d7819 */ /* 0x004fca00000006ff */
[----:B---3--:R-:W-:-:S04]  /*1dc0*/  FMUL.FTZ R13, R10, R13 ;  /* 0x0000000d0a0d7220 */ /* 0x008fc80000410000 */
[----:B----4-:R-:W-:-:S05]  /*1dd0*/  FMUL.FTZ R13, R6, R13 ;  /* 0x0000000d060d7220 */ /* 0x010fca0000410000 */
        /* <DEDUP_REMOVED lines=9> */
[----:B------:R-:W3:Y:S01]  /*1e70*/  LDCU.64 UR12, c[0x0][0x4c0] ;  /* 0x00009800ff0c77ac */ /* 0x000ee20008000a00 */
[----:B-1----:R-:W-:-:S05]  /*1e80*/  IMAD.HI.U32 R8, R3, UR8, R4 ;  /* 0x0000000803087c27 */ /* 0x002fca000f8e0004 */
[----:B------:R-:W-:-:S04]  /*1e90*/  SHF.R.U32.HI R9, RZ, UR9, R8 ;  /* 0x00000009ff097c19 */ /* 0x000fc80008011608 */
[----:B------:R-:W-:-:S05]  /*1ea0*/  IADD3 R4, PT, PT, -R9, RZ, RZ ;  /* 0x000000ff09047210 */ /* 0x000fca0007ffe1ff */
[----:B0-----:R-:W-:-:S04]  /*1eb0*/  IMAD R4, R4, UR5, R3 ;  /* 0x0000000504047c24 */ /* 0x001fc8000f8e0203 */
        /* <DEDUP_REMOVED lines=362> */
.L_x_9486:
        /* <DEDUP_REMOVED lines=14> */
[----:B------:R-:W-:Y:S02]  /*3640*/  IADD3 R3, PT, PT, R3, 0x80, RZ ;  /* 0x0000008003037810 */ /* 0x000fe40007ffe0ff */
[----:B--2---:R-:W-:-:S05]  /*3650*/  SHF.L.U32 R13, R8, 0x10, RZ ;  /* 0x00000010080d7819 */ /* 0x004fca00000006ff */
[----:B---3--:R-:W-:-:S04]  /*3660*/  FMUL.FTZ R13, R10, R13 ;  /* 0x0000000d0a0d7220 */ /* 0x008fc80000410000 */
[----:B----4-:R-:W-:-:S05]  /*3670*/  FMUL.FTZ R13, R6, R13 ;  /* 0x0000000d060d7220 */ /* 0x010fca0000410000 */
[----:B------:R-:W-:-:S05]  /*3680*/  F2FP.BF16.F32.PACK_AB R13, RZ, R13 ;  /* 0x0000000dff0d723e */ /* 0x000fca00000010ff */
[----:B------:R0:W-:Y:S02]  /*3690*/  STG.E.U16 desc[UR6][R4.64], R13 ;  /* 0x0000000d04007986 */ /* 0x0001e4000c101506 */
.L_x_9483:
[----:B------:R-:W-:-:S13]  /*36a0*/  ISETP.GE.AND P0, PT, R3, UR4, PT ;  /* 0x0000000403007c0c */ /* 0x000fda000bf06270 */
[----:B------:R-:W-:Y:S05]  /*36b0*/  @P0 BREAK.RELIABLE B1 ;  /* 0x0000000000010942 */ /* 0x000fea0003800100 */
[----:B------:R-:W-:Y:S05]  /*36c0*/  @P0 BRA `(.L_x_9485) ;  /* 0x0000001800280947 */ /* 0x000fea0003800000 */
[----:B------:R-:W-:Y:S05]  /*36d0*/  BSYNC.RELIABLE B1 ;  /* 0x0000000000017941 */ /* 0x000fea0003800100 */
.L_x_9482:
        /* <DEDUP_REMOVED lines=373> */
.L_x_9487:
        /* <DEDUP_REMOVED lines=20> */
.L_x_9485:
[----:B------:R-:W-:Y:S05]  /*4f70*/  BSYNC.RECONVERGENT B0 ;  /* 0x0000000000007941 */ /* 0x000fea0003800200 */
.L_x_9481:
        /* <DEDUP_REMOVED lines=9> */
[----:B------:R-:W3:Y:S01]  /*5010*/  LDCU.64 UR12, c[0x0][0x4c0] ;  /* 0x00009800ff0c77ac */ /* 0x000ee20008000a00 */
[----:B--2---:R-:W-:-:S05]  /*5020*/  IMAD.HI.U32 R6, R3, UR4, R4 ;  /* 0x0000000403067c27 */ /* 0x004fca000f8e0004 */
[----:B------:R-:W-:-:S04]  /*5030*/  SHF.R.U32.HI R7, RZ, UR5, R6 ;  /* 0x00000005ff077c19 */ /* 0x000fc80008011606 */
[----:B------:R-:W-:-:S05]  /*5040*/  IADD3 R8, PT, PT, -R7, RZ, RZ ;  /* 0x000000ff07087210 */ /* 0x000fca0007ffe1ff */
[----:B0-----:R-:W-:-:S04]  /*5050*/  IMAD R8, R8, UR8, R3 ;  /* 0x0000000808087c24 */ /* 0x001fc8000f8e0203 */
[C---:B-1----:R-:W-:Y:S02]  /*5060*/  IMAD R3, R8.reuse, UR10, RZ ;  /* 0x0000000a08037c24 */ /* 0x042fe4000f8e02ff */
        /* <DEDUP_REMOVED lines=361> */
.L_x_9488:
[----:B------:R-:W0:Y:S01]  /*6700*/  LDCU.128 UR8, c[0x0][0x650] ;  /* 0x0000ca00ff0877ac */ /* 0x000e220008000c00 */
[----:B------:R-:W1:Y:S01]  /*6710*/  LDCU.64 UR4, c[0x0][0x660] ;  /* 0x0000cc00ff0477ac */ /* 0x000e620008000a00 */
[----:B0-----:R-:W-:-:S04]  /*6720*/  IADD3 R6, P1, PT, R4, UR8, RZ ;  /* 0x0000000804067c10 */ /* 0x001fc8000ff3e0ff */
[----:B------:R-:W-:Y:S02]  /*6730*/  IADD3.X R7, PT, PT, RZ, UR9, RZ, P1, !PT ;  /* 0x00000009ff077c10 */ /* 0x000fe40008ffe4ff */
[----:B-1----:R-:W-:Y:S02]  /*6740*/  IADD3 R8, P0, PT, R2, UR4, RZ ;  /* 0x0000000402087c10 */ /* 0x002fe4000ff1e0ff */
[----:B------:R-:W-:Y:S01]  /*6750*/  IADD3 R4, P1, PT, R5, UR10, RZ ;  /* 0x0000000a05047c10 */ /* 0x000fe2000ff3e0ff */
[----:B------:R-:W2:Y:S01]  /*6760*/  LDG.E.U16 R6, desc[UR6][R6.64] ;  /* 0x0000000606067981 */ /* 0x000ea2000c1e1500 */
[----:B------:R-:W-:Y:S01]  /*6770*/  IADD3.X R9, PT, PT, RZ, UR5, RZ, P0, !PT ;  /* 0x00000005ff097c10 */ /* 0x000fe200087fe4ff */
[----:B------:R-:W0:Y:S01]  /*6780*/  LDCU.64 UR4, c[0x0][0x648] ;  /* 0x0000c900ff0477ac */ /* 0x000e220008000a00 */
[----:B------:R-:W-:-:S03]  /*6790*/  IADD3.X R5, PT, PT, RZ, UR11, RZ, P1, !PT ;  /* 0x0000000bff057c10 */ /* 0x000fc60008ffe4ff */
[----:B------:R-:W3:Y:S04]  /*67a0*/  LDG.E R8, desc[UR6][R8.64] ;  /* 0x0000000608087981 */ /* 0x000ee8000c1e1900 */
[----:B------:R-:W4:Y:S01]  /*67b0*/  LDG.E R4, desc[UR6][R4.64] ;  /* 0x0000000604047981 */ /* 0x000f22000c1e1900 */
[----:B0-----:R-:W-:-:S04]  /*67c0*/  IADD3 R2, P0, PT, R3, UR4, RZ ;  /* 0x0000000403027c10 */ /* 0x001fc8000ff1e0ff */
[----:B------:R-:W-:Y:S02]  /*67d0*/  IADD3.X R3, PT, PT, RZ, UR5, RZ, P0, !PT ;  /* 0x00000005ff037c10 */ /* 0x000fe400087fe4ff */
[----:B--2---:R-:W-:-:S05]  /*67e0*/  SHF.L.U32 R11, R6, 0x10, RZ ;  /* 0x00000010060b7819 */ /* 0x004fca00000006ff */
[----:B---3--:R-:W-:-:S04]  /*67f0*/  FMUL.FTZ R11, R8, R11 ;  /* 0x0000000b080b7220 */ /* 0x008fc80000410000 */
[----:B----4-:R-:W-:-:S05]  /*6800*/  FMUL.FTZ R11, R4, R11 ;  /* 0x0000000b040b7220 */ /* 0x010fca0000410000 */
[----:B------:R-:W-:-:S05]  /*6810*/  F2FP.BF16.F32.PACK_AB R11, RZ, R11 ;  /* 0x0000000bff0b723e */ /* 0x000fca00000010ff */
[----:B------:R-:W-:Y:S01]  /*6820*/  STG.E.U16 desc[UR6][R2.64], R11 ;  /* 0x0000000b02007986 */ /* 0x000fe2000c101506 */
[----:B------:R-:W-:Y:S05]  /*6830*/  EXIT ;  /* 0x000000000000794d */ /* 0x000fea0003800000 */
.L_x_9489:
        /* <DEDUP_REMOVED lines=12> */
.L_x_27179:


//--------------------- .text._ZN2at6native27unrolled_elementwise_kernelIZZZNS0_49_GLOBAL__N__b919a28f_16_Normalization_cu_5c38458736batch_norm_elementwise_backward_evalERKNS_6TensorES5_S5_S5_ENKUlvE_clEvENKUlvE2_clEvEUlN3c108BFloat16EffE_St5arrayIPcLm4EELi4E23TrivialOffsetCalculatorILi3EjESE_ILi1EjENS0_6memory15LoadWithoutCastENSH_16StoreWithoutCastEEEviT_T0_T2_T3_T4_T5_ --------------------------
	.section	.text._ZN2at6native27unrolled_elementwise_kernelIZZZNS0_49_GLOBAL__N__b919a28f_16_Normalization_cu_5c38458736batch_norm_elementwise_backward_evalERKNS_6TensorES5_S5_S5_ENKUlvE_clEvENKUlvE2_clEvEUlN3c108BFloat16EffE_St5arrayIPcLm4EELi4E23TrivialOffsetCalculatorILi3EjESE_ILi1EjENS0_6memory15LoadWithoutCastENSH_16StoreWithoutCastEEEviT_T0_T2_T3_T4_T5_,"ax",@progbits
	.align	128
        .global         _ZN2at6native27unrolled_elementwise_kernelIZZZNS0_49_GLOBAL__N__b919a28f_16_Normalization_cu_5c38458736batch_norm_elementwise_backward_evalERKNS_6TensorES5_S5_S5_ENKUlvE_clEvENKUlvE2_clEvEUlN3c108BFloat16EffE_St5arrayIPcLm4EELi4E23TrivialOffsetCalculatorILi3EjESE_ILi1EjENS0_6memory15LoadWithoutCastENSH_16StoreWithoutCastEEEviT_T0_T2_T3_T4_T5_
        .type           _ZN2at6native27unrolled_elementwise_kernelIZZZNS0_49_GLOBAL__N__b919a28f_16_Normalization_cu_5c38458736batch_norm_elementwise_backward_evalERKNS_6TensorES5_S5_S5_ENKUlvE_clEvENKUlvE2_clEvEUlN3c108BFloat16EffE_St5arrayIPcLm4EELi4E23TrivialOffsetCalculatorILi3EjESE_ILi1EjENS0_6memory15LoadWithoutCastENSH_16StoreWithoutCastEEEviT_T0_T2_T3_T4_T5_,@function
        .size           _ZN2at6native27unrolled_elementwise_kernelIZZZNS0_49_GLOBAL__N__b919a28f_16_Normalization_cu_5c38458736batch_norm_elementwise_backward_evalERKNS_6TensorES5_S5_S5_ENKUlvE_clEvENKUlvE2_clEvEUlN3c108BFloat16EffE_St5arrayIPcLm4EELi4E23TrivialOffsetCalculatorILi3EjESE_ILi1EjENS0_6memory15LoadWithoutCastENSH_16StoreWithoutCastEEEviT_T0_T2_T3_T4_T5_,(.L_x_27180 - _ZN2at6native27unrolled_elementwise_kernelIZZZNS0_49_GLOBAL__N__b919a28f_16_Normalization_cu_5c38458736batch_norm_elementwise_backward_evalERKNS_6TensorES5_S5_S5_ENKUlvE_clEvENKUlvE2_clEvEUlN3c108BFloat16EffE_St5arrayIPcLm4EELi4E23TrivialOffsetCalculatorILi3EjESE_ILi1EjENS0_6memory15LoadWithoutCastENSH_16StoreWithoutCastEEEviT_T0_T2_T3_T4_T5_)
        .other          _ZN2at6native27unrolled_elementwise_kernelIZZZNS0_49_GLOBAL__N__b919a28f_16_Normalization_cu_5c38458736batch_norm_elementwise_backward_evalERKNS_6TensorES5_S5_S5_ENKUlvE_clEvENKUlvE2_clEvEUlN3c108BFloat16EffE_St5arrayIPcLm4EELi4E23TrivialOffsetCalculatorILi3EjESE_ILi1EjENS0_6memory15LoadWithoutCastENSH_16StoreWithoutCastEEEviT_T0_T2_T3_T4_T5_,@"STO_CUDA_ENTRY STV_DEFAULT"
_ZN2at6native27unrolled_elementwise_kernelIZZZNS0_49_GLOBAL__N__b919a28f_16_Normalization_cu_5c38458736batch_norm_elementwise_backward_evalERKNS_6TensorES5_S5_S5_ENKUlvE_clEvENKUlvE2_clEvEUlN3c108BFloat16EffE_St5arrayIPcLm4EELi4E23TrivialOffsetCalculatorILi3EjESE_ILi1EjENS0_6memory15LoadWithoutCastENSH_16StoreWithoutCastEEEviT_T0_T2_T3_T4_T5_:
.text._ZN2at6native27unrolled_elementwise_kernelIZZZNS0_49_GLOBAL__N__b919a28f_16_Normalization_cu_5c38458736batch_norm_elementwise_backward_evalERKNS_6TensorES5_S5_S5_ENKUlvE_clEvENKUlvE2_clEvEUlN3c108BFloat16EffE_St5arrayIPcLm4EELi4E23TrivialOffsetCalculatorILi3EjESE_ILi1EjENS0_6memory15LoadWithoutCastENSH_16StoreWithoutCastEEEviT_T0_T2_T3_T4_T5_:
[----:B------:R-:W-:Y:S01]  /*0000*/  LDC R1, c[0x0][0x37c] ;  /* 0x0000df00ff017b82 */ /* 0x000fe20000000800 */
[----:B------:R-:W0:Y:S07]  /*0010*/  S2R R5, SR_CTAID.X ;  /* 0x0000000000057919 */ /* 0x000e2e0000002500 */
[----:B------:R-:W0:Y:S01]  /*0020*/  LDC R2, c[0x0][0x380] ;  /* 0x0000e000ff027b82 */ /* 0x000e220000000800 */
[----:B------:R-:W1:Y:S01]  /*0030*/  LDCU.64 UR4, c[0x0][0x358] ;  /* 0x00006b00ff0477ac */ /* 0x000e620008000a00 */
[----:B------:R-:W-:Y:S01]  /*0040*/  PRMT R21, RZ, 0x7610, R21 ;  /* 0x00007610ff157816 */ /* 0x000fe20000000015 */
[----:B------:R-:W2:Y:S01]  /*0050*/  S2R R0, SR_TID.X ;  /* 0x0000000000007919 */ /* 0x000ea20000002100 */
[----:B------:R-:W-:-:S04]  /*0060*/  IMAD.MOV.U32 R6, RZ, RZ, RZ ;  /* 0x000000ffff067224 */ /* 0x000fc800078e00ff */
[----:B------:R-:W3:Y:S08]  /*0070*/  LDC.64 R14, c[0x0][0x390] ;  /* 0x0000e400ff0e7b82 */ /* 0x000ef00000000a00 */
[----:B------:R-:W4:Y:S08]  /*0080*/  LDC.64 R28, c[0x0][0x390] ;  /* 0x0000e400ff1c7b82 */ /* 0x000f300000000a00 */
[----:B------:R-:W4:Y:S01]  /*0090*/  LDC.64 R10, c[0x0][0x390] ;  /* 0x0000e400ff0a7b82 */ /* 0x000f220000000a00 */
        /* <DEDUP_REMOVED lines=8> */
[----:B------:R-:W-:Y:S02]  /*0120*/  ISETP.GE.AND P1, PT, R0, R7, PT ;  /* 0x000000070000720c */ /* 0x000fe40003f26270 */
[----:B------:R-:W4:Y:S01]  /*0130*/  @!P0 LDC.64 R24, c[0x0][0x3a0] ;  /* 0x0000e800ff188b82 */ /* 0x000f220000000a00 */
[----:B---3--:R-:W-:-:S05]  /*0140*/  @!P0 IMAD.WIDE.U32 R14, R23, 0x2, R14 ;  /* 0x00000002170e8825 */ /* 0x008fca00078e000e */
[----:B-1----:R1:W3:Y:S01]  /*0150*/  @!P0 LDG.E.U16 R21, desc[UR4][R14.64] ;  /* 0x000000040e158981 */ /* 0x0022e2000c1e1500 */
[----:B--2---:R-:W-:-:S04]  /*0160*/  @!P0 IMAD.WIDE.U32 R2, R23, 0x4, R2 ;  /* 0x0000000417028825 */ /* 0x004fc800078e0002 */
[----:B------:R-:W-:Y:S01]  /*0170*/  @!P1 LEA R27, R5, R0, 0x9 ;  /* 0x00000000051b9211 */ /* 0x000fe200078e48ff */
[----:B------:R-:W-:Y:S01]  /*0180*/  @!P1 VIADD R0, R0, 0x80 ;  /* 0x0000008000009836 */ /* 0x000fe20000000000 */
[----:B------:R-:W2:Y:S01]  /*0190*/  @!P1 LDC.64 R18, c[0x0][0x3a0] ;  /* 0x0000e800ff129b82 */ /* 0x000ea20000000a00 */
[----:B------:R0:W3:Y:S03]  /*01a0*/  @!P0 LDG.E R6, desc[UR4][R2.64] ;  /* 0x0000000402068981 */ /* 0x0000e6000c1e1900 */
[----:B------:R-:W-:Y:S01]  /*01b0*/  ISETP.GE.AND P2, PT, R0, R7, PT ;  /* 0x000000070000720c */ /* 0x000fe20003f46270 */
[----:B----4-:R-:W-:-:S04]  /*01c0*/  @!P0 IMAD.WIDE.U32 R24, R23, 0x4, R24 ;  /* 0x0000000417188825 */ /* 0x010fc800078e0018 */
[----:B------:R-:W-:-:S08]  /*01d0*/  HFMA2 R23, -RZ, RZ, 0, 0 ;  /* 0x00000000ff177431 */ /* 0x000fd000000001ff */
[----:B-1----:R-:W1:Y:S01]  /*01e0*/  @!P2 LDC.64 R14, c[0x0][0x3a0] ;  /* 0x0000e800ff0eab82 */ /* 0x002e620000000a00 */
[----:B------:R4:W3:Y:S01]  /*01f0*/  @!P0 LDG.E R23, desc[UR4][R24.64] ;  /* 0x0000000418178981 */ /* 0x0008e2000c1e1900 */
[----:B------:R-:W-:Y:S01]  /*0200*/  PRMT R22, RZ, 0x7610, R22 ;  /* 0x00007610ff167816 */ /* 0x000fe20000000016 */
[C---:B------:R-:W-:Y:S01]  /*0210*/  @!P1 IMAD.WIDE.U32 R28, R27.reuse, 0x2, R28 ;  /* 0x000000021b1c9825 */ /* 0x040fe200078e001c */
[----:B0-----:R-:W-:Y:S02]  /*0220*/  PRMT R2, RZ, 0x7610, R2 ;  /* 0x00007610ff027816 */ /* 0x001fe40000000002 */
[----:B------:R-:W-:Y:S01]  /*0230*/  MOV R3, RZ ;  /* 0x000000ff00037202 */ /* 0x000fe20000000f00 */
[----:B--2---:R-:W-:Y:S01]  /*0240*/  @!P1 IMAD.WIDE.U32 R18, R27, 0x4, R18 ;  /* 0x000000041b129825 */ /* 0x004fe200078e0012 */
[----:B------:R0:W2:Y:S03]  /*0250*/  @!P1 LDG.E.U16 R22, desc[UR4][R28.64] ;  /* 0x000000041c169981 */ /* 0x0000a6000c1e1500 */
[----:B----4-:R-:W-:Y:S01]  /*0260*/  @!P2 IMAD R25, R5, 0x200, R0 ;  /* 0x000002000519a824 */ /* 0x010fe200078e0200 */
[----:B------:R4:W2:Y:S01]  /*0270*/  @!P1 LDG.E R3, desc[UR4][R18.64] ;  /* 0x0000000412039981 */ /* 0x0008a2000c1e1900 */
[----:B------:R-:W-:Y:S01]  /*0280*/  @!P1 IMAD.WIDE.U32 R12, R27, 0x4, R12 ;  /* 0x000000041b0c9825 */ /* 0x000fe200078e000c */
[----:B------:R-:W-:-:S03]  /*0290*/  CS2R R26, SRZ ;  /* 0x00000000001a7805 */ /* 0x000fc6000001ff00 */
[----:B------:R-:W-:Y:S01]  /*02a0*/  @!P2 IMAD.WIDE.U32 R10, R25, 0x2, R10 ;  /* 0x00000002190aa825 */ /* 0x000fe200078e000a */
[----:B0-----:R-:W-:-:S04]  /*02b0*/  CS2R R28, SRZ ;  /* 0x00000000001c7805 */ /* 0x001fc8000001ff00 */
[----:B------:R0:W2:Y:S01]  /*02c0*/  @!P2 LDG.E.U16 R2, desc[UR4][R10.64] ;  /* 0x000000040a02a981 */ /* 0x0000a2000c1e1500 */
[----:B------:R-:W-:Y:S01]  /*02d0*/  @!P2 VIADD R0, R0, 0x80 ;  /* 0x000000800000a836 */ /* 0x000fe20000000000 */
[----:B----4-:R-:W4:Y:S01]  /*02e0*/  LDC.64 R18, c[0x0][0x390] ;  /* 0x0000e400ff127b82 */ /* 0x010f220000000a00 */
[C---:B-1----:R-:W-:Y:S01]  /*02f0*/  @!P2 IMAD.WIDE.U32 R14, R25.reuse, 0x4, R14 ;  /* 0x00000004190ea825 */ /* 0x042fe200078e000e */
[----:B------:R1:W2:Y:S03]  /*0300*/  @!P1 LDG.E R28, desc[UR4][R12.64] ;  /* 0x000000040c1c9981 */ /* 0x0002a6000c1e1900 */
[----:B------:R-:W-:Y:S01]  /*0310*/  @!P2 IMAD.WIDE.U32 R24, R25, 0x4, R16 ;  /* 0x000000041918a825 */ /* 0x000fe200078e0010 */
[----:B------:R1:W2:Y:S01]  /*0320*/  @!P2 LDG.E R26, desc[UR4][R14.64] ;  /* 0x000000040e1aa981 */ /* 0x0002a2000c1e1900 */
[----:B------:R-:W-:Y:S01]  /*0330*/  ISETP.GE.AND P0, PT, R0, R7, PT ;  /* 0x000000070000720c */ /* 0x000fe20003f06270 */
[----:B------:R-:W4:Y:S02]  /*0340*/  LDC.64 R16, c[0x0][0x398] ;  /* 0x0000e600ff107b82 */ /* 0x000f240000000a00 */
[----:B------:R4:W2:Y:S10]  /*0350*/  @!P2 LDG.E R27, desc[UR4][R24.64] ;  /* 0x00000004181ba981 */ /* 0x0008b4000c1e1900 */
[----:B0-----:R-:W0:Y:S01]  /*0360*/  @!P0 LDC.64 R10, c[0x0][0x3a0] ;  /* 0x0000e800ff0a8b82 */ /* 0x001e220000000a00 */
[----:B-1----:R-:W-:Y:S01]  /*0370*/  @!P0 LEA R13, R5, R0, 0x9 ;  /* 0x00000000050d8211 */ /* 0x002fe200078e48ff */
[----:B------:R-:W-:Y:S01]  /*0380*/  IMAD.MOV.U32 R14, RZ, RZ, RZ ;  /* 0x000000ffff0e7224 */ /* 0x000fe200078e00ff */
[----:B------:R-:W-:-:S03]  /*0390*/  PRMT R0, RZ, 0x7610, R0 ;  /* 0x00007610ff007816 */ /* 0x000fc60000000000 */
[----:B----4-:R-:W-:-:S05]  /*03a0*/  @!P0 IMAD.WIDE.U32 R18, R13, 0x2, R18 ;  /* 0x000000020d128825 */ /* 0x010fca00078e0012 */
[----:B------:R-:W5:Y:S01]  /*03b0*/  @!P0 LDG.E.U16 R0, desc[UR4][R18.64] ;  /* 0x0000000412008981 */ /* 0x000f62000c1e1500 */
[----:B------:R-:W-:-:S05]  /*03c0*/  @!P0 IMAD.WIDE.U32 R16, R13, 0x4, R16 ;  /* 0x000000040d108825 */ /* 0x000fca00078e0010 */
[----:B------:R1:W5:Y:S01]  /*03d0*/  @!P0 LDG.E R14, desc[UR4][R16.64] ;  /* 0x00000004100e8981 */ /* 0x000362000c1e1900 */
[----:B0-----:R-:W-:-:S05]  /*03e0*/  @!P0 IMAD.WIDE.U32 R10, R13, 0x4, R10 ;  /* 0x000000040d0a8825 */ /* 0x001fca00078e000a */
[----:B------:R0:W5:Y:S01]  /*03f0*/  @!P0 LDG.E R29, desc[UR4][R10.64] ;  /* 0x000000040a1d8981 */ /* 0x000162000c1e1900 */
[----:B------:R-:W-:-:S13]  /*0400*/  ISETP.GE.AND P0, PT, R4, R7, PT ;  /* 0x000000070400720c */ /* 0x000fda0003f06270 */
[----:B------:R-:W4:Y:S01]  /*0410*/  @!P0 LDC.64 R12, c[0x0][0x388] ;  /* 0x0000e200ff0c8b82 */ /* 0x000f220000000a00 */
[C---:B------:R-:W-:Y:S01]  /*0420*/  VIADD R24, R4.reuse, 0x100 ;  /* 0x0000010004187836 */ /* 0x040fe20000000000 */
[----:B------:R-:W-:Y:S02]  /*0430*/  IADD3 R15, PT, PT, R4, 0x80, RZ ;  /* 0x00000080040f7810 */ /* 0x000fe40007ffe0ff */
[----:B-1----:R-:W-:Y:S02]  /*0440*/  @!P0 LEA R17, R5, R4, 0x9 ;  /* 0x0000000405118211 */ /* 0x002fe400078e48ff */
[-C--:B------:R-:W-:Y:S02]  /*0450*/  ISETP.GE.AND P1, PT, R15, R7.reuse, PT ;  /* 0x000000070f00720c */ /* 0x080fe40003f26270 */
[----:B------:R-:W-:Y:S01]  /*0460*/  ISETP.GE.AND P2, PT, R24, R7, PT ;  /* 0x000000071800720c */ /* 0x000fe20003f46270 */
[----:B----4-:R-:W-:Y:S01]  /*0470*/  @!P0 IMAD.WIDE.U32 R12, R17, 0x2, R12 ;  /* 0x00000002110c8825 */ /* 0x010fe200078e000c */
[----:B------:R-:W-:Y:S01]  /*0480*/  BSSY.RECONVERGENT B0, `(.L_x_9490) ;  /* 0x000001c000007945 */ /* 0x000fe20003800200 */
[----:B---3--:R-:W-:-:S05]  /*0490*/  @!P0 SHF.L.U32 R18, R21, 0x10, RZ ;  /* 0x0000001015128819 */ /* 0x008fca00000006ff */
[----:B------:R-:W-:-:S04]  /*04a0*/  @!P0 FMUL.FTZ R23, R18, R23 ;  /* 0x0000001712178220 */ /* 0x000fc80000410000 */
[----:B------:R-:W-:-:S05]  /*04b0*/  @!P0 FMUL.FTZ R23, R23, R6 ;  /* 0x0000000617178220 */ /* 0x000fca0000410000 */
[----:B------:R-:W-:Y:S02]  /*04c0*/  @!P0 F2FP.BF16.F32.PACK_AB R20, RZ, R23 ;  /* 0x00000017ff14823e */ /* 0x000fe400000010ff */
[----:B------:R-:W-:Y:S02]  /*04d0*/  IADD3 R6, PT, PT, R4, 0x180, RZ ;  /* 0x0000018004067810 */ /* 0x000fe40007ffe0ff */
[----:B------:R-:W-:Y:S01]  /*04e0*/  @!P0 MOV R4, R15 ;  /* 0x0000000f00048202 */ /* 0x000fe20000000f00 */
[----:B------:R1:W-:Y:S01]  /*04f0*/  @!P0 STG.E.U16 desc[UR4][R12.64], R20 ;  /* 0x000000140c008986 */ /* 0x0003e2000c101504 */
[----:B--2---:R-:W-:Y:S02]  /*0500*/  @!P1 IMAD.U32 R22, R22, 0x10000, RZ ;  /* 0x0001000016169824 */ /* 0x004fe400078e00ff */
[----:B------:R-:W-:Y:S01]  /*0510*/  ISETP.GE.AND P3, PT, R4, R7, PT ;  /* 0x000000070400720c */ /* 0x000fe20003f66270 */
[----:B0-----:R-:W-:Y:S02]  /*0520*/  @!P2 IMAD.U32 R11, R2, 0x10000, RZ ;  /* 0x00010000020ba824 */ /* 0x001fe400078e00ff */
[----:B------:R-:W-:-:S02]  /*0530*/  @!P1 FMUL.FTZ R3, R22, R3 ;  /* 0x0000000316039220 */ /* 0x000fc40000410000 */
[----:B------:R-:W-:Y:S02]  /*0540*/  @!P2 FMUL.FTZ R26, R11, R26 ;  /* 0x0000001a0b1aa220 */ /* 0x000fe40000410000 */
[----:B------:R-:W-:Y:S02]  /*0550*/  @!P1 FMUL.FTZ R3, R3, R28 ;  /* 0x0000001c03039220 */ /* 0x000fe40000410000 */
[----:B------:R-:W-:-:S03]  /*0560*/  @!P2 FMUL.FTZ R26, R26, R27 ;  /* 0x0000001b1a1aa220 */ /* 0x000fc60000410000 */
[----:B------:R-:W-:Y:S02]  /*0570*/  @!P1 F2FP.BF16.F32.PACK_AB R8, RZ, R3 ;  /* 0x00000003ff08923e */ /* 0x000fe400000010ff */
[----:B------:R-:W-:Y:S01]  /*0580*/  @!P2 F2FP.BF16.F32.PACK_AB R9, RZ, R26 ;  /* 0x0000001aff09a23e */ /* 0x000fe200000010ff */
[----:B-1----:R-:W-:Y:S06]  /*0590*/  @P3 BRA `(.L_x_9491) ;  /* 0x0000000000283947 */ /* 0x002fec0003800000 */
[----:B------:R-:W0:Y:S01]  /*05a0*/  LDC.64 R2, c[0x0][0x388] ;  /* 0x0000e200ff027b82 */ /* 0x000e220000000a00 */
[----:B------:R-:W-:Y:S01]  /*05b0*/  IMAD R11, R5, 0x200, R4 ;  /* 0x00000200050b7824 */ /* 0x000fe200078e0204 */
[----:B------:R-:W-:-:S04]  /*05c0*/  IADD3 R4, PT, PT, R4, 0x80, RZ ;  /* 0x0000008004047810 */ /* 0x000fc80007ffe0ff */
[----:B------:R-:W-:-:S13]  /*05d0*/  ISETP.GE.AND P0, PT, R4, R7, PT ;  /* 0x000000070400720c */ /* 0x000fda0003f06270 */
[----:B------:R-:W-:Y:S01]  /*05e0*/  @!P0 LEA R13, R5, R4, 0x9 ;  /* 0x00000004050d8211 */ /* 0x000fe200078e48ff */
[----:B------:R-:W-:Y:S02]  /*05f0*/  @!P0 VIADD R4, R4, 0x80 ;  /* 0x0000008004048836 */ /* 0x000fe40000000000 */
[----:B0-----:R-:W-:-:S04]  /*0600*/  IMAD.WIDE.U32 R10, R11, 0x2, R2 ;  /* 0x000000020b0a7825 */ /* 0x001fc800078e0002 */
[----:B------:R-:W-:Y:S01]  /*0610*/  @!P0 IMAD.WIDE.U32 R2, R13, 0x2, R2 ;  /* 0x000000020d028825 */ /* 0x000fe200078e0002 */
[----:B------:R0:W-:Y:S04]  /*0620*/  STG.E.U16 desc[UR4][R10.64], R8 ;  /* 0x000000080a007986 */ /* 0x0001e8000c101504 */
[----:B------:R0:W-:Y:S02]  /*0630*/  @!P0 STG.E.U16 desc[UR4][R2.64], R9 ;  /* 0x0000000902008986 */ /* 0x0001e4000c101504 */
.L_x_9491:
[----:B------:R-:W-:Y:S05]  /*0640*/  BSYNC.RECONVERGENT B0 ;  /* 0x0000000000007941 */ /* 0x000fea0003800200 */
.L_x_9490:
[-C--:B------:R-:W-:Y:S02]  /*0650*/  ISETP.GE.AND P1, PT, R4, R7.reuse, PT ;  /* 0x000000070400720c */ /* 0x080fe40003f26270 */
[----:B------:R-:W-:-:S11]  /*0660*/  ISETP.GE.AND P0, PT, R6, R7, PT ;  /* 0x000000070600720c */ /* 0x000fd60003f06270 */
[----:B------:R-:W-:Y:S05]  /*0670*/  @P1 EXIT ;  /* 0x000000000000194d */ /* 0x000fea0003800000 */
[----:B0-----:R-:W0:Y:S01]  /*0680*/  LDC.64 R2, c[0x0][0x388] ;  /* 0x0000e200ff027b82 */ /* 0x001e220000000a00 */
[----:B-----5:R-:W-:Y:S02]  /*0690*/  @!P0 SHF.L.U32 R0, R0, 0x10, RZ ;  /* 0x0000001000008819 */ /* 0x020fe400000006ff */
[----:B------:R-:W-:-:S03]  /*06a0*/  LEA R5, R5, R4, 0x9 ;  /* 0x0000000405057211 */ /* 0x000fc600078e48ff */
[----:B------:R-:W-:-:S04]  /*06b0*/  @!P0 FMUL.FTZ R29, R0, R29 ;  /* 0x0000001d001d8220 */ /* 0x000fc80000410000 */
[----:B------:R-:W-:-:S05]  /*06c0*/  @!P0 FMUL.FTZ R14, R29, R14 ;  /* 0x0000000e1d0e8220 */ /* 0x000fca0000410000 */
[----:B------:R-:W-:Y:S01]  /*06d0*/  @!P0 F2FP.BF16.F32.PACK_AB R6, RZ, R14 ;  /* 0x0000000eff06823e */ /* 0x000fe200000010ff */
[----:B0-----:R-:W-:-:S05]  /*06e0*/  IMAD.WIDE.U32 R2, R5, 0x2, R2 ;  /* 0x0000000205027825 */ /* 0x001fca00078e0002 */
[----:B------:R-:W-:Y:S01]  /*06f0*/  STG.E.U16 desc[UR4][R2.64], R6 ;  /* 0x0000000602007986 */ /* 0x000fe2000c101504 */
[----:B------:R-:W-:Y:S05]  /*0700*/  EXIT ;  /* 0x000000000000794d */ /* 0x000fea0003800000 */
.L_x_9492:
        /* <DEDUP_REMOVED lines=15> */
.L_x_27180:


//--------------------- .text._ZN2at6native29vectorized_elementwise_kernelILi2EZZZNS0_49_GLOBAL__N__b919a28f_16_Normalization_cu_5c38458736batch_norm_elementwise_backward_evalERKNS_6TensorES5_S5_S5_ENKUlvE_clEvENKUlvE2_clEvEUlN3c108BFloat16EffE_St5arrayIPcLm4EEEEviT0_T1_ --------------------------
	.section	.text._ZN2at6native29vectorized_elementwise_kernelILi2EZZZNS0_49_GLOBAL__N__b919a28f_16_Normalization_cu_5c38458736batch_norm_elementwise_backward_evalERKNS_6TensorES5_S5_S5_ENKUlvE_clEvENKUlvE2_clEvEUlN3c108BFloat16EffE_St5arrayIPcLm4EEEEviT0_T1_,"ax",@progbits
	.align	128
        .global         _ZN2at6native29vectorized_elementwise_kernelILi2EZZZNS0_49_GLOBAL__N__b919a28f_16_Normalization_cu_5c38458736batch_norm_elementwise_backward_evalERKNS_6TensorES5_S5_S5_ENKUlvE_clEvENKUlvE2_clEvEUlN3c108BFloat16EffE_St5arrayIPcLm4EEEEviT0_T1_
        .type           _ZN2at6native29vectorized_elementwise_kernelILi2EZZZNS0_49_GLOBAL__N__b919a28f_16_Normalization_cu_5c38458736batch_norm_elementwise_backward_evalERKNS_6TensorES5_S5_S5_ENKUlvE_clEvENKUlvE2_clEvEUlN3c108BFloat16EffE_St5arrayIPcLm4EEEEviT0_T1_,@function
        .size           _ZN2at6native29vectorized_elementwise_kernelILi2EZZZNS0_49_GLOBAL__N__b919a28f_16_Normalization_cu_5c38458736batch_norm_elementwise_backward_evalERKNS_6TensorES5_S5_S5_ENKUlvE_clEvENKUlvE2_clEvEUlN3c108BFloat16EffE_St5arrayIPcLm4EEEEviT0_T1_,(.L_x_27181 - _ZN2at6native29vectorized_elementwise_kernelILi2EZZZNS0_49_GLOBAL__N__b919a28f_16_Normalization_cu_5c38458736batch_norm_elementwise_backward_evalERKNS_6TensorES5_S5_S5_ENKUlvE_clEvENKUlvE2_clEvEUlN3c108BFloat16EffE_St5arrayIPcLm4EEEEviT0_T1_)
        .other          _ZN2at6native29vectorized_elementwise_kernelILi2EZZZNS0_49_GLOBAL__N__b919a28f_16_Normalization_cu_5c38458736batch_norm_elementwise_backward_evalERKNS_6TensorES5_S5_S5_ENKUlvE_clEvENKUlvE2_clEvEUlN3c108BFloat16EffE_St5arrayIPcLm4EEEEviT0_T1_,@"STO_CUDA_ENTRY STV_DEFAULT"
_ZN2at6native29vectorized_elementwise_kernelILi2EZZZNS0_49_GLOBAL__N__b919a28f_16_Normalization_cu_5c38458736batch_norm_elementwise_backward_evalERKNS_6TensorES5_S5_S5_ENKUlvE_clEvENKUlvE2_clEvEUlN3c108BFloat16EffE_St5arrayIPcLm4EEEEviT0_T1_:
.text._ZN2at6native29vectorized_elementwise_kernelILi2EZZZNS0_49_GLOBAL__N__b919a28f_16_Normalization_cu_5c38458736batch_norm_elementwise_backward_evalERKNS_6TensorES5_S5_S5_ENKUlvE_clEvENKUlvE2_clEvEUlN3c108BFloat16EffE_St5arrayIPcLm4EEEEviT0_T1_:
        /* <DEDUP_REMOVED lines=10> */
[----:B------:R-:W-:-:S07]  /*00a0*/  PRMT R26, RZ, 0x7610, R26 ;  /* 0x00007610ff1a7816 */ /* 0x000fce000000001a */
        /* <DEDUP_REMOVED lines=9> */
[----:B------:R-:W-:-:S03]  /*0140*/  ISETP.GE.U32.AND P1, PT, R20, R2, PT ;  /* 0x000000021400720c */ /* 0x000fc60003f26070 */
[----:B------:R-:W2:Y:S01]  /*0150*/  @!P0 LDC.64 R16, c[0x0][0x3a0] ;  /* 0x0000e800ff108b82 */ /* 0x000ea20000000a00 */
[----:B-1----:R-:W-:Y:S01]  /*0160*/  @!P0 IMAD.WIDE.U32 R12, R21, 0x2, R12 ;  /* 0x00000002150c8825 */ /* 0x002fe200078e000c */
[----:B------:R-:W-:-:S04]  /*0170*/  CS2R R34, SRZ ;  /* 0x0000000000227805 */ /* 0x000fc8000001ff00 */
[----:B------:R1:W5:Y:S04]  /*0180*/  @!P0 LDG.E.U16 R26, desc[UR4][R12.64] ;  /* 0x000000040c1a8981 */ /* 0x000368000c1e1500 */
[----:B------:R-:W-:Y:S01]  /*0190*/  @!P1 IADD3 R11, PT, PT, R0, R20, RZ ;  /* 0x00000014000b9210 */ /* 0x000fe20007ffe0ff */
[----:B------:R-:W-:Y:S01]  /*01a0*/  @!P1 VIADD R20, R20, 0x80 ;  /* 0x0000008014149836 */ /* 0x000fe20000000000 */
[----:B------:R-:W0:Y:S04]  /*01b0*/  @!P1 LDC.64 R38, c[0x0][0x3a0] ;  /* 0x0000e800ff269b82 */ /* 0x000e280000000a00 */
[----:B------:R-:W-:Y:S01]  /*01c0*/  ISETP.GE.U32.AND P2, PT, R20, R2, PT ;  /* 0x000000021400720c */ /* 0x000fe20003f46070 */
[----:B--2---:R-:W-:Y:S01]  /*01d0*/  @!P0 IMAD.WIDE.U32 R16, R21, 0x4, R16 ;  /* 0x0000000415108825 */ /* 0x004fe200078e0010 */
[----:B------:R-:W-:-:S04]  /*01e0*/  CS2R R32, SRZ ;  /* 0x0000000000207805 */ /* 0x000fc8000001ff00 */
[----:B------:R2:W5:Y:S07]  /*01f0*/  @!P0 LDG.E R35, desc[UR4][R16.64] ;  /* 0x0000000410238981 */ /* 0x00056e000c1e1900 */
[----:B-1----:R-:W-:Y:S01]  /*0200*/  @!P2 IADD3 R12, PT, PT, R0, R20, RZ ;  /* 0x00000014000ca210 */ /* 0x002fe20007ffe0ff */
[----:B------:R-:W-:Y:S01]  /*0210*/  @!P2 VIADD R20, R20, 0x80 ;  /* 0x000000801414a836 */ /* 0x000fe20000000000 */
[----:B------:R-:W1:Y:S01]  /*0220*/  @!P2 LDC.64 R36, c[0x0][0x3a0] ;  /* 0x0000e800ff24ab82 */ /* 0x000e620000000a00 */
[----:B------:R-:W-:-:S03]  /*0230*/  @!P1 IMAD.WIDE.U32 R14, R11, 0x4, R14 ;  /* 0x000000040b0e9825 */ /* 0x000fc600078e000e */
[----:B------:R-:W-:Y:S01]  /*0240*/  ISETP.GE.U32.AND P3, PT, R20, R2, PT ;  /* 0x000000021400720c */ /* 0x000fe20003f66070 */
[----:B---3--:R-:W-:Y:S01]  /*0250*/  @!P1 IMAD.WIDE.U32 R18, R11, 0x2, R18 ;  /* 0x000000020b129825 */ /* 0x008fe200078e0012 */
[----:B------:R-:W-:Y:S01]  /*0260*/  PRMT R13, RZ, 0x7610, R13 ;  /* 0x00007610ff0d7816 */ /* 0x000fe2000000000d */
[----:B------:R3:W5:Y:S01]  /*0270*/  @!P1 LDG.E R33, desc[UR4][R14.64] ;  /* 0x000000040e219981 */ /* 0x000762000c1e1900 */
[----:B--2---:R-:W2:Y:S01]  /*0280*/  LDC.64 R16, c[0x0][0x390] ;  /* 0x0000e400ff107b82 */ /* 0x004ea20000000a00 */
[----:B----4-:R-:W-:-:S03]  /*0290*/  @!P0 IMAD.WIDE.U32 R24, R21, 0x4, R24 ;  /* 0x0000000415188825 */ /* 0x010fc600078e0018 */
[----:B------:R4:W2:Y:S01]  /*02a0*/  @!P1 LDG.E.U16 R13, desc[UR4][R18.64] ;  /* 0x00000004120d9981 */ /* 0x0008a2000c1e1500 */
[----:B0-----:R-:W-:Y:S01]  /*02b0*/  @!P1 IMAD.WIDE.U32 R38, R11, 0x4, R38 ;  /* 0x000000040b269825 */ /* 0x001fe200078e0026 */
[----:B------:R-:W-:Y:S02]  /*02c0*/  PRMT R30, RZ, 0x7610, R30 ;  /* 0x00007610ff1e7816 */ /* 0x000fe4000000001e */
[----:B------:R0:W2:Y:S01]  /*02d0*/  @!P0 LDG.E R32, desc[UR4][R24.64] ;  /* 0x0000000418208981 */ /* 0x0000a2000c1e1900 */
[----:B---3--:R-:W3:Y:S01]  /*02e0*/  LDC.64 R14, c[0x0][0x398] ;  /* 0x0000e600ff0e7b82 */ /* 0x008ee20000000a00 */
[----:B------:R-:W-:Y:S01]  /*02f0*/  @!P3 IADD3 R11, PT, PT, R0, R20, RZ ;  /* 0x00000014000bb210 */ /* 0x000fe20007ffe0ff */
[----:B------:R-:W-:Y:S01]  /*0300*/  @!P3 VIADD R20, R20, 0x80 ;  /* 0x000000801414b836 */ /* 0x000fe20000000000 */
[----:B------:R-:W-:Y:S01]  /*0310*/  MOV R27, RZ ;  /* 0x000000ff001b7202 */ /* 0x000fe20000000f00 */
[----:B------:R-:W-:Y:S01]  /*0320*/  @!P2 IMAD.WIDE.U32 R28, R12, 0x2, R28 ;  /* 0x000000020c1ca825 */ /* 0x000fe200078e001c */
[----:B------:R1:W3:Y:S03]  /*0330*/  @!P1 LDG.E R34, desc[UR4][R38.64] ;  /* 0x0000000426229981 */ /* 0x0002e6000c1e1900 */
[----:B----4-:R-:W4:Y:S01]  /*0340*/  @!P3 LDC.64 R18, c[0x0][0x3a0] ;  /* 0x0000e800ff12bb82 */ /* 0x010f220000000a00 */
[----:B0-----:R-:W-:-:S02]  /*0350*/  HFMA2 R24, -RZ, RZ, 0, 0 ;  /* 0x00000000ff187431 */ /* 0x001fc400000001ff */
[----:B-----5:R-:W-:Y:S01]  /*0360*/  @!P2 IMAD.WIDE.U32 R22, R12, 0x4, R22 ;  /* 0x000000040c16a825 */ /* 0x020fe200078e0016 */
[----:B------:R-:W-:Y:S01]  /*0370*/  ISETP.GE.U32.AND P0, PT, R20, R2, PT ;  /* 0x000000021400720c */ /* 0x000fe20003f06070 */
[----:B------:R0:W5:Y:S02]  /*0380*/  @!P2 LDG.E.U16 R30, desc[UR4][R28.64] ;  /* 0x000000041c1ea981 */ /* 0x000164000c1e1500 */
[----:B-1----:R-:W-:Y:S02]  /*0390*/  @!P2 IMAD.WIDE.U32 R36, R12, 0x4, R36 ;  /* 0x000000040c24a825 */ /* 0x002fe400078e0024 */
[----:B------:R1:W5:Y:S01]  /*03a0*/  @!P2 LDG.E R24, desc[UR4][R22.64] ;  /* 0x000000041618a981 */ /* 0x000362000c1e1900 */
[----:B------:R-:W4:Y:S01]  /*03b0*/  LDC.64 R38, c[0x0][0x390] ;  /* 0x0000e400ff267b82 */ /* 0x000f220000000a00 */
[----:B--2---:R-:W-:Y:S02]  /*03c0*/  @!P3 IMAD.WIDE.U32 R16, R11, 0x2, R16 ;  /* 0x000000020b10b825 */ /* 0x004fe400078e0010 */
[----:B------:R2:W5:Y:S01]  /*03d0*/  @!P2 LDG.E R27, desc[UR4][R36.64] ;  /* 0x00000004241ba981 */ /* 0x000562000c1e1900 */
[----:B0-----:R-:W-:-:S04]  /*03e0*/  PRMT R29, RZ, 0x7610, R29 ;  /* 0x00007610ff1d7816 */ /* 0x001fc8000000001d */
[----:B-1----:R-:W0:Y:S02]  /*03f0*/  LDC.64 R22, c[0x0][0x398] ;  /* 0x0000e600ff167b82 */ /* 0x002e240000000a00 */
[----:B------:R1:W5:Y:S01]  /*0400*/  @!P3 LDG.E.U16 R29, desc[UR4][R16.64] ;  /* 0x00000004101db981 */ /* 0x000362000c1e1500 */
[----:B---3--:R-:W-:-:S05]  /*0410*/  @!P3 IMAD.WIDE.U32 R14, R11, 0x4, R14 ;  /* 0x000000040b0eb825 */ /* 0x008fca00078e000e */
[----:B--2---:R-:W2:Y:S01]  /*0420*/  @!P0 LDC.64 R36, c[0x0][0x3a0] ;  /* 0x0000e800ff248b82 */ /* 0x004ea20000000a00 */
[----:B-1----:R-:W-:Y:S01]  /*0430*/  CS2R R16, SRZ ;  /* 0x0000000000107805 */ /* 0x002fe2000001ff00 */
[----:B----4-:R-:W-:-:S04]  /*0440*/  @!P3 IMAD.WIDE.U32 R18, R11, 0x4, R18 ;  /* 0x000000040b12b825 */ /* 0x010fc800078e0012 */
[----:B------:R-:W-:Y:S01]  /*0450*/  HFMA2 R12, -RZ, RZ, 0, 0 ;  /* 0x00000000ff0c7431 */ /* 0x000fe200000001ff */
[----:B------:R1:W3:Y:S01]  /*0460*/  @!P3 LDG.E R17, desc[UR4][R14.64] ;  /* 0x000000040e11b981 */ /* 0x0002e2000c1e1900 */
[----:B------:R-:W-:Y:S01]  /*0470*/  @!P0 IMAD.IADD R11, R0, 0x1, R20 ;  /* 0x00000001000b8824 */ /* 0x000fe200078e0214 */
[----:B------:R-:W-:-:S03]  /*0480*/  @!P0 IADD3 R20, PT, PT, R20, 0x80, RZ ;  /* 0x0000008014148810 */ /* 0x000fc60007ffe0ff */
[----:B------:R4:W3:Y:S01]  /*0490*/  @!P3 LDG.E R12, desc[UR4][R18.64] ;  /* 0x00000004120cb981 */ /* 0x0008e2000c1e1900 */
[----:B-1----:R-:W1:Y:S01]  /*04a0*/  LDC.64 R14, c[0x0][0x390] ;  /* 0x0000e400ff0e7b82 */ /* 0x002e620000000a00 */
[----:B------:R-:W-:Y:S01]  /*04b0*/  ISETP.GE.U32.AND P1, PT, R20, R2, PT ;  /* 0x000000021400720c */ /* 0x000fe20003f26070 */
[----:B0-----:R-:W-:Y:S01]  /*04c0*/  @!P0 IMAD.WIDE.U32 R22, R11, 0x4, R22 ;  /* 0x000000040b168825 */ /* 0x001fe200078e0016 */
[----:B------:R-:W-:-:S04]  /*04d0*/  PRMT R28, RZ, 0x7610, R28 ;  /* 0x00007610ff1c7816 */ /* 0x000fc8000000001c */
[----:B------:R0:W3:Y:S01]  /*04e0*/  @!P0 LDG.E R16, desc[UR4][R22.64] ;  /* 0x0000000416108981 */ /* 0x0000e2000c1e1900 */
[----:B----4-:R-:W4:Y:S01]  /*04f0*/  LDC.64 R18, c[0x0][0x398] ;  /* 0x0000e600ff127b82 */ /* 0x010f220000000a00 */
[----:B------:R-:W-:-:S04]  /*0500*/  @!P0 IMAD.WIDE.U32 R38, R11, 0x2, R38 ;  /* 0x000000020b268825 */ /* 0x000fc800078e0026 */
[----:B--2---:R-:W-:Y:S01]  /*0510*/  @!P0 IMAD.WIDE.U32 R36, R11, 0x4, R36 ;  /* 0x000000040b248825 */ /* 0x004fe200078e0024 */
[----:B------:R-:W-:Y:S01]  /*0520*/  @!P1 IADD3 R11, PT, PT, R0, R20, RZ ;  /* 0x00000014000b9210 */ /* 0x000fe20007ffe0ff */
[----:B------:R2:W3:Y:S01]  /*0530*/  @!P0 LDG.E.U16 R28, desc[UR4][R38.64] ;  /* 0x00000004261c8981 */ /* 0x0004e2000c1e1500 */
[----:B------:R-:W-:Y:S01]  /*0540*/  PRMT R25, RZ, 0x7610, R25 ;  /* 0x00007610ff197816 */ /* 0x000fe20000000019 */
[----:B0-----:R-:W-:Y:S01]  /*0550*/  IMAD.MOV.U32 R22, RZ, RZ, RZ ;  /* 0x000000ffff167224 */ /* 0x001fe200078e00ff */
[----:B------:R-:W-:Y:S01]  /*0560*/  @!P1 IADD3 R20, PT, PT, R20, 0x80, RZ ;  /* 0x0000008014149810 */ /* 0x000fe20007ffe0ff */
[----:B------:R-:W0:Y:S04]  /*0570*/  @!P1 LDC.64 R40, c[0x0][0x3a0] ;  /* 0x0000e800ff289b82 */ /* 0x000e280000000a00 */
[----:B------:R4:W3:Y:S01]  /*0580*/  @!P0 LDG.E R22, desc[UR4][R36.64] ;  /* 0x0000000424168981 */ /* 0x0008e2000c1e1900 */
[----:B-1----:R-:W-:Y:S01]  /*0590*/  @!P1 IMAD.WIDE.U32 R14, R11, 0x2, R14 ;  /* 0x000000020b0e9825 */ /* 0x002fe200078e000e */
[----:B------:R-:W-:-:S02]  /*05a0*/  ISETP.GE.U32.AND P0, PT, R20, R2, PT ;  /* 0x000000021400720c */ /* 0x000fc40003f06070 */
[----:B--2---:R-:W1:Y:S02]  /*05b0*/  LDC.64 R38, c[0x0][0x390] ;  /* 0x0000e400ff267b82 */ /* 0x004e640000000a00 */
[----:B------:R2:W3:Y:S01]  /*05c0*/  @!P1 LDG.E.U16 R25, desc[UR4][R14.64] ;  /* 0x000000040e199981 */ /* 0x0004e2000c1e1500 */
[----:B----4-:R-:W-:-:S05]  /*05d0*/  @!P1 IMAD.WIDE.U32 R18, R11, 0x4, R18 ;  /* 0x000000040b129825 */ /* 0x010fca00078e0012 */
[----:B------:R-:W4:Y:S01]  /*05e0*/  LDC.64 R36, c[0x0][0x398] ;  /* 0x0000e600ff247b82 */ /* 0x000f220000000a00 */
[----:B--2---:R-:W-:-:S06]  /*05f0*/  CS2R R14, SRZ ;  /* 0x00000000000e7805 */ /* 0x004fcc000001ff00 */
[----:B------:R2:W3:Y:S02]  /*0600*/  @!P1 LDG.E R14, desc[UR4][R18.64] ;  /* 0x00000004120e9981 */ /* 0x0004e4000c1e1900 */
[----:B--2---:R-:W2:Y:S01]  /*0610*/  @!P0 LDC.64 R18, c[0x0][0x3a0] ;  /* 0x0000e800ff128b82 */ /* 0x004ea20000000a00 */
[----:B0-----:R-:W-:Y:S01]  /*0620*/  @!P1 IMAD.WIDE.U32 R40, R11, 0x4, R40 ;  /* 0x000000040b289825 */ /* 0x001fe200078e0028 */
[----:B------:R-:W-:-:S05]  /*0630*/  @!P0 IADD3 R11, PT, PT, R0, R20, RZ ;  /* 0x00000014000b8210 */ /* 0x000fca0007ffe0ff */
[----:B-1----:R-:W-:-:S04]  /*0640*/  @!P0 IMAD.WIDE.U32 R38, R11, 0x2, R38 ;  /* 0x000000020b268825 */ /* 0x002fc800078e0026 */
[----:B----4-:R-:W-:Y:S01]  /*0650*/  @!P0 IMAD.WIDE.U32 R36, R11, 0x4, R36 ;  /* 0x000000040b248825 */ /* 0x010fe200078e0024 */
[----:B------:R-:W-:-:S03]  /*0660*/  PRMT R23, RZ, 0x7610, R23 ;  /* 0x00007610ff177816 */ /* 0x000fc60000000017 */
[----:B------:R-:W-:Y:S01]  /*0670*/  @!P0 VIADD R20, R20, 0x80 ;  /* 0x0000008014148836 */ /* 0x000fe20000000000 */
[----:B------:R0:W4:Y:S04]  /*0680*/  @!P0 LDG.E R15, desc[UR4][R36.64] ;  /* 0x00000004240f8981 */ /* 0x000128000c1e1900 */
[----:B------:R1:W4:Y:S01]  /*0690*/  @!P0 LDG.E.U16 R23, desc[UR4][R38.64] ;  /* 0x0000000426178981 */ /* 0x000322000c1e1500 */
[----:B--2---:R-:W-:Y:S01]  /*06a0*/  @!P0 IMAD.WIDE.U32 R18, R11, 0x4, R18 ;  /* 0x000000040b128825 */ /* 0x004fe200078e0012 */
[----:B------:R-:W-:-:S03]  /*06b0*/  MOV R11, RZ ;  /* 0x000000ff000b7202 */ /* 0x000fc60000000f00 */
[----:B0-----:R-:W-:Y:S01]  /*06c0*/  HFMA2 R37, -RZ, RZ, 0, 0 ;  /* 0x00000000ff257431 */ /* 0x001fe200000001ff */
[----:B-1----:R-:W0:Y:S02]  /*06d0*/  LDC.64 R38, c[0x0][0x390] ;  /* 0x0000e400ff267b82 */ /* 0x002e240000000a00 */
[----:B------:R1:W2:Y:S01]  /*06e0*/  @!P0 LDG.E R11, desc[UR4][R18.64] ;  /* 0x00000004120b8981 */ /* 0x0002a2000c1e1900 */
[----:B------:R-:W-:-:S05]  /*06f0*/  ISETP.GE.U32.AND P0, PT, R20, R2, PT ;  /* 0x000000021400720c */ /* 0x000fca0003f06070 */
[----:B-1----:R-:W1:Y:S08]  /*0700*/  LDC.64 R18, c[0x0][0x398] ;  /* 0x0000e600ff127b82 */ /* 0x002e700000000a00 */
[----:B------:R-:W-:-:S05]  /*0710*/  @!P0 IADD3 R36, PT, PT, R0, R20, RZ ;  /* 0x0000001400248210 */ /* 0x000fca0007ffe0ff */
[----:B-1----:R-:W-:-:S05]  /*0720*/  @!P0 IMAD.WIDE.U32 R18, R36, 0x4, R18 ;  /* 0x0000000424128825 */ /* 0x002fca00078e0012 */
[----:B------:R1:W2:Y:S02]  /*0730*/  @!P0 LDG.E R37, desc[UR4][R18.64] ;  /* 0x0000000412258981 */ /* 0x0002a4000c1e1900 */
[----:B-1----:R-:W1:Y:S01]  /*0740*/  @!P0 LDC.64 R18, c[0x0][0x3a0] ;  /* 0x0000e800ff128b82 */ /* 0x002e620000000a00 */
[----:B------:R-:W-:Y:S01]  /*0750*/  PRMT R20, RZ, 0x7610, R20 ;  /* 0x00007610ff147816 */ /* 0x000fe20000000014 */
[----:B0-----:R-:W-:-:S04]  /*0760*/  @!P0 IMAD.WIDE.U32 R38, R36, 0x2, R38 ;  /* 0x0000000224268825 */ /* 0x001fc800078e0026 */
[----:B------:R-:W-:Y:S01]  /*0770*/  IMAD.MOV.U32 R21, RZ, RZ, RZ ;  /* 0x000000ffff157224 */ /* 0x000fe200078e00ff */
[----:B------:R-:W2:Y:S05]  /*0780*/  @!P0 LDG.E.U16 R20, desc[UR4][R38.64] ;  /* 0x0000000426148981 */ /* 0x000eaa000c1e1500 */
[----:B------:R-:W2:Y:S01]  /*0790*/  @!P1 LDG.E R21, desc[UR4][R40.64] ;  /* 0x0000000428159981 */ /* 0x000ea2000c1e1900 */
[----:B-1----:R-:W-:-:S04]  /*07a0*/  @!P0 IMAD.WIDE.U32 R18, R36, 0x4, R18 ;  /* 0x0000000424128825 */ /* 0x002fc800078e0012 */
[----:B------:R-:W-:-:S06]  /*07b0*/  IMAD.MOV.U32 R36, RZ, RZ, RZ ;  /* 0x000000ffff247224 */ /* 0x000fcc00078e00ff */
[----:B------:R0:W2:Y:S01]  /*07c0*/  @!P0 LDG.E R36, desc[UR4][R18.64] ;  /* 0x0000000412248981 */ /* 0x0000a2000c1e1900 */
[C---:B------:R-:W-:Y:S02]  /*07d0*/  ISETP.GE.U32.AND P0, PT, R3.reuse, R2, PT ;  /* 0x000000020300720c */ /* 0x040fe40003f06070 */
[----:B0-----:R-:W-:-:S04]  /*07e0*/  IADD3 R18, PT, PT, R3, 0x80, RZ ;  /* 0x0000008003127810 */ /* 0x001fc80007ffe0ff */
[----:B------:R-:W-:Y:S02]  /*07f0*/  ISETP.GE.U32.AND P4, PT, R18, R2, PT ;  /* 0x000000021200720c */ /* 0x000fe40003f86070 */
[----:B------:R-:W-:-:S05]  /*0800*/  IADD3 R19, PT, PT, R3, 0x180, RZ ;  /* 0x0000018003137810 */ /* 0x000fca0007ffe0ff */
[----:B------:R-:W-:Y:S02]  /*0810*/  @!P0 SHF.L.U32 R26, R26, 0x10, RZ ;  /* 0x000000101a1a8819 */ /* 0x000fe400000006ff */
[----:B------:R-:W-:Y:S02]  /*0820*/  ISETP.GE.U32.AND P2, PT, R19, R2, PT ;  /* 0x000000021300720c */ /* 0x000fe40003f46070 */
[----:B------:R-:W-:-:S04]  /*0830*/  IADD3 R19, PT, PT, R3, 0x280, RZ ;  /* 0x0000028003137810 */ /* 0x000fc80007ffe0ff */
[----:B------:R-:W-:Y:S01]  /*0840*/  ISETP.GE.U32.AND P6, PT, R19, R2, PT ;  /* 0x000000021300720c */ /* 0x000fe20003fc6070 */
[----:B------:R-:W-:Y:S02]  /*0850*/  @!P4 IMAD.U32 R39, R13, 0x10000, RZ ;  /* 0x000100000d27c824 */ /* 0x000fe400078e00ff */
[----:B------:R-:W-:Y:S02]  /*0860*/  @!P0 FMUL.FTZ R13, R26, R35 ;  /* 0x000000231a0d8220 */ /* 0x000fe40000410000 */
[----:B------:R-:W-:Y:S02]  /*0870*/  @!P4 FMUL.FTZ R26, R39, R34 ;  /* 0x00000022271ac220 */ /* 0x000fe40000410000 */
[----:B------:R-:W0:Y:S01]  /*0880*/  @!P0 LDC.64 R34, c[0x0][0x388] ;  /* 0x0000e200ff228b82 */ /* 0x000e220000000a00 */
[----:B------:R-:W-:Y:S01]  /*0890*/  IADD3 R39, PT, PT, R3, 0x100, RZ ;  /* 0x0000010003277810 */ /* 0x000fe20007ffe0ff */
[----:B------:R-:W-:Y:S01]  /*08a0*/  @!P4 FMUL.FTZ R33, R26, R33 ;  /* 0x000000211a21c220 */ /* 0x000fe20000410000 */
[----:B------:R-:W-:-:S02]  /*08b0*/  @!P0 FMUL.FTZ R13, R13, R32 ;  /* 0x000000200d0d8220 */ /* 0x000fc40000410000 */
[-C--:B------:R-:W-:Y:S01]  /*08c0*/  ISETP.GE.U32.AND P1, PT, R39, R2.reuse, PT ;  /* 0x000000022700720c */ /* 0x080fe20003f26070 */
[C---:B------:R-:W-:Y:S01]  /*08d0*/  VIADD R39, R3.reuse, 0x200 ;  /* 0x0000020003277836 */ /* 0x040fe20000000000 */
[----:B------:R-:W-:Y:S02]  /*08e0*/  @!P4 F2FP.BF16.F32.PACK_AB R4, RZ, R33 ;  /* 0x00000021ff04c23e */ /* 0x000fe400000010ff */
[----:B------:R-:W-:Y:S02]  /*08f0*/  @!P0 F2FP.BF16.F32.PACK_AB R31, RZ, R13 ;  /* 0x0000000dff1f823e */ /* 0x000fe400000010ff */
[C---:B------:R-:W-:Y:S02]  /*0900*/  IADD3 R33, PT, PT, R3.reuse, 0x300, RZ ;  /* 0x0000030003217810 */ /* 0x040fe40007ffe0ff */
[----:B------:R-:W-:Y:S02]  /*0910*/  IADD3 R13, PT, PT, R3, 0x380, RZ ;  /* 0x00000380030d7810 */ /* 0x000fe40007ffe0ff */
[----:B------:R-:W-:-:S02]  /*0920*/  ISETP.GE.U32.AND P3, PT, R39, R2, PT ;  /* 0x000000022700720c */ /* 0x000fc40003f66070 */
[-C--:B------:R-:W-:Y:S02]  /*0930*/  ISETP.GE.U32.AND P5, PT, R33, R2.reuse, PT ;  /* 0x000000022100720c */ /* 0x080fe40003fa6070 */
[----:B------:R-:W-:Y:S01]  /*0940*/  ISETP.GE.U32.AND P4, PT, R13, R2, PT ;  /* 0x000000020d00720c */ /* 0x000fe20003f86070 */
[----:B------:R-:W-:Y:S01]  /*0950*/  @!P0 IMAD.IADD R39, R0, 0x1, R3 ;  /* 0x0000000100278824 */ /* 0x000fe200078e0203 */
[----:B------:R-:W-:-:S03]  /*0960*/  @!P0 MOV R3, R18 ;  /* 0x0000001200038202 */ /* 0x000fc60000000f00 */
[----:B0-----:R-:W-:Y:S01]  /*0970*/  @!P0 IMAD.WIDE.U32 R34, R39, 0x2, R34 ;  /* 0x0000000227228825 */ /* 0x001fe200078e0022 */
[----:B-----5:R-:W-:-:S04]  /*0980*/  @!P1 SHF.L.U32 R30, R30, 0x10, RZ ;  /* 0x000000101e1e9819 */ /* 0x020fc800000006ff */
[----:B------:R0:W-:Y:S01]  /*0990*/  @!P0 STG.E.U16 desc[UR4][R34.64], R31 ;  /* 0x0000001f22008986 */ /* 0x0001e2000c101504 */
[----:B------:R-:W-:Y:S01]  /*09a0*/  ISETP.GE.U32.AND P0, PT, R3, R2, PT ;  /* 0x000000020300720c */ /* 0x000fe20003f06070 */
[----:B------:R-:W-:Y:S02]  /*09b0*/  @!P2 IMAD.U32 R29, R29, 0x10000, RZ ;  /* 0x000100001d1da824 */ /* 0x000fe400078e00ff */
[----:B------:R-:W-:Y:S01]  /*09c0*/  @!P1 FMUL.FTZ R27, R30, R27 ;  /* 0x0000001b1e1b9220 */ /* 0x000fe20000410000 */
[----:B------:R-:W-:Y:S04]  /*09d0*/  BSSY.RECONVERGENT B0, `(.L_x_9494) ;  /* 0x0000041000007945 */ /* 0x000fe80003800200 */
[----:B------:R-:W-:Y:S01]  /*09e0*/  BSSY.RELIABLE B1, `(.L_x_9495) ;  /* 0x0000039000017945 */ /* 0x000fe20003800100 */
[----:B------:R-:W-:Y:S01]  /*09f0*/  @!P1 FMUL.FTZ R24, R27, R24 ;  /* 0x000000181b189220 */ /* 0x000fe20000410000 */
[----:B---3--:R-:W-:-:S04]  /*0a00*/  @!P2 FMUL.FTZ R12, R29, R12 ;  /* 0x0000000c1d0ca220 */ /* 0x008fc80000410000 */
[----:B------:R-:W-:Y:S01]  /*0a10*/  @!P2 FMUL.FTZ R12, R12, R17 ;  /* 0x000000110c0ca220 */ /* 0x000fe20000410000 */
[----:B------:R-:W-:Y:S02]  /*0a20*/  @!P1 F2FP.BF16.F32.PACK_AB R5, RZ, R24 ;  /* 0x00000018ff05923e */ /* 0x000fe400000010ff */
[----:B------:R-:W-:-:S05]  /*0a30*/  @!P3 SHF.L.U32 R13, R28, 0x10, RZ ;  /* 0x000000101c0db819 */ /* 0x000fca00000006ff */
[----:B------:R-:W-:Y:S01]  /*0a40*/  @!P3 FMUL.FTZ R13, R13, R22 ;  /* 0x000000160d0db220 */ /* 0x000fe20000410000 */
[----:B------:R-:W-:-:S03]  /*0a50*/  @!P6 IMAD.U32 R18, R25, 0x10000, RZ ;  /* 0x000100001912e824 */ /* 0x000fc600078e00ff */
[----:B------:R-:W-:Y:S01]  /*0a60*/  @!P3 FMUL.FTZ R13, R13, R16 ;  /* 0x000000100d0db220 */ /* 0x000fe20000410000 */
[----:B------:R-:W-:-:S04]  /*0a70*/  @!P2 F2FP.BF16.F32.PACK_AB R6, RZ, R12 ;  /* 0x0000000cff06a23e */ /* 0x000fc800000010ff */
[----:B------:R-:W-:Y:S02]  /*0a80*/  @!P3 F2FP.BF16.F32.PACK_AB R7, RZ, R13 ;  /* 0x0000000dff07b23e */ /* 0x000fe400000010ff */
[----:B----4-:R-:W-:-:S05]  /*0a90*/  @!P5 SHF.L.U32 R26, R23, 0x10, RZ ;  /* 0x00000010171ad819 */ /* 0x010fca00000006ff */
[----:B--2---:R-:W-:-:S04]  /*0aa0*/  @!P5 FMUL.FTZ R26, R26, R11 ;  /* 0x0000000b1a1ad220 */ /* 0x004fc80000410000 */
[----:B------:R-:W-:-:S05]  /*0ab0*/  @!P5 FMUL.FTZ R15, R26, R15 ;  /* 0x0000000f1a0fd220 */ /* 0x000fca0000410000 */
[----:B------:R-:W-:Y:S02]  /*0ac0*/  @!P5 F2FP.BF16.F32.PACK_AB R9, RZ, R15 ;  /* 0x0000000fff09d23e */ /* 0x000fe400000010ff */
[----:B------:R-:W-:Y:S01]  /*0ad0*/  @!P4 SHF.L.U32 R19, R20, 0x10, RZ ;  /* 0x000000101413c819 */ /* 0x000fe200000006ff */
[----:B------:R-:W-:-:S04]  /*0ae0*/  @!P6 FMUL.FTZ R21, R18, R21 ;  /* 0x000000151215e220 */ /* 0x000fc80000410000 */
[----:B------:R-:W-:-:S05]  /*0af0*/  @!P6 FMUL.FTZ R14, R21, R14 ;  /* 0x0000000e150ee220 */ /* 0x000fca0000410000 */
[----:B------:R-:W-:Y:S01]  /*0b00*/  @!P6 F2FP.BF16.F32.PACK_AB R8, RZ, R14 ;  /* 0x0000000eff08e23e */ /* 0x000fe200000010ff */
[----:B------:R-:W-:-:S04]  /*0b10*/  @!P4 FMUL.FTZ R36, R19, R36 ;  /* 0x000000241324c220 */ /* 0x000fc80000410000 */
[----:B------:R-:W-:-:S05]  /*0b20*/  @!P4 FMUL.FTZ R36, R36, R37 ;  /* 0x000000252424c220 */ /* 0x000fca0000410000 */
[----:B------:R-:W-:Y:S01]  /*0b30*/  @!P4 F2FP.BF16.F32.PACK_AB R10, RZ, R36 ;  /* 0x00000024ff0ac23e */ /* 0x000fe200000010ff */
[----:B0-----:R-:W-:Y:S06]  /*0b40*/  @P0 BRA `(.L_x_9496) ;  /* 0x0000000000300947 */ /* 0x001fec0003800000 */
[----:B------:R-:W0:Y:S01]  /*0b50*/  LDC.64 R12, c[0x0][0x388] ;  /* 0x0000e200ff0c7b82 */ /* 0x000e220000000a00 */
[----:B------:R-:W-:Y:S01]  /*0b60*/  IMAD.IADD R11, R0, 0x1, R3 ;  /* 0x00000001000b7824 */ /* 0x000fe200078e0203 */
[----:B------:R-:W-:-:S04]  /*0b70*/  IADD3 R3, PT, PT, R3, 0x80, RZ ;  /* 0x0000008003037810 */ /* 0x000fc80007ffe0ff */
        /* <DEDUP_REMOVED lines=9> */
.L_x_9496:
[----:B------:R-:W-:-:S13]  /*0c10*/  ISETP.GE.U32.AND P0, PT, R3, R2, PT ;  /* 0x000000020300720c */ /* 0x000fda0003f06070 */
[----:B------:R-:W-:Y:S05]  /*0c20*/  @P0 BRA `(.L_x_9498) ;  /* 0x0000000000300947 */ /* 0x000fea0003800000 */
[----:B0-----:R-:W0:Y:S01]  /*0c30*/  LDC.64 R4, c[0x0][0x388] ;  /* 0x0000e200ff047b82 */ /* 0x001e220000000a00 */
[----:B------:R-:W-:Y:S02]  /*0c40*/  IADD3 R11, PT, PT, R0, R3, RZ ;  /* 0x00000003000b7210 */ /* 0x000fe40007ffe0ff */
[----:B------:R-:W-:-:S03]  /*0c50*/  IADD3 R3, PT, PT, R3, 0x80, RZ ;  /* 0x0000008003037810 */ /* 0x000fc60007ffe0ff */
[----:B0-----:R-:W-:-:S05]  /*0c60*/  IMAD.WIDE.U32 R4, R11, 0x2, R4 ;  /* 0x000000020b047825 */ /* 0x001fca00078e0004 */
[----:B------:R1:W-:Y:S02]  /*0c70*/  STG.E.U16 desc[UR4][R4.64], R6 ;  /* 0x0000000604007986 */ /* 0x0003e4000c101504 */
.L_x_9497:
[----:B------:R-:W-:-:S13]  /*0c80*/  ISETP.GE.U32.AND P0, PT, R3, R2, PT ;  /* 0x000000020300720c */ /* 0x000fda0003f06070 */
[----:B------:R-:W-:Y:S05]  /*0c90*/  @P0 BRA `(.L_x_9499) ;  /* 0x0000000000340947 */ /* 0x000fea0003800000 */
[----:B01----:R-:W0:Y:S01]  /*0ca0*/  LDC.64 R4, c[0x0][0x388] ;  /* 0x0000e200ff047b82 */ /* 0x003e220000000a00 */
[----:B------:R-:W-:Y:S01]  /*0cb0*/  IMAD.IADD R11, R0, 0x1, R3 ;  /* 0x00000001000b7824 */ /* 0x000fe200078e0203 */
[----:B------:R-:W-:-:S03]  /*0cc0*/  IADD3 R3, PT, PT, R3, 0x80, RZ ;  /* 0x0000008003037810 */ /* 0x000fc60007ffe0ff */
[----:B0-----:R-:W-:-:S05]  /*0cd0*/  IMAD.WIDE.U32 R4, R11, 0x2, R4 ;  /* 0x000000020b047825 */ /* 0x001fca00078e0004 */
[----:B------:R1:W-:Y:S02]  /*0ce0*/  STG.E.U16 desc[UR4][R4.64], R7 ;  /* 0x0000000704007986 */ /* 0x0003e4000c101504 */
.L_x_9498:
        /* <DEDUP_REMOVED lines=8> */
.L_x_9499:
[----:B------:R-:W-:Y:S05]  /*0d70*/  BSYNC.RELIABLE B1 ;  /* 0x0000000000017941 */ /* 0x000fea0003800100 */
.L_x_9495:
[----:B------:R-:W-:-:S13]  /*0d80*/  ISETP.GE.U32.AND P0, PT, R3, R2, PT ;  /* 0x000000020300720c */ /* 0x000fda0003f06070 */
[----:B012---:R-:W0:Y:S01]  /*0d90*/  @!P0 LDC.64 R4, c[0x0][0x388] ;  /* 0x0000e200ff048b82 */ /* 0x007e220000000a00 */
[----:B------:R-:W-:Y:S02]  /*0da0*/  @!P0 IADD3 R7, PT, PT, R0, R3, RZ ;  /* 0x0000000300078210 */ /* 0x000fe40007ffe0ff */
[----:B------:R-:W-:-:S03]  /*0db0*/  @!P0 IADD3 R3, PT, PT, R3, 0x80, RZ ;  /* 0x0000008003038810 */ /* 0x000fc60007ffe0ff */
[----:B0-----:R-:W-:-:S05]  /*0dc0*/  @!P0 IMAD.WIDE.U32 R4, R7, 0x2, R4 ;  /* 0x0000000207048825 */ /* 0x001fca00078e0004 */
[----:B------:R2:W-:Y:S02]  /*0dd0*/  @!P0 STG.E.U16 desc[UR4][R4.64], R9 ;  /* 0x0000000904008986 */ /* 0x0005e4000c101504 */
.L_x_9500:
[----:B------:R-:W-:Y:S05]  /*0de0*/  BSYNC.RECONVERGENT B0 ;  /* 0x0000000000007941 */ /* 0x000fea0003800200 */
.L_x_9494:
[----:B------:R-:W-:Y:S05]  /*0df0*/  WARPSYNC.ALL ;  /* 0x0000000000007948 */ /* 0x000fea0003800000 */
[----:B------:R-:W-:-:S13]  /*0e00*/  ISETP.GE.U32.AND P0, PT, R3, R2, PT ;  /* 0x000000020300720c */ /* 0x000fda0003f06070 */
[----:B------:R-:W-:Y:S05]  /*0e10*/  @P0 EXIT ;  /* 0x000000000000094d */ /* 0x000fea0003800000 */
[----:B012---:R-:W0:Y:S01]  /*0e20*/  LDC.64 R4, c[0x0][0x388] ;  /* 0x0000e200ff047b82 */ /* 0x007e220000000a00 */
[----:B------:R-:W-:-:S04]  /*0e30*/  IMAD.IADD R3, R0, 0x1, R3 ;  /* 0x0000000100037824 */ /* 0x000fc800078e0203 */
[----:B0-----:R-:W-:-:S05]  /*0e40*/  IMAD.WIDE.U32 R2, R3, 0x2, R4 ;  /* 0x0000000203027825 */ /* 0x001fca00078e0004 */
[----:B------:R-:W-:Y:S01]  /*0e50*/  STG.E.U16 desc[UR4][R2.64], R10 ;  /* 0x0000000a02007986 */ /* 0x000fe2000c101504 */
[----:B------:R-:W-:Y:S05]  /*0e60*/  EXIT ;  /* 0x000000000000794d */ /* 0x000fea0003800000 */
.L_x_9493:
        /* <DEDUP_REMOVED lines=10> */
[----:B------:R-:W5:Y:S01]  /*0f10*/  LDG.E R5, desc[UR4][R24.64+0x400] ;  /* 0x0004000418057981 */ /* 0x000f62000c1e1900 */
[----:B---3--:R-:W-:-:S03]  /*0f20*/  IMAD.WIDE.U32 R2, R0, 0x4, R8 ;  /* 0x0000000400027825 */ /* 0x008fc600078e0008 */
[----:B------:R-:W3:Y:S04]  /*0f30*/  LDG.E.64 R18, desc[UR4][R28.64] ;  /* 0x000000041c127981 */ /* 0x000ee8000c1e1b00 */
[----:B------:R-:W5:Y:S04]  /*0f40*/  LDG.E.64 R6, desc[UR4][R28.64+0x400] ;  /* 0x000400041c067981 */ /* 0x000f68000c1e1b00 */
[----:B------:R0:W5:Y:S01]  /*0f50*/  LDG.E R22, desc[UR4][R24.64+0x600] ;  /* 0x0006000418167981 */ /* 0x000162000c1e1900 */
[----:B------:R-:W-:-:S03]  /*0f60*/  IMAD.WIDE.U32 R26, R4, 0x8, R2 ;  /* 0x00000008041a7825 */ /* 0x000fc600078e0002 */
[----:B------:R-:W5:Y:S04]  /*0f70*/  LDG.E.64 R8, desc[UR4][R28.64+0x800] ;  /* 0x000800041c087981 */ /* 0x000f68000c1e1b00 */
[----:B------:R-:W5:Y:S04]  /*0f80*/  LDG.E.64 R14, desc[UR4][R28.64+0xc00] ;  /* 0x000c00041c0e7981 */ /* 0x000f68000c1e1b00 */
[----:B------:R-:W5:Y:S04]  /*0f90*/  LDG.E.64 R16, desc[UR4][R26.64] ;  /* 0x000000041a107981 */ /* 0x000f68000c1e1b00 */
[----:B------:R-:W5:Y:S04]  /*0fa0*/  LDG.E.64 R2, desc[UR4][R26.64+0x400] ;  /* 0x000400041a027981 */ /* 0x000f68000c1e1b00 */
[----:B------:R-:W5:Y:S04]  /*0fb0*/  LDG.E.64 R10, desc[UR4][R26.64+0x800] ;  /* 0x000800041a0a7981 */ /* 0x000f68000c1e1b00 */
[----:B------:R-:W5:Y:S01]  /*0fc0*/  LDG.E.64 R12, desc[UR4][R26.64+0xc00] ;  /* 0x000c00041a0c7981 */ /* 0x000f62000c1e1b00 */
[----:B--2---:R-:W-:-:S02]  /*0fd0*/  PRMT R23, R20, 0x7632, R23 ;  /* 0x0000763214177816 */ /* 0x004fc40000000017 */
[----:B------:R-:W-:Y:S02]  /*0fe0*/  SHF.L.U32 R31, R20, 0x10, RZ ;  /* 0x00000010141f7819 */ /* 0x000fe400000006ff */
[----:B------:R-:W1:Y:S01]  /*0ff0*/  LDC.64 R20, c[0x0][0x388] ;  /* 0x0000e200ff147b82 */ /* 0x000e620000000a00 */
[----:B------:R-:W-:Y:S02]  /*1000*/  SHF.L.U32 R32, R23, 0x10, RZ ;  /* 0x0000001017207819 */ /* 0x000fe400000006ff */
[C---:B----4-:R-:W-:Y:S01]  /*1010*/  PRMT R23, R30.reuse, 0x7632, R23 ;  /* 0x000076321e177816 */ /* 0x050fe20000000017 */
[----:B0-----:R-:W-:Y:S02]  /*1020*/  IMAD.U32 R25, R30, 0x10000, RZ ;  /* 0x000100001e197824 */ /* 0x001fe400078e00ff */
[----:B---3--:R-:W-:Y:S01]  /*1030*/  FMUL.FTZ R31, R18, R31 ;  /* 0x0000001f121f7220 */ /* 0x008fe20000410000 */
[----:B------:R-:W-:Y:S01]  /*1040*/  SHF.L.U32 R18, R23, 0x10, RZ ;  /* 0x0000001017127819 */ /* 0x000fe200000006ff */
[----:B-----5:R-:W-:Y:S01]  /*1050*/  FMUL.FTZ R25, R6, R25 ;  /* 0x0000001906197220 */ /* 0x020fe20000410000 */
[----:B------:R-:W-:-:S03]  /*1060*/  PRMT R6, R5, 0x7632, R6 ;  /* 0x0000763205067816 */ /* 0x000fc60000000006 */
[----:B------:R-:W-:Y:S01]  /*1070*/  FMUL.FTZ R18, R7, R18 ;  /* 0x0000001207127220 */ /* 0x000fe20000410000 */
[C---:B------:R-:W-:Y:S01]  /*1080*/  PRMT R7, R22.reuse, 0x7632, R7 ;  /* 0x0000763216077816 */ /* 0x040fe20000000007 */
[----:B------:R-:W-:Y:S01]  /*1090*/  FMUL.FTZ R32, R19, R32 ;  /* 0x0000002013207220 */ /* 0x000fe20000410000 */
[----:B------:R-:W-:Y:S01]  /*10a0*/  SHF.L.U32 R19, R22, 0x10, RZ ;  /* 0x0000001016137819 */ /* 0x000fe200000006ff */
[----:B------:R-:W-:Y:S01]  /*10b0*/  IMAD.U32 R6, R6, 0x10000, RZ ;  /* 0x0001000006067824 */ /* 0x000fe200078e00ff */
[----:B------:R-:W-:Y:S02]  /*10c0*/  SHF.L.U32 R5, R5, 0x10, RZ ;  /* 0x0000001005057819 */ /* 0x000fe400000006ff */
[----:B------:R-:W-:Y:S01]  /*10d0*/  SHF.L.U32 R22, R7, 0x10, RZ ;  /* 0x0000001007167819 */ /* 0x000fe200000006ff */
[----:B------:R-:W-:Y:S01]  /*10e0*/  FMUL.FTZ R6, R9, R6 ;  /* 0x0000000609067220 */ /* 0x000fe20000410000 */
[----:B------:R-:W-:Y:S01]  /*10f0*/  FMUL.FTZ R19, R14, R19 ;  /* 0x000000130e137220 */ /* 0x000fe20000410000 */
[----:B------:R-:W-:-:S02]  /*1100*/  FMUL.FTZ R5, R8, R5 ;  /* 0x0000000508057220 */ /* 0x000fc40000410000 */
[----:B------:R-:W-:Y:S01]  /*1110*/  FMUL.FTZ R22, R15, R22 ;  /* 0x000000160f167220 */ /* 0x000fe20000410000 */
[----:B-1----:R-:W-:-:S04]  /*1120*/  IMAD.WIDE.U32 R20, R0, 0x2, R20 ;  /* 0x0000000200147825 */ /* 0x002fc800078e0014 */
[----:B------:R-:W-:Y:S01]  /*1130*/  FMUL.FTZ R16, R16, R31 ;  /* 0x0000001f10107220 */ /* 0x000fe20000410000 */
[----:B------:R-:W-:Y:S01]  /*1140*/  FMUL.FTZ R17, R17, R32 ;  /* 0x0000002011117220 */ /* 0x000fe20000410000 */
[----:B------:R-:W-:Y:S01]  /*1150*/  FMUL.FTZ R2, R2, R25 ;  /* 0x0000001902027220 */ /* 0x000fe20000410000 */
[----:B------:R-:W-:Y:S01]  /*1160*/  FMUL.FTZ R3, R3, R18 ;  /* 0x0000001203037220 */ /* 0x000fe20000410000 */
[----:B------:R-:W-:Y:S01]  /*1170*/  FMUL.FTZ R5, R10, R5 ;  /* 0x000000050a057220 */ /* 0x000fe20000410000 */
[----:B------:R-:W-:Y:S01]  /*1180*/  FMUL.FTZ R6, R11, R6 ;  /* 0x000000060b067220 */ /* 0x000fe20000410000 */
[----:B------:R-:W-:Y:S01]  /*1190*/  FMUL.FTZ R12, R12, R19 ;  /* 0x000000130c0c7220 */ /* 0x000fe20000410000 */
[----:B------:R-:W-:Y:S01]  /*11a0*/  FMUL.FTZ R13, R13, R22 ;  /* 0x000000160d0d7220 */ /* 0x000fe20000410000 */
[----:B------:R-:W-:Y:S01]  /*11b0*/  F2FP.BF16.F32.PACK_AB R17, R17, R16 ;  /* 0x000000101111723e */ /* 0x000fe200000010ff */
[----:B------:R-:W-:Y:S01]  /*11c0*/  IMAD.WIDE.U32 R20, R4, 0x4, R20 ;  /* 0x0000000404147825 */ /* 0x000fe200078e0014 */
[----:B------:R-:W-:-:S02]  /*11d0*/  F2FP.BF16.F32.PACK_AB R3, R3, R2 ;  /* 0x000000020303723e */ /* 0x000fc400000010ff */
[----:B------:R-:W-:Y:S02]  /*11e0*/  F2FP.BF16.F32.PACK_AB R5, R6, R5 ;  /* 0x000000050605723e */ /* 0x000fe400000010ff */
[----:B------:R-:W-:Y:S01]  /*11f0*/  F2FP.BF16.F32.PACK_AB R13, R13, R12 ;  /* 0x0000000c0d0d723e */ /* 0x000fe200000010ff */
[----:B------:R-:W-:Y:S04]  /*1200*/  STG.E desc[UR4][R20.64], R17 ;  /* 0x0000001114007986 */ /* 0x000fe8000c101904 */
[----:B------:R-:W-:Y:S04]  /*1210*/  STG.E desc[UR4][R20.64+0x200], R3 ;  /* 0x0002000314007986 */ /* 0x000fe8000c101904 */
[----:B------:R-:W-:Y:S04]  /*1220*/  STG.E desc[UR4][R20.64+0x400], R5 ;  /* 0x0004000514007986 */ /* 0x000fe8000c101904 */
[----:B------:R-:W-:Y:S01]  /*1230*/  STG.E desc[UR4][R20.64+0x600], R13 ;  /* 0x0006000d14007986 */ /* 0x000fe2000c101904 */
[----:B------:R-:W-:Y:S05]  /*1240*/  EXIT ;  /* 0x000000000000794d */ /* 0x000fea0003800000 */
.L_x_9501:
        /* <DEDUP_REMOVED lines=11> */
.L_x_27181:


//--------------------- .text._ZN2at6native29vectorized_elementwise_kernelILi4EZZZNS0_49_GLOBAL__N__b919a28f_16_Normalization_cu_5c38458736batch_norm_elementwise_backward_evalERKNS_6TensorES5_S5_S5_ENKUlvE_clEvENKUlvE2_clEvEUlN3c108BFloat16EffE_St5arrayIPcLm4EEEEviT0_T1_ --------------------------
	.section	.text._ZN2at6native29vectorized_elementwise_kernelILi4EZZZNS0_49_GLOBAL__N__b919a28f_16_Normalization_cu_5c38458736batch_norm_elementwise_backward_evalERKNS_6TensorES5_S5_S5_ENKUlvE_clEvENKUlvE2_clEvEUlN3c108BFloat16EffE_St5arrayIPcLm4EEEEviT0_T1_,"ax",@progbits
	.align	128
        .global         _ZN2at6native29vectorized_elementwise_kernelILi4EZZZNS0_49_GLOBAL__N__b919a28f_16_Normalization_cu_5c38458736batch_norm_elementwise_backward_evalERKNS_6TensorES5_S5_S5_ENKUlvE_clEvENKUlvE2_clEvEUlN3c108BFloat16EffE_St5arrayIPcLm4EEEEviT0_T1_
        .type           _ZN2at6native29vectorized_elementwise_kernelILi4EZZZNS0_49_GLOBAL__N__b919a28f_16_Normalization_cu_5c38458736batch_norm_elementwise_backward_evalERKNS_6TensorES5_S5_S5_ENKUlvE_clEvENKUlvE2_clEvEUlN3c108BFloat16EffE_St5arrayIPcLm4EEEEviT0_T1_,@function
        .size           _ZN2at6native29vectorized_elementwise_kernelILi4EZZZNS0_49_GLOBAL__N__b919a28f_16_Normalization_cu_5c38458736batch_norm_elementwise_backward_evalERKNS_6TensorES5_S5_S5_ENKUlvE_clEvENKUlvE2_clEvEUlN3c108BFloat16EffE_St5arrayIPcLm4EEEEviT0_T1_,(.L_x_27182 - _ZN2at6native29vectorized_elementwise_kernelILi4EZZZNS0_49_GLOBAL__N__b919a28f_16_Normalization_cu_5c38458736batch_norm_elementwise_backward_evalERKNS_6TensorES5_S5_S5_ENKUlvE_clEvENKUlvE2_clEvEUlN3c108BFloat16EffE_St5arrayIPcLm4EEEEviT0_T1_)
        .other          _ZN2at6native29vectorized_elementwise_kernelILi4EZZZNS0_49_GLOBAL__N__b919a28f_16_Normalization_cu_5c38458736batch_norm_elementwise_backward_evalERKNS_6TensorES5_S5_S5_ENKUlvE_clEvENKUlvE2_clEvEUlN3c108BFloat16EffE_St5arrayIPcLm4EEEEviT0_T1_,@"STO_CUDA_ENTRY STV_DEFAULT"
_ZN2at6native29vectorized_elementwise_kernelILi4EZZZNS0_49_GLOBAL__N__b919a28f_16_Normalization_cu_5c38458736batch_norm_elementwise_backward_evalERKNS_6TensorES5_S5_S5_ENKUlvE_clEvENKUlvE2_clEvEUlN3c108BFloat16EffE_St5arrayIPcLm4EEEEviT0_T1_:
.text._ZN2at6native29vectorized_elementwise_kernelILi4EZZZNS0_49_GLOBAL__N__b919a28f_16_Normalization_cu_5c38458736batch_norm_elementwise_backward_evalERKNS_6TensorES5_S5_S5_ENKUlvE_clEvENKUlvE2_clEvEUlN3c108BFloat16EffE_St5arrayIPcLm4EEEEviT0_T1_:
        /* <DEDUP_REMOVED lines=193> */
.L_x_9505:
[----:B------:R-:W-:-:S13]  /*0c10*/  ISETP.GE.U32.AND P0, PT, R3, R2, PT ;  /* 0x000000020300720c */ /* 0x000fda0003f06070 */
[----:B------:R-:W-:Y:S05]  /*0c20*/  @P0 BRA `(.L_x_9507) ;  /* 0x0000000000300947 */ /* 0x000fea0003800000 */
[----:B0-----:R-:W0:Y:S01]  /*0c30*/  LDC.64 R4, c[0x0][0x388] ;  /* 0x0000e200ff047b82 */ /* 0x001e220000000a00 */
[----:B------:R-:W-:Y:S02]  /*0c40*/  IADD3 R11, PT, PT, R0, R3, RZ ;  /* 0x00000003000b7210 */ /* 0x000fe40007ffe0ff */
[----:B------:R-:W-:-:S03]  /*0c50*/  IADD3 R3, PT, PT, R3, 0x80, RZ ;  /* 0x0000008003037810 */ /* 0x000fc60007ffe0ff */
[----:B0-----:R-:W-:-:S05]  /*0c60*/  IMAD.WIDE.U32 R4, R11, 0x2, R4 ;  /* 0x000000020b047825 */ /* 0x001fca00078e0004 */
[----:B------:R1:W-:Y:S02]  /*0c70*/  STG.E.U16 desc[UR4][R4.64], R6 ;  /* 0x0000000604007986 */ /* 0x0003e4000c101504 */
.L_x_9506:
[----:B------:R-:W-:-:S13]  /*0c80*/  ISETP.GE.U32.AND P0, PT, R3, R2, PT ;  /* 0x000000020300720c */ /* 0x000fda0003f06070 */
[----:B------:R-:W-:Y:S05]  /*0c90*/  @P0 BRA `(.L_x_9508) ;  /* 0x0000000000340947 */ /* 0x000fea0003800000 */
[----:B01----:R-:W0:Y:S01]  /*0ca0*/  LDC.64 R4, c[0x0][0x388] ;  /* 0x0000e200ff047b82 */ /* 0x003e220000000a00 */
[----:B------:R-:W-:Y:S01]  /*0cb0*/  IMAD.IADD R11, R0, 0x1, R3 ;  /* 0x00000001000b7824 */ /* 0x000fe200078e0203 */
[----:B------:R-:W-:-:S03]  /*0cc0*/  IADD3 R3, PT, PT, R3, 0x80, RZ ;  /* 0x0000008003037810 */ /* 0x000fc60007ffe0ff */
[----:B0-----:R-:W-:-:S05]  /*0cd0*/  IMAD.WIDE.U32 R4, R11, 0x2, R4 ;  /* 0x000000020b047825 */ /* 0x001fca00078e0004 */
[----:B------:R1:W-:Y:S02]  /*0ce0*/  STG.E.U16 desc[UR4][R4.64], R7 ;  /* 0x0000000704007986 */ /* 0x0003e4000c101504 */
.L_x_9507:
        /* <DEDUP_REMOVED lines=8> */
.L_x_9508:
[----:B------:R-:W-:Y:S05]  /*0d70*/  BSYNC.RELIABLE B1 ;  /* 0x0000000000017941 */ /* 0x000fea0003800100 */
.L_x_9504:
[----:B------:R-:W-:-:S13]  /*0d80*/  ISETP.GE.U32.AND P0, PT, R3, R2, PT ;  /* 0x000000020300720c */ /* 0x000fda0003f06070 */
[----:B012---:R-:W0:Y:S01]  /*0d90*/  @!P0 LDC.64 R4, c[0x0][0x388] ;  /* 0x0000e200ff048b82 */ /* 0x007e220000000a00 */
[----:B------:R-:W-:Y:S02]  /*0da0*/  @!P0 IADD3 R7, PT, PT, R0, R3, RZ ;  /* 0x0000000300078210 */ /* 0x000fe40007ffe0ff */
[----:B------:R-:W-:-:S03]  /*0db0*/  @!P0 IADD3 R3, PT, PT, R3, 0x80, RZ ;  /* 0x0000008003038810 */ /* 0x000fc60007ffe0ff */
[----:B0-----:R-:W-:-:S05]  /*0dc0*/  @!P0 IMAD.WIDE.U32 R4, R7, 0x2, R4 ;  /* 0x0000000207048825 */ /* 0x001fca00078e0004 */
[----:B------:R2:W-:Y:S02]  /*0dd0*/  @!P0 STG.E.U16 desc[UR4][R4.64], R9 ;  /* 0x0000000904008986 */ /* 0x0005e4000c101504 */
.L_x_9509:
[----:B------:R-:W-:Y:S05]  /*0de0*/  BSYNC.RECONVERGENT B0 ;  /* 0x0000000000007941 */ /* 0x000fea0003800200 */
.L_x_9503:
        /* <DEDUP_REMOVED lines=8> */
.L_x_9502:
[----:B------:R-:W0:Y:S01]  /*0e70*/  S2R R20, SR_TID.X ;  /* 0x0000000000147919 */ /* 0x000e220000002100 */
[----:B------:R-:W1:Y:S08]  /*0e80*/  LDC.64 R2, c[0x0][0x390] ;  /* 0x0000e400ff027b82 */ /* 0x000e700000000a00 */
[----:B------:R-:W2:Y:S08]  /*0e90*/  LDC.64 R4, c[0x0][0x3a0] ;  /* 0x0000e800ff047b82 */ /* 0x000eb00000000a00 */
[----:B------:R-:W3:Y:S01]  /*0ea0*/  LDC.64 R6, c[0x0][0x398] ;  /* 0x0000e600ff067b82 */ /* 0x000ee20000000a00 */
[----:B-1----:R-:W-:-:S07]  /*0eb0*/  IMAD.WIDE.U32 R2, R0, 0x2, R2 ;  /* 0x0000000200027825 */ /* 0x002fce00078e0002 */
[----:B------:R-:W1:Y:S01]  /*0ec0*/  LDC.64 R24, c[0x0][0x388] ;  /* 0x0000e200ff187b82 */ /* 0x000e620000000a00 */
[----:B0-----:R-:W-:-:S04]  /*0ed0*/  IMAD.WIDE.U32 R26, R20, 0x8, R2 ;  /* 0x00000008141a7825 */ /* 0x001fc800078e0002 */
[----:B--2---:R-:W-:Y:S01]  /*0ee0*/  IMAD.WIDE.U32 R4, R0, 0x4, R4 ;  /* 0x0000000400047825 */ /* 0x004fe200078e0004 */
[----:B------:R-:W2:Y:S04]  /*0ef0*/  LDG.E.64 R2, desc[UR4][R26.64] ;  /* 0x000000041a027981 */ /* 0x000ea8000c1e1b00 */
[----:B------:R0:W4:Y:S01]  /*0f00*/  LDG.E.64 R22, desc[UR4][R26.64+0x400] ;  /* 0x000400041a167981 */ /* 0x000122000c1e1b00 */
[----:B------:R-:W-:-:S05]  /*0f10*/  IMAD.WIDE.U32 R30, R20, 0x10, R4 ;  /* 0x00000010141e7825 */ /* 0x000fca00078e0004 */
[----:B------:R-:W0:Y:S01]  /*0f20*/  LDG.E.128 R16, desc[UR4][R30.64] ;  /* 0x000000041e107981 */ /* 0x000e22000c1e1d00 */
[----:B---3--:R-:W-:-:S03]  /*0f30*/  IMAD.WIDE.U32 R4, R0, 0x4, R6 ;  /* 0x0000000400047825 */ /* 0x008fc600078e0006 */
[----:B------:R-:W3:Y:S01]  /*0f40*/  LDG.E.128 R12, desc[UR4][R30.64+0x800] ;  /* 0x000800041e0c7981 */ /* 0x000ee2000c1e1d00 */
[----:B------:R-:W-:-:S05]  /*0f50*/  IMAD.WIDE.U32 R28, R20, 0x10, R4 ;  /* 0x00000010141c7825 */ /* 0x000fca00078e0004 */
[----:B------:R-:W5:Y:S04]  /*0f60*/  LDG.E.128 R8, desc[UR4][R28.64] ;  /* 0x000000041c087981 */ /* 0x000f68000c1e1d00 */
[----:B------:R-:W5:Y:S01]  /*0f70*/  LDG.E.128 R4, desc[UR4][R28.64+0x800] ;  /* 0x000800041c047981 */ /* 0x000f62000c1e1d00 */
[----:B-1----:R-:W-:-:S04]  /*0f80*/  IMAD.WIDE.U32 R24, R0, 0x2, R24 ;  /* 0x0000000200187825 */ /* 0x002fc800078e0018 */
[----:B------:R-:W-:Y:S01]  /*0f90*/  IMAD.WIDE.U32 R24, R20, 0x8, R24 ;  /* 0x0000000814187825 */ /* 0x000fe200078e0018 */
[C---:B--2---:R-:W-:Y:S02]  /*0fa0*/  PRMT R21, R2.reuse, 0x7632, R21 ;  /* 0x0000763202157816 */ /* 0x044fe40000000015 */
[----:B------:R-:W-:Y:S02]  /*0fb0*/  SHF.L.U32 R35, R3, 0x10, RZ ;  /* 0x0000001003237819 */ /* 0x000fe400000006ff */
[----:B------:R-:W-:Y:S01]  /*0fc0*/  SHF.L.U32 R33, R2, 0x10, RZ ;  /* 0x0000001002217819 */ /* 0x000fe200000006ff */
[----:B------:R-:W-:Y:S01]  /*0fd0*/  IMAD.U32 R2, R21, 0x10000, RZ ;  /* 0x0001000015027824 */ /* 0x000fe200078e00ff */
[----:B------:R-:W-:Y:S01]  /*0fe0*/  PRMT R3, R3, 0x7632, R3 ;  /* 0x0000763203037816 */ /* 0x000fe20000000003 */
[----:B0-----:R-:W-:Y:S02]  /*0ff0*/  FMUL.FTZ R27, R18, R35 ;  /* 0x00000023121b7220 */ /* 0x001fe40000410000 */
[----:B------:R-:W-:Y:S01]  /*1000*/  FMUL.FTZ R18, R17, R2 ;  /* 0x0000000211127220 */ /* 0x000fe20000410000 */
[----:B------:R-:W-:Y:S01]  /*1010*/  FMUL.FTZ R21, R16, R33 ;  /* 0x0000002110157220 */ /* 0x000fe20000410000 */
[----:B----4-:R-:W-:-:S02]  /*1020*/  PRMT R2, R22, 0x7632, R2 ;  /* 0x0000763216027816 */ /* 0x010fc40000000002 */
[----:B------:R-:W-:Y:S02]  /*1030*/  PRMT R16, R23, 0x7632, R16 ;  /* 0x0000763217107816 */ /* 0x000fe40000000010 */
[----:B------:R-:W-:Y:S02]  /*1040*/  SHF.L.U32 R26, R3, 0x10, RZ ;  /* 0x00000010031a7819 */ /* 0x000fe400000006ff */
[----:B------:R-:W-:Y:S02]  /*1050*/  SHF.L.U32 R3, R22, 0x10, RZ ;  /* 0x0000001016037819 */ /* 0x000fe400000006ff */
[----:B------:R-:W-:Y:S01]  /*1060*/  SHF.L.U32 R2, R2, 0x10, RZ ;  /* 0x0000001002027819 */ /* 0x000fe200000006ff */
[----:B------:R-:W-:Y:S01]  /*1070*/  IMAD.U32 R23, R23, 0x10000, RZ ;  /* 0x0001000017177824 */ /* 0x000fe200078e00ff */
[----:B------:R-:W-:Y:S01]  /*1080*/  SHF.L.U32 R16, R16, 0x10, RZ ;  /* 0x0000001010107819 */ /* 0x000fe200000006ff */
[----:B---3--:R-:W-:Y:S01]  /*1090*/  FMUL.FTZ R3, R12, R3 ;  /* 0x000000030c037220 */ /* 0x008fe20000410000 */
[----:B------:R-:W-:Y:S01]  /*10a0*/  FMUL.FTZ R26, R19, R26 ;  /* 0x0000001a131a7220 */ /* 0x000fe20000410000 */
[----:B------:R-:W-:Y:S01]  /*10b0*/  FMUL.FTZ R2, R13, R2 ;  /* 0x000000020d027220 */ /* 0x000fe20000410000 */
[----:B------:R-:W-:Y:S01]  /*10c0*/  FMUL.FTZ R23, R14, R23 ;  /* 0x000000170e177220 */ /* 0x000fe20000410000 */
[----:B------:R-:W-:Y:S01]  /*10d0*/  FMUL.FTZ R16, R15, R16 ;  /* 0x000000100f107220 */ /* 0x000fe20000410000 */
[----:B-----5:R-:W-:Y:S01]  /*10e0*/  FMUL.FTZ R8, R8, R21 ;  /* 0x0000001508087220 */ /* 0x020fe20000410000 */
        /* <DEDUP_REMOVED lines=14> */
.L_x_9510:
        /* <DEDUP_REMOVED lines=11> */
.L_x_27182:


//--------------------- .text._ZN2at6native29vectorized_elementwise_kernelILi8EZZZNS0_49_GLOBAL__N__b919a28f_16_Normalization_cu_5c38458736batch_norm_elementwise_backward_evalERKNS_6TensorES5_S5_S5_ENKUlvE_clEvENKUlvE2_clEvEUlN3c108BFloat16EffE_St5arrayIPcLm4EEEEviT0_T1_ --------------------------
	.section	.text._ZN2at6native29vectorized_elementwise_kernelILi8EZZZNS0_49_GLOBAL__N__b919a28f_16_Normalization_cu_5c38458736batch_norm_elementwise_backward_evalERKNS_6TensorES5_S5_S5_ENKUlvE_clEvENKUlvE2_clEvEUlN3c108BFloat16EffE_St5arrayIPcLm4EEEEviT0_T1_,"ax",@progbits
	.align	128
        .global         _ZN2at6native29vectorized_elementwise_kernelILi8EZZZNS0_49_GLOBAL__N__b919a28f_16_Normalization_cu_5c38458736batch_norm_elementwise_backward_evalERKNS_6TensorES5_S5_S5_ENKUlvE_clEvENKUlvE2_clEvEUlN3c108BFloat16EffE_St5arrayIPcLm4EEEEviT0_T1_
        .type           _ZN2at6native29vectorized_elementwise_kernelILi8EZZZNS0_49_GLOBAL__N__b919a28f_16_Normalization_cu_5c38458736batch_norm_elementwise_backward_evalERKNS_6TensorES5_S5_S5_ENKUlvE_clEvENKUlvE2_clEvEUlN3c108BFloat16EffE_St5arrayIPcLm4EEEEviT0_T1_,@function
        .size           _ZN2at6native29vectorized_elementwise_kernelILi8EZZZNS0_49_GLOBAL__N__b919a28f_16_Normalization_cu_5c38458736batch_norm_elementwise_backward_evalERKNS_6TensorES5_S5_S5_ENKUlvE_clEvENKUlvE2_clEvEUlN3c108BFloat16EffE_St5arrayIPcLm4EEEEviT0_T1_,(.L_x_27183 - _ZN2at6native29vectorized_elementwise_kernelILi8EZZZNS0_49_GLOBAL__N__b919a28f_16_Normalization_cu_5c38458736batch_norm_elementwise_backward_evalERKNS_6TensorES5_S5_S5_ENKUlvE_clEvENKUlvE2_clEvEUlN3c108BFloat16EffE_St5arrayIPcLm4EEEEviT0_T1_)
        .other          _ZN2at6native29vectorized_elementwise_kernelILi8EZZZNS0_49_GLOBAL__N__b919a28f_16_Normalization_cu_5c38458736batch_norm_elementwise_backward_evalERKNS_6TensorES5_S5_S5_ENKUlvE_clEvENKUlvE2_clEvEUlN3c108BFloat16EffE_St5arrayIPcLm4EEEEviT0_T1_,@"STO_CUDA_ENTRY STV_DEFAULT"
_ZN2at6native29vectorized_elementwise_kernelILi8EZZZNS0_49_GLOBAL__N__b919a28f_16_Normalization_cu_5c38458736batch_norm_elementwise_backward_evalERKNS_6TensorES5_S5_S5_ENKUlvE_clEvENKUlvE2_clEvEUlN3c108BFloat16EffE_St5arrayIPcLm4EEEEviT0_T1_:
.text._ZN2at6native29vectorized_elementwise_kernelILi8EZZZNS0_49_GLOBAL__N__b919a28f_16_Normalization_cu_5c38458736batch_norm_elementwise_backward_evalERKNS_6TensorES5_S5_S5_ENKUlvE_clEvENKUlvE2_clEvEUlN3c108BFloat16EffE_St5arrayIPcLm4EEEEviT0_T1_:
[----:B------:R-:W-:Y:S01]  /*0000*/  LDC R1, c[0x0][0x37c] ;  /* 0x0000df00ff017b82 */ /* 0x000fe20000000800 */
[----:B------:R-:W-:Y:S05]  /*0010*/  EXIT ;  /* 0x000000000000794d */ /* 0x000fea0003800000 */
.L_x_9511:
        /* <DEDUP_REMOVED lines=14> */
.L_x_27183:


//--------------------- .text._ZN2at6native18elementwise_kernelILi128ELi4EZNS0_15gpu_kernel_implIZZZNS0_49_GLOBAL__N__b919a28f_16_Normalization_cu_5c38458736batch_norm_elementwise_backward_evalERKNS_6TensorES6_S6_S6_ENKUlvE_clEvENKUlvE1_clEvEUlN3c104HalfEffE_EEvRNS_18TensorIteratorBaseERKT_EUliE_EEviT1_ --------------------------
	.section	.text._ZN2at6native18elementwise_kernelILi128ELi4EZNS0_15gpu_kernel_implIZZZNS0_49_GLOBAL__N__b919a28f_16_Normalization_cu_5c38458736batch_norm_elementwise_backward_evalERKNS_6TensorES6_S6_S6_ENKUlvE_clEvENKUlvE1_clEvEUlN3c104HalfEffE_EEvRNS_18TensorIteratorBaseERKT_EUliE_EEviT1_,"ax",@progbits
	.align	128
        .global         _ZN2at6native18elementwise_kernelILi128ELi4EZNS0_15gpu_kernel_implIZZZNS0_49_GLOBAL__N__b919a28f_16_Normalization_cu_5c38458736batch_norm_elementwise_backward_evalERKNS_6TensorES6_S6_S6_ENKUlvE_clEvENKUlvE1_clEvEUlN3c104HalfEffE_EEvRNS_18TensorIteratorBaseERKT_EUliE_EEviT1_
        .type           _ZN2at6native18elementwise_kernelILi128ELi4EZNS0_15gpu_kernel_implIZZZNS0_49_GLOBAL__N__b919a28f_16_Normalization_cu_5c38458736batch_norm_elementwise_backward_evalERKNS_6TensorES6_S6_S6_ENKUlvE_clEvENKUlvE1_clEvEUlN3c104HalfEffE_EEvRNS_18TensorIteratorBaseERKT_EUliE_EEviT1_,@function
        .size           _ZN2at6native18elementwise_kernelILi128ELi4EZNS0_15gpu_kernel_implIZZZNS0_49_GLOBAL__N__b919a28f_16_Normalization_cu_5c38458736batch_norm_elementwise_backward_evalERKNS_6TensorES6_S6_S6_ENKUlvE_clEvENKUlvE1_clEvEUlN3c104HalfEffE_EEvRNS_18TensorIteratorBaseERKT_EUliE_EEviT1_,(.L_x_27184 - _ZN2at6native18elementwise_kernelILi128ELi4EZNS0_15gpu_kernel_implIZZZNS0_49_GLOBAL__N__b919a28f_16_Normalization_cu_5c38458736batch_norm_elementwise_backward_evalERKNS_6TensorES6_S6_S6_ENKUlvE_clEvENKUlvE1_clEvEUlN3c104HalfEffE_EEvRNS_18TensorIteratorBaseERKT_EUliE_EEviT1_)
        .other          _ZN2at6native18elementwise_kernelILi128ELi4EZNS0_15gpu_kernel_implIZZZNS0_49_GLOBAL__N__b919a28f_16_Normalization_cu_5c38458736batch_norm_elementwise_backward_evalERKNS_6TensorES6_S6_S6_ENKUlvE_clEvENKUlvE1_clEvEUlN3c104HalfEffE_EEvRNS_18TensorIteratorBaseERKT_EUliE_EEviT1_,@"STO_CUDA_ENTRY STV_DEFAULT"
_ZN2at6native18elementwise_kernelILi128ELi4EZNS0_15gpu_kernel_implIZZZNS0_49_GLOBAL__N__b919a28f_16_Normalization_cu_5c38458736batch_norm_elementwise_backward_evalERKNS_6TensorES6_S6_S6_ENKUlvE_clEvENKUlvE1_clEvEUlN3c104HalfEffE_EEvRNS_18TensorIteratorBaseERKT_EUliE_EEviT1_:
.text._ZN2at6native18elementwise_kernelILi128ELi4EZNS0_15gpu_kernel_implIZZZNS0_49_GLOBAL__N__b919a28f_16_Normalization_cu_5c38458736batch_norm_elementwise_backward_evalERKNS_6TensorES6_S6_S6_ENKUlvE_clEvENKUlvE1_clEvEUlN3c104HalfEffE_EEvRNS_18TensorIteratorBaseERKT_EUliE_EEviT1_:
        /* <DEDUP_REMOVED lines=20> */
[----:B------:R-:W-:Y:S02]  /*0140*/  HFMA2 R16, -RZ, RZ, 0, 0 ;  /* 0x00000000ff107431 */ /* 0x000fe400000001ff */
[----:B------:R-:W-:Y:S02]  /*0150*/  IMAD.MOV.U32 R19, RZ, RZ, RZ ;  /* 0x000000ffff137224 */ /* 0x000fe400078e00ff */
[----:B------:R-:W-:Y:S02]  /*0160*/  IMAD.MOV.U32 R22, RZ, RZ, RZ ;  /* 0x000000ffff167224 */ /* 0x000fe400078e00ff */
[----:B------:R-:W-:Y:S02]  /*0170*/  IMAD.MOV.U32 R0, RZ, RZ, RZ ;  /* 0x000000ffff007224 */ /* 0x000fe400078e00ff */
[----:B------:R-:W-:Y:S05]  /*0180*/  BRA.U !UP0, `(.L_x_9514) ;  /* 0x0000001508d47547 */ /* 0x000fea000b800000 */
[----:B------:R-:W0:Y:S01]  /*0190*/  LDCU.64 UR4, c[0x0][0x390] ;  /* 0x00007200ff0477ac */ /* 0x000e220008000a00 */
[----:B------:R-:W-:Y:S01]  /*01a0*/  IMAD.MOV.U32 R16, RZ, RZ, RZ ;  /* 0x000000ffff107224 */ /* 0x000fe200078e00ff */
        /* <DEDUP_REMOVED lines=371> */
.L_x_9514:
        /* <DEDUP_REMOVED lines=19> */
.L_x_9518:
[----:B------:R-:W2:Y:S02]  /*1a10*/  LDG.E.U8 R2, desc[UR36][R2.64] ;  /* 0x0000002402027981 */ /* 0x000ea4000c1e1100 */
[----:B--2---:R-:W-:-:S04]  /*1a20*/  I2FP.F32.U32 R0, R2 ;  /* 0x0000000200007245 */ /* 0x004fc80000201000 */
[----:B------:R-:W-:-:S04]  /*1a30*/  F2FP.F16.F32.PACK_AB R0, RZ, R0 ;  /* 0x00000000ff00723e */ /* 0x000fc800000000ff */
[----:B------:R-:W-:Y:S01]  /*1a40*/  PRMT R18, R0, 0x7610, R18 ;  /* 0x0000761000127816 */ /* 0x000fe20000000012 */
[----:B------:R-:W-:Y:S06]  /*1a50*/  BRA `(.L_x_9520) ;  /* 0x0000000c00d47947 */ /* 0x000fec0003800000 */
.L_x_9517:
        /* <DEDUP_REMOVED lines=11> */
.L_x_9522:
[----:B------:R-:W2:Y:S02]  /*1b10*/  LDG.E R2, desc[UR36][R2.64] ;  /* 0x0000002402027981 */ /* 0x000ea4000c1e1900 */
[----:B--2---:R-:W-:-:S04]  /*1b20*/  I2FP.F32.S32 R0, R2 ;  /* 0x0000000200007245 */ /* 0x004fc80000201400 */
[----:B------:R-:W-:-:S04]  /*1b30*/  F2FP.F16.F32.PACK_AB R0, RZ, R0 ;  /* 0x00000000ff00723e */ /* 0x000fc800000000ff */
[----:B------:R-:W-:Y:S01]  /*1b40*/  PRMT R18, R0, 0x7610, R18 ;  /* 0x0000761000127816 */ /* 0x000fe20000000012 */
[----:B------:R-:W-:Y:S06]  /*1b50*/  BRA `(.L_x_9520) ;  /* 0x0000000c00947947 */ /* 0x000fec0003800000 */
.L_x_9521:
[----:B------:R-:W2:Y:S02]  /*1b60*/  LDG.E.U16 R2, desc[UR36][R2.64] ;  /* 0x0000002402027981 */ /* 0x000ea4000c1e1500 */
[----:B--2---:R-:W0:Y:S02]  /*1b70*/  I2F.S16 R0, R2 ;  /* 0x0000000200007306 */ /* 0x004e240000101400 */
[----:B0-----:R-:W-:-:S04]  /*1b80*/  F2FP.F16.F32.PACK_AB R0, RZ, R0 ;  /* 0x00000000ff00723e */ /* 0x001fc800000000ff */
[----:B------:R-:W-:Y:S01]  /*1b90*/  PRMT R18, R0, 0x7610, R18 ;  /* 0x0000761000127816 */ /* 0x000fe20000000012 */
[----:B------:R-:W-:Y:S06]  /*1ba0*/  BRA `(.L_x_9520) ;  /* 0x0000000c00807947 */ /* 0x000fec0003800000 */
.L_x_9516:
        /* <DEDUP_REMOVED lines=9> */
.L_x_9524:
[----:B------:R0:W5:Y:S01]  /*1c40*/  LDG.E.U16 R18, desc[UR36][R2.64] ;  /* 0x0000002402127981 */ /* 0x000162000c1e1500 */
[----:B------:R-:W-:Y:S05]  /*1c50*/  BRA `(.L_x_9520) ;  /* 0x0000000c00547947 */ /* 0x000fea0003800000 */
.L_x_9523:
        /* <DEDUP_REMOVED lines=9> */
.L_x_9526:
[----:B------:R1:W5:Y:S01]  /*1cf0*/  LDG.E.U16 R18, desc[UR36][R2.64] ;  /* 0x0000002402127981 */ /* 0x000362000c1e1500 */
[----:B------:R-:W-:Y:S05]  /*1d00*/  BRA `(.L_x_9520) ;  /* 0x0000000c00287947 */ /* 0x000fea0003800000 */
.L_x_9525:
        /* <DEDUP_REMOVED lines=13> */
.L_x_9515:
        /* <DEDUP_REMOVED lines=14> */
.L_x_9529:
        /* <DEDUP_REMOVED lines=13> */
.L_x_9528:
        /* <DEDUP_REMOVED lines=27> */
.L_x_9531:
        /* <DEDUP_REMOVED lines=14> */
.L_x_9530:
[----:B------:R-:W2:Y:S02]  /*2220*/  LDG.E.U16 R0, desc[UR36][R2.64] ;  /* 0x0000002402007981 */ /* 0x000ea4000c1e1500 */
[----:B--2---:R-:W-:-:S05]  /*2230*/  IMAD.U32 R0, R0, 0x10000, RZ ;  /* 0x0001000000007824 */ /* 0x004fca00078e00ff */
[----:B------:R-:W-:-:S04]  /*2240*/  F2FP.F16.F32.PACK_AB R0, RZ, R0 ;  /* 0x00000000ff00723e */ /* 0x000fc800000000ff */
[----:B------:R-:W-:Y:S01]  /*2250*/  PRMT R18, R0, 0x7610, R18 ;  /* 0x0000761000127816 */ /* 0x000fe20000000012 */
[----:B------:R-:W-:Y:S06]  /*2260*/  BRA `(.L_x_9520) ;  /* 0x0000000400d07947 */ /* 0x000fec0003800000 */
.L_x_9527:
        /* <DEDUP_REMOVED lines=13> */
.L_x_9534:
        /* <DEDUP_REMOVED lines=21> */
.L_x_9538:
[----:B------:R-:W-:Y:S05]  /*2490*/  BSYNC.RECONVERGENT B1 ;  /* 0x0000000000017941 */ /* 0x000fea0003800200 */
.L_x_9537:
[----:B------:R-:W-:Y:S01]  /*24a0*/  IMAD.SHL.U32 R0, R0, 0x100000, RZ ;  /* 0x0010000000007824 */ /* 0x000fe200078e00ff */
[----:B------:R-:W-:-:S04]  /*24b0*/  LEA R2, R2, 0x3b800000, 0x17 ;  /* 0x3b80000002027811 */ /* 0x000fc800078eb8ff */
[----:B------:R-:W-:-:S07]  /*24c0*/  LOP3.LUT R0, R2, R0, R7, 0xfe, !PT ;  /* 0x0000000002007212 */ /* 0x000fce00078efe07 */
.L_x_9536:
[----:B------:R-:W-:Y:S05]  /*24d0*/  BSYNC.RECONVERGENT B0 ;  /* 0x0000000000007941 */ /* 0x000fea0003800200 */
.L_x_9535:
[----:B------:R-:W-:-:S04]  /*24e0*/  F2FP.F16.F32.PACK_AB R0, RZ, R0 ;  /* 0x00000000ff00723e */ /* 0x000fc800000000ff */
[----:B------:R-:W-:Y:S01]  /*24f0*/  PRMT R18, R0, 0x7610, R18 ;  /* 0x0000761000127816 */ /* 0x000fe20000000012 */
[----:B------:R-:W-:Y:S06]  /*2500*/  BRA `(.L_x_9520) ;  /* 0x0000000400287947 */ /* 0x000fec0003800000 */
.L_x_9533:
        /* <DEDUP_REMOVED lines=21> */
.L_x_9542:
[----:B------:R-:W-:Y:S05]  /*2660*/  BSYNC.RECONVERGENT B1 ;  /* 0x0000000000017941 */ /* 0x000fea0003800200 */
.L_x_9541:
[----:B------:R-:W-:Y:S01]  /*2670*/  IMAD.SHL.U32 R0, R0, 0x200000, RZ ;  /* 0x0020000000007824 */ /* 0x000fe200078e00ff */
[----:B------:R-:W-:-:S04]  /*2680*/  LEA R2, R2, 0x37800000, 0x17 ;  /* 0x3780000002027811 */ /* 0x000fc800078eb8ff */
[----:B------:R-:W-:-:S07]  /*2690*/  LOP3.LUT R0, R2, R0, R7, 0xfe, !PT ;  /* 0x0000000002007212 */ /* 0x000fce00078efe07 */
.L_x_9540:
[----:B------:R-:W-:Y:S05]  /*26a0*/  BSYNC.RECONVERGENT B0 ;  /* 0x0000000000007941 */ /* 0x000fea0003800200 */
.L_x_9539:
[----:B------:R-:W-:-:S04]  /*26b0*/  F2FP.F16.F32.PACK_AB R0, RZ, R0 ;  /* 0x00000000ff00723e */ /* 0x000fc800000000ff */
[----:B------:R-:W-:Y:S01]  /*26c0*/  PRMT R18, R0, 0x7610, R18 ;  /* 0x0000761000127816 */ /* 0x000fe20000000012 */
[----:B------:R-:W-:Y:S06]  /*26d0*/  BRA `(.L_x_9520) ;  /* 0x0000000000b47947 */ /* 0x000fec0003800000 */
.L_x_9532:
[----:B------:R-:W-:-:S09]  /*26e0*/  UISETP.NE.AND UP0, UPT, UR4, 0x1c, UPT ;  /* 0x0000001c0400788c */ /* 0x000fd2000bf05270 */
[----:B------:R-:W-:Y:S05]  /*26f0*/  BRA.U !UP0, `(.L_x_9543) ;  /* 0x00000001089c7547 */ /* 0x000fea000b800000 */
[----:B------:R-:W-:-:S09]  /*2700*/  UISETP.NE.AND UP0, UPT, UR4, 0x1d, UPT ;  /* 0x0000001d0400788c */ /* 0x000fd2000bf05270 */
[----:B------:R-:W-:Y:S05]  /*2710*/  BRA.U !UP0, `(.L_x_9544) ;  /* 0x0000000108807547 */ /* 0x000fea000b800000 */
[----:B------:R-:W-:-:S09]  /*2720*/  UISETP.NE.AND UP0, UPT, UR4, 0x2c, UPT ;  /* 0x0000002c0400788c */ /* 0x000fd2000bf05270 */
[----:B------:R-:W-:Y:S05]  /*2730*/  BRA.U !UP0, `(.L_x_9545) ;  /* 0x0000000108487547 */ /* 0x000fea000b800000 */
.L_x_9519:
        /* <DEDUP_REMOVED lines=16> */
.L_x_9546:
[----:B------:R-:W-:Y:S01]  /*2840*/  PRMT R18, RZ, 0x7610, R18 ;  /* 0x00007610ff127816 */ /* 0x000fe20000000012 */
[----:B------:R-:W-:Y:S06]  /*2850*/  BRA `(.L_x_9520) ;  /* 0x0000000000547947 */ /* 0x000fec0003800000 */
.L_x_9545:
        /* <DEDUP_REMOVED lines=8> */
.L_x_9548:
[----:B------:R-:W-:Y:S05]  /*28e0*/  BSYNC.RECONVERGENT B0 ;  /* 0x0000000000007941 */ /* 0x000fea0003800200 */
.L_x_9547:
[----:B------:R-:W-:-:S04]  /*28f0*/  F2FP.F16.F32.PACK_AB R0, RZ, R0 ;  /* 0x00000000ff00723e */ /* 0x000fc800000000ff */
[----:B------:R-:W-:Y:S01]  /*2900*/  PRMT R18, R0, 0x7610, R18 ;  /* 0x0000761000127816 */ /* 0x000fe20000000012 */
[----:B------:R-:W-:Y:S06]  /*2910*/  BRA `(.L_x_9520) ;  /* 0x0000000000247947 */ /* 0x000fec0003800000 */
.L_x_9544:
[----:B------:R-:W2:Y:S02]  /*2920*/  LDG.E.64 R2, desc[UR36][R2.64] ;  /* 0x0000002402027981 */ /* 0x000ea4000c1e1b00 */
[----:B--2---:R-:W0:Y:S02]  /*2930*/  I2F.U64 R0, R2 ;  /* 0x0000000200007312 */ /* 0x004e240000301000 */
[----:B0-----:R-:W-:-:S04]  /*2940*/  F2FP.F16.F32.PACK_AB R0, RZ, R0 ;  /* 0x00000000ff00723e */ /* 0x001fc800000000ff */
[----:B------:R-:W-:Y:S01]  /*2950*/  PRMT R18, R0, 0x7610, R18 ;  /* 0x0000761000127816 */ /* 0x000fe20000000012 */
[----:B------:R-:W-:Y:S06]  /*2960*/  BRA `(.L_x_9520) ;  /* 0x0000000000107947 */ /* 0x000fec0003800000 */
.L_x_9543:
[----:B------:R-:W2:Y:S02]  /*2970*/  LDG.E R2, desc[UR36][R2.64] ;  /* 0x0000002402027981 */ /* 0x000ea4000c1e1900 */
[----:B--2---:R-:W-:-:S04]  /*2980*/  I2FP.F32.U32 R0, R2 ;  /* 0x0000000200007245 */ /* 0x004fc80000201000 */
[----:B------:R-:W-:-:S04]  /*2990*/  F2FP.F16.F32.PACK_AB R0, RZ, R0 ;  /* 0x00000000ff00723e */ /* 0x000fc800000000ff */
[----:B------:R-:W-:-:S07]  /*29a0*/  PRMT R18, R0, 0x7610, R18 ;  /* 0x0000761000127816 */ /* 0x000fce0000000012 */
.L_x_9520:
[----:B------:R-:W0:Y:S01]  /*29b0*/  LDCU.64 UR6, c[0x0][0x658] ;  /* 0x0000cb00ff0677ac */ /* 0x000e220008000a00 */
[----:B------:R-:W-:Y:S01]  /*29c0*/  BSSY.RECONVERGENT B6, `(.L_x_9549) ;  /* 0x00000e5000067945 */ /* 0x000fe20003800200 */
[----:B------:R-:W-:-:S04]  /*29d0*/  UPRMT UR4, UR39, 0x9910, URZ ;  /* 0x0000991027047896 */ /* 0x000fc800080000ff */
[----:B------:R-:W-:Y:S01]  /*29e0*/  UISETP.GT.AND UP0, UPT, UR4, 0x9, UPT ;  /* 0x000000090400788c */ /* 0x000fe2000bf04270 */
[----:B01----:R-:W-:-:S04]  /*29f0*/  IADD3 R2, P0, PT, R22, UR6, RZ ;  /* 0x0000000616027c10 */ /* 0x003fc8000ff1e0ff */
        /* <DEDUP_REMOVED lines=13> */
.L_x_9553:
[----:B------:R-:W2:Y:S02]  /*2ad0*/  LDG.E.U8 R2, desc[UR36][R2.64] ;  /* 0x0000002402027981 */ /* 0x000ea4000c1e1100 */
[----:B--2---:R-:W-:Y:S01]  /*2ae0*/  I2FP.F32.U32 R22, R2 ;  /* 0x0000000200167245 */ /* 0x004fe20000201000 */
[----:B------:R-:W-:Y:S06]  /*2af0*/  BRA `(.L_x_9555) ;  /* 0x0000000c00447947 */ /* 0x000fec0003800000 */
.L_x_9552:
        /* <DEDUP_REMOVED lines=9> */
.L_x_9557:
[----:B------:R-:W2:Y:S02]  /*2b90*/  LDG.E R2, desc[UR36][R2.64] ;  /* 0x0000002402027981 */ /* 0x000ea4000c1e1900 */
[----:B--2---:R-:W-:Y:S01]  /*2ba0*/  I2FP.F32.S32 R22, R2 ;  /* 0x0000000200167245 */ /* 0x004fe20000201400 */
[----:B------:R-:W-:Y:S06]  /*2bb0*/  BRA `(.L_x_9555) ;  /* 0x0000000c00147947 */ /* 0x000fec0003800000 */
.L_x_9556:
[----:B------:R-:W2:Y:S02]  /*2bc0*/  LDG.E.U16 R2, desc[UR36][R2.64] ;  /* 0x0000002402027981 */ /* 0x000ea4000c1e1500 */
[----:B--2---:R0:W1:Y:S01]  /*2bd0*/  I2F.S16 R22, R2 ;  /* 0x0000000200167306 */ /* 0x0040620000101400 */
[----:B------:R-:W-:Y:S05]  /*2be0*/  BRA `(.L_x_9555) ;  /* 0x0000000c00087947 */ /* 0x000fea0003800000 */
.L_x_9551:
        /* <DEDUP_REMOVED lines=8> */
.L_x_9559:
[----:B------:R-:W2:Y:S02]  /*2c70*/  LDG.E.U16 R2, desc[UR36][R2.64] ;  /* 0x0000002402027981 */ /* 0x000ea4000c1e1500 */
[----:B--2---:R-:W-:Y:S01]  /*2c80*/  HADD2.F32 R22, -RZ, R2.H0_H0 ;  /* 0x20000002ff167230 */ /* 0x004fe20000004100 */
[----:B------:R-:W-:Y:S06]  /*2c90*/  BRA `(.L_x_9555) ;  /* 0x0000000800dc7947 */ /* 0x000fec0003800000 */
.L_x_9558:
        /* <DEDUP_REMOVED lines=8> */
.L_x_9561:
[----:B------:R-:W2:Y:S02]  /*2d20*/  LDG.E.U16 R2, desc[UR36][R2.64] ;  /* 0x0000002402027981 */ /* 0x000ea4000c1e1500 */
[----:B--2---:R-:W-:Y:S01]  /*2d30*/  HADD2.F32 R22, -RZ, R2.H0_H0 ;  /* 0x20000002ff167230 */ /* 0x004fe20000004100 */
[----:B------:R-:W-:Y:S06]  /*2d40*/  BRA `(.L_x_9555) ;  /* 0x0000000800b07947 */ /* 0x000fec0003800000 */
.L_x_9560:
        /* <DEDUP_REMOVED lines=11> */
.L_x_9550:
        /* <DEDUP_REMOVED lines=12> */
.L_x_9564:
        /* <DEDUP_REMOVED lines=11> */
.L_x_9563:
        /* <DEDUP_REMOVED lines=25> */
.L_x_9566:
        /* <DEDUP_REMOVED lines=12> */
.L_x_9565:
[----:B------:R-:W2:Y:S02]  /*31c0*/  LDG.E.U16 R2, desc[UR36][R2.64] ;  /* 0x0000002402027981 */ /* 0x000ea4000c1e1500 */
[----:B--2---:R-:W-:Y:S01]  /*31d0*/  IMAD.U32 R22, R2, 0x10000, RZ ;  /* 0x0001000002167824 */ /* 0x004fe200078e00ff */
[----:B------:R-:W-:Y:S06]  /*31e0*/  BRA `(.L_x_9555) ;  /* 0x0000000400887947 */ /* 0x000fec0003800000 */
.L_x_9562:
        /* <DEDUP_REMOVED lines=11> */
.L_x_9569:
        /* <DEDUP_REMOVED lines=20> */
.L_x_9571:
[----:B------:R-:W-:Y:S05]  /*33e0*/  BSYNC.RECONVERGENT B0 ;  /* 0x0000000000007941 */ /* 0x000fea0003800200 */
.L_x_9570:
[----:B------:R-:W-:Y:S01]  /*33f0*/  IMAD.SHL.U32 R0, R0, 0x100000, RZ ;  /* 0x0010000000007824 */ /* 0x000fe200078e00ff */
[----:B------:R-:W-:-:S04]  /*3400*/  LEA R2, R2, 0x3b800000, 0x17 ;  /* 0x3b80000002027811 */ /* 0x000fc800078eb8ff */
[----:B------:R-:W-:Y:S01]  /*3410*/  LOP3.LUT R22, R2, R0, R7, 0xfe, !PT ;  /* 0x0000000002167212 */ /* 0x000fe200078efe07 */
[----:B------:R-:W-:Y:S06]  /*3420*/  BRA `(.L_x_9555) ;  /* 0x0000000000f87947 */ /* 0x000fec0003800000 */
.L_x_9568:
        /* <DEDUP_REMOVED lines=20> */
.L_x_9573:
[----:B------:R-:W-:Y:S05]  /*3570*/  BSYNC.RECONVERGENT B0 ;  /* 0x0000000000007941 */ /* 0x000fea0003800200 */
.L_x_9572:
[----:B------:R-:W-:Y:S02]  /*3580*/  SHF.L.U32 R0, R0, 0x15, RZ ;  /* 0x0000001500007819 */ /* 0x000fe400000006ff */
[----:B------:R-:W-:-:S04]  /*3590*/  LEA R2, R2, 0x37800000, 0x17 ;  /* 0x3780000002027811 */ /* 0x000fc800078eb8ff */
[----:B------:R-:W-:Y:S01]  /*35a0*/  LOP3.LUT R22, R2, R0, R7, 0xfe, !PT ;  /* 0x0000000002167212 */ /* 0x000fe200078efe07 */
[----:B------:R-:W-:Y:S06]  /*35b0*/  BRA `(.L_x_9555) ;  /* 0x0000000000947947 */ /* 0x000fec0003800000 */
.L_x_9567:
[----:B------:R-:W-:-:S09]  /*35c0*/  UISETP.NE.AND UP0, UPT, UR4, 0x1c, UPT ;  /* 0x0000001c0400788c */ /* 0x000fd2000bf05270 */
[----:B------:R-:W-:Y:S05]  /*35d0*/  BRA.U !UP0, `(.L_x_9574) ;  /* 0x0000000108847547 */ /* 0x000fea000b800000 */
[----:B------:R-:W-:-:S09]  /*35e0*/  UISETP.NE.AND UP0, UPT, UR4, 0x1d, UPT ;  /* 0x0000001d0400788c */ /* 0x000fd2000bf05270 */
[----:B------:R-:W-:Y:S05]  /*35f0*/  BRA.U !UP0, `(.L_x_9575) ;  /* 0x0000000108707547 */ /* 0x000fea000b800000 */
[----:B------:R-:W-:-:S09]  /*3600*/  UISETP.NE.AND UP0, UPT, UR4, 0x2c, UPT ;  /* 0x0000002c0400788c */ /* 0x000fd2000bf05270 */
[----:B------:R-:W-:Y:S05]  /*3610*/  BRA.U !UP0, `(.L_x_9576) ;  /* 0x0000000108487547 */ /* 0x000fea000b800000 */
.L_x_9554:
        /* <DEDUP_REMOVED lines=16> */
.L_x_9577:
[----:B------:R-:W-:Y:S01]  /*3720*/  IMAD.MOV.U32 R22, RZ, RZ, RZ ;  /* 0x000000ffff167224 */ /* 0x000fe200078e00ff */
[----:B------:R-:W-:Y:S06]  /*3730*/  BRA `(.L_x_9555) ;  /* 0x0000000000347947 */ /* 0x000fec0003800000 */
.L_x_9576:
        /* <DEDUP_REMOVED lines=8> */
.L_x_9575:
[----:B------:R-:W2:Y:S02]  /*37c0*/  LDG.E.64 R22, desc[UR36][R2.64] ;  /* 0x0000002402167981 */ /* 0x000ea4000c1e1b00 */
[----:B--2---:R0:W1:Y:S02]  /*37d0*/  I2F.U64 R22, R22 ;  /* 0x0000001600167312 */ /* 0x0040640000301000 */
[----:B01----:R-:W-:Y:S05]  /*37e0*/  BRA `(.L_x_9555) ;  /* 0x0000000000087947 */ /* 0x003fea0003800000 */
.L_x_9574:
[----:B------:R-:W2:Y:S02]  /*37f0*/  LDG.E R2, desc[UR36][R2.64] ;  /* 0x0000002402027981 */ /* 0x000ea4000c1e1900 */
[----:B--2---:R-:W-:-:S07]  /*3800*/  I2FP.F32.U32 R22, R2 ;  /* 0x0000000200167245 */ /* 0x004fce0000201000 */
.L_x_9555:
[----:B------:R-:W-:Y:S05]  /*3810*/  BSYNC.RECONVERGENT B6 ;  /* 0x0000000000067941 */ /* 0x000fea0003800200 */
.L_x_9549:
        /* <DEDUP_REMOVED lines=18> */
.L_x_9582:
[----:B------:R-:W2:Y:S02]  /*3940*/  LDG.E.U8 R0, desc[UR36][R2.64] ;  /* 0x0000002402007981 */ /* 0x000ea4000c1e1100 */
[----:B--2---:R-:W-:Y:S01]  /*3950*/  I2FP.F32.U32 R0, R0 ;  /* 0x0000000000007245 */ /* 0x004fe20000201000 */
[----:B------:R-:W-:Y:S06]  /*3960*/  BRA `(.L_x_9584) ;  /* 0x0000000c00447947 */ /* 0x000fec0003800000 */
.L_x_9581:
        /* <DEDUP_REMOVED lines=9> */
.L_x_9586:
[----:B------:R-:W2:Y:S02]  /*3a00*/  LDG.E R0, desc[UR36][R2.64] ;  /* 0x0000002402007981 */ /* 0x000ea4000c1e1900 */
[----:B--2---:R-:W-:Y:S01]  /*3a10*/  I2FP.F32.S32 R0, R0 ;  /* 0x0000000000007245 */ /* 0x004fe20000201400 */
[----:B------:R-:W-:Y:S06]  /*3a20*/  BRA `(.L_x_9584) ;  /* 0x0000000c00147947 */ /* 0x000fec0003800000 */
.L_x_9585:
[----:B------:R-:W2:Y:S02]  /*3a30*/  LDG.E.U16 R0, desc[UR36][R2.64] ;  /* 0x0000002402007981 */ /* 0x000ea4000c1e1500 */
[----:B--2---:R-:W4:Y:S01]  /*3a40*/  I2F.S16 R0, R0 ;  /* 0x0000000000007306 */ /* 0x004f220000101400 */
[----:B------:R-:W-:Y:S05]  /*3a50*/  BRA `(.L_x_9584) ;  /* 0x0000000c00087947 */ /* 0x000fea0003800000 */
.L_x_9580:
        /* <DEDUP_REMOVED lines=8> */
.L_x_9588:
[----:B------:R-:W2:Y:S02]  /*3ae0*/  LDG.E.U16 R0, desc[UR36][R2.64] ;  /* 0x0000002402007981 */ /* 0x000ea4000c1e1500 */
[----:B--2---:R-:W-:Y:S01]  /*3af0*/  HADD2.F32 R0, -RZ, R0.H0_H0 ;  /* 0x20000000ff007230 */ /* 0x004fe20000004100 */
[----:B------:R-:W-:Y:S06]  /*3b00*/  BRA `(.L_x_9584) ;  /* 0x0000000800dc7947 */ /* 0x000fec0003800000 */
.L_x_9587:
        /* <DEDUP_REMOVED lines=8> */
.L_x_9590:
[----:B------:R-:W2:Y:S02]  /*3b90*/  LDG.E.U16 R0, desc[UR36][R2.64] ;  /* 0x0000002402007981 */ /* 0x000ea4000c1e1500 */
[----:B--2---:R-:W-:Y:S01]  /*3ba0*/  HADD2.F32 R0, -RZ, R0.H0_H0 ;  /* 0x20000000ff007230 */ /* 0x004fe20000004100 */
[----:B------:R-:W-:Y:S06]  /*3bb0*/  BRA `(.L_x_9584) ;  /* 0x0000000800b07947 */ /* 0x000fec0003800000 */
.L_x_9589:
        /* <DEDUP_REMOVED lines=11> */
.L_x_9579:
        /* <DEDUP_REMOVED lines=12> */
.L_x_9593:
        /* <DEDUP_REMOVED lines=11> */
.L_x_9592:
        /* <DEDUP_REMOVED lines=25> */
.L_x_9595:
        /* <DEDUP_REMOVED lines=12> */
.L_x_9594:
[----:B------:R-:W2:Y:S02]  /*4030*/  LDG.E.U16 R0, desc[UR36][R2.64] ;  /* 0x0000002402007981 */ /* 0x000ea4000c1e1500 */
[----:B--2---:R-:W-:Y:S01]  /*4040*/  SHF.L.U32 R0, R0, 0x10, RZ ;  /* 0x0000001000007819 */ /* 0x004fe200000006ff */
[----:B------:R-:W-:Y:S06]  /*4050*/  BRA `(.L_x_9584) ;  /* 0x0000000400887947 */ /* 0x000fec0003800000 */
.L_x_9591:
        /* <DEDUP_REMOVED lines=11> */
.L_x_9598:
        /* <DEDUP_REMOVED lines=20> */
.L_x_9600:
[----:B------:R-:W-:Y:S05]  /*4250*/  BSYNC.RECONVERGENT B0 ;  /* 0x0000000000007941 */ /* 0x000fea0003800200 */
.L_x_9599:
[----:B------:R-:W-:Y:S01]  /*4260*/  IMAD.SHL.U32 R0, R0, 0x100000, RZ ;  /* 0x0010000000007824 */ /* 0x000fe200078e00ff */
[----:B------:R-:W-:-:S04]  /*4270*/  LEA R2, R2, 0x3b800000, 0x17 ;  /* 0x3b80000002027811 */ /* 0x000fc800078eb8ff */
[----:B------:R-:W-:Y:S01]  /*4280*/  LOP3.LUT R0, R2, R0, R7, 0xfe, !PT ;  /* 0x0000000002007212 */ /* 0x000fe200078efe07 */
[----:B------:R-:W-:Y:S06]  /*4290*/  BRA `(.L_x_9584) ;  /* 0x0000000000f87947 */ /* 0x000fec0003800000 */
.L_x_9597:
        /* <DEDUP_REMOVED lines=20> */
.L_x_9602:
[----:B------:R-:W-:Y:S05]  /*43e0*/  BSYNC.RECONVERGENT B0 ;  /* 0x0000000000007941 */ /* 0x000fea0003800200 */
.L_x_9601:
[----:B------:R-:W-:Y:S01]  /*43f0*/  IMAD.SHL.U32 R0, R0, 0x200000, RZ ;  /* 0x0020000000007824 */ /* 0x000fe200078e00ff */
[----:B------:R-:W-:-:S04]  /*4400*/  LEA R2, R2, 0x37800000, 0x17 ;  /* 0x3780000002027811 */ /* 0x000fc800078eb8ff */
[----:B------:R-:W-:Y:S01]  /*4410*/  LOP3.LUT R0, R2, R0, R7, 0xfe, !PT ;  /* 0x0000000002007212 */ /* 0x000fe200078efe07 */
[----:B------:R-:W-:Y:S06]  /*4420*/  BRA `(.L_x_9584) ;  /* 0x0000000000947947 */ /* 0x000fec0003800000 */
.L_x_9596:
[----:B------:R-:W-:-:S09]  /*4430*/  UISETP.NE.AND UP0, UPT, UR4, 0x1c, UPT ;  /* 0x0000001c0400788c */ /* 0x000fd2000bf05270 */
[----:B------:R-:W-:Y:S05]  /*4440*/  BRA.U !UP0, `(.L_x_9603) ;  /* 0x0000000108847547 */ /* 0x000fea000b800000 */
[----:B------:R-:W-:-:S09]  /*4450*/  UISETP.NE.AND UP0, UPT, UR4, 0x1d, UPT ;  /* 0x0000001d0400788c */ /* 0x000fd2000bf05270 */
[----:B------:R-:W-:Y:S05]  /*4460*/  BRA.U !UP0, `(.L_x_9604) ;  /* 0x0000000108707547 */ /* 0x000fea000b800000 */
[----:B------:R-:W-:-:S09]  /*4470*/  UISETP.NE.AND UP0, UPT, UR4, 0x2c, UPT ;  /* 0x0000002c0400788c */ /* 0x000fd2000bf05270 */
[----:B------:R-:W-:Y:S05]  /*4480*/  BRA.U !UP0, `(.L_x_9605) ;  /* 0x0000000108487547 */ /* 0x000fea000b800000 */
.L_x_9583:
        /* <DEDUP_REMOVED lines=16> */
.L_x_9606:
[----:B------:R-:W-:Y:S01]  /*4590*/  HFMA2 R0, -RZ, RZ, 0, 0 ;  /* 0x00000000ff007431 */ /* 0x000fe200000001ff */
[----:B------:R-:W-:Y:S06]  /*45a0*/  BRA `(.L_x_9584) ;  /* 0x0000000000347947 */ /* 0x000fec0003800000 */
.L_x_9605:
        /* <DEDUP_REMOVED lines=8> */
.L_x_9604:
[----:B------:R-:W2:Y:S02]  /*4630*/  LDG.E.64 R2, desc[UR36][R2.64] ;  /* 0x0000002402027981 */ /* 0x000ea4000c1e1b00 */
[----:B--2---:R0:W2:Y:S02]  /*4640*/  I2F.U64 R0, R2 ;  /* 0x0000000200007312 */ /* 0x0040a40000301000 */
[----:B0-2---:R-:W-:Y:S05]  /*4650*/  BRA `(.L_x_9584) ;  /* 0x0000000000087947 */ /* 0x005fea0003800000 */
.L_x_9603:
[----:B------:R-:W2:Y:S02]  /*4660*/  LDG.E R0, desc[UR36][R2.64] ;  /* 0x0000002402007981 */ /* 0x000ea4000c1e1900 */
[----:B--2---:R-:W-:-:S07]  /*4670*/  I2FP.F32.U32 R0, R0 ;  /* 0x0000000000007245 */ /* 0x004fce0000201000 */
.L_x_9584:
[----:B------:R-:W-:Y:S05]  /*4680*/  BSYNC.RECONVERGENT B6 ;  /* 0x0000000000067941 */ /* 0x000fea0003800200 */
.L_x_9578:
[----:B------:R-:W1:Y:S01]  /*4690*/  LDCU.64 UR6, c[0x0][0x648] ;  /* 0x0000c900ff0677ac */ /* 0x000e620008000a00 */
[----:B0-2--5:R-:W-:Y:S01]  /*46a0*/  HADD2.F32 R3, -RZ, R18.H0_H0 ;  /* 0x20000012ff037230 */ /* 0x025fe20000004100 */
[----:B------:R-:W-:-:S04]  /*46b0*/  UPRMT UR4, UR44, 0x9910, URZ ;  /* 0x000099102c047896 */ /* 0x000fc800080000ff */
[----:B----4-:R-:W-:Y:S01]  /*46c0*/  FMUL.FTZ R3, R3, R0 ;  /* 0x0000000003037220 */ /* 0x010fe20000410000 */
[----:B------:R-:W-:-:S03]  /*46d0*/  UISETP.GT.AND UP0, UPT, UR4, 0x9, UPT ;  /* 0x000000090400788c */ /* 0x000fc6000bf04270 */
[----:B-1-3--:R-:W-:-:S05]  /*46e0*/  FMUL.FTZ R22, R3, R22 ;  /* 0x0000001603167220 */ /* 0x00afca0000410000 */
[----:B------:R-:W-:Y:S02]  /*46f0*/  F2FP.F16.F32.PACK_AB R22, RZ, R22 ;  /* 0x00000016ff16723e */ /* 0x000fe400000000ff */
[----:B------:R-:W-:-:S04]  /*4700*/  IADD3 R2, P0, PT, R16, UR6, RZ ;  /* 0x0000000610027c10 */ /* 0x000fc8000ff1e0ff */
        /* <DEDUP_REMOVED lines=14> */
.L_x_9610:
[----:B------:R-:W-:-:S06]  /*47f0*/  HADD2.F32 R5, -RZ, R22.H0_H0 ;  /* 0x20000016ff057230 */ /* 0x000fcc0000004100 */
[----:B------:R-:W0:Y:S02]  /*4800*/  F2I.S64.TRUNC R4, R5 ;  /* 0x0000000500047311 */ /* 0x000e24000020d900 */
[----:B0-----:R0:W-:Y:S01]  /*4810*/  STG.E.U8 desc[UR36][R2.64], R4 ;  /* 0x0000000402007986 */ /* 0x0011e2000c101124 */
[----:B------:R-:W-:Y:S05]  /*4820*/  BRA `(.L_x_9612) ;  /* 0x0000000c00707947 */ /* 0x000fea0003800000 */
.L_x_9609:
        /* <DEDUP_REMOVED lines=10> */
.L_x_9614:
[----:B------:R-:W-:-:S04]  /*48d0*/  HADD2.F32 R22, -RZ, R22.H0_H0 ;  /* 0x20000016ff167230 */ /* 0x000fc80000004100 */
[----:B------:R-:W0:Y:S02]  /*48e0*/  F2I.FTZ.TRUNC.NTZ R5, R22 ;  /* 0x0000001600057305 */ /* 0x000e24000021f100 */
[----:B0-----:R0:W-:Y:S01]  /*48f0*/  STG.E desc[UR36][R2.64], R5 ;  /* 0x0000000502007986 */ /* 0x0011e2000c101924 */
[----:B------:R-:W-:Y:S05]  /*4900*/  BRA `(.L_x_9612) ;  /* 0x0000000c00387947 */ /* 0x000fea0003800000 */
.L_x_9613:
[----:B------:R-:W-:-:S04]  /*4910*/  HADD2.F32 R22, -RZ, R22.H0_H0 ;  /* 0x20000016ff167230 */ /* 0x000fc80000004100 */
[----:B------:R-:W0:Y:S02]  /*4920*/  F2I.FTZ.TRUNC.NTZ R5, R22 ;  /* 0x0000001600057305 */ /* 0x000e24000021f100 */
[----:B0-----:R0:W-:Y:S01]  /*4930*/  STG.E.U16 desc[UR36][R2.64], R5 ;  /* 0x0000000502007986 */ /* 0x0011e2000c101524 */
[----:B------:R-:W-:Y:S05]  /*4940*/  BRA `(.L_x_9612) ;  /* 0x0000000c00287947 */ /* 0x000fea0003800000 */
.L_x_9608:
        /* <DEDUP_REMOVED lines=9> */
.L_x_9616:
[----:B------:R0:W-:Y:S01]  /*49e0*/  STG.E.U16 desc[UR36][R2.64], R22 ;  /* 0x0000001602007986 */ /* 0x0001e2000c101524 */
[----:B------:R-:W-:Y:S05]  /*49f0*/  BRA `(.L_x_9612) ;  /* 0x0000000800fc7947 */ /* 0x000fea0003800000 */
.L_x_9615:
        /* <DEDUP_REMOVED lines=10> */
.L_x_9618:
[----:B------:R-:W-:-:S05]  /*4aa0*/  HADD2.F32 R0, -RZ, R22.H0_H0 ;  /* 0x20000016ff007230 */ /* 0x000fca0000004100 */
[----:B------:R-:W-:-:S04]  /*4ab0*/  F2FP.F16.F32.PACK_AB R0, RZ, R0 ;  /* 0x00000000ff00723e */ /* 0x000fc800000000ff */
[----:B------:R-:W-:-:S05]  /*4ac0*/  PRMT R0, R0, 0x5410, RZ ;  /* 0x0000541000007816 */ /* 0x000fca00000000ff */
[----:B------:R0:W-:Y:S01]  /*4ad0*/  STG.E desc[UR36][R2.64], R0 ;  /* 0x0000000002007986 */ /* 0x0001e2000c101924 */
[----:B------:R-:W-:Y:S05]  /*4ae0*/  BRA `(.L_x_9612) ;  /* 0x0000000800c07947 */ /* 0x000fea0003800000 */
.L_x_9617:
[----:B------:R-:W-:-:S05]  /*4af0*/  HADD2.F32 R4, -RZ, R22.H0_H0 ;  /* 0x20000016ff047230 */ /* 0x000fca0000004100 */
[----:B------:R-:W-:-:S06]  /*4b00*/  FMUL.FTZ R4, R4, 1 ;  /* 0x3f80000004047820 */ /* 0x000fcc0000410000 */
[----:B------:R-:W0:Y:S02]  /*4b10*/  F2F.F64.F32 R4, R4 ;  /* 0x0000000400047310 */ /* 0x000e240000201800 */
[----:B0-----:R0:W-:Y:S01]  /*4b20*/  STG.E.64 desc[UR36][R2.64], R4 ;  /* 0x0000000402007986 */ /* 0x0011e2000c101b24 */
[----:B------:R-:W-:Y:S05]  /*4b30*/  BRA `(.L_x_9612) ;  /* 0x0000000800ac7947 */ /* 0x000fea0003800000 */
.L_x_9607:
        /* <DEDUP_REMOVED lines=13> */
.L_x_9621:
[----:B------:R-:W-:Y:S01]  /*4c10*/  HADD2.F32 R22, -RZ, R22.H0_H0 ;  /* 0x20000016ff167230 */ /* 0x000fe20000004100 */
[----:B------:R-:W-:-:S04]  /*4c20*/  CS2R R6, SRZ ;  /* 0x0000000000067805 */ /* 0x000fc8000001ff00 */
[----:B------:R-:W-:-:S06]  /*4c30*/  FMUL.FTZ R4, R22, 1 ;  /* 0x3f80000016047820 */ /* 0x000fcc0000410000 */
[----:B------:R-:W0:Y:S02]  /*4c40*/  F2F.F64.F32 R4, R4 ;  /* 0x0000000400047310 */ /* 0x000e240000201800 */
[----:B0-----:R0:W-:Y:S01]  /*4c50*/  STG.E.128 desc[UR36][R2.64], R4 ;  /* 0x0000000402007986 */ /* 0x0011e2000c101d24 */
[----:B------:R-:W-:Y:S05]  /*4c60*/  BRA `(.L_x_9612) ;  /* 0x0000000800607947 */ /* 0x000fea0003800000 */
.L_x_9620:
        /* <DEDUP_REMOVED lines=19> */
.L_x_9625:
[----:B------:R-:W-:Y:S05]  /*4da0*/  BSYNC.RECONVERGENT B0 ;  /* 0x0000000000007941 */ /* 0x000fea0003800200 */
.L_x_9624:
[----:B------:R-:W-:-:S05]  /*4db0*/  LOP3.LUT R5, R0, 0x80, R5, 0xf8, !PT ;  /* 0x0000008000057812 */ /* 0x000fca00078ef805 */
[----:B------:R0:W-:Y:S01]  /*4dc0*/  STG.E.U8 desc[UR36][R2.64], R5 ;  /* 0x0000000502007986 */ /* 0x0001e2000c101124 */
[----:B------:R-:W-:Y:S05]  /*4dd0*/  BRA `(.L_x_9612) ;  /* 0x0000000800047947 */ /* 0x000fea0003800000 */
.L_x_9623:
        /* <DEDUP_REMOVED lines=15> */
.L_x_9627:
[----:B------:R-:W-:Y:S05]  /*4ed0*/  BSYNC.RECONVERGENT B0 ;  /* 0x0000000000007941 */ /* 0x000fea0003800200 */
.L_x_9626:
[----:B------:R-:W-:-:S05]  /*4ee0*/  LOP3.LUT R5, R0, 0x80, R5, 0xf8, !PT ;  /* 0x0000008000057812 */ /* 0x000fca00078ef805 */
[----:B------:R0:W-:Y:S01]  /*4ef0*/  STG.E.U8 desc[UR36][R2.64], R5 ;  /* 0x0000000502007986 */ /* 0x0001e2000c101124 */
[----:B------:R-:W-:Y:S05]  /*4f00*/  BRA `(.L_x_9612) ;  /* 0x0000000400b87947 */ /* 0x000fea0003800000 */
.L_x_9622:
[----:B------:R-:W-:-:S05]  /*4f10*/  HADD2.F32 R0, -RZ, R22.H0_H0 ;  /* 0x20000016ff007230 */ /* 0x000fca0000004100 */
[----:B------:R-:W-:-:S05]  /*4f20*/  F2FP.BF16.F32.PACK_AB R0, RZ, R0 ;  /* 0x00000000ff00723e */ /* 0x000fca00000010ff */
[----:B------:R0:W-:Y:S01]  /*4f30*/  STG.E.U16 desc[UR36][R2.64], R0 ;  /* 0x0000000002007986 */ /* 0x0001e2000c101524 */
[----:B------:R-:W-:Y:S05]  /*4f40*/  BRA `(.L_x_9612) ;  /* 0x0000000400a87947 */ /* 0x000fea0003800000 */
.L_x_9619:
        /* <DEDUP_REMOVED lines=12> */
.L_x_9630:
[----:B------:R-:W-:Y:S01]  /*5010*/  HADD2.F32 R5, -RZ, R22.H0_H0 ;  /* 0x20000016ff057230 */ /* 0x000fe20000004100 */
        /* <DEDUP_REMOVED lines=12> */
.L_x_9633:
[----:B------:R-:W-:-:S04]  /*50e0*/  SHF.R.U32.HI R0, RZ, 0x14, R5 ;  /* 0x00000014ff007819 */ /* 0x000fc80000011605 */
[----:B------:R-:W-:-:S04]  /*50f0*/  LOP3.LUT R0, R0, 0x1, RZ, 0xc0, !PT ;  /* 0x0000000100007812 */ /* 0x000fc800078ec0ff */
[----:B------:R-:W-:-:S04]  /*5100*/  IADD3 R0, PT, PT, R5, 0x487ffff, R0 ;  /* 0x0487ffff05007810 */ /* 0x000fc80007ffe000 */
[----:B------:R-:W-:-:S04]  /*5110*/  SHF.R.U32.HI R0, RZ, 0x14, R0 ;  /* 0x00000014ff007819 */ /* 0x000fc80000011600 */
[----:B------:R-:W-:-:S07]  /*5120*/  LOP3.LUT R4, R0, 0xff, RZ, 0xc0, !PT ;  /* 0x000000ff00047812 */ /* 0x000fce00078ec0ff */
.L_x_9634:
[----:B------:R-:W-:-:S04]  /*5130*/  SHF.R.U32.HI R5, RZ, 0x18, R5 ;  /* 0x00000018ff057819 */ /* 0x000fc80000011605 */
[----:B------:R-:W-:-:S04]  /*5140*/  LOP3.LUT R4, R4, 0x80, R5, 0xf8, !PT ;  /* 0x0000008004047812 */ /* 0x000fc800078ef805 */
[----:B------:R-:W-:-:S07]  /*5150*/  PRMT R0, R4, 0x7610, R0 ;  /* 0x0000761004007816 */ /* 0x000fce0000000000 */
.L_x_9632:
[----:B------:R-:W-:Y:S05]  /*5160*/  BSYNC.RECONVERGENT B0 ;  /* 0x0000000000007941 */ /* 0x000fea0003800200 */
.L_x_9631:
[----:B------:R3:W-:Y:S01]  /*5170*/  STG.E.U8 desc[UR36][R2.64], R0 ;  /* 0x0000000002007986 */ /* 0x0007e2000c101124 */
[----:B------:R-:W-:Y:S05]  /*5180*/  BRA `(.L_x_9612) ;  /* 0x0000000400187947 */ /* 0x000fea0003800000 */
.L_x_9629:
        /* <DEDUP_REMOVED lines=13> */
.L_x_9637:
[----:B------:R-:W-:-:S04]  /*5260*/  SHF.R.U32.HI R0, RZ, 0x15, R5 ;  /* 0x00000015ff007819 */ /* 0x000fc80000011605 */
[----:B------:R-:W-:-:S04]  /*5270*/  LOP3.LUT R0, R0, 0x1, RZ, 0xc0, !PT ;  /* 0x0000000100007812 */ /* 0x000fc800078ec0ff */
[----:B------:R-:W-:-:S04]  /*5280*/  IADD3 R0, PT, PT, R5, 0x88fffff, R0 ;  /* 0x088fffff05007810 */ /* 0x000fc80007ffe000 */
[----:B------:R-:W-:-:S04]  /*5290*/  SHF.R.U32.HI R0, RZ, 0x15, R0 ;  /* 0x00000015ff007819 */ /* 0x000fc80000011600 */
[----:B------:R-:W-:-:S07]  /*52a0*/  LOP3.LUT R4, R0, 0xff, RZ, 0xc0, !PT ;  /* 0x000000ff00047812 */ /* 0x000fce00078ec0ff */
.L_x_9638:
[----:B------:R-:W-:-:S04]  /*52b0*/  SHF.R.U32.HI R5, RZ, 0x18, R5 ;  /* 0x00000018ff057819 */ /* 0x000fc80000011605 */
[----:B------:R-:W-:-:S04]  /*52c0*/  LOP3.LUT R4, R4, 0x80, R5, 0xf8, !PT ;  /* 0x0000008004047812 */ /* 0x000fc800078ef805 */
[----:B------:R-:W-:-:S07]  /*52d0*/  PRMT R0, R4, 0x7610, R0 ;  /* 0x0000761004007816 */ /* 0x000fce0000000000 */
.L_x_9636:
[----:B------:R-:W-:Y:S05]  /*52e0*/  BSYNC.RECONVERGENT B0 ;  /* 0x0000000000007941 */ /* 0x000fea0003800200 */
.L_x_9635:
[----:B------:R0:W-:Y:S01]  /*52f0*/  STG.E.U8 desc[UR36][R2.64], R0 ;  /* 0x0000000002007986 */ /* 0x0001e2000c101124 */
[----:B------:R-:W-:Y:S05]  /*5300*/  BRA `(.L_x_9612) ;  /* 0x0000000000b87947 */ /* 0x000fea0003800000 */
.L_x_9628:
[----:B------:R-:W-:-:S09]  /*5310*/  UISETP.NE.AND UP0, UPT, UR4, 0x1c, UPT ;  /* 0x0000001c0400788c */ /* 0x000fd2000bf05270 */
[----:B------:R-:W-:Y:S05]  /*5320*/  BRA.U !UP0, `(.L_x_9639) ;  /* 0x0000000108a47547 */ /* 0x000fea000b800000 */
[----:B------:R-:W-:-:S09]  /*5330*/  UISETP.NE.AND UP0, UPT, UR4, 0x1d, UPT ;  /* 0x0000001d0400788c */ /* 0x000fd2000bf05270 */
[----:B------:R-:W-:Y:S05]  /*5340*/  BRA.U !UP0, `(.L_x_9640) ;  /* 0x00000001088c7547 */ /* 0x000fea000b800000 */
[----:B------:R-:W-:-:S09]  /*5350*/  UISETP.NE.AND UP0, UPT, UR4, 0x2c, UPT ;  /* 0x0000002c0400788c */ /* 0x000fd2000bf05270 */
[----:B------:R-:W-:Y:S05]  /*5360*/  BRA.U !UP0, `(.L_x_9641) ;  /* 0x0000000108447547 */ /* 0x000fea000b800000 */
.L_x_9611:
        /* <DEDUP_REMOVED lines=8> */
[----:B0-----:R-:W-:Y:S02]  /*53f0*/  IMAD.U32 R4, RZ, RZ, UR6 ;  /* 0x00000006ff047e24 */ /* 0x001fe4000f8e00ff */
[----:B------:R-:W-:Y:S01]  /*5400*/  IMAD.U32 R5, RZ, RZ, UR7 ;  /* 0x00000007ff057e24 */ /* 0x000fe2000f8e00ff */
[----:B---3--:R-:W-:Y:S01]  /*5410*/  MOV R6, UR8 ;  /* 0x0000000800067c02 */ /* 0x008fe20008000f00 */
[----:B------:R-:W-:-:S02]  /*5420*/  IMAD.U32 R7, RZ, RZ, UR9 ;  /* 0x00000009ff077e24 */ /* 0x000fc4000f8e00ff */
[----:B----4-:R-:W-:Y:S02]  /*5430*/  IMAD.U32 R10, RZ, RZ, UR4 ;  /* 0x00000004ff0a7e24 */ /* 0x010fe4000f8e00ff */
[----:B-1----:R-:W-:-:S07]  /*5440*/  IMAD.U32 R11, RZ, RZ, UR5 ;  /* 0x00000005ff0b7e24 */ /* 0x002fce000f8e00ff */
[----:B------:R-:W-:-:S07]  /*5450*/  LEPC R20, `(.L_x_9642) ;  /* 0x000000001014794e */ /* 0x000fce0000000000 */
[----:B--2---:R-:W-:Y:S05]  /*5460*/  CALL.ABS.NOINC R2 ;  /* 0x0000000002007343 */ /* 0x004fea0003c00000 */
.L_x_9642:
[----:B------:R-:W-:Y:S05]  /*5470*/  BRA `(.L_x_9612) ;  /* 0x00000000005c7947 */ /* 0x000fea0003800000 */
.L_x_9641:
        /* <DEDUP_REMOVED lines=16> */
.L_x_9640:
[----:B------:R-:W-:-:S06]  /*5580*/  HADD2.F32 R4, -RZ, R22.H0_H0 ;  /* 0x20000016ff047230 */ /* 0x000fcc0000004100 */
[----:B------:R-:W0:Y:S02]  /*5590*/  F2I.U64.TRUNC R4, R4 ;  /* 0x0000000400047311 */ /* 0x000e24000020d800 */
[----:B0-----:R2:W-:Y:S01]  /*55a0*/  STG.E.64 desc[UR36][R2.64], R4 ;  /* 0x0000000402007986 */ /* 0x0015e2000c101b24 */
[----:B------:R-:W-:Y:S05]  /*55b0*/  BRA `(.L_x_9612) ;  /* 0x00000000000c7947 */ /* 0x000fea0003800000 */
.L_x_9639:
[----:B------:R-:W-:-:S04]  /*55c0*/  HADD2.F32 R22, -RZ, R22.H0_H0 ;  /* 0x20000016ff167230 */ /* 0x000fc80000004100 */
[----:B------:R-:W0:Y:S02]  /*55d0*/  F2I.FTZ.U32.TRUNC.NTZ R5, R22 ;  /* 0x0000001600057305 */ /* 0x000e24000021f000 */
[----:B0-----:R0:W-:Y:S02]  /*55e0*/  STG.E desc[UR36][R2.64], R5 ;  /* 0x0000000502007986 */ /* 0x0011e4000c101924 */
.L_x_9612:
[----:B------:R-:W-:-:S07]  /*55f0*/  VIADD R17, R17, 0x80 ;  /* 0x0000008011117836 */ /* 0x000fce0000000000 */
.L_x_9513:
[----:B------:R-:W-:Y:S05]  /*5600*/  BSYNC.RECONVERGENT B7 ;  /* 0x0000000000077941 */ /* 0x000fea0003800200 */
.L_x_9512:
[----:B------:R-:W5:Y:S01]  /*5610*/  LDCU UR4, c[0x0][0x380] ;  /* 0x00007000ff0477ac */ /* 0x000f620008000800 */
[----:B------:R-:W-:Y:S01]  /*5620*/  BSSY.RECONVERGENT B7, `(.L_x_9643) ;  /* 0x0000550000077945 */ /* 0x000fe20003800200 */
[----:B-----5:R-:W-:-:S13]  /*5630*/  ISETP.GE.AND P0, PT, R17, UR4, PT ;  /* 0x0000000411007c0c */ /* 0x020fda000bf06270 */
[----:B------:R-:W-:Y:S05]  /*5640*/  @P0 BRA `(.L_x_9644) ;  /* 0x0000005400340947 */ /* 0x000fea0003800000 */
[----:B------:R-:W5:Y:S01]  /*5650*/  LDCU UR4, c[0x0][0x388] ;  /* 0x00007100ff0477ac */ /* 0x000f620008000800 */
[----:B------:R-:W-:Y:S02]  /*5660*/  HFMA2 R19, -RZ, RZ, 0, 0 ;  /* 0x00000000ff137431 */ /* 0x000fe400000001ff */
[----:B0-----:R-:W-:Y:S02]  /*5670*/  IMAD.MOV.U32 R22, RZ, RZ, RZ ;  /* 0x000000ffff167224 */ /* 0x001fe400078e00ff */
[----:B---3--:R-:W-:Y:S02]  /*5680*/  IMAD.MOV.U32 R0, RZ, RZ, RZ ;  /* 0x000000ffff007224 */ /* 0x008fe400078e00ff */
[----:B------:R-:W-:Y:S01]  /*5690*/  IMAD.MOV.U32 R16, RZ, RZ, RZ ;  /* 0x000000ffff107224 */ /* 0x000fe200078e00ff */
[----:B-----5:R-:W-:-:S09]  /*56a0*/  UISETP.NE.AND UP0, UPT, UR4, URZ, UPT ;  /* 0x000000ff0400728c */ /* 0x020fd2000bf05270 */
[----:B------:R-:W-:Y:S05]  /*56b0*/  BRA.U !UP0, `(.L_x_9645) ;  /* 0x0000001508d47547 */ /* 0x000fea000b800000 */
[----:B------:R-:W1:Y:S01]  /*56c0*/  LDCU.64 UR4, c[0x0][0x390] ;  /* 0x00007200ff0477ac */ /* 0x000e620008000a00 */
[----:B------:R-:W-:Y:S01]  /*56d0*/  MOV R16, RZ ;  /* 0x000000ff00107202 */ /* 0x000fe20000000f00 */
[----:B------:R-:W0:Y:S01]  /*56e0*/  LDCU UR6, c[0x0][0x38c] ;  /* 0x00007180ff0677ac */ /* 0x000e220008000800 */
[----:B------:R-:W3:Y:S01]  /*56f0*/  LDCU.64 UR8, c[0x0][0x4b8] ;  /* 0x00009700ff0877ac */ /* 0x000ee20008000a00 */
[----:B------:R-:W5:Y:S01]  /*5700*/  LDCU.64 UR10, c[0x0][0x4c0] ;  /* 0x00009800ff0a77ac */ /* 0x000f620008000a00 */
[----:B------:R-:W-:Y:S01]  /*5710*/  UISETP.NE.AND UP0, UPT, UR42, URZ, UPT ;  /* 0x000000ff2a00728c */ /* 0x000fe2000bf05270 */
[----:B-12-4-:R-:W-:-:S05]  /*5720*/  IMAD.HI.U32 R2, R17, UR4, R16 ;  /* 0x0000000411027c27 */ /* 0x016fca000f8e0010 */
[----:B------:R-:W-:-:S05]  /*5730*/  SHF.R.U32.HI R3, RZ, UR5, R2 ;  /* 0x00000005ff037c19 */ /* 0x000fca0008011602 */
[----:B------:R-:W-:-:S04]  /*5740*/  IMAD.MOV R0, RZ, RZ, -R3 ;  /* 0x000000ffff007224 */ /* 0x000fc800078e0a03 */
        /* <DEDUP_REMOVED lines=364> */
.L_x_9645:
        /* <DEDUP_REMOVED lines=19> */
.L_x_9649:
[----:B------:R-:W2:Y:S02]  /*6f40*/  LDG.E.U8 R2, desc[UR36][R2.64] ;  /* 0x0000002402027981 */ /* 0x000ea4000c1e1100 */
[----:B--2---:R-:W-:-:S04]  /*6f50*/  I2FP.F32.U32 R0, R2 ;  /* 0x0000000200007245 */ /* 0x004fc80000201000 */
[----:B------:R-:W-:-:S04]  /*6f60*/  F2FP.F16.F32.PACK_AB R0, RZ, R0 ;  /* 0x00000000ff00723e */ /* 0x000fc800000000ff */
[----:B------:R-:W-:Y:S01]  /*6f70*/  PRMT R18, R0, 0x7610, R18 ;  /* 0x0000761000127816 */ /* 0x000fe20000000012 */
[----:B------:R-:W-:Y:S06]  /*6f80*/  BRA `(.L_x_9651) ;  /* 0x0000000c00d47947 */ /* 0x000fec0003800000 */
.L_x_9648:
        /* <DEDUP_REMOVED lines=11> */
.L_x_9653:
[----:B------:R-:W2:Y:S02]  /*7040*/  LDG.E R2, desc[UR36][R2.64] ;  /* 0x0000002402027981 */ /* 0x000ea4000c1e1900 */
[----:B--2---:R-:W-:-:S04]  /*7050*/  I2FP.F32.S32 R0, R2 ;  /* 0x0000000200007245 */ /* 0x004fc80000201400 */
[----:B------:R-:W-:-:S04]  /*7060*/  F2FP.F16.F32.PACK_AB R0, RZ, R0 ;  /* 0x00000000ff00723e */ /* 0x000fc800000000ff */
[----:B------:R-:W-:Y:S01]  /*7070*/  PRMT R18, R0, 0x7610, R18 ;  /* 0x0000761000127816 */ /* 0x000fe20000000012 */
[----:B------:R-:W-:Y:S06]  /*7080*/  BRA `(.L_x_9651) ;  /* 0x0000000c00947947 */ /* 0x000fec0003800000 */
.L_x_9652:
[----:B------:R-:W2:Y:S02]  /*7090*/  LDG.E.U16 R2, desc[UR36][R2.64] ;  /* 0x0000002402027981 */ /* 0x000ea4000c1e1500 */
[----:B--2---:R-:W0:Y:S02]  /*70a0*/  I2F.S16 R0, R2 ;  /* 0x0000000200007306 */ /* 0x004e240000101400 */
[----:B0-----:R-:W-:-:S04]  /*70b0*/  F2FP.F16.F32.PACK_AB R0, RZ, R0 ;  /* 0x00000000ff00723e */ /* 0x001fc800000000ff */
[----:B------:R-:W-:Y:S01]  /*70c0*/  PRMT R18, R0, 0x7610, R18 ;  /* 0x0000761000127816 */ /* 0x000fe20000000012 */
[----:B------:R-:W-:Y:S06]  /*70d0*/  BRA `(.L_x_9651) ;  /* 0x0000000c00807947 */ /* 0x000fec0003800000 */
.L_x_9647:
        /* <DEDUP_REMOVED lines=9> */
.L_x_9655:
[----:B------:R0:W5:Y:S01]  /*7170*/  LDG.E.U16 R18, desc[UR36][R2.64] ;  /* 0x0000002402127981 */ /* 0x000162000c1e1500 */
[----:B------:R-:W-:Y:S05]  /*7180*/  BRA `(.L_x_9651) ;  /* 0x0000000c00547947 */ /* 0x000fea0003800000 */
.L_x_9654:
        /* <DEDUP_REMOVED lines=9> */
.L_x_9657:
[----:B------:R1:W5:Y:S01]  /*7220*/  LDG.E.U16 R18, desc[UR36][R2.64] ;  /* 0x0000002402127981 */ /* 0x000362000c1e1500 */
[----:B------:R-:W-:Y:S05]  /*7230*/  BRA `(.L_x_9651) ;  /* 0x0000000c00287947 */ /* 0x000fea0003800000 */
.L_x_9656:
        /* <DEDUP_REMOVED lines=13> */
.L_x_9646:
        /* <DEDUP_REMOVED lines=14> */
.L_x_9660:
        /* <DEDUP_REMOVED lines=13> */
.L_x_9659:
        /* <DEDUP_REMOVED lines=27> */
.L_x_9662:
        /* <DEDUP_REMOVED lines=14> */
.L_x_9661:
[----:B------:R-:W2:Y:S02]  /*7750*/  LDG.E.U16 R0, desc[UR36][R2.64] ;  /* 0x0000002402007981 */ /* 0x000ea4000c1e1500 */
[----:B--2---:R-:W-:-:S04]  /*7760*/  SHF.L.U32 R0, R0, 0x10, RZ ;  /* 0x0000001000007819 */ /* 0x004fc800000006ff */
[----:B------:R-:W-:-:S04]  /*7770*/  F2FP.F16.F32.PACK_AB R0, RZ, R0 ;  /* 0x00000000ff00723e */ /* 0x000fc800000000ff */
[----:B------:R-:W-:Y:S01]  /*7780*/  PRMT R18, R0, 0x7610, R18 ;  /* 0x0000761000127816 */ /* 0x000fe20000000012 */
[----:B------:R-:W-:Y:S06]  /*7790*/  BRA `(.L_x_9651) ;  /* 0x0000000400d07947 */ /* 0x000fec0003800000 */
.L_x_9658:
        /* <DEDUP_REMOVED lines=13> */
.L_x_9665:
        /* <DEDUP_REMOVED lines=21> */
.L_x_9669:
[----:B------:R-:W-:Y:S05]  /*79c0*/  BSYNC.RECONVERGENT B1 ;  /* 0x0000000000017941 */ /* 0x000fea0003800200 */
.L_x_9668:
[----:B------:R-:W-:Y:S01]  /*79d0*/  IMAD.SHL.U32 R0, R0, 0x100000, RZ ;  /* 0x0010000000007824 */ /* 0x000fe200078e00ff */
[----:B------:R-:W-:-:S04]  /*79e0*/  LEA R2, R2, 0x3b800000, 0x17 ;  /* 0x3b80000002027811 */ /* 0x000fc800078eb8ff */
[----:B------:R-:W-:-:S07]  /*79f0*/  LOP3.LUT R0, R2, R0, R7, 0xfe, !PT ;  /* 0x0000000002007212 */ /* 0x000fce00078efe07 */
.L_x_9667:
[----:B------:R-:W-:Y:S05]  /*7a00*/  BSYNC.RECONVERGENT B0 ;  /* 0x0000000000007941 */ /* 0x000fea0003800200 */
.L_x_9666:
[----:B------:R-:W-:-:S04]  /*7a10*/  F2FP.F16.F32.PACK_AB R0, RZ, R0 ;  /* 0x00000000ff00723e */ /* 0x000fc800000000ff */
[----:B------:R-:W-:Y:S01]  /*7a20*/  PRMT R18, R0, 0x7610, R18 ;  /* 0x0000761000127816 */ /* 0x000fe20000000012 */
[----:B------:R-:W-:Y:S06]  /*7a30*/  BRA `(.L_x_9651) ;  /* 0x0000000400287947 */ /* 0x000fec0003800000 */
.L_x_9664:
        /* <DEDUP_REMOVED lines=21> */
.L_x_9673:
[----:B------:R-:W-:Y:S05]  /*7b90*/  BSYNC.RECONVERGENT B1 ;  /* 0x0000000000017941 */ /* 0x000fea0003800200 */
.L_x_9672:
[----:B------:R-:W-:Y:S01]  /*7ba0*/  IMAD.SHL.U32 R0, R0, 0x200000, RZ ;  /* 0x0020000000007824 */ /* 0x000fe200078e00ff */
[----:B------:R-:W-:-:S04]  /*7bb0*/  LEA R2, R2, 0x37800000, 0x17 ;  /* 0x3780000002027811 */ /* 0x000fc800078eb8ff */
[----:B------:R-:W-:-:S07]  /*7bc0*/  LOP3.LUT R0, R2, R0, R7, 0xfe, !PT ;  /* 0x0000000002007212 */ /* 0x000fce00078efe07 */
.L_x_9671:
[----:B------:R-:W-:Y:S05]  /*7bd0*/  BSYNC.RECONVERGENT B0 ;  /* 0x0000000000007941 */ /* 0x000fea0003800200 */
.L_x_9670:
[----:B------:R-:W-:-:S04]  /*7be0*/  F2FP.F16.F32.PACK_AB R0, RZ, R0 ;  /* 0x00000000ff00723e */ /* 0x000fc800000000ff */
[----:B------:R-:W-:Y:S01]  /*7bf0*/  PRMT R18, R0, 0x7610, R18 ;  /* 0x0000761000127816 */ /* 0x000fe20000000012 */
[----:B------:R-:W-:Y:S06]  /*7c00*/  BRA `(.L_x_9651) ;  /* 0x0000000000b47947 */ /* 0x000fec0003800000 */
.L_x_9663:
        /* <DEDUP_REMOVED lines=14> */
.L_x_9677:
[----:B------:R-:W-:Y:S05]  /*7cf0*/  BSYNC.RECONVERGENT B0 ;  /* 0x0000000000007941 */ /* 0x000fea0003800200 */
.L_x_9676:
[----:B------:R-:W-:-:S04]  /*7d00*/  F2FP.F16.F32.PACK_AB R0, RZ, R0 ;  /* 0x00000000ff00723e */ /* 0x000fc800000000ff */
[----:B------:R-:W-:Y:S01]  /*7d10*/  PRMT R18, R0, 0x7610, R18 ;  /* 0x0000761000127816 */ /* 0x000fe20000000012 */
[----:B------:R-:W-:Y:S06]  /*7d20*/  BRA `(.L_x_9651) ;  /* 0x00000000006c7947 */ /* 0x000fec0003800000 */
.L_x_9650:
        /* <DEDUP_REMOVED lines=16> */
.L_x_9678:
[----:B------:R-:W-:Y:S01]  /*7e30*/  PRMT R18, RZ, 0x7610, R18 ;  /* 0x00007610ff127816 */ /* 0x000fe20000000012 */
[----:B------:R-:W-:Y:S06]  /*7e40*/  BRA `(.L_x_9651) ;  /* 0x0000000000247947 */ /* 0x000fec0003800000 */
.L_x_9675:
[----:B------:R-:W2:Y:S02]  /*7e50*/  LDG.E.64 R2, desc[UR36][R2.64] ;  /* 0x0000002402027981 */ /* 0x000ea4000c1e1b00 */
[----:B--2---:R-:W0:Y:S02]  /*7e60*/  I2F.U64 R0, R2 ;  /* 0x0000000200007312 */ /* 0x004e240000301000 */
[----:B0-----:R-:W-:-:S04]  /*7e70*/  F2FP.F16.F32.PACK_AB R0, RZ, R0 ;  /* 0x00000000ff00723e */ /* 0x001fc800000000ff */
[----:B------:R-:W-:Y:S01]  /*7e80*/  PRMT R18, R0, 0x7610, R18 ;  /* 0x0000761000127816 */ /* 0x000fe20000000012 */
[----:B------:R-:W-:Y:S06]  /*7e90*/  BRA `(.L_x_9651) ;  /* 0x0000000000107947 */ /* 0x000fec0003800000 */
.L_x_9674:
[----:B------:R-:W2:Y:S02]  /*7ea0*/  LDG.E R2, desc[UR36][R2.64] ;  /* 0x0000002402027981 */ /* 0x000ea4000c1e1900 */
[----:B--2---:R-:W-:-:S04]  /*7eb0*/  I2FP.F32.U32 R0, R2 ;  /* 0x0000000200007245 */ /* 0x004fc80000201000 */
[----:B------:R-:W-:-:S04]  /*7ec0*/  F2FP.F16.F32.PACK_AB R0, RZ, R0 ;  /* 0x00000000ff00723e */ /* 0x000fc800000000ff */
[----:B------:R-:W-:-:S07]  /*7ed0*/  PRMT R18, R0, 0x7610, R18 ;  /* 0x0000761000127816 */ /* 0x000fce0000000012 */
.L_x_9651:
        /* <DEDUP_REMOVED lines=18> */
.L_x_9683:
[----:B------:R-:W2:Y:S02]  /*8000*/  LDG.E.U8 R2, desc[UR36][R2.64] ;  /* 0x0000002402027981 */ /* 0x000ea4000c1e1100 */
[----:B--2---:R-:W-:Y:S01]  /*8010*/  I2FP.F32.U32 R22, R2 ;  /* 0x0000000200167245 */ /* 0x004fe20000201000 */
[----:B------:R-:W-:Y:S06]  /*8020*/  BRA `(.L_x_9685) ;  /* 0x0000000c00447947 */ /* 0x000fec0003800000 */
.L_x_9682:
        /* <DEDUP_REMOVED lines=9> */
.L_x_9687:
[----:B------:R-:W2:Y:S02]  /*80c0*/  LDG.E R2, desc[UR36][R2.64] ;  /* 0x0000002402027981 */ /* 0x000ea4000c1e1900 */
[----:B--2---:R-:W-:Y:S01]  /*80d0*/  I2FP.F32.S32 R22, R2 ;  /* 0x0000000200167245 */ /* 0x004fe20000201400 */
[----:B------:R-:W-:Y:S06]  /*80e0*/  BRA `(.L_x_9685) ;  /* 0x0000000c00147947 */ /* 0x000fec0003800000 */
.L_x_9686:
[----:B------:R-:W2:Y:S02]  /*80f0*/  LDG.E.U16 R2, desc[UR36][R2.64] ;  /* 0x0000002402027981 */ /* 0x000ea4000c1e1500 */
[----:B--2---:R2:W3:Y:S01]  /*8100*/  I2F.S16 R22, R2 ;  /* 0x0000000200167306 */ /* 0x0044e20000101400 */
[----:B------:R-:W-:Y:S05]  /*8110*/  BRA `(.L_x_9685) ;  /* 0x0000000c00087947 */ /* 0x000fea0003800000 */
.L_x_9681:
        /* <DEDUP_REMOVED lines=8> */
.L_x_9689:
[----:B------:R-:W2:Y:S02]  /*81a0*/  LDG.E.U16 R2, desc[UR36][R2.64] ;  /* 0x0000002402027981 */ /* 0x000ea4000c1e1500 */
[----:B--2---:R-:W-:Y:S01]  /*81b0*/  HADD2.F32 R22, -RZ, R2.H0_H0 ;  /* 0x20000002ff167230 */ /* 0x004fe20000004100 */
[----:B------:R-:W-:Y:S06]  /*81c0*/  BRA `(.L_x_9685) ;  /* 0x0000000800dc7947 */ /* 0x000fec0003800000 */
.L_x_9688:
        /* <DEDUP_REMOVED lines=8> */
.L_x_9691:
[----:B------:R-:W2:Y:S02]  /*8250*/  LDG.E.U16 R2, desc[UR36][R2.64] ;  /* 0x0000002402027981 */ /* 0x000ea4000c1e1500 */
[----:B--2---:R-:W-:Y:S01]  /*8260*/  HADD2.F32 R22, -RZ, R2.H0_H0 ;  /* 0x20000002ff167230 */ /* 0x004fe20000004100 */
[----:B------:R-:W-:Y:S06]  /*8270*/  BRA `(.L_x_9685) ;  /* 0x0000000800b07947 */ /* 0x000fec0003800000 */
.L_x_9690:
        /* <DEDUP_REMOVED lines=11> */
.L_x_9680:
        /* <DEDUP_REMOVED lines=12> */
.L_x_9694:
        /* <DEDUP_REMOVED lines=11> */
.L_x_9693:
        /* <DEDUP_REMOVED lines=25> */
.L_x_9696:
        /* <DEDUP_REMOVED lines=12> */
.L_x_9695:
[----:B------:R-:W2:Y:S02]  /*86f0*/  LDG.E.U16 R2, desc[UR36][R2.64] ;  /* 0x0000002402027981 */ /* 0x000ea4000c1e1500 */
[----:B--2---:R-:W-:Y:S01]  /*8700*/  IMAD.U32 R22, R2, 0x10000, RZ ;  /* 0x0001000002167824 */ /* 0x004fe200078e00ff */
[----:B------:R-:W-:Y:S06]  /*8710*/  BRA `(.L_x_9685) ;  /* 0x0000000400887947 */ /* 0x000fec0003800000 */
.L_x_9692:
        /* <DEDUP_REMOVED lines=11> */
.L_x_9699:
        /* <DEDUP_REMOVED lines=20> */
.L_x_9701:
[----:B------:R-:W-:Y:S05]  /*8910*/  BSYNC.RECONVERGENT B0 ;  /* 0x0000000000007941 */ /* 0x000fea0003800200 */
.L_x_9700:
[----:B------:R-:W-:Y:S01]  /*8920*/  IMAD.SHL.U32 R0, R0, 0x100000, RZ ;  /* 0x0010000000007824 */ /* 0x000fe200078e00ff */
[----:B------:R-:W-:-:S04]  /*8930*/  LEA R2, R2, 0x3b800000, 0x17 ;  /* 0x3b80000002027811 */ /* 0x000fc800078eb8ff */
[----:B------:R-:W-:Y:S01]  /*8940*/  LOP3.LUT R22, R2, R0, R7, 0xfe, !PT ;  /* 0x0000000002167212 */ /* 0x000fe200078efe07 */
[----:B------:R-:W-:Y:S06]  /*8950*/  BRA `(.L_x_9685) ;  /* 0x0000000000f87947 */ /* 0x000fec0003800000 */
.L_x_9698:
        /* <DEDUP_REMOVED lines=20> */
.L_x_9703:
[----:B------:R-:W-:Y:S05]  /*8aa0*/  BSYNC.RECONVERGENT B0 ;  /* 0x0000000000007941 */ /* 0x000fea0003800200 */
.L_x_9702:
[----:B------:R-:W-:Y:S01]  /*8ab0*/  IMAD.SHL.U32 R0, R0, 0x200000, RZ ;  /* 0x0020000000007824 */ /* 0x000fe200078e00ff */
[----:B------:R-:W-:-:S04]  /*8ac0*/  LEA R2, R2, 0x37800000, 0x17 ;  /* 0x3780000002027811 */ /* 0x000fc800078eb8ff */
[----:B------:R-:W-:Y:S01]  /*8ad0*/  LOP3.LUT R22, R2, R0, R7, 0xfe, !PT ;  /* 0x0000000002167212 */ /* 0x000fe200078efe07 */
[----:B------:R-:W-:Y:S06]  /*8ae0*/  BRA `(.L_x_9685) ;  /* 0x0000000000947947 */ /* 0x000fec0003800000 */
.L_x_9697:
        /* <DEDUP_REMOVED lines=14> */
.L_x_9684:
        /* <DEDUP_REMOVED lines=16> */
.L_x_9706:
[----:B------:R-:W-:Y:S01]  /*8cd0*/  HFMA2 R22, -RZ, RZ, 0, 0 ;  /* 0x00000000ff167431 */ /* 0x000fe200000001ff */
[----:B------:R-:W-:Y:S06]  /*8ce0*/  BRA `(.L_x_9685) ;  /* 0x0000000000147947 */ /* 0x000fec0003800000 */
.L_x_9705:
[----:B------:R-:W2:Y:S02]  /*8cf0*/  LDG.E.64 R22, desc[UR36][R2.64] ;  /* 0x0000002402167981 */ /* 0x000ea4000c1e1b00 */
[----:B--2---:R0:W1:Y:S02]  /*8d00*/  I2F.U64 R22, R22 ;  /* 0x0000001600167312 */ /* 0x0040640000301000 */
[----:B01----:R-:W-:Y:S05]  /*8d10*/  BRA `(.L_x_9685) ;  /* 0x0000000000087947 */ /* 0x003fea0003800000 */
.L_x_9704:
[----:B------:R-:W2:Y:S02]  /*8d20*/  LDG.E R2, desc[UR36][R2.64] ;  /* 0x0000002402027981 */ /* 0x000ea4000c1e1900 */
[----:B--2---:R-:W-:-:S07]  /*8d30*/  I2FP.F32.U32 R22, R2 ;  /* 0x0000000200167245 */ /* 0x004fce0000201000 */
.L_x_9685:
[----:B------:R-:W-:Y:S05]  /*8d40*/  BSYNC.RECONVERGENT B6 ;  /* 0x0000000000067941 */ /* 0x000fea0003800200 */
.L_x_9679:
        /* <DEDUP_REMOVED lines=18> */
.L_x_9711:
[----:B------:R-:W2:Y:S02]  /*8e70*/  LDG.E.U8 R0, desc[UR36][R2.64] ;  /* 0x0000002402007981 */ /* 0x000ea4000c1e1100 */
[----:B--2---:R-:W-:Y:S01]  /*8e80*/  I2FP.F32.U32 R0, R0 ;  /* 0x0000000000007245 */ /* 0x004fe20000201000 */
[----:B------:R-:W-:Y:S06]  /*8e90*/  BRA `(.L_x_9713) ;  /* 0x0000000c00447947 */ /* 0x000fec0003800000 */
.L_x_9710:
        /* <DEDUP_REMOVED lines=9> */
.L_x_9715:
[----:B------:R-:W2:Y:S02]  /*8f30*/  LDG.E R0, desc[UR36][R2.64] ;  /* 0x0000002402007981 */ /* 0x000ea4000c1e1900 */
[----:B--2---:R-:W-:Y:S01]  /*8f40*/  I2FP.F32.S32 R0, R0 ;  /* 0x0000000000007245 */ /* 0x004fe20000201400 */
[----:B------:R-:W-:Y:S06]  /*8f50*/  BRA `(.L_x_9713) ;  /* 0x0000000c00147947 */ /* 0x000fec0003800000 */
.L_x_9714:
[----:B------:R-:W2:Y:S02]  /*8f60*/  LDG.E.U16 R0, desc[UR36][R2.64] ;  /* 0x0000002402007981 */ /* 0x000ea4000c1e1500 */
[----:B--2---:R-:W0:Y:S01]  /*8f70*/  I2F.S16 R0, R0 ;  /* 0x0000000000007306 */ /* 0x004e220000101400 */
[----:B------:R-:W-:Y:S05]  /*8f80*/  BRA `(.L_x_9713) ;  /* 0x0000000c00087947 */ /* 0x000fea0003800000 */
.L_x_9709:
        /* <DEDUP_REMOVED lines=8> */
.L_x_9717:
[----:B------:R-:W2:Y:S02]  /*9010*/  LDG.E.U16 R0, desc[UR36][R2.64] ;  /* 0x0000002402007981 */ /* 0x000ea4000c1e1500 */
[----:B--2---:R-:W-:Y:S01]  /*9020*/  HADD2.F32 R0, -RZ, R0.H0_H0 ;  /* 0x20000000ff007230 */ /* 0x004fe20000004100 */
[----:B------:R-:W-:Y:S06]  /*9030*/  BRA `(.L_x_9713) ;  /* 0x0000000800dc7947 */ /* 0x000fec0003800000 */
.L_x_9716:
        /* <DEDUP_REMOVED lines=8> */
.L_x_9719:
[----:B------:R-:W2:Y:S02]  /*90c0*/  LDG.E.U16 R0, desc[UR36][R2.64] ;  /* 0x0000002402007981 */ /* 0x000ea4000c1e1500 */
[----:B--2---:R-:W-:Y:S01]  /*90d0*/  HADD2.F32 R0, -RZ, R0.H0_H0 ;  /* 0x20000000ff007230 */ /* 0x004fe20000004100 */
[----:B------:R-:W-:Y:S06]  /*90e0*/  BRA `(.L_x_9713) ;  /* 0x0000000800b07947 */ /* 0x000fec0003800000 */
.L_x_9718:
        /* <DEDUP_REMOVED lines=11> */
.L_x_9708:
        /* <DEDUP_REMOVED lines=12> */
.L_x_9722:
        /* <DEDUP_REMOVED lines=11> */
.L_x_9721:
        /* <DEDUP_REMOVED lines=25> */
.L_x_9724:
        /* <DEDUP_REMOVED lines=12> */
.L_x_9723:
[----:B------:R-:W2:Y:S02]  /*9560*/  LDG.E.U16 R0, desc[UR36][R2.64] ;  /* 0x0000002402007981 */ /* 0x000ea4000c1e1500 */
[----:B--2---:R-:W-:Y:S01]  /*9570*/  IMAD.U32 R0, R0, 0x10000, RZ ;  /* 0x0001000000007824 */ /* 0x004fe200078e00ff */
[----:B------:R-:W-:Y:S06]  /*9580*/  BRA `(.L_x_9713) ;  /* 0x0000000400887947 */ /* 0x000fec0003800000 */
.L_x_9720:
        /* <DEDUP_REMOVED lines=11> */
.L_x_9727:
        /* <DEDUP_REMOVED lines=20> */
.L_x_9729:
[----:B------:R-:W-:Y:S05]  /*9780*/  BSYNC.RECONVERGENT B0 ;  /* 0x0000000000007941 */ /* 0x000fea0003800200 */
.L_x_9728:
[----:B------:R-:W-:Y:S02]  /*9790*/  SHF.L.U32 R0, R0, 0x14, RZ ;  /* 0x0000001400007819 */ /* 0x000fe400000006ff */
[----:B------:R-:W-:-:S04]  /*97a0*/  LEA R2, R2, 0x3b800000, 0x17 ;  /* 0x3b80000002027811 */ /* 0x000fc800078eb8ff */
[----:B------:R-:W-:Y:S01]  /*97b0*/  LOP3.LUT R0, R2, R0, R7, 0xfe, !PT ;  /* 0x0000000002007212 */ /* 0x000fe200078efe07 */
[----:B------:R-:W-:Y:S06]  /*97c0*/  BRA `(.L_x_9713) ;  /* 0x0000000000f87947 */ /* 0x000fec0003800000 */
.L_x_9726:
        /* <DEDUP_REMOVED lines=20> */
.L_x_9731:
[----:B------:R-:W-:Y:S05]  /*9910*/  BSYNC.RECONVERGENT B0 ;  /* 0x0000000000007941 */ /* 0x000fea0003800200 */
.L_x_9730:
[----:B------:R-:W-:Y:S01]  /*9920*/  IMAD.SHL.U32 R0, R0, 0x200000, RZ ;  /* 0x0020000000007824 */ /* 0x000fe200078e00ff */
[----:B------:R-:W-:-:S04]  /*9930*/  LEA R2, R2, 0x37800000, 0x17 ;  /* 0x3780000002027811 */ /* 0x000fc800078eb8ff */
[----:B------:R-:W-:Y:S01]  /*9940*/  LOP3.LUT R0, R2, R0, R7, 0xfe, !PT ;  /* 0x0000000002007212 */ /* 0x000fe200078efe07 */
[----:B------:R-:W-:Y:S06]  /*9950*/  BRA `(.L_x_9713) ;  /* 0x0000000000947947 */ /* 0x000fec0003800000 */
.L_x_9725:
        /* <DEDUP_REMOVED lines=14> */
.L_x_9712:
        /* <DEDUP_REMOVED lines=16> */
.L_x_9734:
[----:B------:R-:W-:Y:S01]  /*9b40*/  IMAD.MOV.U32 R0, RZ, RZ, RZ ;  /* 0x000000ffff007224 */ /* 0x000fe200078e00ff */
[----:B------:R-:W-:Y:S06]  /*9b50*/  BRA `(.L_x_9713) ;  /* 0x0000000000147947 */ /* 0x000fec0003800000 */
.L_x_9733:
[----:B------:R-:W2:Y:S02]  /*9b60*/  LDG.E.64 R2, desc[UR36][R2.64] ;  /* 0x0000002402027981 */ /* 0x000ea4000c1e1b00 */
[----:B--2---:R0:W2:Y:S02]  /*9b70*/  I2F.U64 R0, R2 ;  /* 0x0000000200007312 */ /* 0x0040a40000301000 */
[----:B0-2---:R-:W-:Y:S05]  /*9b80*/  BRA `(.L_x_9713) ;  /* 0x0000000000087947 */ /* 0x005fea0003800000 */
.L_x_9732:
[----:B------:R-:W2:Y:S02]  /*9b90*/  LDG.E R0, desc[UR36][R2.64] ;  /* 0x0000002402007981 */ /* 0x000ea4000c1e1900 */
[----:B--2---:R-:W-:-:S07]  /*9ba0*/  I2FP.F32.U32 R0, R0 ;  /* 0x0000000000007245 */ /* 0x004fce0000201000 */
.L_x_9713:
[----:B------:R-:W-:Y:S05]  /*9bb0*/  BSYNC.RECONVERGENT B6 ;  /* 0x0000000000067941 */ /* 0x000fea0003800200 */
.L_x_9707:
[----:B------:R-:W2:Y:S01]  /*9bc0*/  LDCU.64 UR6, c[0x0][0x648] ;  /* 0x0000c900ff0677ac */ /* 0x000ea20008000a00 */
[----:B0----5:R-:W-:Y:S01]  /*9bd0*/  HADD2.F32 R3, -RZ, R18.H0_H0 ;  /* 0x20000012ff037230 */ /* 0x021fe20000004100 */
[----:B------:R-:W-:-:S04]  /*9be0*/  UPRMT UR4, UR44, 0x9910, URZ ;  /* 0x000099102c047896 */ /* 0x000fc800080000ff */
[----:B----4-:R-:W-:Y:S01]  /*9bf0*/  FMUL.FTZ R3, R3, R0 ;  /* 0x0000000003037220 */ /* 0x010fe20000410000 */
[----:B------:R-:W-:-:S03]  /*9c00*/  UISETP.GT.AND UP0, UPT, UR4, 0x9, UPT ;  /* 0x000000090400788c */ /* 0x000fc6000bf04270 */
[----:B-1-3--:R-:W-:-:S05]  /*9c10*/  FMUL.FTZ R22, R3, R22 ;  /* 0x0000001603167220 */ /* 0x00afca0000410000 */
[----:B------:R-:W-:Y:S02]  /*9c20*/  F2FP.F16.F32.PACK_AB R22, RZ, R22 ;  /* 0x00000016ff16723e */ /* 0x000fe400000000ff */
[----:B--2---:R-:W-:-:S05]  /*9c30*/  IADD3 R2, P0, PT, R16, UR6, RZ ;  /* 0x0000000610027c10 */ /* 0x004fca000ff1e0ff */
        /* <DEDUP_REMOVED lines=14> */
.L_x_9738:
[----:B------:R-:W-:-:S06]  /*9d20*/  HADD2.F32 R5, -RZ, R22.H0_H0 ;  /* 0x20000016ff057230 */ /* 0x000fcc0000004100 */
[----:B------:R-:W0:Y:S02]  /*9d30*/  F2I.S64.TRUNC R4, R5 ;  /* 0x0000000500047311 */ /* 0x000e24000020d900 */
[----:B0-----:R0:W-:Y:S01]  /*9d40*/  STG.E.U8 desc[UR36][R2.64], R4 ;  /* 0x0000000402007986 */ /* 0x0011e2000c101124 */
[----:B------:R-:W-:Y:S05]  /*9d50*/  BRA `(.L_x_9740) ;  /* 0x0000000c006c7947 */ /* 0x000fea0003800000 */
.L_x_9737:
        /* <DEDUP_REMOVED lines=10> */
.L_x_9742:
[----:B------:R-:W-:-:S04]  /*9e00*/  HADD2.F32 R22, -RZ, R22.H0_H0 ;  /* 0x20000016ff167230 */ /* 0x000fc80000004100 */
[----:B------:R-:W0:Y:S02]  /*9e10*/  F2I.FTZ.TRUNC.NTZ R5, R22 ;  /* 0x0000001600057305 */ /* 0x000e24000021f100 */
[----:B0-----:R0:W-:Y:S01]  /*9e20*/  STG.E desc[UR36][R2.64], R5 ;  /* 0x0000000502007986 */ /* 0x0011e2000c101924 */
[----:B------:R-:W-:Y:S05]  /*9e30*/  BRA `(.L_x_9740) ;  /* 0x0000000c00347947 */ /* 0x000fea0003800000 */
.L_x_9741:
[----:B------:R-:W-:-:S04]  /*9e40*/  HADD2.F32 R22, -RZ, R22.H0_H0 ;  /* 0x20000016ff167230 */ /* 0x000fc80000004100 */
[----:B------:R-:W0:Y:S02]  /*9e50*/  F2I.FTZ.TRUNC.NTZ R5, R22 ;  /* 0x0000001600057305 */ /* 0x000e24000021f100 */
[----:B0-----:R0:W-:Y:S01]  /*9e60*/  STG.E.U16 desc[UR36][R2.64], R5 ;  /* 0x0000000502007986 */ /* 0x0011e2000c101524 */
[----:B------:R-:W-:Y:S05]  /*9e70*/  BRA `(.L_x_9740) ;  /* 0x0000000c00247947 */ /* 0x000fea0003800000 */
.L_x_9736:
        /* <DEDUP_REMOVED lines=9> */
.L_x_9744:
[----:B------:R1:W-:Y:S01]  /*9f10*/  STG.E.U16 desc[UR36][R2.64], R22 ;  /* 0x0000001602007986 */ /* 0x0003e2000c101524 */
[----:B------:R-:W-:Y:S05]  /*9f20*/  BRA `(.L_x_9740) ;  /* 0x0000000800f87947 */ /* 0x000fea0003800000 */
.L_x_9743:
[----:B------:R-:W-:-:S09]  /*9f30*/  UISETP.NE.AND UP0, UPT, UR4, 0x7, UPT ;  /* 0x000000070400788c */ /* 0x000fd2000bf05270 */
[----:B------:R-:W-:Y:S05]  /*9f40*/  BRA.U !UP0, `(.L_x_9745) ;  /* 0x0000000108347547 */ /* 0x000fea000b800000 */
[----:B------:R-:W-:-:S09]  /*9f50*/  UISETP.NE.AND UP0, UPT, UR4, 0x8, UPT ;  /* 0x000000080400788c */ /* 0x000fd2000bf05270 */
[----:B------:R-:W-:Y:S05]  /*9f60*/  BRA.U !UP0, `(.L_x_9746) ;  /* 0x0000000108187547 */ /* 0x000fea000b800000 */
[----:B------:R-:W-:-:S09]  /*9f70*/  UISETP.NE.AND UP0, UPT, UR4, 0x9, UPT ;  /* 0x000000090400788c */ /* 0x000fd2000bf05270 */
[----:B------:R-:W-:Y:S05]  /*9f80*/  BRA.U UP0, `(.L_x_9739) ;  /* 0x0000000500fc7547 */ /* 0x000fea000b800000 */
[----:B------:R-:W-:Y:S01]  /*9f90*/  HADD2.F32 R22, -RZ, R22.H0_H0 ;  /* 0x20000016ff167230 */ /* 0x000fe20000004100 */
[----:B------:R-:W-:-:S05]  /*9fa0*/  MOV R23, RZ ;  /* 0x000000ff00177202 */ /* 0x000fca0000000f00 */
[----:B------:R3:W-:Y:S01]  /*9fb0*/  STG.E.64 desc[UR36][R2.64], R22 ;  /* 0x0000001602007986 */ /* 0x0007e2000c101b24 */
[----:B------:R-:W-:Y:S05]  /*9fc0*/  BRA `(.L_x_9740) ;  /* 0x0000000800d07947 */ /* 0x000fea0003800000 */
.L_x_9746:
[----:B------:R-:W-:-:S05]  /*9fd0*/  HADD2.F32 R0, -RZ, R22.H0_H0 ;  /* 0x20000016ff007230 */ /* 0x000fca0000004100 */
[----:B------:R-:W-:-:S04]  /*9fe0*/  F2FP.F16.F32.PACK_AB R0, RZ, R0 ;  /* 0x00000000ff00723e */ /* 0x000fc800000000ff */
[----:B------:R-:W-:-:S05]  /*9ff0*/  PRMT R0, R0, 0x5410, RZ ;  /* 0x0000541000007816 */ /* 0x000fca00000000ff */
[----:B------:R4:W-:Y:S01]  /*a000*/  STG.E desc[UR36][R2.64], R0 ;  /* 0x0000000002007986 */ /* 0x0009e2000c101924 */
[----:B------:R-:W-:Y:S05]  /*a010*/  BRA `(.L_x_9740) ;  /* 0x0000000800bc7947 */ /* 0x000fea0003800000 */
.L_x_9745:
[----:B------:R-:W-:-:S05]  /*a020*/  HADD2.F32 R4, -RZ, R22.H0_H0 ;  /* 0x20000016ff047230 */ /* 0x000fca0000004100 */
[----:B------:R-:W-:-:S06]  /*a030*/  FMUL.FTZ R4, R4, 1 ;  /* 0x3f80000004047820 */ /* 0x000fcc0000410000 */
[----:B------:R-:W0:Y:S02]  /*a040*/  F2F.F64.F32 R4, R4 ;  /* 0x0000000400047310 */ /* 0x000e240000201800 */
[----:B0-----:R2:W-:Y:S01]  /*a050*/  STG.E.64 desc[UR36][R2.64], R4 ;  /* 0x0000000402007986 */ /* 0x0015e2000c101b24 */
[----:B------:R-:W-:Y:S05]  /*a060*/  BRA `(.L_x_9740) ;  /* 0x0000000800a87947 */ /* 0x000fea0003800000 */
.L_x_9735:
        /* <DEDUP_REMOVED lines=14> */
.L_x_9750:
        /* <DEDUP_REMOVED lines=18> */
.L_x_9753:
[----:B------:R-:W-:-:S04]  /*a270*/  SHF.R.U32.HI R5, RZ, 0x18, R5 ;  /* 0x00000018ff057819 */ /* 0x000fc80000011605 */
[----:B------:R-:W-:-:S07]  /*a280*/  LOP3.LUT R0, R0, 0x80, R5, 0xf8, !PT ;  /* 0x0000008000007812 */ /* 0x000fce00078ef805 */
.L_x_9752:
[----:B------:R-:W-:Y:S05]  /*a290*/  BSYNC.RECONVERGENT B0 ;  /* 0x0000000000007941 */ /* 0x000fea0003800200 */
.L_x_9751:
[----:B------:R0:W-:Y:S01]  /*a2a0*/  STG.E.U8 desc[UR36][R2.64], R0 ;  /* 0x0000000002007986 */ /* 0x0001e2000c101124 */
[----:B------:R-:W-:Y:S05]  /*a2b0*/  BRA `(.L_x_9740) ;  /* 0x0000000800147947 */ /* 0x000fea0003800000 */
.L_x_9749:
        /* <DEDUP_REMOVED lines=18> */
.L_x_9756:
[----:B------:R-:W-:-:S04]  /*a3e0*/  SHF.R.U32.HI R5, RZ, 0x18, R5 ;  /* 0x00000018ff057819 */ /* 0x000fc80000011605 */
[----:B------:R-:W-:-:S07]  /*a3f0*/  LOP3.LUT R0, R0, 0x80, R5, 0xf8, !PT ;  /* 0x0000008000007812 */ /* 0x000fce00078ef805 */
.L_x_9755:
[----:B------:R-:W-:Y:S05]  /*a400*/  BSYNC.RECONVERGENT B0 ;  /* 0x0000000000007941 */ /* 0x000fea0003800200 */
.L_x_9754:
[----:B------:R0:W-:Y:S01]  /*a410*/  STG.E.U8 desc[UR36][R2.64], R0 ;  /* 0x0000000002007986 */ /* 0x0001e2000c101124 */
[----:B------:R-:W-:Y:S05]  /*a420*/  BRA `(.L_x_9740) ;  /* 0x0000000400b87947 */ /* 0x000fea0003800000 */
.L_x_9748:
[----:B------:R-:W-:-:S09]  /*a430*/  UISETP.NE.AND UP0, UPT, UR4, 0x1c, UPT ;  /* 0x0000001c0400788c */ /* 0x000fd2000bf05270 */
[----:B------:R-:W-:Y:S05]  /*a440*/  BRA.U !UP0, `(.L_x_9757) ;  /* 0x0000000108607547 */ /* 0x000fea000b800000 */
[----:B------:R-:W-:-:S09]  /*a450*/  UISETP.NE.AND UP0, UPT, UR4, 0x1d, UPT ;  /* 0x0000001d0400788c */ /* 0x000fd2000bf05270 */
[----:B------:R-:W-:Y:S05]  /*a460*/  BRA.U !UP0, `(.L_x_9758) ;  /* 0x0000000108487547 */ /* 0x000fea000b800000 */
[----:B------:R-:W-:-:S09]  /*a470*/  UISETP.NE.AND UP0, UPT, UR4, 0x2c, UPT ;  /* 0x0000002c0400788c */ /* 0x000fd2000bf05270 */
[----:B------:R-:W-:Y:S05]  /*a480*/  BRA.U UP0, `(.L_x_9739) ;  /* 0x0000000100bc7547 */ /* 0x000fea000b800000 */
        /* <DEDUP_REMOVED lines=16> */
.L_x_9758:
[----:B------:R-:W-:-:S06]  /*a590*/  HADD2.F32 R4, -RZ, R22.H0_H0 ;  /* 0x20000016ff047230 */ /* 0x000fcc0000004100 */
[----:B------:R-:W0:Y:S02]  /*a5a0*/  F2I.U64.TRUNC R4, R4 ;  /* 0x0000000400047311 */ /* 0x000e24000020d800 */
[----:B0-----:R0:W-:Y:S01]  /*a5b0*/  STG.E.64 desc[UR36][R2.64], R4 ;  /* 0x0000000402007986 */ /* 0x0011e2000c101b24 */
[----:B------:R-:W-:Y:S05]  /*a5c0*/  BRA `(.L_x_9740) ;  /* 0x0000000400507947 */ /* 0x000fea0003800000 */
.L_x_9757:
[----:B------:R-:W-:-:S04]  /*a5d0*/  HADD2.F32 R22, -RZ, R22.H0_H0 ;  /* 0x20000016ff167230 */ /* 0x000fc80000004100 */
[----:B------:R-:W0:Y:S02]  /*a5e0*/  F2I.FTZ.U32.TRUNC.NTZ R5, R22 ;  /* 0x0000001600057305 */ /* 0x000e24000021f000 */
[----:B0-----:R0:W-:Y:S01]  /*a5f0*/  STG.E desc[UR36][R2.64], R5 ;  /* 0x0000000502007986 */ /* 0x0011e2000c101924 */
[----:B------:R-:W-:Y:S05]  /*a600*/  BRA `(.L_x_9740) ;  /* 0x0000000400407947 */ /* 0x000fea0003800000 */
.L_x_9747:
        /* <DEDUP_REMOVED lines=11> */
.L_x_9760:
[----:B------:R-:W-:Y:S01]  /*a6c0*/  HADD2.F32 R22, -RZ, R22.H0_H0 ;  /* 0x20000016ff167230 */ /* 0x000fe20000004100 */
[----:B------:R-:W-:-:S04]  /*a6d0*/  CS2R R6, SRZ ;  /* 0x0000000000067805 */ /* 0x000fc8000001ff00 */
[----:B------:R-:W-:-:S06]  /*a6e0*/  FMUL.FTZ R4, R22, 1 ;  /* 0x3f80000016047820 */ /* 0x000fcc0000410000 */
[----:B------:R-:W0:Y:S02]  /*a6f0*/  F2F.F64.F32 R4, R4 ;  /* 0x0000000400047310 */ /* 0x000e240000201800 */
[----:B0-----:R0:W-:Y:S01]  /*a700*/  STG.E.128 desc[UR36][R2.64], R4 ;  /* 0x0000000402007986 */ /* 0x0011e2000c101d24 */
[----:B------:R-:W-:Y:S05]  /*a710*/  BRA `(.L_x_9740) ;  /* 0x0000000000fc7947 */ /* 0x000fea0003800000 */
.L_x_9759:
[----:B------:R-:W-:-:S09]  /*a720*/  UISETP.NE.AND UP0, UPT, UR4, 0xf, UPT ;  /* 0x0000000f0400788c */ /* 0x000fd2000bf05270 */
[----:B------:R-:W-:Y:S05]  /*a730*/  BRA.U !UP0, `(.L_x_9761) ;  /* 0x0000000108e87547 */ /* 0x000fea000b800000 */
[----:B------:R-:W-:-:S09]  /*a740*/  UISETP.NE.AND UP0, UPT, UR4, 0x17, UPT ;  /* 0x000000170400788c */ /* 0x000fd2000bf05270 */
[----:B------:R-:W-:Y:S05]  /*a750*/  BRA.U !UP0, `(.L_x_9762) ;  /* 0x0000000108907547 */ /* 0x000fea000b800000 */
[----:B------:R-:W-:-:S09]  /*a760*/  UISETP.NE.AND UP0, UPT, UR4, 0x18, UPT ;  /* 0x000000180400788c */ /* 0x000fd2000bf05270 */
[----:B------:R-:W-:Y:S05]  /*a770*/  BRA.U !UP0, `(.L_x_9763) ;  /* 0x0000000108447547 */ /* 0x000fea000b800000 */
.L_x_9739:
        /* <DEDUP_REMOVED lines=8> */
[----:B0-----:R-:W-:Y:S02]  /*a800*/  IMAD.U32 R4, RZ, RZ, UR4 ;  /* 0x00000004ff047e24 */ /* 0x001fe4000f8e00ff */
[----:B------:R-:W-:-:S02]  /*a810*/  IMAD.U32 R5, RZ, RZ, UR5 ;  /* 0x00000005ff057e24 */ /* 0x000fc4000f8e00ff */
[----:B---3--:R-:W-:Y:S01]  /*a820*/  IMAD.U32 R6, RZ, RZ, UR6 ;  /* 0x00000006ff067e24 */ /* 0x008fe2000f8e00ff */
[----:B------:R-:W-:Y:S01]  /*a830*/  MOV R7, UR7 ;  /* 0x0000000700077c02 */ /* 0x000fe20008000f00 */
[----:B----4-:R-:W-:Y:S02]  /*a840*/  IMAD.U32 R10, RZ, RZ, UR8 ;  /* 0x00000008ff0a7e24 */ /* 0x010fe4000f8e00ff */
[----:B-1----:R-:W-:-:S07]  /*a850*/  IMAD.U32 R11, RZ, RZ, UR9 ;  /* 0x00000009ff0b7e24 */ /* 0x002fce000f8e00ff */
[----:B------:R-:W-:-:S07]  /*a860*/  LEPC R20, `(.L_x_9764) ;  /* 0x000000001014794e */ /* 0x000fce0000000000 */
[----:B--2---:R-:W-:Y:S05]  /*a870*/  CALL.ABS.NOINC R2 ;  /* 0x0000000002007343 */ /* 0x004fea0003c00000 */
.L_x_9764:
[----:B------:R-:W-:Y:S05]  /*a880*/  BRA `(.L_x_9740) ;  /* 0x0000000000a07947 */ /* 0x000fea0003800000 */
.L_x_9763:
        /* <DEDUP_REMOVED lines=13> */
.L_x_9766:
[----:B------:R-:W-:Y:S05]  /*a960*/  BSYNC.RECONVERGENT B0 ;  /* 0x0000000000007941 */ /* 0x000fea0003800200 */
.L_x_9765:
[----:B------:R-:W-:-:S05]  /*a970*/  LOP3.LUT R5, R0, 0x80, R5, 0xf8, !PT ;  /* 0x0000008000057812 */ /* 0x000fca00078ef805 */
[----:B------:R0:W-:Y:S01]  /*a980*/  STG.E.U8 desc[UR36][R2.64], R5 ;  /* 0x0000000502007986 */ /* 0x0001e2000c101124 */
[----:B------:R-:W-:Y:S05]  /*a990*/  BRA `(.L_x_9740) ;  /* 0x00000000005c7947 */ /* 0x000fea0003800000 */
.L_x_9762:
        /* <DEDUP_REMOVED lines=12> */
.L_x_9768:
[----:B------:R-:W-:Y:S01]  /*aa60*/  IMAD.MOV.U32 R0, RZ, RZ, 0x7f ;  /* 0x0000007fff007424 */ /* 0x000fe200078e00ff */
[----:B------:R-:W-:-:S04]  /*aa70*/  ISETP.GT.U32.AND P0, PT, R4, 0x7f800000, PT ;  /* 0x7f8000000400780c */ /* 0x000fc80003f04070 */
[----:B------:R-:W-:-:S09]  /*aa80*/  SEL R0, R0, 0x7c, P0 ;  /* 0x0000007c00007807 */ /* 0x000fd20000000000 */
.L_x_9769:
[----:B------:R-:W-:Y:S05]  /*aa90*/  BSYNC.RECONVERGENT B0 ;  /* 0x0000000000007941 */ /* 0x000fea0003800200 */
.L_x_9767:
[----:B------:R-:W-:-:S04]  /*aaa0*/  SHF.R.U32.HI R5, RZ, 0x18, R5 ;  /* 0x00000018ff057819 */ /* 0x000fc80000011605 */
[----:B------:R-:W-:-:S05]  /*aab0*/  LOP3.LUT R5, R0, 0x80, R5, 0xf8, !PT ;  /* 0x0000008000057812 */ /* 0x000fca00078ef805 */
[----:B------:R0:W-:Y:S01]  /*aac0*/  STG.E.U8 desc[UR36][R2.64], R5 ;  /* 0x0000000502007986 */ /* 0x0001e2000c101124 */
[----:B------:R-:W-:Y:S05]  /*aad0*/  BRA `(.L_x_9740) ;  /* 0x00000000000c7947 */ /* 0x000fea0003800000 */
.L_x_9761:
[----:B------:R-:W-:-:S05]  /*aae0*/  HADD2.F32 R0, -RZ, R22.H0_H0 ;  /* 0x20000016ff007230 */ /* 0x000fca0000004100 */
[----:B------:R-:W-:-:S05]  /*aaf0*/  F2FP.BF16.F32.PACK_AB R0, RZ, R0 ;  /* 0x00000000ff00723e */ /* 0x000fca00000010ff */
[----:B------:R0:W-:Y:S02]  /*ab00*/  STG.E.U16 desc[UR36][R2.64], R0 ;  /* 0x0000000002007986 */ /* 0x0001e4000c101524 */
.L_x_9740:
[----:B------:R-:W-:-:S07]  /*ab10*/  IADD3 R17, PT, PT, R17, 0x80, RZ ;  /* 0x0000008011117810 */ /* 0x000fce0007ffe0ff */
.L_x_9644:
[----:B------:R-:W-:Y:S05]  /*ab20*/  BSYNC.RECONVERGENT B7 ;  /* 0x0000000000077941 */ /* 0x000fea0003800200 */
.L_x_9643:
[----:B------:R-:W5:Y:S01]  /*ab30*/  LDCU UR4, c[0x0][0x380] ;  /* 0x00007000ff0477ac */ /* 0x000f620008000800 */
[----:B------:R-:W-:Y:S01]  /*ab40*/  BSSY.RECONVERGENT B7, `(.L_x_9770) ;  /* 0x0000550000077945 */ /* 0x000fe20003800200 */
[----:B-----5:R-:W-:-:S13]  /*ab50*/  ISETP.GE.AND P0, PT, R17, UR4, PT ;  /* 0x0000000411007c0c */ /* 0x020fda000bf06270 */
[----:B------:R-:W-:Y:S05]  /*ab60*/  @P0 BRA `(.L_x_9771) ;  /* 0x0000005400340947 */ /* 0x000fea0003800000 */
[----:B------:R-:W5:Y:S01]  /*ab70*/  LDCU UR4, c[0x0][0x388] ;  /* 0x00007100ff0477ac */ /* 0x000f620008000800 */
[----:B------:R-:W-:Y:S01]  /*ab80*/  IMAD.MOV.U32 R19, RZ, RZ, RZ ;  /* 0x000000ffff137224 */ /* 0x000fe200078e00ff */
[----:B------:R-:W-:Y:S01]  /*ab90*/  MOV R16, RZ ;  /* 0x000000ff00107202 */ /* 0x000fe20000000f00 */
[----:B01-3--:R-:W-:Y:S02]  /*aba0*/  IMAD.MOV.U32 R22, RZ, RZ, RZ ;  /* 0x000000ffff167224 */ /* 0x00bfe400078e00ff */
[----:B----4-:R-:W-:Y:S01]  /*abb0*/  IMAD.MOV.U32 R0, RZ, RZ, RZ ;  /* 0x000000ffff007224 */ /* 0x010fe200078e00ff */
        /* <DEDUP_REMOVED lines=8> */
[----:B--2---:R-:W-:-:S05]  /*ac40*/  IMAD.HI.U32 R2, R17, UR4, R16 ;  /* 0x0000000411027c27 */ /* 0x004fca000f8e0010 */
        /* <DEDUP_REMOVED lines=366> */
.L_x_9772:
[----:B------:R-:W2:Y:S01]  /*c330*/  LDCU.64 UR6, c[0x0][0x650] ;  /* 0x0000ca00ff0677ac */ /* 0x000ea20008000a00 */
[----:B------:R-:W-:-:S04]  /*c340*/  UPRMT UR4, UR40, 0x9910, URZ ;  /* 0x0000991028047896 */ /* 0x000fc800080000ff */
[----:B------:R-:W-:Y:S01]  /*c350*/  UISETP.GT.AND UP0, UPT, UR4, 0x9, UPT ;  /* 0x000000090400788c */ /* 0x000fe2000bf04270 */
[----:B--2---:R-:W-:-:S05]  /*c360*/  IADD3 R2, P0, PT, R0, UR6, RZ ;  /* 0x0000000600027c10 */ /* 0x004fca000ff1e0ff */
        /* <DEDUP_REMOVED lines=15> */
.L_x_9776:
[----:B------:R-:W2:Y:S02]  /*c460*/  LDG.E.U8 R2, desc[UR36][R2.64] ;  /* 0x0000002402027981 */ /* 0x000ea4000c1e1100 */
[----:B--2---:R-:W-:-:S04]  /*c470*/  I2FP.F32.U32 R0, R2 ;  /* 0x0000000200007245 */ /* 0x004fc80000201000 */
[----:B------:R-:W-:-:S04]  /*c480*/  F2FP.F16.F32.PACK_AB R0, RZ, R0 ;  /* 0x00000000ff00723e */ /* 0x000fc800000000ff */
[----:B------:R-:W-:Y:S01]  /*c490*/  PRMT R18, R0, 0x7610, R18 ;  /* 0x0000761000127816 */ /* 0x000fe20000000012 */
[----:B------:R-:W-:Y:S06]  /*c4a0*/  BRA `(.L_x_9778) ;  /* 0x0000000c00d47947 */ /* 0x000fec0003800000 */
.L_x_9775:
        /* <DEDUP_REMOVED lines=11> */
.L_x_9780:
[----:B------:R-:W2:Y:S02]  /*c560*/  LDG.E R2, desc[UR36][R2.64] ;  /* 0x0000002402027981 */ /* 0x000ea4000c1e1900 */
[----:B--2---:R-:W-:-:S04]  /*c570*/  I2FP.F32.S32 R0, R2 ;  /* 0x0000000200007245 */ /* 0x004fc80000201400 */
[----:B------:R-:W-:-:S04]  /*c580*/  F2FP.F16.F32.PACK_AB R0, RZ, R0 ;  /* 0x00000000ff00723e */ /* 0x000fc800000000ff */
[----:B------:R-:W-:Y:S01]  /*c590*/  PRMT R18, R0, 0x7610, R18 ;  /* 0x0000761000127816 */ /* 0x000fe20000000012 */
[----:B------:R-:W-:Y:S06]  /*c5a0*/  BRA `(.L_x_9778) ;  /* 0x0000000c00947947 */ /* 0x000fec0003800000 */
.L_x_9779:
[----:B------:R-:W2:Y:S02]  /*c5b0*/  LDG.E.U16 R2, desc[UR36][R2.64] ;  /* 0x0000002402027981 */ /* 0x000ea4000c1e1500 */
[----:B--2---:R-:W0:Y:S02]  /*c5c0*/  I2F.S16 R0, R2 ;  /* 0x0000000200007306 */ /* 0x004e240000101400 */
[----:B0-----:R-:W-:-:S04]  /*c5d0*/  F2FP.F16.F32.PACK_AB R0, RZ, R0 ;  /* 0x00000000ff00723e */ /* 0x001fc800000000ff */
[----:B------:R-:W-:Y:S01]  /*c5e0*/  PRMT R18, R0, 0x7610, R18 ;  /* 0x0000761000127816 */ /* 0x000fe20000000012 */
[----:B------:R-:W-:Y:S06]  /*c5f0*/  BRA `(.L_x_9778) ;  /* 0x0000000c00807947 */ /* 0x000fec0003800000 */
.L_x_9774:
        /* <DEDUP_REMOVED lines=9> */
.L_x_9782:
[----:B------:R1:W5:Y:S01]  /*c690*/  LDG.E.U16 R18, desc[UR36][R2.64] ;  /* 0x0000002402127981 */ /* 0x000362000c1e1500 */
[----:B------:R-:W-:Y:S05]  /*c6a0*/  BRA `(.L_x_9778) ;  /* 0x0000000c00547947 */ /* 0x000fea0003800000 */
.L_x_9781:
        /* <DEDUP_REMOVED lines=9> */
.L_x_9784:
[----:B------:R0:W5:Y:S01]  /*c740*/  LDG.E.U16 R18, desc[UR36][R2.64] ;  /* 0x0000002402127981 */ /* 0x000162000c1e1500 */
[----:B------:R-:W-:Y:S05]  /*c750*/  BRA `(.L_x_9778) ;  /* 0x0000000c00287947 */ /* 0x000fea0003800000 */
.L_x_9783:
        /* <DEDUP_REMOVED lines=13> */
.L_x_9773:
        /* <DEDUP_REMOVED lines=14> */
.L_x_9787:
        /* <DEDUP_REMOVED lines=13> */
.L_x_9786:
        /* <DEDUP_REMOVED lines=27> */
.L_x_9789:
        /* <DEDUP_REMOVED lines=14> */
.L_x_9788:
[----:B------:R-:W2:Y:S02]  /*cc70*/  LDG.E.U16 R0, desc[UR36][R2.64] ;  /* 0x0000002402007981 */ /* 0x000ea4000c1e1500 */
[----:B--2---:R-:W-:-:S05]  /*cc80*/  IMAD.U32 R0, R0, 0x10000, RZ ;  /* 0x0001000000007824 */ /* 0x004fca00078e00ff */
[----:B------:R-:W-:-:S04]  /*cc90*/  F2FP.F16.F32.PACK_AB R0, RZ, R0 ;  /* 0x00000000ff00723e */ /* 0x000fc800000000ff */
[----:B------:R-:W-:Y:S01]  /*cca0*/  PRMT R18, R0, 0x7610, R18 ;  /* 0x0000761000127816 */ /* 0x000fe20000000012 */
[----:B------:R-:W-:Y:S06]  /*ccb0*/  BRA `(.L_x_9778) ;  /* 0x0000000400d07947 */ /* 0x000fec0003800000 */
.L_x_9785:
        /* <DEDUP_REMOVED lines=13> */
.L_x_9792:
        /* <DEDUP_REMOVED lines=21> */
.L_x_9796:
[----:B------:R-:W-:Y:S05]  /*cee0*/  BSYNC.RECONVERGENT B1 ;  /* 0x0000000000017941 */ /* 0x000fea0003800200 */
.L_x_9795:
[----:B------:R-:W-:Y:S01]  /*cef0*/  IMAD.SHL.U32 R0, R0, 0x100000, RZ ;  /* 0x0010000000007824 */ /* 0x000fe200078e00ff */
[----:B------:R-:W-:-:S04]  /*cf00*/  LEA R2, R2, 0x3b800000, 0x17 ;  /* 0x3b80000002027811 */ /* 0x000fc800078eb8ff */
[----:B------:R-:W-:-:S07]  /*cf10*/  LOP3.LUT R0, R2, R0, R7, 0xfe, !PT ;  /* 0x0000000002007212 */ /* 0x000fce00078efe07 */
.L_x_9794:
[----:B------:R-:W-:Y:S05]  /*cf20*/  BSYNC.RECONVERGENT B0 ;  /* 0x0000000000007941 */ /* 0x000fea0003800200 */
.L_x_9793:
[----:B------:R-:W-:-:S04]  /*cf30*/  F2FP.F16.F32.PACK_AB R0, RZ, R0 ;  /* 0x00000000ff00723e */ /* 0x000fc800000000ff */
[----:B------:R-:W-:Y:S01]  /*cf40*/  PRMT R18, R0, 0x7610, R18 ;  /* 0x0000761000127816 */ /* 0x000fe20000000012 */
[----:B------:R-:W-:Y:S06]  /*cf50*/  BRA `(.L_x_9778) ;  /* 0x0000000400287947 */ /* 0x000fec0003800000 */
.L_x_9791:
        /* <DEDUP_REMOVED lines=21> */
.L_x_9800:
[----:B------:R-:W-:Y:S05]  /*d0b0*/  BSYNC.RECONVERGENT B1 ;  /* 0x0000000000017941 */ /* 0x000fea0003800200 */
.L_x_9799:
[----:B------:R-:W-:Y:S01]  /*d0c0*/  IMAD.SHL.U32 R0, R0, 0x200000, RZ ;  /* 0x0020000000007824 */ /* 0x000fe200078e00ff */
[----:B------:R-:W-:-:S04]  /*d0d0*/  LEA R2, R2, 0x37800000, 0x17 ;  /* 0x3780000002027811 */ /* 0x000fc800078eb8ff */
[----:B------:R-:W-:-:S07]  /*d0e0*/  LOP3.LUT R0, R2, R0, R7, 0xfe, !PT ;  /* 0x0000000002007212 */ /* 0x000fce00078efe07 */
.L_x_9798:
[----:B------:R-:W-:Y:S05]  /*d0f0*/  BSYNC.RECONVERGENT B0 ;  /* 0x0000000000007941 */ /* 0x000fea0003800200 */
.L_x_9797:
[----:B------:R-:W-:-:S04]  /*d100*/  F2FP.F16.F32.PACK_AB R0, RZ, R0 ;  /* 0x00000000ff00723e */ /* 0x000fc800000000ff */
[----:B------:R-:W-:Y:S01]  /*d110*/  PRMT R18, R0, 0x7610, R18 ;  /* 0x0000761000127816 */ /* 0x000fe20000000012 */
[----:B------:R-:W-:Y:S06]  /*d120*/  BRA `(.L_x_9778) ;  /* 0x0000000000b47947 */ /* 0x000fec0003800000 */
.L_x_9790:
        /* <DEDUP_REMOVED lines=14> */
.L_x_9804:
[----:B------:R-:W-:Y:S05]  /*d210*/  BSYNC.RECONVERGENT B0 ;  /* 0x0000000000007941 */ /* 0x000fea0003800200 */
.L_x_9803:
[----:B------:R-:W-:-:S04]  /*d220*/  F2FP.F16.F32.PACK_AB R0, RZ, R0 ;  /* 0x00000000ff00723e */ /* 0x000fc800000000ff */
[----:B------:R-:W-:Y:S01]  /*d230*/  PRMT R18, R0, 0x7610, R18 ;  /* 0x0000761000127816 */ /* 0x000fe20000000012 */
[----:B------:R-:W-:Y:S06]  /*d240*/  BRA `(.L_x_9778) ;  /* 0x00000000006c7947 */ /* 0x000fec0003800000 */
.L_x_9777:
        /* <DEDUP_REMOVED lines=16> */
.L_x_9805:
[----:B------:R-:W-:Y:S01]  /*d350*/  PRMT R18, RZ, 0x7610, R18 ;  /* 0x00007610ff127816 */ /* 0x000fe20000000012 */
[----:B------:R-:W-:Y:S06]  /*d360*/  BRA `(.L_x_9778) ;  /* 0x0000000000247947 */ /* 0x000fec0003800000 */
.L_x_9802:
[----:B------:R-:W2:Y:S02]  /*d370*/  LDG.E.64 R2, desc[UR36][R2.64] ;  /* 0x0000002402027981 */ /* 0x000ea4000c1e1b00 */
[----:B--2---:R-:W0:Y:S02]  /*d380*/  I2F.U64 R0, R2 ;  /* 0x0000000200007312 */ /* 0x004e240000301000 */
[----:B0-----:R-:W-:-:S04]  /*d390*/  F2FP.F16.F32.PACK_AB R0, RZ, R0 ;  /* 0x00000000ff00723e */ /* 0x001fc800000000ff */
[----:B------:R-:W-:Y:S01]  /*d3a0*/  PRMT R18, R0, 0x7610, R18 ;  /* 0x0000761000127816 */ /* 0x000fe20000000012 */
[----:B------:R-:W-:Y:S06]  /*d3b0*/  BRA `(.L_x_9778) ;  /* 0x0000000000107947 */ /* 0x000fec0003800000 */
.L_x_9801:
[----:B------:R-:W2:Y:S02]  /*d3c0*/  LDG.E R2, desc[UR36][R2.64] ;  /* 0x0000002402027981 */ /* 0x000ea4000c1e1900 */
[----:B--2---:R-:W-:-:S04]  /*d3d0*/  I2FP.F32.U32 R0, R2 ;  /* 0x0000000200007245 */ /* 0x004fc80000201000 */
[----:B------:R-:W-:-:S04]  /*d3e0*/  F2FP.F16.F32.PACK_AB R0, RZ, R0 ;  /* 0x00000000ff00723e */ /* 0x000fc800000000ff */
[----:B------:R-:W-:-:S07]  /*d3f0*/  PRMT R18, R0, 0x7610, R18 ;  /* 0x0000761000127816 */ /* 0x000fce0000000012 */
.L_x_9778:
        /* <DEDUP_REMOVED lines=18> */
.L_x_9810:
[----:B------:R-:W2:Y:S02]  /*d520*/  LDG.E.U8 R2, desc[UR36][R2.64] ;  /* 0x0000002402027981 */ /* 0x000ea4000c1e1100 */
[----:B--2---:R-:W-:Y:S01]  /*d530*/  I2FP.F32.U32 R22, R2 ;  /* 0x0000000200167245 */ /* 0x004fe20000201000 */
[----:B------:R-:W-:Y:S06]  /*d540*/  BRA `(.L_x_9812) ;  /* 0x0000000c00447947 */ /* 0x000fec0003800000 */
.L_x_9809:
        /* <DEDUP_REMOVED lines=9> */
.L_x_9814:
[----:B------:R-:W2:Y:S02]  /*d5e0*/  LDG.E R2, desc[UR36][R2.64] ;  /* 0x0000002402027981 */ /* 0x000ea4000c1e1900 */
[----:B--2---:R-:W-:Y:S01]  /*d5f0*/  I2FP.F32.S32 R22, R2 ;  /* 0x0000000200167245 */ /* 0x004fe20000201400 */
[----:B------:R-:W-:Y:S06]  /*d600*/  BRA `(.L_x_9812) ;  /* 0x0000000c00147947 */ /* 0x000fec0003800000 */
.L_x_9813:
[----:B------:R-:W2:Y:S02]  /*d610*/  LDG.E.U16 R2, desc[UR36][R2.64] ;  /* 0x0000002402027981 */ /* 0x000ea4000c1e1500 */
[----:B--2---:R4:W0:Y:S01]  /*d620*/  I2F.S16 R22, R2 ;  /* 0x0000000200167306 */ /* 0x0048220000101400 */
[----:B------:R-:W-:Y:S05]  /*d630*/  BRA `(.L_x_9812) ;  /* 0x0000000c00087947 */ /* 0x000fea0003800000 */
.L_x_9808:
        /* <DEDUP_REMOVED lines=8> */
.L_x_9816:
[----:B------:R-:W2:Y:S02]  /*d6c0*/  LDG.E.U16 R2, desc[UR36][R2.64] ;  /* 0x0000002402027981 */ /* 0x000ea4000c1e1500 */
[----:B--2---:R-:W-:Y:S01]  /*d6d0*/  HADD2.F32 R22, -RZ, R2.H0_H0 ;  /* 0x20000002ff167230 */ /* 0x004fe20000004100 */
[----:B------:R-:W-:Y:S06]  /*d6e0*/  BRA `(.L_x_9812) ;  /* 0x0000000800dc7947 */ /* 0x000fec0003800000 */
.L_x_9815:
        /* <DEDUP_REMOVED lines=8> */
.L_x_9818:
[----:B------:R-:W2:Y:S02]  /*d770*/  LDG.E.U16 R2, desc[UR36][R2.64] ;  /* 0x0000002402027981 */ /* 0x000ea4000c1e1500 */
[----:B--2---:R-:W-:Y:S01]  /*d780*/  HADD2.F32 R22, -RZ, R2.H0_H0 ;  /* 0x20000002ff167230 */ /* 0x004fe20000004100 */
[----:B------:R-:W-:Y:S06]  /*d790*/  BRA `(.L_x_9812) ;  /* 0x0000000800b07947 */ /* 0x000fec0003800000 */
.L_x_9817:
        /* <DEDUP_REMOVED lines=11> */
.L_x_9807:
        /* <DEDUP_REMOVED lines=12> */
.L_x_9821:
        /* <DEDUP_REMOVED lines=11> */
.L_x_9820:
        /* <DEDUP_REMOVED lines=25> */
.L_x_9823:
        /* <DEDUP_REMOVED lines=12> */
.L_x_9822:
[----:B------:R-:W2:Y:S02]  /*dc10*/  LDG.E.U16 R2, desc[UR36][R2.64] ;  /* 0x0000002402027981 */ /* 0x000ea4000c1e1500 */
[----:B--2---:R-:W-:Y:S01]  /*dc20*/  IMAD.U32 R22, R2, 0x10000, RZ ;  /* 0x0001000002167824 */ /* 0x004fe200078e00ff */
[----:B------:R-:W-:Y:S06]  /*dc30*/  BRA `(.L_x_9812) ;  /* 0x0000000400887947 */ /* 0x000fec0003800000 */
.L_x_9819:
        /* <DEDUP_REMOVED lines=11> */
.L_x_9826:
        /* <DEDUP_REMOVED lines=20> */
.L_x_9828:
[----:B------:R-:W-:Y:S05]  /*de30*/  BSYNC.RECONVERGENT B0 ;  /* 0x0000000000007941 */ /* 0x000fea0003800200 */
.L_x_9827:
[----:B------:R-:W-:Y:S01]  /*de40*/  IMAD.SHL.U32 R0, R0, 0x100000, RZ ;  /* 0x0010000000007824 */ /* 0x000fe200078e00ff */
[----:B------:R-:W-:-:S04]  /*de50*/  LEA R2, R2, 0x3b800000, 0x17 ;  /* 0x3b80000002027811 */ /* 0x000fc800078eb8ff */
[----:B------:R-:W-:Y:S01]  /*de60*/  LOP3.LUT R22, R2, R0, R7, 0xfe, !PT ;  /* 0x0000000002167212 */ /* 0x000fe200078efe07 */
[----:B------:R-:W-:Y:S06]  /*de70*/  BRA `(.L_x_9812) ;  /* 0x0000000000f87947 */ /* 0x000fec0003800000 */
.L_x_9825:
        /* <DEDUP_REMOVED lines=20> */
.L_x_9830:
[----:B------:R-:W-:Y:S05]  /*dfc0*/  BSYNC.RECONVERGENT B0 ;  /* 0x0000000000007941 */ /* 0x000fea0003800200 */
.L_x_9829:
[----:B------:R-:W-:Y:S02]  /*dfd0*/  SHF.L.U32 R0, R0, 0x15, RZ ;  /* 0x0000001500007819 */ /* 0x000fe400000006ff */
[----:B------:R-:W-:-:S04]  /*dfe0*/  LEA R2, R2, 0x37800000, 0x17 ;  /* 0x3780000002027811 */ /* 0x000fc800078eb8ff */
[----:B------:R-:W-:Y:S01]  /*dff0*/  LOP3.LUT R22, R2, R0, R7, 0xfe, !PT ;  /* 0x0000000002167212 */ /* 0x000fe200078efe07 */
[----:B------:R-:W-:Y:S06]  /*e000*/  BRA `(.L_x_9812) ;  /* 0x0000000000947947 */ /* 0x000fec0003800000 */
.L_x_9824:
        /* <DEDUP_REMOVED lines=14> */
.L_x_9811:
        /* <DEDUP_REMOVED lines=16> */
.L_x_9833:
[----:B------:R-:W-:Y:S01]  /*e1f0*/  IMAD.MOV.U32 R22, RZ, RZ, RZ ;  /* 0x000000ffff167224 */ /* 0x000fe200078e00ff */
[----:B------:R-:W-:Y:S06]  /*e200*/  BRA `(.L_x_9812) ;  /* 0x0000000000147947 */ /* 0x000fec0003800000 */
.L_x_9832:
[----:B------:R-:W2:Y:S02]  /*e210*/  LDG.E.64 R22, desc[UR36][R2.64] ;  /* 0x0000002402167981 */ /* 0x000ea4000c1e1b00 */
[----:B--2---:R0:W1:Y:S02]  /*e220*/  I2F.U64 R22, R22 ;  /* 0x0000001600167312 */ /* 0x0040640000301000 */
[----:B01----:R-:W-:Y:S05]  /*e230*/  BRA `(.L_x_9812) ;  /* 0x0000000000087947 */ /* 0x003fea0003800000 */
.L_x_9831:
[----:B------:R-:W2:Y:S02]  /*e240*/  LDG.E R2, desc[UR36][R2.64] ;  /* 0x0000002402027981 */ /* 0x000ea4000c1e1900 */
[----:B--2---:R-:W-:-:S07]  /*e250*/  I2FP.F32.U32 R22, R2 ;  /* 0x0000000200167245 */ /* 0x004fce0000201000 */
.L_x_9812:
[----:B------:R-:W-:Y:S05]  /*e260*/  BSYNC.RECONVERGENT B6 ;  /* 0x0000000000067941 */ /* 0x000fea0003800200 */
.L_x_9806:
        /* <DEDUP_REMOVED lines=18> */
.L_x_9838:
[----:B------:R-:W2:Y:S02]  /*e390*/  LDG.E.U8 R0, desc[UR36][R2.64] ;  /* 0x0000002402007981 */ /* 0x000ea4000c1e1100 */
[----:B--2---:R-:W-:Y:S01]  /*e3a0*/  I2FP.F32.U32 R0, R0 ;  /* 0x0000000000007245 */ /* 0x004fe20000201000 */
[----:B------:R-:W-:Y:S06]  /*e3b0*/  BRA `(.L_x_9840) ;  /* 0x0000000c00447947 */ /* 0x000fec0003800000 */
.L_x_9837:
        /* <DEDUP_REMOVED lines=9> */
.L_x_9842:
[----:B------:R-:W2:Y:S02]  /*e450*/  LDG.E R0, desc[UR36][R2.64] ;  /* 0x0000002402007981 */ /* 0x000ea4000c1e1900 */
[----:B--2---:R-:W-:Y:S01]  /*e460*/  I2FP.F32.S32 R0, R0 ;  /* 0x0000000000007245 */ /* 0x004fe20000201400 */
[----:B------:R-:W-:Y:S06]  /*e470*/  BRA `(.L_x_9840) ;  /* 0x0000000c00147947 */ /* 0x000fec0003800000 */
.L_x_9841:
[----:B------:R-:W2:Y:S02]  /*e480*/  LDG.E.U16 R0, desc[UR36][R2.64] ;  /* 0x0000002402007981 */ /* 0x000ea4000c1e1500 */
[----:B--2---:R-:W2:Y:S01]  /*e490*/  I2F.S16 R0, R0 ;  /* 0x0000000000007306 */ /* 0x004ea20000101400 */
[----:B------:R-:W-:Y:S05]  /*e4a0*/  BRA `(.L_x_9840) ;  /* 0x0000000c00087947 */ /* 0x000fea0003800000 */
.L_x_9836:
        /* <DEDUP_REMOVED lines=8> */
.L_x_9844:
[----:B------:R-:W2:Y:S02]  /*e530*/  LDG.E.U16 R0, desc[UR36][R2.64] ;  /* 0x0000002402007981 */ /* 0x000ea4000c1e1500 */
[----:B--2---:R-:W-:Y:S01]  /*e540*/  HADD2.F32 R0, -RZ, R0.H0_H0 ;  /* 0x20000000ff007230 */ /* 0x004fe20000004100 */
[----:B------:R-:W-:Y:S06]  /*e550*/  BRA `(.L_x_9840) ;  /* 0x0000000800dc7947 */ /* 0x000fec0003800000 */
.L_x_9843:
        /* <DEDUP_REMOVED lines=8> */
.L_x_9846:
[----:B------:R-:W2:Y:S02]  /*e5e0*/  LDG.E.U16 R0, desc[UR36][R2.64] ;  /* 0x0000002402007981 */ /* 0x000ea4000c1e1500 */
[----:B--2---:R-:W-:Y:S01]  /*e5f0*/  HADD2.F32 R0, -RZ, R0.H0_H0 ;  /* 0x20000000ff007230 */ /* 0x004fe20000004100 */
[----:B------:R-:W-:Y:S06]  /*e600*/  BRA `(.L_x_9840) ;  /* 0x0000000800b07947 */ /* 0x000fec0003800000 */
.L_x_9845:
        /* <DEDUP_REMOVED lines=11> */
.L_x_9835:
        /* <DEDUP_REMOVED lines=12> */
.L_x_9849:
        /* <DEDUP_REMOVED lines=11> */
.L_x_9848:
        /* <DEDUP_REMOVED lines=25> */
.L_x_9851:
        /* <DEDUP_REMOVED lines=12> */
.L_x_9850:
[----:B------:R-:W2:Y:S02]  /*ea80*/  LDG.E.U16 R0, desc[UR36][R2.64] ;  /* 0x0000002402007981 */ /* 0x000ea4000c1e1500 */
[----:B--2---:R-:W-:Y:S01]  /*ea90*/  SHF.L.U32 R0, R0, 0x10, RZ ;  /* 0x0000001000007819 */ /* 0x004fe200000006ff */
[----:B------:R-:W-:Y:S06]  /*eaa0*/  BRA `(.L_x_9840) ;  /* 0x0000000400887947 */ /* 0x000fec0003800000 */
.L_x_9847:
        /* <DEDUP_REMOVED lines=11> */
.L_x_9854:
        /* <DEDUP_REMOVED lines=20> */
.L_x_9856:
[----:B------:R-:W-:Y:S05]  /*eca0*/  BSYNC.RECONVERGENT B0 ;  /* 0x0000000000007941 */ /* 0x000fea0003800200 */
.L_x_9855:
[----:B------:R-:W-:Y:S01]  /*ecb0*/  IMAD.SHL.U32 R0, R0, 0x100000, RZ ;  /* 0x0010000000007824 */ /* 0x000fe200078e00ff */
[----:B------:R-:W-:-:S04]  /*ecc0*/  LEA R2, R2, 0x3b800000, 0x17 ;  /* 0x3b80000002027811 */ /* 0x000fc800078eb8ff */
[----:B------:R-:W-:Y:S01]  /*ecd0*/  LOP3.LUT R0, R2, R0, R7, 0xfe, !PT ;  /* 0x0000000002007212 */ /* 0x000fe200078efe07 */
[----:B------:R-:W-:Y:S06]  /*ece0*/  BRA `(.L_x_9840) ;  /* 0x0000000000f87947 */ /* 0x000fec0003800000 */
.L_x_9853:
        /* <DEDUP_REMOVED lines=20> */
.L_x_9858:
[----:B------:R-:W-:Y:S05]  /*ee30*/  BSYNC.RECONVERGENT B0 ;  /* 0x0000000000007941 */ /* 0x000fea0003800200 */
.L_x_9857:
[----:B------:R-:W-:Y:S01]  /*ee40*/  IMAD.SHL.U32 R0, R0, 0x200000, RZ ;  /* 0x0020000000007824 */ /* 0x000fe200078e00ff */
[----:B------:R-:W-:-:S04]  /*ee50*/  LEA R2, R2, 0x37800000, 0x17 ;  /* 0x3780000002027811 */ /* 0x000fc800078eb8ff */
[----:B------:R-:W-:Y:S01]  /*ee60*/  LOP3.LUT R0, R2, R0, R7, 0xfe, !PT ;  /* 0x0000000002007212 */ /* 0x000fe200078efe07 */
[----:B------:R-:W-:Y:S06]  /*ee70*/  BRA `(.L_x_9840) ;  /* 0x0000000000947947 */ /* 0x000fec0003800000 */
.L_x_9852:
        /* <DEDUP_REMOVED lines=14> */
.L_x_9839:
        /* <DEDUP_REMOVED lines=16> */
.L_x_9861:
[----:B------:R-:W-:Y:S01]  /*f060*/  IMAD.MOV.U32 R0, RZ, RZ, RZ ;  /* 0x000000ffff007224 */ /* 0x000fe200078e00ff */
[----:B------:R-:W-:Y:S06]  /*f070*/  BRA `(.L_x_9840) ;  /* 0x0000000000147947 */ /* 0x000fec0003800000 */
.L_x_9860:
[----:B------:R-:W2:Y:S02]  /*f080*/  LDG.E.64 R2, desc[UR36][R2.64] ;  /* 0x0000002402027981 */ /* 0x000ea4000c1e1b00 */
[----:B--2---:R0:W1:Y:S02]  /*f090*/  I2F.U64 R0, R2 ;  /* 0x0000000200007312 */ /* 0x0040640000301000 */
[----:B01----:R-:W-:Y:S05]  /*f0a0*/  BRA `(.L_x_9840) ;  /* 0x0000000000087947 */ /* 0x003fea0003800000 */
.L_x_9859:
[----:B------:R-:W2:Y:S02]  /*f0b0*/  LDG.E R0, desc[UR36][R2.64] ;  /* 0x0000002402007981 */ /* 0x000ea4000c1e1900 */
[----:B--2---:R-:W-:-:S07]  /*f0c0*/  I2FP.F32.U32 R0, R0 ;  /* 0x0000000000007245 */ /* 0x004fce0000201000 */
.L_x_9840:
[----:B------:R-:W-:Y:S05]  /*f0d0*/  BSYNC.RECONVERGENT B6 ;  /* 0x0000000000067941 */ /* 0x000fea0003800200 */
.L_x_9834:
[----:B------:R-:W3:Y:S01]  /*f0e0*/  LDCU.64 UR6, c[0x0][0x648] ;  /* 0x0000c900ff0677ac */ /* 0x000ee20008000a00 */
[----:B0---45:R-:W-:Y:S01]  /*f0f0*/  HADD2.F32 R3, -RZ, R18.H0_H0 ;  /* 0x20000012ff037230 */ /* 0x031fe20000004100 */
[----:B------:R-:W-:-:S04]  /*f100*/  UPRMT UR4, UR44, 0x9910, URZ ;  /* 0x000099102c047896 */ /* 0x000fc800080000ff */
[----:B-12---:R-:W-:Y:S01]  /*f110*/  FMUL.FTZ R3, R3, R0 ;  /* 0x0000000003037220 */ /* 0x006fe20000410000 */
[----:B------:R-:W-:-:S03]  /*f120*/  UISETP.GT.AND UP0, UPT, UR4, 0x9, UPT ;  /* 0x000000090400788c */ /* 0x000fc6000bf04270 */
[----:B---3--:R-:W-:-:S05]  /*f130*/  FMUL.FTZ R22, R3, R22 ;  /* 0x0000001603167220 */ /* 0x008fca0000410000 */
        /* <DEDUP_REMOVED lines=16> */
.L_x_9865:
[----:B------:R-:W-:-:S06]  /*f240*/  HADD2.F32 R5, -RZ, R22.H0_H0 ;  /* 0x20000016ff057230 */ /* 0x000fcc0000004100 */
[----:B------:R-:W0:Y:S02]  /*f250*/  F2I.S64.TRUNC R4, R5 ;  /* 0x0000000500047311 */ /* 0x000e24000020d900 */
[----:B0-----:R1:W-:Y:S01]  /*f260*/  STG.E.U8 desc[UR36][R2.64], R4 ;  /* 0x0000000402007986 */ /* 0x0013e2000c101124 */
[----:B------:R-:W-:Y:S05]  /*f270*/  BRA `(.L_x_9867) ;  /* 0x0000000c006c7947 */ /* 0x000fea0003800000 */
.L_x_9864:
        /* <DEDUP_REMOVED lines=10> */
.L_x_9869:
[----:B------:R-:W-:-:S04]  /*f320*/  HADD2.F32 R22, -RZ, R22.H0_H0 ;  /* 0x20000016ff167230 */ /* 0x000fc80000004100 */
[----:B------:R-:W0:Y:S02]  /*f330*/  F2I.FTZ.TRUNC.NTZ R5, R22 ;  /* 0x0000001600057305 */ /* 0x000e24000021f100 */
[----:B0-----:R3:W-:Y:S01]  /*f340*/  STG.E desc[UR36][R2.64], R5 ;  /* 0x0000000502007986 */ /* 0x0017e2000c101924 */
[----:B------:R-:W-:Y:S05]  /*f350*/  BRA `(.L_x_9867) ;  /* 0x0000000c00347947 */ /* 0x000fea0003800000 */
.L_x_9868:
[----:B------:R-:W-:-:S04]  /*f360*/  HADD2.F32 R22, -RZ, R22.H0_H0 ;  /* 0x20000016ff167230 */ /* 0x000fc80000004100 */
[----:B------:R-:W0:Y:S02]  /*f370*/  F2I.FTZ.TRUNC.NTZ R5, R22 ;  /* 0x0000001600057305 */ /* 0x000e24000021f100 */
[----:B0-----:R4:W-:Y:S01]  /*f380*/  STG.E.U16 desc[UR36][R2.64], R5 ;  /* 0x0000000502007986 */ /* 0x0019e2000c101524 */
[----:B------:R-:W-:Y:S05]  /*f390*/  BRA `(.L_x_9867) ;  /* 0x0000000c00247947 */ /* 0x000fea0003800000 */
.L_x_9863:
        /* <DEDUP_REMOVED lines=9> */
.L_x_9871:
[----:B------:R0:W-:Y:S01]  /*f430*/  STG.E.U16 desc[UR36][R2.64], R22 ;  /* 0x0000001602007986 */ /* 0x0001e2000c101524 */
[----:B------:R-:W-:Y:S05]  /*f440*/  BRA `(.L_x_9867) ;  /* 0x0000000800f87947 */ /* 0x000fea0003800000 */
.L_x_9870:
        /* <DEDUP_REMOVED lines=10> */
.L_x_9873:
[----:B------:R-:W-:-:S05]  /*f4f0*/  HADD2.F32 R0, -RZ, R22.H0_H0 ;  /* 0x20000016ff007230 */ /* 0x000fca0000004100 */
[----:B------:R-:W-:-:S04]  /*f500*/  F2FP.F16.F32.PACK_AB R0, RZ, R0 ;  /* 0x00000000ff00723e */ /* 0x000fc800000000ff */
[----:B------:R-:W-:-:S05]  /*f510*/  PRMT R0, R0, 0x5410, RZ ;  /* 0x0000541000007816 */ /* 0x000fca00000000ff */
[----:B------:R0:W-:Y:S01]  /*f520*/  STG.E desc[UR36][R2.64], R0 ;  /* 0x0000000002007986 */ /* 0x0001e2000c101924 */
[----:B------:R-:W-:Y:S05]  /*f530*/  BRA `(.L_x_9867) ;  /* 0x0000000800bc7947 */ /* 0x000fea0003800000 */
.L_x_9872:
[----:B------:R-:W-:-:S05]  /*f540*/  HADD2.F32 R4, -RZ, R22.H0_H0 ;  /* 0x20000016ff047230 */ /* 0x000fca0000004100 */
[----:B------:R-:W-:-:S06]  /*f550*/  FMUL.FTZ R4, R4, 1 ;  /* 0x3f80000004047820 */ /* 0x000fcc0000410000 */
[----:B------:R-:W0:Y:S02]  /*f560*/  F2F.F64.F32 R4, R4 ;  /* 0x0000000400047310 */ /* 0x000e240000201800 */
[----:B0-----:R0:W-:Y:S01]  /*f570*/  STG.E.64 desc[UR36][R2.64], R4 ;  /* 0x0000000402007986 */ /* 0x0011e2000c101b24 */
[----:B------:R-:W-:Y:S05]  /*f580*/  BRA `(.L_x_9867) ;  /* 0x0000000800a87947 */ /* 0x000fea0003800000 */
.L_x_9862:
        /* <DEDUP_REMOVED lines=14> */
.L_x_9877:
        /* <DEDUP_REMOVED lines=18> */
.L_x_9880:
[----:B------:R-:W-:-:S04]  /*f790*/  SHF.R.U32.HI R5, RZ, 0x18, R5 ;  /* 0x00000018ff057819 */ /* 0x000fc80000011605 */
[----:B------:R-:W-:-:S07]  /*f7a0*/  LOP3.LUT R0, R0, 0x80, R5, 0xf8, !PT ;  /* 0x0000008000007812 */ /* 0x000fce00078ef805 */
.L_x_9879:
[----:B------:R-:W-:Y:S05]  /*f7b0*/  BSYNC.RECONVERGENT B0 ;  /* 0x0000000000007941 */ /* 0x000fea0003800200 */
.L_x_9878:
[----:B------:R0:W-:Y:S01]  /*f7c0*/  STG.E.U8 desc[UR36][R2.64], R0 ;  /* 0x0000000002007986 */ /* 0x0001e2000c101124 */
[----:B------:R-:W-:Y:S05]  /*f7d0*/  BRA `(.L_x_9867) ;  /* 0x0000000800147947 */ /* 0x000fea0003800000 */
.L_x_9876:
[----:B------:R-:W-:Y:S01]  /*f7e0*/  HADD2.F32 R5, -RZ, R22.H0_H0 ;  /* 0x20000016ff057230 */ /* 0x000fe20000004100 */
        /* <DEDUP_REMOVED lines=17> */
.L_x_9883:
[----:B------:R-:W-:-:S04]  /*f900*/  SHF.R.U32.HI R5, RZ, 0x18, R5 ;  /* 0x00000018ff057819 */ /* 0x000fc80000011605 */
[----:B------:R-:W-:-:S07]  /*f910*/  LOP3.LUT R0, R0, 0x80, R5, 0xf8, !PT ;  /* 0x0000008000007812 */ /* 0x000fce00078ef805 */
.L_x_9882:
[----:B------:R-:W-:Y:S05]  /*f920*/  BSYNC.RECONVERGENT B0 ;  /* 0x0000000000007941 */ /* 0x000fea0003800200 */
.L_x_9881:
[----:B------:R0:W-:Y:S01]  /*f930*/  STG.E.U8 desc[UR36][R2.64], R0 ;  /* 0x0000000002007986 */ /* 0x0001e2000c101124 */
[----:B------:R-:W-:Y:S05]  /*f940*/  BRA `(.L_x_9867) ;  /* 0x0000000400b87947 */ /* 0x000fea0003800000 */
.L_x_9875:
        /* <DEDUP_REMOVED lines=22> */
.L_x_9885:
[----:B------:R-:W-:-:S06]  /*fab0*/  HADD2.F32 R4, -RZ, R22.H0_H0 ;  /* 0x20000016ff047230 */ /* 0x000fcc0000004100 */
[----:B------:R-:W0:Y:S02]  /*fac0*/  F2I.U64.TRUNC R4, R4 ;  /* 0x0000000400047311 */ /* 0x000e24000020d800 */
[----:B0-----:R0:W-:Y:S01]  /*fad0*/  STG.E.64 desc[UR36][R2.64], R4 ;  /* 0x0000000402007986 */ /* 0x0011e2000c101b24 */
[----:B------:R-:W-:Y:S05]  /*fae0*/  BRA `(.L_x_9867) ;  /* 0x0000000400507947 */ /* 0x000fea0003800000 */
.L_x_9884:
[----:B------:R-:W-:-:S04]  /*faf0*/  HADD2.F32 R22, -RZ, R22.H0_H0 ;  /* 0x20000016ff167230 */ /* 0x000fc80000004100 */
[----:B------:R-:W0:Y:S02]  /*fb00*/  F2I.FTZ.U32.TRUNC.NTZ R5, R22 ;  /* 0x0000001600057305 */ /* 0x000e24000021f000 */
[----:B0-----:R0:W-:Y:S01]  /*fb10*/  STG.E desc[UR36][R2.64], R5 ;  /* 0x0000000502007986 */ /* 0x0011e2000c101924 */
[----:B------:R-:W-:Y:S05]  /*fb20*/  BRA `(.L_x_9867) ;  /* 0x0000000400407947 */ /* 0x000fea0003800000 */
.L_x_9874:
        /* <DEDUP_REMOVED lines=11> */
.L_x_9887:
[----:B------:R-:W-:Y:S01]  /*fbe0*/  HADD2.F32 R22, -RZ, R22.H0_H0 ;  /* 0x20000016ff167230 */ /* 0x000fe20000004100 */
[----:B------:R-:W-:-:S04]  /*fbf0*/  CS2R R6, SRZ ;  /* 0x0000000000067805 */ /* 0x000fc8000001ff00 */
[----:B------:R-:W-:-:S06]  /*fc00*/  FMUL.FTZ R4, R22, 1 ;  /* 0x3f80000016047820 */ /* 0x000fcc0000410000 */
[----:B------:R-:W0:Y:S02]  /*fc10*/  F2F.F64.F32 R4, R4 ;  /* 0x0000000400047310 */ /* 0x000e240000201800 */
[----:B0-----:R0:W-:Y:S01]  /*fc20*/  STG.E.128 desc[UR36][R2.64], R4 ;  /* 0x0000000402007986 */ /* 0x0011e2000c101d24 */
[----:B------:R-:W-:Y:S05]  /*fc30*/  BRA `(.L_x_9867) ;  /* 0x0000000000fc7947 */ /* 0x000fea0003800000 */
.L_x_9886:
[----:B------:R-:W-:-:S09]  /*fc40*/  UISETP.NE.AND UP0, UPT, UR4, 0xf, UPT ;  /* 0x0000000f0400788c */ /* 0x000fd2000bf05270 */
[----:B------:R-:W-:Y:S05]  /*fc50*/  BRA.U !UP0, `(.L_x_9888) ;  /* 0x0000000108e87547 */ /* 0x000fea000b800000 */
[----:B------:R-:W-:-:S09]  /*fc60*/  UISETP.NE.AND UP0, UPT, UR4, 0x17, UPT ;  /* 0x000000170400788c */ /* 0x000fd2000bf05270 */
[----:B------:R-:W-:Y:S05]  /*fc70*/  BRA.U !UP0, `(.L_x_9889) ;  /* 0x0000000108907547 */ /* 0x000fea000b800000 */
[----:B------:R-:W-:-:S09]  /*fc80*/  UISETP.NE.AND UP0, UPT, UR4, 0x18, UPT ;  /* 0x000000180400788c */ /* 0x000fd2000bf05270 */
[----:B------:R-:W-:Y:S05]  /*fc90*/  BRA.U !UP0, `(.L_x_9890) ;  /* 0x0000000108447547 */ /* 0x000fea000b800000 */
.L_x_9866:
        /* <DEDUP_REMOVED lines=16> */
.L_x_9891:
[----:B------:R-:W-:Y:S05]  /*fda0*/  BRA `(.L_x_9867) ;  /* 0x0000000000a07947 */ /* 0x000fea0003800000 */
.L_x_9890:
        /* <DEDUP_REMOVED lines=13> */
.L_x_9893:
[----:B------:R-:W-:Y:S05]  /*fe80*/  BSYNC.RECONVERGENT B0 ;  /* 0x0000000000007941 */ /* 0x000fea0003800200 */
.L_x_9892:
[----:B------:R-:W-:-:S05]  /*fe90*/  LOP3.LUT R5, R0, 0x80, R5, 0xf8, !PT ;  /* 0x0000008000057812 */ /* 0x000fca00078ef805 */
[----:B------:R0:W-:Y:S01]  /*fea0*/  STG.E.U8 desc[UR36][R2.64], R5 ;  /* 0x0000000502007986 */ /* 0x0001e2000c101124 */
[----:B------:R-:W-:Y:S05]  /*feb0*/  BRA `(.L_x_9867) ;  /* 0x00000000005c7947 */ /* 0x000fea0003800000 */
.L_x_9889:
        /* <DEDUP_REMOVED lines=12> */
.L_x_9895:
[----:B------:R-:W-:Y:S02]  /*ff80*/  ISETP.GT.U32.AND P0, PT, R4, 0x7f800000, PT ;  /* 0x7f8000000400780c */ /* 0x000fe40003f04070 */
[----:B------:R-:W-:-:S04]  /*ff90*/  MOV R0, 0x7f ;  /* 0x0000007f00007802 */ /* 0x000fc80000000f00 */
[----:B------:R-:W-:-:S07]  /*ffa0*/  SEL R0, R0, 0x7c, P0 ;  /* 0x0000007c00007807 */ /* 0x000fce0000000000 */
.L_x_9896:
[----:B------:R-:W-:Y:S05]  /*ffb0*/  BSYNC.RECONVERGENT B0 ;  /* 0x0000000000007941 */ /* 0x000fea0003800200 */
.L_x_9894:
[----:B------:R-:W-:-:S04]  /*ffc0*/  SHF.R.U32.HI R5, RZ, 0x18, R5 ;  /* 0x00000018ff057819 */ /* 0x000fc80000011605 */
[----:B------:R-:W-:-:S05]  /*ffd0*/  LOP3.LUT R5, R0, 0x80, R5, 0xf8, !PT ;  /* 0x0000008000057812 */ /* 0x000fca00078ef805 */
[----:B------:R0:W-:Y:S01]  /*ffe0*/  STG.E.U8 desc[UR36][R2.64], R5 ;  /* 0x0000000502007986 */ /* 0x0001e2000c101124 */
[----:B------:R-:W-:Y:S05]  /*fff0*/  BRA `(.L_x_9867) ;  /* 0x00000000000c7947 */ /* 0x000fea0003800000 */
.L_x_9888:
[----:B------:R-:W-:-:S05]  /*10000*/  HADD2.F32 R0, -RZ, R22.H0_H0 ;  /* 0x20000016ff007230 */ /* 0x000fca0000004100 */
[----:B------:R-:W-:-:S05]  /*10010*/  F2FP.BF16.F32.PACK_AB R0, RZ, R0 ;  /* 0x00000000ff00723e */ /* 0x000fca00000010ff */
[----:B------:R0:W-:Y:S02]  /*10020*/  STG.E.U16 desc[UR36][R2.64], R0 ;  /* 0x0000000002007986 */ /* 0x0001e4000c101524 */
.L_x_9867:
[----:B------:R-:W-:-:S07]  /*10030*/  VIADD R17, R17, 0x80 ;  /* 0x0000008011117836 */ /* 0x000fce0000000000 */
.L_x_9771:
[----:B------:R-:W-:Y:S05]  /*10040*/  BSYNC.RECONVERGENT B7 ;  /* 0x0000000000077941 */ /* 0x000fea0003800200 */
.L_x_9770:
[----:B------:R-:W5:Y:S02]  /*10050*/  LDCU UR4, c[0x0][0x380] ;  /* 0x00007000ff0477ac */ /* 0x000f640008000800 */
[----:B-----5:R-:W-:-:S13]  /*10060*/  ISETP.GE.AND P0, PT, R17, UR4, PT ;  /* 0x0000000411007c0c */ /* 0x020fda000bf06270 */
[----:B------:R-:W-:Y:S05]  /*10070*/  @P0 EXIT ;  /* 0x000000000000094d */ /* 0x000fea0003800000 */
[----:B------:R-:W5:Y:S01]  /*10080*/  LDCU UR4, c[0x0][0x388] ;  /* 0x00007100ff0477ac */ /* 0x000f620008000800 */
[----:B0--34-:R-:W-:Y:S02]  /*10090*/  HFMA2 R0, -RZ, RZ, 0, 0 ;  /* 0x00000000ff007431 */ /* 0x019fe400000001ff */
[----:B------:R-:W-:Y:S02]  /*100a0*/  IMAD.MOV.U32 R18, RZ, RZ, RZ ;  /* 0x000000ffff127224 */ /* 0x000fe400078e00ff */
[----:B-1----:R-:W-:Y:S02]  /*100b0*/  IMAD.MOV.U32 R22, RZ, RZ, RZ ;  /* 0x000000ffff167224 */ /* 0x002fe400078e00ff */
[----:B------:R-:W-:Y:S01]  /*100c0*/  IMAD.MOV.U32 R16, RZ, RZ, RZ ;  /* 0x000000ffff107224 */ /* 0x000fe200078e00ff */
        /* <DEDUP_REMOVED lines=375> */
.L_x_9897:
[----:B------:R-:W0:Y:S01]  /*11840*/  LDCU.64 UR6, c[0x0][0x648] ;  /* 0x0000c900ff0677ac */ /* 0x000e220008000a00 */
[----:B------:R-:W2:Y:S01]  /*11850*/  LDCU.64 UR8, c[0x0][0x650] ;  /* 0x0000ca00ff0877ac */ /* 0x000ea20008000a00 */
[----:B------:R-:W-:-:S04]  /*11860*/  UPRMT UR4, UR40, 0x9910, URZ ;  /* 0x0000991028047896 */ /* 0x000fc800080000ff */
[----:B------:R-:W-:Y:S01]  /*11870*/  UISETP.GT.AND UP0, UPT, UR4, 0x9, UPT ;  /* 0x000000090400788c */ /* 0x000fe2000bf04270 */
[----:B0-----:R-:W-:Y:S02]  /*11880*/  IADD3 R16, P0, PT, R16, UR6, RZ ;  /* 0x0000000610107c10 */ /* 0x001fe4000ff1e0ff */
[----:B--2---:R-:W-:-:S03]  /*11890*/  IADD3 R2, P1, PT, R0, UR8, RZ ;  /* 0x0000000800027c10 */ /* 0x004fc6000ff3e0ff */
        /* <DEDUP_REMOVED lines=16> */
.L_x_9901:
[----:B------:R-:W2:Y:S02]  /*119a0*/  LDG.E.U8 R2, desc[UR36][R2.64] ;  /* 0x0000002402027981 */ /* 0x000ea4000c1e1100 */
[----:B--2---:R-:W-:-:S04]  /*119b0*/  I2FP.F32.U32 R0, R2 ;  /* 0x0000000200007245 */ /* 0x004fc80000201000 */
[----:B------:R-:W-:-:S04]  /*119c0*/  F2FP.F16.F32.PACK_AB R0, RZ, R0 ;  /* 0x00000000ff00723e */ /* 0x000fc800000000ff */
[----:B------:R-:W-:Y:S01]  /*119d0*/  PRMT R19, R0, 0x7610, R19 ;  /* 0x0000761000137816 */ /* 0x000fe20000000013 */
[----:B------:R-:W-:Y:S06]  /*119e0*/  BRA `(.L_x_9903) ;  /* 0x0000000c00d47947 */ /* 0x000fec0003800000 */
.L_x_9900:
        /* <DEDUP_REMOVED lines=11> */
.L_x_9905:
[----:B------:R-:W2:Y:S02]  /*11aa0*/  LDG.E R2, desc[UR36][R2.64] ;  /* 0x0000002402027981 */ /* 0x000ea4000c1e1900 */
[----:B--2---:R-:W-:-:S04]  /*11ab0*/  I2FP.F32.S32 R0, R2 ;  /* 0x0000000200007245 */ /* 0x004fc80000201400 */
[----:B------:R-:W-:-:S04]  /*11ac0*/  F2FP.F16.F32.PACK_AB R0, RZ, R0 ;  /* 0x00000000ff00723e */ /* 0x000fc800000000ff */
[----:B------:R-:W-:Y:S01]  /*11ad0*/  PRMT R19, R0, 0x7610, R19 ;  /* 0x0000761000137816 */ /* 0x000fe20000000013 */
[----:B------:R-:W-:Y:S06]  /*11ae0*/  BRA `(.L_x_9903) ;  /* 0x0000000c00947947 */ /* 0x000fec0003800000 */
.L_x_9904:
[----:B------:R-:W2:Y:S02]  /*11af0*/  LDG.E.U16 R2, desc[UR36][R2.64] ;  /* 0x0000002402027981 */ /* 0x000ea4000c1e1500 */
[----:B--2---:R-:W0:Y:S02]  /*11b00*/  I2F.S16 R0, R2 ;  /* 0x0000000200007306 */ /* 0x004e240000101400 */
[----:B0-----:R-:W-:-:S04]  /*11b10*/  F2FP.F16.F32.PACK_AB R0, RZ, R0 ;  /* 0x00000000ff00723e */ /* 0x001fc800000000ff */
[----:B------:R-:W-:Y:S01]  /*11b20*/  PRMT R19, R0, 0x7610, R19 ;  /* 0x0000761000137816 */ /* 0x000fe20000000013 */
[----:B------:R-:W-:Y:S06]  /*11b30*/  BRA `(.L_x_9903) ;  /* 0x0000000c00807947 */ /* 0x000fec0003800000 */
.L_x_9899:
        /* <DEDUP_REMOVED lines=9> */
.L_x_9907:
[----:B------:R0:W5:Y:S01]  /*11bd0*/  LDG.E.U16 R19, desc[UR36][R2.64] ;  /* 0x0000002402137981 */ /* 0x000162000c1e1500 */
[----:B------:R-:W-:Y:S05]  /*11be0*/  BRA `(.L_x_9903) ;  /* 0x0000000c00547947 */ /* 0x000fea0003800000 */
.L_x_9906:
        /* <DEDUP_REMOVED lines=9> */
.L_x_9909:
[----:B------:R1:W5:Y:S01]  /*11c80*/  LDG.E.U16 R19, desc[UR36][R2.64] ;  /* 0x0000002402137981 */ /* 0x000362000c1e1500 */
[----:B------:R-:W-:Y:S05]  /*11c90*/  BRA `(.L_x_9903) ;  /* 0x0000000c00287947 */ /* 0x000fea0003800000 */
.L_x_9908:
        /* <DEDUP_REMOVED lines=13> */
.L_x_9898:
        /* <DEDUP_REMOVED lines=14> */
.L_x_9912:
        /* <DEDUP_REMOVED lines=13> */
.L_x_9911:
        /* <DEDUP_REMOVED lines=27> */
.L_x_9914:
        /* <DEDUP_REMOVED lines=14> */
.L_x_9913:
[----:B------:R-:W2:Y:S02]  /*121b0*/  LDG.E.U16 R0, desc[UR36][R2.64] ;  /* 0x0000002402007981 */ /* 0x000ea4000c1e1500 */
[----:B--2---:R-:W-:-:S05]  /*121c0*/  IMAD.U32 R0, R0, 0x10000, RZ ;  /* 0x0001000000007824 */ /* 0x004fca00078e00ff */
[----:B------:R-:W-:-:S04]  /*121d0*/  F2FP.F16.F32.PACK_AB R0, RZ, R0 ;  /* 0x00000000ff00723e */ /* 0x000fc800000000ff */
[----:B------:R-:W-:Y:S01]  /*121e0*/  PRMT R19, R0, 0x7610, R19 ;  /* 0x0000761000137816 */ /* 0x000fe20000000013 */
[----:B------:R-:W-:Y:S06]  /*121f0*/  BRA `(.L_x_9903) ;  /* 0x0000000400d07947 */ /* 0x000fec0003800000 */
.L_x_9910:
        /* <DEDUP_REMOVED lines=13> */
.L_x_9917:
        /* <DEDUP_REMOVED lines=21> */
.L_x_9921:
[----:B------:R-:W-:Y:S05]  /*12420*/  BSYNC.RECONVERGENT B1 ;  /* 0x0000000000017941 */ /* 0x000fea0003800200 */
.L_x_9920:
[----:B------:R-:W-:Y:S02]  /*12430*/  SHF.L.U32 R0, R0, 0x14, RZ ;  /* 0x0000001400007819 */ /* 0x000fe400000006ff */
[----:B------:R-:W-:-:S04]  /*12440*/  LEA R2, R2, 0x3b800000, 0x17 ;  /* 0x3b80000002027811 */ /* 0x000fc800078eb8ff */
[----:B------:R-:W-:-:S07]  /*12450*/  LOP3.LUT R0, R2, R0, R7, 0xfe, !PT ;  /* 0x0000000002007212 */ /* 0x000fce00078efe07 */
.L_x_9919:
[----:B------:R-:W-:Y:S05]  /*12460*/  BSYNC.RECONVERGENT B0 ;  /* 0x0000000000007941 */ /* 0x000fea0003800200 */
.L_x_9918:
[----:B------:R-:W-:-:S04]  /*12470*/  F2FP.F16.F32.PACK_AB R0, RZ, R0 ;  /* 0x00000000ff00723e */ /* 0x000fc800000000ff */
[----:B------:R-:W-:Y:S01]  /*12480*/  PRMT R19, R0, 0x7610, R19 ;  /* 0x0000761000137816 */ /* 0x000fe20000000013 */
[----:B------:R-:W-:Y:S06]  /*12490*/  BRA `(.L_x_9903) ;  /* 0x0000000400287947 */ /* 0x000fec0003800000 */
.L_x_9916:
        /* <DEDUP_REMOVED lines=21> */
.L_x_9925:
[----:B------:R-:W-:Y:S05]  /*125f0*/  BSYNC.RECONVERGENT B1 ;  /* 0x0000000000017941 */ /* 0x000fea0003800200 */
.L_x_9924:
[----:B------:R-:W-:Y:S01]  /*12600*/  IMAD.SHL.U32 R0, R0, 0x200000, RZ ;  /* 0x0020000000007824 */ /* 0x000fe200078e00ff */
[----:B------:R-:W-:-:S04]  /*12610*/  LEA R2, R2, 0x37800000, 0x17 ;  /* 0x3780000002027811 */ /* 0x000fc800078eb8ff */
[----:B------:R-:W-:-:S07]  /*12620*/  LOP3.LUT R0, R2, R0, R7, 0xfe, !PT ;  /* 0x0000000002007212 */ /* 0x000fce00078efe07 */
.L_x_9923:
[----:B------:R-:W-:Y:S05]  /*12630*/  BSYNC.RECONVERGENT B0 ;  /* 0x0000000000007941 */ /* 0x000fea0003800200 */
.L_x_9922:
[----:B------:R-:W-:-:S04]  /*12640*/  F2FP.F16.F32.PACK_AB R0, RZ, R0 ;  /* 0x00000000ff00723e */ /* 0x000fc800000000ff */
[----:B------:R-:W-:Y:S01]  /*12650*/  PRMT R19, R0, 0x7610, R19 ;  /* 0x0000761000137816 */ /* 0x000fe20000000013 */
[----:B------:R-:W-:Y:S06]  /*12660*/  BRA `(.L_x_9903) ;  /* 0x0000000000b47947 */ /* 0x000fec0003800000 */
.L_x_9915:
        /* <DEDUP_REMOVED lines=14> */
.L_x_9929:
[----:B------:R-:W-:Y:S05]  /*12750*/  BSYNC.RECONVERGENT B0 ;  /* 0x0000000000007941 */ /* 0x000fea0003800200 */
.L_x_9928:
[----:B------:R-:W-:-:S04]  /*12760*/  F2FP.F16.F32.PACK_AB R0, RZ, R0 ;  /* 0x00000000ff00723e */ /* 0x000fc800000000ff */
[----:B------:R-:W-:Y:S01]  /*12770*/  PRMT R19, R0, 0x7610, R19 ;  /* 0x0000761000137816 */ /* 0x000fe20000000013 */
[----:B------:R-:W-:Y:S06]  /*12780*/  BRA `(.L_x_9903) ;  /* 0x00000000006c7947 */ /* 0x000fec0003800000 */
.L_x_9902:
        /* <DEDUP_REMOVED lines=16> */
.L_x_9930:
[----:B------:R-:W-:Y:S01]  /*12890*/  PRMT R19, RZ, 0x7610, R19 ;  /* 0x00007610ff137816 */ /* 0x000fe20000000013 */
[----:B------:R-:W-:Y:S06]  /*128a0*/  BRA `(.L_x_9903) ;  /* 0x0000000000247947 */ /* 0x000fec0003800000 */
.L_x_9927:
[----:B------:R-:W2:Y:S02]  /*128b0*/  LDG.E.64 R2, desc[UR36][R2.64] ;  /* 0x0000002402027981 */ /* 0x000ea4000c1e1b00 */
[----:B--2---:R-:W0:Y:S02]  /*128c0*/  I2F.U64 R0, R2 ;  /* 0x0000000200007312 */ /* 0x004e240000301000 */
[----:B0-----:R-:W-:-:S04]  /*128d0*/  F2FP.F16.F32.PACK_AB R0, RZ, R0 ;  /* 0x00000000ff00723e */ /* 0x001fc800000000ff */
[----:B------:R-:W-:Y:S01]  /*128e0*/  PRMT R19, R0, 0x7610, R19 ;  /* 0x0000761000137816 */ /* 0x000fe20000000013 */
[----:B------:R-:W-:Y:S06]  /*128f0*/  BRA `(.L_x_9903) ;  /* 0x0000000000107947 */ /* 0x000fec0003800000 */
.L_x_9926:
[----:B------:R-:W2:Y:S02]  /*12900*/  LDG.E R2, desc[UR36][R2.64] ;  /* 0x0000002402027981 */ /* 0x000ea4000c1e1900 */
[----:B--2---:R-:W-:-:S04]  /*12910*/  I2FP.F32.U32 R0, R2 ;  /* 0x0000000200007245 */ /* 0x004fc80000201000 */
[----:B------:R-:W-:-:S04]  /*12920*/  F2FP.F16.F32.PACK_AB R0, RZ, R0 ;  /* 0x00000000ff00723e */ /* 0x000fc800000000ff */
[----:B------:R-:W-:-:S07]  /*12930*/  PRMT R19, R0, 0x7610, R19 ;  /* 0x0000761000137816 */ /* 0x000fce0000000013 */
.L_x_9903:
        /* <DEDUP_REMOVED lines=18> */
.L_x_9935:
[----:B------:R-:W2:Y:S02]  /*12a60*/  LDG.E.U8 R2, desc[UR36][R2.64] ;  /* 0x0000002402027981 */ /* 0x000ea4000c1e1100 */
[----:B--2---:R-:W-:Y:S01]  /*12a70*/  I2FP.F32.U32 R22, R2 ;  /* 0x0000000200167245 */ /* 0x004fe20000201000 */
[----:B------:R-:W-:Y:S06]  /*12a80*/  BRA `(.L_x_9937) ;  /* 0x0000000c00447947 */ /* 0x000fec0003800000 */
.L_x_9934:
        /* <DEDUP_REMOVED lines=9> */
.L_x_9939:
[----:B------:R-:W2:Y:S02]  /*12b20*/  LDG.E R2, desc[UR36][R2.64] ;  /* 0x0000002402027981 */ /* 0x000ea4000c1e1900 */
[----:B--2---:R-:W-:Y:S01]  /*12b30*/  I2FP.F32.S32 R22, R2 ;  /* 0x0000000200167245 */ /* 0x004fe20000201400 */
[----:B------:R-:W-:Y:S06]  /*12b40*/  BRA `(.L_x_9937) ;  /* 0x0000000c00147947 */ /* 0x000fec0003800000 */
.L_x_9938:
[----:B------:R-:W2:Y:S02]  /*12b50*/  LDG.E.U16 R2, desc[UR36][R2.64] ;  /* 0x0000002402027981 */ /* 0x000ea4000c1e1500 */
[----:B--2---:R2:W3:Y:S01]  /*12b60*/  I2F.S16 R22, R2 ;  /* 0x0000000200167306 */ /* 0x0044e20000101400 */
[----:B------:R-:W-:Y:S05]  /*12b70*/  BRA `(.L_x_9937) ;  /* 0x0000000c00087947 */ /* 0x000fea0003800000 */
.L_x_9933:
        /* <DEDUP_REMOVED lines=8> */
.L_x_9941:
[----:B------:R-:W2:Y:S02]  /*12c00*/  LDG.E.U16 R2, desc[UR36][R2.64] ;  /* 0x0000002402027981 */ /* 0x000ea4000c1e1500 */
[----:B--2---:R-:W-:Y:S01]  /*12c10*/  HADD2.F32 R22, -RZ, R2.H0_H0 ;  /* 0x20000002ff167230 */ /* 0x004fe20000004100 */
[----:B------:R-:W-:Y:S06]  /*12c20*/  BRA `(.L_x_9937) ;  /* 0x0000000800dc7947 */ /* 0x000fec0003800000 */
.L_x_9940:
        /* <DEDUP_REMOVED lines=8> */
.L_x_9943:
[----:B------:R-:W2:Y:S02]  /*12cb0*/  LDG.E.U16 R2, desc[UR36][R2.64] ;  /* 0x0000002402027981 */ /* 0x000ea4000c1e1500 */
[----:B--2---:R-:W-:Y:S01]  /*12cc0*/  HADD2.F32 R22, -RZ, R2.H0_H0 ;  /* 0x20000002ff167230 */ /* 0x004fe20000004100 */
[----:B------:R-:W-:Y:S06]  /*12cd0*/  BRA `(.L_x_9937) ;  /* 0x0000000800b07947 */ /* 0x000fec0003800000 */
.L_x_9942:
        /* <DEDUP_REMOVED lines=11> */
.L_x_9932:
        /* <DEDUP_REMOVED lines=12> */
.L_x_9946:
        /* <DEDUP_REMOVED lines=11> */
.L_x_9945:
        /* <DEDUP_REMOVED lines=25> */
.L_x_9948:
        /* <DEDUP_REMOVED lines=12> */
.L_x_9947:
[----:B------:R-:W2:Y:S02]  /*13150*/  LDG.E.U16 R2, desc[UR36][R2.64] ;  /* 0x0000002402027981 */ /* 0x000ea4000c1e1500 */
[----:B--2---:R-:W-:Y:S01]  /*13160*/  IMAD.U32 R22, R2, 0x10000, RZ ;  /* 0x0001000002167824 */ /* 0x004fe200078e00ff */
[----:B------:R-:W-:Y:S06]  /*13170*/  BRA `(.L_x_9937) ;  /* 0x0000000400887947 */ /* 0x000fec0003800000 */
.L_x_9944:
        /* <DEDUP_REMOVED lines=11> */
.L_x_9951:
        /* <DEDUP_REMOVED lines=20> */
.L_x_9953:
[----:B------:R-:W-:Y:S05]  /*13370*/  BSYNC.RECONVERGENT B0 ;  /* 0x0000000000007941 */ /* 0x000fea0003800200 */
.L_x_9952:
[----:B------:R-:W-:Y:S02]  /*13380*/  SHF.L.U32 R0, R0, 0x14, RZ ;  /* 0x0000001400007819 */ /* 0x000fe400000006ff */
[----:B------:R-:W-:-:S04]  /*13390*/  LEA R2, R2, 0x3b800000, 0x17 ;  /* 0x3b80000002027811 */ /* 0x000fc800078eb8ff */
[----:B------:R-:W-:Y:S01]  /*133a0*/  LOP3.LUT R22, R2, R0, R7, 0xfe, !PT ;  /* 0x0000000002167212 */ /* 0x000fe200078efe07 */
[----:B------:R-:W-:Y:S06]  /*133b0*/  BRA `(.L_x_9937) ;  /* 0x0000000000f87947 */ /* 0x000fec0003800000 */
.L_x_9950:
        /* <DEDUP_REMOVED lines=20> */
.L_x_9955:
[----:B------:R-:W-:Y:S05]  /*13500*/  BSYNC.RECONVERGENT B0 ;  /* 0x0000000000007941 */ /* 0x000fea0003800200 */
.L_x_9954:
[----:B------:R-:W-:Y:S01]  /*13510*/  IMAD.SHL.U32 R0, R0, 0x200000, RZ ;  /* 0x0020000000007824 */ /* 0x000fe200078e00ff */
[----:B------:R-:W-:-:S04]  /*13520*/  LEA R2, R2, 0x37800000, 0x17 ;  /* 0x3780000002027811 */ /* 0x000fc800078eb8ff */
[----:B------:R-:W-:Y:S01]  /*13530*/  LOP3.LUT R22, R2, R0, R7, 0xfe, !PT ;  /* 0x0000000002167212 */ /* 0x000fe200078efe07 */
[----:B------:R-:W-:Y:S06]  /*13540*/  BRA `(.L_x_9937) ;  /* 0x0000000000947947 */ /* 0x000fec0003800000 */
.L_x_9949:
        /* <DEDUP_REMOVED lines=14> */
.L_x_9936:
        /* <DEDUP_REMOVED lines=15> */
[----:B--2--5:R-:W-:Y:S05]  /*13720*/  CALL.ABS.NOINC R2 ;  /* 0x0000000002007343 */ /* 0x024fea0003c00000 */
.L_x_9958:
[----:B------:R-:W-:Y:S01]  /*13730*/  MOV R22, RZ ;  /* 0x000000ff00167202 */ /* 0x000fe20000000f00 */
[----:B------:R-:W-:Y:S06]  /*13740*/  BRA `(.L_x_9937) ;  /* 0x0000000000147947 */ /* 0x000fec0003800000 */
.L_x_9957:
[----:B------:R-:W2:Y:S02]  /*13750*/  LDG.E.64 R22, desc[UR36][R2.64] ;  /* 0x0000002402167981 */ /* 0x000ea4000c1e1b00 */
[----:B--2---:R0:W1:Y:S02]  /*13760*/  I2F.U64 R22, R22 ;  /* 0x0000001600167312 */ /* 0x0040640000301000 */
[----:B01----:R-:W-:Y:S05]  /*13770*/  BRA `(.L_x_9937) ;  /* 0x0000000000087947 */ /* 0x003fea0003800000 */
.L_x_9956:
[----:B------:R-:W2:Y:S02]  /*13780*/  LDG.E R2, desc[UR36][R2.64] ;  /* 0x0000002402027981 */ /* 0x000ea4000c1e1900 */
[----:B--2---:R-:W-:-:S07]  /*13790*/  I2FP.F32.U32 R22, R2 ;  /* 0x0000000200167245 */ /* 0x004fce0000201000 */
.L_x_9937:
[----:B------:R-:W-:Y:S05]  /*137a0*/  BSYNC.RECONVERGENT B6 ;  /* 0x0000000000067941 */ /* 0x000fea0003800200 */
.L_x_9931:
        /* <DEDUP_REMOVED lines=18> */
.L_x_9963:
[----:B------:R-:W2:Y:S02]  /*138d0*/  LDG.E.U8 R0, desc[UR36][R2.64] ;  /* 0x0000002402007981 */ /* 0x000ea4000c1e1100 */
[----:B--2---:R-:W-:Y:S01]  /*138e0*/  I2FP.F32.U32 R0, R0 ;  /* 0x0000000000007245 */ /* 0x004fe20000201000 */
[----:B------:R-:W-:Y:S06]  /*138f0*/  BRA `(.L_x_9965) ;  /* 0x0000000c00447947 */ /* 0x000fec0003800000 */
.L_x_9962:
        /* <DEDUP_REMOVED lines=9> */
.L_x_9967:
[----:B------:R-:W2:Y:S02]  /*13990*/  LDG.E R0, desc[UR36][R2.64] ;  /* 0x0000002402007981 */ /* 0x000ea4000c1e1900 */
[----:B--2---:R-:W-:Y:S01]  /*139a0*/  I2FP.F32.S32 R0, R0 ;  /* 0x0000000000007245 */ /* 0x004fe20000201400 */
[----:B------:R-:W-:Y:S06]  /*139b0*/  BRA `(.L_x_9965) ;  /* 0x0000000c00147947 */ /* 0x000fec0003800000 */
.L_x_9966:
[----:B------:R-:W2:Y:S02]  /*139c0*/  LDG.E.U16 R0, desc[UR36][R2.64] ;  /* 0x0000002402007981 */ /* 0x000ea4000c1e1500 */
[----:B--2---:R-:W0:Y:S01]  /*139d0*/  I2F.S16 R0, R0 ;  /* 0x0000000000007306 */ /* 0x004e220000101400 */
[----:B------:R-:W-:Y:S05]  /*139e0*/  BRA `(.L_x_9965) ;  /* 0x0000000c00087947 */ /* 0x000fea0003800000 */
.L_x_9961:
        /* <DEDUP_REMOVED lines=8> */
.L_x_9969:
[----:B------:R-:W2:Y:S02]  /*13a70*/  LDG.E.U16 R0, desc[UR36][R2.64] ;  /* 0x0000002402007981 */ /* 0x000ea4000c1e1500 */
[----:B--2---:R-:W-:Y:S01]  /*13a80*/  HADD2.F32 R0, -RZ, R0.H0_H0 ;  /* 0x20000000ff007230 */ /* 0x004fe20000004100 */
[----:B------:R-:W-:Y:S06]  /*13a90*/  BRA `(.L_x_9965) ;  /* 0x0000000800dc7947 */ /* 0x000fec0003800000 */
.L_x_9968:
        /* <DEDUP_REMOVED lines=8> */
.L_x_9971:
[----:B------:R-:W2:Y:S02]  /*13b20*/  LDG.E.U16 R0, desc[UR36][R2.64] ;  /* 0x0000002402007981 */ /* 0x000ea4000c1e1500 */
[----:B--2---:R-:W-:Y:S01]  /*13b30*/  HADD2.F32 R0, -RZ, R0.H0_H0 ;  /* 0x20000000ff007230 */ /* 0x004fe20000004100 */
[----:B------:R-:W-:Y:S06]  /*13b40*/  BRA `(.L_x_9965) ;  /* 0x0000000800b07947 */ /* 0x000fec0003800000 */
.L_x_9970:
        /* <DEDUP_REMOVED lines=11> */
.L_x_9960:
        /* <DEDUP_REMOVED lines=12> */
.L_x_9974:
        /* <DEDUP_REMOVED lines=11> */
.L_x_9973:
        /* <DEDUP_REMOVED lines=25> */
.L_x_9976:
        /* <DEDUP_REMOVED lines=12> */
.L_x_9975:
[----:B------:R-:W2:Y:S02]  /*13fc0*/  LDG.E.U16 R0, desc[UR36][R2.64] ;  /* 0x0000002402007981 */ /* 0x000ea4000c1e1500 */
[----:B--2---:R-:W-:Y:S01]  /*13fd0*/  IMAD.U32 R0, R0, 0x10000, RZ ;  /* 0x0001000000007824 */ /* 0x004fe200078e00ff */
[----:B------:R-:W-:Y:S06]  /*13fe0*/  BRA `(.L_x_9965) ;  /* 0x0000000400887947 */ /* 0x000fec0003800000 */
.L_x_9972:
        /* <DEDUP_REMOVED lines=11> */
.L_x_9979:
        /* <DEDUP_REMOVED lines=20> */
.L_x_9981:
[----:B------:R-:W-:Y:S05]  /*141e0*/  BSYNC.RECONVERGENT B0 ;  /* 0x0000000000007941 */ /* 0x000fea0003800200 */
.L_x_9980:
[----:B------:R-:W-:Y:S01]  /*141f0*/  IMAD.SHL.U32 R0, R0, 0x100000, RZ ;  /* 0x0010000000007824 */ /* 0x000fe200078e00ff */
[----:B------:R-:W-:-:S04]  /*14200*/  LEA R2, R2, 0x3b800000, 0x17 ;  /* 0x3b80000002027811 */ /* 0x000fc800078eb8ff */
[----:B------:R-:W-:Y:S01]  /*14210*/  LOP3.LUT R0, R2, R0, R7, 0xfe, !PT ;  /* 0x0000000002007212 */ /* 0x000fe200078efe07 */
[----:B------:R-:W-:Y:S06]  /*14220*/  BRA `(.L_x_9965) ;  /* 0x0000000000f87947 */ /* 0x000fec0003800000 */
.L_x_9978:
        /* <DEDUP_REMOVED lines=20> */
.L_x_9983:
[----:B------:R-:W-:Y:S05]  /*14370*/  BSYNC.RECONVERGENT B0 ;  /* 0x0000000000007941 */ /* 0x000fea0003800200 */
.L_x_9982:
[----:B------:R-:W-:Y:S02]  /*14380*/  SHF.L.U32 R0, R0, 0x15, RZ ;  /* 0x0000001500007819 */ /* 0x000fe400000006ff */
[----:B------:R-:W-:-:S04]  /*14390*/  LEA R2, R2, 0x37800000, 0x17 ;  /* 0x3780000002027811 */ /* 0x000fc800078eb8ff */
[----:B------:R-:W-:Y:S01]  /*143a0*/  LOP3.LUT R0, R2, R0, R7, 0xfe, !PT ;  /* 0x0000000002007212 */ /* 0x000fe200078efe07 */
[----:B------:R-:W-:Y:S06]  /*143b0*/  BRA `(.L_x_9965) ;  /* 0x0000000000947947 */ /* 0x000fec0003800000 */
.L_x_9977:
        /* <DEDUP_REMOVED lines=14> */
.L_x_9964:
        /* <DEDUP_REMOVED lines=16> */
.L_x_9986:
[----:B------:R-:W-:Y:S01]  /*145a0*/  IMAD.MOV.U32 R0, RZ, RZ, RZ ;  /* 0x000000ffff007224 */ /* 0x000fe200078e00ff */
[----:B------:R-:W-:Y:S06]  /*145b0*/  BRA `(.L_x_9965) ;  /* 0x0000000000147947 */ /* 0x000fec0003800000 */
.L_x_9985:
[----:B------:R-:W2:Y:S02]  /*145c0*/  LDG.E.64 R2, desc[UR36][R2.64] ;  /* 0x0000002402027981 */ /* 0x000ea4000c1e1b00 */
[----:B--2---:R0:W1:Y:S02]  /*145d0*/  I2F.U64 R0, R2 ;  /* 0x0000000200007312 */ /* 0x0040640000301000 */
[----:B01----:R-:W-:Y:S05]  /*145e0*/  BRA `(.L_x_9965) ;  /* 0x0000000000087947 */ /* 0x003fea0003800000 */
.L_x_9984:
[----:B------:R-:W2:Y:S02]  /*145f0*/  LDG.E R0, desc[UR36][R2.64] ;  /* 0x0000002402007981 */ /* 0x000ea4000c1e1900 */
[----:B--2---:R-:W-:-:S07]  /*14600*/  I2FP.F32.U32 R0, R0 ;  /* 0x0000000000007245 */ /* 0x004fce0000201000 */
.L_x_9965:
[----:B------:R-:W-:Y:S05]  /*14610*/  BSYNC.RECONVERGENT B6 ;  /* 0x0000000000067941 */ /* 0x000fea0003800200 */
.L_x_9959:
[----:B------:R-:W-:Y:S01]  /*14620*/  UPRMT UR4, UR44, 0x9910, URZ ;  /* 0x000099102c047896 */ /* 0x000fe200080000ff */
[----:B-----5:R-:W-:-:S03]  /*14630*/  HADD2.F32 R19, -RZ, R19.H0_H0 ;  /* 0x20000013ff137230 */ /* 0x020fc60000004100 */
[----:B------:R-:W-:Y:S02]  /*14640*/  UISETP.GT.AND UP0, UPT, UR4, 0x9, UPT ;  /* 0x000000090400788c */ /* 0x000fe4000bf04270 */
[----:B0---4-:R-:W-:-:S04]  /*14650*/  FMUL.FTZ R19, R19, R0 ;  /* 0x0000000013137220 */ /* 0x011fc80000410000 */
[----:B---3--:R-:W-:-:S05]  /*14660*/  FMUL.FTZ R19, R19, R22 ;  /* 0x0000001613137220 */ /* 0x008fca0000410000 */
[----:B------:R-:W-:Y:S01]  /*14670*/  F2FP.F16.F32.PACK_AB R19, RZ, R19 ;  /* 0x00000013ff13723e */ /* 0x000fe200000000ff */
[----:B------:R-:W-:Y:S06]  /*14680*/  BRA.U UP0, `(.L_x_9987) ;  /* 0x0000000500047547 */ /* 0x000fec000b800000 */
        /* <DEDUP_REMOVED lines=9> */
[----:B-1----:R-:W0:Y:S02]  /*14720*/  F2I.FTZ.TRUNC.NTZ R3, R0 ;  /* 0x0000000000037305 */ /* 0x002e24000021f100 */
[----:B0-----:R-:W-:Y:S01]  /*14730*/  STG.E.U8 desc[UR36][R16.64], R3 ;  /* 0x0000000310007986 */ /* 0x001fe2000c101124 */
[----:B------:R-:W-:Y:S05]  /*14740*/  EXIT ;  /* 0x000000000000794d */ /* 0x000fea0003800000 */
.L_x_9990:
[----:B-1----:R-:W-:-:S06]  /*14750*/  HADD2.F32 R3, -RZ, R19.H0_H0 ;  /* 0x20000013ff037230 */ /* 0x002fcc0000004100 */
[----:B--2---:R-:W0:Y:S02]  /*14760*/  F2I.S64.TRUNC R2, R3 ;  /* 0x0000000300027311 */ /* 0x004e24000020d900 */
[----:B0-----:R-:W-:Y:S01]  /*14770*/  STG.E.U8 desc[UR36][R16.64], R2 ;  /* 0x0000000210007986 */ /* 0x001fe2000c101124 */
[----:B------:R-:W-:Y:S05]  /*14780*/  EXIT ;  /* 0x000000000000794d */ /* 0x000fea0003800000 */
.L_x_9989:
[----:B------:R-:W-:-:S09]  /*14790*/  UISETP.NE.AND UP0, UPT, UR4, 0x2, UPT ;  /* 0x000000020400788c */ /* 0x000fd2000bf05270 */
[----:B------:R-:W-:Y:S05]  /*147a0*/  BRA.U !UP0, `(.L_x_9992) ;  /* 0x0000000108307547 */ /* 0x000fea000b800000 */
[----:B------:R-:W-:-:S09]  /*147b0*/  UISETP.NE.AND UP0, UPT, UR4, 0x3, UPT ;  /* 0x000000030400788c */ /* 0x000fd2000bf05270 */
[----:B------:R-:W-:Y:S05]  /*147c0*/  BRA.U !UP0, `(.L_x_9993) ;  /* 0x0000000108187547 */ /* 0x000fea000b800000 */
[----:B------:R-:W-:-:S09]  /*147d0*/  UISETP.NE.AND UP0, UPT, UR4, 0x4, UPT ;  /* 0x000000040400788c */ /* 0x000fd2000bf05270 */
[----:B------:R-:W-:Y:S05]  /*147e0*/  BRA.U UP0, `(.L_x_9991) ;  /* 0x0000000900707547 */ /* 0x000fea000b800000 */
[----:B-12---:R-:W-:-:S06]  /*147f0*/  HADD2.F32 R2, -RZ, R19.H0_H0 ;  /* 0x20000013ff027230 */ /* 0x006fcc0000004100 */
[----:B------:R-:W0:Y:S02]  /*14800*/  F2I.S64.TRUNC R2, R2 ;  /* 0x0000000200027311 */ /* 0x000e24000020d900 */
[----:B0-----:R-:W-:Y:S01]  /*14810*/  STG.E.64 desc[UR36][R16.64], R2 ;  /* 0x0000000210007986 */ /* 0x001fe2000c101b24 */
[----:B------:R-:W-:Y:S05]  /*14820*/  EXIT ;  /* 0x000000000000794d */ /* 0x000fea0003800000 */
.L_x_9993:
[----:B------:R-:W-:-:S06]  /*14830*/  HADD2.F32 R19, -RZ, R19.H0_H0 ;  /* 0x20000013ff137230 */ /* 0x000fcc0000004100 */
[----:B------:R-:W0:Y:S02]  /*14840*/  F2I.FTZ.TRUNC.NTZ R19, R19 ;  /* 0x0000001300137305 */ /* 0x000e24000021f100 */
[----:B0-----:R-:W-:Y:S01]  /*14850*/  STG.E desc[UR36][R16.64], R19 ;  /* 0x0000001310007986 */ /* 0x001fe2000c101924 */
[----:B------:R-:W-:Y:S05]  /*14860*/  EXIT ;  /* 0x000000000000794d */ /* 0x000fea0003800000 */
.L_x_9992:
[----:B------:R-:W-:-:S06]  /*14870*/  HADD2.F32 R19, -RZ, R19.H0_H0 ;  /* 0x20000013ff137230 */ /* 0x000fcc0000004100 */
[----:B------:R-:W0:Y:S02]  /*14880*/  F2I.FTZ.TRUNC.NTZ R19, R19 ;  /* 0x0000001300137305 */ /* 0x000e24000021f100 */
[----:B0-----:R-:W-:Y:S01]  /*14890*/  STG.E.U16 desc[UR36][R16.64], R19 ;  /* 0x0000001310007986 */ /* 0x001fe2000c101524 */
[----:B------:R-:W-:Y:S05]  /*148a0*/  EXIT ;  /* 0x000000000000794d */ /* 0x000fea0003800000 */
.L_x_9988:
        /* <DEDUP_REMOVED lines=9> */
.L_x_9995:
[----:B------:R-:W-:Y:S01]  /*14940*/  STG.E.U16 desc[UR36][R16.64], R19 ;  /* 0x0000001310007986 */ /* 0x000fe2000c101524 */
[----:B------:R-:W-:Y:S05]  /*14950*/  EXIT ;  /* 0x000000000000794d */ /* 0x000fea0003800000 */
.L_x_9994:
[----:B------:R-:W-:-:S09]  /*14960*/  UISETP.NE.AND UP0, UPT, UR4, 0x7, UPT ;  /* 0x000000070400788c */ /* 0x000fd2000bf05270 */
[----:B------:R-:W-:Y:S05]  /*14970*/  BRA.U !UP0, `(.L_x_9996) ;  /* 0x0000000108347547 */ /* 0x000fea000b800000 */
[----:B------:R-:W-:-:S09]  /*14980*/  UISETP.NE.AND UP0, UPT, UR4, 0x8, UPT ;  /* 0x000000080400788c */ /* 0x000fd2000bf05270 */
[----:B------:R-:W-:Y:S05]  /*14990*/  BRA.U !UP0, `(.L_x_9997) ;  /* 0x0000000108187547 */ /* 0x000fea000b800000 */
[----:B------:R-:W-:-:S09]  /*149a0*/  UISETP.NE.AND UP0, UPT, UR4, 0x9, UPT ;  /* 0x000000090400788c */ /* 0x000fd2000bf05270 */
[----:B------:R-:W-:Y:S05]  /*149b0*/  BRA.U UP0, `(.L_x_9991) ;  /* 0x0000000500fc7547 */ /* 0x000fea000b800000 */
[----:B-12---:R-:W-:Y:S02]  /*149c0*/  HADD2.F32 R2, -RZ, R19.H0_H0 ;  /* 0x20000013ff027230 */ /* 0x006fe40000004100 */
[----:B------:R-:W-:-:S05]  /*149d0*/  IMAD.MOV.U32 R3, RZ, RZ, RZ ;  /* 0x000000ffff037224 */ /* 0x000fca00078e00ff */
[----:B------:R-:W-:Y:S01]  /*149e0*/  STG.E.64 desc[UR36][R16.64], R2 ;  /* 0x0000000210007986 */ /* 0x000fe2000c101b24 */
[----:B------:R-:W-:Y:S05]  /*149f0*/  EXIT ;  /* 0x000000000000794d */ /* 0x000fea0003800000 */
.L_x_9997:
[----:B------:R-:W-:-:S05]  /*14a00*/  HADD2.F32 R0, -RZ, R19.H0_H0 ;  /* 0x20000013ff007230 */ /* 0x000fca0000004100 */
[----:B------:R-:W-:-:S04]  /*14a10*/  F2FP.F16.F32.PACK_AB R0, RZ, R0 ;  /* 0x00000000ff00723e */ /* 0x000fc800000000ff */
[----:B------:R-:W-:-:S05]  /*14a20*/  PRMT R0, R0, 0x5410, RZ ;  /* 0x0000541000007816 */ /* 0x000fca00000000ff */
[----:B------:R-:W-:Y:S01]  /*14a30*/  STG.E desc[UR36][R16.64], R0 ;  /* 0x0000000010007986 */ /* 0x000fe2000c101924 */
[----:B------:R-:W-:Y:S05]  /*14a40*/  EXIT ;  /* 0x000000000000794d */ /* 0x000fea0003800000 */
.L_x_9996:
[----:B-12---:R-:W-:-:S05]  /*14a50*/  HADD2.F32 R2, -RZ, R19.H0_H0 ;  /* 0x20000013ff027230 */ /* 0x006fca0000004100 */
[----:B------:R-:W-:-:S06]  /*14a60*/  FMUL.FTZ R2, R2, 1 ;  /* 0x3f80000002027820 */ /* 0x000fcc0000410000 */
[----:B------:R-:W0:Y:S02]  /*14a70*/  F2F.F64.F32 R2, R2 ;  /* 0x0000000200027310 */ /* 0x000e240000201800 */
[----:B0-----:R-:W-:Y:S01]  /*14a80*/  STG.E.64 desc[UR36][R16.64], R2 ;  /* 0x0000000210007986 */ /* 0x001fe2000c101b24 */
[----:B------:R-:W-:Y:S05]  /*14a90*/  EXIT ;  /* 0x000000000000794d */ /* 0x000fea0003800000 */
.L_x_9987:
        /* <DEDUP_REMOVED lines=10> */
[----:B-1----:R-:W-:-:S06]  /*14b40*/  HADD2.F32 R3, -RZ, R19.H0_H0 ;  /* 0x20000013ff037230 */ /* 0x002fcc0000004100 */
[----:B------:R-:W0:Y:S02]  /*14b50*/  F2I.FTZ.U32.TRUNC.NTZ R3, R3 ;  /* 0x0000000300037305 */ /* 0x000e24000021f000 */
[----:B0-----:R-:W-:Y:S01]  /*14b60*/  STG.E.U16 desc[UR36][R16.64], R3 ;  /* 0x0000000310007986 */ /* 0x001fe2000c101524 */
[----:B------:R-:W-:Y:S05]  /*14b70*/  EXIT ;  /* 0x000000000000794d */ /* 0x000fea0003800000 */
.L_x_10001:
[----:B-1----:R-:W-:Y:S01]  /*14b80*/  HADD2.F32 R3, -RZ, R19.H0_H0 ;  /* 0x20000013ff037230 */ /* 0x002fe20000004100 */
        /* <DEDUP_REMOVED lines=16> */
.L_x_10004:
[----:B------:R-:W-:-:S04]  /*14c90*/  SHF.R.U32.HI R3, RZ, 0x18, R3 ;  /* 0x00000018ff037819 */ /* 0x000fc80000011603 */
[----:B------:R-:W-:-:S04]  /*14ca0*/  LOP3.LUT R0, R0, 0x80, R3, 0xf8, !PT ;  /* 0x0000008000007812 */ /* 0x000fc800078ef803 */
[----:B------:R-:W-:-:S07]  /*14cb0*/  PRMT R8, R0, 0x7610, R8 ;  /* 0x0000761000087816 */ /* 0x000fce0000000008 */
.L_x_10003:
[----:B------:R-:W-:Y:S05]  /*14cc0*/  BSYNC.RECONVERGENT B0 ;  /* 0x0000000000007941 */ /* 0x000fea0003800200 */
.L_x_10002:
[----:B------:R-:W-:Y:S01]  /*14cd0*/  STG.E.U8 desc[UR36][R16.64], R8 ;  /* 0x0000000810007986 */ /* 0x000fe2000c101124 */
[----:B------:R-:W-:Y:S05]  /*14ce0*/  EXIT ;  /* 0x000000000000794d */ /* 0x000fea0003800000 */
.L_x_10000:
[----:B-1----:R-:W-:Y:S01]  /*14cf0*/  HADD2.F32 R3, -RZ, R19.H0_H0 ;  /* 0x20000013ff037230 */ /* 0x002fe20000004100 */
        /* <DEDUP_REMOVED lines=16> */
.L_x_10007:
[----:B------:R-:W-:-:S04]  /*14e00*/  SHF.R.U32.HI R3, RZ, 0x18, R3 ;  /* 0x00000018ff037819 */ /* 0x000fc80000011603 */
[----:B------:R-:W-:-:S04]  /*14e10*/  LOP3.LUT R0, R0, 0x80, R3, 0xf8, !PT ;  /* 0x0000008000007812 */ /* 0x000fc800078ef803 */
[----:B------:R-:W-:-:S07]  /*14e20*/  PRMT R8, R0, 0x7610, R8 ;  /* 0x0000761000087816 */ /* 0x000fce0000000008 */
.L_x_10006:
[----:B------:R-:W-:Y:S05]  /*14e30*/  BSYNC.RECONVERGENT B0 ;  /* 0x0000000000007941 */ /* 0x000fea0003800200 */
.L_x_10005:
[----:B------:R-:W-:Y:S01]  /*14e40*/  STG.E.U8 desc[UR36][R16.64], R8 ;  /* 0x0000000810007986 */ /* 0x000fe2000c101124 */
[----:B------:R-:W-:Y:S05]  /*14e50*/  EXIT ;  /* 0x000000000000794d */ /* 0x000fea0003800000 */
.L_x_9999:
[----:B------:R-:W-:-:S09]  /*14e60*/  UISETP.NE.AND UP0, UPT, UR4, 0x1c, UPT ;  /* 0x0000001c0400788c */ /* 0x000fd2000bf05270 */
[----:B------:R-:W-:Y:S05]  /*14e70*/  BRA.U !UP0, `(.L_x_10008) ;  /* 0x0000000108607547 */ /* 0x000fea000b800000 */
[----:B------:R-:W-:-:S09]  /*14e80*/  UISETP.NE.AND UP0, UPT, UR4, 0x1d, UPT ;  /* 0x0000001d0400788c */ /* 0x000fd2000bf05270 */
[----:B------:R-:W-:Y:S05]  /*14e90*/  BRA.U !UP0, `(.L_x_10009) ;  /* 0x0000000108487547 */ /* 0x000fea000b800000 */
[----:B------:R-:W-:-:S09]  /*14ea0*/  UISETP.NE.AND UP0, UPT, UR4, 0x2c, UPT ;  /* 0x0000002c0400788c */ /* 0x000fd2000bf05270 */
[----:B------:R-:W-:Y:S05]  /*14eb0*/  BRA.U UP0, `(.L_x_9991) ;  /* 0x0000000100bc7547 */ /* 0x000fea000b800000 */
[----:B------:R-:W-:Y:S02]  /*14ec0*/  HADD2.F32 R19, -RZ, R19.H0_H0 ;  /* 0x20000013ff137230 */ /* 0x000fe40000004100 */
[----:B-1----:R-:W-:-:S03]  /*14ed0*/  IMAD.MOV.U32 R3, RZ, RZ, 0xff ;  /* 0x000000ffff037424 */ /* 0x002fc600078e00ff */
[----:B------:R-:W-:-:S04]  /*14ee0*/  SHF.R.U32.HI R4, RZ, 0x17, R19 ;  /* 0x00000017ff047819 */ /* 0x000fc80000011613 */
[----:B--2---:R-:W-:-:S04]  /*14ef0*/  LOP3.LUT R2, R4, 0xff, RZ, 0xc0, !PT ;  /* 0x000000ff04027812 */ /* 0x004fc800078ec0ff */
        /* <DEDUP_REMOVED lines=12> */
.L_x_10009:
[----:B-12---:R-:W-:-:S06]  /*14fc0*/  HADD2.F32 R2, -RZ, R19.H0_H0 ;  /* 0x20000013ff027230 */ /* 0x006fcc0000004100 */
[----:B------:R-:W0:Y:S02]  /*14fd0*/  F2I.U64.TRUNC R2, R2 ;  /* 0x0000000200027311 */ /* 0x000e24000020d800 */
[----:B0-----:R-:W-:Y:S01]  /*14fe0*/  STG.E.64 desc[UR36][R16.64], R2 ;  /* 0x0000000210007986 */ /* 0x001fe2000c101b24 */
[----:B------:R-:W-:Y:S05]  /*14ff0*/  EXIT ;  /* 0x000000000000794d */ /* 0x000fea0003800000 */
.L_x_10008:
[----:B------:R-:W-:-:S06]  /*15000*/  HADD2.F32 R19, -RZ, R19.H0_H0 ;  /* 0x20000013ff137230 */ /* 0x000fcc0000004100 */
[----:B------:R-:W0:Y:S02]  /*15010*/  F2I.FTZ.U32.TRUNC.NTZ R19, R19 ;  /* 0x0000001300137305 */ /* 0x000e24000021f000 */
[----:B0-----:R-:W-:Y:S01]  /*15020*/  STG.E desc[UR36][R16.64], R19 ;  /* 0x0000001310007986 */ /* 0x001fe2000c101924 */
[----:B------:R-:W-:Y:S05]  /*15030*/  EXIT ;  /* 0x000000000000794d */ /* 0x000fea0003800000 */
.L_x_9998:
        /* <DEDUP_REMOVED lines=8> */
[----:B-1----:R-:W-:-:S05]  /*150c0*/  SEL R3, RZ, 0x1, !P0 ;  /* 0x00000001ff037807 */ /* 0x002fca0004000000 */
[----:B------:R-:W-:Y:S01]  /*150d0*/  STG.E.U8 desc[UR36][R16.64], R3 ;  /* 0x0000000310007986 */ /* 0x000fe2000c101124 */
[----:B------:R-:W-:Y:S05]  /*150e0*/  EXIT ;  /* 0x000000000000794d */ /* 0x000fea0003800000 */
.L_x_10011:
[----:B------:R-:W-:Y:S01]  /*150f0*/  HADD2.F32 R19, -RZ, R19.H0_H0 ;  /* 0x20000013ff137230 */ /* 0x000fe20000004100 */
[----:B------:R-:W-:-:S04]  /*15100*/  CS2R R6, SRZ ;  /* 0x0000000000067805 */ /* 0x000fc8000001ff00 */
[----:B------:R-:W-:-:S06]  /*15110*/  FMUL.FTZ R4, R19, 1 ;  /* 0x3f80000013047820 */ /* 0x000fcc0000410000 */
[----:B------:R-:W0:Y:S02]  /*15120*/  F2F.F64.F32 R4, R4 ;  /* 0x0000000400047310 */ /* 0x000e240000201800 */
[----:B0-----:R-:W-:Y:S01]  /*15130*/  STG.E.128 desc[UR36][R16.64], R4 ;  /* 0x0000000410007986 */ /* 0x001fe2000c101d24 */
[----:B------:R-:W-:Y:S05]  /*15140*/  EXIT ;  /* 0x000000000000794d */ /* 0x000fea0003800000 */
.L_x_10010:
[----:B------:R-:W-:-:S09]  /*15150*/  UISETP.NE.AND UP0, UPT, UR4, 0xf, UPT ;  /* 0x0000000f0400788c */ /* 0x000fd2000bf05270 */
[----:B------:R-:W-:Y:S05]  /*15160*/  BRA.U !UP0, `(.L_x_10012) ;  /* 0x0000000108e87547 */ /* 0x000fea000b800000 */
[----:B------:R-:W-:-:S09]  /*15170*/  UISETP.NE.AND UP0, UPT, UR4, 0x17, UPT ;  /* 0x000000170400788c */ /* 0x000fd2000bf05270 */
[----:B------:R-:W-:Y:S05]  /*15180*/  BRA.U !UP0, `(.L_x_10013) ;  /* 0x0000000108907547 */ /* 0x000fea000b800000 */
[----:B------:R-:W-:-:S09]  /*15190*/  UISETP.NE.AND UP0, UPT, UR4, 0x18, UPT ;  /* 0x000000180400788c */ /* 0x000fd2000bf05270 */
[----:B------:R-:W-:Y:S05]  /*151a0*/  BRA.U !UP0, `(.L_x_10014) ;  /* 0x0000000108447547 */ /* 0x000fea000b800000 */
.L_x_9991:
[----:B------:R-:W-:Y:S01]  /*151b0*/  MOV R0, 0x130 ;  /* 0x0000013000007802 */ /* 0x000fe20000000f00 */
[----:B------:R-:W0:Y:S01]  /*151c0*/  LDCU.64 UR4, c[0x4][0x120] ;  /* 0x01002400ff0477ac */ /* 0x000e220008000a00 */
[----:B------:R-:W-:Y:S02]  /*151d0*/  HFMA2 R8, -RZ, RZ, 0, 6.020069122314453125e-06 ;  /* 0x00000065ff087431 */ /* 0x000fe400000001ff */
[----:B------:R-:W-:Y:S01]  /*151e0*/  IMAD.MOV.U32 R12, RZ, RZ, 0x1 ;  /* 0x00000001ff0c7424 */ /* 0x000fe200078e00ff */
[----:B-12---:R1:W2:Y:S01]  /*151f0*/  LDC.64 R2, c[0x4][R0] ;  /* 0x0100000000027b82 */ /* 0x0062a20000000a00 */
        /* <DEDUP_REMOVED lines=11> */
.L_x_10015:
[----:B------:R-:W-:Y:S05]  /*152b0*/  EXIT ;  /* 0x000000000000794d */ /* 0x000fea0003800000 */
.L_x_10014:
[----:B------:R-:W-:Y:S01]  /*152c0*/  HADD2.F32 R19, -RZ, R19.H0_H0 ;  /* 0x20000013ff137230 */ /* 0x000fe20000004100 */
        /* <DEDUP_REMOVED lines=12> */
.L_x_10017:
[----:B------:R-:W-:Y:S05]  /*15390*/  BSYNC.RECONVERGENT B0 ;  /* 0x0000000000007941 */ /* 0x000fea0003800200 */
.L_x_10016:
[----:B------:R-:W-:-:S05]  /*153a0*/  LOP3.LUT R3, R0, 0x80, R3, 0xf8, !PT ;  /* 0x0000008000037812 */ /* 0x000fca00078ef803 */
[----:B------:R-:W-:Y:S01]  /*153b0*/  STG.E.U8 desc[UR36][R16.64], R3 ;  /* 0x0000000310007986 */ /* 0x000fe2000c101124 */
[----:B------:R-:W-:Y:S05]  /*153c0*/  EXIT ;  /* 0x000000000000794d */ /* 0x000fea0003800000 */
.L_x_10013:
[----:B-1----:R-:W-:Y:S01]  /*153d0*/  HADD2.F32 R3, -RZ, R19.H0_H0 ;  /* 0x20000013ff037230 */ /* 0x002fe20000004100 */
        /* <DEDUP_REMOVED lines=11> */
.L_x_10019:
[----:B------:R-:W-:Y:S01]  /*15490*/  IMAD.MOV.U32 R0, RZ, RZ, 0x7f ;  /* 0x0000007fff007424 */ /* 0x000fe200078e00ff */
[----:B------:R-:W-:-:S04]  /*154a0*/  ISETP.GT.U32.AND P0, PT, R2, 0x7f800000, PT ;  /* 0x7f8000000200780c */ /* 0x000fc80003f04070 */
[----:B------:R-:W-:-:S09]  /*154b0*/  SEL R0, R0, 0x7c, P0 ;  /* 0x0000007c00007807 */ /* 0x000fd20000000000 */
.L_x_10020:
[----:B------:R-:W-:Y:S05]  /*154c0*/  BSYNC.RECONVERGENT B0 ;  /* 0x0000000000007941 */ /* 0x000fea0003800200 */
.L_x_10018:
[----:B------:R-:W-:-:S04]  /*154d0*/  SHF.R.U32.HI R3, RZ, 0x18, R3 ;  /* 0x00000018ff037819 */ /* 0x000fc80000011603 */
[----:B------:R-:W-:-:S05]  /*154e0*/  LOP3.LUT R3, R0, 0x80, R3, 0xf8, !PT ;  /* 0x0000008000037812 */ /* 0x000fca00078ef803 */
[----:B------:R-:W-:Y:S01]  /*154f0*/  STG.E.U8 desc[UR36][R16.64], R3 ;  /* 0x0000000310007986 */ /* 0x000fe2000c101124 */
[----:B------:R-:W-:Y:S05]  /*15500*/  EXIT ;  /* 0x000000000000794d */ /* 0x000fea0003800000 */
.L_x_10012:
[----:B------:R-:W-:-:S05]  /*15510*/  HADD2.F32 R0, -RZ, R19.H0_H0 ;  /* 0x20000013ff007230 */ /* 0x000fca0000004100 */
[----:B------:R-:W-:-:S05]  /*15520*/  F2FP.BF16.F32.PACK_AB R0, RZ, R0 ;  /* 0x00000000ff00723e */ /* 0x000fca00000010ff */
[----:B------:R-:W-:Y:S01]  /*15530*/  STG.E.U16 desc[UR36][R16.64], R0 ;  /* 0x0000000010007986 */ /* 0x000fe2000c101524 */
[----:B------:R-:W-:Y:S05]  /*15540*/  EXIT ;  /* 0x000000000000794d */ /* 0x000fea0003800000 */
.L_x_10021:
        /* <DEDUP_REMOVED lines=11> */
.L_x_27184:


//--------------------- .text._ZN2at6native27unrolled_elementwise_kernelIZZZNS0_49_GLOBAL__N__b919a28f_16_Normalization_cu_5c38458736batch_norm_elementwise_backward_evalERKNS_6TensorES5_S5_S5_ENKUlvE_clEvENKUlvE1_clEvEUlN3c104HalfEffE_St5arrayIPcLm4EELi4E23TrivialOffsetCalculatorILi3EjESE_ILi1EjENS0_6memory12LoadWithCastILi3EEENSH_13StoreWithCastILi1EEEEEviT_T0_T2_T3_T4_T5_ --------------------------
	.section	.text._ZN2at6native27unrolled_elementwise_kernelIZZZNS0_49_GLOBAL__N__b919a28f_16_Normalization_cu_5c38458736batch_norm_elementwise_backward_evalERKNS_6TensorES5_S5_S5_ENKUlvE_clEvENKUlvE1_clEvEUlN3c104HalfEffE_St5arrayIPcLm4EELi4E23TrivialOffsetCalculatorILi3EjESE_ILi1EjENS0_6memory12LoadWithCastILi3EEENSH_13StoreWithCastILi1EEEEEviT_T0_T2_T3_T4_T5_,"ax",@progbits
	.align	128
        .global         _ZN2at6native27unrolled_elementwise_kernelIZZZNS0_49_GLOBAL__N__b919a28f_16_Normalization_cu_5c38458736batch_norm_elementwise_backward_evalERKNS_6TensorES5_S5_S5_ENKUlvE_clEvENKUlvE1_clEvEUlN3c104HalfEffE_St5arrayIPcLm4EELi4E23TrivialOffsetCalculatorILi3EjESE_ILi1EjENS0_6memory12LoadWithCastILi3EEENSH_13StoreWithCastILi1EEEEEviT_T0_T2_T3_T4_T5_
        .type           _ZN2at6native27unrolled_elementwise_kernelIZZZNS0_49_GLOBAL__N__b919a28f_16_Normalization_cu_5c38458736batch_norm_elementwise_backward_evalERKNS_6TensorES5_S5_S5_ENKUlvE_clEvENKUlvE1_clEvEUlN3c104HalfEffE_St5arrayIPcLm4EELi4E23TrivialOffsetCalculatorILi3EjESE_ILi1EjENS0_6memory12LoadWithCastILi3EEENSH_13StoreWithCastILi1EEEEEviT_T0_T2_T3_T4_T5_,@function
        .size           _ZN2at6native27unrolled_elementwise_kernelIZZZNS0_49_GLOBAL__N__b919a28f_16_Normalization_cu_5c38458736batch_norm_elementwise_backward_evalERKNS_6TensorES5_S5_S5_ENKUlvE_clEvENKUlvE1_clEvEUlN3c104HalfEffE_St5arrayIPcLm4EELi4E23TrivialOffsetCalculatorILi3EjESE_ILi1EjENS0_6memory12LoadWithCastILi3EEENSH_13StoreWithCastILi1EEEEEviT_T0_T2_T3_T4_T5_,(.L_x_27185 - _ZN2at6native27unrolled_elementwise_kernelIZZZNS0_49_GLOBAL__N__b919a28f_16_Normalization_cu_5c38458736batch_norm_elementwise_backward_evalERKNS_6TensorES5_S5_S5_ENKUlvE_clEvENKUlvE1_clEvEUlN3c104HalfEffE_St5arrayIPcLm4EELi4E23TrivialOffsetCalculatorILi3EjESE_ILi1EjENS0_6memory12LoadWithCastILi3EEENSH_13StoreWithCastILi1EEEEEviT_T0_T2_T3_T4_T5_)
        .other          _ZN2at6native27unrolled_elementwise_kernelIZZZNS0_49_GLOBAL__N__b919a28f_16_Normalization_cu_5c38458736batch_norm_elementwise_backward_evalERKNS_6TensorES5_S5_S5_ENKUlvE_clEvENKUlvE1_clEvEUlN3c104HalfEffE_St5arrayIPcLm4EELi4E23TrivialOffsetCalculatorILi3EjESE_ILi1EjENS0_6memory12LoadWithCastILi3EEENSH_13StoreWithCastILi1EEEEEviT_T0_T2_T3_T4_T5_,@"STO_CUDA_ENTRY STV_DEFAULT"
_ZN2at6native27unrolled_elementwise_kernelIZZZNS0_49_GLOBAL__N__b919a28f_16_Normalization_cu_5c38458736batch_norm_elementwise_backward_evalERKNS_6TensorES5_S5_S5_ENKUlvE_clEvENKUlvE1_clEvEUlN3c104HalfEffE_St5arrayIPcLm4EELi4E23TrivialOffsetCalculatorILi3EjESE_ILi1EjENS0_6memory12LoadWithCastILi3EEENSH_13StoreWithCastILi1EEEEEviT_T0_T2_T3_T4_T5_:
.text._ZN2at6native27unrolled_elementwise_kernelIZZZNS0_49_GLOBAL__N__b919a28f_16_Normalization_cu_5c38458736batch_norm_elementwise_backward_evalERKNS_6TensorES5_S5_S5_ENKUlvE_clEvENKUlvE1_clEvEUlN3c104HalfEffE_St5arrayIPcLm4EELi4E23TrivialOffsetCalculatorILi3EjESE_ILi1EjENS0_6memory12LoadWithCastILi3EEENSH_13StoreWithCastILi1EEEEEviT_T0_T2_T3_T4_T5_:
        /* <DEDUP_REMOVED lines=38> */
.L_x_10027:
[----:B------:R-:W2:Y:S02]  /*0260*/  LDG.E.U8 R4, desc[UR36][R4.64] ;  /* 0x0000002404047981 */ /* 0x000ea4000c1e1100 */
[----:B--2---:R-:W-:-:S04]  /*0270*/  I2FP.F32.U32 R0, R4 ;  /* 0x0000000400007245 */ /* 0x004fc80000201000 */
[----:B------:R-:W-:-:S04]  /*0280*/  F2FP.F16.F32.PACK_AB R0, RZ, R0 ;  /* 0x00000000ff00723e */ /* 0x000fc800000000ff */
[----:B------:R-:W-:Y:S01]  /*0290*/  PRMT R28, R0, 0x7610, R28 ;  /* 0x00007610001c7816 */ /* 0x000fe2000000001c */
[----:B------:R-:W-:Y:S06]  /*02a0*/  BRA `(.L_x_10029) ;  /* 0x0000000c00d87947 */ /* 0x000fec0003800000 */
.L_x_10026:
        /* <DEDUP_REMOVED lines=11> */
.L_x_10031:
[----:B------:R-:W2:Y:S02]  /*0360*/  LDG.E R4, desc[UR36][R4.64] ;  /* 0x0000002404047981 */ /* 0x000ea4000c1e1900 */
[----:B--2---:R-:W-:-:S04]  /*0370*/  I2FP.F32.S32 R0, R4 ;  /* 0x0000000400007245 */ /* 0x004fc80000201400 */
[----:B------:R-:W-:-:S04]  /*0380*/  F2FP.F16.F32.PACK_AB R0, RZ, R0 ;  /* 0x00000000ff00723e */ /* 0x000fc800000000ff */
[----:B------:R-:W-:Y:S01]  /*0390*/  PRMT R28, R0, 0x7610, R28 ;  /* 0x00007610001c7816 */ /* 0x000fe2000000001c */
[----:B------:R-:W-:Y:S06]  /*03a0*/  BRA `(.L_x_10029) ;  /* 0x0000000c00987947 */ /* 0x000fec0003800000 */
.L_x_10030:
[----:B------:R-:W2:Y:S02]  /*03b0*/  LDG.E.U16 R4, desc[UR36][R4.64] ;  /* 0x0000002404047981 */ /* 0x000ea4000c1e1500 */
[----:B--2---:R-:W0:Y:S02]  /*03c0*/  I2F.S16 R0, R4 ;  /* 0x0000000400007306 */ /* 0x004e240000101400 */
[----:B0-----:R-:W-:-:S04]  /*03d0*/  F2FP.F16.F32.PACK_AB R0, RZ, R0 ;  /* 0x00000000ff00723e */ /* 0x001fc800000000ff */
[----:B------:R-:W-:Y:S01]  /*03e0*/  PRMT R28, R0, 0x7610, R28 ;  /* 0x00007610001c7816 */ /* 0x000fe2000000001c */
[----:B------:R-:W-:Y:S06]  /*03f0*/  BRA `(.L_x_10029) ;  /* 0x0000000c00847947 */ /* 0x000fec0003800000 */
.L_x_10025:
        /* <DEDUP_REMOVED lines=9> */
.L_x_10033:
[----:B------:R1:W5:Y:S01]  /*0490*/  LDG.E.U16 R28, desc[UR36][R4.64] ;  /* 0x00000024041c7981 */ /* 0x000362000c1e1500 */
[----:B------:R-:W-:Y:S05]  /*04a0*/  BRA `(.L_x_10029) ;  /* 0x0000000c00587947 */ /* 0x000fea0003800000 */
.L_x_10032:
        /* <DEDUP_REMOVED lines=9> */
.L_x_10035:
[----:B------:R0:W5:Y:S01]  /*0540*/  LDG.E.U16 R28, desc[UR36][R4.64] ;  /* 0x00000024041c7981 */ /* 0x000162000c1e1500 */
[----:B------:R-:W-:Y:S05]  /*0550*/  BRA `(.L_x_10029) ;  /* 0x0000000c002c7947 */ /* 0x000fea0003800000 */
.L_x_10034:
        /* <DEDUP_REMOVED lines=13> */
.L_x_10024:
        /* <DEDUP_REMOVED lines=14> */
.L_x_10038:
        /* <DEDUP_REMOVED lines=13> */
.L_x_10037:
        /* <DEDUP_REMOVED lines=27> */
.L_x_10040:
        /* <DEDUP_REMOVED lines=15> */
.L_x_10039:
[----:B------:R-:W2:Y:S02]  /*0a80*/  LDG.E.U16 R0, desc[UR36][R4.64] ;  /* 0x0000002404007981 */ /* 0x000ea4000c1e1500 */
[----:B--2---:R-:W-:-:S05]  /*0a90*/  IMAD.U32 R0, R0, 0x10000, RZ ;  /* 0x0001000000007824 */ /* 0x004fca00078e00ff */
[----:B------:R-:W-:-:S04]  /*0aa0*/  F2FP.F16.F32.PACK_AB R0, RZ, R0 ;  /* 0x00000000ff00723e */ /* 0x000fc800000000ff */
[----:B------:R-:W-:Y:S01]  /*0ab0*/  PRMT R28, R0, 0x7610, R28 ;  /* 0x00007610001c7816 */ /* 0x000fe2000000001c */
[----:B------:R-:W-:Y:S06]  /*0ac0*/  BRA `(.L_x_10029) ;  /* 0x0000000400d07947 */ /* 0x000fec0003800000 */
.L_x_10036:
        /* <DEDUP_REMOVED lines=13> */
.L_x_10043:
        /* <DEDUP_REMOVED lines=21> */
.L_x_10047:
[----:B------:R-:W-:Y:S05]  /*0cf0*/  BSYNC.RECONVERGENT B1 ;  /* 0x0000000000017941 */ /* 0x000fea0003800200 */
.L_x_10046:
[----:B------:R-:W-:Y:S01]  /*0d00*/  IMAD.SHL.U32 R0, R0, 0x100000, RZ ;  /* 0x0010000000007824 */ /* 0x000fe200078e00ff */
[----:B------:R-:W-:-:S04]  /*0d10*/  LEA R3, R3, 0x3b800000, 0x17 ;  /* 0x3b80000003037811 */ /* 0x000fc800078eb8ff */
[----:B------:R-:W-:-:S07]  /*0d20*/  LOP3.LUT R0, R3, R0, R7, 0xfe, !PT ;  /* 0x0000000003007212 */ /* 0x000fce00078efe07 */
.L_x_10045:
[----:B------:R-:W-:Y:S05]  /*0d30*/  BSYNC.RECONVERGENT B0 ;  /* 0x0000000000007941 */ /* 0x000fea0003800200 */
.L_x_10044:
[----:B------:R-:W-:-:S04]  /*0d40*/  F2FP.F16.F32.PACK_AB R0, RZ, R0 ;  /* 0x00000000ff00723e */ /* 0x000fc800000000ff */
[----:B------:R-:W-:Y:S01]  /*0d50*/  PRMT R28, R0, 0x7610, R28 ;  /* 0x00007610001c7816 */ /* 0x000fe2000000001c */
[----:B------:R-:W-:Y:S06]  /*0d60*/  BRA `(.L_x_10029) ;  /* 0x0000000400287947 */ /* 0x000fec0003800000 */
.L_x_10042:
        /* <DEDUP_REMOVED lines=21> */
.L_x_10051:
[----:B------:R-:W-:Y:S05]  /*0ec0*/  BSYNC.RECONVERGENT B1 ;  /* 0x0000000000017941 */ /* 0x000fea0003800200 */
.L_x_10050:
[----:B------:R-:W-:Y:S01]  /*0ed0*/  IMAD.SHL.U32 R0, R0, 0x200000, RZ ;  /* 0x0020000000007824 */ /* 0x000fe200078e00ff */
[----:B------:R-:W-:-:S04]  /*0ee0*/  LEA R3, R3, 0x37800000, 0x17 ;  /* 0x3780000003037811 */ /* 0x000fc800078eb8ff */
[----:B------:R-:W-:-:S07]  /*0ef0*/  LOP3.LUT R0, R3, R0, R7, 0xfe, !PT ;  /* 0x0000000003007212 */ /* 0x000fce00078efe07 */
.L_x_10049:
[----:B------:R-:W-:Y:S05]  /*0f00*/  BSYNC.RECONVERGENT B0 ;  /* 0x0000000000007941 */ /* 0x000fea0003800200 */
.L_x_10048:
[----:B------:R-:W-:-:S04]  /*0f10*/  F2FP.F16.F32.PACK_AB R0, RZ, R0 ;  /* 0x00000000ff00723e */ /* 0x000fc800000000ff */
[----:B------:R-:W-:Y:S01]  /*0f20*/  PRMT R28, R0, 0x7610, R28 ;  /* 0x00007610001c7816 */ /* 0x000fe2000000001c */
[----:B------:R-:W-:Y:S06]  /*0f30*/  BRA `(.L_x_10029) ;  /* 0x0000000000b47947 */ /* 0x000fec0003800000 */
.L_x_10041:
[----:B------:R-:W-:-:S09]  /*0f40*/  UISETP.NE.AND UP0, UPT, UR4, 0x1c, UPT ;  /* 0x0000001c0400788c */ /* 0x000fd2000bf05270 */
[----:B------:R-:W-:Y:S05]  /*0f50*/  BRA.U !UP0, `(.L_x_10052) ;  /* 0x00000001089c7547 */ /* 0x000fea000b800000 */
[----:B------:R-:W-:-:S09]  /*0f60*/  UISETP.NE.AND UP0, UPT, UR4, 0x1d, UPT ;  /* 0x0000001d0400788c */ /* 0x000fd2000bf05270 */
[----:B------:R-:W-:Y:S05]  /*0f70*/  BRA.U !UP0, `(.L_x_10053) ;  /* 0x0000000108807547 */ /* 0x000fea000b800000 */
[----:B------:R-:W-:-:S09]  /*0f80*/  UISETP.NE.AND UP0, UPT, UR4, 0x2c, UPT ;  /* 0x0000002c0400788c */ /* 0x000fd2000bf05270 */
[----:B------:R-:W-:Y:S05]  /*0f90*/  BRA.U !UP0, `(.L_x_10054) ;  /* 0x0000000108487547 */ /* 0x000fea000b800000 */
.L_x_10028:
        /* <DEDUP_REMOVED lines=16> */
.L_x_10055:
[----:B------:R-:W-:Y:S01]  /*10a0*/  PRMT R28, RZ, 0x7610, R28 ;  /* 0x00007610ff1c7816 */ /* 0x000fe2000000001c */
[----:B------:R-:W-:Y:S06]  /*10b0*/  BRA `(.L_x_10029) ;  /* 0x0000000000547947 */ /* 0x000fec0003800000 */
.L_x_10054:
        /* <DEDUP_REMOVED lines=8> */
.L_x_10057:
[----:B------:R-:W-:Y:S05]  /*1140*/  BSYNC.RECONVERGENT B0 ;  /* 0x0000000000007941 */ /* 0x000fea0003800200 */
.L_x_10056:
[----:B------:R-:W-:-:S04]  /*1150*/  F2FP.F16.F32.PACK_AB R0, RZ, R0 ;  /* 0x00000000ff00723e */ /* 0x000fc800000000ff */
[----:B------:R-:W-:Y:S01]  /*1160*/  PRMT R28, R0, 0x7610, R28 ;  /* 0x00007610001c7816 */ /* 0x000fe2000000001c */
[----:B------:R-:W-:Y:S06]  /*1170*/  BRA `(.L_x_10029) ;  /* 0x0000000000247947 */ /* 0x000fec0003800000 */
.L_x_10053:
[----:B------:R-:W2:Y:S02]  /*1180*/  LDG.E.64 R4, desc[UR36][R4.64] ;  /* 0x0000002404047981 */ /* 0x000ea4000c1e1b00 */
[----:B--2---:R-:W0:Y:S02]  /*1190*/  I2F.U64 R0, R4 ;  /* 0x0000000400007312 */ /* 0x004e240000301000 */
[----:B0-----:R-:W-:-:S04]  /*11a0*/  F2FP.F16.F32.PACK_AB R0, RZ, R0 ;  /* 0x00000000ff00723e */ /* 0x001fc800000000ff */
[----:B------:R-:W-:Y:S01]  /*11b0*/  PRMT R28, R0, 0x7610, R28 ;  /* 0x00007610001c7816 */ /* 0x000fe2000000001c */
[----:B------:R-:W-:Y:S06]  /*11c0*/  BRA `(.L_x_10029) ;  /* 0x0000000000107947 */ /* 0x000fec0003800000 */
.L_x_10052:
[----:B------:R-:W2:Y:S02]  /*11d0*/  LDG.E R4, desc[UR36][R4.64] ;  /* 0x0000002404047981 */ /* 0x000ea4000c1e1900 */
[----:B--2---:R-:W-:-:S04]  /*11e0*/  I2FP.F32.U32 R0, R4 ;  /* 0x0000000400007245 */ /* 0x004fc80000201000 */
[----:B------:R-:W-:-:S04]  /*11f0*/  F2FP.F16.F32.PACK_AB R0, RZ, R0 ;  /* 0x00000000ff00723e */ /* 0x000fc800000000ff */
[----:B------:R-:W-:-:S07]  /*1200*/  PRMT R28, R0, 0x7610, R28 ;  /* 0x00007610001c7816 */ /* 0x000fce000000001c */
.L_x_10029:
        /* <DEDUP_REMOVED lines=20> */
.L_x_10062:
[----:B------:R-:W2:Y:S02]  /*1350*/  LDG.E.U8 R4, desc[UR36][R4.64] ;  /* 0x0000002404047981 */ /* 0x000ea4000c1e1100 */
[----:B--2---:R-:W-:Y:S01]  /*1360*/  I2FP.F32.U32 R29, R4 ;  /* 0x00000004001d7245 */ /* 0x004fe20000201000 */
[----:B------:R-:W-:Y:S06]  /*1370*/  BRA `(.L_x_10064) ;  /* 0x0000000c00447947 */ /* 0x000fec0003800000 */
.L_x_10061:
        /* <DEDUP_REMOVED lines=9> */
.L_x_10066:
[----:B------:R-:W2:Y:S02]  /*1410*/  LDG.E R4, desc[UR36][R4.64] ;  /* 0x0000002404047981 */ /* 0x000ea4000c1e1900 */
[----:B--2---:R-:W-:Y:S01]  /*1420*/  I2FP.F32.S32 R29, R4 ;  /* 0x00000004001d7245 */ /* 0x004fe20000201400 */
[----:B------:R-:W-:Y:S06]  /*1430*/  BRA `(.L_x_10064) ;  /* 0x0000000c00147947 */ /* 0x000fec0003800000 */
.L_x_10065:
[----:B------:R-:W2:Y:S02]  /*1440*/  LDG.E.U16 R4, desc[UR36][R4.64] ;  /* 0x0000002404047981 */ /* 0x000ea4000c1e1500 */
[----:B--2---:R2:W3:Y:S01]  /*1450*/  I2F.S16 R29, R4 ;  /* 0x00000004001d7306 */ /* 0x0044e20000101400 */
[----:B------:R-:W-:Y:S05]  /*1460*/  BRA `(.L_x_10064) ;  /* 0x0000000c00087947 */ /* 0x000fea0003800000 */
.L_x_10060:
        /* <DEDUP_REMOVED lines=8> */
.L_x_10068:
[----:B------:R-:W2:Y:S02]  /*14f0*/  LDG.E.U16 R4, desc[UR36][R4.64] ;  /* 0x0000002404047981 */ /* 0x000ea4000c1e1500 */
[----:B--2---:R-:W-:Y:S01]  /*1500*/  HADD2.F32 R29, -RZ, R4.H0_H0 ;  /* 0x20000004ff1d7230 */ /* 0x004fe20000004100 */
[----:B------:R-:W-:Y:S06]  /*1510*/  BRA `(.L_x_10064) ;  /* 0x0000000800dc7947 */ /* 0x000fec0003800000 */
.L_x_10067:
        /* <DEDUP_REMOVED lines=8> */
.L_x_10070:
[----:B------:R-:W2:Y:S02]  /*15a0*/  LDG.E.U16 R4, desc[UR36][R4.64] ;  /* 0x0000002404047981 */ /* 0x000ea4000c1e1500 */
[----:B--2---:R-:W-:Y:S01]  /*15b0*/  HADD2.F32 R29, -RZ, R4.H0_H0 ;  /* 0x20000004ff1d7230 */ /* 0x004fe20000004100 */
[----:B------:R-:W-:Y:S06]  /*15c0*/  BRA `(.L_x_10064) ;  /* 0x0000000800b07947 */ /* 0x000fec0003800000 */
.L_x_10069:
        /* <DEDUP_REMOVED lines=11> */
.L_x_10059:
        /* <DEDUP_REMOVED lines=12> */
.L_x_10073:
        /* <DEDUP_REMOVED lines=11> */
.L_x_10072:
        /* <DEDUP_REMOVED lines=25> */
.L_x_10075:
        /* <DEDUP_REMOVED lines=12> */
.L_x_10074:
[----:B------:R-:W2:Y:S02]  /*1a40*/  LDG.E.U16 R4, desc[UR36][R4.64] ;  /* 0x0000002404047981 */ /* 0x000ea4000c1e1500 */
[----:B--2---:R-:W-:Y:S01]  /*1a50*/  IMAD.U32 R29, R4, 0x10000, RZ ;  /* 0x00010000041d7824 */ /* 0x004fe200078e00ff */
[----:B------:R-:W-:Y:S06]  /*1a60*/  BRA `(.L_x_10064) ;  /* 0x0000000400887947 */ /* 0x000fec0003800000 */
.L_x_10071:
        /* <DEDUP_REMOVED lines=11> */
.L_x_10078:
        /* <DEDUP_REMOVED lines=20> */
.L_x_10080:
[----:B------:R-:W-:Y:S05]  /*1c60*/  BSYNC.RECONVERGENT B0 ;  /* 0x0000000000007941 */ /* 0x000fea0003800200 */
.L_x_10079:
[----:B------:R-:W-:Y:S01]  /*1c70*/  IMAD.SHL.U32 R0, R0, 0x100000, RZ ;  /* 0x0010000000007824 */ /* 0x000fe200078e00ff */
[----:B------:R-:W-:-:S04]  /*1c80*/  LEA R3, R3, 0x3b800000, 0x17 ;  /* 0x3b80000003037811 */ /* 0x000fc800078eb8ff */
[----:B------:R-:W-:Y:S01]  /*1c90*/  LOP3.LUT R29, R3, R0, R29, 0xfe, !PT ;  /* 0x00000000031d7212 */ /* 0x000fe200078efe1d */
[----:B------:R-:W-:Y:S06]  /*1ca0*/  BRA `(.L_x_10064) ;  /* 0x0000000000f87947 */ /* 0x000fec0003800000 */
.L_x_10077:
        /* <DEDUP_REMOVED lines=20> */
.L_x_10082:
[----:B------:R-:W-:Y:S05]  /*1df0*/  BSYNC.RECONVERGENT B0 ;  /* 0x0000000000007941 */ /* 0x000fea0003800200 */
.L_x_10081:
[----:B------:R-:W-:Y:S01]  /*1e00*/  IMAD.SHL.U32 R0, R0, 0x200000, RZ ;  /* 0x0020000000007824 */ /* 0x000fe200078e00ff */
[----:B------:R-:W-:-:S04]  /*1e10*/  LEA R3, R3, 0x37800000, 0x17 ;  /* 0x3780000003037811 */ /* 0x000fc800078eb8ff */
[----:B------:R-:W-:Y:S01]  /*1e20*/  LOP3.LUT R29, R3, R0, R29, 0xfe, !PT ;  /* 0x00000000031d7212 */ /* 0x000fe200078efe1d */
[----:B------:R-:W-:Y:S06]  /*1e30*/  BRA `(.L_x_10064) ;  /* 0x0000000000947947 */ /* 0x000fec0003800000 */
.L_x_10076:
[----:B------:R-:W-:-:S09]  /*1e40*/  UISETP.NE.AND UP0, UPT, UR4, 0x1c, UPT ;  /* 0x0000001c0400788c */ /* 0x000fd2000bf05270 */
[----:B------:R-:W-:Y:S05]  /*1e50*/  BRA.U !UP0, `(.L_x_10083) ;  /* 0x0000000108847547 */ /* 0x000fea000b800000 */
[----:B------:R-:W-:-:S09]  /*1e60*/  UISETP.NE.AND UP0, UPT, UR4, 0x1d, UPT ;  /* 0x0000001d0400788c */ /* 0x000fd2000bf05270 */
[----:B------:R-:W-:Y:S05]  /*1e70*/  BRA.U !UP0, `(.L_x_10084) ;  /* 0x0000000108707547 */ /* 0x000fea000b800000 */
[----:B------:R-:W-:-:S09]  /*1e80*/  UISETP.NE.AND UP0, UPT, UR4, 0x2c, UPT ;  /* 0x0000002c0400788c */ /* 0x000fd2000bf05270 */
[----:B------:R-:W-:Y:S05]  /*1e90*/  BRA.U !UP0, `(.L_x_10085) ;  /* 0x0000000108487547 */ /* 0x000fea000b800000 */
.L_x_10063:
        /* <DEDUP_REMOVED lines=16> */
.L_x_10086:
[----:B------:R-:W-:Y:S01]  /*1fa0*/  IMAD.MOV.U32 R29, RZ, RZ, RZ ;  /* 0x000000ffff1d7224 */ /* 0x000fe200078e00ff */
[----:B------:R-:W-:Y:S06]  /*1fb0*/  BRA `(.L_x_10064) ;  /* 0x0000000000347947 */ /* 0x000fec0003800000 */
.L_x_10085:
        /* <DEDUP_REMOVED lines=8> */
.L_x_10084:
[----:B------:R-:W2:Y:S02]  /*2040*/  LDG.E.64 R4, desc[UR36][R4.64] ;  /* 0x0000002404047981 */ /* 0x000ea4000c1e1b00 */
[----:B--2---:R0:W1:Y:S02]  /*2050*/  I2F.U64 R29, R4 ;  /* 0x00000004001d7312 */ /* 0x0040640000301000 */
[----:B01----:R-:W-:Y:S05]  /*2060*/  BRA `(.L_x_10064) ;  /* 0x0000000000087947 */ /* 0x003fea0003800000 */
.L_x_10083:
[----:B------:R-:W2:Y:S02]  /*2070*/  LDG.E R4, desc[UR36][R4.64] ;  /* 0x0000002404047981 */ /* 0x000ea4000c1e1900 */
[----:B--2---:R-:W-:-:S07]  /*2080*/  I2FP.F32.U32 R29, R4 ;  /* 0x00000004001d7245 */ /* 0x004fce0000201000 */
.L_x_10064:
[----:B------:R-:W-:Y:S05]  /*2090*/  BSYNC.RECONVERGENT B6 ;  /* 0x0000000000067941 */ /* 0x000fea0003800200 */
.L_x_10058:
        /* <DEDUP_REMOVED lines=20> */
.L_x_10091:
[----:B------:R-:W2:Y:S02]  /*21e0*/  LDG.E.U8 R4, desc[UR36][R4.64] ;  /* 0x0000002404047981 */ /* 0x000ea4000c1e1100 */
[----:B--2---:R-:W-:Y:S01]  /*21f0*/  I2FP.F32.U32 R16, R4 ;  /* 0x0000000400107245 */ /* 0x004fe20000201000 */
[----:B------:R-:W-:Y:S06]  /*2200*/  BRA `(.L_x_10093) ;  /* 0x0000000c00487947 */ /* 0x000fec0003800000 */
.L_x_10090:
        /* <DEDUP_REMOVED lines=9> */
.L_x_10095:
[----:B------:R-:W2:Y:S02]  /*22a0*/  LDG.E R4, desc[UR36][R4.64] ;  /* 0x0000002404047981 */ /* 0x000ea4000c1e1900 */
[----:B--2---:R-:W-:Y:S01]  /*22b0*/  I2FP.F32.S32 R16, R4 ;  /* 0x0000000400107245 */ /* 0x004fe20000201400 */
[----:B------:R-:W-:Y:S06]  /*22c0*/  BRA `(.L_x_10093) ;  /* 0x0000000c00187947 */ /* 0x000fec0003800000 */
.L_x_10094:
[----:B------:R-:W2:Y:S02]  /*22d0*/  LDG.E.U16 R4, desc[UR36][R4.64] ;  /* 0x0000002404047981 */ /* 0x000ea4000c1e1500 */
[----:B--2---:R4:W0:Y:S01]  /*22e0*/  I2F.S16 R16, R4 ;  /* 0x0000000400107306 */ /* 0x0048220000101400 */
[----:B------:R-:W-:Y:S05]  /*22f0*/  BRA `(.L_x_10093) ;  /* 0x0000000c000c7947 */ /* 0x000fea0003800000 */
.L_x_10089:
        /* <DEDUP_REMOVED lines=8> */
.L_x_10097:
[----:B------:R-:W2:Y:S02]  /*2380*/  LDG.E.U16 R4, desc[UR36][R4.64] ;  /* 0x0000002404047981 */ /* 0x000ea4000c1e1500 */
[----:B--2---:R-:W-:Y:S01]  /*2390*/  HADD2.F32 R16, -RZ, R4.H0_H0 ;  /* 0x20000004ff107230 */ /* 0x004fe20000004100 */
[----:B------:R-:W-:Y:S06]  /*23a0*/  BRA `(.L_x_10093) ;  /* 0x0000000800e07947 */ /* 0x000fec0003800000 */
.L_x_10096:
        /* <DEDUP_REMOVED lines=8> */
.L_x_10099:
[----:B------:R-:W2:Y:S02]  /*2430*/  LDG.E.U16 R4, desc[UR36][R4.64] ;  /* 0x0000002404047981 */ /* 0x000ea4000c1e1500 */
[----:B--2---:R-:W-:Y:S01]  /*2440*/  HADD2.F32 R16, -RZ, R4.H0_H0 ;  /* 0x20000004ff107230 */ /* 0x004fe20000004100 */
[----:B------:R-:W-:Y:S06]  /*2450*/  BRA `(.L_x_10093) ;  /* 0x0000000800b47947 */ /* 0x000fec0003800000 */
.L_x_10098:
        /* <DEDUP_REMOVED lines=11> */
.L_x_10088:
        /* <DEDUP_REMOVED lines=12> */
.L_x_10102:
        /* <DEDUP_REMOVED lines=11> */
.L_x_10101:
        /* <DEDUP_REMOVED lines=25> */
.L_x_10104:
        /* <DEDUP_REMOVED lines=13> */
.L_x_10103:
[----:B------:R-:W2:Y:S02]  /*28e0*/  LDG.E.U16 R4, desc[UR36][R4.64] ;  /* 0x0000002404047981 */ /* 0x000ea4000c1e1500 */
[----:B--2---:R-:W-:Y:S01]  /*28f0*/  IMAD.U32 R16, R4, 0x10000, RZ ;  /* 0x0001000004107824 */ /* 0x004fe200078e00ff */
[----:B------:R-:W-:Y:S06]  /*2900*/  BRA `(.L_x_10093) ;  /* 0x0000000400887947 */ /* 0x000fec0003800000 */
.L_x_10100:
        /* <DEDUP_REMOVED lines=11> */
.L_x_10107:
        /* <DEDUP_REMOVED lines=20> */
.L_x_10109:
[----:B------:R-:W-:Y:S05]  /*2b00*/  BSYNC.RECONVERGENT B0 ;  /* 0x0000000000007941 */ /* 0x000fea0003800200 */
.L_x_10108:
[----:B------:R-:W-:Y:S01]  /*2b10*/  IMAD.SHL.U32 R0, R0, 0x100000, RZ ;  /* 0x0010000000007824 */ /* 0x000fe200078e00ff */
[----:B------:R-:W-:-:S04]  /*2b20*/  LEA R3, R3, 0x3b800000, 0x17 ;  /* 0x3b80000003037811 */ /* 0x000fc800078eb8ff */
[----:B------:R-:W-:Y:S01]  /*2b30*/  LOP3.LUT R16, R3, R0, R7, 0xfe, !PT ;  /* 0x0000000003107212 */ /* 0x000fe200078efe07 */
[----:B------:R-:W-:Y:S06]  /*2b40*/  BRA `(.L_x_10093) ;  /* 0x0000000000f87947 */ /* 0x000fec0003800000 */
.L_x_10106:
        /* <DEDUP_REMOVED lines=20> */
.L_x_10111:
[----:B------:R-:W-:Y:S05]  /*2c90*/  BSYNC.RECONVERGENT B0 ;  /* 0x0000000000007941 */ /* 0x000fea0003800200 */
.L_x_10110:
[----:B------:R-:W-:Y:S01]  /*2ca0*/  IMAD.SHL.U32 R0, R0, 0x200000, RZ ;  /* 0x0020000000007824 */ /* 0x000fe200078e00ff */
[----:B------:R-:W-:-:S04]  /*2cb0*/  LEA R3, R3, 0x37800000, 0x17 ;  /* 0x3780000003037811 */ /* 0x000fc800078eb8ff */
[----:B------:R-:W-:Y:S01]  /*2cc0*/  LOP3.LUT R16, R3, R0, R7, 0xfe, !PT ;  /* 0x0000000003107212 */ /* 0x000fe200078efe07 */
[----:B------:R-:W-:Y:S06]  /*2cd0*/  BRA `(.L_x_10093) ;  /* 0x0000000000947947 */ /* 0x000fec0003800000 */
.L_x_10105:
[----:B------:R-:W-:-:S09]  /*2ce0*/  UISETP.NE.AND UP0, UPT, UR4, 0x1c, UPT ;  /* 0x0000001c0400788c */ /* 0x000fd2000bf05270 */
[----:B------:R-:W-:Y:S05]  /*2cf0*/  BRA.U !UP0, `(.L_x_10112) ;  /* 0x0000000108847547 */ /* 0x000fea000b800000 */
[----:B------:R-:W-:-:S09]  /*2d00*/  UISETP.NE.AND UP0, UPT, UR4, 0x1d, UPT ;  /* 0x0000001d0400788c */ /* 0x000fd2000bf05270 */
[----:B------:R-:W-:Y:S05]  /*2d10*/  BRA.U !UP0, `(.L_x_10113) ;  /* 0x0000000108707547 */ /* 0x000fea000b800000 */
[----:B------:R-:W-:-:S09]  /*2d20*/  UISETP.NE.AND UP0, UPT, UR4, 0x2c, UPT ;  /* 0x0000002c0400788c */ /* 0x000fd2000bf05270 */
[----:B------:R-:W-:Y:S05]  /*2d30*/  BRA.U !UP0, `(.L_x_10114) ;  /* 0x0000000108487547 */ /* 0x000fea000b800000 */
.L_x_10092:
        /* <DEDUP_REMOVED lines=16> */
.L_x_10115:
[----:B------:R-:W-:Y:S01]  /*2e40*/  IMAD.MOV.U32 R16, RZ, RZ, RZ ;  /* 0x000000ffff107224 */ /* 0x000fe200078e00ff */
[----:B------:R-:W-:Y:S06]  /*2e50*/  BRA `(.L_x_10093) ;  /* 0x0000000000347947 */ /* 0x000fec0003800000 */
.L_x_10114:
        /* <DEDUP_REMOVED lines=8> */
.L_x_10113:
[----:B------:R-:W2:Y:S02]  /*2ee0*/  LDG.E.64 R16, desc[UR36][R4.64] ;  /* 0x0000002404107981 */ /* 0x000ea4000c1e1b00 */
[----:B--2---:R0:W2:Y:S02]  /*2ef0*/  I2F.U64 R16, R16 ;  /* 0x0000001000107312 */ /* 0x0040a40000301000 */
[----:B0-2---:R-:W-:Y:S05]  /*2f00*/  BRA `(.L_x_10093) ;  /* 0x0000000000087947 */ /* 0x005fea0003800000 */
.L_x_10112:
[----:B------:R-:W2:Y:S02]  /*2f10*/  LDG.E R4, desc[UR36][R4.64] ;  /* 0x0000002404047981 */ /* 0x000ea4000c1e1900 */
[----:B--2---:R-:W-:-:S07]  /*2f20*/  I2FP.F32.U32 R16, R4 ;  /* 0x0000000400107245 */ /* 0x004fce0000201000 */
.L_x_10093:
[----:B------:R-:W-:Y:S05]  /*2f30*/  BSYNC.RECONVERGENT B6 ;  /* 0x0000000000067941 */ /* 0x000fea0003800200 */
.L_x_10087:
[----:B------:R-:W-:-:S07]  /*2f40*/  VIADD R27, R30, 0x80 ;  /* 0x000000801e1b7836 */ /* 0x000fce0000000000 */
.L_x_10023:
[----:B------:R-:W-:Y:S05]  /*2f50*/  BSYNC.RECONVERGENT B7 ;  /* 0x0000000000077941 */ /* 0x000fea0003800200 */
.L_x_10022:
        /* <DEDUP_REMOVED lines=25> */
[----:B0-----:R-:W-:-:S04]  /*30f0*/  F2FP.F16.F32.PACK_AB R0, RZ, R0 ;  /* 0x00000000ff00723e */ /* 0x001fc800000000ff */
[----:B------:R-:W-:Y:S01]  /*3100*/  PRMT R18, R0, 0x7610, R18 ;  /* 0x0000761000127816 */ /* 0x000fe20000000012 */
[----:B------:R-:W-:Y:S06]  /*3110*/  BRA `(.L_x_10123) ;  /* 0x0000000c00ec7947 */ /* 0x000fec0003800000 */
.L_x_10121:
[----:B------:R-:W4:Y:S02]  /*3120*/  LDG.E.U8 R4, desc[UR36][R4.64] ;  /* 0x0000002404047981 */ /* 0x000f24000c1e1100 */
[----:B----4-:R-:W-:-:S04]  /*3130*/  I2FP.F32.U32 R0, R4 ;  /* 0x0000000400007245 */ /* 0x010fc80000201000 */
[----:B------:R-:W-:-:S04]  /*3140*/  F2FP.F16.F32.PACK_AB R0, RZ, R0 ;  /* 0x00000000ff00723e */ /* 0x000fc800000000ff */
[----:B------:R-:W-:Y:S01]  /*3150*/  PRMT R18, R0, 0x7610, R18 ;  /* 0x0000761000127816 */ /* 0x000fe20000000012 */
[----:B------:R-:W-:Y:S06]  /*3160*/  BRA `(.L_x_10123) ;  /* 0x0000000c00d87947 */ /* 0x000fec0003800000 */
.L_x_10120:
        /* <DEDUP_REMOVED lines=8> */
[----:B0-----:R-:W-:-:S04]  /*31f0*/  F2FP.F16.F32.PACK_AB R0, RZ, R0 ;  /* 0x00000000ff00723e */ /* 0x001fc800000000ff */
[----:B------:R-:W-:Y:S01]  /*3200*/  PRMT R18, R0, 0x7610, R18 ;  /* 0x0000761000127816 */ /* 0x000fe20000000012 */
[----:B------:R-:W-:Y:S06]  /*3210*/  BRA `(.L_x_10123) ;  /* 0x0000000c00ac7947 */ /* 0x000fec0003800000 */
.L_x_10125:
[----:B------:R-:W4:Y:S02]  /*3220*/  LDG.E R4, desc[UR36][R4.64] ;  /* 0x0000002404047981 */ /* 0x000f24000c1e1900 */
[----:B----4-:R-:W-:-:S04]  /*3230*/  I2FP.F32.S32 R0, R4 ;  /* 0x0000000400007245 */ /* 0x010fc80000201400 */
[----:B------:R-:W-:-:S04]  /*3240*/  F2FP.F16.F32.PACK_AB R0, RZ, R0 ;  /* 0x00000000ff00723e */ /* 0x000fc800000000ff */
[----:B------:R-:W-:Y:S01]  /*3250*/  PRMT R18, R0, 0x7610, R18 ;  /* 0x0000761000127816 */ /* 0x000fe20000000012 */
[----:B------:R-:W-:Y:S06]  /*3260*/  BRA `(.L_x_10123) ;  /* 0x0000000c00987947 */ /* 0x000fec0003800000 */
.L_x_10124:
[----:B------:R-:W4:Y:S02]  /*3270*/  LDG.E.U16 R4, desc[UR36][R4.64] ;  /* 0x0000002404047981 */ /* 0x000f24000c1e1500 */
[----:B----4-:R-:W0:Y:S02]  /*3280*/  I2F.S16 R0, R4 ;  /* 0x0000000400007306 */ /* 0x010e240000101400 */
[----:B0-----:R-:W-:-:S04]  /*3290*/  F2FP.F16.F32.PACK_AB R0, RZ, R0 ;  /* 0x00000000ff00723e */ /* 0x001fc800000000ff */
[----:B------:R-:W-:Y:S01]  /*32a0*/  PRMT R18, R0, 0x7610, R18 ;  /* 0x0000761000127816 */ /* 0x000fe20000000012 */
[----:B------:R-:W-:Y:S06]  /*32b0*/  BRA `(.L_x_10123) ;  /* 0x0000000c00847947 */ /* 0x000fec0003800000 */
.L_x_10119:
[----:B------:R-:W-:-:S09]  /*32c0*/  UISETP.GT.AND UP0, UPT, UR4, 0x6, UPT ;  /* 0x000000060400788c */ /* 0x000fd2000bf04270 */
[----:B------:R-:W-:Y:S05]  /*32d0*/  BRA.U UP0, `(.L_x_10126) ;  /* 0x0000000100247547 */ /* 0x000fea000b800000 */
[----:B------:R-:W-:-:S09]  /*32e0*/  UISETP.NE.AND UP0, UPT, UR4, 0x5, UPT ;  /* 0x000000050400788c */ /* 0x000fd2000bf05270 */
[----:B------:R-:W-:Y:S05]  /*32f0*/  BRA.U !UP0, `(.L_x_10127) ;  /* 0x0000000108147547 */ /* 0x000fea000b800000 */
[----:B------:R-:W-:-:S09]  /*3300*/  UISETP.NE.AND UP0, UPT, UR4, 0x6, UPT ;  /* 0x000000060400788c */ /* 0x000fd2000bf05270 */
[----:B------:R-:W-:Y:S05]  /*3310*/  BRA.U UP0, `(.L_x_10122) ;  /* 0x0000000d00007547 */ /* 0x000fea000b800000 */
[----:B------:R-:W4:Y:S02]  /*3320*/  LDG.E R4, desc[UR36][R4.64] ;  /* 0x0000002404047981 */ /* 0x000f24000c1e1900 */
[----:B----4-:R-:W-:Y:S01]  /*3330*/  F2FP.F16.F32.PACK_AB R18, RZ, R4 ;  /* 0x00000004ff12723e */ /* 0x010fe200000000ff */
[----:B------:R-:W-:Y:S06]  /*3340*/  BRA `(.L_x_10123) ;  /* 0x0000000c00607947 */ /* 0x000fec0003800000 */
.L_x_10127:
[----:B------:R0:W5:Y:S01]  /*3350*/  LDG.E.U16 R18, desc[UR36][R4.64] ;  /* 0x0000002404127981 */ /* 0x000162000c1e1500 */
[----:B------:R-:W-:Y:S05]  /*3360*/  BRA `(.L_x_10123) ;  /* 0x0000000c00587947 */ /* 0x000fea0003800000 */
.L_x_10126:
[----:B------:R-:W-:-:S09]  /*3370*/  UISETP.NE.AND UP0, UPT, UR4, 0x7, UPT ;  /* 0x000000070400788c */ /* 0x000fd2000bf05270 */
[----:B------:R-:W-:Y:S05]  /*3380*/  BRA.U !UP0, `(.L_x_10128) ;  /* 0x0000000108247547 */ /* 0x000fea000b800000 */
[----:B------:R-:W-:-:S09]  /*3390*/  UISETP.NE.AND UP0, UPT, UR4, 0x8, UPT ;  /* 0x000000080400788c */ /* 0x000fd2000bf05270 */
[----:B------:R-:W-:Y:S05]  /*33a0*/  BRA.U !UP0, `(.L_x_10129) ;  /* 0x0000000108147547 */ /* 0x000fea000b800000 */
[----:B------:R-:W-:-:S09]  /*33b0*/  UISETP.NE.AND UP0, UPT, UR4, 0x9, UPT ;  /* 0x000000090400788c */ /* 0x000fd2000bf05270 */
[----:B------:R-:W-:Y:S05]  /*33c0*/  BRA.U UP0, `(.L_x_10122) ;  /* 0x0000000900d47547 */ /* 0x000fea000b800000 */
[----:B------:R-:W4:Y:S02]  /*33d0*/  LDG.E R4, desc[UR36][R4.64] ;  /* 0x0000002404047981 */ /* 0x000f24000c1e1900 */
[----:B----4-:R-:W-:Y:S01]  /*33e0*/  F2FP.F16.F32.PACK_AB R18, RZ, R4 ;  /* 0x00000004ff12723e */ /* 0x010fe200000000ff */
[----:B------:R-:W-:Y:S06]  /*33f0*/  BRA `(.L_x_10123) ;  /* 0x0000000c00347947 */ /* 0x000fec0003800000 */
.L_x_10129:
[----:B------:R4:W5:Y:S01]  /*3400*/  LDG.E.U16 R18, desc[UR36][R4.64] ;  /* 0x0000002404127981 */ /* 0x000962000c1e1500 */
[----:B------:R-:W-:Y:S05]  /*3410*/  BRA `(.L_x_10123) ;  /* 0x0000000c002c7947 */ /* 0x000fea0003800000 */
.L_x_10128:
        /* <DEDUP_REMOVED lines=13> */
.L_x_10118:
        /* <DEDUP_REMOVED lines=11> */
[----:B------:R-:W-:-:S04]  /*35a0*/  F2FP.F16.F32.PACK_AB R0, RZ, R0 ;  /* 0x00000000ff00723e */ /* 0x000fc800000000ff */
[----:B------:R-:W-:Y:S01]  /*35b0*/  PRMT R18, R0, 0x7610, R18 ;  /* 0x0000761000127816 */ /* 0x000fe20000000012 */
[----:B------:R-:W-:Y:S06]  /*35c0*/  BRA `(.L_x_10123) ;  /* 0x0000000800c07947 */ /* 0x000fec0003800000 */
.L_x_10132:
        /* <DEDUP_REMOVED lines=13> */
.L_x_10131:
        /* <DEDUP_REMOVED lines=27> */
.L_x_10134:
        /* <DEDUP_REMOVED lines=15> */
.L_x_10133:
[----:B------:R-:W4:Y:S02]  /*3940*/  LDG.E.U16 R0, desc[UR36][R4.64] ;  /* 0x0000002404007981 */ /* 0x000f24000c1e1500 */
[----:B----4-:R-:W-:-:S05]  /*3950*/  IMAD.U32 R0, R0, 0x10000, RZ ;  /* 0x0001000000007824 */ /* 0x010fca00078e00ff */
[----:B------:R-:W-:-:S04]  /*3960*/  F2FP.F16.F32.PACK_AB R0, RZ, R0 ;  /* 0x00000000ff00723e */ /* 0x000fc800000000ff */
[----:B------:R-:W-:Y:S01]  /*3970*/  PRMT R18, R0, 0x7610, R18 ;  /* 0x0000761000127816 */ /* 0x000fe20000000012 */
[----:B------:R-:W-:Y:S06]  /*3980*/  BRA `(.L_x_10123) ;  /* 0x0000000400d07947 */ /* 0x000fec0003800000 */
.L_x_10130:
        /* <DEDUP_REMOVED lines=10> */
[----:B------:R-:W-:-:S04]  /*3a30*/  F2FP.F16.F32.PACK_AB R0, RZ, R0 ;  /* 0x00000000ff00723e */ /* 0x000fc800000000ff */
[----:B------:R-:W-:Y:S01]  /*3a40*/  PRMT R18, R0, 0x7610, R18 ;  /* 0x0000761000127816 */ /* 0x000fe20000000012 */
[----:B------:R-:W-:Y:S06]  /*3a50*/  BRA `(.L_x_10123) ;  /* 0x00000004009c7947 */ /* 0x000fec0003800000 */
.L_x_10137:
        /* <DEDUP_REMOVED lines=21> */
.L_x_10141:
[----:B------:R-:W-:Y:S05]  /*3bb0*/  BSYNC.RECONVERGENT B1 ;  /* 0x0000000000017941 */ /* 0x000fea0003800200 */
.L_x_10140:
[----:B------:R-:W-:Y:S01]  /*3bc0*/  IMAD.SHL.U32 R0, R0, 0x100000, RZ ;  /* 0x0010000000007824 */ /* 0x000fe200078e00ff */
[----:B------:R-:W-:-:S04]  /*3bd0*/  LEA R3, R3, 0x3b800000, 0x17 ;  /* 0x3b80000003037811 */ /* 0x000fc800078eb8ff */
[----:B------:R-:W-:-:S07]  /*3be0*/  LOP3.LUT R0, R3, R0, R7, 0xfe, !PT ;  /* 0x0000000003007212 */ /* 0x000fce00078efe07 */
.L_x_10139:
[----:B------:R-:W-:Y:S05]  /*3bf0*/  BSYNC.RECONVERGENT B0 ;  /* 0x0000000000007941 */ /* 0x000fea0003800200 */
.L_x_10138:
[----:B------:R-:W-:-:S04]  /*3c00*/  F2FP.F16.F32.PACK_AB R0, RZ, R0 ;  /* 0x00000000ff00723e */ /* 0x000fc800000000ff */
[----:B------:R-:W-:Y:S01]  /*3c10*/  PRMT R18, R0, 0x7610, R18 ;  /* 0x0000761000127816 */ /* 0x000fe20000000012 */
[----:B------:R-:W-:Y:S06]  /*3c20*/  BRA `(.L_x_10123) ;  /* 0x0000000400287947 */ /* 0x000fec0003800000 */
.L_x_10136:
        /* <DEDUP_REMOVED lines=21> */
.L_x_10145:
[----:B------:R-:W-:Y:S05]  /*3d80*/  BSYNC.RECONVERGENT B1 ;  /* 0x0000000000017941 */ /* 0x000fea0003800200 */
.L_x_10144:
[----:B------:R-:W-:Y:S01]  /*3d90*/  IMAD.SHL.U32 R0, R0, 0x200000, RZ ;  /* 0x0020000000007824 */ /* 0x000fe200078e00ff */
[----:B------:R-:W-:-:S04]  /*3da0*/  LEA R3, R3, 0x37800000, 0x17 ;  /* 0x3780000003037811 */ /* 0x000fc800078eb8ff */
[----:B------:R-:W-:-:S07]  /*3db0*/  LOP3.LUT R0, R3, R0, R7, 0xfe, !PT ;  /* 0x0000000003007212 */ /* 0x000fce00078efe07 */
.L_x_10143:
[----:B------:R-:W-:Y:S05]  /*3dc0*/  BSYNC.RECONVERGENT B0 ;  /* 0x0000000000007941 */ /* 0x000fea0003800200 */
.L_x_10142:
[----:B------:R-:W-:-:S04]  /*3dd0*/  F2FP.F16.F32.PACK_AB R0, RZ, R0 ;  /* 0x00000000ff00723e */ /* 0x000fc800000000ff */
[----:B------:R-:W-:Y:S01]  /*3de0*/  PRMT R18, R0, 0x7610, R18 ;  /* 0x0000761000127816 */ /* 0x000fe20000000012 */
[----:B------:R-:W-:Y:S06]  /*3df0*/  BRA `(.L_x_10123) ;  /* 0x0000000000b47947 */ /* 0x000fec0003800000 */
.L_x_10135:
        /* <DEDUP_REMOVED lines=14> */
.L_x_10149:
[----:B------:R-:W-:Y:S05]  /*3ee0*/  BSYNC.RECONVERGENT B0 ;  /* 0x0000000000007941 */ /* 0x000fea0003800200 */
.L_x_10148:
[----:B------:R-:W-:-:S04]  /*3ef0*/  F2FP.F16.F32.PACK_AB R0, RZ, R0 ;  /* 0x00000000ff00723e */ /* 0x000fc800000000ff */
[----:B------:R-:W-:Y:S01]  /*3f00*/  PRMT R18, R0, 0x7610, R18 ;  /* 0x0000761000127816 */ /* 0x000fe20000000012 */
[----:B------:R-:W-:Y:S06]  /*3f10*/  BRA `(.L_x_10123) ;  /* 0x00000000006c7947 */ /* 0x000fec0003800000 */
.L_x_10122:
        /* <DEDUP_REMOVED lines=16> */
.L_x_10150:
[----:B------:R-:W-:Y:S01]  /*4020*/  PRMT R18, RZ, 0x7610, R18 ;  /* 0x00007610ff127816 */ /* 0x000fe20000000012 */
[----:B------:R-:W-:Y:S06]  /*4030*/  BRA `(.L_x_10123) ;  /* 0x0000000000247947 */ /* 0x000fec0003800000 */
.L_x_10147:
[----:B------:R-:W4:Y:S02]  /*4040*/  LDG.E.64 R4, desc[UR36][R4.64] ;  /* 0x0000002404047981 */ /* 0x000f24000c1e1b00 */
[----:B----4-:R-:W0:Y:S02]  /*4050*/  I2F.U64 R0, R4 ;  /* 0x0000000400007312 */ /* 0x010e240000301000 */
[----:B0-----:R-:W-:-:S04]  /*4060*/  F2FP.F16.F32.PACK_AB R0, RZ, R0 ;  /* 0x00000000ff00723e */ /* 0x001fc800000000ff */
[----:B------:R-:W-:Y:S01]  /*4070*/  PRMT R18, R0, 0x7610, R18 ;  /* 0x0000761000127816 */ /* 0x000fe20000000012 */
[----:B------:R-:W-:Y:S06]  /*4080*/  BRA `(.L_x_10123) ;  /* 0x0000000000107947 */ /* 0x000fec0003800000 */
.L_x_10146:
[----:B------:R-:W4:Y:S02]  /*4090*/  LDG.E R4, desc[UR36][R4.64] ;  /* 0x0000002404047981 */ /* 0x000f24000c1e1900 */
[----:B----4-:R-:W-:-:S04]  /*40a0*/  I2FP.F32.U32 R0, R4 ;  /* 0x0000000400007245 */ /* 0x010fc80000201000 */
[----:B------:R-:W-:-:S04]  /*40b0*/  F2FP.F16.F32.PACK_AB R0, RZ, R0 ;  /* 0x00000000ff00723e */ /* 0x000fc800000000ff */
[----:B------:R-:W-:-:S07]  /*40c0*/  PRMT R18, R0, 0x7610, R18 ;  /* 0x0000761000127816 */ /* 0x000fce0000000012 */
.L_x_10123:
        /* <DEDUP_REMOVED lines=20> */
.L_x_10155:
[----:B------:R-:W4:Y:S02]  /*4210*/  LDG.E.U8 R4, desc[UR36][R4.64] ;  /* 0x0000002404047981 */ /* 0x000f24000c1e1100 */
[----:B----4-:R-:W-:Y:S01]  /*4220*/  I2FP.F32.U32 R17, R4 ;  /* 0x0000000400117245 */ /* 0x010fe20000201000 */
[----:B------:R-:W-:Y:S06]  /*4230*/  BRA `(.L_x_10157) ;  /* 0x0000000c00447947 */ /* 0x000fec0003800000 */
.L_x_10154:
        /* <DEDUP_REMOVED lines=9> */
.L_x_10159:
[----:B------:R-:W4:Y:S02]  /*42d0*/  LDG.E R4, desc[UR36][R4.64] ;  /* 0x0000002404047981 */ /* 0x000f24000c1e1900 */
[----:B----4-:R-:W-:Y:S01]  /*42e0*/  I2FP.F32.S32 R17, R4 ;  /* 0x0000000400117245 */ /* 0x010fe20000201400 */
[----:B------:R-:W-:Y:S06]  /*42f0*/  BRA `(.L_x_10157) ;  /* 0x0000000c00147947 */ /* 0x000fec0003800000 */
.L_x_10158:
[----:B------:R-:W4:Y:S02]  /*4300*/  LDG.E.U16 R4, desc[UR36][R4.64] ;  /* 0x0000002404047981 */ /* 0x000f24000c1e1500 */
[----:B----4-:R0:W4:Y:S01]  /*4310*/  I2F.S16 R17, R4 ;  /* 0x0000000400117306 */ /* 0x0101220000101400 */
[----:B------:R-:W-:Y:S05]  /*4320*/  BRA `(.L_x_10157) ;  /* 0x0000000c00087947 */ /* 0x000fea0003800000 */
.L_x_10153:
        /* <DEDUP_REMOVED lines=8> */
.L_x_10161:
[----:B------:R-:W4:Y:S02]  /*43b0*/  LDG.E.U16 R4, desc[UR36][R4.64] ;  /* 0x0000002404047981 */ /* 0x000f24000c1e1500 */
[----:B----4-:R-:W-:Y:S01]  /*43c0*/  HADD2.F32 R17, -RZ, R4.H0_H0 ;  /* 0x20000004ff117230 */ /* 0x010fe20000004100 */
[----:B------:R-:W-:Y:S06]  /*43d0*/  BRA `(.L_x_10157) ;  /* 0x0000000800dc7947 */ /* 0x000fec0003800000 */
.L_x_10160:
        /* <DEDUP_REMOVED lines=8> */
.L_x_10163:
[----:B------:R-:W4:Y:S02]  /*4460*/  LDG.E.U16 R4, desc[UR36][R4.64] ;  /* 0x0000002404047981 */ /* 0x000f24000c1e1500 */
[----:B----4-:R-:W-:Y:S01]  /*4470*/  HADD2.F32 R17, -RZ, R4.H0_H0 ;  /* 0x20000004ff117230 */ /* 0x010fe20000004100 */
[----:B------:R-:W-:Y:S06]  /*4480*/  BRA `(.L_x_10157) ;  /* 0x0000000800b07947 */ /* 0x000fec0003800000 */
.L_x_10162:
        /* <DEDUP_REMOVED lines=11> */
.L_x_10152:
        /* <DEDUP_REMOVED lines=12> */
.L_x_10166:
        /* <DEDUP_REMOVED lines=11> */
.L_x_10165:
        /* <DEDUP_REMOVED lines=25> */
.L_x_10168:
        /* <DEDUP_REMOVED lines=12> */
.L_x_10167:
[----:B------:R-:W4:Y:S02]  /*4900*/  LDG.E.U16 R4, desc[UR36][R4.64] ;  /* 0x0000002404047981 */ /* 0x000f24000c1e1500 */
[----:B----4-:R-:W-:Y:S01]  /*4910*/  IMAD.U32 R17, R4, 0x10000, RZ ;  /* 0x0001000004117824 */ /* 0x010fe200078e00ff */
[----:B------:R-:W-:Y:S06]  /*4920*/  BRA `(.L_x_10157) ;  /* 0x0000000400887947 */ /* 0x000fec0003800000 */
.L_x_10164:
        /* <DEDUP_REMOVED lines=11> */
.L_x_10171:
        /* <DEDUP_REMOVED lines=20> */
.L_x_10173:
[----:B------:R-:W-:Y:S05]  /*4b20*/  BSYNC.RECONVERGENT B0 ;  /* 0x0000000000007941 */ /* 0x000fea0003800200 */
.L_x_10172:
[----:B------:R-:W-:Y:S01]  /*4b30*/  IMAD.SHL.U32 R0, R0, 0x100000, RZ ;  /* 0x0010000000007824 */ /* 0x000fe200078e00ff */
[----:B------:R-:W-:-:S04]  /*4b40*/  LEA R3, R3, 0x3b800000, 0x17 ;  /* 0x3b80000003037811 */ /* 0x000fc800078eb8ff */
[----:B------:R-:W-:Y:S01]  /*4b50*/  LOP3.LUT R17, R3, R0, R17, 0xfe, !PT ;  /* 0x0000000003117212 */ /* 0x000fe200078efe11 */
[----:B------:R-:W-:Y:S06]  /*4b60*/  BRA `(.L_x_10157) ;  /* 0x0000000000f87947 */ /* 0x000fec0003800000 */
.L_x_10170:
        /* <DEDUP_REMOVED lines=20> */
.L_x_10175:
[----:B------:R-:W-:Y:S05]  /*4cb0*/  BSYNC.RECONVERGENT B0 ;  /* 0x0000000000007941 */ /* 0x000fea0003800200 */
.L_x_10174:
[----:B------:R-:W-:Y:S01]  /*4cc0*/  IMAD.SHL.U32 R0, R0, 0x200000, RZ ;  /* 0x0020000000007824 */ /* 0x000fe200078e00ff */
[----:B------:R-:W-:-:S04]  /*4cd0*/  LEA R3, R3, 0x37800000, 0x17 ;  /* 0x3780000003037811 */ /* 0x000fc800078eb8ff */
[----:B------:R-:W-:Y:S01]  /*4ce0*/  LOP3.LUT R17, R3, R0, R17, 0xfe, !PT ;  /* 0x0000000003117212 */ /* 0x000fe200078efe11 */
[----:B------:R-:W-:Y:S06]  /*4cf0*/  BRA `(.L_x_10157) ;  /* 0x0000000000947947 */ /* 0x000fec0003800000 */
.L_x_10169:
        /* <DEDUP_REMOVED lines=14> */
.L_x_10156:
        /* <DEDUP_REMOVED lines=16> */
.L_x_10178:
[----:B------:R-:W-:Y:S01]  /*4ee0*/  IMAD.MOV.U32 R17, RZ, RZ, RZ ;  /* 0x000000ffff117224 */ /* 0x000fe200078e00ff */
[----:B------:R-:W-:Y:S06]  /*4ef0*/  BRA `(.L_x_10157) ;  /* 0x0000000000147947 */ /* 0x000fec0003800000 */
.L_x_10177:
[----:B------:R-:W4:Y:S02]  /*4f00*/  LDG.E.64 R4, desc[UR36][R4.64] ;  /* 0x0000002404047981 */ /* 0x000f24000c1e1b00 */
[----:B----4-:R0:W4:Y:S02]  /*4f10*/  I2F.U64 R17, R4 ;  /* 0x0000000400117312 */ /* 0x0101240000301000 */
[----:B0---4-:R-:W-:Y:S05]  /*4f20*/  BRA `(.L_x_10157) ;  /* 0x0000000000087947 */ /* 0x011fea0003800000 */
.L_x_10176:
[----:B------:R-:W4:Y:S02]  /*4f30*/  LDG.E R4, desc[UR36][R4.64] ;  /* 0x0000002404047981 */ /* 0x000f24000c1e1900 */
[----:B----4-:R-:W-:-:S07]  /*4f40*/  I2FP.F32.U32 R17, R4 ;  /* 0x0000000400117245 */ /* 0x010fce0000201000 */
.L_x_10157:
[----:B------:R-:W-:Y:S05]  /*4f50*/  BSYNC.RECONVERGENT B6 ;  /* 0x0000000000067941 */ /* 0x000fea0003800200 */
.L_x_10151:
        /* <DEDUP_REMOVED lines=20> */
.L_x_10183:
[----:B------:R-:W2:Y:S02]  /*50a0*/  LDG.E.U8 R4, desc[UR36][R4.64] ;  /* 0x0000002404047981 */ /* 0x000ea4000c1e1100 */
[----:B--2---:R-:W-:Y:S01]  /*50b0*/  I2FP.F32.U32 R19, R4 ;  /* 0x0000000400137245 */ /* 0x004fe20000201000 */
[----:B------:R-:W-:Y:S06]  /*50c0*/  BRA `(.L_x_10185) ;  /* 0x0000000c00447947 */ /* 0x000fec0003800000 */
.L_x_10182:
        /* <DEDUP_REMOVED lines=9> */
.L_x_10187:
[----:B------:R-:W2:Y:S02]  /*5160*/  LDG.E R4, desc[UR36][R4.64] ;  /* 0x0000002404047981 */ /* 0x000ea4000c1e1900 */
[----:B--2---:R-:W-:Y:S01]  /*5170*/  I2FP.F32.S32 R19, R4 ;  /* 0x0000000400137245 */ /* 0x004fe20000201400 */
[----:B------:R-:W-:Y:S06]  /*5180*/  BRA `(.L_x_10185) ;  /* 0x0000000c00147947 */ /* 0x000fec0003800000 */
.L_x_10186:
[----:B------:R-:W2:Y:S02]  /*5190*/  LDG.E.U16 R4, desc[UR36][R4.64] ;  /* 0x0000002404047981 */ /* 0x000ea4000c1e1500 */
[----:B--2---:R0:W1:Y:S01]  /*51a0*/  I2F.S16 R19, R4 ;  /* 0x0000000400137306 */ /* 0x0040620000101400 */
[----:B------:R-:W-:Y:S05]  /*51b0*/  BRA `(.L_x_10185) ;  /* 0x0000000c00087947 */ /* 0x000fea0003800000 */
.L_x_10181:
        /* <DEDUP_REMOVED lines=8> */
.L_x_10189:
[----:B------:R-:W2:Y:S02]  /*5240*/  LDG.E.U16 R4, desc[UR36][R4.64] ;  /* 0x0000002404047981 */ /* 0x000ea4000c1e1500 */
[----:B--2---:R-:W-:Y:S01]  /*5250*/  HADD2.F32 R19, -RZ, R4.H0_H0 ;  /* 0x20000004ff137230 */ /* 0x004fe20000004100 */
[----:B------:R-:W-:Y:S06]  /*5260*/  BRA `(.L_x_10185) ;  /* 0x0000000800dc7947 */ /* 0x000fec0003800000 */
.L_x_10188:
        /* <DEDUP_REMOVED lines=8> */
.L_x_10191:
[----:B------:R-:W2:Y:S02]  /*52f0*/  LDG.E.U16 R4, desc[UR36][R4.64] ;  /* 0x0000002404047981 */ /* 0x000ea4000c1e1500 */
[----:B--2---:R-:W-:Y:S01]  /*5300*/  HADD2.F32 R19, -RZ, R4.H0_H0 ;  /* 0x20000004ff137230 */ /* 0x004fe20000004100 */
[----:B------:R-:W-:Y:S06]  /*5310*/  BRA `(.L_x_10185) ;  /* 0x0000000800b07947 */ /* 0x000fec0003800000 */
.L_x_10190:
        /* <DEDUP_REMOVED lines=11> */
.L_x_10180:
        /* <DEDUP_REMOVED lines=12> */
.L_x_10194:
        /* <DEDUP_REMOVED lines=11> */
.L_x_10193:
        /* <DEDUP_REMOVED lines=25> */
.L_x_10196:
        /* <DEDUP_REMOVED lines=12> */
.L_x_10195:
[----:B------:R-:W2:Y:S02]  /*5790*/  LDG.E.U16 R4, desc[UR36][R4.64] ;  /* 0x0000002404047981 */ /* 0x000ea4000c1e1500 */
[----:B--2---:R-:W-:Y:S01]  /*57a0*/  IMAD.U32 R19, R4, 0x10000, RZ ;  /* 0x0001000004137824 */ /* 0x004fe200078e00ff */
[----:B------:R-:W-:Y:S06]  /*57b0*/  BRA `(.L_x_10185) ;  /* 0x0000000400887947 */ /* 0x000fec0003800000 */
.L_x_10192:
        /* <DEDUP_REMOVED lines=11> */
.L_x_10199:
        /* <DEDUP_REMOVED lines=20> */
.L_x_10201:
[----:B------:R-:W-:Y:S05]  /*59b0*/  BSYNC.RECONVERGENT B0 ;  /* 0x0000000000007941 */ /* 0x000fea0003800200 */
.L_x_10200:
[----:B------:R-:W-:Y:S01]  /*59c0*/  IMAD.SHL.U32 R0, R0, 0x100000, RZ ;  /* 0x0010000000007824 */ /* 0x000fe200078e00ff */
[----:B------:R-:W-:-:S04]  /*59d0*/  LEA R3, R3, 0x3b800000, 0x17 ;  /* 0x3b80000003037811 */ /* 0x000fc800078eb8ff */
[----:B------:R-:W-:Y:S01]  /*59e0*/  LOP3.LUT R19, R3, R0, R19, 0xfe, !PT ;  /* 0x0000000003137212 */ /* 0x000fe200078efe13 */
[----:B------:R-:W-:Y:S06]  /*59f0*/  BRA `(.L_x_10185) ;  /* 0x0000000000f87947 */ /* 0x000fec0003800000 */
.L_x_10198:
        /* <DEDUP_REMOVED lines=20> */
.L_x_10203:
[----:B------:R-:W-:Y:S05]  /*5b40*/  BSYNC.RECONVERGENT B0 ;  /* 0x0000000000007941 */ /* 0x000fea0003800200 */
.L_x_10202:
[----:B------:R-:W-:Y:S01]  /*5b50*/  IMAD.SHL.U32 R0, R0, 0x200000, RZ ;  /* 0x0020000000007824 */ /* 0x000fe200078e00ff */
[----:B------:R-:W-:-:S04]  /*5b60*/  LEA R3, R3, 0x37800000, 0x17 ;  /* 0x3780000003037811 */ /* 0x000fc800078eb8ff */
[----:B------:R-:W-:Y:S01]  /*5b70*/  LOP3.LUT R19, R3, R0, R19, 0xfe, !PT ;  /* 0x0000000003137212 */ /* 0x000fe200078efe13 */
[----:B------:R-:W-:Y:S06]  /*5b80*/  BRA `(.L_x_10185) ;  /* 0x0000000000947947 */ /* 0x000fec0003800000 */
.L_x_10197:
        /* <DEDUP_REMOVED lines=14> */
.L_x_10184:
        /* <DEDUP_REMOVED lines=16> */
.L_x_10206:
[----:B------:R-:W-:Y:S01]  /*5d70*/  IMAD.MOV.U32 R19, RZ, RZ, RZ ;  /* 0x000000ffff137224 */ /* 0x000fe200078e00ff */
[----:B------:R-:W-:Y:S06]  /*5d80*/  BRA `(.L_x_10185) ;  /* 0x0000000000147947 */ /* 0x000fec0003800000 */
.L_x_10205:
[----:B------:R-:W2:Y:S02]  /*5d90*/  LDG.E.64 R4, desc[UR36][R4.64] ;  /* 0x0000002404047981 */ /* 0x000ea4000c1e1b00 */
[----:B--2---:R0:W1:Y:S02]  /*5da0*/  I2F.U64 R19, R4 ;  /* 0x0000000400137312 */ /* 0x0040640000301000 */
[----:B01----:R-:W-:Y:S05]  /*5db0*/  BRA `(.L_x_10185) ;  /* 0x0000000000087947 */ /* 0x003fea0003800000 */
.L_x_10204:
[----:B------:R-:W2:Y:S02]  /*5dc0*/  LDG.E R4, desc[UR36][R4.64] ;  /* 0x0000002404047981 */ /* 0x000ea4000c1e1900 */
[----:B--2---:R-:W-:-:S07]  /*5dd0*/  I2FP.F32.U32 R19, R4 ;  /* 0x0000000400137245 */ /* 0x004fce0000201000 */
.L_x_10185:
[----:B------:R-:W-:Y:S05]  /*5de0*/  BSYNC.RECONVERGENT B6 ;  /* 0x0000000000067941 */ /* 0x000fea0003800200 */
.L_x_10179:
[----:B------:R-:W-:-:S07]  /*5df0*/  VIADD R27, R27, 0x80 ;  /* 0x000000801b1b7836 */ /* 0x000fce0000000000 */
.L_x_10117:
[----:B------:R-:W-:Y:S05]  /*5e00*/  BSYNC.RECONVERGENT B7 ;  /* 0x0000000000077941 */ /* 0x000fea0003800200 */
.L_x_10116:
        /* <DEDUP_REMOVED lines=28> */
.L_x_10212:
[----:B------:R-:W2:Y:S02]  /*5fd0*/  LDG.E.U8 R4, desc[UR36][R4.64] ;  /* 0x0000002404047981 */ /* 0x000ea4000c1e1100 */
[----:B--2---:R-:W-:-:S04]  /*5fe0*/  I2FP.F32.U32 R0, R4 ;  /* 0x0000000400007245 */ /* 0x004fc80000201000 */
[----:B------:R-:W-:-:S04]  /*5ff0*/  F2FP.F16.F32.PACK_AB R0, RZ, R0 ;  /* 0x00000000ff00723e */ /* 0x000fc800000000ff */
[----:B------:R-:W-:Y:S01]  /*6000*/  PRMT R23, R0, 0x7610, R23 ;  /* 0x0000761000177816 */ /* 0x000fe20000000017 */
[----:B------:R-:W-:Y:S06]  /*6010*/  BRA `(.L_x_10214) ;  /* 0x0000000c00d87947 */ /* 0x000fec0003800000 */
.L_x_10211:
        /* <DEDUP_REMOVED lines=11> */
.L_x_10216:
[----:B------:R-:W2:Y:S02]  /*60d0*/  LDG.E R4, desc[UR36][R4.64] ;  /* 0x0000002404047981 */ /* 0x000ea4000c1e1900 */
[----:B--2---:R-:W-:-:S04]  /*60e0*/  I2FP.F32.S32 R0, R4 ;  /* 0x0000000400007245 */ /* 0x004fc80000201400 */
[----:B------:R-:W-:-:S04]  /*60f0*/  F2FP.F16.F32.PACK_AB R0, RZ, R0 ;  /* 0x00000000ff00723e */ /* 0x000fc800000000ff */
[----:B------:R-:W-:Y:S01]  /*6100*/  PRMT R23, R0, 0x7610, R23 ;  /* 0x0000761000177816 */ /* 0x000fe20000000017 */
[----:B------:R-:W-:Y:S06]  /*6110*/  BRA `(.L_x_10214) ;  /* 0x0000000c00987947 */ /* 0x000fec0003800000 */
.L_x_10215:
[----:B------:R-:W2:Y:S02]  /*6120*/  LDG.E.U16 R4, desc[UR36][R4.64] ;  /* 0x0000002404047981 */ /* 0x000ea4000c1e1500 */
[----:B--2---:R-:W0:Y:S02]  /*6130*/  I2F.S16 R0, R4 ;  /* 0x0000000400007306 */ /* 0x004e240000101400 */
[----:B0-----:R-:W-:-:S04]  /*6140*/  F2FP.F16.F32.PACK_AB R0, RZ, R0 ;  /* 0x00000000ff00723e */ /* 0x001fc800000000ff */
[----:B------:R-:W-:Y:S01]  /*6150*/  PRMT R23, R0, 0x7610, R23 ;  /* 0x0000761000177816 */ /* 0x000fe20000000017 */
[----:B------:R-:W-:Y:S06]  /*6160*/  BRA `(.L_x_10214) ;  /* 0x0000000c00847947 */ /* 0x000fec0003800000 */
.L_x_10210:
        /* <DEDUP_REMOVED lines=9> */
.L_x_10218:
[----:B------:R2:W5:Y:S01]  /*6200*/  LDG.E.U16 R23, desc[UR36][R4.64] ;  /* 0x0000002404177981 */ /* 0x000562000c1e1500 */
[----:B------:R-:W-:Y:S05]  /*6210*/  BRA `(.L_x_10214) ;  /* 0x0000000c00587947 */ /* 0x000fea0003800000 */
.L_x_10217:
        /* <DEDUP_REMOVED lines=9> */
.L_x_10220:
[----:B------:R0:W5:Y:S01]  /*62b0*/  LDG.E.U16 R23, desc[UR36][R4.64] ;  /* 0x0000002404177981 */ /* 0x000162000c1e1500 */
[----:B------:R-:W-:Y:S05]  /*62c0*/  BRA `(.L_x_10214) ;  /* 0x0000000c002c7947 */ /* 0x000fea0003800000 */
.L_x_10219:
        /* <DEDUP_REMOVED lines=13> */
.L_x_10209:
        /* <DEDUP_REMOVED lines=14> */
.L_x_10223:
        /* <DEDUP_REMOVED lines=13> */
.L_x_10222:
        /* <DEDUP_REMOVED lines=27> */
.L_x_10225:
        /* <DEDUP_REMOVED lines=15> */
.L_x_10224:
[----:B------:R-:W2:Y:S02]  /*67f0*/  LDG.E.U16 R0, desc[UR36][R4.64] ;  /* 0x0000002404007981 */ /* 0x000ea4000c1e1500 */
[----:B--2---:R-:W-:-:S05]  /*6800*/  IMAD.U32 R0, R0, 0x10000, RZ ;  /* 0x0001000000007824 */ /* 0x004fca00078e00ff */
[----:B------:R-:W-:-:S04]  /*6810*/  F2FP.F16.F32.PACK_AB R0, RZ, R0 ;  /* 0x00000000ff00723e */ /* 0x000fc800000000ff */
[----:B------:R-:W-:Y:S01]  /*6820*/  PRMT R23, R0, 0x7610, R23 ;  /* 0x0000761000177816 */ /* 0x000fe20000000017 */
[----:B------:R-:W-:Y:S06]  /*6830*/  BRA `(.L_x_10214) ;  /* 0x0000000400d07947 */ /* 0x000fec0003800000 */
.L_x_10221:
        /* <DEDUP_REMOVED lines=13> */
.L_x_10228:
        /* <DEDUP_REMOVED lines=21> */
.L_x_10232:
[----:B------:R-:W-:Y:S05]  /*6a60*/  BSYNC.RECONVERGENT B1 ;  /* 0x0000000000017941 */ /* 0x000fea0003800200 */
.L_x_10231:
[----:B------:R-:W-:Y:S01]  /*6a70*/  IMAD.SHL.U32 R0, R0, 0x100000, RZ ;  /* 0x0010000000007824 */ /* 0x000fe200078e00ff */
[----:B------:R-:W-:-:S04]  /*6a80*/  LEA R3, R3, 0x3b800000, 0x17 ;  /* 0x3b80000003037811 */ /* 0x000fc800078eb8ff */
[----:B------:R-:W-:-:S07]  /*6a90*/  LOP3.LUT R0, R3, R0, R7, 0xfe, !PT ;  /* 0x0000000003007212 */ /* 0x000fce00078efe07 */
.L_x_10230:
[----:B------:R-:W-:Y:S05]  /*6aa0*/  BSYNC.RECONVERGENT B0 ;  /* 0x0000000000007941 */ /* 0x000fea0003800200 */
.L_x_10229:
[----:B------:R-:W-:-:S04]  /*6ab0*/  F2FP.F16.F32.PACK_AB R0, RZ, R0 ;  /* 0x00000000ff00723e */ /* 0x000fc800000000ff */
[----:B------:R-:W-:Y:S01]  /*6ac0*/  PRMT R23, R0, 0x7610, R23 ;  /* 0x0000761000177816 */ /* 0x000fe20000000017 */
[----:B------:R-:W-:Y:S06]  /*6ad0*/  BRA `(.L_x_10214) ;  /* 0x0000000400287947 */ /* 0x000fec0003800000 */
.L_x_10227:
        /* <DEDUP_REMOVED lines=21> */
.L_x_10236:
[----:B------:R-:W-:Y:S05]  /*6c30*/  BSYNC.RECONVERGENT B1 ;  /* 0x0000000000017941 */ /* 0x000fea0003800200 */
.L_x_10235:
[----:B------:R-:W-:Y:S01]  /*6c40*/  IMAD.SHL.U32 R0, R0, 0x200000, RZ ;  /* 0x0020000000007824 */ /* 0x000fe200078e00ff */
[----:B------:R-:W-:-:S04]  /*6c50*/  LEA R3, R3, 0x37800000, 0x17 ;  /* 0x3780000003037811 */ /* 0x000fc800078eb8ff */
[----:B------:R-:W-:-:S07]  /*6c60*/  LOP3.LUT R0, R3, R0, R7, 0xfe, !PT ;  /* 0x0000000003007212 */ /* 0x000fce00078efe07 */
.L_x_10234:
[----:B------:R-:W-:Y:S05]  /*6c70*/  BSYNC.RECONVERGENT B0 ;  /* 0x0000000000007941 */ /* 0x000fea0003800200 */
.L_x_10233:
[----:B------:R-:W-:-:S04]  /*6c80*/  F2FP.F16.F32.PACK_AB R0, RZ, R0 ;  /* 0x00000000ff00723e */ /* 0x000fc800000000ff */
[----:B------:R-:W-:Y:S01]  /*6c90*/  PRMT R23, R0, 0x7610, R23 ;  /* 0x0000761000177816 */ /* 0x000fe20000000017 */
[----:B------:R-:W-:Y:S06]  /*6ca0*/  BRA `(.L_x_10214) ;  /* 0x0000000000b47947 */ /* 0x000fec0003800000 */
.L_x_10226:
        /* <DEDUP_REMOVED lines=14> */
.L_x_10240:
[----:B------:R-:W-:Y:S05]  /*6d90*/  BSYNC.RECONVERGENT B0 ;  /* 0x0000000000007941 */ /* 0x000fea0003800200 */
.L_x_10239:
[----:B------:R-:W-:-:S04]  /*6da0*/  F2FP.F16.F32.PACK_AB R0, RZ, R0 ;  /* 0x00000000ff00723e */ /* 0x000fc800000000ff */
[----:B------:R-:W-:Y:S01]  /*6db0*/  PRMT R23, R0, 0x7610, R23 ;  /* 0x0000761000177816 */ /* 0x000fe20000000017 */
[----:B------:R-:W-:Y:S06]  /*6dc0*/  BRA `(.L_x_10214) ;  /* 0x00000000006c7947 */ /* 0x000fec0003800000 */
.L_x_10213:
        /* <DEDUP_REMOVED lines=16> */
.L_x_10241:
[----:B------:R-:W-:Y:S01]  /*6ed0*/  PRMT R23, RZ, 0x7610, R23 ;  /* 0x00007610ff177816 */ /* 0x000fe20000000017 */
[----:B------:R-:W-:Y:S06]  /*6ee0*/  BRA `(.L_x_10214) ;  /* 0x0000000000247947 */ /* 0x000fec0003800000 */
.L_x_10238:
[----:B------:R-:W2:Y:S02]  /*6ef0*/  LDG.E.64 R4, desc[UR36][R4.64] ;  /* 0x0000002404047981 */ /* 0x000ea4000c1e1b00 */
[----:B--2---:R-:W0:Y:S02]  /*6f00*/  I2F.U64 R0, R4 ;  /* 0x0000000400007312 */ /* 0x004e240000301000 */
[----:B0-----:R-:W-:-:S04]  /*6f10*/  F2FP.F16.F32.PACK_AB R0, RZ, R0 ;  /* 0x00000000ff00723e */ /* 0x001fc800000000ff */
[----:B------:R-:W-:Y:S01]  /*6f20*/  PRMT R23, R0, 0x7610, R23 ;  /* 0x0000761000177816 */ /* 0x000fe20000000017 */
[----:B------:R-:W-:Y:S06]  /*6f30*/  BRA `(.L_x_10214) ;  /* 0x0000000000107947 */ /* 0x000fec0003800000 */
.L_x_10237:
[----:B------:R-:W2:Y:S02]  /*6f40*/  LDG.E R4, desc[UR36][R4.64] ;  /* 0x0000002404047981 */ /* 0x000ea4000c1e1900 */
[----:B--2---:R-:W-:-:S04]  /*6f50*/  I2FP.F32.U32 R0, R4 ;  /* 0x0000000400007245 */ /* 0x004fc80000201000 */
[----:B------:R-:W-:-:S04]  /*6f60*/  F2FP.F16.F32.PACK_AB R0, RZ, R0 ;  /* 0x00000000ff00723e */ /* 0x000fc800000000ff */
[----:B------:R-:W-:-:S07]  /*6f70*/  PRMT R23, R0, 0x7610, R23 ;  /* 0x0000761000177816 */ /* 0x000fce0000000017 */
.L_x_10214:
        /* <DEDUP_REMOVED lines=20> */
.L_x_10246:
[----:B------:R-:W2:Y:S02]  /*70c0*/  LDG.E.U8 R4, desc[UR36][R4.64] ;  /* 0x0000002404047981 */ /* 0x000ea4000c1e1100 */
[----:B--2---:R-:W-:Y:S01]  /*70d0*/  I2FP.F32.U32 R22, R4 ;  /* 0x0000000400167245 */ /* 0x004fe20000201000 */
[----:B------:R-:W-:Y:S06]  /*70e0*/  BRA `(.L_x_10248) ;  /* 0x0000000c00487947 */ /* 0x000fec0003800000 */
.L_x_10245:
        /* <DEDUP_REMOVED lines=9> */
.L_x_10250:
[----:B------:R-:W2:Y:S02]  /*7180*/  LDG.E R4, desc[UR36][R4.64] ;  /* 0x0000002404047981 */ /* 0x000ea4000c1e1900 */
[----:B--2---:R-:W-:Y:S01]  /*7190*/  I2FP.F32.S32 R22, R4 ;  /* 0x0000000400167245 */ /* 0x004fe20000201400 */
[----:B------:R-:W-:Y:S06]  /*71a0*/  BRA `(.L_x_10248) ;  /* 0x0000000c00187947 */ /* 0x000fec0003800000 */
.L_x_10249:
[----:B------:R-:W2:Y:S02]  /*71b0*/  LDG.E.U16 R4, desc[UR36][R4.64] ;  /* 0x0000002404047981 */ /* 0x000ea4000c1e1500 */
[----:B--2---:R0:W2:Y:S01]  /*71c0*/  I2F.S16 R22, R4 ;  /* 0x0000000400167306 */ /* 0x0040a20000101400 */
[----:B------:R-:W-:Y:S05]  /*71d0*/  BRA `(.L_x_10248) ;  /* 0x0000000c000c7947 */ /* 0x000fea0003800000 */
.L_x_10244:
        /* <DEDUP_REMOVED lines=8> */
.L_x_10252:
[----:B------:R-:W2:Y:S02]  /*7260*/  LDG.E.U16 R4, desc[UR36][R4.64] ;  /* 0x0000002404047981 */ /* 0x000ea4000c1e1500 */
[----:B--2---:R-:W-:Y:S01]  /*7270*/  HADD2.F32 R22, -RZ, R4.H0_H0 ;  /* 0x20000004ff167230 */ /* 0x004fe20000004100 */
[----:B------:R-:W-:Y:S06]  /*7280*/  BRA `(.L_x_10248) ;  /* 0x0000000800e07947 */ /* 0x000fec0003800000 */
.L_x_10251:
        /* <DEDUP_REMOVED lines=8> */
.L_x_10254:
[----:B------:R-:W2:Y:S02]  /*7310*/  LDG.E.U16 R4, desc[UR36][R4.64] ;  /* 0x0000002404047981 */ /* 0x000ea4000c1e1500 */
[----:B--2---:R-:W-:Y:S01]  /*7320*/  HADD2.F32 R22, -RZ, R4.H0_H0 ;  /* 0x20000004ff167230 */ /* 0x004fe20000004100 */
[----:B------:R-:W-:Y:S06]  /*7330*/  BRA `(.L_x_10248) ;  /* 0x0000000800b47947 */ /* 0x000fec0003800000 */
.L_x_10253:
        /* <DEDUP_REMOVED lines=11> */
.L_x_10243:
        /* <DEDUP_REMOVED lines=12> */
.L_x_10257:
        /* <DEDUP_REMOVED lines=11> */
.L_x_10256:
        /* <DEDUP_REMOVED lines=25> */
.L_x_10259:
        /* <DEDUP_REMOVED lines=13> */
.L_x_10258:
[----:B------:R-:W2:Y:S02]  /*77c0*/  LDG.E.U16 R4, desc[UR36][R4.64] ;  /* 0x0000002404047981 */ /* 0x000ea4000c1e1500 */
[----:B--2---:R-:W-:Y:S01]  /*77d0*/  IMAD.U32 R22, R4, 0x10000, RZ ;  /* 0x0001000004167824 */ /* 0x004fe200078e00ff */
[----:B------:R-:W-:Y:S06]  /*77e0*/  BRA `(.L_x_10248) ;  /* 0x0000000400887947 */ /* 0x000fec0003800000 */
.L_x_10255:
        /* <DEDUP_REMOVED lines=11> */
.L_x_10262:
        /* <DEDUP_REMOVED lines=20> */
.L_x_10264:
[----:B------:R-:W-:Y:S05]  /*79e0*/  BSYNC.RECONVERGENT B0 ;  /* 0x0000000000007941 */ /* 0x000fea0003800200 */
.L_x_10263:
[----:B------:R-:W-:Y:S01]  /*79f0*/  IMAD.SHL.U32 R0, R0, 0x100000, RZ ;  /* 0x0010000000007824 */ /* 0x000fe200078e00ff */
[----:B------:R-:W-:-:S04]  /*7a00*/  LEA R3, R3, 0x3b800000, 0x17 ;  /* 0x3b80000003037811 */ /* 0x000fc800078eb8ff */
[----:B------:R-:W-:Y:S01]  /*7a10*/  LOP3.LUT R22, R3, R0, R7, 0xfe, !PT ;  /* 0x0000000003167212 */ /* 0x000fe200078efe07 */
[----:B------:R-:W-:Y:S06]  /*7a20*/  BRA `(.L_x_10248) ;  /* 0x0000000000f87947 */ /* 0x000fec0003800000 */
.L_x_10261:
        /* <DEDUP_REMOVED lines=20> */
.L_x_10266:
[----:B------:R-:W-:Y:S05]  /*7b70*/  BSYNC.RECONVERGENT B0 ;  /* 0x0000000000007941 */ /* 0x000fea0003800200 */
.L_x_10265:
[----:B------:R-:W-:Y:S01]  /*7b80*/  IMAD.SHL.U32 R0, R0, 0x200000, RZ ;  /* 0x0020000000007824 */ /* 0x000fe200078e00ff */
[----:B------:R-:W-:-:S04]  /*7b90*/  LEA R3, R3, 0x37800000, 0x17 ;  /* 0x3780000003037811 */ /* 0x000fc800078eb8ff */
[----:B------:R-:W-:Y:S01]  /*7ba0*/  LOP3.LUT R22, R3, R0, R7, 0xfe, !PT ;  /* 0x0000000003167212 */ /* 0x000fe200078efe07 */
[----:B------:R-:W-:Y:S06]  /*7bb0*/  BRA `(.L_x_10248) ;  /* 0x0000000000947947 */ /* 0x000fec0003800000 */
.L_x_10260:
        /* <DEDUP_REMOVED lines=14> */
.L_x_10247:
        /* <DEDUP_REMOVED lines=16> */
.L_x_10269:
[----:B------:R-:W-:Y:S01]  /*7da0*/  IMAD.MOV.U32 R22, RZ, RZ, RZ ;  /* 0x000000ffff167224 */ /* 0x000fe200078e00ff */
[----:B------:R-:W-:Y:S06]  /*7db0*/  BRA `(.L_x_10248) ;  /* 0x0000000000147947 */ /* 0x000fec0003800000 */
.L_x_10268:
[----:B------:R-:W2:Y:S02]  /*7dc0*/  LDG.E.64 R4, desc[UR36][R4.64] ;  /* 0x0000002404047981 */ /* 0x000ea4000c1e1b00 */
[----:B--2---:R0:W2:Y:S02]  /*7dd0*/  I2F.U64 R22, R4 ;  /* 0x0000000400167312 */ /* 0x0040a40000301000 */
[----:B0-2---:R-:W-:Y:S05]  /*7de0*/  BRA `(.L_x_10248) ;  /* 0x0000000000087947 */ /* 0x005fea0003800000 */
.L_x_10267:
[----:B------:R-:W2:Y:S02]  /*7df0*/  LDG.E R4, desc[UR36][R4.64] ;  /* 0x0000002404047981 */ /* 0x000ea4000c1e1900 */
[----:B--2---:R-:W-:-:S07]  /*7e00*/  I2FP.F32.U32 R22, R4 ;  /* 0x0000000400167245 */ /* 0x004fce0000201000 */
.L_x_10248:
[----:B------:R-:W-:Y:S05]  /*7e10*/  BSYNC.RECONVERGENT B6 ;  /* 0x0000000000067941 */ /* 0x000fea0003800200 */
.L_x_10242:
        /* <DEDUP_REMOVED lines=20> */
.L_x_10274:
[----:B------:R-:W4:Y:S02]  /*7f60*/  LDG.E.U8 R4, desc[UR36][R4.64] ;  /* 0x0000002404047981 */ /* 0x000f24000c1e1100 */
[----:B----4-:R-:W-:Y:S01]  /*7f70*/  I2FP.F32.U32 R24, R4 ;  /* 0x0000000400187245 */ /* 0x010fe20000201000 */
[----:B------:R-:W-:Y:S06]  /*7f80*/  BRA `(.L_x_10276) ;  /* 0x0000000c00487947 */ /* 0x000fec0003800000 */
.L_x_10273:
        /* <DEDUP_REMOVED lines=9> */
.L_x_10278:
[----:B------:R-:W4:Y:S02]  /*8020*/  LDG.E R4, desc[UR36][R4.64] ;  /* 0x0000002404047981 */ /* 0x000f24000c1e1900 */
[----:B----4-:R-:W-:Y:S01]  /*8030*/  I2FP.F32.S32 R24, R4 ;  /* 0x0000000400187245 */ /* 0x010fe20000201400 */
[----:B------:R-:W-:Y:S06]  /*8040*/  BRA `(.L_x_10276) ;  /* 0x0000000c00187947 */ /* 0x000fec0003800000 */
.L_x_10277:
[----:B------:R-:W4:Y:S02]  /*8050*/  LDG.E.U16 R4, desc[UR36][R4.64] ;  /* 0x0000002404047981 */ /* 0x000f24000c1e1500 */
[----:B----4-:R0:W4:Y:S01]  /*8060*/  I2F.S16 R24, R4 ;  /* 0x0000000400187306 */ /* 0x0101220000101400 */
[----:B------:R-:W-:Y:S05]  /*8070*/  BRA `(.L_x_10276) ;  /* 0x0000000c000c7947 */ /* 0x000fea0003800000 */
.L_x_10272:
        /* <DEDUP_REMOVED lines=8> */
.L_x_10280:
[----:B------:R-:W4:Y:S02]  /*8100*/  LDG.E.U16 R4, desc[UR36][R4.64] ;  /* 0x0000002404047981 */ /* 0x000f24000c1e1500 */
[----:B----4-:R-:W-:Y:S01]  /*8110*/  HADD2.F32 R24, -RZ, R4.H0_H0 ;  /* 0x20000004ff187230 */ /* 0x010fe20000004100 */
[----:B------:R-:W-:Y:S06]  /*8120*/  BRA `(.L_x_10276) ;  /* 0x0000000800e07947 */ /* 0x000fec0003800000 */
.L_x_10279:
        /* <DEDUP_REMOVED lines=8> */
.L_x_10282:
[----:B------:R-:W4:Y:S02]  /*81b0*/  LDG.E.U16 R4, desc[UR36][R4.64] ;  /* 0x0000002404047981 */ /* 0x000f24000c1e1500 */
[----:B----4-:R-:W-:Y:S01]  /*81c0*/  HADD2.F32 R24, -RZ, R4.H0_H0 ;  /* 0x20000004ff187230 */ /* 0x010fe20000004100 */
[----:B------:R-:W-:Y:S06]  /*81d0*/  BRA `(.L_x_10276) ;  /* 0x0000000800b47947 */ /* 0x000fec0003800000 */
.L_x_10281:
        /* <DEDUP_REMOVED lines=11> */
.L_x_10271:
        /* <DEDUP_REMOVED lines=12> */
.L_x_10285:
        /* <DEDUP_REMOVED lines=11> */
.L_x_10284:
        /* <DEDUP_REMOVED lines=25> */
.L_x_10287:
        /* <DEDUP_REMOVED lines=13> */
.L_x_10286:
[----:B------:R-:W4:Y:S02]  /*8660*/  LDG.E.U16 R4, desc[UR36][R4.64] ;  /* 0x0000002404047981 */ /* 0x000f24000c1e1500 */
[----:B----4-:R-:W-:Y:S01]  /*8670*/  IMAD.U32 R24, R4, 0x10000, RZ ;  /* 0x0001000004187824 */ /* 0x010fe200078e00ff */
[----:B------:R-:W-:Y:S06]  /*8680*/  BRA `(.L_x_10276) ;  /* 0x0000000400887947 */ /* 0x000fec0003800000 */
.L_x_10283:
        /* <DEDUP_REMOVED lines=11> */
.L_x_10290:
        /* <DEDUP_REMOVED lines=20> */
.L_x_10292:
[----:B------:R-:W-:Y:S05]  /*8880*/  BSYNC.RECONVERGENT B0 ;  /* 0x0000000000007941 */ /* 0x000fea0003800200 */
.L_x_10291:
[----:B------:R-:W-:Y:S01]  /*8890*/  IMAD.SHL.U32 R0, R0, 0x100000, RZ ;  /* 0x0010000000007824 */ /* 0x000fe200078e00ff */
[----:B------:R-:W-:-:S04]  /*88a0*/  LEA R3, R3, 0x3b800000, 0x17 ;  /* 0x3b80000003037811 */ /* 0x000fc800078eb8ff */
[----:B------:R-:W-:Y:S01]  /*88b0*/  LOP3.LUT R24, R3, R0, R7, 0xfe, !PT ;  /* 0x0000000003187212 */ /* 0x000fe200078efe07 */
[----:B------:R-:W-:Y:S06]  /*88c0*/  BRA `(.L_x_10276) ;  /* 0x0000000000f87947 */ /* 0x000fec0003800000 */
.L_x_10289:
        /* <DEDUP_REMOVED lines=20> */
.L_x_10294:
[----:B------:R-:W-:Y:S05]  /*8a10*/  BSYNC.RECONVERGENT B0 ;  /* 0x0000000000007941 */ /* 0x000fea0003800200 */
.L_x_10293:
[----:B------:R-:W-:Y:S01]  /*8a20*/  IMAD.SHL.U32 R0, R0, 0x200000, RZ ;  /* 0x0020000000007824 */ /* 0x000fe200078e00ff */
[----:B------:R-:W-:-:S04]  /*8a30*/  LEA R3, R3, 0x37800000, 0x17 ;  /* 0x3780000003037811 */ /* 0x000fc800078eb8ff */
[----:B------:R-:W-:Y:S01]  /*8a40*/  LOP3.LUT R24, R3, R0, R7, 0xfe, !PT ;  /* 0x0000000003187212 */ /* 0x000fe200078efe07 */
[----:B------:R-:W-:Y:S06]  /*8a50*/  BRA `(.L_x_10276) ;  /* 0x0000000000947947 */ /* 0x000fec0003800000 */
.L_x_10288:
        /* <DEDUP_REMOVED lines=14> */
.L_x_10275:
        /* <DEDUP_REMOVED lines=16> */
.L_x_10297:
[----:B------:R-:W-:Y:S01]  /*8c40*/  IMAD.MOV.U32 R24, RZ, RZ, RZ ;  /* 0x000000ffff187224 */ /* 0x000fe200078e00ff */
[----:B------:R-:W-:Y:S06]  /*8c50*/  BRA `(.L_x_10276) ;  /* 0x0000000000147947 */ /* 0x000fec0003800000 */
.L_x_10296:
[----:B------:R-:W4:Y:S02]  /*8c60*/  LDG.E.64 R24, desc[UR36][R4.64] ;  /* 0x0000002404187981 */ /* 0x000f24000c1e1b00 */
[----:B----4-:R0:W4:Y:S02]  /*8c70*/  I2F.U64 R24, R24 ;  /* 0x0000001800187312 */ /* 0x0101240000301000 */
[----:B0---4-:R-:W-:Y:S05]  /*8c80*/  BRA `(.L_x_10276) ;  /* 0x0000000000087947 */ /* 0x011fea0003800000 */
.L_x_10295:
[----:B------:R-:W4:Y:S02]  /*8c90*/  LDG.E R4, desc[UR36][R4.64] ;  /* 0x0000002404047981 */ /* 0x000f24000c1e1900 */
[----:B----4-:R-:W-:-:S07]  /*8ca0*/  I2FP.F32.U32 R24, R4 ;  /* 0x0000000400187245 */ /* 0x010fce0000201000 */
.L_x_10276:
[----:B------:R-:W-:Y:S05]  /*8cb0*/  BSYNC.RECONVERGENT B6 ;  /* 0x0000000000067941 */ /* 0x000fea0003800200 */
.L_x_10270:
[----:B------:R-:W-:-:S07]  /*8cc0*/  VIADD R27, R27, 0x80 ;  /* 0x000000801b1b7836 */ /* 0x000fce0000000000 */
.L_x_10208:
[----:B------:R-:W-:Y:S05]  /*8cd0*/  BSYNC.RECONVERGENT B7 ;  /* 0x0000000000077941 */ /* 0x000fea0003800200 */
.L_x_10207:
        /* <DEDUP_REMOVED lines=28> */
.L_x_10303:
[----:B------:R-:W2:Y:S02]  /*8ea0*/  LDG.E.U8 R4, desc[UR36][R4.64] ;  /* 0x0000002404047981 */ /* 0x000ea4000c1e1100 */
[----:B--2---:R-:W-:-:S04]  /*8eb0*/  I2FP.F32.U32 R0, R4 ;  /* 0x0000000400007245 */ /* 0x004fc80000201000 */
[----:B------:R-:W-:-:S04]  /*8ec0*/  F2FP.F16.F32.PACK_AB R0, RZ, R0 ;  /* 0x00000000ff00723e */ /* 0x000fc800000000ff */
[----:B------:R-:W-:Y:S01]  /*8ed0*/  PRMT R26, R0, 0x7610, R26 ;  /* 0x00007610001a7816 */ /* 0x000fe2000000001a */
[----:B------:R-:W-:Y:S06]  /*8ee0*/  BRA `(.L_x_10305) ;  /* 0x0000000c00d87947 */ /* 0x000fec0003800000 */
.L_x_10302:
        /* <DEDUP_REMOVED lines=11> */
.L_x_10307:
[----:B------:R-:W2:Y:S02]  /*8fa0*/  LDG.E R4, desc[UR36][R4.64] ;  /* 0x0000002404047981 */ /* 0x000ea4000c1e1900 */
[----:B--2---:R-:W-:-:S04]  /*8fb0*/  I2FP.F32.S32 R0, R4 ;  /* 0x0000000400007245 */ /* 0x004fc80000201400 */
[----:B------:R-:W-:-:S04]  /*8fc0*/  F2FP.F16.F32.PACK_AB R0, RZ, R0 ;  /* 0x00000000ff00723e */ /* 0x000fc800000000ff */
[----:B------:R-:W-:Y:S01]  /*8fd0*/  PRMT R26, R0, 0x7610, R26 ;  /* 0x00007610001a7816 */ /* 0x000fe2000000001a */
[----:B------:R-:W-:Y:S06]  /*8fe0*/  BRA `(.L_x_10305) ;  /* 0x0000000c00987947 */ /* 0x000fec0003800000 */
.L_x_10306:
[----:B------:R-:W2:Y:S02]  /*8ff0*/  LDG.E.U16 R4, desc[UR36][R4.64] ;  /* 0x0000002404047981 */ /* 0x000ea4000c1e1500 */
[----:B--2---:R-:W0:Y:S02]  /*9000*/  I2F.S16 R0, R4 ;  /* 0x0000000400007306 */ /* 0x004e240000101400 */
[----:B0-----:R-:W-:-:S04]  /*9010*/  F2FP.F16.F32.PACK_AB R0, RZ, R0 ;  /* 0x00000000ff00723e */ /* 0x001fc800000000ff */
[----:B------:R-:W-:Y:S01]  /*9020*/  PRMT R26, R0, 0x7610, R26 ;  /* 0x00007610001a7816 */ /* 0x000fe2000000001a */
[----:B------:R-:W-:Y:S06]  /*9030*/  BRA `(.L_x_10305) ;  /* 0x0000000c00847947 */ /* 0x000fec0003800000 */
.L_x_10301:
        /* <DEDUP_REMOVED lines=9> */
.L_x_10309:
[----:B------:R0:W5:Y:S01]  /*90d0*/  LDG.E.U16 R26, desc[UR36][R4.64] ;  /* 0x00000024041a7981 */ /* 0x000162000c1e1500 */
[----:B------:R-:W-:Y:S05]  /*90e0*/  BRA `(.L_x_10305) ;  /* 0x0000000c00587947 */ /* 0x000fea0003800000 */
.L_x_10308:
        /* <DEDUP_REMOVED lines=9> */
.L_x_10311:
[----:B------:R2:W5:Y:S01]  /*9180*/  LDG.E.U16 R26, desc[UR36][R4.64] ;  /* 0x00000024041a7981 */ /* 0x000562000c1e1500 */
[----:B------:R-:W-:Y:S05]  /*9190*/  BRA `(.L_x_10305) ;  /* 0x0000000c002c7947 */ /* 0x000fea0003800000 */
.L_x_10310:
        /* <DEDUP_REMOVED lines=13> */
.L_x_10300:
        /* <DEDUP_REMOVED lines=14> */
.L_x_10314:
        /* <DEDUP_REMOVED lines=13> */
.L_x_10313:
        /* <DEDUP_REMOVED lines=27> */
.L_x_10316:
        /* <DEDUP_REMOVED lines=15> */
.L_x_10315:
[----:B------:R-:W2:Y:S02]  /*96c0*/  LDG.E.U16 R0, desc[UR36][R4.64] ;  /* 0x0000002404007981 */ /* 0x000ea4000c1e1500 */
[----:B--2---:R-:W-:-:S05]  /*96d0*/  IMAD.U32 R0, R0, 0x10000, RZ ;  /* 0x0001000000007824 */ /* 0x004fca00078e00ff */
[----:B------:R-:W-:-:S04]  /*96e0*/  F2FP.F16.F32.PACK_AB R0, RZ, R0 ;  /* 0x00000000ff00723e */ /* 0x000fc800000000ff */
[----:B------:R-:W-:Y:S01]  /*96f0*/  PRMT R26, R0, 0x7610, R26 ;  /* 0x00007610001a7816 */ /* 0x000fe2000000001a */
[----:B------:R-:W-:Y:S06]  /*9700*/  BRA `(.L_x_10305) ;  /* 0x0000000400d07947 */ /* 0x000fec0003800000 */
.L_x_10312:
        /* <DEDUP_REMOVED lines=13> */
.L_x_10319:
        /* <DEDUP_REMOVED lines=21> */
.L_x_10323:
[----:B------:R-:W-:Y:S05]  /*9930*/  BSYNC.RECONVERGENT B1 ;  /* 0x0000000000017941 */ /* 0x000fea0003800200 */
.L_x_10322:
[----:B------:R-:W-:Y:S01]  /*9940*/  IMAD.SHL.U32 R0, R0, 0x100000, RZ ;  /* 0x0010000000007824 */ /* 0x000fe200078e00ff */
[----:B------:R-:W-:-:S04]  /*9950*/  LEA R3, R3, 0x3b800000, 0x17 ;  /* 0x3b80000003037811 */ /* 0x000fc800078eb8ff */
[----:B------:R-:W-:-:S07]  /*9960*/  LOP3.LUT R0, R3, R0, R7, 0xfe, !PT ;  /* 0x0000000003007212 */ /* 0x000fce00078efe07 */
.L_x_10321:
[----:B------:R-:W-:Y:S05]  /*9970*/  BSYNC.RECONVERGENT B0 ;  /* 0x0000000000007941 */ /* 0x000fea0003800200 */
.L_x_10320:
[----:B------:R-:W-:-:S04]  /*9980*/  F2FP.F16.F32.PACK_AB R0, RZ, R0 ;  /* 0x00000000ff00723e */ /* 0x000fc800000000ff */
[----:B------:R-:W-:Y:S01]  /*9990*/  PRMT R26, R0, 0x7610, R26 ;  /* 0x00007610001a7816 */ /* 0x000fe2000000001a */
[----:B------:R-:W-:Y:S06]  /*99a0*/  BRA `(.L_x_10305) ;  /* 0x0000000400287947 */ /* 0x000fec0003800000 */
.L_x_10318:
        /* <DEDUP_REMOVED lines=21> */
.L_x_10327:
[----:B------:R-:W-:Y:S05]  /*9b00*/  BSYNC.RECONVERGENT B1 ;  /* 0x0000000000017941 */ /* 0x000fea0003800200 */
.L_x_10326:
[----:B------:R-:W-:Y:S01]  /*9b10*/  IMAD.SHL.U32 R0, R0, 0x200000, RZ ;  /* 0x0020000000007824 */ /* 0x000fe200078e00ff */
[----:B------:R-:W-:-:S04]  /*9b20*/  LEA R3, R3, 0x37800000, 0x17 ;  /* 0x3780000003037811 */ /* 0x000fc800078eb8ff */
[----:B------:R-:W-:-:S07]  /*9b30*/  LOP3.LUT R0, R3, R0, R7, 0xfe, !PT ;  /* 0x0000000003007212 */ /* 0x000fce00078efe07 */
.L_x_10325:
[----:B------:R-:W-:Y:S05]  /*9b40*/  BSYNC.RECONVERGENT B0 ;  /* 0x0000000000007941 */ /* 0x000fea0003800200 */
.L_x_10324:
[----:B------:R-:W-:-:S04]  /*9b50*/  F2FP.F16.F32.PACK_AB R0, RZ, R0 ;  /* 0x00000000ff00723e */ /* 0x000fc800000000ff */
[----:B------:R-:W-:Y:S01]  /*9b60*/  PRMT R26, R0, 0x7610, R26 ;  /* 0x00007610001a7816 */ /* 0x000fe2000000001a */
[----:B------:R-:W-:Y:S06]  /*9b70*/  BRA `(.L_x_10305) ;  /* 0x0000000000b47947 */ /* 0x000fec0003800000 */
.L_x_10317:
        /* <DEDUP_REMOVED lines=14> */
.L_x_10331:
[----:B------:R-:W-:Y:S05]  /*9c60*/  BSYNC.RECONVERGENT B0 ;  /* 0x0000000000007941 */ /* 0x000fea0003800200 */
.L_x_10330:
[----:B------:R-:W-:-:S04]  /*9c70*/  F2FP.F16.F32.PACK_AB R0, RZ, R0 ;  /* 0x00000000ff00723e */ /* 0x000fc800000000ff */
[----:B------:R-:W-:Y:S01]  /*9c80*/  PRMT R26, R0, 0x7610, R26 ;  /* 0x00007610001a7816 */ /* 0x000fe2000000001a */
[----:B------:R-:W-:Y:S06]  /*9c90*/  BRA `(.L_x_10305) ;  /* 0x00000000006c7947 */ /* 0x000fec0003800000 */
.L_x_10304:
        /* <DEDUP_REMOVED lines=16> */
.L_x_10332:
[----:B------:R-:W-:Y:S01]  /*9da0*/  PRMT R26, RZ, 0x7610, R26 ;  /* 0x00007610ff1a7816 */ /* 0x000fe2000000001a */
[----:B------:R-:W-:Y:S06]  /*9db0*/  BRA `(.L_x_10305) ;  /* 0x0000000000247947 */ /* 0x000fec0003800000 */
.L_x_10329:
[----:B------:R-:W2:Y:S02]  /*9dc0*/  LDG.E.64 R4, desc[UR36][R4.64] ;  /* 0x0000002404047981 */ /* 0x000ea4000c1e1b00 */
[----:B--2---:R-:W0:Y:S02]  /*9dd0*/  I2F.U64 R0, R4 ;  /* 0x0000000400007312 */ /* 0x004e240000301000 */
[----:B0-----:R-:W-:-:S04]  /*9de0*/  F2FP.F16.F32.PACK_AB R0, RZ, R0 ;  /* 0x00000000ff00723e */ /* 0x001fc800000000ff */
[----:B------:R-:W-:Y:S01]  /*9df0*/  PRMT R26, R0, 0x7610, R26 ;  /* 0x00007610001a7816 */ /* 0x000fe2000000001a */
[----:B------:R-:W-:Y:S06]  /*9e00*/  BRA `(.L_x_10305) ;  /* 0x0000000000107947 */ /* 0x000fec0003800000 */
.L_x_10328:
[----:B------:R-:W2:Y:S02]  /*9e10*/  LDG.E R4, desc[UR36][R4.64] ;  /* 0x0000002404047981 */ /* 0x000ea4000c1e1900 */
[----:B--2---:R-:W-:-:S04]  /*9e20*/  I2FP.F32.U32 R0, R4 ;  /* 0x0000000400007245 */ /* 0x004fc80000201000 */
[----:B------:R-:W-:-:S04]  /*9e30*/  F2FP.F16.F32.PACK_AB R0, RZ, R0 ;  /* 0x00000000ff00723e */ /* 0x000fc800000000ff */
[----:B------:R-:W-:-:S07]  /*9e40*/  PRMT R26, R0, 0x7610, R26 ;  /* 0x00007610001a7816 */ /* 0x000fce000000001a */
.L_x_10305:
[----:B------:R-:W4:Y:S01]  /*9e50*/  LDCU.U8 UR6, c[0x0][0x3ad] ;  /* 0x000075a0ff0677ac */ /* 0x000f220008000000 */
[----:B0-2---:R-:W0:Y:S01]  /*9e60*/  LDC.64 R4, c[0x0][0x398] ;  /* 0x0000e600ff047b82 */ /* 0x005e220000000a00 */
[----:B------:R-:W-:Y:S01]  /*9e70*/  BSSY.RECONVERGENT B6, `(.L_x_10333) ;  /* 0x00000e7000067945 */ /* 0x000fe20003800200 */
        /* <DEDUP_REMOVED lines=18> */
.L_x_10337:
[----:B------:R-:W2:Y:S02]  /*9fa0*/  LDG.E.U8 R4, desc[UR36][R4.64] ;  /* 0x0000002404047981 */ /* 0x000ea4000c1e1100 */
[----:B--2---:R-:W-:Y:S01]  /*9fb0*/  I2FP.F32.U32 R31, R4 ;  /* 0x00000004001f7245 */ /* 0x004fe20000201000 */
[----:B------:R-:W-:Y:S06]  /*9fc0*/  BRA `(.L_x_10339) ;  /* 0x0000000c00447947 */ /* 0x000fec0003800000 */
.L_x_10336:
        /* <DEDUP_REMOVED lines=9> */
.L_x_10341:
[----:B------:R-:W2:Y:S02]  /*a060*/  LDG.E R4, desc[UR36][R4.64] ;  /* 0x0000002404047981 */ /* 0x000ea4000c1e1900 */
[----:B--2---:R-:W-:Y:S01]  /*a070*/  I2FP.F32.S32 R31, R4 ;  /* 0x00000004001f7245 */ /* 0x004fe20000201400 */
[----:B------:R-:W-:Y:S06]  /*a080*/  BRA `(.L_x_10339) ;  /* 0x0000000c00147947 */ /* 0x000fec0003800000 */
.L_x_10340:
[----:B------:R-:W2:Y:S02]  /*a090*/  LDG.E.U16 R4, desc[UR36][R4.64] ;  /* 0x0000002404047981 */ /* 0x000ea4000c1e1500 */
[----:B--2---:R4:W0:Y:S01]  /*a0a0*/  I2F.S16 R31, R4 ;  /* 0x00000004001f7306 */ /* 0x0048220000101400 */
[----:B------:R-:W-:Y:S05]  /*a0b0*/  BRA `(.L_x_10339) ;  /* 0x0000000c00087947 */ /* 0x000fea0003800000 */
.L_x_10335:
        /* <DEDUP_REMOVED lines=8> */
.L_x_10343:
[----:B------:R-:W2:Y:S02]  /*a140*/  LDG.E.U16 R4, desc[UR36][R4.64] ;  /* 0x0000002404047981 */ /* 0x000ea4000c1e1500 */
[----:B--2---:R-:W-:Y:S01]  /*a150*/  HADD2.F32 R31, -RZ, R4.H0_H0 ;  /* 0x20000004ff1f7230 */ /* 0x004fe20000004100 */
[----:B------:R-:W-:Y:S06]  /*a160*/  BRA `(.L_x_10339) ;  /* 0x0000000800dc7947 */ /* 0x000fec0003800000 */
.L_x_10342:
        /* <DEDUP_REMOVED lines=8> */
.L_x_10345:
[----:B------:R-:W2:Y:S02]  /*a1f0*/  LDG.E.U16 R4, desc[UR36][R4.64] ;  /* 0x0000002404047981 */ /* 0x000ea4000c1e1500 */
[----:B--2---:R-:W-:Y:S01]  /*a200*/  HADD2.F32 R31, -RZ, R4.H0_H0 ;  /* 0x20000004ff1f7230 */ /* 0x004fe20000004100 */
[----:B------:R-:W-:Y:S06]  /*a210*/  BRA `(.L_x_10339) ;  /* 0x0000000800b07947 */ /* 0x000fec0003800000 */
.L_x_10344:
        /* <DEDUP_REMOVED lines=11> */
.L_x_10334:
        /* <DEDUP_REMOVED lines=12> */
.L_x_10348:
        /* <DEDUP_REMOVED lines=11> */
.L_x_10347:
        /* <DEDUP_REMOVED lines=25> */
.L_x_10350:
        /* <DEDUP_REMOVED lines=12> */
.L_x_10349:
[----:B------:R-:W2:Y:S02]  /*a690*/  LDG.E.U16 R4, desc[UR36][R4.64] ;  /* 0x0000002404047981 */ /* 0x000ea4000c1e1500 */
[----:B--2---:R-:W-:Y:S01]  /*a6a0*/  IMAD.U32 R31, R4, 0x10000, RZ ;  /* 0x00010000041f7824 */ /* 0x004fe200078e00ff */
[----:B------:R-:W-:Y:S06]  /*a6b0*/  BRA `(.L_x_10339) ;  /* 0x0000000400887947 */ /* 0x000fec0003800000 */
.L_x_10346:
        /* <DEDUP_REMOVED lines=11> */
.L_x_10353:
        /* <DEDUP_REMOVED lines=20> */
.L_x_10355:
[----:B------:R-:W-:Y:S05]  /*a8b0*/  BSYNC.RECONVERGENT B0 ;  /* 0x0000000000007941 */ /* 0x000fea0003800200 */
.L_x_10354:
[----:B------:R-:W-:Y:S01]  /*a8c0*/  IMAD.SHL.U32 R0, R0, 0x100000, RZ ;  /* 0x0010000000007824 */ /* 0x000fe200078e00ff */
[----:B------:R-:W-:-:S04]  /*a8d0*/  LEA R3, R3, 0x3b800000, 0x17 ;  /* 0x3b80000003037811 */ /* 0x000fc800078eb8ff */
[----:B------:R-:W-:Y:S01]  /*a8e0*/  LOP3.LUT R31, R3, R0, R31, 0xfe, !PT ;  /* 0x00000000031f7212 */ /* 0x000fe200078efe1f */
[----:B------:R-:W-:Y:S06]  /*a8f0*/  BRA `(.L_x_10339) ;  /* 0x0000000000f87947 */ /* 0x000fec0003800000 */
.L_x_10352:
        /* <DEDUP_REMOVED lines=20> */
.L_x_10357:
[----:B------:R-:W-:Y:S05]  /*aa40*/  BSYNC.RECONVERGENT B0 ;  /* 0x0000000000007941 */ /* 0x000fea0003800200 */
.L_x_10356:
[----:B------:R-:W-:Y:S01]  /*aa50*/  IMAD.SHL.U32 R0, R0, 0x200000, RZ ;  /* 0x0020000000007824 */ /* 0x000fe200078e00ff */
[----:B------:R-:W-:-:S04]  /*aa60*/  LEA R3, R3, 0x37800000, 0x17 ;  /* 0x3780000003037811 */ /* 0x000fc800078eb8ff */
[----:B------:R-:W-:Y:S01]  /*aa70*/  LOP3.LUT R31, R3, R0, R31, 0xfe, !PT ;  /* 0x00000000031f7212 */ /* 0x000fe200078efe1f */
[----:B------:R-:W-:Y:S06]  /*aa80*/  BRA `(.L_x_10339) ;  /* 0x0000000000947947 */ /* 0x000fec0003800000 */
.L_x_10351:
        /* <DEDUP_REMOVED lines=14> */
.L_x_10338:
        /* <DEDUP_REMOVED lines=16> */
.L_x_10360:
[----:B------:R-:W-:Y:S01]  /*ac70*/  IMAD.MOV.U32 R31, RZ, RZ, RZ ;  /* 0x000000ffff1f7224 */ /* 0x000fe200078e00ff */
[----:B------:R-:W-:Y:S06]  /*ac80*/  BRA `(.L_x_10339) ;  /* 0x0000000000147947 */ /* 0x000fec0003800000 */
.L_x_10359:
[----:B------:R-:W2:Y:S02]  /*ac90*/  LDG.E.64 R4, desc[UR36][R4.64] ;  /* 0x0000002404047981 */ /* 0x000ea4000c1e1b00 */
[----:B--2---:R0:W2:Y:S02]  /*aca0*/  I2F.U64 R31, R4 ;  /* 0x00000004001f7312 */ /* 0x0040a40000301000 */
[----:B0-2---:R-:W-:Y:S05]  /*acb0*/  BRA `(.L_x_10339) ;  /* 0x0000000000087947 */ /* 0x005fea0003800000 */
.L_x_10358:
[----:B------:R-:W2:Y:S02]  /*acc0*/  LDG.E R4, desc[UR36][R4.64] ;  /* 0x0000002404047981 */ /* 0x000ea4000c1e1900 */
[----:B--2---:R-:W-:-:S07]  /*acd0*/  I2FP.F32.U32 R31, R4 ;  /* 0x00000004001f7245 */ /* 0x004fce0000201000 */
.L_x_10339:
[----:B------:R-:W-:Y:S05]  /*ace0*/  BSYNC.RECONVERGENT B6 ;  /* 0x0000000000067941 */ /* 0x000fea0003800200 */
.L_x_10333:
        /* <DEDUP_REMOVED lines=20> */
.L_x_10364:
[----:B------:R-:W2:Y:S02]  /*ae30*/  LDG.E.U8 R4, desc[UR36][R4.64] ;  /* 0x0000002404047981 */ /* 0x000ea4000c1e1100 */
[----:B--2---:R-:W-:Y:S01]  /*ae40*/  I2FP.F32.U32 R25, R4 ;  /* 0x0000000400197245 */ /* 0x004fe20000201000 */
[----:B------:R-:W-:Y:S06]  /*ae50*/  BRA `(.L_x_10299) ;  /* 0x0000000c00387947 */ /* 0x000fec0003800000 */
.L_x_10363:
        /* <DEDUP_REMOVED lines=9> */
.L_x_10367:
[----:B------:R-:W2:Y:S02]  /*aef0*/  LDG.E R4, desc[UR36][R4.64] ;  /* 0x0000002404047981 */ /* 0x000ea4000c1e1900 */
[----:B--2---:R-:W-:Y:S01]  /*af00*/  I2FP.F32.S32 R25, R4 ;  /* 0x0000000400197245 */ /* 0x004fe20000201400 */
[----:B------:R-:W-:Y:S06]  /*af10*/  BRA `(.L_x_10299) ;  /* 0x0000000c00087947 */ /* 0x000fec0003800000 */
.L_x_10366:
[----:B------:R-:W2:Y:S02]  /*af20*/  LDG.E.U16 R4, desc[UR36][R4.64] ;  /* 0x0000002404047981 */ /* 0x000ea4000c1e1500 */
[----:B--2---:R0:W1:Y:S01]  /*af30*/  I2F.S16 R25, R4 ;  /* 0x0000000400197306 */ /* 0x0040620000101400 */
[----:B------:R-:W-:Y:S05]  /*af40*/  BRA `(.L_x_10299) ;  /* 0x0000000800fc7947 */ /* 0x000fea0003800000 */
.L_x_10362:
        /* <DEDUP_REMOVED lines=8> */
.L_x_10369:
[----:B------:R-:W2:Y:S02]  /*afd0*/  LDG.E.U16 R4, desc[UR36][R4.64] ;  /* 0x0000002404047981 */ /* 0x000ea4000c1e1500 */
[----:B--2---:R-:W-:Y:S01]  /*afe0*/  HADD2.F32 R25, -RZ, R4.H0_H0 ;  /* 0x20000004ff197230 */ /* 0x004fe20000004100 */
[----:B------:R-:W-:Y:S06]  /*aff0*/  BRA `(.L_x_10299) ;  /* 0x0000000800d07947 */ /* 0x000fec0003800000 */
.L_x_10368:
        /* <DEDUP_REMOVED lines=8> */
.L_x_10371:
[----:B------:R-:W2:Y:S02]  /*b080*/  LDG.E.U16 R4, desc[UR36][R4.64] ;  /* 0x0000002404047981 */ /* 0x000ea4000c1e1500 */
[----:B--2---:R-:W-:Y:S01]  /*b090*/  HADD2.F32 R25, -RZ, R4.H0_H0 ;  /* 0x20000004ff197230 */ /* 0x004fe20000004100 */
[----:B------:R-:W-:Y:S06]  /*b0a0*/  BRA `(.L_x_10299) ;  /* 0x0000000800a47947 */ /* 0x000fec0003800000 */
.L_x_10370:
        /* <DEDUP_REMOVED lines=11> */
.L_x_10361:
        /* <DEDUP_REMOVED lines=12> */
.L_x_10374:
        /* <DEDUP_REMOVED lines=11> */
.L_x_10373:
        /* <DEDUP_REMOVED lines=25> */
.L_x_10376:
        /* <DEDUP_REMOVED lines=12> */
.L_x_10375:
[----:B------:R-:W2:Y:S02]  /*b520*/  LDG.E.U16 R4, desc[UR36][R4.64] ;  /* 0x0000002404047981 */ /* 0x000ea4000c1e1500 */
[----:B--2---:R-:W-:Y:S01]  /*b530*/  IMAD.U32 R25, R4, 0x10000, RZ ;  /* 0x0001000004197824 */ /* 0x004fe200078e00ff */
[----:B------:R-:W-:Y:S06]  /*b540*/  BRA `(.L_x_10299) ;  /* 0x00000004007c7947 */ /* 0x000fec0003800000 */
.L_x_10372:
        /* <DEDUP_REMOVED lines=11> */
.L_x_10379:
        /* <DEDUP_REMOVED lines=19> */
.L_x_10381:
[----:B------:R-:W-:Y:S05]  /*b730*/  BSYNC.RECONVERGENT B0 ;  /* 0x0000000000007941 */ /* 0x000fea0003800200 */
.L_x_10380:
[----:B------:R-:W-:Y:S01]  /*b740*/  IMAD.SHL.U32 R0, R0, 0x100000, RZ ;  /* 0x0010000000007824 */ /* 0x000fe200078e00ff */
[----:B------:R-:W-:-:S04]  /*b750*/  LEA R3, R3, 0x3b800000, 0x17 ;  /* 0x3b80000003037811 */ /* 0x000fc800078eb8ff */
[----:B------:R-:W-:Y:S01]  /*b760*/  LOP3.LUT R25, R3, R0, R25, 0xfe, !PT ;  /* 0x0000000003197212 */ /* 0x000fe200078efe19 */
[----:B------:R-:W-:Y:S06]  /*b770*/  BRA `(.L_x_10299) ;  /* 0x0000000000f07947 */ /* 0x000fec0003800000 */
.L_x_10378:
        /* <DEDUP_REMOVED lines=19> */
.L_x_10383:
[----:B------:R-:W-:Y:S05]  /*b8b0*/  BSYNC.RECONVERGENT B0 ;  /* 0x0000000000007941 */ /* 0x000fea0003800200 */
.L_x_10382:
[----:B------:R-:W-:Y:S01]  /*b8c0*/  IMAD.SHL.U32 R0, R0, 0x200000, RZ ;  /* 0x0020000000007824 */ /* 0x000fe200078e00ff */
[----:B------:R-:W-:-:S04]  /*b8d0*/  LEA R3, R3, 0x37800000, 0x17 ;  /* 0x3780000003037811 */ /* 0x000fc800078eb8ff */
[----:B------:R-:W-:Y:S01]  /*b8e0*/  LOP3.LUT R25, R3, R0, R25, 0xfe, !PT ;  /* 0x0000000003197212 */ /* 0x000fe200078efe19 */
[----:B------:R-:W-:Y:S06]  /*b8f0*/  BRA `(.L_x_10299) ;  /* 0x0000000000907947 */ /* 0x000fec0003800000 */
.L_x_10377:
        /* <DEDUP_REMOVED lines=14> */
.L_x_10365:
        /* <DEDUP_REMOVED lines=16> */
.L_x_10386:
[----:B------:R-:W-:Y:S05]  /*bae0*/  BRA `(.L_x_10299) ;  /* 0x0000000000147947 */ /* 0x000fea0003800000 */
.L_x_10385:
[----:B------:R-:W2:Y:S02]  /*baf0*/  LDG.E.64 R4, desc[UR36][R4.64] ;  /* 0x0000002404047981 */ /* 0x000ea4000c1e1b00 */
[----:B--2---:R0:W1:Y:S02]  /*bb00*/  I2F.U64 R25, R4 ;  /* 0x0000000400197312 */ /* 0x0040640000301000 */
[----:B01----:R-:W-:Y:S05]  /*bb10*/  BRA `(.L_x_10299) ;  /* 0x0000000000087947 */ /* 0x003fea0003800000 */
.L_x_10384:
[----:B------:R-:W2:Y:S02]  /*bb20*/  LDG.E R4, desc[UR36][R4.64] ;  /* 0x0000002404047981 */ /* 0x000ea4000c1e1900 */
[----:B--2---:R-:W-:-:S07]  /*bb30*/  I2FP.F32.U32 R25, R4 ;  /* 0x0000000400197245 */ /* 0x004fce0000201000 */
.L_x_10299:
[----:B------:R-:W-:Y:S05]  /*bb40*/  BSYNC.RECONVERGENT B7 ;  /* 0x0000000000077941 */ /* 0x000fea0003800200 */
.L_x_10298:
[----:B------:R-:W3:Y:S01]  /*bb50*/  LDC R27, c[0x0][0x380] ;  /* 0x0000e000ff1b7b82 */ /* 0x000ee20000000800 */
[C---:B------:R-:W-:Y:S01]  /*bb60*/  VIADD R32, R30.reuse, 0x80 ;  /* 0x000000801e207836 */ /* 0x040fe20000000000 */
[----:B------:R-:W-:Y:S01]  /*bb70*/  BSSY.RECONVERGENT B6, `(.L_x_10387) ;  /* 0x0000126000067945 */ /* 0x000fe20003800200 */
[C---:B0-2-4-:R-:W-:Y:S02]  /*bb80*/  VIADD R4, R30.reuse, 0x100 ;  /* 0x000001001e047836 */ /* 0x055fe40000000000 */
[----:B------:R-:W-:-:S03]  /*bb90*/  VIADD R6, R30, 0x180 ;  /* 0x000001801e067836 */ /* 0x000fc60000000000 */
[----:B------:R-:W0:Y:S01]  /*bba0*/  LDC.U8 R33, c[0x0][0x3bc] ;  /* 0x0000ef00ff217b82 */ /* 0x000e220000000000 */
[----:B---3--:R-:W-:-:S05]  /*bbb0*/  IMAD R27, R2, -0x200, R27 ;  /* 0xfffffe00021b7824 */ /* 0x008fca00078e021b */
[-C--:B------:R-:W-:Y:S02]  /*bbc0*/  ISETP.GE.AND P0, PT, R30, R27.reuse, PT ;  /* 0x0000001b1e00720c */ /* 0x080fe40003f06270 */
[-C--:B------:R-:W-:Y:S02]  /*bbd0*/  ISETP.GE.AND P1, PT, R32, R27.reuse, PT ;  /* 0x0000001b2000720c */ /* 0x080fe40003f26270 */
[-C--:B------:R-:W-:Y:S02]  /*bbe0*/  ISETP.GE.AND P2, PT, R4, R27.reuse, PT ;  /* 0x0000001b0400720c */ /* 0x080fe40003f46270 */
[----:B------:R-:W-:-:S07]  /*bbf0*/  ISETP.GE.AND P3, PT, R6, R27, PT ;  /* 0x0000001b0600720c */ /* 0x000fce0003f66270 */
[----:B-----5:R-:W-:Y:S02]  /*bc00*/  @!P0 HADD2.F32 R3, -RZ, R28.H0_H0 ;  /* 0x2000001cff038230 */ /* 0x020fe40000004100 */
[----:B------:R-:W-:Y:S02]  /*bc10*/  @!P1 HADD2.F32 R6, -RZ, R18.H0_H0 ;  /* 0x20000012ff069230 */ /* 0x000fe40000004100 */
[----:B------:R-:W-:Y:S02]  /*bc20*/  @!P2 HADD2.F32 R23, -RZ, R23.H0_H0 ;  /* 0x20000017ff17a230 */ /* 0x000fe40000004100 */
[----:B------:R-:W-:Y:S01]  /*bc30*/  @!P0 FMUL.FTZ R4, R3, R16 ;  /* 0x0000001003048220 */ /* 0x000fe20000410000 */
[----:B------:R-:W-:Y:S02]  /*bc40*/  @!P3 HADD2.F32 R26, -RZ, R26.H0_H0 ;  /* 0x2000001aff1ab230 */ /* 0x000fe40000004100 */
[----:B-1----:R-:W-:Y:S01]  /*bc50*/  @!P1 FMUL.FTZ R6, R6, R19 ;  /* 0x0000001306069220 */ /* 0x002fe20000410000 */
[----:B------:R-:W-:Y:S01]  /*bc60*/  @!P2 FMUL.FTZ R23, R23, R24 ;  /* 0x000000181717a220 */ /* 0x000fe20000410000 */
[----:B------:R-:W-:Y:S01]  /*bc70*/  @!P0 FMUL.FTZ R4, R4, R29 ;  /* 0x0000001d04048220 */ /* 0x000fe20000410000 */
[----:B------:R-:W-:Y:S01]  /*bc80*/  @!P3 FMUL.FTZ R26, R26, R25 ;  /* 0x000000191a1ab220 */ /* 0x000fe20000410000 */
[----:B------:R-:W-:Y:S01]  /*bc90*/  @!P1 FMUL.FTZ R6, R6, R17 ;  /* 0x0000001106069220 */ /* 0x000fe20000410000 */
[----:B------:R-:W-:-:S02]  /*bca0*/  @!P2 FMUL.FTZ R23, R23, R22 ;  /* 0x000000161717a220 */ /* 0x000fc40000410000 */
[----:B------:R-:W-:Y:S01]  /*bcb0*/  @!P3 FMUL.FTZ R26, R26, R31 ;  /* 0x0000001f1a1ab220 */ /* 0x000fe20000410000 */
[----:B------:R-:W-:Y:S02]  /*bcc0*/  @!P0 F2FP.F16.F32.PACK_AB R0, RZ, R4 ;  /* 0x00000004ff00823e */ /* 0x000fe400000000ff */
[----:B------:R-:W-:Y:S02]  /*bcd0*/  @!P1 F2FP.F16.F32.PACK_AB R18, RZ, R6 ;  /* 0x00000006ff12923e */ /* 0x000fe400000000ff */
[----:B------:R-:W-:Y:S02]  /*bce0*/  @!P2 F2FP.F16.F32.PACK_AB R17, RZ, R23 ;  /* 0x00000017ff11a23e */ /* 0x000fe400000000ff */
[----:B------:R-:W-:Y:S01]  /*bcf0*/  @!P3 F2FP.F16.F32.PACK_AB R16, RZ, R26 ;  /* 0x0000001aff10b23e */ /* 0x000fe200000000ff */
[----:B0-----:R-:W-:Y:S06]  /*bd00*/  @P0 BRA `(.L_x_10388) ;  /* 0x0000001000300947 */ /* 0x001fec0003800000 */
[----:B------:R-:W0:Y:S01]  /*bd10*/  LDCU UR4, c[0x0][0x3c0] ;  /* 0x00007800ff0477ac */ /* 0x000e220008000800 */
[----:B------:R-:W1:Y:S01]  /*bd20*/  LDC.64 R8, c[0x0][0x388] ;  /* 0x0000e200ff087b82 */ /* 0x000e620000000a00 */
[----:B------:R-:W-:Y:S01]  /*bd30*/  IMAD R3, R2, 0x200, R30 ;  /* 0x0000020002037824 */ /* 0x000fe200078e021e */
[----:B------:R-:W-:-:S03]  /*bd40*/  PRMT R4, R33, 0x9910, RZ ;  /* 0x0000991021047816 */ /* 0x000fc600000000ff */
        /* <DEDUP_REMOVED lines=19> */
.L_x_10392:
[----:B------:R-:W-:Y:S02]  /*be80*/  HADD2.F32 R5, -RZ, R0.H0_H0 ;  /* 0x20000000ff057230 */ /* 0x000fe40000004100 */
[----:B------:R-:W-:-:S04]  /*be90*/  IMAD.MOV.U32 R30, RZ, RZ, R32 ;  /* 0x000000ffff1e7224 */ /* 0x000fc800078e0020 */
[----:B------:R-:W0:Y:S02]  /*bea0*/  F2I.S64.TRUNC R4, R5 ;  /* 0x0000000500047311 */ /* 0x000e24000020d900 */
[----:B0-----:R0:W-:Y:S01]  /*beb0*/  STG.E.U8 desc[UR36][R8.64], R4 ;  /* 0x0000000408007986 */ /* 0x0011e2000c101124 */
[----:B------:R-:W-:Y:S05]  /*bec0*/  BRA `(.L_x_10388) ;  /* 0x0000000c00c07947 */ /* 0x000fea0003800000 */
.L_x_10391:
        /* <DEDUP_REMOVED lines=11> */
.L_x_10395:
[----:B------:R-:W-:Y:S02]  /*bf80*/  HADD2.F32 R0, -RZ, R0.H0_H0 ;  /* 0x20000000ff007230 */ /* 0x000fe40000004100 */
[----:B------:R-:W-:Y:S02]  /*bf90*/  IMAD.MOV.U32 R30, RZ, RZ, R32 ;  /* 0x000000ffff1e7224 */ /* 0x000fe400078e0020 */
[----:B------:R-:W0:Y:S02]  /*bfa0*/  F2I.FTZ.TRUNC.NTZ R3, R0 ;  /* 0x0000000000037305 */ /* 0x000e24000021f100 */
[----:B0-----:R0:W-:Y:S01]  /*bfb0*/  STG.E desc[UR36][R8.64], R3 ;  /* 0x0000000308007986 */ /* 0x0011e2000c101924 */
[----:B------:R-:W-:Y:S05]  /*bfc0*/  BRA `(.L_x_10388) ;  /* 0x0000000c00807947 */ /* 0x000fea0003800000 */
.L_x_10394:
[----:B------:R-:W-:Y:S02]  /*bfd0*/  HADD2.F32 R0, -RZ, R0.H0_H0 ;  /* 0x20000000ff007230 */ /* 0x000fe40000004100 */
[----:B------:R-:W-:Y:S02]  /*bfe0*/  IMAD.MOV.U32 R30, RZ, RZ, R32 ;  /* 0x000000ffff1e7224 */ /* 0x000fe400078e0020 */
[----:B------:R-:W0:Y:S02]  /*bff0*/  F2I.FTZ.TRUNC.NTZ R3, R0 ;  /* 0x0000000000037305 */ /* 0x000e24000021f100 */
[----:B0-----:R0:W-:Y:S01]  /*c000*/  STG.E.U16 desc[UR36][R8.64], R3 ;  /* 0x0000000308007986 */ /* 0x0011e2000c101524 */
[----:B------:R-:W-:Y:S05]  /*c010*/  BRA `(.L_x_10388) ;  /* 0x0000000c006c7947 */ /* 0x000fea0003800000 */
.L_x_10390:
        /* <DEDUP_REMOVED lines=10> */
.L_x_10397:
[----:B------:R0:W-:Y:S01]  /*c0c0*/  STG.E.U16 desc[UR36][R8.64], R0 ;  /* 0x0000000008007986 */ /* 0x0001e2000c101524 */
[----:B------:R-:W-:Y:S01]  /*c0d0*/  IMAD.MOV.U32 R30, RZ, RZ, R32 ;  /* 0x000000ffff1e7224 */ /* 0x000fe200078e0020 */
[----:B------:R-:W-:Y:S06]  /*c0e0*/  BRA `(.L_x_10388) ;  /* 0x0000000c00387947 */ /* 0x000fec0003800000 */
.L_x_10396:
        /* <DEDUP_REMOVED lines=11> */
.L_x_10399:
[----:B------:R-:W-:Y:S02]  /*c1a0*/  HADD2.F32 R0, -RZ, R0.H0_H0 ;  /* 0x20000000ff007230 */ /* 0x000fe40000004100 */
[----:B------:R-:W-:-:S03]  /*c1b0*/  IMAD.MOV.U32 R30, RZ, RZ, R32 ;  /* 0x000000ffff1e7224 */ /* 0x000fc600078e0020 */
[----:B------:R-:W-:-:S04]  /*c1c0*/  F2FP.F16.F32.PACK_AB R0, RZ, R0 ;  /* 0x00000000ff00723e */ /* 0x000fc800000000ff */
[----:B------:R-:W-:-:S05]  /*c1d0*/  PRMT R0, R0, 0x5410, RZ ;  /* 0x0000541000007816 */ /* 0x000fca00000000ff */
[----:B------:R0:W-:Y:S01]  /*c1e0*/  STG.E desc[UR36][R8.64], R0 ;  /* 0x0000000008007986 */ /* 0x0001e2000c101924 */
[----:B------:R-:W-:Y:S05]  /*c1f0*/  BRA `(.L_x_10388) ;  /* 0x0000000800f47947 */ /* 0x000fea0003800000 */
.L_x_10398:
[----:B------:R-:W-:Y:S02]  /*c200*/  HADD2.F32 R4, -RZ, R0.H0_H0 ;  /* 0x20000000ff047230 */ /* 0x000fe40000004100 */
[----:B------:R-:W-:-:S03]  /*c210*/  IMAD.MOV.U32 R30, RZ, RZ, R32 ;  /* 0x000000ffff1e7224 */ /* 0x000fc600078e0020 */
[----:B------:R-:W-:-:S06]  /*c220*/  FMUL.FTZ R4, R4, 1 ;  /* 0x3f80000004047820 */ /* 0x000fcc0000410000 */
[----:B------:R-:W0:Y:S02]  /*c230*/  F2F.F64.F32 R4, R4 ;  /* 0x0000000400047310 */ /* 0x000e240000201800 */
[----:B0-----:R0:W-:Y:S01]  /*c240*/  STG.E.64 desc[UR36][R8.64], R4 ;  /* 0x0000000408007986 */ /* 0x0011e2000c101b24 */
[----:B------:R-:W-:Y:S05]  /*c250*/  BRA `(.L_x_10388) ;  /* 0x0000000800dc7947 */ /* 0x000fea0003800000 */
.L_x_10389:
        /* <DEDUP_REMOVED lines=14> */
.L_x_10402:
[----:B------:R-:W-:Y:S01]  /*c340*/  HADD2.F32 R0, -RZ, R0.H0_H0 ;  /* 0x20000000ff007230 */ /* 0x000fe20000004100 */
[----:B------:R-:W-:Y:S01]  /*c350*/  CS2R R6, SRZ ;  /* 0x0000000000067805 */ /* 0x000fe2000001ff00 */
[----:B------:R-:W-:-:S03]  /*c360*/  IMAD.MOV.U32 R30, RZ, RZ, R32 ;  /* 0x000000ffff1e7224 */ /* 0x000fc600078e0020 */
[----:B------:R-:W-:-:S04]  /*c370*/  FMUL.FTZ R0, R0, 1 ;  /* 0x3f80000000007820 */ /* 0x000fc80000410000 */
[----:B------:R-:W0:Y:S02]  /*c380*/  F2F.F64.F32 R4, R0 ;  /* 0x0000000000047310 */ /* 0x000e240000201800 */
[----:B0-----:R0:W-:Y:S01]  /*c390*/  STG.E.128 desc[UR36][R8.64], R4 ;  /* 0x0000000408007986 */ /* 0x0011e2000c101d24 */
[----:B------:R-:W-:Y:S05]  /*c3a0*/  BRA `(.L_x_10388) ;  /* 0x0000000800887947 */ /* 0x000fea0003800000 */
.L_x_10401:
        /* <DEDUP_REMOVED lines=19> */
.L_x_10406:
[----:B------:R-:W-:Y:S05]  /*c4e0*/  BSYNC.RECONVERGENT B0 ;  /* 0x0000000000007941 */ /* 0x000fea0003800200 */
.L_x_10405:
[----:B------:R-:W-:Y:S01]  /*c4f0*/  LOP3.LUT R5, R0, 0x80, R5, 0xf8, !PT ;  /* 0x0000008000057812 */ /* 0x000fe200078ef805 */
[----:B------:R-:W-:-:S04]  /*c500*/  IMAD.MOV.U32 R30, RZ, RZ, R32 ;  /* 0x000000ffff1e7224 */ /* 0x000fc800078e0020 */
[----:B------:R0:W-:Y:S01]  /*c510*/  STG.E.U8 desc[UR36][R8.64], R5 ;  /* 0x0000000508007986 */ /* 0x0001e2000c101124 */
[----:B------:R-:W-:Y:S05]  /*c520*/  BRA `(.L_x_10388) ;  /* 0x0000000800287947 */ /* 0x000fea0003800000 */
.L_x_10404:
        /* <DEDUP_REMOVED lines=15> */
.L_x_10408:
[----:B------:R-:W-:Y:S05]  /*c620*/  BSYNC.RECONVERGENT B0 ;  /* 0x0000000000007941 */ /* 0x000fea0003800200 */
.L_x_10407:
[----:B------:R-:W-:Y:S01]  /*c630*/  LOP3.LUT R5, R0, 0x80, R5, 0xf8, !PT ;  /* 0x0000008000057812 */ /* 0x000fe200078ef805 */
[----:B------:R-:W-:-:S04]  /*c640*/  IMAD.MOV.U32 R30, RZ, RZ, R32 ;  /* 0x000000ffff1e7224 */ /* 0x000fc800078e0020 */
[----:B------:R0:W-:Y:S01]  /*c650*/  STG.E.U8 desc[UR36][R8.64], R5 ;  /* 0x0000000508007986 */ /* 0x0001e2000c101124 */
[----:B------:R-:W-:Y:S05]  /*c660*/  BRA `(.L_x_10388) ;  /* 0x0000000400d87947 */ /* 0x000fea0003800000 */
.L_x_10403:
[----:B------:R-:W-:Y:S02]  /*c670*/  HADD2.F32 R0, -RZ, R0.H0_H0 ;  /* 0x20000000ff007230 */ /* 0x000fe40000004100 */
[----:B------:R-:W-:-:S03]  /*c680*/  IMAD.MOV.U32 R30, RZ, RZ, R32 ;  /* 0x000000ffff1e7224 */ /* 0x000fc600078e0020 */
[----:B------:R-:W-:-:S05]  /*c690*/  F2FP.BF16.F32.PACK_AB R0, RZ, R0 ;  /* 0x00000000ff00723e */ /* 0x000fca00000010ff */
[----:B------:R0:W-:Y:S01]  /*c6a0*/  STG.E.U16 desc[UR36][R8.64], R0 ;  /* 0x0000000008007986 */ /* 0x0001e2000c101524 */
[----:B------:R-:W-:Y:S05]  /*c6b0*/  BRA `(.L_x_10388) ;  /* 0x0000000400c47947 */ /* 0x000fea0003800000 */
.L_x_10400:
        /* <DEDUP_REMOVED lines=13> */
.L_x_10411:
        /* <DEDUP_REMOVED lines=13> */
.L_x_10414:
[----:B------:R-:W-:-:S04]  /*c860*/  SHF.R.U32.HI R0, RZ, 0x14, R3 ;  /* 0x00000014ff007819 */ /* 0x000fc80000011603 */
[----:B------:R-:W-:-:S04]  /*c870*/  LOP3.LUT R0, R0, 0x1, RZ, 0xc0, !PT ;  /* 0x0000000100007812 */ /* 0x000fc800078ec0ff */
[----:B------:R-:W-:-:S04]  /*c880*/  IADD3 R0, PT, PT, R3, 0x487ffff, R0 ;  /* 0x0487ffff03007810 */ /* 0x000fc80007ffe000 */
[----:B------:R-:W-:-:S04]  /*c890*/  SHF.R.U32.HI R0, RZ, 0x14, R0 ;  /* 0x00000014ff007819 */ /* 0x000fc80000011600 */
[----:B------:R-:W-:-:S07]  /*c8a0*/  LOP3.LUT R0, R0, 0xff, RZ, 0xc0, !PT ;  /* 0x000000ff00007812 */ /* 0x000fce00078ec0ff */
.L_x_10415:
[----:B------:R-:W-:-:S04]  /*c8b0*/  SHF.R.U32.HI R3, RZ, 0x18, R3 ;  /* 0x00000018ff037819 */ /* 0x000fc80000011603 */
[----:B------:R-:W-:-:S04]  /*c8c0*/  LOP3.LUT R0, R0, 0x80, R3, 0xf8, !PT ;  /* 0x0000008000007812 */ /* 0x000fc800078ef803 */
[----:B------:R-:W-:-:S07]  /*c8d0*/  PRMT R4, R0, 0x7610, R4 ;  /* 0x0000761000047816 */ /* 0x000fce0000000004 */
.L_x_10413:
[----:B------:R-:W-:Y:S05]  /*c8e0*/  BSYNC.RECONVERGENT B0 ;  /* 0x0000000000007941 */ /* 0x000fea0003800200 */
.L_x_10412:
[----:B------:R1:W-:Y:S01]  /*c8f0*/  STG.E.U8 desc[UR36][R8.64], R4 ;  /* 0x0000000408007986 */ /* 0x0003e2000c101124 */
[----:B------:R-:W-:Y:S01]  /*c900*/  IMAD.MOV.U32 R30, RZ, RZ, R32 ;  /* 0x000000ffff1e7224 */ /* 0x000fe200078e0020 */
[----:B------:R-:W-:Y:S06]  /*c910*/  BRA `(.L_x_10388) ;  /* 0x00000004002c7947 */ /* 0x000fec0003800000 */
.L_x_10410:
        /* <DEDUP_REMOVED lines=13> */
.L_x_10418:
[----:B------:R-:W-:-:S04]  /*c9f0*/  SHF.R.U32.HI R0, RZ, 0x15, R3 ;  /* 0x00000015ff007819 */ /* 0x000fc80000011603 */
[----:B------:R-:W-:-:S04]  /*ca00*/  LOP3.LUT R0, R0, 0x1, RZ, 0xc0, !PT ;  /* 0x0000000100007812 */ /* 0x000fc800078ec0ff */
[----:B------:R-:W-:-:S04]  /*ca10*/  IADD3 R0, PT, PT, R3, 0x88fffff, R0 ;  /* 0x088fffff03007810 */ /* 0x000fc80007ffe000 */
[----:B------:R-:W-:-:S04]  /*ca20*/  SHF.R.U32.HI R0, RZ, 0x15, R0 ;  /* 0x00000015ff007819 */ /* 0x000fc80000011600 */
[----:B------:R-:W-:-:S07]  /*ca30*/  LOP3.LUT R0, R0, 0xff, RZ, 0xc0, !PT ;  /* 0x000000ff00007812 */ /* 0x000fce00078ec0ff */
.L_x_10419:
[----:B------:R-:W-:-:S04]  /*ca40*/  SHF.R.U32.HI R3, RZ, 0x18, R3 ;  /* 0x00000018ff037819 */ /* 0x000fc80000011603 */
[----:B------:R-:W-:-:S04]  /*ca50*/  LOP3.LUT R0, R0, 0x80, R3, 0xf8, !PT ;  /* 0x0000008000007812 */ /* 0x000fc800078ef803 */
[----:B------:R-:W-:-:S07]  /*ca60*/  PRMT R4, R0, 0x7610, R4 ;  /* 0x0000761000047816 */ /* 0x000fce0000000004 */
.L_x_10417:
[----:B------:R-:W-:Y:S05]  /*ca70*/  BSYNC.RECONVERGENT B0 ;  /* 0x0000000000007941 */ /* 0x000fea0003800200 */
.L_x_10416:
[----:B------:R2:W-:Y:S01]  /*ca80*/  STG.E.U8 desc[UR36][R8.64], R4 ;  /* 0x0000000408007986 */ /* 0x0005e2000c101124 */
[----:B------:R-:W-:Y:S01]  /*ca90*/  IMAD.MOV.U32 R30, RZ, RZ, R32 ;  /* 0x000000ffff1e7224 */ /* 0x000fe200078e0020 */
[----:B------:R-:W-:Y:S06]  /*caa0*/  BRA `(.L_x_10388) ;  /* 0x0000000000c87947 */ /* 0x000fec0003800000 */
.L_x_10409:
[----:B------:R-:W-:-:S13]  /*cab0*/  ISETP.NE.AND P0, PT, R3, 0x1c, PT ;  /* 0x0000001c0300780c */ /* 0x000fda0003f05270 */
[----:B------:R-:W-:Y:S05]  /*cac0*/  @!P0 BRA `(.L_x_10420) ;  /* 0x0000000000b08947 */ /* 0x000fea0003800000 */
[----:B------:R-:W-:-:S13]  /*cad0*/  ISETP.NE.AND P0, PT, R3, 0x1d, PT ;  /* 0x0000001d0300780c */ /* 0x000fda0003f05270 */
[----:B------:R-:W-:Y:S05]  /*cae0*/  @!P0 BRA `(.L_x_10421) ;  /* 0x0000000000948947 */ /* 0x000fea0003800000 */
[----:B------:R-:W-:-:S13]  /*caf0*/  ISETP.NE.AND P0, PT, R3, 0x2c, PT ;  /* 0x0000002c0300780c */ /* 0x000fda0003f05270 */
[----:B------:R-:W-:Y:S05]  /*cb00*/  @!P0 BRA `(.L_x_10422) ;  /* 0x0000000000488947 */ /* 0x000fea0003800000 */
.L_x_10393:
        /* <DEDUP_REMOVED lines=16> */
.L_x_10423:
[----:B------:R-:W-:Y:S01]  /*cc10*/  IMAD.MOV.U32 R30, RZ, RZ, R32 ;  /* 0x000000ffff1e7224 */ /* 0x000fe200078e0020 */
[----:B------:R-:W-:Y:S06]  /*cc20*/  BRA `(.L_x_10388) ;  /* 0x0000000000687947 */ /* 0x000fec0003800000 */
.L_x_10422:
        /* <DEDUP_REMOVED lines=17> */
.L_x_10421:
[----:B------:R-:W-:Y:S02]  /*cd40*/  HADD2.F32 R4, -RZ, R0.H0_H0 ;  /* 0x20000000ff047230 */ /* 0x000fe40000004100 */
[----:B------:R-:W-:-:S04]  /*cd50*/  IMAD.MOV.U32 R30, RZ, RZ, R32 ;  /* 0x000000ffff1e7224 */ /* 0x000fc800078e0020 */
[----:B------:R-:W0:Y:S02]  /*cd60*/  F2I.U64.TRUNC R4, R4 ;  /* 0x0000000400047311 */ /* 0x000e24000020d800 */
[----:B0-----:R4:W-:Y:S01]  /*cd70*/  STG.E.64 desc[UR36][R8.64], R4 ;  /* 0x0000000408007986 */ /* 0x0019e2000c101b24 */
[----:B------:R-:W-:Y:S05]  /*cd80*/  BRA `(.L_x_10388) ;  /* 0x0000000000107947 */ /* 0x000fea0003800000 */
.L_x_10420:
[----:B------:R-:W-:Y:S02]  /*cd90*/  HADD2.F32 R0, -RZ, R0.H0_H0 ;  /* 0x20000000ff007230 */ /* 0x000fe40000004100 */
[----:B------:R-:W-:Y:S02]  /*cda0*/  IMAD.MOV.U32 R30, RZ, RZ, R32 ;  /* 0x000000ffff1e7224 */ /* 0x000fe400078e0020 */
[----:B------:R-:W0:Y:S02]  /*cdb0*/  F2I.FTZ.U32.TRUNC.NTZ R3, R0 ;  /* 0x0000000000037305 */ /* 0x000e24000021f000 */
[----:B0-----:R3:W-:Y:S03]  /*cdc0*/  STG.E desc[UR36][R8.64], R3 ;  /* 0x0000000308007986 */ /* 0x0017e6000c101924 */
.L_x_10388:
[----:B------:R-:W-:Y:S05]  /*cdd0*/  BSYNC.RECONVERGENT B6 ;  /* 0x0000000000067941 */ /* 0x000fea0003800200 */
.L_x_10387:
        /* <DEDUP_REMOVED lines=25> */
.L_x_10429:
[----:B------:R-:W-:-:S06]  /*cf70*/  HADD2.F32 R5, -RZ, R18.H0_H0 ;  /* 0x20000012ff057230 */ /* 0x000fcc0000004100 */
[----:B------:R-:W0:Y:S02]  /*cf80*/  F2I.S64.TRUNC R4, R5 ;  /* 0x0000000500047311 */ /* 0x000e24000020d900 */
[----:B0-----:R1:W-:Y:S01]  /*cf90*/  STG.E.U8 desc[UR36][R8.64], R4 ;  /* 0x0000000408007986 */ /* 0x0013e2000c101124 */
[----:B------:R-:W-:Y:S05]  /*cfa0*/  BRA `(.L_x_10431) ;  /* 0x0000000c006c7947 */ /* 0x000fea0003800000 */
.L_x_10428:
        /* <DEDUP_REMOVED lines=10> */
.L_x_10433:
[----:B------:R-:W-:-:S04]  /*d050*/  HADD2.F32 R18, -RZ, R18.H0_H0 ;  /* 0x20000012ff127230 */ /* 0x000fc80000004100 */
[----:B------:R-:W0:Y:S02]  /*d060*/  F2I.FTZ.TRUNC.NTZ R3, R18 ;  /* 0x0000001200037305 */ /* 0x000e24000021f100 */
[----:B0-----:R3:W-:Y:S01]  /*d070*/  STG.E desc[UR36][R8.64], R3 ;  /* 0x0000000308007986 */ /* 0x0017e2000c101924 */
[----:B------:R-:W-:Y:S05]  /*d080*/  BRA `(.L_x_10431) ;  /* 0x0000000c00347947 */ /* 0x000fea0003800000 */
.L_x_10432:
[----:B------:R-:W-:-:S04]  /*d090*/  HADD2.F32 R18, -RZ, R18.H0_H0 ;  /* 0x20000012ff127230 */ /* 0x000fc80000004100 */
[----:B------:R-:W0:Y:S02]  /*d0a0*/  F2I.FTZ.TRUNC.NTZ R3, R18 ;  /* 0x0000001200037305 */ /* 0x000e24000021f100 */
[----:B0-----:R4:W-:Y:S01]  /*d0b0*/  STG.E.U16 desc[UR36][R8.64], R3 ;  /* 0x0000000308007986 */ /* 0x0019e2000c101524 */
[----:B------:R-:W-:Y:S05]  /*d0c0*/  BRA `(.L_x_10431) ;  /* 0x0000000c00247947 */ /* 0x000fea0003800000 */
.L_x_10427:
        /* <DEDUP_REMOVED lines=9> */
.L_x_10435:
[----:B------:R0:W-:Y:S01]  /*d160*/  STG.E.U16 desc[UR36][R8.64], R18 ;  /* 0x0000001208007986 */ /* 0x0001e2000c101524 */
[----:B------:R-:W-:Y:S05]  /*d170*/  BRA `(.L_x_10431) ;  /* 0x0000000800f87947 */ /* 0x000fea0003800000 */
.L_x_10434:
        /* <DEDUP_REMOVED lines=10> */
.L_x_10437:
[----:B------:R-:W-:-:S05]  /*d220*/  HADD2.F32 R0, -RZ, R18.H0_H0 ;  /* 0x20000012ff007230 */ /* 0x000fca0000004100 */
[----:B------:R-:W-:-:S04]  /*d230*/  F2FP.F16.F32.PACK_AB R0, RZ, R0 ;  /* 0x00000000ff00723e */ /* 0x000fc800000000ff */
[----:B------:R-:W-:-:S05]  /*d240*/  PRMT R0, R0, 0x5410, RZ ;  /* 0x0000541000007816 */ /* 0x000fca00000000ff */
[----:B------:R0:W-:Y:S01]  /*d250*/  STG.E desc[UR36][R8.64], R0 ;  /* 0x0000000008007986 */ /* 0x0001e2000c101924 */
[----:B------:R-:W-:Y:S05]  /*d260*/  BRA `(.L_x_10431) ;  /* 0x0000000800bc7947 */ /* 0x000fea0003800000 */
.L_x_10436:
[----:B------:R-:W-:-:S05]  /*d270*/  HADD2.F32 R4, -RZ, R18.H0_H0 ;  /* 0x20000012ff047230 */ /* 0x000fca0000004100 */
[----:B------:R-:W-:-:S06]  /*d280*/  FMUL.FTZ R4, R4, 1 ;  /* 0x3f80000004047820 */ /* 0x000fcc0000410000 */
[----:B------:R-:W0:Y:S02]  /*d290*/  F2F.F64.F32 R4, R4 ;  /* 0x0000000400047310 */ /* 0x000e240000201800 */
[----:B0-----:R0:W-:Y:S01]  /*d2a0*/  STG.E.64 desc[UR36][R8.64], R4 ;  /* 0x0000000408007986 */ /* 0x0011e2000c101b24 */
[----:B------:R-:W-:Y:S05]  /*d2b0*/  BRA `(.L_x_10431) ;  /* 0x0000000800a87947 */ /* 0x000fea0003800000 */
.L_x_10426:
        /* <DEDUP_REMOVED lines=14> */
.L_x_10441:
        /* <DEDUP_REMOVED lines=17> */
.L_x_10444:
[----:B------:R-:W-:-:S04]  /*d4b0*/  SHF.R.U32.HI R3, RZ, 0x18, R5 ;  /* 0x00000018ff037819 */ /* 0x000fc80000011605 */
[----:B------:R-:W-:-:S04]  /*d4c0*/  LOP3.LUT R0, R0, 0x80, R3, 0xf8, !PT ;  /* 0x0000008000007812 */ /* 0x000fc800078ef803 */
[----:B------:R-:W-:-:S07]  /*d4d0*/  PRMT R4, R0, 0x7610, R4 ;  /* 0x0000761000047816 */ /* 0x000fce0000000004 */
.L_x_10443:
[----:B------:R-:W-:Y:S05]  /*d4e0*/  BSYNC.RECONVERGENT B0 ;  /* 0x0000000000007941 */ /* 0x000fea0003800200 */
.L_x_10442:
[----:B------:R0:W-:Y:S01]  /*d4f0*/  STG.E.U8 desc[UR36][R8.64], R4 ;  /* 0x0000000408007986 */ /* 0x0001e2000c101124 */
[----:B------:R-:W-:Y:S05]  /*d500*/  BRA `(.L_x_10431) ;  /* 0x0000000800147947 */ /* 0x000fea0003800000 */
.L_x_10440:
        /* <DEDUP_REMOVED lines=17> */
.L_x_10447:
[----:B------:R-:W-:-:S04]  /*d620*/  SHF.R.U32.HI R3, RZ, 0x18, R5 ;  /* 0x00000018ff037819 */ /* 0x000fc80000011605 */
[----:B------:R-:W-:-:S04]  /*d630*/  LOP3.LUT R0, R0, 0x80, R3, 0xf8, !PT ;  /* 0x0000008000007812 */ /* 0x000fc800078ef803 */
[----:B------:R-:W-:-:S07]  /*d640*/  PRMT R4, R0, 0x7610, R4 ;  /* 0x0000761000047816 */ /* 0x000fce0000000004 */
.L_x_10446:
[----:B------:R-:W-:Y:S05]  /*d650*/  BSYNC.RECONVERGENT B0 ;  /* 0x0000000000007941 */ /* 0x000fea0003800200 */
.L_x_10445:
[----:B------:R0:W-:Y:S01]  /*d660*/  STG.E.U8 desc[UR36][R8.64], R4 ;  /* 0x0000000408007986 */ /* 0x0001e2000c101124 */
[----:B------:R-:W-:Y:S05]  /*d670*/  BRA `(.L_x_10431) ;  /* 0x0000000400b87947 */ /* 0x000fea0003800000 */
.L_x_10439:
        /* <DEDUP_REMOVED lines=22> */
.L_x_10449:
[----:B------:R-:W-:-:S06]  /*d7e0*/  HADD2.F32 R4, -RZ, R18.H0_H0 ;  /* 0x20000012ff047230 */ /* 0x000fcc0000004100 */
[----:B------:R-:W0:Y:S02]  /*d7f0*/  F2I.U64.TRUNC R4, R4 ;  /* 0x0000000400047311 */ /* 0x000e24000020d800 */
[----:B0-----:R0:W-:Y:S01]  /*d800*/  STG.E.64 desc[UR36][R8.64], R4 ;  /* 0x0000000408007986 */ /* 0x0011e2000c101b24 */
[----:B------:R-:W-:Y:S05]  /*d810*/  BRA `(.L_x_10431) ;  /* 0x0000000400507947 */ /* 0x000fea0003800000 */
.L_x_10448:
[----:B------:R-:W-:-:S04]  /*d820*/  HADD2.F32 R18, -RZ, R18.H0_H0 ;  /* 0x20000012ff127230 */ /* 0x000fc80000004100 */
[----:B------:R-:W0:Y:S02]  /*d830*/  F2I.FTZ.U32.TRUNC.NTZ R3, R18 ;  /* 0x0000001200037305 */ /* 0x000e24000021f000 */
[----:B0-----:R0:W-:Y:S01]  /*d840*/  STG.E desc[UR36][R8.64], R3 ;  /* 0x0000000308007986 */ /* 0x0011e2000c101924 */
[----:B------:R-:W-:Y:S05]  /*d850*/  BRA `(.L_x_10431) ;  /* 0x0000000400407947 */ /* 0x000fea0003800000 */
.L_x_10438:
        /* <DEDUP_REMOVED lines=11> */
.L_x_10451:
[----:B------:R-:W-:Y:S01]  /*d910*/  HADD2.F32 R18, -RZ, R18.H0_H0 ;  /* 0x20000012ff127230 */ /* 0x000fe20000004100 */
[----:B------:R-:W-:-:S04]  /*d920*/  CS2R R6, SRZ ;  /* 0x0000000000067805 */ /* 0x000fc8000001ff00 */
[----:B------:R-:W-:-:S06]  /*d930*/  FMUL.FTZ R4, R18, 1 ;  /* 0x3f80000012047820 */ /* 0x000fcc0000410000 */
[----:B------:R-:W0:Y:S02]  /*d940*/  F2F.F64.F32 R4, R4 ;  /* 0x0000000400047310 */ /* 0x000e240000201800 */
[----:B0-----:R0:W-:Y:S01]  /*d950*/  STG.E.128 desc[UR36][R8.64], R4 ;  /* 0x0000000408007986 */ /* 0x0011e2000c101d24 */
[----:B------:R-:W-:Y:S05]  /*d960*/  BRA `(.L_x_10431) ;  /* 0x0000000000fc7947 */ /* 0x000fea0003800000 */
.L_x_10450:
[----:B------:R-:W-:-:S13]  /*d970*/  ISETP.NE.AND P0, PT, R0, 0xf, PT ;  /* 0x0000000f0000780c */ /* 0x000fda0003f05270 */
[----:B------:R-:W-:Y:S05]  /*d980*/  @!P0 BRA `(.L_x_10452) ;  /* 0x0000000000e88947 */ /* 0x000fea0003800000 */
[----:B------:R-:W-:-:S13]  /*d990*/  ISETP.NE.AND P0, PT, R0, 0x17, PT ;  /* 0x000000170000780c */ /* 0x000fda0003f05270 */
[----:B------:R-:W-:Y:S05]  /*d9a0*/  @!P0 BRA `(.L_x_10453) ;  /* 0x0000000000908947 */ /* 0x000fea0003800000 */
[----:B------:R-:W-:-:S13]  /*d9b0*/  ISETP.NE.AND P0, PT, R0, 0x18, PT ;  /* 0x000000180000780c */ /* 0x000fda0003f05270 */
[----:B------:R-:W-:Y:S05]  /*d9c0*/  @!P0 BRA `(.L_x_10454) ;  /* 0x0000000000448947 */ /* 0x000fea0003800000 */
.L_x_10430:
        /* <DEDUP_REMOVED lines=16> */
.L_x_10455:
[----:B------:R-:W-:Y:S05]  /*dad0*/  BRA `(.L_x_10431) ;  /* 0x0000000000a07947 */ /* 0x000fea0003800000 */
.L_x_10454:
        /* <DEDUP_REMOVED lines=13> */
.L_x_10457:
[----:B------:R-:W-:Y:S05]  /*dbb0*/  BSYNC.RECONVERGENT B0 ;  /* 0x0000000000007941 */ /* 0x000fea0003800200 */
.L_x_10456:
[----:B------:R-:W-:-:S05]  /*dbc0*/  LOP3.LUT R3, R0, 0x80, R3, 0xf8, !PT ;  /* 0x0000008000037812 */ /* 0x000fca00078ef803 */
[----:B------:R0:W-:Y:S01]  /*dbd0*/  STG.E.U8 desc[UR36][R8.64], R3 ;  /* 0x0000000308007986 */ /* 0x0001e2000c101124 */
[----:B------:R-:W-:Y:S05]  /*dbe0*/  BRA `(.L_x_10431) ;  /* 0x00000000005c7947 */ /* 0x000fea0003800000 */
.L_x_10453:
        /* <DEDUP_REMOVED lines=12> */
.L_x_10459:
[----:B------:R-:W-:Y:S01]  /*dcb0*/  IMAD.MOV.U32 R0, RZ, RZ, 0x7f ;  /* 0x0000007fff007424 */ /* 0x000fe200078e00ff */
[----:B------:R-:W-:-:S04]  /*dcc0*/  ISETP.GT.U32.AND P0, PT, R4, 0x7f800000, PT ;  /* 0x7f8000000400780c */ /* 0x000fc80003f04070 */
[----:B------:R-:W-:-:S09]  /*dcd0*/  SEL R0, R0, 0x7c, P0 ;  /* 0x0000007c00007807 */ /* 0x000fd20000000000 */
.L_x_10460:
[----:B------:R-:W-:Y:S05]  /*dce0*/  BSYNC.RECONVERGENT B0 ;  /* 0x0000000000007941 */ /* 0x000fea0003800200 */
.L_x_10458:
[----:B------:R-:W-:-:S04]  /*dcf0*/  SHF.R.U32.HI R3, RZ, 0x18, R3 ;  /* 0x00000018ff037819 */ /* 0x000fc80000011603 */
[----:B------:R-:W-:-:S05]  /*dd00*/  LOP3.LUT R3, R0, 0x80, R3, 0xf8, !PT ;  /* 0x0000008000037812 */ /* 0x000fca00078ef803 */
[----:B------:R0:W-:Y:S01]  /*dd10*/  STG.E.U8 desc[UR36][R8.64], R3 ;  /* 0x0000000308007986 */ /* 0x0001e2000c101124 */
[----:B------:R-:W-:Y:S05]  /*dd20*/  BRA `(.L_x_10431) ;  /* 0x00000000000c7947 */ /* 0x000fea0003800000 */
.L_x_10452:
[----:B------:R-:W-:-:S05]  /*dd30*/  HADD2.F32 R0, -RZ, R18.H0_H0 ;  /* 0x20000012ff007230 */ /* 0x000fca0000004100 */
[----:B------:R-:W-:-:S05]  /*dd40*/  F2FP.BF16.F32.PACK_AB R0, RZ, R0 ;  /* 0x00000000ff00723e */ /* 0x000fca00000010ff */
[----:B------:R0:W-:Y:S02]  /*dd50*/  STG.E.U16 desc[UR36][R8.64], R0 ;  /* 0x0000000008007986 */ /* 0x0001e4000c101524 */
.L_x_10431:
        /* <DEDUP_REMOVED lines=25> */
.L_x_10464:
[----:B------:R-:W-:-:S06]  /*def0*/  HADD2.F32 R5, -RZ, R17.H0_H0 ;  /* 0x20000011ff057230 */ /* 0x000fcc0000004100 */
[----:B------:R-:W0:Y:S02]  /*df00*/  F2I.S64.TRUNC R4, R5 ;  /* 0x0000000500047311 */ /* 0x000e24000020d900 */
[----:B0-----:R1:W-:Y:S01]  /*df10*/  STG.E.U8 desc[UR36][R8.64], R4 ;  /* 0x0000000408007986 */ /* 0x0013e2000c101124 */
[----:B------:R-:W-:Y:S05]  /*df20*/  BRA `(.L_x_10466) ;  /* 0x0000000c006c7947 */ /* 0x000fea0003800000 */
.L_x_10463:
        /* <DEDUP_REMOVED lines=10> */
.L_x_10468:
[----:B------:R-:W-:-:S06]  /*dfd0*/  HADD2.F32 R17, -RZ, R17.H0_H0 ;  /* 0x20000011ff117230 */ /* 0x000fcc0000004100 */
[----:B------:R-:W0:Y:S02]  /*dfe0*/  F2I.FTZ.TRUNC.NTZ R17, R17 ;  /* 0x0000001100117305 */ /* 0x000e24000021f100 */
[----:B0-----:R4:W-:Y:S01]  /*dff0*/  STG.E desc[UR36][R8.64], R17 ;  /* 0x0000001108007986 */ /* 0x0019e2000c101924 */
[----:B------:R-:W-:Y:S05]  /*e000*/  BRA `(.L_x_10466) ;  /* 0x0000000c00347947 */ /* 0x000fea0003800000 */
.L_x_10467:
[----:B------:R-:W-:-:S06]  /*e010*/  HADD2.F32 R17, -RZ, R17.H0_H0 ;  /* 0x20000011ff117230 */ /* 0x000fcc0000004100 */
[----:B------:R-:W0:Y:S02]  /*e020*/  F2I.FTZ.TRUNC.NTZ R17, R17 ;  /* 0x0000001100117305 */ /* 0x000e24000021f100 */
[----:B0-----:R2:W-:Y:S01]  /*e030*/  STG.E.U16 desc[UR36][R8.64], R17 ;  /* 0x0000001108007986 */ /* 0x0015e2000c101524 */
[----:B------:R-:W-:Y:S05]  /*e040*/  BRA `(.L_x_10466) ;  /* 0x0000000c00247947 */ /* 0x000fea0003800000 */
.L_x_10462:
        /* <DEDUP_REMOVED lines=9> */
.L_x_10470:
[----:B------:R0:W-:Y:S01]  /*e0e0*/  STG.E.U16 desc[UR36][R8.64], R17 ;  /* 0x0000001108007986 */ /* 0x0001e2000c101524 */
[----:B------:R-:W-:Y:S05]  /*e0f0*/  BRA `(.L_x_10466) ;  /* 0x0000000800f87947 */ /* 0x000fea0003800000 */
.L_x_10469:
        /* <DEDUP_REMOVED lines=10> */
.L_x_10472:
[----:B------:R-:W-:-:S05]  /*e1a0*/  HADD2.F32 R0, -RZ, R17.H0_H0 ;  /* 0x20000011ff007230 */ /* 0x000fca0000004100 */
[----:B------:R-:W-:-:S04]  /*e1b0*/  F2FP.F16.F32.PACK_AB R0, RZ, R0 ;  /* 0x00000000ff00723e */ /* 0x000fc800000000ff */
[----:B------:R-:W-:-:S05]  /*e1c0*/  PRMT R0, R0, 0x5410, RZ ;  /* 0x0000541000007816 */ /* 0x000fca00000000ff */
[----:B------:R0:W-:Y:S01]  /*e1d0*/  STG.E desc[UR36][R8.64], R0 ;  /* 0x0000000008007986 */ /* 0x0001e2000c101924 */
[----:B------:R-:W-:Y:S05]  /*e1e0*/  BRA `(.L_x_10466) ;  /* 0x0000000800bc7947 */ /* 0x000fea0003800000 */
.L_x_10471:
[----:B------:R-:W-:-:S05]  /*e1f0*/  HADD2.F32 R4, -RZ, R17.H0_H0 ;  /* 0x20000011ff047230 */ /* 0x000fca0000004100 */
[----:B------:R-:W-:-:S06]  /*e200*/  FMUL.FTZ R4, R4, 1 ;  /* 0x3f80000004047820 */ /* 0x000fcc0000410000 */
[----:B------:R-:W0:Y:S02]  /*e210*/  F2F.F64.F32 R4, R4 ;  /* 0x0000000400047310 */ /* 0x000e240000201800 */
[----:B0-----:R0:W-:Y:S01]  /*e220*/  STG.E.64 desc[UR36][R8.64], R4 ;  /* 0x0000000408007986 */ /* 0x0011e2000c101b24 */
[----:B------:R-:W-:Y:S05]  /*e230*/  BRA `(.L_x_10466) ;  /* 0x0000000800a87947 */ /* 0x000fea0003800000 */
.L_x_10461:
        /* <DEDUP_REMOVED lines=14> */
.L_x_10476:
        /* <DEDUP_REMOVED lines=17> */
.L_x_10479:
[----:B------:R-:W-:-:S04]  /*e430*/  SHF.R.U32.HI R3, RZ, 0x18, R17 ;  /* 0x00000018ff037819 */ /* 0x000fc80000011611 */
[----:B------:R-:W-:-:S04]  /*e440*/  LOP3.LUT R0, R0, 0x80, R3, 0xf8, !PT ;  /* 0x0000008000007812 */ /* 0x000fc800078ef803 */
[----:B------:R-:W-:-:S07]  /*e450*/  PRMT R4, R0, 0x7610, R4 ;  /* 0x0000761000047816 */ /* 0x000fce0000000004 */
.L_x_10478:
[----:B------:R-:W-:Y:S05]  /*e460*/  BSYNC.RECONVERGENT B0 ;  /* 0x0000000000007941 */ /* 0x000fea0003800200 */
.L_x_10477:
[----:B------:R0:W-:Y:S01]  /*e470*/  STG.E.U8 desc[UR36][R8.64], R4 ;  /* 0x0000000408007986 */ /* 0x0001e2000c101124 */
[----:B------:R-:W-:Y:S05]  /*e480*/  BRA `(.L_x_10466) ;  /* 0x0000000800147947 */ /* 0x000fea0003800000 */
.L_x_10475:
        /* <DEDUP_REMOVED lines=17> */
.L_x_10482:
[----:B------:R-:W-:-:S04]  /*e5a0*/  SHF.R.U32.HI R3, RZ, 0x18, R17 ;  /* 0x00000018ff037819 */ /* 0x000fc80000011611 */
[----:B------:R-:W-:-:S04]  /*e5b0*/  LOP3.LUT R0, R0, 0x80, R3, 0xf8, !PT ;  /* 0x0000008000007812 */ /* 0x000fc800078ef803 */
[----:B------:R-:W-:-:S07]  /*e5c0*/  PRMT R4, R0, 0x7610, R4 ;  /* 0x0000761000047816 */ /* 0x000fce0000000004 */
.L_x_10481:
[----:B------:R-:W-:Y:S05]  /*e5d0*/  BSYNC.RECONVERGENT B0 ;  /* 0x0000000000007941 */ /* 0x000fea0003800200 */
.L_x_10480:
[----:B------:R0:W-:Y:S01]  /*e5e0*/  STG.E.U8 desc[UR36][R8.64], R4 ;  /* 0x0000000408007986 */ /* 0x0001e2000c101124 */
[----:B------:R-:W-:Y:S05]  /*e5f0*/  BRA `(.L_x_10466) ;  /* 0x0000000400b87947 */ /* 0x000fea0003800000 */
.L_x_10474:
        /* <DEDUP_REMOVED lines=22> */
.L_x_10484:
[----:B------:R-:W-:-:S06]  /*e760*/  HADD2.F32 R4, -RZ, R17.H0_H0 ;  /* 0x20000011ff047230 */ /* 0x000fcc0000004100 */
[----:B------:R-:W0:Y:S02]  /*e770*/  F2I.U64.TRUNC R4, R4 ;  /* 0x0000000400047311 */ /* 0x000e24000020d800 */
[----:B0-----:R0:W-:Y:S01]  /*e780*/  STG.E.64 desc[UR36][R8.64], R4 ;  /* 0x0000000408007986 */ /* 0x0011e2000c101b24 */
[----:B------:R-:W-:Y:S05]  /*e790*/  BRA `(.L_x_10466) ;  /* 0x0000000400507947 */ /* 0x000fea0003800000 */
.L_x_10483:
[----:B------:R-:W-:-:S06]  /*e7a0*/  HADD2.F32 R17, -RZ, R17.H0_H0 ;  /* 0x20000011ff117230 */ /* 0x000fcc0000004100 */
[----:B------:R-:W0:Y:S02]  /*e7b0*/  F2I.FTZ.U32.TRUNC.NTZ R17, R17 ;  /* 0x0000001100117305 */ /* 0x000e24000021f000 */
[----:B0-----:R0:W-:Y:S01]  /*e7c0*/  STG.E desc[UR36][R8.64], R17 ;  /* 0x0000001108007986 */ /* 0x0011e2000c101924 */
[----:B------:R-:W-:Y:S05]  /*e7d0*/  BRA `(.L_x_10466) ;  /* 0x0000000400407947 */ /* 0x000fea0003800000 */
.L_x_10473:
        /* <DEDUP_REMOVED lines=11> */
.L_x_10486:
[----:B------:R-:W-:Y:S01]  /*e890*/  HADD2.F32 R17, -RZ, R17.H0_H0 ;  /* 0x20000011ff117230 */ /* 0x000fe20000004100 */
[----:B------:R-:W-:-:S04]  /*e8a0*/  CS2R R6, SRZ ;  /* 0x0000000000067805 */ /* 0x000fc8000001ff00 */
[----:B------:R-:W-:-:S06]  /*e8b0*/  FMUL.FTZ R4, R17, 1 ;  /* 0x3f80000011047820 */ /* 0x000fcc0000410000 */
[----:B------:R-:W0:Y:S02]  /*e8c0*/  F2F.F64.F32 R4, R4 ;  /* 0x0000000400047310 */ /* 0x000e240000201800 */
[----:B0-----:R0:W-:Y:S01]  /*e8d0*/  STG.E.128 desc[UR36][R8.64], R4 ;  /* 0x0000000408007986 */ /* 0x0011e2000c101d24 */
[----:B------:R-:W-:Y:S05]  /*e8e0*/  BRA `(.L_x_10466) ;  /* 0x0000000000fc7947 */ /* 0x000fea0003800000 */
.L_x_10485:
[----:B------:R-:W-:-:S13]  /*e8f0*/  ISETP.NE.AND P0, PT, R0, 0xf, PT ;  /* 0x0000000f0000780c */ /* 0x000fda0003f05270 */
[----:B------:R-:W-:Y:S05]  /*e900*/  @!P0 BRA `(.L_x_10487) ;  /* 0x0000000000e88947 */ /* 0x000fea0003800000 */
[----:B------:R-:W-:-:S13]  /*e910*/  ISETP.NE.AND P0, PT, R0, 0x17, PT ;  /* 0x000000170000780c */ /* 0x000fda0003f05270 */
[----:B------:R-:W-:Y:S05]  /*e920*/  @!P0 BRA `(.L_x_10488) ;  /* 0x0000000000908947 */ /* 0x000fea0003800000 */
[----:B------:R-:W-:-:S13]  /*e930*/  ISETP.NE.AND P0, PT, R0, 0x18, PT ;  /* 0x000000180000780c */ /* 0x000fda0003f05270 */
[----:B------:R-:W-:Y:S05]  /*e940*/  @!P0 BRA `(.L_x_10489) ;  /* 0x0000000000448947 */ /* 0x000fea0003800000 */
.L_x_10465:
        /* <DEDUP_REMOVED lines=16> */
.L_x_10490:
[----:B------:R-:W-:Y:S05]  /*ea50*/  BRA `(.L_x_10466) ;  /* 0x0000000000a07947 */ /* 0x000fea0003800000 */
.L_x_10489:
        /* <DEDUP_REMOVED lines=13> */
.L_x_10492:
[----:B------:R-:W-:Y:S05]  /*eb30*/  BSYNC.RECONVERGENT B0 ;  /* 0x0000000000007941 */ /* 0x000fea0003800200 */
.L_x_10491:
[----:B------:R-:W-:-:S05]  /*eb40*/  LOP3.LUT R3, R0, 0x80, R3, 0xf8, !PT ;  /* 0x0000008000037812 */ /* 0x000fca00078ef803 */
[----:B------:R0:W-:Y:S01]  /*eb50*/  STG.E.U8 desc[UR36][R8.64], R3 ;  /* 0x0000000308007986 */ /* 0x0001e2000c101124 */
[----:B------:R-:W-:Y:S05]  /*eb60*/  BRA `(.L_x_10466) ;  /* 0x00000000005c7947 */ /* 0x000fea0003800000 */
.L_x_10488:
        /* <DEDUP_REMOVED lines=12> */
.L_x_10494:
[----:B------:R-:W-:Y:S01]  /*ec30*/  IMAD.MOV.U32 R0, RZ, RZ, 0x7f ;  /* 0x0000007fff007424 */ /* 0x000fe200078e00ff */
[----:B------:R-:W-:-:S04]  /*ec40*/  ISETP.GT.U32.AND P0, PT, R4, 0x7f800000, PT ;  /* 0x7f8000000400780c */ /* 0x000fc80003f04070 */
[----:B------:R-:W-:-:S09]  /*ec50*/  SEL R0, R0, 0x7c, P0 ;  /* 0x0000007c00007807 */ /* 0x000fd20000000000 */
.L_x_10495:
[----:B------:R-:W-:Y:S05]  /*ec60*/  BSYNC.RECONVERGENT B0 ;  /* 0x0000000000007941 */ /* 0x000fea0003800200 */
.L_x_10493:
[----:B------:R-:W-:-:S04]  /*ec70*/  SHF.R.U32.HI R3, RZ, 0x18, R3 ;  /* 0x00000018ff037819 */ /* 0x000fc80000011603 */
[----:B------:R-:W-:-:S05]  /*ec80*/  LOP3.LUT R3, R0, 0x80, R3, 0xf8, !PT ;  /* 0x0000008000037812 */ /* 0x000fca00078ef803 */
[----:B------:R0:W-:Y:S01]  /*ec90*/  STG.E.U8 desc[UR36][R8.64], R3 ;  /* 0x0000000308007986 */ /* 0x0001e2000c101124 */
[----:B------:R-:W-:Y:S05]  /*eca0*/  BRA `(.L_x_10466) ;  /* 0x00000000000c7947 */ /* 0x000fea0003800000 */
.L_x_10487:
[----:B------:R-:W-:-:S05]  /*ecb0*/  HADD2.F32 R0, -RZ, R17.H0_H0 ;  /* 0x20000011ff007230 */ /* 0x000fca0000004100 */
[----:B------:R-:W-:-:S05]  /*ecc0*/  F2FP.BF16.F32.PACK_AB R0, RZ, R0 ;  /* 0x00000000ff00723e */ /* 0x000fca00000010ff */
[----:B------:R0:W-:Y:S02]  /*ecd0*/  STG.E.U16 desc[UR36][R8.64], R0 ;  /* 0x0000000008007986 */ /* 0x0001e4000c101524 */
.L_x_10466:
[----:B------:R-:W-:-:S07]  /*ece0*/  VIADD R30, R30, 0x80 ;  /* 0x000000801e1e7836 */ /* 0x000fce0000000000 */
.L_x_10425:
[----:B------:R-:W-:Y:S05]  /*ecf0*/  BSYNC.RECONVERGENT B6 ;  /* 0x0000000000067941 */ /* 0x000fea0003800200 */
.L_x_10424:
        /* <DEDUP_REMOVED lines=23> */
.L_x_10499:
[----:B------:R-:W-:-:S06]  /*ee70*/  HADD2.F32 R5, -RZ, R16.H0_H0 ;  /* 0x20000010ff057230 */ /* 0x000fcc0000004100 */
[----:B------:R-:W0:Y:S02]  /*ee80*/  F2I.S64.TRUNC R4, R5 ;  /* 0x0000000500047311 */ /* 0x000e24000020d900 */
[----:B0-----:R-:W-:Y:S01]  /*ee90*/  STG.E.U8 desc[UR36][R2.64], R4 ;  /* 0x0000000402007986 */ /* 0x001fe2000c101124 */
[----:B------:R-:W-:Y:S05]  /*eea0*/  EXIT ;  /* 0x000000000000794d */ /* 0x000fea0003800000 */
.L_x_10498:
        /* <DEDUP_REMOVED lines=10> */
.L_x_10502:
[----:B------:R-:W-:-:S04]  /*ef50*/  HADD2.F32 R16, -RZ, R16.H0_H0 ;  /* 0x20000010ff107230 */ /* 0x000fc80000004100 */
[----:B------:R-:W0:Y:S02]  /*ef60*/  F2I.FTZ.TRUNC.NTZ R5, R16 ;  /* 0x0000001000057305 */ /* 0x000e24000021f100 */
[----:B0-----:R-:W-:Y:S01]  /*ef70*/  STG.E desc[UR36][R2.64], R5 ;  /* 0x0000000502007986 */ /* 0x001fe2000c101924 */
[----:B------:R-:W-:Y:S05]  /*ef80*/  EXIT ;  /* 0x000000000000794d */ /* 0x000fea0003800000 */
.L_x_10501:
[----:B------:R-:W-:-:S04]  /*ef90*/  HADD2.F32 R16, -RZ, R16.H0_H0 ;  /* 0x20000010ff107230 */ /* 0x000fc80000004100 */
[----:B------:R-:W0:Y:S02]  /*efa0*/  F2I.FTZ.TRUNC.NTZ R5, R16 ;  /* 0x0000001000057305 */ /* 0x000e24000021f100 */
[----:B0-----:R-:W-:Y:S01]  /*efb0*/  STG.E.U16 desc[UR36][R2.64], R5 ;  /* 0x0000000502007986 */ /* 0x001fe2000c101524 */
[----:B------:R-:W-:Y:S05]  /*efc0*/  EXIT ;  /* 0x000000000000794d */ /* 0x000fea0003800000 */
.L_x_10497:
        /* <DEDUP_REMOVED lines=9> */
.L_x_10504:
[----:B------:R-:W-:Y:S01]  /*f060*/  STG.E.U16 desc[UR36][R2.64], R16 ;  /* 0x0000001002007986 */ /* 0x000fe2000c101524 */
[----:B------:R-:W-:Y:S05]  /*f070*/  EXIT ;  /* 0x000000000000794d */ /* 0x000fea0003800000 */
.L_x_10503:
        /* <DEDUP_REMOVED lines=10> */
.L_x_10506:
[----:B------:R-:W-:-:S05]  /*f120*/  HADD2.F32 R0, -RZ, R16.H0_H0 ;  /* 0x20000010ff007230 */ /* 0x000fca0000004100 */
[----:B------:R-:W-:-:S04]  /*f130*/  F2FP.F16.F32.PACK_AB R0, RZ, R0 ;  /* 0x00000000ff00723e */ /* 0x000fc800000000ff */
[----:B------:R-:W-:-:S05]  /*f140*/  PRMT R0, R0, 0x5410, RZ ;  /* 0x0000541000007816 */ /* 0x000fca00000000ff */
[----:B------:R-:W-:Y:S01]  /*f150*/  STG.E desc[UR36][R2.64], R0 ;  /* 0x0000000002007986 */ /* 0x000fe2000c101924 */
[----:B------:R-:W-:Y:S05]  /*f160*/  EXIT ;  /* 0x000000000000794d */ /* 0x000fea0003800000 */
.L_x_10505:
[----:B------:R-:W-:-:S05]  /*f170*/  HADD2.F32 R4, -RZ, R16.H0_H0 ;  /* 0x20000010ff047230 */ /* 0x000fca0000004100 */
[----:B------:R-:W-:-:S06]  /*f180*/  FMUL.FTZ R4, R4, 1 ;  /* 0x3f80000004047820 */ /* 0x000fcc0000410000 */
[----:B------:R-:W0:Y:S02]  /*f190*/  F2F.F64.F32 R4, R4 ;  /* 0x0000000400047310 */ /* 0x000e240000201800 */
[----:B0-----:R-:W-:Y:S01]  /*f1a0*/  STG.E.64 desc[UR36][R2.64], R4 ;  /* 0x0000000402007986 */ /* 0x001fe2000c101b24 */
[----:B------:R-:W-:Y:S05]  /*f1b0*/  EXIT ;  /* 0x000000000000794d */ /* 0x000fea0003800000 */
.L_x_10496:
        /* <DEDUP_REMOVED lines=14> */
.L_x_10510:
        /* <DEDUP_REMOVED lines=18> */
.L_x_10513:
[----:B------:R-:W-:-:S04]  /*f3c0*/  SHF.R.U32.HI R5, RZ, 0x18, R5 ;  /* 0x00000018ff057819 */ /* 0x000fc80000011605 */
[----:B------:R-:W-:-:S07]  /*f3d0*/  LOP3.LUT R0, R0, 0x80, R5, 0xf8, !PT ;  /* 0x0000008000007812 */ /* 0x000fce00078ef805 */
.L_x_10512:
[----:B------:R-:W-:Y:S05]  /*f3e0*/  BSYNC.RECONVERGENT B0 ;  /* 0x0000000000007941 */ /* 0x000fea0003800200 */
.L_x_10511:
[----:B------:R-:W-:Y:S01]  /*f3f0*/  STG.E.U8 desc[UR36][R2.64], R0 ;  /* 0x0000000002007986 */ /* 0x000fe2000c101124 */
[----:B------:R-:W-:Y:S05]  /*f400*/  EXIT ;  /* 0x000000000000794d */ /* 0x000fea0003800000 */
.L_x_10509:
        /* <DEDUP_REMOVED lines=18> */
.L_x_10516:
[----:B------:R-:W-:-:S04]  /*f530*/  SHF.R.U32.HI R5, RZ, 0x18, R5 ;  /* 0x00000018ff057819 */ /* 0x000fc80000011605 */
[----:B------:R-:W-:-:S07]  /*f540*/  LOP3.LUT R0, R0, 0x80, R5, 0xf8, !PT ;  /* 0x0000008000007812 */ /* 0x000fce00078ef805 */
.L_x_10515:
[----:B------:R-:W-:Y:S05]  /*f550*/  BSYNC.RECONVERGENT B0 ;  /* 0x0000000000007941 */ /* 0x000fea0003800200 */
.L_x_10514:
[----:B------:R-:W-:Y:S01]  /*f560*/  STG.E.U8 desc[UR36][R2.64], R0 ;  /* 0x0000000002007986 */ /* 0x000fe2000c101124 */
[----:B------:R-:W-:Y:S05]  /*f570*/  EXIT ;  /* 0x000000000000794d */ /* 0x000fea0003800000 */
.L_x_10508:
        /* <DEDUP_REMOVED lines=22> */
.L_x_10518:
[----:B------:R-:W-:-:S06]  /*f6e0*/  HADD2.F32 R4, -RZ, R16.H0_H0 ;  /* 0x20000010ff047230 */ /* 0x000fcc0000004100 */
[----:B------:R-:W0:Y:S02]  /*f6f0*/  F2I.U64.TRUNC R4, R4 ;  /* 0x0000000400047311 */ /* 0x000e24000020d800 */
[----:B0-----:R-:W-:Y:S01]  /*f700*/  STG.E.64 desc[UR36][R2.64], R4 ;  /* 0x0000000402007986 */ /* 0x001fe2000c101b24 */
[----:B------:R-:W-:Y:S05]  /*f710*/  EXIT ;  /* 0x000000000000794d */ /* 0x000fea0003800000 */
.L_x_10517:
[----:B------:R-:W-:-:S04]  /*f720*/  HADD2.F32 R16, -RZ, R16.H0_H0 ;  /* 0x20000010ff107230 */ /* 0x000fc80000004100 */
[----:B------:R-:W0:Y:S02]  /*f730*/  F2I.FTZ.U32.TRUNC.NTZ R5, R16 ;  /* 0x0000001000057305 */ /* 0x000e24000021f000 */
[----:B0-----:R-:W-:Y:S01]  /*f740*/  STG.E desc[UR36][R2.64], R5 ;  /* 0x0000000502007986 */ /* 0x001fe2000c101924 */
[----:B------:R-:W-:Y:S05]  /*f750*/  EXIT ;  /* 0x000000000000794d */ /* 0x000fea0003800000 */
.L_x_10507:
        /* <DEDUP_REMOVED lines=11> */
.L_x_10520:
[----:B------:R-:W-:Y:S01]  /*f810*/  HADD2.F32 R16, -RZ, R16.H0_H0 ;  /* 0x20000010ff107230 */ /* 0x000fe20000004100 */
[----:B------:R-:W-:-:S04]  /*f820*/  CS2R R6, SRZ ;  /* 0x0000000000067805 */ /* 0x000fc8000001ff00 */
[----:B------:R-:W-:-:S06]  /*f830*/  FMUL.FTZ R4, R16, 1 ;  /* 0x3f80000010047820 */ /* 0x000fcc0000410000 */
[----:B------:R-:W0:Y:S02]  /*f840*/  F2F.F64.F32 R4, R4 ;  /* 0x0000000400047310 */ /* 0x000e240000201800 */
[----:B0-----:R-:W-:Y:S01]  /*f850*/  STG.E.128 desc[UR36][R2.64], R4 ;  /* 0x0000000402007986 */ /* 0x001fe2000c101d24 */
[----:B------:R-:W-:Y:S05]  /*f860*/  EXIT ;  /* 0x000000000000794d */ /* 0x000fea0003800000 */
.L_x_10519:
[----:B------:R-:W-:-:S13]  /*f870*/  ISETP.NE.AND P0, PT, R0, 0xf, PT ;  /* 0x0000000f0000780c */ /* 0x000fda0003f05270 */
[----:B------:R-:W-:Y:S05]  /*f880*/  @!P0 BRA `(.L_x_10521) ;  /* 0x0000000000e88947 */ /* 0x000fea0003800000 */
[----:B------:R-:W-:-:S13]  /*f890*/  ISETP.NE.AND P0, PT, R0, 0x17, PT ;  /* 0x000000170000780c */ /* 0x000fda0003f05270 */
[----:B------:R-:W-:Y:S05]  /*f8a0*/  @!P0 BRA `(.L_x_10522) ;  /* 0x0000000000908947 */ /* 0x000fea0003800000 */
[----:B------:R-:W-:-:S13]  /*f8b0*/  ISETP.NE.AND P0, PT, R0, 0x18, PT ;  /* 0x000000180000780c */ /* 0x000fda0003f05270 */
[----:B------:R-:W-:Y:S05]  /*f8c0*/  @!P0 BRA `(.L_x_10523) ;  /* 0x0000000000448947 */ /* 0x000fea0003800000 */
.L_x_10500:
        /* <DEDUP_REMOVED lines=16> */
.L_x_10524:
[----:B------:R-:W-:Y:S05]  /*f9d0*/  EXIT ;  /* 0x000000000000794d */ /* 0x000fea0003800000 */
.L_x_10523:
        /* <DEDUP_REMOVED lines=13> */
.L_x_10526:
[----:B------:R-:W-:Y:S05]  /*fab0*/  BSYNC.RECONVERGENT B0 ;  /* 0x0000000000007941 */ /* 0x000fea0003800200 */
.L_x_10525:
[----:B------:R-:W-:-:S05]  /*fac0*/  LOP3.LUT R5, R0, 0x80, R5, 0xf8, !PT ;  /* 0x0000008000057812 */ /* 0x000fca00078ef805 */
[----:B------:R-:W-:Y:S01]  /*fad0*/  STG.E.U8 desc[UR36][R2.64], R5 ;  /* 0x0000000502007986 */ /* 0x000fe2000c101124 */
[----:B------:R-:W-:Y:S05]  /*fae0*/  EXIT ;  /* 0x000000000000794d */ /* 0x000fea0003800000 */
.L_x_10522:
        /* <DEDUP_REMOVED lines=12> */
.L_x_10528:
[----:B------:R-:W-:Y:S01]  /*fbb0*/  IMAD.MOV.U32 R0, RZ, RZ, 0x7f ;  /* 0x0000007fff007424 */ /* 0x000fe200078e00ff */
[----:B------:R-:W-:-:S04]  /*fbc0*/  ISETP.GT.U32.AND P0, PT, R4, 0x7f800000, PT ;  /* 0x7f8000000400780c */ /* 0x000fc80003f04070 */
[----:B------:R-:W-:-:S09]  /*fbd0*/  SEL R0, R0, 0x7c, P0 ;  /* 0x0000007c00007807 */ /* 0x000fd20000000000 */
.L_x_10529:
[----:B------:R-:W-:Y:S05]  /*fbe0*/  BSYNC.RECONVERGENT B0 ;  /* 0x0000000000007941 */ /* 0x000fea0003800200 */
.L_x_10527:
[----:B------:R-:W-:-:S04]  /*fbf0*/  SHF.R.U32.HI R5, RZ, 0x18, R5 ;  /* 0x00000018ff057819 */ /* 0x000fc80000011605 */
[----:B------:R-:W-:-:S05]  /*fc00*/  LOP3.LUT R5, R0, 0x80, R5, 0xf8, !PT ;  /* 0x0000008000057812 */ /* 0x000fca00078ef805 */
[----:B------:R-:W-:Y:S01]  /*fc10*/  STG.E.U8 desc[UR36][R2.64], R5 ;  /* 0x0000000502007986 */ /* 0x000fe2000c101124 */
[----:B------:R-:W-:Y:S05]  /*fc20*/  EXIT ;  /* 0x000000000000794d */ /* 0x000fea0003800000 */
.L_x_10521:
[----:B------:R-:W-:-:S05]  /*fc30*/  HADD2.F32 R0, -RZ, R16.H0_H0 ;  /* 0x20000010ff007230 */ /* 0x000fca0000004100 */
[----:B------:R-:W-:-:S05]  /*fc40*/  F2FP.BF16.F32.PACK_AB R0, RZ, R0 ;  /* 0x00000000ff00723e */ /* 0x000fca00000010ff */
[----:B------:R-:W-:Y:S01]  /*fc50*/  STG.E.U16 desc[UR36][R2.64], R0 ;  /* 0x0000000002007986 */ /* 0x000fe2000c101524 */
[----:B------:R-:W-:Y:S05]  /*fc60*/  EXIT ;  /* 0x000000000000794d */ /* 0x000fea0003800000 */
.L_x_10530:
        /* <DEDUP_REMOVED lines=9> */
.L_x_27185:


//--------------------- .text._ZN2at6native18elementwise_kernelILi128ELi4EZNS0_22gpu_kernel_impl_nocastIZZZNS0_49_GLOBAL__N__b919a28f_16_Normalization_cu_5c38458736batch_norm_elementwise_backward_evalERKNS_6TensorES6_S6_S6_ENKUlvE_clEvENKUlvE1_clEvEUlN3c104HalfEffE_EEvRNS_18TensorIteratorBaseERKT_EUliE_EEviT1_ --------------------------
	.section	.text._ZN2at6native18elementwise_kernelILi128ELi4EZNS0_22gpu_kernel_impl_nocastIZZZNS0_49_GLOBAL__N__b919a28f_16_Normalization_cu_5c38458736batch_norm_elementwise_backward_evalERKNS_6TensorES6_S6_S6_ENKUlvE_clEvENKUlvE1_clEvEUlN3c104HalfEffE_EEvRNS_18TensorIteratorBaseERKT_EUliE_EEviT1_,"ax",@progbits
	.align	128
        .global         _ZN2at6native18elementwise_kernelILi128ELi4EZNS0_22gpu_kernel_impl_nocastIZZZNS0_49_GLOBAL__N__b919a28f_16_Normalization_cu_5c38458736batch_norm_elementwise_backward_evalERKNS_6TensorES6_S6_S6_ENKUlvE_clEvENKUlvE1_clEvEUlN3c104HalfEffE_EEvRNS_18TensorIteratorBaseERKT_EUliE_EEviT1_
        .type           _ZN2at6native18elementwise_kernelILi128ELi4EZNS0_22gpu_kernel_impl_nocastIZZZNS0_49_GLOBAL__N__b919a28f_16_Normalization_cu_5c38458736batch_norm_elementwise_backward_evalERKNS_6TensorES6_S6_S6_ENKUlvE_clEvENKUlvE1_clEvEUlN3c104HalfEffE_EEvRNS_18TensorIteratorBaseERKT_EUliE_EEviT1_,@function
        .size           _ZN2at6native18elementwise_kernelILi128ELi4EZNS0_22gpu_kernel_impl_nocastIZZZNS0_49_GLOBAL__N__b919a28f_16_Normalization_cu_5c38458736batch_norm_elementwise_backward_evalERKNS_6TensorES6_S6_S6_ENKUlvE_clEvENKUlvE1_clEvEUlN3c104HalfEffE_EEvRNS_18TensorIteratorBaseERKT_EUliE_EEviT1_,(.L_x_27186 - _ZN2at6native18elementwise_kernelILi128ELi4EZNS0_22gpu_kernel_impl_nocastIZZZNS0_49_GLOBAL__N__b919a28f_16_Normalization_cu_5c38458736batch_norm_elementwise_backward_evalERKNS_6TensorES6_S6_S6_ENKUlvE_clEvENKUlvE1_clEvEUlN3c104HalfEffE_EEvRNS_18TensorIteratorBaseERKT_EUliE_EEviT1_)
        .other          _ZN2at6native18elementwise_kernelILi128ELi4EZNS0_22gpu_kernel_impl_nocastIZZZNS0_49_GLOBAL__N__b919a28f_16_Normalization_cu_5c38458736batch_norm_elementwise_backward_evalERKNS_6TensorES6_S6_S6_ENKUlvE_clEvENKUlvE1_clEvEUlN3c104HalfEffE_EEvRNS_18TensorIteratorBaseERKT_EUliE_EEviT1_,@"STO_CUDA_ENTRY STV_DEFAULT"
_ZN2at6native18elementwise_kernelILi128ELi4EZNS0_22gpu_kernel_impl_nocastIZZZNS0_49_GLOBAL__N__b919a28f_16_Normalization_cu_5c38458736batch_norm_elementwise_backward_evalERKNS_6TensorES6_S6_S6_ENKUlvE_clEvENKUlvE1_clEvEUlN3c104HalfEffE_EEvRNS_18TensorIteratorBaseERKT_EUliE_EEviT1_:
.text._ZN2at6native18elementwise_kernelILi128ELi4EZNS0_22gpu_kernel_impl_nocastIZZZNS0_49_GLOBAL__N__b919a28f_16_Normalization_cu_5c38458736batch_norm_elementwise_backward_evalERKNS_6TensorES6_S6_S6_ENKUlvE_clEvENKUlvE1_clEvEUlN3c104HalfEffE_EEvRNS_18TensorIteratorBaseERKT_EUliE_EEviT1_:
        /* <DEDUP_REMOVED lines=24> */
[----:B---3--:R-:W-:-:S05]  /*0180*/  HADD2.F32 R13, -RZ, R4.H0_H0 ;  /* 0x20000004ff0d7230 */ /* 0x008fca0000004100 */
[----:B----4-:R-:W-:-:S04]  /*0190*/  FMUL.FTZ R13, R8, R13 ;  /* 0x0000000d080d7220 */ /* 0x010fc80000410000 */
[----:B--2---:R-:W-:-:S05]  /*01a0*/  FMUL.FTZ R13, R6, R13 ;  /* 0x0000000d060d7220 */ /* 0x004fca0000410000 */
[----:B------:R-:W-:-:S05]  /*01b0*/  F2FP.F16.F32.PACK_AB R13, RZ, R13 ;  /* 0x0000000dff0d723e */ /* 0x000fca00000000ff */
        /* <DEDUP_REMOVED lines=9> */
[----:B------:R-:W-:Y:S01]  /*0250*/  IADD3 R3, PT, PT, R3, 0x80, RZ ;  /* 0x0000008003037810 */ /* 0x000fe20007ffe0ff */
[----:B----4-:R-:W-:-:S05]  /*0260*/  HADD2.F32 R13, -RZ, R4.H0_H0 ;  /* 0x20000004ff0d7230 */ /* 0x010fca0000004100 */
[----:B--2---:R-:W-:-:S04]  /*0270*/  FMUL.FTZ R13, R8, R13 ;  /* 0x0000000d080d7220 */ /* 0x004fc80000410000 */
[----:B---3--:R-:W-:-:S05]  /*0280*/  FMUL.FTZ R13, R6, R13 ;  /* 0x0000000d060d7220 */ /* 0x008fca0000410000 */
[----:B------:R-:W-:-:S05]  /*0290*/  F2FP.F16.F32.PACK_AB R13, RZ, R13 ;  /* 0x0000000dff0d723e */ /* 0x000fca00000000ff */
[----:B0-----:R0:W-:Y:S02]  /*02a0*/  STG.E.U16 desc[UR6][R10.64], R13 ;  /* 0x0000000d0a007986 */ /* 0x0011e4000c101506 */
.L_x_10534:
[----:B------:R-:W-:-:S13]  /*02b0*/  ISETP.GE.AND P0, PT, R3, UR4, PT ;  /* 0x0000000403007c0c */ /* 0x000fda000bf06270 */
[----:B------:R-:W-:Y:S05]  /*02c0*/  @P0 BREAK.RELIABLE B1 ;  /* 0x0000000000010942 */ /* 0x000fea0003800100 */
[----:B------:R-:W-:Y:S05]  /*02d0*/  @P0 BRA `(.L_x_10535) ;  /* 0x0000000000380947 */ /* 0x000fea0003800000 */
[----:B------:R-:W-:Y:S05]  /*02e0*/  BSYNC.RELIABLE B1 ;  /* 0x0000000000017941 */ /* 0x000fea0003800100 */
.L_x_10533:
        /* <DEDUP_REMOVED lines=13> */
.L_x_10535:
[----:B------:R-:W-:Y:S05]  /*03c0*/  BSYNC.RECONVERGENT B0 ;  /* 0x0000000000007941 */ /* 0x000fea0003800200 */
.L_x_10532:
        /* <DEDUP_REMOVED lines=10> */
[----:B01----:R-:W-:-:S05]  /*0470*/  HADD2.F32 R11, -RZ, R2.H0_H0 ;  /* 0x20000002ff0b7230 */ /* 0x003fca0000004100 */
[----:B--2---:R-:W-:-:S04]  /*0480*/  FMUL.FTZ R11, R6, R11 ;  /* 0x0000000b060b7220 */ /* 0x004fc80000410000 */
[----:B---3--:R-:W-:-:S05]  /*0490*/  FMUL.FTZ R11, R4, R11 ;  /* 0x0000000b040b7220 */ /* 0x008fca0000410000 */
[----:B------:R-:W-:-:S05]  /*04a0*/  F2FP.F16.F32.PACK_AB R11, RZ, R11 ;  /* 0x0000000bff0b723e */ /* 0x000fca00000000ff */
[----:B----4-:R-:W-:Y:S01]  /*04b0*/  STG.E.U16 desc[UR6][R8.64], R11 ;  /* 0x0000000b08007986 */ /* 0x010fe2000c101506 */
[----:B------:R-:W-:Y:S05]  /*04c0*/  EXIT ;  /* 0x000000000000794d */ /* 0x000fea0003800000 */
.L_x_10531:
        /* <DEDUP_REMOVED lines=381> */
.L_x_10539:
        /* <DEDUP_REMOVED lines=17> */
[----:B--2---:R-:W-:-:S05]  /*1db0*/  HADD2.F32 R13, -RZ, R8.H0_H0 ;  /* 0x20000008ff0d7230 */ /* 0x004fca0000004100 */
[----:B---3--:R-:W-:-:S04]  /*1dc0*/  FMUL.FTZ R13, R10, R13 ;  /* 0x0000000d0a0d7220 */ /* 0x008fc80000410000 */
[----:B----4-:R-:W-:-:S05]  /*1dd0*/  FMUL.FTZ R13, R6, R13 ;  /* 0x0000000d060d7220 */ /* 0x010fca0000410000 */
        /* <DEDUP_REMOVED lines=376> */
.L_x_10541:
        /* <DEDUP_REMOVED lines=14> */
[----:B------:R-:W-:Y:S01]  /*3640*/  IADD3 R3, PT, PT, R3, 0x80, RZ ;  /* 0x0000008003037810 */ /* 0x000fe20007ffe0ff */
[----:B--2---:R-:W-:-:S05]  /*3650*/  HADD2.F32 R13, -RZ, R8.H0_H0 ;  /* 0x20000008ff0d7230 */ /* 0x004fca0000004100 */
[----:B---3--:R-:W-:-:S04]  /*3660*/  FMUL.FTZ R13, R10, R13 ;  /* 0x0000000d0a0d7220 */ /* 0x008fc80000410000 */
[----:B----4-:R-:W-:-:S05]  /*3670*/  FMUL.FTZ R13, R6, R13 ;  /* 0x0000000d060d7220 */ /* 0x010fca0000410000 */
[----:B------:R-:W-:-:S05]  /*3680*/  F2FP.F16.F32.PACK_AB R13, RZ, R13 ;  /* 0x0000000dff0d723e */ /* 0x000fca00000000ff */
[----:B------:R0:W-:Y:S02]  /*3690*/  STG.E.U16 desc[UR6][R4.64], R13 ;  /* 0x0000000d04007986 */ /* 0x0001e4000c101506 */
.L_x_10538:
[----:B------:R-:W-:-:S13]  /*36a0*/  ISETP.GE.AND P0, PT, R3, UR4, PT ;  /* 0x0000000403007c0c */ /* 0x000fda000bf06270 */
[----:B------:R-:W-:Y:S05]  /*36b0*/  @P0 BREAK.RELIABLE B1 ;  /* 0x0000000000010942 */ /* 0x000fea0003800100 */
[----:B------:R-:W-:Y:S05]  /*36c0*/  @P0 BRA `(.L_x_10540) ;  /* 0x0000001800280947 */ /* 0x000fea0003800000 */
[----:B------:R-:W-:Y:S05]  /*36d0*/  BSYNC.RELIABLE B1 ;  /* 0x0000000000017941 */ /* 0x000fea0003800100 */
.L_x_10537:
        /* <DEDUP_REMOVED lines=373> */
.L_x_10542:
        /* <DEDUP_REMOVED lines=20> */
.L_x_10540:
[----:B------:R-:W-:Y:S05]  /*4f70*/  BSYNC.RECONVERGENT B0 ;  /* 0x0000000000007941 */ /* 0x000fea0003800200 */
.L_x_10536:
        /* <DEDUP_REMOVED lines=376> */
.L_x_10543:
        /* <DEDUP_REMOVED lines=13> */
[----:B------:R-:W-:Y:S01]  /*67d0*/  IADD3.X R3, PT, PT, RZ, UR5, RZ, P0, !PT ;  /* 0x00000005ff037c10 */ /* 0x000fe200087fe4ff */
[----:B--2---:R-:W-:-:S05]  /*67e0*/  HADD2.F32 R11, -RZ, R6.H0_H0 ;  /* 0x20000006ff0b7230 */ /* 0x004fca0000004100 */
[----:B---3--:R-:W-:-:S04]  /*67f0*/  FMUL.FTZ R11, R8, R11 ;  /* 0x0000000b080b7220 */ /* 0x008fc80000410000 */
[----:B----4-:R-:W-:-:S05]  /*6800*/  FMUL.FTZ R11, R4, R11 ;  /* 0x0000000b040b7220 */ /* 0x010fca0000410000 */
[----:B------:R-:W-:-:S05]  /*6810*/  F2FP.F16.F32.PACK_AB R11, RZ, R11 ;  /* 0x0000000bff0b723e */ /* 0x000fca00000000ff */
[----:B------:R-:W-:Y:S01]  /*6820*/  STG.E.U16 desc[UR6][R2.64], R11 ;  /* 0x0000000b02007986 */ /* 0x000fe2000c101506 */
[----:B------:R-:W-:Y:S05]  /*6830*/  EXIT ;  /* 0x000000000000794d */ /* 0x000fea0003800000 */
.L_x_10544:
        /* <DEDUP_REMOVED lines=12> */
.L_x_27186:


//--------------------- .text._ZN2at6native27unrolled_elementwise_kernelIZZZNS0_49_GLOBAL__N__b919a28f_16_Normalization_cu_5c38458736batch_norm_elementwise_backward_evalERKNS_6TensorES5_S5_S5_ENKUlvE_clEvENKUlvE1_clEvEUlN3c104HalfEffE_St5arrayIPcLm4EELi4E23TrivialOffsetCalculatorILi3EjESE_ILi1EjENS0_6memory15LoadWithoutCastENSH_16StoreWithoutCastEEEviT_T0_T2_T3_T4_T5_ --------------------------
	.section	.text._ZN2at6native27unrolled_elementwise_kernelIZZZNS0_49_GLOBAL__N__b919a28f_16_Normalization_cu_5c38458736batch_norm_elementwise_backward_evalERKNS_6TensorES5_S5_S5_ENKUlvE_clEvENKUlvE1_clEvEUlN3c104HalfEffE_St5arrayIPcLm4EELi4E23TrivialOffsetCalculatorILi3EjESE_ILi1EjENS0_6memory15LoadWithoutCastENSH_16StoreWithoutCastEEEviT_T0_T2_T3_T4_T5_,"ax",@progbits
	.align	128
        .global         _ZN2at6native27unrolled_elementwise_kernelIZZZNS0_49_GLOBAL__N__b919a28f_16_Normalization_cu_5c38458736batch_norm_elementwise_backward_evalERKNS_6TensorES5_S5_S5_ENKUlvE_clEvENKUlvE1_clEvEUlN3c104HalfEffE_St5arrayIPcLm4EELi4E23TrivialOffsetCalculatorILi3EjESE_ILi1EjENS0_6memory15LoadWithoutCastENSH_16StoreWithoutCastEEEviT_T0_T2_T3_T4_T5_
        .type           _ZN2at6native27unrolled_elementwise_kernelIZZZNS0_49_GLOBAL__N__b919a28f_16_Normalization_cu_5c38458736batch_norm_elementwise_backward_evalERKNS_6TensorES5_S5_S5_ENKUlvE_clEvENKUlvE1_clEvEUlN3c104HalfEffE_St5arrayIPcLm4EELi4E23TrivialOffsetCalculatorILi3EjESE_ILi1EjENS0_6memory15LoadWithoutCastENSH_16StoreWithoutCastEEEviT_T0_T2_T3_T4_T5_,@function
        .size           _ZN2at6native27unrolled_elementwise_kernelIZZZNS0_49_GLOBAL__N__b919a28f_16_Normalization_cu_5c38458736batch_norm_elementwise_backward_evalERKNS_6TensorES5_S5_S5_ENKUlvE_clEvENKUlvE1_clEvEUlN3c104HalfEffE_St5arrayIPcLm4EELi4E23TrivialOffsetCalculatorILi3EjESE_ILi1EjENS0_6memory15LoadWithoutCastENSH_16StoreWithoutCastEEEviT_T0_T2_T3_T4_T5_,(.L_x_27187 - _ZN2at6native27unrolled_elementwise_kernelIZZZNS0_49_GLOBAL__N__b919a28f_16_Normalization_cu_5c38458736batch_norm_elementwise_backward_evalERKNS_6TensorES5_S5_S5_ENKUlvE_clEvENKUlvE1_clEvEUlN3c104HalfEffE_St5arrayIPcLm4EELi4E23TrivialOffsetCalculatorILi3EjESE_ILi1EjENS0_6memory15LoadWithoutCastENSH_16StoreWithoutCastEEEviT_T0_T2_T3_T4_T5_)
        .other          _ZN2at6native27unrolled_elementwise_kernelIZZZNS0_49_GLOBAL__N__b919a28f_16_Normalization_cu_5c38458736batch_norm_elementwise_backward_evalERKNS_6TensorES5_S5_S5_ENKUlvE_clEvENKUlvE1_clEvEUlN3c104HalfEffE_St5arrayIPcLm4EELi4E23TrivialOffsetCalculatorILi3EjESE_ILi1EjENS0_6memory15LoadWithoutCastENSH_16StoreWithoutCastEEEviT_T0_T2_T3_T4_T5_,@"STO_CUDA_ENTRY STV_DEFAULT"
_ZN2at6native27unrolled_elementwise_kernelIZZZNS0_49_GLOBAL__N__b919a28f_16_Normalization_cu_5c38458736batch_norm_elementwise_backward_evalERKNS_6TensorES5_S5_S5_ENKUlvE_clEvENKUlvE1_clEvEUlN3c104HalfEffE_St5arrayIPcLm4EELi4E23TrivialOffsetCalculatorILi3EjESE_ILi1EjENS0_6memory15LoadWithoutCastENSH_16StoreWithoutCastEEEviT_T0_T2_T3_T4_T5_:
.text._ZN2at6native27unrolled_elementwise_kernelIZZZNS0_49_GLOBAL__N__b919a28f_16_Normalization_cu_5c38458736batch_norm_elementwise_backward_evalERKNS_6TensorES5_S5_S5_ENKUlvE_clEvENKUlvE1_clEvEUlN3c104HalfEffE_St5arrayIPcLm4EELi4E23TrivialOffsetCalculatorILi3EjESE_ILi1EjENS0_6memory15LoadWithoutCastENSH_16StoreWithoutCastEEEviT_T0_T2_T3_T4_T5_:
[----:B------:R-:W-:Y:S01]  /*0000*/  LDC R1, c[0x0][0x37c] ;  /* 0x0000df00ff017b82 */ /* 0x000fe20000000800 */
[----:B------:R-:W0:Y:S07]  /*0010*/  S2R R5, SR_CTAID.X ;  /* 0x0000000000057919 */ /* 0x000e2e0000002500 */
[----:B------:R-:W0:Y:S01]  /*0020*/  LDC R2, c[0x0][0x380] ;  /* 0x0000e000ff027b82 */ /* 0x000e220000000800 */
[----:B------:R-:W1:Y:S01]  /*0030*/  LDCU.64 UR4, c[0x0][0x358] ;  /* 0x00006b00ff0477ac */ /* 0x000e620008000a00 */
[----:B------:R-:W-:Y:S01]  /*0040*/  PRMT R21, RZ, 0x7610, R21 ;  /* 0x00007610ff157816 */ /* 0x000fe20000000015 */
[----:B------:R-:W2:Y:S01]  /*0050*/  S2R R0, SR_TID.X ;  /* 0x0000000000007919 */ /* 0x000ea20000002100 */
[----:B------:R-:W-:-:S04]  /*0060*/  HFMA2 R6, -RZ, RZ, 0, 0 ;  /* 0x00000000ff067431 */ /* 0x000fc800000001ff */
        /* <DEDUP_REMOVED lines=9> */
[----:B------:R-:W-:Y:S01]  /*0100*/  @!P0 IADD3 R0, PT, PT, R4, 0x80, RZ ;  /* 0x0000008004008810 */ /* 0x000fe20007ffe0ff */
[----:B------:R-:W-:-:S03]  /*0110*/  @!P0 IMAD R23, R5, 0x200, R4 ;  /* 0x0000020005178824 */ /* 0x000fc600078e0204 */
[----:B------:R-:W-:Y:S01]  /*0120*/  ISETP.GE.AND P1, PT, R0, R7, PT ;  /* 0x000000070000720c */ /* 0x000fe20003f26270 */
[C---:B---3--:R-:W-:Y:S02]  /*0130*/  @!P0 IMAD.WIDE.U32 R14, R23.reuse, 0x2, R14 ;  /* 0x00000002170e8825 */ /* 0x048fe400078e000e */
[----:B------:R-:W3:Y:S03]  /*0140*/  @!P0 LDC.64 R24, c[0x0][0x3a0] ;  /* 0x0000e800ff188b82 */ /* 0x000ee60000000a00 */
[----:B-1----:R1:W4:Y:S01]  /*0150*/  @!P0 LDG.E.U16 R21, desc[UR4][R14.64] ;  /* 0x000000040e158981 */ /* 0x002322000c1e1500 */
[----:B--2---:R-:W-:-:S06]  /*0160*/  @!P0 IMAD.WIDE.U32 R2, R23, 0x4, R2 ;  /* 0x0000000417028825 */ /* 0x004fcc00078e0002 */
[----:B------:R-:W2:Y:S01]  /*0170*/  @!P1 LDC.64 R18, c[0x0][0x3a0] ;  /* 0x0000e800ff129b82 */ /* 0x000ea20000000a00 */
[----:B------:R-:W-:Y:S01]  /*0180*/  @!P1 IMAD R27, R5, 0x200, R0 ;  /* 0x00000200051b9824 */ /* 0x000fe200078e0200 */
[----:B------:R-:W-:Y:S01]  /*0190*/  @!P1 IADD3 R0, PT, PT, R0, 0x80, RZ ;  /* 0x0000008000009810 */ /* 0x000fe20007ffe0ff */
[----:B------:R0:W2:Y:S03]  /*01a0*/  @!P0 LDG.E R6, desc[UR4][R2.64] ;  /* 0x0000000402068981 */ /* 0x0000a6000c1e1900 */
[----:B------:R-:W-:Y:S01]  /*01b0*/  ISETP.GE.AND P2, PT, R0, R7, PT ;  /* 0x000000070000720c */ /* 0x000fe20003f46270 */
[----:B---3--:R-:W-:Y:S01]  /*01c0*/  @!P0 IMAD.WIDE.U32 R24, R23, 0x4, R24 ;  /* 0x0000000417188825 */ /* 0x008fe200078e0018 */
[----:B------:R-:W-:-:S11]  /*01d0*/  MOV R23, RZ ;  /* 0x000000ff00177202 */ /* 0x000fd60000000f00 */
[----:B-1----:R-:W1:Y:S01]  /*01e0*/  @!P2 LDC.64 R14, c[0x0][0x3a0] ;  /* 0x0000e800ff0eab82 */ /* 0x002e620000000a00 */
[----:B------:R3:W3:Y:S01]  /*01f0*/  @!P0 LDG.E R23, desc[UR4][R24.64] ;  /* 0x0000000418178981 */ /* 0x0006e2000c1e1900 */
[----:B------:R-:W-:Y:S01]  /*0200*/  PRMT R22, RZ, 0x7610, R22 ;  /* 0x00007610ff167816 */ /* 0x000fe20000000016 */
[----:B----4-:R-:W-:Y:S01]  /*0210*/  @!P1 IMAD.WIDE.U32 R28, R27, 0x2, R28 ;  /* 0x000000021b1c9825 */ /* 0x010fe200078e001c */
[----:B0-----:R-:W-:-:S03]  /*0220*/  PRMT R2, RZ, 0x7610, R2 ;  /* 0x00007610ff027816 */ /* 0x001fc60000000002 */
[----:B------:R-:W-:Y:S02]  /*0230*/  HFMA2 R3, -RZ, RZ, 0, 0 ;  /* 0x00000000ff037431 */ /* 0x000fe400000001ff */
[----:B--2---:R-:W-:Y:S01]  /*0240*/  @!P1 IMAD.WIDE.U32 R18, R27, 0x4, R18 ;  /* 0x000000041b129825 */ /* 0x004fe200078e0012 */
[----:B------:R0:W2:Y:S03]  /*0250*/  @!P1 LDG.E.U16 R22, desc[UR4][R28.64] ;  /* 0x000000041c169981 */ /* 0x0000a6000c1e1500 */
[----:B---3--:R-:W-:Y:S01]  /*0260*/  @!P2 IMAD R25, R5, 0x200, R0 ;  /* 0x000002000519a824 */ /* 0x008fe200078e0200 */
[----:B------:R3:W4:Y:S03]  /*0270*/  @!P1 LDG.E R3, desc[UR4][R18.64] ;  /* 0x0000000412039981 */ /* 0x000726000c1e1900 */
[----:B------:R-:W-:-:S04]  /*0280*/  @!P2 IMAD.WIDE.U32 R10, R25, 0x2, R10 ;  /* 0x00000002190aa825 */ /* 0x000fc800078e000a */
[----:B------:R-:W-:Y:S01]  /*0290*/  @!P1 IMAD.WIDE.U32 R12, R27, 0x4, R12 ;  /* 0x000000041b0c9825 */ /* 0x000fe200078e000c */
[----:B------:R-:W-:Y:S01]  /*02a0*/  CS2R R26, SRZ ;  /* 0x00000000001a7805 */ /* 0x000fe2000001ff00 */
[----:B------:R3:W4:Y:S01]  /*02b0*/  @!P2 LDG.E.U16 R2, desc[UR4][R10.64] ;  /* 0x000000040a02a981 */ /* 0x000722000c1e1500 */
[----:B0-----:R-:W-:Y:S02]  /*02c0*/  CS2R R28, SRZ ;  /* 0x00000000001c7805 */ /* 0x001fe4000001ff00 */
[----:B------:R-:W-:Y:S01]  /*02d0*/  @!P2 IADD3 R0, PT, PT, R0, 0x80, RZ ;  /* 0x000000800000a810 */ /* 0x000fe20007ffe0ff */
[C---:B-1----:R-:W-:Y:S01]  /*02e0*/  @!P2 IMAD.WIDE.U32 R14, R25.reuse, 0x4, R14 ;  /* 0x00000004190ea825 */ /* 0x042fe200078e000e */
[----:B---3--:R-:W0:Y:S03]  /*02f0*/  LDC.64 R18, c[0x0][0x390] ;  /* 0x0000e400ff127b82 */ /* 0x008e260000000a00 */
[----:B------:R-:W-:Y:S01]  /*0300*/  @!P2 IMAD.WIDE.U32 R24, R25, 0x4, R16 ;  /* 0x000000041918a825 */ /* 0x000fe200078e0010 */
[----:B------:R-:W3:Y:S04]  /*0310*/  @!P2 LDG.E R26, desc[UR4][R14.64] ;  /* 0x000000040e1aa981 */ /* 0x000ee8000c1e1900 */
[----:B------:R1:W3:Y:S01]  /*0320*/  @!P1 LDG.E R28, desc[UR4][R12.64] ;  /* 0x000000040c1c9981 */ /* 0x0002e2000c1e1900 */
[----:B------:R-:W-:Y:S01]  /*0330*/  ISETP.GE.AND P0, PT, R0, R7, PT ;  /* 0x000000070000720c */ /* 0x000fe20003f06270 */
[----:B------:R-:W0:Y:S02]  /*0340*/  LDC.64 R16, c[0x0][0x398] ;  /* 0x0000e600ff107b82 */ /* 0x000e240000000a00 */
[----:B------:R0:W3:Y:S10]  /*0350*/  @!P2 LDG.E R27, desc[UR4][R24.64] ;  /* 0x00000004181ba981 */ /* 0x0000f4000c1e1900 */
[----:B------:R-:W0:Y:S01]  /*0360*/  @!P0 LDC.64 R10, c[0x0][0x3a0] ;  /* 0x0000e800ff0a8b82 */ /* 0x000e220000000a00 */
[--C-:B-1----:R-:W-:Y:S01]  /*0370*/  @!P0 IMAD R13, R5, 0x200, R0.reuse ;  /* 0x00000200050d8824 */ /* 0x102fe200078e0200 */
[----:B------:R-:W-:-:S02]  /*0380*/  PRMT R0, RZ, 0x7610, R0 ;  /* 0x00007610ff007816 */ /* 0x000fc40000000000 */
[----:B------:R-:W-:Y:S01]  /*0390*/  MOV R14, RZ ;  /* 0x000000ff000e7202 */ /* 0x000fe20000000f00 */
[----:B0-----:R-:W-:-:S05]  /*03a0*/  @!P0 IMAD.WIDE.U32 R18, R13, 0x2, R18 ;  /* 0x000000020d128825 */ /* 0x001fca00078e0012 */
[----:B------:R-:W5:Y:S01]  /*03b0*/  @!P0 LDG.E.U16 R0, desc[UR4][R18.64] ;  /* 0x0000000412008981 */ /* 0x000f62000c1e1500 */
[----:B------:R-:W-:-:S05]  /*03c0*/  @!P0 IMAD.WIDE.U32 R16, R13, 0x4, R16 ;  /* 0x000000040d108825 */ /* 0x000fca00078e0010 */
[----:B------:R0:W5:Y:S01]  /*03d0*/  @!P0 LDG.E R14, desc[UR4][R16.64] ;  /* 0x00000004100e8981 */ /* 0x000162000c1e1900 */
[----:B------:R-:W-:-:S05]  /*03e0*/  @!P0 IMAD.WIDE.U32 R10, R13, 0x4, R10 ;  /* 0x000000040d0a8825 */ /* 0x000fca00078e000a */
[----:B------:R4:W5:Y:S01]  /*03f0*/  @!P0 LDG.E R29, desc[UR4][R10.64] ;  /* 0x000000040a1d8981 */ /* 0x000962000c1e1900 */
[----:B------:R-:W-:-:S13]  /*0400*/  ISETP.GE.AND P0, PT, R4, R7, PT ;  /* 0x000000070400720c */ /* 0x000fda0003f06270 */
[----:B------:R-:W1:Y:S01]  /*0410*/  @!P0 LDC.64 R12, c[0x0][0x388] ;  /* 0x0000e200ff0c8b82 */ /* 0x000e620000000a00 */
[C---:B------:R-:W-:Y:S01]  /*0420*/  VIADD R24, R4.reuse, 0x100 ;  /* 0x0000010004187836 */ /* 0x040fe20000000000 */
[----:B------:R-:W-:Y:S02]  /*0430*/  IADD3 R15, PT, PT, R4, 0x80, RZ ;  /* 0x00000080040f7810 */ /* 0x000fe40007ffe0ff */
[----:B0-----:R-:W-:Y:S02]  /*0440*/  @!P0 LEA R17, R5, R4, 0x9 ;  /* 0x0000000405118211 */ /* 0x001fe400078e48ff */
[-C--:B------:R-:W-:Y:S02]  /*0450*/  ISETP.GE.AND P1, PT, R15, R7.reuse, PT ;  /* 0x000000070f00720c */ /* 0x080fe40003f26270 */
[----:B------:R-:W-:Y:S01]  /*0460*/  ISETP.GE.AND P2, PT, R24, R7, PT ;  /* 0x000000071800720c */ /* 0x000fe20003f46270 */
[----:B-1----:R-:W-:Y:S01]  /*0470*/  @!P0 IMAD.WIDE.U32 R12, R17, 0x2, R12 ;  /* 0x00000002110c8825 */ /* 0x002fe200078e000c */
[----:B------:R-:W-:Y:S03]  /*0480*/  BSSY.RECONVERGENT B0, `(.L_x_10545) ;  /* 0x000001c000007945 */ /* 0x000fe60003800200 */
[----:B------:R-:W-:-:S05]  /*0490*/  @!P0 HADD2.F32 R18, -RZ, R21.H0_H0 ;  /* 0x20000015ff128230 */ /* 0x000fca0000004100 */
[----:B------:R-:W-:-:S04]  /*04a0*/  @!P0 FMUL.FTZ R23, R18, R23 ;  /* 0x0000001712178220 */ /* 0x000fc80000410000 */
[----:B------:R-:W-:Y:S01]  /*04b0*/  @!P0 FMUL.FTZ R23, R23, R6 ;  /* 0x0000000617178220 */ /* 0x000fe20000410000 */
[----:B------:R-:W-:-:S04]  /*04c0*/  IADD3 R6, PT, PT, R4, 0x180, RZ ;  /* 0x0000018004067810 */ /* 0x000fc80007ffe0ff */
[----:B------:R-:W-:Y:S01]  /*04d0*/  @!P0 F2FP.F16.F32.PACK_AB R20, RZ, R23 ;  /* 0x00000017ff14823e */ /* 0x000fe200000000ff */
[----:B------:R-:W-:-:S04]  /*04e0*/  @!P0 IMAD.MOV.U32 R4, RZ, RZ, R15 ;  /* 0x000000ffff048224 */ /* 0x000fc800078e000f */
[----:B------:R0:W-:Y:S01]  /*04f0*/  @!P0 STG.E.U16 desc[UR4][R12.64], R20 ;  /* 0x000000140c008986 */ /* 0x0001e2000c101504 */
[----:B------:R-:W-:Y:S01]  /*0500*/  ISETP.GE.AND P3, PT, R4, R7, PT ;  /* 0x000000070400720c */ /* 0x000fe20003f66270 */
[----:B--2---:R-:W-:Y:S02]  /*0510*/  @!P1 HADD2.F32 R22, -RZ, R22.H0_H0 ;  /* 0x20000016ff169230 */ /* 0x004fe40000004100 */
[----:B----4-:R-:W-:-:S03]  /*0520*/  @!P2 HADD2.F32 R11, -RZ, R2.H0_H0 ;  /* 0x20000002ff0ba230 */ /* 0x010fc60000004100 */
[----:B------:R-:W-:Y:S02]  /*0530*/  @!P1 FMUL.FTZ R3, R22, R3 ;  /* 0x0000000316039220 */ /* 0x000fe40000410000 */
[----:B---3--:R-:W-:Y:S02]  /*0540*/  @!P2 FMUL.FTZ R26, R11, R26 ;  /* 0x0000001a0b1aa220 */ /* 0x008fe40000410000 */
[----:B------:R-:W-:Y:S02]  /*0550*/  @!P1 FMUL.FTZ R3, R3, R28 ;  /* 0x0000001c03039220 */ /* 0x000fe40000410000 */
[----:B------:R-:W-:-:S03]  /*0560*/  @!P2 FMUL.FTZ R26, R26, R27 ;  /* 0x0000001b1a1aa220 */ /* 0x000fc60000410000 */
[----:B------:R-:W-:Y:S02]  /*0570*/  @!P1 F2FP.F16.F32.PACK_AB R8, RZ, R3 ;  /* 0x00000003ff08923e */ /* 0x000fe400000000ff */
[----:B------:R-:W-:Y:S01]  /*0580*/  @!P2 F2FP.F16.F32.PACK_AB R9, RZ, R26 ;  /* 0x0000001aff09a23e */ /* 0x000fe200000000ff */
[----:B0-----:R-:W-:Y:S06]  /*0590*/  @P3 BRA `(.L_x_10546) ;  /* 0x0000000000283947 */ /* 0x001fec0003800000 */
[----:B------:R-:W0:Y:S01]  /*05a0*/  LDC.64 R2, c[0x0][0x388] ;  /* 0x0000e200ff027b82 */ /* 0x000e220000000a00 */
[----:B------:R-:W-:Y:S02]  /*05b0*/  LEA R11, R5, R4, 0x9 ;  /* 0x00000004050b7211 */ /* 0x000fe400078e48ff */
        /* <DEDUP_REMOVED lines=8> */
.L_x_10546:
[----:B------:R-:W-:Y:S05]  /*0640*/  BSYNC.RECONVERGENT B0 ;  /* 0x0000000000007941 */ /* 0x000fea0003800200 */
.L_x_10545:
[-C--:B------:R-:W-:Y:S02]  /*0650*/  ISETP.GE.AND P1, PT, R4, R7.reuse, PT ;  /* 0x000000070400720c */ /* 0x080fe40003f26270 */
[----:B------:R-:W-:-:S11]  /*0660*/  ISETP.GE.AND P0, PT, R6, R7, PT ;  /* 0x000000070600720c */ /* 0x000fd60003f06270 */
[----:B------:R-:W-:Y:S05]  /*0670*/  @P1 EXIT ;  /* 0x000000000000194d */ /* 0x000fea0003800000 */
[----:B0-----:R-:W0:Y:S01]  /*0680*/  LDC.64 R2, c[0x0][0x388] ;  /* 0x0000e200ff027b82 */ /* 0x001e220000000a00 */
[----:B-----5:R-:W-:Y:S01]  /*0690*/  @!P0 HADD2.F32 R0, -RZ, R0.H0_H0 ;  /* 0x20000000ff008230 */ /* 0x020fe20000004100 */
[----:B------:R-:W-:-:S04]  /*06a0*/  LEA R5, R5, R4, 0x9 ;  /* 0x0000000405057211 */ /* 0x000fc800078e48ff */
[----:B------:R-:W-:-:S04]  /*06b0*/  @!P0 FMUL.FTZ R29, R0, R29 ;  /* 0x0000001d001d8220 */ /* 0x000fc80000410000 */
[----:B------:R-:W-:-:S05]  /*06c0*/  @!P0 FMUL.FTZ R14, R29, R14 ;  /* 0x0000000e1d0e8220 */ /* 0x000fca0000410000 */
[----:B------:R-:W-:Y:S01]  /*06d0*/  @!P0 F2FP.F16.F32.PACK_AB R6, RZ, R14 ;  /* 0x0000000eff06823e */ /* 0x000fe200000000ff */
[----:B0-----:R-:W-:-:S05]  /*06e0*/  IMAD.WIDE.U32 R2, R5, 0x2, R2 ;  /* 0x0000000205027825 */ /* 0x001fca00078e0002 */
[----:B------:R-:W-:Y:S01]  /*06f0*/  STG.E.U16 desc[UR4][R2.64], R6 ;  /* 0x0000000602007986 */ /* 0x000fe2000c101504 */
[----:B------:R-:W-:Y:S05]  /*0700*/  EXIT ;  /* 0x000000000000794d */ /* 0x000fea0003800000 */
.L_x_10547:
        /* <DEDUP_REMOVED lines=15> */
.L_x_27187:


//--------------------- .text._ZN2at6native29vectorized_elementwise_kernelILi2EZZZNS0_49_GLOBAL__N__b919a28f_16_Normalization_cu_5c38458736batch_norm_elementwise_backward_evalERKNS_6TensorES5_S5_S5_ENKUlvE_clEvENKUlvE1_clEvEUlN3c104HalfEffE_St5arrayIPcLm4EEEEviT0_T1_ --------------------------
	.section	.text._ZN2at6native29vectorized_elementwise_kernelILi2EZZZNS0_49_GLOBAL__N__b919a28f_16_Normalization_cu_5c38458736batch_norm_elementwise_backward_evalERKNS_6TensorES5_S5_S5_ENKUlvE_clEvENKUlvE1_clEvEUlN3c104HalfEffE_St5arrayIPcLm4EEEEviT0_T1_,"ax",@progbits
	.align	128
        .global         _ZN2at6native29vectorized_elementwise_kernelILi2EZZZNS0_49_GLOBAL__N__b919a28f_16_Normalization_cu_5c38458736batch_norm_elementwise_backward_evalERKNS_6TensorES5_S5_S5_ENKUlvE_clEvENKUlvE1_clEvEUlN3c104HalfEffE_St5arrayIPcLm4EEEEviT0_T1_
        .type           _ZN2at6native29vectorized_elementwise_kernelILi2EZZZNS0_49_GLOBAL__N__b919a28f_16_Normalization_cu_5c38458736batch_norm_elementwise_backward_evalERKNS_6TensorES5_S5_S5_ENKUlvE_clEvENKUlvE1_clEvEUlN3c104HalfEffE_St5arrayIPcLm4EEEEviT0_T1_,@function
        .size           _ZN2at6native29vectorized_elementwise_kernelILi2EZZZNS0_49_GLOBAL__N__b919a28f_16_Normalization_cu_5c38458736batch_norm_elementwise_backward_evalERKNS_6TensorES5_S5_S5_ENKUlvE_clEvENKUlvE1_clEvEUlN3c104HalfEffE_St5arrayIPcLm4EEEEviT0_T1_,(.L_x_27188 - _ZN2at6native29vectorized_elementwise_kernelILi2EZZZNS0_49_GLOBAL__N__b919a28f_16_Normalization_cu_5c38458736batch_norm_elementwise_backward_evalERKNS_6TensorES5_S5_S5_ENKUlvE_clEvENKUlvE1_clEvEUlN3c104HalfEffE_St5arrayIPcLm4EEEEviT0_T1_)
        .other          _ZN2at6native29vectorized_elementwise_kernelILi2EZZZNS0_49_GLOBAL__N__b919a28f_16_Normalization_cu_5c38458736batch_norm_elementwise_backward_evalERKNS_6TensorES5_S5_S5_ENKUlvE_clEvENKUlvE1_clEvEUlN3c104HalfEffE_St5arrayIPcLm4EEEEviT0_T1_,@"STO_CUDA_ENTRY STV_DEFAULT"
_ZN2at6native29vectorized_elementwise_kernelILi2EZZZNS0_49_GLOBAL__N__b919a28f_16_Normalization_cu_5c38458736batch_norm_elementwise_backward_evalERKNS_6TensorES5_S5_S5_ENKUlvE_clEvENKUlvE1_clEvEUlN3c104HalfEffE_St5arrayIPcLm4EEEEviT0_T1_:
.text._ZN2at6native29vectorized_elementwise_kernelILi2EZZZNS0_49_GLOBAL__N__b919a28f_16_Normalization_cu_5c38458736batch_norm_elementwise_backward_evalERKNS_6TensorES5_S5_S5_ENKUlvE_clEvENKUlvE1_clEvEUlN3c104HalfEffE_St5arrayIPcLm4EEEEviT0_T1_:
        /* <DEDUP_REMOVED lines=21> */
[----:B------:R-:W2:Y:S01]  /*0150*/  @!P0 LDC.64 R16, c[0x0][0x3a0] ;  /* 0x0000e800ff108b82 */ /* 0x000ea20000000a00 */
[----:B-1----:R-:W-:Y:S01]  /*0160*/  @!P0 IMAD.WIDE.U32 R12, R21, 0x2, R12 ;  /* 0x00000002150c8825 */ /* 0x002fe200078e000c */
[----:B------:R-:W-:-:S04]  /*0170*/  CS2R R34, SRZ ;  /* 0x0000000000227805 */ /* 0x000fc8000001ff00 */
[----:B------:R1:W5:Y:S04]  /*0180*/  @!P0 LDG.E.U16 R26, desc[UR4][R12.64] ;  /* 0x000000040c1a8981 */ /* 0x000368000c1e1500 */
[----:B------:R-:W-:Y:S01]  /*0190*/  @!P1 IADD3 R11, PT, PT, R0, R20, RZ ;  /* 0x00000014000b9210 */ /* 0x000fe20007ffe0ff */
[----:B------:R-:W0:Y:S01]  /*01a0*/  @!P1 LDC.64 R38, c[0x0][0x3a0] ;  /* 0x0000e800ff269b82 */ /* 0x000e220000000a00 */
[----:B------:R-:W-:-:S04]  /*01b0*/  @!P1 IADD3 R20, PT, PT, R20, 0x80, RZ ;  /* 0x0000008014149810 */ /* 0x000fc80007ffe0ff */
[----:B------:R-:W-:Y:S01]  /*01c0*/  ISETP.GE.U32.AND P2, PT, R20, R2, PT ;  /* 0x000000021400720c */ /* 0x000fe20003f46070 */
[----:B--2---:R-:W-:Y:S01]  /*01d0*/  @!P0 IMAD.WIDE.U32 R16, R21, 0x4, R16 ;  /* 0x0000000415108825 */ /* 0x004fe200078e0010 */
[----:B------:R-:W-:-:S04]  /*01e0*/  CS2R R32, SRZ ;  /* 0x0000000000207805 */ /* 0x000fc8000001ff00 */
[----:B------:R2:W5:Y:S07]  /*01f0*/  @!P0 LDG.E R35, desc[UR4][R16.64] ;  /* 0x0000000410238981 */ /* 0x00056e000c1e1900 */
[----:B-1----:R-:W-:Y:S01]  /*0200*/  @!P2 IADD3 R12, PT, PT, R0, R20, RZ ;  /* 0x00000014000ca210 */ /* 0x002fe20007ffe0ff */
[C---:B------:R-:W-:Y:S01]  /*0210*/  @!P1 IMAD.WIDE.U32 R14, R11.reuse, 0x4, R14 ;  /* 0x000000040b0e9825 */ /* 0x040fe200078e000e */
[----:B------:R-:W-:Y:S01]  /*0220*/  @!P2 IADD3 R20, PT, PT, R20, 0x80, RZ ;  /* 0x000000801414a810 */ /* 0x000fe20007ffe0ff */
[----:B------:R-:W1:Y:S03]  /*0230*/  @!P2 LDC.64 R36, c[0x0][0x3a0] ;  /* 0x0000e800ff24ab82 */ /* 0x000e660000000a00 */
[----:B------:R-:W-:Y:S01]  /*0240*/  ISETP.GE.U32.AND P3, PT, R20, R2, PT ;  /* 0x000000021400720c */ /* 0x000fe20003f66070 */
[----:B------:R0:W5:Y:S04]  /*0250*/  @!P1 LDG.E R33, desc[UR4][R14.64] ;  /* 0x000000040e219981 */ /* 0x000168000c1e1900 */
[----:B--2---:R-:W2:Y:S01]  /*0260*/  LDC.64 R16, c[0x0][0x390] ;  /* 0x0000e400ff107b82 */ /* 0x004ea20000000a00 */
[----:B------:R-:W-:Y:S01]  /*0270*/  PRMT R13, RZ, 0x7610, R13 ;  /* 0x00007610ff0d7816 */ /* 0x000fe2000000000d */
[----:B---3--:R-:W-:-:S04]  /*0280*/  @!P1 IMAD.WIDE.U32 R18, R11, 0x2, R18 ;  /* 0x000000020b129825 */ /* 0x008fc800078e0012 */
[----:B----4-:R-:W-:Y:S01]  /*0290*/  @!P0 IMAD.WIDE.U32 R24, R21, 0x4, R24 ;  /* 0x0000000415188825 */ /* 0x010fe200078e0018 */
[----:B------:R3:W4:Y:S01]  /*02a0*/  @!P1 LDG.E.U16 R13, desc[UR4][R18.64] ;  /* 0x00000004120d9981 */ /* 0x000722000c1e1500 */
[----:B0-----:R-:W0:Y:S02]  /*02b0*/  LDC.64 R14, c[0x0][0x398] ;  /* 0x0000e600ff0e7b82 */ /* 0x001e240000000a00 */
[----:B------:R-:W-:Y:S01]  /*02c0*/  @!P1 IMAD.WIDE.U32 R38, R11, 0x4, R38 ;  /* 0x000000040b269825 */ /* 0x000fe200078e0026 */
[----:B------:R-:W-:Y:S01]  /*02d0*/  @!P3 IADD3 R11, PT, PT, R0, R20, RZ ;  /* 0x00000014000bb210 */ /* 0x000fe20007ffe0ff */
[----:B------:R5:W4:Y:S01]  /*02e0*/  @!P0 LDG.E R32, desc[UR4][R24.64] ;  /* 0x0000000418208981 */ /* 0x000b22000c1e1900 */
[----:B------:R-:W-:Y:S01]  /*02f0*/  @!P3 IADD3 R20, PT, PT, R20, 0x80, RZ ;  /* 0x000000801414b810 */ /* 0x000fe20007ffe0ff */
[----:B------:R-:W-:Y:S01]  /*0300*/  @!P2 IMAD.WIDE.U32 R28, R12, 0x2, R28 ;  /* 0x000000020c1ca825 */ /* 0x000fe200078e001c */
[----:B------:R-:W-:-:S03]  /*0310*/  PRMT R30, RZ, 0x7610, R30 ;  /* 0x00007610ff1e7816 */ /* 0x000fc6000000001e */
[----:B------:R-:W-:Y:S01]  /*0320*/  HFMA2 R27, -RZ, RZ, 0, 0 ;  /* 0x00000000ff1b7431 */ /* 0x000fe200000001ff */
[----:B---3--:R-:W3:Y:S01]  /*0330*/  @!P3 LDC.64 R18, c[0x0][0x3a0] ;  /* 0x0000e800ff12bb82 */ /* 0x008ee20000000a00 */
[----:B-----5:R-:W-:Y:S01]  /*0340*/  @!P2 IMAD.WIDE.U32 R22, R12, 0x4, R22 ;  /* 0x000000040c16a825 */ /* 0x020fe200078e0016 */
[----:B------:R-:W-:Y:S01]  /*0350*/  ISETP.GE.U32.AND P0, PT, R20, R2, PT ;  /* 0x000000021400720c */ /* 0x000fe20003f06070 */
[----:B------:R5:W4:Y:S02]  /*0360*/  @!P1 LDG.E R34, desc[UR4][R38.64] ;  /* 0x0000000426229981 */ /* 0x000b24000c1e1900 */
[----:B------:R-:W-:Y:S02]  /*0370*/  IMAD.MOV.U32 R24, RZ, RZ, RZ ;  /* 0x000000ffff187224 */ /* 0x000fe400078e00ff */
[----:B------:R5:W4:Y:S01]  /*0380*/  @!P2 LDG.E.U16 R30, desc[UR4][R28.64] ;  /* 0x000000041c1ea981 */ /* 0x000b22000c1e1500 */
[----:B--2---:R-:W-:-:S03]  /*0390*/  @!P3 IMAD.WIDE.U32 R16, R11, 0x2, R16 ;  /* 0x000000020b10b825 */ /* 0x004fc600078e0010 */
[----:B------:R2:W4:Y:S01]  /*03a0*/  @!P2 LDG.E R24, desc[UR4][R22.64] ;  /* 0x000000041618a981 */ /* 0x000522000c1e1900 */
[----:B-1----:R-:W-:Y:S01]  /*03b0*/  @!P2 IMAD.WIDE.U32 R36, R12, 0x4, R36 ;  /* 0x000000040c24a825 */ /* 0x002fe200078e0024 */
[----:B-----5:R-:W1:Y:S01]  /*03c0*/  LDC.64 R38, c[0x0][0x390] ;  /* 0x0000e400ff267b82 */ /* 0x020e620000000a00 */
[----:B------:R-:W-:-:S03]  /*03d0*/  PRMT R29, RZ, 0x7610, R29 ;  /* 0x00007610ff1d7816 */ /* 0x000fc6000000001d */
[----:B------:R5:W4:Y:S04]  /*03e0*/  @!P2 LDG.E R27, desc[UR4][R36.64] ;  /* 0x00000004241ba981 */ /* 0x000b28000c1e1900 */
[----:B--2---:R-:W2:Y:S01]  /*03f0*/  LDC.64 R22, c[0x0][0x398] ;  /* 0x0000e600ff167b82 */ /* 0x004ea20000000a00 */
[----:B------:R3:W4:Y:S01]  /*0400*/  @!P3 LDG.E.U16 R29, desc[UR4][R16.64] ;  /* 0x00000004101db981 */ /* 0x000722000c1e1500 */
[----:B0-----:R-:W-:-:S06]  /*0410*/  @!P3 IMAD.WIDE.U32 R14, R11, 0x4, R14 ;  /* 0x000000040b0eb825 */ /* 0x001fcc00078e000e */
[----:B-----5:R-:W0:Y:S01]  /*0420*/  @!P0 LDC.64 R36, c[0x0][0x3a0] ;  /* 0x0000e800ff248b82 */ /* 0x020e220000000a00 */
[----:B---3--:R-:W-:Y:S01]  /*0430*/  CS2R R16, SRZ ;  /* 0x0000000000107805 */ /* 0x008fe2000001ff00 */
[----:B------:R-:W-:Y:S01]  /*0440*/  @!P3 IMAD.WIDE.U32 R18, R11, 0x4, R18 ;  /* 0x000000040b12b825 */ /* 0x000fe200078e0012 */
[----:B------:R-:W-:Y:S02]  /*0450*/  MOV R12, RZ ;  /* 0x000000ff000c7202 */ /* 0x000fe40000000f00 */
[----:B------:R-:W-:Y:S02]  /*0460*/  @!P0 IADD3 R11, PT, PT, R0, R20, RZ ;  /* 0x00000014000b8210 */ /* 0x000fe40007ffe0ff */
[----:B------:R3:W5:Y:S01]  /*0470*/  @!P3 LDG.E R17, desc[UR4][R14.64] ;  /* 0x000000040e11b981 */ /* 0x000762000c1e1900 */
[----:B------:R-:W-:-:S03]  /*0480*/  @!P0 IADD3 R20, PT, PT, R20, 0x80, RZ ;  /* 0x0000008014148810 */ /* 0x000fc60007ffe0ff */
[----:B------:R2:W5:Y:S01]  /*0490*/  @!P3 LDG.E R12, desc[UR4][R18.64] ;  /* 0x00000004120cb981 */ /* 0x000562000c1e1900 */
[----:B---3--:R-:W3:Y:S01]  /*04a0*/  LDC.64 R14, c[0x0][0x390] ;  /* 0x0000e400ff0e7b82 */ /* 0x008ee20000000a00 */
[----:B------:R-:W-:Y:S01]  /*04b0*/  ISETP.GE.U32.AND P1, PT, R20, R2, PT ;  /* 0x000000021400720c */ /* 0x000fe20003f26070 */
[----:B--2---:R-:W-:Y:S01]  /*04c0*/  @!P0 IMAD.WIDE.U32 R22, R11, 0x4, R22 ;  /* 0x000000040b168825 */ /* 0x004fe200078e0016 */
[----:B------:R-:W-:-:S04]  /*04d0*/  PRMT R28, RZ, 0x7610, R28 ;  /* 0x00007610ff1c7816 */ /* 0x000fc8000000001c */
[----:B------:R2:W5:Y:S01]  /*04e0*/  @!P0 LDG.E R16, desc[UR4][R22.64] ;  /* 0x0000000416108981 */ /* 0x000562000c1e1900 */
[----:B------:R-:W3:Y:S01]  /*04f0*/  LDC.64 R18, c[0x0][0x398] ;  /* 0x0000e600ff127b82 */ /* 0x000ee20000000a00 */
[----:B-1----:R-:W-:-:S04]  /*0500*/  @!P0 IMAD.WIDE.U32 R38, R11, 0x2, R38 ;  /* 0x000000020b268825 */ /* 0x002fc800078e0026 */
[----:B0-----:R-:W-:Y:S01]  /*0510*/  @!P0 IMAD.WIDE.U32 R36, R11, 0x4, R36 ;  /* 0x000000040b248825 */ /* 0x001fe200078e0024 */
[----:B------:R-:W-:Y:S01]  /*0520*/  @!P1 IADD3 R11, PT, PT, R0, R20, RZ ;  /* 0x00000014000b9210 */ /* 0x000fe20007ffe0ff */
[----:B------:R0:W5:Y:S01]  /*0530*/  @!P0 LDG.E.U16 R28, desc[UR4][R38.64] ;  /* 0x00000004261c8981 */ /* 0x000162000c1e1500 */
[----:B------:R-:W-:Y:S01]  /*0540*/  PRMT R25, RZ, 0x7610, R25 ;  /* 0x00007610ff197816 */ /* 0x000fe20000000019 */
[----:B--2---:R-:W-:Y:S01]  /*0550*/  HFMA2 R22, -RZ, RZ, 0, 0 ;  /* 0x00000000ff167431 */ /* 0x004fe200000001ff */
[----:B------:R-:W-:Y:S01]  /*0560*/  @!P1 IADD3 R20, PT, PT, R20, 0x80, RZ ;  /* 0x0000008014149810 */ /* 0x000fe20007ffe0ff */
[----:B------:R-:W1:Y:S04]  /*0570*/  @!P1 LDC.64 R40, c[0x0][0x3a0] ;  /* 0x0000e800ff289b82 */ /* 0x000e680000000a00 */
[----:B------:R2:W5:Y:S01]  /*0580*/  @!P0 LDG.E R22, desc[UR4][R36.64] ;  /* 0x0000000424168981 */ /* 0x000562000c1e1900 */
[----:B---3--:R-:W-:Y:S01]  /*0590*/  @!P1 IMAD.WIDE.U32 R14, R11, 0x2, R14 ;  /* 0x000000020b0e9825 */ /* 0x008fe200078e000e */
[----:B------:R-:W-:-:S02]  /*05a0*/  ISETP.GE.U32.AND P0, PT, R20, R2, PT ;  /* 0x000000021400720c */ /* 0x000fc40003f06070 */
[----:B0-----:R-:W0:Y:S02]  /*05b0*/  LDC.64 R38, c[0x0][0x390] ;  /* 0x0000e400ff267b82 */ /* 0x001e240000000a00 */
[----:B------:R3:W5:Y:S01]  /*05c0*/  @!P1 LDG.E.U16 R25, desc[UR4][R14.64] ;  /* 0x000000040e199981 */ /* 0x000762000c1e1500 */
[----:B------:R-:W-:-:S05]  /*05d0*/  @!P1 IMAD.WIDE.U32 R18, R11, 0x4, R18 ;  /* 0x000000040b129825 */ /* 0x000fca00078e0012 */
[----:B--2---:R-:W2:Y:S01]  /*05e0*/  LDC.64 R36, c[0x0][0x398] ;  /* 0x0000e600ff247b82 */ /* 0x004ea20000000a00 */
[----:B---3--:R-:W-:-:S06]  /*05f0*/  CS2R R14, SRZ ;  /* 0x00000000000e7805 */ /* 0x008fcc000001ff00 */
[----:B------:R3:W5:Y:S02]  /*0600*/  @!P1 LDG.E R14, desc[UR4][R18.64] ;  /* 0x00000004120e9981 */ /* 0x000764000c1e1900 */
[----:B---3--:R-:W3:Y:S01]  /*0610*/  @!P0 LDC.64 R18, c[0x0][0x3a0] ;  /* 0x0000e800ff128b82 */ /* 0x008ee20000000a00 */
[----:B-1----:R-:W-:-:S04]  /*0620*/  @!P1 IMAD.WIDE.U32 R40, R11, 0x4, R40 ;  /* 0x000000040b289825 */ /* 0x002fc800078e0028 */
[----:B------:R-:W-:-:S04]  /*0630*/  @!P0 IMAD.IADD R11, R0, 0x1, R20 ;  /* 0x00000001000b8824 */ /* 0x000fc800078e0214 */
[----:B0-----:R-:W-:-:S04]  /*0640*/  @!P0 IMAD.WIDE.U32 R38, R11, 0x2, R38 ;  /* 0x000000020b268825 */ /* 0x001fc800078e0026 */
[C---:B--2---:R-:W-:Y:S01]  /*0650*/  @!P0 IMAD.WIDE.U32 R36, R11.reuse, 0x4, R36 ;  /* 0x000000040b248825 */ /* 0x044fe200078e0024 */
[----:B------:R-:W-:Y:S02]  /*0660*/  PRMT R23, RZ, 0x7610, R23 ;  /* 0x00007610ff177816 */ /* 0x000fe40000000017 */
[----:B------:R-:W-:Y:S02]  /*0670*/  @!P0 IADD3 R20, PT, PT, R20, 0x80, RZ ;  /* 0x0000008014148810 */ /* 0x000fe40007ffe0ff */
[----:B------:R-:W2:Y:S04]  /*0680*/  @!P0 LDG.E R15, desc[UR4][R36.64] ;  /* 0x00000004240f8981 */ /* 0x000ea8000c1e1900 */
[----:B------:R0:W2:Y:S01]  /*0690*/  @!P0 LDG.E.U16 R23, desc[UR4][R38.64] ;  /* 0x0000000426178981 */ /* 0x0000a2000c1e1500 */
[----:B---3--:R-:W-:-:S04]  /*06a0*/  @!P0 IMAD.WIDE.U32 R18, R11, 0x4, R18 ;  /* 0x000000040b128825 */ /* 0x008fc800078e0012 */
[----:B------:R-:W-:-:S06]  /*06b0*/  HFMA2 R11, -RZ, RZ, 0, 0 ;  /* 0x00000000ff0b7431 */ /* 0x000fcc00000001ff */
[----:B------:R1:W3:Y:S01]  /*06c0*/  @!P0 LDG.E R11, desc[UR4][R18.64] ;  /* 0x00000004120b8981 */ /* 0x0002e2000c1e1900 */
[----:B------:R-:W-:Y:S01]  /*06d0*/  ISETP.GE.U32.AND P0, PT, R20, R2, PT ;  /* 0x000000021400720c */ /* 0x000fe20003f06070 */
[----:B0-----:R-:W0:Y:S08]  /*06e0*/  LDC.64 R38, c[0x0][0x390] ;  /* 0x0000e400ff267b82 */ /* 0x001e300000000a00 */
[----:B-1----:R-:W1:Y:S04]  /*06f0*/  LDC.64 R18, c[0x0][0x398] ;  /* 0x0000e600ff127b82 */ /* 0x002e680000000a00 */
[----:B------:R-:W-:-:S02]  /*0700*/  @!P0 IADD3 R36, PT, PT, R0, R20, RZ ;  /* 0x0000001400248210 */ /* 0x000fc40007ffe0ff */
[----:B------:R-:W-:-:S03]  /*0710*/  MOV R37, RZ ;  /* 0x000000ff00257202 */ /* 0x000fc60000000f00 */
[----:B-1----:R-:W-:-:S05]  /*0720*/  @!P0 IMAD.WIDE.U32 R18, R36, 0x4, R18 ;  /* 0x0000000424128825 */ /* 0x002fca00078e0012 */
[----:B------:R1:W3:Y:S02]  /*0730*/  @!P0 LDG.E R37, desc[UR4][R18.64] ;  /* 0x0000000412258981 */ /* 0x0002e4000c1e1900 */
[----:B-1----:R-:W1:Y:S01]  /*0740*/  @!P0 LDC.64 R18, c[0x0][0x3a0] ;  /* 0x0000e800ff128b82 */ /* 0x002e620000000a00 */
[----:B------:R-:W-:Y:S01]  /*0750*/  PRMT R20, RZ, 0x7610, R20 ;  /* 0x00007610ff147816 */ /* 0x000fe20000000014 */
[----:B0-----:R-:W-:Y:S01]  /*0760*/  @!P0 IMAD.WIDE.U32 R38, R36, 0x2, R38 ;  /* 0x0000000224268825 */ /* 0x001fe200078e0026 */
[----:B------:R-:W-:-:S04]  /*0770*/  MOV R21, RZ ;  /* 0x000000ff00157202 */ /* 0x000fc80000000f00 */
[----:B------:R-:W3:Y:S04]  /*0780*/  @!P0 LDG.E.U16 R20, desc[UR4][R38.64] ;  /* 0x0000000426148981 */ /* 0x000ee8000c1e1500 */
[----:B------:R-:W3:Y:S01]  /*0790*/  @!P1 LDG.E R21, desc[UR4][R40.64] ;  /* 0x0000000428159981 */ /* 0x000ee2000c1e1900 */
[----:B-1----:R-:W-:-:S04]  /*07a0*/  @!P0 IMAD.WIDE.U32 R18, R36, 0x4, R18 ;  /* 0x0000000424128825 */ /* 0x002fc800078e0012 */
[----:B------:R-:W-:-:S06]  /*07b0*/  HFMA2 R36, -RZ, RZ, 0, 0 ;  /* 0x00000000ff247431 */ /* 0x000fcc00000001ff */
[----:B------:R0:W3:Y:S01]  /*07c0*/  @!P0 LDG.E R36, desc[UR4][R18.64] ;  /* 0x0000000412248981 */ /* 0x0000e2000c1e1900 */
[C---:B------:R-:W-:Y:S02]  /*07d0*/  ISETP.GE.U32.AND P0, PT, R3.reuse, R2, PT ;  /* 0x000000020300720c */ /* 0x040fe40003f06070 */
[----:B0-----:R-:W-:-:S04]  /*07e0*/  IADD3 R18, PT, PT, R3, 0x80, RZ ;  /* 0x0000008003127810 */ /* 0x001fc80007ffe0ff */
[----:B------:R-:W-:Y:S02]  /*07f0*/  ISETP.GE.U32.AND P4, PT, R18, R2, PT ;  /* 0x000000021200720c */ /* 0x000fe40003f86070 */
[----:B------:R-:W-:-:S05]  /*0800*/  IADD3 R19, PT, PT, R3, 0x180, RZ ;  /* 0x0000018003137810 */ /* 0x000fca0007ffe0ff */
[----:B------:R-:W-:Y:S01]  /*0810*/  @!P0 HADD2.F32 R26, -RZ, R26.H0_H0 ;  /* 0x2000001aff1a8230 */ /* 0x000fe20000004100 */
[----:B------:R-:W-:Y:S02]  /*0820*/  ISETP.GE.U32.AND P2, PT, R19, R2, PT ;  /* 0x000000021300720c */ /* 0x000fe40003f46070 */
[----:B------:R-:W-:-:S04]  /*0830*/  IADD3 R19, PT, PT, R3, 0x280, RZ ;  /* 0x0000028003137810 */ /* 0x000fc80007ffe0ff */
[----:B------:R-:W-:Y:S01]  /*0840*/  ISETP.GE.U32.AND P6, PT, R19, R2, PT ;  /* 0x000000021300720c */ /* 0x000fe20003fc6070 */
[----:B----4-:R-:W-:Y:S02]  /*0850*/  @!P4 HADD2.F32 R39, -RZ, R13.H0_H0 ;  /* 0x2000000dff27c230 */ /* 0x010fe40000004100 */
[----:B------:R-:W-:-:S03]  /*0860*/  @!P0 FMUL.FTZ R13, R26, R35 ;  /* 0x000000231a0d8220 */ /* 0x000fc60000410000 */
[----:B------:R-:W-:Y:S02]  /*0870*/  @!P4 FMUL.FTZ R26, R39, R34 ;  /* 0x00000022271ac220 */ /* 0x000fe40000410000 */
[----:B------:R-:W0:Y:S01]  /*0880*/  @!P0 LDC.64 R34, c[0x0][0x388] ;  /* 0x0000e200ff228b82 */ /* 0x000e220000000a00 */
[----:B------:R-:W-:Y:S01]  /*0890*/  IADD3 R39, PT, PT, R3, 0x100, RZ ;  /* 0x0000010003277810 */ /* 0x000fe20007ffe0ff */
[----:B------:R-:W-:Y:S01]  /*08a0*/  @!P4 FMUL.FTZ R33, R26, R33 ;  /* 0x000000211a21c220 */ /* 0x000fe20000410000 */
[----:B------:R-:W-:Y:S02]  /*08b0*/  @!P0 FMUL.FTZ R13, R13, R32 ;  /* 0x000000200d0d8220 */ /* 0x000fe40000410000 */
[----:B------:R-:W-:Y:S01]  /*08c0*/  ISETP.GE.U32.AND P1, PT, R39, R2, PT ;  /* 0x000000022700720c */ /* 0x000fe20003f26070 */
[----:B------:R-:W-:Y:S01]  /*08d0*/  VIADD R39, R3, 0x200 ;  /* 0x0000020003277836 */ /* 0x000fe20000000000 */
[----:B------:R-:W-:Y:S02]  /*08e0*/  @!P4 F2FP.F16.F32.PACK_AB R4, RZ, R33 ;  /* 0x00000021ff04c23e */ /* 0x000fe400000000ff */
[----:B------:R-:W-:-:S02]  /*08f0*/  @!P0 F2FP.F16.F32.PACK_AB R31, RZ, R13 ;  /* 0x0000000dff1f823e */ /* 0x000fc400000000ff */
[C---:B------:R-:W-:Y:S02]  /*0900*/  IADD3 R33, PT, PT, R3.reuse, 0x300, RZ ;  /* 0x0000030003217810 */ /* 0x040fe40007ffe0ff */
[----:B------:R-:W-:Y:S02]  /*0910*/  IADD3 R13, PT, PT, R3, 0x380, RZ ;  /* 0x00000380030d7810 */ /* 0x000fe40007ffe0ff */
[-C--:B------:R-:W-:Y:S02]  /*0920*/  ISETP.GE.U32.AND P3, PT, R39, R2.reuse, PT ;  /* 0x000000022700720c */ /* 0x080fe40003f66070 */
[-C--:B------:R-:W-:Y:S02]  /*0930*/  ISETP.GE.U32.AND P5, PT, R33, R2.reuse, PT ;  /* 0x000000022100720c */ /* 0x080fe40003fa6070 */
[----:B------:R-:W-:Y:S02]  /*0940*/  ISETP.GE.U32.AND P4, PT, R13, R2, PT ;  /* 0x000000020d00720c */ /* 0x000fe40003f86070 */
[----:B------:R-:W-:-:S02]  /*0950*/  @!P0 IADD3 R39, PT, PT, R0, R3, RZ ;  /* 0x0000000300278210 */ /* 0x000fc40007ffe0ff */
[----:B------:R-:W-:-:S03]  /*0960*/  @!P0 MOV R3, R18 ;  /* 0x0000001200038202 */ /* 0x000fc60000000f00 */
[----:B0-----:R-:W-:-:S05]  /*0970*/  @!P0 IMAD.WIDE.U32 R34, R39, 0x2, R34 ;  /* 0x0000000227228825 */ /* 0x001fca00078e0022 */
[----:B------:R0:W-:Y:S01]  /*0980*/  @!P0 STG.E.U16 desc[UR4][R34.64], R31 ;  /* 0x0000001f22008986 */ /* 0x0001e2000c101504 */
[----:B------:R-:W-:Y:S01]  /*0990*/  ISETP.GE.U32.AND P0, PT, R3, R2, PT ;  /* 0x000000020300720c */ /* 0x000fe20003f06070 */
[----:B------:R-:W-:Y:S02]  /*09a0*/  @!P1 HADD2.F32 R30, -RZ, R30.H0_H0 ;  /* 0x2000001eff1e9230 */ /* 0x000fe40000004100 */
[----:B------:R-:W-:-:S03]  /*09b0*/  @!P2 HADD2.F32 R29, -RZ, R29.H0_H0 ;  /* 0x2000001dff1da230 */ /* 0x000fc60000004100 */
[----:B------:R-:W-:Y:S02]  /*09c0*/  @!P1 FMUL.FTZ R27, R30, R27 ;  /* 0x0000001b1e1b9220 */ /* 0x000fe40000410000 */
[----:B-----5:R-:W-:Y:S01]  /*09d0*/  @!P2 FMUL.FTZ R12, R29, R12 ;  /* 0x0000000c1d0ca220 */ /* 0x020fe20000410000 */
[----:B------:R-:W-:Y:S01]  /*09e0*/  BSSY.RECONVERGENT B0, `(.L_x_10549) ;  /* 0x0000040000007945 */ /* 0x000fe20003800200 */
[----:B------:R-:W-:Y:S02]  /*09f0*/  @!P1 FMUL.FTZ R24, R27, R24 ;  /* 0x000000181b189220 */ /* 0x000fe40000410000 */
[----:B------:R-:W-:Y:S01]  /*0a00*/  @!P2 FMUL.FTZ R12, R12, R17 ;  /* 0x000000110c0ca220 */ /* 0x000fe20000410000 */
[----:B------:R-:W-:Y:S01]  /*0a10*/  BSSY.RELIABLE B1, `(.L_x_10550) ;  /* 0x0000036000017945 */ /* 0x000fe20003800100 */
[----:B------:R-:W-:-:S05]  /*0a20*/  @!P3 HADD2.F32 R13, -RZ, R28.H0_H0 ;  /* 0x2000001cff0db230 */ /* 0x000fca0000004100 */
[----:B------:R-:W-:Y:S01]  /*0a30*/  @!P3 FMUL.FTZ R13, R13, R22 ;  /* 0x000000160d0db220 */ /* 0x000fe20000410000 */
[----:B------:R-:W-:-:S03]  /*0a40*/  @!P6 HADD2.F32 R18, -RZ, R25.H0_H0 ;  /* 0x20000019ff12e230 */ /* 0x000fc60000004100 */
[----:B------:R-:W-:Y:S01]  /*0a50*/  @!P3 FMUL.FTZ R13, R13, R16 ;  /* 0x000000100d0db220 */ /* 0x000fe20000410000 */
[----:B------:R-:W-:Y:S02]  /*0a60*/  @!P1 F2FP.F16.F32.PACK_AB R5, RZ, R24 ;  /* 0x00000018ff05923e */ /* 0x000fe400000000ff */
[----:B------:R-:W-:Y:S02]  /*0a70*/  @!P2 F2FP.F16.F32.PACK_AB R6, RZ, R12 ;  /* 0x0000000cff06a23e */ /* 0x000fe400000000ff */
[----:B------:R-:W-:Y:S01]  /*0a80*/  @!P3 F2FP.F16.F32.PACK_AB R7, RZ, R13 ;  /* 0x0000000dff07b23e */ /* 0x000fe200000000ff */
[----:B--2---:R-:W-:-:S05]  /*0a90*/  @!P5 HADD2.F32 R26, -RZ, R23.H0_H0 ;  /* 0x20000017ff1ad230 */ /* 0x004fca0000004100 */
[----:B---3--:R-:W-:-:S04]  /*0aa0*/  @!P5 FMUL.FTZ R26, R26, R11 ;  /* 0x0000000b1a1ad220 */ /* 0x008fc80000410000 */
[----:B------:R-:W-:-:S05]  /*0ab0*/  @!P5 FMUL.FTZ R15, R26, R15 ;  /* 0x0000000f1a0fd220 */ /* 0x000fca0000410000 */
[----:B------:R-:W-:Y:S01]  /*0ac0*/  @!P5 F2FP.F16.F32.PACK_AB R9, RZ, R15 ;  /* 0x0000000fff09d23e */ /* 0x000fe200000000ff */
[----:B------:R-:W-:Y:S02]  /*0ad0*/  @!P4 HADD2.F32 R19, -RZ, R20.H0_H0 ;  /* 0x20000014ff13c230 */ /* 0x000fe40000004100 */
[----:B------:R-:W-:-:S04]  /*0ae0*/  @!P6 FMUL.FTZ R21, R18, R21 ;  /* 0x000000151215e220 */ /* 0x000fc80000410000 */
[----:B------:R-:W-:-:S05]  /*0af0*/  @!P6 FMUL.FTZ R14, R21, R14 ;  /* 0x0000000e150ee220 */ /* 0x000fca0000410000 */
[----:B------:R-:W-:Y:S01]  /*0b00*/  @!P6 F2FP.F16.F32.PACK_AB R8, RZ, R14 ;  /* 0x0000000eff08e23e */ /* 0x000fe200000000ff */
[----:B------:R-:W-:-:S04]  /*0b10*/  @!P4 FMUL.FTZ R36, R19, R36 ;  /* 0x000000241324c220 */ /* 0x000fc80000410000 */
[----:B------:R-:W-:-:S05]  /*0b20*/  @!P4 FMUL.FTZ R36, R36, R37 ;  /* 0x000000252424c220 */ /* 0x000fca0000410000 */
[----:B------:R-:W-:Y:S01]  /*0b30*/  @!P4 F2FP.F16.F32.PACK_AB R10, RZ, R36 ;  /* 0x00000024ff0ac23e */ /* 0x000fe200000000ff */
[----:B0-----:R-:W-:Y:S06]  /*0b40*/  @P0 BRA `(.L_x_10551) ;  /* 0x0000000000300947 */ /* 0x001fec0003800000 */
[----:B------:R-:W0:Y:S01]  /*0b50*/  LDC.64 R12, c[0x0][0x388] ;  /* 0x0000e200ff0c7b82 */ /* 0x000e220000000a00 */
[----:B------:R-:W-:Y:S02]  /*0b60*/  IADD3 R11, PT, PT, R0, R3, RZ ;  /* 0x00000003000b7210 */ /* 0x000fe40007ffe0ff */
        /* <DEDUP_REMOVED lines=10> */
.L_x_10551:
[----:B------:R-:W-:-:S13]  /*0c10*/  ISETP.GE.U32.AND P0, PT, R3, R2, PT ;  /* 0x000000020300720c */ /* 0x000fda0003f06070 */
[----:B------:R-:W-:Y:S05]  /*0c20*/  @P0 BRA `(.L_x_10553) ;  /* 0x0000000000300947 */ /* 0x000fea0003800000 */
[----:B0-----:R-:W0:Y:S01]  /*0c30*/  LDC.64 R4, c[0x0][0x388] ;  /* 0x0000e200ff047b82 */ /* 0x001e220000000a00 */
[----:B------:R-:W-:Y:S02]  /*0c40*/  IADD3 R11, PT, PT, R0, R3, RZ ;  /* 0x00000003000b7210 */ /* 0x000fe40007ffe0ff */
[----:B------:R-:W-:-:S03]  /*0c50*/  IADD3 R3, PT, PT, R3, 0x80, RZ ;  /* 0x0000008003037810 */ /* 0x000fc60007ffe0ff */
[----:B0-----:R-:W-:-:S05]  /*0c60*/  IMAD.WIDE.U32 R4, R11, 0x2, R4 ;  /* 0x000000020b047825 */ /* 0x001fca00078e0004 */
[----:B------:R1:W-:Y:S02]  /*0c70*/  STG.E.U16 desc[UR4][R4.64], R6 ;  /* 0x0000000604007986 */ /* 0x0003e4000c101504 */
.L_x_10552:
[----:B------:R-:W-:-:S13]  /*0c80*/  ISETP.GE.U32.AND P0, PT, R3, R2, PT ;  /* 0x000000020300720c */ /* 0x000fda0003f06070 */
[----:B------:R-:W-:Y:S05]  /*0c90*/  @P0 BRA `(.L_x_10554) ;  /* 0x0000000000340947 */ /* 0x000fea0003800000 */
[----:B01----:R-:W0:Y:S01]  /*0ca0*/  LDC.64 R4, c[0x0][0x388] ;  /* 0x0000e200ff047b82 */ /* 0x003e220000000a00 */
[----:B------:R-:W-:Y:S02]  /*0cb0*/  IADD3 R11, PT, PT, R0, R3, RZ ;  /* 0x00000003000b7210 */ /* 0x000fe40007ffe0ff */
[----:B------:R-:W-:-:S03]  /*0cc0*/  IADD3 R3, PT, PT, R3, 0x80, RZ ;  /* 0x0000008003037810 */ /* 0x000fc60007ffe0ff */
[----:B0-----:R-:W-:-:S05]  /*0cd0*/  IMAD.WIDE.U32 R4, R11, 0x2, R4 ;  /* 0x000000020b047825 */ /* 0x001fca00078e0004 */
[----:B------:R1:W-:Y:S02]  /*0ce0*/  STG.E.U16 desc[UR4][R4.64], R7 ;  /* 0x0000000704007986 */ /* 0x0003e4000c101504 */
.L_x_10553:
        /* <DEDUP_REMOVED lines=8> */
.L_x_10554:
[----:B------:R-:W-:Y:S05]  /*0d70*/  BSYNC.RELIABLE B1 ;  /* 0x0000000000017941 */ /* 0x000fea0003800100 */
.L_x_10550:
[----:B------:R-:W-:-:S13]  /*0d80*/  ISETP.GE.U32.AND P0, PT, R3, R2, PT ;  /* 0x000000020300720c */ /* 0x000fda0003f06070 */
[----:B012---:R-:W0:Y:S01]  /*0d90*/  @!P0 LDC.64 R4, c[0x0][0x388] ;  /* 0x0000e200ff048b82 */ /* 0x007e220000000a00 */
[----:B------:R-:W-:Y:S02]  /*0da0*/  @!P0 IADD3 R7, PT, PT, R0, R3, RZ ;  /* 0x0000000300078210 */ /* 0x000fe40007ffe0ff */
[----:B------:R-:W-:-:S03]  /*0db0*/  @!P0 IADD3 R3, PT, PT, R3, 0x80, RZ ;  /* 0x0000008003038810 */ /* 0x000fc60007ffe0ff */
[----:B0-----:R-:W-:-:S05]  /*0dc0*/  @!P0 IMAD.WIDE.U32 R4, R7, 0x2, R4 ;  /* 0x0000000207048825 */ /* 0x001fca00078e0004 */
[----:B------:R2:W-:Y:S02]  /*0dd0*/  @!P0 STG.E.U16 desc[UR4][R4.64], R9 ;  /* 0x0000000904008986 */ /* 0x0005e4000c101504 */
.L_x_10555:
[----:B------:R-:W-:Y:S05]  /*0de0*/  BSYNC.RECONVERGENT B0 ;  /* 0x0000000000007941 */ /* 0x000fea0003800200 */
.L_x_10549:
        /* <DEDUP_REMOVED lines=8> */
.L_x_10548:
[----:B------:R-:W0:Y:S01]  /*0e70*/  S2R R2, SR_TID.X ;  /* 0x0000000000027919 */ /* 0x000e220000002100 */
[----:B------:R-:W1:Y:S08]  /*0e80*/  LDC.64 R4, c[0x0][0x390] ;  /* 0x0000e400ff047b82 */ /* 0x000e700000000a00 */
[----:B------:R-:W2:Y:S08]  /*0e90*/  LDC.64 R6, c[0x0][0x3a0] ;  /* 0x0000e800ff067b82 */ /* 0x000eb00000000a00 */
[----:B------:R-:W3:Y:S01]  /*0ea0*/  LDC.64 R8, c[0x0][0x398] ;  /* 0x0000e600ff087b82 */ /* 0x000ee20000000a00 */
[----:B-1----:R-:W-:-:S07]  /*0eb0*/  IMAD.WIDE.U32 R4, R0, 0x2, R4 ;  /* 0x0000000200047825 */ /* 0x002fce00078e0004 */
[----:B------:R-:W1:Y:S01]  /*0ec0*/  LDC.64 R20, c[0x0][0x388] ;  /* 0x0000e200ff147b82 */ /* 0x000e620000000a00 */
[----:B0-----:R-:W-:-:S04]  /*0ed0*/  IMAD.WIDE.U32 R24, R2, 0x4, R4 ;  /* 0x0000000402187825 */ /* 0x001fc800078e0004 */
[C---:B--2---:R-:W-:Y:S01]  /*0ee0*/  IMAD.WIDE.U32 R6, R0.reuse, 0x4, R6 ;  /* 0x0000000400067825 */ /* 0x044fe200078e0006 */
[----:B------:R-:W2:Y:S03]  /*0ef0*/  LDG.E R23, desc[UR4][R24.64] ;  /* 0x0000000418177981 */ /* 0x000ea6000c1e1900 */
[----:B---3--:R-:W-:Y:S01]  /*0f00*/  IMAD.WIDE.U32 R4, R0, 0x4, R8 ;  /* 0x0000000400047825 */ /* 0x008fe200078e0008 */
[----:B------:R-:W3:Y:S03]  /*0f10*/  LDG.E R30, desc[UR4][R24.64+0x200] ;  /* 0x00020004181e7981 */ /* 0x000ee6000c1e1900 */
[C---:B------:R-:W-:Y:S01]  /*0f20*/  IMAD.WIDE.U32 R28, R2.reuse, 0x8, R6 ;  /* 0x00000008021c7825 */ /* 0x040fe200078e0006 */
[----:B------:R-:W4:Y:S03]  /*0f30*/  LDG.E R3, desc[UR4][R24.64+0x400] ;  /* 0x0004000418037981 */ /* 0x000f26000c1e1900 */
[----:B------:R-:W-:Y:S01]  /*0f40*/  IMAD.WIDE.U32 R26, R2, 0x8, R4 ;  /* 0x00000008021a7825 */ /* 0x000fe200078e0004 */
[----:B------:R-:W5:Y:S04]  /*0f50*/  LDG.E R22, desc[UR4][R24.64+0x600] ;  /* 0x0006000418167981 */ /* 0x000f68000c1e1900 */
[----:B------:R-:W4:Y:S04]  /*0f60*/  LDG.E.64 R4, desc[UR4][R28.64+0x400] ;  /* 0x000400041c047981 */ /* 0x000f28000c1e1b00 */
[----:B------:R-:W5:Y:S04]  /*0f70*/  LDG.E.64 R18, desc[UR4][R28.64] ;  /* 0x000000041c127981 */ /* 0x000f68000c1e1b00 */
[----:B------:R-:W5:Y:S04]  /*0f80*/  LDG.E.64 R10, desc[UR4][R28.64+0x800] ;  /* 0x000800041c0a7981 */ /* 0x000f68000c1e1b00 */
[----:B------:R-:W5:Y:S04]  /*0f90*/  LDG.E.64 R16, desc[UR4][R28.64+0xc00] ;  /* 0x000c00041c107981 */ /* 0x000f68000c1e1b00 */
[----:B------:R-:W5:Y:S04]  /*0fa0*/  LDG.E.64 R8, desc[UR4][R26.64] ;  /* 0x000000041a087981 */ /* 0x000f68000c1e1b00 */
[----:B------:R-:W5:Y:S04]  /*0fb0*/  LDG.E.64 R6, desc[UR4][R26.64+0x400] ;  /* 0x000400041a067981 */ /* 0x000f68000c1e1b00 */
[----:B------:R-:W5:Y:S04]  /*0fc0*/  LDG.E.64 R12, desc[UR4][R26.64+0x800] ;  /* 0x000800041a0c7981 */ /* 0x000f68000c1e1b00 */
[----:B------:R-:W5:Y:S01]  /*0fd0*/  LDG.E.64 R14, desc[UR4][R26.64+0xc00] ;  /* 0x000c00041a0e7981 */ /* 0x000f62000c1e1b00 */
[----:B-1----:R-:W-:-:S04]  /*0fe0*/  IMAD.WIDE.U32 R20, R0, 0x2, R20 ;  /* 0x0000000200147825 */ /* 0x002fc800078e0014 */
[----:B------:R-:W-:-:S04]  /*0ff0*/  IMAD.WIDE.U32 R20, R2, 0x4, R20 ;  /* 0x0000000402147825 */ /* 0x000fc800078e0014 */
[--C-:B--2---:R-:W-:Y:S02]  /*1000*/  HADD2.F32 R31, -RZ, R23.reuse.H0_H0 ;  /* 0x20000017ff1f7230 */ /* 0x104fe40000004100 */
[----:B------:R-:W-:Y:S02]  /*1010*/  HADD2.F32 R32, -RZ, R23.H1_H1 ;  /* 0x30000017ff207230 */ /* 0x000fe40000004100 */
[--C-:B---3--:R-:W-:Y:S02]  /*1020*/  HADD2.F32 R23, -RZ, R30.reuse.H0_H0 ;  /* 0x2000001eff177230 */ /* 0x108fe40000004100 */
[----:B------:R-:W-:-:S03]  /*1030*/  HADD2.F32 R30, -RZ, R30.H1_H1 ;  /* 0x3000001eff1e7230 */ /* 0x000fc60000004100 */
[----:B----4-:R-:W-:Y:S02]  /*1040*/  FMUL.FTZ R23, R4, R23 ;  /* 0x0000001704177220 */ /* 0x010fe40000410000 */
[----:B------:R-:W-:Y:S01]  /*1050*/  FMUL.FTZ R30, R5, R30 ;  /* 0x0000001e051e7220 */ /* 0x000fe20000410000 */
[--C-:B------:R-:W-:Y:S02]  /*1060*/  HADD2.F32 R5, -RZ, R3.reuse.H0_H0 ;  /* 0x20000003ff057230 */ /* 0x100fe40000004100 */
[----:B------:R-:W-:Y:S02]  /*1070*/  HADD2.F32 R4, -RZ, R3.H1_H1 ;  /* 0x30000003ff047230 */ /* 0x000fe40000004100 */
[--C-:B-----5:R-:W-:Y:S02]  /*1080*/  HADD2.F32 R3, -RZ, R22.reuse.H0_H0 ;  /* 0x20000016ff037230 */ /* 0x120fe40000004100 */
[----:B------:R-:W-:Y:S02]  /*1090*/  HADD2.F32 R22, -RZ, R22.H1_H1 ;  /* 0x30000016ff167230 */ /* 0x000fe40000004100 */
        /* <DEDUP_REMOVED lines=23> */
.L_x_10556:
        /* <DEDUP_REMOVED lines=15> */
.L_x_27188:


//--------------------- .text._ZN2at6native29vectorized_elementwise_kernelILi4EZZZNS0_49_GLOBAL__N__b919a28f_16_Normalization_cu_5c38458736batch_norm_elementwise_backward_evalERKNS_6TensorES5_S5_S5_ENKUlvE_clEvENKUlvE1_clEvEUlN3c104HalfEffE_St5arrayIPcLm4EEEEviT0_T1_ --------------------------
	.section	.text._ZN2at6native29vectorized_elementwise_kernelILi4EZZZNS0_49_GLOBAL__N__b919a28f_16_Normalization_cu_5c38458736batch_norm_elementwise_backward_evalERKNS_6TensorES5_S5_S5_ENKUlvE_clEvENKUlvE1_clEvEUlN3c104HalfEffE_St5arrayIPcLm4EEEEviT0_T1_,"ax",@progbits
	.align	128
        .global         _ZN2at6native29vectorized_elementwise_kernelILi4EZZZNS0_49_GLOBAL__N__b919a28f_16_Normalization_cu_5c38458736batch_norm_elementwise_backward_evalERKNS_6TensorES5_S5_S5_ENKUlvE_clEvENKUlvE1_clEvEUlN3c104HalfEffE_St5arrayIPcLm4EEEEviT0_T1_
        .type           _ZN2at6native29vectorized_elementwise_kernelILi4EZZZNS0_49_GLOBAL__N__b919a28f_16_Normalization_cu_5c38458736batch_norm_elementwise_backward_evalERKNS_6TensorES5_S5_S5_ENKUlvE_clEvENKUlvE1_clEvEUlN3c104HalfEffE_St5arrayIPcLm4EEEEviT0_T1_,@function
        .size           _ZN2at6native29vectorized_elementwise_kernelILi4EZZZNS0_49_GLOBAL__N__b919a28f_16_Normalization_cu_5c38458736batch_norm_elementwise_backward_evalERKNS_6TensorES5_S5_S5_ENKUlvE_clEvENKUlvE1_clEvEUlN3c104HalfEffE_St5arrayIPcLm4EEEEviT0_T1_,(.L_x_27189 - _ZN2at6native29vectorized_elementwise_kernelILi4EZZZNS0_49_GLOBAL__N__b919a28f_16_Normalization_cu_5c38458736batch_norm_elementwise_backward_evalERKNS_6TensorES5_S5_S5_ENKUlvE_clEvENKUlvE1_clEvEUlN3c104HalfEffE_St5arrayIPcLm4EEEEviT0_T1_)
        .other          _ZN2at6native29vectorized_elementwise_kernelILi4EZZZNS0_49_GLOBAL__N__b919a28f_16_Normalization_cu_5c38458736batch_norm_elementwise_backward_evalERKNS_6TensorES5_S5_S5_ENKUlvE_clEvENKUlvE1_clEvEUlN3c104HalfEffE_St5arrayIPcLm4EEEEviT0_T1_,@"STO_CUDA_ENTRY STV_DEFAULT"
_ZN2at6native29vectorized_elementwise_kernelILi4EZZZNS0_49_GLOBAL__N__b919a28f_16_Normalization_cu_5c38458736batch_norm_elementwise_backward_evalERKNS_6TensorES5_S5_S5_ENKUlvE_clEvENKUlvE1_clEvEUlN3c104HalfEffE_St5arrayIPcLm4EEEEviT0_T1_:
.text._ZN2at6native29vectorized_elementwise_kernelILi4EZZZNS0_49_GLOBAL__N__b919a28f_16_Normalization_cu_5c38458736batch_norm_elementwise_backward_evalERKNS_6TensorES5_S5_S5_ENKUlvE_clEvENKUlvE1_clEvEUlN3c104HalfEffE_St5arrayIPcLm4EEEEviT0_T1_:
        /* <DEDUP_REMOVED lines=193> */
.L_x_10560:
[----:B------:R-:W-:-:S13]  /*0c10*/  ISETP.GE.U32.AND P0, PT, R3, R2, PT ;  /* 0x000000020300720c */ /* 0x000fda0003f06070 */
[----:B------:R-:W-:Y:S05]  /*0c20*/  @P0 BRA `(.L_x_10562) ;  /* 0x0000000000300947 */ /* 0x000fea0003800000 */
[----:B0-----:R-:W0:Y:S01]  /*0c30*/  LDC.64 R4, c[0x0][0x388] ;  /* 0x0000e200ff047b82 */ /* 0x001e220000000a00 */
[----:B------:R-:W-:Y:S02]  /*0c40*/  IADD3 R11, PT, PT, R0, R3, RZ ;  /* 0x00000003000b7210 */ /* 0x000fe40007ffe0ff */
[----:B------:R-:W-:-:S03]  /*0c50*/  IADD3 R3, PT, PT, R3, 0x80, RZ ;  /* 0x0000008003037810 */ /* 0x000fc60007ffe0ff */
[----:B0-----:R-:W-:-:S05]  /*0c60*/  IMAD.WIDE.U32 R4, R11, 0x2, R4 ;  /* 0x000000020b047825 */ /* 0x001fca00078e0004 */
[----:B------:R1:W-:Y:S02]  /*0c70*/  STG.E.U16 desc[UR4][R4.64], R6 ;  /* 0x0000000604007986 */ /* 0x0003e4000c101504 */
.L_x_10561:
[----:B------:R-:W-:-:S13]  /*0c80*/  ISETP.GE.U32.AND P0, PT, R3, R2, PT ;  /* 0x000000020300720c */ /* 0x000fda0003f06070 */
[----:B------:R-:W-:Y:S05]  /*0c90*/  @P0 BRA `(.L_x_10563) ;  /* 0x0000000000340947 */ /* 0x000fea0003800000 */
[----:B01----:R-:W0:Y:S01]  /*0ca0*/  LDC.64 R4, c[0x0][0x388] ;  /* 0x0000e200ff047b82 */ /* 0x003e220000000a00 */
[----:B------:R-:W-:Y:S02]  /*0cb0*/  IADD3 R11, PT, PT, R0, R3, RZ ;  /* 0x00000003000b7210 */ /* 0x000fe40007ffe0ff */
[----:B------:R-:W-:-:S03]  /*0cc0*/  IADD3 R3, PT, PT, R3, 0x80, RZ ;  /* 0x0000008003037810 */ /* 0x000fc60007ffe0ff */
[----:B0-----:R-:W-:-:S05]  /*0cd0*/  IMAD.WIDE.U32 R4, R11, 0x2, R4 ;  /* 0x000000020b047825 */ /* 0x001fca00078e0004 */
[----:B------:R1:W-:Y:S02]  /*0ce0*/  STG.E.U16 desc[UR4][R4.64], R7 ;  /* 0x0000000704007986 */ /* 0x0003e4000c101504 */
.L_x_10562:
        /* <DEDUP_REMOVED lines=8> */
.L_x_10563:
[----:B------:R-:W-:Y:S05]  /*0d70*/  BSYNC.RELIABLE B1 ;  /* 0x0000000000017941 */ /* 0x000fea0003800100 */
.L_x_10559:
[----:B------:R-:W-:-:S13]  /*0d80*/  ISETP.GE.U32.AND P0, PT, R3, R2, PT ;  /* 0x000000020300720c */ /* 0x000fda0003f06070 */
[----:B012---:R-:W0:Y:S01]  /*0d90*/  @!P0 LDC.64 R4, c[0x0][0x388] ;  /* 0x0000e200ff048b82 */ /* 0x007e220000000a00 */
[----:B------:R-:W-:Y:S02]  /*0da0*/  @!P0 IADD3 R7, PT, PT, R0, R3, RZ ;  /* 0x0000000300078210 */ /* 0x000fe40007ffe0ff */
[----:B------:R-:W-:-:S03]  /*0db0*/  @!P0 IADD3 R3, PT, PT, R3, 0x80, RZ ;  /* 0x0000008003038810 */ /* 0x000fc60007ffe0ff */
[----:B0-----:R-:W-:-:S05]  /*0dc0*/  @!P0 IMAD.WIDE.U32 R4, R7, 0x2, R4 ;  /* 0x0000000207048825 */ /* 0x001fca00078e0004 */
[----:B------:R2:W-:Y:S02]  /*0dd0*/  @!P0 STG.E.U16 desc[UR4][R4.64], R9 ;  /* 0x0000000904008986 */ /* 0x0005e4000c101504 */
.L_x_10564:
[----:B------:R-:W-:Y:S05]  /*0de0*/  BSYNC.RECONVERGENT B0 ;  /* 0x0000000000007941 */ /* 0x000fea0003800200 */
.L_x_10558:
        /* <DEDUP_REMOVED lines=8> */
.L_x_10557:
        /* <DEDUP_REMOVED lines=8> */
[----:B------:R-:W2:Y:S03]  /*0ef0*/  LDG.E.64 R20, desc[UR4][R26.64] ;  /* 0x000000041a147981 */ /* 0x000ea6000c1e1b00 */
[----:B---3--:R-:W-:Y:S01]  /*0f00*/  IMAD.WIDE.U32 R4, R0, 0x4, R8 ;  /* 0x0000000400047825 */ /* 0x008fe200078e0008 */
[----:B------:R-:W3:Y:S03]  /*0f10*/  LDG.E.64 R22, desc[UR4][R26.64+0x400] ;  /* 0x000400041a167981 */ /* 0x000ee6000c1e1b00 */
[----:B------:R-:W-:-:S05]  /*0f20*/  IMAD.WIDE.U32 R30, R2, 0x10, R6 ;  /* 0x00000010021e7825 */ /* 0x000fca00078e0006 */
[----:B------:R-:W4:Y:S01]  /*0f30*/  LDG.E.128 R16, desc[UR4][R30.64] ;  /* 0x000000041e107981 */ /* 0x000f22000c1e1d00 */
[----:B------:R-:W-:-:S03]  /*0f40*/  IMAD.WIDE.U32 R28, R2, 0x10, R4 ;  /* 0x00000010021c7825 */ /* 0x000fc600078e0004 */
[----:B------:R-:W5:Y:S04]  /*0f50*/  LDG.E.128 R12, desc[UR4][R30.64+0x800] ;  /* 0x000800041e0c7981 */ /* 0x000f68000c1e1d00 */
[----:B------:R-:W5:Y:S04]  /*0f60*/  LDG.E.128 R4, desc[UR4][R28.64+0x800] ;  /* 0x000800041c047981 */ /* 0x000f68000c1e1d00 */
[----:B------:R-:W5:Y:S01]  /*0f70*/  LDG.E.128 R8, desc[UR4][R28.64] ;  /* 0x000000041c087981 */ /* 0x000f62000c1e1d00 */
[----:B-1----:R-:W-:-:S04]  /*0f80*/  IMAD.WIDE.U32 R24, R0, 0x2, R24 ;  /* 0x0000000200187825 */ /* 0x002fc800078e0018 */
[----:B------:R-:W-:-:S04]  /*0f90*/  IMAD.WIDE.U32 R24, R2, 0x8, R24 ;  /* 0x0000000802187825 */ /* 0x000fc800078e0018 */
[--C-:B--2---:R-:W-:Y:S02]  /*0fa0*/  HADD2.F32 R3, -RZ, R20.reuse.H0_H0 ;  /* 0x20000014ff037230 */ /* 0x104fe40000004100 */
[----:B------:R-:W-:Y:S02]  /*0fb0*/  HADD2.F32 R20, -RZ, R20.H1_H1 ;  /* 0x30000014ff147230 */ /* 0x000fe40000004100 */
[----:B------:R-:W-:-:S03]  /*0fc0*/  HADD2.F32 R33, -RZ, R21.H0_H0 ;  /* 0x20000015ff217230 */ /* 0x000fc60000004100 */
[----:B----4-:R-:W-:Y:S01]  /*0fd0*/  FMUL.FTZ R20, R17, R20 ;  /* 0x0000001411147220 */ /* 0x010fe20000410000 */
[----:B------:R-:W-:Y:S01]  /*0fe0*/  FMUL.FTZ R3, R16, R3 ;  /* 0x0000000310037220 */ /* 0x000fe20000410000 */
[--C-:B---3--:R-:W-:Y:S02]  /*0ff0*/  HADD2.F32 R17, -RZ, R22.reuse.H0_H0 ;  /* 0x20000016ff117230 */ /* 0x108fe40000004100 */
[----:B------:R-:W-:Y:S01]  /*1000*/  FMUL.FTZ R33, R18, R33 ;  /* 0x0000002112217220 */ /* 0x000fe20000410000 */
[----:B------:R-:W-:Y:S02]  /*1010*/  HADD2.F32 R16, -RZ, R21.H1_H1 ;  /* 0x30000015ff107230 */ /* 0x000fe40000004100 */
[----:B------:R-:W-:Y:S02]  /*1020*/  HADD2.F32 R22, -RZ, R22.H1_H1 ;  /* 0x30000016ff167230 */ /* 0x000fe40000004100 */
[--C-:B------:R-:W-:Y:S02]  /*1030*/  HADD2.F32 R21, -RZ, R23.reuse.H0_H0 ;  /* 0x20000017ff157230 */ /* 0x100fe40000004100 */
[----:B------:R-:W-:-:S02]  /*1040*/  HADD2.F32 R18, -RZ, R23.H1_H1 ;  /* 0x30000017ff127230 */ /* 0x000fc40000004100 */
        /* <DEDUP_REMOVED lines=16> */
[----:B------:R-:W-:-:S03]  /*1150*/  F2FP.F16.F32.PACK_AB R5, R7, R6 ;  /* 0x000000060705723e */ /* 0x000fc600000000ff */
[----:B------:R-:W-:Y:S04]  /*1160*/  STG.E.64 desc[UR4][R24.64], R20 ;  /* 0x0000001418007986 */ /* 0x000fe8000c101b04 */
[----:B------:R-:W-:Y:S01]  /*1170*/  STG.E.64 desc[UR4][R24.64+0x400], R4 ;  /* 0x0004000418007986 */ /* 0x000fe2000c101b04 */
[----:B------:R-:W-:Y:S05]  /*1180*/  EXIT ;  /* 0x000000000000794d */ /* 0x000fea0003800000 */
.L_x_10565:
        /* <DEDUP_REMOVED lines=15> */
.L_x_27189:


//--------------------- .text._ZN2at6native29vectorized_elementwise_kernelILi8EZZZNS0_49_GLOBAL__N__b919a28f_16_Normalization_cu_5c38458736batch_norm_elementwise_backward_evalERKNS_6TensorES5_S5_S5_ENKUlvE_clEvENKUlvE1_clEvEUlN3c104HalfEffE_St5arrayIPcLm4EEEEviT0_T1_ --------------------------
	.section	.text._ZN2at6native29vectorized_elementwise_kernelILi8EZZZNS0_49_GLOBAL__N__b919a28f_16_Normalization_cu_5c38458736batch_norm_elementwise_backward_evalERKNS_6TensorES5_S5_S5_ENKUlvE_clEvENKUlvE1_clEvEUlN3c104HalfEffE_St5arrayIPcLm4EEEEviT0_T1_,"ax",@progbits
	.align	128
        .global         _ZN2at6native29vectorized_elementwise_kernelILi8EZZZNS0_49_GLOBAL__N__b919a28f_16_Normalization_cu_5c38458736batch_norm_elementwise_backward_evalERKNS_6TensorES5_S5_S5_ENKUlvE_clEvENKUlvE1_clEvEUlN3c104HalfEffE_St5arrayIPcLm4EEEEviT0_T1_
        .type           _ZN2at6native29vectorized_elementwise_kernelILi8EZZZNS0_49_GLOBAL__N__b919a28f_16_Normalization_cu_5c38458736batch_norm_elementwise_backward_evalERKNS_6TensorES5_S5_S5_ENKUlvE_clEvENKUlvE1_clEvEUlN3c104HalfEffE_St5arrayIPcLm4EEEEviT0_T1_,@function
        .size           _ZN2at6native29vectorized_elementwise_kernelILi8EZZZNS0_49_GLOBAL__N__b919a28f_16_Normalization_cu_5c38458736batch_norm_elementwise_backward_evalERKNS_6TensorES5_S5_S5_ENKUlvE_clEvENKUlvE1_clEvEUlN3c104HalfEffE_St5arrayIPcLm4EEEEviT0_T1_,(.L_x_27190 - _ZN2at6native29vectorized_elementwise_kernelILi8EZZZNS0_49_GLOBAL__N__b919a28f_16_Normalization_cu_5c38458736batch_norm_elementwise_backward_evalERKNS_6TensorES5_S5_S5_ENKUlvE_clEvENKUlvE1_clEvEUlN3c104HalfEffE_St5arrayIPcLm4EEEEviT0_T1_)
        .other          _ZN2at6native29vectorized_elementwise_kernelILi8EZZZNS0_49_GLOBAL__N__b919a28f_16_Normalization_cu_5c38458736batch_norm_elementwise_backward_evalERKNS_6TensorES5_S5_S5_ENKUlvE_clEvENKUlvE1_clEvEUlN3c104HalfEffE_St5arrayIPcLm4EEEEviT0_T1_,@"STO_CUDA_ENTRY STV_DEFAULT"
_ZN2at6native29vectorized_elementwise_kernelILi8EZZZNS0_49_GLOBAL__N__b919a28f_16_Normalization_cu_5c38458736batch_norm_elementwise_backward_evalERKNS_6TensorES5_S5_S5_ENKUlvE_clEvENKUlvE1_clEvEUlN3c104HalfEffE_St5arrayIPcLm4EEEEviT0_T1_:
.text._ZN2at6native29vectorized_elementwise_kernelILi8EZZZNS0_49_GLOBAL__N__b919a28f_16_Normalization_cu_5c38458736batch_norm_elementwise_backward_evalERKNS_6TensorES5_S5_S5_ENKUlvE_clEvENKUlvE1_clEvEUlN3c104HalfEffE_St5arrayIPcLm4EEEEviT0_T1_:
[----:B------:R-:W-:Y:S01]  /*0000*/  LDC R1, c[0x0][0x37c] ;  /* 0x0000df00ff017b82 */ /* 0x000fe20000000800 */
[----:B------:R-:W-:Y:S05]  /*0010*/  EXIT ;  /* 0x000000000000794d */ /* 0x000fea0003800000 */
.L_x_10566:
        /* <DEDUP_REMOVED lines=14> */
.L_x_27190:


//--------------------- .text._ZN2at6native18elementwise_kernelILi128ELi4EZNS0_15gpu_kernel_implIZZZNS0_49_GLOBAL__N__b919a28f_16_Normalization_cu_5c38458736batch_norm_elementwise_backward_evalERKNS_6TensorES6_S6_S6_ENKUlvE_clEvENKUlvE0_clEvEUlfffE_EEvRNS_18TensorIteratorBaseERKT_EUliE_EEviT1_ --------------------------
	.section	.text._ZN2at6native18elementwise_kernelILi128ELi4EZNS0_15gpu_kernel_implIZZZNS0_49_GLOBAL__N__b919a28f_16_Normalization_cu_5c38458736batch_norm_elementwise_backward_evalERKNS_6TensorES6_S6_S6_ENKUlvE_clEvENKUlvE0_clEvEUlfffE_EEvRNS_18TensorIteratorBaseERKT_EUliE_EEviT1_,"ax",@progbits
	.align	128
        .global         _ZN2at6native18elementwise_kernelILi128ELi4EZNS0_15gpu_kernel_implIZZZNS0_49_GLOBAL__N__b919a28f_16_Normalization_cu_5c38458736batch_norm_elementwise_backward_evalERKNS_6TensorES6_S6_S6_ENKUlvE_clEvENKUlvE0_clEvEUlfffE_EEvRNS_18TensorIteratorBaseERKT_EUliE_EEviT1_
        .type           _ZN2at6native18elementwise_kernelILi128ELi4EZNS0_15gpu_kernel_implIZZZNS0_49_GLOBAL__N__b919a28f_16_Normalization_cu_5c38458736batch_norm_elementwise_backward_evalERKNS_6TensorES6_S6_S6_ENKUlvE_clEvENKUlvE0_clEvEUlfffE_EEvRNS_18TensorIteratorBaseERKT_EUliE_EEviT1_,@function
        .size           _ZN2at6native18elementwise_kernelILi128ELi4EZNS0_15gpu_kernel_implIZZZNS0_49_GLOBAL__N__b919a28f_16_Normalization_cu_5c38458736batch_norm_elementwise_backward_evalERKNS_6TensorES6_S6_S6_ENKUlvE_clEvENKUlvE0_clEvEUlfffE_EEvRNS_18TensorIteratorBaseERKT_EUliE_EEviT1_,(.L_x_27191 - _ZN2at6native18elementwise_kernelILi128ELi4EZNS0_15gpu_kernel_implIZZZNS0_49_GLOBAL__N__b919a28f_16_Normalization_cu_5c38458736batch_norm_elementwise_backward_evalERKNS_6TensorES6_S6_S6_ENKUlvE_clEvENKUlvE0_clEvEUlfffE_EEvRNS_18TensorIteratorBaseERKT_EUliE_EEviT1_)
        .other          _ZN2at6native18elementwise_kernelILi128ELi4EZNS0_15gpu_kernel_implIZZZNS0_49_GLOBAL__N__b919a28f_16_Normalization_cu_5c38458736batch_norm_elementwise_backward_evalERKNS_6TensorES6_S6_S6_ENKUlvE_clEvENKUlvE0_clEvEUlfffE_EEvRNS_18TensorIteratorBaseERKT_EUliE_EEviT1_,@"STO_CUDA_ENTRY STV_DEFAULT"
_ZN2at6native18elementwise_kernelILi128ELi4EZNS0_15gpu_kernel_implIZZZNS0_49_GLOBAL__N__b919a28f_16_Normalization_cu_5c38458736batch_norm_elementwise_backward_evalERKNS_6TensorES6_S6_S6_ENKUlvE_clEvENKUlvE0_clEvEUlfffE_EEvRNS_18TensorIteratorBaseERKT_EUliE_EEviT1_:
.text._ZN2at6native18elementwise_kernelILi128ELi4EZNS0_15gpu_kernel_implIZZZNS0_49_GLOBAL__N__b919a28f_16_Normalization_cu_5c38458736batch_norm_elementwise_backward_evalERKNS_6TensorES6_S6_S6_ENKUlvE_clEvENKUlvE0_clEvEUlfffE_EEvRNS_18TensorIteratorBaseERKT_EUliE_EEviT1_:
        /* <DEDUP_REMOVED lines=398> */
.L_x_10569:
        /* <DEDUP_REMOVED lines=18> */
.L_x_10574:
[----:B------:R-:W2:Y:S02]  /*1a00*/  LDG.E.U8 R2, desc[UR36][R2.64] ;  /* 0x0000002402027981 */ /* 0x000ea4000c1e1100 */
[----:B--2---:R-:W-:Y:S01]  /*1a10*/  I2FP.F32.U32 R18, R2 ;  /* 0x0000000200127245 */ /* 0x004fe20000201000 */
[----:B------:R-:W-:Y:S06]  /*1a20*/  BRA `(.L_x_10576) ;  /* 0x0000000c00447947 */ /* 0x000fec0003800000 */
.L_x_10573:
        /* <DEDUP_REMOVED lines=9> */
.L_x_10578:
[----:B------:R-:W2:Y:S02]  /*1ac0*/  LDG.E R2, desc[UR36][R2.64] ;  /* 0x0000002402027981 */ /* 0x000ea4000c1e1900 */
[----:B--2---:R-:W-:Y:S01]  /*1ad0*/  I2FP.F32.S32 R18, R2 ;  /* 0x0000000200127245 */ /* 0x004fe20000201400 */
[----:B------:R-:W-:Y:S06]  /*1ae0*/  BRA `(.L_x_10576) ;  /* 0x0000000c00147947 */ /* 0x000fec0003800000 */
.L_x_10577:
[----:B------:R-:W2:Y:S02]  /*1af0*/  LDG.E.U16 R2, desc[UR36][R2.64] ;  /* 0x0000002402027981 */ /* 0x000ea4000c1e1500 */
[----:B--2---:R2:W3:Y:S01]  /*1b00*/  I2F.S16 R18, R2 ;  /* 0x0000000200127306 */ /* 0x0044e20000101400 */
[----:B------:R-:W-:Y:S05]  /*1b10*/  BRA `(.L_x_10576) ;  /* 0x0000000c00087947 */ /* 0x000fea0003800000 */
.L_x_10572:
        /* <DEDUP_REMOVED lines=8> */
.L_x_10580:
[----:B------:R-:W2:Y:S02]  /*1ba0*/  LDG.E.U16 R2, desc[UR36][R2.64] ;  /* 0x0000002402027981 */ /* 0x000ea4000c1e1500 */
[----:B--2---:R-:W-:Y:S01]  /*1bb0*/  HADD2.F32 R18, -RZ, R2.H0_H0 ;  /* 0x20000002ff127230 */ /* 0x004fe20000004100 */
[----:B------:R-:W-:Y:S06]  /*1bc0*/  BRA `(.L_x_10576) ;  /* 0x0000000800dc7947 */ /* 0x000fec0003800000 */
.L_x_10579:
        /* <DEDUP_REMOVED lines=8> */
.L_x_10582:
[----:B------:R-:W2:Y:S02]  /*1c50*/  LDG.E.U16 R2, desc[UR36][R2.64] ;  /* 0x0000002402027981 */ /* 0x000ea4000c1e1500 */
[----:B--2---:R-:W-:Y:S01]  /*1c60*/  HADD2.F32 R18, -RZ, R2.H0_H0 ;  /* 0x20000002ff127230 */ /* 0x004fe20000004100 */
[----:B------:R-:W-:Y:S06]  /*1c70*/  BRA `(.L_x_10576) ;  /* 0x0000000800b07947 */ /* 0x000fec0003800000 */
.L_x_10581:
        /* <DEDUP_REMOVED lines=11> */
.L_x_10571:
        /* <DEDUP_REMOVED lines=12> */
.L_x_10585:
        /* <DEDUP_REMOVED lines=11> */
.L_x_10584:
        /* <DEDUP_REMOVED lines=25> */
.L_x_10587:
        /* <DEDUP_REMOVED lines=12> */
.L_x_10586:
[----:B------:R-:W2:Y:S02]  /*20f0*/  LDG.E.U16 R2, desc[UR36][R2.64] ;  /* 0x0000002402027981 */ /* 0x000ea4000c1e1500 */
[----:B--2---:R-:W-:Y:S01]  /*2100*/  IMAD.U32 R18, R2, 0x10000, RZ ;  /* 0x0001000002127824 */ /* 0x004fe200078e00ff */
[----:B------:R-:W-:Y:S06]  /*2110*/  BRA `(.L_x_10576) ;  /* 0x0000000400887947 */ /* 0x000fec0003800000 */
.L_x_10583:
        /* <DEDUP_REMOVED lines=11> */
.L_x_10590:
        /* <DEDUP_REMOVED lines=20> */
.L_x_10592:
[----:B------:R-:W-:Y:S05]  /*2310*/  BSYNC.RECONVERGENT B0 ;  /* 0x0000000000007941 */ /* 0x000fea0003800200 */
.L_x_10591:
[----:B------:R-:W-:Y:S01]  /*2320*/  IMAD.SHL.U32 R0, R0, 0x100000, RZ ;  /* 0x0010000000007824 */ /* 0x000fe200078e00ff */
[----:B------:R-:W-:-:S04]  /*2330*/  LEA R2, R2, 0x3b800000, 0x17 ;  /* 0x3b80000002027811 */ /* 0x000fc800078eb8ff */
[----:B------:R-:W-:Y:S01]  /*2340*/  LOP3.LUT R18, R2, R0, R7, 0xfe, !PT ;  /* 0x0000000002127212 */ /* 0x000fe200078efe07 */
[----:B------:R-:W-:Y:S06]  /*2350*/  BRA `(.L_x_10576) ;  /* 0x0000000000f87947 */ /* 0x000fec0003800000 */
.L_x_10589:
        /* <DEDUP_REMOVED lines=20> */
.L_x_10594:
[----:B------:R-:W-:Y:S05]  /*24a0*/  BSYNC.RECONVERGENT B0 ;  /* 0x0000000000007941 */ /* 0x000fea0003800200 */
.L_x_10593:
[----:B------:R-:W-:Y:S01]  /*24b0*/  IMAD.SHL.U32 R0, R0, 0x200000, RZ ;  /* 0x0020000000007824 */ /* 0x000fe200078e00ff */
[----:B------:R-:W-:-:S04]  /*24c0*/  LEA R2, R2, 0x37800000, 0x17 ;  /* 0x3780000002027811 */ /* 0x000fc800078eb8ff */
[----:B------:R-:W-:Y:S01]  /*24d0*/  LOP3.LUT R18, R2, R0, R7, 0xfe, !PT ;  /* 0x0000000002127212 */ /* 0x000fe200078efe07 */
[----:B------:R-:W-:Y:S06]  /*24e0*/  BRA `(.L_x_10576) ;  /* 0x0000000000947947 */ /* 0x000fec0003800000 */
.L_x_10588:
[----:B------:R-:W-:-:S09]  /*24f0*/  UISETP.NE.AND UP0, UPT, UR4, 0x1c, UPT ;  /* 0x0000001c0400788c */ /* 0x000fd2000bf05270 */
[----:B------:R-:W-:Y:S05]  /*2500*/  BRA.U !UP0, `(.L_x_10595) ;  /* 0x0000000108847547 */ /* 0x000fea000b800000 */
[----:B------:R-:W-:-:S09]  /*2510*/  UISETP.NE.AND UP0, UPT, UR4, 0x1d, UPT ;  /* 0x0000001d0400788c */ /* 0x000fd2000bf05270 */
[----:B------:R-:W-:Y:S05]  /*2520*/  BRA.U !UP0, `(.L_x_10596) ;  /* 0x0000000108707547 */ /* 0x000fea000b800000 */
[----:B------:R-:W-:-:S09]  /*2530*/  UISETP.NE.AND UP0, UPT, UR4, 0x2c, UPT ;  /* 0x0000002c0400788c */ /* 0x000fd2000bf05270 */
[----:B------:R-:W-:Y:S05]  /*2540*/  BRA.U !UP0, `(.L_x_10597) ;  /* 0x0000000108487547 */ /* 0x000fea000b800000 */
.L_x_10575:
        /* <DEDUP_REMOVED lines=16> */
.L_x_10598:
[----:B------:R-:W-:Y:S01]  /*2650*/  IMAD.MOV.U32 R18, RZ, RZ, RZ ;  /* 0x000000ffff127224 */ /* 0x000fe200078e00ff */
[----:B------:R-:W-:Y:S06]  /*2660*/  BRA `(.L_x_10576) ;  /* 0x0000000000347947 */ /* 0x000fec0003800000 */
.L_x_10597:
        /* <DEDUP_REMOVED lines=8> */
.L_x_10596:
[----:B------:R-:W2:Y:S02]  /*26f0*/  LDG.E.64 R2, desc[UR36][R2.64] ;  /* 0x0000002402027981 */ /* 0x000ea4000c1e1b00 */
[----:B--2---:R0:W1:Y:S02]  /*2700*/  I2F.U64 R18, R2 ;  /* 0x0000000200127312 */ /* 0x0040640000301000 */
[----:B01----:R-:W-:Y:S05]  /*2710*/  BRA `(.L_x_10576) ;  /* 0x0000000000087947 */ /* 0x003fea0003800000 */
.L_x_10595:
[----:B------:R-:W2:Y:S02]  /*2720*/  LDG.E R2, desc[UR36][R2.64] ;  /* 0x0000002402027981 */ /* 0x000ea4000c1e1900 */
[----:B--2---:R-:W-:-:S07]  /*2730*/  I2FP.F32.U32 R18, R2 ;  /* 0x0000000200127245 */ /* 0x004fce0000201000 */
.L_x_10576:
[----:B------:R-:W-:Y:S05]  /*2740*/  BSYNC.RECONVERGENT B6 ;  /* 0x0000000000067941 */ /* 0x000fea0003800200 */
.L_x_10570:
        /* <DEDUP_REMOVED lines=18> */
.L_x_10603:
[----:B------:R-:W2:Y:S02]  /*2870*/  LDG.E.U8 R2, desc[UR36][R2.64] ;  /* 0x0000002402027981 */ /* 0x000ea4000c1e1100 */
[----:B--2---:R-:W-:Y:S01]  /*2880*/  I2FP.F32.U32 R22, R2 ;  /* 0x0000000200167245 */ /* 0x004fe20000201000 */
[----:B------:R-:W-:Y:S06]  /*2890*/  BRA `(.L_x_10605) ;  /* 0x0000000c00447947 */ /* 0x000fec0003800000 */
.L_x_10602:
        /* <DEDUP_REMOVED lines=9> */
.L_x_10607:
[----:B------:R-:W2:Y:S02]  /*2930*/  LDG.E R2, desc[UR36][R2.64] ;  /* 0x0000002402027981 */ /* 0x000ea4000c1e1900 */
[----:B--2---:R-:W-:Y:S01]  /*2940*/  I2FP.F32.S32 R22, R2 ;  /* 0x0000000200167245 */ /* 0x004fe20000201400 */
[----:B------:R-:W-:Y:S06]  /*2950*/  BRA `(.L_x_10605) ;  /* 0x0000000c00147947 */ /* 0x000fec0003800000 */
.L_x_10606:
[----:B------:R-:W2:Y:S02]  /*2960*/  LDG.E.U16 R2, desc[UR36][R2.64] ;  /* 0x0000002402027981 */ /* 0x000ea4000c1e1500 */
[----:B--2---:R2:W4:Y:S01]  /*2970*/  I2F.S16 R22, R2 ;  /* 0x0000000200167306 */ /* 0x0045220000101400 */
[----:B------:R-:W-:Y:S05]  /*2980*/  BRA `(.L_x_10605) ;  /* 0x0000000c00087947 */ /* 0x000fea0003800000 */
.L_x_10601:
        /* <DEDUP_REMOVED lines=8> */
.L_x_10609:
[----:B------:R-:W2:Y:S02]  /*2a10*/  LDG.E.U16 R2, desc[UR36][R2.64] ;  /* 0x0000002402027981 */ /* 0x000ea4000c1e1500 */
[----:B--2---:R-:W-:Y:S01]  /*2a20*/  HADD2.F32 R22, -RZ, R2.H0_H0 ;  /* 0x20000002ff167230 */ /* 0x004fe20000004100 */
[----:B------:R-:W-:Y:S06]  /*2a30*/  BRA `(.L_x_10605) ;  /* 0x0000000800dc7947 */ /* 0x000fec0003800000 */
.L_x_10608:
        /* <DEDUP_REMOVED lines=8> */
.L_x_10611:
[----:B------:R-:W2:Y:S02]  /*2ac0*/  LDG.E.U16 R2, desc[UR36][R2.64] ;  /* 0x0000002402027981 */ /* 0x000ea4000c1e1500 */
[----:B--2---:R-:W-:Y:S01]  /*2ad0*/  HADD2.F32 R22, -RZ, R2.H0_H0 ;  /* 0x20000002ff167230 */ /* 0x004fe20000004100 */
[----:B------:R-:W-:Y:S06]  /*2ae0*/  BRA `(.L_x_10605) ;  /* 0x0000000800b07947 */ /* 0x000fec0003800000 */
.L_x_10610:
        /* <DEDUP_REMOVED lines=11> */
.L_x_10600:
        /* <DEDUP_REMOVED lines=12> */
.L_x_10614:
        /* <DEDUP_REMOVED lines=11> */
.L_x_10613:
        /* <DEDUP_REMOVED lines=25> */
.L_x_10616:
        /* <DEDUP_REMOVED lines=12> */
.L_x_10615:
[----:B------:R-:W2:Y:S02]  /*2f60*/  LDG.E.U16 R2, desc[UR36][R2.64] ;  /* 0x0000002402027981 */ /* 0x000ea4000c1e1500 */
[----:B--2---:R-:W-:Y:S01]  /*2f70*/  IMAD.U32 R22, R2, 0x10000, RZ ;  /* 0x0001000002167824 */ /* 0x004fe200078e00ff */
[----:B------:R-:W-:Y:S06]  /*2f80*/  BRA `(.L_x_10605) ;  /* 0x0000000400887947 */ /* 0x000fec0003800000 */
.L_x_10612:
        /* <DEDUP_REMOVED lines=11> */
.L_x_10619:
        /* <DEDUP_REMOVED lines=20> */
.L_x_10621:
[----:B------:R-:W-:Y:S05]  /*3180*/  BSYNC.RECONVERGENT B0 ;  /* 0x0000000000007941 */ /* 0x000fea0003800200 */
.L_x_10620:
[----:B------:R-:W-:Y:S02]  /*3190*/  SHF.L.U32 R0, R0, 0x14, RZ ;  /* 0x0000001400007819 */ /* 0x000fe400000006ff */
[----:B------:R-:W-:-:S04]  /*31a0*/  LEA R2, R2, 0x3b800000, 0x17 ;  /* 0x3b80000002027811 */ /* 0x000fc800078eb8ff */
[----:B------:R-:W-:Y:S01]  /*31b0*/  LOP3.LUT R22, R2, R0, R7, 0xfe, !PT ;  /* 0x0000000002167212 */ /* 0x000fe200078efe07 */
[----:B------:R-:W-:Y:S06]  /*31c0*/  BRA `(.L_x_10605) ;  /* 0x0000000000f87947 */ /* 0x000fec0003800000 */
.L_x_10618:
        /* <DEDUP_REMOVED lines=20> */
.L_x_10623:
[----:B------:R-:W-:Y:S05]  /*3310*/  BSYNC.RECONVERGENT B0 ;  /* 0x0000000000007941 */ /* 0x000fea0003800200 */
.L_x_10622:
[----:B------:R-:W-:Y:S01]  /*3320*/  IMAD.SHL.U32 R0, R0, 0x200000, RZ ;  /* 0x0020000000007824 */ /* 0x000fe200078e00ff */
[----:B------:R-:W-:-:S04]  /*3330*/  LEA R2, R2, 0x37800000, 0x17 ;  /* 0x3780000002027811 */ /* 0x000fc800078eb8ff */
[----:B------:R-:W-:Y:S01]  /*3340*/  LOP3.LUT R22, R2, R0, R7, 0xfe, !PT ;  /* 0x0000000002167212 */ /* 0x000fe200078efe07 */
[----:B------:R-:W-:Y:S06]  /*3350*/  BRA `(.L_x_10605) ;  /* 0x0000000000947947 */ /* 0x000fec0003800000 */
.L_x_10617:
[----:B------:R-:W-:-:S09]  /*3360*/  UISETP.NE.AND UP0, UPT, UR4, 0x1c, UPT ;  /* 0x0000001c0400788c */ /* 0x000fd2000bf05270 */
[----:B------:R-:W-:Y:S05]  /*3370*/  BRA.U !UP0, `(.L_x_10624) ;  /* 0x0000000108847547 */ /* 0x000fea000b800000 */
[----:B------:R-:W-:-:S09]  /*3380*/  UISETP.NE.AND UP0, UPT, UR4, 0x1d, UPT ;  /* 0x0000001d0400788c */ /* 0x000fd2000bf05270 */
[----:B------:R-:W-:Y:S05]  /*3390*/  BRA.U !UP0, `(.L_x_10625) ;  /* 0x0000000108707547 */ /* 0x000fea000b800000 */
[----:B------:R-:W-:-:S09]  /*33a0*/  UISETP.NE.AND UP0, UPT, UR4, 0x2c, UPT ;  /* 0x0000002c0400788c */ /* 0x000fd2000bf05270 */
[----:B------:R-:W-:Y:S05]  /*33b0*/  BRA.U !UP0, `(.L_x_10626) ;  /* 0x0000000108487547 */ /* 0x000fea000b800000 */
.L_x_10604:
        /* <DEDUP_REMOVED lines=16> */
.L_x_10627:
[----:B------:R-:W-:Y:S01]  /*34c0*/  IMAD.MOV.U32 R22, RZ, RZ, RZ ;  /* 0x000000ffff167224 */ /* 0x000fe200078e00ff */
[----:B------:R-:W-:Y:S06]  /*34d0*/  BRA `(.L_x_10605) ;  /* 0x0000000000347947 */ /* 0x000fec0003800000 */
.L_x_10626:
        /* <DEDUP_REMOVED lines=8> */
.L_x_10625:
[----:B------:R-:W2:Y:S02]  /*3560*/  LDG.E.64 R22, desc[UR36][R2.64] ;  /* 0x0000002402167981 */ /* 0x000ea4000c1e1b00 */
[----:B--2---:R0:W1:Y:S02]  /*3570*/  I2F.U64 R22, R22 ;  /* 0x0000001600167312 */ /* 0x0040640000301000 */
[----:B01----:R-:W-:Y:S05]  /*3580*/  BRA `(.L_x_10605) ;  /* 0x0000000000087947 */ /* 0x003fea0003800000 */
.L_x_10624:
[----:B------:R-:W2:Y:S02]  /*3590*/  LDG.E R2, desc[UR36][R2.64] ;  /* 0x0000002402027981 */ /* 0x000ea4000c1e1900 */
[----:B--2---:R-:W-:-:S07]  /*35a0*/  I2FP.F32.U32 R22, R2 ;  /* 0x0000000200167245 */ /* 0x004fce0000201000 */
.L_x_10605:
[----:B------:R-:W-:Y:S05]  /*35b0*/  BSYNC.RECONVERGENT B6 ;  /* 0x0000000000067941 */ /* 0x000fea0003800200 */
.L_x_10599:
        /* <DEDUP_REMOVED lines=18> */
.L_x_10632:
[----:B------:R-:W2:Y:S02]  /*36e0*/  LDG.E.U8 R2, desc[UR36][R2.64] ;  /* 0x0000002402027981 */ /* 0x000ea4000c1e1100 */
[----:B--2---:R-:W-:Y:S01]  /*36f0*/  I2FP.F32.U32 R5, R2 ;  /* 0x0000000200057245 */ /* 0x004fe20000201000 */
[----:B------:R-:W-:Y:S06]  /*3700*/  BRA `(.L_x_10634) ;  /* 0x0000000c00447947 */ /* 0x000fec0003800000 */
.L_x_10631:
        /* <DEDUP_REMOVED lines=9> */
.L_x_10636:
[----:B------:R-:W2:Y:S02]  /*37a0*/  LDG.E R2, desc[UR36][R2.64] ;  /* 0x0000002402027981 */ /* 0x000ea4000c1e1900 */
[----:B--2---:R-:W-:Y:S01]  /*37b0*/  I2FP.F32.S32 R5, R2 ;  /* 0x0000000200057245 */ /* 0x004fe20000201400 */
[----:B------:R-:W-:Y:S06]  /*37c0*/  BRA `(.L_x_10634) ;  /* 0x0000000c00147947 */ /* 0x000fec0003800000 */
.L_x_10635:
[----:B------:R-:W2:Y:S02]  /*37d0*/  LDG.E.U16 R2, desc[UR36][R2.64] ;  /* 0x0000002402027981 */ /* 0x000ea4000c1e1500 */
[----:B--2---:R0:W1:Y:S01]  /*37e0*/  I2F.S16 R5, R2 ;  /* 0x0000000200057306 */ /* 0x0040620000101400 */
[----:B------:R-:W-:Y:S05]  /*37f0*/  BRA `(.L_x_10634) ;  /* 0x0000000c00087947 */ /* 0x000fea0003800000 */
.L_x_10630:
        /* <DEDUP_REMOVED lines=8> */
.L_x_10638:
[----:B------:R-:W2:Y:S02]  /*3880*/  LDG.E.U16 R2, desc[UR36][R2.64] ;  /* 0x0000002402027981 */ /* 0x000ea4000c1e1500 */
[----:B--2---:R-:W-:Y:S01]  /*3890*/  HADD2.F32 R5, -RZ, R2.H0_H0 ;  /* 0x20000002ff057230 */ /* 0x004fe20000004100 */
[----:B------:R-:W-:Y:S06]  /*38a0*/  BRA `(.L_x_10634) ;  /* 0x0000000800dc7947 */ /* 0x000fec0003800000 */
.L_x_10637:
        /* <DEDUP_REMOVED lines=8> */
.L_x_10640:
[----:B------:R-:W2:Y:S02]  /*3930*/  LDG.E.U16 R2, desc[UR36][R2.64] ;  /* 0x0000002402027981 */ /* 0x000ea4000c1e1500 */
[----:B--2---:R-:W-:Y:S01]  /*3940*/  HADD2.F32 R5, -RZ, R2.H0_H0 ;  /* 0x20000002ff057230 */ /* 0x004fe20000004100 */
[----:B------:R-:W-:Y:S06]  /*3950*/  BRA `(.L_x_10634) ;  /* 0x0000000800b07947 */ /* 0x000fec0003800000 */
.L_x_10639:
        /* <DEDUP_REMOVED lines=11> */
.L_x_10629:
        /* <DEDUP_REMOVED lines=12> */
.L_x_10643:
        /* <DEDUP_REMOVED lines=11> */
.L_x_10642:
        /* <DEDUP_REMOVED lines=25> */
.L_x_10645:
        /* <DEDUP_REMOVED lines=12> */
.L_x_10644:
[----:B------:R-:W2:Y:S02]  /*3dd0*/  LDG.E.U16 R2, desc[UR36][R2.64] ;  /* 0x0000002402027981 */ /* 0x000ea4000c1e1500 */
[----:B--2---:R-:W-:Y:S01]  /*3de0*/  IMAD.U32 R5, R2, 0x10000, RZ ;  /* 0x0001000002057824 */ /* 0x004fe200078e00ff */
[----:B------:R-:W-:Y:S06]  /*3df0*/  BRA `(.L_x_10634) ;  /* 0x0000000400887947 */ /* 0x000fec0003800000 */
.L_x_10641:
        /* <DEDUP_REMOVED lines=11> */
.L_x_10648:
        /* <DEDUP_REMOVED lines=20> */
.L_x_10650:
[----:B------:R-:W-:Y:S05]  /*3ff0*/  BSYNC.RECONVERGENT B0 ;  /* 0x0000000000007941 */ /* 0x000fea0003800200 */
.L_x_10649:
[----:B------:R-:W-:Y:S01]  /*4000*/  IMAD.SHL.U32 R0, R0, 0x100000, RZ ;  /* 0x0010000000007824 */ /* 0x000fe200078e00ff */
[----:B------:R-:W-:-:S04]  /*4010*/  LEA R2, R2, 0x3b800000, 0x17 ;  /* 0x3b80000002027811 */ /* 0x000fc800078eb8ff */
[----:B------:R-:W-:Y:S01]  /*4020*/  LOP3.LUT R5, R2, R0, R7, 0xfe, !PT ;  /* 0x0000000002057212 */ /* 0x000fe200078efe07 */
[----:B------:R-:W-:Y:S06]  /*4030*/  BRA `(.L_x_10634) ;  /* 0x0000000000f87947 */ /* 0x000fec0003800000 */
.L_x_10647:
        /* <DEDUP_REMOVED lines=20> */
.L_x_10652:
[----:B------:R-:W-:Y:S05]  /*4180*/  BSYNC.RECONVERGENT B0 ;  /* 0x0000000000007941 */ /* 0x000fea0003800200 */
.L_x_10651:
[----:B------:R-:W-:Y:S01]  /*4190*/  IMAD.SHL.U32 R0, R0, 0x200000, RZ ;  /* 0x0020000000007824 */ /* 0x000fe200078e00ff */
[----:B------:R-:W-:-:S04]  /*41a0*/  LEA R2, R2, 0x37800000, 0x17 ;  /* 0x3780000002027811 */ /* 0x000fc800078eb8ff */
[----:B------:R-:W-:Y:S01]  /*41b0*/  LOP3.LUT R5, R2, R0, R7, 0xfe, !PT ;  /* 0x0000000002057212 */ /* 0x000fe200078efe07 */
[----:B------:R-:W-:Y:S06]  /*41c0*/  BRA `(.L_x_10634) ;  /* 0x0000000000947947 */ /* 0x000fec0003800000 */
.L_x_10646:
[----:B------:R-:W-:-:S09]  /*41d0*/  UISETP.NE.AND UP0, UPT, UR4, 0x1c, UPT ;  /* 0x0000001c0400788c */ /* 0x000fd2000bf05270 */
[----:B------:R-:W-:Y:S05]  /*41e0*/  BRA.U !UP0, `(.L_x_10653) ;  /* 0x0000000108847547 */ /* 0x000fea000b800000 */
[----:B------:R-:W-:-:S09]  /*41f0*/  UISETP.NE.AND UP0, UPT, UR4, 0x1d, UPT ;  /* 0x0000001d0400788c */ /* 0x000fd2000bf05270 */
[----:B------:R-:W-:Y:S05]  /*4200*/  BRA.U !UP0, `(.L_x_10654) ;  /* 0x0000000108707547 */ /* 0x000fea000b800000 */
[----:B------:R-:W-:-:S09]  /*4210*/  UISETP.NE.AND UP0, UPT, UR4, 0x2c, UPT ;  /* 0x0000002c0400788c */ /* 0x000fd2000bf05270 */
[----:B------:R-:W-:Y:S05]  /*4220*/  BRA.U !UP0, `(.L_x_10655) ;  /* 0x0000000108487547 */ /* 0x000fea000b800000 */
.L_x_10633:
        /* <DEDUP_REMOVED lines=15> */
[----:B--2-45:R-:W-:Y:S05]  /*4320*/  CALL.ABS.NOINC R2 ;  /* 0x0000000002007343 */ /* 0x034fea0003c00000 */
.L_x_10656:
[----:B------:R-:W-:Y:S01]  /*4330*/  IMAD.MOV.U32 R5, RZ, RZ, RZ ;  /* 0x000000ffff057224 */ /* 0x000fe200078e00ff */
[----:B------:R-:W-:Y:S06]  /*4340*/  BRA `(.L_x_10634) ;  /* 0x0000000000347947 */ /* 0x000fec0003800000 */
.L_x_10655:
        /* <DEDUP_REMOVED lines=8> */
.L_x_10654:
[----:B------:R-:W2:Y:S02]  /*43d0*/  LDG.E.64 R2, desc[UR36][R2.64] ;  /* 0x0000002402027981 */ /* 0x000ea4000c1e1b00 */
[----:B--2---:R0:W1:Y:S02]  /*43e0*/  I2F.U64 R5, R2 ;  /* 0x0000000200057312 */ /* 0x0040640000301000 */
[----:B01----:R-:W-:Y:S05]  /*43f0*/  BRA `(.L_x_10634) ;  /* 0x0000000000087947 */ /* 0x003fea0003800000 */
.L_x_10653:
[----:B------:R-:W2:Y:S02]  /*4400*/  LDG.E R2, desc[UR36][R2.64] ;  /* 0x0000002402027981 */ /* 0x000ea4000c1e1900 */
[----:B--2---:R-:W-:-:S07]  /*4410*/  I2FP.F32.U32 R5, R2 ;  /* 0x0000000200057245 */ /* 0x004fce0000201000 */
.L_x_10634:
[----:B------:R-:W-:Y:S05]  /*4420*/  BSYNC.RECONVERGENT B6 ;  /* 0x0000000000067941 */ /* 0x000fea0003800200 */
.L_x_10628:
[----:B------:R-:W2:Y:S01]  /*4430*/  LDCU.64 UR6, c[0x0][0x648] ;  /* 0x0000c900ff0677ac */ /* 0x000ea20008000a00 */
[----:B01-3-5:R-:W-:Y:S01]  /*4440*/  FMUL.FTZ R5, R5, R18 ;  /* 0x0000001205057220 */ /* 0x02bfe20000410000 */
[----:B------:R-:W-:-:S03]  /*4450*/  UPRMT UR4, UR44, 0x9910, URZ ;  /* 0x000099102c047896 */ /* 0x000fc600080000ff */
[----:B----4-:R-:W-:Y:S01]  /*4460*/  FMUL.FTZ R22, R5, R22 ;  /* 0x0000001605167220 */ /* 0x010fe20000410000 */
[----:B------:R-:W-:Y:S01]  /*4470*/  UISETP.GT.AND UP0, UPT, UR4, 0x9, UPT ;  /* 0x000000090400788c */ /* 0x000fe2000bf04270 */
[----:B--2---:R-:W-:-:S04]  /*4480*/  IADD3 R2, P0, PT, R16, UR6, RZ ;  /* 0x0000000610027c10 */ /* 0x004fc8000ff1e0ff */
        /* <DEDUP_REMOVED lines=13> */
.L_x_10660:
[----:B------:R-:W0:Y:S02]  /*4560*/  F2I.S64.TRUNC R22, R22 ;  /* 0x0000001600167311 */ /* 0x000e24000020d900 */
[----:B0-----:R-:W-:-:S05]  /*4570*/  IMAD.MOV.U32 R5, RZ, RZ, R22 ;  /* 0x000000ffff057224 */ /* 0x001fca00078e0016 */
[----:B------:R0:W-:Y:S01]  /*4580*/  STG.E.U8 desc[UR36][R2.64], R5 ;  /* 0x0000000502007986 */ /* 0x0001e2000c101124 */
[----:B------:R-:W-:Y:S05]  /*4590*/  BRA `(.L_x_10662) ;  /* 0x0000000c002c7947 */ /* 0x000fea0003800000 */
.L_x_10659:
        /* <DEDUP_REMOVED lines=9> */
.L_x_10664:
[----:B------:R-:W0:Y:S02]  /*4630*/  F2I.FTZ.TRUNC.NTZ R5, R22 ;  /* 0x0000001600057305 */ /* 0x000e24000021f100 */
[----:B0-----:R0:W-:Y:S01]  /*4640*/  STG.E desc[UR36][R2.64], R5 ;  /* 0x0000000502007986 */ /* 0x0011e2000c101924 */
[----:B------:R-:W-:Y:S05]  /*4650*/  BRA `(.L_x_10662) ;  /* 0x0000000800fc7947 */ /* 0x000fea0003800000 */
.L_x_10663:
[----:B------:R-:W0:Y:S02]  /*4660*/  F2I.FTZ.TRUNC.NTZ R5, R22 ;  /* 0x0000001600057305 */ /* 0x000e24000021f100 */
[----:B0-----:R0:W-:Y:S01]  /*4670*/  STG.E.U16 desc[UR36][R2.64], R5 ;  /* 0x0000000502007986 */ /* 0x0011e2000c101524 */
[----:B------:R-:W-:Y:S05]  /*4680*/  BRA `(.L_x_10662) ;  /* 0x0000000800f07947 */ /* 0x000fea0003800000 */
.L_x_10658:
        /* <DEDUP_REMOVED lines=8> */
.L_x_10666:
[----:B------:R-:W-:-:S05]  /*4710*/  F2FP.F16.F32.PACK_AB R22, RZ, R22 ;  /* 0x00000016ff16723e */ /* 0x000fca00000000ff */
[----:B------:R0:W-:Y:S01]  /*4720*/  STG.E.U16 desc[UR36][R2.64], R22 ;  /* 0x0000001602007986 */ /* 0x0001e2000c101524 */
[----:B------:R-:W-:Y:S05]  /*4730*/  BRA `(.L_x_10662) ;  /* 0x0000000800c47947 */ /* 0x000fea0003800000 */
.L_x_10665:
        /* <DEDUP_REMOVED lines=9> */
.L_x_10668:
[----:B------:R-:W-:-:S04]  /*47d0*/  F2FP.F16.F32.PACK_AB R5, RZ, R22 ;  /* 0x00000016ff05723e */ /* 0x000fc800000000ff */
[----:B------:R-:W-:-:S05]  /*47e0*/  PRMT R5, R5, 0x5410, RZ ;  /* 0x0000541005057816 */ /* 0x000fca00000000ff */
[----:B------:R0:W-:Y:S01]  /*47f0*/  STG.E desc[UR36][R2.64], R5 ;  /* 0x0000000502007986 */ /* 0x0001e2000c101924 */
[----:B------:R-:W-:Y:S05]  /*4800*/  BRA `(.L_x_10662) ;  /* 0x0000000800907947 */ /* 0x000fea0003800000 */
.L_x_10667:
[----:B------:R-:W-:-:S06]  /*4810*/  FMUL.FTZ R4, R22, 1 ;  /* 0x3f80000016047820 */ /* 0x000fcc0000410000 */
[----:B------:R-:W0:Y:S02]  /*4820*/  F2F.F64.F32 R4, R4 ;  /* 0x0000000400047310 */ /* 0x000e240000201800 */
[----:B0-----:R0:W-:Y:S01]  /*4830*/  STG.E.64 desc[UR36][R2.64], R4 ;  /* 0x0000000402007986 */ /* 0x0011e2000c101b24 */
[----:B------:R-:W-:Y:S05]  /*4840*/  BRA `(.L_x_10662) ;  /* 0x0000000800807947 */ /* 0x000fea0003800000 */
.L_x_10657:
        /* <DEDUP_REMOVED lines=12> */
.L_x_10671:
[----:B------:R-:W-:Y:S01]  /*4910*/  FMUL.FTZ R4, R22, 1 ;  /* 0x3f80000016047820 */ /* 0x000fe20000410000 */
[----:B------:R-:W-:-:S05]  /*4920*/  CS2R R6, SRZ ;  /* 0x0000000000067805 */ /* 0x000fca000001ff00 */
[----:B------:R-:W0:Y:S02]  /*4930*/  F2F.F64.F32 R4, R4 ;  /* 0x0000000400047310 */ /* 0x000e240000201800 */
[----:B0-----:R0:W-:Y:S01]  /*4940*/  STG.E.128 desc[UR36][R2.64], R4 ;  /* 0x0000000402007986 */ /* 0x0011e2000c101d24 */
[----:B------:R-:W-:Y:S05]  /*4950*/  BRA `(.L_x_10662) ;  /* 0x00000008003c7947 */ /* 0x000fea0003800000 */
.L_x_10670:
        /* <DEDUP_REMOVED lines=18> */
.L_x_10675:
[----:B------:R-:W-:Y:S05]  /*4a80*/  BSYNC.RECONVERGENT B0 ;  /* 0x0000000000007941 */ /* 0x000fea0003800200 */
.L_x_10674:
[----:B------:R-:W-:-:S05]  /*4a90*/  LOP3.LUT R7, R0, 0x80, R7, 0xf8, !PT ;  /* 0x0000008000077812 */ /* 0x000fca00078ef807 */
[----:B------:R0:W-:Y:S01]  /*4aa0*/  STG.E.U8 desc[UR36][R2.64], R7 ;  /* 0x0000000702007986 */ /* 0x0001e2000c101124 */
[----:B------:R-:W-:Y:S05]  /*4ab0*/  BRA `(.L_x_10662) ;  /* 0x0000000400e47947 */ /* 0x000fea0003800000 */
.L_x_10673:
        /* <DEDUP_REMOVED lines=14> */
.L_x_10677:
[----:B------:R-:W-:Y:S05]  /*4ba0*/  BSYNC.RECONVERGENT B0 ;  /* 0x0000000000007941 */ /* 0x000fea0003800200 */
.L_x_10676:
[----:B------:R-:W-:-:S05]  /*4bb0*/  LOP3.LUT R5, R0, 0x80, R7, 0xf8, !PT ;  /* 0x0000008000057812 */ /* 0x000fca00078ef807 */
[----:B------:R0:W-:Y:S01]  /*4bc0*/  STG.E.U8 desc[UR36][R2.64], R5 ;  /* 0x0000000502007986 */ /* 0x0001e2000c101124 */
[----:B------:R-:W-:Y:S05]  /*4bd0*/  BRA `(.L_x_10662) ;  /* 0x00000004009c7947 */ /* 0x000fea0003800000 */
.L_x_10672:
[----:B------:R-:W-:-:S05]  /*4be0*/  F2FP.BF16.F32.PACK_AB R22, RZ, R22 ;  /* 0x00000016ff16723e */ /* 0x000fca00000010ff */
[----:B------:R0:W-:Y:S01]  /*4bf0*/  STG.E.U16 desc[UR36][R2.64], R22 ;  /* 0x0000001602007986 */ /* 0x0001e2000c101524 */
[----:B------:R-:W-:Y:S05]  /*4c00*/  BRA `(.L_x_10662) ;  /* 0x0000000400907947 */ /* 0x000fea0003800000 */
.L_x_10669:
        /* <DEDUP_REMOVED lines=11> */
.L_x_10680:
        /* <DEDUP_REMOVED lines=12> */
.L_x_10683:
[----:B------:R-:W-:-:S04]  /*4d80*/  SHF.R.U32.HI R0, RZ, 0x14, R22 ;  /* 0x00000014ff007819 */ /* 0x000fc80000011616 */
[----:B------:R-:W-:-:S04]  /*4d90*/  LOP3.LUT R5, R0, 0x1, RZ, 0xc0, !PT ;  /* 0x0000000100057812 */ /* 0x000fc800078ec0ff */
[----:B------:R-:W-:-:S04]  /*4da0*/  IADD3 R0, PT, PT, R22, 0x487ffff, R5 ;  /* 0x0487ffff16007810 */ /* 0x000fc80007ffe005 */
[----:B------:R-:W-:-:S04]  /*4db0*/  SHF.R.U32.HI R0, RZ, 0x14, R0 ;  /* 0x00000014ff007819 */ /* 0x000fc80000011600 */
[----:B------:R-:W-:-:S07]  /*4dc0*/  LOP3.LUT R4, R0, 0xff, RZ, 0xc0, !PT ;  /* 0x000000ff00047812 */ /* 0x000fce00078ec0ff */
.L_x_10684:
[----:B------:R-:W-:-:S04]  /*4dd0*/  SHF.R.U32.HI R5, RZ, 0x18, R22 ;  /* 0x00000018ff057819 */ /* 0x000fc80000011616 */
[----:B------:R-:W-:-:S04]  /*4de0*/  LOP3.LUT R4, R4, 0x80, R5, 0xf8, !PT ;  /* 0x0000008004047812 */ /* 0x000fc800078ef805 */
[----:B------:R-:W-:-:S07]  /*4df0*/  PRMT R0, R4, 0x7610, R0 ;  /* 0x0000761004007816 */ /* 0x000fce0000000000 */
.L_x_10682:
[----:B------:R-:W-:Y:S05]  /*4e00*/  BSYNC.RECONVERGENT B0 ;  /* 0x0000000000007941 */ /* 0x000fea0003800200 */
.L_x_10681:
[----:B------:R0:W-:Y:S01]  /*4e10*/  STG.E.U8 desc[UR36][R2.64], R0 ;  /* 0x0000000002007986 */ /* 0x0001e2000c101124 */
[----:B------:R-:W-:Y:S05]  /*4e20*/  BRA `(.L_x_10662) ;  /* 0x0000000400087947 */ /* 0x000fea0003800000 */
.L_x_10679:
[----:B------:R-:W-:Y:S01]  /*4e30*/  LOP3.LUT R4, R22, 0x7fffffff, RZ, 0xc0, !PT ;  /* 0x7fffffff16047812 */ /* 0x000fe200078ec0ff */
        /* <DEDUP_REMOVED lines=11> */
.L_x_10687:
[----:B------:R-:W-:-:S04]  /*4ef0*/  SHF.R.U32.HI R0, RZ, 0x15, R22 ;  /* 0x00000015ff007819 */ /* 0x000fc80000011616 */
[----:B------:R-:W-:-:S04]  /*4f00*/  LOP3.LUT R5, R0, 0x1, RZ, 0xc0, !PT ;  /* 0x0000000100057812 */ /* 0x000fc800078ec0ff */
[----:B------:R-:W-:-:S04]  /*4f10*/  IADD3 R0, PT, PT, R22, 0x88fffff, R5 ;  /* 0x088fffff16007810 */ /* 0x000fc80007ffe005 */
[----:B------:R-:W-:-:S04]  /*4f20*/  SHF.R.U32.HI R0, RZ, 0x15, R0 ;  /* 0x00000015ff007819 */ /* 0x000fc80000011600 */
[----:B------:R-:W-:-:S07]  /*4f30*/  LOP3.LUT R4, R0, 0xff, RZ, 0xc0, !PT ;  /* 0x000000ff00047812 */ /* 0x000fce00078ec0ff */
.L_x_10688:
[----:B------:R-:W-:-:S04]  /*4f40*/  SHF.R.U32.HI R5, RZ, 0x18, R22 ;  /* 0x00000018ff057819 */ /* 0x000fc80000011616 */
[----:B------:R-:W-:-:S04]  /*4f50*/  LOP3.LUT R4, R4, 0x80, R5, 0xf8, !PT ;  /* 0x0000008004047812 */ /* 0x000fc800078ef805 */
[----:B------:R-:W-:-:S07]  /*4f60*/  PRMT R0, R4, 0x7610, R0 ;  /* 0x0000761004007816 */ /* 0x000fce0000000000 */
.L_x_10686:
[----:B------:R-:W-:Y:S05]  /*4f70*/  BSYNC.RECONVERGENT B0 ;  /* 0x0000000000007941 */ /* 0x000fea0003800200 */
.L_x_10685:
[----:B------:R2:W-:Y:S01]  /*4f80*/  STG.E.U8 desc[UR36][R2.64], R0 ;  /* 0x0000000002007986 */ /* 0x0005e2000c101124 */
[----:B------:R-:W-:Y:S05]  /*4f90*/  BRA `(.L_x_10662) ;  /* 0x0000000000ac7947 */ /* 0x000fea0003800000 */
.L_x_10678:
[----:B------:R-:W-:-:S09]  /*4fa0*/  UISETP.NE.AND UP0, UPT, UR4, 0x1c, UPT ;  /* 0x0000001c0400788c */ /* 0x000fd2000bf05270 */
[----:B------:R-:W-:Y:S05]  /*4fb0*/  BRA.U !UP0, `(.L_x_10689) ;  /* 0x00000001089c7547 */ /* 0x000fea000b800000 */
[----:B------:R-:W-:-:S09]  /*4fc0*/  UISETP.NE.AND UP0, UPT, UR4, 0x1d, UPT ;  /* 0x0000001d0400788c */ /* 0x000fd2000bf05270 */
[----:B------:R-:W-:Y:S05]  /*4fd0*/  BRA.U !UP0, `(.L_x_10690) ;  /* 0x0000000108887547 */ /* 0x000fea000b800000 */
[----:B------:R-:W-:-:S09]  /*4fe0*/  UISETP.NE.AND UP0, UPT, UR4, 0x2c, UPT ;  /* 0x0000002c0400788c */ /* 0x000fd2000bf05270 */
[----:B------:R-:W-:Y:S05]  /*4ff0*/  BRA.U !UP0, `(.L_x_10691) ;  /* 0x0000000108447547 */ /* 0x000fea000b800000 */
.L_x_10661:
        /* <DEDUP_REMOVED lines=16> */
.L_x_10692:
[----:B------:R-:W-:Y:S05]  /*5100*/  BRA `(.L_x_10662) ;  /* 0x0000000000507947 */ /* 0x000fea0003800000 */
.L_x_10691:
        /* <DEDUP_REMOVED lines=15> */
.L_x_10690:
[----:B------:R-:W0:Y:S02]  /*5200*/  F2I.U64.TRUNC R22, R22 ;  /* 0x0000001600167311 */ /* 0x000e24000020d800 */
[----:B0-----:R0:W-:Y:S01]  /*5210*/  STG.E.64 desc[UR36][R2.64], R22 ;  /* 0x0000001602007986 */ /* 0x0011e2000c101b24 */
[----:B------:R-:W-:Y:S05]  /*5220*/  BRA `(.L_x_10662) ;  /* 0x0000000000087947 */ /* 0x000fea0003800000 */
.L_x_10689:
[----:B------:R-:W0:Y:S02]  /*5230*/  F2I.FTZ.U32.TRUNC.NTZ R5, R22 ;  /* 0x0000001600057305 */ /* 0x000e24000021f000 */
[----:B0-----:R3:W-:Y:S02]  /*5240*/  STG.E desc[UR36][R2.64], R5 ;  /* 0x0000000502007986 */ /* 0x0017e4000c101924 */
.L_x_10662:
[----:B------:R-:W-:-:S07]  /*5250*/  VIADD R17, R17, 0x80 ;  /* 0x0000008011117836 */ /* 0x000fce0000000000 */
.L_x_10568:
[----:B------:R-:W-:Y:S05]  /*5260*/  BSYNC.RECONVERGENT B7 ;  /* 0x0000000000077941 */ /* 0x000fea0003800200 */
.L_x_10567:
[----:B------:R-:W5:Y:S01]  /*5270*/  LDCU UR4, c[0x0][0x380] ;  /* 0x00007000ff0477ac */ /* 0x000f620008000800 */
[----:B------:R-:W-:Y:S01]  /*5280*/  BSSY.RECONVERGENT B7, `(.L_x_10693) ;  /* 0x0000516000077945 */ /* 0x000fe20003800200 */
[----:B-----5:R-:W-:-:S13]  /*5290*/  ISETP.GE.AND P0, PT, R17, UR4, PT ;  /* 0x0000000411007c0c */ /* 0x020fda000bf06270 */
[----:B------:R-:W-:Y:S05]  /*52a0*/  @P0 BRA `(.L_x_10694) ;  /* 0x00000050004c0947 */ /* 0x000fea0003800000 */
[----:B------:R-:W5:Y:S01]  /*52b0*/  LDCU UR4, c[0x0][0x388] ;  /* 0x00007100ff0477ac */ /* 0x000f620008000800 */
[----:B------:R-:W-:Y:S02]  /*52c0*/  HFMA2 R19, -RZ, RZ, 0, 0 ;  /* 0x00000000ff137431 */ /* 0x000fe400000001ff */
[----:B0-----:R-:W-:Y:S01]  /*52d0*/  IMAD.MOV.U32 R22, RZ, RZ, RZ ;  /* 0x000000ffff167224 */ /* 0x001fe200078e00ff */
[----:B------:R-:W-:Y:S01]  /*52e0*/  MOV R16, RZ ;  /* 0x000000ff00107202 */ /* 0x000fe20000000f00 */
[----:B--2---:R-:W-:Y:S01]  /*52f0*/  IMAD.MOV.U32 R0, RZ, RZ, RZ ;  /* 0x000000ffff007224 */ /* 0x004fe200078e00ff */
[----:B-----5:R-:W-:-:S09]  /*5300*/  UISETP.NE.AND UP0, UPT, UR4, URZ, UPT ;  /* 0x000000ff0400728c */ /* 0x020fd2000bf05270 */
[----:B------:R-:W-:Y:S05]  /*5310*/  BRA.U !UP0, `(.L_x_10695) ;  /* 0x0000001508d47547 */ /* 0x000fea000b800000 */
[----:B------:R-:W1:Y:S01]  /*5320*/  LDCU.64 UR4, c[0x0][0x390] ;  /* 0x00007200ff0477ac */ /* 0x000e620008000a00 */
[----:B------:R-:W-:Y:S01]  /*5330*/  IMAD.MOV.U32 R16, RZ, RZ, RZ ;  /* 0x000000ffff107224 */ /* 0x000fe200078e00ff */
[----:B------:R-:W0:Y:S01]  /*5340*/  LDCU UR6, c[0x0][0x38c] ;  /* 0x00007180ff0677ac */ /* 0x000e220008000800 */
[----:B------:R-:W2:Y:S01]  /*5350*/  LDCU.64 UR8, c[0x0][0x4b8] ;  /* 0x00009700ff0877ac */ /* 0x000ea20008000a00 */
[----:B------:R-:W5:Y:S01]  /*5360*/  LDCU.64 UR10, c[0x0][0x4c0] ;  /* 0x00009800ff0a77ac */ /* 0x000f620008000a00 */
[----:B------:R-:W-:Y:S01]  /*5370*/  UISETP.NE.AND UP0, UPT, UR42, URZ, UPT ;  /* 0x000000ff2a00728c */ /* 0x000fe2000bf05270 */
[----:B-1-34-:R-:W-:-:S05]  /*5380*/  IMAD.HI.U32 R2, R17, UR4, R16 ;  /* 0x0000000411027c27 */ /* 0x01afca000f8e0010 */
[----:B------:R-:W-:-:S05]  /*5390*/  SHF.R.U32.HI R3, RZ, UR5, R2 ;  /* 0x00000005ff037c19 */ /* 0x000fca0008011602 */
[----:B------:R-:W-:-:S04]  /*53a0*/  IMAD.MOV R0, RZ, RZ, -R3 ;  /* 0x000000ffff007224 */ /* 0x000fc800078e0a03 */
[----:B0-----:R-:W-:-:S04]  /*53b0*/  IMAD R19, R0, UR6, R17 ;  /* 0x0000000600137c24 */ /* 0x001fc8000f8e0211 */
[C---:B--2---:R-:W-:Y:S02]  /*53c0*/  IMAD R16, R19.reuse, UR8, RZ ;  /* 0x0000000813107c24 */ /* 0x044fe4000f8e02ff */
[C---:B------:R-:W-:Y:S02]  /*53d0*/  IMAD R0, R19.reuse, UR9, RZ ;  /* 0x0000000913007c24 */ /* 0x040fe4000f8e02ff */
[C---:B-----5:R-:W-:Y:S02]  /*53e0*/  IMAD R22, R19.reuse, UR10, RZ ;  /* 0x0000000a13167c24 */ /* 0x060fe4000f8e02ff */
[----:B------:R-:W-:Y:S01]  /*53f0*/  IMAD R19, R19, UR11, RZ ;  /* 0x0000000b13137c24 */ /* 0x000fe2000f8e02ff */
        /* <DEDUP_REMOVED lines=359> */
.L_x_10695:
[----:B------:R-:W1:Y:S01]  /*6a70*/  LDCU.64 UR6, c[0x0][0x650] ;  /* 0x0000ca00ff0677ac */ /* 0x000e620008000a00 */
[----:B------:R-:W-:Y:S01]  /*6a80*/  BSSY.RECONVERGENT B6, `(.L_x_10696) ;  /* 0x00000e5000067945 */ /* 0x000fe20003800200 */
[----:B------:R-:W-:-:S04]  /*6a90*/  UPRMT UR4, UR40, 0x9910, URZ ;  /* 0x0000991028047896 */ /* 0x000fc800080000ff */
[----:B------:R-:W-:Y:S01]  /*6aa0*/  UISETP.GT.AND UP0, UPT, UR4, 0x9, UPT ;  /* 0x000000090400788c */ /* 0x000fe2000bf04270 */
[----:B-1-34-:R-:W-:-:S04]  /*6ab0*/  IADD3 R2, P0, PT, R0, UR6, RZ ;  /* 0x0000000600027c10 */ /* 0x01afc8000ff1e0ff */
        /* <DEDUP_REMOVED lines=13> */
.L_x_10700:
[----:B------:R-:W2:Y:S02]  /*6b90*/  LDG.E.U8 R2, desc[UR36][R2.64] ;  /* 0x0000002402027981 */ /* 0x000ea4000c1e1100 */
[----:B--2---:R-:W-:Y:S01]  /*6ba0*/  I2FP.F32.U32 R18, R2 ;  /* 0x0000000200127245 */ /* 0x004fe20000201000 */
[----:B------:R-:W-:Y:S06]  /*6bb0*/  BRA `(.L_x_10702) ;  /* 0x0000000c00447947 */ /* 0x000fec0003800000 */
.L_x_10699:
        /* <DEDUP_REMOVED lines=9> */
.L_x_10704:
[----:B------:R-:W2:Y:S02]  /*6c50*/  LDG.E R2, desc[UR36][R2.64] ;  /* 0x0000002402027981 */ /* 0x000ea4000c1e1900 */
[----:B--2---:R-:W-:Y:S01]  /*6c60*/  I2FP.F32.S32 R18, R2 ;  /* 0x0000000200127245 */ /* 0x004fe20000201400 */
[----:B------:R-:W-:Y:S06]  /*6c70*/  BRA `(.L_x_10702) ;  /* 0x0000000c00147947 */ /* 0x000fec0003800000 */
.L_x_10703:
[----:B------:R-:W2:Y:S02]  /*6c80*/  LDG.E.U16 R2, desc[UR36][R2.64] ;  /* 0x0000002402027981 */ /* 0x000ea4000c1e1500 */
[----:B--2---:R4:W0:Y:S01]  /*6c90*/  I2F.S16 R18, R2 ;  /* 0x0000000200127306 */ /* 0x0048220000101400 */
[----:B------:R-:W-:Y:S05]  /*6ca0*/  BRA `(.L_x_10702) ;  /* 0x0000000c00087947 */ /* 0x000fea0003800000 */
.L_x_10698:
        /* <DEDUP_REMOVED lines=8> */
.L_x_10706:
[----:B------:R-:W2:Y:S02]  /*6d30*/  LDG.E.U16 R2, desc[UR36][R2.64] ;  /* 0x0000002402027981 */ /* 0x000ea4000c1e1500 */
[----:B--2---:R-:W-:Y:S01]  /*6d40*/  HADD2.F32 R18, -RZ, R2.H0_H0 ;  /* 0x20000002ff127230 */ /* 0x004fe20000004100 */
[----:B------:R-:W-:Y:S06]  /*6d50*/  BRA `(.L_x_10702) ;  /* 0x0000000800dc7947 */ /* 0x000fec0003800000 */
.L_x_10705:
        /* <DEDUP_REMOVED lines=8> */
.L_x_10708:
[----:B------:R-:W2:Y:S02]  /*6de0*/  LDG.E.U16 R2, desc[UR36][R2.64] ;  /* 0x0000002402027981 */ /* 0x000ea4000c1e1500 */
[----:B--2---:R-:W-:Y:S01]  /*6df0*/  HADD2.F32 R18, -RZ, R2.H0_H0 ;  /* 0x20000002ff127230 */ /* 0x004fe20000004100 */
[----:B------:R-:W-:Y:S06]  /*6e00*/  BRA `(.L_x_10702) ;  /* 0x0000000800b07947 */ /* 0x000fec0003800000 */
.L_x_10707:
        /* <DEDUP_REMOVED lines=11> */
.L_x_10697:
        /* <DEDUP_REMOVED lines=12> */
.L_x_10711:
        /* <DEDUP_REMOVED lines=11> */
.L_x_10710:
        /* <DEDUP_REMOVED lines=25> */
.L_x_10713:
        /* <DEDUP_REMOVED lines=12> */
.L_x_10712:
[----:B------:R-:W2:Y:S02]  /*7280*/  LDG.E.U16 R2, desc[UR36][R2.64] ;  /* 0x0000002402027981 */ /* 0x000ea4000c1e1500 */
[----:B--2---:R-:W-:Y:S01]  /*7290*/  IMAD.U32 R18, R2, 0x10000, RZ ;  /* 0x0001000002127824 */ /* 0x004fe200078e00ff */
[----:B------:R-:W-:Y:S06]  /*72a0*/  BRA `(.L_x_10702) ;  /* 0x0000000400887947 */ /* 0x000fec0003800000 */
.L_x_10709:
        /* <DEDUP_REMOVED lines=11> */
.L_x_10716:
        /* <DEDUP_REMOVED lines=20> */
.L_x_10718:
[----:B------:R-:W-:Y:S05]  /*74a0*/  BSYNC.RECONVERGENT B0 ;  /* 0x0000000000007941 */ /* 0x000fea0003800200 */
.L_x_10717:
[----:B------:R-:W-:Y:S02]  /*74b0*/  SHF.L.U32 R0, R0, 0x14, RZ ;  /* 0x0000001400007819 */ /* 0x000fe400000006ff */
[----:B------:R-:W-:-:S04]  /*74c0*/  LEA R2, R2, 0x3b800000, 0x17 ;  /* 0x3b80000002027811 */ /* 0x000fc800078eb8ff */
[----:B------:R-:W-:Y:S01]  /*74d0*/  LOP3.LUT R18, R2, R0, R7, 0xfe, !PT ;  /* 0x0000000002127212 */ /* 0x000fe200078efe07 */
[----:B------:R-:W-:Y:S06]  /*74e0*/  BRA `(.L_x_10702) ;  /* 0x0000000000f87947 */ /* 0x000fec0003800000 */
.L_x_10715:
        /* <DEDUP_REMOVED lines=20> */
.L_x_10720:
[----:B------:R-:W-:Y:S05]  /*7630*/  BSYNC.RECONVERGENT B0 ;  /* 0x0000000000007941 */ /* 0x000fea0003800200 */
.L_x_10719:
[----:B------:R-:W-:Y:S01]  /*7640*/  IMAD.SHL.U32 R0, R0, 0x200000, RZ ;  /* 0x0020000000007824 */ /* 0x000fe200078e00ff */
[----:B------:R-:W-:-:S04]  /*7650*/  LEA R2, R2, 0x37800000, 0x17 ;  /* 0x3780000002027811 */ /* 0x000fc800078eb8ff */
[----:B------:R-:W-:Y:S01]  /*7660*/  LOP3.LUT R18, R2, R0, R7, 0xfe, !PT ;  /* 0x0000000002127212 */ /* 0x000fe200078efe07 */
[----:B------:R-:W-:Y:S06]  /*7670*/  BRA `(.L_x_10702) ;  /* 0x0000000000947947 */ /* 0x000fec0003800000 */
.L_x_10714:
        /* <DEDUP_REMOVED lines=14> */
.L_x_10701:
        /* <DEDUP_REMOVED lines=16> */
.L_x_10723:
[----:B------:R-:W-:Y:S01]  /*7860*/  MOV R18, RZ ;  /* 0x000000ff00127202 */ /* 0x000fe20000000f00 */
[----:B------:R-:W-:Y:S06]  /*7870*/  BRA `(.L_x_10702) ;  /* 0x0000000000147947 */ /* 0x000fec0003800000 */
.L_x_10722:
[----:B------:R-:W2:Y:S02]  /*7880*/  LDG.E.64 R2, desc[UR36][R2.64] ;  /* 0x0000002402027981 */ /* 0x000ea4000c1e1b00 */
[----:B--2---:R0:W1:Y:S02]  /*7890*/  I2F.U64 R18, R2 ;  /* 0x0000000200127312 */ /* 0x0040640000301000 */
[----:B01----:R-:W-:Y:S05]  /*78a0*/  BRA `(.L_x_10702) ;  /* 0x0000000000087947 */ /* 0x003fea0003800000 */
.L_x_10721:
[----:B------:R-:W2:Y:S02]  /*78b0*/  LDG.E R2, desc[UR36][R2.64] ;  /* 0x0000002402027981 */ /* 0x000ea4000c1e1900 */
[----:B--2---:R-:W-:-:S07]  /*78c0*/  I2FP.F32.U32 R18, R2 ;  /* 0x0000000200127245 */ /* 0x004fce0000201000 */
.L_x_10702:
[----:B------:R-:W-:Y:S05]  /*78d0*/  BSYNC.RECONVERGENT B6 ;  /* 0x0000000000067941 */ /* 0x000fea0003800200 */
.L_x_10696:
        /* <DEDUP_REMOVED lines=18> */
.L_x_10728:
[----:B------:R-:W2:Y:S02]  /*7a00*/  LDG.E.U8 R2, desc[UR36][R2.64] ;  /* 0x0000002402027981 */ /* 0x000ea4000c1e1100 */
[----:B--2---:R-:W-:Y:S01]  /*7a10*/  I2FP.F32.U32 R22, R2 ;  /* 0x0000000200167245 */ /* 0x004fe20000201000 */
[----:B------:R-:W-:Y:S06]  /*7a20*/  BRA `(.L_x_10730) ;  /* 0x0000000c00447947 */ /* 0x000fec0003800000 */
.L_x_10727:
        /* <DEDUP_REMOVED lines=9> */
.L_x_10732:
[----:B------:R-:W2:Y:S02]  /*7ac0*/  LDG.E R2, desc[UR36][R2.64] ;  /* 0x0000002402027981 */ /* 0x000ea4000c1e1900 */
[----:B--2---:R-:W-:Y:S01]  /*7ad0*/  I2FP.F32.S32 R22, R2 ;  /* 0x0000000200167245 */ /* 0x004fe20000201400 */
[----:B------:R-:W-:Y:S06]  /*7ae0*/  BRA `(.L_x_10730) ;  /* 0x0000000c00147947 */ /* 0x000fec0003800000 */
.L_x_10731:
[----:B------:R-:W2:Y:S02]  /*7af0*/  LDG.E.U16 R2, desc[UR36][R2.64] ;  /* 0x0000002402027981 */ /* 0x000ea4000c1e1500 */
[----:B--2---:R0:W1:Y:S01]  /*7b00*/  I2F.S16 R22, R2 ;  /* 0x0000000200167306 */ /* 0x0040620000101400 */
[----:B------:R-:W-:Y:S05]  /*7b10*/  BRA `(.L_x_10730) ;  /* 0x0000000c00087947 */ /* 0x000fea0003800000 */
.L_x_10726:
        /* <DEDUP_REMOVED lines=8> */
.L_x_10734:
[----:B------:R-:W2:Y:S02]  /*7ba0*/  LDG.E.U16 R2, desc[UR36][R2.64] ;  /* 0x0000002402027981 */ /* 0x000ea4000c1e1500 */
[----:B--2---:R-:W-:Y:S01]  /*7bb0*/  HADD2.F32 R22, -RZ, R2.H0_H0 ;  /* 0x20000002ff167230 */ /* 0x004fe20000004100 */
[----:B------:R-:W-:Y:S06]  /*7bc0*/  BRA `(.L_x_10730) ;  /* 0x0000000800dc7947 */ /* 0x000fec0003800000 */
.L_x_10733:
        /* <DEDUP_REMOVED lines=8> */
.L_x_10736:
[----:B------:R-:W2:Y:S02]  /*7c50*/  LDG.E.U16 R2, desc[UR36][R2.64] ;  /* 0x0000002402027981 */ /* 0x000ea4000c1e1500 */
[----:B--2---:R-:W-:Y:S01]  /*7c60*/  HADD2.F32 R22, -RZ, R2.H0_H0 ;  /* 0x20000002ff167230 */ /* 0x004fe20000004100 */
[----:B------:R-:W-:Y:S06]  /*7c70*/  BRA `(.L_x_10730) ;  /* 0x0000000800b07947 */ /* 0x000fec0003800000 */
.L_x_10735:
        /* <DEDUP_REMOVED lines=11> */
.L_x_10725:
        /* <DEDUP_REMOVED lines=12> */
.L_x_10739:
        /* <DEDUP_REMOVED lines=11> */
.L_x_10738:
        /* <DEDUP_REMOVED lines=25> */
.L_x_10741:
        /* <DEDUP_REMOVED lines=12> */
.L_x_10740:
[----:B------:R-:W2:Y:S02]  /*80f0*/  LDG.E.U16 R2, desc[UR36][R2.64] ;  /* 0x0000002402027981 */ /* 0x000ea4000c1e1500 */
[----:B--2---:R-:W-:Y:S01]  /*8100*/  IMAD.U32 R22, R2, 0x10000, RZ ;  /* 0x0001000002167824 */ /* 0x004fe200078e00ff */
[----:B------:R-:W-:Y:S06]  /*8110*/  BRA `(.L_x_10730) ;  /* 0x0000000400887947 */ /* 0x000fec0003800000 */
.L_x_10737:
        /* <DEDUP_REMOVED lines=11> */
.L_x_10744:
        /* <DEDUP_REMOVED lines=20> */
.L_x_10746:
[----:B------:R-:W-:Y:S05]  /*8310*/  BSYNC.RECONVERGENT B0 ;  /* 0x0000000000007941 */ /* 0x000fea0003800200 */
.L_x_10745:
[----:B------:R-:W-:Y:S01]  /*8320*/  IMAD.SHL.U32 R0, R0, 0x100000, RZ ;  /* 0x0010000000007824 */ /* 0x000fe200078e00ff */
[----:B------:R-:W-:-:S04]  /*8330*/  LEA R2, R2, 0x3b800000, 0x17 ;  /* 0x3b80000002027811 */ /* 0x000fc800078eb8ff */
[----:B------:R-:W-:Y:S01]  /*8340*/  LOP3.LUT R22, R2, R0, R7, 0xfe, !PT ;  /* 0x0000000002167212 */ /* 0x000fe200078efe07 */
[----:B------:R-:W-:Y:S06]  /*8350*/  BRA `(.L_x_10730) ;  /* 0x0000000000f87947 */ /* 0x000fec0003800000 */
.L_x_10743:
        /* <DEDUP_REMOVED lines=20> */
.L_x_10748:
[----:B------:R-:W-:Y:S05]  /*84a0*/  BSYNC.RECONVERGENT B0 ;  /* 0x0000000000007941 */ /* 0x000fea0003800200 */
.L_x_10747:
[----:B------:R-:W-:Y:S02]  /*84b0*/  SHF.L.U32 R0, R0, 0x15, RZ ;  /* 0x0000001500007819 */ /* 0x000fe400000006ff */
[----:B------:R-:W-:-:S04]  /*84c0*/  LEA R2, R2, 0x37800000, 0x17 ;  /* 0x3780000002027811 */ /* 0x000fc800078eb8ff */
[----:B------:R-:W-:Y:S01]  /*84d0*/  LOP3.LUT R22, R2, R0, R7, 0xfe, !PT ;  /* 0x0000000002167212 */ /* 0x000fe200078efe07 */
[----:B------:R-:W-:Y:S06]  /*84e0*/  BRA `(.L_x_10730) ;  /* 0x0000000000947947 */ /* 0x000fec0003800000 */
.L_x_10742:
        /* <DEDUP_REMOVED lines=14> */
.L_x_10729:
        /* <DEDUP_REMOVED lines=16> */
.L_x_10751:
[----:B------:R-:W-:Y:S01]  /*86d0*/  IMAD.MOV.U32 R22, RZ, RZ, RZ ;  /* 0x000000ffff167224 */ /* 0x000fe200078e00ff */
[----:B------:R-:W-:Y:S06]  /*86e0*/  BRA `(.L_x_10730) ;  /* 0x0000000000147947 */ /* 0x000fec0003800000 */
.L_x_10750:
[----:B------:R-:W2:Y:S02]  /*86f0*/  LDG.E.64 R22, desc[UR36][R2.64] ;  /* 0x0000002402167981 */ /* 0x000ea4000c1e1b00 */
[----:B--2---:R0:W1:Y:S02]  /*8700*/  I2F.U64 R22, R22 ;  /* 0x0000001600167312 */ /* 0x0040640000301000 */
[----:B01----:R-:W-:Y:S05]  /*8710*/  BRA `(.L_x_10730) ;  /* 0x0000000000087947 */ /* 0x003fea0003800000 */
.L_x_10749:
[----:B------:R-:W2:Y:S02]  /*8720*/  LDG.E R2, desc[UR36][R2.64] ;  /* 0x0000002402027981 */ /* 0x000ea4000c1e1900 */
[----:B--2---:R-:W-:-:S07]  /*8730*/  I2FP.F32.U32 R22, R2 ;  /* 0x0000000200167245 */ /* 0x004fce0000201000 */
.L_x_10730:
[----:B------:R-:W-:Y:S05]  /*8740*/  BSYNC.RECONVERGENT B6 ;  /* 0x0000000000067941 */ /* 0x000fea0003800200 */
.L_x_10724:
[----:B------:R-:W0:Y:S01]  /*8750*/  LDCU.64 UR6, c[0x0][0x660] ;  /* 0x0000cc00ff0677ac */ /* 0x000e220008000a00 */
[----:B------:R-:W-:Y:S01]  /*8760*/  BSSY.RECONVERGENT B6, `(.L_x_10752) ;  /* 0x00000e5000067945 */ /* 0x000fe20003800200 */
        /* <DEDUP_REMOVED lines=16> */
.L_x_10756:
[----:B------:R-:W2:Y:S02]  /*8870*/  LDG.E.U8 R2, desc[UR36][R2.64] ;  /* 0x0000002402027981 */ /* 0x000ea4000c1e1100 */
[----:B--2---:R-:W-:Y:S01]  /*8880*/  I2FP.F32.U32 R5, R2 ;  /* 0x0000000200057245 */ /* 0x004fe20000201000 */
[----:B------:R-:W-:Y:S06]  /*8890*/  BRA `(.L_x_10758) ;  /* 0x0000000c00447947 */ /* 0x000fec0003800000 */
.L_x_10755:
        /* <DEDUP_REMOVED lines=9> */
.L_x_10760:
[----:B------:R-:W2:Y:S02]  /*8930*/  LDG.E R2, desc[UR36][R2.64] ;  /* 0x0000002402027981 */ /* 0x000ea4000c1e1900 */
[----:B--2---:R-:W-:Y:S01]  /*8940*/  I2FP.F32.S32 R5, R2 ;  /* 0x0000000200057245 */ /* 0x004fe20000201400 */
[----:B------:R-:W-:Y:S06]  /*8950*/  BRA `(.L_x_10758) ;  /* 0x0000000c00147947 */ /* 0x000fec0003800000 */
.L_x_10759:
[----:B------:R-:W2:Y:S02]  /*8960*/  LDG.E.U16 R2, desc[UR36][R2.64] ;  /* 0x0000002402027981 */ /* 0x000ea4000c1e1500 */
[----:B--2---:R0:W2:Y:S01]  /*8970*/  I2F.S16 R5, R2 ;  /* 0x0000000200057306 */ /* 0x0040a20000101400 */
[----:B------:R-:W-:Y:S05]  /*8980*/  BRA `(.L_x_10758) ;  /* 0x0000000c00087947 */ /* 0x000fea0003800000 */
.L_x_10754:
        /* <DEDUP_REMOVED lines=8> */
.L_x_10762:
[----:B------:R-:W2:Y:S02]  /*8a10*/  LDG.E.U16 R2, desc[UR36][R2.64] ;  /* 0x0000002402027981 */ /* 0x000ea4000c1e1500 */
[----:B--2---:R-:W-:Y:S01]  /*8a20*/  HADD2.F32 R5, -RZ, R2.H0_H0 ;  /* 0x20000002ff057230 */ /* 0x004fe20000004100 */
[----:B------:R-:W-:Y:S06]  /*8a30*/  BRA `(.L_x_10758) ;  /* 0x0000000800dc7947 */ /* 0x000fec0003800000 */
.L_x_10761:
        /* <DEDUP_REMOVED lines=8> */
.L_x_10764:
[----:B------:R-:W2:Y:S02]  /*8ac0*/  LDG.E.U16 R2, desc[UR36][R2.64] ;  /* 0x0000002402027981 */ /* 0x000ea4000c1e1500 */
[----:B--2---:R-:W-:Y:S01]  /*8ad0*/  HADD2.F32 R5, -RZ, R2.H0_H0 ;  /* 0x20000002ff057230 */ /* 0x004fe20000004100 */
[----:B------:R-:W-:Y:S06]  /*8ae0*/  BRA `(.L_x_10758) ;  /* 0x0000000800b07947 */ /* 0x000fec0003800000 */
.L_x_10763:
        /* <DEDUP_REMOVED lines=11> */
.L_x_10753:
        /* <DEDUP_REMOVED lines=12> */
.L_x_10767:
        /* <DEDUP_REMOVED lines=11> */
.L_x_10766:
        /* <DEDUP_REMOVED lines=25> */
.L_x_10769:
        /* <DEDUP_REMOVED lines=12> */
.L_x_10768:
[----:B------:R-:W2:Y:S02]  /*8f60*/  LDG.E.U16 R2, desc[UR36][R2.64] ;  /* 0x0000002402027981 */ /* 0x000ea4000c1e1500 */
[----:B--2---:R-:W-:Y:S01]  /*8f70*/  SHF.L.U32 R5, R2, 0x10, RZ ;  /* 0x0000001002057819 */ /* 0x004fe200000006ff */
[----:B------:R-:W-:Y:S06]  /*8f80*/  BRA `(.L_x_10758) ;  /* 0x0000000400887947 */ /* 0x000fec0003800000 */
.L_x_10765:
        /* <DEDUP_REMOVED lines=11> */
.L_x_10772:
        /* <DEDUP_REMOVED lines=20> */
.L_x_10774:
[----:B------:R-:W-:Y:S05]  /*9180*/  BSYNC.RECONVERGENT B0 ;  /* 0x0000000000007941 */ /* 0x000fea0003800200 */
.L_x_10773:
[----:B------:R-:W-:Y:S01]  /*9190*/  IMAD.SHL.U32 R0, R0, 0x100000, RZ ;  /* 0x0010000000007824 */ /* 0x000fe200078e00ff */
[----:B------:R-:W-:-:S04]  /*91a0*/  LEA R2, R2, 0x3b800000, 0x17 ;  /* 0x3b80000002027811 */ /* 0x000fc800078eb8ff */
[----:B------:R-:W-:Y:S01]  /*91b0*/  LOP3.LUT R5, R2, R0, R7, 0xfe, !PT ;  /* 0x0000000002057212 */ /* 0x000fe200078efe07 */
[----:B------:R-:W-:Y:S06]  /*91c0*/  BRA `(.L_x_10758) ;  /* 0x0000000000f87947 */ /* 0x000fec0003800000 */
.L_x_10771:
        /* <DEDUP_REMOVED lines=20> */
.L_x_10776:
[----:B------:R-:W-:Y:S05]  /*9310*/  BSYNC.RECONVERGENT B0 ;  /* 0x0000000000007941 */ /* 0x000fea0003800200 */
.L_x_10775:
[----:B------:R-:W-:Y:S01]  /*9320*/  IMAD.SHL.U32 R0, R0, 0x200000, RZ ;  /* 0x0020000000007824 */ /* 0x000fe200078e00ff */
[----:B------:R-:W-:-:S04]  /*9330*/  LEA R2, R2, 0x37800000, 0x17 ;  /* 0x3780000002027811 */ /* 0x000fc800078eb8ff */
[----:B------:R-:W-:Y:S01]  /*9340*/  LOP3.LUT R5, R2, R0, R7, 0xfe, !PT ;  /* 0x0000000002057212 */ /* 0x000fe200078efe07 */
[----:B------:R-:W-:Y:S06]  /*9350*/  BRA `(.L_x_10758) ;  /* 0x0000000000947947 */ /* 0x000fec0003800000 */
.L_x_10770:
        /* <DEDUP_REMOVED lines=14> */
.L_x_10757:
[----:B------:R-:W-:Y:S01]  /*9440*/  MOV R2, 0x130 ;  /* 0x0000013000027802 */ /* 0x000fe20000000f00 */
[----:B------:R-:W0:Y:S01]  /*9450*/  LDCU.64 UR4, c[0x4][0x120] ;  /* 0x01002400ff0477ac */ /* 0x000e220008000a00 */
[----:B------:R-:W-:Y:S02]  /*9460*/  HFMA2 R12, -RZ, RZ, 0, 5.9604644775390625e-08 ;  /* 0x00000001ff0c7431 */ /* 0x000fe400000001ff */
[----:B------:R-:W-:Y:S01]  /*9470*/  IMAD.MOV.U32 R8, RZ, RZ, 0x4e ;  /* 0x0000004eff087424 */ /* 0x000fe200078e00ff */
[----:B------:R-:W2:Y:S01]  /*9480*/  LDCU.64 UR6, c[0x4][0x128] ;  /* 0x01002500ff0677ac */ /* 0x000ea20008000a00 */
[----:B------:R-:W1:Y:S01]  /*9490*/  LDC.64 R2, c[0x4][R2] ;  /* 0x0100000002027b82 */ /* 0x000e620000000a00 */
[----:B------:R-:W-:Y:S01]  /*94a0*/  IMAD.MOV.U32 R13, RZ, RZ, RZ ;  /* 0x000000ffff0d7224 */ /* 0x000fe200078e00ff */
[----:B------:R-:W3:Y:S01]  /*94b0*/  LDCU.64 UR8, c[0x4][0x10] ;  /* 0x01000200ff0877ac */ /* 0x000ee20008000a00 */
[----:B0-----:R-:W-:Y:S01]  /*94c0*/  IMAD.U32 R4, RZ, RZ, UR4 ;  /* 0x00000004ff047e24 */ /* 0x001fe2000f8e00ff */
[----:B------:R-:W-:Y:S01]  /*94d0*/  MOV R5, UR5 ;  /* 0x0000000500057c02 */ /* 0x000fe20008000f00 */
[----:B--2---:R-:W-:-:S02]  /*94e0*/  IMAD.U32 R6, RZ, RZ, UR6 ;  /* 0x00000006ff067e24 */ /* 0x004fc4000f8e00ff */
[----:B------:R-:W-:Y:S01]  /*94f0*/  IMAD.U32 R7, RZ, RZ, UR7 ;  /* 0x00000007ff077e24 */ /* 0x000fe2000f8e00ff */
[----:B---3--:R-:W-:Y:S01]  /*9500*/  MOV R10, UR8 ;  /* 0x00000008000a7c02 */ /* 0x008fe20008000f00 */
[----:B------:R-:W-:-:S07]  /*9510*/  IMAD.U32 R11, RZ, RZ, UR9 ;  /* 0x00000009ff0b7e24 */ /* 0x000fce000f8e00ff */
[----:B------:R-:W-:-:S07]  /*9520*/  LEPC R20, `(.L_x_10779) ;  /* 0x000000001014794e */ /* 0x000fce0000000000 */
[----:B-1--45:R-:W-:Y:S05]  /*9530*/  CALL.ABS.NOINC R2 ;  /* 0x0000000002007343 */ /* 0x032fea0003c00000 */
.L_x_10779:
[----:B------:R-:W-:Y:S01]  /*9540*/  IMAD.MOV.U32 R5, RZ, RZ, RZ ;  /* 0x000000ffff057224 */ /* 0x000fe200078e00ff */
[----:B------:R-:W-:Y:S06]  /*9550*/  BRA `(.L_x_10758) ;  /* 0x0000000000147947 */ /* 0x000fec0003800000 */
.L_x_10778:
[----:B------:R-:W2:Y:S02]  /*9560*/  LDG.E.64 R2, desc[UR36][R2.64] ;  /* 0x0000002402027981 */ /* 0x000ea4000c1e1b00 */
[----:B--2---:R0:W2:Y:S02]  /*9570*/  I2F.U64 R5, R2 ;  /* 0x0000000200057312 */ /* 0x0040a40000301000 */
[----:B0-2---:R-:W-:Y:S05]  /*9580*/  BRA `(.L_x_10758) ;  /* 0x0000000000087947 */ /* 0x005fea0003800000 */
.L_x_10777:
[----:B------:R-:W2:Y:S02]  /*9590*/  LDG.E R2, desc[UR36][R2.64] ;  /* 0x0000002402027981 */ /* 0x000ea4000c1e1900 */
[----:B--2---:R-:W-:-:S07]  /*95a0*/  I2FP.F32.U32 R5, R2 ;  /* 0x0000000200057245 */ /* 0x004fce0000201000 */
.L_x_10758:
[----:B------:R-:W-:Y:S05]  /*95b0*/  BSYNC.RECONVERGENT B6 ;  /* 0x0000000000067941 */ /* 0x000fea0003800200 */
.L_x_10752:
[----:B------:R-:W0:Y:S01]  /*95c0*/  LDCU.64 UR6, c[0x0][0x648] ;  /* 0x0000c900ff0677ac */ /* 0x000e220008000a00 */
[----:B--23-5:R-:W-:Y:S01]  /*95d0*/  FMUL.FTZ R5, R5, R18 ;  /* 0x0000001205057220 */ /* 0x02cfe20000410000 */
[----:B------:R-:W-:-:S03]  /*95e0*/  UPRMT UR4, UR44, 0x9910, URZ ;  /* 0x000099102c047896 */ /* 0x000fc600080000ff */
[----:B-1--4-:R-:W-:Y:S01]  /*95f0*/  FMUL.FTZ R22, R5, R22 ;  /* 0x0000001605167220 */ /* 0x012fe20000410000 */
        /* <DEDUP_REMOVED lines=15> */
.L_x_10783:
[----:B------:R-:W0:Y:S02]  /*96f0*/  F2I.S64.TRUNC R22, R22 ;  /* 0x0000001600167311 */ /* 0x000e24000020d900 */
[----:B0-----:R-:W-:-:S05]  /*9700*/  IMAD.MOV.U32 R5, RZ, RZ, R22 ;  /* 0x000000ffff057224 */ /* 0x001fca00078e0016 */
[----:B------:R0:W-:Y:S01]  /*9710*/  STG.E.U8 desc[UR36][R2.64], R5 ;  /* 0x0000000502007986 */ /* 0x0001e2000c101124 */
[----:B------:R-:W-:Y:S05]  /*9720*/  BRA `(.L_x_10785) ;  /* 0x0000000c00287947 */ /* 0x000fea0003800000 */
.L_x_10782:
        /* <DEDUP_REMOVED lines=9> */
.L_x_10787:
[----:B------:R-:W0:Y:S02]  /*97c0*/  F2I.FTZ.TRUNC.NTZ R5, R22 ;  /* 0x0000001600057305 */ /* 0x000e24000021f100 */
[----:B0-----:R0:W-:Y:S01]  /*97d0*/  STG.E desc[UR36][R2.64], R5 ;  /* 0x0000000502007986 */ /* 0x0011e2000c101924 */
[----:B------:R-:W-:Y:S05]  /*97e0*/  BRA `(.L_x_10785) ;  /* 0x0000000800f87947 */ /* 0x000fea0003800000 */
.L_x_10786:
[----:B------:R-:W0:Y:S02]  /*97f0*/  F2I.FTZ.TRUNC.NTZ R5, R22 ;  /* 0x0000001600057305 */ /* 0x000e24000021f100 */
[----:B0-----:R0:W-:Y:S01]  /*9800*/  STG.E.U16 desc[UR36][R2.64], R5 ;  /* 0x0000000502007986 */ /* 0x0011e2000c101524 */
[----:B------:R-:W-:Y:S05]  /*9810*/  BRA `(.L_x_10785) ;  /* 0x0000000800ec7947 */ /* 0x000fea0003800000 */
.L_x_10781:
        /* <DEDUP_REMOVED lines=8> */
.L_x_10789:
[----:B------:R-:W-:-:S05]  /*98a0*/  F2FP.F16.F32.PACK_AB R22, RZ, R22 ;  /* 0x00000016ff16723e */ /* 0x000fca00000000ff */
[----:B------:R0:W-:Y:S01]  /*98b0*/  STG.E.U16 desc[UR36][R2.64], R22 ;  /* 0x0000001602007986 */ /* 0x0001e2000c101524 */
[----:B------:R-:W-:Y:S05]  /*98c0*/  BRA `(.L_x_10785) ;  /* 0x0000000800c07947 */ /* 0x000fea0003800000 */
.L_x_10788:
        /* <DEDUP_REMOVED lines=9> */
.L_x_10791:
[----:B------:R-:W-:-:S04]  /*9960*/  F2FP.F16.F32.PACK_AB R5, RZ, R22 ;  /* 0x00000016ff05723e */ /* 0x000fc800000000ff */
[----:B------:R-:W-:-:S05]  /*9970*/  PRMT R5, R5, 0x5410, RZ ;  /* 0x0000541005057816 */ /* 0x000fca00000000ff */
[----:B------:R2:W-:Y:S01]  /*9980*/  STG.E desc[UR36][R2.64], R5 ;  /* 0x0000000502007986 */ /* 0x0005e2000c101924 */
[----:B------:R-:W-:Y:S05]  /*9990*/  BRA `(.L_x_10785) ;  /* 0x00000008008c7947 */ /* 0x000fea0003800000 */
.L_x_10790:
[----:B------:R-:W-:-:S06]  /*99a0*/  FMUL.FTZ R4, R22, 1 ;  /* 0x3f80000016047820 */ /* 0x000fcc0000410000 */
[----:B------:R-:W0:Y:S02]  /*99b0*/  F2F.F64.F32 R4, R4 ;  /* 0x0000000400047310 */ /* 0x000e240000201800 */
[----:B0-----:R4:W-:Y:S01]  /*99c0*/  STG.E.64 desc[UR36][R2.64], R4 ;  /* 0x0000000402007986 */ /* 0x0019e2000c101b24 */
[----:B------:R-:W-:Y:S05]  /*99d0*/  BRA `(.L_x_10785) ;  /* 0x00000008007c7947 */ /* 0x000fea0003800000 */
.L_x_10780:
        /* <DEDUP_REMOVED lines=13> */
.L_x_10795:
        /* <DEDUP_REMOVED lines=16> */
.L_x_10798:
[----:B------:R-:W-:-:S04]  /*9bb0*/  SHF.R.U32.HI R22, RZ, 0x18, R22 ;  /* 0x00000018ff167819 */ /* 0x000fc80000011616 */
[----:B------:R-:W-:-:S04]  /*9bc0*/  LOP3.LUT R5, R5, 0x80, R22, 0xf8, !PT ;  /* 0x0000008005057812 */ /* 0x000fc800078ef816 */
[----:B------:R-:W-:-:S07]  /*9bd0*/  PRMT R0, R5, 0x7610, R0 ;  /* 0x0000761005007816 */ /* 0x000fce0000000000 */
.L_x_10797:
[----:B------:R-:W-:Y:S05]  /*9be0*/  BSYNC.RECONVERGENT B0 ;  /* 0x0000000000007941 */ /* 0x000fea0003800200 */
.L_x_10796:
[----:B------:R0:W-:Y:S01]  /*9bf0*/  STG.E.U8 desc[UR36][R2.64], R0 ;  /* 0x0000000002007986 */ /* 0x0001e2000c101124 */
[----:B------:R-:W-:Y:S05]  /*9c00*/  BRA `(.L_x_10785) ;  /* 0x0000000400f07947 */ /* 0x000fea0003800000 */
.L_x_10794:
        /* <DEDUP_REMOVED lines=16> */
.L_x_10801:
[----:B------:R-:W-:-:S04]  /*9d10*/  SHF.R.U32.HI R22, RZ, 0x18, R22 ;  /* 0x00000018ff167819 */ /* 0x000fc80000011616 */
[----:B------:R-:W-:-:S04]  /*9d20*/  LOP3.LUT R5, R5, 0x80, R22, 0xf8, !PT ;  /* 0x0000008005057812 */ /* 0x000fc800078ef816 */
[----:B------:R-:W-:-:S07]  /*9d30*/  PRMT R0, R5, 0x7610, R0 ;  /* 0x0000761005007816 */ /* 0x000fce0000000000 */
.L_x_10800:
[----:B------:R-:W-:Y:S05]  /*9d40*/  BSYNC.RECONVERGENT B0 ;  /* 0x0000000000007941 */ /* 0x000fea0003800200 */
.L_x_10799:
[----:B------:R0:W-:Y:S01]  /*9d50*/  STG.E.U8 desc[UR36][R2.64], R0 ;  /* 0x0000000002007986 */ /* 0x0001e2000c101124 */
[----:B------:R-:W-:Y:S05]  /*9d60*/  BRA `(.L_x_10785) ;  /* 0x0000000400987947 */ /* 0x000fea0003800000 */
.L_x_10793:
        /* <DEDUP_REMOVED lines=21> */
.L_x_10803:
[----:B------:R-:W0:Y:S02]  /*9ec0*/  F2I.U64.TRUNC R22, R22 ;  /* 0x0000001600167311 */ /* 0x000e24000020d800 */
[----:B0-----:R0:W-:Y:S01]  /*9ed0*/  STG.E.64 desc[UR36][R2.64], R22 ;  /* 0x0000001602007986 */ /* 0x0011e2000c101b24 */
[----:B------:R-:W-:Y:S05]  /*9ee0*/  BRA `(.L_x_10785) ;  /* 0x0000000400387947 */ /* 0x000fea0003800000 */
.L_x_10802:
[----:B------:R-:W0:Y:S02]  /*9ef0*/  F2I.FTZ.U32.TRUNC.NTZ R5, R22 ;  /* 0x0000001600057305 */ /* 0x000e24000021f000 */
[----:B0-----:R0:W-:Y:S01]  /*9f00*/  STG.E desc[UR36][R2.64], R5 ;  /* 0x0000000502007986 */ /* 0x0011e2000c101924 */
[----:B------:R-:W-:Y:S05]  /*9f10*/  BRA `(.L_x_10785) ;  /* 0x00000004002c7947 */ /* 0x000fea0003800000 */
.L_x_10792:
        /* <DEDUP_REMOVED lines=10> */
.L_x_10805:
[----:B------:R-:W-:Y:S01]  /*9fc0*/  FMUL.FTZ R4, R22, 1 ;  /* 0x3f80000016047820 */ /* 0x000fe20000410000 */
[----:B------:R-:W-:-:S05]  /*9fd0*/  CS2R R6, SRZ ;  /* 0x0000000000067805 */ /* 0x000fca000001ff00 */
[----:B------:R-:W0:Y:S02]  /*9fe0*/  F2F.F64.F32 R4, R4 ;  /* 0x0000000400047310 */ /* 0x000e240000201800 */
[----:B0-----:R0:W-:Y:S01]  /*9ff0*/  STG.E.128 desc[UR36][R2.64], R4 ;  /* 0x0000000402007986 */ /* 0x0011e2000c101d24 */
[----:B------:R-:W-:Y:S05]  /*a000*/  BRA `(.L_x_10785) ;  /* 0x0000000000f07947 */ /* 0x000fea0003800000 */
.L_x_10804:
[----:B------:R-:W-:-:S09]  /*a010*/  UISETP.NE.AND UP0, UPT, UR4, 0xf, UPT ;  /* 0x0000000f0400788c */ /* 0x000fd2000bf05270 */
[----:B------:R-:W-:Y:S05]  /*a020*/  BRA.U !UP0, `(.L_x_10806) ;  /* 0x0000000108e07547 */ /* 0x000fea000b800000 */
[----:B------:R-:W-:-:S09]  /*a030*/  UISETP.NE.AND UP0, UPT, UR4, 0x17, UPT ;  /* 0x000000170400788c */ /* 0x000fd2000bf05270 */
[----:B------:R-:W-:Y:S05]  /*a040*/  BRA.U !UP0, `(.L_x_10807) ;  /* 0x00000001088c7547 */ /* 0x000fea000b800000 */
[----:B------:R-:W-:-:S09]  /*a050*/  UISETP.NE.AND UP0, UPT, UR4, 0x18, UPT ;  /* 0x000000180400788c */ /* 0x000fd2000bf05270 */
[----:B------:R-:W-:Y:S05]  /*a060*/  BRA.U !UP0, `(.L_x_10808) ;  /* 0x0000000108447547 */ /* 0x000fea000b800000 */
.L_x_10784:
        /* <DEDUP_REMOVED lines=16> */
.L_x_10809:
[----:B------:R-:W-:Y:S05]  /*a170*/  BRA `(.L_x_10785) ;  /* 0x0000000000947947 */ /* 0x000fea0003800000 */
.L_x_10808:
        /* <DEDUP_REMOVED lines=12> */
.L_x_10811:
[----:B------:R-:W-:Y:S05]  /*a240*/  BSYNC.RECONVERGENT B0 ;  /* 0x0000000000007941 */ /* 0x000fea0003800200 */
.L_x_10810:
[----:B------:R-:W-:-:S05]  /*a250*/  LOP3.LUT R5, R0, 0x80, R7, 0xf8, !PT ;  /* 0x0000008000057812 */ /* 0x000fca00078ef807 */
[----:B------:R0:W-:Y:S01]  /*a260*/  STG.E.U8 desc[UR36][R2.64], R5 ;  /* 0x0000000502007986 */ /* 0x0001e2000c101124 */
[----:B------:R-:W-:Y:S05]  /*a270*/  BRA `(.L_x_10785) ;  /* 0x0000000000547947 */ /* 0x000fea0003800000 */
.L_x_10807:
        /* <DEDUP_REMOVED lines=11> */
.L_x_10813:
[----:B------:R-:W-:Y:S01]  /*a330*/  IMAD.MOV.U32 R0, RZ, RZ, 0x7f ;  /* 0x0000007fff007424 */ /* 0x000fe200078e00ff */
[----:B------:R-:W-:-:S04]  /*a340*/  ISETP.GT.U32.AND P0, PT, R4, 0x7f800000, PT ;  /* 0x7f8000000400780c */ /* 0x000fc80003f04070 */
[----:B------:R-:W-:-:S09]  /*a350*/  SEL R0, R0, 0x7c, P0 ;  /* 0x0000007c00007807 */ /* 0x000fd20000000000 */
.L_x_10814:
[----:B------:R-:W-:Y:S05]  /*a360*/  BSYNC.RECONVERGENT B0 ;  /* 0x0000000000007941 */ /* 0x000fea0003800200 */
.L_x_10812:
[----:B------:R-:W-:-:S04]  /*a370*/  SHF.R.U32.HI R5, RZ, 0x18, R22 ;  /* 0x00000018ff057819 */ /* 0x000fc80000011616 */
[----:B------:R-:W-:-:S05]  /*a380*/  LOP3.LUT R5, R0, 0x80, R5, 0xf8, !PT ;  /* 0x0000008000057812 */ /* 0x000fca00078ef805 */
[----:B------:R0:W-:Y:S01]  /*a390*/  STG.E.U8 desc[UR36][R2.64], R5 ;  /* 0x0000000502007986 */ /* 0x0001e2000c101124 */
[----:B------:R-:W-:Y:S05]  /*a3a0*/  BRA `(.L_x_10785) ;  /* 0x0000000000087947 */ /* 0x000fea0003800000 */
.L_x_10806:
[----:B------:R-:W-:-:S05]  /*a3b0*/  F2FP.BF16.F32.PACK_AB R22, RZ, R22 ;  /* 0x00000016ff16723e */ /* 0x000fca00000010ff */
[----:B------:R0:W-:Y:S02]  /*a3c0*/  STG.E.U16 desc[UR36][R2.64], R22 ;  /* 0x0000001602007986 */ /* 0x0001e4000c101524 */
.L_x_10785:
[----:B------:R-:W-:-:S07]  /*a3d0*/  VIADD R17, R17, 0x80 ;  /* 0x0000008011117836 */ /* 0x000fce0000000000 */
.L_x_10694:
[----:B------:R-:W-:Y:S05]  /*a3e0*/  BSYNC.RECONVERGENT B7 ;  /* 0x0000000000077941 */ /* 0x000fea0003800200 */
.L_x_10693:
[----:B------:R-:W5:Y:S01]  /*a3f0*/  LDCU UR4, c[0x0][0x380] ;  /* 0x00007000ff0477ac */ /* 0x000f620008000800 */
[----:B------:R-:W-:Y:S01]  /*a400*/  BSSY.RECONVERGENT B7, `(.L_x_10815) ;  /* 0x0000516000077945 */ /* 0x000fe20003800200 */
[----:B-----5:R-:W-:-:S13]  /*a410*/  ISETP.GE.AND P0, PT, R17, UR4, PT ;  /* 0x0000000411007c0c */ /* 0x020fda000bf06270 */
[----:B------:R-:W-:Y:S05]  /*a420*/  @P0 BRA `(.L_x_10816) ;  /* 0x00000050004c0947 */ /* 0x000fea0003800000 */
[----:B------:R-:W5:Y:S01]  /*a430*/  LDCU UR4, c[0x0][0x388] ;  /* 0x00007100ff0477ac */ /* 0x000f620008000800 */
[----:B------:R-:W-:Y:S02]  /*a440*/  HFMA2 R19, -RZ, RZ, 0, 0 ;  /* 0x00000000ff137431 */ /* 0x000fe400000001ff */
[----:B01-3--:R-:W-:Y:S01]  /*a450*/  IMAD.MOV.U32 R22, RZ, RZ, RZ ;  /* 0x000000ffff167224 */ /* 0x00bfe200078e00ff */
[----:B------:R-:W-:Y:S01]  /*a460*/  MOV R16, RZ ;  /* 0x000000ff00107202 */ /* 0x000fe20000000f00 */
[----:B--2---:R-:W-:Y:S01]  /*a470*/  IMAD.MOV.U32 R0, RZ, RZ, RZ ;  /* 0x000000ffff007224 */ /* 0x004fe200078e00ff */
[----:B-----5:R-:W-:-:S09]  /*a480*/  UISETP.NE.AND UP0, UPT, UR4, URZ, UPT ;  /* 0x000000ff0400728c */ /* 0x020fd2000bf05270 */
[----:B------:R-:W-:Y:S05]  /*a490*/  BRA.U !UP0, `(.L_x_10817) ;  /* 0x0000001508d47547 */ /* 0x000fea000b800000 */
[----:B------:R-:W4:Y:S01]  /*a4a0*/  LDCU.64 UR4, c[0x0][0x390] ;  /* 0x00007200ff0477ac */ /* 0x000f220008000a00 */
[----:B------:R-:W-:Y:S01]  /*a4b0*/  IMAD.MOV.U32 R16, RZ, RZ, RZ ;  /* 0x000000ffff107224 */ /* 0x000fe200078e00ff */
[----:B------:R-:W0:Y:S01]  /*a4c0*/  LDCU UR6, c[0x0][0x38c] ;  /* 0x00007180ff0677ac */ /* 0x000e220008000800 */
[----:B------:R-:W1:Y:S01]  /*a4d0*/  LDCU.64 UR8, c[0x0][0x4b8] ;  /* 0x00009700ff0877ac */ /* 0x000e620008000a00 */
[----:B------:R-:W2:Y:S01]  /*a4e0*/  LDCU.64 UR10, c[0x0][0x4c0] ;  /* 0x00009800ff0a77ac */ /* 0x000ea20008000a00 */
[----:B------:R-:W-:Y:S01]  /*a4f0*/  UISETP.NE.AND UP0, UPT, UR42, URZ, UPT ;  /* 0x000000ff2a00728c */ /* 0x000fe2000bf05270 */
[----:B----4-:R-:W-:-:S05]  /*a500*/  IMAD.HI.U32 R2, R17, UR4, R16 ;  /* 0x0000000411027c27 */ /* 0x010fca000f8e0010 */
[----:B------:R-:W-:-:S05]  /*a510*/  SHF.R.U32.HI R3, RZ, UR5, R2 ;  /* 0x00000005ff037c19 */ /* 0x000fca0008011602 */
[----:B------:R-:W-:-:S04]  /*a520*/  IMAD.MOV R0, RZ, RZ, -R3 ;  /* 0x000000ffff007224 */ /* 0x000fc800078e0a03 */
[----:B0-----:R-:W-:-:S04]  /*a530*/  IMAD R19, R0, UR6, R17 ;  /* 0x0000000600137c24 */ /* 0x001fc8000f8e0211 */
[C---:B-1----:R-:W-:Y:S02]  /*a540*/  IMAD R16, R19.reuse, UR8, RZ ;  /* 0x0000000813107c24 */ /* 0x042fe4000f8e02ff */
[C---:B------:R-:W-:Y:S02]  /*a550*/  IMAD R0, R19.reuse, UR9, RZ ;  /* 0x0000000913007c24 */ /* 0x040fe4000f8e02ff */
[C---:B--2---:R-:W-:Y:S02]  /*a560*/  IMAD R22, R19.reuse, UR10, RZ ;  /* 0x0000000a13167c24 */ /* 0x044fe4000f8e02ff */
        /* <DEDUP_REMOVED lines=360> */
.L_x_10817:
        /* <DEDUP_REMOVED lines=18> */
.L_x_10822:
[----:B------:R-:W2:Y:S02]  /*bd10*/  LDG.E.U8 R2, desc[UR36][R2.64] ;  /* 0x0000002402027981 */ /* 0x000ea4000c1e1100 */
[----:B--2---:R-:W-:Y:S01]  /*bd20*/  I2FP.F32.U32 R18, R2 ;  /* 0x0000000200127245 */ /* 0x004fe20000201000 */
[----:B------:R-:W-:Y:S06]  /*bd30*/  BRA `(.L_x_10824) ;  /* 0x0000000c00447947 */ /* 0x000fec0003800000 */
.L_x_10821:
        /* <DEDUP_REMOVED lines=9> */
.L_x_10826:
[----:B------:R-:W2:Y:S02]  /*bdd0*/  LDG.E R2, desc[UR36][R2.64] ;  /* 0x0000002402027981 */ /* 0x000ea4000c1e1900 */
[----:B--2---:R-:W-:Y:S01]  /*bde0*/  I2FP.F32.S32 R18, R2 ;  /* 0x0000000200127245 */ /* 0x004fe20000201400 */
[----:B------:R-:W-:Y:S06]  /*bdf0*/  BRA `(.L_x_10824) ;  /* 0x0000000c00147947 */ /* 0x000fec0003800000 */
.L_x_10825:
[----:B------:R-:W2:Y:S02]  /*be00*/  LDG.E.U16 R2, desc[UR36][R2.64] ;  /* 0x0000002402027981 */ /* 0x000ea4000c1e1500 */
[----:B--2---:R4:W0:Y:S01]  /*be10*/  I2F.S16 R18, R2 ;  /* 0x0000000200127306 */ /* 0x0048220000101400 */
[----:B------:R-:W-:Y:S05]  /*be20*/  BRA `(.L_x_10824) ;  /* 0x0000000c00087947 */ /* 0x000fea0003800000 */
.L_x_10820:
        /* <DEDUP_REMOVED lines=8> */
.L_x_10828:
[----:B------:R-:W2:Y:S02]  /*beb0*/  LDG.E.U16 R2, desc[UR36][R2.64] ;  /* 0x0000002402027981 */ /* 0x000ea4000c1e1500 */
[----:B--2---:R-:W-:Y:S01]  /*bec0*/  HADD2.F32 R18, -RZ, R2.H0_H0 ;  /* 0x20000002ff127230 */ /* 0x004fe20000004100 */
[----:B------:R-:W-:Y:S06]  /*bed0*/  BRA `(.L_x_10824) ;  /* 0x0000000800dc7947 */ /* 0x000fec0003800000 */
.L_x_10827:
        /* <DEDUP_REMOVED lines=8> */
.L_x_10830:
[----:B------:R-:W2:Y:S02]  /*bf60*/  LDG.E.U16 R2, desc[UR36][R2.64] ;  /* 0x0000002402027981 */ /* 0x000ea4000c1e1500 */
[----:B--2---:R-:W-:Y:S01]  /*bf70*/  HADD2.F32 R18, -RZ, R2.H0_H0 ;  /* 0x20000002ff127230 */ /* 0x004fe20000004100 */
[----:B------:R-:W-:Y:S06]  /*bf80*/  BRA `(.L_x_10824) ;  /* 0x0000000800b07947 */ /* 0x000fec0003800000 */
.L_x_10829:
        /* <DEDUP_REMOVED lines=11> */
.L_x_10819:
        /* <DEDUP_REMOVED lines=12> */
.L_x_10833:
        /* <DEDUP_REMOVED lines=11> */
.L_x_10832:
        /* <DEDUP_REMOVED lines=25> */
.L_x_10835:
        /* <DEDUP_REMOVED lines=12> */
.L_x_10834:
[----:B------:R-:W2:Y:S02]  /*c400*/  LDG.E.U16 R2, desc[UR36][R2.64] ;  /* 0x0000002402027981 */ /* 0x000ea4000c1e1500 */
[----:B--2---:R-:W-:Y:S01]  /*c410*/  IMAD.U32 R18, R2, 0x10000, RZ ;  /* 0x0001000002127824 */ /* 0x004fe200078e00ff */
[----:B------:R-:W-:Y:S06]  /*c420*/  BRA `(.L_x_10824) ;  /* 0x0000000400887947 */ /* 0x000fec0003800000 */
.L_x_10831:
        /* <DEDUP_REMOVED lines=11> */
.L_x_10838:
        /* <DEDUP_REMOVED lines=20> */
.L_x_10840:
[----:B------:R-:W-:Y:S05]  /*c620*/  BSYNC.RECONVERGENT B0 ;  /* 0x0000000000007941 */ /* 0x000fea0003800200 */
.L_x_10839:
[----:B------:R-:W-:Y:S02]  /*c630*/  SHF.L.U32 R0, R0, 0x14, RZ ;  /* 0x0000001400007819 */ /* 0x000fe400000006ff */
[----:B------:R-:W-:-:S04]  /*c640*/  LEA R2, R2, 0x3b800000, 0x17 ;  /* 0x3b80000002027811 */ /* 0x000fc800078eb8ff */
[----:B------:R-:W-:Y:S01]  /*c650*/  LOP3.LUT R18, R2, R0, R7, 0xfe, !PT ;  /* 0x0000000002127212 */ /* 0x000fe200078efe07 */
[----:B------:R-:W-:Y:S06]  /*c660*/  BRA `(.L_x_10824) ;  /* 0x0000000000f87947 */ /* 0x000fec0003800000 */
.L_x_10837:
        /* <DEDUP_REMOVED lines=20> */
.L_x_10842:
[----:B------:R-:W-:Y:S05]  /*c7b0*/  BSYNC.RECONVERGENT B0 ;  /* 0x0000000000007941 */ /* 0x000fea0003800200 */
.L_x_10841:
[----:B------:R-:W-:Y:S01]  /*c7c0*/  IMAD.SHL.U32 R0, R0, 0x200000, RZ ;  /* 0x0020000000007824 */ /* 0x000fe200078e00ff */
[----:B------:R-:W-:-:S04]  /*c7d0*/  LEA R2, R2, 0x37800000, 0x17 ;  /* 0x3780000002027811 */ /* 0x000fc800078eb8ff */
[----:B------:R-:W-:Y:S01]  /*c7e0*/  LOP3.LUT R18, R2, R0, R7, 0xfe, !PT ;  /* 0x0000000002127212 */ /* 0x000fe200078efe07 */
[----:B------:R-:W-:Y:S06]  /*c7f0*/  BRA `(.L_x_10824) ;  /* 0x0000000000947947 */ /* 0x000fec0003800000 */
.L_x_10836:
        /* <DEDUP_REMOVED lines=14> */
.L_x_10823:
        /* <DEDUP_REMOVED lines=16> */
.L_x_10845:
[----:B------:R-:W-:Y:S01]  /*c9e0*/  MOV R18, RZ ;  /* 0x000000ff00127202 */ /* 0x000fe20000000f00 */
[----:B------:R-:W-:Y:S06]  /*c9f0*/  BRA `(.L_x_10824) ;  /* 0x0000000000147947 */ /* 0x000fec0003800000 */
.L_x_10844:
[----:B------:R-:W2:Y:S02]  /*ca00*/  LDG.E.64 R2, desc[UR36][R2.64] ;  /* 0x0000002402027981 */ /* 0x000ea4000c1e1b00 */
[----:B--2---:R0:W1:Y:S02]  /*ca10*/  I2F.U64 R18, R2 ;  /* 0x0000000200127312 */ /* 0x0040640000301000 */
[----:B01----:R-:W-:Y:S05]  /*ca20*/  BRA `(.L_x_10824) ;  /* 0x0000000000087947 */ /* 0x003fea0003800000 */
.L_x_10843:
[----:B------:R-:W2:Y:S02]  /*ca30*/  LDG.E R2, desc[UR36][R2.64] ;  /* 0x0000002402027981 */ /* 0x000ea4000c1e1900 */
[----:B--2---:R-:W-:-:S07]  /*ca40*/  I2FP.F32.U32 R18, R2 ;  /* 0x0000000200127245 */ /* 0x004fce0000201000 */
.L_x_10824:
[----:B------:R-:W-:Y:S05]  /*ca50*/  BSYNC.RECONVERGENT B6 ;  /* 0x0000000000067941 */ /* 0x000fea0003800200 */
.L_x_10818:
        /* <DEDUP_REMOVED lines=18> */
.L_x_10850:
[----:B------:R-:W2:Y:S02]  /*cb80*/  LDG.E.U8 R2, desc[UR36][R2.64] ;  /* 0x0000002402027981 */ /* 0x000ea4000c1e1100 */
[----:B--2---:R-:W-:Y:S01]  /*cb90*/  I2FP.F32.U32 R22, R2 ;  /* 0x0000000200167245 */ /* 0x004fe20000201000 */
[----:B------:R-:W-:Y:S06]  /*cba0*/  BRA `(.L_x_10852) ;  /* 0x0000000c00447947 */ /* 0x000fec0003800000 */
.L_x_10849:
        /* <DEDUP_REMOVED lines=9> */
.L_x_10854:
[----:B------:R-:W2:Y:S02]  /*cc40*/  LDG.E R2, desc[UR36][R2.64] ;  /* 0x0000002402027981 */ /* 0x000ea4000c1e1900 */
[----:B--2---:R-:W-:Y:S01]  /*cc50*/  I2FP.F32.S32 R22, R2 ;  /* 0x0000000200167245 */ /* 0x004fe20000201400 */
[----:B------:R-:W-:Y:S06]  /*cc60*/  BRA `(.L_x_10852) ;  /* 0x0000000c00147947 */ /* 0x000fec0003800000 */
.L_x_10853:
[----:B------:R-:W2:Y:S02]  /*cc70*/  LDG.E.U16 R2, desc[UR36][R2.64] ;  /* 0x0000002402027981 */ /* 0x000ea4000c1e1500 */
[----:B--2---:R2:W4:Y:S01]  /*cc80*/  I2F.S16 R22, R2 ;  /* 0x0000000200167306 */ /* 0x0045220000101400 */
[----:B------:R-:W-:Y:S05]  /*cc90*/  BRA `(.L_x_10852) ;  /* 0x0000000c00087947 */ /* 0x000fea0003800000 */
.L_x_10848:
        /* <DEDUP_REMOVED lines=8> */
.L_x_10856:
[----:B------:R-:W2:Y:S02]  /*cd20*/  LDG.E.U16 R2, desc[UR36][R2.64] ;  /* 0x0000002402027981 */ /* 0x000ea4000c1e1500 */
[----:B--2---:R-:W-:Y:S01]  /*cd30*/  HADD2.F32 R22, -RZ, R2.H0_H0 ;  /* 0x20000002ff167230 */ /* 0x004fe20000004100 */
[----:B------:R-:W-:Y:S06]  /*cd40*/  BRA `(.L_x_10852) ;  /* 0x0000000800dc7947 */ /* 0x000fec0003800000 */
.L_x_10855:
        /* <DEDUP_REMOVED lines=8> */
.L_x_10858:
[----:B------:R-:W2:Y:S02]  /*cdd0*/  LDG.E.U16 R2, desc[UR36][R2.64] ;  /* 0x0000002402027981 */ /* 0x000ea4000c1e1500 */
[----:B--2---:R-:W-:Y:S01]  /*cde0*/  HADD2.F32 R22, -RZ, R2.H0_H0 ;  /* 0x20000002ff167230 */ /* 0x004fe20000004100 */
[----:B------:R-:W-:Y:S06]  /*cdf0*/  BRA `(.L_x_10852) ;  /* 0x0000000800b07947 */ /* 0x000fec0003800000 */
.L_x_10857:
        /* <DEDUP_REMOVED lines=11> */
.L_x_10847:
        /* <DEDUP_REMOVED lines=12> */
.L_x_10861:
        /* <DEDUP_REMOVED lines=11> */
.L_x_10860:
        /* <DEDUP_REMOVED lines=25> */
.L_x_10863:
        /* <DEDUP_REMOVED lines=12> */
.L_x_10862:
[----:B------:R-:W2:Y:S02]  /*d270*/  LDG.E.U16 R2, desc[UR36][R2.64] ;  /* 0x0000002402027981 */ /* 0x000ea4000c1e1500 */
[----:B--2---:R-:W-:Y:S01]  /*d280*/  IMAD.U32 R22, R2, 0x10000, RZ ;  /* 0x0001000002167824 */ /* 0x004fe200078e00ff */
[----:B------:R-:W-:Y:S06]  /*d290*/  BRA `(.L_x_10852) ;  /* 0x0000000400887947 */ /* 0x000fec0003800000 */
.L_x_10859:
        /* <DEDUP_REMOVED lines=11> */
.L_x_10866:
        /* <DEDUP_REMOVED lines=20> */
.L_x_10868:
[----:B------:R-:W-:Y:S05]  /*d490*/  BSYNC.RECONVERGENT B0 ;  /* 0x0000000000007941 */ /* 0x000fea0003800200 */
.L_x_10867:
[----:B------:R-:W-:Y:S01]  /*d4a0*/  IMAD.SHL.U32 R0, R0, 0x100000, RZ ;  /* 0x0010000000007824 */ /* 0x000fe200078e00ff */
[----:B------:R-:W-:-:S04]  /*d4b0*/  LEA R2, R2, 0x3b800000, 0x17 ;  /* 0x3b80000002027811 */ /* 0x000fc800078eb8ff */
[----:B------:R-:W-:Y:S01]  /*d4c0*/  LOP3.LUT R22, R2, R0, R7, 0xfe, !PT ;  /* 0x0000000002167212 */ /* 0x000fe200078efe07 */
[----:B------:R-:W-:Y:S06]  /*d4d0*/  BRA `(.L_x_10852) ;  /* 0x0000000000f87947 */ /* 0x000fec0003800000 */
.L_x_10865:
        /* <DEDUP_REMOVED lines=20> */
.L_x_10870:
[----:B------:R-:W-:Y:S05]  /*d620*/  BSYNC.RECONVERGENT B0 ;  /* 0x0000000000007941 */ /* 0x000fea0003800200 */
.L_x_10869:
[----:B------:R-:W-:Y:S02]  /*d630*/  SHF.L.U32 R0, R0, 0x15, RZ ;  /* 0x0000001500007819 */ /* 0x000fe400000006ff */
[----:B------:R-:W-:-:S04]  /*d640*/  LEA R2, R2, 0x37800000, 0x17 ;  /* 0x3780000002027811 */ /* 0x000fc800078eb8ff */
[----:B------:R-:W-:Y:S01]  /*d650*/  LOP3.LUT R22, R2, R0, R7, 0xfe, !PT ;  /* 0x0000000002167212 */ /* 0x000fe200078efe07 */
[----:B------:R-:W-:Y:S06]  /*d660*/  BRA `(.L_x_10852) ;  /* 0x0000000000947947 */ /* 0x000fec0003800000 */
.L_x_10864:
        /* <DEDUP_REMOVED lines=14> */
.L_x_10851:
        /* <DEDUP_REMOVED lines=16> */
.L_x_10873:
[----:B------:R-:W-:Y:S01]  /*d850*/  IMAD.MOV.U32 R22, RZ, RZ, RZ ;  /* 0x000000ffff167224 */ /* 0x000fe200078e00ff */
[----:B------:R-:W-:Y:S06]  /*d860*/  BRA `(.L_x_10852) ;  /* 0x0000000000147947 */ /* 0x000fec0003800000 */
.L_x_10872:
[----:B------:R-:W2:Y:S02]  /*d870*/  LDG.E.64 R22, desc[UR36][R2.64] ;  /* 0x0000002402167981 */ /* 0x000ea4000c1e1b00 */
[----:B--2---:R0:W1:Y:S02]  /*d880*/  I2F.U64 R22, R22 ;  /* 0x0000001600167312 */ /* 0x0040640000301000 */
[----:B01----:R-:W-:Y:S05]  /*d890*/  BRA `(.L_x_10852) ;  /* 0x0000000000087947 */ /* 0x003fea0003800000 */
.L_x_10871:
[----:B------:R-:W2:Y:S02]  /*d8a0*/  LDG.E R2, desc[UR36][R2.64] ;  /* 0x0000002402027981 */ /* 0x000ea4000c1e1900 */
[----:B--2---:R-:W-:-:S07]  /*d8b0*/  I2FP.F32.U32 R22, R2 ;  /* 0x0000000200167245 */ /* 0x004fce0000201000 */
.L_x_10852:
[----:B------:R-:W-:Y:S05]  /*d8c0*/  BSYNC.RECONVERGENT B6 ;  /* 0x0000000000067941 */ /* 0x000fea0003800200 */
.L_x_10846:
        /* <DEDUP_REMOVED lines=18> */
.L_x_10878:
[----:B------:R-:W2:Y:S02]  /*d9f0*/  LDG.E.U8 R2, desc[UR36][R2.64] ;  /* 0x0000002402027981 */ /* 0x000ea4000c1e1100 */
[----:B--2---:R-:W-:Y:S01]  /*da00*/  I2FP.F32.U32 R5, R2 ;  /* 0x0000000200057245 */ /* 0x004fe20000201000 */
[----:B------:R-:W-:Y:S06]  /*da10*/  BRA `(.L_x_10880) ;  /* 0x0000000c00447947 */ /* 0x000fec0003800000 */
.L_x_10877:
        /* <DEDUP_REMOVED lines=9> */
.L_x_10882:
[----:B------:R-:W2:Y:S02]  /*dab0*/  LDG.E R2, desc[UR36][R2.64] ;  /* 0x0000002402027981 */ /* 0x000ea4000c1e1900 */
[----:B--2---:R-:W-:Y:S01]  /*dac0*/  I2FP.F32.S32 R5, R2 ;  /* 0x0000000200057245 */ /* 0x004fe20000201400 */
[----:B------:R-:W-:Y:S06]  /*dad0*/  BRA `(.L_x_10880) ;  /* 0x0000000c00147947 */ /* 0x000fec0003800000 */
.L_x_10881:
[----:B------:R-:W2:Y:S02]  /*dae0*/  LDG.E.U16 R2, desc[UR36][R2.64] ;  /* 0x0000002402027981 */ /* 0x000ea4000c1e1500 */
[----:B--2---:R0:W1:Y:S01]  /*daf0*/  I2F.S16 R5, R2 ;  /* 0x0000000200057306 */ /* 0x0040620000101400 */
[----:B------:R-:W-:Y:S05]  /*db00*/  BRA `(.L_x_10880) ;  /* 0x0000000c00087947 */ /* 0x000fea0003800000 */
.L_x_10876:
        /* <DEDUP_REMOVED lines=8> */
.L_x_10884:
[----:B------:R-:W2:Y:S02]  /*db90*/  LDG.E.U16 R2, desc[UR36][R2.64] ;  /* 0x0000002402027981 */ /* 0x000ea4000c1e1500 */
[----:B--2---:R-:W-:Y:S01]  /*dba0*/  HADD2.F32 R5, -RZ, R2.H0_H0 ;  /* 0x20000002ff057230 */ /* 0x004fe20000004100 */
[----:B------:R-:W-:Y:S06]  /*dbb0*/  BRA `(.L_x_10880) ;  /* 0x0000000800dc7947 */ /* 0x000fec0003800000 */
.L_x_10883:
        /* <DEDUP_REMOVED lines=8> */
.L_x_10886:
[----:B------:R-:W2:Y:S02]  /*dc40*/  LDG.E.U16 R2, desc[UR36][R2.64] ;  /* 0x0000002402027981 */ /* 0x000ea4000c1e1500 */
[----:B--2---:R-:W-:Y:S01]  /*dc50*/  HADD2.F32 R5, -RZ, R2.H0_H0 ;  /* 0x20000002ff057230 */ /* 0x004fe20000004100 */
[----:B------:R-:W-:Y:S06]  /*dc60*/  BRA `(.L_x_10880) ;  /* 0x0000000800b07947 */ /* 0x000fec0003800000 */
.L_x_10885:
        /* <DEDUP_REMOVED lines=11> */
.L_x_10875:
        /* <DEDUP_REMOVED lines=12> */
.L_x_10889:
        /* <DEDUP_REMOVED lines=11> */
.L_x_10888:
        /* <DEDUP_REMOVED lines=25> */
.L_x_10891:
        /* <DEDUP_REMOVED lines=12> */
.L_x_10890:
[----:B------:R-:W2:Y:S02]  /*e0e0*/  LDG.E.U16 R2, desc[UR36][R2.64] ;  /* 0x0000002402027981 */ /* 0x000ea4000c1e1500 */
[----:B--2---:R-:W-:Y:S01]  /*e0f0*/  SHF.L.U32 R5, R2, 0x10, RZ ;  /* 0x0000001002057819 */ /* 0x004fe200000006ff */
[----:B------:R-:W-:Y:S06]  /*e100*/  BRA `(.L_x_10880) ;  /* 0x0000000400887947 */ /* 0x000fec0003800000 */
.L_x_10887:
        /* <DEDUP_REMOVED lines=11> */
.L_x_10894:
        /* <DEDUP_REMOVED lines=20> */
.L_x_10896:
[----:B------:R-:W-:Y:S05]  /*e300*/  BSYNC.RECONVERGENT B0 ;  /* 0x0000000000007941 */ /* 0x000fea0003800200 */
.L_x_10895:
[----:B------:R-:W-:Y:S01]  /*e310*/  IMAD.SHL.U32 R0, R0, 0x100000, RZ ;  /* 0x0010000000007824 */ /* 0x000fe200078e00ff */
[----:B------:R-:W-:-:S04]  /*e320*/  LEA R2, R2, 0x3b800000, 0x17 ;  /* 0x3b80000002027811 */ /* 0x000fc800078eb8ff */
[----:B------:R-:W-:Y:S01]  /*e330*/  LOP3.LUT R5, R2, R0, R7, 0xfe, !PT ;  /* 0x0000000002057212 */ /* 0x000fe200078efe07 */
[----:B------:R-:W-:Y:S06]  /*e340*/  BRA `(.L_x_10880) ;  /* 0x0000000000f87947 */ /* 0x000fec0003800000 */
.L_x_10893:
        /* <DEDUP_REMOVED lines=20> */
.L_x_10898:
[----:B------:R-:W-:Y:S05]  /*e490*/  BSYNC.RECONVERGENT B0 ;  /* 0x0000000000007941 */ /* 0x000fea0003800200 */
.L_x_10897:
[----:B------:R-:W-:Y:S01]  /*e4a0*/  IMAD.SHL.U32 R0, R0, 0x200000, RZ ;  /* 0x0020000000007824 */ /* 0x000fe200078e00ff */
[----:B------:R-:W-:-:S04]  /*e4b0*/  LEA R2, R2, 0x37800000, 0x17 ;  /* 0x3780000002027811 */ /* 0x000fc800078eb8ff */
[----:B------:R-:W-:Y:S01]  /*e4c0*/  LOP3.LUT R5, R2, R0, R7, 0xfe, !PT ;  /* 0x0000000002057212 */ /* 0x000fe200078efe07 */
[----:B------:R-:W-:Y:S06]  /*e4d0*/  BRA `(.L_x_10880) ;  /* 0x0000000000947947 */ /* 0x000fec0003800000 */
.L_x_10892:
        /* <DEDUP_REMOVED lines=14> */
.L_x_10879:
        /* <DEDUP_REMOVED lines=16> */
.L_x_10901:
[----:B------:R-:W-:Y:S01]  /*e6c0*/  IMAD.MOV.U32 R5, RZ, RZ, RZ ;  /* 0x000000ffff057224 */ /* 0x000fe200078e00ff */
[----:B------:R-:W-:Y:S06]  /*e6d0*/  BRA `(.L_x_10880) ;  /* 0x0000000000147947 */ /* 0x000fec0003800000 */
.L_x_10900:
[----:B------:R-:W2:Y:S02]  /*e6e0*/  LDG.E.64 R2, desc[UR36][R2.64] ;  /* 0x0000002402027981 */ /* 0x000ea4000c1e1b00 */
[----:B--2---:R0:W1:Y:S02]  /*e6f0*/  I2F.U64 R5, R2 ;  /* 0x0000000200057312 */ /* 0x0040640000301000 */
[----:B01----:R-:W-:Y:S05]  /*e700*/  BRA `(.L_x_10880) ;  /* 0x0000000000087947 */ /* 0x003fea0003800000 */
.L_x_10899:
[----:B------:R-:W2:Y:S02]  /*e710*/  LDG.E R2, desc[UR36][R2.64] ;  /* 0x0000002402027981 */ /* 0x000ea4000c1e1900 */
[----:B--2---:R-:W-:-:S07]  /*e720*/  I2FP.F32.U32 R5, R2 ;  /* 0x0000000200057245 */ /* 0x004fce0000201000 */
.L_x_10880:
[----:B------:R-:W-:Y:S05]  /*e730*/  BSYNC.RECONVERGENT B6 ;  /* 0x0000000000067941 */ /* 0x000fea0003800200 */
.L_x_10874:
        /* <DEDUP_REMOVED lines=19> */
.L_x_10905:
[----:B------:R-:W0:Y:S02]  /*e870*/  F2I.S64.TRUNC R22, R22 ;  /* 0x0000001600167311 */ /* 0x000e24000020d900 */
[----:B0-----:R-:W-:-:S05]  /*e880*/  IMAD.MOV.U32 R5, RZ, RZ, R22 ;  /* 0x000000ffff057224 */ /* 0x001fca00078e0016 */
[----:B------:R1:W-:Y:S01]  /*e890*/  STG.E.U8 desc[UR36][R2.64], R5 ;  /* 0x0000000502007986 */ /* 0x0003e2000c101124 */
[----:B------:R-:W-:Y:S05]  /*e8a0*/  BRA `(.L_x_10907) ;  /* 0x0000000c00287947 */ /* 0x000fea0003800000 */
.L_x_10904:
        /* <DEDUP_REMOVED lines=9> */
.L_x_10909:
[----:B------:R-:W0:Y:S02]  /*e940*/  F2I.FTZ.TRUNC.NTZ R5, R22 ;  /* 0x0000001600057305 */ /* 0x000e24000021f100 */
[----:B0-----:R4:W-:Y:S01]  /*e950*/  STG.E desc[UR36][R2.64], R5 ;  /* 0x0000000502007986 */ /* 0x0019e2000c101924 */
[----:B------:R-:W-:Y:S05]  /*e960*/  BRA `(.L_x_10907) ;  /* 0x0000000800f87947 */ /* 0x000fea0003800000 */
.L_x_10908:
[----:B------:R-:W0:Y:S02]  /*e970*/  F2I.FTZ.TRUNC.NTZ R5, R22 ;  /* 0x0000001600057305 */ /* 0x000e24000021f100 */
[----:B0-----:R2:W-:Y:S01]  /*e980*/  STG.E.U16 desc[UR36][R2.64], R5 ;  /* 0x0000000502007986 */ /* 0x0015e2000c101524 */
[----:B------:R-:W-:Y:S05]  /*e990*/  BRA `(.L_x_10907) ;  /* 0x0000000800ec7947 */ /* 0x000fea0003800000 */
.L_x_10903:
        /* <DEDUP_REMOVED lines=8> */
.L_x_10911:
[----:B------:R-:W-:-:S05]  /*ea20*/  F2FP.F16.F32.PACK_AB R22, RZ, R22 ;  /* 0x00000016ff16723e */ /* 0x000fca00000000ff */
[----:B------:R0:W-:Y:S01]  /*ea30*/  STG.E.U16 desc[UR36][R2.64], R22 ;  /* 0x0000001602007986 */ /* 0x0001e2000c101524 */
[----:B------:R-:W-:Y:S05]  /*ea40*/  BRA `(.L_x_10907) ;  /* 0x0000000800c07947 */ /* 0x000fea0003800000 */
.L_x_10910:
        /* <DEDUP_REMOVED lines=9> */
.L_x_10913:
[----:B------:R-:W-:-:S04]  /*eae0*/  F2FP.F16.F32.PACK_AB R5, RZ, R22 ;  /* 0x00000016ff05723e */ /* 0x000fc800000000ff */
[----:B------:R-:W-:-:S05]  /*eaf0*/  PRMT R5, R5, 0x5410, RZ ;  /* 0x0000541005057816 */ /* 0x000fca00000000ff */
[----:B------:R0:W-:Y:S01]  /*eb00*/  STG.E desc[UR36][R2.64], R5 ;  /* 0x0000000502007986 */ /* 0x0001e2000c101924 */
[----:B------:R-:W-:Y:S05]  /*eb10*/  BRA `(.L_x_10907) ;  /* 0x00000008008c7947 */ /* 0x000fea0003800000 */
.L_x_10912:
[----:B------:R-:W-:-:S06]  /*eb20*/  FMUL.FTZ R4, R22, 1 ;  /* 0x3f80000016047820 */ /* 0x000fcc0000410000 */
[----:B------:R-:W0:Y:S02]  /*eb30*/  F2F.F64.F32 R4, R4 ;  /* 0x0000000400047310 */ /* 0x000e240000201800 */
[----:B0-----:R0:W-:Y:S01]  /*eb40*/  STG.E.64 desc[UR36][R2.64], R4 ;  /* 0x0000000402007986 */ /* 0x0011e2000c101b24 */
[----:B------:R-:W-:Y:S05]  /*eb50*/  BRA `(.L_x_10907) ;  /* 0x00000008007c7947 */ /* 0x000fea0003800000 */
.L_x_10902:
        /* <DEDUP_REMOVED lines=13> */
.L_x_10917:
        /* <DEDUP_REMOVED lines=16> */
.L_x_10920:
[----:B------:R-:W-:-:S04]  /*ed30*/  SHF.R.U32.HI R22, RZ, 0x18, R22 ;  /* 0x00000018ff167819 */ /* 0x000fc80000011616 */
[----:B------:R-:W-:-:S04]  /*ed40*/  LOP3.LUT R5, R5, 0x80, R22, 0xf8, !PT ;  /* 0x0000008005057812 */ /* 0x000fc800078ef816 */
[----:B------:R-:W-:-:S07]  /*ed50*/  PRMT R0, R5, 0x7610, R0 ;  /* 0x0000761005007816 */ /* 0x000fce0000000000 */
.L_x_10919:
[----:B------:R-:W-:Y:S05]  /*ed60*/  BSYNC.RECONVERGENT B0 ;  /* 0x0000000000007941 */ /* 0x000fea0003800200 */
.L_x_10918:
[----:B------:R0:W-:Y:S01]  /*ed70*/  STG.E.U8 desc[UR36][R2.64], R0 ;  /* 0x0000000002007986 */ /* 0x0001e2000c101124 */
[----:B------:R-:W-:Y:S05]  /*ed80*/  BRA `(.L_x_10907) ;  /* 0x0000000400f07947 */ /* 0x000fea0003800000 */
.L_x_10916:
        /* <DEDUP_REMOVED lines=16> */
.L_x_10923:
[----:B------:R-:W-:-:S04]  /*ee90*/  SHF.R.U32.HI R22, RZ, 0x18, R22 ;  /* 0x00000018ff167819 */ /* 0x000fc80000011616 */
[----:B------:R-:W-:-:S04]  /*eea0*/  LOP3.LUT R5, R5, 0x80, R22, 0xf8, !PT ;  /* 0x0000008005057812 */ /* 0x000fc800078ef816 */
[----:B------:R-:W-:-:S07]  /*eeb0*/  PRMT R0, R5, 0x7610, R0 ;  /* 0x0000761005007816 */ /* 0x000fce0000000000 */
.L_x_10922:
[----:B------:R-:W-:Y:S05]  /*eec0*/  BSYNC.RECONVERGENT B0 ;  /* 0x0000000000007941 */ /* 0x000fea0003800200 */
.L_x_10921:
[----:B------:R0:W-:Y:S01]  /*eed0*/  STG.E.U8 desc[UR36][R2.64], R0 ;  /* 0x0000000002007986 */ /* 0x0001e2000c101124 */
[----:B------:R-:W-:Y:S05]  /*eee0*/  BRA `(.L_x_10907) ;  /* 0x0000000400987947 */ /* 0x000fea0003800000 */
.L_x_10915:
        /* <DEDUP_REMOVED lines=21> */
.L_x_10925:
[----:B------:R-:W0:Y:S02]  /*f040*/  F2I.U64.TRUNC R22, R22 ;  /* 0x0000001600167311 */ /* 0x000e24000020d800 */
[----:B0-----:R0:W-:Y:S01]  /*f050*/  STG.E.64 desc[UR36][R2.64], R22 ;  /* 0x0000001602007986 */ /* 0x0011e2000c101b24 */
[----:B------:R-:W-:Y:S05]  /*f060*/  BRA `(.L_x_10907) ;  /* 0x0000000400387947 */ /* 0x000fea0003800000 */
.L_x_10924:
[----:B------:R-:W0:Y:S02]  /*f070*/  F2I.FTZ.U32.TRUNC.NTZ R5, R22 ;  /* 0x0000001600057305 */ /* 0x000e24000021f000 */
[----:B0-----:R0:W-:Y:S01]  /*f080*/  STG.E desc[UR36][R2.64], R5 ;  /* 0x0000000502007986 */ /* 0x0011e2000c101924 */
[----:B------:R-:W-:Y:S05]  /*f090*/  BRA `(.L_x_10907) ;  /* 0x00000004002c7947 */ /* 0x000fea0003800000 */
.L_x_10914:
        /* <DEDUP_REMOVED lines=10> */
.L_x_10927:
[----:B------:R-:W-:Y:S01]  /*f140*/  FMUL.FTZ R4, R22, 1 ;  /* 0x3f80000016047820 */ /* 0x000fe20000410000 */
[----:B------:R-:W-:-:S05]  /*f150*/  CS2R R6, SRZ ;  /* 0x0000000000067805 */ /* 0x000fca000001ff00 */
[----:B------:R-:W0:Y:S02]  /*f160*/  F2F.F64.F32 R4, R4 ;  /* 0x0000000400047310 */ /* 0x000e240000201800 */
[----:B0-----:R0:W-:Y:S01]  /*f170*/  STG.E.128 desc[UR36][R2.64], R4 ;  /* 0x0000000402007986 */ /* 0x0011e2000c101d24 */
[----:B------:R-:W-:Y:S05]  /*f180*/  BRA `(.L_x_10907) ;  /* 0x0000000000f07947 */ /* 0x000fea0003800000 */
.L_x_10926:
[----:B------:R-:W-:-:S09]  /*f190*/  UISETP.NE.AND UP0, UPT, UR4, 0xf, UPT ;  /* 0x0000000f0400788c */ /* 0x000fd2000bf05270 */
[----:B------:R-:W-:Y:S05]  /*f1a0*/  BRA.U !UP0, `(.L_x_10928) ;  /* 0x0000000108e07547 */ /* 0x000fea000b800000 */
[----:B------:R-:W-:-:S09]  /*f1b0*/  UISETP.NE.AND UP0, UPT, UR4, 0x17, UPT ;  /* 0x000000170400788c */ /* 0x000fd2000bf05270 */
[----:B------:R-:W-:Y:S05]  /*f1c0*/  BRA.U !UP0, `(.L_x_10929) ;  /* 0x00000001088c7547 */ /* 0x000fea000b800000 */
[----:B------:R-:W-:-:S09]  /*f1d0*/  UISETP.NE.AND UP0, UPT, UR4, 0x18, UPT ;  /* 0x000000180400788c */ /* 0x000fd2000bf05270 */
[----:B------:R-:W-:Y:S05]  /*f1e0*/  BRA.U !UP0, `(.L_x_10930) ;  /* 0x0000000108447547 */ /* 0x000fea000b800000 */
.L_x_10906:
        /* <DEDUP_REMOVED lines=16> */
.L_x_10931:
[----:B------:R-:W-:Y:S05]  /*f2f0*/  BRA `(.L_x_10907) ;  /* 0x0000000000947947 */ /* 0x000fea0003800000 */
.L_x_10930:
        /* <DEDUP_REMOVED lines=12> */
.L_x_10933:
[----:B------:R-:W-:Y:S05]  /*f3c0*/  BSYNC.RECONVERGENT B0 ;  /* 0x0000000000007941 */ /* 0x000fea0003800200 */
.L_x_10932:
[----:B------:R-:W-:-:S05]  /*f3d0*/  LOP3.LUT R5, R0, 0x80, R7, 0xf8, !PT ;  /* 0x0000008000057812 */ /* 0x000fca00078ef807 */
[----:B------:R0:W-:Y:S01]  /*f3e0*/  STG.E.U8 desc[UR36][R2.64], R5 ;  /* 0x0000000502007986 */ /* 0x0001e2000c101124 */
[----:B------:R-:W-:Y:S05]  /*f3f0*/  BRA `(.L_x_10907) ;  /* 0x0000000000547947 */ /* 0x000fea0003800000 */
.L_x_10929:
        /* <DEDUP_REMOVED lines=11> */
.L_x_10935:
[----:B------:R-:W-:Y:S01]  /*f4b0*/  IMAD.MOV.U32 R0, RZ, RZ, 0x7f ;  /* 0x0000007fff007424 */ /* 0x000fe200078e00ff */
[----:B------:R-:W-:-:S04]  /*f4c0*/  ISETP.GT.U32.AND P0, PT, R4, 0x7f800000, PT ;  /* 0x7f8000000400780c */ /* 0x000fc80003f04070 */
[----:B------:R-:W-:-:S09]  /*f4d0*/  SEL R0, R0, 0x7c, P0 ;  /* 0x0000007c00007807 */ /* 0x000fd20000000000 */
.L_x_10936:
[----:B------:R-:W-:Y:S05]  /*f4e0*/  BSYNC.RECONVERGENT B0 ;  /* 0x0000000000007941 */ /* 0x000fea0003800200 */
.L_x_10934:
[----:B------:R-:W-:-:S04]  /*f4f0*/  SHF.R.U32.HI R5, RZ, 0x18, R22 ;  /* 0x00000018ff057819 */ /* 0x000fc80000011616 */
[----:B------:R-:W-:-:S05]  /*f500*/  LOP3.LUT R5, R0, 0x80, R5, 0xf8, !PT ;  /* 0x0000008000057812 */ /* 0x000fca00078ef805 */
[----:B------:R0:W-:Y:S01]  /*f510*/  STG.E.U8 desc[UR36][R2.64], R5 ;  /* 0x0000000502007986 */ /* 0x0001e2000c101124 */
[----:B------:R-:W-:Y:S05]  /*f520*/  BRA `(.L_x_10907) ;  /* 0x0000000000087947 */ /* 0x000fea0003800000 */
.L_x_10928:
[----:B------:R-:W-:-:S05]  /*f530*/  F2FP.BF16.F32.PACK_AB R22, RZ, R22 ;  /* 0x00000016ff16723e */ /* 0x000fca00000010ff */
[----:B------:R0:W-:Y:S02]  /*f540*/  STG.E.U16 desc[UR36][R2.64], R22 ;  /* 0x0000001602007986 */ /* 0x0001e4000c101524 */
.L_x_10907:
[----:B------:R-:W-:-:S07]  /*f550*/  VIADD R17, R17, 0x80 ;  /* 0x0000008011117836 */ /* 0x000fce0000000000 */
.L_x_10816:
[----:B------:R-:W-:Y:S05]  /*f560*/  BSYNC.RECONVERGENT B7 ;  /* 0x0000000000077941 */ /* 0x000fea0003800200 */
.L_x_10815:
[----:B------:R-:W5:Y:S02]  /*f570*/  LDCU UR4, c[0x0][0x380] ;  /* 0x00007000ff0477ac */ /* 0x000f640008000800 */
[----:B-----5:R-:W-:-:S13]  /*f580*/  ISETP.GE.AND P0, PT, R17, UR4, PT ;  /* 0x0000000411007c0c */ /* 0x020fda000bf06270 */
[----:B------:R-:W-:Y:S05]  /*f590*/  @P0 EXIT ;  /* 0x000000000000094d */ /* 0x000fea0003800000 */
        /* <DEDUP_REMOVED lines=380> */
.L_x_10937:
[----:B------:R-:W4:Y:S01]  /*10d60*/  LDCU.64 UR8, c[0x0][0x650] ;  /* 0x0000ca00ff0877ac */ /* 0x000f220008000a00 */
[----:B------:R-:W-:Y:S01]  /*10d70*/  BSSY.RECONVERGENT B6, `(.L_x_10938) ;  /* 0x00000e8000067945 */ /* 0x000fe20003800200 */
[----:B------:R-:W0:Y:S01]  /*10d80*/  LDCU.64 UR6, c[0x0][0x648] ;  /* 0x0000c900ff0677ac */ /* 0x000e220008000a00 */
[----:B------:R-:W-:-:S04]  /*10d90*/  UPRMT UR4, UR40, 0x9910, URZ ;  /* 0x0000991028047896 */ /* 0x000fc800080000ff */
[----:B------:R-:W-:Y:S01]  /*10da0*/  UISETP.GT.AND UP0, UPT, UR4, 0x9, UPT ;  /* 0x000000090400788c */ /* 0x000fe2000bf04270 */
[----:B----4-:R-:W-:Y:S02]  /*10db0*/  IADD3 R2, P1, PT, R0, UR8, RZ ;  /* 0x0000000800027c10 */ /* 0x010fe4000ff3e0ff */
        /* <DEDUP_REMOVED lines=15> */
.L_x_10942:
[----:B------:R-:W2:Y:S02]  /*10eb0*/  LDG.E.U8 R2, desc[UR36][R2.64] ;  /* 0x0000002402027981 */ /* 0x000ea4000c1e1100 */
[----:B--2---:R-:W-:Y:S01]  /*10ec0*/  I2FP.F32.U32 R19, R2 ;  /* 0x0000000200137245 */ /* 0x004fe20000201000 */
[----:B------:R-:W-:Y:S06]  /*10ed0*/  BRA `(.L_x_10944) ;  /* 0x0000000c00447947 */ /* 0x000fec0003800000 */
.L_x_10941:
        /* <DEDUP_REMOVED lines=9> */
.L_x_10946:
[----:B------:R-:W2:Y:S02]  /*10f70*/  LDG.E R2, desc[UR36][R2.64] ;  /* 0x0000002402027981 */ /* 0x000ea4000c1e1900 */
[----:B--2---:R-:W-:Y:S01]  /*10f80*/  I2FP.F32.S32 R19, R2 ;  /* 0x0000000200137245 */ /* 0x004fe20000201400 */
[----:B------:R-:W-:Y:S06]  /*10f90*/  BRA `(.L_x_10944) ;  /* 0x0000000c00147947 */ /* 0x000fec0003800000 */
.L_x_10945:
[----:B------:R-:W2:Y:S02]  /*10fa0*/  LDG.E.U16 R2, desc[UR36][R2.64] ;  /* 0x0000002402027981 */ /* 0x000ea4000c1e1500 */
[----:B--2---:R0:W1:Y:S01]  /*10fb0*/  I2F.S16 R19, R2 ;  /* 0x0000000200137306 */ /* 0x0040620000101400 */
[----:B------:R-:W-:Y:S05]  /*10fc0*/  BRA `(.L_x_10944) ;  /* 0x0000000c00087947 */ /* 0x000fea0003800000 */
.L_x_10940:
        /* <DEDUP_REMOVED lines=8> */
.L_x_10948:
[----:B------:R-:W2:Y:S02]  /*11050*/  LDG.E.U16 R2, desc[UR36][R2.64] ;  /* 0x0000002402027981 */ /* 0x000ea4000c1e1500 */
[----:B--2---:R-:W-:Y:S01]  /*11060*/  HADD2.F32 R19, -RZ, R2.H0_H0 ;  /* 0x20000002ff137230 */ /* 0x004fe20000004100 */
[----:B------:R-:W-:Y:S06]  /*11070*/  BRA `(.L_x_10944) ;  /* 0x0000000800dc7947 */ /* 0x000fec0003800000 */
.L_x_10947:
        /* <DEDUP_REMOVED lines=8> */
.L_x_10950:
[----:B------:R-:W2:Y:S02]  /*11100*/  LDG.E.U16 R2, desc[UR36][R2.64] ;  /* 0x0000002402027981 */ /* 0x000ea4000c1e1500 */
[----:B--2---:R-:W-:Y:S01]  /*11110*/  HADD2.F32 R19, -RZ, R2.H0_H0 ;  /* 0x20000002ff137230 */ /* 0x004fe20000004100 */
[----:B------:R-:W-:Y:S06]  /*11120*/  BRA `(.L_x_10944) ;  /* 0x0000000800b07947 */ /* 0x000fec0003800000 */
.L_x_10949:
        /* <DEDUP_REMOVED lines=11> */
.L_x_10939:
        /* <DEDUP_REMOVED lines=12> */
.L_x_10953:
        /* <DEDUP_REMOVED lines=11> */
.L_x_10952:
        /* <DEDUP_REMOVED lines=25> */
.L_x_10955:
        /* <DEDUP_REMOVED lines=12> */
.L_x_10954:
[----:B------:R-:W2:Y:S02]  /*115a0*/  LDG.E.U16 R2, desc[UR36][R2.64] ;  /* 0x0000002402027981 */ /* 0x000ea4000c1e1500 */
[----:B--2---:R-:W-:Y:S01]  /*115b0*/  IMAD.U32 R19, R2, 0x10000, RZ ;  /* 0x0001000002137824 */ /* 0x004fe200078e00ff */
[----:B------:R-:W-:Y:S06]  /*115c0*/  BRA `(.L_x_10944) ;  /* 0x0000000400887947 */ /* 0x000fec0003800000 */
.L_x_10951:
        /* <DEDUP_REMOVED lines=11> */
.L_x_10958:
        /* <DEDUP_REMOVED lines=20> */
.L_x_10960:
[----:B------:R-:W-:Y:S05]  /*117c0*/  BSYNC.RECONVERGENT B0 ;  /* 0x0000000000007941 */ /* 0x000fea0003800200 */
.L_x_10959:
[----:B------:R-:W-:Y:S01]  /*117d0*/  IMAD.SHL.U32 R0, R0, 0x100000, RZ ;  /* 0x0010000000007824 */ /* 0x000fe200078e00ff */
[----:B------:R-:W-:-:S04]  /*117e0*/  LEA R2, R2, 0x3b800000, 0x17 ;  /* 0x3b80000002027811 */ /* 0x000fc800078eb8ff */
[----:B------:R-:W-:Y:S01]  /*117f0*/  LOP3.LUT R19, R2, R0, R19, 0xfe, !PT ;  /* 0x0000000002137212 */ /* 0x000fe200078efe13 */
[----:B------:R-:W-:Y:S06]  /*11800*/  BRA `(.L_x_10944) ;  /* 0x0000000000f87947 */ /* 0x000fec0003800000 */
.L_x_10957:
        /* <DEDUP_REMOVED lines=20> */
.L_x_10962:
[----:B------:R-:W-:Y:S05]  /*11950*/  BSYNC.RECONVERGENT B0 ;  /* 0x0000000000007941 */ /* 0x000fea0003800200 */
.L_x_10961:
[----:B------:R-:W-:Y:S02]  /*11960*/  SHF.L.U32 R0, R0, 0x15, RZ ;  /* 0x0000001500007819 */ /* 0x000fe400000006ff */
[----:B------:R-:W-:-:S04]  /*11970*/  LEA R2, R2, 0x37800000, 0x17 ;  /* 0x3780000002027811 */ /* 0x000fc800078eb8ff */
[----:B------:R-:W-:Y:S01]  /*11980*/  LOP3.LUT R19, R2, R0, R19, 0xfe, !PT ;  /* 0x0000000002137212 */ /* 0x000fe200078efe13 */
[----:B------:R-:W-:Y:S06]  /*11990*/  BRA `(.L_x_10944) ;  /* 0x0000000000947947 */ /* 0x000fec0003800000 */
.L_x_10956:
        /* <DEDUP_REMOVED lines=14> */
.L_x_10943:
        /* <DEDUP_REMOVED lines=16> */
.L_x_10965:
[----:B------:R-:W-:Y:S01]  /*11b80*/  IMAD.MOV.U32 R19, RZ, RZ, RZ ;  /* 0x000000ffff137224 */ /* 0x000fe200078e00ff */
[----:B------:R-:W-:Y:S06]  /*11b90*/  BRA `(.L_x_10944) ;  /* 0x0000000000147947 */ /* 0x000fec0003800000 */
.L_x_10964:
[----:B------:R-:W2:Y:S02]  /*11ba0*/  LDG.E.64 R2, desc[UR36][R2.64] ;  /* 0x0000002402027981 */ /* 0x000ea4000c1e1b00 */
[----:B--2---:R0:W1:Y:S02]  /*11bb0*/  I2F.U64 R19, R2 ;  /* 0x0000000200137312 */ /* 0x0040640000301000 */
[----:B01----:R-:W-:Y:S05]  /*11bc0*/  BRA `(.L_x_10944) ;  /* 0x0000000000087947 */ /* 0x003fea0003800000 */
.L_x_10963:
[----:B------:R-:W2:Y:S02]  /*11bd0*/  LDG.E R2, desc[UR36][R2.64] ;  /* 0x0000002402027981 */ /* 0x000ea4000c1e1900 */
[----:B--2---:R-:W-:-:S07]  /*11be0*/  I2FP.F32.U32 R19, R2 ;  /* 0x0000000200137245 */ /* 0x004fce0000201000 */
.L_x_10944:
[----:B------:R-:W-:Y:S05]  /*11bf0*/  BSYNC.RECONVERGENT B6 ;  /* 0x0000000000067941 */ /* 0x000fea0003800200 */
.L_x_10938:
        /* <DEDUP_REMOVED lines=18> */
.L_x_10970:
[----:B------:R-:W2:Y:S02]  /*11d20*/  LDG.E.U8 R2, desc[UR36][R2.64] ;  /* 0x0000002402027981 */ /* 0x000ea4000c1e1100 */
[----:B--2---:R-:W-:Y:S01]  /*11d30*/  I2FP.F32.U32 R22, R2 ;  /* 0x0000000200167245 */ /* 0x004fe20000201000 */
[----:B------:R-:W-:Y:S06]  /*11d40*/  BRA `(.L_x_10972) ;  /* 0x0000000c00447947 */ /* 0x000fec0003800000 */
.L_x_10969:
        /* <DEDUP_REMOVED lines=9> */
.L_x_10974:
[----:B------:R-:W2:Y:S02]  /*11de0*/  LDG.E R2, desc[UR36][R2.64] ;  /* 0x0000002402027981 */ /* 0x000ea4000c1e1900 */
[----:B--2---:R-:W-:Y:S01]  /*11df0*/  I2FP.F32.S32 R22, R2 ;  /* 0x0000000200167245 */ /* 0x004fe20000201400 */
[----:B------:R-:W-:Y:S06]  /*11e00*/  BRA `(.L_x_10972) ;  /* 0x0000000c00147947 */ /* 0x000fec0003800000 */
.L_x_10973:
[----:B------:R-:W2:Y:S02]  /*11e10*/  LDG.E.U16 R2, desc[UR36][R2.64] ;  /* 0x0000002402027981 */ /* 0x000ea4000c1e1500 */
[----:B--2---:R4:W0:Y:S01]  /*11e20*/  I2F.S16 R22, R2 ;  /* 0x0000000200167306 */ /* 0x0048220000101400 */
[----:B------:R-:W-:Y:S05]  /*11e30*/  BRA `(.L_x_10972) ;  /* 0x0000000c00087947 */ /* 0x000fea0003800000 */
.L_x_10968:
        /* <DEDUP_REMOVED lines=8> */
.L_x_10976:
[----:B------:R-:W2:Y:S02]  /*11ec0*/  LDG.E.U16 R2, desc[UR36][R2.64] ;  /* 0x0000002402027981 */ /* 0x000ea4000c1e1500 */
[----:B--2---:R-:W-:Y:S01]  /*11ed0*/  HADD2.F32 R22, -RZ, R2.H0_H0 ;  /* 0x20000002ff167230 */ /* 0x004fe20000004100 */
[----:B------:R-:W-:Y:S06]  /*11ee0*/  BRA `(.L_x_10972) ;  /* 0x0000000800dc7947 */ /* 0x000fec0003800000 */
.L_x_10975:
        /* <DEDUP_REMOVED lines=8> */
.L_x_10978:
[----:B------:R-:W2:Y:S02]  /*11f70*/  LDG.E.U16 R2, desc[UR36][R2.64] ;  /* 0x0000002402027981 */ /* 0x000ea4000c1e1500 */
[----:B--2---:R-:W-:Y:S01]  /*11f80*/  HADD2.F32 R22, -RZ, R2.H0_H0 ;  /* 0x20000002ff167230 */ /* 0x004fe20000004100 */
[----:B------:R-:W-:Y:S06]  /*11f90*/  BRA `(.L_x_10972) ;  /* 0x0000000800b07947 */ /* 0x000fec0003800000 */
.L_x_10977:
        /* <DEDUP_REMOVED lines=11> */
.L_x_10967:
        /* <DEDUP_REMOVED lines=12> */
.L_x_10981:
        /* <DEDUP_REMOVED lines=11> */
.L_x_10980:
        /* <DEDUP_REMOVED lines=25> */
.L_x_10983:
        /* <DEDUP_REMOVED lines=12> */
.L_x_10982:
[----:B------:R-:W2:Y:S02]  /*12410*/  LDG.E.U16 R2, desc[UR36][R2.64] ;  /* 0x0000002402027981 */ /* 0x000ea4000c1e1500 */
[----:B--2---:R-:W-:Y:S01]  /*12420*/  SHF.L.U32 R22, R2, 0x10, RZ ;  /* 0x0000001002167819 */ /* 0x004fe200000006ff */
[----:B------:R-:W-:Y:S06]  /*12430*/  BRA `(.L_x_10972) ;  /* 0x0000000400887947 */ /* 0x000fec0003800000 */
.L_x_10979:
        /* <DEDUP_REMOVED lines=11> */
.L_x_10986:
        /* <DEDUP_REMOVED lines=20> */
.L_x_10988:
[----:B------:R-:W-:Y:S05]  /*12630*/  BSYNC.RECONVERGENT B0 ;  /* 0x0000000000007941 */ /* 0x000fea0003800200 */
.L_x_10987:
[----:B------:R-:W-:Y:S01]  /*12640*/  IMAD.SHL.U32 R0, R0, 0x100000, RZ ;  /* 0x0010000000007824 */ /* 0x000fe200078e00ff */
[----:B------:R-:W-:-:S04]  /*12650*/  LEA R2, R2, 0x3b800000, 0x17 ;  /* 0x3b80000002027811 */ /* 0x000fc800078eb8ff */
[----:B------:R-:W-:Y:S01]  /*12660*/  LOP3.LUT R22, R2, R0, R7, 0xfe, !PT ;  /* 0x0000000002167212 */ /* 0x000fe200078efe07 */
[----:B------:R-:W-:Y:S06]  /*12670*/  BRA `(.L_x_10972) ;  /* 0x0000000000f87947 */ /* 0x000fec0003800000 */
.L_x_10985:
        /* <DEDUP_REMOVED lines=20> */
.L_x_10990:
[----:B------:R-:W-:Y:S05]  /*127c0*/  BSYNC.RECONVERGENT B0 ;  /* 0x0000000000007941 */ /* 0x000fea0003800200 */
.L_x_10989:
[----:B------:R-:W-:Y:S01]  /*127d0*/  IMAD.SHL.U32 R0, R0, 0x200000, RZ ;  /* 0x0020000000007824 */ /* 0x000fe200078e00ff */
[----:B------:R-:W-:-:S04]  /*127e0*/  LEA R2, R2, 0x37800000, 0x17 ;  /* 0x3780000002027811 */ /* 0x000fc800078eb8ff */
[----:B------:R-:W-:Y:S01]  /*127f0*/  LOP3.LUT R22, R2, R0, R7, 0xfe, !PT ;  /* 0x0000000002167212 */ /* 0x000fe200078efe07 */
[----:B------:R-:W-:Y:S06]  /*12800*/  BRA `(.L_x_10972) ;  /* 0x0000000000947947 */ /* 0x000fec0003800000 */
.L_x_10984:
        /* <DEDUP_REMOVED lines=14> */
.L_x_10971:
        /* <DEDUP_REMOVED lines=16> */
.L_x_10993:
[----:B------:R-:W-:Y:S01]  /*129f0*/  IMAD.MOV.U32 R22, RZ, RZ, RZ ;  /* 0x000000ffff167224 */ /* 0x000fe200078e00ff */
[----:B------:R-:W-:Y:S06]  /*12a00*/  BRA `(.L_x_10972) ;  /* 0x0000000000147947 */ /* 0x000fec0003800000 */
.L_x_10992:
[----:B------:R-:W2:Y:S02]  /*12a10*/  LDG.E.64 R22, desc[UR36][R2.64] ;  /* 0x0000002402167981 */ /* 0x000ea4000c1e1b00 */
[----:B--2---:R0:W2:Y:S02]  /*12a20*/  I2F.U64 R22, R22 ;  /* 0x0000001600167312 */ /* 0x0040a40000301000 */
[----:B0-2---:R-:W-:Y:S05]  /*12a30*/  BRA `(.L_x_10972) ;  /* 0x0000000000087947 */ /* 0x005fea0003800000 */
.L_x_10991:
[----:B------:R-:W2:Y:S02]  /*12a40*/  LDG.E R2, desc[UR36][R2.64] ;  /* 0x0000002402027981 */ /* 0x000ea4000c1e1900 */
[----:B--2---:R-:W-:-:S07]  /*12a50*/  I2FP.F32.U32 R22, R2 ;  /* 0x0000000200167245 */ /* 0x004fce0000201000 */
.L_x_10972:
[----:B------:R-:W-:Y:S05]  /*12a60*/  BSYNC.RECONVERGENT B6 ;  /* 0x0000000000067941 */ /* 0x000fea0003800200 */
.L_x_10966:
        /* <DEDUP_REMOVED lines=18> */
.L_x_10998:
[----:B------:R-:W2:Y:S02]  /*12b90*/  LDG.E.U8 R0, desc[UR36][R2.64] ;  /* 0x0000002402007981 */ /* 0x000ea4000c1e1100 */
[----:B--2---:R-:W-:Y:S01]  /*12ba0*/  I2FP.F32.U32 R0, R0 ;  /* 0x0000000000007245 */ /* 0x004fe20000201000 */
[----:B------:R-:W-:Y:S06]  /*12bb0*/  BRA `(.L_x_11000) ;  /* 0x0000000c00447947 */ /* 0x000fec0003800000 */
.L_x_10997:
        /* <DEDUP_REMOVED lines=9> */
.L_x_11002:
[----:B------:R-:W2:Y:S02]  /*12c50*/  LDG.E R0, desc[UR36][R2.64] ;  /* 0x0000002402007981 */ /* 0x000ea4000c1e1900 */
[----:B--2---:R-:W-:Y:S01]  /*12c60*/  I2FP.F32.S32 R0, R0 ;  /* 0x0000000000007245 */ /* 0x004fe20000201400 */
[----:B------:R-:W-:Y:S06]  /*12c70*/  BRA `(.L_x_11000) ;  /* 0x0000000c00147947 */ /* 0x000fec0003800000 */
.L_x_11001:
[----:B------:R-:W2:Y:S02]  /*12c80*/  LDG.E.U16 R0, desc[UR36][R2.64] ;  /* 0x0000002402007981 */ /* 0x000ea4000c1e1500 */
[----:B--2---:R-:W0:Y:S01]  /*12c90*/  I2F.S16 R0, R0 ;  /* 0x0000000000007306 */ /* 0x004e220000101400 */
[----:B------:R-:W-:Y:S05]  /*12ca0*/  BRA `(.L_x_11000) ;  /* 0x0000000c00087947 */ /* 0x000fea0003800000 */
.L_x_10996:
        /* <DEDUP_REMOVED lines=8> */
.L_x_11004:
[----:B------:R-:W2:Y:S02]  /*12d30*/  LDG.E.U16 R0, desc[UR36][R2.64] ;  /* 0x0000002402007981 */ /* 0x000ea4000c1e1500 */
[----:B--2---:R-:W-:Y:S01]  /*12d40*/  HADD2.F32 R0, -RZ, R0.H0_H0 ;  /* 0x20000000ff007230 */ /* 0x004fe20000004100 */
[----:B------:R-:W-:Y:S06]  /*12d50*/  BRA `(.L_x_11000) ;  /* 0x0000000800dc7947 */ /* 0x000fec0003800000 */
.L_x_11003:
        /* <DEDUP_REMOVED lines=8> */
.L_x_11006:
[----:B------:R-:W2:Y:S02]  /*12de0*/  LDG.E.U16 R0, desc[UR36][R2.64] ;  /* 0x0000002402007981 */ /* 0x000ea4000c1e1500 */
[----:B--2---:R-:W-:Y:S01]  /*12df0*/  HADD2.F32 R0, -RZ, R0.H0_H0 ;  /* 0x20000000ff007230 */ /* 0x004fe20000004100 */
[----:B------:R-:W-:Y:S06]  /*12e00*/  BRA `(.L_x_11000) ;  /* 0x0000000800b07947 */ /* 0x000fec0003800000 */
.L_x_11005:
        /* <DEDUP_REMOVED lines=11> */
.L_x_10995:
        /* <DEDUP_REMOVED lines=12> */
.L_x_11009:
        /* <DEDUP_REMOVED lines=11> */
.L_x_11008:
        /* <DEDUP_REMOVED lines=25> */
.L_x_11011:
        /* <DEDUP_REMOVED lines=12> */
.L_x_11010:
[----:B------:R-:W2:Y:S02]  /*13280*/  LDG.E.U16 R0, desc[UR36][R2.64] ;  /* 0x0000002402007981 */ /* 0x000ea4000c1e1500 */
[----:B--2---:R-:W-:Y:S01]  /*13290*/  IMAD.U32 R0, R0, 0x10000, RZ ;  /* 0x0001000000007824 */ /* 0x004fe200078e00ff */
[----:B------:R-:W-:Y:S06]  /*132a0*/  BRA `(.L_x_11000) ;  /* 0x0000000400887947 */ /* 0x000fec0003800000 */
.L_x_11007:
        /* <DEDUP_REMOVED lines=11> */
.L_x_11014:
        /* <DEDUP_REMOVED lines=20> */
.L_x_11016:
[----:B------:R-:W-:Y:S05]  /*134a0*/  BSYNC.RECONVERGENT B0 ;  /* 0x0000000000007941 */ /* 0x000fea0003800200 */
.L_x_11015:
[----:B------:R-:W-:Y:S02]  /*134b0*/  SHF.L.U32 R0, R0, 0x14, RZ ;  /* 0x0000001400007819 */ /* 0x000fe400000006ff */
[----:B------:R-:W-:-:S04]  /*134c0*/  LEA R2, R2, 0x3b800000, 0x17 ;  /* 0x3b80000002027811 */ /* 0x000fc800078eb8ff */
[----:B------:R-:W-:Y:S01]  /*134d0*/  LOP3.LUT R0, R2, R0, R7, 0xfe, !PT ;  /* 0x0000000002007212 */ /* 0x000fe200078efe07 */
[----:B------:R-:W-:Y:S06]  /*134e0*/  BRA `(.L_x_11000) ;  /* 0x0000000000f87947 */ /* 0x000fec0003800000 */
.L_x_11013:
        /* <DEDUP_REMOVED lines=20> */
.L_x_11018:
[----:B------:R-:W-:Y:S05]  /*13630*/  BSYNC.RECONVERGENT B0 ;  /* 0x0000000000007941 */ /* 0x000fea0003800200 */
.L_x_11017:
[----:B------:R-:W-:Y:S01]  /*13640*/  IMAD.SHL.U32 R0, R0, 0x200000, RZ ;  /* 0x0020000000007824 */ /* 0x000fe200078e00ff */
[----:B------:R-:W-:-:S04]  /*13650*/  LEA R2, R2, 0x37800000, 0x17 ;  /* 0x3780000002027811 */ /* 0x000fc800078eb8ff */
[----:B------:R-:W-:Y:S01]  /*13660*/  LOP3.LUT R0, R2, R0, R7, 0xfe, !PT ;  /* 0x0000000002007212 */ /* 0x000fe200078efe07 */
[----:B------:R-:W-:Y:S06]  /*13670*/  BRA `(.L_x_11000) ;  /* 0x0000000000947947 */ /* 0x000fec0003800000 */
.L_x_11012:
        /* <DEDUP_REMOVED lines=14> */
.L_x_10999:
        /* <DEDUP_REMOVED lines=16> */
.L_x_11021:
[----:B------:R-:W-:Y:S01]  /*13860*/  MOV R0, RZ ;  /* 0x000000ff00007202 */ /* 0x000fe20000000f00 */
[----:B------:R-:W-:Y:S06]  /*13870*/  BRA `(.L_x_11000) ;  /* 0x0000000000147947 */ /* 0x000fec0003800000 */
.L_x_11020:
[----:B------:R-:W2:Y:S02]  /*13880*/  LDG.E.64 R2, desc[UR36][R2.64] ;  /* 0x0000002402027981 */ /* 0x000ea4000c1e1b00 */
[----:B--2---:R0:W2:Y:S02]  /*13890*/  I2F.U64 R0, R2 ;  /* 0x0000000200007312 */ /* 0x0040a40000301000 */
[----:B0-2---:R-:W-:Y:S05]  /*138a0*/  BRA `(.L_x_11000) ;  /* 0x0000000000087947 */ /* 0x005fea0003800000 */
.L_x_11019:
[----:B------:R-:W2:Y:S02]  /*138b0*/  LDG.E R0, desc[UR36][R2.64] ;  /* 0x0000002402007981 */ /* 0x000ea4000c1e1900 */
[----:B--2---:R-:W-:-:S07]  /*138c0*/  I2FP.F32.U32 R0, R0 ;  /* 0x0000000000007245 */ /* 0x004fce0000201000 */
.L_x_11000:
[----:B------:R-:W-:Y:S05]  /*138d0*/  BSYNC.RECONVERGENT B6 ;  /* 0x0000000000067941 */ /* 0x000fea0003800200 */
.L_x_10994:
[----:B------:R-:W-:Y:S01]  /*138e0*/  UPRMT UR4, UR44, 0x9910, URZ ;  /* 0x000099102c047896 */ /* 0x000fe200080000ff */
[----:B01-3-5:R-:W-:-:S03]  /*138f0*/  FMUL.FTZ R19, R0, R19 ;  /* 0x0000001300137220 */ /* 0x02bfc60000410000 */
[----:B------:R-:W-:Y:S01]  /*13900*/  UISETP.GT.AND UP0, UPT, UR4, 0x9, UPT ;  /* 0x000000090400788c */ /* 0x000fe2000bf04270 */
[----:B------:R-:W-:-:S08]  /*13910*/  FMUL.FTZ R22, R19, R22 ;  /* 0x0000001613167220 */ /* 0x000fd00000410000 */
        /* <DEDUP_REMOVED lines=10> */
[----:B0-----:R-:W-:Y:S01]  /*139c0*/  STG.E.U8 desc[UR36][R16.64], R3 ;  /* 0x0000000310007986 */ /* 0x001fe2000c101124 */
[----:B------:R-:W-:Y:S05]  /*139d0*/  EXIT ;  /* 0x000000000000794d */ /* 0x000fea0003800000 */
.L_x_11025:
[----:B------:R-:W2:Y:S02]  /*139e0*/  F2I.S64.TRUNC R22, R22 ;  /* 0x0000001600167311 */ /* 0x000ea4000020d900 */
[----:B--2---:R-:W-:-:S05]  /*139f0*/  IMAD.MOV.U32 R3, RZ, RZ, R22 ;  /* 0x000000ffff037224 */ /* 0x004fca00078e0016 */
[----:B------:R-:W-:Y:S01]  /*13a00*/  STG.E.U8 desc[UR36][R16.64], R3 ;  /* 0x0000000310007986 */ /* 0x000fe2000c101124 */
[----:B------:R-:W-:Y:S05]  /*13a10*/  EXIT ;  /* 0x000000000000794d */ /* 0x000fea0003800000 */
.L_x_11024:
        /* <DEDUP_REMOVED lines=9> */
.L_x_11028:
[----:B--2---:R-:W0:Y:S02]  /*13ab0*/  F2I.FTZ.TRUNC.NTZ R3, R22 ;  /* 0x0000001600037305 */ /* 0x004e24000021f100 */
[----:B0-----:R-:W-:Y:S01]  /*13ac0*/  STG.E desc[UR36][R16.64], R3 ;  /* 0x0000000310007986 */ /* 0x001fe2000c101924 */
[----:B------:R-:W-:Y:S05]  /*13ad0*/  EXIT ;  /* 0x000000000000794d */ /* 0x000fea0003800000 */
.L_x_11027:
[----:B--2---:R-:W0:Y:S02]  /*13ae0*/  F2I.FTZ.TRUNC.NTZ R3, R22 ;  /* 0x0000001600037305 */ /* 0x004e24000021f100 */
[----:B0-----:R-:W-:Y:S01]  /*13af0*/  STG.E.U16 desc[UR36][R16.64], R3 ;  /* 0x0000000310007986 */ /* 0x001fe2000c101524 */
[----:B------:R-:W-:Y:S05]  /*13b00*/  EXIT ;  /* 0x000000000000794d */ /* 0x000fea0003800000 */
.L_x_11023:
        /* <DEDUP_REMOVED lines=8> */
.L_x_11030:
[----:B------:R-:W-:-:S05]  /*13b90*/  F2FP.F16.F32.PACK_AB R22, RZ, R22 ;  /* 0x00000016ff16723e */ /* 0x000fca00000000ff */
[----:B------:R-:W-:Y:S01]  /*13ba0*/  STG.E.U16 desc[UR36][R16.64], R22 ;  /* 0x0000001610007986 */ /* 0x000fe2000c101524 */
[----:B------:R-:W-:Y:S05]  /*13bb0*/  EXIT ;  /* 0x000000000000794d */ /* 0x000fea0003800000 */
.L_x_11029:
        /* <DEDUP_REMOVED lines=9> */
.L_x_11032:
[----:B--2---:R-:W-:-:S04]  /*13c50*/  F2FP.F16.F32.PACK_AB R3, RZ, R22 ;  /* 0x00000016ff03723e */ /* 0x004fc800000000ff */
[----:B------:R-:W-:-:S05]  /*13c60*/  PRMT R3, R3, 0x5410, RZ ;  /* 0x0000541003037816 */ /* 0x000fca00000000ff */
[----:B------:R-:W-:Y:S01]  /*13c70*/  STG.E desc[UR36][R16.64], R3 ;  /* 0x0000000310007986 */ /* 0x000fe2000c101924 */
[----:B------:R-:W-:Y:S05]  /*13c80*/  EXIT ;  /* 0x000000000000794d */ /* 0x000fea0003800000 */
.L_x_11031:
[----:B--2-4-:R-:W-:-:S06]  /*13c90*/  FMUL.FTZ R2, R22, 1 ;  /* 0x3f80000016027820 */ /* 0x014fcc0000410000 */
[----:B------:R-:W0:Y:S02]  /*13ca0*/  F2F.F64.F32 R2, R2 ;  /* 0x0000000200027310 */ /* 0x000e240000201800 */
[----:B0-----:R-:W-:Y:S01]  /*13cb0*/  STG.E.64 desc[UR36][R16.64], R2 ;  /* 0x0000000210007986 */ /* 0x001fe2000c101b24 */
[----:B------:R-:W-:Y:S05]  /*13cc0*/  EXIT ;  /* 0x000000000000794d */ /* 0x000fea0003800000 */
.L_x_11022:
        /* <DEDUP_REMOVED lines=11> */
[----:B0-----:R-:W-:Y:S01]  /*13d80*/  STG.E.U16 desc[UR36][R16.64], R3 ;  /* 0x0000000310007986 */ /* 0x001fe2000c101524 */
[----:B------:R-:W-:Y:S05]  /*13d90*/  EXIT ;  /* 0x000000000000794d */ /* 0x000fea0003800000 */
.L_x_11036:
[----:B--2-4-:R-:W-:Y:S01]  /*13da0*/  LOP3.LUT R2, R22, 0x7fffffff, RZ, 0xc0, !PT ;  /* 0x7fffffff16027812 */ /* 0x014fe200078ec0ff */
        /* <DEDUP_REMOVED lines=15> */
.L_x_11039:
[----:B------:R-:W-:-:S04]  /*13ea0*/  SHF.R.U32.HI R22, RZ, 0x18, R22 ;  /* 0x00000018ff167819 */ /* 0x000fc80000011616 */
[----:B------:R-:W-:-:S04]  /*13eb0*/  LOP3.LUT R3, R3, 0x80, R22, 0xf8, !PT ;  /* 0x0000008003037812 */ /* 0x000fc800078ef816 */
[----:B------:R-:W-:-:S07]  /*13ec0*/  PRMT R8, R3, 0x7610, R8 ;  /* 0x0000761003087816 */ /* 0x000fce0000000008 */
.L_x_11038:
[----:B------:R-:W-:Y:S05]  /*13ed0*/  BSYNC.RECONVERGENT B0 ;  /* 0x0000000000007941 */ /* 0x000fea0003800200 */
.L_x_11037:
[----:B------:R-:W-:Y:S01]  /*13ee0*/  STG.E.U8 desc[UR36][R16.64], R8 ;  /* 0x0000000810007986 */ /* 0x000fe2000c101124 */
[----:B------:R-:W-:Y:S05]  /*13ef0*/  EXIT ;  /* 0x000000000000794d */ /* 0x000fea0003800000 */
.L_x_11035:
[----:B--2-4-:R-:W-:Y:S01]  /*13f00*/  LOP3.LUT R2, R22, 0x7fffffff, RZ, 0xc0, !PT ;  /* 0x7fffffff16027812 */ /* 0x014fe200078ec0ff */
        /* <DEDUP_REMOVED lines=15> */
.L_x_11042:
[----:B------:R-:W-:-:S04]  /*14000*/  SHF.R.U32.HI R22, RZ, 0x18, R22 ;  /* 0x00000018ff167819 */ /* 0x000fc80000011616 */
[----:B------:R-:W-:-:S04]  /*14010*/  LOP3.LUT R3, R3, 0x80, R22, 0xf8, !PT ;  /* 0x0000008003037812 */ /* 0x000fc800078ef816 */
[----:B------:R-:W-:-:S07]  /*14020*/  PRMT R8, R3, 0x7610, R8 ;  /* 0x0000761003087816 */ /* 0x000fce0000000008 */
.L_x_11041:
[----:B------:R-:W-:Y:S05]  /*14030*/  BSYNC.RECONVERGENT B0 ;  /* 0x0000000000007941 */ /* 0x000fea0003800200 */
.L_x_11040:
[----:B------:R-:W-:Y:S01]  /*14040*/  STG.E.U8 desc[UR36][R16.64], R8 ;  /* 0x0000000810007986 */ /* 0x000fe2000c101124 */
[----:B------:R-:W-:Y:S05]  /*14050*/  EXIT ;  /* 0x000000000000794d */ /* 0x000fea0003800000 */
.L_x_11034:
[----:B------:R-:W-:-:S09]  /*14060*/  UISETP.NE.AND UP0, UPT, UR4, 0x1c, UPT ;  /* 0x0000001c0400788c */ /* 0x000fd2000bf05270 */
[----:B------:R-:W-:Y:S05]  /*14070*/  BRA.U !UP0, `(.L_x_11043) ;  /* 0x0000000108587547 */ /* 0x000fea000b800000 */
[----:B------:R-:W-:-:S09]  /*14080*/  UISETP.NE.AND UP0, UPT, UR4, 0x1d, UPT ;  /* 0x0000001d0400788c */ /* 0x000fd2000bf05270 */
[----:B------:R-:W-:Y:S05]  /*14090*/  BRA.U !UP0, `(.L_x_11044) ;  /* 0x0000000108447547 */ /* 0x000fea000b800000 */
[----:B------:R-:W-:-:S09]  /*140a0*/  UISETP.NE.AND UP0, UPT, UR4, 0x2c, UPT ;  /* 0x0000002c0400788c */ /* 0x000fd2000bf05270 */
[----:B------:R-:W-:Y:S05]  /*140b0*/  BRA.U UP0, `(.L_x_11026) ;  /* 0x0000000100a87547 */ /* 0x000fea000b800000 */
[----:B--2-4-:R-:W-:-:S04]  /*140c0*/  SHF.R.U32.HI R2, RZ, 0x17, R22 ;  /* 0x00000017ff027819 */ /* 0x014fc80000011616 */
        /* <DEDUP_REMOVED lines=14> */
.L_x_11044:
[----:B------:R-:W0:Y:S02]  /*141b0*/  F2I.U64.TRUNC R22, R22 ;  /* 0x0000001600167311 */ /* 0x000e24000020d800 */
[----:B0-----:R-:W-:Y:S01]  /*141c0*/  STG.E.64 desc[UR36][R16.64], R22 ;  /* 0x0000001610007986 */ /* 0x001fe2000c101b24 */
[----:B------:R-:W-:Y:S05]  /*141d0*/  EXIT ;  /* 0x000000000000794d */ /* 0x000fea0003800000 */
.L_x_11043:
[----:B--2---:R-:W0:Y:S02]  /*141e0*/  F2I.FTZ.U32.TRUNC.NTZ R3, R22 ;  /* 0x0000001600037305 */ /* 0x004e24000021f000 */
[----:B0-----:R-:W-:Y:S01]  /*141f0*/  STG.E desc[UR36][R16.64], R3 ;  /* 0x0000000310007986 */ /* 0x001fe2000c101924 */
[----:B------:R-:W-:Y:S05]  /*14200*/  EXIT ;  /* 0x000000000000794d */ /* 0x000fea0003800000 */
.L_x_11033:
[----:B------:R-:W-:-:S09]  /*14210*/  UISETP.GT.AND UP0, UPT, UR4, 0xe, UPT ;  /* 0x0000000e0400788c */ /* 0x000fd2000bf04270 */
[----:B------:R-:W-:Y:S05]  /*14220*/  BRA.U UP0, `(.L_x_11045) ;  /* 0x0000000100347547 */ /* 0x000fea000b800000 */
[----:B------:R-:W-:-:S09]  /*14230*/  UISETP.NE.AND UP0, UPT, UR4, 0xa, UPT ;  /* 0x0000000a0400788c */ /* 0x000fd2000bf05270 */
[----:B------:R-:W-:Y:S05]  /*14240*/  BRA.U !UP0, `(.L_x_11046) ;  /* 0x0000000108187547 */ /* 0x000fea000b800000 */
[----:B------:R-:W-:-:S09]  /*14250*/  UISETP.NE.AND UP0, UPT, UR4, 0xb, UPT ;  /* 0x0000000b0400788c */ /* 0x000fd2000bf05270 */
[----:B------:R-:W-:Y:S05]  /*14260*/  BRA.U UP0, `(.L_x_11026) ;  /* 0x00000001003c7547 */ /* 0x000fea000b800000 */
[----:B------:R-:W-:-:S04]  /*14270*/  FSETP.NEU.FTZ.AND P0, PT, R22, RZ, PT ;  /* 0x000000ff1600720b */ /* 0x000fc80003f1d000 */
[----:B--2---:R-:W-:-:S05]  /*14280*/  SEL R3, RZ, 0x1, !P0 ;  /* 0x00000001ff037807 */ /* 0x004fca0004000000 */
[----:B------:R-:W-:Y:S01]  /*14290*/  STG.E.U8 desc[UR36][R16.64], R3 ;  /* 0x0000000310007986 */ /* 0x000fe2000c101124 */
[----:B------:R-:W-:Y:S05]  /*142a0*/  EXIT ;  /* 0x000000000000794d */ /* 0x000fea0003800000 */
.L_x_11046:
[----:B------:R-:W-:Y:S01]  /*142b0*/  FMUL.FTZ R4, R22, 1 ;  /* 0x3f80000016047820 */ /* 0x000fe20000410000 */
[----:B------:R-:W-:-:S05]  /*142c0*/  CS2R R6, SRZ ;  /* 0x0000000000067805 */ /* 0x000fca000001ff00 */
[----:B------:R-:W0:Y:S02]  /*142d0*/  F2F.F64.F32 R4, R4 ;  /* 0x0000000400047310 */ /* 0x000e240000201800 */
[----:B0-----:R-:W-:Y:S01]  /*142e0*/  STG.E.128 desc[UR36][R16.64], R4 ;  /* 0x0000000410007986 */ /* 0x001fe2000c101d24 */
[----:B------:R-:W-:Y:S05]  /*142f0*/  EXIT ;  /* 0x000000000000794d */ /* 0x000fea0003800000 */
.L_x_11045:
[----:B------:R-:W-:-:S09]  /*14300*/  UISETP.NE.AND UP0, UPT, UR4, 0xf, UPT ;  /* 0x0000000f0400788c */ /* 0x000fd2000bf05270 */
[----:B------:R-:W-:Y:S05]  /*14310*/  BRA.U !UP0, `(.L_x_11047) ;  /* 0x0000000108e07547 */ /* 0x000fea000b800000 */
[----:B------:R-:W-:-:S09]  /*14320*/  UISETP.NE.AND UP0, UPT, UR4, 0x17, UPT ;  /* 0x000000170400788c */ /* 0x000fd2000bf05270 */
[----:B------:R-:W-:Y:S05]  /*14330*/  BRA.U !UP0, `(.L_x_11048) ;  /* 0x00000001088c7547 */ /* 0x000fea000b800000 */
[----:B------:R-:W-:-:S09]  /*14340*/  UISETP.NE.AND UP0, UPT, UR4, 0x18, UPT ;  /* 0x000000180400788c */ /* 0x000fd2000bf05270 */
[----:B------:R-:W-:Y:S05]  /*14350*/  BRA.U !UP0, `(.L_x_11049) ;  /* 0x0000000108447547 */ /* 0x000fea000b800000 */
.L_x_11026:
[----:B------:R-:W-:Y:S01]  /*14360*/  MOV R0, 0x130 ;  /* 0x0000013000007802 */ /* 0x000fe20000000f00 */
[----:B------:R-:W0:Y:S01]  /*14370*/  LDCU.64 UR4, c[0x4][0x120] ;  /* 0x01002400ff0477ac */ /* 0x000e220008000a00 */
[----:B------:R-:W-:Y:S02]  /*14380*/  HFMA2 R8, -RZ, RZ, 0, 6.020069122314453125e-06 ;  /* 0x00000065ff087431 */ /* 0x000fe400000001ff */
[----:B------:R-:W-:Y:S01]  /*14390*/  IMAD.MOV.U32 R12, RZ, RZ, 0x1 ;  /* 0x00000001ff0c7424 */ /* 0x000fe200078e00ff */
[----:B--2-4-:R1:W2:Y:S01]  /*143a0*/  LDC.64 R2, c[0x4][R0] ;  /* 0x0100000000027b82 */ /* 0x0142a20000000a00 */
        /* <DEDUP_REMOVED lines=11> */
.L_x_11050:
[----:B------:R-:W-:Y:S05]  /*14460*/  EXIT ;  /* 0x000000000000794d */ /* 0x000fea0003800000 */
.L_x_11049:
[----:B--2-4-:R-:W-:Y:S01]  /*14470*/  LOP3.LUT R2, R22, 0x7fffffff, RZ, 0xc0, !PT ;  /* 0x7fffffff16027812 */ /* 0x014fe200078ec0ff */
        /* <DEDUP_REMOVED lines=11> */
.L_x_11052:
[----:B------:R-:W-:Y:S05]  /*14530*/  BSYNC.RECONVERGENT B0 ;  /* 0x0000000000007941 */ /* 0x000fea0003800200 */
.L_x_11051:
[----:B------:R-:W-:-:S05]  /*14540*/  LOP3.LUT R3, R0, 0x80, R5, 0xf8, !PT ;  /* 0x0000008000037812 */ /* 0x000fca00078ef805 */
[----:B------:R-:W-:Y:S01]  /*14550*/  STG.E.U8 desc[UR36][R16.64], R3 ;  /* 0x0000000310007986 */ /* 0x000fe2000c101124 */
[----:B------:R-:W-:Y:S05]  /*14560*/  EXIT ;  /* 0x000000000000794d */ /* 0x000fea0003800000 */
.L_x_11048:
[----:B--2-4-:R-:W-:Y:S01]  /*14570*/  LOP3.LUT R2, R22, 0x7fffffff, RZ, 0xc0, !PT ;  /* 0x7fffffff16027812 */ /* 0x014fe200078ec0ff */
        /* <DEDUP_REMOVED lines=10> */
.L_x_11054:
[----:B------:R-:W-:Y:S01]  /*14620*/  IMAD.MOV.U32 R0, RZ, RZ, 0x7f ;  /* 0x0000007fff007424 */ /* 0x000fe200078e00ff */
[----:B------:R-:W-:-:S04]  /*14630*/  ISETP.GT.U32.AND P0, PT, R2, 0x7f800000, PT ;  /* 0x7f8000000200780c */ /* 0x000fc80003f04070 */
[----:B------:R-:W-:-:S09]  /*14640*/  SEL R0, R0, 0x7c, P0 ;  /* 0x0000007c00007807 */ /* 0x000fd20000000000 */
.L_x_11055:
[----:B------:R-:W-:Y:S05]  /*14650*/  BSYNC.RECONVERGENT B0 ;  /* 0x0000000000007941 */ /* 0x000fea0003800200 */
.L_x_11053:
[----:B------:R-:W-:-:S04]  /*14660*/  SHF.R.U32.HI R3, RZ, 0x18, R22 ;  /* 0x00000018ff037819 */ /* 0x000fc80000011616 */
[----:B------:R-:W-:-:S05]  /*14670*/  LOP3.LUT R3, R0, 0x80, R3, 0xf8, !PT ;  /* 0x0000008000037812 */ /* 0x000fca00078ef803 */
[----:B------:R-:W-:Y:S01]  /*14680*/  STG.E.U8 desc[UR36][R16.64], R3 ;  /* 0x0000000310007986 */ /* 0x000fe2000c101124 */
[----:B------:R-:W-:Y:S05]  /*14690*/  EXIT ;  /* 0x000000000000794d */ /* 0x000fea0003800000 */
.L_x_11047:
[----:B------:R-:W-:-:S05]  /*146a0*/  F2FP.BF16.F32.PACK_AB R22, RZ, R22 ;  /* 0x00000016ff16723e */ /* 0x000fca00000010ff */
[----:B------:R-:W-:Y:S01]  /*146b0*/  STG.E.U16 desc[UR36][R16.64], R22 ;  /* 0x0000001610007986 */ /* 0x000fe2000c101524 */
[----:B------:R-:W-:Y:S05]  /*146c0*/  EXIT ;  /* 0x000000000000794d */ /* 0x000fea0003800000 */
.L_x_11056:
        /* <DEDUP_REMOVED lines=11> */
.L_x_27191:


//--------------------- .text._ZN2at6native27unrolled_elementwise_kernelIZZZNS0_49_GLOBAL__N__b919a28f_16_Normalization_cu_5c38458736batch_norm_elementwise_backward_evalERKNS_6TensorES5_S5_S5_ENKUlvE_clEvENKUlvE0_clEvEUlfffE_St5arrayIPcLm4EELi4E23TrivialOffsetCalculatorILi3EjESC_ILi1EjENS0_6memory12LoadWithCastILi3EEENSF_13StoreWithCastILi1EEEEEviT_T0_T2_T3_T4_T5_ --------------------------
	.section	.text._ZN2at6native27unrolled_elementwise_kernelIZZZNS0_49_GLOBAL__N__b919a28f_16_Normalization_cu_5c38458736batch_norm_elementwise_backward_evalERKNS_6TensorES5_S5_S5_ENKUlvE_clEvENKUlvE0_clEvEUlfffE_St5arrayIPcLm4EELi4E23TrivialOffsetCalculatorILi3EjESC_ILi1EjENS0_6memory12LoadWithCastILi3EEENSF_13StoreWithCastILi1EEEEEviT_T0_T2_T3_T4_T5_,"ax",@progbits
	.align	128
        .global         _ZN2at6native27unrolled_elementwise_kernelIZZZNS0_49_GLOBAL__N__b919a28f_16_Normalization_cu_5c38458736batch_norm_elementwise_backward_evalERKNS_6TensorES5_S5_S5_ENKUlvE_clEvENKUlvE0_clEvEUlfffE_St5arrayIPcLm4EELi4E23TrivialOffsetCalculatorILi3EjESC_ILi1EjENS0_6memory12LoadWithCastILi3EEENSF_13StoreWithCastILi1EEEEEviT_T0_T2_T3_T4_T5_
        .type           _ZN2at6native27unrolled_elementwise_kernelIZZZNS0_49_GLOBAL__N__b919a28f_16_Normalization_cu_5c38458736batch_norm_elementwise_backward_evalERKNS_6TensorES5_S5_S5_ENKUlvE_clEvENKUlvE0_clEvEUlfffE_St5arrayIPcLm4EELi4E23TrivialOffsetCalculatorILi3EjESC_ILi1EjENS0_6memory12LoadWithCastILi3EEENSF_13StoreWithCastILi1EEEEEviT_T0_T2_T3_T4_T5_,@function
        .size           _ZN2at6native27unrolled_elementwise_kernelIZZZNS0_49_GLOBAL__N__b919a28f_16_Normalization_cu_5c38458736batch_norm_elementwise_backward_evalERKNS_6TensorES5_S5_S5_ENKUlvE_clEvENKUlvE0_clEvEUlfffE_St5arrayIPcLm4EELi4E23TrivialOffsetCalculatorILi3EjESC_ILi1EjENS0_6memory12LoadWithCastILi3EEENSF_13StoreWithCastILi1EEEEEviT_T0_T2_T3_T4_T5_,(.L_x_27192 - _ZN2at6native27unrolled_elementwise_kernelIZZZNS0_49_GLOBAL__N__b919a28f_16_Normalization_cu_5c38458736batch_norm_elementwise_backward_evalERKNS_6TensorES5_S5_S5_ENKUlvE_clEvENKUlvE0_clEvEUlfffE_St5arrayIPcLm4EELi4E23TrivialOffsetCalculatorILi3EjESC_ILi1EjENS0_6memory12LoadWithCastILi3EEENSF_13StoreWithCastILi1EEEEEviT_T0_T2_T3_T4_T5_)
        .other          _ZN2at6native27unrolled_elementwise_kernelIZZZNS0_49_GLOBAL__N__b919a28f_16_Normalization_cu_5c38458736batch_norm_elementwise_backward_evalERKNS_6TensorES5_S5_S5_ENKUlvE_clEvENKUlvE0_clEvEUlfffE_St5arrayIPcLm4EELi4E23TrivialOffsetCalculatorILi3EjESC_ILi1EjENS0_6memory12LoadWithCastILi3EEENSF_13StoreWithCastILi1EEEEEviT_T0_T2_T3_T4_T5_,@"STO_CUDA_ENTRY STV_DEFAULT"
_ZN2at6native27unrolled_elementwise_kernelIZZZNS0_49_GLOBAL__N__b919a28f_16_Normalization_cu_5c38458736batch_norm_elementwise_backward_evalERKNS_6TensorES5_S5_S5_ENKUlvE_clEvENKUlvE0_clEvEUlfffE_St5arrayIPcLm4EELi4E23TrivialOffsetCalculatorILi3EjESC_ILi1EjENS0_6memory12LoadWithCastILi3EEENSF_13StoreWithCastILi1EEEEEviT_T0_T2_T3_T4_T5_:
.text._ZN2at6native27unrolled_elementwise_kernelIZZZNS0_49_GLOBAL__N__b919a28f_16_Normalization_cu_5c38458736batch_norm_elementwise_backward_evalERKNS_6TensorES5_S5_S5_ENKUlvE_clEvENKUlvE0_clEvEUlfffE_St5arrayIPcLm4EELi4E23TrivialOffsetCalculatorILi3EjESC_ILi1EjENS0_6memory12LoadWithCastILi3EEENSF_13StoreWithCastILi1EEEEEviT_T0_T2_T3_T4_T5_:
        /* <DEDUP_REMOVED lines=8> */
[----:B------:R-:W-:Y:S01]  /*0080*/  CS2R R30, SRZ ;  /* 0x00000000001e7805 */ /* 0x000fe2000001ff00 */
        /* <DEDUP_REMOVED lines=27> */
.L_x_11063:
[----:B------:R-:W2:Y:S02]  /*0240*/  LDG.E.U8 R2, desc[UR36][R2.64] ;  /* 0x0000002402027981 */ /* 0x000ea4000c1e1100 */
[----:B--2---:R-:W-:Y:S01]  /*0250*/  I2FP.F32.U32 R33, R2 ;  /* 0x0000000200217245 */ /* 0x004fe20000201000 */
[----:B------:R-:W-:Y:S06]  /*0260*/  BRA `(.L_x_11065) ;  /* 0x0000000c00447947 */ /* 0x000fec0003800000 */
.L_x_11062:
        /* <DEDUP_REMOVED lines=9> */
.L_x_11067:
[----:B------:R-:W2:Y:S02]  /*0300*/  LDG.E R2, desc[UR36][R2.64] ;  /* 0x0000002402027981 */ /* 0x000ea4000c1e1900 */
[----:B--2---:R-:W-:Y:S01]  /*0310*/  I2FP.F32.S32 R33, R2 ;  /* 0x0000000200217245 */ /* 0x004fe20000201400 */
[----:B------:R-:W-:Y:S06]  /*0320*/  BRA `(.L_x_11065) ;  /* 0x0000000c00147947 */ /* 0x000fec0003800000 */
.L_x_11066:
[----:B------:R-:W2:Y:S02]  /*0330*/  LDG.E.U16 R2, desc[UR36][R2.64] ;  /* 0x0000002402027981 */ /* 0x000ea4000c1e1500 */
[----:B--2---:R0:W1:Y:S01]  /*0340*/  I2F.S16 R33, R2 ;  /* 0x0000000200217306 */ /* 0x0040620000101400 */
[----:B------:R-:W-:Y:S05]  /*0350*/  BRA `(.L_x_11065) ;  /* 0x0000000c00087947 */ /* 0x000fea0003800000 */
.L_x_11061:
        /* <DEDUP_REMOVED lines=8> */
.L_x_11069:
[----:B------:R-:W2:Y:S02]  /*03e0*/  LDG.E.U16 R2, desc[UR36][R2.64] ;  /* 0x0000002402027981 */ /* 0x000ea4000c1e1500 */
[----:B--2---:R-:W-:Y:S01]  /*03f0*/  HADD2.F32 R33, -RZ, R2.H0_H0 ;  /* 0x20000002ff217230 */ /* 0x004fe20000004100 */
[----:B------:R-:W-:Y:S06]  /*0400*/  BRA `(.L_x_11065) ;  /* 0x0000000800dc7947 */ /* 0x000fec0003800000 */
.L_x_11068:
        /* <DEDUP_REMOVED lines=8> */
.L_x_11071:
[----:B------:R-:W2:Y:S02]  /*0490*/  LDG.E.U16 R2, desc[UR36][R2.64] ;  /* 0x0000002402027981 */ /* 0x000ea4000c1e1500 */
[----:B--2---:R-:W-:Y:S01]  /*04a0*/  HADD2.F32 R33, -RZ, R2.H0_H0 ;  /* 0x20000002ff217230 */ /* 0x004fe20000004100 */
[----:B------:R-:W-:Y:S06]  /*04b0*/  BRA `(.L_x_11065) ;  /* 0x0000000800b07947 */ /* 0x000fec0003800000 */
.L_x_11070:
        /* <DEDUP_REMOVED lines=11> */
.L_x_11060:
        /* <DEDUP_REMOVED lines=12> */
.L_x_11074:
        /* <DEDUP_REMOVED lines=11> */
.L_x_11073:
        /* <DEDUP_REMOVED lines=25> */
.L_x_11076:
        /* <DEDUP_REMOVED lines=12> */
.L_x_11075:
[----:B------:R-:W2:Y:S02]  /*0930*/  LDG.E.U16 R2, desc[UR36][R2.64] ;  /* 0x0000002402027981 */ /* 0x000ea4000c1e1500 */
[----:B--2---:R-:W-:Y:S01]  /*0940*/  IMAD.U32 R33, R2, 0x10000, RZ ;  /* 0x0001000002217824 */ /* 0x004fe200078e00ff */
[----:B------:R-:W-:Y:S06]  /*0950*/  BRA `(.L_x_11065) ;  /* 0x0000000400887947 */ /* 0x000fec0003800000 */
.L_x_11072:
        /* <DEDUP_REMOVED lines=11> */
.L_x_11079:
        /* <DEDUP_REMOVED lines=20> */
.L_x_11081:
[----:B------:R-:W-:Y:S05]  /*0b50*/  BSYNC.RECONVERGENT B0 ;  /* 0x0000000000007941 */ /* 0x000fea0003800200 */
.L_x_11080:
[----:B------:R-:W-:Y:S01]  /*0b60*/  IMAD.SHL.U32 R0, R0, 0x100000, RZ ;  /* 0x0010000000007824 */ /* 0x000fe200078e00ff */
[----:B------:R-:W-:-:S04]  /*0b70*/  LEA R2, R2, 0x3b800000, 0x17 ;  /* 0x3b80000002027811 */ /* 0x000fc800078eb8ff */
[----:B------:R-:W-:Y:S01]  /*0b80*/  LOP3.LUT R33, R2, R0, R33, 0xfe, !PT ;  /* 0x0000000002217212 */ /* 0x000fe200078efe21 */
[----:B------:R-:W-:Y:S06]  /*0b90*/  BRA `(.L_x_11065) ;  /* 0x0000000000f87947 */ /* 0x000fec0003800000 */
.L_x_11078:
        /* <DEDUP_REMOVED lines=20> */
.L_x_11083:
[----:B------:R-:W-:Y:S05]  /*0ce0*/  BSYNC.RECONVERGENT B0 ;  /* 0x0000000000007941 */ /* 0x000fea0003800200 */
.L_x_11082:
[----:B------:R-:W-:Y:S01]  /*0cf0*/  IMAD.SHL.U32 R0, R0, 0x200000, RZ ;  /* 0x0020000000007824 */ /* 0x000fe200078e00ff */
[----:B------:R-:W-:-:S04]  /*0d00*/  LEA R2, R2, 0x37800000, 0x17 ;  /* 0x3780000002027811 */ /* 0x000fc800078eb8ff */
[----:B------:R-:W-:Y:S01]  /*0d10*/  LOP3.LUT R33, R2, R0, R33, 0xfe, !PT ;  /* 0x0000000002217212 */ /* 0x000fe200078efe21 */
[----:B------:R-:W-:Y:S06]  /*0d20*/  BRA `(.L_x_11065) ;  /* 0x0000000000947947 */ /* 0x000fec0003800000 */
.L_x_11077:
[----:B------:R-:W-:-:S09]  /*0d30*/  UISETP.NE.AND UP0, UPT, UR4, 0x1c, UPT ;  /* 0x0000001c0400788c */ /* 0x000fd2000bf05270 */
[----:B------:R-:W-:Y:S05]  /*0d40*/  BRA.U !UP0, `(.L_x_11084) ;  /* 0x0000000108847547 */ /* 0x000fea000b800000 */
[----:B------:R-:W-:-:S09]  /*0d50*/  UISETP.NE.AND UP0, UPT, UR4, 0x1d, UPT ;  /* 0x0000001d0400788c */ /* 0x000fd2000bf05270 */
[----:B------:R-:W-:Y:S05]  /*0d60*/  BRA.U !UP0, `(.L_x_11085) ;  /* 0x0000000108707547 */ /* 0x000fea000b800000 */
[----:B------:R-:W-:-:S09]  /*0d70*/  UISETP.NE.AND UP0, UPT, UR4, 0x2c, UPT ;  /* 0x0000002c0400788c */ /* 0x000fd2000bf05270 */
[----:B------:R-:W-:Y:S05]  /*0d80*/  BRA.U !UP0, `(.L_x_11086) ;  /* 0x0000000108487547 */ /* 0x000fea000b800000 */
.L_x_11064:
        /* <DEDUP_REMOVED lines=16> */
.L_x_11087:
[----:B------:R-:W-:Y:S01]  /*0e90*/  IMAD.MOV.U32 R33, RZ, RZ, RZ ;  /* 0x000000ffff217224 */ /* 0x000fe200078e00ff */
[----:B------:R-:W-:Y:S06]  /*0ea0*/  BRA `(.L_x_11065) ;  /* 0x0000000000347947 */ /* 0x000fec0003800000 */
.L_x_11086:
        /* <DEDUP_REMOVED lines=8> */
.L_x_11085:
[----:B------:R-:W2:Y:S02]  /*0f30*/  LDG.E.64 R2, desc[UR36][R2.64] ;  /* 0x0000002402027981 */ /* 0x000ea4000c1e1b00 */
[----:B--2---:R0:W1:Y:S02]  /*0f40*/  I2F.U64 R33, R2 ;  /* 0x0000000200217312 */ /* 0x0040640000301000 */
[----:B01----:R-:W-:Y:S05]  /*0f50*/  BRA `(.L_x_11065) ;  /* 0x0000000000087947 */ /* 0x003fea0003800000 */
.L_x_11084:
[----:B------:R-:W2:Y:S02]  /*0f60*/  LDG.E R2, desc[UR36][R2.64] ;  /* 0x0000002402027981 */ /* 0x000ea4000c1e1900 */
[----:B--2---:R-:W-:-:S07]  /*0f70*/  I2FP.F32.U32 R33, R2 ;  /* 0x0000000200217245 */ /* 0x004fce0000201000 */
.L_x_11065:
[----:B------:R-:W-:Y:S05]  /*0f80*/  BSYNC.RECONVERGENT B6 ;  /* 0x0000000000067941 */ /* 0x000fea0003800200 */
.L_x_11059:
        /* <DEDUP_REMOVED lines=20> */
.L_x_11092:
[----:B------:R-:W2:Y:S02]  /*10d0*/  LDG.E.U8 R2, desc[UR36][R2.64] ;  /* 0x0000002402027981 */ /* 0x000ea4000c1e1100 */
[----:B--2---:R-:W-:Y:S01]  /*10e0*/  I2FP.F32.U32 R31, R2 ;  /* 0x00000002001f7245 */ /* 0x004fe20000201000 */
[----:B------:R-:W-:Y:S06]  /*10f0*/  BRA `(.L_x_11094) ;  /* 0x0000000c00447947 */ /* 0x000fec0003800000 */
.L_x_11091:
        /* <DEDUP_REMOVED lines=9> */
.L_x_11096:
[----:B------:R-:W2:Y:S02]  /*1190*/  LDG.E R2, desc[UR36][R2.64] ;  /* 0x0000002402027981 */ /* 0x000ea4000c1e1900 */
[----:B--2---:R-:W-:Y:S01]  /*11a0*/  I2FP.F32.S32 R31, R2 ;  /* 0x00000002001f7245 */ /* 0x004fe20000201400 */
[----:B------:R-:W-:Y:S06]  /*11b0*/  BRA `(.L_x_11094) ;  /* 0x0000000c00147947 */ /* 0x000fec0003800000 */
.L_x_11095:
[----:B------:R-:W2:Y:S02]  /*11c0*/  LDG.E.U16 R2, desc[UR36][R2.64] ;  /* 0x0000002402027981 */ /* 0x000ea4000c1e1500 */
[----:B--2---:R4:W0:Y:S01]  /*11d0*/  I2F.S16 R31, R2 ;  /* 0x00000002001f7306 */ /* 0x0048220000101400 */
[----:B------:R-:W-:Y:S05]  /*11e0*/  BRA `(.L_x_11094) ;  /* 0x0000000c00087947 */ /* 0x000fea0003800000 */
.L_x_11090:
        /* <DEDUP_REMOVED lines=8> */
.L_x_11098:
[----:B------:R-:W2:Y:S02]  /*1270*/  LDG.E.U16 R2, desc[UR36][R2.64] ;  /* 0x0000002402027981 */ /* 0x000ea4000c1e1500 */
[----:B--2---:R-:W-:Y:S01]  /*1280*/  HADD2.F32 R31, -RZ, R2.H0_H0 ;  /* 0x20000002ff1f7230 */ /* 0x004fe20000004100 */
[----:B------:R-:W-:Y:S06]  /*1290*/  BRA `(.L_x_11094) ;  /* 0x0000000800dc7947 */ /* 0x000fec0003800000 */
.L_x_11097:
        /* <DEDUP_REMOVED lines=8> */
.L_x_11100:
[----:B------:R-:W2:Y:S02]  /*1320*/  LDG.E.U16 R2, desc[UR36][R2.64] ;  /* 0x0000002402027981 */ /* 0x000ea4000c1e1500 */
[----:B--2---:R-:W-:Y:S01]  /*1330*/  HADD2.F32 R31, -RZ, R2.H0_H0 ;  /* 0x20000002ff1f7230 */ /* 0x004fe20000004100 */
[----:B------:R-:W-:Y:S06]  /*1340*/  BRA `(.L_x_11094) ;  /* 0x0000000800b07947 */ /* 0x000fec0003800000 */
.L_x_11099:
        /* <DEDUP_REMOVED lines=11> */
.L_x_11089:
        /* <DEDUP_REMOVED lines=12> */
.L_x_11103:
        /* <DEDUP_REMOVED lines=11> */
.L_x_11102:
        /* <DEDUP_REMOVED lines=25> */
.L_x_11105:
        /* <DEDUP_REMOVED lines=12> */
.L_x_11104:
[----:B------:R-:W2:Y:S02]  /*17c0*/  LDG.E.U16 R2, desc[UR36][R2.64] ;  /* 0x0000002402027981 */ /* 0x000ea4000c1e1500 */
[----:B--2---:R-:W-:Y:S01]  /*17d0*/  IMAD.U32 R31, R2, 0x10000, RZ ;  /* 0x00010000021f7824 */ /* 0x004fe200078e00ff */
[----:B------:R-:W-:Y:S06]  /*17e0*/  BRA `(.L_x_11094) ;  /* 0x0000000400887947 */ /* 0x000fec0003800000 */
.L_x_11101:
        /* <DEDUP_REMOVED lines=11> */
.L_x_11108:
        /* <DEDUP_REMOVED lines=20> */
.L_x_11110:
[----:B------:R-:W-:Y:S05]  /*19e0*/  BSYNC.RECONVERGENT B0 ;  /* 0x0000000000007941 */ /* 0x000fea0003800200 */
.L_x_11109:
[----:B------:R-:W-:Y:S01]  /*19f0*/  IMAD.SHL.U32 R0, R0, 0x100000, RZ ;  /* 0x0010000000007824 */ /* 0x000fe200078e00ff */
[----:B------:R-:W-:-:S04]  /*1a00*/  LEA R2, R2, 0x3b800000, 0x17 ;  /* 0x3b80000002027811 */ /* 0x000fc800078eb8ff */
[----:B------:R-:W-:Y:S01]  /*1a10*/  LOP3.LUT R31, R2, R0, R31, 0xfe, !PT ;  /* 0x00000000021f7212 */ /* 0x000fe200078efe1f */
[----:B------:R-:W-:Y:S06]  /*1a20*/  BRA `(.L_x_11094) ;  /* 0x0000000000f87947 */ /* 0x000fec0003800000 */
.L_x_11107:
        /* <DEDUP_REMOVED lines=20> */
.L_x_11112:
[----:B------:R-:W-:Y:S05]  /*1b70*/  BSYNC.RECONVERGENT B0 ;  /* 0x0000000000007941 */ /* 0x000fea0003800200 */
.L_x_11111:
[----:B------:R-:W-:Y:S01]  /*1b80*/  IMAD.SHL.U32 R0, R0, 0x200000, RZ ;  /* 0x0020000000007824 */ /* 0x000fe200078e00ff */
[----:B------:R-:W-:-:S04]  /*1b90*/  LEA R2, R2, 0x37800000, 0x17 ;  /* 0x3780000002027811 */ /* 0x000fc800078eb8ff */
[----:B------:R-:W-:Y:S01]  /*1ba0*/  LOP3.LUT R31, R2, R0, R31, 0xfe, !PT ;  /* 0x00000000021f7212 */ /* 0x000fe200078efe1f */
[----:B------:R-:W-:Y:S06]  /*1bb0*/  BRA `(.L_x_11094) ;  /* 0x0000000000947947 */ /* 0x000fec0003800000 */
.L_x_11106:
[----:B------:R-:W-:-:S09]  /*1bc0*/  UISETP.NE.AND UP0, UPT, UR4, 0x1c, UPT ;  /* 0x0000001c0400788c */ /* 0x000fd2000bf05270 */
[----:B------:R-:W-:Y:S05]  /*1bd0*/  BRA.U !UP0, `(.L_x_11113) ;  /* 0x0000000108847547 */ /* 0x000fea000b800000 */
[----:B------:R-:W-:-:S09]  /*1be0*/  UISETP.NE.AND UP0, UPT, UR4, 0x1d, UPT ;  /* 0x0000001d0400788c */ /* 0x000fd2000bf05270 */
[----:B------:R-:W-:Y:S05]  /*1bf0*/  BRA.U !UP0, `(.L_x_11114) ;  /* 0x0000000108707547 */ /* 0x000fea000b800000 */
[----:B------:R-:W-:-:S09]  /*1c00*/  UISETP.NE.AND UP0, UPT, UR4, 0x2c, UPT ;  /* 0x0000002c0400788c */ /* 0x000fd2000bf05270 */
[----:B------:R-:W-:Y:S05]  /*1c10*/  BRA.U !UP0, `(.L_x_11115) ;  /* 0x0000000108487547 */ /* 0x000fea000b800000 */
.L_x_11093:
        /* <DEDUP_REMOVED lines=16> */
.L_x_11116:
[----:B------:R-:W-:Y:S01]  /*1d20*/  IMAD.MOV.U32 R31, RZ, RZ, RZ ;  /* 0x000000ffff1f7224 */ /* 0x000fe200078e00ff */
[----:B------:R-:W-:Y:S06]  /*1d30*/  BRA `(.L_x_11094) ;  /* 0x0000000000347947 */ /* 0x000fec0003800000 */
.L_x_11115:
        /* <DEDUP_REMOVED lines=8> */
.L_x_11114:
[----:B------:R-:W2:Y:S02]  /*1dc0*/  LDG.E.64 R2, desc[UR36][R2.64] ;  /* 0x0000002402027981 */ /* 0x000ea4000c1e1b00 */
[----:B--2---:R0:W2:Y:S02]  /*1dd0*/  I2F.U64 R31, R2 ;  /* 0x00000002001f7312 */ /* 0x0040a40000301000 */
[----:B0-2---:R-:W-:Y:S05]  /*1de0*/  BRA `(.L_x_11094) ;  /* 0x0000000000087947 */ /* 0x005fea0003800000 */
.L_x_11113:
[----:B------:R-:W2:Y:S02]  /*1df0*/  LDG.E R2, desc[UR36][R2.64] ;  /* 0x0000002402027981 */ /* 0x000ea4000c1e1900 */
[----:B--2---:R-:W-:-:S07]  /*1e00*/  I2FP.F32.U32 R31, R2 ;  /* 0x00000002001f7245 */ /* 0x004fce0000201000 */
.L_x_11094:
[----:B------:R-:W-:Y:S05]  /*1e10*/  BSYNC.RECONVERGENT B6 ;  /* 0x0000000000067941 */ /* 0x000fea0003800200 */
.L_x_11088:
        /* <DEDUP_REMOVED lines=20> */
.L_x_11121:
[----:B------:R-:W2:Y:S02]  /*1f60*/  LDG.E.U8 R2, desc[UR36][R2.64] ;  /* 0x0000002402027981 */ /* 0x000ea4000c1e1100 */
[----:B--2---:R-:W-:Y:S01]  /*1f70*/  I2FP.F32.U32 R30, R2 ;  /* 0x00000002001e7245 */ /* 0x004fe20000201000 */
[----:B------:R-:W-:Y:S06]  /*1f80*/  BRA `(.L_x_11123) ;  /* 0x0000000c00447947 */ /* 0x000fec0003800000 */
.L_x_11120:
        /* <DEDUP_REMOVED lines=9> */
.L_x_11125:
[----:B------:R-:W2:Y:S02]  /*2020*/  LDG.E R2, desc[UR36][R2.64] ;  /* 0x0000002402027981 */ /* 0x000ea4000c1e1900 */
[----:B--2---:R-:W-:Y:S01]  /*2030*/  I2FP.F32.S32 R30, R2 ;  /* 0x00000002001e7245 */ /* 0x004fe20000201400 */
[----:B------:R-:W-:Y:S06]  /*2040*/  BRA `(.L_x_11123) ;  /* 0x0000000c00147947 */ /* 0x000fec0003800000 */
.L_x_11124:
[----:B------:R-:W2:Y:S02]  /*2050*/  LDG.E.U16 R2, desc[UR36][R2.64] ;  /* 0x0000002402027981 */ /* 0x000ea4000c1e1500 */
[----:B--2---:R4:W0:Y:S01]  /*2060*/  I2F.S16 R30, R2 ;  /* 0x00000002001e7306 */ /* 0x0048220000101400 */
[----:B------:R-:W-:Y:S05]  /*2070*/  BRA `(.L_x_11123) ;  /* 0x0000000c00087947 */ /* 0x000fea0003800000 */
.L_x_11119:
        /* <DEDUP_REMOVED lines=8> */
.L_x_11127:
[----:B------:R-:W2:Y:S02]  /*2100*/  LDG.E.U16 R2, desc[UR36][R2.64] ;  /* 0x0000002402027981 */ /* 0x000ea4000c1e1500 */
[----:B--2---:R-:W-:Y:S01]  /*2110*/  HADD2.F32 R30, -RZ, R2.H0_H0 ;  /* 0x20000002ff1e7230 */ /* 0x004fe20000004100 */
[----:B------:R-:W-:Y:S06]  /*2120*/  BRA `(.L_x_11123) ;  /* 0x0000000800dc7947 */ /* 0x000fec0003800000 */
.L_x_11126:
        /* <DEDUP_REMOVED lines=8> */
.L_x_11129:
[----:B------:R-:W2:Y:S02]  /*21b0*/  LDG.E.U16 R2, desc[UR36][R2.64] ;  /* 0x0000002402027981 */ /* 0x000ea4000c1e1500 */
[----:B--2---:R-:W-:Y:S01]  /*21c0*/  HADD2.F32 R30, -RZ, R2.H0_H0 ;  /* 0x20000002ff1e7230 */ /* 0x004fe20000004100 */
[----:B------:R-:W-:Y:S06]  /*21d0*/  BRA `(.L_x_11123) ;  /* 0x0000000800b07947 */ /* 0x000fec0003800000 */
.L_x_11128:
        /* <DEDUP_REMOVED lines=11> */
.L_x_11118:
        /* <DEDUP_REMOVED lines=12> */
.L_x_11132:
        /* <DEDUP_REMOVED lines=11> */
.L_x_11131:
        /* <DEDUP_REMOVED lines=25> */
.L_x_11134:
        /* <DEDUP_REMOVED lines=12> */
.L_x_11133:
[----:B------:R-:W2:Y:S02]  /*2650*/  LDG.E.U16 R2, desc[UR36][R2.64] ;  /* 0x0000002402027981 */ /* 0x000ea4000c1e1500 */
[----:B--2---:R-:W-:Y:S01]  /*2660*/  IMAD.U32 R30, R2, 0x10000, RZ ;  /* 0x00010000021e7824 */ /* 0x004fe200078e00ff */
[----:B------:R-:W-:Y:S06]  /*2670*/  BRA `(.L_x_11123) ;  /* 0x0000000400887947 */ /* 0x000fec0003800000 */
.L_x_11130:
        /* <DEDUP_REMOVED lines=11> */
.L_x_11137:
        /* <DEDUP_REMOVED lines=20> */
.L_x_11139:
[----:B------:R-:W-:Y:S05]  /*2870*/  BSYNC.RECONVERGENT B0 ;  /* 0x0000000000007941 */ /* 0x000fea0003800200 */
.L_x_11138:
[----:B------:R-:W-:Y:S01]  /*2880*/  IMAD.SHL.U32 R0, R0, 0x100000, RZ ;  /* 0x0010000000007824 */ /* 0x000fe200078e00ff */
[----:B------:R-:W-:-:S04]  /*2890*/  LEA R2, R2, 0x3b800000, 0x17 ;  /* 0x3b80000002027811 */ /* 0x000fc800078eb8ff */
[----:B------:R-:W-:Y:S01]  /*28a0*/  LOP3.LUT R30, R2, R0, R7, 0xfe, !PT ;  /* 0x00000000021e7212 */ /* 0x000fe200078efe07 */
[----:B------:R-:W-:Y:S06]  /*28b0*/  BRA `(.L_x_11123) ;  /* 0x0000000000f87947 */ /* 0x000fec0003800000 */
.L_x_11136:
        /* <DEDUP_REMOVED lines=20> */
.L_x_11141:
[----:B------:R-:W-:Y:S05]  /*2a00*/  BSYNC.RECONVERGENT B0 ;  /* 0x0000000000007941 */ /* 0x000fea0003800200 */
.L_x_11140:
[----:B------:R-:W-:Y:S01]  /*2a10*/  IMAD.SHL.U32 R0, R0, 0x200000, RZ ;  /* 0x0020000000007824 */ /* 0x000fe200078e00ff */
[----:B------:R-:W-:-:S04]  /*2a20*/  LEA R2, R2, 0x37800000, 0x17 ;  /* 0x3780000002027811 */ /* 0x000fc800078eb8ff */
[----:B------:R-:W-:Y:S01]  /*2a30*/  LOP3.LUT R30, R2, R0, R7, 0xfe, !PT ;  /* 0x00000000021e7212 */ /* 0x000fe200078efe07 */
[----:B------:R-:W-:Y:S06]  /*2a40*/  BRA `(.L_x_11123) ;  /* 0x0000000000947947 */ /* 0x000fec0003800000 */
.L_x_11135:
[----:B------:R-:W-:-:S09]  /*2a50*/  UISETP.NE.AND UP0, UPT, UR4, 0x1c, UPT ;  /* 0x0000001c0400788c */ /* 0x000fd2000bf05270 */
[----:B------:R-:W-:Y:S05]  /*2a60*/  BRA.U !UP0, `(.L_x_11142) ;  /* 0x0000000108847547 */ /* 0x000fea000b800000 */
[----:B------:R-:W-:-:S09]  /*2a70*/  UISETP.NE.AND UP0, UPT, UR4, 0x1d, UPT ;  /* 0x0000001d0400788c */ /* 0x000fd2000bf05270 */
[----:B------:R-:W-:Y:S05]  /*2a80*/  BRA.U !UP0, `(.L_x_11143) ;  /* 0x0000000108707547 */ /* 0x000fea000b800000 */
[----:B------:R-:W-:-:S09]  /*2a90*/  UISETP.NE.AND UP0, UPT, UR4, 0x2c, UPT ;  /* 0x0000002c0400788c */ /* 0x000fd2000bf05270 */
[----:B------:R-:W-:Y:S05]  /*2aa0*/  BRA.U !UP0, `(.L_x_11144) ;  /* 0x0000000108487547 */ /* 0x000fea000b800000 */
.L_x_11122:
        /* <DEDUP_REMOVED lines=16> */
.L_x_11145:
[----:B------:R-:W-:Y:S01]  /*2bb0*/  IMAD.MOV.U32 R30, RZ, RZ, RZ ;  /* 0x000000ffff1e7224 */ /* 0x000fe200078e00ff */
[----:B------:R-:W-:Y:S06]  /*2bc0*/  BRA `(.L_x_11123) ;  /* 0x0000000000347947 */ /* 0x000fec0003800000 */
.L_x_11144:
        /* <DEDUP_REMOVED lines=8> */
.L_x_11143:
[----:B------:R-:W2:Y:S02]  /*2c50*/  LDG.E.64 R2, desc[UR36][R2.64] ;  /* 0x0000002402027981 */ /* 0x000ea4000c1e1b00 */
[----:B--2---:R0:W2:Y:S02]  /*2c60*/  I2F.U64 R30, R2 ;  /* 0x00000002001e7312 */ /* 0x0040a40000301000 */
[----:B0-2---:R-:W-:Y:S05]  /*2c70*/  BRA `(.L_x_11123) ;  /* 0x0000000000087947 */ /* 0x005fea0003800000 */
.L_x_11142:
[----:B------:R-:W2:Y:S02]  /*2c80*/  LDG.E R2, desc[UR36][R2.64] ;  /* 0x0000002402027981 */ /* 0x000ea4000c1e1900 */
[----:B--2---:R-:W-:-:S07]  /*2c90*/  I2FP.F32.U32 R30, R2 ;  /* 0x00000002001e7245 */ /* 0x004fce0000201000 */
.L_x_11123:
[----:B------:R-:W-:Y:S05]  /*2ca0*/  BSYNC.RECONVERGENT B6 ;  /* 0x0000000000067941 */ /* 0x000fea0003800200 */
.L_x_11117:
[----:B------:R-:W-:-:S07]  /*2cb0*/  VIADD R16, R26, 0x80 ;  /* 0x000000801a107836 */ /* 0x000fce0000000000 */
.L_x_11058:
[----:B------:R-:W-:Y:S05]  /*2cc0*/  BSYNC.RECONVERGENT B7 ;  /* 0x0000000000077941 */ /* 0x000fea0003800200 */
.L_x_11057:
[----:B------:R-:W-:Y:S01]  /*2cd0*/  ISETP.GE.AND P0, PT, R16, R25, PT ;  /* 0x000000191000720c */ /* 0x000fe20003f06270 */
[----:B------:R-:W-:Y:S01]  /*2ce0*/  BSSY.RECONVERGENT B7, `(.L_x_11146) ;  /* 0x00002c2000077945 */ /* 0x000fe20003800200 */
[----:B------:R-:W-:Y:S02]  /*2cf0*/  IMAD.MOV.U32 R29, RZ, RZ, RZ ;  /* 0x000000ffff1d7224 */ /* 0x000fe400078e00ff */
[----:B------:R-:W-:Y:S02]  /*2d00*/  IMAD.MOV.U32 R27, RZ, RZ, RZ ;  /* 0x000000ffff1b7224 */ /* 0x000fe400078e00ff */
[----:B------:R-:W-:-:S07]  /*2d10*/  IMAD.MOV.U32 R19, RZ, RZ, RZ ;  /* 0x000000ffff137224 */ /* 0x000fce00078e00ff */
[----:B------:R-:W-:Y:S05]  /*2d20*/  @P0 BRA `(.L_x_11147) ;  /* 0x0000002800f40947 */ /* 0x000fea0003800000 */
[----:B------:R-:W1:Y:S01]  /*2d30*/  LDC.64 R4, c[0x0][0x390] ;  /* 0x0000e400ff047b82 */ /* 0x000e620000000a00 */
[----:B------:R-:W3:Y:S01]  /*2d40*/  LDCU UR5, c[0x0][0x3b0] ;  /* 0x00007600ff0577ac */ /* 0x000ee20008000800 */
[----:B0-2-4-:R-:W-:Y:S01]  /*2d50*/  IMAD R2, R17, 0x200, R16 ;  /* 0x0000020011027824 */ /* 0x015fe200078e0210 */
[----:B------:R-:W-:Y:S01]  /*2d60*/  BSSY.RECONVERGENT B6, `(.L_x_11148) ;  /* 0x00000e6000067945 */ /* 0x000fe20003800200 */
[----:B------:R-:W-:-:S04]  /*2d70*/  UPRMT UR4, UR38, 0x9910, URZ ;  /* 0x0000991026047896 */ /* 0x000fc800080000ff */
[----:B------:R-:W-:Y:S01]  /*2d80*/  UISETP.GT.AND UP0, UPT, UR4, 0x9, UPT ;  /* 0x000000090400788c */ /* 0x000fe2000bf04270 */
[----:B---3--:R-:W-:-:S05]  /*2d90*/  IMAD R3, R2, UR5, RZ ;  /* 0x0000000502037c24 */ /* 0x008fca000f8e02ff */
[----:B-1----:R-:W-:-:S05]  /*2da0*/  IADD3 R4, P0, PT, R3, R4, RZ ;  /* 0x0000000403047210 */ /* 0x002fca0007f1e0ff */
        /* <DEDUP_REMOVED lines=13> */
.L_x_11152:
[----:B------:R-:W2:Y:S02]  /*2e80*/  LDG.E.U8 R4, desc[UR36][R4.64] ;  /* 0x0000002404047981 */ /* 0x000ea4000c1e1100 */
[----:B--2---:R-:W-:Y:S01]  /*2e90*/  I2FP.F32.U32 R29, R4 ;  /* 0x00000004001d7245 */ /* 0x004fe20000201000 */
[----:B------:R-:W-:Y:S06]  /*2ea0*/  BRA `(.L_x_11154) ;  /* 0x0000000c00447947 */ /* 0x000fec0003800000 */
.L_x_11151:
        /* <DEDUP_REMOVED lines=9> */
.L_x_11156:
[----:B------:R-:W2:Y:S02]  /*2f40*/  LDG.E R4, desc[UR36][R4.64] ;  /* 0x0000002404047981 */ /* 0x000ea4000c1e1900 */
[----:B--2---:R-:W-:Y:S01]  /*2f50*/  I2FP.F32.S32 R29, R4 ;  /* 0x00000004001d7245 */ /* 0x004fe20000201400 */
[----:B------:R-:W-:Y:S06]  /*2f60*/  BRA `(.L_x_11154) ;  /* 0x0000000c00147947 */ /* 0x000fec0003800000 */
.L_x_11155:
[----:B------:R-:W2:Y:S02]  /*2f70*/  LDG.E.U16 R4, desc[UR36][R4.64] ;  /* 0x0000002404047981 */ /* 0x000ea4000c1e1500 */
[----:B--2---:R2:W3:Y:S01]  /*2f80*/  I2F.S16 R29, R4 ;  /* 0x00000004001d7306 */ /* 0x0044e20000101400 */
[----:B------:R-:W-:Y:S05]  /*2f90*/  BRA `(.L_x_11154) ;  /* 0x0000000c00087947 */ /* 0x000fea0003800000 */
.L_x_11150:
        /* <DEDUP_REMOVED lines=8> */
.L_x_11158:
[----:B------:R-:W2:Y:S02]  /*3020*/  LDG.E.U16 R4, desc[UR36][R4.64] ;  /* 0x0000002404047981 */ /* 0x000ea4000c1e1500 */
[----:B--2---:R-:W-:Y:S01]  /*3030*/  HADD2.F32 R29, -RZ, R4.H0_H0 ;  /* 0x20000004ff1d7230 */ /* 0x004fe20000004100 */
[----:B------:R-:W-:Y:S06]  /*3040*/  BRA `(.L_x_11154) ;  /* 0x0000000800dc7947 */ /* 0x000fec0003800000 */
.L_x_11157:
        /* <DEDUP_REMOVED lines=8> */
.L_x_11160:
[----:B------:R-:W2:Y:S02]  /*30d0*/  LDG.E.U16 R4, desc[UR36][R4.64] ;  /* 0x0000002404047981 */ /* 0x000ea4000c1e1500 */
[----:B--2---:R-:W-:Y:S01]  /*30e0*/  HADD2.F32 R29, -RZ, R4.H0_H0 ;  /* 0x20000004ff1d7230 */ /* 0x004fe20000004100 */
[----:B------:R-:W-:Y:S06]  /*30f0*/  BRA `(.L_x_11154) ;  /* 0x0000000800b07947 */ /* 0x000fec0003800000 */
.L_x_11159:
        /* <DEDUP_REMOVED lines=11> */
.L_x_11149:
        /* <DEDUP_REMOVED lines=12> */
.L_x_11163:
        /* <DEDUP_REMOVED lines=11> */
.L_x_11162:
        /* <DEDUP_REMOVED lines=25> */
.L_x_11165:
        /* <DEDUP_REMOVED lines=12> */
.L_x_11164:
[----:B------:R-:W2:Y:S02]  /*3570*/  LDG.E.U16 R4, desc[UR36][R4.64] ;  /* 0x0000002404047981 */ /* 0x000ea4000c1e1500 */
[----:B--2---:R-:W-:Y:S01]  /*3580*/  IMAD.U32 R29, R4, 0x10000, RZ ;  /* 0x00010000041d7824 */ /* 0x004fe200078e00ff */
[----:B------:R-:W-:Y:S06]  /*3590*/  BRA `(.L_x_11154) ;  /* 0x0000000400887947 */ /* 0x000fec0003800000 */
.L_x_11161:
        /* <DEDUP_REMOVED lines=11> */
.L_x_11168:
        /* <DEDUP_REMOVED lines=20> */
.L_x_11170:
[----:B------:R-:W-:Y:S05]  /*3790*/  BSYNC.RECONVERGENT B0 ;  /* 0x0000000000007941 */ /* 0x000fea0003800200 */
.L_x_11169:
[----:B------:R-:W-:Y:S01]  /*37a0*/  IMAD.SHL.U32 R0, R0, 0x100000, RZ ;  /* 0x0010000000007824 */ /* 0x000fe200078e00ff */
[----:B------:R-:W-:-:S04]  /*37b0*/  LEA R3, R3, 0x3b800000, 0x17 ;  /* 0x3b80000003037811 */ /* 0x000fc800078eb8ff */
[----:B------:R-:W-:Y:S01]  /*37c0*/  LOP3.LUT R29, R3, R0, R29, 0xfe, !PT ;  /* 0x00000000031d7212 */ /* 0x000fe200078efe1d */
[----:B------:R-:W-:Y:S06]  /*37d0*/  BRA `(.L_x_11154) ;  /* 0x0000000000f87947 */ /* 0x000fec0003800000 */
.L_x_11167:
        /* <DEDUP_REMOVED lines=20> */
.L_x_11172:
[----:B------:R-:W-:Y:S05]  /*3920*/  BSYNC.RECONVERGENT B0 ;  /* 0x0000000000007941 */ /* 0x000fea0003800200 */
.L_x_11171:
[----:B------:R-:W-:Y:S01]  /*3930*/  IMAD.SHL.U32 R0, R0, 0x200000, RZ ;  /* 0x0020000000007824 */ /* 0x000fe200078e00ff */
[----:B------:R-:W-:-:S04]  /*3940*/  LEA R3, R3, 0x37800000, 0x17 ;  /* 0x3780000003037811 */ /* 0x000fc800078eb8ff */
[----:B------:R-:W-:Y:S01]  /*3950*/  LOP3.LUT R29, R3, R0, R29, 0xfe, !PT ;  /* 0x00000000031d7212 */ /* 0x000fe200078efe1d */
[----:B------:R-:W-:Y:S06]  /*3960*/  BRA `(.L_x_11154) ;  /* 0x0000000000947947 */ /* 0x000fec0003800000 */
.L_x_11166:
        /* <DEDUP_REMOVED lines=14> */
.L_x_11153:
        /* <DEDUP_REMOVED lines=16> */
.L_x_11175:
[----:B------:R-:W-:Y:S01]  /*3b50*/  IMAD.MOV.U32 R29, RZ, RZ, RZ ;  /* 0x000000ffff1d7224 */ /* 0x000fe200078e00ff */
[----:B------:R-:W-:Y:S06]  /*3b60*/  BRA `(.L_x_11154) ;  /* 0x0000000000147947 */ /* 0x000fec0003800000 */
.L_x_11174:
[----:B------:R-:W2:Y:S02]  /*3b70*/  LDG.E.64 R4, desc[UR36][R4.64] ;  /* 0x0000002404047981 */ /* 0x000ea4000c1e1b00 */
[----:B--2---:R0:W1:Y:S02]  /*3b80*/  I2F.U64 R29, R4 ;  /* 0x00000004001d7312 */ /* 0x0040640000301000 */
[----:B01----:R-:W-:Y:S05]  /*3b90*/  BRA `(.L_x_11154) ;  /* 0x0000000000087947 */ /* 0x003fea0003800000 */
.L_x_11173:
[----:B------:R-:W2:Y:S02]  /*3ba0*/  LDG.E R4, desc[UR36][R4.64] ;  /* 0x0000002404047981 */ /* 0x000ea4000c1e1900 */
[----:B--2---:R-:W-:-:S07]  /*3bb0*/  I2FP.F32.U32 R29, R4 ;  /* 0x00000004001d7245 */ /* 0x004fce0000201000 */
.L_x_11154:
[----:B------:R-:W-:Y:S05]  /*3bc0*/  BSYNC.RECONVERGENT B6 ;  /* 0x0000000000067941 */ /* 0x000fea0003800200 */
.L_x_11148:
        /* <DEDUP_REMOVED lines=20> */
.L_x_11180:
[----:B------:R-:W2:Y:S02]  /*3d10*/  LDG.E.U8 R4, desc[UR36][R4.64] ;  /* 0x0000002404047981 */ /* 0x000ea4000c1e1100 */
[----:B--2---:R-:W-:Y:S01]  /*3d20*/  I2FP.F32.U32 R27, R4 ;  /* 0x00000004001b7245 */ /* 0x004fe20000201000 */
[----:B------:R-:W-:Y:S06]  /*3d30*/  BRA `(.L_x_11182) ;  /* 0x0000000c00447947 */ /* 0x000fec0003800000 */
.L_x_11179:
        /* <DEDUP_REMOVED lines=9> */
.L_x_11184:
[----:B------:R-:W2:Y:S02]  /*3dd0*/  LDG.E R4, desc[UR36][R4.64] ;  /* 0x0000002404047981 */ /* 0x000ea4000c1e1900 */
[----:B--2---:R-:W-:Y:S01]  /*3de0*/  I2FP.F32.S32 R27, R4 ;  /* 0x00000004001b7245 */ /* 0x004fe20000201400 */
[----:B------:R-:W-:Y:S06]  /*3df0*/  BRA `(.L_x_11182) ;  /* 0x0000000c00147947 */ /* 0x000fec0003800000 */
.L_x_11183:
[----:B------:R-:W2:Y:S02]  /*3e00*/  LDG.E.U16 R4, desc[UR36][R4.64] ;  /* 0x0000002404047981 */ /* 0x000ea4000c1e1500 */
[----:B--2---:R0:W2:Y:S01]  /*3e10*/  I2F.S16 R27, R4 ;  /* 0x00000004001b7306 */ /* 0x0040a20000101400 */
[----:B------:R-:W-:Y:S05]  /*3e20*/  BRA `(.L_x_11182) ;  /* 0x0000000c00087947 */ /* 0x000fea0003800000 */
.L_x_11178:
        /* <DEDUP_REMOVED lines=8> */
.L_x_11186:
[----:B------:R-:W2:Y:S02]  /*3eb0*/  LDG.E.U16 R4, desc[UR36][R4.64] ;  /* 0x0000002404047981 */ /* 0x000ea4000c1e1500 */
[----:B--2---:R-:W-:Y:S01]  /*3ec0*/  HADD2.F32 R27, -RZ, R4.H0_H0 ;  /* 0x20000004ff1b7230 */ /* 0x004fe20000004100 */
[----:B------:R-:W-:Y:S06]  /*3ed0*/  BRA `(.L_x_11182) ;  /* 0x0000000800dc7947 */ /* 0x000fec0003800000 */
.L_x_11185:
        /* <DEDUP_REMOVED lines=8> */
.L_x_11188:
[----:B------:R-:W2:Y:S02]  /*3f60*/  LDG.E.U16 R4, desc[UR36][R4.64] ;  /* 0x0000002404047981 */ /* 0x000ea4000c1e1500 */
[----:B--2---:R-:W-:Y:S01]  /*3f70*/  HADD2.F32 R27, -RZ, R4.H0_H0 ;  /* 0x20000004ff1b7230 */ /* 0x004fe20000004100 */
[----:B------:R-:W-:Y:S06]  /*3f80*/  BRA `(.L_x_11182) ;  /* 0x0000000800b07947 */ /* 0x000fec0003800000 */
.L_x_11187:
        /* <DEDUP_REMOVED lines=11> */
.L_x_11177:
        /* <DEDUP_REMOVED lines=12> */
.L_x_11191:
        /* <DEDUP_REMOVED lines=11> */
.L_x_11190:
        /* <DEDUP_REMOVED lines=25> */
.L_x_11193:
        /* <DEDUP_REMOVED lines=12> */
.L_x_11192:
[----:B------:R-:W2:Y:S02]  /*4400*/  LDG.E.U16 R4, desc[UR36][R4.64] ;  /* 0x0000002404047981 */ /* 0x000ea4000c1e1500 */
[----:B--2---:R-:W-:Y:S01]  /*4410*/  IMAD.U32 R27, R4, 0x10000, RZ ;  /* 0x00010000041b7824 */ /* 0x004fe200078e00ff */
[----:B------:R-:W-:Y:S06]  /*4420*/  BRA `(.L_x_11182) ;  /* 0x0000000400887947 */ /* 0x000fec0003800000 */
.L_x_11189:
        /* <DEDUP_REMOVED lines=11> */
.L_x_11196:
        /* <DEDUP_REMOVED lines=20> */
.L_x_11198:
[----:B------:R-:W-:Y:S05]  /*4620*/  BSYNC.RECONVERGENT B0 ;  /* 0x0000000000007941 */ /* 0x000fea0003800200 */
.L_x_11197:
[----:B------:R-:W-:Y:S01]  /*4630*/  IMAD.SHL.U32 R0, R0, 0x100000, RZ ;  /* 0x0010000000007824 */ /* 0x000fe200078e00ff */
[----:B------:R-:W-:-:S04]  /*4640*/  LEA R3, R3, 0x3b800000, 0x17 ;  /* 0x3b80000003037811 */ /* 0x000fc800078eb8ff */
[----:B------:R-:W-:Y:S01]  /*4650*/  LOP3.LUT R27, R3, R0, R27, 0xfe, !PT ;  /* 0x00000000031b7212 */ /* 0x000fe200078efe1b */
[----:B------:R-:W-:Y:S06]  /*4660*/  BRA `(.L_x_11182) ;  /* 0x0000000000f87947 */ /* 0x000fec0003800000 */
.L_x_11195:
        /* <DEDUP_REMOVED lines=20> */
.L_x_11200:
[----:B------:R-:W-:Y:S05]  /*47b0*/  BSYNC.RECONVERGENT B0 ;  /* 0x0000000000007941 */ /* 0x000fea0003800200 */
.L_x_11199:
[----:B------:R-:W-:Y:S01]  /*47c0*/  IMAD.SHL.U32 R0, R0, 0x200000, RZ ;  /* 0x0020000000007824 */ /* 0x000fe200078e00ff */
[----:B------:R-:W-:-:S04]  /*47d0*/  LEA R3, R3, 0x37800000, 0x17 ;  /* 0x3780000003037811 */ /* 0x000fc800078eb8ff */
[----:B------:R-:W-:Y:S01]  /*47e0*/  LOP3.LUT R27, R3, R0, R27, 0xfe, !PT ;  /* 0x00000000031b7212 */ /* 0x000fe200078efe1b */
[----:B------:R-:W-:Y:S06]  /*47f0*/  BRA `(.L_x_11182) ;  /* 0x0000000000947947 */ /* 0x000fec0003800000 */
.L_x_11194:
        /* <DEDUP_REMOVED lines=14> */
.L_x_11181:
        /* <DEDUP_REMOVED lines=16> */
.L_x_11203:
[----:B------:R-:W-:Y:S01]  /*49e0*/  IMAD.MOV.U32 R27, RZ, RZ, RZ ;  /* 0x000000ffff1b7224 */ /* 0x000fe200078e00ff */
[----:B------:R-:W-:Y:S06]  /*49f0*/  BRA `(.L_x_11182) ;  /* 0x0000000000147947 */ /* 0x000fec0003800000 */
.L_x_11202:
[----:B------:R-:W2:Y:S02]  /*4a00*/  LDG.E.64 R4, desc[UR36][R4.64] ;  /* 0x0000002404047981 */ /* 0x000ea4000c1e1b00 */
[----:B--2---:R0:W2:Y:S02]  /*4a10*/  I2F.U64 R27, R4 ;  /* 0x00000004001b7312 */ /* 0x0040a40000301000 */
[----:B0-2---:R-:W-:Y:S05]  /*4a20*/  BRA `(.L_x_11182) ;  /* 0x0000000000087947 */ /* 0x005fea0003800000 */
.L_x_11201:
[----:B------:R-:W2:Y:S02]  /*4a30*/  LDG.E R4, desc[UR36][R4.64] ;  /* 0x0000002404047981 */ /* 0x000ea4000c1e1900 */
[----:B--2---:R-:W-:-:S07]  /*4a40*/  I2FP.F32.U32 R27, R4 ;  /* 0x00000004001b7245 */ /* 0x004fce0000201000 */
.L_x_11182:
[----:B------:R-:W-:Y:S05]  /*4a50*/  BSYNC.RECONVERGENT B6 ;  /* 0x0000000000067941 */ /* 0x000fea0003800200 */
.L_x_11176:
        /* <DEDUP_REMOVED lines=20> */
.L_x_11208:
[----:B------:R-:W4:Y:S02]  /*4ba0*/  LDG.E.U8 R2, desc[UR36][R2.64] ;  /* 0x0000002402027981 */ /* 0x000f24000c1e1100 */
[----:B----4-:R-:W-:Y:S01]  /*4bb0*/  I2FP.F32.U32 R19, R2 ;  /* 0x0000000200137245 */ /* 0x010fe20000201000 */
[----:B------:R-:W-:Y:S06]  /*4bc0*/  BRA `(.L_x_11210) ;  /* 0x0000000c00447947 */ /* 0x000fec0003800000 */
.L_x_11207:
        /* <DEDUP_REMOVED lines=9> */
.L_x_11212:
[----:B------:R-:W4:Y:S02]  /*4c60*/  LDG.E R2, desc[UR36][R2.64] ;  /* 0x0000002402027981 */ /* 0x000f24000c1e1900 */
[----:B----4-:R-:W-:Y:S01]  /*4c70*/  I2FP.F32.S32 R19, R2 ;  /* 0x0000000200137245 */ /* 0x010fe20000201400 */
[----:B------:R-:W-:Y:S06]  /*4c80*/  BRA `(.L_x_11210) ;  /* 0x0000000c00147947 */ /* 0x000fec0003800000 */
.L_x_11211:
[----:B------:R-:W4:Y:S02]  /*4c90*/  LDG.E.U16 R2, desc[UR36][R2.64] ;  /* 0x0000002402027981 */ /* 0x000f24000c1e1500 */
[----:B----4-:R0:W4:Y:S01]  /*4ca0*/  I2F.S16 R19, R2 ;  /* 0x0000000200137306 */ /* 0x0101220000101400 */
[----:B------:R-:W-:Y:S05]  /*4cb0*/  BRA `(.L_x_11210) ;  /* 0x0000000c00087947 */ /* 0x000fea0003800000 */
.L_x_11206:
        /* <DEDUP_REMOVED lines=8> */
.L_x_11214:
[----:B------:R-:W4:Y:S02]  /*4d40*/  LDG.E.U16 R2, desc[UR36][R2.64] ;  /* 0x0000002402027981 */ /* 0x000f24000c1e1500 */
[----:B----4-:R-:W-:Y:S01]  /*4d50*/  HADD2.F32 R19, -RZ, R2.H0_H0 ;  /* 0x20000002ff137230 */ /* 0x010fe20000004100 */
[----:B------:R-:W-:Y:S06]  /*4d60*/  BRA `(.L_x_11210) ;  /* 0x0000000800dc7947 */ /* 0x000fec0003800000 */
.L_x_11213:
        /* <DEDUP_REMOVED lines=8> */
.L_x_11216:
[----:B------:R-:W4:Y:S02]  /*4df0*/  LDG.E.U16 R2, desc[UR36][R2.64] ;  /* 0x0000002402027981 */ /* 0x000f24000c1e1500 */
[----:B----4-:R-:W-:Y:S01]  /*4e00*/  HADD2.F32 R19, -RZ, R2.H0_H0 ;  /* 0x20000002ff137230 */ /* 0x010fe20000004100 */
[----:B------:R-:W-:Y:S06]  /*4e10*/  BRA `(.L_x_11210) ;  /* 0x0000000800b07947 */ /* 0x000fec0003800000 */
.L_x_11215:
        /* <DEDUP_REMOVED lines=11> */
.L_x_11205:
        /* <DEDUP_REMOVED lines=12> */
.L_x_11219:
        /* <DEDUP_REMOVED lines=11> */
.L_x_11218:
        /* <DEDUP_REMOVED lines=25> */
.L_x_11221:
        /* <DEDUP_REMOVED lines=12> */
.L_x_11220:
[----:B------:R-:W4:Y:S02]  /*5290*/  LDG.E.U16 R2, desc[UR36][R2.64] ;  /* 0x0000002402027981 */ /* 0x000f24000c1e1500 */
[----:B----4-:R-:W-:Y:S01]  /*52a0*/  IMAD.U32 R19, R2, 0x10000, RZ ;  /* 0x0001000002137824 */ /* 0x010fe200078e00ff */
[----:B------:R-:W-:Y:S06]  /*52b0*/  BRA `(.L_x_11210) ;  /* 0x0000000400887947 */ /* 0x000fec0003800000 */
.L_x_11217:
        /* <DEDUP_REMOVED lines=11> */
.L_x_11224:
        /* <DEDUP_REMOVED lines=20> */
.L_x_11226:
[----:B------:R-:W-:Y:S05]  /*54b0*/  BSYNC.RECONVERGENT B0 ;  /* 0x0000000000007941 */ /* 0x000fea0003800200 */
.L_x_11225:
[----:B------:R-:W-:Y:S01]  /*54c0*/  IMAD.SHL.U32 R0, R0, 0x100000, RZ ;  /* 0x0010000000007824 */ /* 0x000fe200078e00ff */
[----:B------:R-:W-:-:S04]  /*54d0*/  LEA R2, R2, 0x3b800000, 0x17 ;  /* 0x3b80000002027811 */ /* 0x000fc800078eb8ff */
[----:B------:R-:W-:Y:S01]  /*54e0*/  LOP3.LUT R19, R2, R0, R19, 0xfe, !PT ;  /* 0x0000000002137212 */ /* 0x000fe200078efe13 */
[----:B------:R-:W-:Y:S06]  /*54f0*/  BRA `(.L_x_11210) ;  /* 0x0000000000f87947 */ /* 0x000fec0003800000 */
.L_x_11223:
        /* <DEDUP_REMOVED lines=20> */
.L_x_11228:
[----:B------:R-:W-:Y:S05]  /*5640*/  BSYNC.RECONVERGENT B0 ;  /* 0x0000000000007941 */ /* 0x000fea0003800200 */
.L_x_11227:
[----:B------:R-:W-:Y:S01]  /*5650*/  IMAD.SHL.U32 R0, R0, 0x200000, RZ ;  /* 0x0020000000007824 */ /* 0x000fe200078e00ff */
[----:B------:R-:W-:-:S04]  /*5660*/  LEA R2, R2, 0x37800000, 0x17 ;  /* 0x3780000002027811 */ /* 0x000fc800078eb8ff */
[----:B------:R-:W-:Y:S01]  /*5670*/  LOP3.LUT R19, R2, R0, R19, 0xfe, !PT ;  /* 0x0000000002137212 */ /* 0x000fe200078efe13 */
[----:B------:R-:W-:Y:S06]  /*5680*/  BRA `(.L_x_11210) ;  /* 0x0000000000947947 */ /* 0x000fec0003800000 */
.L_x_11222:
        /* <DEDUP_REMOVED lines=14> */
.L_x_11209:
        /* <DEDUP_REMOVED lines=16> */
.L_x_11231:
[----:B------:R-:W-:Y:S01]  /*5870*/  IMAD.MOV.U32 R19, RZ, RZ, RZ ;  /* 0x000000ffff137224 */ /* 0x000fe200078e00ff */
[----:B------:R-:W-:Y:S06]  /*5880*/  BRA `(.L_x_11210) ;  /* 0x0000000000147947 */ /* 0x000fec0003800000 */
.L_x_11230:
[----:B------:R-:W4:Y:S02]  /*5890*/  LDG.E.64 R2, desc[UR36][R2.64] ;  /* 0x0000002402027981 */ /* 0x000f24000c1e1b00 */
[----:B----4-:R0:W4:Y:S02]  /*58a0*/  I2F.U64 R19, R2 ;  /* 0x0000000200137312 */ /* 0x0101240000301000 */
[----:B0---4-:R-:W-:Y:S05]  /*58b0*/  BRA `(.L_x_11210) ;  /* 0x0000000000087947 */ /* 0x011fea0003800000 */
.L_x_11229:
[----:B------:R-:W4:Y:S02]  /*58c0*/  LDG.E R2, desc[UR36][R2.64] ;  /* 0x0000002402027981 */ /* 0x000f24000c1e1900 */
[----:B----4-:R-:W-:-:S07]  /*58d0*/  I2FP.F32.U32 R19, R2 ;  /* 0x0000000200137245 */ /* 0x010fce0000201000 */
.L_x_11210:
[----:B------:R-:W-:Y:S05]  /*58e0*/  BSYNC.RECONVERGENT B6 ;  /* 0x0000000000067941 */ /* 0x000fea0003800200 */
.L_x_11204:
[----:B------:R-:W-:-:S07]  /*58f0*/  VIADD R16, R16, 0x80 ;  /* 0x0000008010107836 */ /* 0x000fce0000000000 */
.L_x_11147:
[----:B------:R-:W-:Y:S05]  /*5900*/  BSYNC.RECONVERGENT B7 ;  /* 0x0000000000077941 */ /* 0x000fea0003800200 */
.L_x_11146:
[----:B------:R-:W-:Y:S01]  /*5910*/  ISETP.GE.AND P0, PT, R16, R25, PT ;  /* 0x000000191000720c */ /* 0x000fe20003f06270 */
[----:B------:R-:W-:Y:S01]  /*5920*/  BSSY.RECONVERGENT B7, `(.L_x_11232) ;  /* 0x00002c3000077945 */ /* 0x000fe20003800200 */
[----:B------:R-:W-:Y:S01]  /*5930*/  CS2R R22, SRZ ;  /* 0x0000000000167805 */ /* 0x000fe2000001ff00 */
[----:B------:R-:W-:-:S10]  /*5940*/  IMAD.MOV.U32 R24, RZ, RZ, RZ ;  /* 0x000000ffff187224 */ /* 0x000fd400078e00ff */
        /* <DEDUP_REMOVED lines=22> */
.L_x_11238:
[----:B------:R-:W2:Y:S02]  /*5ab0*/  LDG.E.U8 R4, desc[UR36][R4.64] ;  /* 0x0000002404047981 */ /* 0x000ea4000c1e1100 */
[----:B--2---:R-:W-:Y:S01]  /*5ac0*/  I2FP.F32.U32 R22, R4 ;  /* 0x0000000400167245 */ /* 0x004fe20000201000 */
[----:B------:R-:W-:Y:S06]  /*5ad0*/  BRA `(.L_x_11240) ;  /* 0x0000000c00487947 */ /* 0x000fec0003800000 */
.L_x_11237:
        /* <DEDUP_REMOVED lines=9> */
.L_x_11242:
[----:B------:R-:W2:Y:S02]  /*5b70*/  LDG.E R4, desc[UR36][R4.64] ;  /* 0x0000002404047981 */ /* 0x000ea4000c1e1900 */
[----:B--2---:R-:W-:Y:S01]  /*5b80*/  I2FP.F32.S32 R22, R4 ;  /* 0x0000000400167245 */ /* 0x004fe20000201400 */
[----:B------:R-:W-:Y:S06]  /*5b90*/  BRA `(.L_x_11240) ;  /* 0x0000000c00187947 */ /* 0x000fec0003800000 */
.L_x_11241:
[----:B------:R-:W2:Y:S02]  /*5ba0*/  LDG.E.U16 R4, desc[UR36][R4.64] ;  /* 0x0000002404047981 */ /* 0x000ea4000c1e1500 */
[----:B--2---:R0:W1:Y:S01]  /*5bb0*/  I2F.S16 R22, R4 ;  /* 0x0000000400167306 */ /* 0x0040620000101400 */
[----:B------:R-:W-:Y:S05]  /*5bc0*/  BRA `(.L_x_11240) ;  /* 0x0000000c000c7947 */ /* 0x000fea0003800000 */
.L_x_11236:
        /* <DEDUP_REMOVED lines=8> */
.L_x_11244:
[----:B------:R-:W2:Y:S02]  /*5c50*/  LDG.E.U16 R4, desc[UR36][R4.64] ;  /* 0x0000002404047981 */ /* 0x000ea4000c1e1500 */
[----:B--2---:R-:W-:Y:S01]  /*5c60*/  HADD2.F32 R22, -RZ, R4.H0_H0 ;  /* 0x20000004ff167230 */ /* 0x004fe20000004100 */
[----:B------:R-:W-:Y:S06]  /*5c70*/  BRA `(.L_x_11240) ;  /* 0x0000000800e07947 */ /* 0x000fec0003800000 */
.L_x_11243:
        /* <DEDUP_REMOVED lines=8> */
.L_x_11246:
[----:B------:R-:W2:Y:S02]  /*5d00*/  LDG.E.U16 R4, desc[UR36][R4.64] ;  /* 0x0000002404047981 */ /* 0x000ea4000c1e1500 */
[----:B--2---:R-:W-:Y:S01]  /*5d10*/  HADD2.F32 R22, -RZ, R4.H0_H0 ;  /* 0x20000004ff167230 */ /* 0x004fe20000004100 */
[----:B------:R-:W-:Y:S06]  /*5d20*/  BRA `(.L_x_11240) ;  /* 0x0000000800b47947 */ /* 0x000fec0003800000 */
.L_x_11245:
        /* <DEDUP_REMOVED lines=11> */
.L_x_11235:
        /* <DEDUP_REMOVED lines=12> */
.L_x_11249:
        /* <DEDUP_REMOVED lines=11> */
.L_x_11248:
        /* <DEDUP_REMOVED lines=25> */
.L_x_11251:
        /* <DEDUP_REMOVED lines=13> */
.L_x_11250:
[----:B------:R-:W2:Y:S02]  /*61b0*/  LDG.E.U16 R4, desc[UR36][R4.64] ;  /* 0x0000002404047981 */ /* 0x000ea4000c1e1500 */
[----:B--2---:R-:W-:Y:S01]  /*61c0*/  IMAD.U32 R22, R4, 0x10000, RZ ;  /* 0x0001000004167824 */ /* 0x004fe200078e00ff */
[----:B------:R-:W-:Y:S06]  /*61d0*/  BRA `(.L_x_11240) ;  /* 0x0000000400887947 */ /* 0x000fec0003800000 */
.L_x_11247:
        /* <DEDUP_REMOVED lines=11> */
.L_x_11254:
        /* <DEDUP_REMOVED lines=20> */
.L_x_11256:
[----:B------:R-:W-:Y:S05]  /*63d0*/  BSYNC.RECONVERGENT B0 ;  /* 0x0000000000007941 */ /* 0x000fea0003800200 */
.L_x_11255:
[----:B------:R-:W-:Y:S01]  /*63e0*/  IMAD.SHL.U32 R0, R0, 0x100000, RZ ;  /* 0x0010000000007824 */ /* 0x000fe200078e00ff */
[----:B------:R-:W-:-:S04]  /*63f0*/  LEA R3, R3, 0x3b800000, 0x17 ;  /* 0x3b80000003037811 */ /* 0x000fc800078eb8ff */
[----:B------:R-:W-:Y:S01]  /*6400*/  LOP3.LUT R22, R3, R0, R7, 0xfe, !PT ;  /* 0x0000000003167212 */ /* 0x000fe200078efe07 */
[----:B------:R-:W-:Y:S06]  /*6410*/  BRA `(.L_x_11240) ;  /* 0x0000000000f87947 */ /* 0x000fec0003800000 */
.L_x_11253:
        /* <DEDUP_REMOVED lines=20> */
.L_x_11258:
[----:B------:R-:W-:Y:S05]  /*6560*/  BSYNC.RECONVERGENT B0 ;  /* 0x0000000000007941 */ /* 0x000fea0003800200 */
.L_x_11257:
[----:B------:R-:W-:Y:S01]  /*6570*/  IMAD.SHL.U32 R0, R0, 0x200000, RZ ;  /* 0x0020000000007824 */ /* 0x000fe200078e00ff */
[----:B------:R-:W-:-:S04]  /*6580*/  LEA R3, R3, 0x37800000, 0x17 ;  /* 0x3780000003037811 */ /* 0x000fc800078eb8ff */
[----:B------:R-:W-:Y:S01]  /*6590*/  LOP3.LUT R22, R3, R0, R7, 0xfe, !PT ;  /* 0x0000000003167212 */ /* 0x000fe200078efe07 */
[----:B------:R-:W-:Y:S06]  /*65a0*/  BRA `(.L_x_11240) ;  /* 0x0000000000947947 */ /* 0x000fec0003800000 */
.L_x_11252:
        /* <DEDUP_REMOVED lines=14> */
.L_x_11239:
        /* <DEDUP_REMOVED lines=16> */
.L_x_11261:
[----:B------:R-:W-:Y:S01]  /*6790*/  IMAD.MOV.U32 R22, RZ, RZ, RZ ;  /* 0x000000ffff167224 */ /* 0x000fe200078e00ff */
[----:B------:R-:W-:Y:S06]  /*67a0*/  BRA `(.L_x_11240) ;  /* 0x0000000000147947 */ /* 0x000fec0003800000 */
.L_x_11260:
[----:B------:R-:W2:Y:S02]  /*67b0*/  LDG.E.64 R22, desc[UR36][R4.64] ;  /* 0x0000002404167981 */ /* 0x000ea4000c1e1b00 */
[----:B--2---:R0:W1:Y:S02]  /*67c0*/  I2F.U64 R22, R22 ;  /* 0x0000001600167312 */ /* 0x0040640000301000 */
[----:B01----:R-:W-:Y:S05]  /*67d0*/  BRA `(.L_x_11240) ;  /* 0x0000000000087947 */ /* 0x003fea0003800000 */
.L_x_11259:
[----:B------:R-:W2:Y:S02]  /*67e0*/  LDG.E R4, desc[UR36][R4.64] ;  /* 0x0000002404047981 */ /* 0x000ea4000c1e1900 */
[----:B--2---:R-:W-:-:S07]  /*67f0*/  I2FP.F32.U32 R22, R4 ;  /* 0x0000000400167245 */ /* 0x004fce0000201000 */
.L_x_11240:
[----:B------:R-:W-:Y:S05]  /*6800*/  BSYNC.RECONVERGENT B6 ;  /* 0x0000000000067941 */ /* 0x000fea0003800200 */
.L_x_11234:
        /* <DEDUP_REMOVED lines=20> */
.L_x_11266:
[----:B------:R-:W2:Y:S02]  /*6950*/  LDG.E.U8 R4, desc[UR36][R4.64] ;  /* 0x0000002404047981 */ /* 0x000ea4000c1e1100 */
[----:B--2---:R-:W-:Y:S01]  /*6960*/  I2FP.F32.U32 R24, R4 ;  /* 0x0000000400187245 */ /* 0x004fe20000201000 */
[----:B------:R-:W-:Y:S06]  /*6970*/  BRA `(.L_x_11268) ;  /* 0x0000000c00487947 */ /* 0x000fec0003800000 */
.L_x_11265:
        /* <DEDUP_REMOVED lines=9> */
.L_x_11270:
[----:B------:R-:W2:Y:S02]  /*6a10*/  LDG.E R4, desc[UR36][R4.64] ;  /* 0x0000002404047981 */ /* 0x000ea4000c1e1900 */
[----:B--2---:R-:W-:Y:S01]  /*6a20*/  I2FP.F32.S32 R24, R4 ;  /* 0x0000000400187245 */ /* 0x004fe20000201400 */
[----:B------:R-:W-:Y:S06]  /*6a30*/  BRA `(.L_x_11268) ;  /* 0x0000000c00187947 */ /* 0x000fec0003800000 */
.L_x_11269:
[----:B------:R-:W2:Y:S02]  /*6a40*/  LDG.E.U16 R4, desc[UR36][R4.64] ;  /* 0x0000002404047981 */ /* 0x000ea4000c1e1500 */
[----:B--2---:R4:W0:Y:S01]  /*6a50*/  I2F.S16 R24, R4 ;  /* 0x0000000400187306 */ /* 0x0048220000101400 */
[----:B------:R-:W-:Y:S05]  /*6a60*/  BRA `(.L_x_11268) ;  /* 0x0000000c000c7947 */ /* 0x000fea0003800000 */
.L_x_11264:
        /* <DEDUP_REMOVED lines=8> */
.L_x_11272:
[----:B------:R-:W2:Y:S02]  /*6af0*/  LDG.E.U16 R4, desc[UR36][R4.64] ;  /* 0x0000002404047981 */ /* 0x000ea4000c1e1500 */
[----:B--2---:R-:W-:Y:S01]  /*6b00*/  HADD2.F32 R24, -RZ, R4.H0_H0 ;  /* 0x20000004ff187230 */ /* 0x004fe20000004100 */
[----:B------:R-:W-:Y:S06]  /*6b10*/  BRA `(.L_x_11268) ;  /* 0x0000000800e07947 */ /* 0x000fec0003800000 */
.L_x_11271:
        /* <DEDUP_REMOVED lines=8> */
.L_x_11274:
[----:B------:R-:W2:Y:S02]  /*6ba0*/  LDG.E.U16 R4, desc[UR36][R4.64] ;  /* 0x0000002404047981 */ /* 0x000ea4000c1e1500 */
[----:B--2---:R-:W-:Y:S01]  /*6bb0*/  HADD2.F32 R24, -RZ, R4.H0_H0 ;  /* 0x20000004ff187230 */ /* 0x004fe20000004100 */
[----:B------:R-:W-:Y:S06]  /*6bc0*/  BRA `(.L_x_11268) ;  /* 0x0000000800b47947 */ /* 0x000fec0003800000 */
.L_x_11273:
        /* <DEDUP_REMOVED lines=11> */
.L_x_11263:
        /* <DEDUP_REMOVED lines=12> */
.L_x_11277:
        /* <DEDUP_REMOVED lines=11> */
.L_x_11276:
        /* <DEDUP_REMOVED lines=25> */
.L_x_11279:
        /* <DEDUP_REMOVED lines=13> */
.L_x_11278:
[----:B------:R-:W2:Y:S02]  /*7050*/  LDG.E.U16 R4, desc[UR36][R4.64] ;  /* 0x0000002404047981 */ /* 0x000ea4000c1e1500 */
[----:B--2---:R-:W-:Y:S01]  /*7060*/  IMAD.U32 R24, R4, 0x10000, RZ ;  /* 0x0001000004187824 */ /* 0x004fe200078e00ff */
[----:B------:R-:W-:Y:S06]  /*7070*/  BRA `(.L_x_11268) ;  /* 0x0000000400887947 */ /* 0x000fec0003800000 */
.L_x_11275:
        /* <DEDUP_REMOVED lines=11> */
.L_x_11282:
        /* <DEDUP_REMOVED lines=20> */
.L_x_11284:
[----:B------:R-:W-:Y:S05]  /*7270*/  BSYNC.RECONVERGENT B0 ;  /* 0x0000000000007941 */ /* 0x000fea0003800200 */
.L_x_11283:
[----:B------:R-:W-:Y:S01]  /*7280*/  IMAD.SHL.U32 R0, R0, 0x100000, RZ ;  /* 0x0010000000007824 */ /* 0x000fe200078e00ff */
[----:B------:R-:W-:-:S04]  /*7290*/  LEA R3, R3, 0x3b800000, 0x17 ;  /* 0x3b80000003037811 */ /* 0x000fc800078eb8ff */
[----:B------:R-:W-:Y:S01]  /*72a0*/  LOP3.LUT R24, R3, R0, R7, 0xfe, !PT ;  /* 0x0000000003187212 */ /* 0x000fe200078efe07 */
[----:B------:R-:W-:Y:S06]  /*72b0*/  BRA `(.L_x_11268) ;  /* 0x0000000000f87947 */ /* 0x000fec0003800000 */
.L_x_11281:
        /* <DEDUP_REMOVED lines=20> */
.L_x_11286:
[----:B------:R-:W-:Y:S05]  /*7400*/  BSYNC.RECONVERGENT B0 ;  /* 0x0000000000007941 */ /* 0x000fea0003800200 */
.L_x_11285:
[----:B------:R-:W-:Y:S01]  /*7410*/  IMAD.SHL.U32 R0, R0, 0x200000, RZ ;  /* 0x0020000000007824 */ /* 0x000fe200078e00ff */
[----:B------:R-:W-:-:S04]  /*7420*/  LEA R3, R3, 0x37800000, 0x17 ;  /* 0x3780000003037811 */ /* 0x000fc800078eb8ff */
[----:B------:R-:W-:Y:S01]  /*7430*/  LOP3.LUT R24, R3, R0, R7, 0xfe, !PT ;  /* 0x0000000003187212 */ /* 0x000fe200078efe07 */
[----:B------:R-:W-:Y:S06]  /*7440*/  BRA `(.L_x_11268) ;  /* 0x0000000000947947 */ /* 0x000fec0003800000 */
.L_x_11280:
        /* <DEDUP_REMOVED lines=14> */
.L_x_11267:
        /* <DEDUP_REMOVED lines=16> */
.L_x_11289:
[----:B------:R-:W-:Y:S01]  /*7630*/  IMAD.MOV.U32 R24, RZ, RZ, RZ ;  /* 0x000000ffff187224 */ /* 0x000fe200078e00ff */
[----:B------:R-:W-:Y:S06]  /*7640*/  BRA `(.L_x_11268) ;  /* 0x0000000000147947 */ /* 0x000fec0003800000 */
.L_x_11288:
[----:B------:R-:W2:Y:S02]  /*7650*/  LDG.E.64 R4, desc[UR36][R4.64] ;  /* 0x0000002404047981 */ /* 0x000ea4000c1e1b00 */
[----:B--2---:R0:W2:Y:S02]  /*7660*/  I2F.U64 R24, R4 ;  /* 0x0000000400187312 */ /* 0x0040a40000301000 */
[----:B0-2---:R-:W-:Y:S05]  /*7670*/  BRA `(.L_x_11268) ;  /* 0x0000000000087947 */ /* 0x005fea0003800000 */
.L_x_11287:
[----:B------:R-:W2:Y:S02]  /*7680*/  LDG.E R4, desc[UR36][R4.64] ;  /* 0x0000002404047981 */ /* 0x000ea4000c1e1900 */
[----:B--2---:R-:W-:-:S07]  /*7690*/  I2FP.F32.U32 R24, R4 ;  /* 0x0000000400187245 */ /* 0x004fce0000201000 */
.L_x_11268:
[----:B------:R-:W-:Y:S05]  /*76a0*/  BSYNC.RECONVERGENT B6 ;  /* 0x0000000000067941 */ /* 0x000fea0003800200 */
.L_x_11262:
        /* <DEDUP_REMOVED lines=20> */
.L_x_11294:
[----:B------:R-:W4:Y:S02]  /*77f0*/  LDG.E.U8 R2, desc[UR36][R2.64] ;  /* 0x0000002402027981 */ /* 0x000f24000c1e1100 */
[----:B----4-:R-:W-:Y:S01]  /*7800*/  I2FP.F32.U32 R23, R2 ;  /* 0x0000000200177245 */ /* 0x010fe20000201000 */
[----:B------:R-:W-:Y:S06]  /*7810*/  BRA `(.L_x_11296) ;  /* 0x0000000c00447947 */ /* 0x000fec0003800000 */
.L_x_11293:
        /* <DEDUP_REMOVED lines=9> */
.L_x_11298:
[----:B------:R-:W4:Y:S02]  /*78b0*/  LDG.E R2, desc[UR36][R2.64] ;  /* 0x0000002402027981 */ /* 0x000f24000c1e1900 */
[----:B----4-:R-:W-:Y:S01]  /*78c0*/  I2FP.F32.S32 R23, R2 ;  /* 0x0000000200177245 */ /* 0x010fe20000201400 */
[----:B------:R-:W-:Y:S06]  /*78d0*/  BRA `(.L_x_11296) ;  /* 0x0000000c00147947 */ /* 0x000fec0003800000 */
.L_x_11297:
[----:B------:R-:W4:Y:S02]  /*78e0*/  LDG.E.U16 R2, desc[UR36][R2.64] ;  /* 0x0000002402027981 */ /* 0x000f24000c1e1500 */
[----:B----4-:R0:W4:Y:S01]  /*78f0*/  I2F.S16 R23, R2 ;  /* 0x0000000200177306 */ /* 0x0101220000101400 */
[----:B------:R-:W-:Y:S05]  /*7900*/  BRA `(.L_x_11296) ;  /* 0x0000000c00087947 */ /* 0x000fea0003800000 */
.L_x_11292:
        /* <DEDUP_REMOVED lines=8> */
.L_x_11300:
[----:B------:R-:W4:Y:S02]  /*7990*/  LDG.E.U16 R2, desc[UR36][R2.64] ;  /* 0x0000002402027981 */ /* 0x000f24000c1e1500 */
[----:B----4-:R-:W-:Y:S01]  /*79a0*/  HADD2.F32 R23, -RZ, R2.H0_H0 ;  /* 0x20000002ff177230 */ /* 0x010fe20000004100 */
[----:B------:R-:W-:Y:S06]  /*79b0*/  BRA `(.L_x_11296) ;  /* 0x0000000800dc7947 */ /* 0x000fec0003800000 */
.L_x_11299:
        /* <DEDUP_REMOVED lines=8> */
.L_x_11302:
[----:B------:R-:W4:Y:S02]  /*7a40*/  LDG.E.U16 R2, desc[UR36][R2.64] ;  /* 0x0000002402027981 */ /* 0x000f24000c1e1500 */
[----:B----4-:R-:W-:Y:S01]  /*7a50*/  HADD2.F32 R23, -RZ, R2.H0_H0 ;  /* 0x20000002ff177230 */ /* 0x010fe20000004100 */
[----:B------:R-:W-:Y:S06]  /*7a60*/  BRA `(.L_x_11296) ;  /* 0x0000000800b07947 */ /* 0x000fec0003800000 */
.L_x_11301:
        /* <DEDUP_REMOVED lines=11> */
.L_x_11291:
        /* <DEDUP_REMOVED lines=12> */
.L_x_11305:
        /* <DEDUP_REMOVED lines=11> */
.L_x_11304:
        /* <DEDUP_REMOVED lines=25> */
.L_x_11307:
        /* <DEDUP_REMOVED lines=12> */
.L_x_11306:
[----:B------:R-:W4:Y:S02]  /*7ee0*/  LDG.E.U16 R2, desc[UR36][R2.64] ;  /* 0x0000002402027981 */ /* 0x000f24000c1e1500 */
[----:B----4-:R-:W-:Y:S01]  /*7ef0*/  IMAD.U32 R23, R2, 0x10000, RZ ;  /* 0x0001000002177824 */ /* 0x010fe200078e00ff */
[----:B------:R-:W-:Y:S06]  /*7f00*/  BRA `(.L_x_11296) ;  /* 0x0000000400887947 */ /* 0x000fec0003800000 */
.L_x_11303:
        /* <DEDUP_REMOVED lines=11> */
.L_x_11310:
        /* <DEDUP_REMOVED lines=20> */
.L_x_11312:
[----:B------:R-:W-:Y:S05]  /*8100*/  BSYNC.RECONVERGENT B0 ;  /* 0x0000000000007941 */ /* 0x000fea0003800200 */
.L_x_11311:
[----:B------:R-:W-:Y:S01]  /*8110*/  IMAD.SHL.U32 R0, R0, 0x100000, RZ ;  /* 0x0010000000007824 */ /* 0x000fe200078e00ff */
[----:B------:R-:W-:-:S04]  /*8120*/  LEA R2, R2, 0x3b800000, 0x17 ;  /* 0x3b80000002027811 */ /* 0x000fc800078eb8ff */
[----:B------:R-:W-:Y:S01]  /*8130*/  LOP3.LUT R23, R2, R0, R23, 0xfe, !PT ;  /* 0x0000000002177212 */ /* 0x000fe200078efe17 */
[----:B------:R-:W-:Y:S06]  /*8140*/  BRA `(.L_x_11296) ;  /* 0x0000000000f87947 */ /* 0x000fec0003800000 */
.L_x_11309:
        /* <DEDUP_REMOVED lines=20> */
.L_x_11314:
[----:B------:R-:W-:Y:S05]  /*8290*/  BSYNC.RECONVERGENT B0 ;  /* 0x0000000000007941 */ /* 0x000fea0003800200 */
.L_x_11313:
[----:B------:R-:W-:Y:S01]  /*82a0*/  IMAD.SHL.U32 R0, R0, 0x200000, RZ ;  /* 0x0020000000007824 */ /* 0x000fe200078e00ff */
[----:B------:R-:W-:-:S04]  /*82b0*/  LEA R2, R2, 0x37800000, 0x17 ;  /* 0x3780000002027811 */ /* 0x000fc800078eb8ff */
[----:B------:R-:W-:Y:S01]  /*82c0*/  LOP3.LUT R23, R2, R0, R23, 0xfe, !PT ;  /* 0x0000000002177212 */ /* 0x000fe200078efe17 */
[----:B------:R-:W-:Y:S06]  /*82d0*/  BRA `(.L_x_11296) ;  /* 0x0000000000947947 */ /* 0x000fec0003800000 */
.L_x_11308:
        /* <DEDUP_REMOVED lines=14> */
.L_x_11295:
        /* <DEDUP_REMOVED lines=16> */
.L_x_11317:
[----:B------:R-:W-:Y:S01]  /*84c0*/  IMAD.MOV.U32 R23, RZ, RZ, RZ ;  /* 0x000000ffff177224 */ /* 0x000fe200078e00ff */
[----:B------:R-:W-:Y:S06]  /*84d0*/  BRA `(.L_x_11296) ;  /* 0x0000000000147947 */ /* 0x000fec0003800000 */
.L_x_11316:
[----:B------:R-:W4:Y:S02]  /*84e0*/  LDG.E.64 R2, desc[UR36][R2.64] ;  /* 0x0000002402027981 */ /* 0x000f24000c1e1b00 */
[----:B----4-:R0:W4:Y:S02]  /*84f0*/  I2F.U64 R23, R2 ;  /* 0x0000000200177312 */ /* 0x0101240000301000 */
[----:B0---4-:R-:W-:Y:S05]  /*8500*/  BRA `(.L_x_11296) ;  /* 0x0000000000087947 */ /* 0x011fea0003800000 */
.L_x_11315:
[----:B------:R-:W4:Y:S02]  /*8510*/  LDG.E R2, desc[UR36][R2.64] ;  /* 0x0000002402027981 */ /* 0x000f24000c1e1900 */
[----:B----4-:R-:W-:-:S07]  /*8520*/  I2FP.F32.U32 R23, R2 ;  /* 0x0000000200177245 */ /* 0x010fce0000201000 */
.L_x_11296:
[----:B------:R-:W-:Y:S05]  /*8530*/  BSYNC.RECONVERGENT B6 ;  /* 0x0000000000067941 */ /* 0x000fea0003800200 */
.L_x_11290:
[----:B------:R-:W-:-:S07]  /*8540*/  VIADD R16, R16, 0x80 ;  /* 0x0000008010107836 */ /* 0x000fce0000000000 */
.L_x_11233:
[----:B------:R-:W-:Y:S05]  /*8550*/  BSYNC.RECONVERGENT B7 ;  /* 0x0000000000077941 */ /* 0x000fea0003800200 */
.L_x_11232:
[----:B------:R-:W-:Y:S01]  /*8560*/  ISETP.GE.AND P0, PT, R16, R25, PT ;  /* 0x000000191000720c */ /* 0x000fe20003f06270 */
[----:B------:R-:W-:Y:S01]  /*8570*/  BSSY.RECONVERGENT B7, `(.L_x_11318) ;  /* 0x00002be000077945 */ /* 0x000fe20003800200 */
[----:B------:R-:W-:Y:S02]  /*8580*/  IMAD.MOV.U32 R25, RZ, RZ, RZ ;  /* 0x000000ffff197224 */ /* 0x000fe400078e00ff */
[----:B------:R-:W-:Y:S02]  /*8590*/  IMAD.MOV.U32 R28, RZ, RZ, RZ ;  /* 0x000000ffff1c7224 */ /* 0x000fe400078e00ff */
[----:B------:R-:W-:-:S07]  /*85a0*/  IMAD.MOV.U32 R18, RZ, RZ, RZ ;  /* 0x000000ffff127224 */ /* 0x000fce00078e00ff */
        /* <DEDUP_REMOVED lines=22> */
.L_x_11324:
[----:B------:R-:W2:Y:S02]  /*8710*/  LDG.E.U8 R2, desc[UR36][R2.64] ;  /* 0x0000002402027981 */ /* 0x000ea4000c1e1100 */
[----:B--2---:R-:W-:Y:S01]  /*8720*/  I2FP.F32.U32 R28, R2 ;  /* 0x00000002001c7245 */ /* 0x004fe20000201000 */
[----:B------:R-:W-:Y:S06]  /*8730*/  BRA `(.L_x_11326) ;  /* 0x0000000c00447947 */ /* 0x000fec0003800000 */
.L_x_11323:
        /* <DEDUP_REMOVED lines=9> */
.L_x_11328:
[----:B------:R-:W2:Y:S02]  /*87d0*/  LDG.E R2, desc[UR36][R2.64] ;  /* 0x0000002402027981 */ /* 0x000ea4000c1e1900 */
[----:B--2---:R-:W-:Y:S01]  /*87e0*/  I2FP.F32.S32 R28, R2 ;  /* 0x00000002001c7245 */ /* 0x004fe20000201400 */
[----:B------:R-:W-:Y:S06]  /*87f0*/  BRA `(.L_x_11326) ;  /* 0x0000000c00147947 */ /* 0x000fec0003800000 */
.L_x_11327:
[----:B------:R-:W2:Y:S02]  /*8800*/  LDG.E.U16 R2, desc[UR36][R2.64] ;  /* 0x0000002402027981 */ /* 0x000ea4000c1e1500 */
[----:B--2---:R4:W0:Y:S01]  /*8810*/  I2F.S16 R28, R2 ;  /* 0x00000002001c7306 */ /* 0x0048220000101400 */
[----:B------:R-:W-:Y:S05]  /*8820*/  BRA `(.L_x_11326) ;  /* 0x0000000c00087947 */ /* 0x000fea0003800000 */
.L_x_11322:
        /* <DEDUP_REMOVED lines=8> */
.L_x_11330:
[----:B------:R-:W2:Y:S02]  /*88b0*/  LDG.E.U16 R2, desc[UR36][R2.64] ;  /* 0x0000002402027981 */ /* 0x000ea4000c1e1500 */
[----:B--2---:R-:W-:Y:S01]  /*88c0*/  HADD2.F32 R28, -RZ, R2.H0_H0 ;  /* 0x20000002ff1c7230 */ /* 0x004fe20000004100 */
[----:B------:R-:W-:Y:S06]  /*88d0*/  BRA `(.L_x_11326) ;  /* 0x0000000800dc7947 */ /* 0x000fec0003800000 */
.L_x_11329:
        /* <DEDUP_REMOVED lines=8> */
.L_x_11332:
[----:B------:R-:W2:Y:S02]  /*8960*/  LDG.E.U16 R2, desc[UR36][R2.64] ;  /* 0x0000002402027981 */ /* 0x000ea4000c1e1500 */
[----:B--2---:R-:W-:Y:S01]  /*8970*/  HADD2.F32 R28, -RZ, R2.H0_H0 ;  /* 0x20000002ff1c7230 */ /* 0x004fe20000004100 */
[----:B------:R-:W-:Y:S06]  /*8980*/  BRA `(.L_x_11326) ;  /* 0x0000000800b07947 */ /* 0x000fec0003800000 */
.L_x_11331:
        /* <DEDUP_REMOVED lines=11> */
.L_x_11321:
        /* <DEDUP_REMOVED lines=12> */
.L_x_11335:
        /* <DEDUP_REMOVED lines=11> */
.L_x_11334:
        /* <DEDUP_REMOVED lines=25> */
.L_x_11337:
        /* <DEDUP_REMOVED lines=12> */
.L_x_11336:
[----:B------:R-:W2:Y:S02]  /*8e00*/  LDG.E.U16 R2, desc[UR36][R2.64] ;  /* 0x0000002402027981 */ /* 0x000ea4000c1e1500 */
[----:B--2---:R-:W-:Y:S01]  /*8e10*/  IMAD.U32 R28, R2, 0x10000, RZ ;  /* 0x00010000021c7824 */ /* 0x004fe200078e00ff */
[----:B------:R-:W-:Y:S06]  /*8e20*/  BRA `(.L_x_11326) ;  /* 0x0000000400887947 */ /* 0x000fec0003800000 */
.L_x_11333:
        /* <DEDUP_REMOVED lines=11> */
.L_x_11340:
        /* <DEDUP_REMOVED lines=20> */
.L_x_11342:
[----:B------:R-:W-:Y:S05]  /*9020*/  BSYNC.RECONVERGENT B0 ;  /* 0x0000000000007941 */ /* 0x000fea0003800200 */
.L_x_11341:
[----:B------:R-:W-:Y:S01]  /*9030*/  IMAD.SHL.U32 R0, R0, 0x100000, RZ ;  /* 0x0010000000007824 */ /* 0x000fe200078e00ff */
[----:B------:R-:W-:-:S04]  /*9040*/  LEA R2, R2, 0x3b800000, 0x17 ;  /* 0x3b80000002027811 */ /* 0x000fc800078eb8ff */
[----:B------:R-:W-:Y:S01]  /*9050*/  LOP3.LUT R28, R2, R0, R7, 0xfe, !PT ;  /* 0x00000000021c7212 */ /* 0x000fe200078efe07 */
[----:B------:R-:W-:Y:S06]  /*9060*/  BRA `(.L_x_11326) ;  /* 0x0000000000f87947 */ /* 0x000fec0003800000 */
.L_x_11339:
        /* <DEDUP_REMOVED lines=20> */
.L_x_11344:
[----:B------:R-:W-:Y:S05]  /*91b0*/  BSYNC.RECONVERGENT B0 ;  /* 0x0000000000007941 */ /* 0x000fea0003800200 */
.L_x_11343:
[----:B------:R-:W-:Y:S01]  /*91c0*/  IMAD.SHL.U32 R0, R0, 0x200000, RZ ;  /* 0x0020000000007824 */ /* 0x000fe200078e00ff */
[----:B------:R-:W-:-:S04]  /*91d0*/  LEA R2, R2, 0x37800000, 0x17 ;  /* 0x3780000002027811 */ /* 0x000fc800078eb8ff */
[----:B------:R-:W-:Y:S01]  /*91e0*/  LOP3.LUT R28, R2, R0, R7, 0xfe, !PT ;  /* 0x00000000021c7212 */ /* 0x000fe200078efe07 */
[----:B------:R-:W-:Y:S06]  /*91f0*/  BRA `(.L_x_11326) ;  /* 0x0000000000947947 */ /* 0x000fec0003800000 */
.L_x_11338:
        /* <DEDUP_REMOVED lines=14> */
.L_x_11325:
        /* <DEDUP_REMOVED lines=16> */
.L_x_11347:
[----:B------:R-:W-:Y:S01]  /*93e0*/  IMAD.MOV.U32 R28, RZ, RZ, RZ ;  /* 0x000000ffff1c7224 */ /* 0x000fe200078e00ff */
[----:B------:R-:W-:Y:S06]  /*93f0*/  BRA `(.L_x_11326) ;  /* 0x0000000000147947 */ /* 0x000fec0003800000 */
.L_x_11346:
[----:B------:R-:W2:Y:S02]  /*9400*/  LDG.E.64 R2, desc[UR36][R2.64] ;  /* 0x0000002402027981 */ /* 0x000ea4000c1e1b00 */
[----:B--2---:R0:W2:Y:S02]  /*9410*/  I2F.U64 R28, R2 ;  /* 0x00000002001c7312 */ /* 0x0040a40000301000 */
[----:B0-2---:R-:W-:Y:S05]  /*9420*/  BRA `(.L_x_11326) ;  /* 0x0000000000087947 */ /* 0x005fea0003800000 */
.L_x_11345:
[----:B------:R-:W2:Y:S02]  /*9430*/  LDG.E R2, desc[UR36][R2.64] ;  /* 0x0000002402027981 */ /* 0x000ea4000c1e1900 */
[----:B--2---:R-:W-:-:S07]  /*9440*/  I2FP.F32.U32 R28, R2 ;  /* 0x00000002001c7245 */ /* 0x004fce0000201000 */
.L_x_11326:
[----:B------:R-:W-:Y:S05]  /*9450*/  BSYNC.RECONVERGENT B6 ;  /* 0x0000000000067941 */ /* 0x000fea0003800200 */
.L_x_11320:
[----:B------:R-:W1:Y:S01]  /*9460*/  LDCU.U8 UR6, c[0x0][0x3ad] ;  /* 0x000075a0ff0677ac */ /* 0x000e620008000000 */
[----:B0-2-4-:R-:W0:Y:S01]  /*9470*/  LDC.64 R2, c[0x0][0x398] ;  /* 0x0000e600ff027b82 */ /* 0x015e220000000a00 */
[----:B------:R-:W-:Y:S01]  /*9480*/  BSSY.RECONVERGENT B6, `(.L_x_11348) ;  /* 0x00000e7000067945 */ /* 0x000fe20003800200 */
        /* <DEDUP_REMOVED lines=18> */
.L_x_11352:
[----:B------:R-:W2:Y:S02]  /*95b0*/  LDG.E.U8 R2, desc[UR36][R2.64] ;  /* 0x0000002402027981 */ /* 0x000ea4000c1e1100 */
[----:B--2---:R-:W-:Y:S01]  /*95c0*/  I2FP.F32.U32 R18, R2 ;  /* 0x0000000200127245 */ /* 0x004fe20000201000 */
[----:B------:R-:W-:Y:S06]  /*95d0*/  BRA `(.L_x_11354) ;  /* 0x0000000c00447947 */ /* 0x000fec0003800000 */
.L_x_11351:
        /* <DEDUP_REMOVED lines=9> */
.L_x_11356:
[----:B------:R-:W2:Y:S02]  /*9670*/  LDG.E R2, desc[UR36][R2.64] ;  /* 0x0000002402027981 */ /* 0x000ea4000c1e1900 */
[----:B--2---:R-:W-:Y:S01]  /*9680*/  I2FP.F32.S32 R18, R2 ;  /* 0x0000000200127245 */ /* 0x004fe20000201400 */
[----:B------:R-:W-:Y:S06]  /*9690*/  BRA `(.L_x_11354) ;  /* 0x0000000c00147947 */ /* 0x000fec0003800000 */
.L_x_11355:
[----:B------:R-:W2:Y:S02]  /*96a0*/  LDG.E.U16 R2, desc[UR36][R2.64] ;  /* 0x0000002402027981 */ /* 0x000ea4000c1e1500 */
[----:B--2---:R0:W1:Y:S01]  /*96b0*/  I2F.S16 R18, R2 ;  /* 0x0000000200127306 */ /* 0x0040620000101400 */
[----:B------:R-:W-:Y:S05]  /*96c0*/  BRA `(.L_x_11354) ;  /* 0x0000000c00087947 */ /* 0x000fea0003800000 */
.L_x_11350:
        /* <DEDUP_REMOVED lines=8> */
.L_x_11358:
[----:B------:R-:W2:Y:S02]  /*9750*/  LDG.E.U16 R2, desc[UR36][R2.64] ;  /* 0x0000002402027981 */ /* 0x000ea4000c1e1500 */
[----:B--2---:R-:W-:Y:S01]  /*9760*/  HADD2.F32 R18, -RZ, R2.H0_H0 ;  /* 0x20000002ff127230 */ /* 0x004fe20000004100 */
[----:B------:R-:W-:Y:S06]  /*9770*/  BRA `(.L_x_11354) ;  /* 0x0000000800dc7947 */ /* 0x000fec0003800000 */
.L_x_11357:
        /* <DEDUP_REMOVED lines=8> */
.L_x_11360:
[----:B------:R-:W2:Y:S02]  /*9800*/  LDG.E.U16 R2, desc[UR36][R2.64] ;  /* 0x0000002402027981 */ /* 0x000ea4000c1e1500 */
[----:B--2---:R-:W-:Y:S01]  /*9810*/  HADD2.F32 R18, -RZ, R2.H0_H0 ;  /* 0x20000002ff127230 */ /* 0x004fe20000004100 */
[----:B------:R-:W-:Y:S06]  /*9820*/  BRA `(.L_x_11354) ;  /* 0x0000000800b07947 */ /* 0x000fec0003800000 */
.L_x_11359:
        /* <DEDUP_REMOVED lines=11> */
.L_x_11349:
        /* <DEDUP_REMOVED lines=12> */
.L_x_11363:
        /* <DEDUP_REMOVED lines=11> */
.L_x_11362:
        /* <DEDUP_REMOVED lines=25> */
.L_x_11365:
        /* <DEDUP_REMOVED lines=12> */
.L_x_11364:
[----:B------:R-:W2:Y:S02]  /*9ca0*/  LDG.E.U16 R2, desc[UR36][R2.64] ;  /* 0x0000002402027981 */ /* 0x000ea4000c1e1500 */
[----:B--2---:R-:W-:Y:S01]  /*9cb0*/  IMAD.U32 R18, R2, 0x10000, RZ ;  /* 0x0001000002127824 */ /* 0x004fe200078e00ff */
[----:B------:R-:W-:Y:S06]  /*9cc0*/  BRA `(.L_x_11354) ;  /* 0x0000000400887947 */ /* 0x000fec0003800000 */
.L_x_11361:
        /* <DEDUP_REMOVED lines=11> */
.L_x_11368:
        /* <DEDUP_REMOVED lines=20> */
.L_x_11370:
[----:B------:R-:W-:Y:S05]  /*9ec0*/  BSYNC.RECONVERGENT B0 ;  /* 0x0000000000007941 */ /* 0x000fea0003800200 */
.L_x_11369:
[----:B------:R-:W-:Y:S01]  /*9ed0*/  IMAD.SHL.U32 R0, R0, 0x100000, RZ ;  /* 0x0010000000007824 */ /* 0x000fe200078e00ff */
[----:B------:R-:W-:-:S04]  /*9ee0*/  LEA R2, R2, 0x3b800000, 0x17 ;  /* 0x3b80000002027811 */ /* 0x000fc800078eb8ff */
[----:B------:R-:W-:Y:S01]  /*9ef0*/  LOP3.LUT R18, R2, R0, R7, 0xfe, !PT ;  /* 0x0000000002127212 */ /* 0x000fe200078efe07 */
[----:B------:R-:W-:Y:S06]  /*9f00*/  BRA `(.L_x_11354) ;  /* 0x0000000000f87947 */ /* 0x000fec0003800000 */
.L_x_11367:
        /* <DEDUP_REMOVED lines=20> */
.L_x_11372:
[----:B------:R-:W-:Y:S05]  /*a050*/  BSYNC.RECONVERGENT B0 ;  /* 0x0000000000007941 */ /* 0x000fea0003800200 */
.L_x_11371:
[----:B------:R-:W-:Y:S01]  /*a060*/  IMAD.SHL.U32 R0, R0, 0x200000, RZ ;  /* 0x0020000000007824 */ /* 0x000fe200078e00ff */
[----:B------:R-:W-:-:S04]  /*a070*/  LEA R2, R2, 0x37800000, 0x17 ;  /* 0x3780000002027811 */ /* 0x000fc800078eb8ff */
[----:B------:R-:W-:Y:S01]  /*a080*/  LOP3.LUT R18, R2, R0, R7, 0xfe, !PT ;  /* 0x0000000002127212 */ /* 0x000fe200078efe07 */
[----:B------:R-:W-:Y:S06]  /*a090*/  BRA `(.L_x_11354) ;  /* 0x0000000000947947 */ /* 0x000fec0003800000 */
.L_x_11366:
        /* <DEDUP_REMOVED lines=14> */
.L_x_11353:
        /* <DEDUP_REMOVED lines=16> */
.L_x_11375:
[----:B------:R-:W-:Y:S01]  /*a280*/  IMAD.MOV.U32 R18, RZ, RZ, RZ ;  /* 0x000000ffff127224 */ /* 0x000fe200078e00ff */
[----:B------:R-:W-:Y:S06]  /*a290*/  BRA `(.L_x_11354) ;  /* 0x0000000000147947 */ /* 0x000fec0003800000 */
.L_x_11374:
[----:B------:R-:W2:Y:S02]  /*a2a0*/  LDG.E.64 R2, desc[UR36][R2.64] ;  /* 0x0000002402027981 */ /* 0x000ea4000c1e1b00 */
[----:B--2---:R0:W1:Y:S02]  /*a2b0*/  I2F.U64 R18, R2 ;  /* 0x0000000200127312 */ /* 0x0040640000301000 */
[----:B01----:R-:W-:Y:S05]  /*a2c0*/  BRA `(.L_x_11354) ;  /* 0x0000000000087947 */ /* 0x003fea0003800000 */
.L_x_11373:
[----:B------:R-:W2:Y:S02]  /*a2d0*/  LDG.E R2, desc[UR36][R2.64] ;  /* 0x0000002402027981 */ /* 0x000ea4000c1e1900 */
[----:B--2---:R-:W-:-:S07]  /*a2e0*/  I2FP.F32.U32 R18, R2 ;  /* 0x0000000200127245 */ /* 0x004fce0000201000 */
.L_x_11354:
[----:B------:R-:W-:Y:S05]  /*a2f0*/  BSYNC.RECONVERGENT B6 ;  /* 0x0000000000067941 */ /* 0x000fea0003800200 */
.L_x_11348:
[----:B------:R-:W3:Y:S01]  /*a300*/  LDCU.U8 UR6, c[0x0][0x3ae] ;  /* 0x000075c0ff0677ac */ /* 0x000ee20008000000 */
[----:B012---:R-:W0:Y:S01]  /*a310*/  LDC.64 R2, c[0x0][0x3a0] ;  /* 0x0000e800ff027b82 */ /* 0x007e220000000a00 */
[----:B------:R-:W1:Y:S01]  /*a320*/  LDCU UR5, c[0x0][0x3b8] ;  /* 0x00007700ff0577ac */ /* 0x000e620008000800 */
[----:B---3--:R-:W-:-:S04]  /*a330*/  UPRMT UR4, UR6, 0x9910, URZ ;  /* 0x0000991006047896 */ /* 0x008fc800080000ff */
        /* <DEDUP_REMOVED lines=16> */
.L_x_11379:
[----:B------:R-:W2:Y:S02]  /*a440*/  LDG.E.U8 R2, desc[UR36][R2.64] ;  /* 0x0000002402027981 */ /* 0x000ea4000c1e1100 */
[----:B--2---:R-:W-:Y:S01]  /*a450*/  I2FP.F32.U32 R25, R2 ;  /* 0x0000000200197245 */ /* 0x004fe20000201000 */
[----:B------:R-:W-:Y:S06]  /*a460*/  BRA `(.L_x_11319) ;  /* 0x0000000c00387947 */ /* 0x000fec0003800000 */
.L_x_11378:
        /* <DEDUP_REMOVED lines=9> */
.L_x_11382:
[----:B------:R-:W2:Y:S02]  /*a500*/  LDG.E R2, desc[UR36][R2.64] ;  /* 0x0000002402027981 */ /* 0x000ea4000c1e1900 */
[----:B--2---:R-:W-:Y:S01]  /*a510*/  I2FP.F32.S32 R25, R2 ;  /* 0x0000000200197245 */ /* 0x004fe20000201400 */
[----:B------:R-:W-:Y:S06]  /*a520*/  BRA `(.L_x_11319) ;  /* 0x0000000c00087947 */ /* 0x000fec0003800000 */
.L_x_11381:
[----:B------:R-:W2:Y:S02]  /*a530*/  LDG.E.U16 R2, desc[UR36][R2.64] ;  /* 0x0000002402027981 */ /* 0x000ea4000c1e1500 */
[----:B--2---:R0:W1:Y:S01]  /*a540*/  I2F.S16 R25, R2 ;  /* 0x0000000200197306 */ /* 0x0040620000101400 */
[----:B------:R-:W-:Y:S05]  /*a550*/  BRA `(.L_x_11319) ;  /* 0x0000000800fc7947 */ /* 0x000fea0003800000 */
.L_x_11377:
        /* <DEDUP_REMOVED lines=8> */
.L_x_11384:
[----:B------:R-:W2:Y:S02]  /*a5e0*/  LDG.E.U16 R2, desc[UR36][R2.64] ;  /* 0x0000002402027981 */ /* 0x000ea4000c1e1500 */
[----:B--2---:R-:W-:Y:S01]  /*a5f0*/  HADD2.F32 R25, -RZ, R2.H0_H0 ;  /* 0x20000002ff197230 */ /* 0x004fe20000004100 */
[----:B------:R-:W-:Y:S06]  /*a600*/  BRA `(.L_x_11319) ;  /* 0x0000000800d07947 */ /* 0x000fec0003800000 */
.L_x_11383:
        /* <DEDUP_REMOVED lines=8> */
.L_x_11386:
[----:B------:R-:W2:Y:S02]  /*a690*/  LDG.E.U16 R2, desc[UR36][R2.64] ;  /* 0x0000002402027981 */ /* 0x000ea4000c1e1500 */
[----:B--2---:R-:W-:Y:S01]  /*a6a0*/  HADD2.F32 R25, -RZ, R2.H0_H0 ;  /* 0x20000002ff197230 */ /* 0x004fe20000004100 */
[----:B------:R-:W-:Y:S06]  /*a6b0*/  BRA `(.L_x_11319) ;  /* 0x0000000800a47947 */ /* 0x000fec0003800000 */
.L_x_11385:
        /* <DEDUP_REMOVED lines=11> */
.L_x_11376:
        /* <DEDUP_REMOVED lines=12> */
.L_x_11389:
        /* <DEDUP_REMOVED lines=11> */
.L_x_11388:
        /* <DEDUP_REMOVED lines=25> */
.L_x_11391:
        /* <DEDUP_REMOVED lines=12> */
.L_x_11390:
[----:B------:R-:W2:Y:S02]  /*ab30*/  LDG.E.U16 R2, desc[UR36][R2.64] ;  /* 0x0000002402027981 */ /* 0x000ea4000c1e1500 */
[----:B--2---:R-:W-:Y:S01]  /*ab40*/  IMAD.U32 R25, R2, 0x10000, RZ ;  /* 0x0001000002197824 */ /* 0x004fe200078e00ff */
[----:B------:R-:W-:Y:S06]  /*ab50*/  BRA `(.L_x_11319) ;  /* 0x00000004007c7947 */ /* 0x000fec0003800000 */
.L_x_11387:
        /* <DEDUP_REMOVED lines=11> */
.L_x_11394:
        /* <DEDUP_REMOVED lines=19> */
.L_x_11396:
[----:B------:R-:W-:Y:S05]  /*ad40*/  BSYNC.RECONVERGENT B0 ;  /* 0x0000000000007941 */ /* 0x000fea0003800200 */
.L_x_11395:
[----:B------:R-:W-:Y:S01]  /*ad50*/  IMAD.SHL.U32 R0, R0, 0x100000, RZ ;  /* 0x0010000000007824 */ /* 0x000fe200078e00ff */
[----:B------:R-:W-:-:S04]  /*ad60*/  LEA R2, R2, 0x3b800000, 0x17 ;  /* 0x3b80000002027811 */ /* 0x000fc800078eb8ff */
[----:B------:R-:W-:Y:S01]  /*ad70*/  LOP3.LUT R25, R2, R0, R25, 0xfe, !PT ;  /* 0x0000000002197212 */ /* 0x000fe200078efe19 */
[----:B------:R-:W-:Y:S06]  /*ad80*/  BRA `(.L_x_11319) ;  /* 0x0000000000f07947 */ /* 0x000fec0003800000 */
.L_x_11393:
        /* <DEDUP_REMOVED lines=19> */
.L_x_11398:
[----:B------:R-:W-:Y:S05]  /*aec0*/  BSYNC.RECONVERGENT B0 ;  /* 0x0000000000007941 */ /* 0x000fea0003800200 */
.L_x_11397:
[----:B------:R-:W-:Y:S01]  /*aed0*/  IMAD.SHL.U32 R0, R0, 0x200000, RZ ;  /* 0x0020000000007824 */ /* 0x000fe200078e00ff */
[----:B------:R-:W-:-:S04]  /*aee0*/  LEA R2, R2, 0x37800000, 0x17 ;  /* 0x3780000002027811 */ /* 0x000fc800078eb8ff */
[----:B------:R-:W-:Y:S01]  /*aef0*/  LOP3.LUT R25, R2, R0, R25, 0xfe, !PT ;  /* 0x0000000002197212 */ /* 0x000fe200078efe19 */
[----:B------:R-:W-:Y:S06]  /*af00*/  BRA `(.L_x_11319) ;  /* 0x0000000000907947 */ /* 0x000fec0003800000 */
.L_x_11392:
        /* <DEDUP_REMOVED lines=14> */
.L_x_11380:
        /* <DEDUP_REMOVED lines=16> */
.L_x_11401:
[----:B------:R-:W-:Y:S05]  /*b0f0*/  BRA `(.L_x_11319) ;  /* 0x0000000000147947 */ /* 0x000fea0003800000 */
.L_x_11400:
[----:B------:R-:W2:Y:S02]  /*b100*/  LDG.E.64 R2, desc[UR36][R2.64] ;  /* 0x0000002402027981 */ /* 0x000ea4000c1e1b00 */
[----:B--2---:R0:W1:Y:S02]  /*b110*/  I2F.U64 R25, R2 ;  /* 0x0000000200197312 */ /* 0x0040640000301000 */
[----:B01----:R-:W-:Y:S05]  /*b120*/  BRA `(.L_x_11319) ;  /* 0x0000000000087947 */ /* 0x003fea0003800000 */
.L_x_11399:
[----:B------:R-:W2:Y:S02]  /*b130*/  LDG.E R2, desc[UR36][R2.64] ;  /* 0x0000002402027981 */ /* 0x000ea4000c1e1900 */
[----:B--2---:R-:W-:-:S07]  /*b140*/  I2FP.F32.U32 R25, R2 ;  /* 0x0000000200197245 */ /* 0x004fce0000201000 */
.L_x_11319:
[----:B------:R-:W-:Y:S05]  /*b150*/  BSYNC.RECONVERGENT B7 ;  /* 0x0000000000077941 */ /* 0x000fea0003800200 */
.L_x_11318:
[----:B------:R-:W4:Y:S01]  /*b160*/  LDC R16, c[0x0][0x380] ;  /* 0x0000e000ff107b82 */ /* 0x000f220000000800 */
[----:B0123-5:R-:W-:Y:S01]  /*b170*/  FMUL.FTZ R4, R30, R33 ;  /* 0x000000211e047220 */ /* 0x02ffe20000410000 */
[----:B----4-:R-:W-:Y:S01]  /*b180*/  FMUL.FTZ R0, R19, R29 ;  /* 0x0000001d13007220 */ /* 0x010fe20000410000 */
[----:B------:R-:W-:Y:S01]  /*b190*/  FMUL.FTZ R23, R23, R22 ;  /* 0x0000001617177220 */ /* 0x000fe20000410000 */
[----:B------:R-:W-:Y:S01]  /*b1a0*/  FMUL.FTZ R25, R28, R25 ;  /* 0x000000191c197220 */ /* 0x000fe20000410000 */
[----:B------:R-:W-:Y:S04]  /*b1b0*/  BSSY.RECONVERGENT B7, `(.L_x_11402) ;  /* 0x00002be000077945 */ /* 0x000fe80003800200 */
[----:B------:R-:W-:Y:S01]  /*b1c0*/  BSSY.RELIABLE B6, `(.L_x_11403) ;  /* 0x00001d8000067945 */ /* 0x000fe20003800100 */
[----:B------:R-:W-:Y:S01]  /*b1d0*/  FMUL.FTZ R4, R4, R31 ;  /* 0x0000001f04047220 */ /* 0x000fe20000410000 */
[----:B------:R-:W0:Y:S01]  /*b1e0*/  LDC.U8 R2, c[0x0][0x3bc] ;  /* 0x0000ef00ff027b82 */ /* 0x000e220000000000 */
[----:B------:R-:W-:Y:S01]  /*b1f0*/  FMUL.FTZ R22, R0, R27 ;  /* 0x0000001b00167220 */ /* 0x000fe20000410000 */
[----:B------:R-:W-:Y:S01]  /*b200*/  FMUL.FTZ R24, R23, R24 ;  /* 0x0000001817187220 */ /* 0x000fe20000410000 */
[----:B------:R-:W-:Y:S01]  /*b210*/  FMUL.FTZ R18, R25, R18 ;  /* 0x0000001219127220 */ /* 0x000fe20000410000 */
[----:B------:R-:W-:-:S05]  /*b220*/  IMAD R16, R17, -0x200, R16 ;  /* 0xfffffe0011107824 */ /* 0x000fca00078e0210 */
[----:B------:R-:W-:-:S13]  /*b230*/  ISETP.GE.AND P0, PT, R26, R16, PT ;  /* 0x000000101a00720c */ /* 0x000fda0003f06270 */
[----:B0-----:R-:W-:Y:S05]  /*b240*/  @P0 BRA `(.L_x_11404) ;  /* 0x0000001c00300947 */ /* 0x001fea0003800000 */
        /* <DEDUP_REMOVED lines=22> */
.L_x_11408:
[----:B------:R-:W0:Y:S02]  /*b3b0*/  F2I.S64.TRUNC R4, R4 ;  /* 0x0000000400047311 */ /* 0x000e24000020d900 */
[----:B0-----:R-:W-:-:S05]  /*b3c0*/  IMAD.MOV.U32 R3, RZ, RZ, R4 ;  /* 0x000000ffff037224 */ /* 0x001fca00078e0004 */
[----:B------:R0:W-:Y:S01]  /*b3d0*/  STG.E.U8 desc[UR36][R8.64], R3 ;  /* 0x0000000308007986 */ /* 0x0001e2000c101124 */
[----:B------:R-:W-:Y:S05]  /*b3e0*/  BRA `(.L_x_11410) ;  /* 0x0000000c002c7947 */ /* 0x000fea0003800000 */
.L_x_11407:
        /* <DEDUP_REMOVED lines=9> */
.L_x_11412:
[----:B------:R-:W0:Y:S02]  /*b480*/  F2I.FTZ.TRUNC.NTZ R3, R4 ;  /* 0x0000000400037305 */ /* 0x000e24000021f100 */
[----:B0-----:R0:W-:Y:S01]  /*b490*/  STG.E desc[UR36][R8.64], R3 ;  /* 0x0000000308007986 */ /* 0x0011e2000c101924 */
[----:B------:R-:W-:Y:S05]  /*b4a0*/  BRA `(.L_x_11410) ;  /* 0x0000000800fc7947 */ /* 0x000fea0003800000 */
.L_x_11411:
[----:B------:R-:W0:Y:S02]  /*b4b0*/  F2I.FTZ.TRUNC.NTZ R3, R4 ;  /* 0x0000000400037305 */ /* 0x000e24000021f100 */
[----:B0-----:R0:W-:Y:S01]  /*b4c0*/  STG.E.U16 desc[UR36][R8.64], R3 ;  /* 0x0000000308007986 */ /* 0x0011e2000c101524 */
[----:B------:R-:W-:Y:S05]  /*b4d0*/  BRA `(.L_x_11410) ;  /* 0x0000000800f07947 */ /* 0x000fea0003800000 */
.L_x_11406:
        /* <DEDUP_REMOVED lines=8> */
.L_x_11414:
[----:B------:R-:W-:-:S05]  /*b560*/  F2FP.F16.F32.PACK_AB R4, RZ, R4 ;  /* 0x00000004ff04723e */ /* 0x000fca00000000ff */
[----:B------:R0:W-:Y:S01]  /*b570*/  STG.E.U16 desc[UR36][R8.64], R4 ;  /* 0x0000000408007986 */ /* 0x0001e2000c101524 */
[----:B------:R-:W-:Y:S05]  /*b580*/  BRA `(.L_x_11410) ;  /* 0x0000000800c47947 */ /* 0x000fea0003800000 */
.L_x_11413:
        /* <DEDUP_REMOVED lines=9> */
.L_x_11416:
[----:B------:R-:W-:-:S04]  /*b620*/  F2FP.F16.F32.PACK_AB R3, RZ, R4 ;  /* 0x00000004ff03723e */ /* 0x000fc800000000ff */
[----:B------:R-:W-:-:S05]  /*b630*/  PRMT R3, R3, 0x5410, RZ ;  /* 0x0000541003037816 */ /* 0x000fca00000000ff */
[----:B------:R0:W-:Y:S01]  /*b640*/  STG.E desc[UR36][R8.64], R3 ;  /* 0x0000000308007986 */ /* 0x0001e2000c101924 */
[----:B------:R-:W-:Y:S05]  /*b650*/  BRA `(.L_x_11410) ;  /* 0x0000000800907947 */ /* 0x000fea0003800000 */
.L_x_11415:
[----:B------:R-:W-:-:S06]  /*b660*/  FMUL.FTZ R4, R4, 1 ;  /* 0x3f80000004047820 */ /* 0x000fcc0000410000 */
[----:B------:R-:W0:Y:S02]  /*b670*/  F2F.F64.F32 R4, R4 ;  /* 0x0000000400047310 */ /* 0x000e240000201800 */
[----:B0-----:R0:W-:Y:S01]  /*b680*/  STG.E.64 desc[UR36][R8.64], R4 ;  /* 0x0000000408007986 */ /* 0x0011e2000c101b24 */
[----:B------:R-:W-:Y:S05]  /*b690*/  BRA `(.L_x_11410) ;  /* 0x0000000800807947 */ /* 0x000fea0003800000 */
.L_x_11405:
        /* <DEDUP_REMOVED lines=12> */
.L_x_11419:
[----:B------:R-:W-:Y:S01]  /*b760*/  FMUL.FTZ R4, R4, 1 ;  /* 0x3f80000004047820 */ /* 0x000fe20000410000 */
[----:B------:R-:W-:-:S05]  /*b770*/  CS2R R6, SRZ ;  /* 0x0000000000067805 */ /* 0x000fca000001ff00 */
[----:B------:R-:W0:Y:S02]  /*b780*/  F2F.F64.F32 R4, R4 ;  /* 0x0000000400047310 */ /* 0x000e240000201800 */
[----:B0-----:R0:W-:Y:S01]  /*b790*/  STG.E.128 desc[UR36][R8.64], R4 ;  /* 0x0000000408007986 */ /* 0x0011e2000c101d24 */
[----:B------:R-:W-:Y:S05]  /*b7a0*/  BRA `(.L_x_11410) ;  /* 0x00000008003c7947 */ /* 0x000fea0003800000 */
.L_x_11418:
        /* <DEDUP_REMOVED lines=18> */
.L_x_11423:
[----:B------:R-:W-:Y:S05]  /*b8d0*/  BSYNC.RECONVERGENT B0 ;  /* 0x0000000000007941 */ /* 0x000fea0003800200 */
.L_x_11422:
[----:B------:R-:W-:-:S05]  /*b8e0*/  LOP3.LUT R5, R0, 0x80, R5, 0xf8, !PT ;  /* 0x0000008000057812 */ /* 0x000fca00078ef805 */
[----:B------:R0:W-:Y:S01]  /*b8f0*/  STG.E.U8 desc[UR36][R8.64], R5 ;  /* 0x0000000508007986 */ /* 0x0001e2000c101124 */
[----:B------:R-:W-:Y:S05]  /*b900*/  BRA `(.L_x_11410) ;  /* 0x0000000400e47947 */ /* 0x000fea0003800000 */
.L_x_11421:
        /* <DEDUP_REMOVED lines=14> */
.L_x_11425:
[----:B------:R-:W-:Y:S05]  /*b9f0*/  BSYNC.RECONVERGENT B0 ;  /* 0x0000000000007941 */ /* 0x000fea0003800200 */
.L_x_11424:
[----:B------:R-:W-:-:S05]  /*ba00*/  LOP3.LUT R3, R0, 0x80, R7, 0xf8, !PT ;  /* 0x0000008000037812 */ /* 0x000fca00078ef807 */
[----:B------:R0:W-:Y:S01]  /*ba10*/  STG.E.U8 desc[UR36][R8.64], R3 ;  /* 0x0000000308007986 */ /* 0x0001e2000c101124 */
[----:B------:R-:W-:Y:S05]  /*ba20*/  BRA `(.L_x_11410) ;  /* 0x00000004009c7947 */ /* 0x000fea0003800000 */
.L_x_11420:
[----:B------:R-:W-:-:S05]  /*ba30*/  F2FP.BF16.F32.PACK_AB R4, RZ, R4 ;  /* 0x00000004ff04723e */ /* 0x000fca00000010ff */
[----:B------:R0:W-:Y:S01]  /*ba40*/  STG.E.U16 desc[UR36][R8.64], R4 ;  /* 0x0000000408007986 */ /* 0x0001e2000c101524 */
[----:B------:R-:W-:Y:S05]  /*ba50*/  BRA `(.L_x_11410) ;  /* 0x0000000400907947 */ /* 0x000fea0003800000 */
.L_x_11417:
        /* <DEDUP_REMOVED lines=11> */
.L_x_11428:
        /* <DEDUP_REMOVED lines=12> */
.L_x_11431:
[----:B------:R-:W-:-:S04]  /*bbd0*/  SHF.R.U32.HI R0, RZ, 0x14, R4 ;  /* 0x00000014ff007819 */ /* 0x000fc80000011604 */
[----:B------:R-:W-:-:S04]  /*bbe0*/  LOP3.LUT R3, R0, 0x1, RZ, 0xc0, !PT ;  /* 0x0000000100037812 */ /* 0x000fc800078ec0ff */
[----:B------:R-:W-:-:S04]  /*bbf0*/  IADD3 R0, PT, PT, R4, 0x487ffff, R3 ;  /* 0x0487ffff04007810 */ /* 0x000fc80007ffe003 */
[----:B------:R-:W-:-:S04]  /*bc00*/  SHF.R.U32.HI R0, RZ, 0x14, R0 ;  /* 0x00000014ff007819 */ /* 0x000fc80000011600 */
[----:B------:R-:W-:-:S07]  /*bc10*/  LOP3.LUT R3, R0, 0xff, RZ, 0xc0, !PT ;  /* 0x000000ff00037812 */ /* 0x000fce00078ec0ff */
.L_x_11432:
[----:B------:R-:W-:-:S04]  /*bc20*/  SHF.R.U32.HI R4, RZ, 0x18, R4 ;  /* 0x00000018ff047819 */ /* 0x000fc80000011604 */
[----:B------:R-:W-:-:S04]  /*bc30*/  LOP3.LUT R3, R3, 0x80, R4, 0xf8, !PT ;  /* 0x0000008003037812 */ /* 0x000fc800078ef804 */
[----:B------:R-:W-:-:S07]  /*bc40*/  PRMT R0, R3, 0x7610, R0 ;  /* 0x0000761003007816 */ /* 0x000fce0000000000 */
.L_x_11430:
[----:B------:R-:W-:Y:S05]  /*bc50*/  BSYNC.RECONVERGENT B0 ;  /* 0x0000000000007941 */ /* 0x000fea0003800200 */
.L_x_11429:
[----:B------:R4:W-:Y:S01]  /*bc60*/  STG.E.U8 desc[UR36][R8.64], R0 ;  /* 0x0000000008007986 */ /* 0x0009e2000c101124 */
[----:B------:R-:W-:Y:S05]  /*bc70*/  BRA `(.L_x_11410) ;  /* 0x0000000400087947 */ /* 0x000fea0003800000 */
.L_x_11427:
        /* <DEDUP_REMOVED lines=12> */
.L_x_11435:
[----:B------:R-:W-:-:S04]  /*bd40*/  SHF.R.U32.HI R0, RZ, 0x15, R4 ;  /* 0x00000015ff007819 */ /* 0x000fc80000011604 */
[----:B------:R-:W-:-:S04]  /*bd50*/  LOP3.LUT R3, R0, 0x1, RZ, 0xc0, !PT ;  /* 0x0000000100037812 */ /* 0x000fc800078ec0ff */
[----:B------:R-:W-:-:S04]  /*bd60*/  IADD3 R0, PT, PT, R4, 0x88fffff, R3 ;  /* 0x088fffff04007810 */ /* 0x000fc80007ffe003 */
[----:B------:R-:W-:-:S04]  /*bd70*/  SHF.R.U32.HI R0, RZ, 0x15, R0 ;  /* 0x00000015ff007819 */ /* 0x000fc80000011600 */
[----:B------:R-:W-:-:S07]  /*bd80*/  LOP3.LUT R3, R0, 0xff, RZ, 0xc0, !PT ;  /* 0x000000ff00037812 */ /* 0x000fce00078ec0ff */
.L_x_11436:
[----:B------:R-:W-:-:S04]  /*bd90*/  SHF.R.U32.HI R4, RZ, 0x18, R4 ;  /* 0x00000018ff047819 */ /* 0x000fc80000011604 */
[----:B------:R-:W-:-:S04]  /*bda0*/  LOP3.LUT R3, R3, 0x80, R4, 0xf8, !PT ;  /* 0x0000008003037812 */ /* 0x000fc800078ef804 */
[----:B------:R-:W-:-:S07]  /*bdb0*/  PRMT R0, R3, 0x7610, R0 ;  /* 0x0000761003007816 */ /* 0x000fce0000000000 */
.L_x_11434:
[----:B------:R-:W-:Y:S05]  /*bdc0*/  BSYNC.RECONVERGENT B0 ;  /* 0x0000000000007941 */ /* 0x000fea0003800200 */
.L_x_11433:
[----:B------:R3:W-:Y:S01]  /*bdd0*/  STG.E.U8 desc[UR36][R8.64], R0 ;  /* 0x0000000008007986 */ /* 0x0007e2000c101124 */
[----:B------:R-:W-:Y:S05]  /*bde0*/  BRA `(.L_x_11410) ;  /* 0x0000000000ac7947 */ /* 0x000fea0003800000 */
.L_x_11426:
[----:B------:R-:W-:-:S13]  /*bdf0*/  ISETP.NE.AND P0, PT, R0, 0x1c, PT ;  /* 0x0000001c0000780c */ /* 0x000fda0003f05270 */
[----:B------:R-:W-:Y:S05]  /*be00*/  @!P0 BRA `(.L_x_11437) ;  /* 0x00000000009c8947 */ /* 0x000fea0003800000 */
[----:B------:R-:W-:-:S13]  /*be10*/  ISETP.NE.AND P0, PT, R0, 0x1d, PT ;  /* 0x0000001d0000780c */ /* 0x000fda0003f05270 */
[----:B------:R-:W-:Y:S05]  /*be20*/  @!P0 BRA `(.L_x_11438) ;  /* 0x0000000000888947 */ /* 0x000fea0003800000 */
[----:B------:R-:W-:-:S13]  /*be30*/  ISETP.NE.AND P0, PT, R0, 0x2c, PT ;  /* 0x0000002c0000780c */ /* 0x000fda0003f05270 */
[----:B------:R-:W-:Y:S05]  /*be40*/  @!P0 BRA `(.L_x_11439) ;  /* 0x0000000000448947 */ /* 0x000fea0003800000 */
.L_x_11409:
        /* <DEDUP_REMOVED lines=16> */
.L_x_11440:
[----:B------:R-:W-:Y:S05]  /*bf50*/  BRA `(.L_x_11410) ;  /* 0x0000000000507947 */ /* 0x000fea0003800000 */
.L_x_11439:
        /* <DEDUP_REMOVED lines=15> */
.L_x_11438:
[----:B------:R-:W0:Y:S02]  /*c050*/  F2I.U64.TRUNC R4, R4 ;  /* 0x0000000400047311 */ /* 0x000e24000020d800 */
[----:B0-----:R1:W-:Y:S01]  /*c060*/  STG.E.64 desc[UR36][R8.64], R4 ;  /* 0x0000000408007986 */ /* 0x0013e2000c101b24 */
[----:B------:R-:W-:Y:S05]  /*c070*/  BRA `(.L_x_11410) ;  /* 0x0000000000087947 */ /* 0x000fea0003800000 */
.L_x_11437:
[----:B------:R-:W0:Y:S02]  /*c080*/  F2I.FTZ.U32.TRUNC.NTZ R3, R4 ;  /* 0x0000000400037305 */ /* 0x000e24000021f000 */
[----:B0-----:R0:W-:Y:S02]  /*c090*/  STG.E desc[UR36][R8.64], R3 ;  /* 0x0000000308007986 */ /* 0x0011e4000c101924 */
.L_x_11410:
        /* <DEDUP_REMOVED lines=24> */
.L_x_11445:
[----:B------:R-:W0:Y:S02]  /*c220*/  F2I.S64.TRUNC R22, R22 ;  /* 0x0000001600167311 */ /* 0x000e24000020d900 */
[----:B0-----:R-:W-:-:S05]  /*c230*/  IMAD.MOV.U32 R3, RZ, RZ, R22 ;  /* 0x000000ffff037224 */ /* 0x001fca00078e0016 */
[----:B------:R0:W-:Y:S01]  /*c240*/  STG.E.U8 desc[UR36][R8.64], R3 ;  /* 0x0000000308007986 */ /* 0x0001e2000c101124 */
[----:B------:R-:W-:Y:S05]  /*c250*/  BRA `(.L_x_11447) ;  /* 0x0000000c00287947 */ /* 0x000fea0003800000 */
.L_x_11444:
        /* <DEDUP_REMOVED lines=9> */
.L_x_11449:
[----:B------:R-:W0:Y:S02]  /*c2f0*/  F2I.FTZ.TRUNC.NTZ R3, R22 ;  /* 0x0000001600037305 */ /* 0x000e24000021f100 */
[----:B0-----:R0:W-:Y:S01]  /*c300*/  STG.E desc[UR36][R8.64], R3 ;  /* 0x0000000308007986 */ /* 0x0011e2000c101924 */
[----:B------:R-:W-:Y:S05]  /*c310*/  BRA `(.L_x_11447) ;  /* 0x0000000800f87947 */ /* 0x000fea0003800000 */
.L_x_11448:
[----:B------:R-:W0:Y:S02]  /*c320*/  F2I.FTZ.TRUNC.NTZ R3, R22 ;  /* 0x0000001600037305 */ /* 0x000e24000021f100 */
[----:B0-----:R0:W-:Y:S01]  /*c330*/  STG.E.U16 desc[UR36][R8.64], R3 ;  /* 0x0000000308007986 */ /* 0x0011e2000c101524 */
[----:B------:R-:W-:Y:S05]  /*c340*/  BRA `(.L_x_11447) ;  /* 0x0000000800ec7947 */ /* 0x000fea0003800000 */
.L_x_11443:
        /* <DEDUP_REMOVED lines=8> */
.L_x_11451:
[----:B------:R-:W-:-:S05]  /*c3d0*/  F2FP.F16.F32.PACK_AB R22, RZ, R22 ;  /* 0x00000016ff16723e */ /* 0x000fca00000000ff */
[----:B------:R0:W-:Y:S01]  /*c3e0*/  STG.E.U16 desc[UR36][R8.64], R22 ;  /* 0x0000001608007986 */ /* 0x0001e2000c101524 */
[----:B------:R-:W-:Y:S05]  /*c3f0*/  BRA `(.L_x_11447) ;  /* 0x0000000800c07947 */ /* 0x000fea0003800000 */
.L_x_11450:
        /* <DEDUP_REMOVED lines=9> */
.L_x_11453:
[----:B------:R-:W-:-:S04]  /*c490*/  F2FP.F16.F32.PACK_AB R3, RZ, R22 ;  /* 0x00000016ff03723e */ /* 0x000fc800000000ff */
[----:B------:R-:W-:-:S05]  /*c4a0*/  PRMT R3, R3, 0x5410, RZ ;  /* 0x0000541003037816 */ /* 0x000fca00000000ff */
[----:B------:R0:W-:Y:S01]  /*c4b0*/  STG.E desc[UR36][R8.64], R3 ;  /* 0x0000000308007986 */ /* 0x0001e2000c101924 */
[----:B------:R-:W-:Y:S05]  /*c4c0*/  BRA `(.L_x_11447) ;  /* 0x00000008008c7947 */ /* 0x000fea0003800000 */
.L_x_11452:
[----:B------:R-:W-:-:S06]  /*c4d0*/  FMUL.FTZ R4, R22, 1 ;  /* 0x3f80000016047820 */ /* 0x000fcc0000410000 */
[----:B------:R-:W0:Y:S02]  /*c4e0*/  F2F.F64.F32 R4, R4 ;  /* 0x0000000400047310 */ /* 0x000e240000201800 */
[----:B0-----:R0:W-:Y:S01]  /*c4f0*/  STG.E.64 desc[UR36][R8.64], R4 ;  /* 0x0000000408007986 */ /* 0x0011e2000c101b24 */
[----:B------:R-:W-:Y:S05]  /*c500*/  BRA `(.L_x_11447) ;  /* 0x00000008007c7947 */ /* 0x000fea0003800000 */
.L_x_11442:
        /* <DEDUP_REMOVED lines=13> */
.L_x_11457:
        /* <DEDUP_REMOVED lines=16> */
.L_x_11460:
[----:B------:R-:W-:-:S04]  /*c6e0*/  SHF.R.U32.HI R22, RZ, 0x18, R22 ;  /* 0x00000018ff167819 */ /* 0x000fc80000011616 */
[----:B------:R-:W-:-:S04]  /*c6f0*/  LOP3.LUT R3, R3, 0x80, R22, 0xf8, !PT ;  /* 0x0000008003037812 */ /* 0x000fc800078ef816 */
[----:B------:R-:W-:-:S07]  /*c700*/  PRMT R4, R3, 0x7610, R4 ;  /* 0x0000761003047816 */ /* 0x000fce0000000004 */
.L_x_11459:
[----:B------:R-:W-:Y:S05]  /*c710*/  BSYNC.RECONVERGENT B0 ;  /* 0x0000000000007941 */ /* 0x000fea0003800200 */
.L_x_11458:
[----:B------:R0:W-:Y:S01]  /*c720*/  STG.E.U8 desc[UR36][R8.64], R4 ;  /* 0x0000000408007986 */ /* 0x0001e2000c101124 */
[----:B------:R-:W-:Y:S05]  /*c730*/  BRA `(.L_x_11447) ;  /* 0x0000000400f07947 */ /* 0x000fea0003800000 */
.L_x_11456:
        /* <DEDUP_REMOVED lines=16> */
.L_x_11463:
[----:B------:R-:W-:-:S04]  /*c840*/  SHF.R.U32.HI R22, RZ, 0x18, R22 ;  /* 0x00000018ff167819 */ /* 0x000fc80000011616 */
[----:B------:R-:W-:-:S04]  /*c850*/  LOP3.LUT R3, R3, 0x80, R22, 0xf8, !PT ;  /* 0x0000008003037812 */ /* 0x000fc800078ef816 */
[----:B------:R-:W-:-:S07]  /*c860*/  PRMT R4, R3, 0x7610, R4 ;  /* 0x0000761003047816 */ /* 0x000fce0000000004 */
.L_x_11462:
[----:B------:R-:W-:Y:S05]  /*c870*/  BSYNC.RECONVERGENT B0 ;  /* 0x0000000000007941 */ /* 0x000fea0003800200 */
.L_x_11461:
[----:B------:R0:W-:Y:S01]  /*c880*/  STG.E.U8 desc[UR36][R8.64], R4 ;  /* 0x0000000408007986 */ /* 0x0001e2000c101124 */
[----:B------:R-:W-:Y:S05]  /*c890*/  BRA `(.L_x_11447) ;  /* 0x0000000400987947 */ /* 0x000fea0003800000 */
.L_x_11455:
        /* <DEDUP_REMOVED lines=21> */
.L_x_11465:
[----:B------:R-:W0:Y:S02]  /*c9f0*/  F2I.U64.TRUNC R22, R22 ;  /* 0x0000001600167311 */ /* 0x000e24000020d800 */
[----:B0-----:R0:W-:Y:S01]  /*ca00*/  STG.E.64 desc[UR36][R8.64], R22 ;  /* 0x0000001608007986 */ /* 0x0011e2000c101b24 */
[----:B------:R-:W-:Y:S05]  /*ca10*/  BRA `(.L_x_11447) ;  /* 0x0000000400387947 */ /* 0x000fea0003800000 */
.L_x_11464:
[----:B------:R-:W0:Y:S02]  /*ca20*/  F2I.FTZ.U32.TRUNC.NTZ R3, R22 ;  /* 0x0000001600037305 */ /* 0x000e24000021f000 */
[----:B0-----:R0:W-:Y:S01]  /*ca30*/  STG.E desc[UR36][R8.64], R3 ;  /* 0x0000000308007986 */ /* 0x0011e2000c101924 */
[----:B------:R-:W-:Y:S05]  /*ca40*/  BRA `(.L_x_11447) ;  /* 0x00000004002c7947 */ /* 0x000fea0003800000 */
.L_x_11454:
        /* <DEDUP_REMOVED lines=10> */
.L_x_11467:
[----:B------:R-:W-:Y:S01]  /*caf0*/  FMUL.FTZ R4, R22, 1 ;  /* 0x3f80000016047820 */ /* 0x000fe20000410000 */
[----:B------:R-:W-:-:S05]  /*cb00*/  CS2R R6, SRZ ;  /* 0x0000000000067805 */ /* 0x000fca000001ff00 */
[----:B------:R-:W0:Y:S02]  /*cb10*/  F2F.F64.F32 R4, R4 ;  /* 0x0000000400047310 */ /* 0x000e240000201800 */
[----:B0-----:R4:W-:Y:S01]  /*cb20*/  STG.E.128 desc[UR36][R8.64], R4 ;  /* 0x0000000408007986 */ /* 0x0019e2000c101d24 */
[----:B------:R-:W-:Y:S05]  /*cb30*/  BRA `(.L_x_11447) ;  /* 0x0000000000f07947 */ /* 0x000fea0003800000 */
.L_x_11466:
[----:B------:R-:W-:-:S13]  /*cb40*/  ISETP.NE.AND P0, PT, R0, 0xf, PT ;  /* 0x0000000f0000780c */ /* 0x000fda0003f05270 */
[----:B------:R-:W-:Y:S05]  /*cb50*/  @!P0 BRA `(.L_x_11468) ;  /* 0x0000000000e08947 */ /* 0x000fea0003800000 */
[----:B------:R-:W-:-:S13]  /*cb60*/  ISETP.NE.AND P0, PT, R0, 0x17, PT ;  /* 0x000000170000780c */ /* 0x000fda0003f05270 */
[----:B------:R-:W-:Y:S05]  /*cb70*/  @!P0 BRA `(.L_x_11469) ;  /* 0x00000000008c8947 */ /* 0x000fea0003800000 */
[----:B------:R-:W-:-:S13]  /*cb80*/  ISETP.NE.AND P0, PT, R0, 0x18, PT ;  /* 0x000000180000780c */ /* 0x000fda0003f05270 */
[----:B------:R-:W-:Y:S05]  /*cb90*/  @!P0 BRA `(.L_x_11470) ;  /* 0x0000000000448947 */ /* 0x000fea0003800000 */
.L_x_11446:
        /* <DEDUP_REMOVED lines=16> */
.L_x_11471:
[----:B------:R-:W-:Y:S05]  /*cca0*/  BRA `(.L_x_11447) ;  /* 0x0000000000947947 */ /* 0x000fea0003800000 */
.L_x_11470:
        /* <DEDUP_REMOVED lines=12> */
.L_x_11473:
[----:B------:R-:W-:Y:S05]  /*cd70*/  BSYNC.RECONVERGENT B0 ;  /* 0x0000000000007941 */ /* 0x000fea0003800200 */
.L_x_11472:
[----:B------:R-:W-:-:S05]  /*cd80*/  LOP3.LUT R3, R0, 0x80, R5, 0xf8, !PT ;  /* 0x0000008000037812 */ /* 0x000fca00078ef805 */
[----:B------:R1:W-:Y:S01]  /*cd90*/  STG.E.U8 desc[UR36][R8.64], R3 ;  /* 0x0000000308007986 */ /* 0x0003e2000c101124 */
[----:B------:R-:W-:Y:S05]  /*cda0*/  BRA `(.L_x_11447) ;  /* 0x0000000000547947 */ /* 0x000fea0003800000 */
.L_x_11469:
        /* <DEDUP_REMOVED lines=11> */
.L_x_11475:
[----:B------:R-:W-:Y:S01]  /*ce60*/  IMAD.MOV.U32 R0, RZ, RZ, 0x7f ;  /* 0x0000007fff007424 */ /* 0x000fe200078e00ff */
[----:B------:R-:W-:-:S04]  /*ce70*/  ISETP.GT.U32.AND P0, PT, R4, 0x7f800000, PT ;  /* 0x7f8000000400780c */ /* 0x000fc80003f04070 */
[----:B------:R-:W-:-:S09]  /*ce80*/  SEL R0, R0, 0x7c, P0 ;  /* 0x0000007c00007807 */ /* 0x000fd20000000000 */
.L_x_11476:
[----:B------:R-:W-:Y:S05]  /*ce90*/  BSYNC.RECONVERGENT B0 ;  /* 0x0000000000007941 */ /* 0x000fea0003800200 */
.L_x_11474:
[----:B------:R-:W-:-:S04]  /*cea0*/  SHF.R.U32.HI R3, RZ, 0x18, R22 ;  /* 0x00000018ff037819 */ /* 0x000fc80000011616 */
[----:B------:R-:W-:-:S05]  /*ceb0*/  LOP3.LUT R3, R0, 0x80, R3, 0xf8, !PT ;  /* 0x0000008000037812 */ /* 0x000fca00078ef803 */
[----:B------:R0:W-:Y:S01]  /*cec0*/  STG.E.U8 desc[UR36][R8.64], R3 ;  /* 0x0000000308007986 */ /* 0x0001e2000c101124 */
[----:B------:R-:W-:Y:S05]  /*ced0*/  BRA `(.L_x_11447) ;  /* 0x0000000000087947 */ /* 0x000fea0003800000 */
.L_x_11468:
[----:B------:R-:W-:-:S05]  /*cee0*/  F2FP.BF16.F32.PACK_AB R22, RZ, R22 ;  /* 0x00000016ff16723e */ /* 0x000fca00000010ff */
[----:B------:R2:W-:Y:S02]  /*cef0*/  STG.E.U16 desc[UR36][R8.64], R22 ;  /* 0x0000001608007986 */ /* 0x0005e4000c101524 */
.L_x_11447:
[----:B------:R-:W-:-:S07]  /*cf00*/  VIADD R26, R26, 0x80 ;  /* 0x000000801a1a7836 */ /* 0x000fce0000000000 */
.L_x_11404:
[----:B------:R-:W-:-:S13]  /*cf10*/  ISETP.GE.AND P0, PT, R26, R16, PT ;  /* 0x000000101a00720c */ /* 0x000fda0003f06270 */
[----:B------:R-:W-:Y:S05]  /*cf20*/  @P0 BREAK.RELIABLE B6 ;  /* 0x0000000000060942 */ /* 0x000fea0003800100 */
[----:B------:R-:W-:Y:S05]  /*cf30*/  @P0 BRA `(.L_x_11441) ;  /* 0x0000000c00940947 */ /* 0x000fea0003800000 */
[----:B------:R-:W-:Y:S05]  /*cf40*/  BSYNC.RELIABLE B6 ;  /* 0x0000000000067941 */ /* 0x000fea0003800100 */
.L_x_11403:
        /* <DEDUP_REMOVED lines=21> */
.L_x_11480:
[----:B------:R-:W0:Y:S02]  /*d0a0*/  F2I.S64.TRUNC R24, R24 ;  /* 0x0000001800187311 */ /* 0x000e24000020d900 */
[----:B0-----:R-:W-:-:S05]  /*d0b0*/  IMAD.MOV.U32 R3, RZ, RZ, R24 ;  /* 0x000000ffff037224 */ /* 0x001fca00078e0018 */
[----:B------:R0:W-:Y:S01]  /*d0c0*/  STG.E.U8 desc[UR36][R8.64], R3 ;  /* 0x0000000308007986 */ /* 0x0001e2000c101124 */
[----:B------:R-:W-:Y:S05]  /*d0d0*/  BRA `(.L_x_11482) ;  /* 0x0000000c00287947 */ /* 0x000fea0003800000 */
.L_x_11479:
        /* <DEDUP_REMOVED lines=9> */
.L_x_11484:
[----:B------:R-:W0:Y:S02]  /*d170*/  F2I.FTZ.TRUNC.NTZ R3, R24 ;  /* 0x0000001800037305 */ /* 0x000e24000021f100 */
[----:B0-----:R0:W-:Y:S01]  /*d180*/  STG.E desc[UR36][R8.64], R3 ;  /* 0x0000000308007986 */ /* 0x0011e2000c101924 */
[----:B------:R-:W-:Y:S05]  /*d190*/  BRA `(.L_x_11482) ;  /* 0x0000000800f87947 */ /* 0x000fea0003800000 */
.L_x_11483:
[----:B------:R-:W0:Y:S02]  /*d1a0*/  F2I.FTZ.TRUNC.NTZ R3, R24 ;  /* 0x0000001800037305 */ /* 0x000e24000021f100 */
[----:B0-----:R0:W-:Y:S01]  /*d1b0*/  STG.E.U16 desc[UR36][R8.64], R3 ;  /* 0x0000000308007986 */ /* 0x0011e2000c101524 */
[----:B------:R-:W-:Y:S05]  /*d1c0*/  BRA `(.L_x_11482) ;  /* 0x0000000800ec7947 */ /* 0x000fea0003800000 */
.L_x_11478:
        /* <DEDUP_REMOVED lines=8> */
.L_x_11486:
[----:B------:R-:W-:-:S05]  /*d250*/  F2FP.F16.F32.PACK_AB R24, RZ, R24 ;  /* 0x00000018ff18723e */ /* 0x000fca00000000ff */
[----:B------:R1:W-:Y:S01]  /*d260*/  STG.E.U16 desc[UR36][R8.64], R24 ;  /* 0x0000001808007986 */ /* 0x0003e2000c101524 */
[----:B------:R-:W-:Y:S05]  /*d270*/  BRA `(.L_x_11482) ;  /* 0x0000000800c07947 */ /* 0x000fea0003800000 */
.L_x_11485:
        /* <DEDUP_REMOVED lines=9> */
.L_x_11488:
[----:B------:R-:W-:-:S04]  /*d310*/  F2FP.F16.F32.PACK_AB R3, RZ, R24 ;  /* 0x00000018ff03723e */ /* 0x000fc800000000ff */
[----:B------:R-:W-:-:S05]  /*d320*/  PRMT R3, R3, 0x5410, RZ ;  /* 0x0000541003037816 */ /* 0x000fca00000000ff */
[----:B------:R4:W-:Y:S01]  /*d330*/  STG.E desc[UR36][R8.64], R3 ;  /* 0x0000000308007986 */ /* 0x0009e2000c101924 */
[----:B------:R-:W-:Y:S05]  /*d340*/  BRA `(.L_x_11482) ;  /* 0x00000008008c7947 */ /* 0x000fea0003800000 */
.L_x_11487:
[----:B------:R-:W-:-:S06]  /*d350*/  FMUL.FTZ R4, R24, 1 ;  /* 0x3f80000018047820 */ /* 0x000fcc0000410000 */
[----:B------:R-:W0:Y:S02]  /*d360*/  F2F.F64.F32 R4, R4 ;  /* 0x0000000400047310 */ /* 0x000e240000201800 */
[----:B0-----:R2:W-:Y:S01]  /*d370*/  STG.E.64 desc[UR36][R8.64], R4 ;  /* 0x0000000408007986 */ /* 0x0015e2000c101b24 */
[----:B------:R-:W-:Y:S05]  /*d380*/  BRA `(.L_x_11482) ;  /* 0x00000008007c7947 */ /* 0x000fea0003800000 */
.L_x_11477:
        /* <DEDUP_REMOVED lines=13> */
.L_x_11492:
        /* <DEDUP_REMOVED lines=16> */
.L_x_11495:
[----:B------:R-:W-:-:S04]  /*d560*/  SHF.R.U32.HI R24, RZ, 0x18, R24 ;  /* 0x00000018ff187819 */ /* 0x000fc80000011618 */
[----:B------:R-:W-:-:S04]  /*d570*/  LOP3.LUT R3, R3, 0x80, R24, 0xf8, !PT ;  /* 0x0000008003037812 */ /* 0x000fc800078ef818 */
[----:B------:R-:W-:-:S07]  /*d580*/  PRMT R4, R3, 0x7610, R4 ;  /* 0x0000761003047816 */ /* 0x000fce0000000004 */
.L_x_11494:
[----:B------:R-:W-:Y:S05]  /*d590*/  BSYNC.RECONVERGENT B0 ;  /* 0x0000000000007941 */ /* 0x000fea0003800200 */
.L_x_11493:
[----:B------:R0:W-:Y:S01]  /*d5a0*/  STG.E.U8 desc[UR36][R8.64], R4 ;  /* 0x0000000408007986 */ /* 0x0001e2000c101124 */
[----:B------:R-:W-:Y:S05]  /*d5b0*/  BRA `(.L_x_11482) ;  /* 0x0000000400f07947 */ /* 0x000fea0003800000 */
.L_x_11491:
        /* <DEDUP_REMOVED lines=16> */
.L_x_11498:
[----:B------:R-:W-:-:S04]  /*d6c0*/  SHF.R.U32.HI R24, RZ, 0x18, R24 ;  /* 0x00000018ff187819 */ /* 0x000fc80000011618 */
[----:B------:R-:W-:-:S04]  /*d6d0*/  LOP3.LUT R3, R3, 0x80, R24, 0xf8, !PT ;  /* 0x0000008003037812 */ /* 0x000fc800078ef818 */
[----:B------:R-:W-:-:S07]  /*d6e0*/  PRMT R4, R3, 0x7610, R4 ;  /* 0x0000761003047816 */ /* 0x000fce0000000004 */
.L_x_11497:
[----:B------:R-:W-:Y:S05]  /*d6f0*/  BSYNC.RECONVERGENT B0 ;  /* 0x0000000000007941 */ /* 0x000fea0003800200 */
.L_x_11496:
[----:B------:R0:W-:Y:S01]  /*d700*/  STG.E.U8 desc[UR36][R8.64], R4 ;  /* 0x0000000408007986 */ /* 0x0001e2000c101124 */
[----:B------:R-:W-:Y:S05]  /*d710*/  BRA `(.L_x_11482) ;  /* 0x0000000400987947 */ /* 0x000fea0003800000 */
.L_x_11490:
        /* <DEDUP_REMOVED lines=21> */
.L_x_11500:
[----:B------:R-:W0:Y:S02]  /*d870*/  F2I.U64.TRUNC R24, R24 ;  /* 0x0000001800187311 */ /* 0x000e24000020d800 */
[----:B0-----:R0:W-:Y:S01]  /*d880*/  STG.E.64 desc[UR36][R8.64], R24 ;  /* 0x0000001808007986 */ /* 0x0011e2000c101b24 */
[----:B------:R-:W-:Y:S05]  /*d890*/  BRA `(.L_x_11482) ;  /* 0x0000000400387947 */ /* 0x000fea0003800000 */
.L_x_11499:
[----:B------:R-:W0:Y:S02]  /*d8a0*/  F2I.FTZ.U32.TRUNC.NTZ R3, R24 ;  /* 0x0000001800037305 */ /* 0x000e24000021f000 */
[----:B0-----:R0:W-:Y:S01]  /*d8b0*/  STG.E desc[UR36][R8.64], R3 ;  /* 0x0000000308007986 */ /* 0x0011e2000c101924 */
[----:B------:R-:W-:Y:S05]  /*d8c0*/  BRA `(.L_x_11482) ;  /* 0x00000004002c7947 */ /* 0x000fea0003800000 */
.L_x_11489:
        /* <DEDUP_REMOVED lines=10> */
.L_x_11502:
[----:B------:R-:W-:Y:S01]  /*d970*/  FMUL.FTZ R4, R24, 1 ;  /* 0x3f80000018047820 */ /* 0x000fe20000410000 */
[----:B------:R-:W-:-:S05]  /*d980*/  CS2R R6, SRZ ;  /* 0x0000000000067805 */ /* 0x000fca000001ff00 */
[----:B------:R-:W0:Y:S02]  /*d990*/  F2F.F64.F32 R4, R4 ;  /* 0x0000000400047310 */ /* 0x000e240000201800 */
[----:B0-----:R0:W-:Y:S01]  /*d9a0*/  STG.E.128 desc[UR36][R8.64], R4 ;  /* 0x0000000408007986 */ /* 0x0011e2000c101d24 */
[----:B------:R-:W-:Y:S05]  /*d9b0*/  BRA `(.L_x_11482) ;  /* 0x0000000000f07947 */ /* 0x000fea0003800000 */
.L_x_11501:
[----:B------:R-:W-:-:S13]  /*d9c0*/  ISETP.NE.AND P0, PT, R0, 0xf, PT ;  /* 0x0000000f0000780c */ /* 0x000fda0003f05270 */
[----:B------:R-:W-:Y:S05]  /*d9d0*/  @!P0 BRA `(.L_x_11503) ;  /* 0x0000000000e08947 */ /* 0x000fea0003800000 */
[----:B------:R-:W-:-:S13]  /*d9e0*/  ISETP.NE.AND P0, PT, R0, 0x17, PT ;  /* 0x000000170000780c */ /* 0x000fda0003f05270 */
[----:B------:R-:W-:Y:S05]  /*d9f0*/  @!P0 BRA `(.L_x_11504) ;  /* 0x00000000008c8947 */ /* 0x000fea0003800000 */
[----:B------:R-:W-:-:S13]  /*da00*/  ISETP.NE.AND P0, PT, R0, 0x18, PT ;  /* 0x000000180000780c */ /* 0x000fda0003f05270 */
[----:B------:R-:W-:Y:S05]  /*da10*/  @!P0 BRA `(.L_x_11505) ;  /* 0x0000000000448947 */ /* 0x000fea0003800000 */
.L_x_11481:
        /* <DEDUP_REMOVED lines=16> */
.L_x_11506:
[----:B------:R-:W-:Y:S05]  /*db20*/  BRA `(.L_x_11482) ;  /* 0x0000000000947947 */ /* 0x000fea0003800000 */
.L_x_11505:
        /* <DEDUP_REMOVED lines=12> */
.L_x_11508:
[----:B------:R-:W-:Y:S05]  /*dbf0*/  BSYNC.RECONVERGENT B0 ;  /* 0x0000000000007941 */ /* 0x000fea0003800200 */
.L_x_11507:
[----:B------:R-:W-:-:S05]  /*dc00*/  LOP3.LUT R3, R0, 0x80, R5, 0xf8, !PT ;  /* 0x0000008000037812 */ /* 0x000fca00078ef805 */
[----:B------:R0:W-:Y:S01]  /*dc10*/  STG.E.U8 desc[UR36][R8.64], R3 ;  /* 0x0000000308007986 */ /* 0x0001e2000c101124 */
[----:B------:R-:W-:Y:S05]  /*dc20*/  BRA `(.L_x_11482) ;  /* 0x0000000000547947 */ /* 0x000fea0003800000 */
.L_x_11504:
        /* <DEDUP_REMOVED lines=11> */
.L_x_11510:
[----:B------:R-:W-:Y:S01]  /*dce0*/  IMAD.MOV.U32 R0, RZ, RZ, 0x7f ;  /* 0x0000007fff007424 */ /* 0x000fe200078e00ff */
[----:B------:R-:W-:-:S04]  /*dcf0*/  ISETP.GT.U32.AND P0, PT, R4, 0x7f800000, PT ;  /* 0x7f8000000400780c */ /* 0x000fc80003f04070 */
[----:B------:R-:W-:-:S09]  /*dd00*/  SEL R0, R0, 0x7c, P0 ;  /* 0x0000007c00007807 */ /* 0x000fd20000000000 */
.L_x_11511:
[----:B------:R-:W-:Y:S05]  /*dd10*/  BSYNC.RECONVERGENT B0 ;  /* 0x0000000000007941 */ /* 0x000fea0003800200 */
.L_x_11509:
[----:B------:R-:W-:-:S04]  /*dd20*/  SHF.R.U32.HI R3, RZ, 0x18, R24 ;  /* 0x00000018ff037819 */ /* 0x000fc80000011618 */
[----:B------:R-:W-:-:S05]  /*dd30*/  LOP3.LUT R3, R0, 0x80, R3, 0xf8, !PT ;  /* 0x0000008000037812 */ /* 0x000fca00078ef803 */
[----:B------:R0:W-:Y:S01]  /*dd40*/  STG.E.U8 desc[UR36][R8.64], R3 ;  /* 0x0000000308007986 */ /* 0x0001e2000c101124 */
[----:B------:R-:W-:Y:S05]  /*dd50*/  BRA `(.L_x_11482) ;  /* 0x0000000000087947 */ /* 0x000fea0003800000 */
.L_x_11503:
[----:B------:R-:W-:-:S05]  /*dd60*/  F2FP.BF16.F32.PACK_AB R24, RZ, R24 ;  /* 0x00000018ff18723e */ /* 0x000fca00000010ff */
[----:B------:R0:W-:Y:S02]  /*dd70*/  STG.E.U16 desc[UR36][R8.64], R24 ;  /* 0x0000001808007986 */ /* 0x0001e4000c101524 */
.L_x_11482:
[----:B------:R-:W-:-:S07]  /*dd80*/  VIADD R26, R26, 0x80 ;  /* 0x000000801a1a7836 */ /* 0x000fce0000000000 */
.L_x_11441:
[----:B------:R-:W-:Y:S05]  /*dd90*/  BSYNC.RECONVERGENT B7 ;  /* 0x0000000000077941 */ /* 0x000fea0003800200 */
.L_x_11402:
[----:B------:R-:W-:-:S13]  /*dda0*/  ISETP.GE.AND P0, PT, R26, R16, PT ;  /* 0x000000101a00720c */ /* 0x000fda0003f06270 */
[----:B------:R-:W-:Y:S05]  /*ddb0*/  @P0 EXIT ;  /* 0x000000000000094d */ /* 0x000fea0003800000 */
[----:B012-4-:R-:W0:Y:S01]  /*ddc0*/  LDC.64 R4, c[0x0][0x388] ;  /* 0x0000e200ff047b82 */ /* 0x017e220000000a00 */
[----:B------:R-:W1:Y:S01]  /*ddd0*/  LDCU UR4, c[0x0][0x3c0] ;  /* 0x00007800ff0477ac */ /* 0x000e620008000800 */
[----:B---3--:R-:W-:Y:S01]  /*dde0*/  PRMT R0, R2, 0x9910, RZ ;  /* 0x0000991002007816 */ /* 0x008fe200000000ff */
        /* <DEDUP_REMOVED lines=17> */
.L_x_11515:
[----:B------:R-:W0:Y:S02]  /*df00*/  F2I.S64.TRUNC R18, R18 ;  /* 0x0000001200127311 */ /* 0x000e24000020d900 */
[----:B0-----:R-:W-:-:S05]  /*df10*/  IMAD.MOV.U32 R3, RZ, RZ, R18 ;  /* 0x000000ffff037224 */ /* 0x001fca00078e0012 */
[----:B------:R-:W-:Y:S01]  /*df20*/  STG.E.U8 desc[UR36][R4.64], R3 ;  /* 0x0000000304007986 */ /* 0x000fe2000c101124 */
[----:B------:R-:W-:Y:S05]  /*df30*/  EXIT ;  /* 0x000000000000794d */ /* 0x000fea0003800000 */
.L_x_11514:
        /* <DEDUP_REMOVED lines=9> */
.L_x_11518:
[----:B------:R-:W0:Y:S02]  /*dfd0*/  F2I.FTZ.TRUNC.NTZ R3, R18 ;  /* 0x0000001200037305 */ /* 0x000e24000021f100 */
[----:B0-----:R-:W-:Y:S01]  /*dfe0*/  STG.E desc[UR36][R4.64], R3 ;  /* 0x0000000304007986 */ /* 0x001fe2000c101924 */
[----:B------:R-:W-:Y:S05]  /*dff0*/  EXIT ;  /* 0x000000000000794d */ /* 0x000fea0003800000 */
.L_x_11517:
[----:B------:R-:W0:Y:S02]  /*e000*/  F2I.FTZ.TRUNC.NTZ R3, R18 ;  /* 0x0000001200037305 */ /* 0x000e24000021f100 */
[----:B0-----:R-:W-:Y:S01]  /*e010*/  STG.E.U16 desc[UR36][R4.64], R3 ;  /* 0x0000000304007986 */ /* 0x001fe2000c101524 */
[----:B------:R-:W-:Y:S05]  /*e020*/  EXIT ;  /* 0x000000000000794d */ /* 0x000fea0003800000 */
.L_x_11513:
        /* <DEDUP_REMOVED lines=8> */
.L_x_11520:
[----:B------:R-:W-:-:S05]  /*e0b0*/  F2FP.F16.F32.PACK_AB R18, RZ, R18 ;  /* 0x00000012ff12723e */ /* 0x000fca00000000ff */
[----:B------:R-:W-:Y:S01]  /*e0c0*/  STG.E.U16 desc[UR36][R4.64], R18 ;  /* 0x0000001204007986 */ /* 0x000fe2000c101524 */
[----:B------:R-:W-:Y:S05]  /*e0d0*/  EXIT ;  /* 0x000000000000794d */ /* 0x000fea0003800000 */
.L_x_11519:
        /* <DEDUP_REMOVED lines=9> */
.L_x_11522:
[----:B------:R-:W-:-:S04]  /*e170*/  F2FP.F16.F32.PACK_AB R3, RZ, R18 ;  /* 0x00000012ff03723e */ /* 0x000fc800000000ff */
[----:B------:R-:W-:-:S05]  /*e180*/  PRMT R3, R3, 0x5410, RZ ;  /* 0x0000541003037816 */ /* 0x000fca00000000ff */
[----:B------:R-:W-:Y:S01]  /*e190*/  STG.E desc[UR36][R4.64], R3 ;  /* 0x0000000304007986 */ /* 0x000fe2000c101924 */
[----:B------:R-:W-:Y:S05]  /*e1a0*/  EXIT ;  /* 0x000000000000794d */ /* 0x000fea0003800000 */
.L_x_11521:
[----:B------:R-:W-:-:S06]  /*e1b0*/  FMUL.FTZ R2, R18, 1 ;  /* 0x3f80000012027820 */ /* 0x000fcc0000410000 */
[----:B------:R-:W0:Y:S02]  /*e1c0*/  F2F.F64.F32 R2, R2 ;  /* 0x0000000200027310 */ /* 0x000e240000201800 */
[----:B0-----:R-:W-:Y:S01]  /*e1d0*/  STG.E.64 desc[UR36][R4.64], R2 ;  /* 0x0000000204007986 */ /* 0x001fe2000c101b24 */
[----:B------:R-:W-:Y:S05]  /*e1e0*/  EXIT ;  /* 0x000000000000794d */ /* 0x000fea0003800000 */
.L_x_11512:
        /* <DEDUP_REMOVED lines=13> */
.L_x_11526:
        /* <DEDUP_REMOVED lines=16> */
.L_x_11529:
[----:B------:R-:W-:-:S04]  /*e3c0*/  SHF.R.U32.HI R18, RZ, 0x18, R18 ;  /* 0x00000018ff127819 */ /* 0x000fc80000011612 */
[----:B------:R-:W-:-:S04]  /*e3d0*/  LOP3.LUT R3, R3, 0x80, R18, 0xf8, !PT ;  /* 0x0000008003037812 */ /* 0x000fc800078ef812 */
[----:B------:R-:W-:-:S07]  /*e3e0*/  PRMT R2, R3, 0x7610, R2 ;  /* 0x0000761003027816 */ /* 0x000fce0000000002 */
.L_x_11528:
[----:B------:R-:W-:Y:S05]  /*e3f0*/  BSYNC.RECONVERGENT B0 ;  /* 0x0000000000007941 */ /* 0x000fea0003800200 */
.L_x_11527:
[----:B------:R-:W-:Y:S01]  /*e400*/  STG.E.U8 desc[UR36][R4.64], R2 ;  /* 0x0000000204007986 */ /* 0x000fe2000c101124 */
[----:B------:R-:W-:Y:S05]  /*e410*/  EXIT ;  /* 0x000000000000794d */ /* 0x000fea0003800000 */
.L_x_11525:
        /* <DEDUP_REMOVED lines=16> */
.L_x_11532:
[----:B------:R-:W-:-:S04]  /*e520*/  SHF.R.U32.HI R18, RZ, 0x18, R18 ;  /* 0x00000018ff127819 */ /* 0x000fc80000011612 */
[----:B------:R-:W-:-:S04]  /*e530*/  LOP3.LUT R3, R3, 0x80, R18, 0xf8, !PT ;  /* 0x0000008003037812 */ /* 0x000fc800078ef812 */
[----:B------:R-:W-:-:S07]  /*e540*/  PRMT R2, R3, 0x7610, R2 ;  /* 0x0000761003027816 */ /* 0x000fce0000000002 */
.L_x_11531:
[----:B------:R-:W-:Y:S05]  /*e550*/  BSYNC.RECONVERGENT B0 ;  /* 0x0000000000007941 */ /* 0x000fea0003800200 */
.L_x_11530:
[----:B------:R-:W-:Y:S01]  /*e560*/  STG.E.U8 desc[UR36][R4.64], R2 ;  /* 0x0000000204007986 */ /* 0x000fe2000c101124 */
[----:B------:R-:W-:Y:S05]  /*e570*/  EXIT ;  /* 0x000000000000794d */ /* 0x000fea0003800000 */
.L_x_11524:
        /* <DEDUP_REMOVED lines=21> */
.L_x_11534:
[----:B------:R-:W0:Y:S02]  /*e6d0*/  F2I.U64.TRUNC R18, R18 ;  /* 0x0000001200127311 */ /* 0x000e24000020d800 */
[----:B0-----:R-:W-:Y:S01]  /*e6e0*/  STG.E.64 desc[UR36][R4.64], R18 ;  /* 0x0000001204007986 */ /* 0x001fe2000c101b24 */
[----:B------:R-:W-:Y:S05]  /*e6f0*/  EXIT ;  /* 0x000000000000794d */ /* 0x000fea0003800000 */
.L_x_11533:
[----:B------:R-:W0:Y:S02]  /*e700*/  F2I.FTZ.U32.TRUNC.NTZ R3, R18 ;  /* 0x0000001200037305 */ /* 0x000e24000021f000 */
[----:B0-----:R-:W-:Y:S01]  /*e710*/  STG.E desc[UR36][R4.64], R3 ;  /* 0x0000000304007986 */ /* 0x001fe2000c101924 */
[----:B------:R-:W-:Y:S05]  /*e720*/  EXIT ;  /* 0x000000000000794d */ /* 0x000fea0003800000 */
.L_x_11523:
        /* <DEDUP_REMOVED lines=10> */
.L_x_11536:
[----:B------:R-:W-:Y:S01]  /*e7d0*/  FMUL.FTZ R8, R18, 1 ;  /* 0x3f80000012087820 */ /* 0x000fe20000410000 */
[----:B------:R-:W-:-:S05]  /*e7e0*/  CS2R R10, SRZ ;  /* 0x00000000000a7805 */ /* 0x000fca000001ff00 */
[----:B------:R-:W0:Y:S02]  /*e7f0*/  F2F.F64.F32 R8, R8 ;  /* 0x0000000800087310 */ /* 0x000e240000201800 */
[----:B0-----:R-:W-:Y:S01]  /*e800*/  STG.E.128 desc[UR36][R4.64], R8 ;  /* 0x0000000804007986 */ /* 0x001fe2000c101d24 */
[----:B------:R-:W-:Y:S05]  /*e810*/  EXIT ;  /* 0x000000000000794d */ /* 0x000fea0003800000 */
.L_x_11535:
[----:B------:R-:W-:-:S13]  /*e820*/  ISETP.NE.AND P0, PT, R0, 0xf, PT ;  /* 0x0000000f0000780c */ /* 0x000fda0003f05270 */
[----:B------:R-:W-:Y:S05]  /*e830*/  @!P0 BRA `(.L_x_11537) ;  /* 0x0000000000e08947 */ /* 0x000fea0003800000 */
[----:B------:R-:W-:-:S13]  /*e840*/  ISETP.NE.AND P0, PT, R0, 0x17, PT ;  /* 0x000000170000780c */ /* 0x000fda0003f05270 */
[----:B------:R-:W-:Y:S05]  /*e850*/  @!P0 BRA `(.L_x_11538) ;  /* 0x00000000008c8947 */ /* 0x000fea0003800000 */
[----:B------:R-:W-:-:S13]  /*e860*/  ISETP.NE.AND P0, PT, R0, 0x18, PT ;  /* 0x000000180000780c */ /* 0x000fda0003f05270 */
[----:B------:R-:W-:Y:S05]  /*e870*/  @!P0 BRA `(.L_x_11539) ;  /* 0x0000000000448947 */ /* 0x000fea0003800000 */
.L_x_11516:
        /* <DEDUP_REMOVED lines=16> */
.L_x_11540:
[----:B------:R-:W-:Y:S05]  /*e980*/  EXIT ;  /* 0x000000000000794d */ /* 0x000fea0003800000 */
.L_x_11539:
        /* <DEDUP_REMOVED lines=12> */
.L_x_11542:
[----:B------:R-:W-:Y:S05]  /*ea50*/  BSYNC.RECONVERGENT B0 ;  /* 0x0000000000007941 */ /* 0x000fea0003800200 */
.L_x_11541:
[----:B------:R-:W-:-:S05]  /*ea60*/  LOP3.LUT R3, R0, 0x80, R7, 0xf8, !PT ;  /* 0x0000008000037812 */ /* 0x000fca00078ef807 */
[----:B------:R-:W-:Y:S01]  /*ea70*/  STG.E.U8 desc[UR36][R4.64], R3 ;  /* 0x0000000304007986 */ /* 0x000fe2000c101124 */
[----:B------:R-:W-:Y:S05]  /*ea80*/  EXIT ;  /* 0x000000000000794d */ /* 0x000fea0003800000 */
.L_x_11538:
        /* <DEDUP_REMOVED lines=11> */
.L_x_11544:
[----:B------:R-:W-:Y:S01]  /*eb40*/  IMAD.MOV.U32 R0, RZ, RZ, 0x7f ;  /* 0x0000007fff007424 */ /* 0x000fe200078e00ff */
[----:B------:R-:W-:-:S04]  /*eb50*/  ISETP.GT.U32.AND P0, PT, R2, 0x7f800000, PT ;  /* 0x7f8000000200780c */ /* 0x000fc80003f04070 */
[----:B------:R-:W-:-:S09]  /*eb60*/  SEL R0, R0, 0x7c, P0 ;  /* 0x0000007c00007807 */ /* 0x000fd20000000000 */
.L_x_11545:
[----:B------:R-:W-:Y:S05]  /*eb70*/  BSYNC.RECONVERGENT B0 ;  /* 0x0000000000007941 */ /* 0x000fea0003800200 */
.L_x_11543:
[----:B------:R-:W-:-:S04]  /*eb80*/  SHF.R.U32.HI R3, RZ, 0x18, R18 ;  /* 0x00000018ff037819 */ /* 0x000fc80000011612 */
[----:B------:R-:W-:-:S05]  /*eb90*/  LOP3.LUT R3, R0, 0x80, R3, 0xf8, !PT ;  /* 0x0000008000037812 */ /* 0x000fca00078ef803 */
[----:B------:R-:W-:Y:S01]  /*eba0*/  STG.E.U8 desc[UR36][R4.64], R3 ;  /* 0x0000000304007986 */ /* 0x000fe2000c101124 */
[----:B------:R-:W-:Y:S05]  /*ebb0*/  EXIT ;  /* 0x000000000000794d */ /* 0x000fea0003800000 */
.L_x_11537:
[----:B------:R-:W-:-:S05]  /*ebc0*/  F2FP.BF16.F32.PACK_AB R18, RZ, R18 ;  /* 0x00000012ff12723e */ /* 0x000fca00000010ff */
[----:B------:R-:W-:Y:S01]  /*ebd0*/  STG.E.U16 desc[UR36][R4.64], R18 ;  /* 0x0000001204007986 */ /* 0x000fe2000c101524 */
[----:B------:R-:W-:Y:S05]  /*ebe0*/  EXIT ;  /* 0x000000000000794d */ /* 0x000fea0003800000 */
.L_x_11546:
        /* <DEDUP_REMOVED lines=9> */
.L_x_27192:


//--------------------- .text._ZN2at6native18elementwise_kernelILi128ELi2EZNS0_22gpu_kernel_impl_nocastIZZZNS0_49_GLOBAL__N__b919a28f_16_Normalization_cu_5c38458736batch_norm_elementwise_backward_evalERKNS_6TensorES6_S6_S6_ENKUlvE_clEvENKUlvE0_clEvEUlfffE_EEvRNS_18TensorIteratorBaseERKT_EUliE_EEviT1_ --------------------------
	.section	.text._ZN2at6native18elementwise_kernelILi128ELi2EZNS0_22gpu_kernel_impl_nocastIZZZNS0_49_GLOBAL__N__b919a28f_16_Normalization_cu_5c38458736batch_norm_elementwise_backward_evalERKNS_6TensorES6_S6_S6_ENKUlvE_clEvENKUlvE0_clEvEUlfffE_EEvRNS_18TensorIteratorBaseERKT_EUliE_EEviT1_,"ax",@progbits
	.align	128
        .global         _ZN2at6native18elementwise_kernelILi128ELi2EZNS0_22gpu_kernel_impl_nocastIZZZNS0_49_GLOBAL__N__b919a28f_16_Normalization_cu_5c38458736batch_norm_elementwise_backward_evalERKNS_6TensorES6_S6_S6_ENKUlvE_clEvENKUlvE0_clEvEUlfffE_EEvRNS_18TensorIteratorBaseERKT_EUliE_EEviT1_
        .type           _ZN2at6native18elementwise_kernelILi128ELi2EZNS0_22gpu_kernel_impl_nocastIZZZNS0_49_GLOBAL__N__b919a28f_16_Normalization_cu_5c38458736batch_norm_elementwise_backward_evalERKNS_6TensorES6_S6_S6_ENKUlvE_clEvENKUlvE0_clEvEUlfffE_EEvRNS_18TensorIteratorBaseERKT_EUliE_EEviT1_,@function
        .size           _ZN2at6native18elementwise_kernelILi128ELi2EZNS0_22gpu_kernel_impl_nocastIZZZNS0_49_GLOBAL__N__b919a28f_16_Normalization_cu_5c38458736batch_norm_elementwise_backward_evalERKNS_6TensorES6_S6_S6_ENKUlvE_clEvENKUlvE0_clEvEUlfffE_EEvRNS_18TensorIteratorBaseERKT_EUliE_EEviT1_,(.L_x_27193 - _ZN2at6native18elementwise_kernelILi128ELi2EZNS0_22gpu_kernel_impl_nocastIZZZNS0_49_GLOBAL__N__b919a28f_16_Normalization_cu_5c38458736batch_norm_elementwise_backward_evalERKNS_6TensorES6_S6_S6_ENKUlvE_clEvENKUlvE0_clEvEUlfffE_EEvRNS_18TensorIteratorBaseERKT_EUliE_EEviT1_)
        .other          _ZN2at6native18elementwise_kernelILi128ELi2EZNS0_22gpu_kernel_impl_nocastIZZZNS0_49_GLOBAL__N__b919a28f_16_Normalization_cu_5c38458736batch_norm_elementwise_backward_evalERKNS_6TensorES6_S6_S6_ENKUlvE_clEvENKUlvE0_clEvEUlfffE_EEvRNS_18TensorIteratorBaseERKT_EUliE_EEviT1_,@"STO_CUDA_ENTRY STV_DEFAULT"
_ZN2at6native18elementwise_kernelILi128ELi2EZNS0_22gpu_kernel_impl_nocastIZZZNS0_49_GLOBAL__N__b919a28f_16_Normalization_cu_5c38458736batch_norm_elementwise_backward_evalERKNS_6TensorES6_S6_S6_ENKUlvE_clEvENKUlvE0_clEvEUlfffE_EEvRNS_18TensorIteratorBaseERKT_EUliE_EEviT1_:
.text._ZN2at6native18elementwise_kernelILi128ELi2EZNS0_22gpu_kernel_impl_nocastIZZZNS0_49_GLOBAL__N__b919a28f_16_Normalization_cu_5c38458736batch_norm_elementwise_backward_evalERKNS_6TensorES6_S6_S6_ENKUlvE_clEvENKUlvE0_clEvEUlfffE_EEvRNS_18TensorIteratorBaseERKT_EUliE_EEviT1_:
        /* <DEDUP_REMOVED lines=14> */
[----:B------:R-:W1:Y:S08]  /*00e0*/  LDC.64 R8, c[0x0][0x660] ;  /* 0x00019800ff087b82 */ /* 0x000e700000000a00 */
[----:B------:R-:W2:Y:S01]  /*00f0*/  LDC.64 R6, c[0x0][0x658] ;  /* 0x00019600ff067b82 */ /* 0x000ea20000000a00 */
[----:B0-----:R-:W3:Y:S04]  /*0100*/  LDG.E R4, desc[UR6][R4.64] ;  /* 0x0000000604047981 */ /* 0x001ee8000c1e1900 */
[----:B-1----:R-:W3:Y:S04]  /*0110*/  LDG.E R9, desc[UR6][R8.64] ;  /* 0x0000000608097981 */ /* 0x002ee8000c1e1900 */
[----:B--2---:R-:W2:Y:S01]  /*0120*/  LDG.E R6, desc[UR6][R6.64] ;  /* 0x0000000606067981 */ /* 0x004ea2000c1e1900 */
[----:B------:R-:W0:Y:S01]  /*0130*/  LDC.64 R10, c[0x0][0x648] ;  /* 0x00019200ff0a7b82 */ /* 0x000e220000000a00 */
[----:B------:R-:W-:Y:S01]  /*0140*/  IADD3 R3, PT, PT, R3, 0x80, RZ ;  /* 0x0000008003037810 */ /* 0x000fe20007ffe0ff */
[----:B---3--:R-:W-:-:S04]  /*0150*/  FMUL.FTZ R13, R4, R9 ;  /* 0x00000009040d7220 */ /* 0x008fc80000410000 */
[----:B--2---:R-:W-:-:S05]  /*0160*/  FMUL.FTZ R13, R6, R13 ;  /* 0x0000000d060d7220 */ /* 0x004fca0000410000 */
[----:B0-----:R0:W-:Y:S02]  /*0170*/  STG.E desc[UR6][R10.64], R13 ;  /* 0x0000000d0a007986 */ /* 0x0011e4000c101906 */
.L_x_11549:
[----:B------:R-:W-:Y:S05]  /*0180*/  BSYNC.RECONVERGENT B0 ;  /* 0x0000000000007941 */ /* 0x000fea0003800200 */
.L_x_11548:
[----:B------:R-:W-:-:S13]  /*0190*/  ISETP.GE.AND P0, PT, R3, UR4, PT ;  /* 0x0000000403007c0c */ /* 0x000fda000bf06270 */
[----:B------:R-:W-:Y:S05]  /*01a0*/  @P0 EXIT ;  /* 0x000000000000094d */ /* 0x000fea0003800000 */
[----:B------:R-:W1:Y:S08]  /*01b0*/  LDC.64 R2, c[0x0][0x650] ;  /* 0x00019400ff027b82 */ /* 0x000e700000000a00 */
[----:B------:R-:W2:Y:S08]  /*01c0*/  LDC.64 R6, c[0x0][0x660] ;  /* 0x00019800ff067b82 */ /* 0x000eb00000000a00 */
[----:B------:R-:W3:Y:S01]  /*01d0*/  LDC.64 R4, c[0x0][0x658] ;  /* 0x00019600ff047b82 */ /* 0x000ee20000000a00 */
[----:B-1----:R-:W0:Y:S04]  /*01e0*/  LDG.E R2, desc[UR6][R2.64] ;  /* 0x0000000602027981 */ /* 0x002e28000c1e1900 */
[----:B--2---:R-:W0:Y:S04]  /*01f0*/  LDG.E R7, desc[UR6][R6.64] ;  /* 0x0000000606077981 */ /* 0x004e28000c1e1900 */
[----:B---3--:R-:W2:Y:S01]  /*0200*/  LDG.E R4, desc[UR6][R4.64] ;  /* 0x0000000604047981 */ /* 0x008ea2000c1e1900 */
[----:B------:R-:W1:Y:S01]  /*0210*/  LDC.64 R8, c[0x0][0x648] ;  /* 0x00019200ff087b82 */ /* 0x000e620000000a00 */
[----:B0-----:R-:W-:-:S04]  /*0220*/  FMUL.FTZ R11, R2, R7 ;  /* 0x00000007020b7220 */ /* 0x001fc80000410000 */
[----:B--2---:R-:W-:-:S05]  /*0230*/  FMUL.FTZ R11, R4, R11 ;  /* 0x0000000b040b7220 */ /* 0x004fca0000410000 */
[----:B-1----:R-:W-:Y:S01]  /*0240*/  STG.E desc[UR6][R8.64], R11 ;  /* 0x0000000b08007986 */ /* 0x002fe2000c101906 */
[----:B------:R-:W-:Y:S05]  /*0250*/  EXIT ;  /* 0x000000000000794d */ /* 0x000fea0003800000 */
.L_x_11547:
        /* <DEDUP_REMOVED lines=380> */
.L_x_11552:
[----:B------:R-:W0:Y:S01]  /*1a20*/  LDCU.64 UR12, c[0x0][0x660] ;  /* 0x0000cc00ff0c77ac */ /* 0x000e220008000a00 */
[----:B------:R-:W1:Y:S01]  /*1a30*/  LDCU.128 UR8, c[0x0][0x650] ;  /* 0x0000ca00ff0877ac */ /* 0x000e620008000c00 */
[----:B0-----:R-:W-:Y:S02]  /*1a40*/  IADD3 R10, P2, PT, R4, UR12, RZ ;  /* 0x0000000c040a7c10 */ /* 0x001fe4000ff5e0ff */
[----:B-1----:R-:W-:Y:S02]  /*1a50*/  IADD3 R6, P0, PT, R6, UR8, RZ ;  /* 0x0000000806067c10 */ /* 0x002fe4000ff1e0ff */
[----:B------:R-:W-:Y:S02]  /*1a60*/  IADD3 R8, P1, PT, R7, UR10, RZ ;  /* 0x0000000a07087c10 */ /* 0x000fe4000ff3e0ff */
[----:B------:R-:W-:Y:S02]  /*1a70*/  IADD3.X R11, PT, PT, RZ, UR13, RZ, P2, !PT ;  /* 0x0000000dff0b7c10 */ /* 0x000fe400097fe4ff */
[----:B------:R-:W-:Y:S01]  /*1a80*/  IADD3.X R7, PT, PT, RZ, UR9, RZ, P0, !PT ;  /* 0x00000009ff077c10 */ /* 0x000fe200087fe4ff */
[----:B------:R-:W0:Y:S01]  /*1a90*/  LDCU.64 UR8, c[0x0][0x648] ;  /* 0x0000c900ff0877ac */ /* 0x000e220008000a00 */
[----:B------:R-:W-:-:S02]  /*1aa0*/  IADD3.X R9, PT, PT, RZ, UR11, RZ, P1, !PT ;  /* 0x0000000bff097c10 */ /* 0x000fc40008ffe4ff */
[----:B------:R-:W2:Y:S04]  /*1ab0*/  LDG.E R11, desc[UR6][R10.64] ;  /* 0x000000060a0b7981 */ /* 0x000ea8000c1e1900 */
[----:B------:R-:W2:Y:S04]  /*1ac0*/  LDG.E R6, desc[UR6][R6.64] ;  /* 0x0000000606067981 */ /* 0x000ea8000c1e1900 */
[----:B------:R-:W3:Y:S01]  /*1ad0*/  LDG.E R8, desc[UR6][R8.64] ;  /* 0x0000000608087981 */ /* 0x000ee2000c1e1900 */
[----:B0-----:R-:W-:-:S04]  /*1ae0*/  IADD3 R4, P0, PT, R5, UR8, RZ ;  /* 0x0000000805047c10 */ /* 0x001fc8000ff1e0ff */
[----:B------:R-:W-:Y:S02]  /*1af0*/  IADD3.X R5, PT, PT, RZ, UR9, RZ, P0, !PT ;  /* 0x00000009ff057c10 */ /* 0x000fe400087fe4ff */
[----:B------:R-:W-:Y:S01]  /*1b00*/  IADD3 R3, PT, PT, R3, 0x80, RZ ;  /* 0x0000008003037810 */ /* 0x000fe20007ffe0ff */
[----:B--2---:R-:W-:-:S04]  /*1b10*/  FMUL.FTZ R13, R6, R11 ;  /* 0x0000000b060d7220 */ /* 0x004fc80000410000 */
[----:B---3--:R-:W-:-:S05]  /*1b20*/  FMUL.FTZ R13, R8, R13 ;  /* 0x0000000d080d7220 */ /* 0x008fca0000410000 */
[----:B------:R0:W-:Y:S02]  /*1b30*/  STG.E desc[UR6][R4.64], R13 ;  /* 0x0000000d04007986 */ /* 0x0001e4000c101906 */
.L_x_11551:
[----:B------:R-:W-:Y:S05]  /*1b40*/  BSYNC.RECONVERGENT B0 ;  /* 0x0000000000007941 */ /* 0x000fea0003800200 */
.L_x_11550:
        /* <DEDUP_REMOVED lines=375> */
.L_x_11553:
[----:B------:R-:W0:Y:S01]  /*32c0*/  LDCU.64 UR4, c[0x0][0x660] ;  /* 0x0000cc00ff0477ac */ /* 0x000e220008000a00 */
[----:B------:R-:W1:Y:S01]  /*32d0*/  LDCU.128 UR8, c[0x0][0x650] ;  /* 0x0000ca00ff0877ac */ /* 0x000e620008000c00 */
[----:B0-----:R-:W-:Y:S02]  /*32e0*/  IADD3 R8, P2, PT, R2, UR4, RZ ;  /* 0x0000000402087c10 */ /* 0x001fe4000ff5e0ff */
[----:B-1----:R-:W-:Y:S02]  /*32f0*/  IADD3 R4, P0, PT, R4, UR8, RZ ;  /* 0x0000000804047c10 */ /* 0x002fe4000ff1e0ff */
[----:B------:R-:W-:Y:S02]  /*3300*/  IADD3 R6, P1, PT, R5, UR10, RZ ;  /* 0x0000000a05067c10 */ /* 0x000fe4000ff3e0ff */
[----:B------:R-:W-:Y:S01]  /*3310*/  IADD3.X R9, PT, PT, RZ, UR5, RZ, P2, !PT ;  /* 0x00000005ff097c10 */ /* 0x000fe200097fe4ff */
[----:B------:R-:W0:Y:S01]  /*3320*/  LDCU.64 UR4, c[0x0][0x648] ;  /* 0x0000c900ff0477ac */ /* 0x000e220008000a00 */
[----:B------:R-:W-:-:S02]  /*3330*/  IADD3.X R5, PT, PT, RZ, UR9, RZ, P0, !PT ;  /* 0x00000009ff057c10 */ /* 0x000fc400087fe4ff */
[----:B------:R-:W-:Y:S02]  /*3340*/  IADD3.X R7, PT, PT, RZ, UR11, RZ, P1, !PT ;  /* 0x0000000bff077c10 */ /* 0x000fe40008ffe4ff */
[----:B------:R-:W2:Y:S04]  /*3350*/  LDG.E R9, desc[UR6][R8.64] ;  /* 0x0000000608097981 */ /* 0x000ea8000c1e1900 */
[----:B------:R-:W2:Y:S04]  /*3360*/  LDG.E R4, desc[UR6][R4.64] ;  /* 0x0000000604047981 */ /* 0x000ea8000c1e1900 */
[----:B------:R-:W3:Y:S01]  /*3370*/  LDG.E R6, desc[UR6][R6.64] ;  /* 0x0000000606067981 */ /* 0x000ee2000c1e1900 */
[----:B0-----:R-:W-:-:S04]  /*3380*/  IADD3 R2, P0, PT, R3, UR4, RZ ;  /* 0x0000000403027c10 */ /* 0x001fc8000ff1e0ff */
[----:B------:R-:W-:Y:S01]  /*3390*/  IADD3.X R3, PT, PT, RZ, UR5, RZ, P0, !PT ;  /* 0x00000005ff037c10 */ /* 0x000fe200087fe4ff */
[----:B--2---:R-:W-:-:S04]  /*33a0*/  FMUL.FTZ R11, R4, R9 ;  /* 0x00000009040b7220 */ /* 0x004fc80000410000 */
[----:B---3--:R-:W-:-:S05]  /*33b0*/  FMUL.FTZ R11, R6, R11 ;  /* 0x0000000b060b7220 */ /* 0x008fca0000410000 */
[----:B------:R-:W-:Y:S01]  /*33c0*/  STG.E desc[UR6][R2.64], R11 ;  /* 0x0000000b02007986 */ /* 0x000fe2000c101906 */
[----:B------:R-:W-:Y:S05]  /*33d0*/  EXIT ;  /* 0x000000000000794d */ /* 0x000fea0003800000 */
.L_x_11554:
        /* <DEDUP_REMOVED lines=10> */
.L_x_27193:


//--------------------- .text._ZN2at6native27unrolled_elementwise_kernelIZZZNS0_49_GLOBAL__N__b919a28f_16_Normalization_cu_5c38458736batch_norm_elementwise_backward_evalERKNS_6TensorES5_S5_S5_ENKUlvE_clEvENKUlvE0_clEvEUlfffE_St5arrayIPcLm4EELi4E23TrivialOffsetCalculatorILi3EjESC_ILi1EjENS0_6memory15LoadWithoutCastENSF_16StoreWithoutCastEEEviT_T0_T2_T3_T4_T5_ --------------------------
	.section	.text._ZN2at6native27unrolled_elementwise_kernelIZZZNS0_49_GLOBAL__N__b919a28f_16_Normalization_cu_5c38458736batch_norm_elementwise_backward_evalERKNS_6TensorES5_S5_S5_ENKUlvE_clEvENKUlvE0_clEvEUlfffE_St5arrayIPcLm4EELi4E23TrivialOffsetCalculatorILi3EjESC_ILi1EjENS0_6memory15LoadWithoutCastENSF_16StoreWithoutCastEEEviT_T0_T2_T3_T4_T5_,"ax",@progbits
	.align	128
        .global         _ZN2at6native27unrolled_elementwise_kernelIZZZNS0_49_GLOBAL__N__b919a28f_16_Normalization_cu_5c38458736batch_norm_elementwise_backward_evalERKNS_6TensorES5_S5_S5_ENKUlvE_clEvENKUlvE0_clEvEUlfffE_St5arrayIPcLm4EELi4E23TrivialOffsetCalculatorILi3EjESC_ILi1EjENS0_6memory15LoadWithoutCastENSF_16StoreWithoutCastEEEviT_T0_T2_T3_T4_T5_
        .type           _ZN2at6native27unrolled_elementwise_kernelIZZZNS0_49_GLOBAL__N__b919a28f_16_Normalization_cu_5c38458736batch_norm_elementwise_backward_evalERKNS_6TensorES5_S5_S5_ENKUlvE_clEvENKUlvE0_clEvEUlfffE_St5arrayIPcLm4EELi4E23TrivialOffsetCalculatorILi3EjESC_ILi1EjENS0_6memory15LoadWithoutCastENSF_16StoreWithoutCastEEEviT_T0_T2_T3_T4_T5_,@function
        .size           _ZN2at6native27unrolled_elementwise_kernelIZZZNS0_49_GLOBAL__N__b919a28f_16_Normalization_cu_5c38458736batch_norm_elementwise_backward_evalERKNS_6TensorES5_S5_S5_ENKUlvE_clEvENKUlvE0_clEvEUlfffE_St5arrayIPcLm4EELi4E23TrivialOffsetCalculatorILi3EjESC_ILi1EjENS0_6memory15LoadWithoutCastENSF_16StoreWithoutCastEEEviT_T0_T2_T3_T4_T5_,(.L_x_27194 - _ZN2at6native27unrolled_elementwise_kernelIZZZNS0_49_GLOBAL__N__b919a28f_16_Normalization_cu_5c38458736batch_norm_elementwise_backward_evalERKNS_6TensorES5_S5_S5_ENKUlvE_clEvENKUlvE0_clEvEUlfffE_St5arrayIPcLm4EELi4E23TrivialOffsetCalculatorILi3EjESC_ILi1EjENS0_6memory15LoadWithoutCastENSF_16StoreWithoutCastEEEviT_T0_T2_T3_T4_T5_)
        .other          _ZN2at6native27unrolled_elementwise_kernelIZZZNS0_49_GLOBAL__N__b919a28f_16_Normalization_cu_5c38458736batch_norm_elementwise_backward_evalERKNS_6TensorES5_S5_S5_ENKUlvE_clEvENKUlvE0_clEvEUlfffE_St5arrayIPcLm4EELi4E23TrivialOffsetCalculatorILi3EjESC_ILi1EjENS0_6memory15LoadWithoutCastENSF_16StoreWithoutCastEEEviT_T0_T2_T3_T4_T5_,@"STO_CUDA_ENTRY STV_DEFAULT"
_ZN2at6native27unrolled_elementwise_kernelIZZZNS0_49_GLOBAL__N__b919a28f_16_Normalization_cu_5c38458736batch_norm_elementwise_backward_evalERKNS_6TensorES5_S5_S5_ENKUlvE_clEvENKUlvE0_clEvEUlfffE_St5arrayIPcLm4EELi4E23TrivialOffsetCalculatorILi3EjESC_ILi1EjENS0_6memory15LoadWithoutCastENSF_16StoreWithoutCastEEEviT_T0_T2_T3_T4_T5_:
.text._ZN2at6native27unrolled_elementwise_kernelIZZZNS0_49_GLOBAL__N__b919a28f_16_Normalization_cu_5c38458736batch_norm_elementwise_backward_evalERKNS_6TensorES5_S5_S5_ENKUlvE_clEvENKUlvE0_clEvEUlfffE_St5arrayIPcLm4EELi4E23TrivialOffsetCalculatorILi3EjESC_ILi1EjENS0_6memory15LoadWithoutCastENSF_16StoreWithoutCastEEEviT_T0_T2_T3_T4_T5_:
[----:B------:R-:W-:Y:S01]  /*0000*/  LDC R1, c[0x0][0x37c] ;  /* 0x0000df00ff017b82 */ /* 0x000fe20000000800 */
[----:B------:R-:W0:Y:S07]  /*0010*/  S2R R0, SR_CTAID.X ;  /* 0x0000000000007919 */ /* 0x000e2e0000002500 */
[----:B------:R-:W0:Y:S01]  /*0020*/  LDC R3, c[0x0][0x380] ;  /* 0x0000e000ff037b82 */ /* 0x000e220000000800 */
[----:B------:R-:W1:Y:S01]  /*0030*/  LDCU.64 UR4, c[0x0][0x358] ;  /* 0x00006b00ff0477ac */ /* 0x000e620008000a00 */
[----:B------:R-:W-:Y:S01]  /*0040*/  CS2R R6, SRZ ;  /* 0x0000000000067805 */ /* 0x000fe2000001ff00 */
[----:B------:R-:W2:Y:S01]  /*0050*/  S2R R4, SR_TID.X ;  /* 0x0000000000047919 */ /* 0x000ea20000002100 */
[----:B------:R-:W-:-:S04]  /*0060*/  IMAD.MOV.U32 R24, RZ, RZ, RZ ;  /* 0x000000ffff187224 */ /* 0x000fc800078e00ff */
[----:B------:R-:W3:Y:S08]  /*0070*/  LDC.64 R16, c[0x0][0x390] ;  /* 0x0000e400ff107b82 */ /* 0x000ef00000000a00 */
[----:B------:R-:W4:Y:S01]  /*0080*/  LDC.64 R18, c[0x0][0x390] ;  /* 0x0000e400ff127b82 */ /* 0x000f220000000a00 */
[----:B------:R-:W-:Y:S01]  /*0090*/  MOV R22, RZ ;  /* 0x000000ff00167202 */ /* 0x000fe20000000f00 */
[----:B------:R-:W-:-:S06]  /*00a0*/  HFMA2 R5, -RZ, RZ, 0, 0 ;  /* 0x00000000ff057431 */ /* 0x000fcc00000001ff */
[----:B------:R-:W5:Y:S01]  /*00b0*/  LDC.64 R20, c[0x0][0x398] ;  /* 0x0000e600ff147b82 */ /* 0x000f620000000a00 */
[----:B0-----:R-:W-:-:S07]  /*00c0*/  IMAD R2, R0, -0x200, R3 ;  /* 0xfffffe0000027824 */ /* 0x001fce00078e0203 */
[----:B------:R-:W0:Y:S01]  /*00d0*/  LDC.64 R10, c[0x0][0x390] ;  /* 0x0000e400ff0a7b82 */ /* 0x000e220000000a00 */
[----:B--2---:R-:W-:Y:S02]  /*00e0*/  MOV R3, R4 ;  /* 0x0000000400037202 */ /* 0x004fe40000000f00 */
[----:B------:R-:W-:-:S05]  /*00f0*/  ISETP.GE.AND P1, PT, R4, R2, PT ;  /* 0x000000020400720c */ /* 0x000fca0003f26270 */
[----:B------:R-:W2:Y:S08]  /*0100*/  LDC.64 R28, c[0x0][0x390] ;  /* 0x0000e400ff1c7b82 */ /* 0x000eb00000000a00 */
[----:B------:R-:W-:Y:S01]  /*0110*/  @!P1 IADD3 R4, PT, PT, R3, 0x80, RZ ;  /* 0x0000008003049810 */ /* 0x000fe20007ffe0ff */
[----:B------:R-:W5:Y:S01]  /*0120*/  @!P1 LDC.64 R14, c[0x0][0x3a0] ;  /* 0x0000e800ff0e9b82 */ /* 0x000f620000000a00 */
[----:B------:R-:W-:-:S02]  /*0130*/  @!P1 LEA R27, R0, R3, 0x9 ;  /* 0x00000003001b9211 */ /* 0x000fc400078e48ff */
[----:B------:R-:W-:-:S03]  /*0140*/  ISETP.GE.AND P2, PT, R4, R2, PT ;  /* 0x000000020400720c */ /* 0x000fc60003f46270 */
[----:B----4-:R-:W-:-:S05]  /*0150*/  @!P1 IMAD.WIDE.U32 R18, R27, 0x4, R18 ;  /* 0x000000041b129825 */ /* 0x010fca00078e0012 */
[----:B-1----:R1:W4:Y:S05]  /*0160*/  @!P1 LDG.E R5, desc[UR4][R18.64] ;  /* 0x0000000412059981 */ /* 0x00232a000c1e1900 */
[----:B------:R-:W-:Y:S01]  /*0170*/  @!P2 LEA R25, R0, R4, 0x9 ;  /* 0x000000040019a211 */ /* 0x000fe200078e48ff */
[----:B------:R-:W0:Y:S01]  /*0180*/  @!P2 LDC.64 R12, c[0x0][0x3a0] ;  /* 0x0000e800ff0cab82 */ /* 0x000e220000000a00 */
[----:B------:R-:W-:-:S03]  /*0190*/  @!P2 IADD3 R4, PT, PT, R4, 0x80, RZ ;  /* 0x000000800404a810 */ /* 0x000fc60007ffe0ff */
[----:B---3--:R-:W-:Y:S01]  /*01a0*/  @!P2 IMAD.WIDE.U32 R16, R25, 0x4, R16 ;  /* 0x000000041910a825 */ /* 0x008fe200078e0010 */
[----:B------:R-:W-:-:S03]  /*01b0*/  ISETP.GE.AND P3, PT, R4, R2, PT ;  /* 0x000000020400720c */ /* 0x000fc60003f66270 */
[----:B-----5:R-:W-:Y:S01]  /*01c0*/  @!P1 IMAD.WIDE.U32 R14, R27, 0x4, R14 ;  /* 0x000000041b0e9825 */ /* 0x020fe200078e000e */
[----:B------:R-:W3:Y:S01]  /*01d0*/  @!P2 LDG.E R7, desc[UR4][R16.64] ;  /* 0x000000041007a981 */ /* 0x000ee2000c1e1900 */
[----:B-1----:R-:W1:Y:S03]  /*01e0*/  LDC.64 R18, c[0x0][0x398] ;  /* 0x0000e600ff127b82 */ /* 0x002e660000000a00 */
[----:B------:R5:W4:Y:S05]  /*01f0*/  @!P1 LDG.E R24, desc[UR4][R14.64] ;  /* 0x000000040e189981 */ /* 0x000b2a000c1e1900 */
[----:B------:R-:W-:Y:S01]  /*0200*/  @!P3 LEA R23, R0, R4, 0x9 ;  /* 0x000000040017b211 */ /* 0x000fe200078e48ff */
[----:B------:R-:W1:Y:S01]  /*0210*/  @!P3 LDC.64 R8, c[0x0][0x3a0] ;  /* 0x0000e800ff08bb82 */ /* 0x000e620000000a00 */
[----:B------:R-:W-:-:S04]  /*0220*/  @!P3 IADD3 R4, PT, PT, R4, 0x80, RZ ;  /* 0x000000800404b810 */ /* 0x000fc80007ffe0ff */
[----:B------:R-:W-:Y:S01]  /*0230*/  ISETP.GE.AND P0, PT, R4, R2, PT ;  /* 0x000000020400720c */ /* 0x000fe20003f06270 */
[----:B0-----:R-:W-:Y:S02]  /*0240*/  @!P2 IMAD.WIDE.U32 R12, R25, 0x4, R12 ;  /* 0x00000004190ca825 */ /* 0x001fe400078e000c */
[----:B-----5:R-:W0:Y:S03]  /*0250*/  LDC.64 R14, c[0x0][0x398] ;  /* 0x0000e600ff0e7b82 */ /* 0x020e260000000a00 */
[----:B------:R5:W3:Y:S07]  /*0260*/  @!P2 LDG.E R22, desc[UR4][R12.64] ;  /* 0x000000040c16a981 */ /* 0x000aee000c1e1900 */
[----:B------:R-:W0:Y:S08]  /*0270*/  @!P0 LDC.64 R16, c[0x0][0x3a0] ;  /* 0x0000e800ff108b82 */ /* 0x000e300000000a00 */
[----:B-----5:R-:W5:Y:S01]  /*0280*/  LDC.64 R12, c[0x0][0x398] ;  /* 0x0000e600ff0c7b82 */ /* 0x020f620000000a00 */
[----:B------:R-:W-:Y:S01]  /*0290*/  @!P0 LEA R4, R0, R4, 0x9 ;  /* 0x0000000400048211 */ /* 0x000fe200078e48ff */
[----:B------:R-:W-:Y:S01]  /*02a0*/  @!P1 IMAD.WIDE.U32 R20, R27, 0x4, R20 ;  /* 0x000000041b149825 */ /* 0x000fe200078e0014 */
[----:B------:R-:W-:-:S03]  /*02b0*/  CS2R R26, SRZ ;  /* 0x00000000001a7805 */ /* 0x000fc6000001ff00 */
[----:B------:R-:W-:-:S03]  /*02c0*/  @!P0 IMAD.WIDE.U32 R10, R4, 0x4, R10 ;  /* 0x00000004040a8825 */ /* 0x000fc600078e000a */
[----:B------:R-:W3:Y:S01]  /*02d0*/  @!P1 LDG.E R26, desc[UR4][R20.64] ;  /* 0x00000004141a9981 */ /* 0x000ee2000c1e1900 */
[----:B--2---:R-:W-:-:S03]  /*02e0*/  @!P3 IMAD.WIDE.U32 R28, R23, 0x4, R28 ;  /* 0x00000004171cb825 */ /* 0x004fc600078e001c */
[----:B------:R-:W2:Y:S01]  /*02f0*/  @!P0 LDG.E R10, desc[UR4][R10.64] ;  /* 0x000000040a0a8981 */ /* 0x000ea2000c1e1900 */
[----:B-1----:R-:W-:-:S03]  /*0300*/  @!P3 IMAD.WIDE.U32 R8, R23, 0x4, R8 ;  /* 0x000000041708b825 */ /* 0x002fc600078e0008 */
[----:B------:R-:W2:Y:S01]  /*0310*/  @!P3 LDG.E R6, desc[UR4][R28.64] ;  /* 0x000000041c06b981 */ /* 0x000ea2000c1e1900 */
[----:B0-----:R-:W-:-:S03]  /*0320*/  @!P0 IMAD.WIDE.U32 R16, R4, 0x4, R16 ;  /* 0x0000000404108825 */ /* 0x001fc600078e0010 */
[----:B------:R4:W2:Y:S01]  /*0330*/  @!P3 LDG.E R27, desc[UR4][R8.64] ;  /* 0x00000004081bb981 */ /* 0x0008a2000c1e1900 */
[----:B------:R-:W-:-:S03]  /*0340*/  @!P3 IMAD.WIDE.U32 R14, R23, 0x4, R14 ;  /* 0x00000004170eb825 */ /* 0x000fc600078e000e */
[----:B------:R-:W2:Y:S01]  /*0350*/  @!P0 LDG.E R17, desc[UR4][R16.64] ;  /* 0x0000000410118981 */ /* 0x000ea2000c1e1900 */
[----:B-----5:R-:W-:-:S04]  /*0360*/  @!P2 IMAD.WIDE.U32 R12, R25, 0x4, R12 ;  /* 0x00000004190ca825 */ /* 0x020fc800078e000c */
[----:B------:R-:W-:Y:S02]  /*0370*/  HFMA2 R25, -RZ, RZ, 0, 0 ;  /* 0x00000000ff197431 */ /* 0x000fe400000001ff */
[----:B------:R-:W-:Y:S02]  /*0380*/  IMAD.MOV.U32 R23, RZ, RZ, RZ ;  /* 0x000000ffff177224 */ /* 0x000fe400078e00ff */
[----:B------:R-:W-:Y:S02]  /*0390*/  @!P0 IMAD.WIDE.U32 R18, R4, 0x4, R18 ;  /* 0x0000000404128825 */ /* 0x000fe400078e0012 */
[----:B------:R-:W5:Y:S04]  /*03a0*/  @!P3 LDG.E R25, desc[UR4][R14.64] ;  /* 0x000000040e19b981 */ /* 0x000f68000c1e1900 */
[----:B------:R-:W5:Y:S04]  /*03b0*/  @!P2 LDG.E R23, desc[UR4][R12.64] ;  /* 0x000000040c17a981 */ /* 0x000f68000c1e1900 */
[----:B------:R-:W5:Y:S01]  /*03c0*/  @!P0 LDG.E R18, desc[UR4][R18.64] ;  /* 0x0000000412128981 */ /* 0x000f62000c1e1900 */
[----:B------:R-:W-:Y:S01]  /*03d0*/  ISETP.GE.AND P1, PT, R3, R2, PT ;  /* 0x000000020300720c */ /* 0x000fe20003f26270 */
[----:B------:R-:W-:Y:S04]  /*03e0*/  BSSY.RECONVERGENT B0, `(.L_x_11555) ;  /* 0x0000020000007945 */ /* 0x000fe80003800200 */
[----:B------:R-:W-:Y:S01]  /*03f0*/  BSSY.RELIABLE B1, `(.L_x_11556) ;  /* 0x0000018000017945 */ /* 0x000fe20003800100 */
[----:B------:R-:W-:Y:S01]  /*0400*/  MOV R4, RZ ;  /* 0x000000ff00047202 */ /* 0x000fe20000000f00 */
[----:B----4-:R-:W-:Y:S01]  /*0410*/  FMUL.FTZ R9, R24, R5 ;  /* 0x0000000518097220 */ /* 0x010fe20000410000 */
[----:B---3--:R-:W-:-:S03]  /*0420*/  FMUL.FTZ R22, R22, R7 ;  /* 0x0000000716167220 */ /* 0x008fc60000410000 */
[----:B------:R-:W-:Y:S01]  /*0430*/  FMUL.FTZ R9, R9, R26 ;  /* 0x0000001a09097220 */ /* 0x000fe20000410000 */
[----:B--2---:R-:W-:Y:S01]  /*0440*/  FMUL.FTZ R6, R27, R6 ;  /* 0x000000061b067220 */ /* 0x004fe20000410000 */
[----:B------:R-:W-:-:S03]  /*0450*/  @!P0 FMUL.FTZ R5, R10, R17 ;  /* 0x000000110a058220 */ /* 0x000fc60000410000 */
[----:B-----5:R-:W-:Y:S01]  /*0460*/  FMUL.FTZ R25, R6, R25 ;  /* 0x0000001906197220 */ /* 0x020fe20000410000 */
[----:B------:R-:W-:Y:S01]  /*0470*/  FMUL.FTZ R23, R22, R23 ;  /* 0x0000001716177220 */ /* 0x000fe20000410000 */
[----:B------:R-:W-:Y:S01]  /*0480*/  @!P0 FMUL.FTZ R4, R18, R5 ;  /* 0x0000000512048220 */ /* 0x000fe20000410000 */
[----:B------:R-:W-:Y:S06]  /*0490*/  @P1 BRA `(.L_x_11557) ;  /* 0x0000000000341947 */ /* 0x000fec0003800000 */
[----:B------:R-:W0:Y:S01]  /*04a0*/  LDC.64 R6, c[0x0][0x388] ;  /* 0x0000e200ff067b82 */ /* 0x000e220000000a00 */
[----:B------:R-:W-:Y:S02]  /*04b0*/  LEA R5, R0, R3, 0x9 ;  /* 0x0000000300057211 */ /* 0x000fe400078e48ff */
[----:B------:R-:W-:-:S04]  /*04c0*/  IADD3 R3, PT, PT, R3, 0x80, RZ ;  /* 0x0000008003037810 */ /* 0x000fc80007ffe0ff */
[----:B------:R-:W-:-:S13]  /*04d0*/  ISETP.GE.AND P0, PT, R3, R2, PT ;  /* 0x000000020300720c */ /* 0x000fda0003f06270 */
[----:B------:R-:W-:Y:S05]  /*04e0*/  @P0 BREAK.RELIABLE B1 ;  /* 0x0000000000010942 */ /* 0x000fea0003800100 */
[----:B0-----:R-:W-:-:S05]  /*04f0*/  IMAD.WIDE.U32 R6, R5, 0x4, R6 ;  /* 0x0000000405067825 */ /* 0x001fca00078e0006 */
[----:B------:R0:W-:Y:S01]  /*0500*/  STG.E desc[UR4][R6.64], R9 ;  /* 0x0000000906007986 */ /* 0x0001e2000c101904 */
[----:B------:R-:W-:Y:S05]  /*0510*/  @P0 BRA `(.L_x_11558) ;  /* 0x0000000000300947 */ /* 0x000fea0003800000 */
[----:B0-----:R-:W0:Y:S01]  /*0520*/  LDC.64 R6, c[0x0][0x388] ;  /* 0x0000e200ff067b82 */ /* 0x001e220000000a00 */
[----:B------:R-:W-:Y:S01]  /*0530*/  IMAD R5, R0, 0x200, R3 ;  /* 0x0000020000057824 */ /* 0x000fe200078e0203 */
[----:B------:R-:W-:-:S03]  /*0540*/  IADD3 R3, PT, PT, R3, 0x80, RZ ;  /* 0x0000008003037810 */ /* 0x000fc60007ffe0ff */
[----:B0-----:R-:W-:-:S05]  /*0550*/  IMAD.WIDE.U32 R6, R5, 0x4, R6 ;  /* 0x0000000405067825 */ /* 0x001fca00078e0006 */
[----:B------:R0:W-:Y:S02]  /*0560*/  STG.E desc[UR4][R6.64], R23 ;  /* 0x0000001706007986 */ /* 0x0001e4000c101904 */
.L_x_11557:
[----:B------:R-:W-:Y:S05]  /*0570*/  BSYNC.RELIABLE B1 ;  /* 0x0000000000017941 */ /* 0x000fea0003800100 */
.L_x_11556:
[----:B------:R-:W-:-:S13]  /*0580*/  ISETP.GE.AND P0, PT, R3, R2, PT ;  /* 0x000000020300720c */ /* 0x000fda0003f06270 */
[----:B0-----:R-:W0:Y:S01]  /*0590*/  @!P0 LDC.64 R6, c[0x0][0x388] ;  /* 0x0000e200ff068b82 */ /* 0x001e220000000a00 */
[----:B------:R-:W-:Y:S02]  /*05a0*/  @!P0 LEA R5, R0, R3, 0x9 ;  /* 0x0000000300058211 */ /* 0x000fe400078e48ff */
[----:B------:R-:W-:-:S03]  /*05b0*/  @!P0 IADD3 R3, PT, PT, R3, 0x80, RZ ;  /* 0x0000008003038810 */ /* 0x000fc60007ffe0ff */
[----:B0-----:R-:W-:-:S05]  /*05c0*/  @!P0 IMAD.WIDE.U32 R6, R5, 0x4, R6 ;  /* 0x0000000405068825 */ /* 0x001fca00078e0006 */
[----:B------:R1:W-:Y:S02]  /*05d0*/  @!P0 STG.E desc[UR4][R6.64], R25 ;  /* 0x0000001906008986 */ /* 0x0003e4000c101904 */
.L_x_11558:
[----:B------:R-:W-:Y:S05]  /*05e0*/  BSYNC.RECONVERGENT B0 ;  /* 0x0000000000007941 */ /* 0x000fea0003800200 */
.L_x_11555:
        /* <DEDUP_REMOVED lines=8> */
.L_x_11559:
        /* <DEDUP_REMOVED lines=9> */
.L_x_27194:


//--------------------- .text._ZN2at6native29vectorized_elementwise_kernelILi2EZZZNS0_49_GLOBAL__N__b919a28f_16_Normalization_cu_5c38458736batch_norm_elementwise_backward_evalERKNS_6TensorES5_S5_S5_ENKUlvE_clEvENKUlvE0_clEvEUlfffE_St5arrayIPcLm4EEEEviT0_T1_ --------------------------
	.section	.text._ZN2at6native29vectorized_elementwise_kernelILi2EZZZNS0_49_GLOBAL__N__b919a28f_16_Normalization_cu_5c38458736batch_norm_elementwise_backward_evalERKNS_6TensorES5_S5_S5_ENKUlvE_clEvENKUlvE0_clEvEUlfffE_St5arrayIPcLm4EEEEviT0_T1_,"ax",@progbits
	.align	128
        .global         _ZN2at6native29vectorized_elementwise_kernelILi2EZZZNS0_49_GLOBAL__N__b919a28f_16_Normalization_cu_5c38458736batch_norm_elementwise_backward_evalERKNS_6TensorES5_S5_S5_ENKUlvE_clEvENKUlvE0_clEvEUlfffE_St5arrayIPcLm4EEEEviT0_T1_
        .type           _ZN2at6native29vectorized_elementwise_kernelILi2EZZZNS0_49_GLOBAL__N__b919a28f_16_Normalization_cu_5c38458736batch_norm_elementwise_backward_evalERKNS_6TensorES5_S5_S5_ENKUlvE_clEvENKUlvE0_clEvEUlfffE_St5arrayIPcLm4EEEEviT0_T1_,@function
        .size           _ZN2at6native29vectorized_elementwise_kernelILi2EZZZNS0_49_GLOBAL__N__b919a28f_16_Normalization_cu_5c38458736batch_norm_elementwise_backward_evalERKNS_6TensorES5_S5_S5_ENKUlvE_clEvENKUlvE0_clEvEUlfffE_St5arrayIPcLm4EEEEviT0_T1_,(.L_x_27195 - _ZN2at6native29vectorized_elementwise_kernelILi2EZZZNS0_49_GLOBAL__N__b919a28f_16_Normalization_cu_5c38458736batch_norm_elementwise_backward_evalERKNS_6TensorES5_S5_S5_ENKUlvE_clEvENKUlvE0_clEvEUlfffE_St5arrayIPcLm4EEEEviT0_T1_)
        .other          _ZN2at6native29vectorized_elementwise_kernelILi2EZZZNS0_49_GLOBAL__N__b919a28f_16_Normalization_cu_5c38458736batch_norm_elementwise_backward_evalERKNS_6TensorES5_S5_S5_ENKUlvE_clEvENKUlvE0_clEvEUlfffE_St5arrayIPcLm4EEEEviT0_T1_,@"STO_CUDA_ENTRY STV_DEFAULT"
_ZN2at6native29vectorized_elementwise_kernelILi2EZZZNS0_49_GLOBAL__N__b919a28f_16_Normalization_cu_5c38458736batch_norm_elementwise_backward_evalERKNS_6TensorES5_S5_S5_ENKUlvE_clEvENKUlvE0_clEvEUlfffE_St5arrayIPcLm4EEEEviT0_T1_:
.text._ZN2at6native29vectorized_elementwise_kernelILi2EZZZNS0_49_GLOBAL__N__b919a28f_16_Normalization_cu_5c38458736batch_norm_elementwise_backward_evalERKNS_6TensorES5_S5_S5_ENKUlvE_clEvENKUlvE0_clEvEUlfffE_St5arrayIPcLm4EEEEviT0_T1_:
        /* <DEDUP_REMOVED lines=10> */
[----:B------:R-:W-:-:S07]  /*00a0*/  CS2R R24, SRZ ;  /* 0x0000000000187805 */ /* 0x000fce000001ff00 */
[----:B------:R-:W2:Y:S08]  /*00b0*/  LDC.64 R16, c[0x0][0x390] ;  /* 0x0000e400ff107b82 */ /* 0x000eb00000000a00 */
[----:B------:R-:W3:Y:S01]  /*00c0*/  LDC.64 R18, c[0x0][0x390] ;  /* 0x0000e400ff127b82 */ /* 0x000ee20000000a00 */
[----:B------:R-:W-:Y:S02]  /*00d0*/  MOV R20, RZ ;  /* 0x000000ff00147202 */ /* 0x000fe40000000f00 */
[----:B------:R-:W-:Y:S01]  /*00e0*/  CS2R R26, SRZ ;  /* 0x00000000001a7805 */ /* 0x000fe2000001ff00 */
[----:B------:R-:W-:-:S04]  /*00f0*/  HFMA2 R10, -RZ, RZ, 0, 0 ;  /* 0x00000000ff0a7431 */ /* 0x000fc800000001ff */
        /* <DEDUP_REMOVED lines=8> */
[----:B------:R-:W1:Y:S01]  /*0180*/  @!P2 LDC.64 R28, c[0x0][0x3a0] ;  /* 0x0000e800ff1cab82 */ /* 0x000e620000000a00 */
[----:B--2---:R-:W-:-:S05]  /*0190*/  @!P2 IMAD.WIDE.U32 R16, R11, 0x4, R16 ;  /* 0x000000040b10a825 */ /* 0x004fca00078e0010 */
[----:B------:R2:W5:Y:S04]  /*01a0*/  @!P2 LDG.E R27, desc[UR4][R16.64] ;  /* 0x00000004101ba981 */ /* 0x000568000c1e1900 */
[----:B------:R-:W-:Y:S01]  /*01b0*/  @!P3 IADD3 R7, PT, PT, R0, R15, RZ ;  /* 0x0000000f0007b210 */ /* 0x000fe20007ffe0ff */
[----:B------:R-:W4:Y:S01]  /*01c0*/  @!P3 LDC.64 R22, c[0x0][0x3a0] ;  /* 0x0000e800ff16bb82 */ /* 0x000f220000000a00 */
[----:B------:R-:W-:-:S03]  /*01d0*/  @!P3 IADD3 R15, PT, PT, R15, 0x80, RZ ;  /* 0x000000800f0fb810 */ /* 0x000fc60007ffe0ff */
[----:B---3--:R-:W-:Y:S01]  /*01e0*/  @!P3 IMAD.WIDE.U32 R18, R7, 0x4, R18 ;  /* 0x000000040712b825 */ /* 0x008fe200078e0012 */
[----:B------:R-:W-:-:S03]  /*01f0*/  ISETP.GE.U32.AND P1, PT, R15, R2, PT ;  /* 0x000000020f00720c */ /* 0x000fc60003f26070 */
[----:B--2---:R-:W2:Y:S01]  /*0200*/  LDC.64 R16, c[0x0][0x398] ;  /* 0x0000e600ff107b82 */ /* 0x004ea20000000a00 */
[----:B------:R3:W5:Y:S01]  /*0210*/  @!P3 LDG.E R24, desc[UR4][R18.64] ;  /* 0x000000041218b981 */ /* 0x000762000c1e1900 */
[----:B-1----:R-:W-:-:S05]  /*0220*/  @!P2 IMAD.WIDE.U32 R28, R11, 0x4, R28 ;  /* 0x000000040b1ca825 */ /* 0x002fca00078e001c */
[----:B------:R-:W5:Y:S03]  /*0230*/  @!P2 LDG.E R10, desc[UR4][R28.64] ;  /* 0x000000041c0aa981 */ /* 0x000f66000c1e1900 */
[----:B------:R-:W1:Y:S01]  /*0240*/  @!P1 LDC.64 R8, c[0x0][0x3a0] ;  /* 0x0000e800ff089b82 */ /* 0x000e620000000a00 */
[----:B------:R-:W-:-:S05]  /*0250*/  @!P1 IADD3 R5, PT, PT, R0, R15, RZ ;  /* 0x0000000f00059210 */ /* 0x000fca0007ffe0ff */
[----:B------:R-:W-:Y:S02]  /*0260*/  @!P1 IMAD.WIDE.U32 R30, R5, 0x4, R12 ;  /* 0x00000004051e9825 */ /* 0x000fe400078e000c */
[----:B------:R-:W0:Y:S02]  /*0270*/  LDC.64 R12, c[0x0][0x398] ;  /* 0x0000e600ff0c7b82 */ /* 0x000e240000000a00 */
[----:B----4-:R-:W-:Y:S01]  /*0280*/  @!P3 IMAD.WIDE.U32 R22, R7, 0x4, R22 ;  /* 0x000000040716b825 */ /* 0x010fe200078e0016 */
[----:B------:R-:W4:Y:S04]  /*0290*/  @!P1 LDG.E R20, desc[UR4][R30.64] ;  /* 0x000000041e149981 */ /* 0x000f28000c1e1900 */
[----:B------:R1:W4:Y:S01]  /*02a0*/  @!P3 LDG.E R26, desc[UR4][R22.64] ;  /* 0x00000004161ab981 */ /* 0x000322000c1e1900 */
[----:B--2---:R-:W-:Y:S01]  /*02b0*/  @!P2 IMAD.WIDE.U32 R16, R11, 0x4, R16 ;  /* 0x000000040b10a825 */ /* 0x004fe200078e0010 */
[----:B---3--:R-:W2:Y:S03]  /*02c0*/  LDC.64 R18, c[0x0][0x390] ;  /* 0x0000e400ff127b82 */ /* 0x008ea60000000a00 */
[----:B-1----:R-:W-:-:S05]  /*02d0*/  @!P1 IMAD.WIDE.U32 R8, R5, 0x4, R8 ;  /* 0x0000000405089825 */ /* 0x002fca00078e0008 */
[----:B------:R-:W3:Y:S01]  /*02e0*/  @!P1 LDG.E R25, desc[UR4][R8.64] ;  /* 0x0000000408199981 */ /* 0x000ee2000c1e1900 */
[----:B------:R-:W-:-:S04]  /*02f0*/  @!P1 IADD3 R15, PT, PT, R15, 0x80, RZ ;  /* 0x000000800f0f9810 */ /* 0x000fc80007ffe0ff */
[----:B------:R-:W-:Y:S02]  /*0300*/  ISETP.GE.U32.AND P0, PT, R15, R2, PT ;  /* 0x000000020f00720c */ /* 0x000fe40003f06070 */
[----:B------:R-:W-:Y:S01]  /*0310*/  CS2R R22, SRZ ;  /* 0x0000000000167805 */ /* 0x000fe2000001ff00 */
[----:B0-----:R-:W-:-:S05]  /*0320*/  @!P3 IMAD.WIDE.U32 R12, R7, 0x4, R12 ;  /* 0x00000004070cb825 */ /* 0x001fca00078e000c */
[----:B------:R0:W3:Y:S05]  /*0330*/  @!P2 LDG.E R23, desc[UR4][R16.64] ;  /* 0x000000041017a981 */ /* 0x0000ea000c1e1900 */
[----:B------:R-:W-:Y:S01]  /*0340*/  @!P0 IADD3 R7, PT, PT, R0, R15, RZ ;  /* 0x0000000f00078210 */ /* 0x000fe20007ffe0ff */
[----:B------:R-:W1:Y:S01]  /*0350*/  @!P0 LDC.64 R30, c[0x0][0x3a0] ;  /* 0x0000e800ff1e8b82 */ /* 0x000e620000000a00 */
[----:B------:R-:W-:-:S07]  /*0360*/  @!P0 IADD3 R15, PT, PT, R15, 0x80, RZ ;  /* 0x000000800f0f8810 */ /* 0x000fce0007ffe0ff */
[----:B0-----:R-:W0:Y:S01]  /*0370*/  LDC.64 R16, c[0x0][0x398] ;  /* 0x0000e600ff107b82 */ /* 0x001e220000000a00 */
[----:B------:R-:W-:Y:S01]  /*0380*/  ISETP.GE.U32.AND P2, PT, R15, R2, PT ;  /* 0x000000020f00720c */ /* 0x000fe20003f46070 */
[----:B------:R-:W-:Y:S01]  /*0390*/  HFMA2 R4, -RZ, RZ, 0, 0 ;  /* 0x00000000ff047431 */ /* 0x000fe200000001ff */
[----:B------:R-:W-:Y:S01]  /*03a0*/  MOV R11, RZ ;  /* 0x000000ff000b7202 */ /* 0x000fe20000000f00 */
[----:B------:R-:W-:Y:S01]  /*03b0*/  HFMA2 R8, -RZ, RZ, 0, 0 ;  /* 0x00000000ff087431 */ /* 0x000fe200000001ff */
[----:B------:R-:W-:Y:S01]  /*03c0*/  MOV R6, RZ ;  /* 0x000000ff00067202 */ /* 0x000fe20000000f00 */
[C---:B------:R-:W-:Y:S02]  /*03d0*/  @!P0 IMAD.WIDE.U32 R34, R7.reuse, 0x4, R34 ;  /* 0x0000000407228825 */ /* 0x040fe400078e0022 */
[----:B------:R2:W3:Y:S02]  /*03e0*/  @!P3 LDG.E R4, desc[UR4][R12.64] ;  /* 0x000000040c04b981 */ /* 0x0004e4000c1e1900 */
[----:B------:R-:W-:-:S02]  /*03f0*/  @!P0 IMAD.WIDE.U32 R32, R7, 0x4, R32 ;  /* 0x0000000407208825 */ /* 0x000fc400078e0020 */
[----:B------:R-:W3:Y:S02]  /*0400*/  @!P0 LDG.E R8, desc[UR4][R34.64] ;  /* 0x0000000422088981 */ /* 0x000ee4000c1e1900 */
[----:B------:R-:W0:Y:S01]  /*0410*/  @!P2 LDC.64 R28, c[0x0][0x3a0] ;  /* 0x0000e800ff1cab82 */ /* 0x000e220000000a00 */
[----:B------:R-:W-:Y:S01]  /*0420*/  @!P2 IADD3 R9, PT, PT, R0, R15, RZ ;  /* 0x0000000f0009a210 */ /* 0x000fe20007ffe0ff */
[----:B-1----:R-:W-:Y:S01]  /*0430*/  @!P0 IMAD.WIDE.U32 R30, R7, 0x4, R30 ;  /* 0x00000004071e8825 */ /* 0x002fe200078e001e */
[----:B--2---:R-:W-:Y:S01]  /*0440*/  CS2R R12, SRZ ;  /* 0x00000000000c7805 */ /* 0x004fe2000001ff00 */
[----:B------:R-:W2:Y:S02]  /*0450*/  @!P0 LDG.E R6, desc[UR4][R32.64] ;  /* 0x0000000420068981 */ /* 0x000ea4000c1e1900 */
[----:B0-----:R-:W-:Y:S01]  /*0460*/  @!P2 IMAD.WIDE.U32 R16, R9, 0x4, R16 ;  /* 0x000000040910a825 */ /* 0x001fe200078e0010 */
[----:B------:R-:W-:-:S03]  /*0470*/  @!P2 IADD3 R15, PT, PT, R15, 0x80, RZ ;  /* 0x000000800f0fa810 */ /* 0x000fc60007ffe0ff */
[----:B------:R-:W-:Y:S01]  /*0480*/  HFMA2 R7, -RZ, RZ, 0, 0 ;  /* 0x00000000ff077431 */ /* 0x000fe200000001ff */
[----:B------:R-:W2:Y:S04]  /*0490*/  @!P0 LDG.E R13, desc[UR4][R30.64] ;  /* 0x000000041e0d8981 */ /* 0x000ea8000c1e1900 */
[----:B------:R0:W2:Y:S01]  /*04a0*/  @!P2 LDG.E R11, desc[UR4][R16.64] ;  /* 0x00000004100ba981 */ /* 0x0000a2000c1e1900 */
[----:B------:R-:W-:Y:S01]  /*04b0*/  @!P2 IMAD.WIDE.U32 R18, R9, 0x4, R18 ;  /* 0x000000040912a825 */ /* 0x000fe200078e0012 */
[----:B------:R-:W-:-:S04]  /*04c0*/  ISETP.GE.U32.AND P0, PT, R15, R2, PT ;  /* 0x000000020f00720c */ /* 0x000fc80003f06070 */
[----:B------:R1:W2:Y:S01]  /*04d0*/  @!P2 LDG.E R7, desc[UR4][R18.64] ;  /* 0x000000041207a981 */ /* 0x0002a2000c1e1900 */
[----:B0-----:R-:W0:Y:S01]  /*04e0*/  LDC.64 R16, c[0x0][0x398] ;  /* 0x0000e600ff107b82 */ /* 0x001e220000000a00 */
[----:B------:R-:W-:-:S05]  /*04f0*/  @!P2 IMAD.WIDE.U32 R28, R9, 0x4, R28 ;  /* 0x00000004091ca825 */ /* 0x000fca00078e001c */
[----:B------:R5:W2:Y:S02]  /*0500*/  @!P2 LDG.E R22, desc[UR4][R28.64] ;  /* 0x000000041c16a981 */ /* 0x000aa4000c1e1900 */
[----:B-1----:R-:W1:Y:S01]  /*0510*/  LDC.64 R18, c[0x0][0x390] ;  /* 0x0000e400ff127b82 */ /* 0x002e620000000a00 */
[----:B------:R-:W-:-:S07]  /*0520*/  @!P0 IADD3 R21, PT, PT, R0, R15, RZ ;  /* 0x0000000f00158210 */ /* 0x000fce0007ffe0ff */
[----:B-----5:R-:W5:Y:S01]  /*0530*/  @!P0 LDC.64 R28, c[0x0][0x3a0] ;  /* 0x0000e800ff1c8b82 */ /* 0x020f620000000a00 */
[----:B------:R-:W-:Y:S01]  /*0540*/  MOV R9, RZ ;  /* 0x000000ff00097202 */ /* 0x000fe20000000f00 */
[----:B------:R-:W-:Y:S01]  /*0550*/  @!P1 IMAD.WIDE.U32 R36, R5, 0x4, R36 ;  /* 0x0000000405249825 */ /* 0x000fe200078e0024 */
[----:B------:R-:W-:-:S03]  /*0560*/  MOV R5, RZ ;  /* 0x000000ff00057202 */ /* 0x000fc60000000f00 */
[----:B0-----:R-:W-:-:S04]  /*0570*/  @!P0 IMAD.WIDE.U32 R16, R21, 0x4, R16 ;  /* 0x0000000415108825 */ /* 0x001fc800078e0010 */
[----:B------:R-:W-:Y:S01]  /*0580*/  HFMA2 R14, -RZ, RZ, 0, 0 ;  /* 0x00000000ff0e7431 */ /* 0x000fe200000001ff */
[----:B------:R-:W-:Y:S01]  /*0590*/  @!P0 IADD3 R15, PT, PT, R15, 0x80, RZ ;  /* 0x000000800f0f8810 */ /* 0x000fe20007ffe0ff */
[----:B------:R-:W2:Y:S04]  /*05a0*/  @!P1 LDG.E R5, desc[UR4][R36.64] ;  /* 0x0000000424059981 */ /* 0x000ea8000c1e1900 */
[----:B------:R0:W2:Y:S01]  /*05b0*/  @!P0 LDG.E R9, desc[UR4][R16.64] ;  /* 0x0000000410098981 */ /* 0x0000a2000c1e1900 */
[----:B-1----:R-:W-:Y:S01]  /*05c0*/  @!P0 IMAD.WIDE.U32 R18, R21, 0x4, R18 ;  /* 0x0000000415128825 */ /* 0x002fe200078e0012 */
[----:B------:R-:W-:-:S04]  /*05d0*/  ISETP.GE.U32.AND P1, PT, R15, R2, PT ;  /* 0x000000020f00720c */ /* 0x000fc80003f26070 */
[----:B------:R1:W2:Y:S01]  /*05e0*/  @!P0 LDG.E R14, desc[UR4][R18.64] ;  /* 0x00000004120e8981 */ /* 0x0002a2000c1e1900 */
[----:B0-----:R-:W0:Y:S01]  /*05f0*/  LDC.64 R16, c[0x0][0x398] ;  /* 0x0000e600ff107b82 */ /* 0x001e220000000a00 */
[----:B-----5:R-:W-:-:S04]  /*0600*/  @!P0 IMAD.WIDE.U32 R28, R21, 0x4, R28 ;  /* 0x00000004151c8825 */ /* 0x020fc800078e001c */
[----:B------:R-:W-:-:S03]  /*0610*/  HFMA2 R21, -RZ, RZ, 0, 0 ;  /* 0x00000000ff157431 */ /* 0x000fc600000001ff */
[----:B-1----:R-:W1:Y:S03]  /*0620*/  LDC.64 R18, c[0x0][0x390] ;  /* 0x0000e400ff127b82 */ /* 0x002e660000000a00 */
[----:B------:R5:W2:Y:S02]  /*0630*/  @!P0 LDG.E R21, desc[UR4][R28.64] ;  /* 0x000000041c158981 */ /* 0x000aa4000c1e1900 */
[----:B-----5:R-:W-:Y:S02]  /*0640*/  @!P1 IADD3 R29, PT, PT, R0, R15, RZ ;  /* 0x0000000f001d9210 */ /* 0x020fe40007ffe0ff */
[----:B------:R-:W-:-:S03]  /*0650*/  MOV R28, RZ ;  /* 0x000000ff001c7202 */ /* 0x000fc60000000f00 */
[----:B0-----:R-:W-:Y:S01]  /*0660*/  @!P1 IMAD.WIDE.U32 R16, R29, 0x4, R16 ;  /* 0x000000041d109825 */ /* 0x001fe200078e0010 */
[----:B------:R-:W-:-:S04]  /*0670*/  @!P1 IADD3 R15, PT, PT, R15, 0x80, RZ ;  /* 0x000000800f0f9810 */ /* 0x000fc80007ffe0ff */
[----:B------:R0:W5:Y:S01]  /*0680*/  @!P1 LDG.E R28, desc[UR4][R16.64] ;  /* 0x00000004101c9981 */ /* 0x000162000c1e1900 */
[----:B-1----:R-:W-:Y:S01]  /*0690*/  @!P1 IMAD.WIDE.U32 R18, R29, 0x4, R18 ;  /* 0x000000041d129825 */ /* 0x002fe200078e0012 */
[----:B------:R-:W-:-:S04]  /*06a0*/  ISETP.GE.U32.AND P0, PT, R15, R2, PT ;  /* 0x000000020f00720c */ /* 0x000fc80003f06070 */
[----:B------:R1:W5:Y:S01]  /*06b0*/  @!P1 LDG.E R12, desc[UR4][R18.64] ;  /* 0x00000004120c9981 */ /* 0x000362000c1e1900 */
[----:B0-----:R-:W0:Y:S08]  /*06c0*/  LDC.64 R16, c[0x0][0x390] ;  /* 0x0000e400ff107b82 */ /* 0x001e300000000a00 */
[----:B-1----:R-:W1:Y:S01]  /*06d0*/  @!P1 LDC.64 R18, c[0x0][0x3a0] ;  /* 0x0000e800ff129b82 */ /* 0x002e620000000a00 */
[----:B------:R-:W-:-:S05]  /*06e0*/  @!P0 IADD3 R15, PT, PT, R0, R15, RZ ;  /* 0x0000000f000f8210 */ /* 0x000fca0007ffe0ff */
[----:B0-----:R-:W-:-:S04]  /*06f0*/  @!P0 IMAD.WIDE.U32 R16, R15, 0x4, R16 ;  /* 0x000000040f108825 */ /* 0x001fc800078e0010 */
[----:B------:R-:W-:Y:S01]  /*0700*/  FMUL.FTZ R10, R10, R27 ;  /* 0x0000001b0a0a7220 */ /* 0x000fe20000410000 */
[----:B----4-:R-:W-:Y:S01]  /*0710*/  FMUL.FTZ R24, R26, R24 ;  /* 0x000000181a187220 */ /* 0x010fe20000410000 */
[----:B-1----:R-:W-:Y:S02]  /*0720*/  @!P1 IMAD.WIDE.U32 R26, R29, 0x4, R18 ;  /* 0x000000041d1a9825 */ /* 0x002fe400078e0012 */
[----:B------:R-:W0:Y:S02]  /*0730*/  LDC.64 R18, c[0x0][0x398] ;  /* 0x0000e600ff127b82 */ /* 0x000e240000000a00 */
[----:B---3--:R-:W-:Y:S02]  /*0740*/  FMUL.FTZ R20, R25, R20 ;  /* 0x0000001419147220 */ /* 0x008fe40000410000 */
[----:B------:R1:W3:Y:S04]  /*0750*/  @!P0 LDG.E R25, desc[UR4][R16.64] ;  /* 0x0000000410198981 */ /* 0x0002e8000c1e1900 */
[----:B-1----:R-:W1:Y:S01]  /*0760*/  @!P0 LDC.64 R16, c[0x0][0x3a0] ;  /* 0x0000e800ff108b82 */ /* 0x002e620000000a00 */
[----:B------:R-:W-:-:S02]  /*0770*/  HFMA2 R29, -RZ, RZ, 0, 0 ;  /* 0x00000000ff1d7431 */ /* 0x000fc400000001ff */
[----:B0-----:R-:W-:-:S04]  /*0780*/  @!P0 IMAD.WIDE.U32 R18, R15, 0x4, R18 ;  /* 0x000000040f128825 */ /* 0x001fc800078e0012 */
[----:B------:R1:W5:Y:S04]  /*0790*/  @!P1 LDG.E R29, desc[UR4][R26.64] ;  /* 0x000000041a1d9981 */ /* 0x000368000c1e1900 */
[----:B------:R-:W4:Y:S01]  /*07a0*/  @!P0 LDG.E R18, desc[UR4][R18.64] ;  /* 0x0000000412128981 */ /* 0x000f22000c1e1900 */
[----:B-1----:R-:W-:-:S06]  /*07b0*/  @!P0 IMAD.WIDE.U32 R26, R15, 0x4, R16 ;  /* 0x000000040f1a8825 */ /* 0x002fcc00078e0010 */
[----:B------:R-:W3:Y:S01]  /*07c0*/  @!P0 LDG.E R26, desc[UR4][R26.64] ;  /* 0x000000041a1a8981 */ /* 0x000ee2000c1e1900 */
[----:B------:R-:W-:Y:S01]  /*07d0*/  ISETP.GE.U32.AND P1, PT, R3, R2, PT ;  /* 0x000000020300720c */ /* 0x000fe20003f26070 */
[----:B------:R-:W-:Y:S04]  /*07e0*/  BSSY.RECONVERGENT B0, `(.L_x_11561) ;  /* 0x0000041000007945 */ /* 0x000fe80003800200 */
[----:B------:R-:W-:Y:S01]  /*07f0*/  BSSY.RELIABLE B1, `(.L_x_11562) ;  /* 0x0000039000017945 */ /* 0x000fe20003800100 */
[----:B------:R-:W-:Y:S01]  /*0800*/  FMUL.FTZ R10, R10, R23 ;  /* 0x000000170a0a7220 */ /* 0x000fe20000410000 */
[----:B------:R-:W-:Y:S01]  /*0810*/  FMUL.FTZ R4, R24, R4 ;  /* 0x0000000418047220 */ /* 0x000fe20000410000 */
[----:B--2---:R-:W-:-:S04]  /*0820*/  FMUL.FTZ R13, R13, R8 ;  /* 0x000000080d0d7220 */ /* 0x004fc80000410000 */
[----:B------:R-:W-:Y:S01]  /*0830*/  FMUL.FTZ R6, R13, R6 ;  /* 0x000000060d067220 */ /* 0x000fe20000410000 */
[----:B------:R-:W-:Y:S01]  /*0840*/  FMUL.FTZ R22, R22, R7 ;  /* 0x0000000716167220 */ /* 0x000fe20000410000 */
[----:B------:R-:W-:-:S03]  /*0850*/  MOV R7, RZ ;  /* 0x000000ff00077202 */ /* 0x000fc60000000f00 */
[----:B------:R-:W-:Y:S01]  /*0860*/  FMUL.FTZ R11, R22, R11 ;  /* 0x0000000b160b7220 */ /* 0x000fe20000410000 */
[----:B------:R-:W-:Y:S01]  /*0870*/  FMUL.FTZ R5, R20, R5 ;  /* 0x0000000514057220 */ /* 0x000fe20000410000 */
[----:B------:R-:W-:-:S04]  /*0880*/  FMUL.FTZ R14, R21, R14 ;  /* 0x0000000e150e7220 */ /* 0x000fc80000410000 */
[----:B------:R-:W-:Y:S01]  /*0890*/  FMUL.FTZ R9, R14, R9 ;  /* 0x000000090e097220 */ /* 0x000fe20000410000 */
[----:B-----5:R-:W-:-:S04]  /*08a0*/  FMUL.FTZ R29, R29, R12 ;  /* 0x0000000c1d1d7220 */ /* 0x020fc80000410000 */
[----:B------:R-:W-:Y:S01]  /*08b0*/  FMUL.FTZ R28, R29, R28 ;  /* 0x0000001c1d1c7220 */ /* 0x000fe20000410000 */
[----:B---3--:R-:W-:-:S04]  /*08c0*/  @!P0 FMUL.FTZ R25, R25, R26 ;  /* 0x0000001a19198220 */ /* 0x008fc80000410000 */
[----:B----4-:R-:W-:Y:S01]  /*08d0*/  @!P0 FMUL.FTZ R7, R18, R25 ;  /* 0x0000001912078220 */ /* 0x010fe20000410000 */
[----:B------:R-:W-:Y:S06]  /*08e0*/  @P1 BRA `(.L_x_11563) ;  /* 0x0000000000301947 */ /* 0x000fec0003800000 */
[----:B------:R-:W0:Y:S01]  /*08f0*/  LDC.64 R12, c[0x0][0x388] ;  /* 0x0000e200ff0c7b82 */ /* 0x000e220000000a00 */
[----:B------:R-:W-:Y:S02]  /*0900*/  IADD3 R15, PT, PT, R0, R3, RZ ;  /* 0x00000003000f7210 */ /* 0x000fe40007ffe0ff */
        /* <DEDUP_REMOVED lines=10> */
.L_x_11563:
[----:B------:R-:W-:-:S13]  /*09b0*/  ISETP.GE.U32.AND P0, PT, R3, R2, PT ;  /* 0x000000020300720c */ /* 0x000fda0003f06070 */
[----:B------:R-:W-:Y:S05]  /*09c0*/  @P0 BRA `(.L_x_11565) ;  /* 0x0000000000300947 */ /* 0x000fea0003800000 */
[----:B0-----:R-:W0:Y:S01]  /*09d0*/  LDC.64 R12, c[0x0][0x388] ;  /* 0x0000e200ff0c7b82 */ /* 0x001e220000000a00 */
[----:B------:R-:W-:Y:S02]  /*09e0*/  IADD3 R15, PT, PT, R0, R3, RZ ;  /* 0x00000003000f7210 */ /* 0x000fe40007ffe0ff */
[----:B------:R-:W-:-:S03]  /*09f0*/  IADD3 R3, PT, PT, R3, 0x80, RZ ;  /* 0x0000008003037810 */ /* 0x000fc60007ffe0ff */
[----:B0-----:R-:W-:-:S05]  /*0a00*/  IMAD.WIDE.U32 R12, R15, 0x4, R12 ;  /* 0x000000040f0c7825 */ /* 0x001fca00078e000c */
[----:B------:R1:W-:Y:S02]  /*0a10*/  STG.E desc[UR4][R12.64], R5 ;  /* 0x000000050c007986 */ /* 0x0003e4000c101904 */
.L_x_11564:
[----:B------:R-:W-:-:S13]  /*0a20*/  ISETP.GE.U32.AND P0, PT, R3, R2, PT ;  /* 0x000000020300720c */ /* 0x000fda0003f06070 */
[----:B------:R-:W-:Y:S05]  /*0a30*/  @P0 BRA `(.L_x_11566) ;  /* 0x0000000000300947 */ /* 0x000fea0003800000 */
[----:B-1----:R-:W1:Y:S01]  /*0a40*/  LDC.64 R4, c[0x0][0x388] ;  /* 0x0000e200ff047b82 */ /* 0x002e620000000a00 */
[----:B0-----:R-:W-:Y:S02]  /*0a50*/  IADD3 R13, PT, PT, R0, R3, RZ ;  /* 0x00000003000d7210 */ /* 0x001fe40007ffe0ff */
[----:B------:R-:W-:-:S03]  /*0a60*/  IADD3 R3, PT, PT, R3, 0x80, RZ ;  /* 0x0000008003037810 */ /* 0x000fc60007ffe0ff */
[----:B-1----:R-:W-:-:S05]  /*0a70*/  IMAD.WIDE.U32 R4, R13, 0x4, R4 ;  /* 0x000000040d047825 */ /* 0x002fca00078e0004 */
[----:B------:R1:W-:Y:S02]  /*0a80*/  STG.E desc[UR4][R4.64], R6 ;  /* 0x0000000604007986 */ /* 0x0003e4000c101904 */
.L_x_11565:
[----:B------:R-:W-:-:S13]  /*0a90*/  ISETP.GE.U32.AND P0, PT, R3, R2, PT ;  /* 0x000000020300720c */ /* 0x000fda0003f06070 */
[----:B------:R-:W-:Y:S05]  /*0aa0*/  @P0 BRA `(.L_x_11567) ;  /* 0x0000000000340947 */ /* 0x000fea0003800000 */
[----:B01----:R-:W0:Y:S01]  /*0ab0*/  LDC.64 R4, c[0x0][0x388] ;  /* 0x0000e200ff047b82 */ /* 0x003e220000000a00 */
[----:B------:R-:W-:Y:S02]  /*0ac0*/  IADD3 R13, PT, PT, R0, R3, RZ ;  /* 0x00000003000d7210 */ /* 0x000fe40007ffe0ff */
[----:B------:R-:W-:-:S03]  /*0ad0*/  IADD3 R3, PT, PT, R3, 0x80, RZ ;  /* 0x0000008003037810 */ /* 0x000fc60007ffe0ff */
[----:B0-----:R-:W-:-:S05]  /*0ae0*/  IMAD.WIDE.U32 R4, R13, 0x4, R4 ;  /* 0x000000040d047825 */ /* 0x001fca00078e0004 */
[----:B------:R2:W-:Y:S02]  /*0af0*/  STG.E desc[UR4][R4.64], R11 ;  /* 0x0000000b04007986 */ /* 0x0005e4000c101904 */
.L_x_11566:
[----:B------:R-:W-:-:S13]  /*0b00*/  ISETP.GE.U32.AND P0, PT, R3, R2, PT ;  /* 0x000000020300720c */ /* 0x000fda0003f06070 */
[----:B------:R-:W-:Y:S05]  /*0b10*/  @P0 BREAK.RELIABLE B1 ;  /* 0x0000000000010942 */ /* 0x000fea0003800100 */
[----:B------:R-:W-:Y:S05]  /*0b20*/  @P0 BRA `(.L_x_11568) ;  /* 0x0000000000300947 */ /* 0x000fea0003800000 */
[----:B-12---:R-:W1:Y:S01]  /*0b30*/  LDC.64 R4, c[0x0][0x388] ;  /* 0x0000e200ff047b82 */ /* 0x006e620000000a00 */
[----:B------:R-:W-:Y:S02]  /*0b40*/  IADD3 R11, PT, PT, R0, R3, RZ ;  /* 0x00000003000b7210 */ /* 0x000fe40007ffe0ff */
[----:B------:R-:W-:-:S03]  /*0b50*/  IADD3 R3, PT, PT, R3, 0x80, RZ ;  /* 0x0000008003037810 */ /* 0x000fc60007ffe0ff */
[----:B-1----:R-:W-:-:S05]  /*0b60*/  IMAD.WIDE.U32 R4, R11, 0x4, R4 ;  /* 0x000000040b047825 */ /* 0x002fca00078e0004 */
[----:B------:R2:W-:Y:S02]  /*0b70*/  STG.E desc[UR4][R4.64], R9 ;  /* 0x0000000904007986 */ /* 0x0005e4000c101904 */
.L_x_11567:
[----:B------:R-:W-:Y:S05]  /*0b80*/  BSYNC.RELIABLE B1 ;  /* 0x0000000000017941 */ /* 0x000fea0003800100 */
.L_x_11562:
[----:B------:R-:W-:-:S13]  /*0b90*/  ISETP.GE.U32.AND P0, PT, R3, R2, PT ;  /* 0x000000020300720c */ /* 0x000fda0003f06070 */
[----:B012---:R-:W0:Y:S01]  /*0ba0*/  @!P0 LDC.64 R4, c[0x0][0x388] ;  /* 0x0000e200ff048b82 */ /* 0x007e220000000a00 */
[----:B------:R-:W-:Y:S02]  /*0bb0*/  @!P0 IADD3 R9, PT, PT, R0, R3, RZ ;  /* 0x0000000300098210 */ /* 0x000fe40007ffe0ff */
[----:B------:R-:W-:-:S03]  /*0bc0*/  @!P0 IADD3 R3, PT, PT, R3, 0x80, RZ ;  /* 0x0000008003038810 */ /* 0x000fc60007ffe0ff */
[----:B0-----:R-:W-:-:S05]  /*0bd0*/  @!P0 IMAD.WIDE.U32 R4, R9, 0x4, R4 ;  /* 0x0000000409048825 */ /* 0x001fca00078e0004 */
[----:B------:R3:W-:Y:S02]  /*0be0*/  @!P0 STG.E desc[UR4][R4.64], R28 ;  /* 0x0000001c04008986 */ /* 0x0007e4000c101904 */
.L_x_11568:
[----:B------:R-:W-:Y:S05]  /*0bf0*/  BSYNC.RECONVERGENT B0 ;  /* 0x0000000000007941 */ /* 0x000fea0003800200 */
.L_x_11561:
        /* <DEDUP_REMOVED lines=8> */
.L_x_11560:
[----:B------:R-:W0:Y:S01]  /*0c80*/  S2R R26, SR_TID.X ;  /* 0x00000000001a7919 */ /* 0x000e220000002100 */
[----:B------:R-:W1:Y:S08]  /*0c90*/  LDC.64 R2, c[0x0][0x390] ;  /* 0x0000e400ff027b82 */ /* 0x000e700000000a00 */
[----:B------:R-:W2:Y:S08]  /*0ca0*/  LDC.64 R4, c[0x0][0x3a0] ;  /* 0x0000e800ff047b82 */ /* 0x000eb00000000a00 */
[----:B------:R-:W3:Y:S01]  /*0cb0*/  LDC.64 R28, c[0x0][0x398] ;  /* 0x0000e600ff1c7b82 */ /* 0x000ee20000000a00 */
[----:B-1----:R-:W-:-:S04]  /*0cc0*/  IMAD.WIDE.U32 R2, R0, 0x4, R2 ;  /* 0x0000000400027825 */ /* 0x002fc800078e0002 */
[----:B0-----:R-:W-:-:S04]  /*0cd0*/  IMAD.WIDE.U32 R30, R26, 0x8, R2 ;  /* 0x000000081a1e7825 */ /* 0x001fc800078e0002 */
[C---:B--2---:R-:W-:Y:S01]  /*0ce0*/  IMAD.WIDE.U32 R4, R0.reuse, 0x4, R4 ;  /* 0x0000000400047825 */ /* 0x044fe200078e0004 */
[----:B------:R-:W2:Y:S03]  /*0cf0*/  LDG.E.64 R22, desc[UR4][R30.64] ;  /* 0x000000041e167981 */ /* 0x000ea6000c1e1b00 */
[----:B---3--:R-:W-:Y:S01]  /*0d00*/  IMAD.WIDE.U32 R28, R0, 0x4, R28 ;  /* 0x00000004001c7825 */ /* 0x008fe200078e001c */
[----:B------:R-:W3:Y:S03]  /*0d10*/  LDG.E.64 R18, desc[UR4][R30.64+0x400] ;  /* 0x000400041e127981 */ /* 0x000ee6000c1e1b00 */
[C---:B------:R-:W-:Y:S01]  /*0d20*/  IMAD.WIDE.U32 R32, R26.reuse, 0x8, R4 ;  /* 0x000000081a207825 */ /* 0x040fe200078e0004 */
[----:B------:R-:W4:Y:S04]  /*0d30*/  LDG.E.64 R16, desc[UR4][R30.64+0x800] ;  /* 0x000800041e107981 */ /* 0x000f28000c1e1b00 */
[----:B------:R-:W2:Y:S01]  /*0d40*/  LDG.E.64 R24, desc[UR4][R32.64] ;  /* 0x0000000420187981 */ /* 0x000ea2000c1e1b00 */
[----:B------:R-:W-:-:S03]  /*0d50*/  IMAD.WIDE.U32 R28, R26, 0x8, R28 ;  /* 0x000000081a1c7825 */ /* 0x000fc600078e001c */
[----:B------:R-:W3:Y:S04]  /*0d60*/  LDG.E.64 R20, desc[UR4][R32.64+0x400] ;  /* 0x0004000420147981 */ /* 0x000ee8000c1e1b00 */
[----:B------:R-:W4:Y:S04]  /*0d70*/  LDG.E.64 R2, desc[UR4][R32.64+0x800] ;  /* 0x0008000420027981 */ /* 0x000f28000c1e1b00 */
[----:B------:R-:W5:Y:S04]  /*0d80*/  LDG.E.64 R14, desc[UR4][R30.64+0xc00] ;  /* 0x000c00041e0e7981 */ /* 0x000f68000c1e1b00 */
[----:B------:R-:W5:Y:S04]  /*0d90*/  LDG.E.64 R4, desc[UR4][R32.64+0xc00] ;  /* 0x000c000420047981 */ /* 0x000f68000c1e1b00 */
[----:B------:R-:W5:Y:S04]  /*0da0*/  LDG.E.64 R12, desc[UR4][R28.64] ;  /* 0x000000041c0c7981 */ /* 0x000f68000c1e1b00 */
[----:B------:R-:W5:Y:S04]  /*0db0*/  LDG.E.64 R10, desc[UR4][R28.64+0x400] ;  /* 0x000400041c0a7981 */ /* 0x000f68000c1e1b00 */
[----:B------:R-:W5:Y:S04]  /*0dc0*/  LDG.E.64 R8, desc[UR4][R28.64+0x800] ;  /* 0x000800041c087981 */ /* 0x000f68000c1e1b00 */
[----:B------:R-:W5:Y:S01]  /*0dd0*/  LDG.E.64 R6, desc[UR4][R28.64+0xc00] ;  /* 0x000c00041c067981 */ /* 0x000f62000c1e1b00 */
[----:B--2---:R-:W-:Y:S01]  /*0de0*/  FMUL.FTZ R27, R22, R24 ;  /* 0x00000018161b7220 */ /* 0x004fe20000410000 */
[----:B------:R-:W-:-:S02]  /*0df0*/  FMUL.FTZ R24, R23, R25 ;  /* 0x0000001917187220 */ /* 0x000fc40000410000 */
[----:B------:R-:W0:Y:S01]  /*0e00*/  LDC.64 R22, c[0x0][0x388] ;  /* 0x0000e200ff167b82 */ /* 0x000e220000000a00 */
[----:B---3--:R-:W-:Y:S01]  /*0e10*/  FMUL.FTZ R25, R18, R20 ;  /* 0x0000001412197220 */ /* 0x008fe20000410000 */
[----:B------:R-:W-:Y:S01]  /*0e20*/  FMUL.FTZ R18, R19, R21 ;  /* 0x0000001513127220 */ /* 0x000fe20000410000 */
[----:B----4-:R-:W-:Y:S01]  /*0e30*/  FMUL.FTZ R19, R16, R2 ;  /* 0x0000000210137220 */ /* 0x010fe20000410000 */
[----:B------:R-:W-:Y:S01]  /*0e40*/  FMUL.FTZ R2, R17, R3 ;  /* 0x0000000311027220 */ /* 0x000fe20000410000 */
[----:B-----5:R-:W-:Y:S01]  /*0e50*/  FMUL.FTZ R3, R14, R4 ;  /* 0x000000040e037220 */ /* 0x020fe20000410000 */
[----:B------:R-:W-:Y:S01]  /*0e60*/  FMUL.FTZ R12, R12, R27 ;  /* 0x0000001b0c0c7220 */ /* 0x000fe20000410000 */
[----:B------:R-:W-:Y:S01]  /*0e70*/  FMUL.FTZ R13, R13, R24 ;  /* 0x000000180d0d7220 */ /* 0x000fe20000410000 */
[----:B0-----:R-:W-:-:S04]  /*0e80*/  IMAD.WIDE.U32 R22, R0, 0x4, R22 ;  /* 0x0000000400167825 */ /* 0x001fc800078e0016 */
[----:B------:R-:W-:Y:S01]  /*0e90*/  FMUL.FTZ R0, R15, R5 ;  /* 0x000000050f007220 */ /* 0x000fe20000410000 */
[----:B------:R-:W-:Y:S01]  /*0ea0*/  FMUL.FTZ R10, R10, R25 ;  /* 0x000000190a0a7220 */ /* 0x000fe20000410000 */
[----:B------:R-:W-:Y:S01]  /*0eb0*/  FMUL.FTZ R11, R11, R18 ;  /* 0x000000120b0b7220 */ /* 0x000fe20000410000 */
[----:B------:R-:W-:Y:S01]  /*0ec0*/  FMUL.FTZ R8, R8, R19 ;  /* 0x0000001308087220 */ /* 0x000fe20000410000 */
[----:B------:R-:W-:Y:S01]  /*0ed0*/  FMUL.FTZ R9, R9, R2 ;  /* 0x0000000209097220 */ /* 0x000fe20000410000 */
[----:B------:R-:W-:-:S04]  /*0ee0*/  IMAD.WIDE.U32 R22, R26, 0x8, R22 ;  /* 0x000000081a167825 */ /* 0x000fc800078e0016 */
[----:B------:R-:W-:Y:S01]  /*0ef0*/  FMUL.FTZ R6, R6, R3 ;  /* 0x0000000306067220 */ /* 0x000fe20000410000 */
[----:B------:R-:W-:Y:S01]  /*0f00*/  FMUL.FTZ R7, R7, R0 ;  /* 0x0000000007077220 */ /* 0x000fe20000410000 */
[----:B------:R-:W-:Y:S04]  /*0f10*/  STG.E.64 desc[UR4][R22.64], R12 ;  /* 0x0000000c16007986 */ /* 0x000fe8000c101b04 */
[----:B------:R-:W-:Y:S04]  /*0f20*/  STG.E.64 desc[UR4][R22.64+0x400], R10 ;  /* 0x0004000a16007986 */ /* 0x000fe8000c101b04 */
[----:B------:R-:W-:Y:S04]  /*0f30*/  STG.E.64 desc[UR4][R22.64+0x800], R8 ;  /* 0x0008000816007986 */ /* 0x000fe8000c101b04 */
[----:B------:R-:W-:Y:S01]  /*0f40*/  STG.E.64 desc[UR4][R22.64+0xc00], R6 ;  /* 0x000c000616007986 */ /* 0x000fe2000c101b04 */
[----:B------:R-:W-:Y:S05]  /*0f50*/  EXIT ;  /* 0x000000000000794d */ /* 0x000fea0003800000 */
.L_x_11569:
        /* <DEDUP_REMOVED lines=10> */
.L_x_27195:


//--------------------- .text._ZN2at6native29vectorized_elementwise_kernelILi4EZZZNS0_49_GLOBAL__N__b919a28f_16_Normalization_cu_5c38458736batch_norm_elementwise_backward_evalERKNS_6TensorES5_S5_S5_ENKUlvE_clEvENKUlvE0_clEvEUlfffE_St5arrayIPcLm4EEEEviT0_T1_ --------------------------
	.section	.text._ZN2at6native29vectorized_elementwise_kernelILi4EZZZNS0_49_GLOBAL__N__b919a28f_16_Normalization_cu_5c38458736batch_norm_elementwise_backward_evalERKNS_6TensorES5_S5_S5_ENKUlvE_clEvENKUlvE0_clEvEUlfffE_St5arrayIPcLm4EEEEviT0_T1_,"ax",@progbits
	.align	128
        .global         _ZN2at6native29vectorized_elementwise_kernelILi4EZZZNS0_49_GLOBAL__N__b919a28f_16_Normalization_cu_5c38458736batch_norm_elementwise_backward_evalERKNS_6TensorES5_S5_S5_ENKUlvE_clEvENKUlvE0_clEvEUlfffE_St5arrayIPcLm4EEEEviT0_T1_
        .type           _ZN2at6native29vectorized_elementwise_kernelILi4EZZZNS0_49_GLOBAL__N__b919a28f_16_Normalization_cu_5c38458736batch_norm_elementwise_backward_evalERKNS_6TensorES5_S5_S5_ENKUlvE_clEvENKUlvE0_clEvEUlfffE_St5arrayIPcLm4EEEEviT0_T1_,@function
        .size           _ZN2at6native29vectorized_elementwise_kernelILi4EZZZNS0_49_GLOBAL__N__b919a28f_16_Normalization_cu_5c38458736batch_norm_elementwise_backward_evalERKNS_6TensorES5_S5_S5_ENKUlvE_clEvENKUlvE0_clEvEUlfffE_St5arrayIPcLm4EEEEviT0_T1_,(.L_x_27196 - _ZN2at6native29vectorized_elementwise_kernelILi4EZZZNS0_49_GLOBAL__N__b919a28f_16_Normalization_cu_5c38458736batch_norm_elementwise_backward_evalERKNS_6TensorES5_S5_S5_ENKUlvE_clEvENKUlvE0_clEvEUlfffE_St5arrayIPcLm4EEEEviT0_T1_)
        .other          _ZN2at6native29vectorized_elementwise_kernelILi4EZZZNS0_49_GLOBAL__N__b919a28f_16_Normalization_cu_5c38458736batch_norm_elementwise_backward_evalERKNS_6TensorES5_S5_S5_ENKUlvE_clEvENKUlvE0_clEvEUlfffE_St5arrayIPcLm4EEEEviT0_T1_,@"STO_CUDA_ENTRY STV_DEFAULT"
_ZN2at6native29vectorized_elementwise_kernelILi4EZZZNS0_49_GLOBAL__N__b919a28f_16_Normalization_cu_5c38458736batch_norm_elementwise_backward_evalERKNS_6TensorES5_S5_S5_ENKUlvE_clEvENKUlvE0_clEvEUlfffE_St5arrayIPcLm4EEEEviT0_T1_:
.text._ZN2at6native29vectorized_elementwise_kernelILi4EZZZNS0_49_GLOBAL__N__b919a28f_16_Normalization_cu_5c38458736batch_norm_elementwise_backward_evalERKNS_6TensorES5_S5_S5_ENKUlvE_clEvENKUlvE0_clEvEUlfffE_St5arrayIPcLm4EEEEviT0_T1_:
        /* <DEDUP_REMOVED lines=155> */
.L_x_11573:
[----:B------:R-:W-:-:S13]  /*09b0*/  ISETP.GE.U32.AND P0, PT, R3, R2, PT ;  /* 0x000000020300720c */ /* 0x000fda0003f06070 */
[----:B------:R-:W-:Y:S05]  /*09c0*/  @P0 BRA `(.L_x_11575) ;  /* 0x0000000000300947 */ /* 0x000fea0003800000 */
[----:B0-----:R-:W0:Y:S01]  /*09d0*/  LDC.64 R12, c[0x0][0x388] ;  /* 0x0000e200ff0c7b82 */ /* 0x001e220000000a00 */
[----:B------:R-:W-:Y:S02]  /*09e0*/  IADD3 R15, PT, PT, R0, R3, RZ ;  /* 0x00000003000f7210 */ /* 0x000fe40007ffe0ff */
[----:B------:R-:W-:-:S03]  /*09f0*/  IADD3 R3, PT, PT, R3, 0x80, RZ ;  /* 0x0000008003037810 */ /* 0x000fc60007ffe0ff */
[----:B0-----:R-:W-:-:S05]  /*0a00*/  IMAD.WIDE.U32 R12, R15, 0x4, R12 ;  /* 0x000000040f0c7825 */ /* 0x001fca00078e000c */
[----:B------:R1:W-:Y:S02]  /*0a10*/  STG.E desc[UR4][R12.64], R5 ;  /* 0x000000050c007986 */ /* 0x0003e4000c101904 */
.L_x_11574:
[----:B------:R-:W-:-:S13]  /*0a20*/  ISETP.GE.U32.AND P0, PT, R3, R2, PT ;  /* 0x000000020300720c */ /* 0x000fda0003f06070 */
[----:B------:R-:W-:Y:S05]  /*0a30*/  @P0 BRA `(.L_x_11576) ;  /* 0x0000000000300947 */ /* 0x000fea0003800000 */
[----:B-1----:R-:W1:Y:S01]  /*0a40*/  LDC.64 R4, c[0x0][0x388] ;  /* 0x0000e200ff047b82 */ /* 0x002e620000000a00 */
[----:B0-----:R-:W-:Y:S02]  /*0a50*/  IADD3 R13, PT, PT, R0, R3, RZ ;  /* 0x00000003000d7210 */ /* 0x001fe40007ffe0ff */
[----:B------:R-:W-:-:S03]  /*0a60*/  IADD3 R3, PT, PT, R3, 0x80, RZ ;  /* 0x0000008003037810 */ /* 0x000fc60007ffe0ff */
[----:B-1----:R-:W-:-:S05]  /*0a70*/  IMAD.WIDE.U32 R4, R13, 0x4, R4 ;  /* 0x000000040d047825 */ /* 0x002fca00078e0004 */
[----:B------:R1:W-:Y:S02]  /*0a80*/  STG.E desc[UR4][R4.64], R6 ;  /* 0x0000000604007986 */ /* 0x0003e4000c101904 */
.L_x_11575:
[----:B------:R-:W-:-:S13]  /*0a90*/  ISETP.GE.U32.AND P0, PT, R3, R2, PT ;  /* 0x000000020300720c */ /* 0x000fda0003f06070 */
[----:B------:R-:W-:Y:S05]  /*0aa0*/  @P0 BRA `(.L_x_11577) ;  /* 0x0000000000340947 */ /* 0x000fea0003800000 */
[----:B01----:R-:W0:Y:S01]  /*0ab0*/  LDC.64 R4, c[0x0][0x388] ;  /* 0x0000e200ff047b82 */ /* 0x003e220000000a00 */
[----:B------:R-:W-:Y:S02]  /*0ac0*/  IADD3 R13, PT, PT, R0, R3, RZ ;  /* 0x00000003000d7210 */ /* 0x000fe40007ffe0ff */
[----:B------:R-:W-:-:S03]  /*0ad0*/  IADD3 R3, PT, PT, R3, 0x80, RZ ;  /* 0x0000008003037810 */ /* 0x000fc60007ffe0ff */
[----:B0-----:R-:W-:-:S05]  /*0ae0*/  IMAD.WIDE.U32 R4, R13, 0x4, R4 ;  /* 0x000000040d047825 */ /* 0x001fca00078e0004 */
[----:B------:R2:W-:Y:S02]  /*0af0*/  STG.E desc[UR4][R4.64], R11 ;  /* 0x0000000b04007986 */ /* 0x0005e4000c101904 */
.L_x_11576:
        /* <DEDUP_REMOVED lines=8> */
.L_x_11577:
[----:B------:R-:W-:Y:S05]  /*0b80*/  BSYNC.RELIABLE B1 ;  /* 0x0000000000017941 */ /* 0x000fea0003800100 */
.L_x_11572:
[----:B------:R-:W-:-:S13]  /*0b90*/  ISETP.GE.U32.AND P0, PT, R3, R2, PT ;  /* 0x000000020300720c */ /* 0x000fda0003f06070 */
[----:B012---:R-:W0:Y:S01]  /*0ba0*/  @!P0 LDC.64 R4, c[0x0][0x388] ;  /* 0x0000e200ff048b82 */ /* 0x007e220000000a00 */
[----:B------:R-:W-:Y:S02]  /*0bb0*/  @!P0 IADD3 R9, PT, PT, R0, R3, RZ ;  /* 0x0000000300098210 */ /* 0x000fe40007ffe0ff */
[----:B------:R-:W-:-:S03]  /*0bc0*/  @!P0 IADD3 R3, PT, PT, R3, 0x80, RZ ;  /* 0x0000008003038810 */ /* 0x000fc60007ffe0ff */
[----:B0-----:R-:W-:-:S05]  /*0bd0*/  @!P0 IMAD.WIDE.U32 R4, R9, 0x4, R4 ;  /* 0x0000000409048825 */ /* 0x001fca00078e0004 */
[----:B------:R3:W-:Y:S02]  /*0be0*/  @!P0 STG.E desc[UR4][R4.64], R28 ;  /* 0x0000001c04008986 */ /* 0x0007e4000c101904 */
.L_x_11578:
[----:B------:R-:W-:Y:S05]  /*0bf0*/  BSYNC.RECONVERGENT B0 ;  /* 0x0000000000007941 */ /* 0x000fea0003800200 */
.L_x_11571:
        /* <DEDUP_REMOVED lines=8> */
.L_x_11570:
[----:B------:R-:W0:Y:S01]  /*0c80*/  S2R R2, SR_TID.X ;  /* 0x0000000000027919 */ /* 0x000e220000002100 */
[----:B------:R-:W1:Y:S08]  /*0c90*/  LDC.64 R4, c[0x0][0x390] ;  /* 0x0000e400ff047b82 */ /* 0x000e700000000a00 */
[----:B------:R-:W2:Y:S08]  /*0ca0*/  LDC.64 R6, c[0x0][0x3a0] ;  /* 0x0000e800ff067b82 */ /* 0x000eb00000000a00 */
[----:B------:R-:W3:Y:S01]  /*0cb0*/  LDC.64 R28, c[0x0][0x398] ;  /* 0x0000e600ff1c7b82 */ /* 0x000ee20000000a00 */
[----:B-1----:R-:W-:-:S04]  /*0cc0*/  IMAD.WIDE.U32 R4, R0, 0x4, R4 ;  /* 0x0000000400047825 */ /* 0x002fc800078e0004 */
[----:B0-----:R-:W-:-:S04]  /*0cd0*/  IMAD.WIDE.U32 R30, R2, 0x10, R4 ;  /* 0x00000010021e7825 */ /* 0x001fc800078e0004 */
[----:B--2---:R-:W-:Y:S01]  /*0ce0*/  IMAD.WIDE.U32 R6, R0, 0x4, R6 ;  /* 0x0000000400067825 */ /* 0x004fe200078e0006 */
[----:B------:R-:W2:Y:S03]  /*0cf0*/  LDG.E.128 R12, desc[UR4][R30.64+0x800] ;  /* 0x000800041e0c7981 */ /* 0x000ea6000c1e1d00 */
[----:B------:R-:W-:Y:S02]  /*0d00*/  IMAD.WIDE.U32 R32, R2, 0x10, R6 ;  /* 0x0000001002207825 */ /* 0x000fe400078e0006 */
[----:B------:R-:W4:Y:S04]  /*0d10*/  LDG.E.128 R4, desc[UR4][R30.64] ;  /* 0x000000041e047981 */ /* 0x000f28000c1e1d00 */
[----:B------:R-:W4:Y:S01]  /*0d20*/  LDG.E.128 R8, desc[UR4][R32.64] ;  /* 0x0000000420087981 */ /* 0x000f22000c1e1d00 */
[----:B---3--:R-:W-:-:S03]  /*0d30*/  IMAD.WIDE.U32 R28, R0, 0x4, R28 ;  /* 0x00000004001c7825 */ /* 0x008fc600078e001c */
[----:B------:R-:W2:Y:S01]  /*0d40*/  LDG.E.128 R16, desc[UR4][R32.64+0x800] ;  /* 0x0008000420107981 */ /* 0x000ea2000c1e1d00 */
[----:B------:R-:W-:-:S05]  /*0d50*/  IMAD.WIDE.U32 R28, R2, 0x10, R28 ;  /* 0x00000010021c7825 */ /* 0x000fca00078e001c */
[----:B------:R-:W3:Y:S04]  /*0d60*/  LDG.E.128 R20, desc[UR4][R28.64] ;  /* 0x000000041c147981 */ /* 0x000ee8000c1e1d00 */
[----:B------:R-:W5:Y:S01]  /*0d70*/  LDG.E.128 R24, desc[UR4][R28.64+0x800] ;  /* 0x000800041c187981 */ /* 0x000f62000c1e1d00 */
[----:B----4-:R-:W-:Y:S01]  /*0d80*/  FMUL.FTZ R3, R4, R8 ;  /* 0x0000000804037220 */ /* 0x010fe20000410000 */
[----:B------:R-:W-:Y:S02]  /*0d90*/  FMUL.FTZ R8, R5, R9 ;  /* 0x0000000905087220 */ /* 0x000fe40000410000 */
[----:B------:R-:W0:Y:S01]  /*0da0*/  LDC.64 R4, c[0x0][0x388] ;  /* 0x0000e200ff047b82 */ /* 0x000e220000000a00 */
[----:B------:R-:W-:Y:S01]  /*0db0*/  FMUL.FTZ R9, R6, R10 ;  /* 0x0000000a06097220 */ /* 0x000fe20000410000 */
[----:B------:R-:W-:Y:S01]  /*0dc0*/  FMUL.FTZ R6, R7, R11 ;  /* 0x0000000b07067220 */ /* 0x000fe20000410000 */
[----:B--2---:R-:W-:Y:S01]  /*0dd0*/  FMUL.FTZ R7, R12, R16 ;  /* 0x000000100c077220 */ /* 0x004fe20000410000 */
[----:B------:R-:W-:Y:S01]  /*0de0*/  FMUL.FTZ R10, R13, R17 ;  /* 0x000000110d0a7220 */ /* 0x000fe20000410000 */
[----:B------:R-:W-:Y:S01]  /*0df0*/  FMUL.FTZ R11, R14, R18 ;  /* 0x000000120e0b7220 */ /* 0x000fe20000410000 */
[----:B---3--:R-:W-:Y:S01]  /*0e00*/  FMUL.FTZ R20, R20, R3 ;  /* 0x0000000314147220 */ /* 0x008fe20000410000 */
[----:B------:R-:W-:Y:S01]  /*0e10*/  FMUL.FTZ R21, R21, R8 ;  /* 0x0000000815157220 */ /* 0x000fe20000410000 */
[----:B------:R-:W-:Y:S01]  /*0e20*/  FMUL.FTZ R22, R22, R9 ;  /* 0x0000000916167220 */ /* 0x000fe20000410000 */
[----:B------:R-:W-:Y:S01]  /*0e30*/  FMUL.FTZ R23, R23, R6 ;  /* 0x0000000617177220 */ /* 0x000fe20000410000 */
[----:B-----5:R-:W-:Y:S01]  /*0e40*/  FMUL.FTZ R24, R24, R7 ;  /* 0x0000000718187220 */ /* 0x020fe20000410000 */
[----:B------:R-:W-:Y:S01]  /*0e50*/  FMUL.FTZ R25, R25, R10 ;  /* 0x0000000a19197220 */ /* 0x000fe20000410000 */
[----:B------:R-:W-:Y:S01]  /*0e60*/  FMUL.FTZ R26, R26, R11 ;  /* 0x0000000b1a1a7220 */ /* 0x000fe20000410000 */
[----:B0-----:R-:W-:-:S04]  /*0e70*/  IMAD.WIDE.U32 R4, R0, 0x4, R4 ;  /* 0x0000000400047825 */ /* 0x001fc800078e0004 */
[----:B------:R-:W-:-:S04]  /*0e80*/  FMUL.FTZ R0, R15, R19 ;  /* 0x000000130f007220 */ /* 0x000fc80000410000 */
[----:B------:R-:W-:Y:S01]  /*0e90*/  FMUL.FTZ R27, R27, R0 ;  /* 0x000000001b1b7220 */ /* 0x000fe20000410000 */
[----:B------:R-:W-:-:S05]  /*0ea0*/  IMAD.WIDE.U32 R4, R2, 0x10, R4 ;  /* 0x0000001002047825 */ /* 0x000fca00078e0004 */
[----:B------:R-:W-:Y:S04]  /*0eb0*/  STG.E.128 desc[UR4][R4.64], R20 ;  /* 0x0000001404007986 */ /* 0x000fe8000c101d04 */
[----:B------:R-:W-:Y:S01]  /*0ec0*/  STG.E.128 desc[UR4][R4.64+0x800], R24 ;  /* 0x0008001804007986 */ /* 0x000fe2000c101d04 */
[----:B------:R-:W-:Y:S05]  /*0ed0*/  EXIT ;  /* 0x000000000000794d */ /* 0x000fea0003800000 */
.L_x_11579:
        /* <DEDUP_REMOVED lines=10> */
.L_x_27196:


//--------------------- .text._ZN2at6native29vectorized_elementwise_kernelILi8EZZZNS0_49_GLOBAL__N__b919a28f_16_Normalization_cu_5c38458736batch_norm_elementwise_backward_evalERKNS_6TensorES5_S5_S5_ENKUlvE_clEvENKUlvE0_clEvEUlfffE_St5arrayIPcLm4EEEEviT0_T1_ --------------------------
	.section	.text._ZN2at6native29vectorized_elementwise_kernelILi8EZZZNS0_49_GLOBAL__N__b919a28f_16_Normalization_cu_5c38458736batch_norm_elementwise_backward_evalERKNS_6TensorES5_S5_S5_ENKUlvE_clEvENKUlvE0_clEvEUlfffE_St5arrayIPcLm4EEEEviT0_T1_,"ax",@progbits
	.align	128
        .global         _ZN2at6native29vectorized_elementwise_kernelILi8EZZZNS0_49_GLOBAL__N__b919a28f_16_Normalization_cu_5c38458736batch_norm_elementwise_backward_evalERKNS_6TensorES5_S5_S5_ENKUlvE_clEvENKUlvE0_clEvEUlfffE_St5arrayIPcLm4EEEEviT0_T1_
        .type           _ZN2at6native29vectorized_elementwise_kernelILi8EZZZNS0_49_GLOBAL__N__b919a28f_16_Normalization_cu_5c38458736batch_norm_elementwise_backward_evalERKNS_6TensorES5_S5_S5_ENKUlvE_clEvENKUlvE0_clEvEUlfffE_St5arrayIPcLm4EEEEviT0_T1_,@function
        .size           _ZN2at6native29vectorized_elementwise_kernelILi8EZZZNS0_49_GLOBAL__N__b919a28f_16_Normalization_cu_5c38458736batch_norm_elementwise_backward_evalERKNS_6TensorES5_S5_S5_ENKUlvE_clEvENKUlvE0_clEvEUlfffE_St5arrayIPcLm4EEEEviT0_T1_,(.L_x_27197 - _ZN2at6native29vectorized_elementwise_kernelILi8EZZZNS0_49_GLOBAL__N__b919a28f_16_Normalization_cu_5c38458736batch_norm_elementwise_backward_evalERKNS_6TensorES5_S5_S5_ENKUlvE_clEvENKUlvE0_clEvEUlfffE_St5arrayIPcLm4EEEEviT0_T1_)
        .other          _ZN2at6native29vectorized_elementwise_kernelILi8EZZZNS0_49_GLOBAL__N__b919a28f_16_Normalization_cu_5c38458736batch_norm_elementwise_backward_evalERKNS_6TensorES5_S5_S5_ENKUlvE_clEvENKUlvE0_clEvEUlfffE_St5arrayIPcLm4EEEEviT0_T1_,@"STO_CUDA_ENTRY STV_DEFAULT"
_ZN2at6native29vectorized_elementwise_kernelILi8EZZZNS0_49_GLOBAL__N__b919a28f_16_Normalization_cu_5c38458736batch_norm_elementwise_backward_evalERKNS_6TensorES5_S5_S5_ENKUlvE_clEvENKUlvE0_clEvEUlfffE_St5arrayIPcLm4EEEEviT0_T1_:
.text._ZN2at6native29vectorized_elementwise_kernelILi8EZZZNS0_49_GLOBAL__N__b919a28f_16_Normalization_cu_5c38458736batch_norm_elementwise_backward_evalERKNS_6TensorES5_S5_S5_ENKUlvE_clEvENKUlvE0_clEvEUlfffE_St5arrayIPcLm4EEEEviT0_T1_:
[----:B------:R-:W-:Y:S01]  /*0000*/  LDC R1, c[0x0][0x37c] ;  /* 0x0000df00ff017b82 */ /* 0x000fe20000000800 */
[----:B------:R-:W-:Y:S05]  /*0010*/  EXIT ;  /* 0x000000000000794d */ /* 0x000fea0003800000 */
.L_x_11580:
        /* <DEDUP_REMOVED lines=14> */
.L_x_27197:


//--------------------- .text._ZN2at6native18elementwise_kernelILi128ELi4EZNS0_15gpu_kernel_implIZZZNS0_49_GLOBAL__N__b919a28f_16_Normalization_cu_5c38458736batch_norm_elementwise_backward_evalERKNS_6TensorES6_S6_S6_ENKUlvE_clEvENKUlvE_clEvEUldddE_EEvRNS_18TensorIteratorBaseERKT_EUliE_EEviT1_ --------------------------
	.section	.text._ZN2at6native18elementwise_kernelILi128ELi4EZNS0_15gpu_kernel_implIZZZNS0_49_GLOBAL__N__b919a28f_16_Normalization_cu_5c38458736batch_norm_elementwise_backward_evalERKNS_6TensorES6_S6_S6_ENKUlvE_clEvENKUlvE_clEvEUldddE_EEvRNS_18TensorIteratorBaseERKT_EUliE_EEviT1_,"ax",@progbits
	.align	128
        .global         _ZN2at6native18elementwise_kernelILi128ELi4EZNS0_15gpu_kernel_implIZZZNS0_49_GLOBAL__N__b919a28f_16_Normalization_cu_5c38458736batch_norm_elementwise_backward_evalERKNS_6TensorES6_S6_S6_ENKUlvE_clEvENKUlvE_clEvEUldddE_EEvRNS_18TensorIteratorBaseERKT_EUliE_EEviT1_
        .type           _ZN2at6native18elementwise_kernelILi128ELi4EZNS0_15gpu_kernel_implIZZZNS0_49_GLOBAL__N__b919a28f_16_Normalization_cu_5c38458736batch_norm_elementwise_backward_evalERKNS_6TensorES6_S6_S6_ENKUlvE_clEvENKUlvE_clEvEUldddE_EEvRNS_18TensorIteratorBaseERKT_EUliE_EEviT1_,@function
        .size           _ZN2at6native18elementwise_kernelILi128ELi4EZNS0_15gpu_kernel_implIZZZNS0_49_GLOBAL__N__b919a28f_16_Normalization_cu_5c38458736batch_norm_elementwise_backward_evalERKNS_6TensorES6_S6_S6_ENKUlvE_clEvENKUlvE_clEvEUldddE_EEvRNS_18TensorIteratorBaseERKT_EUliE_EEviT1_,(.L_x_27198 - _ZN2at6native18elementwise_kernelILi128ELi4EZNS0_15gpu_kernel_implIZZZNS0_49_GLOBAL__N__b919a28f_16_Normalization_cu_5c38458736batch_norm_elementwise_backward_evalERKNS_6TensorES6_S6_S6_ENKUlvE_clEvENKUlvE_clEvEUldddE_EEvRNS_18TensorIteratorBaseERKT_EUliE_EEviT1_)
        .other          _ZN2at6native18elementwise_kernelILi128ELi4EZNS0_15gpu_kernel_implIZZZNS0_49_GLOBAL__N__b919a28f_16_Normalization_cu_5c38458736batch_norm_elementwise_backward_evalERKNS_6TensorES6_S6_S6_ENKUlvE_clEvENKUlvE_clEvEUldddE_EEvRNS_18TensorIteratorBaseERKT_EUliE_EEviT1_,@"STO_CUDA_ENTRY STV_DEFAULT"
_ZN2at6native18elementwise_kernelILi128ELi4EZNS0_15gpu_kernel_implIZZZNS0_49_GLOBAL__N__b919a28f_16_Normalization_cu_5c38458736batch_norm_elementwise_backward_evalERKNS_6TensorES6_S6_S6_ENKUlvE_clEvENKUlvE_clEvEUldddE_EEvRNS_18TensorIteratorBaseERKT_EUliE_EEviT1_:
.text._ZN2at6native18elementwise_kernelILi128ELi4EZNS0_15gpu_kernel_implIZZZNS0_49_GLOBAL__N__b919a28f_16_Normalization_cu_5c38458736batch_norm_elementwise_backward_evalERKNS_6TensorES6_S6_S6_ENKUlvE_clEvENKUlvE_clEvEUldddE_EEvRNS_18TensorIteratorBaseERKT_EUliE_EEviT1_:
        /* <DEDUP_REMOVED lines=398> */
.L_x_11583:
        /* <DEDUP_REMOVED lines=18> */
.L_x_11588:
[----:B------:R-:W2:Y:S02]  /*1a00*/  LDG.E.U8 R2, desc[UR36][R2.64] ;  /* 0x0000002402027981 */ /* 0x000ea4000c1e1100 */
[----:B--2---:R4:W0:Y:S02]  /*1a10*/  I2F.F64.U16 R18, R2 ;  /* 0x0000000200127312 */ /* 0x0048240000101800 */
[----:B0---4-:R-:W-:Y:S05]  /*1a20*/  BRA `(.L_x_11590) ;  /* 0x0000000c00607947 */ /* 0x011fea0003800000 */
.L_x_11587:
        /* <DEDUP_REMOVED lines=9> */
.L_x_11592:
[----:B------:R-:W2:Y:S02]  /*1ac0*/  LDG.E R2, desc[UR36][R2.64] ;  /* 0x0000002402027981 */ /* 0x000ea4000c1e1900 */
[----:B--2---:R4:W0:Y:S02]  /*1ad0*/  I2F.F64 R18, R2 ;  /* 0x0000000200127312 */ /* 0x0048240000201c00 */
[----:B0---4-:R-:W-:Y:S05]  /*1ae0*/  BRA `(.L_x_11590) ;  /* 0x0000000c00307947 */ /* 0x011fea0003800000 */
.L_x_11591:
[----:B------:R-:W2:Y:S02]  /*1af0*/  LDG.E.U16 R2, desc[UR36][R2.64] ;  /* 0x0000002402027981 */ /* 0x000ea4000c1e1500 */
[----:B--2---:R4:W0:Y:S02]  /*1b00*/  I2F.F64.S16 R18, R2 ;  /* 0x0000000200127312 */ /* 0x0048240000101c00 */
[----:B0---4-:R-:W-:Y:S05]  /*1b10*/  BRA `(.L_x_11590) ;  /* 0x0000000c00247947 */ /* 0x011fea0003800000 */
.L_x_11586:
        /* <DEDUP_REMOVED lines=10> */
.L_x_11594:
[----:B------:R-:W2:Y:S02]  /*1bc0*/  LDG.E.U16 R0, desc[UR36][R2.64] ;  /* 0x0000002402007981 */ /* 0x000ea4000c1e1500 */
[----:B--2---:R-:W-:-:S05]  /*1bd0*/  HADD2.F32 R0, -RZ, R0.H0_H0 ;  /* 0x20000000ff007230 */ /* 0x004fca0000004100 */
[----:B------:R-:W-:-:S04]  /*1be0*/  FMUL.FTZ R0, R0, 1 ;  /* 0x3f80000000007820 */ /* 0x000fc80000410000 */
[----:B------:R3:W4:Y:S02]  /*1bf0*/  F2F.F64.F32 R18, R0 ;  /* 0x0000000000127310 */ /* 0x0007240000201800 */
[----:B---34-:R-:W-:Y:S05]  /*1c00*/  BRA `(.L_x_11590) ;  /* 0x0000000800e87947 */ /* 0x018fea0003800000 */
.L_x_11593:
        /* <DEDUP_REMOVED lines=10> */
.L_x_11596:
[----:B------:R-:W2:Y:S02]  /*1cb0*/  LDG.E.U16 R2, desc[UR36][R2.64] ;  /* 0x0000002402027981 */ /* 0x000ea4000c1e1500 */
[----:B--2---:R-:W-:-:S05]  /*1cc0*/  HADD2.F32 R0, -RZ, R2.H0_H0 ;  /* 0x20000002ff007230 */ /* 0x004fca0000004100 */
[----:B------:R-:W-:-:S04]  /*1cd0*/  FMUL.FTZ R0, R0, 1 ;  /* 0x3f80000000007820 */ /* 0x000fc80000410000 */
[----:B------:R4:W0:Y:S02]  /*1ce0*/  F2F.F64.F32 R18, R0 ;  /* 0x0000000000127310 */ /* 0x0008240000201800 */
[----:B0---4-:R-:W-:Y:S05]  /*1cf0*/  BRA `(.L_x_11590) ;  /* 0x0000000800ac7947 */ /* 0x011fea0003800000 */
.L_x_11595:
[----:B------:R3:W5:Y:S01]  /*1d00*/  LDG.E.64 R18, desc[UR36][R2.64] ;  /* 0x0000002402127981 */ /* 0x000762000c1e1b00 */
[----:B------:R-:W-:Y:S05]  /*1d10*/  BRA `(.L_x_11590) ;  /* 0x0000000800a47947 */ /* 0x000fea0003800000 */
.L_x_11585:
        /* <DEDUP_REMOVED lines=13> */
.L_x_11599:
[----:B------:R2:W5:Y:S01]  /*1df0*/  LDG.E.64 R18, desc[UR36][R2.64] ;  /* 0x0000002402127981 */ /* 0x000562000c1e1b00 */
[----:B------:R-:W-:Y:S05]  /*1e00*/  BRA `(.L_x_11590) ;  /* 0x0000000800687947 */ /* 0x000fea0003800000 */
.L_x_11598:
        /* <DEDUP_REMOVED lines=25> */
[----:B------:R2:W3:Y:S02]  /*1fa0*/  F2F.F64.F32 R18, R5 ;  /* 0x0000000500127310 */ /* 0x0004e40000201800 */
[----:B--23--:R-:W-:Y:S05]  /*1fb0*/  BRA `(.L_x_11590) ;  /* 0x0000000400fc7947 */ /* 0x00cfea0003800000 */
.L_x_11601:
        /* <DEDUP_REMOVED lines=14> */
.L_x_11600:
[----:B------:R-:W2:Y:S02]  /*20a0*/  LDG.E.U16 R0, desc[UR36][R2.64] ;  /* 0x0000002402007981 */ /* 0x000ea4000c1e1500 */
[----:B--2---:R-:W-:-:S05]  /*20b0*/  SHF.L.U32 R0, R0, 0x10, RZ ;  /* 0x0000001000007819 */ /* 0x004fca00000006ff */
[----:B------:R-:W-:-:S04]  /*20c0*/  FMUL.FTZ R0, R0, 1 ;  /* 0x3f80000000007820 */ /* 0x000fc80000410000 */
[----:B------:R2:W3:Y:S02]  /*20d0*/  F2F.F64.F32 R18, R0 ;  /* 0x0000000000127310 */ /* 0x0004e40000201800 */
[----:B--23--:R-:W-:Y:S05]  /*20e0*/  BRA `(.L_x_11590) ;  /* 0x0000000400b07947 */ /* 0x00cfea0003800000 */
.L_x_11597:
        /* <DEDUP_REMOVED lines=11> */
.L_x_11604:
        /* <DEDUP_REMOVED lines=21> */
.L_x_11606:
[----:B------:R-:W-:Y:S05]  /*22f0*/  BSYNC.RECONVERGENT B0 ;  /* 0x0000000000007941 */ /* 0x000fea0003800200 */
.L_x_11605:
[----:B------:R-:W-:Y:S01]  /*2300*/  IMAD.SHL.U32 R0, R0, 0x100000, RZ ;  /* 0x0010000000007824 */ /* 0x000fe200078e00ff */
[----:B------:R-:W-:-:S04]  /*2310*/  LEA R2, R2, 0x3b800000, 0x17 ;  /* 0x3b80000002027811 */ /* 0x000fc800078eb8ff */
[----:B------:R-:W-:-:S05]  /*2320*/  LOP3.LUT R0, R2, R0, R7, 0xfe, !PT ;  /* 0x0000000002007212 */ /* 0x000fca00078efe07 */
[----:B------:R-:W-:-:S04]  /*2330*/  FMUL.FTZ R0, R0, 1 ;  /* 0x3f80000000007820 */ /* 0x000fc80000410000 */
[----:B------:R2:W3:Y:S02]  /*2340*/  F2F.F64.F32 R18, R0 ;  /* 0x0000000000127310 */ /* 0x0004e40000201800 */
[----:B--23--:R-:W-:Y:S05]  /*2350*/  BRA `(.L_x_11590) ;  /* 0x0000000400147947 */ /* 0x00cfea0003800000 */
.L_x_11603:
        /* <DEDUP_REMOVED lines=21> */
.L_x_11608:
[----:B------:R-:W-:Y:S05]  /*24b0*/  BSYNC.RECONVERGENT B0 ;  /* 0x0000000000007941 */ /* 0x000fea0003800200 */
.L_x_11607:
[----:B------:R-:W-:Y:S01]  /*24c0*/  IMAD.SHL.U32 R0, R0, 0x200000, RZ ;  /* 0x0020000000007824 */ /* 0x000fe200078e00ff */
[----:B------:R-:W-:-:S04]  /*24d0*/  LEA R2, R2, 0x37800000, 0x17 ;  /* 0x3780000002027811 */ /* 0x000fc800078eb8ff */
[----:B------:R-:W-:-:S05]  /*24e0*/  LOP3.LUT R0, R2, R0, R7, 0xfe, !PT ;  /* 0x0000000002007212 */ /* 0x000fca00078efe07 */
[----:B------:R-:W-:-:S04]  /*24f0*/  FMUL.FTZ R0, R0, 1 ;  /* 0x3f80000000007820 */ /* 0x000fc80000410000 */
[----:B------:R2:W3:Y:S02]  /*2500*/  F2F.F64.F32 R18, R0 ;  /* 0x0000000000127310 */ /* 0x0004e40000201800 */
[----:B--23--:R-:W-:Y:S05]  /*2510*/  BRA `(.L_x_11590) ;  /* 0x0000000000a47947 */ /* 0x00cfea0003800000 */
.L_x_11602:
[----:B------:R-:W-:-:S09]  /*2520*/  UISETP.NE.AND UP0, UPT, UR4, 0x1c, UPT ;  /* 0x0000001c0400788c */ /* 0x000fd2000bf05270 */
[----:B------:R-:W-:Y:S05]  /*2530*/  BRA.U !UP0, `(.L_x_11609) ;  /* 0x0000000108947547 */ /* 0x000fea000b800000 */
[----:B------:R-:W-:-:S09]  /*2540*/  UISETP.NE.AND UP0, UPT, UR4, 0x1d, UPT ;  /* 0x0000001d0400788c */ /* 0x000fd2000bf05270 */
[----:B------:R-:W-:Y:S05]  /*2550*/  BRA.U !UP0, `(.L_x_11610) ;  /* 0x0000000108807547 */ /* 0x000fea000b800000 */
[----:B------:R-:W-:-:S09]  /*2560*/  UISETP.NE.AND UP0, UPT, UR4, 0x2c, UPT ;  /* 0x0000002c0400788c */ /* 0x000fd2000bf05270 */
[----:B------:R-:W-:Y:S05]  /*2570*/  BRA.U !UP0, `(.L_x_11611) ;  /* 0x0000000108487547 */ /* 0x000fea000b800000 */
.L_x_11589:
        /* <DEDUP_REMOVED lines=16> */
.L_x_11612:
[----:B------:R-:W-:Y:S01]  /*2680*/  CS2R R18, SRZ ;  /* 0x0000000000127805 */ /* 0x000fe2000001ff00 */
[----:B------:R-:W-:Y:S06]  /*2690*/  BRA `(.L_x_11590) ;  /* 0x0000000000447947 */ /* 0x000fec0003800000 */
.L_x_11611:
[----:B------:R-:W2:Y:S01]  /*26a0*/  LDG.E.U8 R0, desc[UR36][R2.64] ;  /* 0x0000002402007981 */ /* 0x000ea2000c1e1100 */
[----:B------:R-:W-:Y:S01]  /*26b0*/  IMAD.MOV.U32 R18, RZ, RZ, 0x0 ;  /* 0x00000000ff127424 */ /* 0x000fe200078e00ff */
[----:B------:R-:W-:Y:S02]  /*26c0*/  MOV R19, 0x38000000 ;  /* 0x3800000000137802 */ /* 0x000fe40000000f00 */
        /* <DEDUP_REMOVED lines=9> */
.L_x_11610:
[----:B------:R-:W2:Y:S02]  /*2760*/  LDG.E.64 R18, desc[UR36][R2.64] ;  /* 0x0000002402127981 */ /* 0x000ea4000c1e1b00 */
[----:B--2---:R-:W2:Y:S02]  /*2770*/  I2F.F64.U64 R18, R18 ;  /* 0x0000001200127312 */ /* 0x004ea40000301800 */
[----:B--2---:R-:W-:Y:S05]  /*2780*/  BRA `(.L_x_11590) ;  /* 0x0000000000087947 */ /* 0x004fea0003800000 */
.L_x_11609:
[----:B------:R-:W2:Y:S02]  /*2790*/  LDG.E R2, desc[UR36][R2.64] ;  /* 0x0000002402027981 */ /* 0x000ea4000c1e1900 */
[----:B--2---:R0:W1:Y:S02]  /*27a0*/  I2F.F64.U32 R18, R2 ;  /* 0x0000000200127312 */ /* 0x0040640000201800 */
.L_x_11590:
[----:B------:R-:W-:Y:S05]  /*27b0*/  BSYNC.RECONVERGENT B6 ;  /* 0x0000000000067941 */ /* 0x000fea0003800200 */
.L_x_11584:
[----:B------:R-:W0:Y:S01]  /*27c0*/  LDCU.64 UR6, c[0x0][0x658] ;  /* 0x0000cb00ff0677ac */ /* 0x000e220008000a00 */
[----:B------:R-:W-:Y:S01]  /*27d0*/  BSSY.RECONVERGENT B6, `(.L_x_11613) ;  /* 0x00000ec000067945 */ /* 0x000fe20003800200 */
[----:B------:R-:W-:-:S04]  /*27e0*/  UPRMT UR4, UR39, 0x9910, URZ ;  /* 0x0000991027047896 */ /* 0x000fc800080000ff */
[----:B------:R-:W-:Y:S01]  /*27f0*/  UISETP.GT.AND UP0, UPT, UR4, 0x9, UPT ;  /* 0x000000090400788c */ /* 0x000fe2000bf04270 */
[----:B0-23--:R-:W-:-:S05]  /*2800*/  IADD3 R2, P0, PT, R16, UR6, RZ ;  /* 0x0000000610027c10 */ /* 0x00dfca000ff1e0ff */
        /* <DEDUP_REMOVED lines=12> */
[----:B0-2---:R-:W-:Y:S05]  /*28d0*/  BRA `(.L_x_11619) ;  /* 0x0000000c006c7947 */ /* 0x005fea0003800000 */
.L_x_11617:
[----:B------:R-:W2:Y:S02]  /*28e0*/  LDG.E.U8 R2, desc[UR36][R2.64] ;  /* 0x0000002402027981 */ /* 0x000ea4000c1e1100 */
[----:B--2---:R0:W2:Y:S02]  /*28f0*/  I2F.F64.U16 R16, R2 ;  /* 0x0000000200107312 */ /* 0x0040a40000101800 */
[----:B0-2---:R-:W-:Y:S05]  /*2900*/  BRA `(.L_x_11619) ;  /* 0x0000000c00607947 */ /* 0x005fea0003800000 */
.L_x_11616:
        /* <DEDUP_REMOVED lines=9> */
.L_x_11621:
[----:B------:R-:W2:Y:S02]  /*29a0*/  LDG.E R2, desc[UR36][R2.64] ;  /* 0x0000002402027981 */ /* 0x000ea4000c1e1900 */
[----:B--2---:R0:W2:Y:S02]  /*29b0*/  I2F.F64 R16, R2 ;  /* 0x0000000200107312 */ /* 0x0040a40000201c00 */
[----:B0-2---:R-:W-:Y:S05]  /*29c0*/  BRA `(.L_x_11619) ;  /* 0x0000000c00307947 */ /* 0x005fea0003800000 */
.L_x_11620:
[----:B------:R-:W2:Y:S02]  /*29d0*/  LDG.E.U16 R2, desc[UR36][R2.64] ;  /* 0x0000002402027981 */ /* 0x000ea4000c1e1500 */
[----:B--2---:R0:W2:Y:S02]  /*29e0*/  I2F.F64.S16 R16, R2 ;  /* 0x0000000200107312 */ /* 0x0040a40000101c00 */
[----:B0-2---:R-:W-:Y:S05]  /*29f0*/  BRA `(.L_x_11619) ;  /* 0x0000000c00247947 */ /* 0x005fea0003800000 */
.L_x_11615:
        /* <DEDUP_REMOVED lines=10> */
.L_x_11623:
[----:B------:R-:W2:Y:S02]  /*2aa0*/  LDG.E.U16 R0, desc[UR36][R2.64] ;  /* 0x0000002402007981 */ /* 0x000ea4000c1e1500 */
[----:B--2---:R-:W-:-:S05]  /*2ab0*/  HADD2.F32 R0, -RZ, R0.H0_H0 ;  /* 0x20000000ff007230 */ /* 0x004fca0000004100 */
[----:B------:R-:W-:-:S04]  /*2ac0*/  FMUL.FTZ R0, R0, 1 ;  /* 0x3f80000000007820 */ /* 0x000fc80000410000 */
[----:B------:R4:W0:Y:S02]  /*2ad0*/  F2F.F64.F32 R16, R0 ;  /* 0x0000000000107310 */ /* 0x0008240000201800 */
[----:B0---4-:R-:W-:Y:S05]  /*2ae0*/  BRA `(.L_x_11619) ;  /* 0x0000000800e87947 */ /* 0x011fea0003800000 */
.L_x_11622:
        /* <DEDUP_REMOVED lines=10> */
.L_x_11625:
[----:B------:R-:W2:Y:S02]  /*2b90*/  LDG.E.U16 R2, desc[UR36][R2.64] ;  /* 0x0000002402027981 */ /* 0x000ea4000c1e1500 */
[----:B--2---:R-:W-:-:S05]  /*2ba0*/  HADD2.F32 R0, -RZ, R2.H0_H0 ;  /* 0x20000002ff007230 */ /* 0x004fca0000004100 */
[----:B------:R-:W-:-:S04]  /*2bb0*/  FMUL.FTZ R0, R0, 1 ;  /* 0x3f80000000007820 */ /* 0x000fc80000410000 */
[----:B------:R0:W2:Y:S02]  /*2bc0*/  F2F.F64.F32 R16, R0 ;  /* 0x0000000000107310 */ /* 0x0000a40000201800 */
[----:B0-2---:R-:W-:Y:S05]  /*2bd0*/  BRA `(.L_x_11619) ;  /* 0x0000000800ac7947 */ /* 0x005fea0003800000 */
.L_x_11624:
[----:B------:R4:W5:Y:S01]  /*2be0*/  LDG.E.64 R16, desc[UR36][R2.64] ;  /* 0x0000002402107981 */ /* 0x000962000c1e1b00 */
[----:B------:R-:W-:Y:S05]  /*2bf0*/  BRA `(.L_x_11619) ;  /* 0x0000000800a47947 */ /* 0x000fea0003800000 */
.L_x_11614:
        /* <DEDUP_REMOVED lines=13> */
.L_x_11628:
[----:B------:R3:W5:Y:S01]  /*2cd0*/  LDG.E.64 R16, desc[UR36][R2.64] ;  /* 0x0000002402107981 */ /* 0x000762000c1e1b00 */
[----:B------:R-:W-:Y:S05]  /*2ce0*/  BRA `(.L_x_11619) ;  /* 0x0000000800687947 */ /* 0x000fea0003800000 */
.L_x_11627:
        /* <DEDUP_REMOVED lines=27> */
.L_x_11630:
        /* <DEDUP_REMOVED lines=12> */
[----:B------:R3:W4:Y:S02]  /*2f60*/  F2F.F64.F32 R16, R0 ;  /* 0x0000000000107310 */ /* 0x0007240000201800 */
[----:B---34-:R-:W-:Y:S05]  /*2f70*/  BRA `(.L_x_11619) ;  /* 0x0000000400c47947 */ /* 0x018fea0003800000 */
.L_x_11629:
[----:B------:R-:W2:Y:S02]  /*2f80*/  LDG.E.U16 R0, desc[UR36][R2.64] ;  /* 0x0000002402007981 */ /* 0x000ea4000c1e1500 */
[----:B--2---:R-:W-:-:S05]  /*2f90*/  SHF.L.U32 R0, R0, 0x10, RZ ;  /* 0x0000001000007819 */ /* 0x004fca00000006ff */
[----:B------:R-:W-:-:S04]  /*2fa0*/  FMUL.FTZ R0, R0, 1 ;  /* 0x3f80000000007820 */ /* 0x000fc80000410000 */
[----:B------:R3:W4:Y:S02]  /*2fb0*/  F2F.F64.F32 R16, R0 ;  /* 0x0000000000107310 */ /* 0x0007240000201800 */
[----:B---34-:R-:W-:Y:S05]  /*2fc0*/  BRA `(.L_x_11619) ;  /* 0x0000000400b07947 */ /* 0x018fea0003800000 */
.L_x_11626:
        /* <DEDUP_REMOVED lines=11> */
.L_x_11633:
        /* <DEDUP_REMOVED lines=21> */
.L_x_11635:
[----:B------:R-:W-:Y:S05]  /*31d0*/  BSYNC.RECONVERGENT B0 ;  /* 0x0000000000007941 */ /* 0x000fea0003800200 */
.L_x_11634:
[----:B------:R-:W-:Y:S01]  /*31e0*/  IMAD.SHL.U32 R0, R0, 0x100000, RZ ;  /* 0x0010000000007824 */ /* 0x000fe200078e00ff */
[----:B------:R-:W-:-:S04]  /*31f0*/  LEA R2, R2, 0x3b800000, 0x17 ;  /* 0x3b80000002027811 */ /* 0x000fc800078eb8ff */
[----:B------:R-:W-:-:S05]  /*3200*/  LOP3.LUT R0, R2, R0, R7, 0xfe, !PT ;  /* 0x0000000002007212 */ /* 0x000fca00078efe07 */
[----:B------:R-:W-:-:S04]  /*3210*/  FMUL.FTZ R0, R0, 1 ;  /* 0x3f80000000007820 */ /* 0x000fc80000410000 */
[----:B------:R3:W4:Y:S02]  /*3220*/  F2F.F64.F32 R16, R0 ;  /* 0x0000000000107310 */ /* 0x0007240000201800 */
[----:B---34-:R-:W-:Y:S05]  /*3230*/  BRA `(.L_x_11619) ;  /* 0x0000000400147947 */ /* 0x018fea0003800000 */
.L_x_11632:
        /* <DEDUP_REMOVED lines=21> */
.L_x_11637:
[----:B------:R-:W-:Y:S05]  /*3390*/  BSYNC.RECONVERGENT B0 ;  /* 0x0000000000007941 */ /* 0x000fea0003800200 */
.L_x_11636:
[----:B------:R-:W-:Y:S01]  /*33a0*/  IMAD.SHL.U32 R0, R0, 0x200000, RZ ;  /* 0x0020000000007824 */ /* 0x000fe200078e00ff */
[----:B------:R-:W-:-:S04]  /*33b0*/  LEA R2, R2, 0x37800000, 0x17 ;  /* 0x3780000002027811 */ /* 0x000fc800078eb8ff */
[----:B------:R-:W-:-:S05]  /*33c0*/  LOP3.LUT R0, R2, R0, R7, 0xfe, !PT ;  /* 0x0000000002007212 */ /* 0x000fca00078efe07 */
[----:B------:R-:W-:-:S04]  /*33d0*/  FMUL.FTZ R0, R0, 1 ;  /* 0x3f80000000007820 */ /* 0x000fc80000410000 */
[----:B------:R3:W4:Y:S02]  /*33e0*/  F2F.F64.F32 R16, R0 ;  /* 0x0000000000107310 */ /* 0x0007240000201800 */
[----:B---34-:R-:W-:Y:S05]  /*33f0*/  BRA `(.L_x_11619) ;  /* 0x0000000000a47947 */ /* 0x018fea0003800000 */
.L_x_11631:
[----:B------:R-:W-:-:S09]  /*3400*/  UISETP.NE.AND UP0, UPT, UR4, 0x1c, UPT ;  /* 0x0000001c0400788c */ /* 0x000fd2000bf05270 */
[----:B------:R-:W-:Y:S05]  /*3410*/  BRA.U !UP0, `(.L_x_11638) ;  /* 0x0000000108947547 */ /* 0x000fea000b800000 */
[----:B------:R-:W-:-:S09]  /*3420*/  UISETP.NE.AND UP0, UPT, UR4, 0x1d, UPT ;  /* 0x0000001d0400788c */ /* 0x000fd2000bf05270 */
[----:B------:R-:W-:Y:S05]  /*3430*/  BRA.U !UP0, `(.L_x_11639) ;  /* 0x0000000108807547 */ /* 0x000fea000b800000 */
[----:B------:R-:W-:-:S09]  /*3440*/  UISETP.NE.AND UP0, UPT, UR4, 0x2c, UPT ;  /* 0x0000002c0400788c */ /* 0x000fd2000bf05270 */
[----:B------:R-:W-:Y:S05]  /*3450*/  BRA.U !UP0, `(.L_x_11640) ;  /* 0x0000000108487547 */ /* 0x000fea000b800000 */
.L_x_11618:
[----:B------:R-:W-:Y:S01]  /*3460*/  MOV R2, 0x130 ;  /* 0x0000013000027802 */ /* 0x000fe20000000f00 */
[----:B------:R-:W0:Y:S01]  /*3470*/  LDCU.64 UR4, c[0x4][0x120] ;  /* 0x01002400ff0477ac */ /* 0x000e220008000a00 */
[----:B------:R-:W-:Y:S02]  /*3480*/  HFMA2 R12, -RZ, RZ, 0, 5.9604644775390625e-08 ;  /* 0x00000001ff0c7431 */ /* 0x000fe400000001ff */
[----:B------:R-:W-:Y:S01]  /*3490*/  IMAD.MOV.U32 R8, RZ, RZ, 0x4e ;  /* 0x0000004eff087424 */ /* 0x000fe200078e00ff */
[----:B------:R-:W2:Y:S01]  /*34a0*/  LDCU.64 UR6, c[0x4][0x128] ;  /* 0x01002500ff0677ac */ /* 0x000ea20008000a00 */
[----:B------:R-:W3:Y:S01]  /*34b0*/  LDC.64 R2, c[0x4][R2] ;  /* 0x0100000002027b82 */ /* 0x000ee20000000a00 */
[----:B------:R-:W-:Y:S01]  /*34c0*/  IMAD.MOV.U32 R13, RZ, RZ, RZ ;  /* 0x000000ffff0d7224 */ /* 0x000fe200078e00ff */
[----:B------:R-:W4:Y:S01]  /*34d0*/  LDCU.64 UR8, c[0x4][URZ] ;  /* 0x01000000ff0877ac */ /* 0x000f220008000a00 */
[----:B0-----:R-:W-:Y:S01]  /*34e0*/  IMAD.U32 R4, RZ, RZ, UR4 ;  /* 0x00000004ff047e24 */ /* 0x001fe2000f8e00ff */
[----:B------:R-:W-:Y:S01]  /*34f0*/  MOV R5, UR5 ;  /* 0x0000000500057c02 */ /* 0x000fe20008000f00 */
[----:B--2---:R-:W-:-:S02]  /*3500*/  IMAD.U32 R6, RZ, RZ, UR6 ;  /* 0x00000006ff067e24 */ /* 0x004fc4000f8e00ff */
[----:B------:R-:W-:Y:S01]  /*3510*/  IMAD.U32 R7, RZ, RZ, UR7 ;  /* 0x00000007ff077e24 */ /* 0x000fe2000f8e00ff */
[----:B----4-:R-:W-:Y:S01]  /*3520*/  MOV R10, UR8 ;  /* 0x00000008000a7c02 */ /* 0x010fe20008000f00 */
[----:B------:R-:W-:-:S07]  /*3530*/  IMAD.U32 R11, RZ, RZ, UR9 ;  /* 0x00000009ff0b7e24 */ /* 0x000fce000f8e00ff */
[----:B------:R-:W-:-:S07]  /*3540*/  LEPC R20, `(.L_x_11641) ;  /* 0x000000001014794e */ /* 0x000fce0000000000 */
[----:B-1-3-5:R-:W-:Y:S05]  /*3550*/  CALL.ABS.NOINC R2 ;  /* 0x0000000002007343 */ /* 0x02afea0003c00000 */
.L_x_11641:
[----:B------:R-:W-:Y:S01]  /*3560*/  CS2R R16, SRZ ;  /* 0x0000000000107805 */ /* 0x000fe2000001ff00 */
[----:B------:R-:W-:Y:S06]  /*3570*/  BRA `(.L_x_11619) ;  /* 0x0000000000447947 */ /* 0x000fec0003800000 */
.L_x_11640:
        /* <DEDUP_REMOVED lines=11> */
[----:B0-2---:R-:W-:Y:S05]  /*3630*/  BRA `(.L_x_11619) ;  /* 0x0000000000147947 */ /* 0x005fea0003800000 */
.L_x_11639:
[----:B------:R-:W2:Y:S02]  /*3640*/  LDG.E.64 R16, desc[UR36][R2.64] ;  /* 0x0000002402107981 */ /* 0x000ea4000c1e1b00 */
[----:B--2---:R-:W0:Y:S02]  /*3650*/  I2F.F64.U64 R16, R16 ;  /* 0x0000001000107312 */ /* 0x004e240000301800 */
[----:B0-----:R-:W-:Y:S05]  /*3660*/  BRA `(.L_x_11619) ;  /* 0x0000000000087947 */ /* 0x001fea0003800000 */
.L_x_11638:
[----:B------:R-:W2:Y:S02]  /*3670*/  LDG.E R2, desc[UR36][R2.64] ;  /* 0x0000002402027981 */ /* 0x000ea4000c1e1900 */
[----:B--2---:R0:W2:Y:S02]  /*3680*/  I2F.F64.U32 R16, R2 ;  /* 0x0000000200107312 */ /* 0x0040a40000201800 */
.L_x_11619:
[----:B------:R-:W-:Y:S05]  /*3690*/  BSYNC.RECONVERGENT B6 ;  /* 0x0000000000067941 */ /* 0x000fea0003800200 */
.L_x_11613:
        /* <DEDUP_REMOVED lines=15> */
[----:B---34-:R-:W3:Y:S02]  /*3790*/  LDG.E.S8 R2, desc[UR36][R24.64] ;  /* 0x0000002418027981 */ /* 0x018ee4000c1e1300 */
[----:B---3--:R-:W3:Y:S02]  /*37a0*/  I2F.F64.S16 R2, R2 ;  /* 0x0000000200027312 */ /* 0x008ee40000101c00 */
[----:B---3--:R-:W-:Y:S05]  /*37b0*/  BRA `(.L_x_11648) ;  /* 0x0000000c006c7947 */ /* 0x008fea0003800000 */
.L_x_11646:
[----:B---34-:R-:W3:Y:S02]  /*37c0*/  LDG.E.U8 R2, desc[UR36][R24.64] ;  /* 0x0000002418027981 */ /* 0x018ee4000c1e1100 */
[----:B---3--:R-:W3:Y:S02]  /*37d0*/  I2F.F64.U16 R2, R2 ;  /* 0x0000000200027312 */ /* 0x008ee40000101800 */
[----:B---3--:R-:W-:Y:S05]  /*37e0*/  BRA `(.L_x_11648) ;  /* 0x0000000c00607947 */ /* 0x008fea0003800000 */
.L_x_11645:
[----:B------:R-:W-:-:S09]  /*37f0*/  UISETP.NE.AND UP0, UPT, UR4, 0x2, UPT ;  /* 0x000000020400788c */ /* 0x000fd2000bf05270 */
[----:B------:R-:W-:Y:S05]  /*3800*/  BRA.U !UP0, `(.L_x_11649) ;  /* 0x0000000108287547 */ /* 0x000fea000b800000 */
[----:B------:R-:W-:-:S09]  /*3810*/  UISETP.NE.AND UP0, UPT, UR4, 0x3, UPT ;  /* 0x000000030400788c */ /* 0x000fd2000bf05270 */
[----:B------:R-:W-:Y:S05]  /*3820*/  BRA.U !UP0, `(.L_x_11650) ;  /* 0x0000000108147547 */ /* 0x000fea000b800000 */
[----:B------:R-:W-:-:S09]  /*3830*/  UISETP.NE.AND UP0, UPT, UR4, 0x4, UPT ;  /* 0x000000040400788c */ /* 0x000fd2000bf05270 */
[----:B------:R-:W-:Y:S05]  /*3840*/  BRA.U UP0, `(.L_x_11647) ;  /* 0x0000000900bc7547 */ /* 0x000fea000b800000 */
[----:B---34-:R-:W3:Y:S02]  /*3850*/  LDG.E.64 R2, desc[UR36][R24.64] ;  /* 0x0000002418027981 */ /* 0x018ee4000c1e1b00 */
[----:B---3--:R-:W3:Y:S02]  /*3860*/  I2F.F64.S64 R2, R2 ;  /* 0x0000000200027312 */ /* 0x008ee40000301c00 */
[----:B---3--:R-:W-:Y:S05]  /*3870*/  BRA `(.L_x_11648) ;  /* 0x0000000c003c7947 */ /* 0x008fea0003800000 */
.L_x_11650:
[----:B---34-:R-:W3:Y:S02]  /*3880*/  LDG.E R2, desc[UR36][R24.64] ;  /* 0x0000002418027981 */ /* 0x018ee4000c1e1900 */
[----:B---3--:R-:W3:Y:S02]  /*3890*/  I2F.F64 R2, R2 ;  /* 0x0000000200027312 */ /* 0x008ee40000201c00 */
[----:B---3--:R-:W-:Y:S05]  /*38a0*/  BRA `(.L_x_11648) ;  /* 0x0000000c00307947 */ /* 0x008fea0003800000 */
.L_x_11649:
[----:B---34-:R-:W3:Y:S02]  /*38b0*/  LDG.E.U16 R2, desc[UR36][R24.64] ;  /* 0x0000002418027981 */ /* 0x018ee4000c1e1500 */
[----:B---3--:R-:W3:Y:S02]  /*38c0*/  I2F.F64.S16 R2, R2 ;  /* 0x0000000200027312 */ /* 0x008ee40000101c00 */
[----:B---3--:R-:W-:Y:S05]  /*38d0*/  BRA `(.L_x_11648) ;  /* 0x0000000c00247947 */ /* 0x008fea0003800000 */
.L_x_11644:
[----:B------:R-:W-:-:S09]  /*38e0*/  UISETP.GT.AND UP0, UPT, UR4, 0x6, UPT ;  /* 0x000000060400788c */ /* 0x000fd2000bf04270 */
[----:B------:R-:W-:Y:S05]  /*38f0*/  BRA.U UP0, `(.L_x_11651) ;  /* 0x0000000100347547 */ /* 0x000fea000b800000 */
[----:B------:R-:W-:-:S09]  /*3900*/  UISETP.NE.AND UP0, UPT, UR4, 0x5, UPT ;  /* 0x000000050400788c */ /* 0x000fd2000bf05270 */
[----:B------:R-:W-:Y:S05]  /*3910*/  BRA.U !UP0, `(.L_x_11652) ;  /* 0x0000000108187547 */ /* 0x000fea000b800000 */
[----:B------:R-:W-:-:S09]  /*3920*/  UISETP.NE.AND UP0, UPT, UR4, 0x6, UPT ;  /* 0x000000060400788c */ /* 0x000fd2000bf05270 */
[----:B------:R-:W-:Y:S05]  /*3930*/  BRA.U UP0, `(.L_x_11647) ;  /* 0x0000000900807547 */ /* 0x000fea000b800000 */
[----:B---34-:R-:W3:Y:S02]  /*3940*/  LDG.E R2, desc[UR36][R24.64] ;  /* 0x0000002418027981 */ /* 0x018ee4000c1e1900 */
[----:B---3--:R-:W-:-:S06]  /*3950*/  FMUL.FTZ R2, R2, 1 ;  /* 0x3f80000002027820 */ /* 0x008fcc0000410000 */
[----:B------:R-:W0:Y:S02]  /*3960*/  F2F.F64.F32 R2, R2 ;  /* 0x0000000200027310 */ /* 0x000e240000201800 */
[----:B0-----:R-:W-:Y:S05]  /*3970*/  BRA `(.L_x_11648) ;  /* 0x0000000800fc7947 */ /* 0x001fea0003800000 */
.L_x_11652:
[----:B------:R-:W2:Y:S02]  /*3980*/  LDG.E.U16 R0, desc[UR36][R24.64] ;  /* 0x0000002418007981 */ /* 0x000ea4000c1e1500 */
[----:B--2---:R-:W-:-:S05]  /*3990*/  HADD2.F32 R0, -RZ, R0.H0_H0 ;  /* 0x20000000ff007230 */ /* 0x004fca0000004100 */
[----:B------:R-:W-:-:S04]  /*39a0*/  FMUL.FTZ R0, R0, 1 ;  /* 0x3f80000000007820 */ /* 0x000fc80000410000 */
[----:B---34-:R0:W2:Y:S02]  /*39b0*/  F2F.F64.F32 R2, R0 ;  /* 0x0000000000027310 */ /* 0x0180a40000201800 */
[----:B0-2---:R-:W-:Y:S05]  /*39c0*/  BRA `(.L_x_11648) ;  /* 0x0000000800e87947 */ /* 0x005fea0003800000 */
.L_x_11651:
[----:B------:R-:W-:-:S09]  /*39d0*/  UISETP.NE.AND UP0, UPT, UR4, 0x7, UPT ;  /* 0x000000070400788c */ /* 0x000fd2000bf05270 */
[----:B------:R-:W-:Y:S05]  /*39e0*/  BRA.U !UP0, `(.L_x_11653) ;  /* 0x0000000108347547 */ /* 0x000fea000b800000 */
[----:B------:R-:W-:-:S09]  /*39f0*/  UISETP.NE.AND UP0, UPT, UR4, 0x8, UPT ;  /* 0x000000080400788c */ /* 0x000fd2000bf05270 */
[----:B------:R-:W-:Y:S05]  /*3a00*/  BRA.U !UP0, `(.L_x_11654) ;  /* 0x0000000108187547 */ /* 0x000fea000b800000 */
[----:B------:R-:W-:-:S09]  /*3a10*/  UISETP.NE.AND UP0, UPT, UR4, 0x9, UPT ;  /* 0x000000090400788c */ /* 0x000fd2000bf05270 */
[----:B------:R-:W-:Y:S05]  /*3a20*/  BRA.U UP0, `(.L_x_11647) ;  /* 0x0000000900447547 */ /* 0x000fea000b800000 */
[----:B------:R-:W3:Y:S02]  /*3a30*/  LDG.E R24, desc[UR36][R24.64] ;  /* 0x0000002418187981 */ /* 0x000ee4000c1e1900 */
[----:B---34-:R-:W-:-:S06]  /*3a40*/  FMUL.FTZ R2, R24, 1 ;  /* 0x3f80000018027820 */ /* 0x018fcc0000410000 */
[----:B------:R-:W0:Y:S02]  /*3a50*/  F2F.F64.F32 R2, R2 ;  /* 0x0000000200027310 */ /* 0x000e240000201800 */
[----:B0-----:R-:W-:Y:S05]  /*3a60*/  BRA `(.L_x_11648) ;  /* 0x0000000800c07947 */ /* 0x001fea0003800000 */
.L_x_11654:
[----:B------:R-:W2:Y:S02]  /*3a70*/  LDG.E.U16 R24, desc[UR36][R24.64] ;  /* 0x0000002418187981 */ /* 0x000ea4000c1e1500 */
[----:B--2---:R-:W-:-:S05]  /*3a80*/  HADD2.F32 R0, -RZ, R24.H0_H0 ;  /* 0x20000018ff007230 */ /* 0x004fca0000004100 */
[----:B------:R-:W-:-:S04]  /*3a90*/  FMUL.FTZ R0, R0, 1 ;  /* 0x3f80000000007820 */ /* 0x000fc80000410000 */
[----:B---34-:R0:W3:Y:S02]  /*3aa0*/  F2F.F64.F32 R2, R0 ;  /* 0x0000000000027310 */ /* 0x0180e40000201800 */
[----:B0--3--:R-:W-:Y:S05]  /*3ab0*/  BRA `(.L_x_11648) ;  /* 0x0000000800ac7947 */ /* 0x009fea0003800000 */
.L_x_11653:
[----:B---34-:R0:W5:Y:S01]  /*3ac0*/  LDG.E.64 R2, desc[UR36][R24.64] ;  /* 0x0000002418027981 */ /* 0x018162000c1e1b00 */
[----:B------:R-:W-:Y:S05]  /*3ad0*/  BRA `(.L_x_11648) ;  /* 0x0000000800a47947 */ /* 0x000fea0003800000 */
.L_x_11643:
        /* <DEDUP_REMOVED lines=9> */
[----:B---34-:R-:W-:Y:S01]  /*3b70*/  IMAD.MOV.U32 R2, RZ, RZ, RZ ;  /* 0x000000ffff027224 */ /* 0x018fe200078e00ff */
[----:B--2---:R-:W-:-:S04]  /*3b80*/  ISETP.NE.AND P0, PT, R24, RZ, PT ;  /* 0x000000ff1800720c */ /* 0x004fc80003f05270 */
[----:B------:R-:W-:Y:S01]  /*3b90*/  FSEL R3, RZ, 1.875, !P0 ;  /* 0x3ff00000ff037808 */ /* 0x000fe20004000000 */
[----:B------:R-:W-:Y:S08]  /*3ba0*/  BRA `(.L_x_11648) ;  /* 0x0000000800707947 */ /* 0x000ff00003800000 */
.L_x_11657:
[----:B---34-:R4:W5:Y:S01]  /*3bb0*/  LDG.E.64 R2, desc[UR36][R24.64] ;  /* 0x0000002418027981 */ /* 0x018962000c1e1b00 */
[----:B------:R-:W-:Y:S05]  /*3bc0*/  BRA `(.L_x_11648) ;  /* 0x0000000800687947 */ /* 0x000fea0003800000 */
.L_x_11656:
        /* <DEDUP_REMOVED lines=9> */
[C---:B---34-:R-:W-:Y:S02]  /*3c60*/  LOP3.LUT R2, R0.reuse, 0x7f000000, RZ, 0xc0, !PT ;  /* 0x7f00000000027812 */ /* 0x058fe400078ec0ff */
        /* <DEDUP_REMOVED lines=15> */
[----:B------:R-:W4:Y:S02]  /*3d60*/  F2F.F64.F32 R2, R3 ;  /* 0x0000000300027310 */ /* 0x000f240000201800 */
[----:B----4-:R-:W-:Y:S05]  /*3d70*/  BRA `(.L_x_11648) ;  /* 0x0000000400fc7947 */ /* 0x010fea0003800000 */
.L_x_11659:
[----:B---34-:R-:W3:Y:S02]  /*3d80*/  LDG.E.U8 R3, desc[UR36][R24.64] ;  /* 0x0000002418037981 */ /* 0x018ee4000c1e1100 */
[C---:B---3--:R-:W-:Y:S02]  /*3d90*/  IMAD.SHL.U32 R2, R3.reuse, 0x2000000, RZ ;  /* 0x0200000003027824 */ /* 0x048fe400078e00ff */
        /* <DEDUP_REMOVED lines=10> */
[----:B------:R4:W0:Y:S02]  /*3e40*/  F2F.F64.F32 R2, R0 ;  /* 0x0000000000027310 */ /* 0x0008240000201800 */
[----:B0---4-:R-:W-:Y:S05]  /*3e50*/  BRA `(.L_x_11648) ;  /* 0x0000000400c47947 */ /* 0x011fea0003800000 */
.L_x_11658:
[----:B------:R-:W2:Y:S02]  /*3e60*/  LDG.E.U16 R0, desc[UR36][R24.64] ;  /* 0x0000002418007981 */ /* 0x000ea4000c1e1500 */
[----:B--2---:R-:W-:-:S05]  /*3e70*/  SHF.L.U32 R0, R0, 0x10, RZ ;  /* 0x0000001000007819 */ /* 0x004fca00000006ff */
[----:B------:R-:W-:-:S04]  /*3e80*/  FMUL.FTZ R0, R0, 1 ;  /* 0x3f80000000007820 */ /* 0x000fc80000410000 */
[----:B---34-:R4:W0:Y:S02]  /*3e90*/  F2F.F64.F32 R2, R0 ;  /* 0x0000000000027310 */ /* 0x0188240000201800 */
[----:B0---4-:R-:W-:Y:S05]  /*3ea0*/  BRA `(.L_x_11648) ;  /* 0x0000000400b07947 */ /* 0x011fea0003800000 */
.L_x_11655:
        /* <DEDUP_REMOVED lines=8> */
[----:B---34-:R-:W3:Y:S02]  /*3f30*/  LDG.E.U16 R2, desc[UR36][R24.64] ;  /* 0x0000002418027981 */ /* 0x018ee4000c1e1500 */
[----:B---3--:R-:W4:Y:S02]  /*3f40*/  I2F.F64.U16 R2, R2 ;  /* 0x0000000200027312 */ /* 0x008f240000101800 */
[----:B----4-:R-:W-:Y:S05]  /*3f50*/  BRA `(.L_x_11648) ;  /* 0x0000000400847947 */ /* 0x010fea0003800000 */
.L_x_11662:
[----:B------:R-:W2:Y:S01]  /*3f60*/  LDG.E.U8 R24, desc[UR36][R24.64] ;  /* 0x0000002418187981 */ /* 0x000ea2000c1e1100 */
[----:B---34-:R-:W-:Y:S02]  /*3f70*/  CS2R R2, SRZ ;  /* 0x0000000000027805 */ /* 0x018fe4000001ff00 */
        /* <DEDUP_REMOVED lines=19> */
.L_x_11664:
[----:B------:R-:W-:Y:S05]  /*40b0*/  BSYNC.RECONVERGENT B0 ;  /* 0x0000000000007941 */ /* 0x000fea0003800200 */
.L_x_11663:
[----:B------:R-:W-:Y:S01]  /*40c0*/  IMAD.SHL.U32 R0, R0, 0x100000, RZ ;  /* 0x0010000000007824 */ /* 0x000fe200078e00ff */
[----:B------:R-:W-:-:S04]  /*40d0*/  LEA R2, R2, 0x3b800000, 0x17 ;  /* 0x3b80000002027811 */ /* 0x000fc800078eb8ff */
[----:B------:R-:W-:-:S05]  /*40e0*/  LOP3.LUT R0, R2, R0, R7, 0xfe, !PT ;  /* 0x0000000002007212 */ /* 0x000fca00078efe07 */
[----:B------:R-:W-:-:S04]  /*40f0*/  FMUL.FTZ R0, R0, 1 ;  /* 0x3f80000000007820 */ /* 0x000fc80000410000 */
[----:B------:R4:W0:Y:S02]  /*4100*/  F2F.F64.F32 R2, R0 ;  /* 0x0000000000027310 */ /* 0x0008240000201800 */
[----:B0---4-:R-:W-:Y:S05]  /*4110*/  BRA `(.L_x_11648) ;  /* 0x0000000400147947 */ /* 0x011fea0003800000 */
.L_x_11661:
[----:B------:R-:W2:Y:S01]  /*4120*/  LDG.E.U8 R24, desc[UR36][R24.64] ;  /* 0x0000002418187981 */ /* 0x000ea2000c1e1100 */
[----:B---34-:R-:W-:Y:S02]  /*4130*/  CS2R R2, SRZ ;  /* 0x0000000000027805 */ /* 0x018fe4000001ff00 */
        /* <DEDUP_REMOVED lines=19> */
.L_x_11666:
[----:B------:R-:W-:Y:S05]  /*4270*/  BSYNC.RECONVERGENT B0 ;  /* 0x0000000000007941 */ /* 0x000fea0003800200 */
.L_x_11665:
[----:B------:R-:W-:Y:S01]  /*4280*/  IMAD.SHL.U32 R0, R0, 0x200000, RZ ;  /* 0x0020000000007824 */ /* 0x000fe200078e00ff */
[----:B------:R-:W-:-:S04]  /*4290*/  LEA R2, R2, 0x37800000, 0x17 ;  /* 0x3780000002027811 */ /* 0x000fc800078eb8ff */
[----:B------:R-:W-:-:S05]  /*42a0*/  LOP3.LUT R0, R2, R0, R7, 0xfe, !PT ;  /* 0x0000000002007212 */ /* 0x000fca00078efe07 */
[----:B------:R-:W-:-:S04]  /*42b0*/  FMUL.FTZ R0, R0, 1 ;  /* 0x3f80000000007820 */ /* 0x000fc80000410000 */
[----:B------:R4:W0:Y:S02]  /*42c0*/  F2F.F64.F32 R2, R0 ;  /* 0x0000000000027310 */ /* 0x0008240000201800 */
[----:B0---4-:R-:W-:Y:S05]  /*42d0*/  BRA `(.L_x_11648) ;  /* 0x0000000000a47947 */ /* 0x011fea0003800000 */
.L_x_11660:
[----:B------:R-:W-:-:S09]  /*42e0*/  UISETP.NE.AND UP0, UPT, UR4, 0x1c, UPT ;  /* 0x0000001c0400788c */ /* 0x000fd2000bf05270 */
[----:B------:R-:W-:Y:S05]  /*42f0*/  BRA.U !UP0, `(.L_x_11667) ;  /* 0x0000000108947547 */ /* 0x000fea000b800000 */
[----:B------:R-:W-:-:S09]  /*4300*/  UISETP.NE.AND UP0, UPT, UR4, 0x1d, UPT ;  /* 0x0000001d0400788c */ /* 0x000fd2000bf05270 */
[----:B------:R-:W-:Y:S05]  /*4310*/  BRA.U !UP0, `(.L_x_11668) ;  /* 0x0000000108807547 */ /* 0x000fea000b800000 */
[----:B------:R-:W-:-:S09]  /*4320*/  UISETP.NE.AND UP0, UPT, UR4, 0x2c, UPT ;  /* 0x0000002c0400788c */ /* 0x000fd2000bf05270 */
[----:B------:R-:W-:Y:S05]  /*4330*/  BRA.U !UP0, `(.L_x_11669) ;  /* 0x0000000108487547 */ /* 0x000fea000b800000 */
.L_x_11647:
[----:B---34-:R-:W-:Y:S01]  /*4340*/  MOV R2, 0x130 ;  /* 0x0000013000027802 */ /* 0x018fe20000000f00 */
[----:B------:R-:W0:Y:S01]  /*4350*/  LDCU.64 UR4, c[0x4][0x120] ;  /* 0x01002400ff0477ac */ /* 0x000e220008000a00 */
[----:B------:R-:W-:Y:S02]  /*4360*/  HFMA2 R12, -RZ, RZ, 0, 5.9604644775390625e-08 ;  /* 0x00000001ff0c7431 */ /* 0x000fe400000001ff */
[----:B------:R-:W-:Y:S01]  /*4370*/  IMAD.MOV.U32 R8, RZ, RZ, 0x4e ;  /* 0x0000004eff087424 */ /* 0x000fe200078e00ff */
[----:B------:R-:W3:Y:S01]  /*4380*/  LDCU.64 UR6, c[0x4][0x128] ;  /* 0x01002500ff0677ac */ /* 0x000ee20008000a00 */
[----:B------:R-:W4:Y:S01]  /*4390*/  LDC.64 R2, c[0x4][R2] ;  /* 0x0100000002027b82 */ /* 0x000f220000000a00 */
[----:B------:R-:W-:Y:S01]  /*43a0*/  IMAD.MOV.U32 R13, RZ, RZ, RZ ;  /* 0x000000ffff0d7224 */ /* 0x000fe200078e00ff */
[----:B------:R-:W1:Y:S01]  /*43b0*/  LDCU.64 UR8, c[0x4][URZ] ;  /* 0x01000000ff0877ac */ /* 0x000e620008000a00 */
[----:B0-----:R-:W-:Y:S01]  /*43c0*/  IMAD.U32 R4, RZ, RZ, UR4 ;  /* 0x00000004ff047e24 */ /* 0x001fe2000f8e00ff */
[----:B------:R-:W-:Y:S01]  /*43d0*/  MOV R5, UR5 ;  /* 0x0000000500057c02 */ /* 0x000fe20008000f00 */
[----:B---3--:R-:W-:-:S02]  /*43e0*/  IMAD.U32 R6, RZ, RZ, UR6 ;  /* 0x00000006ff067e24 */ /* 0x008fc4000f8e00ff */
[----:B------:R-:W-:Y:S01]  /*43f0*/  IMAD.U32 R7, RZ, RZ, UR7 ;  /* 0x00000007ff077e24 */ /* 0x000fe2000f8e00ff */
[----:B-1----:R-:W-:Y:S01]  /*4400*/  MOV R10, UR8 ;  /* 0x00000008000a7c02 */ /* 0x002fe20008000f00 */
[----:B------:R-:W-:-:S07]  /*4410*/  IMAD.U32 R11, RZ, RZ, UR9 ;  /* 0x00000009ff0b7e24 */ /* 0x000fce000f8e00ff */
[----:B------:R-:W-:-:S07]  /*4420*/  LEPC R20, `(.L_x_11670) ;  /* 0x000000001014794e */ /* 0x000fce0000000000 */
[----:B--2-45:R-:W-:Y:S05]  /*4430*/  CALL.ABS.NOINC R2 ;  /* 0x0000000002007343 */ /* 0x034fea0003c00000 */
.L_x_11670:
[----:B------:R-:W-:Y:S01]  /*4440*/  CS2R R2, SRZ ;  /* 0x0000000000027805 */ /* 0x000fe2000001ff00 */
[----:B------:R-:W-:Y:S06]  /*4450*/  BRA `(.L_x_11648) ;  /* 0x0000000000447947 */ /* 0x000fec0003800000 */
.L_x_11669:
[----:B------:R-:W2:Y:S01]  /*4460*/  LDG.E.U8 R0, desc[UR36][R24.64] ;  /* 0x0000002418007981 */ /* 0x000ea2000c1e1100 */
[----:B---34-:R-:W-:Y:S01]  /*4470*/  IMAD.MOV.U32 R2, RZ, RZ, 0x0 ;  /* 0x00000000ff027424 */ /* 0x018fe200078e00ff */
        /* <DEDUP_REMOVED lines=8> */
[----:B------:R3:W4:Y:S02]  /*4500*/  @P0 F2F.F64.F32 R2, R0 ;  /* 0x0000000000020310 */ /* 0x0007240000201800 */
[----:B---34-:R-:W-:Y:S05]  /*4510*/  BRA `(.L_x_11648) ;  /* 0x0000000000147947 */ /* 0x018fea0003800000 */
.L_x_11668:
[----:B---34-:R-:W3:Y:S02]  /*4520*/  LDG.E.64 R2, desc[UR36][R24.64] ;  /* 0x0000002418027981 */ /* 0x018ee4000c1e1b00 */
[----:B---3--:R-:W3:Y:S02]  /*4530*/  I2F.F64.U64 R2, R2 ;  /* 0x0000000200027312 */ /* 0x008ee40000301800 */
[----:B---3--:R-:W-:Y:S05]  /*4540*/  BRA `(.L_x_11648) ;  /* 0x0000000000087947 */ /* 0x008fea0003800000 */
.L_x_11667:
[----:B---34-:R-:W3:Y:S02]  /*4550*/  LDG.E R2, desc[UR36][R24.64] ;  /* 0x0000002418027981 */ /* 0x018ee4000c1e1900 */
[----:B---3--:R-:W3:Y:S02]  /*4560*/  I2F.F64.U32 R2, R2 ;  /* 0x0000000200027312 */ /* 0x008ee40000201800 */
.L_x_11648:
[----:B------:R-:W-:Y:S05]  /*4570*/  BSYNC.RECONVERGENT B6 ;  /* 0x0000000000067941 */ /* 0x000fea0003800200 */
.L_x_11642:
[----:B------:R-:W0:Y:S01]  /*4580*/  LDCU.64 UR6, c[0x0][0x648] ;  /* 0x0000c900ff0677ac */ /* 0x000e220008000a00 */
[----:B-1-3-5:R0:W2:Y:S01]  /*4590*/  DMUL R18, R2, R18 ;  /* 0x0000001202127228 */ /* 0x02a0a20000000000 */
[----:B------:R-:W-:-:S04]  /*45a0*/  UPRMT UR4, UR44, 0x9910, URZ ;  /* 0x000099102c047896 */ /* 0x000fc800080000ff */
[----:B------:R-:W-:Y:S01]  /*45b0*/  UISETP.GT.AND UP0, UPT, UR4, 0x9, UPT ;  /* 0x000000090400788c */ /* 0x000fe2000bf04270 */
[----:B0-----:R-:W-:-:S05]  /*45c0*/  IADD3 R2, P0, PT, R22, UR6, RZ ;  /* 0x0000000616027c10 */ /* 0x001fca000ff1e0ff */
[----:B------:R-:W-:-:S15]  /*45d0*/  IMAD.X R3, RZ, RZ, UR7, P0 ;  /* 0x00000007ff037e24 */ /* 0x000fde00080e06ff */
[----:B------:R-:W-:-:S15]  /*45e0*/  NOP ;  /* 0x0000000000007918 */ /* 0x000fde0000000000 */
[----:B------:R-:W-:-:S15]  /*45f0*/  NOP ;  /* 0x0000000000007918 */ /* 0x000fde0000000000 */
[----:B------:R-:W-:-:S08]  /*4600*/  NOP ;  /* 0x0000000000007918 */ /* 0x000fd00000000000 */
[----:B--2---:R0:W1:Y:S02]  /*4610*/  DMUL R16, R18, R16 ;  /* 0x0000001012107228 */ /* 0x0040640000000000 */
[----:B01----:R-:W-:Y:S05]  /*4620*/  BRA.U UP0, `(.L_x_11671) ;  /* 0x0000000500707547 */ /* 0x003fea000b800000 */
        /* <DEDUP_REMOVED lines=11> */
.L_x_11674:
[----:B------:R-:W0:Y:S02]  /*46e0*/  F2I.S64.F64.TRUNC R16, R16 ;  /* 0x0000001000107311 */ /* 0x000e24000030d900 */
[----:B0-----:R-:W-:-:S05]  /*46f0*/  IMAD.MOV.U32 R5, RZ, RZ, R16 ;  /* 0x000000ffff057224 */ /* 0x001fca00078e0010 */
[----:B------:R0:W-:Y:S01]  /*4700*/  STG.E.U8 desc[UR36][R2.64], R5 ;  /* 0x0000000502007986 */ /* 0x0001e2000c101124 */
[----:B------:R-:W-:Y:S05]  /*4710*/  BRA `(.L_x_11676) ;  /* 0x0000001000847947 */ /* 0x000fea0003800000 */
.L_x_11673:
        /* <DEDUP_REMOVED lines=9> */
.L_x_11678:
[----:B------:R-:W0:Y:S02]  /*47b0*/  F2I.F64.TRUNC R17, R16 ;  /* 0x0000001000117311 */ /* 0x000e24000030d100 */
[----:B0-----:R0:W-:Y:S01]  /*47c0*/  STG.E desc[UR36][R2.64], R17 ;  /* 0x0000001102007986 */ /* 0x0011e2000c101924 */
[----:B------:R-:W-:Y:S05]  /*47d0*/  BRA `(.L_x_11676) ;  /* 0x0000001000547947 */ /* 0x000fea0003800000 */
.L_x_11677:
[----:B------:R-:W0:Y:S02]  /*47e0*/  F2I.F64.TRUNC R17, R16 ;  /* 0x0000001000117311 */ /* 0x000e24000030d100 */
[----:B0-----:R0:W-:Y:S01]  /*47f0*/  STG.E.U16 desc[UR36][R2.64], R17 ;  /* 0x0000001102007986 */ /* 0x0011e2000c101524 */
[----:B------:R-:W-:Y:S05]  /*4800*/  BRA `(.L_x_11676) ;  /* 0x0000001000487947 */ /* 0x000fea0003800000 */
.L_x_11672:
        /* <DEDUP_REMOVED lines=17> */
.L_x_11680:
        /* <DEDUP_REMOVED lines=12> */
.L_x_11679:
        /* <DEDUP_REMOVED lines=18> */
.L_x_11682:
        /* <DEDUP_REMOVED lines=13> */
.L_x_11681:
[----:B------:R0:W-:Y:S01]  /*4bd0*/  STG.E.64 desc[UR36][R2.64], R16 ;  /* 0x0000001002007986 */ /* 0x0001e2000c101b24 */
[----:B------:R-:W-:Y:S05]  /*4be0*/  BRA `(.L_x_11676) ;  /* 0x0000000c00507947 */ /* 0x000fea0003800000 */
.L_x_11671:
        /* <DEDUP_REMOVED lines=12> */
.L_x_11685:
[----:B------:R-:W-:-:S05]  /*4cb0*/  CS2R R18, SRZ ;  /* 0x0000000000127805 */ /* 0x000fca000001ff00 */
[----:B------:R0:W-:Y:S01]  /*4cc0*/  STG.E.128 desc[UR36][R2.64], R16 ;  /* 0x0000001002007986 */ /* 0x0001e2000c101d24 */
[----:B------:R-:W-:Y:S05]  /*4cd0*/  BRA `(.L_x_11676) ;  /* 0x0000000c00147947 */ /* 0x000fea0003800000 */
.L_x_11684:
        /* <DEDUP_REMOVED lines=27> */
.L_x_11689:
[----:B------:R-:W-:Y:S05]  /*4e90*/  BSYNC.RECONVERGENT B0 ;  /* 0x0000000000007941 */ /* 0x000fea0003800200 */
.L_x_11688:
[----:B------:R-:W-:-:S05]  /*4ea0*/  LOP3.LUT R5, R0, 0x80, R5, 0xf8, !PT ;  /* 0x0000008000057812 */ /* 0x000fca00078ef805 */
[----:B------:R0:W-:Y:S01]  /*4eb0*/  STG.E.U8 desc[UR36][R2.64], R5 ;  /* 0x0000000502007986 */ /* 0x0001e2000c101124 */
[----:B------:R-:W-:Y:S05]  /*4ec0*/  BRA `(.L_x_11676) ;  /* 0x0000000800987947 */ /* 0x000fea0003800000 */
.L_x_11687:
        /* <DEDUP_REMOVED lines=23> */
.L_x_11691:
[----:B------:R-:W-:Y:S05]  /*5040*/  BSYNC.RECONVERGENT B0 ;  /* 0x0000000000007941 */ /* 0x000fea0003800200 */
.L_x_11690:
[----:B------:R-:W-:-:S05]  /*5050*/  LOP3.LUT R5, R0, 0x80, R5, 0xf8, !PT ;  /* 0x0000008000057812 */ /* 0x000fca00078ef805 */
[----:B------:R0:W-:Y:S01]  /*5060*/  STG.E.U8 desc[UR36][R2.64], R5 ;  /* 0x0000000502007986 */ /* 0x0001e2000c101124 */
[----:B------:R-:W-:Y:S05]  /*5070*/  BRA `(.L_x_11676) ;  /* 0x00000008002c7947 */ /* 0x000fea0003800000 */
.L_x_11686:
        /* <DEDUP_REMOVED lines=12> */
.L_x_11683:
        /* <DEDUP_REMOVED lines=11> */
.L_x_11694:
        /* <DEDUP_REMOVED lines=21> */
.L_x_11697:
[----:B------:R-:W-:-:S04]  /*5340*/  SHF.R.U32.HI R0, RZ, 0x14, R5 ;  /* 0x00000014ff007819 */ /* 0x000fc80000011605 */
[----:B------:R-:W-:-:S04]  /*5350*/  LOP3.LUT R0, R0, 0x1, RZ, 0xc0, !PT ;  /* 0x0000000100007812 */ /* 0x000fc800078ec0ff */
[----:B------:R-:W-:-:S04]  /*5360*/  IADD3 R0, PT, PT, R5, 0x487ffff, R0 ;  /* 0x0487ffff05007810 */ /* 0x000fc80007ffe000 */
[----:B------:R-:W-:-:S04]  /*5370*/  SHF.R.U32.HI R0, RZ, 0x14, R0 ;  /* 0x00000014ff007819 */ /* 0x000fc80000011600 */
[----:B------:R-:W-:-:S07]  /*5380*/  LOP3.LUT R4, R0, 0xff, RZ, 0xc0, !PT ;  /* 0x000000ff00047812 */ /* 0x000fce00078ec0ff */
.L_x_11698:
[----:B------:R-:W-:-:S04]  /*5390*/  SHF.R.U32.HI R5, RZ, 0x18, R5 ;  /* 0x00000018ff057819 */ /* 0x000fc80000011605 */
[----:B------:R-:W-:-:S04]  /*53a0*/  LOP3.LUT R4, R4, 0x80, R5, 0xf8, !PT ;  /* 0x0000008004047812 */ /* 0x000fc800078ef805 */
[----:B------:R-:W-:-:S07]  /*53b0*/  PRMT R0, R4, 0x7610, R0 ;  /* 0x0000761004007816 */ /* 0x000fce0000000000 */
.L_x_11696:
[----:B------:R-:W-:Y:S05]  /*53c0*/  BSYNC.RECONVERGENT B0 ;  /* 0x0000000000007941 */ /* 0x000fea0003800200 */
.L_x_11695:
[----:B------:R0:W-:Y:S01]  /*53d0*/  STG.E.U8 desc[UR36][R2.64], R0 ;  /* 0x0000000002007986 */ /* 0x0001e2000c101124 */
[----:B------:R-:W-:Y:S05]  /*53e0*/  BRA `(.L_x_11676) ;  /* 0x0000000400507947 */ /* 0x000fea0003800000 */
.L_x_11693:
        /* <DEDUP_REMOVED lines=21> */
.L_x_11701:
[----:B------:R-:W-:-:S04]  /*5540*/  SHF.R.U32.HI R0, RZ, 0x15, R5 ;  /* 0x00000015ff007819 */ /* 0x000fc80000011605 */
[----:B------:R-:W-:-:S04]  /*5550*/  LOP3.LUT R0, R0, 0x1, RZ, 0xc0, !PT ;  /* 0x0000000100007812 */ /* 0x000fc800078ec0ff */
[----:B------:R-:W-:-:S04]  /*5560*/  IADD3 R0, PT, PT, R5, 0x88fffff, R0 ;  /* 0x088fffff05007810 */ /* 0x000fc80007ffe000 */
[----:B------:R-:W-:-:S04]  /*5570*/  SHF.R.U32.HI R0, RZ, 0x15, R0 ;  /* 0x00000015ff007819 */ /* 0x000fc80000011600 */
[----:B------:R-:W-:-:S07]  /*5580*/  LOP3.LUT R4, R0, 0xff, RZ, 0xc0, !PT ;  /* 0x000000ff00047812 */ /* 0x000fce00078ec0ff */
.L_x_11702:
[----:B------:R-:W-:-:S04]  /*5590*/  SHF.R.U32.HI R5, RZ, 0x18, R5 ;  /* 0x00000018ff057819 */ /* 0x000fc80000011605 */
[----:B------:R-:W-:-:S04]  /*55a0*/  LOP3.LUT R4, R4, 0x80, R5, 0xf8, !PT ;  /* 0x0000008004047812 */ /* 0x000fc800078ef805 */
[----:B------:R-:W-:-:S07]  /*55b0*/  PRMT R0, R4, 0x7610, R0 ;  /* 0x0000761004007816 */ /* 0x000fce0000000000 */
.L_x_11700:
[----:B------:R-:W-:Y:S05]  /*55c0*/  BSYNC.RECONVERGENT B0 ;  /* 0x0000000000007941 */ /* 0x000fea0003800200 */
.L_x_11699:
[----:B------:R2:W-:Y:S01]  /*55d0*/  STG.E.U8 desc[UR36][R2.64], R0 ;  /* 0x0000000002007986 */ /* 0x0005e2000c101124 */
[----:B------:R-:W-:Y:S05]  /*55e0*/  BRA `(.L_x_11676) ;  /* 0x0000000000d07947 */ /* 0x000fea0003800000 */
.L_x_11692:
[----:B------:R-:W-:-:S09]  /*55f0*/  UISETP.NE.AND UP0, UPT, UR4, 0x1c, UPT ;  /* 0x0000001c0400788c */ /* 0x000fd2000bf05270 */
[----:B------:R-:W-:Y:S05]  /*5600*/  BRA.U !UP0, `(.L_x_11703) ;  /* 0x0000000108c07547 */ /* 0x000fea000b800000 */
[----:B------:R-:W-:-:S09]  /*5610*/  UISETP.NE.AND UP0, UPT, UR4, 0x1d, UPT ;  /* 0x0000001d0400788c */ /* 0x000fd2000bf05270 */
[----:B------:R-:W-:Y:S05]  /*5620*/  BRA.U !UP0, `(.L_x_11704) ;  /* 0x0000000108ac7547 */ /* 0x000fea000b800000 */
[----:B------:R-:W-:-:S09]  /*5630*/  UISETP.NE.AND UP0, UPT, UR4, 0x2c, UPT ;  /* 0x0000002c0400788c */ /* 0x000fd2000bf05270 */
[----:B------:R-:W-:Y:S05]  /*5640*/  BRA.U !UP0, `(.L_x_11705) ;  /* 0x0000000108447547 */ /* 0x000fea000b800000 */
.L_x_11675:
[----:B------:R-:W-:Y:S01]  /*5650*/  MOV R0, 0x130 ;  /* 0x0000013000007802 */ /* 0x000fe20000000f00 */
[----:B------:R-:W0:Y:S01]  /*5660*/  LDCU.64 UR6, c[0x4][0x120] ;  /* 0x01002400ff0677ac */ /* 0x000e220008000a00 */
[----:B------:R-:W-:Y:S02]  /*5670*/  HFMA2 R12, -RZ, RZ, 0, 5.9604644775390625e-08 ;  /* 0x00000001ff0c7431 */ /* 0x000fe400000001ff */
[----:B------:R-:W-:Y:S01]  /*5680*/  IMAD.MOV.U32 R8, RZ, RZ, 0x65 ;  /* 0x00000065ff087424 */ /* 0x000fe200078e00ff */
[----:B------:R1:W2:Y:S01]  /*5690*/  LDC.64 R2, c[0x4][R0] ;  /* 0x0100000000027b82 */ /* 0x0002a20000000a00 */
[----:B------:R-:W3:Y:S01]  /*56a0*/  LDCU.64 UR8, c[0x4][0x128] ;  /* 0x01002500ff0877ac */ /* 0x000ee20008000a00 */
[----:B------:R-:W-:Y:S01]  /*56b0*/  IMAD.MOV.U32 R13, RZ, RZ, RZ ;  /* 0x000000ffff0d7224 */ /* 0x000fe200078e00ff */
[----:B------:R-:W5:Y:S01]  /*56c0*/  LDCU.64 UR4, c[0x4][0x8] ;  /* 0x01000100ff0477ac */ /* 0x000f620008000a00 */
[----:B0-----:R-:W-:Y:S01]  /*56d0*/  IMAD.U32 R4, RZ, RZ, UR6 ;  /* 0x00000006ff047e24 */ /* 0x001fe2000f8e00ff */
[----:B------:R-:W-:Y:S01]  /*56e0*/  MOV R5, UR7 ;  /* 0x0000000700057c02 */ /* 0x000fe20008000f00 */
[----:B---3--:R-:W-:-:S02]  /*56f0*/  IMAD.U32 R6, RZ, RZ, UR8 ;  /* 0x00000008ff067e24 */ /* 0x008fc4000f8e00ff */
[----:B------:R-:W-:Y:S01]  /*5700*/  IMAD.U32 R7, RZ, RZ, UR9 ;  /* 0x00000009ff077e24 */ /* 0x000fe2000f8e00ff */
[----:B-----5:R-:W-:Y:S01]  /*5710*/  MOV R10, UR4 ;  /* 0x00000004000a7c02 */ /* 0x020fe20008000f00 */
[----:B-1----:R-:W-:-:S07]  /*5720*/  IMAD.U32 R11, RZ, RZ, UR5 ;  /* 0x00000005ff0b7e24 */ /* 0x002fce000f8e00ff */
[----:B------:R-:W-:-:S07]  /*5730*/  LEPC R20, `(.L_x_11706) ;  /* 0x000000001014794e */ /* 0x000fce0000000000 */
[----:B--2-4-:R-:W-:Y:S05]  /*5740*/  CALL.ABS.NOINC R2 ;  /* 0x0000000002007343 */ /* 0x014fea0003c00000 */
.L_x_11706:
[----:B------:R-:W-:Y:S05]  /*5750*/  BRA `(.L_x_11676) ;  /* 0x0000000000747947 */ /* 0x000fea0003800000 */
.L_x_11705:
        /* <DEDUP_REMOVED lines=24> */
.L_x_11704:
[----:B------:R-:W0:Y:S02]  /*58e0*/  F2I.U64.F64.TRUNC R16, R16 ;  /* 0x0000001000107311 */ /* 0x000e24000030d800 */
[----:B0-----:R0:W-:Y:S01]  /*58f0*/  STG.E.64 desc[UR36][R2.64], R16 ;  /* 0x0000001002007986 */ /* 0x0011e2000c101b24 */
[----:B------:R-:W-:Y:S05]  /*5900*/  BRA `(.L_x_11676) ;  /* 0x0000000000087947 */ /* 0x000fea0003800000 */
.L_x_11703:
[----:B------:R-:W0:Y:S02]  /*5910*/  F2I.U32.F64.TRUNC R17, R16 ;  /* 0x0000001000117311 */ /* 0x000e24000030d000 */
[----:B0-----:R3:W-:Y:S02]  /*5920*/  STG.E desc[UR36][R2.64], R17 ;  /* 0x0000001102007986 */ /* 0x0017e4000c101924 */
.L_x_11676:
[----:B------:R-:W-:-:S07]  /*5930*/  IADD3 R23, PT, PT, R23, 0x80, RZ ;  /* 0x0000008017177810 */ /* 0x000fce0007ffe0ff */
.L_x_11582:
[----:B------:R-:W-:Y:S05]  /*5940*/  BSYNC.RECONVERGENT B7 ;  /* 0x0000000000077941 */ /* 0x000fea0003800200 */
.L_x_11581:
[----:B------:R-:W5:Y:S01]  /*5950*/  LDCU UR4, c[0x0][0x380] ;  /* 0x00007000ff0477ac */ /* 0x000f620008000800 */
[----:B------:R-:W-:Y:S01]  /*5960*/  BSSY.RECONVERGENT B7, `(.L_x_11707) ;  /* 0x0000584000077945 */ /* 0x000fe20003800200 */
[----:B-----5:R-:W-:-:S13]  /*5970*/  ISETP.GE.AND P0, PT, R23, UR4, PT ;  /* 0x0000000417007c0c */ /* 0x020fda000bf06270 */
[----:B------:R-:W-:Y:S05]  /*5980*/  @P0 BRA `(.L_x_11708) ;  /* 0x0000005800040947 */ /* 0x000fea0003800000 */
[----:B------:R-:W5:Y:S01]  /*5990*/  LDCU UR4, c[0x0][0x388] ;  /* 0x00007100ff0477ac */ /* 0x000f620008000800 */
[----:B0-2---:R-:W-:Y:S02]  /*59a0*/  HFMA2 R0, -RZ, RZ, 0, 0 ;  /* 0x00000000ff007431 */ /* 0x005fe400000001ff */
[----:B----4-:R-:W-:Y:S02]  /*59b0*/  IMAD.MOV.U32 R24, RZ, RZ, RZ ;  /* 0x000000ffff187224 */ /* 0x010fe400078e00ff */
[----:B------:R-:W-:Y:S02]  /*59c0*/  IMAD.MOV.U32 R16, RZ, RZ, RZ ;  /* 0x000000ffff107224 */ /* 0x000fe400078e00ff */
[----:B------:R-:W-:Y:S01]  /*59d0*/  IMAD.MOV.U32 R22, RZ, RZ, RZ ;  /* 0x000000ffff167224 */ /* 0x000fe200078e00ff */
[----:B-----5:R-:W-:-:S09]  /*59e0*/  UISETP.NE.AND UP0, UPT, UR4, URZ, UPT ;  /* 0x000000ff0400728c */ /* 0x020fd2000bf05270 */
[----:B------:R-:W-:Y:S05]  /*59f0*/  BRA.U !UP0, `(.L_x_11709) ;  /* 0x0000001508d47547 */ /* 0x000fea000b800000 */
[----:B------:R-:W1:Y:S01]  /*5a00*/  LDCU.64 UR4, c[0x0][0x390] ;  /* 0x00007200ff0477ac */ /* 0x000e620008000a00 */
[----:B------:R-:W-:Y:S01]  /*5a10*/  IMAD.MOV.U32 R22, RZ, RZ, RZ ;  /* 0x000000ffff167224 */ /* 0x000fe200078e00ff */
[----:B------:R-:W0:Y:S01]  /*5a20*/  LDCU UR6, c[0x0][0x38c] ;  /* 0x00007180ff0677ac */ /* 0x000e220008000800 */
[----:B------:R-:W2:Y:S01]  /*5a30*/  LDCU.64 UR8, c[0x0][0x4b8] ;  /* 0x00009700ff0877ac */ /* 0x000ea20008000a00 */
[----:B------:R-:W4:Y:S01]  /*5a40*/  LDCU.64 UR10, c[0x0][0x4c0] ;  /* 0x00009800ff0a77ac */ /* 0x000f220008000a00 */
[----:B------:R-:W-:Y:S01]  /*5a50*/  UISETP.NE.AND UP0, UPT, UR42, URZ, UPT ;  /* 0x000000ff2a00728c */ /* 0x000fe2000bf05270 */
[----:B-1-3--:R-:W-:-:S05]  /*5a60*/  IMAD.HI.U32 R2, R23, UR4, R22 ;  /* 0x0000000417027c27 */ /* 0x00afca000f8e0016 */
[----:B------:R-:W-:-:S04]  /*5a70*/  SHF.R.U32.HI R3, RZ, UR5, R2 ;  /* 0x00000005ff037c19 */ /* 0x000fc80008011602 */
[----:B------:R-:W-:-:S05]  /*5a80*/  IADD3 R24, PT, PT, -R3, RZ, RZ ;  /* 0x000000ff03187210 */ /* 0x000fca0007ffe1ff */
[----:B0-----:R-:W-:-:S04]  /*5a90*/  IMAD R24, R24, UR6, R23 ;  /* 0x0000000618187c24 */ /* 0x001fc8000f8e0217 */
[C---:B--2---:R-:W-:Y:S02]  /*5aa0*/  IMAD R22, R24.reuse, UR8, RZ ;  /* 0x0000000818167c24 */ /* 0x044fe4000f8e02ff */
[C---:B------:R-:W-:Y:S02]  /*5ab0*/  IMAD R0, R24.reuse, UR9, RZ ;  /* 0x0000000918007c24 */ /* 0x040fe4000f8e02ff */
[C---:B----4-:R-:W-:Y:S02]  /*5ac0*/  IMAD R16, R24.reuse, UR10, RZ ;  /* 0x0000000a18107c24 */ /* 0x050fe4000f8e02ff */
        /* <DEDUP_REMOVED lines=360> */
.L_x_11709:
[----:B------:R-:W1:Y:S01]  /*7150*/  LDCU.64 UR6, c[0x0][0x650] ;  /* 0x0000ca00ff0677ac */ /* 0x000e620008000a00 */
[----:B------:R-:W-:Y:S01]  /*7160*/  BSSY.RECONVERGENT B6, `(.L_x_11710) ;  /* 0x00000ec000067945 */ /* 0x000fe20003800200 */
[----:B------:R-:W-:-:S04]  /*7170*/  UPRMT UR4, UR40, 0x9910, URZ ;  /* 0x0000991028047896 */ /* 0x000fc800080000ff */
[----:B------:R-:W-:Y:S01]  /*7180*/  UISETP.GT.AND UP0, UPT, UR4, 0x9, UPT ;  /* 0x000000090400788c */ /* 0x000fe2000bf04270 */
[----:B-1-3--:R-:W-:-:S05]  /*7190*/  IADD3 R2, P0, PT, R0, UR6, RZ ;  /* 0x0000000600027c10 */ /* 0x00afca000ff1e0ff */
        /* <DEDUP_REMOVED lines=13> */
.L_x_11714:
[----:B------:R-:W2:Y:S02]  /*7270*/  LDG.E.U8 R2, desc[UR36][R2.64] ;  /* 0x0000002402027981 */ /* 0x000ea4000c1e1100 */
[----:B--2---:R4:W0:Y:S02]  /*7280*/  I2F.F64.U16 R18, R2 ;  /* 0x0000000200127312 */ /* 0x0048240000101800 */
[----:B0---4-:R-:W-:Y:S05]  /*7290*/  BRA `(.L_x_11716) ;  /* 0x0000000c00607947 */ /* 0x011fea0003800000 */
.L_x_11713:
        /* <DEDUP_REMOVED lines=9> */
.L_x_11718:
[----:B------:R-:W2:Y:S02]  /*7330*/  LDG.E R2, desc[UR36][R2.64] ;  /* 0x0000002402027981 */ /* 0x000ea4000c1e1900 */
[----:B--2---:R4:W0:Y:S02]  /*7340*/  I2F.F64 R18, R2 ;  /* 0x0000000200127312 */ /* 0x0048240000201c00 */
[----:B0---4-:R-:W-:Y:S05]  /*7350*/  BRA `(.L_x_11716) ;  /* 0x0000000c00307947 */ /* 0x011fea0003800000 */
.L_x_11717:
[----:B------:R-:W2:Y:S02]  /*7360*/  LDG.E.U16 R2, desc[UR36][R2.64] ;  /* 0x0000002402027981 */ /* 0x000ea4000c1e1500 */
[----:B--2---:R4:W0:Y:S02]  /*7370*/  I2F.F64.S16 R18, R2 ;  /* 0x0000000200127312 */ /* 0x0048240000101c00 */
[----:B0---4-:R-:W-:Y:S05]  /*7380*/  BRA `(.L_x_11716) ;  /* 0x0000000c00247947 */ /* 0x011fea0003800000 */
.L_x_11712:
        /* <DEDUP_REMOVED lines=10> */
.L_x_11720:
[----:B------:R-:W2:Y:S02]  /*7430*/  LDG.E.U16 R0, desc[UR36][R2.64] ;  /* 0x0000002402007981 */ /* 0x000ea4000c1e1500 */
[----:B--2---:R-:W-:-:S05]  /*7440*/  HADD2.F32 R0, -RZ, R0.H0_H0 ;  /* 0x20000000ff007230 */ /* 0x004fca0000004100 */
[----:B------:R-:W-:-:S04]  /*7450*/  FMUL.FTZ R0, R0, 1 ;  /* 0x3f80000000007820 */ /* 0x000fc80000410000 */
[----:B------:R3:W4:Y:S02]  /*7460*/  F2F.F64.F32 R18, R0 ;  /* 0x0000000000127310 */ /* 0x0007240000201800 */
[----:B---34-:R-:W-:Y:S05]  /*7470*/  BRA `(.L_x_11716) ;  /* 0x0000000800e87947 */ /* 0x018fea0003800000 */
.L_x_11719:
        /* <DEDUP_REMOVED lines=10> */
.L_x_11722:
[----:B------:R-:W2:Y:S02]  /*7520*/  LDG.E.U16 R2, desc[UR36][R2.64] ;  /* 0x0000002402027981 */ /* 0x000ea4000c1e1500 */
[----:B--2---:R-:W-:-:S05]  /*7530*/  HADD2.F32 R0, -RZ, R2.H0_H0 ;  /* 0x20000002ff007230 */ /* 0x004fca0000004100 */
[----:B------:R-:W-:-:S04]  /*7540*/  FMUL.FTZ R0, R0, 1 ;  /* 0x3f80000000007820 */ /* 0x000fc80000410000 */
[----:B------:R3:W4:Y:S02]  /*7550*/  F2F.F64.F32 R18, R0 ;  /* 0x0000000000127310 */ /* 0x0007240000201800 */
[----:B---34-:R-:W-:Y:S05]  /*7560*/  BRA `(.L_x_11716) ;  /* 0x0000000800ac7947 */ /* 0x018fea0003800000 */
.L_x_11721:
[----:B------:R3:W5:Y:S01]  /*7570*/  LDG.E.64 R18, desc[UR36][R2.64] ;  /* 0x0000002402127981 */ /* 0x000762000c1e1b00 */
[----:B------:R-:W-:Y:S05]  /*7580*/  BRA `(.L_x_11716) ;  /* 0x0000000800a47947 */ /* 0x000fea0003800000 */
.L_x_11711:
        /* <DEDUP_REMOVED lines=13> */
.L_x_11725:
[----:B------:R0:W5:Y:S01]  /*7660*/  LDG.E.64 R18, desc[UR36][R2.64] ;  /* 0x0000002402127981 */ /* 0x000162000c1e1b00 */
[----:B------:R-:W-:Y:S05]  /*7670*/  BRA `(.L_x_11716) ;  /* 0x0000000800687947 */ /* 0x000fea0003800000 */
.L_x_11724:
        /* <DEDUP_REMOVED lines=27> */
.L_x_11727:
        /* <DEDUP_REMOVED lines=14> */
.L_x_11726:
[----:B------:R-:W2:Y:S02]  /*7910*/  LDG.E.U16 R0, desc[UR36][R2.64] ;  /* 0x0000002402007981 */ /* 0x000ea4000c1e1500 */
[----:B--2---:R-:W-:-:S05]  /*7920*/  SHF.L.U32 R0, R0, 0x10, RZ ;  /* 0x0000001000007819 */ /* 0x004fca00000006ff */
[----:B------:R-:W-:-:S04]  /*7930*/  FMUL.FTZ R0, R0, 1 ;  /* 0x3f80000000007820 */ /* 0x000fc80000410000 */
[----:B------:R0:W1:Y:S02]  /*7940*/  F2F.F64.F32 R18, R0 ;  /* 0x0000000000127310 */ /* 0x0000640000201800 */
[----:B01----:R-:W-:Y:S05]  /*7950*/  BRA `(.L_x_11716) ;  /* 0x0000000400b07947 */ /* 0x003fea0003800000 */
.L_x_11723:
        /* <DEDUP_REMOVED lines=11> */
.L_x_11730:
        /* <DEDUP_REMOVED lines=21> */
.L_x_11732:
[----:B------:R-:W-:Y:S05]  /*7b60*/  BSYNC.RECONVERGENT B0 ;  /* 0x0000000000007941 */ /* 0x000fea0003800200 */
.L_x_11731:
[----:B------:R-:W-:Y:S01]  /*7b70*/  IMAD.SHL.U32 R0, R0, 0x100000, RZ ;  /* 0x0010000000007824 */ /* 0x000fe200078e00ff */
[----:B------:R-:W-:-:S04]  /*7b80*/  LEA R2, R2, 0x3b800000, 0x17 ;  /* 0x3b80000002027811 */ /* 0x000fc800078eb8ff */
[----:B------:R-:W-:-:S05]  /*7b90*/  LOP3.LUT R0, R2, R0, R7, 0xfe, !PT ;  /* 0x0000000002007212 */ /* 0x000fca00078efe07 */
[----:B------:R-:W-:-:S04]  /*7ba0*/  FMUL.FTZ R0, R0, 1 ;  /* 0x3f80000000007820 */ /* 0x000fc80000410000 */
[----:B------:R3:W4:Y:S02]  /*7bb0*/  F2F.F64.F32 R18, R0 ;  /* 0x0000000000127310 */ /* 0x0007240000201800 */
[----:B---34-:R-:W-:Y:S05]  /*7bc0*/  BRA `(.L_x_11716) ;  /* 0x0000000400147947 */ /* 0x018fea0003800000 */
.L_x_11729:
        /* <DEDUP_REMOVED lines=21> */
.L_x_11734:
[----:B------:R-:W-:Y:S05]  /*7d20*/  BSYNC.RECONVERGENT B0 ;  /* 0x0000000000007941 */ /* 0x000fea0003800200 */
.L_x_11733:
[----:B------:R-:W-:Y:S01]  /*7d30*/  IMAD.SHL.U32 R0, R0, 0x200000, RZ ;  /* 0x0020000000007824 */ /* 0x000fe200078e00ff */
[----:B------:R-:W-:-:S04]  /*7d40*/  LEA R2, R2, 0x37800000, 0x17 ;  /* 0x3780000002027811 */ /* 0x000fc800078eb8ff */
[----:B------:R-:W-:-:S05]  /*7d50*/  LOP3.LUT R0, R2, R0, R7, 0xfe, !PT ;  /* 0x0000000002007212 */ /* 0x000fca00078efe07 */
[----:B------:R-:W-:-:S04]  /*7d60*/  FMUL.FTZ R0, R0, 1 ;  /* 0x3f80000000007820 */ /* 0x000fc80000410000 */
[----:B------:R3:W4:Y:S02]  /*7d70*/  F2F.F64.F32 R18, R0 ;  /* 0x0000000000127310 */ /* 0x0007240000201800 */
[----:B---34-:R-:W-:Y:S05]  /*7d80*/  BRA `(.L_x_11716) ;  /* 0x0000000000a47947 */ /* 0x018fea0003800000 */
.L_x_11728:
        /* <DEDUP_REMOVED lines=18> */
.L_x_11715:
        /* <DEDUP_REMOVED lines=16> */
.L_x_11737:
[----:B------:R-:W-:Y:S01]  /*7fb0*/  CS2R R18, SRZ ;  /* 0x0000000000127805 */ /* 0x000fe2000001ff00 */
[----:B------:R-:W-:Y:S06]  /*7fc0*/  BRA `(.L_x_11716) ;  /* 0x0000000000147947 */ /* 0x000fec0003800000 */
.L_x_11736:
[----:B------:R-:W2:Y:S02]  /*7fd0*/  LDG.E.64 R18, desc[UR36][R2.64] ;  /* 0x0000002402127981 */ /* 0x000ea4000c1e1b00 */
[----:B--2---:R-:W1:Y:S02]  /*7fe0*/  I2F.F64.U64 R18, R18 ;  /* 0x0000001200127312 */ /* 0x004e640000301800 */
[----:B-1----:R-:W-:Y:S05]  /*7ff0*/  BRA `(.L_x_11716) ;  /* 0x0000000000087947 */ /* 0x002fea0003800000 */
.L_x_11735:
[----:B------:R-:W2:Y:S02]  /*8000*/  LDG.E R2, desc[UR36][R2.64] ;  /* 0x0000002402027981 */ /* 0x000ea4000c1e1900 */
[----:B--2---:R1:W2:Y:S02]  /*8010*/  I2F.F64.U32 R18, R2 ;  /* 0x0000000200127312 */ /* 0x0042a40000201800 */
.L_x_11716:
[----:B------:R-:W-:Y:S05]  /*8020*/  BSYNC.RECONVERGENT B6 ;  /* 0x0000000000067941 */ /* 0x000fea0003800200 */
.L_x_11710:
        /* <DEDUP_REMOVED lines=15> */
[----:B------:R-:W3:Y:S02]  /*8120*/  LDG.E.S8 R2, desc[UR36][R2.64] ;  /* 0x0000002402027981 */ /* 0x000ee4000c1e1300 */
[----:B---3--:R4:W0:Y:S02]  /*8130*/  I2F.F64.S16 R16, R2 ;  /* 0x0000000200107312 */ /* 0x0088240000101c00 */
[----:B0---4-:R-:W-:Y:S05]  /*8140*/  BRA `(.L_x_11744) ;  /* 0x0000000c006c7947 */ /* 0x011fea0003800000 */
.L_x_11742:
[----:B------:R-:W3:Y:S02]  /*8150*/  LDG.E.U8 R2, desc[UR36][R2.64] ;  /* 0x0000002402027981 */ /* 0x000ee4000c1e1100 */
[----:B---3--:R4:W0:Y:S02]  /*8160*/  I2F.F64.U16 R16, R2 ;  /* 0x0000000200107312 */ /* 0x0088240000101800 */
[----:B0---4-:R-:W-:Y:S05]  /*8170*/  BRA `(.L_x_11744) ;  /* 0x0000000c00607947 */ /* 0x011fea0003800000 */
.L_x_11741:
[----:B------:R-:W-:-:S09]  /*8180*/  UISETP.NE.AND UP0, UPT, UR4, 0x2, UPT ;  /* 0x000000020400788c */ /* 0x000fd2000bf05270 */
[----:B------:R-:W-:Y:S05]  /*8190*/  BRA.U !UP0, `(.L_x_11745) ;  /* 0x0000000108287547 */ /* 0x000fea000b800000 */
[----:B------:R-:W-:-:S09]  /*81a0*/  UISETP.NE.AND UP0, UPT, UR4, 0x3, UPT ;  /* 0x000000030400788c */ /* 0x000fd2000bf05270 */
[----:B------:R-:W-:Y:S05]  /*81b0*/  BRA.U !UP0, `(.L_x_11746) ;  /* 0x0000000108147547 */ /* 0x000fea000b800000 */
[----:B------:R-:W-:-:S09]  /*81c0*/  UISETP.NE.AND UP0, UPT, UR4, 0x4, UPT ;  /* 0x000000040400788c */ /* 0x000fd2000bf05270 */
[----:B------:R-:W-:Y:S05]  /*81d0*/  BRA.U UP0, `(.L_x_11743) ;  /* 0x0000000900ec7547 */ /* 0x000fea000b800000 */
[----:B------:R-:W3:Y:S02]  /*81e0*/  LDG.E.64 R16, desc[UR36][R2.64] ;  /* 0x0000002402107981 */ /* 0x000ee4000c1e1b00 */
[----:B---3--:R-:W4:Y:S02]  /*81f0*/  I2F.F64.S64 R16, R16 ;  /* 0x0000001000107312 */ /* 0x008f240000301c00 */
[----:B----4-:R-:W-:Y:S05]  /*8200*/  BRA `(.L_x_11744) ;  /* 0x0000000c003c7947 */ /* 0x010fea0003800000 */
.L_x_11746:
[----:B------:R-:W3:Y:S02]  /*8210*/  LDG.E R2, desc[UR36][R2.64] ;  /* 0x0000002402027981 */ /* 0x000ee4000c1e1900 */
[----:B---3--:R4:W0:Y:S02]  /*8220*/  I2F.F64 R16, R2 ;  /* 0x0000000200107312 */ /* 0x0088240000201c00 */
[----:B0---4-:R-:W-:Y:S05]  /*8230*/  BRA `(.L_x_11744) ;  /* 0x0000000c00307947 */ /* 0x011fea0003800000 */
.L_x_11745:
[----:B------:R-:W3:Y:S02]  /*8240*/  LDG.E.U16 R2, desc[UR36][R2.64] ;  /* 0x0000002402027981 */ /* 0x000ee4000c1e1500 */
[----:B---3--:R4:W0:Y:S02]  /*8250*/  I2F.F64.S16 R16, R2 ;  /* 0x0000000200107312 */ /* 0x0088240000101c00 */
[----:B0---4-:R-:W-:Y:S05]  /*8260*/  BRA `(.L_x_11744) ;  /* 0x0000000c00247947 */ /* 0x011fea0003800000 */
.L_x_11740:
[----:B------:R-:W-:-:S09]  /*8270*/  UISETP.GT.AND UP0, UPT, UR4, 0x6, UPT ;  /* 0x000000060400788c */ /* 0x000fd2000bf04270 */
[----:B------:R-:W-:Y:S05]  /*8280*/  BRA.U UP0, `(.L_x_11747) ;  /* 0x0000000100347547 */ /* 0x000fea000b800000 */
        /* <DEDUP_REMOVED lines=8> */
.L_x_11748:
[----:B------:R-:W3:Y:S02]  /*8310*/  LDG.E.U16 R0, desc[UR36][R2.64] ;  /* 0x0000002402007981 */ /* 0x000ee4000c1e1500 */
[----:B---3--:R-:W-:-:S05]  /*8320*/  HADD2.F32 R0, -RZ, R0.H0_H0 ;  /* 0x20000000ff007230 */ /* 0x008fca0000004100 */
[----:B------:R-:W-:-:S04]  /*8330*/  FMUL.FTZ R0, R0, 1 ;  /* 0x3f80000000007820 */ /* 0x000fc80000410000 */
[----:B------:R0:W1:Y:S02]  /*8340*/  F2F.F64.F32 R16, R0 ;  /* 0x0000000000107310 */ /* 0x0000640000201800 */
[----:B01----:R-:W-:Y:S05]  /*8350*/  BRA `(.L_x_11744) ;  /* 0x0000000800e87947 */ /* 0x003fea0003800000 */
.L_x_11747:
        /* <DEDUP_REMOVED lines=10> */
.L_x_11750:
[----:B------:R-:W3:Y:S02]  /*8400*/  LDG.E.U16 R2, desc[UR36][R2.64] ;  /* 0x0000002402027981 */ /* 0x000ee4000c1e1500 */
[----:B---3--:R-:W-:-:S05]  /*8410*/  HADD2.F32 R0, -RZ, R2.H0_H0 ;  /* 0x20000002ff007230 */ /* 0x008fca0000004100 */
[----:B------:R-:W-:-:S04]  /*8420*/  FMUL.FTZ R0, R0, 1 ;  /* 0x3f80000000007820 */ /* 0x000fc80000410000 */
[----:B------:R0:W1:Y:S02]  /*8430*/  F2F.F64.F32 R16, R0 ;  /* 0x0000000000107310 */ /* 0x0000640000201800 */
[----:B01----:R-:W-:Y:S05]  /*8440*/  BRA `(.L_x_11744) ;  /* 0x0000000800ac7947 */ /* 0x003fea0003800000 */
.L_x_11749:
[----:B------:R4:W5:Y:S01]  /*8450*/  LDG.E.64 R16, desc[UR36][R2.64] ;  /* 0x0000002402107981 */ /* 0x000962000c1e1b00 */
[----:B------:R-:W-:Y:S05]  /*8460*/  BRA `(.L_x_11744) ;  /* 0x0000000800a47947 */ /* 0x000fea0003800000 */
.L_x_11739:
        /* <DEDUP_REMOVED lines=8> */
[----:B------:R-:W3:Y:S01]  /*84f0*/  LDG.E.U8 R2, desc[UR36][R2.64] ;  /* 0x0000002402027981 */ /* 0x000ee2000c1e1100 */
[----:B------:R-:W-:Y:S01]  /*8500*/  IMAD.MOV.U32 R16, RZ, RZ, RZ ;  /* 0x000000ffff107224 */ /* 0x000fe200078e00ff */
[----:B---3--:R-:W-:-:S04]  /*8510*/  ISETP.NE.AND P0, PT, R2, RZ, PT ;  /* 0x000000ff0200720c */ /* 0x008fc80003f05270 */
[----:B------:R-:W-:Y:S01]  /*8520*/  FSEL R17, RZ, 1.875, !P0 ;  /* 0x3ff00000ff117808 */ /* 0x000fe20004000000 */
[----:B------:R-:W-:Y:S08]  /*8530*/  BRA `(.L_x_11744) ;  /* 0x0000000800707947 */ /* 0x000ff00003800000 */
.L_x_11753:
[----:B------:R3:W5:Y:S01]  /*8540*/  LDG.E.64 R16, desc[UR36][R2.64] ;  /* 0x0000002402107981 */ /* 0x000762000c1e1b00 */
[----:B------:R-:W-:Y:S05]  /*8550*/  BRA `(.L_x_11744) ;  /* 0x0000000800687947 */ /* 0x000fea0003800000 */
.L_x_11752:
[----:B------:R-:W-:-:S09]  /*8560*/  UISETP.NE.AND UP0, UPT, UR4, 0xf, UPT ;  /* 0x0000000f0400788c */ /* 0x000fd2000bf05270 */
[----:B------:R-:W-:Y:S05]  /*8570*/  BRA.U !UP0, `(.L_x_11754) ;  /* 0x00000001089c7547 */ /* 0x000fea000b800000 */
[----:B------:R-:W-:-:S09]  /*8580*/  UISETP.NE.AND UP0, UPT, UR4, 0x17, UPT ;  /* 0x000000170400788c */ /* 0x000fd2000bf05270 */
[----:B------:R-:W-:Y:S05]  /*8590*/  BRA.U !UP0, `(.L_x_11755) ;  /* 0x00000001085c7547 */ /* 0x000fea000b800000 */
[----:B------:R-:W-:-:S09]  /*85a0*/  UISETP.NE.AND UP0, UPT, UR4, 0x18, UPT ;  /* 0x000000180400788c */ /* 0x000fd2000bf05270 */
[----:B------:R-:W-:Y:S05]  /*85b0*/  BRA.U UP0, `(.L_x_11743) ;  /* 0x0000000500f47547 */ /* 0x000fea000b800000 */
[----:B------:R-:W3:Y:S01]  /*85c0*/  LDG.E.U8 R0, desc[UR36][R2.64] ;  /* 0x0000002402007981 */ /* 0x000ee2000c1e1100 */
[----:B------:R-:W-:Y:S01]  /*85d0*/  IMAD.MOV.U32 R6, RZ, RZ, 0x1f ;  /* 0x0000001fff067424 */ /* 0x000fe200078e00ff */
[----:B---3--:R-:W-:-:S04]  /*85e0*/  SHF.L.U32 R0, R0, 0x18, RZ ;  /* 0x0000001800007819 */ /* 0x008fc800000006ff */
        /* <DEDUP_REMOVED lines=16> */
[----:B------:R4:W0:Y:S02]  /*86f0*/  F2F.F64.F32 R16, R5 ;  /* 0x0000000500107310 */ /* 0x0008240000201800 */
[----:B0---4-:R-:W-:Y:S05]  /*8700*/  BRA `(.L_x_11744) ;  /* 0x0000000400fc7947 */ /* 0x011fea0003800000 */
.L_x_11755:
[----:B------:R-:W3:Y:S02]  /*8710*/  LDG.E.U8 R2, desc[UR36][R2.64] ;  /* 0x0000002402027981 */ /* 0x000ee4000c1e1100 */
[C---:B---3--:R-:W-:Y:S02]  /*8720*/  IMAD.SHL.U32 R0, R2.reuse, 0x2000000, RZ ;  /* 0x0200000002007824 */ /* 0x048fe400078e00ff */
        /* <DEDUP_REMOVED lines=10> */
[----:B------:R4:W0:Y:S02]  /*87d0*/  F2F.F64.F32 R16, R0 ;  /* 0x0000000000107310 */ /* 0x0008240000201800 */
[----:B0---4-:R-:W-:Y:S05]  /*87e0*/  BRA `(.L_x_11744) ;  /* 0x0000000400c47947 */ /* 0x011fea0003800000 */
.L_x_11754:
[----:B------:R-:W3:Y:S02]  /*87f0*/  LDG.E.U16 R0, desc[UR36][R2.64] ;  /* 0x0000002402007981 */ /* 0x000ee4000c1e1500 */
[----:B---3--:R-:W-:-:S05]  /*8800*/  SHF.L.U32 R0, R0, 0x10, RZ ;  /* 0x0000001000007819 */ /* 0x008fca00000006ff */
[----:B------:R-:W-:-:S04]  /*8810*/  FMUL.FTZ R0, R0, 1 ;  /* 0x3f80000000007820 */ /* 0x000fc80000410000 */
[----:B------:R4:W0:Y:S02]  /*8820*/  F2F.F64.F32 R16, R0 ;  /* 0x0000000000107310 */ /* 0x0008240000201800 */
[----:B0---4-:R-:W-:Y:S05]  /*8830*/  BRA `(.L_x_11744) ;  /* 0x0000000400b07947 */ /* 0x011fea0003800000 */
.L_x_11751:
        /* <DEDUP_REMOVED lines=8> */
[----:B------:R-:W3:Y:S02]  /*88c0*/  LDG.E.U16 R2, desc[UR36][R2.64] ;  /* 0x0000002402027981 */ /* 0x000ee4000c1e1500 */
[----:B---3--:R3:W4:Y:S02]  /*88d0*/  I2F.F64.U16 R16, R2 ;  /* 0x0000000200107312 */ /* 0x0087240000101800 */
[----:B---34-:R-:W-:Y:S05]  /*88e0*/  BRA `(.L_x_11744) ;  /* 0x0000000400847947 */ /* 0x018fea0003800000 */
.L_x_11758:
[----:B------:R-:W3:Y:S01]  /*88f0*/  LDG.E.U8 R3, desc[UR36][R2.64] ;  /* 0x0000002402037981 */ /* 0x000ee2000c1e1100 */
[----:B------:R-:W-:Y:S02]  /*8900*/  CS2R R16, SRZ ;  /* 0x0000000000107805 */ /* 0x000fe4000001ff00 */
[----:B---3--:R-:W-:-:S13]  /*8910*/  ISETP.NE.AND P0, PT, R3, RZ, PT ;  /* 0x000000ff0300720c */ /* 0x008fda0003f05270 */
        /* <DEDUP_REMOVED lines=18> */
.L_x_11760:
[----:B------:R-:W-:Y:S05]  /*8a40*/  BSYNC.RECONVERGENT B0 ;  /* 0x0000000000007941 */ /* 0x000fea0003800200 */
.L_x_11759:
[----:B------:R-:W-:Y:S01]  /*8a50*/  IMAD.SHL.U32 R0, R0, 0x100000, RZ ;  /* 0x0010000000007824 */ /* 0x000fe200078e00ff */
[----:B------:R-:W-:-:S04]  /*8a60*/  LEA R2, R2, 0x3b800000, 0x17 ;  /* 0x3b80000002027811 */ /* 0x000fc800078eb8ff */
[----:B------:R-:W-:-:S05]  /*8a70*/  LOP3.LUT R0, R2, R0, R7, 0xfe, !PT ;  /* 0x0000000002007212 */ /* 0x000fca00078efe07 */
[----:B------:R-:W-:-:S04]  /*8a80*/  FMUL.FTZ R0, R0, 1 ;  /* 0x3f80000000007820 */ /* 0x000fc80000410000 */
[----:B------:R3:W4:Y:S02]  /*8a90*/  F2F.F64.F32 R16, R0 ;  /* 0x0000000000107310 */ /* 0x0007240000201800 */
[----:B---34-:R-:W-:Y:S05]  /*8aa0*/  BRA `(.L_x_11744) ;  /* 0x0000000400147947 */ /* 0x018fea0003800000 */
.L_x_11757:
[----:B------:R-:W3:Y:S01]  /*8ab0*/  LDG.E.U8 R3, desc[UR36][R2.64] ;  /* 0x0000002402037981 */ /* 0x000ee2000c1e1100 */
[----:B------:R-:W-:Y:S02]  /*8ac0*/  CS2R R16, SRZ ;  /* 0x0000000000107805 */ /* 0x000fe4000001ff00 */
[----:B---3--:R-:W-:-:S13]  /*8ad0*/  ISETP.NE.AND P0, PT, R3, RZ, PT ;  /* 0x000000ff0300720c */ /* 0x008fda0003f05270 */
        /* <DEDUP_REMOVED lines=18> */
.L_x_11762:
[----:B------:R-:W-:Y:S05]  /*8c00*/  BSYNC.RECONVERGENT B0 ;  /* 0x0000000000007941 */ /* 0x000fea0003800200 */
.L_x_11761:
[----:B------:R-:W-:Y:S01]  /*8c10*/  IMAD.SHL.U32 R0, R0, 0x200000, RZ ;  /* 0x0020000000007824 */ /* 0x000fe200078e00ff */
[----:B------:R-:W-:-:S04]  /*8c20*/  LEA R2, R2, 0x37800000, 0x17 ;  /* 0x3780000002027811 */ /* 0x000fc800078eb8ff */
[----:B------:R-:W-:-:S05]  /*8c30*/  LOP3.LUT R0, R2, R0, R7, 0xfe, !PT ;  /* 0x0000000002007212 */ /* 0x000fca00078efe07 */
[----:B------:R-:W-:-:S04]  /*8c40*/  FMUL.FTZ R0, R0, 1 ;  /* 0x3f80000000007820 */ /* 0x000fc80000410000 */
[----:B------:R3:W4:Y:S02]  /*8c50*/  F2F.F64.F32 R16, R0 ;  /* 0x0000000000107310 */ /* 0x0007240000201800 */
[----:B---34-:R-:W-:Y:S05]  /*8c60*/  BRA `(.L_x_11744) ;  /* 0x0000000000a47947 */ /* 0x018fea0003800000 */
.L_x_11756:
[----:B------:R-:W-:-:S09]  /*8c70*/  UISETP.NE.AND UP0, UPT, UR4, 0x1c, UPT ;  /* 0x0000001c0400788c */ /* 0x000fd2000bf05270 */
[----:B------:R-:W-:Y:S05]  /*8c80*/  BRA.U !UP0, `(.L_x_11763) ;  /* 0x0000000108947547 */ /* 0x000fea000b800000 */
[----:B------:R-:W-:-:S09]  /*8c90*/  UISETP.NE.AND UP0, UPT, UR4, 0x1d, UPT ;  /* 0x0000001d0400788c */ /* 0x000fd2000bf05270 */
[----:B------:R-:W-:Y:S05]  /*8ca0*/  BRA.U !UP0, `(.L_x_11764) ;  /* 0x0000000108807547 */ /* 0x000fea000b800000 */
[----:B------:R-:W-:-:S09]  /*8cb0*/  UISETP.NE.AND UP0, UPT, UR4, 0x2c, UPT ;  /* 0x0000002c0400788c */ /* 0x000fd2000bf05270 */
[----:B------:R-:W-:Y:S05]  /*8cc0*/  BRA.U UP0, `(.L_x_11743) ;  /* 0x0000000100307547 */ /* 0x000fea000b800000 */
[----:B------:R-:W3:Y:S01]  /*8cd0*/  LDG.E.U8 R0, desc[UR36][R2.64] ;  /* 0x0000002402007981 */ /* 0x000ee2000c1e1100 */
[----:B------:R-:W-:Y:S02]  /*8ce0*/  HFMA2 R17, -RZ, RZ, 0.5, 0 ;  /* 0x38000000ff117431 */ /* 0x000fe400000001ff */
[----:B------:R-:W-:Y:S01]  /*8cf0*/  IMAD.MOV.U32 R16, RZ, RZ, 0x0 ;  /* 0x00000000ff107424 */ /* 0x000fe200078e00ff */
[----:B---3--:R-:W-:-:S13]  /*8d00*/  ISETP.NE.AND P0, PT, R0, RZ, PT ;  /* 0x000000ff0000720c */ /* 0x008fda0003f05270 */
        /* <DEDUP_REMOVED lines=8> */
.L_x_11743:
[----:B------:R-:W-:Y:S01]  /*8d90*/  MOV R2, 0x130 ;  /* 0x0000013000027802 */ /* 0x000fe20000000f00 */
[----:B------:R-:W0:Y:S01]  /*8da0*/  LDCU.64 UR4, c[0x4][0x120] ;  /* 0x01002400ff0477ac */ /* 0x000e220008000a00 */
[----:B------:R-:W-:Y:S02]  /*8db0*/  HFMA2 R13, -RZ, RZ, 0, 0 ;  /* 0x00000000ff0d7431 */ /* 0x000fe400000001ff */
[----:B------:R-:W-:Y:S01]  /*8dc0*/  IMAD.MOV.U32 R8, RZ, RZ, 0x4e ;  /* 0x0000004eff087424 */ /* 0x000fe200078e00ff */
[----:B------:R-:W1:Y:S01]  /*8dd0*/  LDCU.64 UR6, c[0x4][0x128] ;  /* 0x01002500ff0677ac */ /* 0x000e620008000a00 */
[----:B------:R-:W3:Y:S01]  /*8de0*/  LDC.64 R2, c[0x4][R2] ;  /* 0x0100000002027b82 */ /* 0x000ee20000000a00 */
        /* <DEDUP_REMOVED lines=10> */
.L_x_11765:
[----:B------:R-:W-:Y:S01]  /*8e90*/  CS2R R16, SRZ ;  /* 0x0000000000107805 */ /* 0x000fe2000001ff00 */
[----:B------:R-:W-:Y:S06]  /*8ea0*/  BRA `(.L_x_11744) ;  /* 0x0000000000147947 */ /* 0x000fec0003800000 */
.L_x_11764:
[----:B------:R-:W3:Y:S02]  /*8eb0*/  LDG.E.64 R16, desc[UR36][R2.64] ;  /* 0x0000002402107981 */ /* 0x000ee4000c1e1b00 */
[----:B---3--:R-:W3:Y:S02]  /*8ec0*/  I2F.F64.U64 R16, R16 ;  /* 0x0000001000107312 */ /* 0x008ee40000301800 */
[----:B---3--:R-:W-:Y:S05]  /*8ed0*/  BRA `(.L_x_11744) ;  /* 0x0000000000087947 */ /* 0x008fea0003800000 */
.L_x_11763:
[----:B------:R-:W3:Y:S02]  /*8ee0*/  LDG.E R2, desc[UR36][R2.64] ;  /* 0x0000002402027981 */ /* 0x000ee4000c1e1900 */
[----:B---3--:R0:W1:Y:S02]  /*8ef0*/  I2F.F64.U32 R16, R2 ;  /* 0x0000000200107312 */ /* 0x0080640000201800 */
.L_x_11744:
[----:B------:R-:W-:Y:S05]  /*8f00*/  BSYNC.RECONVERGENT B6 ;  /* 0x0000000000067941 */ /* 0x000fea0003800200 */
.L_x_11738:
        /* <DEDUP_REMOVED lines=16> */
[----:B---3--:R-:W0:Y:S02]  /*9010*/  I2F.F64.S16 R2, R2 ;  /* 0x0000000200027312 */ /* 0x008e240000101c00 */
[----:B0-----:R-:W-:Y:S05]  /*9020*/  BRA `(.L_x_11772) ;  /* 0x0000000c006c7947 */ /* 0x001fea0003800000 */
.L_x_11770:
[----:B---34-:R-:W3:Y:S02]  /*9030*/  LDG.E.U8 R2, desc[UR36][R24.64] ;  /* 0x0000002418027981 */ /* 0x018ee4000c1e1100 */
[----:B---3--:R-:W0:Y:S02]  /*9040*/  I2F.F64.U16 R2, R2 ;  /* 0x0000000200027312 */ /* 0x008e240000101800 */
[----:B0-----:R-:W-:Y:S05]  /*9050*/  BRA `(.L_x_11772) ;  /* 0x0000000c00607947 */ /* 0x001fea0003800000 */
.L_x_11769:
[----:B------:R-:W-:-:S09]  /*9060*/  UISETP.NE.AND UP0, UPT, UR4, 0x2, UPT ;  /* 0x000000020400788c */ /* 0x000fd2000bf05270 */
[----:B------:R-:W-:Y:S05]  /*9070*/  BRA.U !UP0, `(.L_x_11773) ;  /* 0x0000000108287547 */ /* 0x000fea000b800000 */
[----:B------:R-:W-:-:S09]  /*9080*/  UISETP.NE.AND UP0, UPT, UR4, 0x3, UPT ;  /* 0x000000030400788c */ /* 0x000fd2000bf05270 */
[----:B------:R-:W-:Y:S05]  /*9090*/  BRA.U !UP0, `(.L_x_11774) ;  /* 0x0000000108147547 */ /* 0x000fea000b800000 */
[----:B------:R-:W-:-:S09]  /*90a0*/  UISETP.NE.AND UP0, UPT, UR4, 0x4, UPT ;  /* 0x000000040400788c */ /* 0x000fd2000bf05270 */
[----:B------:R-:W-:Y:S05]  /*90b0*/  BRA.U UP0, `(.L_x_11771) ;  /* 0x0000000900ec7547 */ /* 0x000fea000b800000 */
[----:B---34-:R-:W3:Y:S02]  /*90c0*/  LDG.E.64 R2, desc[UR36][R24.64] ;  /* 0x0000002418027981 */ /* 0x018ee4000c1e1b00 */
[----:B---3--:R-:W0:Y:S02]  /*90d0*/  I2F.F64.S64 R2, R2 ;  /* 0x0000000200027312 */ /* 0x008e240000301c00 */
[----:B0-----:R-:W-:Y:S05]  /*90e0*/  BRA `(.L_x_11772) ;  /* 0x0000000c003c7947 */ /* 0x001fea0003800000 */
.L_x_11774:
[----:B---34-:R-:W3:Y:S02]  /*90f0*/  LDG.E R2, desc[UR36][R24.64] ;  /* 0x0000002418027981 */ /* 0x018ee4000c1e1900 */
[----:B---3--:R-:W0:Y:S02]  /*9100*/  I2F.F64 R2, R2 ;  /* 0x0000000200027312 */ /* 0x008e240000201c00 */
[----:B0-----:R-:W-:Y:S05]  /*9110*/  BRA `(.L_x_11772) ;  /* 0x0000000c00307947 */ /* 0x001fea0003800000 */
.L_x_11773:
[----:B---34-:R-:W3:Y:S02]  /*9120*/  LDG.E.U16 R2, desc[UR36][R24.64] ;  /* 0x0000002418027981 */ /* 0x018ee4000c1e1500 */
[----:B---3--:R-:W0:Y:S02]  /*9130*/  I2F.F64.S16 R2, R2 ;  /* 0x0000000200027312 */ /* 0x008e240000101c00 */
[----:B0-----:R-:W-:Y:S05]  /*9140*/  BRA `(.L_x_11772) ;  /* 0x0000000c00247947 */ /* 0x001fea0003800000 */
.L_x_11768:
        /* <DEDUP_REMOVED lines=10> */
.L_x_11776:
[----:B------:R-:W2:Y:S02]  /*91f0*/  LDG.E.U16 R0, desc[UR36][R24.64] ;  /* 0x0000002418007981 */ /* 0x000ea4000c1e1500 */
[----:B--2---:R-:W-:-:S05]  /*9200*/  HADD2.F32 R0, -RZ, R0.H0_H0 ;  /* 0x20000000ff007230 */ /* 0x004fca0000004100 */
[----:B------:R-:W-:-:S04]  /*9210*/  FMUL.FTZ R0, R0, 1 ;  /* 0x3f80000000007820 */ /* 0x000fc80000410000 */
[----:B---34-:R0:W3:Y:S02]  /*9220*/  F2F.F64.F32 R2, R0 ;  /* 0x0000000000027310 */ /* 0x0180e40000201800 */
[----:B0--3--:R-:W-:Y:S05]  /*9230*/  BRA `(.L_x_11772) ;  /* 0x0000000800e87947 */ /* 0x009fea0003800000 */
.L_x_11775:
        /* <DEDUP_REMOVED lines=10> */
.L_x_11778:
[----:B------:R-:W2:Y:S02]  /*92e0*/  LDG.E.U16 R24, desc[UR36][R24.64] ;  /* 0x0000002418187981 */ /* 0x000ea4000c1e1500 */
[----:B--2---:R-:W-:-:S05]  /*92f0*/  HADD2.F32 R0, -RZ, R24.H0_H0 ;  /* 0x20000018ff007230 */ /* 0x004fca0000004100 */
[----:B------:R-:W-:-:S04]  /*9300*/  FMUL.FTZ R0, R0, 1 ;  /* 0x3f80000000007820 */ /* 0x000fc80000410000 */
[----:B---34-:R0:W3:Y:S02]  /*9310*/  F2F.F64.F32 R2, R0 ;  /* 0x0000000000027310 */ /* 0x0180e40000201800 */
[----:B0--3--:R-:W-:Y:S05]  /*9320*/  BRA `(.L_x_11772) ;  /* 0x0000000800ac7947 */ /* 0x009fea0003800000 */
.L_x_11777:
[----:B---34-:R0:W5:Y:S01]  /*9330*/  LDG.E.64 R2, desc[UR36][R24.64] ;  /* 0x0000002418027981 */ /* 0x018162000c1e1b00 */
[----:B------:R-:W-:Y:S05]  /*9340*/  BRA `(.L_x_11772) ;  /* 0x0000000800a47947 */ /* 0x000fea0003800000 */
.L_x_11767:
        /* <DEDUP_REMOVED lines=13> */
.L_x_11781:
[----:B---34-:R3:W5:Y:S01]  /*9420*/  LDG.E.64 R2, desc[UR36][R24.64] ;  /* 0x0000002418027981 */ /* 0x018762000c1e1b00 */
[----:B------:R-:W-:Y:S05]  /*9430*/  BRA `(.L_x_11772) ;  /* 0x0000000800687947 */ /* 0x000fea0003800000 */
.L_x_11780:
        /* <DEDUP_REMOVED lines=25> */
[----:B------:R-:W3:Y:S02]  /*95d0*/  F2F.F64.F32 R2, R3 ;  /* 0x0000000300027310 */ /* 0x000ee40000201800 */
[----:B---3--:R-:W-:Y:S05]  /*95e0*/  BRA `(.L_x_11772) ;  /* 0x0000000400fc7947 */ /* 0x008fea0003800000 */
.L_x_11783:
[----:B---34-:R-:W3:Y:S02]  /*95f0*/  LDG.E.U8 R3, desc[UR36][R24.64] ;  /* 0x0000002418037981 */ /* 0x018ee4000c1e1100 */
        /* <DEDUP_REMOVED lines=13> */
.L_x_11782:
[----:B------:R-:W2:Y:S02]  /*96d0*/  LDG.E.U16 R0, desc[UR36][R24.64] ;  /* 0x0000002418007981 */ /* 0x000ea4000c1e1500 */
[----:B--2---:R-:W-:-:S05]  /*96e0*/  SHF.L.U32 R0, R0, 0x10, RZ ;  /* 0x0000001000007819 */ /* 0x004fca00000006ff */
[----:B------:R-:W-:-:S04]  /*96f0*/  FMUL.FTZ R0, R0, 1 ;  /* 0x3f80000000007820 */ /* 0x000fc80000410000 */
[----:B---34-:R3:W4:Y:S02]  /*9700*/  F2F.F64.F32 R2, R0 ;  /* 0x0000000000027310 */ /* 0x0187240000201800 */
[----:B---34-:R-:W-:Y:S05]  /*9710*/  BRA `(.L_x_11772) ;  /* 0x0000000400b07947 */ /* 0x018fea0003800000 */
.L_x_11779:
        /* <DEDUP_REMOVED lines=9> */
[----:B---3--:R-:W0:Y:S02]  /*97b0*/  I2F.F64.U16 R2, R2 ;  /* 0x0000000200027312 */ /* 0x008e240000101800 */
[----:B0-----:R-:W-:Y:S05]  /*97c0*/  BRA `(.L_x_11772) ;  /* 0x0000000400847947 */ /* 0x001fea0003800000 */
.L_x_11786:
        /* <DEDUP_REMOVED lines=21> */
.L_x_11788:
[----:B------:R-:W-:Y:S05]  /*9920*/  BSYNC.RECONVERGENT B0 ;  /* 0x0000000000007941 */ /* 0x000fea0003800200 */
.L_x_11787:
[----:B------:R-:W-:Y:S01]  /*9930*/  IMAD.SHL.U32 R0, R0, 0x100000, RZ ;  /* 0x0010000000007824 */ /* 0x000fe200078e00ff */
[----:B------:R-:W-:-:S04]  /*9940*/  LEA R2, R2, 0x3b800000, 0x17 ;  /* 0x3b80000002027811 */ /* 0x000fc800078eb8ff */
[----:B------:R-:W-:-:S05]  /*9950*/  LOP3.LUT R0, R2, R0, R7, 0xfe, !PT ;  /* 0x0000000002007212 */ /* 0x000fca00078efe07 */
[----:B------:R-:W-:-:S04]  /*9960*/  FMUL.FTZ R0, R0, 1 ;  /* 0x3f80000000007820 */ /* 0x000fc80000410000 */
[----:B------:R0:W2:Y:S02]  /*9970*/  F2F.F64.F32 R2, R0 ;  /* 0x0000000000027310 */ /* 0x0000a40000201800 */
[----:B0-2---:R-:W-:Y:S05]  /*9980*/  BRA `(.L_x_11772) ;  /* 0x0000000400147947 */ /* 0x005fea0003800000 */
.L_x_11785:
        /* <DEDUP_REMOVED lines=21> */
.L_x_11790:
[----:B------:R-:W-:Y:S05]  /*9ae0*/  BSYNC.RECONVERGENT B0 ;  /* 0x0000000000007941 */ /* 0x000fea0003800200 */
.L_x_11789:
[----:B------:R-:W-:Y:S01]  /*9af0*/  IMAD.SHL.U32 R0, R0, 0x200000, RZ ;  /* 0x0020000000007824 */ /* 0x000fe200078e00ff */
[----:B------:R-:W-:-:S04]  /*9b00*/  LEA R2, R2, 0x37800000, 0x17 ;  /* 0x3780000002027811 */ /* 0x000fc800078eb8ff */
[----:B------:R-:W-:-:S05]  /*9b10*/  LOP3.LUT R0, R2, R0, R7, 0xfe, !PT ;  /* 0x0000000002007212 */ /* 0x000fca00078efe07 */
[----:B------:R-:W-:-:S04]  /*9b20*/  FMUL.FTZ R0, R0, 1 ;  /* 0x3f80000000007820 */ /* 0x000fc80000410000 */
[----:B------:R0:W2:Y:S02]  /*9b30*/  F2F.F64.F32 R2, R0 ;  /* 0x0000000000027310 */ /* 0x0000a40000201800 */
[----:B0-2---:R-:W-:Y:S05]  /*9b40*/  BRA `(.L_x_11772) ;  /* 0x0000000000a47947 */ /* 0x005fea0003800000 */
.L_x_11784:
[----:B------:R-:W-:-:S09]  /*9b50*/  UISETP.NE.AND UP0, UPT, UR4, 0x1c, UPT ;  /* 0x0000001c0400788c */ /* 0x000fd2000bf05270 */
[----:B------:R-:W-:Y:S05]  /*9b60*/  BRA.U !UP0, `(.L_x_11791) ;  /* 0x0000000108947547 */ /* 0x000fea000b800000 */
[----:B------:R-:W-:-:S09]  /*9b70*/  UISETP.NE.AND UP0, UPT, UR4, 0x1d, UPT ;  /* 0x0000001d0400788c */ /* 0x000fd2000bf05270 */
[----:B------:R-:W-:Y:S05]  /*9b80*/  BRA.U !UP0, `(.L_x_11792) ;  /* 0x0000000108807547 */ /* 0x000fea000b800000 */
[----:B------:R-:W-:-:S09]  /*9b90*/  UISETP.NE.AND UP0, UPT, UR4, 0x2c, UPT ;  /* 0x0000002c0400788c */ /* 0x000fd2000bf05270 */
[----:B------:R-:W-:Y:S05]  /*9ba0*/  BRA.U UP0, `(.L_x_11771) ;  /* 0x0000000100307547 */ /* 0x000fea000b800000 */
[----:B------:R-:W2:Y:S01]  /*9bb0*/  LDG.E.U8 R0, desc[UR36][R24.64] ;  /* 0x0000002418007981 */ /* 0x000ea2000c1e1100 */
[----:B---34-:R-:W-:Y:S02]  /*9bc0*/  HFMA2 R3, -RZ, RZ, 0.5, 0 ;  /* 0x38000000ff037431 */ /* 0x018fe400000001ff */
        /* <DEDUP_REMOVED lines=10> */
.L_x_11771:
[----:B---34-:R-:W-:Y:S01]  /*9c70*/  MOV R2, 0x130 ;  /* 0x0000013000027802 */ /* 0x018fe20000000f00 */
[----:B------:R-:W0:Y:S01]  /*9c80*/  LDCU.64 UR4, c[0x4][0x120] ;  /* 0x01002400ff0477ac */ /* 0x000e220008000a00 */
[----:B------:R-:W-:Y:S02]  /*9c90*/  HFMA2 R13, -RZ, RZ, 0, 0 ;  /* 0x00000000ff0d7431 */ /* 0x000fe400000001ff */
[----:B------:R-:W-:Y:S01]  /*9ca0*/  IMAD.MOV.U32 R8, RZ, RZ, 0x4e ;  /* 0x0000004eff087424 */ /* 0x000fe200078e00ff */
[----:B------:R-:W3:Y:S01]  /*9cb0*/  LDCU.64 UR6, c[0x4][0x128] ;  /* 0x01002500ff0677ac */ /* 0x000ee20008000a00 */
[----:B------:R-:W4:Y:S01]  /*9cc0*/  LDC.64 R2, c[0x4][R2] ;  /* 0x0100000002027b82 */ /* 0x000f220000000a00 */
[----:B------:R-:W-:Y:S01]  /*9cd0*/  IMAD.MOV.U32 R12, RZ, RZ, 0x1 ;  /* 0x00000001ff0c7424 */ /* 0x000fe200078e00ff */
[----:B------:R-:W1:Y:S01]  /*9ce0*/  LDCU.64 UR8, c[0x4][URZ] ;  /* 0x01000000ff0877ac */ /* 0x000e620008000a00 */
[----:B0-----:R-:W-:Y:S02]  /*9cf0*/  IMAD.U32 R4, RZ, RZ, UR4 ;  /* 0x00000004ff047e24 */ /* 0x001fe4000f8e00ff */
[----:B------:R-:W-:Y:S01]  /*9d00*/  IMAD.U32 R5, RZ, RZ, UR5 ;  /* 0x00000005ff057e24 */ /* 0x000fe2000f8e00ff */
[----:B---3--:R-:W-:Y:S01]  /*9d10*/  MOV R6, UR6 ;  /* 0x0000000600067c02 */ /* 0x008fe20008000f00 */
[----:B------:R-:W-:-:S02]  /*9d20*/  IMAD.U32 R7, RZ, RZ, UR7 ;  /* 0x00000007ff077e24 */ /* 0x000fc4000f8e00ff */
[----:B-1----:R-:W-:Y:S01]  /*9d30*/  IMAD.U32 R10, RZ, RZ, UR8 ;  /* 0x00000008ff0a7e24 */ /* 0x002fe2000f8e00ff */
[----:B------:R-:W-:-:S07]  /*9d40*/  MOV R11, UR9 ;  /* 0x00000009000b7c02 */ /* 0x000fce0008000f00 */
[----:B------:R-:W-:-:S07]  /*9d50*/  LEPC R20, `(.L_x_11793) ;  /* 0x000000001014794e */ /* 0x000fce0000000000 */
[----:B--2-45:R-:W-:Y:S05]  /*9d60*/  CALL.ABS.NOINC R2 ;  /* 0x0000000002007343 */ /* 0x034fea0003c00000 */
.L_x_11793:
[----:B------:R-:W-:Y:S01]  /*9d70*/  CS2R R2, SRZ ;  /* 0x0000000000027805 */ /* 0x000fe2000001ff00 */
[----:B------:R-:W-:Y:S06]  /*9d80*/  BRA `(.L_x_11772) ;  /* 0x0000000000147947 */ /* 0x000fec0003800000 */
.L_x_11792:
[----:B---34-:R-:W3:Y:S02]  /*9d90*/  LDG.E.64 R2, desc[UR36][R24.64] ;  /* 0x0000002418027981 */ /* 0x018ee4000c1e1b00 */
[----:B---3--:R-:W0:Y:S02]  /*9da0*/  I2F.F64.U64 R2, R2 ;  /* 0x0000000200027312 */ /* 0x008e240000301800 */
[----:B0-----:R-:W-:Y:S05]  /*9db0*/  BRA `(.L_x_11772) ;  /* 0x0000000000087947 */ /* 0x001fea0003800000 */
.L_x_11791:
[----:B---34-:R-:W3:Y:S02]  /*9dc0*/  LDG.E R2, desc[UR36][R24.64] ;  /* 0x0000002418027981 */ /* 0x018ee4000c1e1900 */
[----:B---3--:R-:W4:Y:S02]  /*9dd0*/  I2F.F64.U32 R2, R2 ;  /* 0x0000000200027312 */ /* 0x008f240000201800 */
.L_x_11772:
[----:B------:R-:W-:Y:S05]  /*9de0*/  BSYNC.RECONVERGENT B6 ;  /* 0x0000000000067941 */ /* 0x000fea0003800200 */
.L_x_11766:
[----:B------:R-:W0:Y:S01]  /*9df0*/  LDCU.64 UR6, c[0x0][0x648] ;  /* 0x0000c900ff0677ac */ /* 0x000e220008000a00 */
[----:B--2-45:R0:W1:Y:S01]  /*9e00*/  DMUL R18, R2, R18 ;  /* 0x0000001202127228 */ /* 0x0340620000000000 */
[----:B------:R-:W-:-:S04]  /*9e10*/  UPRMT UR4, UR44, 0x9910, URZ ;  /* 0x000099102c047896 */ /* 0x000fc800080000ff */
[----:B------:R-:W-:Y:S01]  /*9e20*/  UISETP.GT.AND UP0, UPT, UR4, 0x9, UPT ;  /* 0x000000090400788c */ /* 0x000fe2000bf04270 */
[----:B0-----:R-:W-:-:S05]  /*9e30*/  IADD3 R2, P0, PT, R22, UR6, RZ ;  /* 0x0000000616027c10 */ /* 0x001fca000ff1e0ff */
[----:B------:R-:W-:-:S15]  /*9e40*/  IMAD.X R3, RZ, RZ, UR7, P0 ;  /* 0x00000007ff037e24 */ /* 0x000fde00080e06ff */
[----:B------:R-:W-:-:S15]  /*9e50*/  NOP ;  /* 0x0000000000007918 */ /* 0x000fde0000000000 */
[----:B------:R-:W-:-:S15]  /*9e60*/  NOP ;  /* 0x0000000000007918 */ /* 0x000fde0000000000 */
[----:B------:R-:W-:-:S08]  /*9e70*/  NOP ;  /* 0x0000000000007918 */ /* 0x000fd00000000000 */
[----:B-1----:R0:W1:Y:S02]  /*9e80*/  DMUL R16, R18, R16 ;  /* 0x0000001012107228 */ /* 0x0020640000000000 */
        /* <DEDUP_REMOVED lines=12> */
.L_x_11797:
[----:B------:R-:W0:Y:S02]  /*9f50*/  F2I.S64.F64.TRUNC R16, R16 ;  /* 0x0000001000107311 */ /* 0x000e24000030d900 */
[----:B0-----:R-:W-:-:S05]  /*9f60*/  IMAD.MOV.U32 R5, RZ, RZ, R16 ;  /* 0x000000ffff057224 */ /* 0x001fca00078e0010 */
[----:B------:R0:W-:Y:S01]  /*9f70*/  STG.E.U8 desc[UR36][R2.64], R5 ;  /* 0x0000000502007986 */ /* 0x0001e2000c101124 */
[----:B------:R-:W-:Y:S05]  /*9f80*/  BRA `(.L_x_11799) ;  /* 0x0000001000807947 */ /* 0x000fea0003800000 */
.L_x_11796:
        /* <DEDUP_REMOVED lines=9> */
.L_x_11801:
[----:B------:R-:W0:Y:S02]  /*a020*/  F2I.F64.TRUNC R17, R16 ;  /* 0x0000001000117311 */ /* 0x000e24000030d100 */
[----:B0-----:R0:W-:Y:S01]  /*a030*/  STG.E desc[UR36][R2.64], R17 ;  /* 0x0000001102007986 */ /* 0x0011e2000c101924 */
[----:B------:R-:W-:Y:S05]  /*a040*/  BRA `(.L_x_11799) ;  /* 0x0000001000507947 */ /* 0x000fea0003800000 */
.L_x_11800:
[----:B------:R-:W0:Y:S02]  /*a050*/  F2I.F64.TRUNC R17, R16 ;  /* 0x0000001000117311 */ /* 0x000e24000030d100 */
[----:B0-----:R0:W-:Y:S01]  /*a060*/  STG.E.U16 desc[UR36][R2.64], R17 ;  /* 0x0000001102007986 */ /* 0x0011e2000c101524 */
[----:B------:R-:W-:Y:S05]  /*a070*/  BRA `(.L_x_11799) ;  /* 0x0000001000447947 */ /* 0x000fea0003800000 */
.L_x_11795:
        /* <DEDUP_REMOVED lines=17> */
.L_x_11803:
        /* <DEDUP_REMOVED lines=12> */
.L_x_11802:
        /* <DEDUP_REMOVED lines=18> */
.L_x_11805:
        /* <DEDUP_REMOVED lines=13> */
.L_x_11804:
[----:B------:R0:W-:Y:S01]  /*a440*/  STG.E.64 desc[UR36][R2.64], R16 ;  /* 0x0000001002007986 */ /* 0x0001e2000c101b24 */
[----:B------:R-:W-:Y:S05]  /*a450*/  BRA `(.L_x_11799) ;  /* 0x0000000c004c7947 */ /* 0x000fea0003800000 */
.L_x_11794:
        /* <DEDUP_REMOVED lines=13> */
.L_x_11809:
        /* <DEDUP_REMOVED lines=26> */
.L_x_11812:
[----:B------:R-:W-:-:S04]  /*a6d0*/  SHF.R.U32.HI R5, RZ, 0x18, R5 ;  /* 0x00000018ff057819 */ /* 0x000fc80000011605 */
[----:B------:R-:W-:-:S07]  /*a6e0*/  LOP3.LUT R0, R0, 0x80, R5, 0xf8, !PT ;  /* 0x0000008000007812 */ /* 0x000fce00078ef805 */
.L_x_11811:
[----:B------:R-:W-:Y:S05]  /*a6f0*/  BSYNC.RECONVERGENT B0 ;  /* 0x0000000000007941 */ /* 0x000fea0003800200 */
.L_x_11810:
[----:B------:R0:W-:Y:S01]  /*a700*/  STG.E.U8 desc[UR36][R2.64], R0 ;  /* 0x0000000002007986 */ /* 0x0001e2000c101124 */
[----:B------:R-:W-:Y:S05]  /*a710*/  BRA `(.L_x_11799) ;  /* 0x00000008009c7947 */ /* 0x000fea0003800000 */
.L_x_11808:
        /* <DEDUP_REMOVED lines=26> */
.L_x_11815:
[----:B------:R-:W-:-:S04]  /*a8c0*/  SHF.R.U32.HI R5, RZ, 0x18, R5 ;  /* 0x00000018ff057819 */ /* 0x000fc80000011605 */
[----:B------:R-:W-:-:S07]  /*a8d0*/  LOP3.LUT R0, R0, 0x80, R5, 0xf8, !PT ;  /* 0x0000008000007812 */ /* 0x000fce00078ef805 */
.L_x_11814:
[----:B------:R-:W-:Y:S05]  /*a8e0*/  BSYNC.RECONVERGENT B0 ;  /* 0x0000000000007941 */ /* 0x000fea0003800200 */
.L_x_11813:
[----:B------:R0:W-:Y:S01]  /*a8f0*/  STG.E.U8 desc[UR36][R2.64], R0 ;  /* 0x0000000002007986 */ /* 0x0001e2000c101124 */
[----:B------:R-:W-:Y:S05]  /*a900*/  BRA `(.L_x_11799) ;  /* 0x0000000800207947 */ /* 0x000fea0003800000 */
.L_x_11807:
        /* <DEDUP_REMOVED lines=30> */
.L_x_11817:
[----:B------:R-:W0:Y:S02]  /*aaf0*/  F2I.U64.F64.TRUNC R16, R16 ;  /* 0x0000001000107311 */ /* 0x000e24000030d800 */
[----:B0-----:R0:W-:Y:S01]  /*ab00*/  STG.E.64 desc[UR36][R2.64], R16 ;  /* 0x0000001002007986 */ /* 0x0011e2000c101b24 */
[----:B------:R-:W-:Y:S05]  /*ab10*/  BRA `(.L_x_11799) ;  /* 0x00000004009c7947 */ /* 0x000fea0003800000 */
.L_x_11816:
[----:B------:R-:W0:Y:S02]  /*ab20*/  F2I.U32.F64.TRUNC R17, R16 ;  /* 0x0000001000117311 */ /* 0x000e24000030d000 */
[----:B0-----:R0:W-:Y:S01]  /*ab30*/  STG.E desc[UR36][R2.64], R17 ;  /* 0x0000001102007986 */ /* 0x0011e2000c101924 */
[----:B------:R-:W-:Y:S05]  /*ab40*/  BRA `(.L_x_11799) ;  /* 0x0000000400907947 */ /* 0x000fea0003800000 */
.L_x_11806:
        /* <DEDUP_REMOVED lines=10> */
.L_x_11819:
[----:B------:R-:W-:-:S05]  /*abf0*/  CS2R R18, SRZ ;  /* 0x0000000000127805 */ /* 0x000fca000001ff00 */
[----:B------:R0:W-:Y:S01]  /*ac00*/  STG.E.128 desc[UR36][R2.64], R16 ;  /* 0x0000001002007986 */ /* 0x0001e2000c101d24 */
[----:B------:R-:W-:Y:S05]  /*ac10*/  BRA `(.L_x_11799) ;  /* 0x00000004005c7947 */ /* 0x000fea0003800000 */
.L_x_11818:
[----:B------:R-:W-:-:S09]  /*ac20*/  UISETP.NE.AND UP0, UPT, UR4, 0xf, UPT ;  /* 0x0000000f0400788c */ /* 0x000fd2000bf05270 */
[----:B------:R-:W-:Y:S05]  /*ac30*/  BRA.U !UP0, `(.L_x_11820) ;  /* 0x0000000508287547 */ /* 0x000fea000b800000 */
[----:B------:R-:W-:-:S09]  /*ac40*/  UISETP.NE.AND UP0, UPT, UR4, 0x17, UPT ;  /* 0x000000170400788c */ /* 0x000fd2000bf05270 */
[----:B------:R-:W-:Y:S05]  /*ac50*/  BRA.U !UP0, `(.L_x_11821) ;  /* 0x0000000108b07547 */ /* 0x000fea000b800000 */
[----:B------:R-:W-:-:S09]  /*ac60*/  UISETP.NE.AND UP0, UPT, UR4, 0x18, UPT ;  /* 0x000000180400788c */ /* 0x000fd2000bf05270 */
[----:B------:R-:W-:Y:S05]  /*ac70*/  BRA.U !UP0, `(.L_x_11822) ;  /* 0x0000000108447547 */ /* 0x000fea000b800000 */
.L_x_11798:
[----:B------:R-:W-:Y:S01]  /*ac80*/  MOV R0, 0x130 ;  /* 0x0000013000007802 */ /* 0x000fe20000000f00 */
[----:B------:R-:W0:Y:S01]  /*ac90*/  LDCU.64 UR4, c[0x4][0x120] ;  /* 0x01002400ff0477ac */ /* 0x000e220008000a00 */
[----:B------:R-:W-:Y:S02]  /*aca0*/  HFMA2 R8, -RZ, RZ, 0, 6.020069122314453125e-06 ;  /* 0x00000065ff087431 */ /* 0x000fe400000001ff */
[----:B------:R-:W-:Y:S01]  /*acb0*/  IMAD.MOV.U32 R12, RZ, RZ, 0x1 ;  /* 0x00000001ff0c7424 */ /* 0x000fe200078e00ff */
[----:B------:R1:W2:Y:S01]  /*acc0*/  LDC.64 R2, c[0x4][R0] ;  /* 0x0100000000027b82 */ /* 0x0002a20000000a00 */
[----:B------:R-:W4:Y:S01]  /*acd0*/  LDCU.64 UR6, c[0x4][0x128] ;  /* 0x01002500ff0677ac */ /* 0x000f220008000a00 */
[----:B------:R-:W-:Y:S01]  /*ace0*/  MOV R13, RZ ;  /* 0x000000ff000d7202 */ /* 0x000fe20000000f00 */
[----:B------:R-:W5:Y:S01]  /*acf0*/  LDCU.64 UR8, c[0x4][0x8] ;  /* 0x01000100ff0877ac */ /* 0x000f620008000a00 */
[----:B0-----:R-:W-:Y:S01]  /*ad00*/  MOV R4, UR4 ;  /* 0x0000000400047c02 */ /* 0x001fe20008000f00 */
[----:B------:R-:W-:Y:S01]  /*ad10*/  IMAD.U32 R5, RZ, RZ, UR5 ;  /* 0x00000005ff057e24 */ /* 0x000fe2000f8e00ff */
[----:B----4-:R-:W-:Y:S01]  /*ad20*/  MOV R6, UR6 ;  /* 0x0000000600067c02 */ /* 0x010fe20008000f00 */
[----:B------:R-:W-:Y:S01]  /*ad30*/  IMAD.U32 R7, RZ, RZ, UR7 ;  /* 0x00000007ff077e24 */ /* 0x000fe2000f8e00ff */
[----:B-----5:R-:W-:Y:S01]  /*ad40*/  MOV R10, UR8 ;  /* 0x00000008000a7c02 */ /* 0x020fe20008000f00 */
[----:B-1----:R-:W-:-:S07]  /*ad50*/  IMAD.U32 R11, RZ, RZ, UR9 ;  /* 0x00000009ff0b7e24 */ /* 0x002fce000f8e00ff */
[----:B------:R-:W-:-:S07]  /*ad60*/  LEPC R20, `(.L_x_11823) ;  /* 0x000000001014794e */ /* 0x000fce0000000000 */
[----:B--23--:R-:W-:Y:S05]  /*ad70*/  CALL.ABS.NOINC R2 ;  /* 0x0000000002007343 */ /* 0x00cfea0003c00000 */
.L_x_11823:
[----:B------:R-:W-:Y:S05]  /*ad80*/  BRA `(.L_x_11799) ;  /* 0x0000000400007947 */ /* 0x000fea0003800000 */
.L_x_11822:
        /* <DEDUP_REMOVED lines=21> */
.L_x_11825:
[----:B------:R-:W-:Y:S05]  /*aee0*/  BSYNC.RECONVERGENT B0 ;  /* 0x0000000000007941 */ /* 0x000fea0003800200 */
.L_x_11824:
[----:B------:R-:W-:-:S05]  /*aef0*/  LOP3.LUT R5, R0, 0x80, R5, 0xf8, !PT ;  /* 0x0000008000057812 */ /* 0x000fca00078ef805 */
[----:B------:R0:W-:Y:S01]  /*af00*/  STG.E.U8 desc[UR36][R2.64], R5 ;  /* 0x0000000502007986 */ /* 0x0001e2000c101124 */
[----:B------:R-:W-:Y:S05]  /*af10*/  BRA `(.L_x_11799) ;  /* 0x00000000009c7947 */ /* 0x000fea0003800000 */
.L_x_11821:
        /* <DEDUP_REMOVED lines=20> */
.L_x_11827:
[----:B------:R-:W-:Y:S02]  /*b060*/  ISETP.GT.U32.AND P0, PT, R4, 0x7f800000, PT ;  /* 0x7f8000000400780c */ /* 0x000fe40003f04070 */
[----:B------:R-:W-:-:S04]  /*b070*/  MOV R0, 0x7f ;  /* 0x0000007f00007802 */ /* 0x000fc80000000f00 */
[----:B------:R-:W-:-:S07]  /*b080*/  SEL R0, R0, 0x7c, P0 ;  /* 0x0000007c00007807 */ /* 0x000fce0000000000 */
.L_x_11828:
[----:B------:R-:W-:Y:S05]  /*b090*/  BSYNC.RECONVERGENT B0 ;  /* 0x0000000000007941 */ /* 0x000fea0003800200 */
.L_x_11826:
[----:B------:R-:W-:-:S04]  /*b0a0*/  SHF.R.U32.HI R5, RZ, 0x18, R5 ;  /* 0x00000018ff057819 */ /* 0x000fc80000011605 */
[----:B------:R-:W-:-:S05]  /*b0b0*/  LOP3.LUT R5, R0, 0x80, R5, 0xf8, !PT ;  /* 0x0000008000057812 */ /* 0x000fca00078ef805 */
[----:B------:R0:W-:Y:S01]  /*b0c0*/  STG.E.U8 desc[UR36][R2.64], R5 ;  /* 0x0000000502007986 */ /* 0x0001e2000c101124 */
[----:B------:R-:W-:Y:S05]  /*b0d0*/  BRA `(.L_x_11799) ;  /* 0x00000000002c7947 */ /* 0x000fea0003800000 */
.L_x_11820:
        /* <DEDUP_REMOVED lines=11> */
.L_x_11799:
[----:B------:R-:W-:-:S07]  /*b190*/  VIADD R23, R23, 0x80 ;  /* 0x0000008017177836 */ /* 0x000fce0000000000 */
.L_x_11708:
[----:B------:R-:W-:Y:S05]  /*b1a0*/  BSYNC.RECONVERGENT B7 ;  /* 0x0000000000077941 */ /* 0x000fea0003800200 */
.L_x_11707:
[----:B------:R-:W5:Y:S01]  /*b1b0*/  LDCU UR4, c[0x0][0x380] ;  /* 0x00007000ff0477ac */ /* 0x000f620008000800 */
[----:B------:R-:W-:Y:S01]  /*b1c0*/  BSSY.RECONVERGENT B7, `(.L_x_11829) ;  /* 0x0000584000077945 */ /* 0x000fe20003800200 */
[----:B-----5:R-:W-:-:S13]  /*b1d0*/  ISETP.GE.AND P0, PT, R23, UR4, PT ;  /* 0x0000000417007c0c */ /* 0x020fda000bf06270 */
[----:B------:R-:W-:Y:S05]  /*b1e0*/  @P0 BRA `(.L_x_11830) ;  /* 0x0000005800040947 */ /* 0x000fea0003800000 */
[----:B------:R-:W5:Y:S01]  /*b1f0*/  LDCU UR4, c[0x0][0x388] ;  /* 0x00007100ff0477ac */ /* 0x000f620008000800 */
[----:B0-2---:R-:W-:Y:S01]  /*b200*/  HFMA2 R0, -RZ, RZ, 0, 0 ;  /* 0x00000000ff007431 */ /* 0x005fe200000001ff */
[----:B---34-:R-:W-:Y:S01]  /*b210*/  MOV R24, RZ ;  /* 0x000000ff00187202 */ /* 0x018fe20000000f00 */
[----:B------:R-:W-:Y:S02]  /*b220*/  IMAD.MOV.U32 R16, RZ, RZ, RZ ;  /* 0x000000ffff107224 */ /* 0x000fe400078e00ff */
[----:B------:R-:W-:Y:S01]  /*b230*/  IMAD.MOV.U32 R22, RZ, RZ, RZ ;  /* 0x000000ffff167224 */ /* 0x000fe200078e00ff */
[----:B-----5:R-:W-:-:S09]  /*b240*/  UISETP.NE.AND UP0, UPT, UR4, URZ, UPT ;  /* 0x000000ff0400728c */ /* 0x020fd2000bf05270 */
[----:B------:R-:W-:Y:S05]  /*b250*/  BRA.U !UP0, `(.L_x_11831) ;  /* 0x0000001508d47547 */ /* 0x000fea000b800000 */
[----:B------:R-:W1:Y:S01]  /*b260*/  LDCU.64 UR4, c[0x0][0x390] ;  /* 0x00007200ff0477ac */ /* 0x000e620008000a00 */
[----:B------:R-:W-:Y:S01]  /*b270*/  MOV R22, RZ ;  /* 0x000000ff00167202 */ /* 0x000fe20000000f00 */
[----:B------:R-:W0:Y:S01]  /*b280*/  LDCU UR6, c[0x0][0x38c] ;  /* 0x00007180ff0677ac */ /* 0x000e220008000800 */
[----:B------:R-:W2:Y:S01]  /*b290*/  LDCU.64 UR8, c[0x0][0x4b8] ;  /* 0x00009700ff0877ac */ /* 0x000ea20008000a00 */
[----:B------:R-:W3:Y:S01]  /*b2a0*/  LDCU.64 UR10, c[0x0][0x4c0] ;  /* 0x00009800ff0a77ac */ /* 0x000ee20008000a00 */
[----:B------:R-:W-:Y:S01]  /*b2b0*/  UISETP.NE.AND UP0, UPT, UR42, URZ, UPT ;  /* 0x000000ff2a00728c */ /* 0x000fe2000bf05270 */
[----:B-1----:R-:W-:-:S05]  /*b2c0*/  IMAD.HI.U32 R2, R23, UR4, R22 ;  /* 0x0000000417027c27 */ /* 0x002fca000f8e0016 */
[----:B------:R-:W-:-:S05]  /*b2d0*/  SHF.R.U32.HI R3, RZ, UR5, R2 ;  /* 0x00000005ff037c19 */ /* 0x000fca0008011602 */
[----:B------:R-:W-:-:S04]  /*b2e0*/  IMAD.MOV R24, RZ, RZ, -R3 ;  /* 0x000000ffff187224 */ /* 0x000fc800078e0a03 */
[----:B0-----:R-:W-:-:S04]  /*b2f0*/  IMAD R24, R24, UR6, R23 ;  /* 0x0000000618187c24 */ /* 0x001fc8000f8e0217 */
[C---:B--2---:R-:W-:Y:S02]  /*b300*/  IMAD R22, R24.reuse, UR8, RZ ;  /* 0x0000000818167c24 */ /* 0x044fe4000f8e02ff */
        /* <DEDUP_REMOVED lines=362> */
.L_x_11831:
[----:B------:R-:W1:Y:S01]  /*c9b0*/  LDCU.64 UR6, c[0x0][0x650] ;  /* 0x0000ca00ff0677ac */ /* 0x000e620008000a00 */
[----:B------:R-:W-:Y:S01]  /*c9c0*/  BSSY.RECONVERGENT B6, `(.L_x_11832) ;  /* 0x00000ec000067945 */ /* 0x000fe20003800200 */
[----:B------:R-:W-:-:S04]  /*c9d0*/  UPRMT UR4, UR40, 0x9910, URZ ;  /* 0x0000991028047896 */ /* 0x000fc800080000ff */
[----:B------:R-:W-:Y:S01]  /*c9e0*/  UISETP.GT.AND UP0, UPT, UR4, 0x9, UPT ;  /* 0x000000090400788c */ /* 0x000fe2000bf04270 */
[----:B-1----:R-:W-:-:S04]  /*c9f0*/  IADD3 R2, P0, PT, R0, UR6, RZ ;  /* 0x0000000600027c10 */ /* 0x002fc8000ff1e0ff */
        /* <DEDUP_REMOVED lines=13> */
.L_x_11836:
[----:B------:R-:W2:Y:S02]  /*cad0*/  LDG.E.U8 R2, desc[UR36][R2.64] ;  /* 0x0000002402027981 */ /* 0x000ea4000c1e1100 */
[----:B--2---:R1:W2:Y:S02]  /*cae0*/  I2F.F64.U16 R18, R2 ;  /* 0x0000000200127312 */ /* 0x0042a40000101800 */
[----:B-12---:R-:W-:Y:S05]  /*caf0*/  BRA `(.L_x_11838) ;  /* 0x0000000c00607947 */ /* 0x006fea0003800000 */
.L_x_11835:
        /* <DEDUP_REMOVED lines=9> */
.L_x_11840:
[----:B------:R-:W2:Y:S02]  /*cb90*/  LDG.E R2, desc[UR36][R2.64] ;  /* 0x0000002402027981 */ /* 0x000ea4000c1e1900 */
[----:B--2---:R1:W2:Y:S02]  /*cba0*/  I2F.F64 R18, R2 ;  /* 0x0000000200127312 */ /* 0x0042a40000201c00 */
[----:B-12---:R-:W-:Y:S05]  /*cbb0*/  BRA `(.L_x_11838) ;  /* 0x0000000c00307947 */ /* 0x006fea0003800000 */
.L_x_11839:
[----:B------:R-:W2:Y:S02]  /*cbc0*/  LDG.E.U16 R2, desc[UR36][R2.64] ;  /* 0x0000002402027981 */ /* 0x000ea4000c1e1500 */
[----:B--2---:R1:W2:Y:S02]  /*cbd0*/  I2F.F64.S16 R18, R2 ;  /* 0x0000000200127312 */ /* 0x0042a40000101c00 */
[----:B-12---:R-:W-:Y:S05]  /*cbe0*/  BRA `(.L_x_11838) ;  /* 0x0000000c00247947 */ /* 0x006fea0003800000 */
.L_x_11834:
        /* <DEDUP_REMOVED lines=10> */
.L_x_11842:
[----:B------:R-:W2:Y:S02]  /*cc90*/  LDG.E.U16 R0, desc[UR36][R2.64] ;  /* 0x0000002402007981 */ /* 0x000ea4000c1e1500 */
[----:B--2---:R-:W-:-:S05]  /*cca0*/  HADD2.F32 R0, -RZ, R0.H0_H0 ;  /* 0x20000000ff007230 */ /* 0x004fca0000004100 */
[----:B------:R-:W-:-:S04]  /*ccb0*/  FMUL.FTZ R0, R0, 1 ;  /* 0x3f80000000007820 */ /* 0x000fc80000410000 */
[----:B------:R0:W1:Y:S02]  /*ccc0*/  F2F.F64.F32 R18, R0 ;  /* 0x0000000000127310 */ /* 0x0000640000201800 */
[----:B01----:R-:W-:Y:S05]  /*ccd0*/  BRA `(.L_x_11838) ;  /* 0x0000000800e87947 */ /* 0x003fea0003800000 */
.L_x_11841:
        /* <DEDUP_REMOVED lines=10> */
.L_x_11844:
[----:B------:R-:W2:Y:S02]  /*cd80*/  LDG.E.U16 R2, desc[UR36][R2.64] ;  /* 0x0000002402027981 */ /* 0x000ea4000c1e1500 */
[----:B--2---:R-:W-:-:S05]  /*cd90*/  HADD2.F32 R0, -RZ, R2.H0_H0 ;  /* 0x20000002ff007230 */ /* 0x004fca0000004100 */
[----:B------:R-:W-:-:S04]  /*cda0*/  FMUL.FTZ R0, R0, 1 ;  /* 0x3f80000000007820 */ /* 0x000fc80000410000 */
[----:B------:R0:W1:Y:S02]  /*cdb0*/  F2F.F64.F32 R18, R0 ;  /* 0x0000000000127310 */ /* 0x0000640000201800 */
[----:B01----:R-:W-:Y:S05]  /*cdc0*/  BRA `(.L_x_11838) ;  /* 0x0000000800ac7947 */ /* 0x003fea0003800000 */
.L_x_11843:
[----:B------:R0:W5:Y:S01]  /*cdd0*/  LDG.E.64 R18, desc[UR36][R2.64] ;  /* 0x0000002402127981 */ /* 0x000162000c1e1b00 */
[----:B------:R-:W-:Y:S05]  /*cde0*/  BRA `(.L_x_11838) ;  /* 0x0000000800a47947 */ /* 0x000fea0003800000 */
.L_x_11833:
        /* <DEDUP_REMOVED lines=13> */
.L_x_11847:
[----:B------:R3:W5:Y:S01]  /*cec0*/  LDG.E.64 R18, desc[UR36][R2.64] ;  /* 0x0000002402127981 */ /* 0x000762000c1e1b00 */
[----:B------:R-:W-:Y:S05]  /*ced0*/  BRA `(.L_x_11838) ;  /* 0x0000000800687947 */ /* 0x000fea0003800000 */
.L_x_11846:
        /* <DEDUP_REMOVED lines=27> */
.L_x_11849:
        /* <DEDUP_REMOVED lines=14> */
.L_x_11848:
[----:B------:R-:W2:Y:S02]  /*d170*/  LDG.E.U16 R0, desc[UR36][R2.64] ;  /* 0x0000002402007981 */ /* 0x000ea4000c1e1500 */
[----:B--2---:R-:W-:-:S04]  /*d180*/  IMAD.U32 R0, R0, 0x10000, RZ ;  /* 0x0001000000007824 */ /* 0x004fc800078e00ff */
[----:B------:R-:W-:-:S04]  /*d190*/  FMUL.FTZ R0, R0, 1 ;  /* 0x3f80000000007820 */ /* 0x000fc80000410000 */
[----:B------:R3:W4:Y:S02]  /*d1a0*/  F2F.F64.F32 R18, R0 ;  /* 0x0000000000127310 */ /* 0x0007240000201800 */
[----:B---34-:R-:W-:Y:S05]  /*d1b0*/  BRA `(.L_x_11838) ;  /* 0x0000000400b07947 */ /* 0x018fea0003800000 */
.L_x_11845:
        /* <DEDUP_REMOVED lines=11> */
.L_x_11852:
        /* <DEDUP_REMOVED lines=21> */
.L_x_11854:
[----:B------:R-:W-:Y:S05]  /*d3c0*/  BSYNC.RECONVERGENT B0 ;  /* 0x0000000000007941 */ /* 0x000fea0003800200 */
.L_x_11853:
[----:B------:R-:W-:Y:S02]  /*d3d0*/  SHF.L.U32 R0, R0, 0x14, RZ ;  /* 0x0000001400007819 */ /* 0x000fe400000006ff */
[----:B------:R-:W-:-:S04]  /*d3e0*/  LEA R2, R2, 0x3b800000, 0x17 ;  /* 0x3b80000002027811 */ /* 0x000fc800078eb8ff */
[----:B------:R-:W-:-:S05]  /*d3f0*/  LOP3.LUT R0, R2, R0, R7, 0xfe, !PT ;  /* 0x0000000002007212 */ /* 0x000fca00078efe07 */
[----:B------:R-:W-:-:S04]  /*d400*/  FMUL.FTZ R0, R0, 1 ;  /* 0x3f80000000007820 */ /* 0x000fc80000410000 */
[----:B------:R3:W4:Y:S02]  /*d410*/  F2F.F64.F32 R18, R0 ;  /* 0x0000000000127310 */ /* 0x0007240000201800 */
[----:B---34-:R-:W-:Y:S05]  /*d420*/  BRA `(.L_x_11838) ;  /* 0x0000000400147947 */ /* 0x018fea0003800000 */
.L_x_11851:
        /* <DEDUP_REMOVED lines=21> */
.L_x_11856:
[----:B------:R-:W-:Y:S05]  /*d580*/  BSYNC.RECONVERGENT B0 ;  /* 0x0000000000007941 */ /* 0x000fea0003800200 */
.L_x_11855:
[----:B------:R-:W-:Y:S01]  /*d590*/  IMAD.SHL.U32 R0, R0, 0x200000, RZ ;  /* 0x0020000000007824 */ /* 0x000fe200078e00ff */
[----:B------:R-:W-:-:S04]  /*d5a0*/  LEA R2, R2, 0x37800000, 0x17 ;  /* 0x3780000002027811 */ /* 0x000fc800078eb8ff */
[----:B------:R-:W-:-:S05]  /*d5b0*/  LOP3.LUT R0, R2, R0, R7, 0xfe, !PT ;  /* 0x0000000002007212 */ /* 0x000fca00078efe07 */
[----:B------:R-:W-:-:S04]  /*d5c0*/  FMUL.FTZ R0, R0, 1 ;  /* 0x3f80000000007820 */ /* 0x000fc80000410000 */
[----:B------:R3:W4:Y:S02]  /*d5d0*/  F2F.F64.F32 R18, R0 ;  /* 0x0000000000127310 */ /* 0x0007240000201800 */
[----:B---34-:R-:W-:Y:S05]  /*d5e0*/  BRA `(.L_x_11838) ;  /* 0x0000000000a47947 */ /* 0x018fea0003800000 */
.L_x_11850:
        /* <DEDUP_REMOVED lines=18> */
.L_x_11837:
        /* <DEDUP_REMOVED lines=16> */
.L_x_11859:
[----:B------:R-:W-:Y:S01]  /*d810*/  CS2R R18, SRZ ;  /* 0x0000000000127805 */ /* 0x000fe2000001ff00 */
[----:B------:R-:W-:Y:S06]  /*d820*/  BRA `(.L_x_11838) ;  /* 0x0000000000147947 */ /* 0x000fec0003800000 */
.L_x_11858:
[----:B------:R-:W2:Y:S02]  /*d830*/  LDG.E.64 R18, desc[UR36][R2.64] ;  /* 0x0000002402127981 */ /* 0x000ea4000c1e1b00 */
[----:B--2---:R-:W1:Y:S02]  /*d840*/  I2F.F64.U64 R18, R18 ;  /* 0x0000001200127312 */ /* 0x004e640000301800 */
[----:B-1----:R-:W-:Y:S05]  /*d850*/  BRA `(.L_x_11838) ;  /* 0x0000000000087947 */ /* 0x002fea0003800000 */
.L_x_11857:
[----:B------:R-:W2:Y:S02]  /*d860*/  LDG.E R2, desc[UR36][R2.64] ;  /* 0x0000002402027981 */ /* 0x000ea4000c1e1900 */
[----:B--2---:R1:W2:Y:S02]  /*d870*/  I2F.F64.U32 R18, R2 ;  /* 0x0000000200127312 */ /* 0x0042a40000201800 */
.L_x_11838:
[----:B------:R-:W-:Y:S05]  /*d880*/  BSYNC.RECONVERGENT B6 ;  /* 0x0000000000067941 */ /* 0x000fea0003800200 */
.L_x_11832:
[----:B------:R-:W0:Y:S01]  /*d890*/  LDCU.64 UR6, c[0x0][0x658] ;  /* 0x0000cb00ff0677ac */ /* 0x000e220008000a00 */
[----:B------:R-:W-:Y:S01]  /*d8a0*/  BSSY.RECONVERGENT B6, `(.L_x_11860) ;  /* 0x00000ec000067945 */ /* 0x000fe20003800200 */
[----:B------:R-:W-:-:S04]  /*d8b0*/  UPRMT UR4, UR39, 0x9910, URZ ;  /* 0x0000991027047896 */ /* 0x000fc800080000ff */
[----:B------:R-:W-:Y:S01]  /*d8c0*/  UISETP.GT.AND UP0, UPT, UR4, 0x9, UPT ;  /* 0x000000090400788c */ /* 0x000fe2000bf04270 */
[----:B01-3--:R-:W-:-:S04]  /*d8d0*/  IADD3 R2, P0, PT, R16, UR6, RZ ;  /* 0x0000000610027c10 */ /* 0x00bfc8000ff1e0ff */
        /* <DEDUP_REMOVED lines=11> */
[----:B---3--:R0:W1:Y:S02]  /*d990*/  I2F.F64.S16 R16, R2 ;  /* 0x0000000200107312 */ /* 0x0080640000101c00 */
[----:B01----:R-:W-:Y:S05]  /*d9a0*/  BRA `(.L_x_11866) ;  /* 0x0000000c006c7947 */ /* 0x003fea0003800000 */
.L_x_11864:
[----:B------:R-:W3:Y:S02]  /*d9b0*/  LDG.E.U8 R2, desc[UR36][R2.64] ;  /* 0x0000002402027981 */ /* 0x000ee4000c1e1100 */
[----:B---3--:R0:W1:Y:S02]  /*d9c0*/  I2F.F64.U16 R16, R2 ;  /* 0x0000000200107312 */ /* 0x0080640000101800 */
[----:B01----:R-:W-:Y:S05]  /*d9d0*/  BRA `(.L_x_11866) ;  /* 0x0000000c00607947 */ /* 0x003fea0003800000 */
.L_x_11863:
[----:B------:R-:W-:-:S09]  /*d9e0*/  UISETP.NE.AND UP0, UPT, UR4, 0x2, UPT ;  /* 0x000000020400788c */ /* 0x000fd2000bf05270 */
[----:B------:R-:W-:Y:S05]  /*d9f0*/  BRA.U !UP0, `(.L_x_11867) ;  /* 0x0000000108287547 */ /* 0x000fea000b800000 */
[----:B------:R-:W-:-:S09]  /*da00*/  UISETP.NE.AND UP0, UPT, UR4, 0x3, UPT ;  /* 0x000000030400788c */ /* 0x000fd2000bf05270 */
[----:B------:R-:W-:Y:S05]  /*da10*/  BRA.U !UP0, `(.L_x_11868) ;  /* 0x0000000108147547 */ /* 0x000fea000b800000 */
[----:B------:R-:W-:-:S09]  /*da20*/  UISETP.NE.AND UP0, UPT, UR4, 0x4, UPT ;  /* 0x000000040400788c */ /* 0x000fd2000bf05270 */
[----:B------:R-:W-:Y:S05]  /*da30*/  BRA.U UP0, `(.L_x_11865) ;  /* 0x0000000900ec7547 */ /* 0x000fea000b800000 */
[----:B------:R-:W3:Y:S02]  /*da40*/  LDG.E.64 R16, desc[UR36][R2.64] ;  /* 0x0000002402107981 */ /* 0x000ee4000c1e1b00 */
[----:B---3--:R-:W0:Y:S02]  /*da50*/  I2F.F64.S64 R16, R16 ;  /* 0x0000001000107312 */ /* 0x008e240000301c00 */
[----:B0-----:R-:W-:Y:S05]  /*da60*/  BRA `(.L_x_11866) ;  /* 0x0000000c003c7947 */ /* 0x001fea0003800000 */
.L_x_11868:
[----:B------:R-:W3:Y:S02]  /*da70*/  LDG.E R2, desc[UR36][R2.64] ;  /* 0x0000002402027981 */ /* 0x000ee4000c1e1900 */
[----:B---3--:R0:W1:Y:S02]  /*da80*/  I2F.F64 R16, R2 ;  /* 0x0000000200107312 */ /* 0x0080640000201c00 */
[----:B01----:R-:W-:Y:S05]  /*da90*/  BRA `(.L_x_11866) ;  /* 0x0000000c00307947 */ /* 0x003fea0003800000 */
.L_x_11867:
[----:B------:R-:W3:Y:S02]  /*daa0*/  LDG.E.U16 R2, desc[UR36][R2.64] ;  /* 0x0000002402027981 */ /* 0x000ee4000c1e1500 */
[----:B---3--:R0:W1:Y:S02]  /*dab0*/  I2F.F64.S16 R16, R2 ;  /* 0x0000000200107312 */ /* 0x0080640000101c00 */
[----:B01----:R-:W-:Y:S05]  /*dac0*/  BRA `(.L_x_11866) ;  /* 0x0000000c00247947 */ /* 0x003fea0003800000 */
.L_x_11862:
        /* <DEDUP_REMOVED lines=10> */
.L_x_11870:
[----:B------:R-:W3:Y:S02]  /*db70*/  LDG.E.U16 R0, desc[UR36][R2.64] ;  /* 0x0000002402007981 */ /* 0x000ee4000c1e1500 */
[----:B---3--:R-:W-:-:S05]  /*db80*/  HADD2.F32 R0, -RZ, R0.H0_H0 ;  /* 0x20000000ff007230 */ /* 0x008fca0000004100 */
[----:B------:R-:W-:-:S04]  /*db90*/  FMUL.FTZ R0, R0, 1 ;  /* 0x3f80000000007820 */ /* 0x000fc80000410000 */
[----:B------:R0:W1:Y:S02]  /*dba0*/  F2F.F64.F32 R16, R0 ;  /* 0x0000000000107310 */ /* 0x0000640000201800 */
[----:B01----:R-:W-:Y:S05]  /*dbb0*/  BRA `(.L_x_11866) ;  /* 0x0000000800e87947 */ /* 0x003fea0003800000 */
.L_x_11869:
        /* <DEDUP_REMOVED lines=8> */
[----:B------:R-:W4:Y:S02]  /*dc40*/  F2F.F64.F32 R16, R16 ;  /* 0x0000001000107310 */ /* 0x000f240000201800 */
[----:B----4-:R-:W-:Y:S05]  /*dc50*/  BRA `(.L_x_11866) ;  /* 0x0000000800c07947 */ /* 0x010fea0003800000 */
.L_x_11872:
[----:B------:R-:W3:Y:S02]  /*dc60*/  LDG.E.U16 R2, desc[UR36][R2.64] ;  /* 0x0000002402027981 */ /* 0x000ee4000c1e1500 */
[----:B---3--:R-:W-:-:S05]  /*dc70*/  HADD2.F32 R0, -RZ, R2.H0_H0 ;  /* 0x20000002ff007230 */ /* 0x008fca0000004100 */
[----:B------:R-:W-:-:S04]  /*dc80*/  FMUL.FTZ R0, R0, 1 ;  /* 0x3f80000000007820 */ /* 0x000fc80000410000 */
[----:B------:R4:W0:Y:S02]  /*dc90*/  F2F.F64.F32 R16, R0 ;  /* 0x0000000000107310 */ /* 0x0008240000201800 */
[----:B0---4-:R-:W-:Y:S05]  /*dca0*/  BRA `(.L_x_11866) ;  /* 0x0000000800ac7947 */ /* 0x011fea0003800000 */
.L_x_11871:
[----:B------:R4:W5:Y:S01]  /*dcb0*/  LDG.E.64 R16, desc[UR36][R2.64] ;  /* 0x0000002402107981 */ /* 0x000962000c1e1b00 */
[----:B------:R-:W-:Y:S05]  /*dcc0*/  BRA `(.L_x_11866) ;  /* 0x0000000800a47947 */ /* 0x000fea0003800000 */
.L_x_11861:
        /* <DEDUP_REMOVED lines=13> */
.L_x_11875:
[----:B------:R3:W5:Y:S01]  /*dda0*/  LDG.E.64 R16, desc[UR36][R2.64] ;  /* 0x0000002402107981 */ /* 0x000762000c1e1b00 */
[----:B------:R-:W-:Y:S05]  /*ddb0*/  BRA `(.L_x_11866) ;  /* 0x0000000800687947 */ /* 0x000fea0003800000 */
.L_x_11874:
        /* <DEDUP_REMOVED lines=27> */
.L_x_11877:
[----:B------:R-:W3:Y:S02]  /*df70*/  LDG.E.U8 R2, desc[UR36][R2.64] ;  /* 0x0000002402027981 */ /* 0x000ee4000c1e1100 */
[C---:B---3--:R-:W-:Y:S01]  /*df80*/  IMAD.SHL.U32 R0, R2.reuse, 0x2000000, RZ ;  /* 0x0200000002007824 */ /* 0x048fe200078e00ff */
        /* <DEDUP_REMOVED lines=12> */
.L_x_11876:
[----:B------:R-:W3:Y:S02]  /*e050*/  LDG.E.U16 R0, desc[UR36][R2.64] ;  /* 0x0000002402007981 */ /* 0x000ee4000c1e1500 */
[----:B---3--:R-:W-:-:S04]  /*e060*/  IMAD.U32 R0, R0, 0x10000, RZ ;  /* 0x0001000000007824 */ /* 0x008fc800078e00ff */
[----:B------:R-:W-:-:S04]  /*e070*/  FMUL.FTZ R0, R0, 1 ;  /* 0x3f80000000007820 */ /* 0x000fc80000410000 */
[----:B------:R4:W0:Y:S02]  /*e080*/  F2F.F64.F32 R16, R0 ;  /* 0x0000000000107310 */ /* 0x0008240000201800 */
[----:B0---4-:R-:W-:Y:S05]  /*e090*/  BRA `(.L_x_11866) ;  /* 0x0000000400b07947 */ /* 0x011fea0003800000 */
.L_x_11873:
        /* <DEDUP_REMOVED lines=11> */
.L_x_11880:
        /* <DEDUP_REMOVED lines=21> */
.L_x_11882:
[----:B------:R-:W-:Y:S05]  /*e2a0*/  BSYNC.RECONVERGENT B0 ;  /* 0x0000000000007941 */ /* 0x000fea0003800200 */
.L_x_11881:
[----:B------:R-:W-:Y:S02]  /*e2b0*/  SHF.L.U32 R0, R0, 0x14, RZ ;  /* 0x0000001400007819 */ /* 0x000fe400000006ff */
[----:B------:R-:W-:-:S04]  /*e2c0*/  LEA R2, R2, 0x3b800000, 0x17 ;  /* 0x3b80000002027811 */ /* 0x000fc800078eb8ff */
[----:B------:R-:W-:-:S05]  /*e2d0*/  LOP3.LUT R0, R2, R0, R7, 0xfe, !PT ;  /* 0x0000000002007212 */ /* 0x000fca00078efe07 */
[----:B------:R-:W-:-:S04]  /*e2e0*/  FMUL.FTZ R0, R0, 1 ;  /* 0x3f80000000007820 */ /* 0x000fc80000410000 */
[----:B------:R3:W4:Y:S02]  /*e2f0*/  F2F.F64.F32 R16, R0 ;  /* 0x0000000000107310 */ /* 0x0007240000201800 */
[----:B---34-:R-:W-:Y:S05]  /*e300*/  BRA `(.L_x_11866) ;  /* 0x0000000400147947 */ /* 0x018fea0003800000 */
.L_x_11879:
[----:B------:R-:W3:Y:S01]  /*e310*/  LDG.E.U8 R3, desc[UR36][R2.64] ;  /* 0x0000002402037981 */ /* 0x000ee2000c1e1100 */
[----:B------:R-:W-:Y:S02]  /*e320*/  CS2R R16, SRZ ;  /* 0x0000000000107805 */ /* 0x000fe4000001ff00 */
[----:B---3--:R-:W-:-:S13]  /*e330*/  ISETP.NE.AND P0, PT, R3, RZ, PT ;  /* 0x000000ff0300720c */ /* 0x008fda0003f05270 */
        /* <DEDUP_REMOVED lines=18> */
.L_x_11884:
[----:B------:R-:W-:Y:S05]  /*e460*/  BSYNC.RECONVERGENT B0 ;  /* 0x0000000000007941 */ /* 0x000fea0003800200 */
.L_x_11883:
[----:B------:R-:W-:Y:S01]  /*e470*/  IMAD.SHL.U32 R0, R0, 0x200000, RZ ;  /* 0x0020000000007824 */ /* 0x000fe200078e00ff */
[----:B------:R-:W-:-:S04]  /*e480*/  LEA R2, R2, 0x37800000, 0x17 ;  /* 0x3780000002027811 */ /* 0x000fc800078eb8ff */
[----:B------:R-:W-:-:S05]  /*e490*/  LOP3.LUT R0, R2, R0, R7, 0xfe, !PT ;  /* 0x0000000002007212 */ /* 0x000fca00078efe07 */
[----:B------:R-:W-:-:S04]  /*e4a0*/  FMUL.FTZ R0, R0, 1 ;  /* 0x3f80000000007820 */ /* 0x000fc80000410000 */
[----:B------:R3:W4:Y:S02]  /*e4b0*/  F2F.F64.F32 R16, R0 ;  /* 0x0000000000107310 */ /* 0x0007240000201800 */
[----:B---34-:R-:W-:Y:S05]  /*e4c0*/  BRA `(.L_x_11866) ;  /* 0x0000000000a47947 */ /* 0x018fea0003800000 */
.L_x_11878:
[----:B------:R-:W-:-:S09]  /*e4d0*/  UISETP.NE.AND UP0, UPT, UR4, 0x1c, UPT ;  /* 0x0000001c0400788c */ /* 0x000fd2000bf05270 */
[----:B------:R-:W-:Y:S05]  /*e4e0*/  BRA.U !UP0, `(.L_x_11885) ;  /* 0x0000000108947547 */ /* 0x000fea000b800000 */
[----:B------:R-:W-:-:S09]  /*e4f0*/  UISETP.NE.AND UP0, UPT, UR4, 0x1d, UPT ;  /* 0x0000001d0400788c */ /* 0x000fd2000bf05270 */
[----:B------:R-:W-:Y:S05]  /*e500*/  BRA.U !UP0, `(.L_x_11886) ;  /* 0x0000000108807547 */ /* 0x000fea000b800000 */
[----:B------:R-:W-:-:S09]  /*e510*/  UISETP.NE.AND UP0, UPT, UR4, 0x2c, UPT ;  /* 0x0000002c0400788c */ /* 0x000fd2000bf05270 */
[----:B------:R-:W-:Y:S05]  /*e520*/  BRA.U UP0, `(.L_x_11865) ;  /* 0x0000000100307547 */ /* 0x000fea000b800000 */
[----:B------:R-:W3:Y:S01]  /*e530*/  LDG.E.U8 R0, desc[UR36][R2.64] ;  /* 0x0000002402007981 */ /* 0x000ee2000c1e1100 */
[----:B------:R-:W-:Y:S02]  /*e540*/  HFMA2 R16, -RZ, RZ, 0, 0 ;  /* 0x00000000ff107431 */ /* 0x000fe400000001ff */
[----:B------:R-:W-:Y:S01]  /*e550*/  IMAD.MOV.U32 R17, RZ, RZ, 0x38000000 ;  /* 0x38000000ff117424 */ /* 0x000fe200078e00ff */
[----:B---3--:R-:W-:-:S13]  /*e560*/  ISETP.NE.AND P0, PT, R0, RZ, PT ;  /* 0x000000ff0000720c */ /* 0x008fda0003f05270 */
[----:B------:R-:W-:Y:S05]  /*e570*/  @!P0 BRA `(.L_x_11866) ;  /* 0x0000000000788947 */ /* 0x000fea0003800000 */
[----:B------:R-:W-:-:S13]  /*e580*/  ISETP.NE.AND P0, PT, R0, 0xff, PT ;  /* 0x000000ff0000780c */ /* 0x000fda0003f05270 */
[----:B------:R-:W-:Y:S01]  /*e590*/  @P0 SHF.L.U32 R0, R0, 0x17, RZ ;  /* 0x0000001700000819 */ /* 0x000fe200000006ff */
[----:B------:R-:W-:Y:S01]  /*e5a0*/  @!P0 IMAD.MOV.U32 R16, RZ, RZ, 0x20000000 ;  /* 0x20000000ff108424 */ /* 0x000fe200078e00ff */
[----:B------:R-:W-:-:S03]  /*e5b0*/  @!P0 MOV R17, 0x7ff80000 ;  /* 0x7ff8000000118802 */ /* 0x000fc60000000f00 */
[----:B------:R-:W-:-:S04]  /*e5c0*/  @P0 FMUL.FTZ R0, R0, 1 ;  /* 0x3f80000000000820 */ /* 0x000fc80000410000 */
[----:B------:R3:W4:Y:S02]  /*e5d0*/  @P0 F2F.F64.F32 R16, R0 ;  /* 0x0000000000100310 */ /* 0x0007240000201800 */
[----:B---34-:R-:W-:Y:S05]  /*e5e0*/  BRA `(.L_x_11866) ;  /* 0x00000000005c7947 */ /* 0x018fea0003800000 */
.L_x_11865:
[----:B------:R-:W-:Y:S01]  /*e5f0*/  MOV R2, 0x130 ;  /* 0x0000013000027802 */ /* 0x000fe20000000f00 */
        /* <DEDUP_REMOVED lines=15> */
.L_x_11887:
[----:B------:R-:W-:Y:S01]  /*e6f0*/  CS2R R16, SRZ ;  /* 0x0000000000107805 */ /* 0x000fe2000001ff00 */
[----:B------:R-:W-:Y:S06]  /*e700*/  BRA `(.L_x_11866) ;  /* 0x0000000000147947 */ /* 0x000fec0003800000 */
.L_x_11886:
[----:B------:R-:W3:Y:S02]  /*e710*/  LDG.E.64 R16, desc[UR36][R2.64] ;  /* 0x0000002402107981 */ /* 0x000ee4000c1e1b00 */
[----:B---3--:R-:W3:Y:S02]  /*e720*/  I2F.F64.U64 R16, R16 ;  /* 0x0000001000107312 */ /* 0x008ee40000301800 */
[----:B---3--:R-:W-:Y:S05]  /*e730*/  BRA `(.L_x_11866) ;  /* 0x0000000000087947 */ /* 0x008fea0003800000 */
.L_x_11885:
[----:B------:R-:W3:Y:S02]  /*e740*/  LDG.E R2, desc[UR36][R2.64] ;  /* 0x0000002402027981 */ /* 0x000ee4000c1e1900 */
[----:B---3--:R0:W1:Y:S02]  /*e750*/  I2F.F64.U32 R16, R2 ;  /* 0x0000000200107312 */ /* 0x0080640000201800 */
.L_x_11866:
[----:B------:R-:W-:Y:S05]  /*e760*/  BSYNC.RECONVERGENT B6 ;  /* 0x0000000000067941 */ /* 0x000fea0003800200 */
.L_x_11860:
        /* <DEDUP_REMOVED lines=16> */
[----:B---3--:R-:W4:Y:S02]  /*e870*/  I2F.F64.S16 R2, R2 ;  /* 0x0000000200027312 */ /* 0x008f240000101c00 */
[----:B----4-:R-:W-:Y:S05]  /*e880*/  BRA `(.L_x_11894) ;  /* 0x0000000c006c7947 */ /* 0x010fea0003800000 */
.L_x_11892:
[----:B---34-:R-:W3:Y:S02]  /*e890*/  LDG.E.U8 R2, desc[UR36][R24.64] ;  /* 0x0000002418027981 */ /* 0x018ee4000c1e1100 */
[----:B---3--:R-:W4:Y:S02]  /*e8a0*/  I2F.F64.U16 R2, R2 ;  /* 0x0000000200027312 */ /* 0x008f240000101800 */
[----:B----4-:R-:W-:Y:S05]  /*e8b0*/  BRA `(.L_x_11894) ;  /* 0x0000000c00607947 */ /* 0x010fea0003800000 */
.L_x_11891:
[----:B------:R-:W-:-:S09]  /*e8c0*/  UISETP.NE.AND UP0, UPT, UR4, 0x2, UPT ;  /* 0x000000020400788c */ /* 0x000fd2000bf05270 */
[----:B------:R-:W-:Y:S05]  /*e8d0*/  BRA.U !UP0, `(.L_x_11895) ;  /* 0x0000000108287547 */ /* 0x000fea000b800000 */
[----:B------:R-:W-:-:S09]  /*e8e0*/  UISETP.NE.AND UP0, UPT, UR4, 0x3, UPT ;  /* 0x000000030400788c */ /* 0x000fd2000bf05270 */
[----:B------:R-:W-:Y:S05]  /*e8f0*/  BRA.U !UP0, `(.L_x_11896) ;  /* 0x0000000108147547 */ /* 0x000fea000b800000 */
[----:B------:R-:W-:-:S09]  /*e900*/  UISETP.NE.AND UP0, UPT, UR4, 0x4, UPT ;  /* 0x000000040400788c */ /* 0x000fd2000bf05270 */
[----:B------:R-:W-:Y:S05]  /*e910*/  BRA.U UP0, `(.L_x_11893) ;  /* 0x0000000900ec7547 */ /* 0x000fea000b800000 */
[----:B---34-:R-:W3:Y:S02]  /*e920*/  LDG.E.64 R2, desc[UR36][R24.64] ;  /* 0x0000002418027981 */ /* 0x018ee4000c1e1b00 */
[----:B---3--:R-:W4:Y:S02]  /*e930*/  I2F.F64.S64 R2, R2 ;  /* 0x0000000200027312 */ /* 0x008f240000301c00 */
[----:B----4-:R-:W-:Y:S05]  /*e940*/  BRA `(.L_x_11894) ;  /* 0x0000000c003c7947 */ /* 0x010fea0003800000 */
.L_x_11896:
[----:B---34-:R-:W3:Y:S02]  /*e950*/  LDG.E R2, desc[UR36][R24.64] ;  /* 0x0000002418027981 */ /* 0x018ee4000c1e1900 */
[----:B---3--:R-:W4:Y:S02]  /*e960*/  I2F.F64 R2, R2 ;  /* 0x0000000200027312 */ /* 0x008f240000201c00 */
[----:B----4-:R-:W-:Y:S05]  /*e970*/  BRA `(.L_x_11894) ;  /* 0x0000000c00307947 */ /* 0x010fea0003800000 */
.L_x_11895:
[----:B---34-:R-:W3:Y:S02]  /*e980*/  LDG.E.U16 R2, desc[UR36][R24.64] ;  /* 0x0000002418027981 */ /* 0x018ee4000c1e1500 */
[----:B---3--:R-:W4:Y:S02]  /*e990*/  I2F.F64.S16 R2, R2 ;  /* 0x0000000200027312 */ /* 0x008f240000101c00 */
[----:B----4-:R-:W-:Y:S05]  /*e9a0*/  BRA `(.L_x_11894) ;  /* 0x0000000c00247947 */ /* 0x010fea0003800000 */
.L_x_11890:
        /* <DEDUP_REMOVED lines=10> */
.L_x_11898:
[----:B------:R-:W2:Y:S02]  /*ea50*/  LDG.E.U16 R0, desc[UR36][R24.64] ;  /* 0x0000002418007981 */ /* 0x000ea4000c1e1500 */
[----:B--2---:R-:W-:-:S05]  /*ea60*/  HADD2.F32 R0, -RZ, R0.H0_H0 ;  /* 0x20000000ff007230 */ /* 0x004fca0000004100 */
[----:B------:R-:W-:-:S04]  /*ea70*/  FMUL.FTZ R0, R0, 1 ;  /* 0x3f80000000007820 */ /* 0x000fc80000410000 */
[----:B---34-:R0:W2:Y:S02]  /*ea80*/  F2F.F64.F32 R2, R0 ;  /* 0x0000000000027310 */ /* 0x0180a40000201800 */
[----:B0-2---:R-:W-:Y:S05]  /*ea90*/  BRA `(.L_x_11894) ;  /* 0x0000000800e87947 */ /* 0x005fea0003800000 */
.L_x_11897:
        /* <DEDUP_REMOVED lines=8> */
[----:B------:R-:W4:Y:S02]  /*eb20*/  F2F.F64.F32 R2, R2 ;  /* 0x0000000200027310 */ /* 0x000f240000201800 */
[----:B----4-:R-:W-:Y:S05]  /*eb30*/  BRA `(.L_x_11894) ;  /* 0x0000000800c07947 */ /* 0x010fea0003800000 */
.L_x_11900:
[----:B------:R-:W2:Y:S02]  /*eb40*/  LDG.E.U16 R24, desc[UR36][R24.64] ;  /* 0x0000002418187981 */ /* 0x000ea4000c1e1500 */
[----:B--2---:R-:W-:-:S05]  /*eb50*/  HADD2.F32 R0, -RZ, R24.H0_H0 ;  /* 0x20000018ff007230 */ /* 0x004fca0000004100 */
[----:B------:R-:W-:-:S04]  /*eb60*/  FMUL.FTZ R0, R0, 1 ;  /* 0x3f80000000007820 */ /* 0x000fc80000410000 */
[----:B---34-:R4:W0:Y:S02]  /*eb70*/  F2F.F64.F32 R2, R0 ;  /* 0x0000000000027310 */ /* 0x0188240000201800 */
[----:B0---4-:R-:W-:Y:S05]  /*eb80*/  BRA `(.L_x_11894) ;  /* 0x0000000800ac7947 */ /* 0x011fea0003800000 */
.L_x_11899:
[----:B---34-:R4:W5:Y:S01]  /*eb90*/  LDG.E.64 R2, desc[UR36][R24.64] ;  /* 0x0000002418027981 */ /* 0x018962000c1e1b00 */
[----:B------:R-:W-:Y:S05]  /*eba0*/  BRA `(.L_x_11894) ;  /* 0x0000000800a47947 */ /* 0x000fea0003800000 */
.L_x_11889:
        /* <DEDUP_REMOVED lines=13> */
.L_x_11903:
[----:B---34-:R0:W5:Y:S01]  /*ec80*/  LDG.E.64 R2, desc[UR36][R24.64] ;  /* 0x0000002418027981 */ /* 0x018162000c1e1b00 */
[----:B------:R-:W-:Y:S05]  /*ec90*/  BRA `(.L_x_11894) ;  /* 0x0000000800687947 */ /* 0x000fea0003800000 */
.L_x_11902:
        /* <DEDUP_REMOVED lines=27> */
.L_x_11905:
[----:B---34-:R-:W3:Y:S02]  /*ee50*/  LDG.E.U8 R3, desc[UR36][R24.64] ;  /* 0x0000002418037981 */ /* 0x018ee4000c1e1100 */
        /* <DEDUP_REMOVED lines=13> */
.L_x_11904:
[----:B------:R-:W2:Y:S02]  /*ef30*/  LDG.E.U16 R0, desc[UR36][R24.64] ;  /* 0x0000002418007981 */ /* 0x000ea4000c1e1500 */
[----:B--2---:R-:W-:-:S04]  /*ef40*/  IMAD.U32 R0, R0, 0x10000, RZ ;  /* 0x0001000000007824 */ /* 0x004fc800078e00ff */
[----:B------:R-:W-:-:S04]  /*ef50*/  FMUL.FTZ R0, R0, 1 ;  /* 0x3f80000000007820 */ /* 0x000fc80000410000 */
[----:B---34-:R3:W4:Y:S02]  /*ef60*/  F2F.F64.F32 R2, R0 ;  /* 0x0000000000027310 */ /* 0x0187240000201800 */
[----:B---34-:R-:W-:Y:S05]  /*ef70*/  BRA `(.L_x_11894) ;  /* 0x0000000400b07947 */ /* 0x018fea0003800000 */
.L_x_11901:
        /* <DEDUP_REMOVED lines=11> */
.L_x_11908:
        /* <DEDUP_REMOVED lines=21> */
.L_x_11910:
[----:B------:R-:W-:Y:S05]  /*f180*/  BSYNC.RECONVERGENT B0 ;  /* 0x0000000000007941 */ /* 0x000fea0003800200 */
.L_x_11909:
[----:B------:R-:W-:Y:S02]  /*f190*/  SHF.L.U32 R0, R0, 0x14, RZ ;  /* 0x0000001400007819 */ /* 0x000fe400000006ff */
[----:B------:R-:W-:-:S04]  /*f1a0*/  LEA R2, R2, 0x3b800000, 0x17 ;  /* 0x3b80000002027811 */ /* 0x000fc800078eb8ff */
[----:B------:R-:W-:-:S05]  /*f1b0*/  LOP3.LUT R0, R2, R0, R7, 0xfe, !PT ;  /* 0x0000000002007212 */ /* 0x000fca00078efe07 */
[----:B------:R-:W-:-:S04]  /*f1c0*/  FMUL.FTZ R0, R0, 1 ;  /* 0x3f80000000007820 */ /* 0x000fc80000410000 */
[----:B------:R4:W0:Y:S02]  /*f1d0*/  F2F.F64.F32 R2, R0 ;  /* 0x0000000000027310 */ /* 0x0008240000201800 */
[----:B0---4-:R-:W-:Y:S05]  /*f1e0*/  BRA `(.L_x_11894) ;  /* 0x0000000400147947 */ /* 0x011fea0003800000 */
.L_x_11907:
[----:B------:R-:W2:Y:S01]  /*f1f0*/  LDG.E.U8 R24, desc[UR36][R24.64] ;  /* 0x0000002418187981 */ /* 0x000ea2000c1e1100 */
[----:B---34-:R-:W-:Y:S02]  /*f200*/  CS2R R2, SRZ ;  /* 0x0000000000027805 */ /* 0x018fe4000001ff00 */
        /* <DEDUP_REMOVED lines=19> */
.L_x_11912:
[----:B------:R-:W-:Y:S05]  /*f340*/  BSYNC.RECONVERGENT B0 ;  /* 0x0000000000007941 */ /* 0x000fea0003800200 */
.L_x_11911:
[----:B------:R-:W-:Y:S01]  /*f350*/  IMAD.SHL.U32 R0, R0, 0x200000, RZ ;  /* 0x0020000000007824 */ /* 0x000fe200078e00ff */
[----:B------:R-:W-:-:S04]  /*f360*/  LEA R2, R2, 0x37800000, 0x17 ;  /* 0x3780000002027811 */ /* 0x000fc800078eb8ff */
[----:B------:R-:W-:-:S05]  /*f370*/  LOP3.LUT R0, R2, R0, R7, 0xfe, !PT ;  /* 0x0000000002007212 */ /* 0x000fca00078efe07 */
[----:B------:R-:W-:-:S04]  /*f380*/  FMUL.FTZ R0, R0, 1 ;  /* 0x3f80000000007820 */ /* 0x000fc80000410000 */
[----:B------:R4:W0:Y:S02]  /*f390*/  F2F.F64.F32 R2, R0 ;  /* 0x0000000000027310 */ /* 0x0008240000201800 */
[----:B0---4-:R-:W-:Y:S05]  /*f3a0*/  BRA `(.L_x_11894) ;  /* 0x0000000000a47947 */ /* 0x011fea0003800000 */
.L_x_11906:
[----:B------:R-:W-:-:S09]  /*f3b0*/  UISETP.NE.AND UP0, UPT, UR4, 0x1c, UPT ;  /* 0x0000001c0400788c */ /* 0x000fd2000bf05270 */
[----:B------:R-:W-:Y:S05]  /*f3c0*/  BRA.U !UP0, `(.L_x_11913) ;  /* 0x0000000108947547 */ /* 0x000fea000b800000 */
[----:B------:R-:W-:-:S09]  /*f3d0*/  UISETP.NE.AND UP0, UPT, UR4, 0x1d, UPT ;  /* 0x0000001d0400788c */ /* 0x000fd2000bf05270 */
[----:B------:R-:W-:Y:S05]  /*f3e0*/  BRA.U !UP0, `(.L_x_11914) ;  /* 0x0000000108807547 */ /* 0x000fea000b800000 */
[----:B------:R-:W-:-:S09]  /*f3f0*/  UISETP.NE.AND UP0, UPT, UR4, 0x2c, UPT ;  /* 0x0000002c0400788c */ /* 0x000fd2000bf05270 */
[----:B------:R-:W-:Y:S05]  /*f400*/  BRA.U UP0, `(.L_x_11893) ;  /* 0x0000000100307547 */ /* 0x000fea000b800000 */
[----:B------:R-:W2:Y:S01]  /*f410*/  LDG.E.U8 R0, desc[UR36][R24.64] ;  /* 0x0000002418007981 */ /* 0x000ea2000c1e1100 */
[----:B---34-:R-:W-:Y:S02]  /*f420*/  HFMA2 R2, -RZ, RZ, 0, 0 ;  /* 0x00000000ff027431 */ /* 0x018fe400000001ff */
        /* <DEDUP_REMOVED lines=10> */
.L_x_11893:
        /* <DEDUP_REMOVED lines=10> */
[----:B---3--:R-:W-:Y:S01]  /*f570*/  IMAD.U32 R6, RZ, RZ, UR6 ;  /* 0x00000006ff067e24 */ /* 0x008fe2000f8e00ff */
[----:B------:R-:W-:Y:S01]  /*f580*/  MOV R7, UR7 ;  /* 0x0000000700077c02 */ /* 0x000fe20008000f00 */
[----:B-1----:R-:W-:Y:S01]  /*f590*/  IMAD.U32 R10, RZ, RZ, UR8 ;  /* 0x00000008ff0a7e24 */ /* 0x002fe2000f8e00ff */
[----:B------:R-:W-:-:S07]  /*f5a0*/  MOV R11, UR9 ;  /* 0x00000009000b7c02 */ /* 0x000fce0008000f00 */
[----:B------:R-:W-:-:S07]  /*f5b0*/  LEPC R20, `(.L_x_11915) ;  /* 0x000000001014794e */ /* 0x000fce0000000000 */
[----:B--2-45:R-:W-:Y:S05]  /*f5c0*/  CALL.ABS.NOINC R2 ;  /* 0x0000000002007343 */ /* 0x034fea0003c00000 */
.L_x_11915:
[----:B------:R-:W-:Y:S01]  /*f5d0*/  CS2R R2, SRZ ;  /* 0x0000000000027805 */ /* 0x000fe2000001ff00 */
[----:B------:R-:W-:Y:S06]  /*f5e0*/  BRA `(.L_x_11894) ;  /* 0x0000000000147947 */ /* 0x000fec0003800000 */
.L_x_11914:
[----:B---34-:R-:W3:Y:S02]  /*f5f0*/  LDG.E.64 R2, desc[UR36][R24.64] ;  /* 0x0000002418027981 */ /* 0x018ee4000c1e1b00 */
[----:B---3--:R-:W4:Y:S02]  /*f600*/  I2F.F64.U64 R2, R2 ;  /* 0x0000000200027312 */ /* 0x008f240000301800 */
[----:B----4-:R-:W-:Y:S05]  /*f610*/  BRA `(.L_x_11894) ;  /* 0x0000000000087947 */ /* 0x010fea0003800000 */
.L_x_11913:
[----:B---34-:R-:W3:Y:S02]  /*f620*/  LDG.E R2, desc[UR36][R24.64] ;  /* 0x0000002418027981 */ /* 0x018ee4000c1e1900 */
[----:B---3--:R-:W3:Y:S02]  /*f630*/  I2F.F64.U32 R2, R2 ;  /* 0x0000000200027312 */ /* 0x008ee40000201800 */
.L_x_11894:
[----:B------:R-:W-:Y:S05]  /*f640*/  BSYNC.RECONVERGENT B6 ;  /* 0x0000000000067941 */ /* 0x000fea0003800200 */
.L_x_11888:
[----:B------:R-:W0:Y:S01]  /*f650*/  LDCU.64 UR6, c[0x0][0x648] ;  /* 0x0000c900ff0677ac */ /* 0x000e220008000a00 */
[----:B--23-5:R0:W1:Y:S01]  /*f660*/  DMUL R18, R2, R18 ;  /* 0x0000001202127228 */ /* 0x02c0620000000000 */
[----:B------:R-:W-:-:S04]  /*f670*/  UPRMT UR4, UR44, 0x9910, URZ ;  /* 0x000099102c047896 */ /* 0x000fc800080000ff */
[----:B------:R-:W-:Y:S01]  /*f680*/  UISETP.GT.AND UP0, UPT, UR4, 0x9, UPT ;  /* 0x000000090400788c */ /* 0x000fe2000bf04270 */
[----:B0-----:R-:W-:-:S04]  /*f690*/  IADD3 R2, P0, PT, R22, UR6, RZ ;  /* 0x0000000616027c10 */ /* 0x001fc8000ff1e0ff */
[----:B------:R-:W-:-:S15]  /*f6a0*/  IADD3.X R3, PT, PT, RZ, UR7, RZ, P0, !PT ;  /* 0x00000007ff037c10 */ /* 0x000fde00087fe4ff */
[----:B------:R-:W-:-:S15]  /*f6b0*/  NOP ;  /* 0x0000000000007918 */ /* 0x000fde0000000000 */
[----:B------:R-:W-:-:S15]  /*f6c0*/  NOP ;  /* 0x0000000000007918 */ /* 0x000fde0000000000 */
[----:B------:R-:W-:-:S09]  /*f6d0*/  NOP ;  /* 0x0000000000007918 */ /* 0x000fd20000000000 */
        /* <DEDUP_REMOVED lines=13> */
.L_x_11919:
[----:B------:R-:W0:Y:S02]  /*f7b0*/  F2I.S64.F64.TRUNC R16, R16 ;  /* 0x0000001000107311 */ /* 0x000e24000030d900 */
[----:B0-----:R-:W-:-:S05]  /*f7c0*/  IMAD.MOV.U32 R5, RZ, RZ, R16 ;  /* 0x000000ffff057224 */ /* 0x001fca00078e0010 */
[----:B------:R0:W-:Y:S01]  /*f7d0*/  STG.E.U8 desc[UR36][R2.64], R5 ;  /* 0x0000000502007986 */ /* 0x0001e2000c101124 */
[----:B------:R-:W-:Y:S05]  /*f7e0*/  BRA `(.L_x_11921) ;  /* 0x0000001000807947 */ /* 0x000fea0003800000 */
.L_x_11918:
        /* <DEDUP_REMOVED lines=9> */
.L_x_11923:
[----:B------:R-:W0:Y:S02]  /*f880*/  F2I.F64.TRUNC R17, R16 ;  /* 0x0000001000117311 */ /* 0x000e24000030d100 */
[----:B0-----:R0:W-:Y:S01]  /*f890*/  STG.E desc[UR36][R2.64], R17 ;  /* 0x0000001102007986 */ /* 0x0011e2000c101924 */
[----:B------:R-:W-:Y:S05]  /*f8a0*/  BRA `(.L_x_11921) ;  /* 0x0000001000507947 */ /* 0x000fea0003800000 */
.L_x_11922:
[----:B------:R-:W0:Y:S02]  /*f8b0*/  F2I.F64.TRUNC R17, R16 ;  /* 0x0000001000117311 */ /* 0x000e24000030d100 */
[----:B0-----:R0:W-:Y:S01]  /*f8c0*/  STG.E.U16 desc[UR36][R2.64], R17 ;  /* 0x0000001102007986 */ /* 0x0011e2000c101524 */
[----:B------:R-:W-:Y:S05]  /*f8d0*/  BRA `(.L_x_11921) ;  /* 0x0000001000447947 */ /* 0x000fea0003800000 */
.L_x_11917:
        /* <DEDUP_REMOVED lines=17> */
.L_x_11925:
        /* <DEDUP_REMOVED lines=12> */
.L_x_11924:
        /* <DEDUP_REMOVED lines=18> */
.L_x_11927:
        /* <DEDUP_REMOVED lines=13> */
.L_x_11926:
[----:B------:R0:W-:Y:S01]  /*fca0*/  STG.E.64 desc[UR36][R2.64], R16 ;  /* 0x0000001002007986 */ /* 0x0001e2000c101b24 */
[----:B------:R-:W-:Y:S05]  /*fcb0*/  BRA `(.L_x_11921) ;  /* 0x0000000c004c7947 */ /* 0x000fea0003800000 */
.L_x_11916:
        /* <DEDUP_REMOVED lines=13> */
.L_x_11931:
        /* <DEDUP_REMOVED lines=26> */
.L_x_11934:
[----:B------:R-:W-:-:S04]  /*ff30*/  SHF.R.U32.HI R5, RZ, 0x18, R5 ;  /* 0x00000018ff057819 */ /* 0x000fc80000011605 */
[----:B------:R-:W-:-:S07]  /*ff40*/  LOP3.LUT R0, R0, 0x80, R5, 0xf8, !PT ;  /* 0x0000008000007812 */ /* 0x000fce00078ef805 */
.L_x_11933:
[----:B------:R-:W-:Y:S05]  /*ff50*/  BSYNC.RECONVERGENT B0 ;  /* 0x0000000000007941 */ /* 0x000fea0003800200 */
.L_x_11932:
[----:B------:R0:W-:Y:S01]  /*ff60*/  STG.E.U8 desc[UR36][R2.64], R0 ;  /* 0x0000000002007986 */ /* 0x0001e2000c101124 */
[----:B------:R-:W-:Y:S05]  /*ff70*/  BRA `(.L_x_11921) ;  /* 0x00000008009c7947 */ /* 0x000fea0003800000 */
.L_x_11930:
        /* <DEDUP_REMOVED lines=26> */
.L_x_11937:
[----:B------:R-:W-:-:S04]  /*10120*/  SHF.R.U32.HI R5, RZ, 0x18, R5 ;  /* 0x00000018ff057819 */ /* 0x000fc80000011605 */
[----:B------:R-:W-:-:S07]  /*10130*/  LOP3.LUT R0, R0, 0x80, R5, 0xf8, !PT ;  /* 0x0000008000007812 */ /* 0x000fce00078ef805 */
.L_x_11936:
[----:B------:R-:W-:Y:S05]  /*10140*/  BSYNC.RECONVERGENT B0 ;  /* 0x0000000000007941 */ /* 0x000fea0003800200 */
.L_x_11935:
[----:B------:R0:W-:Y:S01]  /*10150*/  STG.E.U8 desc[UR36][R2.64], R0 ;  /* 0x0000000002007986 */ /* 0x0001e2000c101124 */
[----:B------:R-:W-:Y:S05]  /*10160*/  BRA `(.L_x_11921) ;  /* 0x0000000800207947 */ /* 0x000fea0003800000 */
.L_x_11929:
        /* <DEDUP_REMOVED lines=30> */
.L_x_11939:
[----:B------:R-:W0:Y:S02]  /*10350*/  F2I.U64.F64.TRUNC R16, R16 ;  /* 0x0000001000107311 */ /* 0x000e24000030d800 */
[----:B0-----:R0:W-:Y:S01]  /*10360*/  STG.E.64 desc[UR36][R2.64], R16 ;  /* 0x0000001002007986 */ /* 0x0011e2000c101b24 */
[----:B------:R-:W-:Y:S05]  /*10370*/  BRA `(.L_x_11921) ;  /* 0x00000004009c7947 */ /* 0x000fea0003800000 */
.L_x_11938:
[----:B------:R-:W0:Y:S02]  /*10380*/  F2I.U32.F64.TRUNC R17, R16 ;  /* 0x0000001000117311 */ /* 0x000e24000030d000 */
[----:B0-----:R0:W-:Y:S01]  /*10390*/  STG.E desc[UR36][R2.64], R17 ;  /* 0x0000001102007986 */ /* 0x0011e2000c101924 */
[----:B------:R-:W-:Y:S05]  /*103a0*/  BRA `(.L_x_11921) ;  /* 0x0000000400907947 */ /* 0x000fea0003800000 */
.L_x_11928:
        /* <DEDUP_REMOVED lines=10> */
.L_x_11941:
[----:B------:R-:W-:-:S05]  /*10450*/  CS2R R18, SRZ ;  /* 0x0000000000127805 */ /* 0x000fca000001ff00 */
[----:B------:R0:W-:Y:S01]  /*10460*/  STG.E.128 desc[UR36][R2.64], R16 ;  /* 0x0000001002007986 */ /* 0x0001e2000c101d24 */
[----:B------:R-:W-:Y:S05]  /*10470*/  BRA `(.L_x_11921) ;  /* 0x00000004005c7947 */ /* 0x000fea0003800000 */
.L_x_11940:
[----:B------:R-:W-:-:S09]  /*10480*/  UISETP.NE.AND UP0, UPT, UR4, 0xf, UPT ;  /* 0x0000000f0400788c */ /* 0x000fd2000bf05270 */
[----:B------:R-:W-:Y:S05]  /*10490*/  BRA.U !UP0, `(.L_x_11942) ;  /* 0x0000000508287547 */ /* 0x000fea000b800000 */
[----:B------:R-:W-:-:S09]  /*104a0*/  UISETP.NE.AND UP0, UPT, UR4, 0x17, UPT ;  /* 0x000000170400788c */ /* 0x000fd2000bf05270 */
[----:B------:R-:W-:Y:S05]  /*104b0*/  BRA.U !UP0, `(.L_x_11943) ;  /* 0x0000000108b07547 */ /* 0x000fea000b800000 */
[----:B------:R-:W-:-:S09]  /*104c0*/  UISETP.NE.AND UP0, UPT, UR4, 0x18, UPT ;  /* 0x000000180400788c */ /* 0x000fd2000bf05270 */
[----:B------:R-:W-:Y:S05]  /*104d0*/  BRA.U !UP0, `(.L_x_11944) ;  /* 0x0000000108447547 */ /* 0x000fea000b800000 */
.L_x_11920:
        /* <DEDUP_REMOVED lines=10> */
[----:B---3--:R-:W-:Y:S01]  /*10580*/  IMAD.U32 R6, RZ, RZ, UR6 ;  /* 0x00000006ff067e24 */ /* 0x008fe2000f8e00ff */
[----:B------:R-:W-:Y:S01]  /*10590*/  MOV R7, UR7 ;  /* 0x0000000700077c02 */ /* 0x000fe20008000f00 */
[----:B-----5:R-:W-:Y:S01]  /*105a0*/  IMAD.U32 R10, RZ, RZ, UR8 ;  /* 0x00000008ff0a7e24 */ /* 0x020fe2000f8e00ff */
[----:B-1----:R-:W-:-:S07]  /*105b0*/  MOV R11, UR9 ;  /* 0x00000009000b7c02 */ /* 0x002fce0008000f00 */
[----:B------:R-:W-:-:S07]  /*105c0*/  LEPC R20, `(.L_x_11945) ;  /* 0x000000001014794e */ /* 0x000fce0000000000 */
[----:B--2-4-:R-:W-:Y:S05]  /*105d0*/  CALL.ABS.NOINC R2 ;  /* 0x0000000002007343 */ /* 0x014fea0003c00000 */
.L_x_11945:
[----:B------:R-:W-:Y:S05]  /*105e0*/  BRA `(.L_x_11921) ;  /* 0x0000000400007947 */ /* 0x000fea0003800000 */
.L_x_11944:
        /* <DEDUP_REMOVED lines=21> */
.L_x_11947:
[----:B------:R-:W-:Y:S05]  /*10740*/  BSYNC.RECONVERGENT B0 ;  /* 0x0000000000007941 */ /* 0x000fea0003800200 */
.L_x_11946:
[----:B------:R-:W-:-:S05]  /*10750*/  LOP3.LUT R5, R0, 0x80, R5, 0xf8, !PT ;  /* 0x0000008000057812 */ /* 0x000fca00078ef805 */
[----:B------:R1:W-:Y:S01]  /*10760*/  STG.E.U8 desc[UR36][R2.64], R5 ;  /* 0x0000000502007986 */ /* 0x0003e2000c101124 */
[----:B------:R-:W-:Y:S05]  /*10770*/  BRA `(.L_x_11921) ;  /* 0x00000000009c7947 */ /* 0x000fea0003800000 */
.L_x_11943:
        /* <DEDUP_REMOVED lines=20> */
.L_x_11949:
[----:B------:R-:W-:Y:S01]  /*108c0*/  IMAD.MOV.U32 R0, RZ, RZ, 0x7f ;  /* 0x0000007fff007424 */ /* 0x000fe200078e00ff */
[----:B------:R-:W-:-:S04]  /*108d0*/  ISETP.GT.U32.AND P0, PT, R4, 0x7f800000, PT ;  /* 0x7f8000000400780c */ /* 0x000fc80003f04070 */
[----:B------:R-:W-:-:S09]  /*108e0*/  SEL R0, R0, 0x7c, P0 ;  /* 0x0000007c00007807 */ /* 0x000fd20000000000 */
.L_x_11950:
[----:B------:R-:W-:Y:S05]  /*108f0*/  BSYNC.RECONVERGENT B0 ;  /* 0x0000000000007941 */ /* 0x000fea0003800200 */
.L_x_11948:
[----:B------:R-:W-:-:S04]  /*10900*/  SHF.R.U32.HI R5, RZ, 0x18, R5 ;  /* 0x00000018ff057819 */ /* 0x000fc80000011605 */
[----:B------:R-:W-:-:S05]  /*10910*/  LOP3.LUT R5, R0, 0x80, R5, 0xf8, !PT ;  /* 0x0000008000057812 */ /* 0x000fca00078ef805 */
[----:B------:R0:W-:Y:S01]  /*10920*/  STG.E.U8 desc[UR36][R2.64], R5 ;  /* 0x0000000502007986 */ /* 0x0001e2000c101124 */
[----:B------:R-:W-:Y:S05]  /*10930*/  BRA `(.L_x_11921) ;  /* 0x00000000002c7947 */ /* 0x000fea0003800000 */
.L_x_11942:
        /* <DEDUP_REMOVED lines=11> */
.L_x_11921:
[----:B------:R-:W-:-:S07]  /*109f0*/  IADD3 R23, PT, PT, R23, 0x80, RZ ;  /* 0x0000008017177810 */ /* 0x000fce0007ffe0ff */
.L_x_11830:
[----:B------:R-:W-:Y:S05]  /*10a00*/  BSYNC.RECONVERGENT B7 ;  /* 0x0000000000077941 */ /* 0x000fea0003800200 */
.L_x_11829:
[----:B------:R-:W5:Y:S02]  /*10a10*/  LDCU UR4, c[0x0][0x380] ;  /* 0x00007000ff0477ac */ /* 0x000f640008000800 */
[----:B-----5:R-:W-:-:S13]  /*10a20*/  ISETP.GE.AND P0, PT, R23, UR4, PT ;  /* 0x0000000417007c0c */ /* 0x020fda000bf06270 */
[----:B------:R-:W-:Y:S05]  /*10a30*/  @P0 EXIT ;  /* 0x000000000000094d */ /* 0x000fea0003800000 */
[----:B------:R-:W5:Y:S01]  /*10a40*/  LDCU UR4, c[0x0][0x388] ;  /* 0x00007100ff0477ac */ /* 0x000f620008000800 */
[----:B0-----:R-:W-:Y:S02]  /*10a50*/  HFMA2 R16, -RZ, RZ, 0, 0 ;  /* 0x00000000ff107431 */ /* 0x001fe400000001ff */
[----:B---34-:R-:W-:Y:S01]  /*10a60*/  IMAD.MOV.U32 R24, RZ, RZ, RZ ;  /* 0x000000ffff187224 */ /* 0x018fe200078e00ff */
        /* <DEDUP_REMOVED lines=8> */
[----:B------:R-:W3:Y:S01]  /*10af0*/  LDCU.64 UR10, c[0x0][0x4c0] ;  /* 0x00009800ff0a77ac */ /* 0x000ee20008000a00 */
[----:B------:R-:W-:Y:S01]  /*10b00*/  UISETP.NE.AND UP0, UPT, UR42, URZ, UPT ;  /* 0x000000ff2a00728c */ /* 0x000fe2000bf05270 */
        /* <DEDUP_REMOVED lines=367> */
.L_x_11951:
[----:B------:R-:W0:Y:S01]  /*12200*/  LDCU.64 UR6, c[0x0][0x648] ;  /* 0x0000c900ff0677ac */ /* 0x000e220008000a00 */
[----:B------:R-:W-:Y:S01]  /*12210*/  BSSY.RECONVERGENT B6, `(.L_x_11952) ;  /* 0x00000ef000067945 */ /* 0x000fe20003800200 */
[----:B------:R-:W1:Y:S01]  /*12220*/  LDCU.64 UR8, c[0x0][0x650] ;  /* 0x0000ca00ff0877ac */ /* 0x000e620008000a00 */
[----:B------:R-:W-:-:S04]  /*12230*/  UPRMT UR4, UR40, 0x9910, URZ ;  /* 0x0000991028047896 */ /* 0x000fc800080000ff */
[----:B------:R-:W-:Y:S01]  /*12240*/  UISETP.GT.AND UP0, UPT, UR4, 0x9, UPT ;  /* 0x000000090400788c */ /* 0x000fe2000bf04270 */
[----:B0-----:R-:W-:Y:S02]  /*12250*/  IADD3 R16, P0, PT, R16, UR6, RZ ;  /* 0x0000000610107c10 */ /* 0x001fe4000ff1e0ff */
[----:B-1----:R-:W-:-:S03]  /*12260*/  IADD3 R2, P1, PT, R0, UR8, RZ ;  /* 0x0000000800027c10 */ /* 0x002fc6000ff3e0ff */
        /* <DEDUP_REMOVED lines=14> */
.L_x_11956:
[----:B------:R-:W2:Y:S02]  /*12350*/  LDG.E.U8 R2, desc[UR36][R2.64] ;  /* 0x0000002402027981 */ /* 0x000ea4000c1e1100 */
[----:B--2---:R0:W1:Y:S02]  /*12360*/  I2F.F64.U16 R22, R2 ;  /* 0x0000000200167312 */ /* 0x0040640000101800 */
[----:B01----:R-:W-:Y:S05]  /*12370*/  BRA `(.L_x_11958) ;  /* 0x0000000c00607947 */ /* 0x003fea0003800000 */
.L_x_11955:
        /* <DEDUP_REMOVED lines=9> */
.L_x_11960:
[----:B------:R-:W2:Y:S02]  /*12410*/  LDG.E R2, desc[UR36][R2.64] ;  /* 0x0000002402027981 */ /* 0x000ea4000c1e1900 */
[----:B--2---:R0:W1:Y:S02]  /*12420*/  I2F.F64 R22, R2 ;  /* 0x0000000200167312 */ /* 0x0040640000201c00 */
[----:B01----:R-:W-:Y:S05]  /*12430*/  BRA `(.L_x_11958) ;  /* 0x0000000c00307947 */ /* 0x003fea0003800000 */
.L_x_11959:
[----:B------:R-:W2:Y:S02]  /*12440*/  LDG.E.U16 R2, desc[UR36][R2.64] ;  /* 0x0000002402027981 */ /* 0x000ea4000c1e1500 */
[----:B--2---:R0:W1:Y:S02]  /*12450*/  I2F.F64.S16 R22, R2 ;  /* 0x0000000200167312 */ /* 0x0040640000101c00 */
[----:B01----:R-:W-:Y:S05]  /*12460*/  BRA `(.L_x_11958) ;  /* 0x0000000c00247947 */ /* 0x003fea0003800000 */
.L_x_11954:
        /* <DEDUP_REMOVED lines=10> */
.L_x_11962:
[----:B------:R-:W2:Y:S02]  /*12510*/  LDG.E.U16 R0, desc[UR36][R2.64] ;  /* 0x0000002402007981 */ /* 0x000ea4000c1e1500 */
[----:B--2---:R-:W-:-:S05]  /*12520*/  HADD2.F32 R0, -RZ, R0.H0_H0 ;  /* 0x20000000ff007230 */ /* 0x004fca0000004100 */
[----:B------:R-:W-:-:S04]  /*12530*/  FMUL.FTZ R0, R0, 1 ;  /* 0x3f80000000007820 */ /* 0x000fc80000410000 */
[----:B------:R1:W2:Y:S02]  /*12540*/  F2F.F64.F32 R22, R0 ;  /* 0x0000000000167310 */ /* 0x0002a40000201800 */
[----:B-12---:R-:W-:Y:S05]  /*12550*/  BRA `(.L_x_11958) ;  /* 0x0000000800e87947 */ /* 0x006fea0003800000 */
.L_x_11961:
        /* <DEDUP_REMOVED lines=10> */
.L_x_11964:
[----:B------:R-:W2:Y:S02]  /*12600*/  LDG.E.U16 R2, desc[UR36][R2.64] ;  /* 0x0000002402027981 */ /* 0x000ea4000c1e1500 */
[----:B--2---:R-:W-:-:S05]  /*12610*/  HADD2.F32 R0, -RZ, R2.H0_H0 ;  /* 0x20000002ff007230 */ /* 0x004fca0000004100 */
[----:B------:R-:W-:-:S04]  /*12620*/  FMUL.FTZ R0, R0, 1 ;  /* 0x3f80000000007820 */ /* 0x000fc80000410000 */
[----:B------:R0:W1:Y:S02]  /*12630*/  F2F.F64.F32 R22, R0 ;  /* 0x0000000000167310 */ /* 0x0000640000201800 */
[----:B01----:R-:W-:Y:S05]  /*12640*/  BRA `(.L_x_11958) ;  /* 0x0000000800ac7947 */ /* 0x003fea0003800000 */
.L_x_11963:
[----:B------:R0:W5:Y:S01]  /*12650*/  LDG.E.64 R22, desc[UR36][R2.64] ;  /* 0x0000002402167981 */ /* 0x000162000c1e1b00 */
[----:B------:R-:W-:Y:S05]  /*12660*/  BRA `(.L_x_11958) ;  /* 0x0000000800a47947 */ /* 0x000fea0003800000 */
.L_x_11953:
        /* <DEDUP_REMOVED lines=13> */
.L_x_11967:
[----:B------:R3:W5:Y:S01]  /*12740*/  LDG.E.64 R22, desc[UR36][R2.64] ;  /* 0x0000002402167981 */ /* 0x000762000c1e1b00 */
[----:B------:R-:W-:Y:S05]  /*12750*/  BRA `(.L_x_11958) ;  /* 0x0000000800687947 */ /* 0x000fea0003800000 */
.L_x_11966:
        /* <DEDUP_REMOVED lines=27> */
.L_x_11969:
        /* <DEDUP_REMOVED lines=14> */
.L_x_11968:
[----:B------:R-:W2:Y:S02]  /*129f0*/  LDG.E.U16 R0, desc[UR36][R2.64] ;  /* 0x0000002402007981 */ /* 0x000ea4000c1e1500 */
[----:B--2---:R-:W-:-:S04]  /*12a00*/  IMAD.U32 R0, R0, 0x10000, RZ ;  /* 0x0001000000007824 */ /* 0x004fc800078e00ff */
[----:B------:R-:W-:-:S04]  /*12a10*/  FMUL.FTZ R0, R0, 1 ;  /* 0x3f80000000007820 */ /* 0x000fc80000410000 */
[----:B------:R4:W0:Y:S02]  /*12a20*/  F2F.F64.F32 R22, R0 ;  /* 0x0000000000167310 */ /* 0x0008240000201800 */
[----:B0---4-:R-:W-:Y:S05]  /*12a30*/  BRA `(.L_x_11958) ;  /* 0x0000000400b07947 */ /* 0x011fea0003800000 */
.L_x_11965:
        /* <DEDUP_REMOVED lines=11> */
.L_x_11972:
        /* <DEDUP_REMOVED lines=21> */
.L_x_11974:
[----:B------:R-:W-:Y:S05]  /*12c40*/  BSYNC.RECONVERGENT B0 ;  /* 0x0000000000007941 */ /* 0x000fea0003800200 */
.L_x_11973:
[----:B------:R-:W-:Y:S02]  /*12c50*/  SHF.L.U32 R0, R0, 0x14, RZ ;  /* 0x0000001400007819 */ /* 0x000fe400000006ff */
[----:B------:R-:W-:-:S04]  /*12c60*/  LEA R2, R2, 0x3b800000, 0x17 ;  /* 0x3b80000002027811 */ /* 0x000fc800078eb8ff */
[----:B------:R-:W-:-:S05]  /*12c70*/  LOP3.LUT R0, R2, R0, R7, 0xfe, !PT ;  /* 0x0000000002007212 */ /* 0x000fca00078efe07 */
[----:B------:R-:W-:-:S04]  /*12c80*/  FMUL.FTZ R0, R0, 1 ;  /* 0x3f80000000007820 */ /* 0x000fc80000410000 */
[----:B------:R3:W4:Y:S02]  /*12c90*/  F2F.F64.F32 R22, R0 ;  /* 0x0000000000167310 */ /* 0x0007240000201800 */
[----:B---34-:R-:W-:Y:S05]  /*12ca0*/  BRA `(.L_x_11958) ;  /* 0x0000000400147947 */ /* 0x018fea0003800000 */
.L_x_11971:
        /* <DEDUP_REMOVED lines=21> */
.L_x_11976:
[----:B------:R-:W-:Y:S05]  /*12e00*/  BSYNC.RECONVERGENT B0 ;  /* 0x0000000000007941 */ /* 0x000fea0003800200 */
.L_x_11975:
[----:B------:R-:W-:Y:S01]  /*12e10*/  IMAD.SHL.U32 R0, R0, 0x200000, RZ ;  /* 0x0020000000007824 */ /* 0x000fe200078e00ff */
[----:B------:R-:W-:-:S04]  /*12e20*/  LEA R2, R2, 0x37800000, 0x17 ;  /* 0x3780000002027811 */ /* 0x000fc800078eb8ff */
[----:B------:R-:W-:-:S05]  /*12e30*/  LOP3.LUT R0, R2, R0, R7, 0xfe, !PT ;  /* 0x0000000002007212 */ /* 0x000fca00078efe07 */
[----:B------:R-:W-:-:S04]  /*12e40*/  FMUL.FTZ R0, R0, 1 ;  /* 0x3f80000000007820 */ /* 0x000fc80000410000 */
[----:B------:R3:W4:Y:S02]  /*12e50*/  F2F.F64.F32 R22, R0 ;  /* 0x0000000000167310 */ /* 0x0007240000201800 */
[----:B---34-:R-:W-:Y:S05]  /*12e60*/  BRA `(.L_x_11958) ;  /* 0x0000000000a47947 */ /* 0x018fea0003800000 */
.L_x_11970:
        /* <DEDUP_REMOVED lines=18> */
.L_x_11957:
        /* <DEDUP_REMOVED lines=16> */
.L_x_11979:
[----:B------:R-:W-:Y:S01]  /*13090*/  CS2R R22, SRZ ;  /* 0x0000000000167805 */ /* 0x000fe2000001ff00 */
[----:B------:R-:W-:Y:S06]  /*130a0*/  BRA `(.L_x_11958) ;  /* 0x0000000000147947 */ /* 0x000fec0003800000 */
.L_x_11978:
[----:B------:R-:W2:Y:S02]  /*130b0*/  LDG.E.64 R22, desc[UR36][R2.64] ;  /* 0x0000002402167981 */ /* 0x000ea4000c1e1b00 */
[----:B--2---:R-:W3:Y:S02]  /*130c0*/  I2F.F64.U64 R22, R22 ;  /* 0x0000001600167312 */ /* 0x004ee40000301800 */
[----:B---3--:R-:W-:Y:S05]  /*130d0*/  BRA `(.L_x_11958) ;  /* 0x0000000000087947 */ /* 0x008fea0003800000 */
.L_x_11977:
[----:B------:R-:W2:Y:S02]  /*130e0*/  LDG.E R2, desc[UR36][R2.64] ;  /* 0x0000002402027981 */ /* 0x000ea4000c1e1900 */
[----:B--2---:R1:W2:Y:S02]  /*130f0*/  I2F.F64.U32 R22, R2 ;  /* 0x0000000200167312 */ /* 0x0042a40000201800 */
.L_x_11958:
[----:B------:R-:W-:Y:S05]  /*13100*/  BSYNC.RECONVERGENT B6 ;  /* 0x0000000000067941 */ /* 0x000fea0003800200 */
.L_x_11952:
        /* <DEDUP_REMOVED lines=18> */
.L_x_11984:
[----:B------:R-:W3:Y:S02]  /*13230*/  LDG.E.U8 R2, desc[UR36][R2.64] ;  /* 0x0000002402027981 */ /* 0x000ee4000c1e1100 */
[----:B---3--:R0:W1:Y:S02]  /*13240*/  I2F.F64.U16 R18, R2 ;  /* 0x0000000200127312 */ /* 0x0080640000101800 */
[----:B01----:R-:W-:Y:S05]  /*13250*/  BRA `(.L_x_11986) ;  /* 0x0000000c00607947 */ /* 0x003fea0003800000 */
.L_x_11983:
        /* <DEDUP_REMOVED lines=9> */
.L_x_11988:
[----:B------:R-:W3:Y:S02]  /*132f0*/  LDG.E R2, desc[UR36][R2.64] ;  /* 0x0000002402027981 */ /* 0x000ee4000c1e1900 */
[----:B---3--:R0:W1:Y:S02]  /*13300*/  I2F.F64 R18, R2 ;  /* 0x0000000200127312 */ /* 0x0080640000201c00 */
[----:B01----:R-:W-:Y:S05]  /*13310*/  BRA `(.L_x_11986) ;  /* 0x0000000c00307947 */ /* 0x003fea0003800000 */
.L_x_11987:
[----:B------:R-:W3:Y:S02]  /*13320*/  LDG.E.U16 R2, desc[UR36][R2.64] ;  /* 0x0000002402027981 */ /* 0x000ee4000c1e1500 */
[----:B---3--:R0:W1:Y:S02]  /*13330*/  I2F.F64.S16 R18, R2 ;  /* 0x0000000200127312 */ /* 0x0080640000101c00 */
[----:B01----:R-:W-:Y:S05]  /*13340*/  BRA `(.L_x_11986) ;  /* 0x0000000c00247947 */ /* 0x003fea0003800000 */
.L_x_11982:
        /* <DEDUP_REMOVED lines=8> */
[----:B------:R-:W1:Y:S02]  /*133d0*/  F2F.F64.F32 R18, R18 ;  /* 0x0000001200127310 */ /* 0x000e640000201800 */
[----:B-1----:R-:W-:Y:S05]  /*133e0*/  BRA `(.L_x_11986) ;  /* 0x0000000800fc7947 */ /* 0x002fea0003800000 */
.L_x_11990:
[----:B------:R-:W3:Y:S02]  /*133f0*/  LDG.E.U16 R0, desc[UR36][R2.64] ;  /* 0x0000002402007981 */ /* 0x000ee4000c1e1500 */
[----:B---3--:R-:W-:-:S05]  /*13400*/  HADD2.F32 R0, -RZ, R0.H0_H0 ;  /* 0x20000000ff007230 */ /* 0x008fca0000004100 */
[----:B------:R-:W-:-:S04]  /*13410*/  FMUL.FTZ R0, R0, 1 ;  /* 0x3f80000000007820 */ /* 0x000fc80000410000 */
[----:B------:R1:W3:Y:S02]  /*13420*/  F2F.F64.F32 R18, R0 ;  /* 0x0000000000127310 */ /* 0x0002e40000201800 */
[----:B-1-3--:R-:W-:Y:S05]  /*13430*/  BRA `(.L_x_11986) ;  /* 0x0000000800e87947 */ /* 0x00afea0003800000 */
.L_x_11989:
        /* <DEDUP_REMOVED lines=10> */
.L_x_11992:
[----:B------:R-:W3:Y:S02]  /*134e0*/  LDG.E.U16 R2, desc[UR36][R2.64] ;  /* 0x0000002402027981 */ /* 0x000ee4000c1e1500 */
[----:B---3--:R-:W-:-:S05]  /*134f0*/  HADD2.F32 R0, -RZ, R2.H0_H0 ;  /* 0x20000002ff007230 */ /* 0x008fca0000004100 */
[----:B------:R-:W-:-:S04]  /*13500*/  FMUL.FTZ R0, R0, 1 ;  /* 0x3f80000000007820 */ /* 0x000fc80000410000 */
[----:B------:R0:W1:Y:S02]  /*13510*/  F2F.F64.F32 R18, R0 ;  /* 0x0000000000127310 */ /* 0x0000640000201800 */
[----:B01----:R-:W-:Y:S05]  /*13520*/  BRA `(.L_x_11986) ;  /* 0x0000000800ac7947 */ /* 0x003fea0003800000 */
.L_x_11991:
[----:B------:R0:W5:Y:S01]  /*13530*/  LDG.E.64 R18, desc[UR36][R2.64] ;  /* 0x0000002402127981 */ /* 0x000162000c1e1b00 */
[----:B------:R-:W-:Y:S05]  /*13540*/  BRA `(.L_x_11986) ;  /* 0x0000000800a47947 */ /* 0x000fea0003800000 */
.L_x_11981:
        /* <DEDUP_REMOVED lines=13> */
.L_x_11995:
[----:B------:R1:W5:Y:S01]  /*13620*/  LDG.E.64 R18, desc[UR36][R2.64] ;  /* 0x0000002402127981 */ /* 0x000362000c1e1b00 */
[----:B------:R-:W-:Y:S05]  /*13630*/  BRA `(.L_x_11986) ;  /* 0x0000000800687947 */ /* 0x000fea0003800000 */
.L_x_11994:
        /* <DEDUP_REMOVED lines=27> */
.L_x_11997:
        /* <DEDUP_REMOVED lines=14> */
.L_x_11996:
[----:B------:R-:W3:Y:S02]  /*138d0*/  LDG.E.U16 R0, desc[UR36][R2.64] ;  /* 0x0000002402007981 */ /* 0x000ee4000c1e1500 */
[----:B---3--:R-:W-:-:S04]  /*138e0*/  IMAD.U32 R0, R0, 0x10000, RZ ;  /* 0x0001000000007824 */ /* 0x008fc800078e00ff */
[----:B------:R-:W-:-:S04]  /*138f0*/  FMUL.FTZ R0, R0, 1 ;  /* 0x3f80000000007820 */ /* 0x000fc80000410000 */
[----:B------:R3:W4:Y:S02]  /*13900*/  F2F.F64.F32 R18, R0 ;  /* 0x0000000000127310 */ /* 0x0007240000201800 */
[----:B---34-:R-:W-:Y:S05]  /*13910*/  BRA `(.L_x_11986) ;  /* 0x0000000400b07947 */ /* 0x018fea0003800000 */
.L_x_11993:
        /* <DEDUP_REMOVED lines=9> */
[----:B---3--:R0:W1:Y:S02]  /*139b0*/  I2F.F64.U16 R18, R2 ;  /* 0x0000000200127312 */ /* 0x0080640000101800 */
[----:B01----:R-:W-:Y:S05]  /*139c0*/  BRA `(.L_x_11986) ;  /* 0x0000000400847947 */ /* 0x003fea0003800000 */
.L_x_12000:
        /* <DEDUP_REMOVED lines=21> */
.L_x_12002:
[----:B------:R-:W-:Y:S05]  /*13b20*/  BSYNC.RECONVERGENT B0 ;  /* 0x0000000000007941 */ /* 0x000fea0003800200 */
.L_x_12001:
[----:B------:R-:W-:Y:S02]  /*13b30*/  SHF.L.U32 R0, R0, 0x14, RZ ;  /* 0x0000001400007819 */ /* 0x000fe400000006ff */
[----:B------:R-:W-:-:S04]  /*13b40*/  LEA R2, R2, 0x3b800000, 0x17 ;  /* 0x3b80000002027811 */ /* 0x000fc800078eb8ff */
[----:B------:R-:W-:-:S05]  /*13b50*/  LOP3.LUT R0, R2, R0, R7, 0xfe, !PT ;  /* 0x0000000002007212 */ /* 0x000fca00078efe07 */
[----:B------:R-:W-:-:S04]  /*13b60*/  FMUL.FTZ R0, R0, 1 ;  /* 0x3f80000000007820 */ /* 0x000fc80000410000 */
[----:B------:R0:W1:Y:S02]  /*13b70*/  F2F.F64.F32 R18, R0 ;  /* 0x0000000000127310 */ /* 0x0000640000201800 */
[----:B01----:R-:W-:Y:S05]  /*13b80*/  BRA `(.L_x_11986) ;  /* 0x0000000400147947 */ /* 0x003fea0003800000 */
.L_x_11999:
        /* <DEDUP_REMOVED lines=21> */
.L_x_12004:
[----:B------:R-:W-:Y:S05]  /*13ce0*/  BSYNC.RECONVERGENT B0 ;  /* 0x0000000000007941 */ /* 0x000fea0003800200 */
.L_x_12003:
[----:B------:R-:W-:Y:S01]  /*13cf0*/  IMAD.SHL.U32 R0, R0, 0x200000, RZ ;  /* 0x0020000000007824 */ /* 0x000fe200078e00ff */
[----:B------:R-:W-:-:S04]  /*13d00*/  LEA R2, R2, 0x37800000, 0x17 ;  /* 0x3780000002027811 */ /* 0x000fc800078eb8ff */
[----:B------:R-:W-:-:S05]  /*13d10*/  LOP3.LUT R0, R2, R0, R7, 0xfe, !PT ;  /* 0x0000000002007212 */ /* 0x000fca00078efe07 */
[----:B------:R-:W-:-:S04]  /*13d20*/  FMUL.FTZ R0, R0, 1 ;  /* 0x3f80000000007820 */ /* 0x000fc80000410000 */
[----:B------:R0:W1:Y:S02]  /*13d30*/  F2F.F64.F32 R18, R0 ;  /* 0x0000000000127310 */ /* 0x0000640000201800 */
[----:B01----:R-:W-:Y:S05]  /*13d40*/  BRA `(.L_x_11986) ;  /* 0x0000000000a47947 */ /* 0x003fea0003800000 */
.L_x_11998:
        /* <DEDUP_REMOVED lines=16> */
[----:B------:R0:W1:Y:S02]  /*13e50*/  @P0 F2F.F64.F32 R18, R0 ;  /* 0x0000000000120310 */ /* 0x0000640000201800 */
[----:B01----:R-:W-:Y:S05]  /*13e60*/  BRA `(.L_x_11986) ;  /* 0x00000000005c7947 */ /* 0x003fea0003800000 */
.L_x_11985:
        /* <DEDUP_REMOVED lines=16> */
.L_x_12007:
[----:B------:R-:W-:Y:S01]  /*13f70*/  CS2R R18, SRZ ;  /* 0x0000000000127805 */ /* 0x000fe2000001ff00 */
[----:B------:R-:W-:Y:S06]  /*13f80*/  BRA `(.L_x_11986) ;  /* 0x0000000000147947 */ /* 0x000fec0003800000 */
.L_x_12006:
[----:B------:R-:W3:Y:S02]  /*13f90*/  LDG.E.64 R18, desc[UR36][R2.64] ;  /* 0x0000002402127981 */ /* 0x000ee4000c1e1b00 */
[----:B---3--:R-:W0:Y:S02]  /*13fa0*/  I2F.F64.U64 R18, R18 ;  /* 0x0000001200127312 */ /* 0x008e240000301800 */
[----:B0-----:R-:W-:Y:S05]  /*13fb0*/  BRA `(.L_x_11986) ;  /* 0x0000000000087947 */ /* 0x001fea0003800000 */
.L_x_12005:
[----:B------:R-:W3:Y:S02]  /*13fc0*/  LDG.E R2, desc[UR36][R2.64] ;  /* 0x0000002402027981 */ /* 0x000ee4000c1e1900 */
[----:B---3--:R3:W4:Y:S02]  /*13fd0*/  I2F.F64.U32 R18, R2 ;  /* 0x0000000200127312 */ /* 0x0087240000201800 */
.L_x_11986:
[----:B------:R-:W-:Y:S05]  /*13fe0*/  BSYNC.RECONVERGENT B6 ;  /* 0x0000000000067941 */ /* 0x000fea0003800200 */
.L_x_11980:
        /* <DEDUP_REMOVED lines=15> */
[----:B-1-3--:R-:W3:Y:S02]  /*140e0*/  LDG.E.S8 R2, desc[UR36][R24.64] ;  /* 0x0000002418027981 */ /* 0x00aee4000c1e1300 */
[----:B---3--:R-:W0:Y:S02]  /*140f0*/  I2F.F64.S16 R2, R2 ;  /* 0x0000000200027312 */ /* 0x008e240000101c00 */
[----:B0-----:R-:W-:Y:S05]  /*14100*/  BRA `(.L_x_12014) ;  /* 0x0000000c006c7947 */ /* 0x001fea0003800000 */
.L_x_12012:
[----:B-1-3--:R-:W3:Y:S02]  /*14110*/  LDG.E.U8 R2, desc[UR36][R24.64] ;  /* 0x0000002418027981 */ /* 0x00aee4000c1e1100 */
[----:B---3--:R-:W0:Y:S02]  /*14120*/  I2F.F64.U16 R2, R2 ;  /* 0x0000000200027312 */ /* 0x008e240000101800 */
[----:B0-----:R-:W-:Y:S05]  /*14130*/  BRA `(.L_x_12014) ;  /* 0x0000000c00607947 */ /* 0x001fea0003800000 */
.L_x_12011:
[----:B------:R-:W-:-:S09]  /*14140*/  UISETP.NE.AND UP0, UPT, UR4, 0x2, UPT ;  /* 0x000000020400788c */ /* 0x000fd2000bf05270 */
[----:B------:R-:W-:Y:S05]  /*14150*/  BRA.U !UP0, `(.L_x_12015) ;  /* 0x0000000108287547 */ /* 0x000fea000b800000 */
[----:B------:R-:W-:-:S09]  /*14160*/  UISETP.NE.AND UP0, UPT, UR4, 0x3, UPT ;  /* 0x000000030400788c */ /* 0x000fd2000bf05270 */
[----:B------:R-:W-:Y:S05]  /*14170*/  BRA.U !UP0, `(.L_x_12016) ;  /* 0x0000000108147547 */ /* 0x000fea000b800000 */
[----:B------:R-:W-:-:S09]  /*14180*/  UISETP.NE.AND UP0, UPT, UR4, 0x4, UPT ;  /* 0x000000040400788c */ /* 0x000fd2000bf05270 */
[----:B------:R-:W-:Y:S05]  /*14190*/  BRA.U UP0, `(.L_x_12013) ;  /* 0x0000000900ec7547 */ /* 0x000fea000b800000 */
[----:B-1-3--:R-:W3:Y:S02]  /*141a0*/  LDG.E.64 R2, desc[UR36][R24.64] ;  /* 0x0000002418027981 */ /* 0x00aee4000c1e1b00 */
[----:B---3--:R-:W0:Y:S02]  /*141b0*/  I2F.F64.S64 R2, R2 ;  /* 0x0000000200027312 */ /* 0x008e240000301c00 */
[----:B0-----:R-:W-:Y:S05]  /*141c0*/  BRA `(.L_x_12014) ;  /* 0x0000000c003c7947 */ /* 0x001fea0003800000 */
.L_x_12016:
[----:B-1-3--:R-:W3:Y:S02]  /*141d0*/  LDG.E R2, desc[UR36][R24.64] ;  /* 0x0000002418027981 */ /* 0x00aee4000c1e1900 */
[----:B---3--:R-:W0:Y:S02]  /*141e0*/  I2F.F64 R2, R2 ;  /* 0x0000000200027312 */ /* 0x008e240000201c00 */
[----:B0-----:R-:W-:Y:S05]  /*141f0*/  BRA `(.L_x_12014) ;  /* 0x0000000c00307947 */ /* 0x001fea0003800000 */
.L_x_12015:
[----:B-1-3--:R-:W3:Y:S02]  /*14200*/  LDG.E.U16 R2, desc[UR36][R24.64] ;  /* 0x0000002418027981 */ /* 0x00aee4000c1e1500 */
[----:B---3--:R-:W0:Y:S02]  /*14210*/  I2F.F64.S16 R2, R2 ;  /* 0x0000000200027312 */ /* 0x008e240000101c00 */
[----:B0-----:R-:W-:Y:S05]  /*14220*/  BRA `(.L_x_12014) ;  /* 0x0000000c00247947 */ /* 0x001fea0003800000 */
.L_x_12010:
[----:B------:R-:W-:-:S09]  /*14230*/  UISETP.GT.AND UP0, UPT, UR4, 0x6, UPT ;  /* 0x000000060400788c */ /* 0x000fd2000bf04270 */
[----:B------:R-:W-:Y:S05]  /*14240*/  BRA.U UP0, `(.L_x_12017) ;  /* 0x0000000100347547 */ /* 0x000fea000b800000 */
[----:B------:R-:W-:-:S09]  /*14250*/  UISETP.NE.AND UP0, UPT, UR4, 0x5, UPT ;  /* 0x000000050400788c */ /* 0x000fd2000bf05270 */
[----:B------:R-:W-:Y:S05]  /*14260*/  BRA.U !UP0, `(.L_x_12018) ;  /* 0x0000000108187547 */ /* 0x000fea000b800000 */
[----:B------:R-:W-:-:S09]  /*14270*/  UISETP.NE.AND UP0, UPT, UR4, 0x6, UPT ;  /* 0x000000060400788c */ /* 0x000fd2000bf05270 */
[----:B------:R-:W-:Y:S05]  /*14280*/  BRA.U UP0, `(.L_x_12013) ;  /* 0x0000000900b07547 */ /* 0x000fea000b800000 */
[----:B-1-3--:R-:W3:Y:S02]  /*14290*/  LDG.E R2, desc[UR36][R24.64] ;  /* 0x0000002418027981 */ /* 0x00aee4000c1e1900 */
[----:B---3--:R-:W-:-:S06]  /*142a0*/  FMUL.FTZ R2, R2, 1 ;  /* 0x3f80000002027820 */ /* 0x008fcc0000410000 */
[----:B------:R-:W3:Y:S02]  /*142b0*/  F2F.F64.F32 R2, R2 ;  /* 0x0000000200027310 */ /* 0x000ee40000201800 */
[----:B---3--:R-:W-:Y:S05]  /*142c0*/  BRA `(.L_x_12014) ;  /* 0x0000000800fc7947 */ /* 0x008fea0003800000 */
.L_x_12018:
[----:B------:R-:W2:Y:S02]  /*142d0*/  LDG.E.U16 R0, desc[UR36][R24.64] ;  /* 0x0000002418007981 */ /* 0x000ea4000c1e1500 */
[----:B--2---:R-:W-:-:S05]  /*142e0*/  HADD2.F32 R0, -RZ, R0.H0_H0 ;  /* 0x20000000ff007230 */ /* 0x004fca0000004100 */
[----:B------:R-:W-:-:S04]  /*142f0*/  FMUL.FTZ R0, R0, 1 ;  /* 0x3f80000000007820 */ /* 0x000fc80000410000 */
[----:B-1-3--:R3:W0:Y:S02]  /*14300*/  F2F.F64.F32 R2, R0 ;  /* 0x0000000000027310 */ /* 0x00a6240000201800 */
[----:B0--3--:R-:W-:Y:S05]  /*14310*/  BRA `(.L_x_12014) ;  /* 0x0000000800e87947 */ /* 0x009fea0003800000 */
.L_x_12017:
[----:B------:R-:W-:-:S09]  /*14320*/  UISETP.NE.AND UP0, UPT, UR4, 0x7, UPT ;  /* 0x000000070400788c */ /* 0x000fd2000bf05270 */
[----:B------:R-:W-:Y:S05]  /*14330*/  BRA.U !UP0, `(.L_x_12019) ;  /* 0x0000000108347547 */ /* 0x000fea000b800000 */
[----:B------:R-:W-:-:S09]  /*14340*/  UISETP.NE.AND UP0, UPT, UR4, 0x8, UPT ;  /* 0x000000080400788c */ /* 0x000fd2000bf05270 */
[----:B------:R-:W-:Y:S05]  /*14350*/  BRA.U !UP0, `(.L_x_12020) ;  /* 0x0000000108187547 */ /* 0x000fea000b800000 */
[----:B------:R-:W-:-:S09]  /*14360*/  UISETP.NE.AND UP0, UPT, UR4, 0x9, UPT ;  /* 0x000000090400788c */ /* 0x000fd2000bf05270 */
[----:B------:R-:W-:Y:S05]  /*14370*/  BRA.U UP0, `(.L_x_12013) ;  /* 0x0000000900747547 */ /* 0x000fea000b800000 */
[----:B------:R-:W1:Y:S02]  /*14380*/  LDG.E R24, desc[UR36][R24.64] ;  /* 0x0000002418187981 */ /* 0x000e64000c1e1900 */
[----:B-1-3--:R-:W-:-:S06]  /*14390*/  FMUL.FTZ R2, R24, 1 ;  /* 0x3f80000018027820 */ /* 0x00afcc0000410000 */
[----:B------:R-:W0:Y:S02]  /*143a0*/  F2F.F64.F32 R2, R2 ;  /* 0x0000000200027310 */ /* 0x000e240000201800 */
[----:B0-----:R-:W-:Y:S05]  /*143b0*/  BRA `(.L_x_12014) ;  /* 0x0000000800c07947 */ /* 0x001fea0003800000 */
.L_x_12020:
[----:B------:R-:W2:Y:S02]  /*143c0*/  LDG.E.U16 R24, desc[UR36][R24.64] ;  /* 0x0000002418187981 */ /* 0x000ea4000c1e1500 */
[----:B--2---:R-:W-:-:S05]  /*143d0*/  HADD2.F32 R0, -RZ, R24.H0_H0 ;  /* 0x20000018ff007230 */ /* 0x004fca0000004100 */
[----:B------:R-:W-:-:S04]  /*143e0*/  FMUL.FTZ R0, R0, 1 ;  /* 0x3f80000000007820 */ /* 0x000fc80000410000 */
[----:B-1-3--:R0:W1:Y:S02]  /*143f0*/  F2F.F64.F32 R2, R0 ;  /* 0x0000000000027310 */ /* 0x00a0640000201800 */
[----:B01----:R-:W-:Y:S05]  /*14400*/  BRA `(.L_x_12014) ;  /* 0x0000000800ac7947 */ /* 0x003fea0003800000 */
.L_x_12019:
[----:B-1-3--:R3:W5:Y:S01]  /*14410*/  LDG.E.64 R2, desc[UR36][R24.64] ;  /* 0x0000002418027981 */ /* 0x00a762000c1e1b00 */
[----:B------:R-:W-:Y:S05]  /*14420*/  BRA `(.L_x_12014) ;  /* 0x0000000800a47947 */ /* 0x000fea0003800000 */
.L_x_12009:
        /* <DEDUP_REMOVED lines=9> */
[----:B-1-3--:R-:W-:Y:S01]  /*144c0*/  IMAD.MOV.U32 R2, RZ, RZ, RZ ;  /* 0x000000ffff027224 */ /* 0x00afe200078e00ff */
[----:B--2---:R-:W-:-:S04]  /*144d0*/  ISETP.NE.AND P0, PT, R24, RZ, PT ;  /* 0x000000ff1800720c */ /* 0x004fc80003f05270 */
[----:B------:R-:W-:Y:S01]  /*144e0*/  FSEL R3, RZ, 1.875, !P0 ;  /* 0x3ff00000ff037808 */ /* 0x000fe20004000000 */
[----:B------:R-:W-:Y:S08]  /*144f0*/  BRA `(.L_x_12014) ;  /* 0x0000000800707947 */ /* 0x000ff00003800000 */
.L_x_12023:
[----:B-1-3--:R0:W5:Y:S01]  /*14500*/  LDG.E.64 R2, desc[UR36][R24.64] ;  /* 0x0000002418027981 */ /* 0x00a162000c1e1b00 */
[----:B------:R-:W-:Y:S05]  /*14510*/  BRA `(.L_x_12014) ;  /* 0x0000000800687947 */ /* 0x000fea0003800000 */
.L_x_12022:
        /* <DEDUP_REMOVED lines=9> */
[C---:B-1-3--:R-:W-:Y:S02]  /*145b0*/  LOP3.LUT R2, R0.reuse, 0x7f000000, RZ, 0xc0, !PT ;  /* 0x7f00000000027812 */ /* 0x04afe400078ec0ff */
        /* <DEDUP_REMOVED lines=15> */
[----:B------:R-:W0:Y:S02]  /*146b0*/  F2F.F64.F32 R2, R3 ;  /* 0x0000000300027310 */ /* 0x000e240000201800 */
[----:B0-----:R-:W-:Y:S05]  /*146c0*/  BRA `(.L_x_12014) ;  /* 0x0000000400fc7947 */ /* 0x001fea0003800000 */
.L_x_12025:
[----:B-1----:R-:W2:Y:S02]  /*146d0*/  LDG.E.U8 R3, desc[UR36][R24.64] ;  /* 0x0000002418037981 */ /* 0x002ea4000c1e1100 */
[C---:B--2---:R-:W-:Y:S01]  /*146e0*/  IMAD.SHL.U32 R0, R3.reuse, 0x2000000, RZ ;  /* 0x0200000003007824 */ /* 0x044fe200078e00ff */
[----:B------:R-:W-:-:S04]  /*146f0*/  SHF.L.U32 R3, R3, 0x8, RZ ;  /* 0x0000000803037819 */ /* 0x000fc800000006ff */
[----:B------:R-:W-:-:S13]  /*14700*/  ISETP.GE.U32.AND P0, PT, R0, 0x8000000, PT ;  /* 0x080000000000780c */ /* 0x000fda0003f06070 */
[C---:B---3--:R-:W-:Y:S02]  /*14710*/  @!P0 LOP3.LUT R2, R3.reuse, 0x7f00, RZ, 0xc0, !PT ;  /* 0x00007f0003028812 */ /* 0x048fe400078ec0ff */
        /* <DEDUP_REMOVED lines=9> */
.L_x_12024:
[----:B------:R-:W2:Y:S02]  /*147b0*/  LDG.E.U16 R0, desc[UR36][R24.64] ;  /* 0x0000002418007981 */ /* 0x000ea4000c1e1500 */
[----:B--2---:R-:W-:-:S04]  /*147c0*/  IMAD.U32 R0, R0, 0x10000, RZ ;  /* 0x0001000000007824 */ /* 0x004fc800078e00ff */
[----:B------:R-:W-:-:S04]  /*147d0*/  FMUL.FTZ R0, R0, 1 ;  /* 0x3f80000000007820 */ /* 0x000fc80000410000 */
[----:B-1-3--:R0:W1:Y:S02]  /*147e0*/  F2F.F64.F32 R2, R0 ;  /* 0x0000000000027310 */ /* 0x00a0640000201800 */
[----:B01----:R-:W-:Y:S05]  /*147f0*/  BRA `(.L_x_12014) ;  /* 0x0000000400b07947 */ /* 0x003fea0003800000 */
.L_x_12021:
        /* <DEDUP_REMOVED lines=8> */
[----:B-1-3--:R-:W3:Y:S02]  /*14880*/  LDG.E.U16 R2, desc[UR36][R24.64] ;  /* 0x0000002418027981 */ /* 0x00aee4000c1e1500 */
[----:B---3--:R-:W3:Y:S02]  /*14890*/  I2F.F64.U16 R2, R2 ;  /* 0x0000000200027312 */ /* 0x008ee40000101800 */
[----:B---3--:R-:W-:Y:S05]  /*148a0*/  BRA `(.L_x_12014) ;  /* 0x0000000400847947 */ /* 0x008fea0003800000 */
.L_x_12028:
[----:B------:R-:W2:Y:S01]  /*148b0*/  LDG.E.U8 R24, desc[UR36][R24.64] ;  /* 0x0000002418187981 */ /* 0x000ea2000c1e1100 */
[----:B-1-3--:R-:W-:Y:S02]  /*148c0*/  CS2R R2, SRZ ;  /* 0x0000000000027805 */ /* 0x00afe4000001ff00 */
        /* <DEDUP_REMOVED lines=19> */
.L_x_12030:
[----:B------:R-:W-:Y:S05]  /*14a00*/  BSYNC.RECONVERGENT B0 ;  /* 0x0000000000007941 */ /* 0x000fea0003800200 */
.L_x_12029:
[----:B------:R-:W-:Y:S02]  /*14a10*/  SHF.L.U32 R0, R0, 0x14, RZ ;  /* 0x0000001400007819 */ /* 0x000fe400000006ff */
[----:B------:R-:W-:-:S04]  /*14a20*/  LEA R2, R2, 0x3b800000, 0x17 ;  /* 0x3b80000002027811 */ /* 0x000fc800078eb8ff */
[----:B------:R-:W-:-:S05]  /*14a30*/  LOP3.LUT R0, R2, R0, R7, 0xfe, !PT ;  /* 0x0000000002007212 */ /* 0x000fca00078efe07 */
[----:B------:R-:W-:-:S04]  /*14a40*/  FMUL.FTZ R0, R0, 1 ;  /* 0x3f80000000007820 */ /* 0x000fc80000410000 */
[----:B------:R3:W0:Y:S02]  /*14a50*/  F2F.F64.F32 R2, R0 ;  /* 0x0000000000027310 */ /* 0x0006240000201800 */
[----:B0--3--:R-:W-:Y:S05]  /*14a60*/  BRA `(.L_x_12014) ;  /* 0x0000000400147947 */ /* 0x009fea0003800000 */
.L_x_12027:
[----:B------:R-:W2:Y:S01]  /*14a70*/  LDG.E.U8 R24, desc[UR36][R24.64] ;  /* 0x0000002418187981 */ /* 0x000ea2000c1e1100 */
[----:B-1-3--:R-:W-:Y:S02]  /*14a80*/  CS2R R2, SRZ ;  /* 0x0000000000027805 */ /* 0x00afe4000001ff00 */
        /* <DEDUP_REMOVED lines=19> */
.L_x_12032:
[----:B------:R-:W-:Y:S05]  /*14bc0*/  BSYNC.RECONVERGENT B0 ;  /* 0x0000000000007941 */ /* 0x000fea0003800200 */
.L_x_12031:
[----:B------:R-:W-:Y:S01]  /*14bd0*/  IMAD.SHL.U32 R0, R0, 0x200000, RZ ;  /* 0x0020000000007824 */ /* 0x000fe200078e00ff */
[----:B------:R-:W-:-:S04]  /*14be0*/  LEA R2, R2, 0x37800000, 0x17 ;  /* 0x3780000002027811 */ /* 0x000fc800078eb8ff */
[----:B------:R-:W-:-:S05]  /*14bf0*/  LOP3.LUT R0, R2, R0, R7, 0xfe, !PT ;  /* 0x0000000002007212 */ /* 0x000fca00078efe07 */
[----:B------:R-:W-:-:S04]  /*14c00*/  FMUL.FTZ R0, R0, 1 ;  /* 0x3f80000000007820 */ /* 0x000fc80000410000 */
[----:B------:R3:W0:Y:S02]  /*14c10*/  F2F.F64.F32 R2, R0 ;  /* 0x0000000000027310 */ /* 0x0006240000201800 */
[----:B0--3--:R-:W-:Y:S05]  /*14c20*/  BRA `(.L_x_12014) ;  /* 0x0000000000a47947 */ /* 0x009fea0003800000 */
.L_x_12026:
[----:B------:R-:W-:-:S09]  /*14c30*/  UISETP.NE.AND UP0, UPT, UR4, 0x1c, UPT ;  /* 0x0000001c0400788c */ /* 0x000fd2000bf05270 */
[----:B------:R-:W-:Y:S05]  /*14c40*/  BRA.U !UP0, `(.L_x_12033) ;  /* 0x0000000108947547 */ /* 0x000fea000b800000 */
[----:B------:R-:W-:-:S09]  /*14c50*/  UISETP.NE.AND UP0, UPT, UR4, 0x1d, UPT ;  /* 0x0000001d0400788c */ /* 0x000fd2000bf05270 */
[----:B------:R-:W-:Y:S05]  /*14c60*/  BRA.U !UP0, `(.L_x_12034) ;  /* 0x0000000108807547 */ /* 0x000fea000b800000 */
[----:B------:R-:W-:-:S09]  /*14c70*/  UISETP.NE.AND UP0, UPT, UR4, 0x2c, UPT ;  /* 0x0000002c0400788c */ /* 0x000fd2000bf05270 */
[----:B------:R-:W-:Y:S05]  /*14c80*/  BRA.U UP0, `(.L_x_12013) ;  /* 0x0000000100307547 */ /* 0x000fea000b800000 */
[----:B------:R-:W2:Y:S01]  /*14c90*/  LDG.E.U8 R0, desc[UR36][R24.64] ;  /* 0x0000002418007981 */ /* 0x000ea2000c1e1100 */
[----:B-1-3--:R-:W-:Y:S02]  /*14ca0*/  HFMA2 R2, -RZ, RZ, 0, 0 ;  /* 0x00000000ff027431 */ /* 0x00afe400000001ff */
        /* <DEDUP_REMOVED lines=9> */
[----:B-1-3--:R-:W-:Y:S05]  /*14d40*/  BRA `(.L_x_12014) ;  /* 0x00000000005c7947 */ /* 0x00afea0003800000 */
.L_x_12013:
[----:B-1-3--:R-:W-:Y:S01]  /*14d50*/  MOV R2, 0x130 ;  /* 0x0000013000027802 */ /* 0x00afe20000000f00 */
[----:B------:R-:W0:Y:S01]  /*14d60*/  LDCU.64 UR4, c[0x4][0x120] ;  /* 0x01002400ff0477ac */ /* 0x000e220008000a00 */
[----:B------:R-:W-:Y:S02]  /*14d70*/  HFMA2 R12, -RZ, RZ, 0, 5.9604644775390625e-08 ;  /* 0x00000001ff0c7431 */ /* 0x000fe400000001ff */
[----:B------:R-:W-:Y:S01]  /*14d80*/  IMAD.MOV.U32 R8, RZ, RZ, 0x4e ;  /* 0x0000004eff087424 */ /* 0x000fe200078e00ff */
[----:B------:R-:W1:Y:S01]  /*14d90*/  LDCU.64 UR6, c[0x4][0x128] ;  /* 0x01002500ff0677ac */ /* 0x000e620008000a00 */
[----:B------:R-:W3:Y:S01]  /*14da0*/  LDC.64 R2, c[0x4][R2] ;  /* 0x0100000002027b82 */ /* 0x000ee20000000a00 */
[----:B------:R-:W-:Y:S01]  /*14db0*/  IMAD.MOV.U32 R13, RZ, RZ, RZ ;  /* 0x000000ffff0d7224 */ /* 0x000fe200078e00ff */
[----:B------:R-:W2:Y:S01]  /*14dc0*/  LDCU.64 UR8, c[0x4][URZ] ;  /* 0x01000000ff0877ac */ /* 0x000ea20008000a00 */
[----:B0-----:R-:W-:Y:S01]  /*14dd0*/  IMAD.U32 R4, RZ, RZ, UR4 ;  /* 0x00000004ff047e24 */ /* 0x001fe2000f8e00ff */
[----:B------:R-:W-:Y:S01]  /*14de0*/  MOV R5, UR5 ;  /* 0x0000000500057c02 */ /* 0x000fe20008000f00 */
[----:B-1----:R-:W-:Y:S01]  /*14df0*/  IMAD.U32 R6, RZ, RZ, UR6 ;  /* 0x00000006ff067e24 */ /* 0x002fe2000f8e00ff */
[----:B------:R-:W-:Y:S01]  /*14e00*/  MOV R7, UR7 ;  /* 0x0000000700077c02 */ /* 0x000fe20008000f00 */
[----:B--2---:R-:W-:Y:S01]  /*14e10*/  IMAD.U32 R10, RZ, RZ, UR8 ;  /* 0x00000008ff0a7e24 */ /* 0x004fe2000f8e00ff */
[----:B------:R-:W-:-:S07]  /*14e20*/  MOV R11, UR9 ;  /* 0x00000009000b7c02 */ /* 0x000fce0008000f00 */
[----:B------:R-:W-:-:S07]  /*14e30*/  LEPC R20, `(.L_x_12035) ;  /* 0x000000001014794e */ /* 0x000fce0000000000 */
[----:B---345:R-:W-:Y:S05]  /*14e40*/  CALL.ABS.NOINC R2 ;  /* 0x0000000002007343 */ /* 0x038fea0003c00000 */
.L_x_12035:
[----:B------:R-:W-:Y:S01]  /*14e50*/  CS2R R2, SRZ ;  /* 0x0000000000027805 */ /* 0x000fe2000001ff00 */
[----:B------:R-:W-:Y:S06]  /*14e60*/  BRA `(.L_x_12014) ;  /* 0x0000000000147947 */ /* 0x000fec0003800000 */
.L_x_12034:
[----:B-1-3--:R-:W3:Y:S02]  /*14e70*/  LDG.E.64 R2, desc[UR36][R24.64] ;  /* 0x0000002418027981 */ /* 0x00aee4000c1e1b00 */
[----:B---3--:R-:W1:Y:S02]  /*14e80*/  I2F.F64.U64 R2, R2 ;  /* 0x0000000200027312 */ /* 0x008e640000301800 */
[----:B-1----:R-:W-:Y:S05]  /*14e90*/  BRA `(.L_x_12014) ;  /* 0x0000000000087947 */ /* 0x002fea0003800000 */
.L_x_12033:
[----:B-1-3--:R-:W3:Y:S02]  /*14ea0*/  LDG.E R2, desc[UR36][R24.64] ;  /* 0x0000002418027981 */ /* 0x00aee4000c1e1900 */
[----:B---3--:R-:W1:Y:S02]  /*14eb0*/  I2F.F64.U32 R2, R2 ;  /* 0x0000000200027312 */ /* 0x008e640000201800 */
.L_x_12014:
[----:B------:R-:W-:Y:S05]  /*14ec0*/  BSYNC.RECONVERGENT B6 ;  /* 0x0000000000067941 */ /* 0x000fea0003800200 */
.L_x_12008:
[----:B------:R-:W-:Y:S01]  /*14ed0*/  UPRMT UR4, UR44, 0x9910, URZ ;  /* 0x000099102c047896 */ /* 0x000fe200080000ff */
[----:B-12--5:R-:W4:Y:S03]  /*14ee0*/  DMUL R4, R2, R22 ;  /* 0x0000001602047228 */ /* 0x026f260000000000 */
[----:B------:R-:W-:-:S15]  /*14ef0*/  UISETP.GT.AND UP0, UPT, UR4, 0x9, UPT ;  /* 0x000000090400788c */ /* 0x000fde000bf04270 */
[----:B------:R-:W-:-:S15]  /*14f00*/  NOP ;  /* 0x0000000000007918 */ /* 0x000fde0000000000 */
[----:B------:R-:W-:-:S15]  /*14f10*/  NOP ;  /* 0x0000000000007918 */ /* 0x000fde0000000000 */
[----:B------:R-:W-:-:S15]  /*14f20*/  NOP ;  /* 0x0000000000007918 */ /* 0x000fde0000000000 */
[----:B------:R-:W-:-:S01]  /*14f30*/  NOP ;  /* 0x0000000000007918 */ /* 0x000fc20000000000 */
[----:B----4-:R1:W2:Y:S02]  /*14f40*/  DMUL R4, R4, R18 ;  /* 0x0000001204047228 */ /* 0x0102a40000000000 */
[----:B-12---:R-:W-:Y:S05]  /*14f50*/  BRA.U UP0, `(.L_x_12036) ;  /* 0x0000000500707547 */ /* 0x006fea000b800000 */
        /* <DEDUP_REMOVED lines=8> */
[----:B------:R-:W1:Y:S02]  /*14fe0*/  F2I.F64.TRUNC R5, R4 ;  /* 0x0000000400057311 */ /* 0x000e64000030d100 */
[----:B-1----:R-:W-:Y:S01]  /*14ff0*/  STG.E.U8 desc[UR36][R16.64], R5 ;  /* 0x0000000510007986 */ /* 0x002fe2000c101124 */
[----:B------:R-:W-:Y:S05]  /*15000*/  EXIT ;  /* 0x000000000000794d */ /* 0x000fea0003800000 */
.L_x_12039:
[----:B------:R-:W1:Y:S02]  /*15010*/  F2I.S64.F64.TRUNC R4, R4 ;  /* 0x0000000400047311 */ /* 0x000e64000030d900 */
[----:B-1----:R-:W-:-:S05]  /*15020*/  MOV R3, R4 ;  /* 0x0000000400037202 */ /* 0x002fca0000000f00 */
[----:B------:R-:W-:Y:S01]  /*15030*/  STG.E.U8 desc[UR36][R16.64], R3 ;  /* 0x0000000310007986 */ /* 0x000fe2000c101124 */
[----:B------:R-:W-:Y:S05]  /*15040*/  EXIT ;  /* 0x000000000000794d */ /* 0x000fea0003800000 */
.L_x_12038:
[----:B------:R-:W-:-:S09]  /*15050*/  UISETP.NE.AND UP0, UPT, UR4, 0x2, UPT ;  /* 0x000000020400788c */ /* 0x000fd2000bf05270 */
[----:B------:R-:W-:Y:S05]  /*15060*/  BRA.U !UP0, `(.L_x_12041) ;  /* 0x0000000108287547 */ /* 0x000fea000b800000 */
[----:B------:R-:W-:-:S09]  /*15070*/  UISETP.NE.AND UP0, UPT, UR4, 0x3, UPT ;  /* 0x000000030400788c */ /* 0x000fd2000bf05270 */
[----:B------:R-:W-:Y:S05]  /*15080*/  BRA.U !UP0, `(.L_x_12042) ;  /* 0x0000000108147547 */ /* 0x000fea000b800000 */
[----:B------:R-:W-:-:S09]  /*15090*/  UISETP.NE.AND UP0, UPT, UR4, 0x4, UPT ;  /* 0x000000040400788c */ /* 0x000fd2000bf05270 */
[----:B------:R-:W-:Y:S05]  /*150a0*/  BRA.U UP0, `(.L_x_12040) ;  /* 0x0000000d00247547 */ /* 0x000fea000b800000 */
[----:B------:R-:W1:Y:S02]  /*150b0*/  F2I.S64.F64.TRUNC R4, R4 ;  /* 0x0000000400047311 */ /* 0x000e64000030d900 */
[----:B-1----:R-:W-:Y:S01]  /*150c0*/  STG.E.64 desc[UR36][R16.64], R4 ;  /* 0x0000000410007986 */ /* 0x002fe2000c101b24 */
[----:B------:R-:W-:Y:S05]  /*150d0*/  EXIT ;  /* 0x000000000000794d */ /* 0x000fea0003800000 */
.L_x_12042:
[----:B------:R-:W1:Y:S02]  /*150e0*/  F2I.F64.TRUNC R5, R4 ;  /* 0x0000000400057311 */ /* 0x000e64000030d100 */
[----:B-1----:R-:W-:Y:S01]  /*150f0*/  STG.E desc[UR36][R16.64], R5 ;  /* 0x0000000510007986 */ /* 0x002fe2000c101924 */
[----:B------:R-:W-:Y:S05]  /*15100*/  EXIT ;  /* 0x000000000000794d */ /* 0x000fea0003800000 */
.L_x_12041:
[----:B------:R-:W1:Y:S02]  /*15110*/  F2I.F64.TRUNC R5, R4 ;  /* 0x0000000400057311 */ /* 0x000e64000030d100 */
[----:B-1----:R-:W-:Y:S01]  /*15120*/  STG.E.U16 desc[UR36][R16.64], R5 ;  /* 0x0000000510007986 */ /* 0x002fe2000c101524 */
[----:B------:R-:W-:Y:S05]  /*15130*/  EXIT ;  /* 0x000000000000794d */ /* 0x000fea0003800000 */
.L_x_12037:
        /* <DEDUP_REMOVED lines=14> */
[----:B-1----:R-:W-:-:S05]  /*15220*/  @!P0 FMUL R3, R3, 1.175494350822287508e-38 ;  /* 0x0080000003038820 */ /* 0x002fca0000400000 */
[----:B------:R-:W-:Y:S01]  /*15230*/  STG.E desc[UR36][R16.64], R3 ;  /* 0x0000000310007986 */ /* 0x000fe2000c101924 */
[----:B------:R-:W-:Y:S05]  /*15240*/  EXIT ;  /* 0x000000000000794d */ /* 0x000fea0003800000 */
.L_x_12044:
        /* <DEDUP_REMOVED lines=9> */
[----:B------:R-:W-:-:S05]  /*152e0*/  F2FP.F16.F32.PACK_AB R0, RZ, R0 ;  /* 0x00000000ff00723e */ /* 0x000fca00000000ff */
[----:B------:R-:W-:Y:S01]  /*152f0*/  STG.E.U16 desc[UR36][R16.64], R0 ;  /* 0x0000000010007986 */ /* 0x000fe2000c101524 */
[----:B------:R-:W-:Y:S05]  /*15300*/  EXIT ;  /* 0x000000000000794d */ /* 0x000fea0003800000 */
.L_x_12043:
        /* <DEDUP_REMOVED lines=14> */
[----:B------:R-:W-:Y:S02]  /*153f0*/  IMAD.MOV.U32 R3, RZ, RZ, RZ ;  /* 0x000000ffff037224 */ /* 0x000fe400078e00ff */
[----:B-1----:R-:W-:-:S05]  /*15400*/  @!P0 FMUL R2, R2, 1.175494350822287508e-38 ;  /* 0x0080000002028820 */ /* 0x002fca0000400000 */
[----:B------:R-:W-:Y:S01]  /*15410*/  STG.E.64 desc[UR36][R16.64], R2 ;  /* 0x0000000210007986 */ /* 0x000fe2000c101b24 */
[----:B------:R-:W-:Y:S05]  /*15420*/  EXIT ;  /* 0x000000000000794d */ /* 0x000fea0003800000 */
.L_x_12046:
        /* <DEDUP_REMOVED lines=9> */
[----:B------:R-:W-:-:S04]  /*154c0*/  F2FP.F16.F32.PACK_AB R3, RZ, R0 ;  /* 0x00000000ff03723e */ /* 0x000fc800000000ff */
[----:B------:R-:W-:-:S05]  /*154d0*/  PRMT R3, R3, 0x5410, RZ ;  /* 0x0000541003037816 */ /* 0x000fca00000000ff */
[----:B------:R-:W-:Y:S01]  /*154e0*/  STG.E desc[UR36][R16.64], R3 ;  /* 0x0000000310007986 */ /* 0x000fe2000c101924 */
[----:B------:R-:W-:Y:S05]  /*154f0*/  EXIT ;  /* 0x000000000000794d */ /* 0x000fea0003800000 */
.L_x_12045:
[----:B------:R-:W-:Y:S01]  /*15500*/  STG.E.64 desc[UR36][R16.64], R4 ;  /* 0x0000000410007986 */ /* 0x000fe2000c101b24 */
[----:B------:R-:W-:Y:S05]  /*15510*/  EXIT ;  /* 0x000000000000794d */ /* 0x000fea0003800000 */
.L_x_12036:
        /* <DEDUP_REMOVED lines=10> */
[----:B------:R-:W1:Y:S02]  /*155c0*/  F2I.U32.F64.TRUNC R5, R4 ;  /* 0x0000000400057311 */ /* 0x000e64000030d000 */
[----:B-1----:R-:W-:Y:S01]  /*155d0*/  STG.E.U16 desc[UR36][R16.64], R5 ;  /* 0x0000000510007986 */ /* 0x002fe2000c101524 */
[----:B------:R-:W-:Y:S05]  /*155e0*/  EXIT ;  /* 0x000000000000794d */ /* 0x000fea0003800000 */
.L_x_12050:
        /* <DEDUP_REMOVED lines=8> */
[----:B------:R-:W-:Y:S01]  /*15670*/  BSSY.RECONVERGENT B0, `(.L_x_12051) ;  /* 0x0000014000007945 */ /* 0x000fe20003800200 */
[----:B-1----:R-:W-:Y:S01]  /*15680*/  @!P0 FMUL R3, R3, 1.175494350822287508e-38 ;  /* 0x0080000003038820 */ /* 0x002fe20000400000 */
        /* <DEDUP_REMOVED lines=15> */
.L_x_12053:
[----:B------:R-:W-:-:S04]  /*15780*/  SHF.R.U32.HI R3, RZ, 0x18, R3 ;  /* 0x00000018ff037819 */ /* 0x000fc80000011603 */
[----:B------:R-:W-:-:S04]  /*15790*/  LOP3.LUT R0, R0, 0x80, R3, 0xf8, !PT ;  /* 0x0000008000007812 */ /* 0x000fc800078ef803 */
[----:B------:R-:W-:-:S07]  /*157a0*/  PRMT R8, R0, 0x7610, R8 ;  /* 0x0000761000087816 */ /* 0x000fce0000000008 */
.L_x_12052:
[----:B------:R-:W-:Y:S05]  /*157b0*/  BSYNC.RECONVERGENT B0 ;  /* 0x0000000000007941 */ /* 0x000fea0003800200 */
.L_x_12051:
[----:B------:R-:W-:Y:S01]  /*157c0*/  STG.E.U8 desc[UR36][R16.64], R8 ;  /* 0x0000000810007986 */ /* 0x000fe2000c101124 */
[----:B------:R-:W-:Y:S05]  /*157d0*/  EXIT ;  /* 0x000000000000794d */ /* 0x000fea0003800000 */
.L_x_12049:
        /* <DEDUP_REMOVED lines=25> */
.L_x_12056:
[----:B------:R-:W-:-:S04]  /*15970*/  SHF.R.U32.HI R3, RZ, 0x18, R3 ;  /* 0x00000018ff037819 */ /* 0x000fc80000011603 */
[----:B------:R-:W-:-:S04]  /*15980*/  LOP3.LUT R0, R0, 0x80, R3, 0xf8, !PT ;  /* 0x0000008000007812 */ /* 0x000fc800078ef803 */
[----:B------:R-:W-:-:S07]  /*15990*/  PRMT R8, R0, 0x7610, R8 ;  /* 0x0000761000087816 */ /* 0x000fce0000000008 */
.L_x_12055:
[----:B------:R-:W-:Y:S05]  /*159a0*/  BSYNC.RECONVERGENT B0 ;  /* 0x0000000000007941 */ /* 0x000fea0003800200 */
.L_x_12054:
[----:B------:R-:W-:Y:S01]  /*159b0*/  STG.E.U8 desc[UR36][R16.64], R8 ;  /* 0x0000000810007986 */ /* 0x000fe2000c101124 */
[----:B------:R-:W-:Y:S05]  /*159c0*/  EXIT ;  /* 0x000000000000794d */ /* 0x000fea0003800000 */
.L_x_12048:
        /* <DEDUP_REMOVED lines=30> */
.L_x_12058:
[----:B------:R-:W1:Y:S02]  /*15bb0*/  F2I.U64.F64.TRUNC R4, R4 ;  /* 0x0000000400047311 */ /* 0x000e64000030d800 */
[----:B-1----:R-:W-:Y:S01]  /*15bc0*/  STG.E.64 desc[UR36][R16.64], R4 ;  /* 0x0000000410007986 */ /* 0x002fe2000c101b24 */
[----:B------:R-:W-:Y:S05]  /*15bd0*/  EXIT ;  /* 0x000000000000794d */ /* 0x000fea0003800000 */
.L_x_12057:
[----:B------:R-:W1:Y:S02]  /*15be0*/  F2I.U32.F64.TRUNC R5, R4 ;  /* 0x0000000400057311 */ /* 0x000e64000030d000 */
[----:B-1----:R-:W-:Y:S01]  /*15bf0*/  STG.E desc[UR36][R16.64], R5 ;  /* 0x0000000510007986 */ /* 0x002fe2000c101924 */
[----:B------:R-:W-:Y:S05]  /*15c00*/  EXIT ;  /* 0x000000000000794d */ /* 0x000fea0003800000 */
.L_x_12047:
[----:B------:R-:W-:-:S09]  /*15c10*/  UISETP.GT.AND UP0, UPT, UR4, 0xe, UPT ;  /* 0x0000000e0400788c */ /* 0x000fd2000bf04270 */
[----:B------:R-:W-:Y:S05]  /*15c20*/  BRA.U UP0, `(.L_x_12059) ;  /* 0x00000001002c7547 */ /* 0x000fea000b800000 */
[----:B------:R-:W-:-:S09]  /*15c30*/  UISETP.NE.AND UP0, UPT, UR4, 0xa, UPT ;  /* 0x0000000a0400788c */ /* 0x000fd2000bf05270 */
[----:B------:R-:W-:Y:S05]  /*15c40*/  BRA.U !UP0, `(.L_x_12060) ;  /* 0x0000000108187547 */ /* 0x000fea000b800000 */
[----:B------:R-:W-:-:S09]  /*15c50*/  UISETP.NE.AND UP0, UPT, UR4, 0xb, UPT ;  /* 0x0000000b0400788c */ /* 0x000fd2000bf05270 */
[----:B------:R-:W-:Y:S05]  /*15c60*/  BRA.U UP0, `(.L_x_12040) ;  /* 0x0000000100347547 */ /* 0x000fea000b800000 */
[----:B------:R-:W1:Y:S02]  /*15c70*/  DSETP.NEU.AND P0, PT, R4, RZ, PT ;  /* 0x000000ff0400722a */ /* 0x000e640003f0d000 */
[----:B-1----:R-:W-:-:S05]  /*15c80*/  SEL R3, RZ, 0x1, !P0 ;  /* 0x00000001ff037807 */ /* 0x002fca0004000000 */
[----:B------:R-:W-:Y:S01]  /*15c90*/  STG.E.U8 desc[UR36][R16.64], R3 ;  /* 0x0000000310007986 */ /* 0x000fe2000c101124 */
[----:B------:R-:W-:Y:S05]  /*15ca0*/  EXIT ;  /* 0x000000000000794d */ /* 0x000fea0003800000 */
.L_x_12060:
[----:B------:R-:W-:-:S05]  /*15cb0*/  CS2R R6, SRZ ;  /* 0x0000000000067805 */ /* 0x000fca000001ff00 */
[----:B------:R-:W-:Y:S01]  /*15cc0*/  STG.E.128 desc[UR36][R16.64], R4 ;  /* 0x0000000410007986 */ /* 0x000fe2000c101d24 */
[----:B------:R-:W-:Y:S05]  /*15cd0*/  EXIT ;  /* 0x000000000000794d */ /* 0x000fea0003800000 */
.L_x_12059:
[----:B------:R-:W-:-:S09]  /*15ce0*/  UISETP.NE.AND UP0, UPT, UR4, 0xf, UPT ;  /* 0x0000000f0400788c */ /* 0x000fd2000bf05270 */
[----:B------:R-:W-:Y:S05]  /*15cf0*/  BRA.U !UP0, `(.L_x_12061) ;  /* 0x0000000508287547 */ /* 0x000fea000b800000 */
[----:B------:R-:W-:-:S09]  /*15d00*/  UISETP.NE.AND UP0, UPT, UR4, 0x17, UPT ;  /* 0x000000170400788c */ /* 0x000fd2000bf05270 */
[----:B------:R-:W-:Y:S05]  /*15d10*/  BRA.U !UP0, `(.L_x_12062) ;  /* 0x0000000108b07547 */ /* 0x000fea000b800000 */
[----:B------:R-:W-:-:S09]  /*15d20*/  UISETP.NE.AND UP0, UPT, UR4, 0x18, UPT ;  /* 0x000000180400788c */ /* 0x000fd2000bf05270 */
[----:B------:R-:W-:Y:S05]  /*15d30*/  BRA.U !UP0, `(.L_x_12063) ;  /* 0x0000000108447547 */ /* 0x000fea000b800000 */
.L_x_12040:
[----:B------:R-:W-:Y:S01]  /*15d40*/  MOV R0, 0x130 ;  /* 0x0000013000007802 */ /* 0x000fe20000000f00 */
[----:B------:R-:W1:Y:S01]  /*15d50*/  LDCU.64 UR4, c[0x4][0x120] ;  /* 0x01002400ff0477ac */ /* 0x000e620008000a00 */
[----:B------:R-:W-:Y:S02]  /*15d60*/  HFMA2 R8, -RZ, RZ, 0, 6.020069122314453125e-06 ;  /* 0x00000065ff087431 */ /* 0x000fe400000001ff */
[----:B------:R-:W-:Y:S01]  /*15d70*/  IMAD.MOV.U32 R12, RZ, RZ, 0x1 ;  /* 0x00000001ff0c7424 */ /* 0x000fe200078e00ff */
[----:B------:R2:W4:Y:S01]  /*15d80*/  LDC.64 R2, c[0x4][R0] ;  /* 0x0100000000027b82 */ /* 0x0005220000000a00 */
[----:B------:R-:W5:Y:S01]  /*15d90*/  LDCU.64 UR6, c[0x4][0x128] ;  /* 0x01002500ff0677ac */ /* 0x000f620008000a00 */
[----:B------:R-:W-:Y:S01]  /*15da0*/  MOV R13, RZ ;  /* 0x000000ff000d7202 */ /* 0x000fe20000000f00 */
[----:B------:R-:W0:Y:S01]  /*15db0*/  LDCU.64 UR8, c[0x4][0x8] ;  /* 0x01000100ff0877ac */ /* 0x000e220008000a00 */
[----:B-1----:R-:W-:Y:S01]  /*15dc0*/  MOV R4, UR4 ;  /* 0x0000000400047c02 */ /* 0x002fe20008000f00 */
[----:B------:R-:W-:Y:S01]  /*15dd0*/  IMAD.U32 R5, RZ, RZ, UR5 ;  /* 0x00000005ff057e24 */ /* 0x000fe2000f8e00ff */
[----:B-----5:R-:W-:Y:S01]  /*15de0*/  MOV R6, UR6 ;  /* 0x0000000600067c02 */ /* 0x020fe20008000f00 */
[----:B------:R-:W-:Y:S01]  /*15df0*/  IMAD.U32 R7, RZ, RZ, UR7 ;  /* 0x00000007ff077e24 */ /* 0x000fe2000f8e00ff */
[----:B0-----:R-:W-:Y:S01]  /*15e00*/  MOV R10, UR8 ;  /* 0x00000008000a7c02 */ /* 0x001fe20008000f00 */
[----:B--2---:R-:W-:-:S07]  /*15e10*/  IMAD.U32 R11, RZ, RZ, UR9 ;  /* 0x00000009ff0b7e24 */ /* 0x004fce000f8e00ff */
[----:B------:R-:W-:-:S07]  /*15e20*/  LEPC R20, `(.L_x_12064) ;  /* 0x000000001014794e */ /* 0x000fce0000000000 */
[----:B---34-:R-:W-:Y:S05]  /*15e30*/  CALL.ABS.NOINC R2 ;  /* 0x0000000002007343 */ /* 0x018fea0003c00000 */
.L_x_12064:
[----:B------:R-:W-:Y:S05]  /*15e40*/  EXIT ;  /* 0x000000000000794d */ /* 0x000fea0003800000 */
.L_x_12063:
        /* <DEDUP_REMOVED lines=21> */
.L_x_12066:
[----:B------:R-:W-:Y:S05]  /*15fa0*/  BSYNC.RECONVERGENT B0 ;  /* 0x0000000000007941 */ /* 0x000fea0003800200 */
.L_x_12065:
[----:B------:R-:W-:-:S05]  /*15fb0*/  LOP3.LUT R3, R0, 0x80, R3, 0xf8, !PT ;  /* 0x0000008000037812 */ /* 0x000fca00078ef803 */
[----:B------:R-:W-:Y:S01]  /*15fc0*/  STG.E.U8 desc[UR36][R16.64], R3 ;  /* 0x0000000310007986 */ /* 0x000fe2000c101124 */
[----:B------:R-:W-:Y:S05]  /*15fd0*/  EXIT ;  /* 0x000000000000794d */ /* 0x000fea0003800000 */
.L_x_12062:
        /* <DEDUP_REMOVED lines=9> */
[----:B-1----:R-:W-:-:S05]  /*16070*/  @!P0 FMUL R3, R3, 1.175494350822287508e-38 ;  /* 0x0080000003038820 */ /* 0x002fca0000400000 */
        /* <DEDUP_REMOVED lines=10> */
.L_x_12068:
[----:B------:R-:W-:Y:S02]  /*16120*/  ISETP.GT.U32.AND P0, PT, R2, 0x7f800000, PT ;  /* 0x7f8000000200780c */ /* 0x000fe40003f04070 */
[----:B------:R-:W-:-:S04]  /*16130*/  MOV R0, 0x7f ;  /* 0x0000007f00007802 */ /* 0x000fc80000000f00 */
[----:B------:R-:W-:-:S07]  /*16140*/  SEL R0, R0, 0x7c, P0 ;  /* 0x0000007c00007807 */ /* 0x000fce0000000000 */
.L_x_12069:
[----:B------:R-:W-:Y:S05]  /*16150*/  BSYNC.RECONVERGENT B0 ;  /* 0x0000000000007941 */ /* 0x000fea0003800200 */
.L_x_12067:
[----:B------:R-:W-:-:S04]  /*16160*/  SHF.R.U32.HI R3, RZ, 0x18, R3 ;  /* 0x00000018ff037819 */ /* 0x000fc80000011603 */
[----:B------:R-:W-:-:S05]  /*16170*/  LOP3.LUT R3, R0, 0x80, R3, 0xf8, !PT ;  /* 0x0000008000037812 */ /* 0x000fca00078ef803 */
[----:B------:R-:W-:Y:S01]  /*16180*/  STG.E.U8 desc[UR36][R16.64], R3 ;  /* 0x0000000310007986 */ /* 0x000fe2000c101124 */
[----:B------:R-:W-:Y:S05]  /*16190*/  EXIT ;  /* 0x000000000000794d */ /* 0x000fea0003800000 */
.L_x_12061:
        /* <DEDUP_REMOVED lines=9> */
[----:B------:R-:W-:-:S05]  /*16230*/  F2FP.BF16.F32.PACK_AB R0, RZ, R0 ;  /* 0x00000000ff00723e */ /* 0x000fca00000010ff */
[----:B------:R-:W-:Y:S01]  /*16240*/  STG.E.U16 desc[UR36][R16.64], R0 ;  /* 0x0000000010007986 */ /* 0x000fe2000c101524 */
[----:B------:R-:W-:Y:S05]  /*16250*/  EXIT ;  /* 0x000000000000794d */ /* 0x000fea0003800000 */
.L_x_12070:
        /* <DEDUP_REMOVED lines=10> */
.L_x_27198:


//--------------------- .text._ZN2at6native27unrolled_elementwise_kernelIZZZNS0_49_GLOBAL__N__b919a28f_16_Normalization_cu_5c38458736batch_norm_elementwise_backward_evalERKNS_6TensorES5_S5_S5_ENKUlvE_clEvENKUlvE_clEvEUldddE_St5arrayIPcLm4EELi4E23TrivialOffsetCalculatorILi3EjESC_ILi1EjENS0_6memory12LoadWithCastILi3EEENSF_13StoreWithCastILi1EEEEEviT_T0_T2_T3_T4_T5_ --------------------------
	.section	.text._ZN2at6native27unrolled_elementwise_kernelIZZZNS0_49_GLOBAL__N__b919a28f_16_Normalization_cu_5c38458736batch_norm_elementwise_backward_evalERKNS_6TensorES5_S5_S5_ENKUlvE_clEvENKUlvE_clEvEUldddE_St5arrayIPcLm4EELi4E23TrivialOffsetCalculatorILi3EjESC_ILi1EjENS0_6memory12LoadWithCastILi3EEENSF_13StoreWithCastILi1EEEEEviT_T0_T2_T3_T4_T5_,"ax",@progbits
	.align	128
        .global         _ZN2at6native27unrolled_elementwise_kernelIZZZNS0_49_GLOBAL__N__b919a28f_16_Normalization_cu_5c38458736batch_norm_elementwise_backward_evalERKNS_6TensorES5_S5_S5_ENKUlvE_clEvENKUlvE_clEvEUldddE_St5arrayIPcLm4EELi4E23TrivialOffsetCalculatorILi3EjESC_ILi1EjENS0_6memory12LoadWithCastILi3EEENSF_13StoreWithCastILi1EEEEEviT_T0_T2_T3_T4_T5_
        .type           _ZN2at6native27unrolled_elementwise_kernelIZZZNS0_49_GLOBAL__N__b919a28f_16_Normalization_cu_5c38458736batch_norm_elementwise_backward_evalERKNS_6TensorES5_S5_S5_ENKUlvE_clEvENKUlvE_clEvEUldddE_St5arrayIPcLm4EELi4E23TrivialOffsetCalculatorILi3EjESC_ILi1EjENS0_6memory12LoadWithCastILi3EEENSF_13StoreWithCastILi1EEEEEviT_T0_T2_T3_T4_T5_,@function
        .size           _ZN2at6native27unrolled_elementwise_kernelIZZZNS0_49_GLOBAL__N__b919a28f_16_Normalization_cu_5c38458736batch_norm_elementwise_backward_evalERKNS_6TensorES5_S5_S5_ENKUlvE_clEvENKUlvE_clEvEUldddE_St5arrayIPcLm4EELi4E23TrivialOffsetCalculatorILi3EjESC_ILi1EjENS0_6memory12LoadWithCastILi3EEENSF_13StoreWithCastILi1EEEEEviT_T0_T2_T3_T4_T5_,(.L_x_27199 - _ZN2at6native27unrolled_elementwise_kernelIZZZNS0_49_GLOBAL__N__b919a28f_16_Normalization_cu_5c38458736batch_norm_elementwise_backward_evalERKNS_6TensorES5_S5_S5_ENKUlvE_clEvENKUlvE_clEvEUldddE_St5arrayIPcLm4EELi4E23TrivialOffsetCalculatorILi3EjESC_ILi1EjENS0_6memory12LoadWithCastILi3EEENSF_13StoreWithCastILi1EEEEEviT_T0_T2_T3_T4_T5_)
        .other          _ZN2at6native27unrolled_elementwise_kernelIZZZNS0_49_GLOBAL__N__b919a28f_16_Normalization_cu_5c38458736batch_norm_elementwise_backward_evalERKNS_6TensorES5_S5_S5_ENKUlvE_clEvENKUlvE_clEvEUldddE_St5arrayIPcLm4EELi4E23TrivialOffsetCalculatorILi3EjESC_ILi1EjENS0_6memory12LoadWithCastILi3EEENSF_13StoreWithCastILi1EEEEEviT_T0_T2_T3_T4_T5_,@"STO_CUDA_ENTRY STV_DEFAULT"
_ZN2at6native27unrolled_elementwise_kernelIZZZNS0_49_GLOBAL__N__b919a28f_16_Normalization_cu_5c38458736batch_norm_elementwise_backward_evalERKNS_6TensorES5_S5_S5_ENKUlvE_clEvENKUlvE_clEvEUldddE_St5arrayIPcLm4EELi4E23TrivialOffsetCalculatorILi3EjESC_ILi1EjENS0_6memory12LoadWithCastILi3EEENSF_13StoreWithCastILi1EEEEEviT_T0_T2_T3_T4_T5_:
.text._ZN2at6native27unrolled_elementwise_kernelIZZZNS0_49_GLOBAL__N__b919a28f_16_Normalization_cu_5c38458736batch_norm_elementwise_backward_evalERKNS_6TensorES5_S5_S5_ENKUlvE_clEvENKUlvE_clEvEUldddE_St5arrayIPcLm4EELi4E23TrivialOffsetCalculatorILi3EjESC_ILi1EjENS0_6memory12LoadWithCastILi3EEENSF_13StoreWithCastILi1EEEEEviT_T0_T2_T3_T4_T5_:
        /* <DEDUP_REMOVED lines=8> */
[----:B------:R-:W-:-:S02]  /*0080*/  CS2R R42, SRZ ;  /* 0x00000000002a7805 */ /* 0x000fc4000001ff00 */
[----:B------:R-:W-:Y:S01]  /*0090*/  CS2R R40, SRZ ;  /* 0x0000000000287805 */ /* 0x000fe2000001ff00 */
[----:B------:R-:W0:Y:S01]  /*00a0*/  LDCU.U8 UR39, c[0x0][0x3ac] ;  /* 0x00007580ff2777ac */ /* 0x000e220008000000 */
[----:B------:R-:W0:Y:S01]  /*00b0*/  LDCU.U8 UR40, c[0x0][0x3ad] ;  /* 0x000075a0ff2877ac */ /* 0x000e220008000000 */
[----:B-1----:R-:W-:Y:S02]  /*00c0*/  IMAD R33, R35, -0x200, R0 ;  /* 0xfffffe0023217824 */ /* 0x002fe400078e0200 */
        /* <DEDUP_REMOVED lines=24> */
.L_x_12077:
[----:B------:R-:W2:Y:S02]  /*0250*/  LDG.E.U8 R4, desc[UR36][R4.64] ;  /* 0x0000002404047981 */ /* 0x000ea4000c1e1100 */
[----:B--2---:R0:W1:Y:S02]  /*0260*/  I2F.F64.U16 R44, R4 ;  /* 0x00000004002c7312 */ /* 0x0040640000101800 */
[----:B01----:R-:W-:Y:S05]  /*0270*/  BRA `(.L_x_12079) ;  /* 0x0000000c00647947 */ /* 0x003fea0003800000 */
.L_x_12076:
        /* <DEDUP_REMOVED lines=9> */
.L_x_12081:
[----:B------:R-:W2:Y:S02]  /*0310*/  LDG.E R4, desc[UR36][R4.64] ;  /* 0x0000002404047981 */ /* 0x000ea4000c1e1900 */
[----:B--2---:R0:W1:Y:S02]  /*0320*/  I2F.F64 R44, R4 ;  /* 0x00000004002c7312 */ /* 0x0040640000201c00 */
[----:B01----:R-:W-:Y:S05]  /*0330*/  BRA `(.L_x_12079) ;  /* 0x0000000c00347947 */ /* 0x003fea0003800000 */
.L_x_12080:
[----:B------:R-:W2:Y:S02]  /*0340*/  LDG.E.U16 R4, desc[UR36][R4.64] ;  /* 0x0000002404047981 */ /* 0x000ea4000c1e1500 */
[----:B--2---:R0:W1:Y:S02]  /*0350*/  I2F.F64.S16 R44, R4 ;  /* 0x00000004002c7312 */ /* 0x0040640000101c00 */
[----:B01----:R-:W-:Y:S05]  /*0360*/  BRA `(.L_x_12079) ;  /* 0x0000000c00287947 */ /* 0x003fea0003800000 */
.L_x_12075:
        /* <DEDUP_REMOVED lines=10> */
.L_x_12083:
[----:B------:R-:W2:Y:S02]  /*0410*/  LDG.E.U16 R0, desc[UR36][R4.64] ;  /* 0x0000002404007981 */ /* 0x000ea4000c1e1500 */
[----:B--2---:R-:W-:-:S05]  /*0420*/  HADD2.F32 R0, -RZ, R0.H0_H0 ;  /* 0x20000000ff007230 */ /* 0x004fca0000004100 */
[----:B------:R-:W-:-:S04]  /*0430*/  FMUL.FTZ R0, R0, 1 ;  /* 0x3f80000000007820 */ /* 0x000fc80000410000 */
[----:B------:R1:W2:Y:S02]  /*0440*/  F2F.F64.F32 R44, R0 ;  /* 0x00000000002c7310 */ /* 0x0002a40000201800 */
[----:B-12---:R-:W-:Y:S05]  /*0450*/  BRA `(.L_x_12079) ;  /* 0x0000000800ec7947 */ /* 0x006fea0003800000 */
.L_x_12082:
        /* <DEDUP_REMOVED lines=10> */
.L_x_12085:
[----:B------:R-:W2:Y:S02]  /*0500*/  LDG.E.U16 R4, desc[UR36][R4.64] ;  /* 0x0000002404047981 */ /* 0x000ea4000c1e1500 */
[----:B--2---:R-:W-:-:S05]  /*0510*/  HADD2.F32 R0, -RZ, R4.H0_H0 ;  /* 0x20000004ff007230 */ /* 0x004fca0000004100 */
[----:B------:R-:W-:-:S04]  /*0520*/  FMUL.FTZ R0, R0, 1 ;  /* 0x3f80000000007820 */ /* 0x000fc80000410000 */
[----:B------:R1:W2:Y:S02]  /*0530*/  F2F.F64.F32 R44, R0 ;  /* 0x00000000002c7310 */ /* 0x0002a40000201800 */
[----:B-12---:R-:W-:Y:S05]  /*0540*/  BRA `(.L_x_12079) ;  /* 0x0000000800b07947 */ /* 0x006fea0003800000 */
.L_x_12084:
[----:B------:R0:W5:Y:S01]  /*0550*/  LDG.E.64 R44, desc[UR36][R4.64] ;  /* 0x00000024042c7981 */ /* 0x000162000c1e1b00 */
[----:B------:R-:W-:Y:S05]  /*0560*/  BRA `(.L_x_12079) ;  /* 0x0000000800a87947 */ /* 0x000fea0003800000 */
.L_x_12074:
        /* <DEDUP_REMOVED lines=13> */
.L_x_12088:
[----:B------:R1:W5:Y:S01]  /*0640*/  LDG.E.64 R44, desc[UR36][R4.64] ;  /* 0x00000024042c7981 */ /* 0x000362000c1e1b00 */
[----:B------:R-:W-:Y:S05]  /*0650*/  BRA `(.L_x_12079) ;  /* 0x00000008006c7947 */ /* 0x000fea0003800000 */
.L_x_12087:
        /* <DEDUP_REMOVED lines=27> */
.L_x_12090:
        /* <DEDUP_REMOVED lines=15> */
.L_x_12089:
[----:B------:R-:W2:Y:S02]  /*0900*/  LDG.E.U16 R0, desc[UR36][R4.64] ;  /* 0x0000002404007981 */ /* 0x000ea4000c1e1500 */
[----:B--2---:R-:W-:-:S04]  /*0910*/  IMAD.U32 R0, R0, 0x10000, RZ ;  /* 0x0001000000007824 */ /* 0x004fc800078e00ff */
[----:B------:R-:W-:-:S04]  /*0920*/  FMUL.FTZ R0, R0, 1 ;  /* 0x3f80000000007820 */ /* 0x000fc80000410000 */
[----:B------:R2:W3:Y:S02]  /*0930*/  F2F.F64.F32 R44, R0 ;  /* 0x00000000002c7310 */ /* 0x0004e40000201800 */
[----:B--23--:R-:W-:Y:S05]  /*0940*/  BRA `(.L_x_12079) ;  /* 0x0000000400b07947 */ /* 0x00cfea0003800000 */
.L_x_12086:
        /* <DEDUP_REMOVED lines=11> */
.L_x_12093:
        /* <DEDUP_REMOVED lines=21> */
.L_x_12095:
[----:B------:R-:W-:Y:S05]  /*0b50*/  BSYNC.RECONVERGENT B0 ;  /* 0x0000000000007941 */ /* 0x000fea0003800200 */
.L_x_12094:
[----:B------:R-:W-:Y:S01]  /*0b60*/  IMAD.SHL.U32 R0, R0, 0x100000, RZ ;  /* 0x0010000000007824 */ /* 0x000fe200078e00ff */
[----:B------:R-:W-:-:S04]  /*0b70*/  LEA R3, R3, 0x3b800000, 0x17 ;  /* 0x3b80000003037811 */ /* 0x000fc800078eb8ff */
[----:B------:R-:W-:-:S05]  /*0b80*/  LOP3.LUT R0, R3, R0, R7, 0xfe, !PT ;  /* 0x0000000003007212 */ /* 0x000fca00078efe07 */
[----:B------:R-:W-:-:S04]  /*0b90*/  FMUL.FTZ R0, R0, 1 ;  /* 0x3f80000000007820 */ /* 0x000fc80000410000 */
[----:B------:R4:W0:Y:S02]  /*0ba0*/  F2F.F64.F32 R44, R0 ;  /* 0x00000000002c7310 */ /* 0x0008240000201800 */
[----:B0---4-:R-:W-:Y:S05]  /*0bb0*/  BRA `(.L_x_12079) ;  /* 0x0000000400147947 */ /* 0x011fea0003800000 */
.L_x_12092:
        /* <DEDUP_REMOVED lines=21> */
.L_x_12097:
[----:B------:R-:W-:Y:S05]  /*0d10*/  BSYNC.RECONVERGENT B0 ;  /* 0x0000000000007941 */ /* 0x000fea0003800200 */
.L_x_12096:
[----:B------:R-:W-:Y:S01]  /*0d20*/  IMAD.SHL.U32 R0, R0, 0x200000, RZ ;  /* 0x0020000000007824 */ /* 0x000fe200078e00ff */
[----:B------:R-:W-:-:S04]  /*0d30*/  LEA R3, R3, 0x37800000, 0x17 ;  /* 0x3780000003037811 */ /* 0x000fc800078eb8ff */
[----:B------:R-:W-:-:S05]  /*0d40*/  LOP3.LUT R0, R3, R0, R7, 0xfe, !PT ;  /* 0x0000000003007212 */ /* 0x000fca00078efe07 */
[----:B------:R-:W-:-:S04]  /*0d50*/  FMUL.FTZ R0, R0, 1 ;  /* 0x3f80000000007820 */ /* 0x000fc80000410000 */
[----:B------:R4:W0:Y:S02]  /*0d60*/  F2F.F64.F32 R44, R0 ;  /* 0x00000000002c7310 */ /* 0x0008240000201800 */
[----:B0---4-:R-:W-:Y:S05]  /*0d70*/  BRA `(.L_x_12079) ;  /* 0x0000000000a47947 */ /* 0x011fea0003800000 */
.L_x_12091:
[----:B------:R-:W-:-:S09]  /*0d80*/  UISETP.NE.AND UP0, UPT, UR4, 0x1c, UPT ;  /* 0x0000001c0400788c */ /* 0x000fd2000bf05270 */
[----:B------:R-:W-:Y:S05]  /*0d90*/  BRA.U !UP0, `(.L_x_12098) ;  /* 0x0000000108947547 */ /* 0x000fea000b800000 */
[----:B------:R-:W-:-:S09]  /*0da0*/  UISETP.NE.AND UP0, UPT, UR4, 0x1d, UPT ;  /* 0x0000001d0400788c */ /* 0x000fd2000bf05270 */
[----:B------:R-:W-:Y:S05]  /*0db0*/  BRA.U !UP0, `(.L_x_12099) ;  /* 0x0000000108807547 */ /* 0x000fea000b800000 */
[----:B------:R-:W-:-:S09]  /*0dc0*/  UISETP.NE.AND UP0, UPT, UR4, 0x2c, UPT ;  /* 0x0000002c0400788c */ /* 0x000fd2000bf05270 */
[----:B------:R-:W-:Y:S05]  /*0dd0*/  BRA.U !UP0, `(.L_x_12100) ;  /* 0x0000000108487547 */ /* 0x000fea000b800000 */
.L_x_12078:
        /* <DEDUP_REMOVED lines=16> */
.L_x_12101:
[----:B------:R-:W-:Y:S01]  /*0ee0*/  CS2R R44, SRZ ;  /* 0x00000000002c7805 */ /* 0x000fe2000001ff00 */
[----:B------:R-:W-:Y:S06]  /*0ef0*/  BRA `(.L_x_12079) ;  /* 0x0000000000447947 */ /* 0x000fec0003800000 */
.L_x_12100:
        /* <DEDUP_REMOVED lines=12> */
.L_x_12099:
[----:B------:R-:W2:Y:S02]  /*0fc0*/  LDG.E.64 R44, desc[UR36][R4.64] ;  /* 0x00000024042c7981 */ /* 0x000ea4000c1e1b00 */
[----:B--2---:R-:W4:Y:S02]  /*0fd0*/  I2F.F64.U64 R44, R44 ;  /* 0x0000002c002c7312 */ /* 0x004f240000301800 */
[----:B----4-:R-:W-:Y:S05]  /*0fe0*/  BRA `(.L_x_12079) ;  /* 0x0000000000087947 */ /* 0x010fea0003800000 */
.L_x_12098:
[----:B------:R-:W2:Y:S02]  /*0ff0*/  LDG.E R4, desc[UR36][R4.64] ;  /* 0x0000002404047981 */ /* 0x000ea4000c1e1900 */
[----:B--2---:R2:W3:Y:S02]  /*1000*/  I2F.F64.U32 R44, R4 ;  /* 0x00000004002c7312 */ /* 0x0044e40000201800 */
.L_x_12079:
[----:B------:R-:W-:Y:S05]  /*1010*/  BSYNC.RECONVERGENT B6 ;  /* 0x0000000000067941 */ /* 0x000fea0003800200 */
.L_x_12073:
        /* <DEDUP_REMOVED lines=20> */
.L_x_12106:
[----:B------:R-:W2:Y:S02]  /*1160*/  LDG.E.U8 R4, desc[UR36][R4.64] ;  /* 0x0000002404047981 */ /* 0x000ea4000c1e1100 */
[----:B--2---:R0:W1:Y:S02]  /*1170*/  I2F.F64.U16 R42, R4 ;  /* 0x00000004002a7312 */ /* 0x0040640000101800 */
[----:B01----:R-:W-:Y:S05]  /*1180*/  BRA `(.L_x_12108) ;  /* 0x0000000c00647947 */ /* 0x003fea0003800000 */
.L_x_12105:
        /* <DEDUP_REMOVED lines=9> */
.L_x_12110:
[----:B------:R-:W2:Y:S02]  /*1220*/  LDG.E R4, desc[UR36][R4.64] ;  /* 0x0000002404047981 */ /* 0x000ea4000c1e1900 */
[----:B--2---:R0:W1:Y:S02]  /*1230*/  I2F.F64 R42, R4 ;  /* 0x00000004002a7312 */ /* 0x0040640000201c00 */
[----:B01----:R-:W-:Y:S05]  /*1240*/  BRA `(.L_x_12108) ;  /* 0x0000000c00347947 */ /* 0x003fea0003800000 */
.L_x_12109:
[----:B------:R-:W2:Y:S02]  /*1250*/  LDG.E.U16 R4, desc[UR36][R4.64] ;  /* 0x0000002404047981 */ /* 0x000ea4000c1e1500 */
[----:B--2---:R0:W1:Y:S02]  /*1260*/  I2F.F64.S16 R42, R4 ;  /* 0x00000004002a7312 */ /* 0x0040640000101c00 */
[----:B01----:R-:W-:Y:S05]  /*1270*/  BRA `(.L_x_12108) ;  /* 0x0000000c00287947 */ /* 0x003fea0003800000 */
.L_x_12104:
        /* <DEDUP_REMOVED lines=10> */
.L_x_12112:
[----:B------:R-:W2:Y:S02]  /*1320*/  LDG.E.U16 R0, desc[UR36][R4.64] ;  /* 0x0000002404007981 */ /* 0x000ea4000c1e1500 */
[----:B--2---:R-:W-:-:S05]  /*1330*/  HADD2.F32 R0, -RZ, R0.H0_H0 ;  /* 0x20000000ff007230 */ /* 0x004fca0000004100 */
[----:B------:R-:W-:-:S04]  /*1340*/  FMUL.FTZ R0, R0, 1 ;  /* 0x3f80000000007820 */ /* 0x000fc80000410000 */
[----:B------:R4:W0:Y:S02]  /*1350*/  F2F.F64.F32 R42, R0 ;  /* 0x00000000002a7310 */ /* 0x0008240000201800 */
[----:B0---4-:R-:W-:Y:S05]  /*1360*/  BRA `(.L_x_12108) ;  /* 0x0000000800ec7947 */ /* 0x011fea0003800000 */
.L_x_12111:
        /* <DEDUP_REMOVED lines=10> */
.L_x_12114:
[----:B------:R-:W2:Y:S02]  /*1410*/  LDG.E.U16 R4, desc[UR36][R4.64] ;  /* 0x0000002404047981 */ /* 0x000ea4000c1e1500 */
[----:B--2---:R-:W-:-:S05]  /*1420*/  HADD2.F32 R0, -RZ, R4.H0_H0 ;  /* 0x20000004ff007230 */ /* 0x004fca0000004100 */
[----:B------:R-:W-:-:S04]  /*1430*/  FMUL.FTZ R0, R0, 1 ;  /* 0x3f80000000007820 */ /* 0x000fc80000410000 */
[----:B------:R0:W1:Y:S02]  /*1440*/  F2F.F64.F32 R42, R0 ;  /* 0x00000000002a7310 */ /* 0x0000640000201800 */
[----:B01----:R-:W-:Y:S05]  /*1450*/  BRA `(.L_x_12108) ;  /* 0x0000000800b07947 */ /* 0x003fea0003800000 */
.L_x_12113:
[----:B------:R4:W5:Y:S01]  /*1460*/  LDG.E.64 R42, desc[UR36][R4.64] ;  /* 0x00000024042a7981 */ /* 0x000962000c1e1b00 */
[----:B------:R-:W-:Y:S05]  /*1470*/  BRA `(.L_x_12108) ;  /* 0x0000000800a87947 */ /* 0x000fea0003800000 */
.L_x_12103:
        /* <DEDUP_REMOVED lines=13> */
.L_x_12117:
[----:B------:R0:W5:Y:S01]  /*1550*/  LDG.E.64 R42, desc[UR36][R4.64] ;  /* 0x00000024042a7981 */ /* 0x000162000c1e1b00 */
[----:B------:R-:W-:Y:S05]  /*1560*/  BRA `(.L_x_12108) ;  /* 0x00000008006c7947 */ /* 0x000fea0003800000 */
.L_x_12116:
        /* <DEDUP_REMOVED lines=27> */
.L_x_12119:
        /* <DEDUP_REMOVED lines=15> */
.L_x_12118:
[----:B------:R-:W2:Y:S02]  /*1810*/  LDG.E.U16 R0, desc[UR36][R4.64] ;  /* 0x0000002404007981 */ /* 0x000ea4000c1e1500 */
[----:B--2---:R-:W-:-:S04]  /*1820*/  IMAD.U32 R0, R0, 0x10000, RZ ;  /* 0x0001000000007824 */ /* 0x004fc800078e00ff */
[----:B------:R-:W-:-:S04]  /*1830*/  FMUL.FTZ R0, R0, 1 ;  /* 0x3f80000000007820 */ /* 0x000fc80000410000 */
[----:B------:R0:W1:Y:S02]  /*1840*/  F2F.F64.F32 R42, R0 ;  /* 0x00000000002a7310 */ /* 0x0000640000201800 */
[----:B01----:R-:W-:Y:S05]  /*1850*/  BRA `(.L_x_12108) ;  /* 0x0000000400b07947 */ /* 0x003fea0003800000 */
.L_x_12115:
        /* <DEDUP_REMOVED lines=11> */
.L_x_12122:
        /* <DEDUP_REMOVED lines=21> */
.L_x_12124:
[----:B------:R-:W-:Y:S05]  /*1a60*/  BSYNC.RECONVERGENT B0 ;  /* 0x0000000000007941 */ /* 0x000fea0003800200 */
.L_x_12123:
[----:B------:R-:W-:Y:S01]  /*1a70*/  IMAD.SHL.U32 R0, R0, 0x100000, RZ ;  /* 0x0010000000007824 */ /* 0x000fe200078e00ff */
[----:B------:R-:W-:-:S04]  /*1a80*/  LEA R3, R3, 0x3b800000, 0x17 ;  /* 0x3b80000003037811 */ /* 0x000fc800078eb8ff */
[----:B------:R-:W-:-:S05]  /*1a90*/  LOP3.LUT R0, R3, R0, R7, 0xfe, !PT ;  /* 0x0000000003007212 */ /* 0x000fca00078efe07 */
[----:B------:R-:W-:-:S04]  /*1aa0*/  FMUL.FTZ R0, R0, 1 ;  /* 0x3f80000000007820 */ /* 0x000fc80000410000 */
[----:B------:R4:W0:Y:S02]  /*1ab0*/  F2F.F64.F32 R42, R0 ;  /* 0x00000000002a7310 */ /* 0x0008240000201800 */
[----:B0---4-:R-:W-:Y:S05]  /*1ac0*/  BRA `(.L_x_12108) ;  /* 0x0000000400147947 */ /* 0x011fea0003800000 */
.L_x_12121:
        /* <DEDUP_REMOVED lines=21> */
.L_x_12126:
[----:B------:R-:W-:Y:S05]  /*1c20*/  BSYNC.RECONVERGENT B0 ;  /* 0x0000000000007941 */ /* 0x000fea0003800200 */
.L_x_12125:
[----:B------:R-:W-:Y:S01]  /*1c30*/  IMAD.SHL.U32 R0, R0, 0x200000, RZ ;  /* 0x0020000000007824 */ /* 0x000fe200078e00ff */
[----:B------:R-:W-:-:S04]  /*1c40*/  LEA R3, R3, 0x37800000, 0x17 ;  /* 0x3780000003037811 */ /* 0x000fc800078eb8ff */
[----:B------:R-:W-:-:S05]  /*1c50*/  LOP3.LUT R0, R3, R0, R7, 0xfe, !PT ;  /* 0x0000000003007212 */ /* 0x000fca00078efe07 */
[----:B------:R-:W-:-:S04]  /*1c60*/  FMUL.FTZ R0, R0, 1 ;  /* 0x3f80000000007820 */ /* 0x000fc80000410000 */
[----:B------:R4:W0:Y:S02]  /*1c70*/  F2F.F64.F32 R42, R0 ;  /* 0x00000000002a7310 */ /* 0x0008240000201800 */
[----:B0---4-:R-:W-:Y:S05]  /*1c80*/  BRA `(.L_x_12108) ;  /* 0x0000000000a47947 */ /* 0x011fea0003800000 */
.L_x_12120:
[----:B------:R-:W-:-:S09]  /*1c90*/  UISETP.NE.AND UP0, UPT, UR4, 0x1c, UPT ;  /* 0x0000001c0400788c */ /* 0x000fd2000bf05270 */
[----:B------:R-:W-:Y:S05]  /*1ca0*/  BRA.U !UP0, `(.L_x_12127) ;  /* 0x0000000108947547 */ /* 0x000fea000b800000 */
[----:B------:R-:W-:-:S09]  /*1cb0*/  UISETP.NE.AND UP0, UPT, UR4, 0x1d, UPT ;  /* 0x0000001d0400788c */ /* 0x000fd2000bf05270 */
[----:B------:R-:W-:Y:S05]  /*1cc0*/  BRA.U !UP0, `(.L_x_12128) ;  /* 0x0000000108807547 */ /* 0x000fea000b800000 */
[----:B------:R-:W-:-:S09]  /*1cd0*/  UISETP.NE.AND UP0, UPT, UR4, 0x2c, UPT ;  /* 0x0000002c0400788c */ /* 0x000fd2000bf05270 */
[----:B------:R-:W-:Y:S05]  /*1ce0*/  BRA.U !UP0, `(.L_x_12129) ;  /* 0x0000000108487547 */ /* 0x000fea000b800000 */
.L_x_12107:
        /* <DEDUP_REMOVED lines=16> */
.L_x_12130:
[----:B------:R-:W-:Y:S01]  /*1df0*/  CS2R R42, SRZ ;  /* 0x00000000002a7805 */ /* 0x000fe2000001ff00 */
[----:B------:R-:W-:Y:S06]  /*1e00*/  BRA `(.L_x_12108) ;  /* 0x0000000000447947 */ /* 0x000fec0003800000 */
.L_x_12129:
        /* <DEDUP_REMOVED lines=12> */
.L_x_12128:
[----:B------:R-:W2:Y:S02]  /*1ed0*/  LDG.E.64 R42, desc[UR36][R4.64] ;  /* 0x00000024042a7981 */ /* 0x000ea4000c1e1b00 */
[----:B--2---:R-:W1:Y:S02]  /*1ee0*/  I2F.F64.U64 R42, R42 ;  /* 0x0000002a002a7312 */ /* 0x004e640000301800 */
[----:B-1----:R-:W-:Y:S05]  /*1ef0*/  BRA `(.L_x_12108) ;  /* 0x0000000000087947 */ /* 0x002fea0003800000 */
.L_x_12127:
[----:B------:R-:W2:Y:S02]  /*1f00*/  LDG.E R4, desc[UR36][R4.64] ;  /* 0x0000002404047981 */ /* 0x000ea4000c1e1900 */
[----:B--2---:R1:W2:Y:S02]  /*1f10*/  I2F.F64.U32 R42, R4 ;  /* 0x00000004002a7312 */ /* 0x0042a40000201800 */
.L_x_12108:
[----:B------:R-:W-:Y:S05]  /*1f20*/  BSYNC.RECONVERGENT B6 ;  /* 0x0000000000067941 */ /* 0x000fea0003800200 */
.L_x_12102:
        /* <DEDUP_REMOVED lines=20> */
.L_x_12135:
[----:B------:R-:W4:Y:S02]  /*2070*/  LDG.E.U8 R4, desc[UR36][R4.64] ;  /* 0x0000002404047981 */ /* 0x000f24000c1e1100 */
[----:B----4-:R0:W1:Y:S02]  /*2080*/  I2F.F64.U16 R40, R4 ;  /* 0x0000000400287312 */ /* 0x0100640000101800 */
[----:B01----:R-:W-:Y:S05]  /*2090*/  BRA `(.L_x_12137) ;  /* 0x0000000c00647947 */ /* 0x003fea0003800000 */
.L_x_12134:
        /* <DEDUP_REMOVED lines=9> */
.L_x_12139:
[----:B------:R-:W4:Y:S02]  /*2130*/  LDG.E R4, desc[UR36][R4.64] ;  /* 0x0000002404047981 */ /* 0x000f24000c1e1900 */
[----:B----4-:R0:W1:Y:S02]  /*2140*/  I2F.F64 R40, R4 ;  /* 0x0000000400287312 */ /* 0x0100640000201c00 */
[----:B01----:R-:W-:Y:S05]  /*2150*/  BRA `(.L_x_12137) ;  /* 0x0000000c00347947 */ /* 0x003fea0003800000 */
.L_x_12138:
[----:B------:R-:W4:Y:S02]  /*2160*/  LDG.E.U16 R4, desc[UR36][R4.64] ;  /* 0x0000002404047981 */ /* 0x000f24000c1e1500 */
[----:B----4-:R0:W1:Y:S02]  /*2170*/  I2F.F64.S16 R40, R4 ;  /* 0x0000000400287312 */ /* 0x0100640000101c00 */
[----:B01----:R-:W-:Y:S05]  /*2180*/  BRA `(.L_x_12137) ;  /* 0x0000000c00287947 */ /* 0x003fea0003800000 */
.L_x_12133:
        /* <DEDUP_REMOVED lines=10> */
.L_x_12141:
[----:B------:R-:W4:Y:S02]  /*2230*/  LDG.E.U16 R0, desc[UR36][R4.64] ;  /* 0x0000002404007981 */ /* 0x000f24000c1e1500 */
[----:B----4-:R-:W-:-:S05]  /*2240*/  HADD2.F32 R0, -RZ, R0.H0_H0 ;  /* 0x20000000ff007230 */ /* 0x010fca0000004100 */
[----:B------:R-:W-:-:S04]  /*2250*/  FMUL.FTZ R0, R0, 1 ;  /* 0x3f80000000007820 */ /* 0x000fc80000410000 */
[----:B------:R0:W1:Y:S02]  /*2260*/  F2F.F64.F32 R40, R0 ;  /* 0x0000000000287310 */ /* 0x0000640000201800 */
[----:B01----:R-:W-:Y:S05]  /*2270*/  BRA `(.L_x_12137) ;  /* 0x0000000800ec7947 */ /* 0x003fea0003800000 */
.L_x_12140:
        /* <DEDUP_REMOVED lines=10> */
.L_x_12143:
[----:B------:R-:W4:Y:S02]  /*2320*/  LDG.E.U16 R4, desc[UR36][R4.64] ;  /* 0x0000002404047981 */ /* 0x000f24000c1e1500 */
[----:B----4-:R-:W-:-:S05]  /*2330*/  HADD2.F32 R0, -RZ, R4.H0_H0 ;  /* 0x20000004ff007230 */ /* 0x010fca0000004100 */
[----:B------:R-:W-:-:S04]  /*2340*/  FMUL.FTZ R0, R0, 1 ;  /* 0x3f80000000007820 */ /* 0x000fc80000410000 */
[----:B------:R0:W1:Y:S02]  /*2350*/  F2F.F64.F32 R40, R0 ;  /* 0x0000000000287310 */ /* 0x0000640000201800 */
[----:B01----:R-:W-:Y:S05]  /*2360*/  BRA `(.L_x_12137) ;  /* 0x0000000800b07947 */ /* 0x003fea0003800000 */
.L_x_12142:
[----:B------:R0:W5:Y:S01]  /*2370*/  LDG.E.64 R40, desc[UR36][R4.64] ;  /* 0x0000002404287981 */ /* 0x000162000c1e1b00 */
[----:B------:R-:W-:Y:S05]  /*2380*/  BRA `(.L_x_12137) ;  /* 0x0000000800a87947 */ /* 0x000fea0003800000 */
.L_x_12132:
        /* <DEDUP_REMOVED lines=13> */
.L_x_12146:
[----:B------:R4:W5:Y:S01]  /*2460*/  LDG.E.64 R40, desc[UR36][R4.64] ;  /* 0x0000002404287981 */ /* 0x000962000c1e1b00 */
[----:B------:R-:W-:Y:S05]  /*2470*/  BRA `(.L_x_12137) ;  /* 0x00000008006c7947 */ /* 0x000fea0003800000 */
.L_x_12145:
        /* <DEDUP_REMOVED lines=27> */
.L_x_12148:
[----:B------:R-:W4:Y:S02]  /*2630*/  LDG.E.U8 R4, desc[UR36][R4.64] ;  /* 0x0000002404047981 */ /* 0x000f24000c1e1100 */
[C---:B----4-:R-:W-:Y:S02]  /*2640*/  IMAD.SHL.U32 R3, R4.reuse, 0x2000000, RZ ;  /* 0x0200000004037824 */ /* 0x050fe400078e00ff */
        /* <DEDUP_REMOVED lines=11> */
[----:B------:R4:W0:Y:S02]  /*2700*/  F2F.F64.F32 R40, R0 ;  /* 0x0000000000287310 */ /* 0x0008240000201800 */
[----:B0---4-:R-:W-:Y:S05]  /*2710*/  BRA `(.L_x_12137) ;  /* 0x0000000400c47947 */ /* 0x011fea0003800000 */
.L_x_12147:
[----:B------:R-:W4:Y:S02]  /*2720*/  LDG.E.U16 R0, desc[UR36][R4.64] ;  /* 0x0000002404007981 */ /* 0x000f24000c1e1500 */
[----:B----4-:R-:W-:-:S04]  /*2730*/  IMAD.U32 R0, R0, 0x10000, RZ ;  /* 0x0001000000007824 */ /* 0x010fc800078e00ff */
[----:B------:R-:W-:-:S04]  /*2740*/  FMUL.FTZ R0, R0, 1 ;  /* 0x3f80000000007820 */ /* 0x000fc80000410000 */
[----:B------:R4:W0:Y:S02]  /*2750*/  F2F.F64.F32 R40, R0 ;  /* 0x0000000000287310 */ /* 0x0008240000201800 */
[----:B0---4-:R-:W-:Y:S05]  /*2760*/  BRA `(.L_x_12137) ;  /* 0x0000000400b07947 */ /* 0x011fea0003800000 */
.L_x_12144:
        /* <DEDUP_REMOVED lines=11> */
.L_x_12151:
        /* <DEDUP_REMOVED lines=21> */
.L_x_12153:
[----:B------:R-:W-:Y:S05]  /*2970*/  BSYNC.RECONVERGENT B0 ;  /* 0x0000000000007941 */ /* 0x000fea0003800200 */
.L_x_12152:
[----:B------:R-:W-:Y:S01]  /*2980*/  IMAD.SHL.U32 R0, R0, 0x100000, RZ ;  /* 0x0010000000007824 */ /* 0x000fe200078e00ff */
[----:B------:R-:W-:-:S04]  /*2990*/  LEA R3, R3, 0x3b800000, 0x17 ;  /* 0x3b80000003037811 */ /* 0x000fc800078eb8ff */
[----:B------:R-:W-:-:S05]  /*29a0*/  LOP3.LUT R0, R3, R0, R7, 0xfe, !PT ;  /* 0x0000000003007212 */ /* 0x000fca00078efe07 */
[----:B------:R-:W-:-:S04]  /*29b0*/  FMUL.FTZ R0, R0, 1 ;  /* 0x3f80000000007820 */ /* 0x000fc80000410000 */
[----:B------:R4:W0:Y:S02]  /*29c0*/  F2F.F64.F32 R40, R0 ;  /* 0x0000000000287310 */ /* 0x0008240000201800 */
[----:B0---4-:R-:W-:Y:S05]  /*29d0*/  BRA `(.L_x_12137) ;  /* 0x0000000400147947 */ /* 0x011fea0003800000 */
.L_x_12150:
        /* <DEDUP_REMOVED lines=21> */
.L_x_12155:
[----:B------:R-:W-:Y:S05]  /*2b30*/  BSYNC.RECONVERGENT B0 ;  /* 0x0000000000007941 */ /* 0x000fea0003800200 */
.L_x_12154:
[----:B------:R-:W-:Y:S01]  /*2b40*/  IMAD.SHL.U32 R0, R0, 0x200000, RZ ;  /* 0x0020000000007824 */ /* 0x000fe200078e00ff */
[----:B------:R-:W-:-:S04]  /*2b50*/  LEA R3, R3, 0x37800000, 0x17 ;  /* 0x3780000003037811 */ /* 0x000fc800078eb8ff */
[----:B------:R-:W-:-:S05]  /*2b60*/  LOP3.LUT R0, R3, R0, R7, 0xfe, !PT ;  /* 0x0000000003007212 */ /* 0x000fca00078efe07 */
[----:B------:R-:W-:-:S04]  /*2b70*/  FMUL.FTZ R0, R0, 1 ;  /* 0x3f80000000007820 */ /* 0x000fc80000410000 */
[----:B------:R4:W0:Y:S02]  /*2b80*/  F2F.F64.F32 R40, R0 ;  /* 0x0000000000287310 */ /* 0x0008240000201800 */
[----:B0---4-:R-:W-:Y:S05]  /*2b90*/  BRA `(.L_x_12137) ;  /* 0x0000000000a47947 */ /* 0x011fea0003800000 */
.L_x_12149:
[----:B------:R-:W-:-:S09]  /*2ba0*/  UISETP.NE.AND UP0, UPT, UR4, 0x1c, UPT ;  /* 0x0000001c0400788c */ /* 0x000fd2000bf05270 */
[----:B------:R-:W-:Y:S05]  /*2bb0*/  BRA.U !UP0, `(.L_x_12156) ;  /* 0x0000000108947547 */ /* 0x000fea000b800000 */
[----:B------:R-:W-:-:S09]  /*2bc0*/  UISETP.NE.AND UP0, UPT, UR4, 0x1d, UPT ;  /* 0x0000001d0400788c */ /* 0x000fd2000bf05270 */
[----:B------:R-:W-:Y:S05]  /*2bd0*/  BRA.U !UP0, `(.L_x_12157) ;  /* 0x0000000108807547 */ /* 0x000fea000b800000 */
[----:B------:R-:W-:-:S09]  /*2be0*/  UISETP.NE.AND UP0, UPT, UR4, 0x2c, UPT ;  /* 0x0000002c0400788c */ /* 0x000fd2000bf05270 */
[----:B------:R-:W-:Y:S05]  /*2bf0*/  BRA.U !UP0, `(.L_x_12158) ;  /* 0x0000000108487547 */ /* 0x000fea000b800000 */
.L_x_12136:
[----:B------:R-:W-:Y:S01]  /*2c00*/  MOV R0, 0x130 ;  /* 0x0000013000007802 */ /* 0x000fe20000000f00 */
[----:B------:R-:W0:Y:S01]  /*2c10*/  LDCU.64 UR4, c[0x4][0x120] ;  /* 0x01002400ff0477ac */ /* 0x000e220008000a00 */
[----:B------:R-:W-:Y:S02]  /*2c20*/  IMAD.MOV.U32 R8, RZ, RZ, 0x4e ;  /* 0x0000004eff087424 */ /* 0x000fe400078e00ff */
[----:B------:R1:W4:Y:S01]  /*2c30*/  LDC.64 R14, c[0x4][R0] ;  /* 0x01000000000e7b82 */ /* 0x0003220000000a00 */
[----:B------:R-:W2:Y:S01]  /*2c40*/  LDCU.64 UR6, c[0x4][0x128] ;  /* 0x01002500ff0677ac */ /* 0x000ea20008000a00 */
[----:B------:R-:W-:Y:S02]  /*2c50*/  IMAD.MOV.U32 R12, RZ, RZ, 0x1 ;  /* 0x00000001ff0c7424 */ /* 0x000fe400078e00ff */
[----:B------:R-:W-:Y:S01]  /*2c60*/  IMAD.MOV.U32 R13, RZ, RZ, RZ ;  /* 0x000000ffff0d7224 */ /* 0x000fe200078e00ff */
[----:B------:R-:W3:Y:S01]  /*2c70*/  LDCU.64 UR8, c[0x4][URZ] ;  /* 0x01000000ff0877ac */ /* 0x000ee20008000a00 */
[----:B0-----:R-:W-:-:S02]  /*2c80*/  IMAD.U32 R4, RZ, RZ, UR4 ;  /* 0x00000004ff047e24 */ /* 0x001fc4000f8e00ff */
[----:B------:R-:W-:Y:S02]  /*2c90*/  IMAD.U32 R5, RZ, RZ, UR5 ;  /* 0x00000005ff057e24 */ /* 0x000fe4000f8e00ff */
[----:B--2---:R-:W-:Y:S02]  /*2ca0*/  IMAD.U32 R6, RZ, RZ, UR6 ;  /* 0x00000006ff067e24 */ /* 0x004fe4000f8e00ff */
[----:B------:R-:W-:Y:S02]  /*2cb0*/  IMAD.U32 R7, RZ, RZ, UR7 ;  /* 0x00000007ff077e24 */ /* 0x000fe4000f8e00ff */
[----:B---3--:R-:W-:Y:S02]  /*2cc0*/  IMAD.U32 R10, RZ, RZ, UR8 ;  /* 0x00000008ff0a7e24 */ /* 0x008fe4000f8e00ff */
[----:B-1----:R-:W-:-:S07]  /*2cd0*/  IMAD.U32 R11, RZ, RZ, UR9 ;  /* 0x00000009ff0b7e24 */ /* 0x002fce000f8e00ff */
[----:B------:R-:W-:-:S07]  /*2ce0*/  LEPC R20, `(.L_x_12159) ;  /* 0x000000001014794e */ /* 0x000fce0000000000 */
[----:B----45:R-:W-:Y:S05]  /*2cf0*/  CALL.ABS.NOINC R14 ;  /* 0x000000000e007343 */ /* 0x030fea0003c00000 */
.L_x_12159:
[----:B------:R-:W-:Y:S01]  /*2d00*/  CS2R R40, SRZ ;  /* 0x0000000000287805 */ /* 0x000fe2000001ff00 */
[----:B------:R-:W-:Y:S06]  /*2d10*/  BRA `(.L_x_12137) ;  /* 0x0000000000447947 */ /* 0x000fec0003800000 */
.L_x_12158:
        /* <DEDUP_REMOVED lines=12> */
.L_x_12157:
[----:B------:R-:W4:Y:S02]  /*2de0*/  LDG.E.64 R40, desc[UR36][R4.64] ;  /* 0x0000002404287981 */ /* 0x000f24000c1e1b00 */
[----:B----4-:R-:W4:Y:S02]  /*2df0*/  I2F.F64.U64 R40, R40 ;  /* 0x0000002800287312 */ /* 0x010f240000301800 */
[----:B----4-:R-:W-:Y:S05]  /*2e00*/  BRA `(.L_x_12137) ;  /* 0x0000000000087947 */ /* 0x010fea0003800000 */
.L_x_12156:
[----:B------:R-:W4:Y:S02]  /*2e10*/  LDG.E R4, desc[UR36][R4.64] ;  /* 0x0000002404047981 */ /* 0x000f24000c1e1900 */
[----:B----4-:R0:W1:Y:S02]  /*2e20*/  I2F.F64.U32 R40, R4 ;  /* 0x0000000400287312 */ /* 0x0100640000201800 */
.L_x_12137:
[----:B------:R-:W-:Y:S05]  /*2e30*/  BSYNC.RECONVERGENT B6 ;  /* 0x0000000000067941 */ /* 0x000fea0003800200 */
.L_x_12131:
[----:B------:R-:W-:-:S07]  /*2e40*/  VIADD R32, R2, 0x80 ;  /* 0x0000008002207836 */ /* 0x000fce0000000000 */
.L_x_12072:
[----:B------:R-:W-:Y:S05]  /*2e50*/  BSYNC.RECONVERGENT B7 ;  /* 0x0000000000077941 */ /* 0x000fea0003800200 */
.L_x_12071:
[----:B------:R-:W-:Y:S01]  /*2e60*/  ISETP.GE.AND P0, PT, R32, R33, PT ;  /* 0x000000212000720c */ /* 0x000fe20003f06270 */
[----:B------:R-:W-:Y:S01]  /*2e70*/  BSSY.RECONVERGENT B7, `(.L_x_12160) ;  /* 0x00002da000077945 */ /* 0x000fe20003800200 */
[----:B------:R-:W-:Y:S02]  /*2e80*/  CS2R R38, SRZ ;  /* 0x0000000000267805 */ /* 0x000fe4000001ff00 */
[----:B------:R-:W-:Y:S02]  /*2e90*/  CS2R R36, SRZ ;  /* 0x0000000000247805 */ /* 0x000fe4000001ff00 */
[----:B------:R-:W-:-:S07]  /*2ea0*/  CS2R R30, SRZ ;  /* 0x00000000001e7805 */ /* 0x000fce000001ff00 */
[----:B------:R-:W-:Y:S05]  /*2eb0*/  @P0 BRA `(.L_x_12161) ;  /* 0x0000002c00540947 */ /* 0x000fea0003800000 */
[----:B0---4-:R-:W0:Y:S01]  /*2ec0*/  LDC.64 R4, c[0x0][0x390] ;  /* 0x0000e400ff047b82 */ /* 0x011e220000000a00 */
[----:B------:R-:W4:Y:S01]  /*2ed0*/  LDCU UR5, c[0x0][0x3b0] ;  /* 0x00007600ff0577ac */ /* 0x000f220008000800 */
[----:B------:R-:W-:Y:S01]  /*2ee0*/  IMAD R16, R35, 0x200, R32 ;  /* 0x0000020023107824 */ /* 0x000fe200078e0220 */
        /* <DEDUP_REMOVED lines=18> */
.L_x_12166:
[----:B------:R-:W4:Y:S02]  /*3010*/  LDG.E.U8 R4, desc[UR36][R4.64] ;  /* 0x0000002404047981 */ /* 0x000f24000c1e1100 */
[----:B----4-:R0:W4:Y:S02]  /*3020*/  I2F.F64.U16 R38, R4 ;  /* 0x0000000400267312 */ /* 0x0101240000101800 */
[----:B0---4-:R-:W-:Y:S05]  /*3030*/  BRA `(.L_x_12168) ;  /* 0x0000000c00647947 */ /* 0x011fea0003800000 */
.L_x_12165:
        /* <DEDUP_REMOVED lines=9> */
.L_x_12170:
[----:B------:R-:W4:Y:S02]  /*30d0*/  LDG.E R4, desc[UR36][R4.64] ;  /* 0x0000002404047981 */ /* 0x000f24000c1e1900 */
[----:B----4-:R0:W4:Y:S02]  /*30e0*/  I2F.F64 R38, R4 ;  /* 0x0000000400267312 */ /* 0x0101240000201c00 */
[----:B0---4-:R-:W-:Y:S05]  /*30f0*/  BRA `(.L_x_12168) ;  /* 0x0000000c00347947 */ /* 0x011fea0003800000 */
.L_x_12169:
[----:B------:R-:W4:Y:S02]  /*3100*/  LDG.E.U16 R4, desc[UR36][R4.64] ;  /* 0x0000002404047981 */ /* 0x000f24000c1e1500 */
[----:B----4-:R0:W4:Y:S02]  /*3110*/  I2F.F64.S16 R38, R4 ;  /* 0x0000000400267312 */ /* 0x0101240000101c00 */
[----:B0---4-:R-:W-:Y:S05]  /*3120*/  BRA `(.L_x_12168) ;  /* 0x0000000c00287947 */ /* 0x011fea0003800000 */
.L_x_12164:
        /* <DEDUP_REMOVED lines=10> */
.L_x_12172:
[----:B------:R-:W4:Y:S02]  /*31d0*/  LDG.E.U16 R0, desc[UR36][R4.64] ;  /* 0x0000002404007981 */ /* 0x000f24000c1e1500 */
[----:B----4-:R-:W-:-:S05]  /*31e0*/  HADD2.F32 R0, -RZ, R0.H0_H0 ;  /* 0x20000000ff007230 */ /* 0x010fca0000004100 */
[----:B------:R-:W-:-:S04]  /*31f0*/  FMUL.FTZ R0, R0, 1 ;  /* 0x3f80000000007820 */ /* 0x000fc80000410000 */
[----:B------:R4:W0:Y:S02]  /*3200*/  F2F.F64.F32 R38, R0 ;  /* 0x0000000000267310 */ /* 0x0008240000201800 */
[----:B0---4-:R-:W-:Y:S05]  /*3210*/  BRA `(.L_x_12168) ;  /* 0x0000000800ec7947 */ /* 0x011fea0003800000 */
.L_x_12171:
        /* <DEDUP_REMOVED lines=10> */
.L_x_12174:
[----:B------:R-:W4:Y:S02]  /*32c0*/  LDG.E.U16 R4, desc[UR36][R4.64] ;  /* 0x0000002404047981 */ /* 0x000f24000c1e1500 */
[----:B----4-:R-:W-:-:S05]  /*32d0*/  HADD2.F32 R0, -RZ, R4.H0_H0 ;  /* 0x20000004ff007230 */ /* 0x010fca0000004100 */
[----:B------:R-:W-:-:S04]  /*32e0*/  FMUL.FTZ R0, R0, 1 ;  /* 0x3f80000000007820 */ /* 0x000fc80000410000 */
[----:B------:R0:W4:Y:S02]  /*32f0*/  F2F.F64.F32 R38, R0 ;  /* 0x0000000000267310 */ /* 0x0001240000201800 */
[----:B0---4-:R-:W-:Y:S05]  /*3300*/  BRA `(.L_x_12168) ;  /* 0x0000000800b07947 */ /* 0x011fea0003800000 */
.L_x_12173:
[----:B------:R0:W5:Y:S01]  /*3310*/  LDG.E.64 R38, desc[UR36][R4.64] ;  /* 0x0000002404267981 */ /* 0x000162000c1e1b00 */
[----:B------:R-:W-:Y:S05]  /*3320*/  BRA `(.L_x_12168) ;  /* 0x0000000800a87947 */ /* 0x000fea0003800000 */
.L_x_12163:
        /* <DEDUP_REMOVED lines=13> */
.L_x_12177:
[----:B------:R0:W5:Y:S01]  /*3400*/  LDG.E.64 R38, desc[UR36][R4.64] ;  /* 0x0000002404267981 */ /* 0x000162000c1e1b00 */
[----:B------:R-:W-:Y:S05]  /*3410*/  BRA `(.L_x_12168) ;  /* 0x00000008006c7947 */ /* 0x000fea0003800000 */
.L_x_12176:
        /* <DEDUP_REMOVED lines=27> */
.L_x_12179:
        /* <DEDUP_REMOVED lines=15> */
.L_x_12178:
[----:B------:R-:W4:Y:S02]  /*36c0*/  LDG.E.U16 R0, desc[UR36][R4.64] ;  /* 0x0000002404007981 */ /* 0x000f24000c1e1500 */
[----:B----4-:R-:W-:-:S04]  /*36d0*/  IMAD.U32 R0, R0, 0x10000, RZ ;  /* 0x0001000000007824 */ /* 0x010fc800078e00ff */
[----:B------:R-:W-:-:S04]  /*36e0*/  FMUL.FTZ R0, R0, 1 ;  /* 0x3f80000000007820 */ /* 0x000fc80000410000 */
[----:B------:R0:W4:Y:S02]  /*36f0*/  F2F.F64.F32 R38, R0 ;  /* 0x0000000000267310 */ /* 0x0001240000201800 */
[----:B0---4-:R-:W-:Y:S05]  /*3700*/  BRA `(.L_x_12168) ;  /* 0x0000000400b07947 */ /* 0x011fea0003800000 */
.L_x_12175:
        /* <DEDUP_REMOVED lines=11> */
.L_x_12182:
        /* <DEDUP_REMOVED lines=21> */
.L_x_12184:
[----:B------:R-:W-:Y:S05]  /*3910*/  BSYNC.RECONVERGENT B0 ;  /* 0x0000000000007941 */ /* 0x000fea0003800200 */
.L_x_12183:
[----:B------:R-:W-:Y:S01]  /*3920*/  IMAD.SHL.U32 R0, R0, 0x100000, RZ ;  /* 0x0010000000007824 */ /* 0x000fe200078e00ff */
[----:B------:R-:W-:-:S04]  /*3930*/  LEA R3, R3, 0x3b800000, 0x17 ;  /* 0x3b80000003037811 */ /* 0x000fc800078eb8ff */
[----:B------:R-:W-:-:S05]  /*3940*/  LOP3.LUT R0, R3, R0, R7, 0xfe, !PT ;  /* 0x0000000003007212 */ /* 0x000fca00078efe07 */
[----:B------:R-:W-:-:S04]  /*3950*/  FMUL.FTZ R0, R0, 1 ;  /* 0x3f80000000007820 */ /* 0x000fc80000410000 */
[----:B------:R0:W4:Y:S02]  /*3960*/  F2F.F64.F32 R38, R0 ;  /* 0x0000000000267310 */ /* 0x0001240000201800 */
[----:B0---4-:R-:W-:Y:S05]  /*3970*/  BRA `(.L_x_12168) ;  /* 0x0000000400147947 */ /* 0x011fea0003800000 */
.L_x_12181:
        /* <DEDUP_REMOVED lines=21> */
.L_x_12186:
[----:B------:R-:W-:Y:S05]  /*3ad0*/  BSYNC.RECONVERGENT B0 ;  /* 0x0000000000007941 */ /* 0x000fea0003800200 */
.L_x_12185:
[----:B------:R-:W-:Y:S01]  /*3ae0*/  IMAD.SHL.U32 R0, R0, 0x200000, RZ ;  /* 0x0020000000007824 */ /* 0x000fe200078e00ff */
[----:B------:R-:W-:-:S04]  /*3af0*/  LEA R3, R3, 0x37800000, 0x17 ;  /* 0x3780000003037811 */ /* 0x000fc800078eb8ff */
[----:B------:R-:W-:-:S05]  /*3b00*/  LOP3.LUT R0, R3, R0, R7, 0xfe, !PT ;  /* 0x0000000003007212 */ /* 0x000fca00078efe07 */
[----:B------:R-:W-:-:S04]  /*3b10*/  FMUL.FTZ R0, R0, 1 ;  /* 0x3f80000000007820 */ /* 0x000fc80000410000 */
[----:B------:R0:W4:Y:S02]  /*3b20*/  F2F.F64.F32 R38, R0 ;  /* 0x0000000000267310 */ /* 0x0001240000201800 */
[----:B0---4-:R-:W-:Y:S05]  /*3b30*/  BRA `(.L_x_12168) ;  /* 0x0000000000a47947 */ /* 0x011fea0003800000 */
.L_x_12180:
        /* <DEDUP_REMOVED lines=18> */
.L_x_12167:
[----:B------:R-:W-:Y:S01]  /*3c60*/  MOV R0, 0x130 ;  /* 0x0000013000007802 */ /* 0x000fe20000000f00 */
[----:B------:R-:W0:Y:S01]  /*3c70*/  LDCU.64 UR4, c[0x4][0x120] ;  /* 0x01002400ff0477ac */ /* 0x000e220008000a00 */
[----:B------:R-:W-:Y:S02]  /*3c80*/  IMAD.MOV.U32 R8, RZ, RZ, 0x4e ;  /* 0x0000004eff087424 */ /* 0x000fe400078e00ff */
[----:B------:R4:W1:Y:S01]  /*3c90*/  LDC.64 R14, c[0x4][R0] ;  /* 0x01000000000e7b82 */ /* 0x0008620000000a00 */
        /* <DEDUP_REMOVED lines=9> */
[----:B----4-:R-:W-:-:S07]  /*3d30*/  IMAD.U32 R11, RZ, RZ, UR9 ;  /* 0x00000009ff0b7e24 */ /* 0x010fce000f8e00ff */
[----:B------:R-:W-:-:S07]  /*3d40*/  LEPC R20, `(.L_x_12189) ;  /* 0x000000001014794e */ /* 0x000fce0000000000 */
[----:B-1---5:R-:W-:Y:S05]  /*3d50*/  CALL.ABS.NOINC R14 ;  /* 0x000000000e007343 */ /* 0x022fea0003c00000 */
.L_x_12189:
[----:B------:R-:W-:Y:S01]  /*3d60*/  CS2R R38, SRZ ;  /* 0x0000000000267805 */ /* 0x000fe2000001ff00 */
[----:B------:R-:W-:Y:S06]  /*3d70*/  BRA `(.L_x_12168) ;  /* 0x0000000000147947 */ /* 0x000fec0003800000 */
.L_x_12188:
[----:B------:R-:W4:Y:S02]  /*3d80*/  LDG.E.64 R38, desc[UR36][R4.64] ;  /* 0x0000002404267981 */ /* 0x000f24000c1e1b00 */
[----:B----4-:R-:W0:Y:S02]  /*3d90*/  I2F.F64.U64 R38, R38 ;  /* 0x0000002600267312 */ /* 0x010e240000301800 */
[----:B0-----:R-:W-:Y:S05]  /*3da0*/  BRA `(.L_x_12168) ;  /* 0x0000000000087947 */ /* 0x001fea0003800000 */
.L_x_12187:
[----:B------:R-:W4:Y:S02]  /*3db0*/  LDG.E R4, desc[UR36][R4.64] ;  /* 0x0000002404047981 */ /* 0x000f24000c1e1900 */
[----:B----4-:R4:W0:Y:S02]  /*3dc0*/  I2F.F64.U32 R38, R4 ;  /* 0x0000000400267312 */ /* 0x0108240000201800 */
.L_x_12168:
[----:B------:R-:W-:Y:S05]  /*3dd0*/  BSYNC.RECONVERGENT B6 ;  /* 0x0000000000067941 */ /* 0x000fea0003800200 */
.L_x_12162:
        /* <DEDUP_REMOVED lines=20> */
.L_x_12194:
[----:B------:R-:W4:Y:S02]  /*3f20*/  LDG.E.U8 R4, desc[UR36][R4.64] ;  /* 0x0000002404047981 */ /* 0x000f24000c1e1100 */
[----:B----4-:R0:W4:Y:S02]  /*3f30*/  I2F.F64.U16 R36, R4 ;  /* 0x0000000400247312 */ /* 0x0101240000101800 */
[----:B0---4-:R-:W-:Y:S05]  /*3f40*/  BRA `(.L_x_12196) ;  /* 0x0000000c00647947 */ /* 0x011fea0003800000 */
.L_x_12193:
        /* <DEDUP_REMOVED lines=9> */
.L_x_12198:
[----:B------:R-:W4:Y:S02]  /*3fe0*/  LDG.E R4, desc[UR36][R4.64] ;  /* 0x0000002404047981 */ /* 0x000f24000c1e1900 */
[----:B----4-:R0:W4:Y:S02]  /*3ff0*/  I2F.F64 R36, R4 ;  /* 0x0000000400247312 */ /* 0x0101240000201c00 */
[----:B0---4-:R-:W-:Y:S05]  /*4000*/  BRA `(.L_x_12196) ;  /* 0x0000000c00347947 */ /* 0x011fea0003800000 */
.L_x_12197:
[----:B------:R-:W4:Y:S02]  /*4010*/  LDG.E.U16 R4, desc[UR36][R4.64] ;  /* 0x0000002404047981 */ /* 0x000f24000c1e1500 */
[----:B----4-:R0:W4:Y:S02]  /*4020*/  I2F.F64.S16 R36, R4 ;  /* 0x0000000400247312 */ /* 0x0101240000101c00 */
[----:B0---4-:R-:W-:Y:S05]  /*4030*/  BRA `(.L_x_12196) ;  /* 0x0000000c00287947 */ /* 0x011fea0003800000 */
.L_x_12192:
        /* <DEDUP_REMOVED lines=10> */
.L_x_12200:
[----:B------:R-:W4:Y:S02]  /*40e0*/  LDG.E.U16 R0, desc[UR36][R4.64] ;  /* 0x0000002404007981 */ /* 0x000f24000c1e1500 */
[----:B----4-:R-:W-:-:S05]  /*40f0*/  HADD2.F32 R0, -RZ, R0.H0_H0 ;  /* 0x20000000ff007230 */ /* 0x010fca0000004100 */
[----:B------:R-:W-:-:S04]  /*4100*/  FMUL.FTZ R0, R0, 1 ;  /* 0x3f80000000007820 */ /* 0x000fc80000410000 */
[----:B------:R4:W0:Y:S02]  /*4110*/  F2F.F64.F32 R36, R0 ;  /* 0x0000000000247310 */ /* 0x0008240000201800 */
[----:B0---4-:R-:W-:Y:S05]  /*4120*/  BRA `(.L_x_12196) ;  /* 0x0000000800ec7947 */ /* 0x011fea0003800000 */
.L_x_12199:
        /* <DEDUP_REMOVED lines=10> */
.L_x_12202:
[----:B------:R-:W4:Y:S02]  /*41d0*/  LDG.E.U16 R4, desc[UR36][R4.64] ;  /* 0x0000002404047981 */ /* 0x000f24000c1e1500 */
[----:B----4-:R-:W-:-:S05]  /*41e0*/  HADD2.F32 R0, -RZ, R4.H0_H0 ;  /* 0x20000004ff007230 */ /* 0x010fca0000004100 */
[----:B------:R-:W-:-:S04]  /*41f0*/  FMUL.FTZ R0, R0, 1 ;  /* 0x3f80000000007820 */ /* 0x000fc80000410000 */
[----:B------:R4:W0:Y:S02]  /*4200*/  F2F.F64.F32 R36, R0 ;  /* 0x0000000000247310 */ /* 0x0008240000201800 */
[----:B0---4-:R-:W-:Y:S05]  /*4210*/  BRA `(.L_x_12196) ;  /* 0x0000000800b07947 */ /* 0x011fea0003800000 */
.L_x_12201:
[----:B------:R0:W5:Y:S01]  /*4220*/  LDG.E.64 R36, desc[UR36][R4.64] ;  /* 0x0000002404247981 */ /* 0x000162000c1e1b00 */
[----:B------:R-:W-:Y:S05]  /*4230*/  BRA `(.L_x_12196) ;  /* 0x0000000800a87947 */ /* 0x000fea0003800000 */
.L_x_12191:
        /* <DEDUP_REMOVED lines=13> */
.L_x_12205:
[----:B------:R4:W5:Y:S01]  /*4310*/  LDG.E.64 R36, desc[UR36][R4.64] ;  /* 0x0000002404247981 */ /* 0x000962000c1e1b00 */
[----:B------:R-:W-:Y:S05]  /*4320*/  BRA `(.L_x_12196) ;  /* 0x00000008006c7947 */ /* 0x000fea0003800000 */
.L_x_12204:
        /* <DEDUP_REMOVED lines=27> */
.L_x_12207:
        /* <DEDUP_REMOVED lines=15> */
.L_x_12206:
[----:B------:R-:W4:Y:S02]  /*45d0*/  LDG.E.U16 R0, desc[UR36][R4.64] ;  /* 0x0000002404007981 */ /* 0x000f24000c1e1500 */
[----:B----4-:R-:W-:-:S04]  /*45e0*/  IMAD.U32 R0, R0, 0x10000, RZ ;  /* 0x0001000000007824 */ /* 0x010fc800078e00ff */
[----:B------:R-:W-:-:S04]  /*45f0*/  FMUL.FTZ R0, R0, 1 ;  /* 0x3f80000000007820 */ /* 0x000fc80000410000 */
[----:B------:R0:W4:Y:S02]  /*4600*/  F2F.F64.F32 R36, R0 ;  /* 0x0000000000247310 */ /* 0x0001240000201800 */
[----:B0---4-:R-:W-:Y:S05]  /*4610*/  BRA `(.L_x_12196) ;  /* 0x0000000400b07947 */ /* 0x011fea0003800000 */
.L_x_12203:
        /* <DEDUP_REMOVED lines=11> */
.L_x_12210:
        /* <DEDUP_REMOVED lines=21> */
.L_x_12212:
[----:B------:R-:W-:Y:S05]  /*4820*/  BSYNC.RECONVERGENT B0 ;  /* 0x0000000000007941 */ /* 0x000fea0003800200 */
.L_x_12211:
[----:B------:R-:W-:Y:S01]  /*4830*/  IMAD.SHL.U32 R0, R0, 0x100000, RZ ;  /* 0x0010000000007824 */ /* 0x000fe200078e00ff */
[----:B------:R-:W-:-:S04]  /*4840*/  LEA R3, R3, 0x3b800000, 0x17 ;  /* 0x3b80000003037811 */ /* 0x000fc800078eb8ff */
[----:B------:R-:W-:-:S05]  /*4850*/  LOP3.LUT R0, R3, R0, R7, 0xfe, !PT ;  /* 0x0000000003007212 */ /* 0x000fca00078efe07 */
[----:B------:R-:W-:-:S04]  /*4860*/  FMUL.FTZ R0, R0, 1 ;  /* 0x3f80000000007820 */ /* 0x000fc80000410000 */
[----:B------:R0:W4:Y:S02]  /*4870*/  F2F.F64.F32 R36, R0 ;  /* 0x0000000000247310 */ /* 0x0001240000201800 */
[----:B0---4-:R-:W-:Y:S05]  /*4880*/  BRA `(.L_x_12196) ;  /* 0x0000000400147947 */ /* 0x011fea0003800000 */
.L_x_12209:
        /* <DEDUP_REMOVED lines=21> */
.L_x_12214:
[----:B------:R-:W-:Y:S05]  /*49e0*/  BSYNC.RECONVERGENT B0 ;  /* 0x0000000000007941 */ /* 0x000fea0003800200 */
.L_x_12213:
[----:B------:R-:W-:Y:S01]  /*49f0*/  IMAD.SHL.U32 R0, R0, 0x200000, RZ ;  /* 0x0020000000007824 */ /* 0x000fe200078e00ff */
[----:B------:R-:W-:-:S04]  /*4a00*/  LEA R3, R3, 0x37800000, 0x17 ;  /* 0x3780000003037811 */ /* 0x000fc800078eb8ff */
[----:B------:R-:W-:-:S05]  /*4a10*/  LOP3.LUT R0, R3, R0, R7, 0xfe, !PT ;  /* 0x0000000003007212 */ /* 0x000fca00078efe07 */
[----:B------:R-:W-:-:S04]  /*4a20*/  FMUL.FTZ R0, R0, 1 ;  /* 0x3f80000000007820 */ /* 0x000fc80000410000 */
[----:B------:R0:W4:Y:S02]  /*4a30*/  F2F.F64.F32 R36, R0 ;  /* 0x0000000000247310 */ /* 0x0001240000201800 */
[----:B0---4-:R-:W-:Y:S05]  /*4a40*/  BRA `(.L_x_12196) ;  /* 0x0000000000a47947 */ /* 0x011fea0003800000 */
.L_x_12208:
        /* <DEDUP_REMOVED lines=18> */
.L_x_12195:
        /* <DEDUP_REMOVED lines=16> */
.L_x_12217:
[----:B------:R-:W-:Y:S01]  /*4c70*/  CS2R R36, SRZ ;  /* 0x0000000000247805 */ /* 0x000fe2000001ff00 */
[----:B------:R-:W-:Y:S06]  /*4c80*/  BRA `(.L_x_12196) ;  /* 0x0000000000147947 */ /* 0x000fec0003800000 */
.L_x_12216:
[----:B------:R-:W4:Y:S02]  /*4c90*/  LDG.E.64 R36, desc[UR36][R4.64] ;  /* 0x0000002404247981 */ /* 0x000f24000c1e1b00 */
[----:B----4-:R-:W0:Y:S02]  /*4ca0*/  I2F.F64.U64 R36, R36 ;  /* 0x0000002400247312 */ /* 0x010e240000301800 */
[----:B0-----:R-:W-:Y:S05]  /*4cb0*/  BRA `(.L_x_12196) ;  /* 0x0000000000087947 */ /* 0x001fea0003800000 */
.L_x_12215:
[----:B------:R-:W4:Y:S02]  /*4cc0*/  LDG.E R4, desc[UR36][R4.64] ;  /* 0x0000002404047981 */ /* 0x000f24000c1e1900 */
[----:B----4-:R0:W4:Y:S02]  /*4cd0*/  I2F.F64.U32 R36, R4 ;  /* 0x0000000400247312 */ /* 0x0101240000201800 */
.L_x_12196:
[----:B------:R-:W-:Y:S05]  /*4ce0*/  BSYNC.RECONVERGENT B6 ;  /* 0x0000000000067941 */ /* 0x000fea0003800200 */
.L_x_12190:
        /* <DEDUP_REMOVED lines=20> */
.L_x_12222:
[----:B------:R-:W4:Y:S02]  /*4e30*/  LDG.E.U8 R4, desc[UR36][R4.64] ;  /* 0x0000002404047981 */ /* 0x000f24000c1e1100 */
[----:B----4-:R0:W4:Y:S02]  /*4e40*/  I2F.F64.U16 R30, R4 ;  /* 0x00000004001e7312 */ /* 0x0101240000101800 */
[----:B0---4-:R-:W-:Y:S05]  /*4e50*/  BRA `(.L_x_12224) ;  /* 0x0000000c00647947 */ /* 0x011fea0003800000 */
.L_x_12221:
        /* <DEDUP_REMOVED lines=9> */
.L_x_12226:
[----:B------:R-:W4:Y:S02]  /*4ef0*/  LDG.E R4, desc[UR36][R4.64] ;  /* 0x0000002404047981 */ /* 0x000f24000c1e1900 */
[----:B----4-:R0:W4:Y:S02]  /*4f00*/  I2F.F64 R30, R4 ;  /* 0x00000004001e7312 */ /* 0x0101240000201c00 */
[----:B0---4-:R-:W-:Y:S05]  /*4f10*/  BRA `(.L_x_12224) ;  /* 0x0000000c00347947 */ /* 0x011fea0003800000 */
.L_x_12225:
[----:B------:R-:W4:Y:S02]  /*4f20*/  LDG.E.U16 R4, desc[UR36][R4.64] ;  /* 0x0000002404047981 */ /* 0x000f24000c1e1500 */
[----:B----4-:R0:W4:Y:S02]  /*4f30*/  I2F.F64.S16 R30, R4 ;  /* 0x00000004001e7312 */ /* 0x0101240000101c00 */
[----:B0---4-:R-:W-:Y:S05]  /*4f40*/  BRA `(.L_x_12224) ;  /* 0x0000000c00287947 */ /* 0x011fea0003800000 */
.L_x_12220:
        /* <DEDUP_REMOVED lines=10> */
.L_x_12228:
[----:B------:R-:W4:Y:S02]  /*4ff0*/  LDG.E.U16 R0, desc[UR36][R4.64] ;  /* 0x0000002404007981 */ /* 0x000f24000c1e1500 */
[----:B----4-:R-:W-:-:S05]  /*5000*/  HADD2.F32 R0, -RZ, R0.H0_H0 ;  /* 0x20000000ff007230 */ /* 0x010fca0000004100 */
[----:B------:R-:W-:-:S04]  /*5010*/  FMUL.FTZ R0, R0, 1 ;  /* 0x3f80000000007820 */ /* 0x000fc80000410000 */
[----:B------:R0:W4:Y:S02]  /*5020*/  F2F.F64.F32 R30, R0 ;  /* 0x00000000001e7310 */ /* 0x0001240000201800 */
[----:B0---4-:R-:W-:Y:S05]  /*5030*/  BRA `(.L_x_12224) ;  /* 0x0000000800ec7947 */ /* 0x011fea0003800000 */
.L_x_12227:
        /* <DEDUP_REMOVED lines=10> */
.L_x_12230:
[----:B------:R-:W4:Y:S02]  /*50e0*/  LDG.E.U16 R4, desc[UR36][R4.64] ;  /* 0x0000002404047981 */ /* 0x000f24000c1e1500 */
[----:B----4-:R-:W-:-:S05]  /*50f0*/  HADD2.F32 R0, -RZ, R4.H0_H0 ;  /* 0x20000004ff007230 */ /* 0x010fca0000004100 */
[----:B------:R-:W-:-:S04]  /*5100*/  FMUL.FTZ R0, R0, 1 ;  /* 0x3f80000000007820 */ /* 0x000fc80000410000 */
[----:B------:R0:W4:Y:S02]  /*5110*/  F2F.F64.F32 R30, R0 ;  /* 0x00000000001e7310 */ /* 0x0001240000201800 */
[----:B0---4-:R-:W-:Y:S05]  /*5120*/  BRA `(.L_x_12224) ;  /* 0x0000000800b07947 */ /* 0x011fea0003800000 */
.L_x_12229:
[----:B------:R0:W5:Y:S01]  /*5130*/  LDG.E.64 R30, desc[UR36][R4.64] ;  /* 0x00000024041e7981 */ /* 0x000162000c1e1b00 */
[----:B------:R-:W-:Y:S05]  /*5140*/  BRA `(.L_x_12224) ;  /* 0x0000000800a87947 */ /* 0x000fea0003800000 */
.L_x_12219:
        /* <DEDUP_REMOVED lines=13> */
.L_x_12233:
[----:B------:R0:W5:Y:S01]  /*5220*/  LDG.E.64 R30, desc[UR36][R4.64] ;  /* 0x00000024041e7981 */ /* 0x000162000c1e1b00 */
[----:B------:R-:W-:Y:S05]  /*5230*/  BRA `(.L_x_12224) ;  /* 0x00000008006c7947 */ /* 0x000fea0003800000 */
.L_x_12232:
        /* <DEDUP_REMOVED lines=27> */
.L_x_12235:
        /* <DEDUP_REMOVED lines=15> */
.L_x_12234:
[----:B------:R-:W4:Y:S02]  /*54e0*/  LDG.E.U16 R0, desc[UR36][R4.64] ;  /* 0x0000002404007981 */ /* 0x000f24000c1e1500 */
[----:B----4-:R-:W-:-:S04]  /*54f0*/  IMAD.U32 R0, R0, 0x10000, RZ ;  /* 0x0001000000007824 */ /* 0x010fc800078e00ff */
[----:B------:R-:W-:-:S04]  /*5500*/  FMUL.FTZ R0, R0, 1 ;  /* 0x3f80000000007820 */ /* 0x000fc80000410000 */
[----:B------:R0:W4:Y:S02]  /*5510*/  F2F.F64.F32 R30, R0 ;  /* 0x00000000001e7310 */ /* 0x0001240000201800 */
[----:B0---4-:R-:W-:Y:S05]  /*5520*/  BRA `(.L_x_12224) ;  /* 0x0000000400b07947 */ /* 0x011fea0003800000 */
.L_x_12231:
        /* <DEDUP_REMOVED lines=11> */
.L_x_12238:
        /* <DEDUP_REMOVED lines=21> */
.L_x_12240:
[----:B------:R-:W-:Y:S05]  /*5730*/  BSYNC.RECONVERGENT B0 ;  /* 0x0000000000007941 */ /* 0x000fea0003800200 */
.L_x_12239:
[----:B------:R-:W-:Y:S01]  /*5740*/  IMAD.SHL.U32 R0, R0, 0x100000, RZ ;  /* 0x0010000000007824 */ /* 0x000fe200078e00ff */
[----:B------:R-:W-:-:S04]  /*5750*/  LEA R3, R3, 0x3b800000, 0x17 ;  /* 0x3b80000003037811 */ /* 0x000fc800078eb8ff */
[----:B------:R-:W-:-:S05]  /*5760*/  LOP3.LUT R0, R3, R0, R7, 0xfe, !PT ;  /* 0x0000000003007212 */ /* 0x000fca00078efe07 */
[----:B------:R-:W-:-:S04]  /*5770*/  FMUL.FTZ R0, R0, 1 ;  /* 0x3f80000000007820 */ /* 0x000fc80000410000 */
[----:B------:R0:W4:Y:S02]  /*5780*/  F2F.F64.F32 R30, R0 ;  /* 0x00000000001e7310 */ /* 0x0001240000201800 */
[----:B0---4-:R-:W-:Y:S05]  /*5790*/  BRA `(.L_x_12224) ;  /* 0x0000000400147947 */ /* 0x011fea0003800000 */
.L_x_12237:
        /* <DEDUP_REMOVED lines=21> */
.L_x_12242:
[----:B------:R-:W-:Y:S05]  /*58f0*/  BSYNC.RECONVERGENT B0 ;  /* 0x0000000000007941 */ /* 0x000fea0003800200 */
.L_x_12241:
[----:B------:R-:W-:Y:S01]  /*5900*/  IMAD.SHL.U32 R0, R0, 0x200000, RZ ;  /* 0x0020000000007824 */ /* 0x000fe200078e00ff */
[----:B------:R-:W-:-:S04]  /*5910*/  LEA R3, R3, 0x37800000, 0x17 ;  /* 0x3780000003037811 */ /* 0x000fc800078eb8ff */
[----:B------:R-:W-:-:S05]  /*5920*/  LOP3.LUT R0, R3, R0, R7, 0xfe, !PT ;  /* 0x0000000003007212 */ /* 0x000fca00078efe07 */
[----:B------:R-:W-:-:S04]  /*5930*/  FMUL.FTZ R0, R0, 1 ;  /* 0x3f80000000007820 */ /* 0x000fc80000410000 */
[----:B------:R0:W4:Y:S02]  /*5940*/  F2F.F64.F32 R30, R0 ;  /* 0x00000000001e7310 */ /* 0x0001240000201800 */
[----:B0---4-:R-:W-:Y:S05]  /*5950*/  BRA `(.L_x_12224) ;  /* 0x0000000000a47947 */ /* 0x011fea0003800000 */
.L_x_12236:
        /* <DEDUP_REMOVED lines=18> */
.L_x_12223:
        /* <DEDUP_REMOVED lines=16> */
.L_x_12245:
[----:B------:R-:W-:Y:S01]  /*5b80*/  CS2R R30, SRZ ;  /* 0x00000000001e7805 */ /* 0x000fe2000001ff00 */
[----:B------:R-:W-:Y:S06]  /*5b90*/  BRA `(.L_x_12224) ;  /* 0x0000000000147947 */ /* 0x000fec0003800000 */
.L_x_12244:
[----:B------:R-:W4:Y:S02]  /*5ba0*/  LDG.E.64 R30, desc[UR36][R4.64] ;  /* 0x00000024041e7981 */ /* 0x000f24000c1e1b00 */
[----:B----4-:R-:W4:Y:S02]  /*5bb0*/  I2F.F64.U64 R30, R30 ;  /* 0x0000001e001e7312 */ /* 0x010f240000301800 */
[----:B----4-:R-:W-:Y:S05]  /*5bc0*/  BRA `(.L_x_12224) ;  /* 0x0000000000087947 */ /* 0x010fea0003800000 */
.L_x_12243:
[----:B------:R-:W4:Y:S02]  /*5bd0*/  LDG.E R4, desc[UR36][R4.64] ;  /* 0x0000002404047981 */ /* 0x000f24000c1e1900 */
[----:B----4-:R4:W0:Y:S02]  /*5be0*/  I2F.F64.U32 R30, R4 ;  /* 0x00000004001e7312 */ /* 0x0108240000201800 */
.L_x_12224:
[----:B------:R-:W-:Y:S05]  /*5bf0*/  BSYNC.RECONVERGENT B6 ;  /* 0x0000000000067941 */ /* 0x000fea0003800200 */
.L_x_12218:
[----:B------:R-:W-:-:S07]  /*5c00*/  VIADD R32, R32, 0x80 ;  /* 0x0000008020207836 */ /* 0x000fce0000000000 */
.L_x_12161:
[----:B------:R-:W-:Y:S05]  /*5c10*/  BSYNC.RECONVERGENT B7 ;  /* 0x0000000000077941 */ /* 0x000fea0003800200 */
.L_x_12160:
        /* <DEDUP_REMOVED lines=27> */
.L_x_12252:
[----:B------:R-:W4:Y:S02]  /*5dd0*/  LDG.E.U8 R4, desc[UR36][R4.64] ;  /* 0x0000002404047981 */ /* 0x000f24000c1e1100 */
[----:B----4-:R0:W4:Y:S02]  /*5de0*/  I2F.F64.U16 R28, R4 ;  /* 0x00000004001c7312 */ /* 0x0101240000101800 */
[----:B0---4-:R-:W-:Y:S05]  /*5df0*/  BRA `(.L_x_12254) ;  /* 0x0000000c00647947 */ /* 0x011fea0003800000 */
.L_x_12251:
        /* <DEDUP_REMOVED lines=9> */
.L_x_12256:
[----:B------:R-:W4:Y:S02]  /*5e90*/  LDG.E R4, desc[UR36][R4.64] ;  /* 0x0000002404047981 */ /* 0x000f24000c1e1900 */
[----:B----4-:R0:W4:Y:S02]  /*5ea0*/  I2F.F64 R28, R4 ;  /* 0x00000004001c7312 */ /* 0x0101240000201c00 */
[----:B0---4-:R-:W-:Y:S05]  /*5eb0*/  BRA `(.L_x_12254) ;  /* 0x0000000c00347947 */ /* 0x011fea0003800000 */
.L_x_12255:
[----:B------:R-:W4:Y:S02]  /*5ec0*/  LDG.E.U16 R4, desc[UR36][R4.64] ;  /* 0x0000002404047981 */ /* 0x000f24000c1e1500 */
[----:B----4-:R0:W4:Y:S02]  /*5ed0*/  I2F.F64.S16 R28, R4 ;  /* 0x00000004001c7312 */ /* 0x0101240000101c00 */
[----:B0---4-:R-:W-:Y:S05]  /*5ee0*/  BRA `(.L_x_12254) ;  /* 0x0000000c00287947 */ /* 0x011fea0003800000 */
.L_x_12250:
        /* <DEDUP_REMOVED lines=10> */
.L_x_12258:
[----:B------:R-:W4:Y:S02]  /*5f90*/  LDG.E.U16 R0, desc[UR36][R4.64] ;  /* 0x0000002404007981 */ /* 0x000f24000c1e1500 */
[----:B----4-:R-:W-:-:S05]  /*5fa0*/  HADD2.F32 R0, -RZ, R0.H0_H0 ;  /* 0x20000000ff007230 */ /* 0x010fca0000004100 */
[----:B------:R-:W-:-:S04]  /*5fb0*/  FMUL.FTZ R0, R0, 1 ;  /* 0x3f80000000007820 */ /* 0x000fc80000410000 */
[----:B------:R0:W4:Y:S02]  /*5fc0*/  F2F.F64.F32 R28, R0 ;  /* 0x00000000001c7310 */ /* 0x0001240000201800 */
[----:B0---4-:R-:W-:Y:S05]  /*5fd0*/  BRA `(.L_x_12254) ;  /* 0x0000000800ec7947 */ /* 0x011fea0003800000 */
.L_x_12257:
        /* <DEDUP_REMOVED lines=10> */
.L_x_12260:
[----:B------:R-:W4:Y:S02]  /*6080*/  LDG.E.U16 R4, desc[UR36][R4.64] ;  /* 0x0000002404047981 */ /* 0x000f24000c1e1500 */
[----:B----4-:R-:W-:-:S05]  /*6090*/  HADD2.F32 R0, -RZ, R4.H0_H0 ;  /* 0x20000004ff007230 */ /* 0x010fca0000004100 */
[----:B------:R-:W-:-:S04]  /*60a0*/  FMUL.FTZ R0, R0, 1 ;  /* 0x3f80000000007820 */ /* 0x000fc80000410000 */
[----:B------:R0:W4:Y:S02]  /*60b0*/  F2F.F64.F32 R28, R0 ;  /* 0x00000000001c7310 */ /* 0x0001240000201800 */
[----:B0---4-:R-:W-:Y:S05]  /*60c0*/  BRA `(.L_x_12254) ;  /* 0x0000000800b07947 */ /* 0x011fea0003800000 */
.L_x_12259:
[----:B------:R0:W5:Y:S01]  /*60d0*/  LDG.E.64 R28, desc[UR36][R4.64] ;  /* 0x00000024041c7981 */ /* 0x000162000c1e1b00 */
[----:B------:R-:W-:Y:S05]  /*60e0*/  BRA `(.L_x_12254) ;  /* 0x0000000800a87947 */ /* 0x000fea0003800000 */
.L_x_12249:
        /* <DEDUP_REMOVED lines=13> */
.L_x_12263:
[----:B------:R0:W5:Y:S01]  /*61c0*/  LDG.E.64 R28, desc[UR36][R4.64] ;  /* 0x00000024041c7981 */ /* 0x000162000c1e1b00 */
[----:B------:R-:W-:Y:S05]  /*61d0*/  BRA `(.L_x_12254) ;  /* 0x00000008006c7947 */ /* 0x000fea0003800000 */
.L_x_12262:
        /* <DEDUP_REMOVED lines=27> */
.L_x_12265:
        /* <DEDUP_REMOVED lines=15> */
.L_x_12264:
[----:B------:R-:W4:Y:S02]  /*6480*/  LDG.E.U16 R0, desc[UR36][R4.64] ;  /* 0x0000002404007981 */ /* 0x000f24000c1e1500 */
[----:B----4-:R-:W-:-:S04]  /*6490*/  IMAD.U32 R0, R0, 0x10000, RZ ;  /* 0x0001000000007824 */ /* 0x010fc800078e00ff */
[----:B------:R-:W-:-:S04]  /*64a0*/  FMUL.FTZ R0, R0, 1 ;  /* 0x3f80000000007820 */ /* 0x000fc80000410000 */
[----:B------:R0:W4:Y:S02]  /*64b0*/  F2F.F64.F32 R28, R0 ;  /* 0x00000000001c7310 */ /* 0x0001240000201800 */
[----:B0---4-:R-:W-:Y:S05]  /*64c0*/  BRA `(.L_x_12254) ;  /* 0x0000000400b07947 */ /* 0x011fea0003800000 */
.L_x_12261:
        /* <DEDUP_REMOVED lines=11> */
.L_x_12268:
        /* <DEDUP_REMOVED lines=21> */
.L_x_12270:
[----:B------:R-:W-:Y:S05]  /*66d0*/  BSYNC.RECONVERGENT B0 ;  /* 0x0000000000007941 */ /* 0x000fea0003800200 */
.L_x_12269:
[----:B------:R-:W-:Y:S01]  /*66e0*/  IMAD.SHL.U32 R0, R0, 0x100000, RZ ;  /* 0x0010000000007824 */ /* 0x000fe200078e00ff */
[----:B------:R-:W-:-:S04]  /*66f0*/  LEA R3, R3, 0x3b800000, 0x17 ;  /* 0x3b80000003037811 */ /* 0x000fc800078eb8ff */
[----:B------:R-:W-:-:S05]  /*6700*/  LOP3.LUT R0, R3, R0, R7, 0xfe, !PT ;  /* 0x0000000003007212 */ /* 0x000fca00078efe07 */
[----:B------:R-:W-:-:S04]  /*6710*/  FMUL.FTZ R0, R0, 1 ;  /* 0x3f80000000007820 */ /* 0x000fc80000410000 */
[----:B------:R0:W4:Y:S02]  /*6720*/  F2F.F64.F32 R28, R0 ;  /* 0x00000000001c7310 */ /* 0x0001240000201800 */
[----:B0---4-:R-:W-:Y:S05]  /*6730*/  BRA `(.L_x_12254) ;  /* 0x0000000400147947 */ /* 0x011fea0003800000 */
.L_x_12267:
        /* <DEDUP_REMOVED lines=21> */
.L_x_12272:
[----:B------:R-:W-:Y:S05]  /*6890*/  BSYNC.RECONVERGENT B0 ;  /* 0x0000000000007941 */ /* 0x000fea0003800200 */
.L_x_12271:
[----:B------:R-:W-:Y:S01]  /*68a0*/  IMAD.SHL.U32 R0, R0, 0x200000, RZ ;  /* 0x0020000000007824 */ /* 0x000fe200078e00ff */
[----:B------:R-:W-:-:S04]  /*68b0*/  LEA R3, R3, 0x37800000, 0x17 ;  /* 0x3780000003037811 */ /* 0x000fc800078eb8ff */
[----:B------:R-:W-:-:S05]  /*68c0*/  LOP3.LUT R0, R3, R0, R7, 0xfe, !PT ;  /* 0x0000000003007212 */ /* 0x000fca00078efe07 */
[----:B------:R-:W-:-:S04]  /*68d0*/  FMUL.FTZ R0, R0, 1 ;  /* 0x3f80000000007820 */ /* 0x000fc80000410000 */
[----:B------:R0:W4:Y:S02]  /*68e0*/  F2F.F64.F32 R28, R0 ;  /* 0x00000000001c7310 */ /* 0x0001240000201800 */
[----:B0---4-:R-:W-:Y:S05]  /*68f0*/  BRA `(.L_x_12254) ;  /* 0x0000000000a47947 */ /* 0x011fea0003800000 */
.L_x_12266:
        /* <DEDUP_REMOVED lines=18> */
.L_x_12253:
        /* <DEDUP_REMOVED lines=16> */
.L_x_12275:
[----:B------:R-:W-:Y:S01]  /*6b20*/  CS2R R28, SRZ ;  /* 0x00000000001c7805 */ /* 0x000fe2000001ff00 */
[----:B------:R-:W-:Y:S06]  /*6b30*/  BRA `(.L_x_12254) ;  /* 0x0000000000147947 */ /* 0x000fec0003800000 */
.L_x_12274:
[----:B------:R-:W4:Y:S02]  /*6b40*/  LDG.E.64 R28, desc[UR36][R4.64] ;  /* 0x00000024041c7981 */ /* 0x000f24000c1e1b00 */
[----:B----4-:R-:W0:Y:S02]  /*6b50*/  I2F.F64.U64 R28, R28 ;  /* 0x0000001c001c7312 */ /* 0x010e240000301800 */
[----:B0-----:R-:W-:Y:S05]  /*6b60*/  BRA `(.L_x_12254) ;  /* 0x0000000000087947 */ /* 0x001fea0003800000 */
.L_x_12273:
[----:B------:R-:W4:Y:S02]  /*6b70*/  LDG.E R4, desc[UR36][R4.64] ;  /* 0x0000002404047981 */ /* 0x000f24000c1e1900 */
[----:B----4-:R0:W4:Y:S02]  /*6b80*/  I2F.F64.U32 R28, R4 ;  /* 0x00000004001c7312 */ /* 0x0101240000201800 */
.L_x_12254:
[----:B------:R-:W-:Y:S05]  /*6b90*/  BSYNC.RECONVERGENT B6 ;  /* 0x0000000000067941 */ /* 0x000fea0003800200 */
.L_x_12248:
        /* <DEDUP_REMOVED lines=20> */
.L_x_12280:
[----:B------:R-:W2:Y:S02]  /*6ce0*/  LDG.E.U8 R4, desc[UR36][R4.64] ;  /* 0x0000002404047981 */ /* 0x000ea4000c1e1100 */
[----:B--2---:R0:W1:Y:S02]  /*6cf0*/  I2F.F64.U16 R24, R4 ;  /* 0x0000000400187312 */ /* 0x0040640000101800 */
[----:B01----:R-:W-:Y:S05]  /*6d00*/  BRA `(.L_x_12282) ;  /* 0x0000000c00647947 */ /* 0x003fea0003800000 */
.L_x_12279:
        /* <DEDUP_REMOVED lines=9> */
.L_x_12284:
[----:B------:R-:W2:Y:S02]  /*6da0*/  LDG.E R4, desc[UR36][R4.64] ;  /* 0x0000002404047981 */ /* 0x000ea4000c1e1900 */
[----:B--2---:R0:W1:Y:S02]  /*6db0*/  I2F.F64 R24, R4 ;  /* 0x0000000400187312 */ /* 0x0040640000201c00 */
[----:B01----:R-:W-:Y:S05]  /*6dc0*/  BRA `(.L_x_12282) ;  /* 0x0000000c00347947 */ /* 0x003fea0003800000 */
.L_x_12283:
[----:B------:R-:W2:Y:S02]  /*6dd0*/  LDG.E.U16 R4, desc[UR36][R4.64] ;  /* 0x0000002404047981 */ /* 0x000ea4000c1e1500 */
[----:B--2---:R0:W1:Y:S02]  /*6de0*/  I2F.F64.S16 R24, R4 ;  /* 0x0000000400187312 */ /* 0x0040640000101c00 */
[----:B01----:R-:W-:Y:S05]  /*6df0*/  BRA `(.L_x_12282) ;  /* 0x0000000c00287947 */ /* 0x003fea0003800000 */
.L_x_12278:
        /* <DEDUP_REMOVED lines=10> */
.L_x_12286:
[----:B------:R-:W2:Y:S02]  /*6ea0*/  LDG.E.U16 R0, desc[UR36][R4.64] ;  /* 0x0000002404007981 */ /* 0x000ea4000c1e1500 */
[----:B--2---:R-:W-:-:S05]  /*6eb0*/  HADD2.F32 R0, -RZ, R0.H0_H0 ;  /* 0x20000000ff007230 */ /* 0x004fca0000004100 */
[----:B------:R-:W-:-:S04]  /*6ec0*/  FMUL.FTZ R0, R0, 1 ;  /* 0x3f80000000007820 */ /* 0x000fc80000410000 */
[----:B------:R0:W1:Y:S02]  /*6ed0*/  F2F.F64.F32 R24, R0 ;  /* 0x0000000000187310 */ /* 0x0000640000201800 */
[----:B01----:R-:W-:Y:S05]  /*6ee0*/  BRA `(.L_x_12282) ;  /* 0x0000000800ec7947 */ /* 0x003fea0003800000 */
.L_x_12285:
        /* <DEDUP_REMOVED lines=10> */
.L_x_12288:
[----:B------:R-:W2:Y:S02]  /*6f90*/  LDG.E.U16 R4, desc[UR36][R4.64] ;  /* 0x0000002404047981 */ /* 0x000ea4000c1e1500 */
[----:B--2---:R-:W-:-:S05]  /*6fa0*/  HADD2.F32 R0, -RZ, R4.H0_H0 ;  /* 0x20000004ff007230 */ /* 0x004fca0000004100 */
[----:B------:R-:W-:-:S04]  /*6fb0*/  FMUL.FTZ R0, R0, 1 ;  /* 0x3f80000000007820 */ /* 0x000fc80000410000 */
[----:B------:R0:W1:Y:S02]  /*6fc0*/  F2F.F64.F32 R24, R0 ;  /* 0x0000000000187310 */ /* 0x0000640000201800 */
[----:B01----:R-:W-:Y:S05]  /*6fd0*/  BRA `(.L_x_12282) ;  /* 0x0000000800b07947 */ /* 0x003fea0003800000 */
.L_x_12287:
[----:B------:R0:W5:Y:S01]  /*6fe0*/  LDG.E.64 R24, desc[UR36][R4.64] ;  /* 0x0000002404187981 */ /* 0x000162000c1e1b00 */
[----:B------:R-:W-:Y:S05]  /*6ff0*/  BRA `(.L_x_12282) ;  /* 0x0000000800a87947 */ /* 0x000fea0003800000 */
.L_x_12277:
        /* <DEDUP_REMOVED lines=13> */
.L_x_12291:
[----:B------:R1:W5:Y:S01]  /*70d0*/  LDG.E.64 R24, desc[UR36][R4.64] ;  /* 0x0000002404187981 */ /* 0x000362000c1e1b00 */
[----:B------:R-:W-:Y:S05]  /*70e0*/  BRA `(.L_x_12282) ;  /* 0x00000008006c7947 */ /* 0x000fea0003800000 */
.L_x_12290:
        /* <DEDUP_REMOVED lines=26> */
[----:B01----:R-:W-:Y:S05]  /*7290*/  BRA `(.L_x_12282) ;  /* 0x0000000800007947 */ /* 0x003fea0003800000 */
.L_x_12293:
        /* <DEDUP_REMOVED lines=14> */
[----:B01----:R-:W-:Y:S05]  /*7380*/  BRA `(.L_x_12282) ;  /* 0x0000000400c47947 */ /* 0x003fea0003800000 */
.L_x_12292:
[----:B------:R-:W2:Y:S02]  /*7390*/  LDG.E.U16 R0, desc[UR36][R4.64] ;  /* 0x0000002404007981 */ /* 0x000ea4000c1e1500 */
[----:B--2---:R-:W-:-:S04]  /*73a0*/  IMAD.U32 R0, R0, 0x10000, RZ ;  /* 0x0001000000007824 */ /* 0x004fc800078e00ff */
[----:B------:R-:W-:-:S04]  /*73b0*/  FMUL.FTZ R0, R0, 1 ;  /* 0x3f80000000007820 */ /* 0x000fc80000410000 */
[----:B------:R1:W0:Y:S02]  /*73c0*/  F2F.F64.F32 R24, R0 ;  /* 0x0000000000187310 */ /* 0x0002240000201800 */
[----:B01----:R-:W-:Y:S05]  /*73d0*/  BRA `(.L_x_12282) ;  /* 0x0000000400b07947 */ /* 0x003fea0003800000 */
.L_x_12289:
        /* <DEDUP_REMOVED lines=9> */
[----:B--2---:R0:W1:Y:S02]  /*7470*/  I2F.F64.U16 R24, R4 ;  /* 0x0000000400187312 */ /* 0x0040640000101800 */
[----:B01----:R-:W-:Y:S05]  /*7480*/  BRA `(.L_x_12282) ;  /* 0x0000000400847947 */ /* 0x003fea0003800000 */
.L_x_12296:
        /* <DEDUP_REMOVED lines=21> */
.L_x_12298:
[----:B------:R-:W-:Y:S05]  /*75e0*/  BSYNC.RECONVERGENT B0 ;  /* 0x0000000000007941 */ /* 0x000fea0003800200 */
.L_x_12297:
[----:B------:R-:W-:Y:S01]  /*75f0*/  IMAD.SHL.U32 R0, R0, 0x100000, RZ ;  /* 0x0010000000007824 */ /* 0x000fe200078e00ff */
[----:B------:R-:W-:-:S04]  /*7600*/  LEA R3, R3, 0x3b800000, 0x17 ;  /* 0x3b80000003037811 */ /* 0x000fc800078eb8ff */
[----:B------:R-:W-:-:S05]  /*7610*/  LOP3.LUT R0, R3, R0, R7, 0xfe, !PT ;  /* 0x0000000003007212 */ /* 0x000fca00078efe07 */
[----:B------:R-:W-:-:S04]  /*7620*/  FMUL.FTZ R0, R0, 1 ;  /* 0x3f80000000007820 */ /* 0x000fc80000410000 */
[----:B------:R0:W1:Y:S02]  /*7630*/  F2F.F64.F32 R24, R0 ;  /* 0x0000000000187310 */ /* 0x0000640000201800 */
[----:B01----:R-:W-:Y:S05]  /*7640*/  BRA `(.L_x_12282) ;  /* 0x0000000400147947 */ /* 0x003fea0003800000 */
.L_x_12295:
        /* <DEDUP_REMOVED lines=21> */
.L_x_12300:
[----:B------:R-:W-:Y:S05]  /*77a0*/  BSYNC.RECONVERGENT B0 ;  /* 0x0000000000007941 */ /* 0x000fea0003800200 */
.L_x_12299:
[----:B------:R-:W-:Y:S01]  /*77b0*/  IMAD.SHL.U32 R0, R0, 0x200000, RZ ;  /* 0x0020000000007824 */ /* 0x000fe200078e00ff */
[----:B------:R-:W-:-:S04]  /*77c0*/  LEA R3, R3, 0x37800000, 0x17 ;  /* 0x3780000003037811 */ /* 0x000fc800078eb8ff */
[----:B------:R-:W-:-:S05]  /*77d0*/  LOP3.LUT R0, R3, R0, R7, 0xfe, !PT ;  /* 0x0000000003007212 */ /* 0x000fca00078efe07 */
[----:B------:R-:W-:-:S04]  /*77e0*/  FMUL.FTZ R0, R0, 1 ;  /* 0x3f80000000007820 */ /* 0x000fc80000410000 */
[----:B------:R0:W1:Y:S02]  /*77f0*/  F2F.F64.F32 R24, R0 ;  /* 0x0000000000187310 */ /* 0x0000640000201800 */
[----:B01----:R-:W-:Y:S05]  /*7800*/  BRA `(.L_x_12282) ;  /* 0x0000000000a47947 */ /* 0x003fea0003800000 */
.L_x_12294:
        /* <DEDUP_REMOVED lines=18> */
.L_x_12281:
        /* <DEDUP_REMOVED lines=16> */
.L_x_12303:
[----:B------:R-:W-:Y:S01]  /*7a30*/  CS2R R24, SRZ ;  /* 0x0000000000187805 */ /* 0x000fe2000001ff00 */
[----:B------:R-:W-:Y:S06]  /*7a40*/  BRA `(.L_x_12282) ;  /* 0x0000000000147947 */ /* 0x000fec0003800000 */
.L_x_12302:
[----:B------:R-:W2:Y:S02]  /*7a50*/  LDG.E.64 R24, desc[UR36][R4.64] ;  /* 0x0000002404187981 */ /* 0x000ea4000c1e1b00 */
[----:B--2---:R-:W0:Y:S02]  /*7a60*/  I2F.F64.U64 R24, R24 ;  /* 0x0000001800187312 */ /* 0x004e240000301800 */
[----:B0-----:R-:W-:Y:S05]  /*7a70*/  BRA `(.L_x_12282) ;  /* 0x0000000000087947 */ /* 0x001fea0003800000 */
.L_x_12301:
[----:B------:R-:W2:Y:S02]  /*7a80*/  LDG.E R4, desc[UR36][R4.64] ;  /* 0x0000002404047981 */ /* 0x000ea4000c1e1900 */
[----:B--2---:R0:W1:Y:S02]  /*7a90*/  I2F.F64.U32 R24, R4 ;  /* 0x0000000400187312 */ /* 0x0040640000201800 */
.L_x_12282:
[----:B------:R-:W-:Y:S05]  /*7aa0*/  BSYNC.RECONVERGENT B6 ;  /* 0x0000000000067941 */ /* 0x000fea0003800200 */
.L_x_12276:
        /* <DEDUP_REMOVED lines=19> */
[----:B01----:R-:W-:Y:S05]  /*7be0*/  BRA `(.L_x_12310) ;  /* 0x0000000c00707947 */ /* 0x003fea0003800000 */
.L_x_12308:
[----:B------:R-:W2:Y:S02]  /*7bf0*/  LDG.E.U8 R4, desc[UR36][R4.64] ;  /* 0x0000002404047981 */ /* 0x000ea4000c1e1100 */
[----:B--2---:R1:W0:Y:S02]  /*7c00*/  I2F.F64.U16 R18, R4 ;  /* 0x0000000400127312 */ /* 0x0042240000101800 */
[----:B01----:R-:W-:Y:S05]  /*7c10*/  BRA `(.L_x_12310) ;  /* 0x0000000c00647947 */ /* 0x003fea0003800000 */
.L_x_12307:
        /* <DEDUP_REMOVED lines=9> */
.L_x_12312:
[----:B------:R-:W2:Y:S02]  /*7cb0*/  LDG.E R4, desc[UR36][R4.64] ;  /* 0x0000002404047981 */ /* 0x000ea4000c1e1900 */
[----:B--2---:R1:W0:Y:S02]  /*7cc0*/  I2F.F64 R18, R4 ;  /* 0x0000000400127312 */ /* 0x0042240000201c00 */
[----:B01----:R-:W-:Y:S05]  /*7cd0*/  BRA `(.L_x_12310) ;  /* 0x0000000c00347947 */ /* 0x003fea0003800000 */
.L_x_12311:
[----:B------:R-:W2:Y:S02]  /*7ce0*/  LDG.E.U16 R4, desc[UR36][R4.64] ;  /* 0x0000002404047981 */ /* 0x000ea4000c1e1500 */
[----:B--2---:R1:W0:Y:S02]  /*7cf0*/  I2F.F64.S16 R18, R4 ;  /* 0x0000000400127312 */ /* 0x0042240000101c00 */
[----:B01----:R-:W-:Y:S05]  /*7d00*/  BRA `(.L_x_12310) ;  /* 0x0000000c00287947 */ /* 0x003fea0003800000 */
.L_x_12306:
        /* <DEDUP_REMOVED lines=10> */
.L_x_12314:
[----:B------:R-:W2:Y:S02]  /*7db0*/  LDG.E.U16 R0, desc[UR36][R4.64] ;  /* 0x0000002404007981 */ /* 0x000ea4000c1e1500 */
[----:B--2---:R-:W-:-:S05]  /*7dc0*/  HADD2.F32 R0, -RZ, R0.H0_H0 ;  /* 0x20000000ff007230 */ /* 0x004fca0000004100 */
[----:B------:R-:W-:-:S04]  /*7dd0*/  FMUL.FTZ R0, R0, 1 ;  /* 0x3f80000000007820 */ /* 0x000fc80000410000 */
[----:B------:R0:W1:Y:S02]  /*7de0*/  F2F.F64.F32 R18, R0 ;  /* 0x0000000000127310 */ /* 0x0000640000201800 */
[----:B01----:R-:W-:Y:S05]  /*7df0*/  BRA `(.L_x_12310) ;  /* 0x0000000800ec7947 */ /* 0x003fea0003800000 */
.L_x_12313:
        /* <DEDUP_REMOVED lines=10> */
.L_x_12316:
[----:B------:R-:W2:Y:S02]  /*7ea0*/  LDG.E.U16 R4, desc[UR36][R4.64] ;  /* 0x0000002404047981 */ /* 0x000ea4000c1e1500 */
[----:B--2---:R-:W-:-:S05]  /*7eb0*/  HADD2.F32 R0, -RZ, R4.H0_H0 ;  /* 0x20000004ff007230 */ /* 0x004fca0000004100 */
[----:B------:R-:W-:-:S04]  /*7ec0*/  FMUL.FTZ R0, R0, 1 ;  /* 0x3f80000000007820 */ /* 0x000fc80000410000 */
[----:B------:R0:W1:Y:S02]  /*7ed0*/  F2F.F64.F32 R18, R0 ;  /* 0x0000000000127310 */ /* 0x0000640000201800 */
[----:B01----:R-:W-:Y:S05]  /*7ee0*/  BRA `(.L_x_12310) ;  /* 0x0000000800b07947 */ /* 0x003fea0003800000 */
.L_x_12315:
[----:B------:R0:W5:Y:S01]  /*7ef0*/  LDG.E.64 R18, desc[UR36][R4.64] ;  /* 0x0000002404127981 */ /* 0x000162000c1e1b00 */
[----:B------:R-:W-:Y:S05]  /*7f00*/  BRA `(.L_x_12310) ;  /* 0x0000000800a87947 */ /* 0x000fea0003800000 */
.L_x_12305:
        /* <DEDUP_REMOVED lines=13> */
.L_x_12319:
[----:B------:R1:W5:Y:S01]  /*7fe0*/  LDG.E.64 R18, desc[UR36][R4.64] ;  /* 0x0000002404127981 */ /* 0x000362000c1e1b00 */
[----:B------:R-:W-:Y:S05]  /*7ff0*/  BRA `(.L_x_12310) ;  /* 0x00000008006c7947 */ /* 0x000fea0003800000 */
.L_x_12318:
        /* <DEDUP_REMOVED lines=27> */
.L_x_12321:
        /* <DEDUP_REMOVED lines=15> */
.L_x_12320:
[----:B------:R-:W2:Y:S02]  /*82a0*/  LDG.E.U16 R0, desc[UR36][R4.64] ;  /* 0x0000002404007981 */ /* 0x000ea4000c1e1500 */
[----:B--2---:R-:W-:-:S04]  /*82b0*/  IMAD.U32 R0, R0, 0x10000, RZ ;  /* 0x0001000000007824 */ /* 0x004fc800078e00ff */
[----:B------:R-:W-:-:S04]  /*82c0*/  FMUL.FTZ R0, R0, 1 ;  /* 0x3f80000000007820 */ /* 0x000fc80000410000 */
[----:B------:R1:W0:Y:S02]  /*82d0*/  F2F.F64.F32 R18, R0 ;  /* 0x0000000000127310 */ /* 0x0002240000201800 */
[----:B01----:R-:W-:Y:S05]  /*82e0*/  BRA `(.L_x_12310) ;  /* 0x0000000400b07947 */ /* 0x003fea0003800000 */
.L_x_12317:
        /* <DEDUP_REMOVED lines=11> */
.L_x_12324:
        /* <DEDUP_REMOVED lines=21> */
.L_x_12326:
[----:B------:R-:W-:Y:S05]  /*84f0*/  BSYNC.RECONVERGENT B0 ;  /* 0x0000000000007941 */ /* 0x000fea0003800200 */
.L_x_12325:
[----:B------:R-:W-:Y:S01]  /*8500*/  IMAD.SHL.U32 R0, R0, 0x100000, RZ ;  /* 0x0010000000007824 */ /* 0x000fe200078e00ff */
[----:B------:R-:W-:-:S04]  /*8510*/  LEA R3, R3, 0x3b800000, 0x17 ;  /* 0x3b80000003037811 */ /* 0x000fc800078eb8ff */
[----:B------:R-:W-:-:S05]  /*8520*/  LOP3.LUT R0, R3, R0, R7, 0xfe, !PT ;  /* 0x0000000003007212 */ /* 0x000fca00078efe07 */
[----:B------:R-:W-:-:S04]  /*8530*/  FMUL.FTZ R0, R0, 1 ;  /* 0x3f80000000007820 */ /* 0x000fc80000410000 */
[----:B------:R0:W1:Y:S02]  /*8540*/  F2F.F64.F32 R18, R0 ;  /* 0x0000000000127310 */ /* 0x0000640000201800 */
[----:B01----:R-:W-:Y:S05]  /*8550*/  BRA `(.L_x_12310) ;  /* 0x0000000400147947 */ /* 0x003fea0003800000 */
.L_x_12323:
        /* <DEDUP_REMOVED lines=21> */
.L_x_12328:
[----:B------:R-:W-:Y:S05]  /*86b0*/  BSYNC.RECONVERGENT B0 ;  /* 0x0000000000007941 */ /* 0x000fea0003800200 */
.L_x_12327:
[----:B------:R-:W-:Y:S01]  /*86c0*/  IMAD.SHL.U32 R0, R0, 0x200000, RZ ;  /* 0x0020000000007824 */ /* 0x000fe200078e00ff */
[----:B------:R-:W-:-:S04]  /*86d0*/  LEA R3, R3, 0x37800000, 0x17 ;  /* 0x3780000003037811 */ /* 0x000fc800078eb8ff */
[----:B------:R-:W-:-:S05]  /*86e0*/  LOP3.LUT R0, R3, R0, R7, 0xfe, !PT ;  /* 0x0000000003007212 */ /* 0x000fca00078efe07 */
[----:B------:R-:W-:-:S04]  /*86f0*/  FMUL.FTZ R0, R0, 1 ;  /* 0x3f80000000007820 */ /* 0x000fc80000410000 */
[----:B------:R0:W1:Y:S02]  /*8700*/  F2F.F64.F32 R18, R0 ;  /* 0x0000000000127310 */ /* 0x0000640000201800 */
[----:B01----:R-:W-:Y:S05]  /*8710*/  BRA `(.L_x_12310) ;  /* 0x0000000000a47947 */ /* 0x003fea0003800000 */
.L_x_12322:
        /* <DEDUP_REMOVED lines=18> */
.L_x_12309:
        /* <DEDUP_REMOVED lines=16> */
.L_x_12331:
[----:B------:R-:W-:Y:S01]  /*8940*/  CS2R R18, SRZ ;  /* 0x0000000000127805 */ /* 0x000fe2000001ff00 */
[----:B------:R-:W-:Y:S06]  /*8950*/  BRA `(.L_x_12310) ;  /* 0x0000000000147947 */ /* 0x000fec0003800000 */
.L_x_12330:
[----:B------:R-:W2:Y:S02]  /*8960*/  LDG.E.64 R18, desc[UR36][R4.64] ;  /* 0x0000002404127981 */ /* 0x000ea4000c1e1b00 */
[----:B--2---:R-:W0:Y:S02]  /*8970*/  I2F.F64.U64 R18, R18 ;  /* 0x0000001200127312 */ /* 0x004e240000301800 */
[----:B0-----:R-:W-:Y:S05]  /*8980*/  BRA `(.L_x_12310) ;  /* 0x0000000000087947 */ /* 0x001fea0003800000 */
.L_x_12329:
[----:B------:R-:W2:Y:S02]  /*8990*/  LDG.E R4, desc[UR36][R4.64] ;  /* 0x0000002404047981 */ /* 0x000ea4000c1e1900 */
[----:B--2---:R0:W1:Y:S02]  /*89a0*/  I2F.F64.U32 R18, R4 ;  /* 0x0000000400127312 */ /* 0x0040640000201800 */
.L_x_12310:
[----:B------:R-:W-:Y:S05]  /*89b0*/  BSYNC.RECONVERGENT B6 ;  /* 0x0000000000067941 */ /* 0x000fea0003800200 */
.L_x_12304:
[----:B------:R-:W-:-:S07]  /*89c0*/  VIADD R32, R32, 0x80 ;  /* 0x0000008020207836 */ /* 0x000fce0000000000 */
.L_x_12247:
[----:B------:R-:W-:Y:S05]  /*89d0*/  BSYNC.RECONVERGENT B7 ;  /* 0x0000000000077941 */ /* 0x000fea0003800200 */
.L_x_12246:
[----:B------:R-:W-:Y:S01]  /*89e0*/  ISETP.GE.AND P0, PT, R32, R33, PT ;  /* 0x000000212000720c */ /* 0x000fe20003f06270 */
[----:B------:R-:W-:Y:S01]  /*89f0*/  BSSY.RECONVERGENT B7, `(.L_x_12332) ;  /* 0x00002d4000077945 */ /* 0x000fe20003800200 */
[----:B------:R-:W-:Y:S02]  /*8a00*/  CS2R R22, SRZ ;  /* 0x0000000000167805 */ /* 0x000fe4000001ff00 */
[----:B------:R-:W-:Y:S02]  /*8a10*/  CS2R R26, SRZ ;  /* 0x00000000001a7805 */ /* 0x000fe4000001ff00 */
[----:B------:R-:W-:-:S07]  /*8a20*/  CS2R R16, SRZ ;  /* 0x0000000000107805 */ /* 0x000fce000001ff00 */
        /* <DEDUP_REMOVED lines=21> */
[----:B-1--4-:R-:W-:Y:S05]  /*8b80*/  BRA `(.L_x_12340) ;  /* 0x0000000c00707947 */ /* 0x012fea0003800000 */
.L_x_12338:
[----:B------:R-:W4:Y:S02]  /*8b90*/  LDG.E.U8 R4, desc[UR36][R4.64] ;  /* 0x0000002404047981 */ /* 0x000f24000c1e1100 */
[----:B----4-:R1:W4:Y:S02]  /*8ba0*/  I2F.F64.U16 R26, R4 ;  /* 0x00000004001a7312 */ /* 0x0103240000101800 */
[----:B-1--4-:R-:W-:Y:S05]  /*8bb0*/  BRA `(.L_x_12340) ;  /* 0x0000000c00647947 */ /* 0x012fea0003800000 */
.L_x_12337:
[----:B------:R-:W-:-:S09]  /*8bc0*/  UISETP.NE.AND UP0, UPT, UR4, 0x2, UPT ;  /* 0x000000020400788c */ /* 0x000fd2000bf05270 */
[----:B------:R-:W-:Y:S05]  /*8bd0*/  BRA.U !UP0, `(.L_x_12341) ;  /* 0x0000000108287547 */ /* 0x000fea000b800000 */
[----:B------:R-:W-:-:S09]  /*8be0*/  UISETP.NE.AND UP0, UPT, UR4, 0x3, UPT ;  /* 0x000000030400788c */ /* 0x000fd2000bf05270 */
[----:B------:R-:W-:Y:S05]  /*8bf0*/  BRA.U !UP0, `(.L_x_12342) ;  /* 0x0000000108147547 */ /* 0x000fea000b800000 */
[----:B------:R-:W-:-:S09]  /*8c00*/  UISETP.NE.AND UP0, UPT, UR4, 0x4, UPT ;  /* 0x000000040400788c */ /* 0x000fd2000bf05270 */
[----:B------:R-:W-:Y:S05]  /*8c10*/  BRA.U UP0, `(.L_x_12339) ;  /* 0x0000000900f07547 */ /* 0x000fea000b800000 */
[----:B------:R-:W4:Y:S02]  /*8c20*/  LDG.E.64 R26, desc[UR36][R4.64] ;  /* 0x00000024041a7981 */ /* 0x000f24000c1e1b00 */
[----:B----4-:R-:W1:Y:S02]  /*8c30*/  I2F.F64.S64 R26, R26 ;  /* 0x0000001a001a7312 */ /* 0x010e640000301c00 */
[----:B-1----:R-:W-:Y:S05]  /*8c40*/  BRA `(.L_x_12340) ;  /* 0x0000000c00407947 */ /* 0x002fea0003800000 */
.L_x_12342:
[----:B------:R-:W4:Y:S02]  /*8c50*/  LDG.E R4, desc[UR36][R4.64] ;  /* 0x0000002404047981 */ /* 0x000f24000c1e1900 */
[----:B----4-:R1:W4:Y:S02]  /*8c60*/  I2F.F64 R26, R4 ;  /* 0x00000004001a7312 */ /* 0x0103240000201c00 */
[----:B-1--4-:R-:W-:Y:S05]  /*8c70*/  BRA `(.L_x_12340) ;  /* 0x0000000c00347947 */ /* 0x012fea0003800000 */
.L_x_12341:
[----:B------:R-:W4:Y:S02]  /*8c80*/  LDG.E.U16 R4, desc[UR36][R4.64] ;  /* 0x0000002404047981 */ /* 0x000f24000c1e1500 */
[----:B----4-:R1:W4:Y:S02]  /*8c90*/  I2F.F64.S16 R26, R4 ;  /* 0x00000004001a7312 */ /* 0x0103240000101c00 */
[----:B-1--4-:R-:W-:Y:S05]  /*8ca0*/  BRA `(.L_x_12340) ;  /* 0x0000000c00287947 */ /* 0x012fea0003800000 */
.L_x_12336:
        /* <DEDUP_REMOVED lines=10> */
.L_x_12344:
[----:B------:R-:W4:Y:S02]  /*8d50*/  LDG.E.U16 R0, desc[UR36][R4.64] ;  /* 0x0000002404007981 */ /* 0x000f24000c1e1500 */
[----:B----4-:R-:W-:-:S05]  /*8d60*/  HADD2.F32 R0, -RZ, R0.H0_H0 ;  /* 0x20000000ff007230 */ /* 0x010fca0000004100 */
[----:B------:R-:W-:-:S04]  /*8d70*/  FMUL.FTZ R0, R0, 1 ;  /* 0x3f80000000007820 */ /* 0x000fc80000410000 */
[----:B------:R1:W4:Y:S02]  /*8d80*/  F2F.F64.F32 R26, R0 ;  /* 0x00000000001a7310 */ /* 0x0003240000201800 */
[----:B-1--4-:R-:W-:Y:S05]  /*8d90*/  BRA `(.L_x_12340) ;  /* 0x0000000800ec7947 */ /* 0x012fea0003800000 */
.L_x_12343:
        /* <DEDUP_REMOVED lines=10> */
.L_x_12346:
[----:B------:R-:W4:Y:S02]  /*8e40*/  LDG.E.U16 R4, desc[UR36][R4.64] ;  /* 0x0000002404047981 */ /* 0x000f24000c1e1500 */
[----:B----4-:R-:W-:-:S05]  /*8e50*/  HADD2.F32 R0, -RZ, R4.H0_H0 ;  /* 0x20000004ff007230 */ /* 0x010fca0000004100 */
[----:B------:R-:W-:-:S04]  /*8e60*/  FMUL.FTZ R0, R0, 1 ;  /* 0x3f80000000007820 */ /* 0x000fc80000410000 */
[----:B------:R1:W4:Y:S02]  /*8e70*/  F2F.F64.F32 R26, R0 ;  /* 0x00000000001a7310 */ /* 0x0003240000201800 */
[----:B-1--4-:R-:W-:Y:S05]  /*8e80*/  BRA `(.L_x_12340) ;  /* 0x0000000800b07947 */ /* 0x012fea0003800000 */
.L_x_12345:
[----:B------:R0:W5:Y:S01]  /*8e90*/  LDG.E.64 R26, desc[UR36][R4.64] ;  /* 0x00000024041a7981 */ /* 0x000162000c1e1b00 */
[----:B------:R-:W-:Y:S05]  /*8ea0*/  BRA `(.L_x_12340) ;  /* 0x0000000800a87947 */ /* 0x000fea0003800000 */
.L_x_12335:
        /* <DEDUP_REMOVED lines=13> */
.L_x_12349:
[----:B------:R0:W5:Y:S01]  /*8f80*/  LDG.E.64 R26, desc[UR36][R4.64] ;  /* 0x00000024041a7981 */ /* 0x000162000c1e1b00 */
[----:B------:R-:W-:Y:S05]  /*8f90*/  BRA `(.L_x_12340) ;  /* 0x00000008006c7947 */ /* 0x000fea0003800000 */
.L_x_12348:
        /* <DEDUP_REMOVED lines=27> */
.L_x_12351:
        /* <DEDUP_REMOVED lines=15> */
.L_x_12350:
[----:B------:R-:W4:Y:S02]  /*9240*/  LDG.E.U16 R0, desc[UR36][R4.64] ;  /* 0x0000002404007981 */ /* 0x000f24000c1e1500 */
[----:B----4-:R-:W-:-:S04]  /*9250*/  IMAD.U32 R0, R0, 0x10000, RZ ;  /* 0x0001000000007824 */ /* 0x010fc800078e00ff */
[----:B------:R-:W-:-:S04]  /*9260*/  FMUL.FTZ R0, R0, 1 ;  /* 0x3f80000000007820 */ /* 0x000fc80000410000 */
[----:B------:R0:W1:Y:S02]  /*9270*/  F2F.F64.F32 R26, R0 ;  /* 0x00000000001a7310 */ /* 0x0000640000201800 */
[----:B01----:R-:W-:Y:S05]  /*9280*/  BRA `(.L_x_12340) ;  /* 0x0000000400b07947 */ /* 0x003fea0003800000 */
.L_x_12347:
        /* <DEDUP_REMOVED lines=11> */
.L_x_12354:
        /* <DEDUP_REMOVED lines=21> */
.L_x_12356:
[----:B------:R-:W-:Y:S05]  /*9490*/  BSYNC.RECONVERGENT B0 ;  /* 0x0000000000007941 */ /* 0x000fea0003800200 */
.L_x_12355:
[----:B------:R-:W-:Y:S01]  /*94a0*/  IMAD.SHL.U32 R0, R0, 0x100000, RZ ;  /* 0x0010000000007824 */ /* 0x000fe200078e00ff */
[----:B------:R-:W-:-:S04]  /*94b0*/  LEA R3, R3, 0x3b800000, 0x17 ;  /* 0x3b80000003037811 */ /* 0x000fc800078eb8ff */
[----:B------:R-:W-:-:S05]  /*94c0*/  LOP3.LUT R0, R3, R0, R7, 0xfe, !PT ;  /* 0x0000000003007212 */ /* 0x000fca00078efe07 */
[----:B------:R-:W-:-:S04]  /*94d0*/  FMUL.FTZ R0, R0, 1 ;  /* 0x3f80000000007820 */ /* 0x000fc80000410000 */
[----:B------:R0:W1:Y:S02]  /*94e0*/  F2F.F64.F32 R26, R0 ;  /* 0x00000000001a7310 */ /* 0x0000640000201800 */
[----:B01----:R-:W-:Y:S05]  /*94f0*/  BRA `(.L_x_12340) ;  /* 0x0000000400147947 */ /* 0x003fea0003800000 */
.L_x_12353:
        /* <DEDUP_REMOVED lines=21> */
.L_x_12358:
[----:B------:R-:W-:Y:S05]  /*9650*/  BSYNC.RECONVERGENT B0 ;  /* 0x0000000000007941 */ /* 0x000fea0003800200 */
.L_x_12357:
[----:B------:R-:W-:Y:S01]  /*9660*/  IMAD.SHL.U32 R0, R0, 0x200000, RZ ;  /* 0x0020000000007824 */ /* 0x000fe200078e00ff */
[----:B------:R-:W-:-:S04]  /*9670*/  LEA R3, R3, 0x37800000, 0x17 ;  /* 0x3780000003037811 */ /* 0x000fc800078eb8ff */
[----:B------:R-:W-:-:S05]  /*9680*/  LOP3.LUT R0, R3, R0, R7, 0xfe, !PT ;  /* 0x0000000003007212 */ /* 0x000fca00078efe07 */
[----:B------:R-:W-:-:S04]  /*9690*/  FMUL.FTZ R0, R0, 1 ;  /* 0x3f80000000007820 */ /* 0x000fc80000410000 */
[----:B------:R0:W1:Y:S02]  /*96a0*/  F2F.F64.F32 R26, R0 ;  /* 0x00000000001a7310 */ /* 0x0000640000201800 */
[----:B01----:R-:W-:Y:S05]  /*96b0*/  BRA `(.L_x_12340) ;  /* 0x0000000000a47947 */ /* 0x003fea0003800000 */
.L_x_12352:
        /* <DEDUP_REMOVED lines=18> */
.L_x_12339:
        /* <DEDUP_REMOVED lines=16> */
.L_x_12361:
[----:B------:R-:W-:Y:S01]  /*98e0*/  CS2R R26, SRZ ;  /* 0x00000000001a7805 */ /* 0x000fe2000001ff00 */
[----:B------:R-:W-:Y:S06]  /*98f0*/  BRA `(.L_x_12340) ;  /* 0x0000000000147947 */ /* 0x000fec0003800000 */
.L_x_12360:
[----:B------:R-:W4:Y:S02]  /*9900*/  LDG.E.64 R26, desc[UR36][R4.64] ;  /* 0x00000024041a7981 */ /* 0x000f24000c1e1b00 */
[----:B----4-:R-:W0:Y:S02]  /*9910*/  I2F.F64.U64 R26, R26 ;  /* 0x0000001a001a7312 */ /* 0x010e240000301800 */
[----:B0-----:R-:W-:Y:S05]  /*9920*/  BRA `(.L_x_12340) ;  /* 0x0000000000087947 */ /* 0x001fea0003800000 */
.L_x_12359:
[----:B------:R-:W4:Y:S02]  /*9930*/  LDG.E R4, desc[UR36][R4.64] ;  /* 0x0000002404047981 */ /* 0x000f24000c1e1900 */
[----:B----4-:R1:W4:Y:S02]  /*9940*/  I2F.F64.U32 R26, R4 ;  /* 0x00000004001a7312 */ /* 0x0103240000201800 */
.L_x_12340:
[----:B------:R-:W-:Y:S05]  /*9950*/  BSYNC.RECONVERGENT B6 ;  /* 0x0000000000067941 */ /* 0x000fea0003800200 */
.L_x_12334:
        /* <DEDUP_REMOVED lines=20> */
.L_x_12366:
[----:B------:R-:W2:Y:S02]  /*9aa0*/  LDG.E.U8 R4, desc[UR36][R4.64] ;  /* 0x0000002404047981 */ /* 0x000ea4000c1e1100 */
[----:B--2---:R1:W0:Y:S02]  /*9ab0*/  I2F.F64.U16 R16, R4 ;  /* 0x0000000400107312 */ /* 0x0042240000101800 */
[----:B01----:R-:W-:Y:S05]  /*9ac0*/  BRA `(.L_x_12368) ;  /* 0x0000000c00647947 */ /* 0x003fea0003800000 */
.L_x_12365:
        /* <DEDUP_REMOVED lines=9> */
.L_x_12370:
[----:B------:R-:W2:Y:S02]  /*9b60*/  LDG.E R4, desc[UR36][R4.64] ;  /* 0x0000002404047981 */ /* 0x000ea4000c1e1900 */
[----:B--2---:R1:W0:Y:S02]  /*9b70*/  I2F.F64 R16, R4 ;  /* 0x0000000400107312 */ /* 0x0042240000201c00 */
[----:B01----:R-:W-:Y:S05]  /*9b80*/  BRA `(.L_x_12368) ;  /* 0x0000000c00347947 */ /* 0x003fea0003800000 */
.L_x_12369:
[----:B------:R-:W2:Y:S02]  /*9b90*/  LDG.E.U16 R4, desc[UR36][R4.64] ;  /* 0x0000002404047981 */ /* 0x000ea4000c1e1500 */
[----:B--2---:R1:W0:Y:S02]  /*9ba0*/  I2F.F64.S16 R16, R4 ;  /* 0x0000000400107312 */ /* 0x0042240000101c00 */
[----:B01----:R-:W-:Y:S05]  /*9bb0*/  BRA `(.L_x_12368) ;  /* 0x0000000c00287947 */ /* 0x003fea0003800000 */
.L_x_12364:
        /* <DEDUP_REMOVED lines=10> */
.L_x_12372:
[----:B------:R-:W2:Y:S02]  /*9c60*/  LDG.E.U16 R0, desc[UR36][R4.64] ;  /* 0x0000002404007981 */ /* 0x000ea4000c1e1500 */
[----:B--2---:R-:W-:-:S05]  /*9c70*/  HADD2.F32 R0, -RZ, R0.H0_H0 ;  /* 0x20000000ff007230 */ /* 0x004fca0000004100 */
[----:B------:R-:W-:-:S04]  /*9c80*/  FMUL.FTZ R0, R0, 1 ;  /* 0x3f80000000007820 */ /* 0x000fc80000410000 */
[----:B------:R0:W1:Y:S02]  /*9c90*/  F2F.F64.F32 R16, R0 ;  /* 0x0000000000107310 */ /* 0x0000640000201800 */
[----:B01----:R-:W-:Y:S05]  /*9ca0*/  BRA `(.L_x_12368) ;  /* 0x0000000800ec7947 */ /* 0x003fea0003800000 */
.L_x_12371:
        /* <DEDUP_REMOVED lines=10> */
.L_x_12374:
[----:B------:R-:W2:Y:S02]  /*9d50*/  LDG.E.U16 R4, desc[UR36][R4.64] ;  /* 0x0000002404047981 */ /* 0x000ea4000c1e1500 */
[----:B--2---:R-:W-:-:S05]  /*9d60*/  HADD2.F32 R0, -RZ, R4.H0_H0 ;  /* 0x20000004ff007230 */ /* 0x004fca0000004100 */
[----:B------:R-:W-:-:S04]  /*9d70*/  FMUL.FTZ R0, R0, 1 ;  /* 0x3f80000000007820 */ /* 0x000fc80000410000 */
[----:B------:R0:W1:Y:S02]  /*9d80*/  F2F.F64.F32 R16, R0 ;  /* 0x0000000000107310 */ /* 0x0000640000201800 */
[----:B01----:R-:W-:Y:S05]  /*9d90*/  BRA `(.L_x_12368) ;  /* 0x0000000800b07947 */ /* 0x003fea0003800000 */
.L_x_12373:
[----:B------:R0:W5:Y:S01]  /*9da0*/  LDG.E.64 R16, desc[UR36][R4.64] ;  /* 0x0000002404107981 */ /* 0x000162000c1e1b00 */
[----:B------:R-:W-:Y:S05]  /*9db0*/  BRA `(.L_x_12368) ;  /* 0x0000000800a87947 */ /* 0x000fea0003800000 */
.L_x_12363:
        /* <DEDUP_REMOVED lines=13> */
.L_x_12377:
[----:B------:R0:W5:Y:S01]  /*9e90*/  LDG.E.64 R16, desc[UR36][R4.64] ;  /* 0x0000002404107981 */ /* 0x000162000c1e1b00 */
[----:B------:R-:W-:Y:S05]  /*9ea0*/  BRA `(.L_x_12368) ;  /* 0x00000008006c7947 */ /* 0x000fea0003800000 */
.L_x_12376:
        /* <DEDUP_REMOVED lines=27> */
.L_x_12379:
        /* <DEDUP_REMOVED lines=15> */
.L_x_12378:
[----:B------:R-:W2:Y:S02]  /*a150*/  LDG.E.U16 R0, desc[UR36][R4.64] ;  /* 0x0000002404007981 */ /* 0x000ea4000c1e1500 */
[----:B--2---:R-:W-:-:S04]  /*a160*/  IMAD.U32 R0, R0, 0x10000, RZ ;  /* 0x0001000000007824 */ /* 0x004fc800078e00ff */
[----:B------:R-:W-:-:S04]  /*a170*/  FMUL.FTZ R0, R0, 1 ;  /* 0x3f80000000007820 */ /* 0x000fc80000410000 */
[----:B------:R0:W1:Y:S02]  /*a180*/  F2F.F64.F32 R16, R0 ;  /* 0x0000000000107310 */ /* 0x0000640000201800 */
[----:B01----:R-:W-:Y:S05]  /*a190*/  BRA `(.L_x_12368) ;  /* 0x0000000400b07947 */ /* 0x003fea0003800000 */
.L_x_12375:
        /* <DEDUP_REMOVED lines=11> */
.L_x_12382:
        /* <DEDUP_REMOVED lines=21> */
.L_x_12384:
[----:B------:R-:W-:Y:S05]  /*a3a0*/  BSYNC.RECONVERGENT B0 ;  /* 0x0000000000007941 */ /* 0x000fea0003800200 */
.L_x_12383:
[----:B------:R-:W-:Y:S01]  /*a3b0*/  IMAD.SHL.U32 R0, R0, 0x100000, RZ ;  /* 0x0010000000007824 */ /* 0x000fe200078e00ff */
[----:B------:R-:W-:-:S04]  /*a3c0*/  LEA R3, R3, 0x3b800000, 0x17 ;  /* 0x3b80000003037811 */ /* 0x000fc800078eb8ff */
[----:B------:R-:W-:-:S05]  /*a3d0*/  LOP3.LUT R0, R3, R0, R7, 0xfe, !PT ;  /* 0x0000000003007212 */ /* 0x000fca00078efe07 */
[----:B------:R-:W-:-:S04]  /*a3e0*/  FMUL.FTZ R0, R0, 1 ;  /* 0x3f80000000007820 */ /* 0x000fc80000410000 */
[----:B------:R0:W1:Y:S02]  /*a3f0*/  F2F.F64.F32 R16, R0 ;  /* 0x0000000000107310 */ /* 0x0000640000201800 */
[----:B01----:R-:W-:Y:S05]  /*a400*/  BRA `(.L_x_12368) ;  /* 0x0000000400147947 */ /* 0x003fea0003800000 */
.L_x_12381:
        /* <DEDUP_REMOVED lines=21> */
.L_x_12386:
[----:B------:R-:W-:Y:S05]  /*a560*/  BSYNC.RECONVERGENT B0 ;  /* 0x0000000000007941 */ /* 0x000fea0003800200 */
.L_x_12385:
[----:B------:R-:W-:Y:S01]  /*a570*/  IMAD.SHL.U32 R0, R0, 0x200000, RZ ;  /* 0x0020000000007824 */ /* 0x000fe200078e00ff */
[----:B------:R-:W-:-:S04]  /*a580*/  LEA R3, R3, 0x37800000, 0x17 ;  /* 0x3780000003037811 */ /* 0x000fc800078eb8ff */
[----:B------:R-:W-:-:S05]  /*a590*/  LOP3.LUT R0, R3, R0, R7, 0xfe, !PT ;  /* 0x0000000003007212 */ /* 0x000fca00078efe07 */
[----:B------:R-:W-:-:S04]  /*a5a0*/  FMUL.FTZ R0, R0, 1 ;  /* 0x3f80000000007820 */ /* 0x000fc80000410000 */
[----:B------:R0:W1:Y:S02]  /*a5b0*/  F2F.F64.F32 R16, R0 ;  /* 0x0000000000107310 */ /* 0x0000640000201800 */
[----:B01----:R-:W-:Y:S05]  /*a5c0*/  BRA `(.L_x_12368) ;  /* 0x0000000000a47947 */ /* 0x003fea0003800000 */
.L_x_12380:
        /* <DEDUP_REMOVED lines=17> */
[----:B01----:R-:W-:Y:S05]  /*a6e0*/  BRA `(.L_x_12368) ;  /* 0x00000000005c7947 */ /* 0x003fea0003800000 */
.L_x_12367:
        /* <DEDUP_REMOVED lines=16> */
.L_x_12389:
[----:B------:R-:W-:Y:S01]  /*a7f0*/  CS2R R16, SRZ ;  /* 0x0000000000107805 */ /* 0x000fe2000001ff00 */
[----:B------:R-:W-:Y:S06]  /*a800*/  BRA `(.L_x_12368) ;  /* 0x0000000000147947 */ /* 0x000fec0003800000 */
.L_x_12388:
[----:B------:R-:W2:Y:S02]  /*a810*/  LDG.E.64 R16, desc[UR36][R4.64] ;  /* 0x0000002404107981 */ /* 0x000ea4000c1e1b00 */
[----:B--2---:R-:W1:Y:S02]  /*a820*/  I2F.F64.U64 R16, R16 ;  /* 0x0000001000107312 */ /* 0x004e640000301800 */
[----:B-1----:R-:W-:Y:S05]  /*a830*/  BRA `(.L_x_12368) ;  /* 0x0000000000087947 */ /* 0x002fea0003800000 */
.L_x_12387:
[----:B------:R-:W2:Y:S02]  /*a840*/  LDG.E R4, desc[UR36][R4.64] ;  /* 0x0000002404047981 */ /* 0x000ea4000c1e1900 */
[----:B--2---:R1:W0:Y:S02]  /*a850*/  I2F.F64.U32 R16, R4 ;  /* 0x0000000400107312 */ /* 0x0042240000201800 */
.L_x_12368:
[----:B------:R-:W-:Y:S05]  /*a860*/  BSYNC.RECONVERGENT B6 ;  /* 0x0000000000067941 */ /* 0x000fea0003800200 */
.L_x_12362:
[----:B01----:R-:W0:Y:S01]  /*a870*/  LDC.64 R4, c[0x0][0x3a0] ;  /* 0x0000e800ff047b82 */ /* 0x003e220000000a00 */
        /* <DEDUP_REMOVED lines=18> */
.L_x_12393:
[----:B------:R-:W2:Y:S02]  /*a9a0*/  LDG.E.U8 R4, desc[UR36][R4.64] ;  /* 0x0000002404047981 */ /* 0x000ea4000c1e1100 */
[----:B--2---:R0:W1:Y:S02]  /*a9b0*/  I2F.F64.U16 R22, R4 ;  /* 0x0000000400167312 */ /* 0x0040640000101800 */
[----:B01----:R-:W-:Y:S05]  /*a9c0*/  BRA `(.L_x_12333) ;  /* 0x0000000c00587947 */ /* 0x003fea0003800000 */
.L_x_12392:
        /* <DEDUP_REMOVED lines=9> */
.L_x_12396:
[----:B------:R-:W2:Y:S02]  /*aa60*/  LDG.E R4, desc[UR36][R4.64] ;  /* 0x0000002404047981 */ /* 0x000ea4000c1e1900 */
[----:B--2---:R0:W1:Y:S02]  /*aa70*/  I2F.F64 R22, R4 ;  /* 0x0000000400167312 */ /* 0x0040640000201c00 */
[----:B01----:R-:W-:Y:S05]  /*aa80*/  BRA `(.L_x_12333) ;  /* 0x0000000c00287947 */ /* 0x003fea0003800000 */
.L_x_12395:
[----:B------:R-:W2:Y:S02]  /*aa90*/  LDG.E.U16 R4, desc[UR36][R4.64] ;  /* 0x0000002404047981 */ /* 0x000ea4000c1e1500 */
[----:B--2---:R0:W1:Y:S02]  /*aaa0*/  I2F.F64.S16 R22, R4 ;  /* 0x0000000400167312 */ /* 0x0040640000101c00 */
[----:B01----:R-:W-:Y:S05]  /*aab0*/  BRA `(.L_x_12333) ;  /* 0x0000000c001c7947 */ /* 0x003fea0003800000 */
.L_x_12391:
        /* <DEDUP_REMOVED lines=10> */
.L_x_12398:
[----:B------:R-:W2:Y:S02]  /*ab60*/  LDG.E.U16 R0, desc[UR36][R4.64] ;  /* 0x0000002404007981 */ /* 0x000ea4000c1e1500 */
[----:B--2---:R-:W-:-:S05]  /*ab70*/  HADD2.F32 R0, -RZ, R0.H0_H0 ;  /* 0x20000000ff007230 */ /* 0x004fca0000004100 */
[----:B------:R-:W-:-:S04]  /*ab80*/  FMUL.FTZ R0, R0, 1 ;  /* 0x3f80000000007820 */ /* 0x000fc80000410000 */
[----:B------:R0:W1:Y:S02]  /*ab90*/  F2F.F64.F32 R22, R0 ;  /* 0x0000000000167310 */ /* 0x0000640000201800 */
[----:B01----:R-:W-:Y:S05]  /*aba0*/  BRA `(.L_x_12333) ;  /* 0x0000000800e07947 */ /* 0x003fea0003800000 */
.L_x_12397:
        /* <DEDUP_REMOVED lines=10> */
.L_x_12400:
[----:B------:R-:W2:Y:S02]  /*ac50*/  LDG.E.U16 R4, desc[UR36][R4.64] ;  /* 0x0000002404047981 */ /* 0x000ea4000c1e1500 */
[----:B--2---:R-:W-:-:S05]  /*ac60*/  HADD2.F32 R0, -RZ, R4.H0_H0 ;  /* 0x20000004ff007230 */ /* 0x004fca0000004100 */
[----:B------:R-:W-:-:S04]  /*ac70*/  FMUL.FTZ R0, R0, 1 ;  /* 0x3f80000000007820 */ /* 0x000fc80000410000 */
[----:B------:R0:W1:Y:S02]  /*ac80*/  F2F.F64.F32 R22, R0 ;  /* 0x0000000000167310 */ /* 0x0000640000201800 */
[----:B01----:R-:W-:Y:S05]  /*ac90*/  BRA `(.L_x_12333) ;  /* 0x0000000800a47947 */ /* 0x003fea0003800000 */
.L_x_12399:
[----:B------:R0:W5:Y:S01]  /*aca0*/  LDG.E.64 R22, desc[UR36][R4.64] ;  /* 0x0000002404167981 */ /* 0x000162000c1e1b00 */
[----:B------:R-:W-:Y:S05]  /*acb0*/  BRA `(.L_x_12333) ;  /* 0x00000008009c7947 */ /* 0x000fea0003800000 */
.L_x_12390:
        /* <DEDUP_REMOVED lines=13> */
.L_x_12403:
[----:B------:R0:W5:Y:S01]  /*ad90*/  LDG.E.64 R22, desc[UR36][R4.64] ;  /* 0x0000002404167981 */ /* 0x000162000c1e1b00 */
[----:B------:R-:W-:Y:S05]  /*ada0*/  BRA `(.L_x_12333) ;  /* 0x0000000800607947 */ /* 0x000fea0003800000 */
.L_x_12402:
        /* <DEDUP_REMOVED lines=27> */
.L_x_12405:
        /* <DEDUP_REMOVED lines=15> */
.L_x_12404:
[----:B------:R-:W2:Y:S02]  /*b050*/  LDG.E.U16 R0, desc[UR36][R4.64] ;  /* 0x0000002404007981 */ /* 0x000ea4000c1e1500 */
[----:B--2---:R-:W-:-:S04]  /*b060*/  IMAD.U32 R0, R0, 0x10000, RZ ;  /* 0x0001000000007824 */ /* 0x004fc800078e00ff */
[----:B------:R-:W-:-:S04]  /*b070*/  FMUL.FTZ R0, R0, 1 ;  /* 0x3f80000000007820 */ /* 0x000fc80000410000 */
[----:B------:R0:W1:Y:S02]  /*b080*/  F2F.F64.F32 R22, R0 ;  /* 0x0000000000167310 */ /* 0x0000640000201800 */
[----:B01----:R-:W-:Y:S05]  /*b090*/  BRA `(.L_x_12333) ;  /* 0x0000000400a47947 */ /* 0x003fea0003800000 */
.L_x_12401:
        /* <DEDUP_REMOVED lines=11> */
.L_x_12408:
[----:B------:R-:W2:Y:S02]  /*b150*/  LDG.E.U8 R4, desc[UR36][R4.64] ;  /* 0x0000002404047981 */ /* 0x000ea4000c1e1100 */
        /* <DEDUP_REMOVED lines=19> */
.L_x_12410:
[----:B------:R-:W-:Y:S05]  /*b290*/  BSYNC.RECONVERGENT B0 ;  /* 0x0000000000007941 */ /* 0x000fea0003800200 */
.L_x_12409:
[----:B------:R-:W-:Y:S01]  /*b2a0*/  IMAD.SHL.U32 R0, R0, 0x100000, RZ ;  /* 0x0010000000007824 */ /* 0x000fe200078e00ff */
[----:B------:R-:W-:-:S04]  /*b2b0*/  LEA R3, R3, 0x3b800000, 0x17 ;  /* 0x3b80000003037811 */ /* 0x000fc800078eb8ff */
[----:B------:R-:W-:-:S05]  /*b2c0*/  LOP3.LUT R0, R3, R0, R7, 0xfe, !PT ;  /* 0x0000000003007212 */ /* 0x000fca00078efe07 */
[----:B------:R-:W-:-:S04]  /*b2d0*/  FMUL.FTZ R0, R0, 1 ;  /* 0x3f80000000007820 */ /* 0x000fc80000410000 */
[----:B------:R0:W1:Y:S02]  /*b2e0*/  F2F.F64.F32 R22, R0 ;  /* 0x0000000000167310 */ /* 0x0000640000201800 */
[----:B01----:R-:W-:Y:S05]  /*b2f0*/  BRA `(.L_x_12333) ;  /* 0x00000004000c7947 */ /* 0x003fea0003800000 */
.L_x_12407:
        /* <DEDUP_REMOVED lines=20> */
.L_x_12412:
[----:B------:R-:W-:Y:S05]  /*b440*/  BSYNC.RECONVERGENT B0 ;  /* 0x0000000000007941 */ /* 0x000fea0003800200 */
.L_x_12411:
[----:B------:R-:W-:Y:S01]  /*b450*/  IMAD.SHL.U32 R0, R0, 0x200000, RZ ;  /* 0x0020000000007824 */ /* 0x000fe200078e00ff */
[----:B------:R-:W-:-:S04]  /*b460*/  LEA R3, R3, 0x37800000, 0x17 ;  /* 0x3780000003037811 */ /* 0x000fc800078eb8ff */
[----:B------:R-:W-:-:S05]  /*b470*/  LOP3.LUT R0, R3, R0, R7, 0xfe, !PT ;  /* 0x0000000003007212 */ /* 0x000fca00078efe07 */
[----:B------:R-:W-:-:S04]  /*b480*/  FMUL.FTZ R0, R0, 1 ;  /* 0x3f80000000007820 */ /* 0x000fc80000410000 */
[----:B------:R0:W1:Y:S02]  /*b490*/  F2F.F64.F32 R22, R0 ;  /* 0x0000000000167310 */ /* 0x0000640000201800 */
[----:B01----:R-:W-:Y:S05]  /*b4a0*/  BRA `(.L_x_12333) ;  /* 0x0000000000a07947 */ /* 0x003fea0003800000 */
.L_x_12406:
        /* <DEDUP_REMOVED lines=18> */
.L_x_12394:
        /* <DEDUP_REMOVED lines=16> */
.L_x_12415:
[----:B------:R-:W-:Y:S05]  /*b6d0*/  BRA `(.L_x_12333) ;  /* 0x0000000000147947 */ /* 0x000fea0003800000 */
.L_x_12414:
[----:B------:R-:W2:Y:S02]  /*b6e0*/  LDG.E.64 R22, desc[UR36][R4.64] ;  /* 0x0000002404167981 */ /* 0x000ea4000c1e1b00 */
[----:B--2---:R-:W0:Y:S02]  /*b6f0*/  I2F.F64.U64 R22, R22 ;  /* 0x0000001600167312 */ /* 0x004e240000301800 */
[----:B0-----:R-:W-:Y:S05]  /*b700*/  BRA `(.L_x_12333) ;  /* 0x0000000000087947 */ /* 0x001fea0003800000 */
.L_x_12413:
[----:B------:R-:W2:Y:S02]  /*b710*/  LDG.E R4, desc[UR36][R4.64] ;  /* 0x0000002404047981 */ /* 0x000ea4000c1e1900 */
[----:B--2---:R0:W1:Y:S02]  /*b720*/  I2F.F64.U32 R22, R4 ;  /* 0x0000000400167312 */ /* 0x0040640000201800 */
.L_x_12333:
[----:B------:R-:W-:Y:S05]  /*b730*/  BSYNC.RECONVERGENT B7 ;  /* 0x0000000000077941 */ /* 0x000fea0003800200 */
.L_x_12332:
[----:B-1--45:R-:W1:Y:S01]  /*b740*/  DMUL R18, R18, R28 ;  /* 0x0000001c12127228 */ /* 0x032e620000000000 */
[----:B------:R-:W-:Y:S01]  /*b750*/  ISETP.GE.AND P0, PT, R2, R33, PT ;  /* 0x000000210200720c */ /* 0x000fe20003f06270 */
[----:B------:R-:W-:Y:S04]  /*b760*/  BSSY.RECONVERGENT B7, `(.L_x_12416) ;  /* 0x00003f2000077945 */ /* 0x000fe80003800200 */
[----:B------:R-:W-:-:S15]  /*b770*/  BSSY.RELIABLE B6, `(.L_x_12417) ;  /* 0x00002b6000067945 */ /* 0x000fde0003800100 */
[----:B------:R-:W-:-:S15]  /*b780*/  NOP ;  /* 0x0000000000007918 */ /* 0x000fde0000000000 */
[----:B------:R-:W-:-:S15]  /*b790*/  NOP ;  /* 0x0000000000007918 */ /* 0x000fde0000000000 */
[----:B------:R-:W-:-:S13]  /*b7a0*/  NOP ;  /* 0x0000000000007918 */ /* 0x000fda0000000000 */
[----:B-1----:R1:W-:Y:S02]  /*b7b0*/  DMUL R24, R18, R24 ;  /* 0x0000001812187228 */ /* 0x0023e40000000000 */
[----:B-1----:R-:W1:-:S15]  /*b7c0*/  LDC.U8 R18, c[0x0][0x3bc] ;  /* 0x0000ef00ff127b82 */ /* 0x002e5e0000000000 */
[----:B------:R-:W-:-:S15]  /*b7d0*/  NOP ;  /* 0x0000000000007918 */ /* 0x000fde0000000000 */
[----:B------:R-:W-:-:S15]  /*b7e0*/  NOP ;  /* 0x0000000000007918 */ /* 0x000fde0000000000 */
[----:B------:R-:W-:-:S15]  /*b7f0*/  NOP ;  /* 0x0000000000007918 */ /* 0x000fde0000000000 */
[----:B------:R-:W-:-:S02]  /*b800*/  NOP ;  /* 0x0000000000007918 */ /* 0x000fc40000000000 */
[----:B0--3--:R-:W2:-:S15]  /*b810*/  DMUL R4, R40, R44 ;  /* 0x0000002c28047228 */ /* 0x009e9e0000000000 */
        /* <DEDUP_REMOVED lines=24> */
[----:B---3--:R2:W3:Y:S02]  /*b9a0*/  DMUL R16, R22, R16 ;  /* 0x0000001016107228 */ /* 0x0084e40000000000 */
        /* <DEDUP_REMOVED lines=20> */
[----:B------:R-:W0:Y:S01]  /*baf0*/  F2I.F64.TRUNC R5, R4 ;  /* 0x0000000400057311 */ /* 0x000e22000030d100 */
[----:B------:R-:W-:Y:S01]  /*bb00*/  IMAD.MOV.U32 R2, RZ, RZ, R19 ;  /* 0x000000ffff027224 */ /* 0x000fe200078e0013 */
[----:B0-----:R0:W-:Y:S01]  /*bb10*/  STG.E.U8 desc[UR36][R8.64], R5 ;  /* 0x0000000508007986 */ /* 0x0011e2000c101124 */
[----:B------:R-:W-:Y:S05]  /*bb20*/  BRA `(.L_x_12424) ;  /* 0x0000001000e87947 */ /* 0x000fea0003800000 */
.L_x_12422:
[----:B------:R-:W0:Y:S01]  /*bb30*/  F2I.S64.F64.TRUNC R4, R4 ;  /* 0x0000000400047311 */ /* 0x000e22000030d900 */
[----:B------:R-:W-:Y:S02]  /*bb40*/  IMAD.MOV.U32 R2, RZ, RZ, R19 ;  /* 0x000000ffff027224 */ /* 0x000fe400078e0013 */
[----:B0-----:R-:W-:-:S05]  /*bb50*/  IMAD.MOV.U32 R3, RZ, RZ, R4 ;  /* 0x000000ffff037224 */ /* 0x001fca00078e0004 */
[----:B------:R0:W-:Y:S01]  /*bb60*/  STG.E.U8 desc[UR36][R8.64], R3 ;  /* 0x0000000308007986 */ /* 0x0001e2000c101124 */
[----:B------:R-:W-:Y:S05]  /*bb70*/  BRA `(.L_x_12424) ;  /* 0x0000001000d47947 */ /* 0x000fea0003800000 */
.L_x_12421:
[----:B------:R-:W-:-:S13]  /*bb80*/  ISETP.NE.AND P0, PT, R0, 0x2, PT ;  /* 0x000000020000780c */ /* 0x000fda0003f05270 */
[----:B------:R-:W-:Y:S05]  /*bb90*/  @!P0 BRA `(.L_x_12425) ;  /* 0x0000000000308947 */ /* 0x000fea0003800000 */
[----:B------:R-:W-:-:S13]  /*bba0*/  ISETP.NE.AND P0, PT, R0, 0x3, PT ;  /* 0x000000030000780c */ /* 0x000fda0003f05270 */
[----:B------:R-:W-:Y:S05]  /*bbb0*/  @!P0 BRA `(.L_x_12426) ;  /* 0x0000000000188947 */ /* 0x000fea0003800000 */
[----:B------:R-:W-:-:S13]  /*bbc0*/  ISETP.NE.AND P0, PT, R0, 0x4, PT ;  /* 0x000000040000780c */ /* 0x000fda0003f05270 */
[----:B------:R-:W-:Y:S05]  /*bbd0*/  @P0 BRA `(.L_x_12423) ;  /* 0x0000000c00f40947 */ /* 0x000fea0003800000 */
[----:B------:R-:W0:Y:S01]  /*bbe0*/  F2I.S64.F64.TRUNC R4, R4 ;  /* 0x0000000400047311 */ /* 0x000e22000030d900 */
[----:B------:R-:W-:Y:S01]  /*bbf0*/  IMAD.MOV.U32 R2, RZ, RZ, R19 ;  /* 0x000000ffff027224 */ /* 0x000fe200078e0013 */
[----:B0-----:R0:W-:Y:S01]  /*bc00*/  STG.E.64 desc[UR36][R8.64], R4 ;  /* 0x0000000408007986 */ /* 0x0011e2000c101b24 */
[----:B------:R-:W-:Y:S05]  /*bc10*/  BRA `(.L_x_12424) ;  /* 0x0000001000ac7947 */ /* 0x000fea0003800000 */
.L_x_12426:
[----:B------:R-:W0:Y:S01]  /*bc20*/  F2I.F64.TRUNC R5, R4 ;  /* 0x0000000400057311 */ /* 0x000e22000030d100 */
[----:B------:R-:W-:Y:S01]  /*bc30*/  IMAD.MOV.U32 R2, RZ, RZ, R19 ;  /* 0x000000ffff027224 */ /* 0x000fe200078e0013 */
[----:B0-----:R0:W-:Y:S01]  /*bc40*/  STG.E desc[UR36][R8.64], R5 ;  /* 0x0000000508007986 */ /* 0x0011e2000c101924 */
[----:B------:R-:W-:Y:S05]  /*bc50*/  BRA `(.L_x_12424) ;  /* 0x00000010009c7947 */ /* 0x000fea0003800000 */
.L_x_12425:
[----:B------:R-:W0:Y:S01]  /*bc60*/  F2I.F64.TRUNC R5, R4 ;  /* 0x0000000400057311 */ /* 0x000e22000030d100 */
[----:B------:R-:W-:Y:S01]  /*bc70*/  IMAD.MOV.U32 R2, RZ, RZ, R19 ;  /* 0x000000ffff027224 */ /* 0x000fe200078e0013 */
[----:B0-----:R0:W-:Y:S01]  /*bc80*/  STG.E.U16 desc[UR36][R8.64], R5 ;  /* 0x0000000508007986 */ /* 0x0011e2000c101524 */
[----:B------:R-:W-:Y:S05]  /*bc90*/  BRA `(.L_x_12424) ;  /* 0x00000010008c7947 */ /* 0x000fea0003800000 */
.L_x_12420:
        /* <DEDUP_REMOVED lines=18> */
.L_x_12428:
        /* <DEDUP_REMOVED lines=13> */
.L_x_12427:
        /* <DEDUP_REMOVED lines=19> */
.L_x_12430:
        /* <DEDUP_REMOVED lines=14> */
.L_x_12429:
[----:B------:R0:W-:Y:S01]  /*c0a0*/  STG.E.64 desc[UR36][R8.64], R4 ;  /* 0x0000000408007986 */ /* 0x0001e2000c101b24 */
[----:B------:R-:W-:Y:S01]  /*c0b0*/  IMAD.MOV.U32 R2, RZ, RZ, R19 ;  /* 0x000000ffff027224 */ /* 0x000fe200078e0013 */
[----:B------:R-:W-:Y:S06]  /*c0c0*/  BRA `(.L_x_12424) ;  /* 0x0000000c00807947 */ /* 0x000fec0003800000 */
.L_x_12419:
        /* <DEDUP_REMOVED lines=13> */
.L_x_12433:
[----:B------:R-:W-:Y:S01]  /*c1a0*/  CS2R R6, SRZ ;  /* 0x0000000000067805 */ /* 0x000fe2000001ff00 */
[----:B------:R-:W-:-:S04]  /*c1b0*/  IMAD.MOV.U32 R2, RZ, RZ, R19 ;  /* 0x000000ffff027224 */ /* 0x000fc800078e0013 */
[----:B------:R0:W-:Y:S01]  /*c1c0*/  STG.E.128 desc[UR36][R8.64], R4 ;  /* 0x0000000408007986 */ /* 0x0001e2000c101d24 */
[----:B------:R-:W-:Y:S05]  /*c1d0*/  BRA `(.L_x_12424) ;  /* 0x0000000c003c7947 */ /* 0x000fea0003800000 */
.L_x_12432:
        /* <DEDUP_REMOVED lines=27> */
.L_x_12437:
[----:B------:R-:W-:Y:S05]  /*c390*/  BSYNC.RECONVERGENT B0 ;  /* 0x0000000000007941 */ /* 0x000fea0003800200 */
.L_x_12436:
[----:B------:R-:W-:Y:S01]  /*c3a0*/  LOP3.LUT R3, R0, 0x80, R3, 0xf8, !PT ;  /* 0x0000008000037812 */ /* 0x000fe200078ef803 */
[----:B------:R-:W-:-:S04]  /*c3b0*/  IMAD.MOV.U32 R2, RZ, RZ, R19 ;  /* 0x000000ffff027224 */ /* 0x000fc800078e0013 */
[----:B------:R0:W-:Y:S01]  /*c3c0*/  STG.E.U8 desc[UR36][R8.64], R3 ;  /* 0x0000000308007986 */ /* 0x0001e2000c101124 */
[----:B------:R-:W-:Y:S05]  /*c3d0*/  BRA `(.L_x_12424) ;  /* 0x0000000800bc7947 */ /* 0x000fea0003800000 */
.L_x_12435:
        /* <DEDUP_REMOVED lines=23> */
.L_x_12439:
[----:B------:R-:W-:Y:S05]  /*c550*/  BSYNC.RECONVERGENT B0 ;  /* 0x0000000000007941 */ /* 0x000fea0003800200 */
.L_x_12438:
[----:B------:R-:W-:Y:S01]  /*c560*/  LOP3.LUT R3, R0, 0x80, R3, 0xf8, !PT ;  /* 0x0000008000037812 */ /* 0x000fe200078ef803 */
[----:B------:R-:W-:-:S04]  /*c570*/  IMAD.MOV.U32 R2, RZ, RZ, R19 ;  /* 0x000000ffff027224 */ /* 0x000fc800078e0013 */
[----:B------:R0:W-:Y:S01]  /*c580*/  STG.E.U8 desc[UR36][R8.64], R3 ;  /* 0x0000000308007986 */ /* 0x0001e2000c101124 */
[----:B------:R-:W-:Y:S05]  /*c590*/  BRA `(.L_x_12424) ;  /* 0x00000008004c7947 */ /* 0x000fea0003800000 */
.L_x_12434:
        /* <DEDUP_REMOVED lines=13> */
.L_x_12431:
        /* <DEDUP_REMOVED lines=8> */
[----:B------:R-:W0:Y:S01]  /*c6f0*/  F2I.U32.F64.TRUNC R5, R4 ;  /* 0x0000000400057311 */ /* 0x000e22000030d000 */
[----:B------:R-:W-:Y:S01]  /*c700*/  IMAD.MOV.U32 R2, RZ, RZ, R19 ;  /* 0x000000ffff027224 */ /* 0x000fe200078e0013 */
[----:B0-----:R0:W-:Y:S01]  /*c710*/  STG.E.U16 desc[UR36][R8.64], R5 ;  /* 0x0000000508007986 */ /* 0x0011e2000c101524 */
[----:B------:R-:W-:Y:S05]  /*c720*/  BRA `(.L_x_12424) ;  /* 0x0000000400e87947 */ /* 0x000fea0003800000 */
.L_x_12442:
        /* <DEDUP_REMOVED lines=21> */
.L_x_12445:
[----:B------:R-:W-:-:S04]  /*c880*/  SHF.R.U32.HI R0, RZ, 0x14, R3 ;  /* 0x00000014ff007819 */ /* 0x000fc80000011603 */
[----:B------:R-:W-:-:S04]  /*c890*/  LOP3.LUT R0, R0, 0x1, RZ, 0xc0, !PT ;  /* 0x0000000100007812 */ /* 0x000fc800078ec0ff */
[----:B------:R-:W-:-:S04]  /*c8a0*/  IADD3 R0, PT, PT, R3, 0x487ffff, R0 ;  /* 0x0487ffff03007810 */ /* 0x000fc80007ffe000 */
[----:B------:R-:W-:-:S04]  /*c8b0*/  SHF.R.U32.HI R0, RZ, 0x14, R0 ;  /* 0x00000014ff007819 */ /* 0x000fc80000011600 */
[----:B------:R-:W-:-:S07]  /*c8c0*/  LOP3.LUT R2, R0, 0xff, RZ, 0xc0, !PT ;  /* 0x000000ff00027812 */ /* 0x000fce00078ec0ff */
.L_x_12446:
[----:B------:R-:W-:-:S04]  /*c8d0*/  SHF.R.U32.HI R3, RZ, 0x18, R3 ;  /* 0x00000018ff037819 */ /* 0x000fc80000011603 */
[----:B------:R-:W-:-:S04]  /*c8e0*/  LOP3.LUT R2, R2, 0x80, R3, 0xf8, !PT ;  /* 0x0000008002027812 */ /* 0x000fc800078ef803 */
[----:B------:R-:W-:-:S07]  /*c8f0*/  PRMT R0, R2, 0x7610, R0 ;  /* 0x0000761002007816 */ /* 0x000fce0000000000 */
.L_x_12444:
[----:B------:R-:W-:Y:S05]  /*c900*/  BSYNC.RECONVERGENT B0 ;  /* 0x0000000000007941 */ /* 0x000fea0003800200 */
.L_x_12443:
[----:B------:R4:W-:Y:S01]  /*c910*/  STG.E.U8 desc[UR36][R8.64], R0 ;  /* 0x0000000008007986 */ /* 0x0009e2000c101124 */
[----:B------:R-:W-:Y:S01]  /*c920*/  IMAD.MOV.U32 R2, RZ, RZ, R19 ;  /* 0x000000ffff027224 */ /* 0x000fe200078e0013 */
[----:B------:R-:W-:Y:S06]  /*c930*/  BRA `(.L_x_12424) ;  /* 0x0000000400647947 */ /* 0x000fec0003800000 */
.L_x_12441:
        /* <DEDUP_REMOVED lines=21> */
.L_x_12449:
[----:B------:R-:W-:-:S04]  /*ca90*/  SHF.R.U32.HI R0, RZ, 0x15, R3 ;  /* 0x00000015ff007819 */ /* 0x000fc80000011603 */
[----:B------:R-:W-:-:S04]  /*caa0*/  LOP3.LUT R0, R0, 0x1, RZ, 0xc0, !PT ;  /* 0x0000000100007812 */ /* 0x000fc800078ec0ff */
[----:B------:R-:W-:-:S04]  /*cab0*/  IADD3 R0, PT, PT, R3, 0x88fffff, R0 ;  /* 0x088fffff03007810 */ /* 0x000fc80007ffe000 */
[----:B------:R-:W-:-:S04]  /*cac0*/  SHF.R.U32.HI R0, RZ, 0x15, R0 ;  /* 0x00000015ff007819 */ /* 0x000fc80000011600 */
[----:B------:R-:W-:-:S07]  /*cad0*/  LOP3.LUT R2, R0, 0xff, RZ, 0xc0, !PT ;  /* 0x000000ff00027812 */ /* 0x000fce00078ec0ff */
.L_x_12450:
[----:B------:R-:W-:-:S04]  /*cae0*/  SHF.R.U32.HI R3, RZ, 0x18, R3 ;  /* 0x00000018ff037819 */ /* 0x000fc80000011603 */
[----:B------:R-:W-:-:S04]  /*caf0*/  LOP3.LUT R2, R2, 0x80, R3, 0xf8, !PT ;  /* 0x0000008002027812 */ /* 0x000fc800078ef803 */
[----:B------:R-:W-:-:S07]  /*cb00*/  PRMT R0, R2, 0x7610, R0 ;  /* 0x0000761002007816 */ /* 0x000fce0000000000 */
.L_x_12448:
[----:B------:R-:W-:Y:S05]  /*cb10*/  BSYNC.RECONVERGENT B0 ;  /* 0x0000000000007941 */ /* 0x000fea0003800200 */
.L_x_12447:
[----:B------:R3:W-:Y:S01]  /*cb20*/  STG.E.U8 desc[UR36][R8.64], R0 ;  /* 0x0000000008007986 */ /* 0x0007e2000c101124 */
[----:B------:R-:W-:Y:S01]  /*cb30*/  IMAD.MOV.U32 R2, RZ, RZ, R19 ;  /* 0x000000ffff027224 */ /* 0x000fe200078e0013 */
[----:B------:R-:W-:Y:S06]  /*cb40*/  BRA `(.L_x_12424) ;  /* 0x0000000000e07947 */ /* 0x000fec0003800000 */
.L_x_12440:
[----:B------:R-:W-:-:S13]  /*cb50*/  ISETP.NE.AND P0, PT, R0, 0x1c, PT ;  /* 0x0000001c0000780c */ /* 0x000fda0003f05270 */
[----:B------:R-:W-:Y:S05]  /*cb60*/  @!P0 BRA `(.L_x_12451) ;  /* 0x0000000000cc8947 */ /* 0x000fea0003800000 */
[----:B------:R-:W-:-:S13]  /*cb70*/  ISETP.NE.AND P0, PT, R0, 0x1d, PT ;  /* 0x0000001d0000780c */ /* 0x000fda0003f05270 */
[----:B------:R-:W-:Y:S05]  /*cb80*/  @!P0 BRA `(.L_x_12452) ;  /* 0x0000000000b48947 */ /* 0x000fea0003800000 */
[----:B------:R-:W-:-:S13]  /*cb90*/  ISETP.NE.AND P0, PT, R0, 0x2c, PT ;  /* 0x0000002c0000780c */ /* 0x000fda0003f05270 */
[----:B------:R-:W-:Y:S05]  /*cba0*/  @!P0 BRA `(.L_x_12453) ;  /* 0x0000000000488947 */ /* 0x000fea0003800000 */
.L_x_12423:
        /* <DEDUP_REMOVED lines=16> */
.L_x_12454:
[----:B------:R-:W-:Y:S01]  /*ccb0*/  IMAD.MOV.U32 R2, RZ, RZ, R19 ;  /* 0x000000ffff027224 */ /* 0x000fe200078e0013 */
[----:B------:R-:W-:Y:S06]  /*ccc0*/  BRA `(.L_x_12424) ;  /* 0x0000000000807947 */ /* 0x000fec0003800000 */
.L_x_12453:
        /* <DEDUP_REMOVED lines=20> */
[----:B------:R-:W-:Y:S02]  /*ce10*/  @!P0 IMAD.MOV R0, RZ, RZ, R2 ;  /* 0x000000ffff008224 */ /* 0x000fe400078e0202 */
[----:B------:R-:W-:Y:S02]  /*ce20*/  IMAD.MOV.U32 R2, RZ, RZ, R19 ;  /* 0x000000ffff027224 */ /* 0x000fe400078e0013 */
[----:B------:R-:W-:-:S05]  /*ce30*/  @P1 IMAD.MOV.U32 R3, RZ, RZ, R0 ;  /* 0x000000ffff031224 */ /* 0x000fca00078e0000 */
[----:B------:R2:W-:Y:S01]  /*ce40*/  STG.E.U8 desc[UR36][R8.64], R3 ;  /* 0x0000000308007986 */ /* 0x0005e2000c101124 */
[----:B------:R-:W-:Y:S05]  /*ce50*/  BRA `(.L_x_12424) ;  /* 0x00000000001c7947 */ /* 0x000fea0003800000 */
.L_x_12452:
[----:B------:R-:W0:Y:S01]  /*ce60*/  F2I.U64.F64.TRUNC R4, R4 ;  /* 0x0000000400047311 */ /* 0x000e22000030d800 */
[----:B------:R-:W-:Y:S01]  /*ce70*/  IMAD.MOV.U32 R2, RZ, RZ, R19 ;  /* 0x000000ffff027224 */ /* 0x000fe200078e0013 */
[----:B0-----:R1:W-:Y:S01]  /*ce80*/  STG.E.64 desc[UR36][R8.64], R4 ;  /* 0x0000000408007986 */ /* 0x0013e2000c101b24 */
[----:B------:R-:W-:Y:S05]  /*ce90*/  BRA `(.L_x_12424) ;  /* 0x00000000000c7947 */ /* 0x000fea0003800000 */
.L_x_12451:
[----:B------:R-:W0:Y:S01]  /*cea0*/  F2I.U32.F64.TRUNC R5, R4 ;  /* 0x0000000400057311 */ /* 0x000e22000030d000 */
[----:B------:R-:W-:Y:S01]  /*ceb0*/  IMAD.MOV.U32 R2, RZ, RZ, R19 ;  /* 0x000000ffff027224 */ /* 0x000fe200078e0013 */
[----:B0-----:R0:W-:Y:S06]  /*cec0*/  STG.E desc[UR36][R8.64], R5 ;  /* 0x0000000508007986 */ /* 0x0011ec000c101924 */
.L_x_12424:
[----:B------:R-:W-:-:S13]  /*ced0*/  ISETP.GE.AND P0, PT, R2, R33, PT ;  /* 0x000000210200720c */ /* 0x000fda0003f06270 */
[----:B------:R-:W-:Y:S05]  /*cee0*/  @P0 BREAK.RELIABLE B6 ;  /* 0x0000000000060942 */ /* 0x000fea0003800100 */
[----:B------:R-:W-:Y:S05]  /*cef0*/  @P0 BRA `(.L_x_12455) ;  /* 0x0000002400e00947 */ /* 0x000fea0003800000 */
[----:B------:R-:W2:Y:S01]  /*cf00*/  LDCU UR4, c[0x0][0x3c0] ;  /* 0x00007800ff0477ac */ /* 0x000ea20008000800 */
[----:B01----:R-:W0:Y:S01]  /*cf10*/  LDC.64 R4, c[0x0][0x388] ;  /* 0x0000e200ff047b82 */ /* 0x003e220000000a00 */
[----:B---34-:R-:W-:Y:S01]  /*cf20*/  IMAD R0, R35, 0x200, R2 ;  /* 0x0000020023007824 */ /* 0x018fe200078e0202 */
[----:B------:R-:W-:-:S03]  /*cf30*/  PRMT R6, R18, 0x9910, RZ ;  /* 0x0000991012067816 */ /* 0x000fc600000000ff */
[----:B--2---:R-:W-:Y:S02]  /*cf40*/  IMAD R3, R0, UR4, RZ ;  /* 0x0000000400037c24 */ /* 0x004fe4000f8e02ff */
        /* <DEDUP_REMOVED lines=16> */
.L_x_12459:
[----:B------:R-:W0:Y:S02]  /*d050*/  F2I.S64.F64.TRUNC R28, R28 ;  /* 0x0000001c001c7311 */ /* 0x000e24000030d900 */
[----:B0-----:R-:W-:-:S05]  /*d060*/  IMAD.MOV.U32 R3, RZ, RZ, R28 ;  /* 0x000000ffff037224 */ /* 0x001fca00078e001c */
[----:B------:R0:W-:Y:S01]  /*d070*/  STG.E.U8 desc[UR36][R4.64], R3 ;  /* 0x0000000304007986 */ /* 0x0001e2000c101124 */
[----:B------:R-:W-:Y:S05]  /*d080*/  BRA `(.L_x_12461) ;  /* 0x0000001000807947 */ /* 0x000fea0003800000 */
.L_x_12458:
        /* <DEDUP_REMOVED lines=9> */
.L_x_12463:
[----:B------:R-:W0:Y:S02]  /*d120*/  F2I.F64.TRUNC R29, R28 ;  /* 0x0000001c001d7311 */ /* 0x000e24000030d100 */
[----:B0-----:R0:W-:Y:S01]  /*d130*/  STG.E desc[UR36][R4.64], R29 ;  /* 0x0000001d04007986 */ /* 0x0011e2000c101924 */
[----:B------:R-:W-:Y:S05]  /*d140*/  BRA `(.L_x_12461) ;  /* 0x0000001000507947 */ /* 0x000fea0003800000 */
.L_x_12462:
[----:B------:R-:W0:Y:S02]  /*d150*/  F2I.F64.TRUNC R29, R28 ;  /* 0x0000001c001d7311 */ /* 0x000e24000030d100 */
[----:B0-----:R0:W-:Y:S01]  /*d160*/  STG.E.U16 desc[UR36][R4.64], R29 ;  /* 0x0000001d04007986 */ /* 0x0011e2000c101524 */
[----:B------:R-:W-:Y:S05]  /*d170*/  BRA `(.L_x_12461) ;  /* 0x0000001000447947 */ /* 0x000fea0003800000 */
.L_x_12457:
        /* <DEDUP_REMOVED lines=17> */
.L_x_12465:
        /* <DEDUP_REMOVED lines=12> */
.L_x_12464:
        /* <DEDUP_REMOVED lines=18> */
.L_x_12467:
        /* <DEDUP_REMOVED lines=13> */
.L_x_12466:
[----:B------:R0:W-:Y:S01]  /*d540*/  STG.E.64 desc[UR36][R4.64], R28 ;  /* 0x0000001c04007986 */ /* 0x0001e2000c101b24 */
[----:B------:R-:W-:Y:S05]  /*d550*/  BRA `(.L_x_12461) ;  /* 0x0000000c004c7947 */ /* 0x000fea0003800000 */
.L_x_12456:
        /* <DEDUP_REMOVED lines=13> */
.L_x_12471:
        /* <DEDUP_REMOVED lines=26> */
.L_x_12474:
[----:B------:R-:W-:-:S04]  /*d7d0*/  SHF.R.U32.HI R3, RZ, 0x18, R7 ;  /* 0x00000018ff037819 */ /* 0x000fc80000011607 */
[----:B------:R-:W-:-:S07]  /*d7e0*/  LOP3.LUT R0, R0, 0x80, R3, 0xf8, !PT ;  /* 0x0000008000007812 */ /* 0x000fce00078ef803 */
.L_x_12473:
[----:B------:R-:W-:Y:S05]  /*d7f0*/  BSYNC.RECONVERGENT B0 ;  /* 0x0000000000007941 */ /* 0x000fea0003800200 */
.L_x_12472:
[----:B------:R0:W-:Y:S01]  /*d800*/  STG.E.U8 desc[UR36][R4.64], R0 ;  /* 0x0000000004007986 */ /* 0x0001e2000c101124 */
[----:B------:R-:W-:Y:S05]  /*d810*/  BRA `(.L_x_12461) ;  /* 0x00000008009c7947 */ /* 0x000fea0003800000 */
.L_x_12470:
        /* <DEDUP_REMOVED lines=26> */
.L_x_12477:
[----:B------:R-:W-:-:S04]  /*d9c0*/  SHF.R.U32.HI R3, RZ, 0x18, R7 ;  /* 0x00000018ff037819 */ /* 0x000fc80000011607 */
[----:B------:R-:W-:-:S07]  /*d9d0*/  LOP3.LUT R0, R0, 0x80, R3, 0xf8, !PT ;  /* 0x0000008000007812 */ /* 0x000fce00078ef803 */
.L_x_12476:
[----:B------:R-:W-:Y:S05]  /*d9e0*/  BSYNC.RECONVERGENT B0 ;  /* 0x0000000000007941 */ /* 0x000fea0003800200 */
.L_x_12475:
[----:B------:R0:W-:Y:S01]  /*d9f0*/  STG.E.U8 desc[UR36][R4.64], R0 ;  /* 0x0000000004007986 */ /* 0x0001e2000c101124 */
[----:B------:R-:W-:Y:S05]  /*da00*/  BRA `(.L_x_12461) ;  /* 0x0000000800207947 */ /* 0x000fea0003800000 */
.L_x_12469:
        /* <DEDUP_REMOVED lines=30> */
.L_x_12479:
[----:B------:R-:W0:Y:S02]  /*dbf0*/  F2I.U64.F64.TRUNC R28, R28 ;  /* 0x0000001c001c7311 */ /* 0x000e24000030d800 */
[----:B0-----:R0:W-:Y:S01]  /*dc00*/  STG.E.64 desc[UR36][R4.64], R28 ;  /* 0x0000001c04007986 */ /* 0x0011e2000c101b24 */
[----:B------:R-:W-:Y:S05]  /*dc10*/  BRA `(.L_x_12461) ;  /* 0x00000004009c7947 */ /* 0x000fea0003800000 */
.L_x_12478:
[----:B------:R-:W0:Y:S02]  /*dc20*/  F2I.U32.F64.TRUNC R29, R28 ;  /* 0x0000001c001d7311 */ /* 0x000e24000030d000 */
[----:B0-----:R0:W-:Y:S01]  /*dc30*/  STG.E desc[UR36][R4.64], R29 ;  /* 0x0000001d04007986 */ /* 0x0011e2000c101924 */
[----:B------:R-:W-:Y:S05]  /*dc40*/  BRA `(.L_x_12461) ;  /* 0x0000000400907947 */ /* 0x000fea0003800000 */
.L_x_12468:
        /* <DEDUP_REMOVED lines=10> */
.L_x_12481:
[----:B------:R-:W-:-:S05]  /*dcf0*/  CS2R R30, SRZ ;  /* 0x00000000001e7805 */ /* 0x000fca000001ff00 */
[----:B------:R3:W-:Y:S01]  /*dd00*/  STG.E.128 desc[UR36][R4.64], R28 ;  /* 0x0000001c04007986 */ /* 0x0007e2000c101d24 */
[----:B------:R-:W-:Y:S05]  /*dd10*/  BRA `(.L_x_12461) ;  /* 0x00000004005c7947 */ /* 0x000fea0003800000 */
.L_x_12480:
[----:B------:R-:W-:-:S13]  /*dd20*/  ISETP.NE.AND P0, PT, R0, 0xf, PT ;  /* 0x0000000f0000780c */ /* 0x000fda0003f05270 */
[----:B------:R-:W-:Y:S05]  /*dd30*/  @!P0 BRA `(.L_x_12482) ;  /* 0x0000000400288947 */ /* 0x000fea0003800000 */
[----:B------:R-:W-:-:S13]  /*dd40*/  ISETP.NE.AND P0, PT, R0, 0x17, PT ;  /* 0x000000170000780c */ /* 0x000fda0003f05270 */
[----:B------:R-:W-:Y:S05]  /*dd50*/  @!P0 BRA `(.L_x_12483) ;  /* 0x0000000000b08947 */ /* 0x000fea0003800000 */
[----:B------:R-:W-:-:S13]  /*dd60*/  ISETP.NE.AND P0, PT, R0, 0x18, PT ;  /* 0x000000180000780c */ /* 0x000fda0003f05270 */
[----:B------:R-:W-:Y:S05]  /*dd70*/  @!P0 BRA `(.L_x_12484) ;  /* 0x0000000000448947 */ /* 0x000fea0003800000 */
.L_x_12460:
        /* <DEDUP_REMOVED lines=16> */
.L_x_12485:
[----:B------:R-:W-:Y:S05]  /*de80*/  BRA `(.L_x_12461) ;  /* 0x0000000400007947 */ /* 0x000fea0003800000 */
.L_x_12484:
        /* <DEDUP_REMOVED lines=21> */
.L_x_12487:
[----:B------:R-:W-:Y:S05]  /*dfe0*/  BSYNC.RECONVERGENT B0 ;  /* 0x0000000000007941 */ /* 0x000fea0003800200 */
.L_x_12486:
[----:B------:R-:W-:-:S05]  /*dff0*/  LOP3.LUT R3, R0, 0x80, R3, 0xf8, !PT ;  /* 0x0000008000037812 */ /* 0x000fca00078ef803 */
[----:B------:R1:W-:Y:S01]  /*e000*/  STG.E.U8 desc[UR36][R4.64], R3 ;  /* 0x0000000304007986 */ /* 0x0003e2000c101124 */
[----:B------:R-:W-:Y:S05]  /*e010*/  BRA `(.L_x_12461) ;  /* 0x00000000009c7947 */ /* 0x000fea0003800000 */
.L_x_12483:
        /* <DEDUP_REMOVED lines=20> */
.L_x_12489:
[----:B------:R-:W-:Y:S01]  /*e160*/  IMAD.MOV.U32 R0, RZ, RZ, 0x7f ;  /* 0x0000007fff007424 */ /* 0x000fe200078e00ff */
[----:B------:R-:W-:-:S04]  /*e170*/  ISETP.GT.U32.AND P0, PT, R3, 0x7f800000, PT ;  /* 0x7f8000000300780c */ /* 0x000fc80003f04070 */
[----:B------:R-:W-:-:S09]  /*e180*/  SEL R0, R0, 0x7c, P0 ;  /* 0x0000007c00007807 */ /* 0x000fd20000000000 */
.L_x_12490:
[----:B------:R-:W-:Y:S05]  /*e190*/  BSYNC.RECONVERGENT B0 ;  /* 0x0000000000007941 */ /* 0x000fea0003800200 */
.L_x_12488:
[----:B------:R-:W-:-:S04]  /*e1a0*/  SHF.R.U32.HI R3, RZ, 0x18, R7 ;  /* 0x00000018ff037819 */ /* 0x000fc80000011607 */
[----:B------:R-:W-:-:S05]  /*e1b0*/  LOP3.LUT R3, R0, 0x80, R3, 0xf8, !PT ;  /* 0x0000008000037812 */ /* 0x000fca00078ef803 */
[----:B------:R0:W-:Y:S01]  /*e1c0*/  STG.E.U8 desc[UR36][R4.64], R3 ;  /* 0x0000000304007986 */ /* 0x0001e2000c101124 */
[----:B------:R-:W-:Y:S05]  /*e1d0*/  BRA `(.L_x_12461) ;  /* 0x00000000002c7947 */ /* 0x000fea0003800000 */
.L_x_12482:
        /* <DEDUP_REMOVED lines=11> */
.L_x_12461:
[----:B------:R-:W-:-:S07]  /*e290*/  VIADD R2, R2, 0x80 ;  /* 0x0000008002027836 */ /* 0x000fce0000000000 */
.L_x_12418:
[----:B------:R-:W-:-:S13]  /*e2a0*/  ISETP.GE.AND P0, PT, R2, R33, PT ;  /* 0x000000210200720c */ /* 0x000fda0003f06270 */
[----:B------:R-:W-:Y:S05]  /*e2b0*/  @P0 BREAK.RELIABLE B6 ;  /* 0x0000000000060942 */ /* 0x000fea0003800100 */
[----:B------:R-:W-:Y:S05]  /*e2c0*/  @P0 BRA `(.L_x_12455) ;  /* 0x0000001000ec0947 */ /* 0x000fea0003800000 */
[----:B------:R-:W-:Y:S05]  /*e2d0*/  BSYNC.RELIABLE B6 ;  /* 0x0000000000067941 */ /* 0x000fea0003800100 */
.L_x_12417:
        /* <DEDUP_REMOVED lines=21> */
.L_x_12494:
[----:B------:R-:W0:Y:S02]  /*e430*/  F2I.S64.F64.TRUNC R24, R24 ;  /* 0x0000001800187311 */ /* 0x000e24000030d900 */
[----:B0-----:R-:W-:-:S05]  /*e440*/  IMAD.MOV.U32 R3, RZ, RZ, R24 ;  /* 0x000000ffff037224 */ /* 0x001fca00078e0018 */
[----:B------:R1:W-:Y:S01]  /*e450*/  STG.E.U8 desc[UR36][R4.64], R3 ;  /* 0x0000000304007986 */ /* 0x0003e2000c101124 */
[----:B------:R-:W-:Y:S05]  /*e460*/  BRA `(.L_x_12496) ;  /* 0x0000001000807947 */ /* 0x000fea0003800000 */
.L_x_12493:
        /* <DEDUP_REMOVED lines=9> */
.L_x_12498:
[----:B------:R-:W0:Y:S02]  /*e500*/  F2I.F64.TRUNC R25, R24 ;  /* 0x0000001800197311 */ /* 0x000e24000030d100 */
[----:B0-----:R3:W-:Y:S01]  /*e510*/  STG.E desc[UR36][R4.64], R25 ;  /* 0x0000001904007986 */ /* 0x0017e2000c101924 */
[----:B------:R-:W-:Y:S05]  /*e520*/  BRA `(.L_x_12496) ;  /* 0x0000001000507947 */ /* 0x000fea0003800000 */
.L_x_12497:
[----:B------:R-:W0:Y:S02]  /*e530*/  F2I.F64.TRUNC R25, R24 ;  /* 0x0000001800197311 */ /* 0x000e24000030d100 */
[----:B0-----:R2:W-:Y:S01]  /*e540*/  STG.E.U16 desc[UR36][R4.64], R25 ;  /* 0x0000001904007986 */ /* 0x0015e2000c101524 */
[----:B------:R-:W-:Y:S05]  /*e550*/  BRA `(.L_x_12496) ;  /* 0x0000001000447947 */ /* 0x000fea0003800000 */
.L_x_12492:
        /* <DEDUP_REMOVED lines=17> */
.L_x_12500:
        /* <DEDUP_REMOVED lines=12> */
.L_x_12499:
        /* <DEDUP_REMOVED lines=18> */
.L_x_12502:
        /* <DEDUP_REMOVED lines=13> */
.L_x_12501:
[----:B------:R0:W-:Y:S01]  /*e920*/  STG.E.64 desc[UR36][R4.64], R24 ;  /* 0x0000001804007986 */ /* 0x0001e2000c101b24 */
[----:B------:R-:W-:Y:S05]  /*e930*/  BRA `(.L_x_12496) ;  /* 0x0000000c004c7947 */ /* 0x000fea0003800000 */
.L_x_12491:
        /* <DEDUP_REMOVED lines=13> */
.L_x_12506:
        /* <DEDUP_REMOVED lines=26> */
.L_x_12509:
[----:B------:R-:W-:-:S04]  /*ebb0*/  SHF.R.U32.HI R3, RZ, 0x18, R7 ;  /* 0x00000018ff037819 */ /* 0x000fc80000011607 */
[----:B------:R-:W-:-:S07]  /*ebc0*/  LOP3.LUT R0, R0, 0x80, R3, 0xf8, !PT ;  /* 0x0000008000007812 */ /* 0x000fce00078ef803 */
.L_x_12508:
[----:B------:R-:W-:Y:S05]  /*ebd0*/  BSYNC.RECONVERGENT B0 ;  /* 0x0000000000007941 */ /* 0x000fea0003800200 */
.L_x_12507:
[----:B------:R0:W-:Y:S01]  /*ebe0*/  STG.E.U8 desc[UR36][R4.64], R0 ;  /* 0x0000000004007986 */ /* 0x0001e2000c101124 */
[----:B------:R-:W-:Y:S05]  /*ebf0*/  BRA `(.L_x_12496) ;  /* 0x00000008009c7947 */ /* 0x000fea0003800000 */
.L_x_12505:
        /* <DEDUP_REMOVED lines=26> */
.L_x_12512:
[----:B------:R-:W-:-:S04]  /*eda0*/  SHF.R.U32.HI R3, RZ, 0x18, R7 ;  /* 0x00000018ff037819 */ /* 0x000fc80000011607 */
[----:B------:R-:W-:-:S07]  /*edb0*/  LOP3.LUT R0, R0, 0x80, R3, 0xf8, !PT ;  /* 0x0000008000007812 */ /* 0x000fce00078ef803 */
.L_x_12511:
[----:B------:R-:W-:Y:S05]  /*edc0*/  BSYNC.RECONVERGENT B0 ;  /* 0x0000000000007941 */ /* 0x000fea0003800200 */
.L_x_12510:
[----:B------:R0:W-:Y:S01]  /*edd0*/  STG.E.U8 desc[UR36][R4.64], R0 ;  /* 0x0000000004007986 */ /* 0x0001e2000c101124 */
[----:B------:R-:W-:Y:S05]  /*ede0*/  BRA `(.L_x_12496) ;  /* 0x0000000800207947 */ /* 0x000fea0003800000 */
.L_x_12504:
        /* <DEDUP_REMOVED lines=30> */
.L_x_12514:
[----:B------:R-:W0:Y:S02]  /*efd0*/  F2I.U64.F64.TRUNC R24, R24 ;  /* 0x0000001800187311 */ /* 0x000e24000030d800 */
[----:B0-----:R0:W-:Y:S01]  /*efe0*/  STG.E.64 desc[UR36][R4.64], R24 ;  /* 0x0000001804007986 */ /* 0x0011e2000c101b24 */
[----:B------:R-:W-:Y:S05]  /*eff0*/  BRA `(.L_x_12496) ;  /* 0x00000004009c7947 */ /* 0x000fea0003800000 */
.L_x_12513:
[----:B------:R-:W0:Y:S02]  /*f000*/  F2I.U32.F64.TRUNC R25, R24 ;  /* 0x0000001800197311 */ /* 0x000e24000030d000 */
[----:B0-----:R0:W-:Y:S01]  /*f010*/  STG.E desc[UR36][R4.64], R25 ;  /* 0x0000001904007986 */ /* 0x0011e2000c101924 */
[----:B------:R-:W-:Y:S05]  /*f020*/  BRA `(.L_x_12496) ;  /* 0x0000000400907947 */ /* 0x000fea0003800000 */
.L_x_12503:
        /* <DEDUP_REMOVED lines=10> */
.L_x_12516:
[----:B------:R-:W-:-:S05]  /*f0d0*/  CS2R R26, SRZ ;  /* 0x00000000001a7805 */ /* 0x000fca000001ff00 */
[----:B------:R0:W-:Y:S01]  /*f0e0*/  STG.E.128 desc[UR36][R4.64], R24 ;  /* 0x0000001804007986 */ /* 0x0001e2000c101d24 */
[----:B------:R-:W-:Y:S05]  /*f0f0*/  BRA `(.L_x_12496) ;  /* 0x00000004005c7947 */ /* 0x000fea0003800000 */
.L_x_12515:
[----:B------:R-:W-:-:S13]  /*f100*/  ISETP.NE.AND P0, PT, R0, 0xf, PT ;  /* 0x0000000f0000780c */ /* 0x000fda0003f05270 */
[----:B------:R-:W-:Y:S05]  /*f110*/  @!P0 BRA `(.L_x_12517) ;  /* 0x0000000400288947 */ /* 0x000fea0003800000 */
[----:B------:R-:W-:-:S13]  /*f120*/  ISETP.NE.AND P0, PT, R0, 0x17, PT ;  /* 0x000000170000780c */ /* 0x000fda0003f05270 */
[----:B------:R-:W-:Y:S05]  /*f130*/  @!P0 BRA `(.L_x_12518) ;  /* 0x0000000000b08947 */ /* 0x000fea0003800000 */
[----:B------:R-:W-:-:S13]  /*f140*/  ISETP.NE.AND P0, PT, R0, 0x18, PT ;  /* 0x000000180000780c */ /* 0x000fda0003f05270 */
[----:B------:R-:W-:Y:S05]  /*f150*/  @!P0 BRA `(.L_x_12519) ;  /* 0x0000000000448947 */ /* 0x000fea0003800000 */
.L_x_12495:
        /* <DEDUP_REMOVED lines=16> */
.L_x_12520:
[----:B------:R-:W-:Y:S05]  /*f260*/  BRA `(.L_x_12496) ;  /* 0x0000000400007947 */ /* 0x000fea0003800000 */
.L_x_12519:
        /* <DEDUP_REMOVED lines=21> */
.L_x_12522:
[----:B------:R-:W-:Y:S05]  /*f3c0*/  BSYNC.RECONVERGENT B0 ;  /* 0x0000000000007941 */ /* 0x000fea0003800200 */
.L_x_12521:
[----:B------:R-:W-:-:S05]  /*f3d0*/  LOP3.LUT R3, R0, 0x80, R3, 0xf8, !PT ;  /* 0x0000008000037812 */ /* 0x000fca00078ef803 */
[----:B------:R0:W-:Y:S01]  /*f3e0*/  STG.E.U8 desc[UR36][R4.64], R3 ;  /* 0x0000000304007986 */ /* 0x0001e2000c101124 */
[----:B------:R-:W-:Y:S05]  /*f3f0*/  BRA `(.L_x_12496) ;  /* 0x00000000009c7947 */ /* 0x000fea0003800000 */
.L_x_12518:
        /* <DEDUP_REMOVED lines=20> */
.L_x_12524:
[----:B------:R-:W-:Y:S01]  /*f540*/  IMAD.MOV.U32 R0, RZ, RZ, 0x7f ;  /* 0x0000007fff007424 */ /* 0x000fe200078e00ff */
[----:B------:R-:W-:-:S04]  /*f550*/  ISETP.GT.U32.AND P0, PT, R3, 0x7f800000, PT ;  /* 0x7f8000000300780c */ /* 0x000fc80003f04070 */
[----:B------:R-:W-:-:S09]  /*f560*/  SEL R0, R0, 0x7c, P0 ;  /* 0x0000007c00007807 */ /* 0x000fd20000000000 */
.L_x_12525:
[----:B------:R-:W-:Y:S05]  /*f570*/  BSYNC.RECONVERGENT B0 ;  /* 0x0000000000007941 */ /* 0x000fea0003800200 */
.L_x_12523:
[----:B------:R-:W-:-:S04]  /*f580*/  SHF.R.U32.HI R3, RZ, 0x18, R7 ;  /* 0x00000018ff037819 */ /* 0x000fc80000011607 */
[----:B------:R-:W-:-:S05]  /*f590*/  LOP3.LUT R3, R0, 0x80, R3, 0xf8, !PT ;  /* 0x0000008000037812 */ /* 0x000fca00078ef803 */
[----:B------:R0:W-:Y:S01]  /*f5a0*/  STG.E.U8 desc[UR36][R4.64], R3 ;  /* 0x0000000304007986 */ /* 0x0001e2000c101124 */
[----:B------:R-:W-:Y:S05]  /*f5b0*/  BRA `(.L_x_12496) ;  /* 0x00000000002c7947 */ /* 0x000fea0003800000 */
.L_x_12517:
        /* <DEDUP_REMOVED lines=11> */
.L_x_12496:
[----:B------:R-:W-:-:S07]  /*f670*/  VIADD R2, R2, 0x80 ;  /* 0x0000008002027836 */ /* 0x000fce0000000000 */
.L_x_12455:
[----:B------:R-:W-:Y:S05]  /*f680*/  BSYNC.RECONVERGENT B7 ;  /* 0x0000000000077941 */ /* 0x000fea0003800200 */
.L_x_12416:
        /* <DEDUP_REMOVED lines=22> */
.L_x_12529:
[----:B------:R-:W0:Y:S02]  /*f7f0*/  F2I.S64.F64.TRUNC R16, R16 ;  /* 0x0000001000107311 */ /* 0x000e24000030d900 */
[----:B0-----:R-:W-:-:S05]  /*f800*/  IMAD.MOV.U32 R5, RZ, RZ, R16 ;  /* 0x000000ffff057224 */ /* 0x001fca00078e0010 */
[----:B------:R-:W-:Y:S01]  /*f810*/  STG.E.U8 desc[UR36][R2.64], R5 ;  /* 0x0000000502007986 */ /* 0x000fe2000c101124 */
[----:B------:R-:W-:Y:S05]  /*f820*/  EXIT ;  /* 0x000000000000794d */ /* 0x000fea0003800000 */
.L_x_12528:
        /* <DEDUP_REMOVED lines=9> */
.L_x_12532:
[----:B------:R-:W0:Y:S02]  /*f8c0*/  F2I.F64.TRUNC R17, R16 ;  /* 0x0000001000117311 */ /* 0x000e24000030d100 */
[----:B0-----:R-:W-:Y:S01]  /*f8d0*/  STG.E desc[UR36][R2.64], R17 ;  /* 0x0000001102007986 */ /* 0x001fe2000c101924 */
[----:B------:R-:W-:Y:S05]  /*f8e0*/  EXIT ;  /* 0x000000000000794d */ /* 0x000fea0003800000 */
.L_x_12531:
[----:B------:R-:W0:Y:S02]  /*f8f0*/  F2I.F64.TRUNC R17, R16 ;  /* 0x0000001000117311 */ /* 0x000e24000030d100 */
[----:B0-----:R-:W-:Y:S01]  /*f900*/  STG.E.U16 desc[UR36][R2.64], R17 ;  /* 0x0000001102007986 */ /* 0x001fe2000c101524 */
[----:B------:R-:W-:Y:S05]  /*f910*/  EXIT ;  /* 0x000000000000794d */ /* 0x000fea0003800000 */
.L_x_12527:
        /* <DEDUP_REMOVED lines=17> */
.L_x_12534:
        /* <DEDUP_REMOVED lines=12> */
.L_x_12533:
        /* <DEDUP_REMOVED lines=18> */
.L_x_12536:
        /* <DEDUP_REMOVED lines=13> */
.L_x_12535:
[----:B------:R-:W-:Y:S01]  /*fce0*/  STG.E.64 desc[UR36][R2.64], R16 ;  /* 0x0000001002007986 */ /* 0x000fe2000c101b24 */
[----:B------:R-:W-:Y:S05]  /*fcf0*/  EXIT ;  /* 0x000000000000794d */ /* 0x000fea0003800000 */
.L_x_12526:
        /* <DEDUP_REMOVED lines=13> */
.L_x_12540:
        /* <DEDUP_REMOVED lines=26> */
.L_x_12543:
[----:B------:R-:W-:-:S04]  /*ff70*/  SHF.R.U32.HI R5, RZ, 0x18, R5 ;  /* 0x00000018ff057819 */ /* 0x000fc80000011605 */
[----:B------:R-:W-:-:S07]  /*ff80*/  LOP3.LUT R0, R0, 0x80, R5, 0xf8, !PT ;  /* 0x0000008000007812 */ /* 0x000fce00078ef805 */
.L_x_12542:
[----:B------:R-:W-:Y:S05]  /*ff90*/  BSYNC.RECONVERGENT B0 ;  /* 0x0000000000007941 */ /* 0x000fea0003800200 */
.L_x_12541:
[----:B------:R-:W-:Y:S01]  /*ffa0*/  STG.E.U8 desc[UR36][R2.64], R0 ;  /* 0x0000000002007986 */ /* 0x000fe2000c101124 */
[----:B------:R-:W-:Y:S05]  /*ffb0*/  EXIT ;  /* 0x000000000000794d */ /* 0x000fea0003800000 */
.L_x_12539:
        /* <DEDUP_REMOVED lines=26> */
.L_x_12546:
[----:B------:R-:W-:-:S04]  /*10160*/  SHF.R.U32.HI R5, RZ, 0x18, R5 ;  /* 0x00000018ff057819 */ /* 0x000fc80000011605 */
[----:B------:R-:W-:-:S07]  /*10170*/  LOP3.LUT R0, R0, 0x80, R5, 0xf8, !PT ;  /* 0x0000008000007812 */ /* 0x000fce00078ef805 */
.L_x_12545:
[----:B------:R-:W-:Y:S05]  /*10180*/  BSYNC.RECONVERGENT B0 ;  /* 0x0000000000007941 */ /* 0x000fea0003800200 */
.L_x_12544:
[----:B------:R-:W-:Y:S01]  /*10190*/  STG.E.U8 desc[UR36][R2.64], R0 ;  /* 0x0000000002007986 */ /* 0x000fe2000c101124 */
[----:B------:R-:W-:Y:S05]  /*101a0*/  EXIT ;  /* 0x000000000000794d */ /* 0x000fea0003800000 */
.L_x_12538:
        /* <DEDUP_REMOVED lines=30> */
.L_x_12548:
[----:B------:R-:W0:Y:S02]  /*10390*/  F2I.U64.F64.TRUNC R16, R16 ;  /* 0x0000001000107311 */ /* 0x000e24000030d800 */
[----:B0-----:R-:W-:Y:S01]  /*103a0*/  STG.E.64 desc[UR36][R2.64], R16 ;  /* 0x0000001002007986 */ /* 0x001fe2000c101b24 */
[----:B------:R-:W-:Y:S05]  /*103b0*/  EXIT ;  /* 0x000000000000794d */ /* 0x000fea0003800000 */
.L_x_12547:
[----:B------:R-:W0:Y:S02]  /*103c0*/  F2I.U32.F64.TRUNC R17, R16 ;  /* 0x0000001000117311 */ /* 0x000e24000030d000 */
[----:B0-----:R-:W-:Y:S01]  /*103d0*/  STG.E desc[UR36][R2.64], R17 ;  /* 0x0000001102007986 */ /* 0x001fe2000c101924 */
[----:B------:R-:W-:Y:S05]  /*103e0*/  EXIT ;  /* 0x000000000000794d */ /* 0x000fea0003800000 */
.L_x_12537:
        /* <DEDUP_REMOVED lines=10> */
.L_x_12550:
[----:B------:R-:W-:-:S05]  /*10490*/  CS2R R18, SRZ ;  /* 0x0000000000127805 */ /* 0x000fca000001ff00 */
[----:B------:R-:W-:Y:S01]  /*104a0*/  STG.E.128 desc[UR36][R2.64], R16 ;  /* 0x0000001002007986 */ /* 0x000fe2000c101d24 */
[----:B------:R-:W-:Y:S05]  /*104b0*/  EXIT ;  /* 0x000000000000794d */ /* 0x000fea0003800000 */
.L_x_12549:
[----:B------:R-:W-:-:S13]  /*104c0*/  ISETP.NE.AND P0, PT, R0, 0xf, PT ;  /* 0x0000000f0000780c */ /* 0x000fda0003f05270 */
[----:B------:R-:W-:Y:S05]  /*104d0*/  @!P0 BRA `(.L_x_12551) ;  /* 0x0000000400288947 */ /* 0x000fea0003800000 */
[----:B------:R-:W-:-:S13]  /*104e0*/  ISETP.NE.AND P0, PT, R0, 0x17, PT ;  /* 0x000000170000780c */ /* 0x000fda0003f05270 */
[----:B------:R-:W-:Y:S05]  /*104f0*/  @!P0 BRA `(.L_x_12552) ;  /* 0x0000000000b08947 */ /* 0x000fea0003800000 */
[----:B------:R-:W-:-:S13]  /*10500*/  ISETP.NE.AND P0, PT, R0, 0x18, PT ;  /* 0x000000180000780c */ /* 0x000fda0003f05270 */
[----:B------:R-:W-:Y:S05]  /*10510*/  @!P0 BRA `(.L_x_12553) ;  /* 0x0000000000448947 */ /* 0x000fea0003800000 */
.L_x_12530:
        /* <DEDUP_REMOVED lines=16> */
.L_x_12554:
[----:B------:R-:W-:Y:S05]  /*10620*/  EXIT ;  /* 0x000000000000794d */ /* 0x000fea0003800000 */
.L_x_12553:
        /* <DEDUP_REMOVED lines=21> */
.L_x_12556:
[----:B------:R-:W-:Y:S05]  /*10780*/  BSYNC.RECONVERGENT B0 ;  /* 0x0000000000007941 */ /* 0x000fea0003800200 */
.L_x_12555:
[----:B------:R-:W-:-:S05]  /*10790*/  LOP3.LUT R5, R0, 0x80, R5, 0xf8, !PT ;  /* 0x0000008000057812 */ /* 0x000fca00078ef805 */
[----:B------:R-:W-:Y:S01]  /*107a0*/  STG.E.U8 desc[UR36][R2.64], R5 ;  /* 0x0000000502007986 */ /* 0x000fe2000c101124 */
[----:B------:R-:W-:Y:S05]  /*107b0*/  EXIT ;  /* 0x000000000000794d */ /* 0x000fea0003800000 */
.L_x_12552:
        /* <DEDUP_REMOVED lines=20> */
.L_x_12558:
[----:B------:R-:W-:Y:S01]  /*10900*/  IMAD.MOV.U32 R0, RZ, RZ, 0x7f ;  /* 0x0000007fff007424 */ /* 0x000fe200078e00ff */
[----:B------:R-:W-:-:S04]  /*10910*/  ISETP.GT.U32.AND P0, PT, R4, 0x7f800000, PT ;  /* 0x7f8000000400780c */ /* 0x000fc80003f04070 */
[----:B------:R-:W-:-:S09]  /*10920*/  SEL R0, R0, 0x7c, P0 ;  /* 0x0000007c00007807 */ /* 0x000fd20000000000 */
.L_x_12559:
[----:B------:R-:W-:Y:S05]  /*10930*/  BSYNC.RECONVERGENT B0 ;  /* 0x0000000000007941 */ /* 0x000fea0003800200 */
.L_x_12557:
[----:B------:R-:W-:-:S04]  /*10940*/  SHF.R.U32.HI R5, RZ, 0x18, R5 ;  /* 0x00000018ff057819 */ /* 0x000fc80000011605 */
[----:B------:R-:W-:-:S05]  /*10950*/  LOP3.LUT R5, R0, 0x80, R5, 0xf8, !PT ;  /* 0x0000008000057812 */ /* 0x000fca00078ef805 */
[----:B------:R-:W-:Y:S01]  /*10960*/  STG.E.U8 desc[UR36][R2.64], R5 ;  /* 0x0000000502007986 */ /* 0x000fe2000c101124 */
[----:B------:R-:W-:Y:S05]  /*10970*/  EXIT ;  /* 0x000000000000794d */ /* 0x000fea0003800000 */
.L_x_12551:
        /* <DEDUP_REMOVED lines=12> */
.L_x_12560:
        /* <DEDUP_REMOVED lines=12> */
.L_x_27199:


//--------------------- .text._ZN2at6native18elementwise_kernelILi128ELi2EZNS0_22gpu_kernel_impl_nocastIZZZNS0_49_GLOBAL__N__b919a28f_16_Normalization_cu_5c38458736batch_norm_elementwise_backward_evalERKNS_6TensorES6_S6_S6_ENKUlvE_clEvENKUlvE_clEvEUldddE_EEvRNS_18TensorIteratorBaseERKT_EUliE_EEviT1_ --------------------------
	.section	.text._ZN2at6native18elementwise_kernelILi128ELi2EZNS0_22gpu_kernel_impl_nocastIZZZNS0_49_GLOBAL__N__b919a28f_16_Normalization_cu_5c38458736batch_norm_elementwise_backward_evalERKNS_6TensorES6_S6_S6_ENKUlvE_clEvENKUlvE_clEvEUldddE_EEvRNS_18TensorIteratorBaseERKT_EUliE_EEviT1_,"ax",@progbits
	.align	128
        .global         _ZN2at6native18elementwise_kernelILi128ELi2EZNS0_22gpu_kernel_impl_nocastIZZZNS0_49_GLOBAL__N__b919a28f_16_Normalization_cu_5c38458736batch_norm_elementwise_backward_evalERKNS_6TensorES6_S6_S6_ENKUlvE_clEvENKUlvE_clEvEUldddE_EEvRNS_18TensorIteratorBaseERKT_EUliE_EEviT1_
        .type           _ZN2at6native18elementwise_kernelILi128ELi2EZNS0_22gpu_kernel_impl_nocastIZZZNS0_49_GLOBAL__N__b919a28f_16_Normalization_cu_5c38458736batch_norm_elementwise_backward_evalERKNS_6TensorES6_S6_S6_ENKUlvE_clEvENKUlvE_clEvEUldddE_EEvRNS_18TensorIteratorBaseERKT_EUliE_EEviT1_,@function
        .size           _ZN2at6native18elementwise_kernelILi128ELi2EZNS0_22gpu_kernel_impl_nocastIZZZNS0_49_GLOBAL__N__b919a28f_16_Normalization_cu_5c38458736batch_norm_elementwise_backward_evalERKNS_6TensorES6_S6_S6_ENKUlvE_clEvENKUlvE_clEvEUldddE_EEvRNS_18TensorIteratorBaseERKT_EUliE_EEviT1_,(.L_x_27200 - _ZN2at6native18elementwise_kernelILi128ELi2EZNS0_22gpu_kernel_impl_nocastIZZZNS0_49_GLOBAL__N__b919a28f_16_Normalization_cu_5c38458736batch_norm_elementwise_backward_evalERKNS_6TensorES6_S6_S6_ENKUlvE_clEvENKUlvE_clEvEUldddE_EEvRNS_18TensorIteratorBaseERKT_EUliE_EEviT1_)
        .other          _ZN2at6native18elementwise_kernelILi128ELi2EZNS0_22gpu_kernel_impl_nocastIZZZNS0_49_GLOBAL__N__b919a28f_16_Normalization_cu_5c38458736batch_norm_elementwise_backward_evalERKNS_6TensorES6_S6_S6_ENKUlvE_clEvENKUlvE_clEvEUldddE_EEvRNS_18TensorIteratorBaseERKT_EUliE_EEviT1_,@"STO_CUDA_ENTRY STV_DEFAULT"
_ZN2at6native18elementwise_kernelILi128ELi2EZNS0_22gpu_kernel_impl_nocastIZZZNS0_49_GLOBAL__N__b919a28f_16_Normalization_cu_5c38458736batch_norm_elementwise_backward_evalERKNS_6TensorES6_S6_S6_ENKUlvE_clEvENKUlvE_clEvEUldddE_EEvRNS_18TensorIteratorBaseERKT_EUliE_EEviT1_:
.text._ZN2at6native18elementwise_kernelILi128ELi2EZNS0_22gpu_kernel_impl_nocastIZZZNS0_49_GLOBAL__N__b919a28f_16_Normalization_cu_5c38458736batch_norm_elementwise_backward_evalERKNS_6TensorES6_S6_S6_ENKUlvE_clEvENKUlvE_clEvEUldddE_EEvRNS_18TensorIteratorBaseERKT_EUliE_EEviT1_:
        /* <DEDUP_REMOVED lines=16> */
[----:B0-----:R-:W3:Y:S04]  /*0100*/  LDG.E.64 R4, desc[UR6][R4.64] ;  /* 0x0000000604047981 */ /* 0x001ee8000c1e1b00 */
[----:B-1----:R-:W3:Y:S04]  /*0110*/  LDG.E.64 R8, desc[UR6][R8.64] ;  /* 0x0000000608087981 */ /* 0x002ee8000c1e1b00 */
[----:B--2---:R-:W2:Y:S01]  /*0120*/  LDG.E.64 R6, desc[UR6][R6.64] ;  /* 0x0000000606067981 */ /* 0x004ea2000c1e1b00 */
[----:B------:R-:W0:Y:S01]  /*0130*/  LDC.64 R12, c[0x0][0x648] ;  /* 0x00019200ff0c7b82 */ /* 0x000e220000000a00 */
[----:B------:R-:W-:Y:S01]  /*0140*/  IADD3 R3, PT, PT, R3, 0x80, RZ ;  /* 0x0000008003037810 */ /* 0x000fe20007ffe0ff */
[----:B---3--:R-:W2:-:S15]  /*0150*/  DMUL R10, R4, R8 ;  /* 0x00000008040a7228 */ /* 0x008e9e0000000000 */
[----:B------:R-:W-:-:S15]  /*0160*/  NOP ;  /* 0x0000000000007918 */ /* 0x000fde0000000000 */
[----:B------:R-:W-:-:S15]  /*0170*/  NOP ;  /* 0x0000000000007918 */ /* 0x000fde0000000000 */
[----:B------:R-:W-:-:S15]  /*0180*/  NOP ;  /* 0x0000000000007918 */ /* 0x000fde0000000000 */
[----:B------:R-:W-:-:S04]  /*0190*/  NOP ;  /* 0x0000000000007918 */ /* 0x000fc80000000000 */
[----:B--2---:R-:W0:Y:S02]  /*01a0*/  DMUL R10, R6, R10 ;  /* 0x0000000a060a7228 */ /* 0x004e240000000000 */
[----:B0-----:R0:W-:Y:S02]  /*01b0*/  STG.E.64 desc[UR6][R12.64], R10 ;  /* 0x0000000a0c007986 */ /* 0x0011e4000c101b06 */
.L_x_12563:
[----:B------:R-:W-:Y:S05]  /*01c0*/  BSYNC.RECONVERGENT B0 ;  /* 0x0000000000007941 */ /* 0x000fea0003800200 */
.L_x_12562:
[----:B------:R-:W-:-:S13]  /*01d0*/  ISETP.GE.AND P0, PT, R3, UR4, PT ;  /* 0x0000000403007c0c */ /* 0x000fda000bf06270 */
[----:B------:R-:W-:Y:S05]  /*01e0*/  @P0 EXIT ;  /* 0x000000000000094d */ /* 0x000fea0003800000 */
[----:B------:R-:W1:Y:S08]  /*01f0*/  LDC.64 R8, c[0x0][0x650] ;  /* 0x00019400ff087b82 */ /* 0x000e700000000a00 */
[----:B------:R-:W2:Y:S08]  /*0200*/  LDC.64 R6, c[0x0][0x660] ;  /* 0x00019800ff067b82 */ /* 0x000eb00000000a00 */
[----:B------:R-:W3:Y:S01]  /*0210*/  LDC.64 R4, c[0x0][0x658] ;  /* 0x00019600ff047b82 */ /* 0x000ee20000000a00 */
[----:B-1----:R-:W4:Y:S04]  /*0220*/  LDG.E.64 R2, desc[UR6][R8.64] ;  /* 0x0000000608027981 */ /* 0x002f28000c1e1b00 */
[----:B--2---:R-:W4:Y:S04]  /*0230*/  LDG.E.64 R6, desc[UR6][R6.64] ;  /* 0x0000000606067981 */ /* 0x004f28000c1e1b00 */
[----:B---3--:R-:W2:Y:S01]  /*0240*/  LDG.E.64 R4, desc[UR6][R4.64] ;  /* 0x0000000604047981 */ /* 0x008ea2000c1e1b00 */
[----:B0-----:R-:W0:Y:S01]  /*0250*/  LDC.64 R10, c[0x0][0x648] ;  /* 0x00019200ff0a7b82 */ /* 0x001e220000000a00 */
[----:B----4-:R-:W2:-:S15]  /*0260*/  DMUL R2, R2, R6 ;  /* 0x0000000602027228 */ /* 0x010e9e0000000000 */
[----:B------:R-:W-:-:S15]  /*0270*/  NOP ;  /* 0x0000000000007918 */ /* 0x000fde0000000000 */
[----:B------:R-:W-:-:S15]  /*0280*/  NOP ;  /* 0x0000000000007918 */ /* 0x000fde0000000000 */
[----:B------:R-:W-:-:S15]  /*0290*/  NOP ;  /* 0x0000000000007918 */ /* 0x000fde0000000000 */
[----:B------:R-:W-:-:S04]  /*02a0*/  NOP ;  /* 0x0000000000007918 */ /* 0x000fc80000000000 */
[----:B--2---:R-:W0:Y:S02]  /*02b0*/  DMUL R2, R4, R2 ;  /* 0x0000000204027228 */ /* 0x004e240000000000 */
[----:B0-----:R-:W-:Y:S01]  /*02c0*/  STG.E.64 desc[UR6][R10.64], R2 ;  /* 0x000000020a007986 */ /* 0x001fe2000c101b06 */
[----:B------:R-:W-:Y:S05]  /*02d0*/  EXIT ;  /* 0x000000000000794d */ /* 0x000fea0003800000 */
.L_x_12561:
        /* <DEDUP_REMOVED lines=380> */
.L_x_12566:
[----:B------:R-:W0:Y:S01]  /*1aa0*/  LDCU.128 UR8, c[0x0][0x650] ;  /* 0x0000ca00ff0877ac */ /* 0x000e220008000c00 */
[----:B------:R-:W1:Y:S01]  /*1ab0*/  LDCU.64 UR12, c[0x0][0x660] ;  /* 0x0000cc00ff0c77ac */ /* 0x000e620008000a00 */
[----:B0-----:R-:W-:Y:S02]  /*1ac0*/  IADD3 R12, P0, PT, R6, UR8, RZ ;  /* 0x00000008060c7c10 */ /* 0x001fe4000ff1e0ff */
[----:B-1----:R-:W-:Y:S02]  /*1ad0*/  IADD3 R10, P1, PT, R4, UR12, RZ ;  /* 0x0000000c040a7c10 */ /* 0x002fe4000ff3e0ff */
[----:B------:R-:W-:Y:S01]  /*1ae0*/  IADD3.X R13, PT, PT, RZ, UR9, RZ, P0, !PT ;  /* 0x00000009ff0d7c10 */ /* 0x000fe200087fe4ff */
[----:B------:R-:W0:Y:S01]  /*1af0*/  LDCU.64 UR8, c[0x0][0x648] ;  /* 0x0000c900ff0877ac */ /* 0x000e220008000a00 */
[----:B------:R-:W-:Y:S02]  /*1b00*/  IADD3 R14, P0, PT, R7, UR10, RZ ;  /* 0x0000000a070e7c10 */ /* 0x000fe4000ff1e0ff */
[----:B------:R-:W-:Y:S01]  /*1b10*/  IADD3.X R11, PT, PT, RZ, UR13, RZ, P1, !PT ;  /* 0x0000000dff0b7c10 */ /* 0x000fe20008ffe4ff */
[----:B------:R-:W2:Y:S01]  /*1b20*/  LDG.E.64 R8, desc[UR6][R12.64] ;  /* 0x000000060c087981 */ /* 0x000ea2000c1e1b00 */
[----:B------:R-:W-:-:S04]  /*1b30*/  IADD3.X R15, PT, PT, RZ, UR11, RZ, P0, !PT ;  /* 0x0000000bff0f7c10 */ /* 0x000fc800087fe4ff */
[----:B------:R-:W2:Y:S04]  /*1b40*/  LDG.E.64 R10, desc[UR6][R10.64] ;  /* 0x000000060a0a7981 */ /* 0x000ea8000c1e1b00 */
[----:B------:R-:W3:Y:S01]  /*1b50*/  LDG.E.64 R6, desc[UR6][R14.64] ;  /* 0x000000060e067981 */ /* 0x000ee2000c1e1b00 */
[----:B------:R-:W-:Y:S02]  /*1b60*/  IADD3 R3, PT, PT, R3, 0x80, RZ ;  /* 0x0000008003037810 */ /* 0x000fe40007ffe0ff */
[----:B0-----:R-:W-:-:S04]  /*1b70*/  IADD3 R4, P0, PT, R5, UR8, RZ ;  /* 0x0000000805047c10 */ /* 0x001fc8000ff1e0ff */
[----:B------:R-:W-:Y:S01]  /*1b80*/  IADD3.X R5, PT, PT, RZ, UR9, RZ, P0, !PT ;  /* 0x00000009ff057c10 */ /* 0x000fe200087fe4ff */
[----:B--2---:R-:W3:-:S15]  /*1b90*/  DMUL R8, R8, R10 ;  /* 0x0000000a08087228 */ /* 0x004ede0000000000 */
[----:B------:R-:W-:-:S15]  /*1ba0*/  NOP ;  /* 0x0000000000007918 */ /* 0x000fde0000000000 */
[----:B------:R-:W-:-:S15]  /*1bb0*/  NOP ;  /* 0x0000000000007918 */ /* 0x000fde0000000000 */
[----:B------:R-:W-:-:S15]  /*1bc0*/  NOP ;  /* 0x0000000000007918 */ /* 0x000fde0000000000 */
[----:B------:R-:W-:-:S04]  /*1bd0*/  NOP ;  /* 0x0000000000007918 */ /* 0x000fc80000000000 */
[----:B---3--:R-:W0:Y:S02]  /*1be0*/  DMUL R6, R6, R8 ;  /* 0x0000000806067228 */ /* 0x008e240000000000 */
[----:B0-----:R0:W-:Y:S02]  /*1bf0*/  STG.E.64 desc[UR6][R4.64], R6 ;  /* 0x0000000604007986 */ /* 0x0011e4000c101b06 */
.L_x_12565:
[----:B------:R-:W-:Y:S05]  /*1c00*/  BSYNC.RECONVERGENT B0 ;  /* 0x0000000000007941 */ /* 0x000fea0003800200 */
.L_x_12564:
        /* <DEDUP_REMOVED lines=375> */
.L_x_12567:
[----:B------:R-:W0:Y:S01]  /*3380*/  LDCU.128 UR8, c[0x0][0x650] ;  /* 0x0000ca00ff0877ac */ /* 0x000e220008000c00 */
[----:B------:R-:W1:Y:S01]  /*3390*/  LDCU.64 UR4, c[0x0][0x660] ;  /* 0x0000cc00ff0477ac */ /* 0x000e620008000a00 */
[----:B0-----:R-:W-:Y:S02]  /*33a0*/  IADD3 R10, P0, PT, R4, UR8, RZ ;  /* 0x00000008040a7c10 */ /* 0x001fe4000ff1e0ff */
[----:B-1----:R-:W-:Y:S02]  /*33b0*/  IADD3 R8, P1, PT, R2, UR4, RZ ;  /* 0x0000000402087c10 */ /* 0x002fe4000ff3e0ff */
[----:B------:R-:W-:Y:S02]  /*33c0*/  IADD3.X R11, PT, PT, RZ, UR9, RZ, P0, !PT ;  /* 0x00000009ff0b7c10 */ /* 0x000fe400087fe4ff */
[----:B------:R-:W-:Y:S02]  /*33d0*/  IADD3 R12, P0, PT, R5, UR10, RZ ;  /* 0x0000000a050c7c10 */ /* 0x000fe4000ff1e0ff */
[----:B------:R-:W-:Y:S01]  /*33e0*/  IADD3.X R9, PT, PT, RZ, UR5, RZ, P1, !PT ;  /* 0x00000005ff097c10 */ /* 0x000fe20008ffe4ff */
[----:B------:R-:W2:Y:S01]  /*33f0*/  LDG.E.64 R6, desc[UR6][R10.64] ;  /* 0x000000060a067981 */ /* 0x000ea2000c1e1b00 */
[----:B------:R-:W-:Y:S01]  /*3400*/  IADD3.X R13, PT, PT, RZ, UR11, RZ, P0, !PT ;  /* 0x0000000bff0d7c10 */ /* 0x000fe200087fe4ff */
[----:B------:R-:W0:Y:S03]  /*3410*/  LDCU.64 UR4, c[0x0][0x648] ;  /* 0x0000c900ff0477ac */ /* 0x000e260008000a00 */
[----:B------:R-:W2:Y:S04]  /*3420*/  LDG.E.64 R8, desc[UR6][R8.64] ;  /* 0x0000000608087981 */ /* 0x000ea8000c1e1b00 */
[----:B------:R-:W3:Y:S01]  /*3430*/  LDG.E.64 R4, desc[UR6][R12.64] ;  /* 0x000000060c047981 */ /* 0x000ee2000c1e1b00 */
        /* <DEDUP_REMOVED lines=8> */
[----:B0-----:R-:W-:Y:S01]  /*34c0*/  STG.E.64 desc[UR6][R2.64], R4 ;  /* 0x0000000402007986 */ /* 0x001fe2000c101b06 */
[----:B------:R-:W-:Y:S05]  /*34d0*/  EXIT ;  /* 0x000000000000794d */ /* 0x000fea0003800000 */
.L_x_12568:
        /* <DEDUP_REMOVED lines=10> */
.L_x_27200:


//--------------------- .text._ZN2at6native27unrolled_elementwise_kernelIZZZNS0_49_GLOBAL__N__b919a28f_16_Normalization_cu_5c38458736batch_norm_elementwise_backward_evalERKNS_6TensorES5_S5_S5_ENKUlvE_clEvENKUlvE_clEvEUldddE_St5arrayIPcLm4EELi4E23TrivialOffsetCalculatorILi3EjESC_ILi1EjENS0_6memory15LoadWithoutCastENSF_16StoreWithoutCastEEEviT_T0_T2_T3_T4_T5_ --------------------------
	.section	.text._ZN2at6native27unrolled_elementwise_kernelIZZZNS0_49_GLOBAL__N__b919a28f_16_Normalization_cu_5c38458736batch_norm_elementwise_backward_evalERKNS_6TensorES5_S5_S5_ENKUlvE_clEvENKUlvE_clEvEUldddE_St5arrayIPcLm4EELi4E23TrivialOffsetCalculatorILi3EjESC_ILi1EjENS0_6memory15LoadWithoutCastENSF_16StoreWithoutCastEEEviT_T0_T2_T3_T4_T5_,"ax",@progbits
	.align	128
        .global         _ZN2at6native27unrolled_elementwise_kernelIZZZNS0_49_GLOBAL__N__b919a28f_16_Normalization_cu_5c38458736batch_norm_elementwise_backward_evalERKNS_6TensorES5_S5_S5_ENKUlvE_clEvENKUlvE_clEvEUldddE_St5arrayIPcLm4EELi4E23TrivialOffsetCalculatorILi3EjESC_ILi1EjENS0_6memory15LoadWithoutCastENSF_16StoreWithoutCastEEEviT_T0_T2_T3_T4_T5_
        .type           _ZN2at6native27unrolled_elementwise_kernelIZZZNS0_49_GLOBAL__N__b919a28f_16_Normalization_cu_5c38458736batch_norm_elementwise_backward_evalERKNS_6TensorES5_S5_S5_ENKUlvE_clEvENKUlvE_clEvEUldddE_St5arrayIPcLm4EELi4E23TrivialOffsetCalculatorILi3EjESC_ILi1EjENS0_6memory15LoadWithoutCastENSF_16StoreWithoutCastEEEviT_T0_T2_T3_T4_T5_,@function
        .size           _ZN2at6native27unrolled_elementwise_kernelIZZZNS0_49_GLOBAL__N__b919a28f_16_Normalization_cu_5c38458736batch_norm_elementwise_backward_evalERKNS_6TensorES5_S5_S5_ENKUlvE_clEvENKUlvE_clEvEUldddE_St5arrayIPcLm4EELi4E23TrivialOffsetCalculatorILi3EjESC_ILi1EjENS0_6memory15LoadWithoutCastENSF_16StoreWithoutCastEEEviT_T0_T2_T3_T4_T5_,(.L_x_27201 - _ZN2at6native27unrolled_elementwise_kernelIZZZNS0_49_GLOBAL__N__b919a28f_16_Normalization_cu_5c38458736batch_norm_elementwise_backward_evalERKNS_6TensorES5_S5_S5_ENKUlvE_clEvENKUlvE_clEvEUldddE_St5arrayIPcLm4EELi4E23TrivialOffsetCalculatorILi3EjESC_ILi1EjENS0_6memory15LoadWithoutCastENSF_16StoreWithoutCastEEEviT_T0_T2_T3_T4_T5_)
        .other          _ZN2at6native27unrolled_elementwise_kernelIZZZNS0_49_GLOBAL__N__b919a28f_16_Normalization_cu_5c38458736batch_norm_elementwise_backward_evalERKNS_6TensorES5_S5_S5_ENKUlvE_clEvENKUlvE_clEvEUldddE_St5arrayIPcLm4EELi4E23TrivialOffsetCalculatorILi3EjESC_ILi1EjENS0_6memory15LoadWithoutCastENSF_16StoreWithoutCastEEEviT_T0_T2_T3_T4_T5_,@"STO_CUDA_ENTRY STV_DEFAULT"
_ZN2at6native27unrolled_elementwise_kernelIZZZNS0_49_GLOBAL__N__b919a28f_16_Normalization_cu_5c38458736batch_norm_elementwise_backward_evalERKNS_6TensorES5_S5_S5_ENKUlvE_clEvENKUlvE_clEvEUldddE_St5arrayIPcLm4EELi4E23TrivialOffsetCalculatorILi3EjESC_ILi1EjENS0_6memory15LoadWithoutCastENSF_16StoreWithoutCastEEEviT_T0_T2_T3_T4_T5_:
.text._ZN2at6native27unrolled_elementwise_kernelIZZZNS0_49_GLOBAL__N__b919a28f_16_Normalization_cu_5c38458736batch_norm_elementwise_backward_evalERKNS_6TensorES5_S5_S5_ENKUlvE_clEvENKUlvE_clEvEUldddE_St5arrayIPcLm4EELi4E23TrivialOffsetCalculatorILi3EjESC_ILi1EjENS0_6memory15LoadWithoutCastENSF_16StoreWithoutCastEEEviT_T0_T2_T3_T4_T5_:
        /* <DEDUP_REMOVED lines=15> */
[----:B------:R-:W4:Y:S01]  /*00f0*/  @!P2 LDC.64 R10, c[0x0][0x3a0] ;  /* 0x0000e800ff0aab82 */ /* 0x000f220000000a00 */
[----:B------:R-:W-:-:S05]  /*0100*/  @!P2 LEA R6, R0, R3, 0x9 ;  /* 0x000000030006a211 */ /* 0x000fca00078e48ff */
[----:B---3--:R-:W-:-:S05]  /*0110*/  @!P2 IMAD.WIDE.U32 R4, R6, 0x8, R4 ;  /* 0x000000080604a825 */ /* 0x008fca00078e0004 */
[----:B-1----:R-:W3:Y:S01]  /*0120*/  @!P2 LDG.E.64 R18, desc[UR4][R4.64] ;  /* 0x000000040412a981 */ /* 0x002ee2000c1e1b00 */
[----:B----4-:R-:W-:-:S05]  /*0130*/  @!P2 IMAD.WIDE.U32 R10, R6, 0x8, R10 ;  /* 0x00000008060aa825 */ /* 0x010fca00078e000a */
[----:B------:R1:W3:Y:S01]  /*0140*/  @!P2 LDG.E.64 R20, desc[UR4][R10.64] ;  /* 0x000000040a14a981 */ /* 0x0002e2000c1e1b00 */
[----:B------:R-:W-:-:S05]  /*0150*/  @!P2 VIADD R27, R3, 0x80 ;  /* 0x00000080031ba836 */ /* 0x000fca0000000000 */
[----:B------:R-:W-:-:S13]  /*0160*/  ISETP.GE.AND P0, PT, R27, R2, PT ;  /* 0x000000021b00720c */ /* 0x000fda0003f06270 */
[----:B------:R-:W-:Y:S01]  /*0170*/  @!P0 LEA R17, R0, R27, 0x9 ;  /* 0x0000001b00118211 */ /* 0x000fe200078e48ff */
[----:B------:R-:W-:Y:S01]  /*0180*/  @!P0 VIADD R27, R27, 0x80 ;  /* 0x000000801b1b8836 */ /* 0x000fe20000000000 */
[----:B------:R-:W4:Y:S04]  /*0190*/  @!P0 LDC.64 R22, c[0x0][0x3a0] ;  /* 0x0000e800ff168b82 */ /* 0x000f280000000a00 */
[CC--:B------:R-:W-:Y:S02]  /*01a0*/  ISETP.GE.AND P1, PT, R27.reuse, R2.reuse, PT ;  /* 0x000000021b00720c */ /* 0x0c0fe40003f26270 */
[----:B-1----:R-:W-:Y:S01]  /*01b0*/  CS2R R10, SRZ ;  /* 0x00000000000a7805 */ /* 0x002fe2000001ff00 */
[----:B------:R-:W-:Y:S02]  /*01c0*/  @!P2 IMAD.WIDE.U32 R6, R6, 0x8, R28 ;  /* 0x000000080606a825 */ /* 0x000fe400078e001c */
[----:B------:R-:W1:Y:S03]  /*01d0*/  LDC.64 R28, c[0x0][0x398] ;  /* 0x0000e600ff1c7b82 */ /* 0x000e660000000a00 */
[----:B------:R0:W3:Y:S05]  /*01e0*/  @!P2 LDG.E.64 R10, desc[UR4][R6.64] ;  /* 0x00000004060aa981 */ /* 0x0000ea000c1e1b00 */
[----:B------:R-:W-:Y:S01]  /*01f0*/  @!P1 LEA R26, R0, R27, 0x9 ;  /* 0x0000001b001a9211 */ /* 0x000fe200078e48ff */
[----:B------:R-:W-:Y:S01]  /*0200*/  @!P1 VIADD R27, R27, 0x80 ;  /* 0x000000801b1b9836 */ /* 0x000fe20000000000 */
[----:B------:R-:W1:Y:S04]  /*0210*/  @!P1 LDC.64 R12, c[0x0][0x3a0] ;  /* 0x0000e800ff0c9b82 */ /* 0x000e680000000a00 */
[----:B------:R-:W-:Y:S01]  /*0220*/  ISETP.GE.AND P2, PT, R27, R2, PT ;  /* 0x000000021b00720c */ /* 0x000fe20003f46270 */
[----:B-----5:R-:W-:Y:S01]  /*0230*/  @!P0 IMAD.WIDE.U32 R14, R17, 0x8, R14 ;  /* 0x00000008110e8825 */ /* 0x020fe200078e000e */
[----:B0-----:R-:W-:-:S03]  /*0240*/  CS2R R6, SRZ ;  /* 0x0000000000067805 */ /* 0x001fc6000001ff00 */
[----:B----4-:R-:W-:-:S04]  /*0250*/  @!P0 IMAD.WIDE.U32 R22, R17, 0x8, R22 ;  /* 0x0000000811168825 */ /* 0x010fc800078e0016 */
[----:B------:R-:W-:Y:S01]  /*0260*/  @!P0 IMAD.WIDE.U32 R24, R17, 0x8, R24 ;  /* 0x0000000811188825 */ /* 0x000fe200078e0018 */
[----:B------:R-:W-:-:S03]  /*0270*/  CS2R R16, SRZ ;  /* 0x0000000000107805 */ /* 0x000fc6000001ff00 */
[----:B--2---:R-:W-:-:S03]  /*0280*/  @!P1 IMAD.WIDE.U32 R8, R26, 0x8, R8 ;  /* 0x000000081a089825 */ /* 0x004fc600078e0008 */
[----:B------:R0:W2:Y:S04]  /*0290*/  @!P0 LDG.E.64 R16, desc[UR4][R24.64] ;  /* 0x0000000418108981 */ /* 0x0000a8000c1e1b00 */
[----:B------:R4:W5:Y:S01]  /*02a0*/  @!P1 LDG.E.64 R6, desc[UR4][R8.64] ;  /* 0x0000000408069981 */ /* 0x000962000c1e1b00 */
[----:B0-----:R-:W0:Y:S08]  /*02b0*/  LDC.64 R24, c[0x0][0x390] ;  /* 0x0000e400ff187b82 */ /* 0x001e300000000a00 */
[----:B----4-:R-:W4:Y:S01]  /*02c0*/  LDC.64 R8, c[0x0][0x398] ;  /* 0x0000e600ff087b82 */ /* 0x010f220000000a00 */
[----:B------:R-:W-:Y:S01]  /*02d0*/  CS2R R4, SRZ ;  /* 0x0000000000047805 */ /* 0x000fe2000001ff00 */
[----:B-1----:R-:W-:Y:S01]  /*02e0*/  @!P1 IMAD.WIDE.U32 R12, R26, 0x8, R12 ;  /* 0x000000081a0c9825 */ /* 0x002fe200078e000c */
[----:B------:R-:W-:-:S04]  /*02f0*/  @!P2 LEA R27, R0, R27, 0x9 ;  /* 0x0000001b001ba211 */ /* 0x000fc800078e48ff */
[----:B------:R1:W2:Y:S01]  /*0300*/  @!P0 LDG.E.64 R4, desc[UR4][R14.64] ;  /* 0x000000040e048981 */ /* 0x0002a2000c1e1b00 */
[----:B------:R-:W-:Y:S01]  /*0310*/  @!P1 IMAD.WIDE.U32 R28, R26, 0x8, R28 ;  /* 0x000000081a1c9825 */ /* 0x000fe200078e001c */
[----:B-1----:R-:W-:-:S03]  /*0320*/  CS2R R14, SRZ ;  /* 0x00000000000e7805 */ /* 0x002fc6000001ff00 */
[----:B0-----:R-:W-:-:S03]  /*0330*/  @!P2 IMAD.WIDE.U32 R24, R27, 0x8, R24 ;  /* 0x000000081b18a825 */ /* 0x001fc600078e0018 */
[----:B------:R0:W5:Y:S01]  /*0340*/  @!P1 LDG.E.64 R14, desc[UR4][R12.64] ;  /* 0x000000040c0e9981 */ /* 0x000162000c1e1b00 */
[----:B----4-:R-:W-:-:S03]  /*0350*/  @!P2 IMAD.WIDE.U32 R8, R27, 0x8, R8 ;  /* 0x000000081b08a825 */ /* 0x010fc600078e0008 */
[----:B------:R-:W4:Y:S04]  /*0360*/  @!P2 LDG.E.64 R24, desc[UR4][R24.64] ;  /* 0x000000041818a981 */ /* 0x000f28000c1e1b00 */
[----:B------:R-:W4:Y:S01]  /*0370*/  @!P2 LDG.E.64 R8, desc[UR4][R8.64] ;  /* 0x000000040808a981 */ /* 0x000f22000c1e1b00 */
[----:B0-----:R-:W-:-:S06]  /*0380*/  CS2R R12, SRZ ;  /* 0x00000000000c7805 */ /* 0x001fcc000001ff00 */
[----:B------:R-:W2:Y:S01]  /*0390*/  @!P1 LDG.E.64 R12, desc[UR4][R28.64] ;  /* 0x000000041c0c9981 */ /* 0x000ea2000c1e1b00 */
[----:B---3--:R0:W1:Y:S02]  /*03a0*/  DMUL R20, R20, R18 ;  /* 0x0000001214147228 */ /* 0x0080640000000000 */
[----:B0-----:R-:W-:-:S06]  /*03b0*/  CS2R R18, SRZ ;  /* 0x0000000000127805 */ /* 0x001fcc000001ff00 */
[----:B------:R0:W3:Y:S02]  /*03c0*/  @!P0 LDG.E.64 R18, desc[UR4][R22.64] ;  /* 0x0000000416128981 */ /* 0x0000e4000c1e1b00 */
[----:B0-----:R-:W0:Y:S02]  /*03d0*/  @!P2 LDC.64 R22, c[0x0][0x3a0] ;  /* 0x0000e800ff16ab82 */ /* 0x001e240000000a00 */
[----:B0-----:R-:W-:-:S06]  /*03e0*/  @!P2 IMAD.WIDE.U32 R22, R27, 0x8, R22 ;  /* 0x000000081b16a825 */ /* 0x001fcc00078e0016 */
[----:B------:R-:W4:Y:S01]  /*03f0*/  @!P2 LDG.E.64 R22, desc[UR4][R22.64] ;  /* 0x000000041616a981 */ /* 0x000f22000c1e1b00 */
[----:B------:R-:W-:Y:S01]  /*0400*/  ISETP.GE.AND P0, PT, R3, R2, PT ;  /* 0x000000020300720c */ /* 0x000fe20003f06270 */
[----:B------:R-:W-:Y:S04]  /*0410*/  BSSY.RECONVERGENT B0, `(.L_x_12569) ;  /* 0x0000039000007945 */ /* 0x000fe80003800200 */
[----:B------:R-:W-:-:S15]  /*0420*/  BSSY.RELIABLE B1, `(.L_x_12570) ;  /* 0x0000031000017945 */ /* 0x000fde0003800100 */
[----:B------:R-:W-:-:S15]  /*0430*/  NOP ;  /* 0x0000000000007918 */ /* 0x000fde0000000000 */
[----:B------:R-:W-:-:S10]  /*0440*/  NOP ;  /* 0x0000000000007918 */ /* 0x000fd40000000000 */
[----:B-1----:R-:W-:-:S15]  /*0450*/  DMUL R10, R20, R10 ;  /* 0x0000000a140a7228 */ /* 0x002fde0000000000 */
[----:B------:R-:W-:-:S15]  /*0460*/  NOP ;  /* 0x0000000000007918 */ /* 0x000fde0000000000 */
[----:B------:R-:W-:-:S15]  /*0470*/  NOP ;  /* 0x0000000000007918 */ /* 0x000fde0000000000 */
[----:B------:R-:W-:-:S15]  /*0480*/  NOP ;  /* 0x0000000000007918 */ /* 0x000fde0000000000 */
[----:B------:R-:W-:-:S04]  /*0490*/  NOP ;  /* 0x0000000000007918 */ /* 0x000fc80000000000 */
[----:B-----5:R-:W2:-:S15]  /*04a0*/  DMUL R6, R14, R6 ;  /* 0x000000060e067228 */ /* 0x020e9e0000000000 */
        /* <DEDUP_REMOVED lines=9> */
[----:B---3--:R-:W0:-:S15]  /*0540*/  DMUL R4, R18, R4 ;  /* 0x0000000412047228 */ /* 0x008e1e0000000000 */
[----:B------:R-:W-:-:S15]  /*0550*/  NOP ;  /* 0x0000000000007918 */ /* 0x000fde0000000000 */
[----:B------:R-:W-:-:S15]  /*0560*/  NOP ;  /* 0x0000000000007918 */ /* 0x000fde0000000000 */
[----:B------:R-:W-:-:S15]  /*0570*/  NOP ;  /* 0x0000000000007918 */ /* 0x000fde0000000000 */
[----:B------:R-:W-:-:S04]  /*0580*/  NOP ;  /* 0x0000000000007918 */ /* 0x000fc80000000000 */
[----:B0-----:R0:W-:Y:S02]  /*0590*/  DMUL R16, R4, R16 ;  /* 0x0000001004107228 */ /* 0x0011e40000000000 */
[----:B0-----:R-:W-:-:S15]  /*05a0*/  CS2R R4, SRZ ;  /* 0x0000000000047805 */ /* 0x001fde000001ff00 */
[----:B------:R-:W-:-:S15]  /*05b0*/  NOP ;  /* 0x0000000000007918 */ /* 0x000fde0000000000 */
[----:B------:R-:W-:-:S15]  /*05c0*/  NOP ;  /* 0x0000000000007918 */ /* 0x000fde0000000000 */
[----:B------:R-:W-:-:S15]  /*05d0*/  NOP ;  /* 0x0000000000007918 */ /* 0x000fde0000000000 */
[----:B------:R-:W-:-:S02]  /*05e0*/  NOP ;  /* 0x0000000000007918 */ /* 0x000fc40000000000 */
[----:B----4-:R-:W0:-:S15]  /*05f0*/  @!P2 DMUL R6, R24, R22 ;  /* 0x000000161806a228 */ /* 0x010e1e0000000000 */
[----:B------:R-:W-:-:S15]  /*0600*/  NOP ;  /* 0x0000000000007918 */ /* 0x000fde0000000000 */
[----:B------:R-:W-:-:S15]  /*0610*/  NOP ;  /* 0x0000000000007918 */ /* 0x000fde0000000000 */
[----:B------:R-:W-:-:S15]  /*0620*/  NOP ;  /* 0x0000000000007918 */ /* 0x000fde0000000000 */
[----:B------:R-:W-:-:S04]  /*0630*/  NOP ;  /* 0x0000000000007918 */ /* 0x000fc80000000000 */
[----:B0-----:R0:W1:Y:S02]  /*0640*/  @!P2 DMUL R4, R8, R6 ;  /* 0x000000060804a228 */ /* 0x0010640000000000 */
[----:B01----:R-:W-:Y:S05]  /*0650*/  @P0 BRA `(.L_x_12571) ;  /* 0x0000000000340947 */ /* 0x003fea0003800000 */
        /* <DEDUP_REMOVED lines=13> */
.L_x_12571:
[----:B------:R-:W-:Y:S05]  /*0730*/  BSYNC.RELIABLE B1 ;  /* 0x0000000000017941 */ /* 0x000fea0003800100 */
.L_x_12570:
[----:B------:R-:W-:-:S13]  /*0740*/  ISETP.GE.AND P0, PT, R3, R2, PT ;  /* 0x000000020300720c */ /* 0x000fda0003f06270 */
[----:B0-----:R-:W0:Y:S01]  /*0750*/  @!P0 LDC.64 R6, c[0x0][0x388] ;  /* 0x0000e200ff068b82 */ /* 0x001e220000000a00 */
[----:B------:R-:W-:Y:S01]  /*0760*/  @!P0 IMAD R9, R0, 0x200, R3 ;  /* 0x0000020000098824 */ /* 0x000fe200078e0203 */
[----:B------:R-:W-:-:S03]  /*0770*/  @!P0 IADD3 R3, PT, PT, R3, 0x80, RZ ;  /* 0x0000008003038810 */ /* 0x000fc60007ffe0ff */
[----:B0-----:R-:W-:-:S05]  /*0780*/  @!P0 IMAD.WIDE.U32 R6, R9, 0x8, R6 ;  /* 0x0000000809068825 */ /* 0x001fca00078e0006 */
[----:B------:R1:W-:Y:S02]  /*0790*/  @!P0 STG.E.64 desc[UR4][R6.64], R12 ;  /* 0x0000000c06008986 */ /* 0x0003e4000c101b04 */
.L_x_12572:
[----:B------:R-:W-:Y:S05]  /*07a0*/  BSYNC.RECONVERGENT B0 ;  /* 0x0000000000007941 */ /* 0x000fea0003800200 */
.L_x_12569:
[----:B------:R-:W-:Y:S05]  /*07b0*/  WARPSYNC.ALL ;  /* 0x0000000000007948 */ /* 0x000fea0003800000 */
[----:B------:R-:W-:-:S13]  /*07c0*/  ISETP.GE.AND P0, PT, R3, R2, PT ;  /* 0x000000020300720c */ /* 0x000fda0003f06270 */
[----:B------:R-:W-:Y:S05]  /*07d0*/  @P0 EXIT ;  /* 0x000000000000094d */ /* 0x000fea0003800000 */
[----:B01----:R-:W0:Y:S01]  /*07e0*/  LDC.64 R6, c[0x0][0x388] ;  /* 0x0000e200ff067b82 */ /* 0x003e220000000a00 */
[----:B------:R-:W-:-:S04]  /*07f0*/  IMAD R3, R0, 0x200, R3 ;  /* 0x0000020000037824 */ /* 0x000fc800078e0203 */
[----:B0-----:R-:W-:-:S05]  /*0800*/  IMAD.WIDE.U32 R2, R3, 0x8, R6 ;  /* 0x0000000803027825 */ /* 0x001fca00078e0006 */
[----:B------:R-:W-:Y:S01]  /*0810*/  STG.E.64 desc[UR4][R2.64], R4 ;  /* 0x0000000402007986 */ /* 0x000fe2000c101b04 */
[----:B------:R-:W-:Y:S05]  /*0820*/  EXIT ;  /* 0x000000000000794d */ /* 0x000fea0003800000 */
.L_x_12573:
        /* <DEDUP_REMOVED lines=13> */
.L_x_27201:


//--------------------- .text._ZN2at6native29vectorized_elementwise_kernelILi2EZZZNS0_49_GLOBAL__N__b919a28f_16_Normalization_cu_5c38458736batch_norm_elementwise_backward_evalERKNS_6TensorES5_S5_S5_ENKUlvE_clEvENKUlvE_clEvEUldddE_St5arrayIPcLm4EEEEviT0_T1_ --------------------------
	.section	.text._ZN2at6native29vectorized_elementwise_kernelILi2EZZZNS0_49_GLOBAL__N__b919a28f_16_Normalization_cu_5c38458736batch_norm_elementwise_backward_evalERKNS_6TensorES5_S5_S5_ENKUlvE_clEvENKUlvE_clEvEUldddE_St5arrayIPcLm4EEEEviT0_T1_,"ax",@progbits
	.align	128
        .global         _ZN2at6native29vectorized_elementwise_kernelILi2EZZZNS0_49_GLOBAL__N__b919a28f_16_Normalization_cu_5c38458736batch_norm_elementwise_backward_evalERKNS_6TensorES5_S5_S5_ENKUlvE_clEvENKUlvE_clEvEUldddE_St5arrayIPcLm4EEEEviT0_T1_
        .type           _ZN2at6native29vectorized_elementwise_kernelILi2EZZZNS0_49_GLOBAL__N__b919a28f_16_Normalization_cu_5c38458736batch_norm_elementwise_backward_evalERKNS_6TensorES5_S5_S5_ENKUlvE_clEvENKUlvE_clEvEUldddE_St5arrayIPcLm4EEEEviT0_T1_,@function
        .size           _ZN2at6native29vectorized_elementwise_kernelILi2EZZZNS0_49_GLOBAL__N__b919a28f_16_Normalization_cu_5c38458736batch_norm_elementwise_backward_evalERKNS_6TensorES5_S5_S5_ENKUlvE_clEvENKUlvE_clEvEUldddE_St5arrayIPcLm4EEEEviT0_T1_,(.L_x_27202 - _ZN2at6native29vectorized_elementwise_kernelILi2EZZZNS0_49_GLOBAL__N__b919a28f_16_Normalization_cu_5c38458736batch_norm_elementwise_backward_evalERKNS_6TensorES5_S5_S5_ENKUlvE_clEvENKUlvE_clEvEUldddE_St5arrayIPcLm4EEEEviT0_T1_)
        .other          _ZN2at6native29vectorized_elementwise_kernelILi2EZZZNS0_49_GLOBAL__N__b919a28f_16_Normalization_cu_5c38458736batch_norm_elementwise_backward_evalERKNS_6TensorES5_S5_S5_ENKUlvE_clEvENKUlvE_clEvEUldddE_St5arrayIPcLm4EEEEviT0_T1_,@"STO_CUDA_ENTRY STV_DEFAULT"
_ZN2at6native29vectorized_elementwise_kernelILi2EZZZNS0_49_GLOBAL__N__b919a28f_16_Normalization_cu_5c38458736batch_norm_elementwise_backward_evalERKNS_6TensorES5_S5_S5_ENKUlvE_clEvENKUlvE_clEvEUldddE_St5arrayIPcLm4EEEEviT0_T1_:
.text._ZN2at6native29vectorized_elementwise_kernelILi2EZZZNS0_49_GLOBAL__N__b919a28f_16_Normalization_cu_5c38458736batch_norm_elementwise_backward_evalERKNS_6TensorES5_S5_S5_ENKUlvE_clEvENKUlvE_clEvEUldddE_St5arrayIPcLm4EEEEviT0_T1_:
[----:B------:R-:W-:Y:S01]  /*0000*/  LDC R1, c[0x0][0x37c] ;  /* 0x0000df00ff017b82 */ /* 0x000fe20000000800 */
[----:B------:R-:W0:Y:S07]  /*0010*/  S2R R3, SR_CTAID.X ;  /* 0x0000000000037919 */ /* 0x000e2e0000002500 */
[----:B------:R-:W0:Y:S01]  /*0020*/  LDC R0, c[0x0][0x380] ;  /* 0x0000e000ff007b82 */ /* 0x000e220000000800 */
[----:B------:R-:W1:Y:S01]  /*0030*/  LDCU.64 UR4, c[0x0][0x358] ;  /* 0x00006b00ff0477ac */ /* 0x000e620008000a00 */
[----:B0-----:R-:W-:-:S05]  /*0040*/  IMAD R5, R3, -0x400, R0 ;  /* 0xfffffc0003057824 */ /* 0x001fca00078e0200 */
[----:B------:R-:W-:-:S13]  /*0050*/  ISETP.GT.U32.AND P0, PT, R5, 0x3ff, PT ;  /* 0x000003ff0500780c */ /* 0x000fda0003f04070 */
[----:B-1----:R-:W-:Y:S05]  /*0060*/  @P0 BRA `(.L_x_12574) ;  /* 0x0000000c00f40947 */ /* 0x002fea0003800000 */
[----:B------:R-:W0:Y:S01]  /*0070*/  S2R R2, SR_TID.X ;  /* 0x0000000000027919 */ /* 0x000e220000002100 */
[----:B------:R-:W1:Y:S01]  /*0080*/  LDC.64 R6, c[0x0][0x390] ;  /* 0x0000e400ff067b82 */ /* 0x000e620000000a00 */
[----:B------:R-:W-:Y:S02]  /*0090*/  CS2R R20, SRZ ;  /* 0x0000000000147805 */ /* 0x000fe4000001ff00 */
[----:B------:R-:W-:-:S05]  /*00a0*/  CS2R R24, SRZ ;  /* 0x0000000000187805 */ /* 0x000fca000001ff00 */
[----:B------:R-:W2:Y:S01]  /*00b0*/  LDC.64 R14, c[0x0][0x390] ;  /* 0x0000e400ff0e7b82 */ /* 0x000ea20000000a00 */
[----:B------:R-:W-:-:S07]  /*00c0*/  CS2R R22, SRZ ;  /* 0x0000000000167805 */ /* 0x000fce000001ff00 */
[----:B------:R-:W3:Y:S08]  /*00d0*/  LDC.64 R30, c[0x0][0x398] ;  /* 0x0000e600ff1e7b82 */ /* 0x000ef00000000a00 */
[----:B------:R-:W4:Y:S01]  /*00e0*/  LDC.64 R18, c[0x0][0x398] ;  /* 0x0000e600ff127b82 */ /* 0x000f220000000a00 */
[----:B0-----:R-:W-:Y:S02]  /*00f0*/  ISETP.GE.U32.AND P0, PT, R2, R5, PT ;  /* 0x000000050200720c */ /* 0x001fe40003f06070 */
[----:B------:R-:W-:-:S02]  /*0100*/  CS2R R36, SRZ ;  /* 0x0000000000247805 */ /* 0x000fc4000001ff00 */
[----:B------:R-:W-:-:S03]  /*0110*/  MOV R0, R2 ;  /* 0x0000000200007202 */ /* 0x000fc60000000f00 */
[----:B------:R-:W0:Y:S08]  /*0120*/  LDC.64 R42, c[0x0][0x398] ;  /* 0x0000e600ff2a7b82 */ /* 0x000e300000000a00 */
[----:B------:R-:W5:Y:S01]  /*0130*/  LDC.64 R44, c[0x0][0x390] ;  /* 0x0000e400ff2c7b82 */ /* 0x000f620000000a00 */
[----:B------:R-:W-:Y:S01]  /*0140*/  @!P0 IMAD R4, R3, 0x400, R0 ;  /* 0x0000040003048824 */ /* 0x000fe200078e0200 */
[----:B------:R-:W-:-:S04]  /*0150*/  @!P0 IADD3 R0, PT, PT, R0, 0x80, RZ ;  /* 0x0000008000008810 */ /* 0x000fc80007ffe0ff */
[----:B------:R-:W-:Y:S02]  /*0160*/  ISETP.GE.U32.AND P4, PT, R0, R5, PT ;  /* 0x000000050000720c */ /* 0x000fe40003f86070 */
[----:B------:R-:W5:Y:S08]  /*0170*/  LDC.64 R46, c[0x0][0x398] ;  /* 0x0000e600ff2e7b82 */ /* 0x000f700000000a00 */
[----:B------:R-:W5:Y:S03]  /*0180*/  LDC.64 R52, c[0x0][0x390] ;  /* 0x0000e400ff347b82 */ /* 0x000f660000000a00 */
[----:B------:R-:W-:-:S05]  /*0190*/  @!P4 IMAD R17, R3, 0x400, R0 ;  /* 0x000004000311c824 */ /* 0x000fca00078e0200 */
[----:B------:R-:W2:Y:S01]  /*01a0*/  @!P4 LDC.64 R8, c[0x0][0x3a0] ;  /* 0x0000e800ff08cb82 */ /* 0x000ea20000000a00 */
[----:B-1----:R-:W-:-:S05]  /*01b0*/  @!P4 IMAD.WIDE.U32 R6, R17, 0x8, R6 ;  /* 0x000000081106c825 */ /* 0x002fca00078e0006 */
[----:B------:R1:W5:Y:S01]  /*01c0*/  @!P4 LDG.E.64 R20, desc[UR4][R6.64] ;  /* 0x000000040614c981 */ /* 0x000362000c1e1b00 */
[----:B------:R-:W-:Y:S01]  /*01d0*/  @!P4 IADD3 R0, PT, PT, R0, 0x80, RZ ;  /* 0x000000800000c810 */ /* 0x000fe20007ffe0ff */
[----:B--2---:R-:W-:-:S03]  /*01e0*/  @!P4 IMAD.WIDE.U32 R12, R17, 0x8, R8 ;  /* 0x00000008110cc825 */ /* 0x004fc600078e0008 */
[C---:B------:R-:W-:Y:S01]  /*01f0*/  ISETP.GE.U32.AND P1, PT, R0.reuse, R5, PT ;  /* 0x000000050000720c */ /* 0x040fe20003f26070 */
[----:B------:R-:W2:Y:S01]  /*0200*/  LDC.64 R8, c[0x0][0x398] ;  /* 0x0000e600ff087b82 */ /* 0x000ea20000000a00 */
[----:B------:R3:W5:Y:S07]  /*0210*/  @!P4 LDG.E.64 R24, desc[UR4][R12.64] ;  /* 0x000000040c18c981 */ /* 0x00076e000c1e1b00 */
[----:B-1----:R-:W1:Y:S04]  /*0220*/  LDC.64 R6, c[0x0][0x390] ;  /* 0x0000e400ff067b82 */ /* 0x002e680000000a00 */
[----:B------:R-:W-:Y:S01]  /*0230*/  @!P1 IMAD R33, R3, 0x400, R0 ;  /* 0x0000040003219824 */ /* 0x000fe200078e0200 */
[----:B------:R-:W-:-:S03]  /*0240*/  @!P1 IADD3 R0, PT, PT, R0, 0x80, RZ ;  /* 0x0000008000009810 */ /* 0x000fc60007ffe0ff */
[----:B------:R-:W0:Y:S01]  /*0250*/  @!P1 LDC.64 R10, c[0x0][0x3a0] ;  /* 0x0000e800ff0a9b82 */ /* 0x000e220000000a00 */
[----:B------:R-:W-:Y:S01]  /*0260*/  ISETP.GE.U32.AND P2, PT, R0, R5, PT ;  /* 0x000000050000720c */ /* 0x000fe20003f46070 */
[----:B--2---:R-:W-:-:S06]  /*0270*/  @!P4 IMAD.WIDE.U32 R16, R17, 0x8, R8 ;  /* 0x000000081110c825 */ /* 0x004fcc00078e0008 */
[----:B---3--:R-:W2:Y:S01]  /*0280*/  LDC.64 R12, c[0x0][0x390] ;  /* 0x0000e400ff0c7b82 */ /* 0x008ea20000000a00 */
[----:B------:R-:W-:Y:S01]  /*0290*/  @!P1 IMAD.WIDE.U32 R28, R33, 0x8, R14 ;  /* 0x00000008211c9825 */ /* 0x000fe200078e000e */
[----:B------:R3:W5:Y:S04]  /*02a0*/  @!P4 LDG.E.64 R22, desc[UR4][R16.64] ;  /* 0x000000041016c981 */ /* 0x000768000c1e1b00 */
[----:B------:R-:W-:Y:S01]  /*02b0*/  @!P2 IMAD R27, R3, 0x400, R0 ;  /* 0x00000400031ba824 */ /* 0x000fe200078e0200 */
[----:B------:R-:W-:Y:S01]  /*02c0*/  @!P2 IADD3 R0, PT, PT, R0, 0x80, RZ ;  /* 0x000000800000a810 */ /* 0x000fe20007ffe0ff */
[----:B------:R-:W1:Y:S03]  /*02d0*/  @!P2 LDC.64 R48, c[0x0][0x3a0] ;  /* 0x0000e800ff30ab82 */ /* 0x000e660000000a00 */
[----:B------:R-:W-:-:S02]  /*02e0*/  ISETP.GE.U32.AND P3, PT, R0, R5, PT ;  /* 0x000000050000720c */ /* 0x000fc40003f66070 */
[----:B------:R-:W-:Y:S02]  /*02f0*/  CS2R R8, SRZ ;  /* 0x0000000000087805 */ /* 0x000fe4000001ff00 */
[----:B---3--:R-:W-:Y:S01]  /*0300*/  CS2R R16, SRZ ;  /* 0x0000000000107805 */ /* 0x008fe2000001ff00 */
[----:B------:R-:W-:-:S03]  /*0310*/  @!P1 IMAD.WIDE.U32 R30, R33, 0x8, R30 ;  /* 0x00000008211e9825 */ /* 0x000fc600078e001e */
[----:B------:R0:W3:Y:S04]  /*0320*/  @!P1 LDG.E.64 R8, desc[UR4][R28.64] ;  /* 0x000000041c089981 */ /* 0x0000e8000c1e1b00 */
[----:B------:R-:W3:Y:S01]  /*0330*/  @!P1 LDG.E.64 R36, desc[UR4][R30.64] ;  /* 0x000000041e249981 */ /* 0x000ee2000c1e1b00 */
[----:B------:R-:W-:Y:S01]  /*0340*/  @!P3 IMAD R15, R3, 0x400, R0 ;  /* 0x00000400030fb824 */ /* 0x000fe200078e0200 */
[----:B------:R-:W-:Y:S01]  /*0350*/  @!P3 IADD3 R0, PT, PT, R0, 0x80, RZ ;  /* 0x000000800000b810 */ /* 0x000fe20007ffe0ff */
[----:B----4-:R-:W-:Y:S01]  /*0360*/  @!P2 IMAD.WIDE.U32 R18, R27, 0x8, R18 ;  /* 0x000000081b12a825 */ /* 0x010fe200078e0012 */
[----:B------:R-:W4:Y:S02]  /*0370*/  @!P3 LDC.64 R50, c[0x0][0x3a0] ;  /* 0x0000e800ff32bb82 */ /* 0x000f240000000a00 */
[----:B------:R-:W-:Y:S01]  /*0380*/  ISETP.GE.U32.AND P4, PT, R0, R5, PT ;  /* 0x000000050000720c */ /* 0x000fe20003f86070 */
[----:B0-----:R-:W-:-:S05]  /*0390*/  @!P1 IMAD.WIDE.U32 R28, R33, 0x8, R10 ;  /* 0x00000008211c9825 */ /* 0x001fca00078e000a */
[----:B------:R-:W3:Y:S07]  /*03a0*/  @!P1 LDG.E.64 R16, desc[UR4][R28.64] ;  /* 0x000000041c109981 */ /* 0x000eee000c1e1b00 */
[----:B------:R-:W-:Y:S01]  /*03b0*/  @!P4 IMAD R41, R3, 0x400, R0 ;  /* 0x000004000329c824 */ /* 0x000fe200078e0200 */
[----:B------:R-:W-:Y:S01]  /*03c0*/  @!P4 IADD3 R0, PT, PT, R0, 0x80, RZ ;  /* 0x000000800000c810 */ /* 0x000fe20007ffe0ff */
[----:B--2---:R-:W-:Y:S01]  /*03d0*/  @!P2 IMAD.WIDE.U32 R12, R27, 0x8, R12 ;  /* 0x000000081b0ca825 */ /* 0x004fe200078e000c */
[----:B------:R-:W0:Y:S02]  /*03e0*/  @!P4 LDC.64 R38, c[0x0][0x3a0] ;  /* 0x0000e800ff26cb82 */ /* 0x000e240000000a00 */
[----:B------:R-:W-:-:S02]  /*03f0*/  ISETP.GE.U32.AND P1, PT, R0, R5, PT ;  /* 0x000000050000720c */ /* 0x000fc40003f26070 */
[----:B------:R-:W-:Y:S02]  /*0400*/  CS2R R32, SRZ ;  /* 0x0000000000207805 */ /* 0x000fe4000001ff00 */
[----:B------:R-:W-:Y:S01]  /*0410*/  CS2R R10, SRZ ;  /* 0x00000000000a7805 */ /* 0x000fe2000001ff00 */
[----:B-1----:R-:W-:-:S03]  /*0420*/  @!P2 IMAD.WIDE.U32 R48, R27, 0x8, R48 ;  /* 0x000000081b30a825 */ /* 0x002fc600078e0030 */
[----:B------:R1:W2:Y:S01]  /*0430*/  @!P2 LDG.E.64 R32, desc[UR4][R18.64] ;  /* 0x000000041220a981 */ /* 0x0002a2000c1e1b00 */
[----:B------:R-:W-:-:S03]  /*0440*/  @!P3 IMAD.WIDE.U32 R6, R15, 0x8, R6 ;  /* 0x000000080f06b825 */ /* 0x000fc600078e0006 */
[----:B------:R1:W2:Y:S01]  /*0450*/  @!P2 LDG.E.64 R10, desc[UR4][R12.64] ;  /* 0x000000040c0aa981 */ /* 0x0002a2000c1e1b00 */
[----:B------:R-:W0:Y:S08]  /*0460*/  @!P1 LDC.64 R26, c[0x0][0x3a0] ;  /* 0x0000e800ff1a9b82 */ /* 0x000e300000000a00 */
[----:B-1----:R-:W1:Y:S01]  /*0470*/  LDC.64 R18, c[0x0][0x398] ;  /* 0x0000e600ff127b82 */ /* 0x002e620000000a00 */
[----:B------:R-:W-:-:S02]  /*0480*/  CS2R R12, SRZ ;  /* 0x00000000000c7805 */ /* 0x000fc4000001ff00 */
[----:B------:R-:W-:Y:S01]  /*0490*/  CS2R R34, SRZ ;  /* 0x0000000000227805 */ /* 0x000fe2000001ff00 */
[----:B------:R-:W-:-:S03]  /*04a0*/  @!P4 IMAD.WIDE.U32 R42, R41, 0x8, R42 ;  /* 0x00000008292ac825 */ /* 0x000fc600078e002a */
[----:B------:R4:W2:Y:S01]  /*04b0*/  @!P3 LDG.E.64 R12, desc[UR4][R6.64] ;  /* 0x00000004060cb981 */ /* 0x0008a2000c1e1b00 */
[----:B------:R-:W-:Y:S01]  /*04c0*/  CS2R R30, SRZ ;  /* 0x00000000001e7805 */ /* 0x000fe2000001ff00 */
[----:B----4-:R-:W-:Y:S02]  /*04d0*/  @!P3 IMAD.WIDE.U32 R50, R15, 0x8, R50 ;  /* 0x000000080f32b825 */ /* 0x010fe400078e0032 */
[----:B------:R4:W2:Y:S04]  /*04e0*/  @!P2 LDG.E.64 R34, desc[UR4][R48.64] ;  /* 0x000000043022a981 */ /* 0x0008a8000c1e1b00 */
[----:B------:R5:W2:Y:S01]  /*04f0*/  @!P3 LDG.E.64 R30, desc[UR4][R50.64] ;  /* 0x00000004321eb981 */ /* 0x000aa2000c1e1b00 */
[----:B------:R-:W-:Y:S01]  /*0500*/  CS2R R6, SRZ ;  /* 0x0000000000067805 */ /* 0x000fe2000001ff00 */
[----:B----4-:R-:W-:-:S05]  /*0510*/  @!P1 IMAD R49, R3, 0x400, R0 ;  /* 0x0000040003319824 */ /* 0x010fca00078e0200 */
[----:B------:R4:W2:Y:S01]  /*0520*/  @!P4 LDG.E.64 R6, desc[UR4][R42.64] ;  /* 0x000000042a06c981 */ /* 0x0008a2000c1e1b00 */
[C---:B-----5:R-:W-:Y:S01]  /*0530*/  @!P1 IMAD.WIDE.U32 R44, R49.reuse, 0x8, R44 ;  /* 0x00000008312c9825 */ /* 0x060fe200078e002c */
[----:B------:R-:W5:Y:S03]  /*0540*/  @!P0 LDC.64 R50, c[0x0][0x3a0] ;  /* 0x0000e800ff328b82 */ /* 0x000f660000000a00 */
[----:B-1----:R-:W-:-:S05]  /*0550*/  @!P1 IMAD.WIDE.U32 R18, R49, 0x8, R18 ;  /* 0x0000000831129825 */ /* 0x002fca00078e0012 */
[----:B----4-:R-:W1:Y:S01]  /*0560*/  LDC.64 R42, c[0x0][0x390] ;  /* 0x0000e400ff2a7b82 */ /* 0x010e620000000a00 */
[----:B0-----:R-:W-:Y:S01]  /*0570*/  @!P1 IMAD.WIDE.U32 R26, R49, 0x8, R26 ;  /* 0x00000008311a9825 */ /* 0x001fe200078e001a */
[----:B------:R-:W-:Y:S02]  /*0580*/  CS2R R48, SRZ ;  /* 0x0000000000307805 */ /* 0x000fe4000001ff00 */
[----:B------:R-:W-:Y:S01]  /*0590*/  CS2R R28, SRZ ;  /* 0x00000000001c7805 */ /* 0x000fe2000001ff00 */
[----:B------:R-:W-:Y:S01]  /*05a0*/  @!P3 IMAD.WIDE.U32 R46, R15, 0x8, R46 ;  /* 0x000000080f2eb825 */ /* 0x000fe200078e002e */
[----:B------:R-:W-:Y:S02]  /*05b0*/  CS2R R14, SRZ ;  /* 0x00000000000e7805 */ /* 0x000fe4000001ff00 */
[----:B------:R0:W4:Y:S01]  /*05c0*/  @!P1 LDG.E.64 R48, desc[UR4][R26.64] ;  /* 0x000000041a309981 */ /* 0x000122000c1e1b00 */
[----:B------:R-:W-:-:S03]  /*05d0*/  @!P4 IMAD.WIDE.U32 R52, R41, 0x8, R52 ;  /* 0x000000082934c825 */ /* 0x000fc600078e0034 */
[----:B------:R0:W4:Y:S01]  /*05e0*/  @!P3 LDG.E.64 R28, desc[UR4][R46.64] ;  /* 0x000000042e1cb981 */ /* 0x000122000c1e1b00 */
[----:B------:R-:W-:Y:S01]  /*05f0*/  @!P4 IMAD.WIDE.U32 R38, R41, 0x8, R38 ;  /* 0x000000082926c825 */ /* 0x000fe200078e0026 */
[----:B------:R-:W-:Y:S02]  /*0600*/  CS2R R40, SRZ ;  /* 0x0000000000287805 */ /* 0x000fe4000001ff00 */
[----:B------:R0:W4:Y:S02]  /*0610*/  @!P4 LDG.E.64 R14, desc[UR4][R52.64] ;  /* 0x00000004340ec981 */ /* 0x000124000c1e1b00 */
[----:B0-----:R-:W0:Y:S01]  /*0620*/  LDC.64 R26, c[0x0][0x398] ;  /* 0x0000e600ff1a7b82 */ /* 0x001e220000000a00 */
[----:B------:R-:W-:Y:S01]  /*0630*/  @!P1 IADD3 R0, PT, PT, R0, 0x80, RZ ;  /* 0x0000008000009810 */ /* 0x000fe20007ffe0ff */
[----:B------:R1:W4:Y:S01]  /*0640*/  @!P4 LDG.E.64 R40, desc[UR4][R38.64] ;  /* 0x000000042628c981 */ /* 0x000322000c1e1b00 */
[----:B------:R-:W-:Y:S02]  /*0650*/  CS2R R46, SRZ ;  /* 0x00000000002e7805 */ /* 0x000fe4000001ff00 */
[----:B------:R-:W-:Y:S01]  /*0660*/  CS2R R52, SRZ ;  /* 0x0000000000347805 */ /* 0x000fe2000001ff00 */
[----:B-1----:R-:W-:-:S03]  /*0670*/  @!P0 IMAD.WIDE.U32 R42, R4, 0x8, R42 ;  /* 0x00000008042a8825 */ /* 0x002fc600078e002a */
[----:B------:R-:W4:Y:S01]  /*0680*/  @!P1 LDG.E.64 R46, desc[UR4][R44.64] ;  /* 0x000000042c2e9981 */ /* 0x000f22000c1e1b00 */
[----:B------:R-:W-:-:S03]  /*0690*/  CS2R R38, SRZ ;  /* 0x0000000000267805 */ /* 0x000fc6000001ff00 */
[----:B------:R1:W4:Y:S01]  /*06a0*/  @!P1 LDG.E.64 R52, desc[UR4][R18.64] ;  /* 0x0000000412349981 */ /* 0x000322000c1e1b00 */
[----:B------:R-:W-:Y:S01]  /*06b0*/  ISETP.GE.U32.AND P1, PT, R0, R5, PT ;  /* 0x000000050000720c */ /* 0x000fe20003f26070 */
[----:B-----5:R-:W-:Y:S02]  /*06c0*/  @!P0 IMAD.WIDE.U32 R50, R4, 0x8, R50 ;  /* 0x0000000804328825 */ /* 0x020fe400078e0032 */
[----:B------:R5:W4:Y:S01]  /*06d0*/  @!P0 LDG.E.64 R38, desc[UR4][R42.64] ;  /* 0x000000042a268981 */ /* 0x000b22000c1e1b00 */
[----:B-1----:R-:W1:Y:S01]  /*06e0*/  LDC.64 R18, c[0x0][0x390] ;  /* 0x0000e400ff127b82 */ /* 0x002e620000000a00 */
[----:B-----5:R-:W-:-:S06]  /*06f0*/  CS2R R42, SRZ ;  /* 0x00000000002a7805 */ /* 0x020fcc000001ff00 */
[----:B------:R0:W4:Y:S02]  /*0700*/  @!P0 LDG.E.64 R42, desc[UR4][R50.64] ;  /* 0x00000004322a8981 */ /* 0x000124000c1e1b00 */
[----:B0-----:R-:W-:Y:S02]  /*0710*/  @!P0 IMAD.WIDE.U32 R50, R4, 0x8, R26 ;  /* 0x0000000804328825 */ /* 0x001fe400078e001a */
[----:B------:R-:W0:Y:S01]  /*0720*/  @!P1 LDC.64 R26, c[0x0][0x3a0] ;  /* 0x0000e800ff1a9b82 */ /* 0x000e220000000a00 */
[----:B------:R-:W-:-:S06]  /*0730*/  CS2R R44, SRZ ;  /* 0x00000000002c7805 */ /* 0x000fcc000001ff00 */
[----:B------:R5:W4:Y:S02]  /*0740*/  @!P0 LDG.E.64 R44, desc[UR4][R50.64] ;  /* 0x00000004322c8981 */ /* 0x000b24000c1e1b00 */
[----:B-----5:R-:W-:-:S04]  /*0750*/  @!P1 IMAD R51, R3, 0x400, R0 ;  /* 0x0000040003339824 */ /* 0x020fc800078e0200 */
[----:B-1----:R-:W-:-:S04]  /*0760*/  @!P1 IMAD.WIDE.U32 R18, R51, 0x8, R18 ;  /* 0x0000000833129825 */ /* 0x002fc800078e0012 */
[C---:B0-----:R-:W-:Y:S02]  /*0770*/  @!P1 IMAD.WIDE.U32 R26, R51.reuse, 0x8, R26 ;  /* 0x00000008331a9825 */ /* 0x041fe400078e001a */
[----:B------:R-:W5:Y:S04]  /*0780*/  @!P1 LDG.E.64 R18, desc[UR4][R18.64] ;  /* 0x0000000412129981 */ /* 0x000f68000c1e1b00 */
[----:B------:R-:W5:Y:S01]  /*0790*/  @!P1 LDG.E.64 R26, desc[UR4][R26.64] ;  /* 0x000000041a1a9981 */ /* 0x000f62000c1e1b00 */
[----:B------:R0:W-:Y:S02]  /*07a0*/  DMUL R24, R24, R20 ;  /* 0x0000001418187228 */ /* 0x0001e40000000000 */
[----:B0-----:R-:W0:Y:S02]  /*07b0*/  LDC.64 R20, c[0x0][0x398] ;  /* 0x0000e600ff147b82 */ /* 0x001e240000000a00 */
[----:B0-----:R-:W-:-:S06]  /*07c0*/  @!P1 IMAD.WIDE.U32 R20, R51, 0x8, R20 ;  /* 0x0000000833149825 */ /* 0x001fcc00078e0014 */
[----:B------:R-:W5:Y:S01]  /*07d0*/  @!P1 LDG.E.64 R20, desc[UR4][R20.64] ;  /* 0x0000000414149981 */ /* 0x000f62000c1e1b00 */
[----:B------:R-:W-:Y:S01]  /*07e0*/  VIADD R0, R2, 0x80 ;  /* 0x0000008002007836 */ /* 0x000fe20000000000 */
[----:B------:R-:W-:Y:S04]  /*07f0*/  BSSY.RECONVERGENT B0, `(.L_x_12575) ;  /* 0x000007c000007945 */ /* 0x000fe80003800200 */
[----:B------:R-:W-:-:S15]  /*0800*/  BSSY.RELIABLE B1, `(.L_x_12576) ;  /* 0x0000074000017945 */ /* 0x000fde0003800100 */
[----:B------:R-:W-:-:S15]  /*0810*/  NOP ;  /* 0x0000000000007918 */ /* 0x000fde0000000000 */
[----:B------:R-:W-:-:S15]  /*0820*/  NOP ;  /* 0x0000000000007918 */ /* 0x000fde0000000000 */
[----:B------:R-:W-:-:S03]  /*0830*/  NOP ;  /* 0x0000000000007918 */ /* 0x000fc60000000000 */
[----:B---3--:R-:W-:-:S15]  /*0840*/  DMUL R8, R16, R8 ;  /* 0x0000000810087228 */ /* 0x008fde0000000000 */
        /* <DEDUP_REMOVED lines=9> */
[----:B0-----:R0:W-:Y:S02]  /*08e0*/  DMUL R32, R10, R32 ;  /* 0x000000200a207228 */ /* 0x0011e40000000000 */
[----:B0-----:R-:W0:-:S15]  /*08f0*/  @!P0 LDC.64 R10, c[0x0][0x388] ;  /* 0x0000e200ff0a8b82 */ /* 0x001e1e0000000a00 */
[----:B------:R-:W-:-:S15]  /*0900*/  NOP ;  /* 0x0000000000007918 */ /* 0x000fde0000000000 */
[----:B------:R-:W-:-:S15]  /*0910*/  NOP ;  /* 0x0000000000007918 */ /* 0x000fde0000000000 */
[----:B------:R-:W-:-:S15]  /*0920*/  NOP ;  /* 0x0000000000007918 */ /* 0x000fde0000000000 */
[----:B------:R-:W-:-:S02]  /*0930*/  NOP ;  /* 0x0000000000007918 */ /* 0x000fc40000000000 */
[----:B------:R1:W-:Y:S02]  /*0940*/  DMUL R36, R8, R36 ;  /* 0x0000002408247228 */ /* 0x0003e40000000000 */
[----:B-1----:R-:W-:Y:S02]  /*0950*/  @!P0 LEA R9, R3, R2, 0xa ;  /* 0x0000000203098211 */ /* 0x002fe400078e50ff */
[----:B------:R-:W-:-:S03]  /*0960*/  @!P0 MOV R2, R0 ;  /* 0x0000000000028202 */ /* 0x000fc60000000f00 */
[----:B0-----:R-:W-:Y:S01]  /*0970*/  @!P0 IMAD.WIDE.U32 R10, R9, 0x8, R10 ;  /* 0x00000008090a8825 */ /* 0x001fe200078e000a */
[----:B------:R-:W-:-:S15]  /*0980*/  CS2R R8, SRZ ;  /* 0x0000000000087805 */ /* 0x000fde000001ff00 */
[----:B------:R-:W-:-:S15]  /*0990*/  NOP ;  /* 0x0000000000007918 */ /* 0x000fde0000000000 */
[----:B------:R-:W-:-:S15]  /*09a0*/  NOP ;  /* 0x0000000000007918 */ /* 0x000fde0000000000 */
[----:B------:R-:W-:-:S11]  /*09b0*/  NOP ;  /* 0x0000000000007918 */ /* 0x000fd60000000000 */
[----:B----4-:R-:W0:-:S15]  /*09c0*/  DMUL R38, R42, R38 ;  /* 0x000000262a267228 */ /* 0x010e1e0000000000 */
[----:B------:R-:W-:-:S15]  /*09d0*/  NOP ;  /* 0x0000000000007918 */ /* 0x000fde0000000000 */
[----:B------:R-:W-:-:S15]  /*09e0*/  NOP ;  /* 0x0000000000007918 */ /* 0x000fde0000000000 */
[----:B------:R-:W-:-:S15]  /*09f0*/  NOP ;  /* 0x0000000000007918 */ /* 0x000fde0000000000 */
[----:B------:R-:W-:-:S04]  /*0a00*/  NOP ;  /* 0x0000000000007918 */ /* 0x000fc80000000000 */
[----:B0-----:R-:W0:Y:S02]  /*0a10*/  DMUL R38, R38, R44 ;  /* 0x0000002c26267228 */ /* 0x001e240000000000 */
[----:B0-----:R0:W-:Y:S01]  /*0a20*/  @!P0 STG.E.64 desc[UR4][R10.64], R38 ;  /* 0x000000260a008986 */ /* 0x0011e2000c101b04 */
[----:B------:R-:W-:-:S15]  /*0a30*/  ISETP.GE.U32.AND P0, PT, R2, R5, PT ;  /* 0x000000050200720c */ /* 0x000fde0003f06070 */
        /* <DEDUP_REMOVED lines=19> */
[----:B-----5:R-:W4:-:S15]  /*0b70*/  @!P1 DMUL R18, R18, R26 ;  /* 0x0000001a12129228 */ /* 0x020f1e0000000000 */
        /* <DEDUP_REMOVED lines=9> */
[----:B-1----:R1:W0:-:S15]  /*0c10*/  DMUL R28, R12, R28 ;  /* 0x0000001c0c1c7228 */ /* 0x00221e0000000000 */
        /* <DEDUP_REMOVED lines=19> */
[----:B------:R-:W-:Y:S01]  /*0d50*/  ISETP.GE.U32.AND P0, PT, R2, R5, PT ;  /* 0x000000050200720c */ /* 0x000fe20003f06070 */
[----:B0-----:R-:W-:-:S05]  /*0d60*/  IMAD.WIDE.U32 R10, R13, 0x8, R10 ;  /* 0x000000080d0a7825 */ /* 0x001fca00078e000a */
[----:B------:R0:W-:Y:S07]  /*0d70*/  STG.E.64 desc[UR4][R10.64], R22 ;  /* 0x000000160a007986 */ /* 0x0001ee000c101b04 */
[----:B------:R-:W-:Y:S05]  /*0d80*/  @P0 BRA `(.L_x_12578) ;  /* 0x0000000000300947 */ /* 0x000fea0003800000 */
[----:B0-----:R-:W0:Y:S01]  /*0d90*/  LDC.64 R10, c[0x0][0x388] ;  /* 0x0000e200ff0a7b82 */ /* 0x001e220000000a00 */
[----:B------:R-:W-:Y:S01]  /*0da0*/  IMAD R13, R3, 0x400, R2 ;  /* 0x00000400030d7824 */ /* 0x000fe200078e0202 */
[----:B------:R-:W-:-:S03]  /*0db0*/  IADD3 R2, PT, PT, R2, 0x80, RZ ;  /* 0x0000008002027810 */ /* 0x000fc60007ffe0ff */
[----:B0-----:R-:W-:-:S05]  /*0dc0*/  IMAD.WIDE.U32 R10, R13, 0x8, R10 ;  /* 0x000000080d0a7825 */ /* 0x001fca00078e000a */
[----:B------:R0:W-:Y:S02]  /*0dd0*/  STG.E.64 desc[UR4][R10.64], R36 ;  /* 0x000000240a007986 */ /* 0x0001e4000c101b04 */
.L_x_12577:
[----:B------:R-:W-:-:S13]  /*0de0*/  ISETP.GE.U32.AND P0, PT, R2, R5, PT ;  /* 0x000000050200720c */ /* 0x000fda0003f06070 */
[----:B------:R-:W-:Y:S05]  /*0df0*/  @P0 BRA `(.L_x_12579) ;  /* 0x0000000000300947 */ /* 0x000fea0003800000 */
[----:B0-----:R-:W0:Y:S01]  /*0e00*/  LDC.64 R10, c[0x0][0x388] ;  /* 0x0000e200ff0a7b82 */ /* 0x001e220000000a00 */
[----:B------:R-:W-:Y:S01]  /*0e10*/  IMAD R13, R3, 0x400, R2 ;  /* 0x00000400030d7824 */ /* 0x000fe200078e0202 */
[----:B------:R-:W-:-:S03]  /*0e20*/  IADD3 R2, PT, PT, R2, 0x80, RZ ;  /* 0x0000008002027810 */ /* 0x000fc60007ffe0ff */
[----:B0-----:R-:W-:-:S05]  /*0e30*/  IMAD.WIDE.U32 R10, R13, 0x8, R10 ;  /* 0x000000080d0a7825 */ /* 0x001fca00078e000a */
[----:B------:R1:W-:Y:S02]  /*0e40*/  STG.E.64 desc[UR4][R10.64], R32 ;  /* 0x000000200a007986 */ /* 0x0003e4000c101b04 */
.L_x_12578:
[----:B------:R-:W-:-:S13]  /*0e50*/  ISETP.GE.U32.AND P0, PT, R2, R5, PT ;  /* 0x000000050200720c */ /* 0x000fda0003f06070 */
[----:B------:R-:W-:Y:S05]  /*0e60*/  @P0 BRA `(.L_x_12580) ;  /* 0x0000000000340947 */ /* 0x000fea0003800000 */
[----:B01----:R-:W0:Y:S01]  /*0e70*/  LDC.64 R10, c[0x0][0x388] ;  /* 0x0000e200ff0a7b82 */ /* 0x003e220000000a00 */
[----:B------:R-:W-:Y:S01]  /*0e80*/  IMAD R13, R3, 0x400, R2 ;  /* 0x00000400030d7824 */ /* 0x000fe200078e0202 */
[----:B------:R-:W-:-:S03]  /*0e90*/  IADD3 R2, PT, PT, R2, 0x80, RZ ;  /* 0x0000008002027810 */ /* 0x000fc60007ffe0ff */
[----:B0-----:R-:W-:-:S05]  /*0ea0*/  IMAD.WIDE.U32 R10, R13, 0x8, R10 ;  /* 0x000000080d0a7825 */ /* 0x001fca00078e000a */
[----:B------:R1:W-:Y:S02]  /*0eb0*/  STG.E.64 desc[UR4][R10.64], R28 ;  /* 0x0000001c0a007986 */ /* 0x0003e4000c101b04 */
.L_x_12579:
[----:B------:R-:W-:-:S13]  /*0ec0*/  ISETP.GE.U32.AND P0, PT, R2, R5, PT ;  /* 0x000000050200720c */ /* 0x000fda0003f06070 */
[----:B------:R-:W-:Y:S05]  /*0ed0*/  @P0 BREAK.RELIABLE B1 ;  /* 0x0000000000010942 */ /* 0x000fea0003800100 */
[----:B------:R-:W-:Y:S05]  /*0ee0*/  @P0 BRA `(.L_x_12581) ;  /* 0x0000000000300947 */ /* 0x000fea0003800000 */
[----:B01----:R-:W0:Y:S01]  /*0ef0*/  LDC.64 R10, c[0x0][0x388] ;  /* 0x0000e200ff0a7b82 */ /* 0x003e220000000a00 */
[----:B------:R-:W-:Y:S01]  /*0f00*/  IMAD R13, R3, 0x400, R2 ;  /* 0x00000400030d7824 */ /* 0x000fe200078e0202 */
[----:B------:R-:W-:-:S03]  /*0f10*/  IADD3 R2, PT, PT, R2, 0x80, RZ ;  /* 0x0000008002027810 */ /* 0x000fc60007ffe0ff */
[----:B0-----:R-:W-:-:S05]  /*0f20*/  IMAD.WIDE.U32 R10, R13, 0x8, R10 ;  /* 0x000000080d0a7825 */ /* 0x001fca00078e000a */
[----:B------:R2:W-:Y:S02]  /*0f30*/  STG.E.64 desc[UR4][R10.64], R6 ;  /* 0x000000060a007986 */ /* 0x0005e4000c101b04 */
.L_x_12580:
[----:B------:R-:W-:Y:S05]  /*0f40*/  BSYNC.RELIABLE B1 ;  /* 0x0000000000017941 */ /* 0x000fea0003800100 */
.L_x_12576:
[----:B------:R-:W-:-:S13]  /*0f50*/  ISETP.GE.U32.AND P0, PT, R2, R5, PT ;  /* 0x000000050200720c */ /* 0x000fda0003f06070 */
[----:B--2---:R-:W2:Y:S01]  /*0f60*/  @!P0 LDC.64 R6, c[0x0][0x388] ;  /* 0x0000e200ff068b82 */ /* 0x004ea20000000a00 */
[----:B01----:R-:W-:Y:S01]  /*0f70*/  @!P0 LEA R11, R3, R2, 0xa ;  /* 0x00000002030b8211 */ /* 0x003fe200078e50ff */
[----:B------:R-:W-:-:S04]  /*0f80*/  @!P0 VIADD R2, R2, 0x80 ;  /* 0x0000008002028836 */ /* 0x000fc80000000000 */
[----:B--2---:R-:W-:-:S05]  /*0f90*/  @!P0 IMAD.WIDE.U32 R6, R11, 0x8, R6 ;  /* 0x000000080b068825 */ /* 0x004fca00078e0006 */
[----:B------:R2:W-:Y:S02]  /*0fa0*/  @!P0 STG.E.64 desc[UR4][R6.64], R52 ;  /* 0x0000003406008986 */ /* 0x0005e4000c101b04 */
.L_x_12581:
[----:B------:R-:W-:Y:S05]  /*0fb0*/  BSYNC.RECONVERGENT B0 ;  /* 0x0000000000007941 */ /* 0x000fea0003800200 */
.L_x_12575:
[----:B------:R-:W-:Y:S05]  /*0fc0*/  WARPSYNC.ALL ;  /* 0x0000000000007948 */ /* 0x000fea0003800000 */
[----:B------:R-:W-:-:S13]  /*0fd0*/  ISETP.GE.U32.AND P0, PT, R2, R5, PT ;  /* 0x000000050200720c */ /* 0x000fda0003f06070 */
[----:B------:R-:W-:Y:S05]  /*0fe0*/  @P0 EXIT ;  /* 0x000000000000094d */ /* 0x000fea0003800000 */
[----:B------:R-:W3:Y:S01]  /*0ff0*/  LDC.64 R4, c[0x0][0x388] ;  /* 0x0000e200ff047b82 */ /* 0x000ee20000000a00 */
[----:B------:R-:W-:-:S05]  /*1000*/  LEA R3, R3, R2, 0xa ;  /* 0x0000000203037211 */ /* 0x000fca00078e50ff */
[----:B---3--:R-:W-:-:S05]  /*1010*/  IMAD.WIDE.U32 R2, R3, 0x8, R4 ;  /* 0x0000000803027825 */ /* 0x008fca00078e0004 */
[----:B------:R-:W-:Y:S01]  /*1020*/  STG.E.64 desc[UR4][R2.64], R8 ;  /* 0x0000000802007986 */ /* 0x000fe2000c101b04 */
[----:B------:R-:W-:Y:S05]  /*1030*/  EXIT ;  /* 0x000000000000794d */ /* 0x000fea0003800000 */
.L_x_12574:
[----:B------:R-:W0:Y:S01]  /*1040*/  S2R R49, SR_TID.X ;  /* 0x0000000000317919 */ /* 0x000e220000002100 */
[----:B------:R-:W1:Y:S01]  /*1050*/  LDC.64 R4, c[0x0][0x390] ;  /* 0x0000e400ff047b82 */ /* 0x000e620000000a00 */
[----:B------:R-:W-:-:S07]  /*1060*/  SHF.L.U32 R3, R3, 0xa, RZ ;  /* 0x0000000a03037819 */ /* 0x000fce00000006ff */
[----:B------:R-:W2:Y:S08]  /*1070*/  LDC.64 R8, c[0x0][0x3a0] ;  /* 0x0000e800ff087b82 */ /* 0x000eb00000000a00 */
[----:B------:R-:W3:Y:S01]  /*1080*/  LDC.64 R6, c[0x0][0x398] ;  /* 0x0000e600ff067b82 */ /* 0x000ee20000000a00 */
[----:B-1----:R-:W-:-:S04]  /*1090*/  IMAD.WIDE.U32 R4, R3, 0x8, R4 ;  /* 0x0000000803047825 */ /* 0x002fc800078e0004 */
[----:B0-----:R-:W-:-:S04]  /*10a0*/  IMAD.WIDE.U32 R52, R49, 0x10, R4 ;  /* 0x0000001031347825 */ /* 0x001fc800078e0004 */
[C---:B--2---:R-:W-:Y:S01]  /*10b0*/  IMAD.WIDE.U32 R8, R3.reuse, 0x8, R8 ;  /* 0x0000000803087825 */ /* 0x044fe200078e0008 */
[----:B------:R-:W2:Y:S03]  /*10c0*/  LDG.E.128 R12, desc[UR4][R52.64+0x800] ;  /* 0x00080004340c7981 */ /* 0x000ea6000c1e1d00 */
[----:B---3--:R-:W-:Y:S01]  /*10d0*/  IMAD.WIDE.U32 R6, R3, 0x8, R6 ;  /* 0x0000000803067825 */ /* 0x008fe200078e0006 */
[----:B------:R-:W3:Y:S03]  /*10e0*/  LDG.E.128 R20, desc[UR4][R52.64+0x1000] ;  /* 0x0010000434147981 */ /* 0x000ee6000c1e1d00 */
[C---:B------:R-:W-:Y:S01]  /*10f0*/  IMAD.WIDE.U32 R32, R49.reuse, 0x10, R8 ;  /* 0x0000001031207825 */ /* 0x040fe200078e0008 */
[----:B------:R-:W4:Y:S03]  /*1100*/  LDG.E.128 R28, desc[UR4][R52.64+0x1800] ;  /* 0x00180004341c7981 */ /* 0x000f26000c1e1d00 */
[----:B------:R-:W-:Y:S01]  /*1110*/  IMAD.WIDE.U32 R48, R49, 0x10, R6 ;  /* 0x0000001031307825 */ /* 0x000fe200078e0006 */
[----:B------:R-:W5:Y:S04]  /*1120*/  LDG.E.128 R8, desc[UR4][R32.64] ;  /* 0x0000000420087981 */ /* 0x000f68000c1e1d00 */
[----:B------:R-:W5:Y:S04]  /*1130*/  LDG.E.128 R4, desc[UR4][R52.64] ;  /* 0x0000000434047981 */ /* 0x000f68000c1e1d00 */
[----:B------:R-:W2:Y:S04]  /*1140*/  LDG.E.128 R16, desc[UR4][R32.64+0x800] ;  /* 0x0008000420107981 */ /* 0x000ea8000c1e1d00 */
[----:B------:R-:W3:Y:S04]  /*1150*/  LDG.E.128 R24, desc[UR4][R32.64+0x1000] ;  /* 0x0010000420187981 */ /* 0x000ee8000c1e1d00 */
[----:B------:R-:W4:Y:S04]  /*1160*/  LDG.E.128 R36, desc[UR4][R48.64] ;  /* 0x0000000430247981 */ /* 0x000f28000c1e1d00 */
[----:B------:R-:W4:Y:S04]  /*1170*/  LDG.E.128 R40, desc[UR4][R48.64+0x800] ;  /* 0x0008000430287981 */ /* 0x000f28000c1e1d00 */
[----:B------:R-:W4:Y:S04]  /*1180*/  LDG.E.128 R32, desc[UR4][R32.64+0x1800] ;  /* 0x0018000420207981 */ /* 0x000f28000c1e1d00 */
[----:B------:R-:W4:Y:S04]  /*1190*/  LDG.E.128 R44, desc[UR4][R48.64+0x1000] ;  /* 0x00100004302c7981 */ /* 0x000f28000c1e1d00 */
[----:B------:R-:W4:Y:S01]  /*11a0*/  LDG.E.128 R48, desc[UR4][R48.64+0x1800] ;  /* 0x0018000430307981 */ /* 0x000f22000c1e1d00 */
[----:B-----5:R0:W-:Y:S02]  /*11b0*/  DMUL R6, R6, R10 ;  /* 0x0000000a06067228 */ /* 0x0201e40000000000 */
[----:B0-----:R-:W0:-:S15]  /*11c0*/  S2R R11, SR_TID.X ;  /* 0x00000000000b7919 */ /* 0x001e1e0000002100 */
[----:B------:R-:W-:-:S15]  /*11d0*/  NOP ;  /* 0x0000000000007918 */ /* 0x000fde0000000000 */
[----:B------:R-:W-:-:S15]  /*11e0*/  NOP ;  /* 0x0000000000007918 */ /* 0x000fde0000000000 */
[----:B------:R-:W-:-:S15]  /*11f0*/  NOP ;  /* 0x0000000000007918 */ /* 0x000fde0000000000 */
[----:B------:R-:W-:-:S02]  /*1200*/  NOP ;  /* 0x0000000000007918 */ /* 0x000fc40000000000 */
[----:B------:R1:W5:Y:S02]  /*1210*/  DMUL R4, R4, R8 ;  /* 0x0000000804047228 */ /* 0x0003640000000000 */
[----:B-1----:R-:W1:Y:S02]  /*1220*/  LDC.64 R8, c[0x0][0x388] ;  /* 0x0000e200ff087b82 */ /* 0x002e640000000a00 */
[----:B-1----:R-:W-:-:S04]  /*1230*/  IMAD.WIDE.U32 R2, R3, 0x8, R8 ;  /* 0x0000000803027825 */ /* 0x002fc800078e0008 */
[----:B0-----:R-:W-:-:S15]  /*1240*/  IMAD.WIDE.U32 R2, R11, 0x10, R2 ;  /* 0x000000100b027825 */ /* 0x001fde00078e0002 */
[----:B------:R-:W-:-:S15]  /*1250*/  NOP ;  /* 0x0000000000007918 */ /* 0x000fde0000000000 */
[----:B------:R-:W-:-:S15]  /*1260*/  NOP ;  /* 0x0000000000007918 */ /* 0x000fde0000000000 */
[----:B------:R-:W-:-:S11]  /*1270*/  NOP ;  /* 0x0000000000007918 */ /* 0x000fd60000000000 */
        /* <DEDUP_REMOVED lines=30> */
[----:B-----5:R-:W-:-:S15]  /*1460*/  DMUL R4, R36, R4 ;  /* 0x0000000424047228 */ /* 0x020fde0000000000 */
        /* <DEDUP_REMOVED lines=38> */
[----:B0-----:R-:W-:Y:S01]  /*16d0*/  STG.E.128 desc[UR4][R2.64+0x1800], R28 ;  /* 0x0018001c02007986 */ /* 0x001fe2000c101d04 */
[----:B------:R-:W-:Y:S05]  /*16e0*/  EXIT ;  /* 0x000000000000794d */ /* 0x000fea0003800000 */
.L_x_12582:
        /* <DEDUP_REMOVED lines=9> */
.L_x_27202:


//--------------------- .text._ZN2at6native29vectorized_elementwise_kernelILi4EZZZNS0_49_GLOBAL__N__b919a28f_16_Normalization_cu_5c38458736batch_norm_elementwise_backward_evalERKNS_6TensorES5_S5_S5_ENKUlvE_clEvENKUlvE_clEvEUldddE_St5arrayIPcLm4EEEEviT0_T1_ --------------------------
	.section	.text._ZN2at6native29vectorized_elementwise_kernelILi4EZZZNS0_49_GLOBAL__N__b919a28f_16_Normalization_cu_5c38458736batch_norm_elementwise_backward_evalERKNS_6TensorES5_S5_S5_ENKUlvE_clEvENKUlvE_clEvEUldddE_St5arrayIPcLm4EEEEviT0_T1_,"ax",@progbits
	.align	128
        .global         _ZN2at6native29vectorized_elementwise_kernelILi4EZZZNS0_49_GLOBAL__N__b919a28f_16_Normalization_cu_5c38458736batch_norm_elementwise_backward_evalERKNS_6TensorES5_S5_S5_ENKUlvE_clEvENKUlvE_clEvEUldddE_St5arrayIPcLm4EEEEviT0_T1_
        .type           _ZN2at6native29vectorized_elementwise_kernelILi4EZZZNS0_49_GLOBAL__N__b919a28f_16_Normalization_cu_5c38458736batch_norm_elementwise_backward_evalERKNS_6TensorES5_S5_S5_ENKUlvE_clEvENKUlvE_clEvEUldddE_St5arrayIPcLm4EEEEviT0_T1_,@function
        .size           _ZN2at6native29vectorized_elementwise_kernelILi4EZZZNS0_49_GLOBAL__N__b919a28f_16_Normalization_cu_5c38458736batch_norm_elementwise_backward_evalERKNS_6TensorES5_S5_S5_ENKUlvE_clEvENKUlvE_clEvEUldddE_St5arrayIPcLm4EEEEviT0_T1_,(.L_x_27203 - _ZN2at6native29vectorized_elementwise_kernelILi4EZZZNS0_49_GLOBAL__N__b919a28f_16_Normalization_cu_5c38458736batch_norm_elementwise_backward_evalERKNS_6TensorES5_S5_S5_ENKUlvE_clEvENKUlvE_clEvEUldddE_St5arrayIPcLm4EEEEviT0_T1_)
        .other          _ZN2at6native29vectorized_elementwise_kernelILi4EZZZNS0_49_GLOBAL__N__b919a28f_16_Normalization_cu_5c38458736batch_norm_elementwise_backward_evalERKNS_6TensorES5_S5_S5_ENKUlvE_clEvENKUlvE_clEvEUldddE_St5arrayIPcLm4EEEEviT0_T1_,@"STO_CUDA_ENTRY STV_DEFAULT"
_ZN2at6native29vectorized_elementwise_kernelILi4EZZZNS0_49_GLOBAL__N__b919a28f_16_Normalization_cu_5c38458736batch_norm_elementwise_backward_evalERKNS_6TensorES5_S5_S5_ENKUlvE_clEvENKUlvE_clEvEUldddE_St5arrayIPcLm4EEEEviT0_T1_:
.text._ZN2at6native29vectorized_elementwise_kernelILi4EZZZNS0_49_GLOBAL__N__b919a28f_16_Normalization_cu_5c38458736batch_norm_elementwise_backward_evalERKNS_6TensorES5_S5_S5_ENKUlvE_clEvENKUlvE_clEvEUldddE_St5arrayIPcLm4EEEEviT0_T1_:
        /* <DEDUP_REMOVED lines=222> */
.L_x_12586:
[----:B------:R-:W-:-:S13]  /*0de0*/  ISETP.GE.U32.AND P0, PT, R2, R5, PT ;  /* 0x000000050200720c */ /* 0x000fda0003f06070 */
[----:B------:R-:W-:Y:S05]  /*0df0*/  @P0 BRA `(.L_x_12588) ;  /* 0x0000000000300947 */ /* 0x000fea0003800000 */
[----:B0-----:R-:W0:Y:S01]  /*0e00*/  LDC.64 R10, c[0x0][0x388] ;  /* 0x0000e200ff0a7b82 */ /* 0x001e220000000a00 */
[----:B------:R-:W-:Y:S01]  /*0e10*/  IMAD R13, R3, 0x400, R2 ;  /* 0x00000400030d7824 */ /* 0x000fe200078e0202 */
[----:B------:R-:W-:-:S03]  /*0e20*/  IADD3 R2, PT, PT, R2, 0x80, RZ ;  /* 0x0000008002027810 */ /* 0x000fc60007ffe0ff */
[----:B0-----:R-:W-:-:S05]  /*0e30*/  IMAD.WIDE.U32 R10, R13, 0x8, R10 ;  /* 0x000000080d0a7825 */ /* 0x001fca00078e000a */
[----:B------:R1:W-:Y:S02]  /*0e40*/  STG.E.64 desc[UR4][R10.64], R32 ;  /* 0x000000200a007986 */ /* 0x0003e4000c101b04 */
.L_x_12587:
[----:B------:R-:W-:-:S13]  /*0e50*/  ISETP.GE.U32.AND P0, PT, R2, R5, PT ;  /* 0x000000050200720c */ /* 0x000fda0003f06070 */
[----:B------:R-:W-:Y:S05]  /*0e60*/  @P0 BRA `(.L_x_12589) ;  /* 0x0000000000340947 */ /* 0x000fea0003800000 */
[----:B01----:R-:W0:Y:S01]  /*0e70*/  LDC.64 R10, c[0x0][0x388] ;  /* 0x0000e200ff0a7b82 */ /* 0x003e220000000a00 */
[----:B------:R-:W-:Y:S01]  /*0e80*/  IMAD R13, R3, 0x400, R2 ;  /* 0x00000400030d7824 */ /* 0x000fe200078e0202 */
[----:B------:R-:W-:-:S03]  /*0e90*/  IADD3 R2, PT, PT, R2, 0x80, RZ ;  /* 0x0000008002027810 */ /* 0x000fc60007ffe0ff */
[----:B0-----:R-:W-:-:S05]  /*0ea0*/  IMAD.WIDE.U32 R10, R13, 0x8, R10 ;  /* 0x000000080d0a7825 */ /* 0x001fca00078e000a */
[----:B------:R1:W-:Y:S02]  /*0eb0*/  STG.E.64 desc[UR4][R10.64], R28 ;  /* 0x0000001c0a007986 */ /* 0x0003e4000c101b04 */
.L_x_12588:
        /* <DEDUP_REMOVED lines=8> */
.L_x_12589:
[----:B------:R-:W-:Y:S05]  /*0f40*/  BSYNC.RELIABLE B1 ;  /* 0x0000000000017941 */ /* 0x000fea0003800100 */
.L_x_12585:
[----:B------:R-:W-:-:S13]  /*0f50*/  ISETP.GE.U32.AND P0, PT, R2, R5, PT ;  /* 0x000000050200720c */ /* 0x000fda0003f06070 */
[----:B--2---:R-:W2:Y:S01]  /*0f60*/  @!P0 LDC.64 R6, c[0x0][0x388] ;  /* 0x0000e200ff068b82 */ /* 0x004ea20000000a00 */
[----:B01----:R-:W-:Y:S01]  /*0f70*/  @!P0 LEA R11, R3, R2, 0xa ;  /* 0x00000002030b8211 */ /* 0x003fe200078e50ff */
[----:B------:R-:W-:-:S04]  /*0f80*/  @!P0 VIADD R2, R2, 0x80 ;  /* 0x0000008002028836 */ /* 0x000fc80000000000 */
[----:B--2---:R-:W-:-:S05]  /*0f90*/  @!P0 IMAD.WIDE.U32 R6, R11, 0x8, R6 ;  /* 0x000000080b068825 */ /* 0x004fca00078e0006 */
[----:B------:R2:W-:Y:S02]  /*0fa0*/  @!P0 STG.E.64 desc[UR4][R6.64], R52 ;  /* 0x0000003406008986 */ /* 0x0005e4000c101b04 */
.L_x_12590:
[----:B------:R-:W-:Y:S05]  /*0fb0*/  BSYNC.RECONVERGENT B0 ;  /* 0x0000000000007941 */ /* 0x000fea0003800200 */
.L_x_12584:
        /* <DEDUP_REMOVED lines=8> */
.L_x_12583:
[----:B------:R-:W0:Y:S01]  /*1040*/  S2R R45, SR_TID.X ;  /* 0x00000000002d7919 */ /* 0x000e220000002100 */
[----:B------:R-:W1:Y:S01]  /*1050*/  LDC.64 R4, c[0x0][0x390] ;  /* 0x0000e400ff047b82 */ /* 0x000e620000000a00 */
[----:B------:R-:W-:-:S07]  /*1060*/  SHF.L.U32 R3, R3, 0xa, RZ ;  /* 0x0000000a03037819 */ /* 0x000fce00000006ff */
[----:B------:R-:W2:Y:S08]  /*1070*/  LDC.64 R6, c[0x0][0x3a0] ;  /* 0x0000e800ff067b82 */ /* 0x000eb00000000a00 */
[----:B------:R-:W3:Y:S01]  /*1080*/  LDC.64 R20, c[0x0][0x398] ;  /* 0x0000e600ff147b82 */ /* 0x000ee20000000a00 */
[----:B-1----:R-:W-:-:S04]  /*1090*/  IMAD.WIDE.U32 R4, R3, 0x8, R4 ;  /* 0x0000000803047825 */ /* 0x002fc800078e0004 */
[----:B0-----:R-:W-:-:S04]  /*10a0*/  IMAD.WIDE.U32 R52, R45, 0x20, R4 ;  /* 0x000000202d347825 */ /* 0x001fc800078e0004 */
[----:B--2---:R-:W-:-:S04]  /*10b0*/  IMAD.WIDE.U32 R6, R3, 0x8, R6 ;  /* 0x0000000803067825 */ /* 0x004fc800078e0006 */
[----:B---3--:R-:W-:-:S04]  /*10c0*/  IMAD.WIDE.U32 R20, R3, 0x8, R20 ;  /* 0x0000000803147825 */ /* 0x008fc800078e0014 */
[C---:B------:R-:W-:Y:S02]  /*10d0*/  IMAD.WIDE.U32 R28, R45.reuse, 0x20, R6 ;  /* 0x000000202d1c7825 */ /* 0x040fe400078e0006 */
[----:B------:R-:W2:Y:S04]  /*10e0*/  LDG.E.ENL2.256 R8, R4, desc[UR4][R52.64] ;  /* 0xfe0000043404797e */ /* 0x000ea80008121908 */
[----:B------:R-:W2:Y:S01]  /*10f0*/  LDG.E.ENL2.256 R16, R12, desc[UR4][R28.64] ;  /* 0xfe0000041c0c797e */ /* 0x000ea20008121910 */
[----:B------:R-:W-:-:S03]  /*1100*/  IMAD.WIDE.U32 R44, R45, 0x20, R20 ;  /* 0x000000202d2c7825 */ /* 0x000fc600078e0014 */
[----:B------:R-:W3:Y:S04]  /*1110*/  LDG.E.ENL2.256 R24, R20, desc[UR4][R52.64+0x1000] ;  /* 0xfe0080043414797e */ /* 0x000ee80008121918 */
[----:B------:R-:W4:Y:S04]  /*1120*/  LDG.E.ENL2.256 R40, R36, desc[UR4][R44.64] ;  /* 0xfe0000042c24797e */ /* 0x000f280008121928 */
[----:B------:R-:W3:Y:S04]  /*1130*/  LDG.E.ENL2.256 R32, R28, desc[UR4][R28.64+0x1000] ;  /* 0xfe0080041c1c797e */ /* 0x000ee80008121920 */
[----:B------:R-:W5:Y:S01]  /*1140*/  LDG.E.ENL2.256 R48, R44, desc[UR4][R44.64+0x1000] ;  /* 0xfe0080042c2c797e */ /* 0x000f620008121930 */
[----:B--2---:R0:W-:Y:S02]  /*1150*/  DMUL R6, R6, R14 ;  /* 0x0000000e06067228 */ /* 0x0041e40000000000 */
[----:B0-----:R-:W0:-:S15]  /*1160*/  S2R R15, SR_TID.X ;  /* 0x00000000000f7919 */ /* 0x001e1e0000002100 */
[----:B------:R-:W-:-:S15]  /*1170*/  NOP ;  /* 0x0000000000007918 */ /* 0x000fde0000000000 */
[----:B------:R-:W-:-:S15]  /*1180*/  NOP ;  /* 0x0000000000007918 */ /* 0x000fde0000000000 */
[----:B------:R-:W-:-:S15]  /*1190*/  NOP ;  /* 0x0000000000007918 */ /* 0x000fde0000000000 */
[----:B------:R-:W-:-:S02]  /*11a0*/  NOP ;  /* 0x0000000000007918 */ /* 0x000fc40000000000 */
[----:B------:R1:W4:Y:S02]  /*11b0*/  DMUL R4, R4, R12 ;  /* 0x0000000c04047228 */ /* 0x0003240000000000 */
[----:B-1----:R-:W1:Y:S02]  /*11c0*/  LDC.64 R12, c[0x0][0x388] ;  /* 0x0000e200ff0c7b82 */ /* 0x002e640000000a00 */
[----:B-1----:R-:W-:-:S04]  /*11d0*/  IMAD.WIDE.U32 R2, R3, 0x8, R12 ;  /* 0x0000000803027825 */ /* 0x002fc800078e000c */
[----:B0-----:R-:W-:-:S15]  /*11e0*/  IMAD.WIDE.U32 R2, R15, 0x20, R2 ;  /* 0x000000200f027825 */ /* 0x001fde00078e0002 */
        /* <DEDUP_REMOVED lines=48> */
[----:B-1----:R-:W0:Y:S02]  /*14f0*/  DMUL R10, R42, R10 ;  /* 0x0000000a2a0a7228 */ /* 0x002e240000000000 */
[----:B0-----:R-:W-:-:S15]  /*1500*/  STG.E.ENL2.256 desc[UR4][R2.64], R4, R8 ;  /* 0xf80000040208797f */ /* 0x001fde000f121804 */
        /* <DEDUP_REMOVED lines=22> */
.L_x_12591:
        /* <DEDUP_REMOVED lines=9> */
.L_x_27203:


//--------------------- .text._ZN2at6native29vectorized_elementwise_kernelILi8EZZZNS0_49_GLOBAL__N__b919a28f_16_Normalization_cu_5c38458736batch_norm_elementwise_backward_evalERKNS_6TensorES5_S5_S5_ENKUlvE_clEvENKUlvE_clEvEUldddE_St5arrayIPcLm4EEEEviT0_T1_ --------------------------
	.section	.text._ZN2at6native29vectorized_elementwise_kernelILi8EZZZNS0_49_GLOBAL__N__b919a28f_16_Normalization_cu_5c38458736batch_norm_elementwise_backward_evalERKNS_6TensorES5_S5_S5_ENKUlvE_clEvENKUlvE_clEvEUldddE_St5arrayIPcLm4EEEEviT0_T1_,"ax",@progbits
	.align	128
        .global         _ZN2at6native29vectorized_elementwise_kernelILi8EZZZNS0_49_GLOBAL__N__b919a28f_16_Normalization_cu_5c38458736batch_norm_elementwise_backward_evalERKNS_6TensorES5_S5_S5_ENKUlvE_clEvENKUlvE_clEvEUldddE_St5arrayIPcLm4EEEEviT0_T1_
        .type           _ZN2at6native29vectorized_elementwise_kernelILi8EZZZNS0_49_GLOBAL__N__b919a28f_16_Normalization_cu_5c38458736batch_norm_elementwise_backward_evalERKNS_6TensorES5_S5_S5_ENKUlvE_clEvENKUlvE_clEvEUldddE_St5arrayIPcLm4EEEEviT0_T1_,@function
        .size           _ZN2at6native29vectorized_elementwise_kernelILi8EZZZNS0_49_GLOBAL__N__b919a28f_16_Normalization_cu_5c38458736batch_norm_elementwise_backward_evalERKNS_6TensorES5_S5_S5_ENKUlvE_clEvENKUlvE_clEvEUldddE_St5arrayIPcLm4EEEEviT0_T1_,(.L_x_27204 - _ZN2at6native29vectorized_elementwise_kernelILi8EZZZNS0_49_GLOBAL__N__b919a28f_16_Normalization_cu_5c38458736batch_norm_elementwise_backward_evalERKNS_6TensorES5_S5_S5_ENKUlvE_clEvENKUlvE_clEvEUldddE_St5arrayIPcLm4EEEEviT0_T1_)
        .other          _ZN2at6native29vectorized_elementwise_kernelILi8EZZZNS0_49_GLOBAL__N__b919a28f_16_Normalization_cu_5c38458736batch_norm_elementwise_backward_evalERKNS_6TensorES5_S5_S5_ENKUlvE_clEvENKUlvE_clEvEUldddE_St5arrayIPcLm4EEEEviT0_T1_,@"STO_CUDA_ENTRY STV_DEFAULT"
_ZN2at6native29vectorized_elementwise_kernelILi8EZZZNS0_49_GLOBAL__N__b919a28f_16_Normalization_cu_5c38458736batch_norm_elementwise_backward_evalERKNS_6TensorES5_S5_S5_ENKUlvE_clEvENKUlvE_clEvEUldddE_St5arrayIPcLm4EEEEviT0_T1_:
.text._ZN2at6native29vectorized_elementwise_kernelILi8EZZZNS0_49_GLOBAL__N__b919a28f_16_Normalization_cu_5c38458736batch_norm_elementwise_backward_evalERKNS_6TensorES5_S5_S5_ENKUlvE_clEvENKUlvE_clEvEUldddE_St5arrayIPcLm4EEEEviT0_T1_:
[----:B------:R-:W-:Y:S01]  /*0000*/  LDC R1, c[0x0][0x37c] ;  /* 0x0000df00ff017b82 */ /* 0x000fe20000000800 */
[----:B------:R-:W-:Y:S05]  /*0010*/  EXIT ;  /* 0x000000000000794d */ /* 0x000fea0003800000 */
.L_x_12592:
        /* <DEDUP_REMOVED lines=14> */
.L_x_27204:


//--------------------- .text._ZN2at6native18elementwise_kernelILi128ELi4EZNS0_15gpu_kernel_implIZZZNS0_49_GLOBAL__N__b919a28f_16_Normalization_cu_5c38458737batch_norm_elementwise_backward_trainERKNS_6TensorES6_S6_S6_S6_S6_S6_ENKUlvE0_clEvENKUlvE2_clEvEUlN3c108BFloat16ESA_fffffE_EEvRNS_18TensorIteratorBaseERKT_EUliE_EEviT1_ --------------------------
	.section	.text._ZN2at6native18elementwise_kernelILi128ELi4EZNS0_15gpu_kernel_implIZZZNS0_49_GLOBAL__N__b919a28f_16_Normalization_cu_5c38458737batch_norm_elementwise_backward_trainERKNS_6TensorES6_S6_S6_S6_S6_S6_ENKUlvE0_clEvENKUlvE2_clEvEUlN3c108BFloat16ESA_fffffE_EEvRNS_18TensorIteratorBaseERKT_EUliE_EEviT1_,"ax",@progbits
	.align	128
        .global         _ZN2at6native18elementwise_kernelILi128ELi4EZNS0_15gpu_kernel_implIZZZNS0_49_GLOBAL__N__b919a28f_16_Normalization_cu_5c38458737batch_norm_elementwise_backward_trainERKNS_6TensorES6_S6_S6_S6_S6_S6_ENKUlvE0_clEvENKUlvE2_clEvEUlN3c108BFloat16ESA_fffffE_EEvRNS_18TensorIteratorBaseERKT_EUliE_EEviT1_
        .type           _ZN2at6native18elementwise_kernelILi128ELi4EZNS0_15gpu_kernel_implIZZZNS0_49_GLOBAL__N__b919a28f_16_Normalization_cu_5c38458737batch_norm_elementwise_backward_trainERKNS_6TensorES6_S6_S6_S6_S6_S6_ENKUlvE0_clEvENKUlvE2_clEvEUlN3c108BFloat16ESA_fffffE_EEvRNS_18TensorIteratorBaseERKT_EUliE_EEviT1_,@function
        .size           _ZN2at6native18elementwise_kernelILi128ELi4EZNS0_15gpu_kernel_implIZZZNS0_49_GLOBAL__N__b919a28f_16_Normalization_cu_5c38458737batch_norm_elementwise_backward_trainERKNS_6TensorES6_S6_S6_S6_S6_S6_ENKUlvE0_clEvENKUlvE2_clEvEUlN3c108BFloat16ESA_fffffE_EEvRNS_18TensorIteratorBaseERKT_EUliE_EEviT1_,(.L_x_27205 - _ZN2at6native18elementwise_kernelILi128ELi4EZNS0_15gpu_kernel_implIZZZNS0_49_GLOBAL__N__b919a28f_16_Normalization_cu_5c38458737batch_norm_elementwise_backward_trainERKNS_6TensorES6_S6_S6_S6_S6_S6_ENKUlvE0_clEvENKUlvE2_clEvEUlN3c108BFloat16ESA_fffffE_EEvRNS_18TensorIteratorBaseERKT_EUliE_EEviT1_)
        .other          _ZN2at6native18elementwise_kernelILi128ELi4EZNS0_15gpu_kernel_implIZZZNS0_49_GLOBAL__N__b919a28f_16_Normalization_cu_5c38458737batch_norm_elementwise_backward_trainERKNS_6TensorES6_S6_S6_S6_S6_S6_ENKUlvE0_clEvENKUlvE2_clEvEUlN3c108BFloat16ESA_fffffE_EEvRNS_18TensorIteratorBaseERKT_EUliE_EEviT1_,@"STO_CUDA_ENTRY STV_DEFAULT"
_ZN2at6native18elementwise_kernelILi128ELi4EZNS0_15gpu_kernel_implIZZZNS0_49_GLOBAL__N__b919a28f_16_Normalization_cu_5c38458737batch_norm_elementwise_backward_trainERKNS_6TensorES6_S6_S6_S6_S6_S6_ENKUlvE0_clEvENKUlvE2_clEvEUlN3c108BFloat16ESA_fffffE_EEvRNS_18TensorIteratorBaseERKT_EUliE_EEviT1_:
.text._ZN2at6native18elementwise_kernelILi128ELi4EZNS0_15gpu_kernel_implIZZZNS0_49_GLOBAL__N__b919a28f_16_Normalization_cu_5c38458737batch_norm_elementwise_backward_trainERKNS_6TensorES6_S6_S6_S6_S6_S6_ENKUlvE0_clEvENKUlvE2_clEvEUlN3c108BFloat16ESA_fffffE_EEvRNS_18TensorIteratorBaseERKT_EUliE_EEviT1_:
[----:B------:R-:W0:Y:S01]  /*0000*/  LDC R1, c[0x0][0x37c] ;  /* 0x0000df00ff017b82 */ /* 0x000e220000000800 */
[----:B------:R-:W1:Y:S07]  /*0010*/  S2R R17, SR_TID.X ;  /* 0x0000000000117919 */ /* 0x000e6e0000002100 */
[----:B------:R-:W2:Y:S01]  /*0020*/  S2UR UR4, SR_CTAID.X ;  /* 0x00000000000479c3 */ /* 0x000ea20000002500 */
[----:B------:R-:W3:Y:S01]  /*0030*/  LDCU UR39, c[0x0][0x388] ;  /* 0x00007100ff2777ac */ /* 0x000ee20008000800 */
[----:B------:R-:W-:Y:S01]  /*0040*/  BSSY.RECONVERGENT B7, `(.L_x_12593) ;  /* 0x00009b0000077945 */ /* 0x000fe20003800200 */
[----:B------:R-:W4:Y:S01]  /*0050*/  LDCU UR5, c[0x0][0x380] ;  /* 0x00007000ff0577ac */ /* 0x000f220008000800 */
[----:B------:R-:W5:Y:S01]  /*0060*/  LDCU.64 UR40, c[0x0][0x828] ;  /* 0x00010500ff2877ac */ /* 0x000f620008000a00 */
[----:B------:R-:W0:Y:S01]  /*0070*/  LDCU.64 UR36, c[0x0][0x358] ;  /* 0x00006b00ff2477ac */ /* 0x000e220008000a00 */
[----:B---3--:R-:W-:-:S04]  /*0080*/  UIADD3 UR45, UPT, UPT, UR39, -0x1, URZ ;  /* 0xffffffff272d7890 */ /* 0x008fc8000fffe0ff */
[----:B------:R-:W-:Y:S02]  /*0090*/  UISETP.LT.U32.AND UP0, UPT, UR45, 0x18, UPT ;  /* 0x000000182d00788c */ /* 0x000fe4000bf01070 */
[----:B--2---:R-:W-:Y:S02]  /*00a0*/  USHF.L.U32 UR4, UR4, 0x9, URZ ;  /* 0x0000000904047899 */ /* 0x004fe400080006ff */
[----:B------:R-:W-:Y:S02]  /*00b0*/  USEL UR38, UR45, 0x18, UP0 ;  /* 0x000000182d267887 */ /* 0x000fe40008000000 */
[----:B-----5:R-:W-:Y:S02]  /*00c0*/  UPRMT UR49, UR40, 0x7770, URZ ;  /* 0x0000777028317896 */ /* 0x020fe400080000ff */
[----:B-1----:R-:W-:Y:S01]  /*00d0*/  LOP3.LUT R17, R17, UR4, RZ, 0xfc, !PT ;  /* 0x0000000411117c12 */ /* 0x002fe2000f8efcff */
[----:B------:R-:W-:Y:S02]  /*00e0*/  UPRMT UR48, UR40, 0x7771, URZ ;  /* 0x0000777128307896 */ /* 0x000fe400080000ff */
[----:B------:R-:W-:Y:S01]  /*00f0*/  UPRMT UR47, UR40, 0x7772, URZ ;  /* 0x00007772282f7896 */ /* 0x000fe200080000ff */
[----:B----4-:R-:W-:Y:S01]  /*0100*/  ISETP.GE.AND P0, PT, R17, UR5, PT ;  /* 0x0000000511007c0c */ /* 0x010fe2000bf06270 */
[----:B------:R-:W-:-:S02]  /*0110*/  UPRMT UR46, UR40, 0x7773, URZ ;  /* 0x00007773282e7896 */ /* 0x000fc400080000ff */
[----:B------:R-:W-:Y:S02]  /*0120*/  UPRMT UR44, UR41, 0x7770, URZ ;  /* 0x00007770292c7896 */ /* 0x000fe400080000ff */
[----:B------:R-:W-:Y:S02]  /*0130*/  UPRMT UR43, UR41, 0x7771, URZ ;  /* 0x00007771292b7896 */ /* 0x000fe400080000ff */
[----:B------:R-:W-:Y:S02]  /*0140*/  UPRMT UR42, UR41, 0x7772, URZ ;  /* 0x00007772292a7896 */ /* 0x000fe400080000ff */
[----:B------:R-:W-:Y:S02]  /*0150*/  UPRMT UR50, UR41, 0x7773, URZ ;  /* 0x0000777329327896 */ /* 0x000fe400080000ff */
[----:B------:R-:W-:Y:S02]  /*0160*/  UIADD3 UR38, UPT, UPT, UR38, 0x1, URZ ;  /* 0x0000000126267890 */ /* 0x000fe4000fffe0ff */
[----:B0-----:R-:W-:Y:S10]  /*0170*/  @P0 BRA `(.L_x_12594) ;  /* 0x0000009800700947 */ /* 0x001ff40003800000 */
[----:B------:R-:W-:Y:S01]  /*0180*/  UISETP.NE.AND UP0, UPT, UR39, URZ, UPT ;  /* 0x000000ff2700728c */ /* 0x000fe2000bf05270 */
[----:B------:R-:W-:Y:S01]  /*0190*/  CS2R R24, SRZ ;  /* 0x0000000000187805 */ /* 0x000fe2000001ff00 */
[----:B------:R-:W-:Y:S01]  /*01a0*/  IMAD.MOV.U32 R26, RZ, RZ, RZ ;  /* 0x000000ffff1a7224 */ /* 0x000fe200078e00ff */
[----:B------:R-:W-:Y:S01]  /*01b0*/  CS2R R22, SRZ ;  /* 0x0000000000167805 */ /* 0x000fe2000001ff00 */
[----:B------:R-:W-:Y:S02]  /*01c0*/  IMAD.MOV.U32 R19, RZ, RZ, RZ ;  /* 0x000000ffff137224 */ /* 0x000fe400078e00ff */
[----:B------:R-:W-:Y:S02]  /*01d0*/  IMAD.MOV.U32 R0, RZ, RZ, RZ ;  /* 0x000000ffff007224 */ /* 0x000fe400078e00ff */
[----:B------:R-:W-:Y:S01]  /*01e0*/  IMAD.MOV.U32 R16, RZ, RZ, RZ ;  /* 0x000000ffff107224 */ /* 0x000fe200078e00ff */
[----:B------:R-:W-:Y:S06]  /*01f0*/  BRA.U !UP0, `(.L_x_12595) ;  /* 0x0000001d08c87547 */ /* 0x000fec000b800000 */
[----:B------:R-:W0:Y:S01]  /*0200*/  LDCU.64 UR4, c[0x0][0x390] ;  /* 0x00007200ff0477ac */ /* 0x000e220008000a00 */
[----:B------:R-:W-:Y:S01]  /*0210*/  IMAD.MOV.U32 R16, RZ, RZ, RZ ;  /* 0x000000ffff107224 */ /* 0x000fe200078e00ff */
[----:B------:R-:W1:Y:S01]  /*0220*/  LDCU UR6, c[0x0][0x38c] ;  /* 0x00007180ff0677ac */ /* 0x000e620008000800 */
[----:B------:R-:W2:Y:S01]  /*0230*/  LDCU.128 UR12, c[0x0][0x4c0] ;  /* 0x00009800ff0c77ac */ /* 0x000ea20008000c00 */
[----:B------:R-:W3:Y:S01]  /*0240*/  LDCU.64 UR8, c[0x0][0x4b8] ;  /* 0x00009700ff0877ac */ /* 0x000ee20008000a00 */
[----:B------:R-:W-:Y:S01]  /*0250*/  UISETP.NE.AND UP0, UPT, UR45, URZ, UPT ;  /* 0x000000ff2d00728c */ /* 0x000fe2000bf05270 */
[----:B0-----:R-:W-:-:S05]  /*0260*/  IMAD.HI.U32 R4, R17, UR4, R16 ;  /* 0x0000000411047c27 */ /* 0x001fca000f8e0010 */
[----:B------:R-:W-:Y:S01]  /*0270*/  SHF.R.U32.HI R5, RZ, UR5, R4 ;  /* 0x00000005ff057c19 */ /* 0x000fe20008011604 */
[----:B------:R-:W0:Y:S03]  /*0280*/  LDCU.64 UR4, c[0x0][0x4d0] ;  /* 0x00009a00ff0477ac */ /* 0x000e260008000a00 */
[----:B------:R-:W-:-:S05]  /*0290*/  IADD3 R24, PT, PT, -R5, RZ, RZ ;  /* 0x000000ff05187210 */ /* 0x000fca0007ffe1ff */
[----:B-1----:R-:W-:-:S04]  /*02a0*/  IMAD R24, R24, UR6, R17 ;  /* 0x0000000618187c24 */ /* 0x002fc8000f8e0211 */
[C---:B--2---:R-:W-:Y:S02]  /*02b0*/  IMAD R19, R24.reuse, UR12, RZ ;  /* 0x0000000c18137c24 */ /* 0x044fe4000f8e02ff */
[C---:B------:R-:W-:Y:S02]  /*02c0*/  IMAD R22, R24.reuse, UR13, RZ ;  /* 0x0000000d18167c24 */ /* 0x040fe4000f8e02ff */
[C---:B------:R-:W-:Y:S02]  /*02d0*/  IMAD R23, R24.reuse, UR14, RZ ;  /* 0x0000000e18177c24 */ /* 0x040fe4000f8e02ff */
[C---:B------:R-:W-:Y:S02]  /*02e0*/  IMAD R25, R24.reuse, UR15, RZ ;  /* 0x0000000f18197c24 */ /* 0x040fe4000f8e02ff */
[C---:B---3--:R-:W-:Y:S02]  /*02f0*/  IMAD R16, R24.reuse, UR8, RZ ;  /* 0x0000000818107c24 */ /* 0x048fe4000f8e02ff */
[----:B------:R-:W-:-:S02]  /*0300*/  IMAD R0, R24, UR9, RZ ;  /* 0x0000000918007c24 */ /* 0x000fc4000f8e02ff */
[C---:B0-----:R-:W-:Y:S02]  /*0310*/  IMAD R26, R24.reuse, UR4, RZ ;  /* 0x00000004181a7c24 */ /* 0x041fe4000f8e02ff */
[----:B------:R-:W-:Y:S01]  /*0320*/  IMAD R24, R24, UR5, RZ ;  /* 0x0000000518187c24 */ /* 0x000fe2000f8e02ff */
[----:B------:R-:W-:Y:S06]  /*0330*/  BRA.U !UP0, `(.L_x_12595) ;  /* 0x0000001d08787547 */ /* 0x000fec000b800000 */
[----:B------:R-:W0:Y:S01]  /*0340*/  LDCU.64 UR6, c[0x0][0x398] ;  /* 0x00007300ff0677ac */ /* 0x000e220008000a00 */
[----:B------:R-:W-:Y:S01]  /*0350*/  IMAD.MOV.U32 R4, RZ, RZ, RZ ;  /* 0x000000ffff047224 */ /* 0x000fe200078e00ff */
[----:B------:R-:W1:Y:S01]  /*0360*/  LDCU UR4, c[0x0][0x3a0] ;  /* 0x00007400ff0477ac */ /* 0x000e620008000800 */
[----:B------:R-:W2:Y:S01]  /*0370*/  LDCU.128 UR12, c[0x0][0x4e0] ;  /* 0x00009c00ff0c77ac */ /* 0x000ea20008000c00 */
[----:B------:R-:W3:Y:S01]  /*0380*/  LDCU.64 UR8, c[0x0][0x4d8] ;  /* 0x00009b00ff0877ac */ /* 0x000ee20008000a00 */
[----:B------:R-:W-:Y:S01]  /*0390*/  UISETP.NE.AND UP0, UPT, UR38, 0x2, UPT ;  /* 0x000000022600788c */ /* 0x000fe2000bf05270 */
[----:B0-----:R-:W-:-:S05]  /*03a0*/  IMAD.HI.U32 R2, R5, UR7, R4 ;  /* 0x0000000705027c27 */ /* 0x001fca000f8e0004 */
[----:B-1----:R-:W-:Y:S01]  /*03b0*/  SHF.R.U32.HI R3, RZ, UR4, R2 ;  /* 0x00000004ff037c19 */ /* 0x002fe20008011602 */
[----:B------:R-:W0:Y:S04]  /*03c0*/  LDCU.64 UR4, c[0x0][0x4f0] ;  /* 0x00009e00ff0477ac */ /* 0x000e280008000a00 */
[----:B------:R-:W-:-:S04]  /*03d0*/  IMAD.MOV R4, RZ, RZ, -R3 ;  /* 0x000000ffff047224 */ /* 0x000fc800078e0a03 */
[----:B------:R-:W-:-:S04]  /*03e0*/  IMAD R5, R4, UR6, R5 ;  /* 0x0000000604057c24 */ /* 0x000fc8000f8e0205 */
[C---:B--2---:R-:W-:Y:S02]  /*03f0*/  IMAD R19, R5.reuse, UR12, R19 ;  /* 0x0000000c05137c24 */ /* 0x044fe4000f8e0213 */
[C---:B------:R-:W-:Y:S02]  /*0400*/  IMAD R22, R5.reuse, UR13, R22 ;  /* 0x0000000d05167c24 */ /* 0x040fe4000f8e0216 */
[C---:B------:R-:W-:Y:S02]  /*0410*/  IMAD R23, R5.reuse, UR14, R23 ;  /* 0x0000000e05177c24 */ /* 0x040fe4000f8e0217 */
[C---:B------:R-:W-:Y:S02]  /*0420*/  IMAD R25, R5.reuse, UR15, R25 ;  /* 0x0000000f05197c24 */ /* 0x040fe4000f8e0219 */
[C---:B---3--:R-:W-:Y:S02]  /*0430*/  IMAD R16, R5.reuse, UR8, R16 ;  /* 0x0000000805107c24 */ /* 0x048fe4000f8e0210 */
[----:B------:R-:W-:-:S02]  /*0440*/  IMAD R0, R5, UR9, R0 ;  /* 0x0000000905007c24 */ /* 0x000fc4000f8e0200 */
[C---:B0-----:R-:W-:Y:S02]  /*0450*/  IMAD R26, R5.reuse, UR4, R26 ;  /* 0x00000004051a7c24 */ /* 0x041fe4000f8e021a */
[----:B------:R-:W-:Y:S01]  /*0460*/  IMAD R24, R5, UR5, R24 ;  /* 0x0000000505187c24 */ /* 0x000fe2000f8e0218 */
        /* <DEDUP_REMOVED lines=8> */
[----:B------:R-:W-:Y:S01]  /*04f0*/  SHF.R.U32.HI R5, RZ, UR5, R4 ;  /* 0x00000005ff057c19 */ /* 0x000fe20008011604 */
[----:B------:R-:W0:Y:S04]  /*0500*/  LDCU.64 UR4, c[0x0][0x510] ;  /* 0x0000a200ff0477ac */ /* 0x000e280008000a00 */
[----:B------:R-:W-:-:S04]  /*0510*/  IMAD.MOV R2, RZ, RZ, -R5 ;  /* 0x000000ffff027224 */ /* 0x000fc800078e0a05 */
[----:B-1----:R-:W-:-:S04]  /*0520*/  IMAD R3, R2, UR6, R3 ;  /* 0x0000000602037c24 */ /* 0x002fc8000f8e0203 */
        /* <DEDUP_REMOVED lines=17> */
[----:B------:R-:W0:Y:S03]  /*0640*/  LDCU.64 UR4, c[0x0][0x530] ;  /* 0x0000a600ff0477ac */ /* 0x000e260008000a00 */
[----:B------:R-:W-:-:S05]  /*0650*/  IADD3 R4, PT, PT, -R3, RZ, RZ ;  /* 0x000000ff03047210 */ /* 0x000fca0007ffe1ff */
        /* <DEDUP_REMOVED lines=58> */
[----:B------:R-:W0:Y:S03]  /*0a00*/  LDCU.64 UR4, c[0x0][0x590] ;  /* 0x0000b200ff0477ac */ /* 0x000e260008000a00 */
[----:B------:R-:W-:-:S05]  /*0a10*/  IADD3 R2, PT, PT, -R5, RZ, RZ ;  /* 0x000000ff05027210 */ /* 0x000fca0007ffe1ff */
        /* <DEDUP_REMOVED lines=367> */
[----:B------:R-:W-:-:S07]  /*2110*/  IMAD R24, R3, UR5, R24 ;  /* 0x0000000503187c24 */ /* 0x000fce000f8e0218 */
.L_x_12595:
        /* <DEDUP_REMOVED lines=19> */
.L_x_12599:
[----:B------:R-:W2:Y:S02]  /*2250*/  LDG.E.U8 R2, desc[UR36][R2.64] ;  /* 0x0000002402027981 */ /* 0x000ea4000c1e1100 */
[----:B--2---:R-:W-:-:S04]  /*2260*/  I2FP.F32.U32 R0, R2 ;  /* 0x0000000200007245 */ /* 0x004fc80000201000 */
[----:B------:R-:W-:-:S04]  /*2270*/  F2FP.BF16.F32.PACK_AB R0, RZ, R0 ;  /* 0x00000000ff00723e */ /* 0x000fc800000010ff */
[----:B------:R-:W-:Y:S01]  /*2280*/  PRMT R18, R0, 0x7610, R18 ;  /* 0x0000761000127816 */ /* 0x000fe20000000012 */
[----:B------:R-:W-:Y:S06]  /*2290*/  BRA `(.L_x_12601) ;  /* 0x0000000c00e07947 */ /* 0x000fec0003800000 */
.L_x_12598:
        /* <DEDUP_REMOVED lines=11> */
.L_x_12603:
[----:B------:R-:W2:Y:S02]  /*2350*/  LDG.E R2, desc[UR36][R2.64] ;  /* 0x0000002402027981 */ /* 0x000ea4000c1e1900 */
[----:B--2---:R-:W-:-:S04]  /*2360*/  I2FP.F32.S32 R0, R2 ;  /* 0x0000000200007245 */ /* 0x004fc80000201400 */
[----:B------:R-:W-:-:S04]  /*2370*/  F2FP.BF16.F32.PACK_AB R0, RZ, R0 ;  /* 0x00000000ff00723e */ /* 0x000fc800000010ff */
[----:B------:R-:W-:Y:S01]  /*2380*/  PRMT R18, R0, 0x7610, R18 ;  /* 0x0000761000127816 */ /* 0x000fe20000000012 */
[----:B------:R-:W-:Y:S06]  /*2390*/  BRA `(.L_x_12601) ;  /* 0x0000000c00a07947 */ /* 0x000fec0003800000 */
.L_x_12602:
[----:B------:R-:W2:Y:S02]  /*23a0*/  LDG.E.U16 R2, desc[UR36][R2.64] ;  /* 0x0000002402027981 */ /* 0x000ea4000c1e1500 */
[----:B--2---:R-:W0:Y:S02]  /*23b0*/  I2F.S16 R0, R2 ;  /* 0x0000000200007306 */ /* 0x004e240000101400 */
[----:B0-----:R-:W-:-:S04]  /*23c0*/  F2FP.BF16.F32.PACK_AB R0, RZ, R0 ;  /* 0x00000000ff00723e */ /* 0x001fc800000010ff */
[----:B------:R-:W-:Y:S01]  /*23d0*/  PRMT R18, R0, 0x7610, R18 ;  /* 0x0000761000127816 */ /* 0x000fe20000000012 */
[----:B------:R-:W-:Y:S06]  /*23e0*/  BRA `(.L_x_12601) ;  /* 0x0000000c008c7947 */ /* 0x000fec0003800000 */
.L_x_12597:
        /* <DEDUP_REMOVED lines=9> */
.L_x_12605:
[----:B------:R-:W2:Y:S02]  /*2480*/  LDG.E.U16 R0, desc[UR36][R2.64] ;  /* 0x0000002402007981 */ /* 0x000ea4000c1e1500 */
[----:B--2---:R-:W-:-:S05]  /*2490*/  HADD2.F32 R0, -RZ, R0.H0_H0 ;  /* 0x20000000ff007230 */ /* 0x004fca0000004100 */
[----:B------:R-:W-:-:S04]  /*24a0*/  F2FP.BF16.F32.PACK_AB R0, RZ, R0 ;  /* 0x00000000ff00723e */ /* 0x000fc800000010ff */
[----:B------:R-:W-:Y:S01]  /*24b0*/  PRMT R18, R0, 0x7610, R18 ;  /* 0x0000761000127816 */ /* 0x000fe20000000012 */
[----:B------:R-:W-:Y:S06]  /*24c0*/  BRA `(.L_x_12601) ;  /* 0x0000000c00547947 */ /* 0x000fec0003800000 */
.L_x_12604:
        /* <DEDUP_REMOVED lines=9> */
.L_x_12607:
[----:B------:R-:W2:Y:S02]  /*2560*/  LDG.E.U16 R2, desc[UR36][R2.64] ;  /* 0x0000002402027981 */ /* 0x000ea4000c1e1500 */
[----:B--2---:R-:W-:-:S05]  /*2570*/  HADD2.F32 R0, -RZ, R2.H0_H0 ;  /* 0x20000002ff007230 */ /* 0x004fca0000004100 */
[----:B------:R-:W-:-:S04]  /*2580*/  F2FP.BF16.F32.PACK_AB R0, RZ, R0 ;  /* 0x00000000ff00723e */ /* 0x000fc800000010ff */
[----:B------:R-:W-:Y:S01]  /*2590*/  PRMT R18, R0, 0x7610, R18 ;  /* 0x0000761000127816 */ /* 0x000fe20000000012 */
[----:B------:R-:W-:Y:S06]  /*25a0*/  BRA `(.L_x_12601) ;  /* 0x0000000c001c7947 */ /* 0x000fec0003800000 */
.L_x_12606:
        /* <DEDUP_REMOVED lines=13> */
.L_x_12596:
        /* <DEDUP_REMOVED lines=14> */
.L_x_12610:
        /* <DEDUP_REMOVED lines=13> */
.L_x_12609:
        /* <DEDUP_REMOVED lines=27> */
.L_x_12612:
        /* <DEDUP_REMOVED lines=14> */
.L_x_12611:
[----:B------:R0:W5:Y:S01]  /*2ac0*/  LDG.E.U16 R18, desc[UR36][R2.64] ;  /* 0x0000002402127981 */ /* 0x000162000c1e1500 */
[----:B------:R-:W-:Y:S05]  /*2ad0*/  BRA `(.L_x_12601) ;  /* 0x0000000400d07947 */ /* 0x000fea0003800000 */
.L_x_12608:
        /* <DEDUP_REMOVED lines=13> */
.L_x_12615:
        /* <DEDUP_REMOVED lines=21> */
.L_x_12619:
[----:B------:R-:W-:Y:S05]  /*2d00*/  BSYNC.RECONVERGENT B1 ;  /* 0x0000000000017941 */ /* 0x000fea0003800200 */
.L_x_12618:
[----:B------:R-:W-:Y:S01]  /*2d10*/  IMAD.SHL.U32 R0, R0, 0x100000, RZ ;  /* 0x0010000000007824 */ /* 0x000fe200078e00ff */
[----:B------:R-:W-:-:S04]  /*2d20*/  LEA R2, R2, 0x3b800000, 0x17 ;  /* 0x3b80000002027811 */ /* 0x000fc800078eb8ff */
[----:B------:R-:W-:-:S07]  /*2d30*/  LOP3.LUT R0, R2, R0, R7, 0xfe, !PT ;  /* 0x0000000002007212 */ /* 0x000fce00078efe07 */
.L_x_12617:
[----:B------:R-:W-:Y:S05]  /*2d40*/  BSYNC.RECONVERGENT B0 ;  /* 0x0000000000007941 */ /* 0x000fea0003800200 */
.L_x_12616:
[----:B------:R-:W-:-:S04]  /*2d50*/  F2FP.BF16.F32.PACK_AB R0, RZ, R0 ;  /* 0x00000000ff00723e */ /* 0x000fc800000010ff */
[----:B------:R-:W-:Y:S01]  /*2d60*/  PRMT R18, R0, 0x7610, R18 ;  /* 0x0000761000127816 */ /* 0x000fe20000000012 */
[----:B------:R-:W-:Y:S06]  /*2d70*/  BRA `(.L_x_12601) ;  /* 0x0000000400287947 */ /* 0x000fec0003800000 */
.L_x_12614:
        /* <DEDUP_REMOVED lines=21> */
.L_x_12623:
[----:B------:R-:W-:Y:S05]  /*2ed0*/  BSYNC.RECONVERGENT B1 ;  /* 0x0000000000017941 */ /* 0x000fea0003800200 */
.L_x_12622:
[----:B------:R-:W-:Y:S01]  /*2ee0*/  IMAD.SHL.U32 R0, R0, 0x200000, RZ ;  /* 0x0020000000007824 */ /* 0x000fe200078e00ff */
[----:B------:R-:W-:-:S04]  /*2ef0*/  LEA R2, R2, 0x37800000, 0x17 ;  /* 0x3780000002027811 */ /* 0x000fc800078eb8ff */
[----:B------:R-:W-:-:S07]  /*2f00*/  LOP3.LUT R0, R2, R0, R7, 0xfe, !PT ;  /* 0x0000000002007212 */ /* 0x000fce00078efe07 */
.L_x_12621:
[----:B------:R-:W-:Y:S05]  /*2f10*/  BSYNC.RECONVERGENT B0 ;  /* 0x0000000000007941 */ /* 0x000fea0003800200 */
.L_x_12620:
[----:B------:R-:W-:-:S04]  /*2f20*/  F2FP.BF16.F32.PACK_AB R0, RZ, R0 ;  /* 0x00000000ff00723e */ /* 0x000fc800000010ff */
[----:B------:R-:W-:Y:S01]  /*2f30*/  PRMT R18, R0, 0x7610, R18 ;  /* 0x0000761000127816 */ /* 0x000fe20000000012 */
[----:B------:R-:W-:Y:S06]  /*2f40*/  BRA `(.L_x_12601) ;  /* 0x0000000000b47947 */ /* 0x000fec0003800000 */
.L_x_12613:
[----:B------:R-:W-:-:S09]  /*2f50*/  UISETP.NE.AND UP0, UPT, UR4, 0x1c, UPT ;  /* 0x0000001c0400788c */ /* 0x000fd2000bf05270 */
[----:B------:R-:W-:Y:S05]  /*2f60*/  BRA.U !UP0, `(.L_x_12624) ;  /* 0x00000001089c7547 */ /* 0x000fea000b800000 */
[----:B------:R-:W-:-:S09]  /*2f70*/  UISETP.NE.AND UP0, UPT, UR4, 0x1d, UPT ;  /* 0x0000001d0400788c */ /* 0x000fd2000bf05270 */
[----:B------:R-:W-:Y:S05]  /*2f80*/  BRA.U !UP0, `(.L_x_12625) ;  /* 0x0000000108807547 */ /* 0x000fea000b800000 */
[----:B------:R-:W-:-:S09]  /*2f90*/  UISETP.NE.AND UP0, UPT, UR4, 0x2c, UPT ;  /* 0x0000002c0400788c */ /* 0x000fd2000bf05270 */
[----:B------:R-:W-:Y:S05]  /*2fa0*/  BRA.U !UP0, `(.L_x_12626) ;  /* 0x0000000108487547 */ /* 0x000fea000b800000 */
.L_x_12600:
        /* <DEDUP_REMOVED lines=16> */
.L_x_12627:
[----:B------:R-:W-:Y:S01]  /*30b0*/  PRMT R18, RZ, 0x7610, R18 ;  /* 0x00007610ff127816 */ /* 0x000fe20000000012 */
[----:B------:R-:W-:Y:S06]  /*30c0*/  BRA `(.L_x_12601) ;  /* 0x0000000000547947 */ /* 0x000fec0003800000 */
.L_x_12626:
        /* <DEDUP_REMOVED lines=8> */
.L_x_12629:
[----:B------:R-:W-:Y:S05]  /*3150*/  BSYNC.RECONVERGENT B0 ;  /* 0x0000000000007941 */ /* 0x000fea0003800200 */
.L_x_12628:
[----:B------:R-:W-:-:S04]  /*3160*/  F2FP.BF16.F32.PACK_AB R0, RZ, R0 ;  /* 0x00000000ff00723e */ /* 0x000fc800000010ff */
[----:B------:R-:W-:Y:S01]  /*3170*/  PRMT R18, R0, 0x7610, R18 ;  /* 0x0000761000127816 */ /* 0x000fe20000000012 */
[----:B------:R-:W-:Y:S06]  /*3180*/  BRA `(.L_x_12601) ;  /* 0x0000000000247947 */ /* 0x000fec0003800000 */
.L_x_12625:
[----:B------:R-:W2:Y:S02]  /*3190*/  LDG.E.64 R2, desc[UR36][R2.64] ;  /* 0x0000002402027981 */ /* 0x000ea4000c1e1b00 */
[----:B--2---:R-:W0:Y:S02]  /*31a0*/  I2F.U64 R0, R2 ;  /* 0x0000000200007312 */ /* 0x004e240000301000 */
[----:B0-----:R-:W-:-:S04]  /*31b0*/  F2FP.BF16.F32.PACK_AB R0, RZ, R0 ;  /* 0x00000000ff00723e */ /* 0x001fc800000010ff */
[----:B------:R-:W-:Y:S01]  /*31c0*/  PRMT R18, R0, 0x7610, R18 ;  /* 0x0000761000127816 */ /* 0x000fe20000000012 */
[----:B------:R-:W-:Y:S06]  /*31d0*/  BRA `(.L_x_12601) ;  /* 0x0000000000107947 */ /* 0x000fec0003800000 */
.L_x_12624:
[----:B------:R-:W2:Y:S02]  /*31e0*/  LDG.E R2, desc[UR36][R2.64] ;  /* 0x0000002402027981 */ /* 0x000ea4000c1e1900 */
[----:B--2---:R-:W-:-:S04]  /*31f0*/  I2FP.F32.U32 R0, R2 ;  /* 0x0000000200007245 */ /* 0x004fc80000201000 */
[----:B------:R-:W-:-:S04]  /*3200*/  F2FP.BF16.F32.PACK_AB R0, RZ, R0 ;  /* 0x00000000ff00723e */ /* 0x000fc800000010ff */
[----:B------:R-:W-:-:S07]  /*3210*/  PRMT R18, R0, 0x7610, R18 ;  /* 0x0000761000127816 */ /* 0x000fce0000000012 */
.L_x_12601:
        /* <DEDUP_REMOVED lines=19> */
.L_x_12633:
[----:B------:R-:W2:Y:S02]  /*3350*/  LDG.E.U8 R2, desc[UR36][R2.64] ;  /* 0x0000002402027981 */ /* 0x000ea4000c1e1100 */
[----:B--2---:R-:W-:-:S04]  /*3360*/  I2FP.F32.U32 R0, R2 ;  /* 0x0000000200007245 */ /* 0x004fc80000201000 */
[----:B------:R-:W-:-:S04]  /*3370*/  F2FP.BF16.F32.PACK_AB R0, RZ, R0 ;  /* 0x00000000ff00723e */ /* 0x000fc800000010ff */
[----:B------:R-:W-:Y:S01]  /*3380*/  PRMT R19, R0, 0x7610, R19 ;  /* 0x0000761000137816 */ /* 0x000fe20000000013 */
[----:B------:R-:W-:Y:S06]  /*3390*/  BRA `(.L_x_12635) ;  /* 0x0000000c00e07947 */ /* 0x000fec0003800000 */
.L_x_12632:
        /* <DEDUP_REMOVED lines=11> */
.L_x_12637:
[----:B------:R-:W2:Y:S02]  /*3450*/  LDG.E R2, desc[UR36][R2.64] ;  /* 0x0000002402027981 */ /* 0x000ea4000c1e1900 */
[----:B--2---:R-:W-:-:S04]  /*3460*/  I2FP.F32.S32 R0, R2 ;  /* 0x0000000200007245 */ /* 0x004fc80000201400 */
[----:B------:R-:W-:-:S04]  /*3470*/  F2FP.BF16.F32.PACK_AB R0, RZ, R0 ;  /* 0x00000000ff00723e */ /* 0x000fc800000010ff */
[----:B------:R-:W-:Y:S01]  /*3480*/  PRMT R19, R0, 0x7610, R19 ;  /* 0x0000761000137816 */ /* 0x000fe20000000013 */
[----:B------:R-:W-:Y:S06]  /*3490*/  BRA `(.L_x_12635) ;  /* 0x0000000c00a07947 */ /* 0x000fec0003800000 */
.L_x_12636:
[----:B------:R-:W2:Y:S02]  /*34a0*/  LDG.E.U16 R2, desc[UR36][R2.64] ;  /* 0x0000002402027981 */ /* 0x000ea4000c1e1500 */
[----:B--2---:R-:W0:Y:S02]  /*34b0*/  I2F.S16 R0, R2 ;  /* 0x0000000200007306 */ /* 0x004e240000101400 */
[----:B0-----:R-:W-:-:S04]  /*34c0*/  F2FP.BF16.F32.PACK_AB R0, RZ, R0 ;  /* 0x00000000ff00723e */ /* 0x001fc800000010ff */
[----:B------:R-:W-:Y:S01]  /*34d0*/  PRMT R19, R0, 0x7610, R19 ;  /* 0x0000761000137816 */ /* 0x000fe20000000013 */
[----:B------:R-:W-:Y:S06]  /*34e0*/  BRA `(.L_x_12635) ;  /* 0x0000000c008c7947 */ /* 0x000fec0003800000 */
.L_x_12631:
        /* <DEDUP_REMOVED lines=9> */
.L_x_12639:
[----:B------:R-:W2:Y:S02]  /*3580*/  LDG.E.U16 R0, desc[UR36][R2.64] ;  /* 0x0000002402007981 */ /* 0x000ea4000c1e1500 */
[----:B--2---:R-:W-:-:S05]  /*3590*/  HADD2.F32 R0, -RZ, R0.H0_H0 ;  /* 0x20000000ff007230 */ /* 0x004fca0000004100 */
[----:B------:R-:W-:-:S04]  /*35a0*/  F2FP.BF16.F32.PACK_AB R0, RZ, R0 ;  /* 0x00000000ff00723e */ /* 0x000fc800000010ff */
[----:B------:R-:W-:Y:S01]  /*35b0*/  PRMT R19, R0, 0x7610, R19 ;  /* 0x0000761000137816 */ /* 0x000fe20000000013 */
[----:B------:R-:W-:Y:S06]  /*35c0*/  BRA `(.L_x_12635) ;  /* 0x0000000c00547947 */ /* 0x000fec0003800000 */
.L_x_12638:
        /* <DEDUP_REMOVED lines=9> */
.L_x_12641:
[----:B------:R-:W2:Y:S02]  /*3660*/  LDG.E.U16 R2, desc[UR36][R2.64] ;  /* 0x0000002402027981 */ /* 0x000ea4000c1e1500 */
[----:B--2---:R-:W-:-:S05]  /*3670*/  HADD2.F32 R0, -RZ, R2.H0_H0 ;  /* 0x20000002ff007230 */ /* 0x004fca0000004100 */
[----:B------:R-:W-:-:S04]  /*3680*/  F2FP.BF16.F32.PACK_AB R0, RZ, R0 ;  /* 0x00000000ff00723e */ /* 0x000fc800000010ff */
[----:B------:R-:W-:Y:S01]  /*3690*/  PRMT R19, R0, 0x7610, R19 ;  /* 0x0000761000137816 */ /* 0x000fe20000000013 */
[----:B------:R-:W-:Y:S06]  /*36a0*/  BRA `(.L_x_12635) ;  /* 0x0000000c001c7947 */ /* 0x000fec0003800000 */
.L_x_12640:
        /* <DEDUP_REMOVED lines=13> */
.L_x_12630:
        /* <DEDUP_REMOVED lines=14> */
.L_x_12644:
        /* <DEDUP_REMOVED lines=13> */
.L_x_12643:
        /* <DEDUP_REMOVED lines=27> */
.L_x_12646:
        /* <DEDUP_REMOVED lines=14> */
.L_x_12645:
[----:B------:R0:W5:Y:S01]  /*3bc0*/  LDG.E.U16 R19, desc[UR36][R2.64] ;  /* 0x0000002402137981 */ /* 0x000162000c1e1500 */
[----:B------:R-:W-:Y:S05]  /*3bd0*/  BRA `(.L_x_12635) ;  /* 0x0000000400d07947 */ /* 0x000fea0003800000 */
.L_x_12642:
        /* <DEDUP_REMOVED lines=13> */
.L_x_12649:
        /* <DEDUP_REMOVED lines=21> */
.L_x_12653:
[----:B------:R-:W-:Y:S05]  /*3e00*/  BSYNC.RECONVERGENT B1 ;  /* 0x0000000000017941 */ /* 0x000fea0003800200 */
.L_x_12652:
[----:B------:R-:W-:Y:S01]  /*3e10*/  IMAD.SHL.U32 R0, R0, 0x100000, RZ ;  /* 0x0010000000007824 */ /* 0x000fe200078e00ff */
[----:B------:R-:W-:-:S04]  /*3e20*/  LEA R2, R2, 0x3b800000, 0x17 ;  /* 0x3b80000002027811 */ /* 0x000fc800078eb8ff */
[----:B------:R-:W-:-:S07]  /*3e30*/  LOP3.LUT R0, R2, R0, R7, 0xfe, !PT ;  /* 0x0000000002007212 */ /* 0x000fce00078efe07 */
.L_x_12651:
[----:B------:R-:W-:Y:S05]  /*3e40*/  BSYNC.RECONVERGENT B0 ;  /* 0x0000000000007941 */ /* 0x000fea0003800200 */
.L_x_12650:
[----:B------:R-:W-:-:S04]  /*3e50*/  F2FP.BF16.F32.PACK_AB R0, RZ, R0 ;  /* 0x00000000ff00723e */ /* 0x000fc800000010ff */
[----:B------:R-:W-:Y:S01]  /*3e60*/  PRMT R19, R0, 0x7610, R19 ;  /* 0x0000761000137816 */ /* 0x000fe20000000013 */
[----:B------:R-:W-:Y:S06]  /*3e70*/  BRA `(.L_x_12635) ;  /* 0x0000000400287947 */ /* 0x000fec0003800000 */
.L_x_12648:
        /* <DEDUP_REMOVED lines=21> */
.L_x_12657:
[----:B------:R-:W-:Y:S05]  /*3fd0*/  BSYNC.RECONVERGENT B1 ;  /* 0x0000000000017941 */ /* 0x000fea0003800200 */
.L_x_12656:
[----:B------:R-:W-:Y:S01]  /*3fe0*/  IMAD.SHL.U32 R0, R0, 0x200000, RZ ;  /* 0x0020000000007824 */ /* 0x000fe200078e00ff */
[----:B------:R-:W-:-:S04]  /*3ff0*/  LEA R2, R2, 0x37800000, 0x17 ;  /* 0x3780000002027811 */ /* 0x000fc800078eb8ff */
[----:B------:R-:W-:-:S07]  /*4000*/  LOP3.LUT R0, R2, R0, R7, 0xfe, !PT ;  /* 0x0000000002007212 */ /* 0x000fce00078efe07 */
.L_x_12655:
[----:B------:R-:W-:Y:S05]  /*4010*/  BSYNC.RECONVERGENT B0 ;  /* 0x0000000000007941 */ /* 0x000fea0003800200 */
.L_x_12654:
[----:B------:R-:W-:-:S04]  /*4020*/  F2FP.BF16.F32.PACK_AB R0, RZ, R0 ;  /* 0x00000000ff00723e */ /* 0x000fc800000010ff */
[----:B------:R-:W-:Y:S01]  /*4030*/  PRMT R19, R0, 0x7610, R19 ;  /* 0x0000761000137816 */ /* 0x000fe20000000013 */
[----:B------:R-:W-:Y:S06]  /*4040*/  BRA `(.L_x_12635) ;  /* 0x0000000000b47947 */ /* 0x000fec0003800000 */
.L_x_12647:
[----:B------:R-:W-:-:S09]  /*4050*/  UISETP.NE.AND UP0, UPT, UR4, 0x1c, UPT ;  /* 0x0000001c0400788c */ /* 0x000fd2000bf05270 */
[----:B------:R-:W-:Y:S05]  /*4060*/  BRA.U !UP0, `(.L_x_12658) ;  /* 0x00000001089c7547 */ /* 0x000fea000b800000 */
[----:B------:R-:W-:-:S09]  /*4070*/  UISETP.NE.AND UP0, UPT, UR4, 0x1d, UPT ;  /* 0x0000001d0400788c */ /* 0x000fd2000bf05270 */
[----:B------:R-:W-:Y:S05]  /*4080*/  BRA.U !UP0, `(.L_x_12659) ;  /* 0x0000000108807547 */ /* 0x000fea000b800000 */
[----:B------:R-:W-:-:S09]  /*4090*/  UISETP.NE.AND UP0, UPT, UR4, 0x2c, UPT ;  /* 0x0000002c0400788c */ /* 0x000fd2000bf05270 */
[----:B------:R-:W-:Y:S05]  /*40a0*/  BRA.U !UP0, `(.L_x_12660) ;  /* 0x0000000108487547 */ /* 0x000fea000b800000 */
.L_x_12634:
        /* <DEDUP_REMOVED lines=15> */
[----:B--2--5:R-:W-:Y:S05]  /*41a0*/  CALL.ABS.NOINC R2 ;  /* 0x0000000002007343 */ /* 0x024fea0003c00000 */
.L_x_12661:
[----:B------:R-:W-:Y:S01]  /*41b0*/  PRMT R19, RZ, 0x7610, R19 ;  /* 0x00007610ff137816 */ /* 0x000fe20000000013 */
[----:B------:R-:W-:Y:S06]  /*41c0*/  BRA `(.L_x_12635) ;  /* 0x0000000000547947 */ /* 0x000fec0003800000 */
.L_x_12660:
        /* <DEDUP_REMOVED lines=8> */
.L_x_12663:
[----:B------:R-:W-:Y:S05]  /*4250*/  BSYNC.RECONVERGENT B0 ;  /* 0x0000000000007941 */ /* 0x000fea0003800200 */
.L_x_12662:
[----:B------:R-:W-:-:S04]  /*4260*/  F2FP.BF16.F32.PACK_AB R0, RZ, R0 ;  /* 0x00000000ff00723e */ /* 0x000fc800000010ff */
[----:B------:R-:W-:Y:S01]  /*4270*/  PRMT R19, R0, 0x7610, R19 ;  /* 0x0000761000137816 */ /* 0x000fe20000000013 */
[----:B------:R-:W-:Y:S06]  /*4280*/  BRA `(.L_x_12635) ;  /* 0x0000000000247947 */ /* 0x000fec0003800000 */
.L_x_12659:
[----:B------:R-:W2:Y:S02]  /*4290*/  LDG.E.64 R2, desc[UR36][R2.64] ;  /* 0x0000002402027981 */ /* 0x000ea4000c1e1b00 */
[----:B--2---:R-:W0:Y:S02]  /*42a0*/  I2F.U64 R0, R2 ;  /* 0x0000000200007312 */ /* 0x004e240000301000 */
[----:B0-----:R-:W-:-:S04]  /*42b0*/  F2FP.BF16.F32.PACK_AB R0, RZ, R0 ;  /* 0x00000000ff00723e */ /* 0x001fc800000010ff */
[----:B------:R-:W-:Y:S01]  /*42c0*/  PRMT R19, R0, 0x7610, R19 ;  /* 0x0000761000137816 */ /* 0x000fe20000000013 */
[----:B------:R-:W-:Y:S06]  /*42d0*/  BRA `(.L_x_12635) ;  /* 0x0000000000107947 */ /* 0x000fec0003800000 */
.L_x_12658:
[----:B------:R-:W2:Y:S02]  /*42e0*/  LDG.E R2, desc[UR36][R2.64] ;  /* 0x0000002402027981 */ /* 0x000ea4000c1e1900 */
[----:B--2---:R-:W-:-:S04]  /*42f0*/  I2FP.F32.U32 R0, R2 ;  /* 0x0000000200007245 */ /* 0x004fc80000201000 */
[----:B------:R-:W-:-:S04]  /*4300*/  F2FP.BF16.F32.PACK_AB R0, RZ, R0 ;  /* 0x00000000ff00723e */ /* 0x000fc800000010ff */
[----:B------:R-:W-:-:S07]  /*4310*/  PRMT R19, R0, 0x7610, R19 ;  /* 0x0000761000137816 */ /* 0x000fce0000000013 */
.L_x_12635:
        /* <DEDUP_REMOVED lines=18> */
.L_x_12668:
[----:B------:R-:W2:Y:S02]  /*4440*/  LDG.E.U8 R2, desc[UR36][R2.64] ;  /* 0x0000002402027981 */ /* 0x000ea4000c1e1100 */
[----:B--2---:R-:W-:Y:S01]  /*4450*/  I2FP.F32.U32 R22, R2 ;  /* 0x0000000200167245 */ /* 0x004fe20000201000 */
[----:B------:R-:W-:Y:S06]  /*4460*/  BRA `(.L_x_12670) ;  /* 0x0000000c00447947 */ /* 0x000fec0003800000 */
.L_x_12667:
        /* <DEDUP_REMOVED lines=9> */
.L_x_12672:
[----:B------:R-:W2:Y:S02]  /*4500*/  LDG.E R2, desc[UR36][R2.64] ;  /* 0x0000002402027981 */ /* 0x000ea4000c1e1900 */
[----:B--2---:R-:W-:Y:S01]  /*4510*/  I2FP.F32.S32 R22, R2 ;  /* 0x0000000200167245 */ /* 0x004fe20000201400 */
[----:B------:R-:W-:Y:S06]  /*4520*/  BRA `(.L_x_12670) ;  /* 0x0000000c00147947 */ /* 0x000fec0003800000 */
.L_x_12671:
[----:B------:R-:W2:Y:S02]  /*4530*/  LDG.E.U16 R2, desc[UR36][R2.64] ;  /* 0x0000002402027981 */ /* 0x000ea4000c1e1500 */
[----:B--2---:R2:W3:Y:S01]  /*4540*/  I2F.S16 R22, R2 ;  /* 0x0000000200167306 */ /* 0x0044e20000101400 */
[----:B------:R-:W-:Y:S05]  /*4550*/  BRA `(.L_x_12670) ;  /* 0x0000000c00087947 */ /* 0x000fea0003800000 */
.L_x_12666:
        /* <DEDUP_REMOVED lines=8> */
.L_x_12674:
[----:B------:R-:W2:Y:S02]  /*45e0*/  LDG.E.U16 R2, desc[UR36][R2.64] ;  /* 0x0000002402027981 */ /* 0x000ea4000c1e1500 */
[----:B--2---:R-:W-:Y:S01]  /*45f0*/  HADD2.F32 R22, -RZ, R2.H0_H0 ;  /* 0x20000002ff167230 */ /* 0x004fe20000004100 */
[----:B------:R-:W-:Y:S06]  /*4600*/  BRA `(.L_x_12670) ;  /* 0x0000000800dc7947 */ /* 0x000fec0003800000 */
.L_x_12673:
        /* <DEDUP_REMOVED lines=8> */
.L_x_12676:
[----:B------:R-:W2:Y:S02]  /*4690*/  LDG.E.U16 R2, desc[UR36][R2.64] ;  /* 0x0000002402027981 */ /* 0x000ea4000c1e1500 */
[----:B--2---:R-:W-:Y:S01]  /*46a0*/  HADD2.F32 R22, -RZ, R2.H0_H0 ;  /* 0x20000002ff167230 */ /* 0x004fe20000004100 */
[----:B------:R-:W-:Y:S06]  /*46b0*/  BRA `(.L_x_12670) ;  /* 0x0000000800b07947 */ /* 0x000fec0003800000 */
.L_x_12675:
        /* <DEDUP_REMOVED lines=11> */
.L_x_12665:
        /* <DEDUP_REMOVED lines=12> */
.L_x_12679:
        /* <DEDUP_REMOVED lines=11> */
.L_x_12678:
        /* <DEDUP_REMOVED lines=25> */
.L_x_12681:
        /* <DEDUP_REMOVED lines=12> */
.L_x_12680:
[----:B------:R-:W2:Y:S02]  /*4b30*/  LDG.E.U16 R2, desc[UR36][R2.64] ;  /* 0x0000002402027981 */ /* 0x000ea4000c1e1500 */
[----:B--2---:R-:W-:Y:S01]  /*4b40*/  IMAD.U32 R22, R2, 0x10000, RZ ;  /* 0x0001000002167824 */ /* 0x004fe200078e00ff */
[----:B------:R-:W-:Y:S06]  /*4b50*/  BRA `(.L_x_12670) ;  /* 0x0000000400887947 */ /* 0x000fec0003800000 */
.L_x_12677:
        /* <DEDUP_REMOVED lines=11> */
.L_x_12684:
        /* <DEDUP_REMOVED lines=20> */
.L_x_12686:
[----:B------:R-:W-:Y:S05]  /*4d50*/  BSYNC.RECONVERGENT B0 ;  /* 0x0000000000007941 */ /* 0x000fea0003800200 */
.L_x_12685:
[----:B------:R-:W-:Y:S01]  /*4d60*/  IMAD.SHL.U32 R0, R0, 0x100000, RZ ;  /* 0x0010000000007824 */ /* 0x000fe200078e00ff */
[----:B------:R-:W-:-:S04]  /*4d70*/  LEA R2, R2, 0x3b800000, 0x17 ;  /* 0x3b80000002027811 */ /* 0x000fc800078eb8ff */
[----:B------:R-:W-:Y:S01]  /*4d80*/  LOP3.LUT R22, R2, R0, R7, 0xfe, !PT ;  /* 0x0000000002167212 */ /* 0x000fe200078efe07 */
[----:B------:R-:W-:Y:S06]  /*4d90*/  BRA `(.L_x_12670) ;  /* 0x0000000000f87947 */ /* 0x000fec0003800000 */
.L_x_12683:
        /* <DEDUP_REMOVED lines=20> */
.L_x_12688:
[----:B------:R-:W-:Y:S05]  /*4ee0*/  BSYNC.RECONVERGENT B0 ;  /* 0x0000000000007941 */ /* 0x000fea0003800200 */
.L_x_12687:
[----:B------:R-:W-:Y:S01]  /*4ef0*/  IMAD.SHL.U32 R0, R0, 0x200000, RZ ;  /* 0x0020000000007824 */ /* 0x000fe200078e00ff */
[----:B------:R-:W-:-:S04]  /*4f00*/  LEA R2, R2, 0x37800000, 0x17 ;  /* 0x3780000002027811 */ /* 0x000fc800078eb8ff */
[----:B------:R-:W-:Y:S01]  /*4f10*/  LOP3.LUT R22, R2, R0, R7, 0xfe, !PT ;  /* 0x0000000002167212 */ /* 0x000fe200078efe07 */
[----:B------:R-:W-:Y:S06]  /*4f20*/  BRA `(.L_x_12670) ;  /* 0x0000000000947947 */ /* 0x000fec0003800000 */
.L_x_12682:
[----:B------:R-:W-:-:S09]  /*4f30*/  UISETP.NE.AND UP0, UPT, UR4, 0x1c, UPT ;  /* 0x0000001c0400788c */ /* 0x000fd2000bf05270 */
[----:B------:R-:W-:Y:S05]  /*4f40*/  BRA.U !UP0, `(.L_x_12689) ;  /* 0x0000000108847547 */ /* 0x000fea000b800000 */
[----:B------:R-:W-:-:S09]  /*4f50*/  UISETP.NE.AND UP0, UPT, UR4, 0x1d, UPT ;  /* 0x0000001d0400788c */ /* 0x000fd2000bf05270 */
[----:B------:R-:W-:Y:S05]  /*4f60*/  BRA.U !UP0, `(.L_x_12690) ;  /* 0x0000000108707547 */ /* 0x000fea000b800000 */
[----:B------:R-:W-:-:S09]  /*4f70*/  UISETP.NE.AND UP0, UPT, UR4, 0x2c, UPT ;  /* 0x0000002c0400788c */ /* 0x000fd2000bf05270 */
[----:B------:R-:W-:Y:S05]  /*4f80*/  BRA.U !UP0, `(.L_x_12691) ;  /* 0x0000000108487547 */ /* 0x000fea000b800000 */
.L_x_12669:
        /* <DEDUP_REMOVED lines=11> */
[----:B------:R-:W-:Y:S01]  /*5040*/  IMAD.U32 R7, RZ, RZ, UR9 ;  /* 0x00000009ff077e24 */ /* 0x000fe2000f8e00ff */
[----:B---3--:R-:W-:Y:S01]  /*5050*/  MOV R10, UR4 ;  /* 0x00000004000a7c02 */ /* 0x008fe20008000f00 */
[----:B------:R-:W-:-:S07]  /*5060*/  IMAD.U32 R11, RZ, RZ, UR5 ;  /* 0x00000005ff0b7e24 */ /* 0x000fce000f8e00ff */
[----:B------:R-:W-:-:S07]  /*5070*/  LEPC R20, `(.L_x_12692) ;  /* 0x000000001014794e */ /* 0x000fce0000000000 */
[----:B--2--5:R-:W-:Y:S05]  /*5080*/  CALL.ABS.NOINC R2 ;  /* 0x0000000002007343 */ /* 0x024fea0003c00000 */
.L_x_12692:
[----:B------:R-:W-:Y:S01]  /*5090*/  IMAD.MOV.U32 R22, RZ, RZ, RZ ;  /* 0x000000ffff167224 */ /* 0x000fe200078e00ff */
[----:B------:R-:W-:Y:S06]  /*50a0*/  BRA `(.L_x_12670) ;  /* 0x0000000000347947 */ /* 0x000fec0003800000 */
.L_x_12691:
        /* <DEDUP_REMOVED lines=8> */
.L_x_12690:
[----:B------:R-:W2:Y:S02]  /*5130*/  LDG.E.64 R2, desc[UR36][R2.64] ;  /* 0x0000002402027981 */ /* 0x000ea4000c1e1b00 */
[----:B--2---:R0:W1:Y:S02]  /*5140*/  I2F.U64 R22, R2 ;  /* 0x0000000200167312 */ /* 0x0040640000301000 */
[----:B01----:R-:W-:Y:S05]  /*5150*/  BRA `(.L_x_12670) ;  /* 0x0000000000087947 */ /* 0x003fea0003800000 */
.L_x_12689:
[----:B------:R-:W2:Y:S02]  /*5160*/  LDG.E R2, desc[UR36][R2.64] ;  /* 0x0000002402027981 */ /* 0x000ea4000c1e1900 */
[----:B--2---:R-:W-:-:S07]  /*5170*/  I2FP.F32.U32 R22, R2 ;  /* 0x0000000200167245 */ /* 0x004fce0000201000 */
.L_x_12670:
[----:B------:R-:W-:Y:S05]  /*5180*/  BSYNC.RECONVERGENT B6 ;  /* 0x0000000000067941 */ /* 0x000fea0003800200 */
.L_x_12664:
[----:B------:R-:W0:Y:S01]  /*5190*/  LDCU.64 UR6, c[0x0][0x7f8] ;  /* 0x0000ff00ff0677ac */ /* 0x000e220008000a00 */
[----:B------:R-:W-:Y:S01]  /*51a0*/  BSSY.RECONVERGENT B6, `(.L_x_12693) ;  /* 0x00000e5000067945 */ /* 0x000fe20003800200 */
[----:B------:R-:W-:-:S04]  /*51b0*/  ULOP3.LUT UR4, UR41, 0xff, URZ, 0xc0, !UPT ;  /* 0x000000ff29047892 */ /* 0x000fc8000f8ec0ff */
        /* <DEDUP_REMOVED lines=15> */
.L_x_12697:
[----:B------:R-:W2:Y:S02]  /*52b0*/  LDG.E.U8 R2, desc[UR36][R2.64] ;  /* 0x0000002402027981 */ /* 0x000ea4000c1e1100 */
[----:B--2---:R-:W-:Y:S01]  /*52c0*/  I2FP.F32.U32 R23, R2 ;  /* 0x0000000200177245 */ /* 0x004fe20000201000 */
[----:B------:R-:W-:Y:S06]  /*52d0*/  BRA `(.L_x_12699) ;  /* 0x0000000c00447947 */ /* 0x000fec0003800000 */
.L_x_12696:
        /* <DEDUP_REMOVED lines=9> */
.L_x_12701:
[----:B------:R-:W2:Y:S02]  /*5370*/  LDG.E R2, desc[UR36][R2.64] ;  /* 0x0000002402027981 */ /* 0x000ea4000c1e1900 */
[----:B--2---:R-:W-:Y:S01]  /*5380*/  I2FP.F32.S32 R23, R2 ;  /* 0x0000000200177245 */ /* 0x004fe20000201400 */
[----:B------:R-:W-:Y:S06]  /*5390*/  BRA `(.L_x_12699) ;  /* 0x0000000c00147947 */ /* 0x000fec0003800000 */
.L_x_12700:
[----:B------:R-:W2:Y:S02]  /*53a0*/  LDG.E.U16 R2, desc[UR36][R2.64] ;  /* 0x0000002402027981 */ /* 0x000ea4000c1e1500 */
[----:B--2---:R4:W0:Y:S01]  /*53b0*/  I2F.S16 R23, R2 ;  /* 0x0000000200177306 */ /* 0x0048220000101400 */
[----:B------:R-:W-:Y:S05]  /*53c0*/  BRA `(.L_x_12699) ;  /* 0x0000000c00087947 */ /* 0x000fea0003800000 */
.L_x_12695:
        /* <DEDUP_REMOVED lines=8> */
.L_x_12703:
[----:B------:R-:W2:Y:S02]  /*5450*/  LDG.E.U16 R2, desc[UR36][R2.64] ;  /* 0x0000002402027981 */ /* 0x000ea4000c1e1500 */
[----:B--2---:R-:W-:Y:S01]  /*5460*/  HADD2.F32 R23, -RZ, R2.H0_H0 ;  /* 0x20000002ff177230 */ /* 0x004fe20000004100 */
[----:B------:R-:W-:Y:S06]  /*5470*/  BRA `(.L_x_12699) ;  /* 0x0000000800dc7947 */ /* 0x000fec0003800000 */
.L_x_12702:
        /* <DEDUP_REMOVED lines=8> */
.L_x_12705:
[----:B------:R-:W2:Y:S02]  /*5500*/  LDG.E.U16 R2, desc[UR36][R2.64] ;  /* 0x0000002402027981 */ /* 0x000ea4000c1e1500 */
[----:B--2---:R-:W-:Y:S01]  /*5510*/  HADD2.F32 R23, -RZ, R2.H0_H0 ;  /* 0x20000002ff177230 */ /* 0x004fe20000004100 */
[----:B------:R-:W-:Y:S06]  /*5520*/  BRA `(.L_x_12699) ;  /* 0x0000000800b07947 */ /* 0x000fec0003800000 */
.L_x_12704:
        /* <DEDUP_REMOVED lines=11> */
.L_x_12694:
        /* <DEDUP_REMOVED lines=12> */
.L_x_12708:
        /* <DEDUP_REMOVED lines=11> */
.L_x_12707:
        /* <DEDUP_REMOVED lines=25> */
.L_x_12710:
        /* <DEDUP_REMOVED lines=12> */
.L_x_12709:
[----:B------:R-:W2:Y:S02]  /*59a0*/  LDG.E.U16 R2, desc[UR36][R2.64] ;  /* 0x0000002402027981 */ /* 0x000ea4000c1e1500 */
[----:B--2---:R-:W-:Y:S01]  /*59b0*/  IMAD.U32 R23, R2, 0x10000, RZ ;  /* 0x0001000002177824 */ /* 0x004fe200078e00ff */
[----:B------:R-:W-:Y:S06]  /*59c0*/  BRA `(.L_x_12699) ;  /* 0x0000000400887947 */ /* 0x000fec0003800000 */
.L_x_12706:
        /* <DEDUP_REMOVED lines=11> */
.L_x_12713:
        /* <DEDUP_REMOVED lines=20> */
.L_x_12715:
[----:B------:R-:W-:Y:S05]  /*5bc0*/  BSYNC.RECONVERGENT B0 ;  /* 0x0000000000007941 */ /* 0x000fea0003800200 */
.L_x_12714:
[----:B------:R-:W-:Y:S02]  /*5bd0*/  SHF.L.U32 R0, R0, 0x14, RZ ;  /* 0x0000001400007819 */ /* 0x000fe400000006ff */
[----:B------:R-:W-:-:S04]  /*5be0*/  LEA R2, R2, 0x3b800000, 0x17 ;  /* 0x3b80000002027811 */ /* 0x000fc800078eb8ff */
[----:B------:R-:W-:Y:S01]  /*5bf0*/  LOP3.LUT R23, R2, R0, R23, 0xfe, !PT ;  /* 0x0000000002177212 */ /* 0x000fe200078efe17 */
[----:B------:R-:W-:Y:S06]  /*5c00*/  BRA `(.L_x_12699) ;  /* 0x0000000000f87947 */ /* 0x000fec0003800000 */
.L_x_12712:
        /* <DEDUP_REMOVED lines=20> */
.L_x_12717:
[----:B------:R-:W-:Y:S05]  /*5d50*/  BSYNC.RECONVERGENT B0 ;  /* 0x0000000000007941 */ /* 0x000fea0003800200 */
.L_x_12716:
[----:B------:R-:W-:Y:S01]  /*5d60*/  IMAD.SHL.U32 R0, R0, 0x200000, RZ ;  /* 0x0020000000007824 */ /* 0x000fe200078e00ff */
[----:B------:R-:W-:-:S04]  /*5d70*/  LEA R2, R2, 0x37800000, 0x17 ;  /* 0x3780000002027811 */ /* 0x000fc800078eb8ff */
[----:B------:R-:W-:Y:S01]  /*5d80*/  LOP3.LUT R23, R2, R0, R23, 0xfe, !PT ;  /* 0x0000000002177212 */ /* 0x000fe200078efe17 */
[----:B------:R-:W-:Y:S06]  /*5d90*/  BRA `(.L_x_12699) ;  /* 0x0000000000947947 */ /* 0x000fec0003800000 */
.L_x_12711:
[----:B------:R-:W-:-:S09]  /*5da0*/  UISETP.NE.AND UP0, UPT, UR4, 0x1c, UPT ;  /* 0x0000001c0400788c */ /* 0x000fd2000bf05270 */
[----:B------:R-:W-:Y:S05]  /*5db0*/  BRA.U !UP0, `(.L_x_12718) ;  /* 0x0000000108847547 */ /* 0x000fea000b800000 */
[----:B------:R-:W-:-:S09]  /*5dc0*/  UISETP.NE.AND UP0, UPT, UR4, 0x1d, UPT ;  /* 0x0000001d0400788c */ /* 0x000fd2000bf05270 */
[----:B------:R-:W-:Y:S05]  /*5dd0*/  BRA.U !UP0, `(.L_x_12719) ;  /* 0x0000000108707547 */ /* 0x000fea000b800000 */
[----:B------:R-:W-:-:S09]  /*5de0*/  UISETP.NE.AND UP0, UPT, UR4, 0x2c, UPT ;  /* 0x0000002c0400788c */ /* 0x000fd2000bf05270 */
[----:B------:R-:W-:Y:S05]  /*5df0*/  BRA.U !UP0, `(.L_x_12720) ;  /* 0x0000000108487547 */ /* 0x000fea000b800000 */
.L_x_12698:
        /* <DEDUP_REMOVED lines=10> */
[----:B--2---:R-:W-:Y:S02]  /*5ea0*/  IMAD.U32 R6, RZ, RZ, UR6 ;  /* 0x00000006ff067e24 */ /* 0x004fe4000f8e00ff */
[----:B------:R-:W-:Y:S02]  /*5eb0*/  IMAD.U32 R7, RZ, RZ, UR7 ;  /* 0x00000007ff077e24 */ /* 0x000fe4000f8e00ff */
[----:B-1----:R-:W-:Y:S02]  /*5ec0*/  IMAD.U32 R10, RZ, RZ, UR8 ;  /* 0x00000008ff0a7e24 */ /* 0x002fe4000f8e00ff */
[----:B------:R-:W-:-:S07]  /*5ed0*/  IMAD.U32 R11, RZ, RZ, UR9 ;  /* 0x00000009ff0b7e24 */ /* 0x000fce000f8e00ff */
[----:B------:R-:W-:-:S07]  /*5ee0*/  LEPC R20, `(.L_x_12721) ;  /* 0x000000001014794e */ /* 0x000fce0000000000 */
[----:B---345:R-:W-:Y:S05]  /*5ef0*/  CALL.ABS.NOINC R2 ;  /* 0x0000000002007343 */ /* 0x038fea0003c00000 */
.L_x_12721:
[----:B------:R-:W-:Y:S01]  /*5f00*/  IMAD.MOV.U32 R23, RZ, RZ, RZ ;  /* 0x000000ffff177224 */ /* 0x000fe200078e00ff */
[----:B------:R-:W-:Y:S06]  /*5f10*/  BRA `(.L_x_12699) ;  /* 0x0000000000347947 */ /* 0x000fec0003800000 */
.L_x_12720:
        /* <DEDUP_REMOVED lines=8> */
.L_x_12719:
[----:B------:R-:W2:Y:S02]  /*5fa0*/  LDG.E.64 R2, desc[UR36][R2.64] ;  /* 0x0000002402027981 */ /* 0x000ea4000c1e1b00 */
[----:B--2---:R0:W2:Y:S02]  /*5fb0*/  I2F.U64 R23, R2 ;  /* 0x0000000200177312 */ /* 0x0040a40000301000 */
[----:B0-2---:R-:W-:Y:S05]  /*5fc0*/  BRA `(.L_x_12699) ;  /* 0x0000000000087947 */ /* 0x005fea0003800000 */
.L_x_12718:
[----:B------:R-:W2:Y:S02]  /*5fd0*/  LDG.E R2, desc[UR36][R2.64] ;  /* 0x0000002402027981 */ /* 0x000ea4000c1e1900 */
[----:B--2---:R-:W-:-:S07]  /*5fe0*/  I2FP.F32.U32 R23, R2 ;  /* 0x0000000200177245 */ /* 0x004fce0000201000 */
.L_x_12699:
[----:B------:R-:W-:Y:S05]  /*5ff0*/  BSYNC.RECONVERGENT B6 ;  /* 0x0000000000067941 */ /* 0x000fea0003800200 */
.L_x_12693:
[----:B------:R-:W0:Y:S01]  /*6000*/  LDCU.64 UR6, c[0x0][0x800] ;  /* 0x00010000ff0677ac */ /* 0x000e220008000a00 */
[----:B------:R-:W-:Y:S01]  /*6010*/  BSSY.RECONVERGENT B6, `(.L_x_12722) ;  /* 0x00000e5000067945 */ /* 0x000fe20003800200 */
[----:B------:R-:W-:-:S04]  /*6020*/  UPRMT UR4, UR41, 0x7771, URZ ;  /* 0x0000777129047896 */ /* 0x000fc800080000ff */
[----:B------:R-:W-:Y:S01]  /*6030*/  UISETP.GT.AND UP0, UPT, UR4, 0x9, UPT ;  /* 0x000000090400788c */ /* 0x000fe2000bf04270 */
[----:B0---4-:R-:W-:-:S05]  /*6040*/  IADD3 R2, P0, PT, R25, UR6, RZ ;  /* 0x0000000619027c10 */ /* 0x011fca000ff1e0ff */
        /* <DEDUP_REMOVED lines=13> */
.L_x_12726:
[----:B------:R-:W4:Y:S02]  /*6120*/  LDG.E.U8 R2, desc[UR36][R2.64] ;  /* 0x0000002402027981 */ /* 0x000f24000c1e1100 */
[----:B----4-:R-:W-:Y:S01]  /*6130*/  I2FP.F32.U32 R25, R2 ;  /* 0x0000000200197245 */ /* 0x010fe20000201000 */
[----:B------:R-:W-:Y:S06]  /*6140*/  BRA `(.L_x_12728) ;  /* 0x0000000c00447947 */ /* 0x000fec0003800000 */
.L_x_12725:
        /* <DEDUP_REMOVED lines=9> */
.L_x_12730:
[----:B------:R-:W4:Y:S02]  /*61e0*/  LDG.E R2, desc[UR36][R2.64] ;  /* 0x0000002402027981 */ /* 0x000f24000c1e1900 */
[----:B----4-:R-:W-:Y:S01]  /*61f0*/  I2FP.F32.S32 R25, R2 ;  /* 0x0000000200197245 */ /* 0x010fe20000201400 */
[----:B------:R-:W-:Y:S06]  /*6200*/  BRA `(.L_x_12728) ;  /* 0x0000000c00147947 */ /* 0x000fec0003800000 */
.L_x_12729:
[----:B------:R-:W4:Y:S02]  /*6210*/  LDG.E.U16 R2, desc[UR36][R2.64] ;  /* 0x0000002402027981 */ /* 0x000f24000c1e1500 */
[----:B----4-:R0:W4:Y:S01]  /*6220*/  I2F.S16 R25, R2 ;  /* 0x0000000200197306 */ /* 0x0101220000101400 */
[----:B------:R-:W-:Y:S05]  /*6230*/  BRA `(.L_x_12728) ;  /* 0x0000000c00087947 */ /* 0x000fea0003800000 */
.L_x_12724:
        /* <DEDUP_REMOVED lines=8> */
.L_x_12732:
[----:B------:R-:W4:Y:S02]  /*62c0*/  LDG.E.U16 R2, desc[UR36][R2.64] ;  /* 0x0000002402027981 */ /* 0x000f24000c1e1500 */
[----:B----4-:R-:W-:Y:S01]  /*62d0*/  HADD2.F32 R25, -RZ, R2.H0_H0 ;  /* 0x20000002ff197230 */ /* 0x010fe20000004100 */
[----:B------:R-:W-:Y:S06]  /*62e0*/  BRA `(.L_x_12728) ;  /* 0x0000000800dc7947 */ /* 0x000fec0003800000 */
.L_x_12731:
        /* <DEDUP_REMOVED lines=8> */
.L_x_12734:
[----:B------:R-:W4:Y:S02]  /*6370*/  LDG.E.U16 R2, desc[UR36][R2.64] ;  /* 0x0000002402027981 */ /* 0x000f24000c1e1500 */
[----:B----4-:R-:W-:Y:S01]  /*6380*/  HADD2.F32 R25, -RZ, R2.H0_H0 ;  /* 0x20000002ff197230 */ /* 0x010fe20000004100 */
[----:B------:R-:W-:Y:S06]  /*6390*/  BRA `(.L_x_12728) ;  /* 0x0000000800b07947 */ /* 0x000fec0003800000 */
.L_x_12733:
        /* <DEDUP_REMOVED lines=11> */
.L_x_12723:
        /* <DEDUP_REMOVED lines=12> */
.L_x_12737:
        /* <DEDUP_REMOVED lines=11> */
.L_x_12736:
        /* <DEDUP_REMOVED lines=25> */
.L_x_12739:
[----:B------:R-:W4:Y:S02]  /*6750*/  LDG.E.U8 R2, desc[UR36][R2.64] ;  /* 0x0000002402027981 */ /* 0x000f24000c1e1100 */
[C---:B----4-:R-:W-:Y:S02]  /*6760*/  IMAD.SHL.U32 R4, R2.reuse, 0x2000000, RZ ;  /* 0x0200000002047824 */ /* 0x050fe400078e00ff */
        /* <DEDUP_REMOVED lines=10> */
.L_x_12738:
[----:B------:R-:W4:Y:S02]  /*6810*/  LDG.E.U16 R2, desc[UR36][R2.64] ;  /* 0x0000002402027981 */ /* 0x000f24000c1e1500 */
[----:B----4-:R-:W-:Y:S01]  /*6820*/  IMAD.U32 R25, R2, 0x10000, RZ ;  /* 0x0001000002197824 */ /* 0x010fe200078e00ff */
[----:B------:R-:W-:Y:S06]  /*6830*/  BRA `(.L_x_12728) ;  /* 0x0000000400887947 */ /* 0x000fec0003800000 */
.L_x_12735:
        /* <DEDUP_REMOVED lines=11> */
.L_x_12742:
[----:B------:R-:W4:Y:S01]  /*68f0*/  LDG.E.U8 R3, desc[UR36][R2.64] ;  /* 0x0000002402037981 */ /* 0x000f22000c1e1100 */
[----:B------:R-:W-:Y:S02]  /*6900*/  MOV R25, RZ ;  /* 0x000000ff00197202 */ /* 0x000fe40000000f00 */
        /* <DEDUP_REMOVED lines=18> */
.L_x_12744:
[----:B------:R-:W-:Y:S05]  /*6a30*/  BSYNC.RECONVERGENT B0 ;  /* 0x0000000000007941 */ /* 0x000fea0003800200 */
.L_x_12743:
[----:B------:R-:W-:Y:S01]  /*6a40*/  IMAD.SHL.U32 R0, R0, 0x100000, RZ ;  /* 0x0010000000007824 */ /* 0x000fe200078e00ff */
[----:B------:R-:W-:-:S04]  /*6a50*/  LEA R2, R2, 0x3b800000, 0x17 ;  /* 0x3b80000002027811 */ /* 0x000fc800078eb8ff */
[----:B------:R-:W-:Y:S01]  /*6a60*/  LOP3.LUT R25, R2, R0, R25, 0xfe, !PT ;  /* 0x0000000002197212 */ /* 0x000fe200078efe19 */
[----:B------:R-:W-:Y:S06]  /*6a70*/  BRA `(.L_x_12728) ;  /* 0x0000000000f87947 */ /* 0x000fec0003800000 */
.L_x_12741:
[----:B------:R-:W4:Y:S01]  /*6a80*/  LDG.E.U8 R3, desc[UR36][R2.64] ;  /* 0x0000002402037981 */ /* 0x000f22000c1e1100 */
[----:B------:R-:W-:Y:S01]  /*6a90*/  IMAD.MOV.U32 R25, RZ, RZ, RZ ;  /* 0x000000ffff197224 */ /* 0x000fe200078e00ff */
[----:B----4-:R-:W-:-:S13]  /*6aa0*/  ISETP.NE.AND P0, PT, R3, RZ, PT ;  /* 0x000000ff0300720c */ /* 0x010fda0003f05270 */
        /* <DEDUP_REMOVED lines=17> */
.L_x_12746:
[----:B------:R-:W-:Y:S05]  /*6bc0*/  BSYNC.RECONVERGENT B0 ;  /* 0x0000000000007941 */ /* 0x000fea0003800200 */
.L_x_12745:
[----:B------:R-:W-:Y:S01]  /*6bd0*/  IMAD.SHL.U32 R0, R0, 0x200000, RZ ;  /* 0x0020000000007824 */ /* 0x000fe200078e00ff */
[----:B------:R-:W-:-:S04]  /*6be0*/  LEA R2, R2, 0x37800000, 0x17 ;  /* 0x3780000002027811 */ /* 0x000fc800078eb8ff */
[----:B------:R-:W-:Y:S01]  /*6bf0*/  LOP3.LUT R25, R2, R0, R25, 0xfe, !PT ;  /* 0x0000000002197212 */ /* 0x000fe200078efe19 */
[----:B------:R-:W-:Y:S06]  /*6c00*/  BRA `(.L_x_12728) ;  /* 0x0000000000947947 */ /* 0x000fec0003800000 */
.L_x_12740:
[----:B------:R-:W-:-:S09]  /*6c10*/  UISETP.NE.AND UP0, UPT, UR4, 0x1c, UPT ;  /* 0x0000001c0400788c */ /* 0x000fd2000bf05270 */
[----:B------:R-:W-:Y:S05]  /*6c20*/  BRA.U !UP0, `(.L_x_12747) ;  /* 0x0000000108847547 */ /* 0x000fea000b800000 */
[----:B------:R-:W-:-:S09]  /*6c30*/  UISETP.NE.AND UP0, UPT, UR4, 0x1d, UPT ;  /* 0x0000001d0400788c */ /* 0x000fd2000bf05270 */
[----:B------:R-:W-:Y:S05]  /*6c40*/  BRA.U !UP0, `(.L_x_12748) ;  /* 0x0000000108707547 */ /* 0x000fea000b800000 */
[----:B------:R-:W-:-:S09]  /*6c50*/  UISETP.NE.AND UP0, UPT, UR4, 0x2c, UPT ;  /* 0x0000002c0400788c */ /* 0x000fd2000bf05270 */
[----:B------:R-:W-:Y:S05]  /*6c60*/  BRA.U !UP0, `(.L_x_12749) ;  /* 0x0000000108487547 */ /* 0x000fea000b800000 */
.L_x_12727:
[----:B------:R-:W-:Y:S01]  /*6c70*/  MOV R2, 0x130 ;  /* 0x0000013000027802 */ /* 0x000fe20000000f00 */
[----:B------:R-:W0:Y:S01]  /*6c80*/  LDCU.64 UR4, c[0x4][0x120] ;  /* 0x01002400ff0477ac */ /* 0x000e220008000a00 */
[----:B------:R-:W-:Y:S02]  /*6c90*/  HFMA2 R13, -RZ, RZ, 0, 0 ;  /* 0x00000000ff0d7431 */ /* 0x000fe400000001ff */
[----:B------:R-:W-:Y:S01]  /*6ca0*/  IMAD.MOV.U32 R8, RZ, RZ, 0x4e ;  /* 0x0000004eff087424 */ /* 0x000fe200078e00ff */
[----:B------:R-:W4:Y:S01]  /*6cb0*/  LDCU.64 UR6, c[0x4][0x128] ;  /* 0x01002500ff0677ac */ /* 0x000f220008000a00 */
[----:B------:R-:W1:Y:S01]  /*6cc0*/  LDC.64 R2, c[0x4][R2] ;  /* 0x0100000002027b82 */ /* 0x000e620000000a00 */
[----:B------:R-:W-:Y:S01]  /*6cd0*/  IMAD.MOV.U32 R12, RZ, RZ, 0x1 ;  /* 0x00000001ff0c7424 */ /* 0x000fe200078e00ff */
[----:B------:R-:W2:Y:S01]  /*6ce0*/  LDCU.64 UR8, c[0x4][0x10] ;  /* 0x01000200ff0877ac */ /* 0x000ea20008000a00 */
[----:B0-----:R-:W-:Y:S02]  /*6cf0*/  IMAD.U32 R4, RZ, RZ, UR4 ;  /* 0x00000004ff047e24 */ /* 0x001fe4000f8e00ff */
[----:B------:R-:W-:Y:S01]  /*6d00*/  IMAD.U32 R5, RZ, RZ, UR5 ;  /* 0x00000005ff057e24 */ /* 0x000fe2000f8e00ff */
[----:B----4-:R-:W-:Y:S01]  /*6d10*/  MOV R6, UR6 ;  /* 0x0000000600067c02 */ /* 0x010fe20008000f00 */
[----:B------:R-:W-:-:S02]  /*6d20*/  IMAD.U32 R7, RZ, RZ, UR7 ;  /* 0x00000007ff077e24 */ /* 0x000fc4000f8e00ff */
[----:B--2---:R-:W-:Y:S02]  /*6d30*/  IMAD.U32 R10, RZ, RZ, UR8 ;  /* 0x00000008ff0a7e24 */ /* 0x004fe4000f8e00ff */
[----:B------:R-:W-:-:S07]  /*6d40*/  IMAD.U32 R11, RZ, RZ, UR9 ;  /* 0x00000009ff0b7e24 */ /* 0x000fce000f8e00ff */
[----:B------:R-:W-:-:S07]  /*6d50*/  LEPC R20, `(.L_x_12750) ;  /* 0x000000001014794e */ /* 0x000fce0000000000 */
[----:B-1-3-5:R-:W-:Y:S05]  /*6d60*/  CALL.ABS.NOINC R2 ;  /* 0x0000000002007343 */ /* 0x02afea0003c00000 */
.L_x_12750:
[----:B------:R-:W-:Y:S01]  /*6d70*/  IMAD.MOV.U32 R25, RZ, RZ, RZ ;  /* 0x000000ffff197224 */ /* 0x000fe200078e00ff */
[----:B------:R-:W-:Y:S06]  /*6d80*/  BRA `(.L_x_12728) ;  /* 0x0000000000347947 */ /* 0x000fec0003800000 */
.L_x_12749:
        /* <DEDUP_REMOVED lines=8> */
.L_x_12748:
[----:B------:R-:W4:Y:S02]  /*6e10*/  LDG.E.64 R2, desc[UR36][R2.64] ;  /* 0x0000002402027981 */ /* 0x000f24000c1e1b00 */
[----:B----4-:R0:W4:Y:S02]  /*6e20*/  I2F.U64 R25, R2 ;  /* 0x0000000200197312 */ /* 0x0101240000301000 */
[----:B0---4-:R-:W-:Y:S05]  /*6e30*/  BRA `(.L_x_12728) ;  /* 0x0000000000087947 */ /* 0x011fea0003800000 */
.L_x_12747:
[----:B------:R-:W4:Y:S02]  /*6e40*/  LDG.E R2, desc[UR36][R2.64] ;  /* 0x0000002402027981 */ /* 0x000f24000c1e1900 */
[----:B----4-:R-:W-:-:S07]  /*6e50*/  I2FP.F32.U32 R25, R2 ;  /* 0x0000000200197245 */ /* 0x010fce0000201000 */
.L_x_12728:
[----:B------:R-:W-:Y:S05]  /*6e60*/  BSYNC.RECONVERGENT B6 ;  /* 0x0000000000067941 */ /* 0x000fea0003800200 */
.L_x_12722:
        /* <DEDUP_REMOVED lines=18> */
.L_x_12755:
[----:B------:R-:W2:Y:S02]  /*6f90*/  LDG.E.U8 R2, desc[UR36][R2.64] ;  /* 0x0000002402027981 */ /* 0x000ea4000c1e1100 */
[----:B--2---:R-:W-:Y:S01]  /*6fa0*/  I2FP.F32.U32 R26, R2 ;  /* 0x00000002001a7245 */ /* 0x004fe20000201000 */
[----:B------:R-:W-:Y:S06]  /*6fb0*/  BRA `(.L_x_12757) ;  /* 0x0000000c00447947 */ /* 0x000fec0003800000 */
.L_x_12754:
        /* <DEDUP_REMOVED lines=9> */
.L_x_12759:
[----:B------:R-:W2:Y:S02]  /*7050*/  LDG.E R2, desc[UR36][R2.64] ;  /* 0x0000002402027981 */ /* 0x000ea4000c1e1900 */
[----:B--2---:R-:W-:Y:S01]  /*7060*/  I2FP.F32.S32 R26, R2 ;  /* 0x00000002001a7245 */ /* 0x004fe20000201400 */
[----:B------:R-:W-:Y:S06]  /*7070*/  BRA `(.L_x_12757) ;  /* 0x0000000c00147947 */ /* 0x000fec0003800000 */
.L_x_12758:
[----:B------:R-:W2:Y:S02]  /*7080*/  LDG.E.U16 R2, desc[UR36][R2.64] ;  /* 0x0000002402027981 */ /* 0x000ea4000c1e1500 */
[----:B--2---:R0:W2:Y:S01]  /*7090*/  I2F.S16 R26, R2 ;  /* 0x00000002001a7306 */ /* 0x0040a20000101400 */
[----:B------:R-:W-:Y:S05]  /*70a0*/  BRA `(.L_x_12757) ;  /* 0x0000000c00087947 */ /* 0x000fea0003800000 */
.L_x_12753:
        /* <DEDUP_REMOVED lines=8> */
.L_x_12761:
[----:B------:R-:W2:Y:S02]  /*7130*/  LDG.E.U16 R2, desc[UR36][R2.64] ;  /* 0x0000002402027981 */ /* 0x000ea4000c1e1500 */
[----:B--2---:R-:W-:Y:S01]  /*7140*/  HADD2.F32 R26, -RZ, R2.H0_H0 ;  /* 0x20000002ff1a7230 */ /* 0x004fe20000004100 */
[----:B------:R-:W-:Y:S06]  /*7150*/  BRA `(.L_x_12757) ;  /* 0x0000000800dc7947 */ /* 0x000fec0003800000 */
.L_x_12760:
        /* <DEDUP_REMOVED lines=8> */
.L_x_12763:
[----:B------:R-:W2:Y:S02]  /*71e0*/  LDG.E.U16 R2, desc[UR36][R2.64] ;  /* 0x0000002402027981 */ /* 0x000ea4000c1e1500 */
[----:B--2---:R-:W-:Y:S01]  /*71f0*/  HADD2.F32 R26, -RZ, R2.H0_H0 ;  /* 0x20000002ff1a7230 */ /* 0x004fe20000004100 */
[----:B------:R-:W-:Y:S06]  /*7200*/  BRA `(.L_x_12757) ;  /* 0x0000000800b07947 */ /* 0x000fec0003800000 */
.L_x_12762:
        /* <DEDUP_REMOVED lines=11> */
.L_x_12752:
        /* <DEDUP_REMOVED lines=12> */
.L_x_12766:
        /* <DEDUP_REMOVED lines=11> */
.L_x_12765:
        /* <DEDUP_REMOVED lines=25> */
.L_x_12768:
        /* <DEDUP_REMOVED lines=12> */
.L_x_12767:
[----:B------:R-:W2:Y:S02]  /*7680*/  LDG.E.U16 R2, desc[UR36][R2.64] ;  /* 0x0000002402027981 */ /* 0x000ea4000c1e1500 */
[----:B--2---:R-:W-:Y:S01]  /*7690*/  IMAD.U32 R26, R2, 0x10000, RZ ;  /* 0x00010000021a7824 */ /* 0x004fe200078e00ff */
[----:B------:R-:W-:Y:S06]  /*76a0*/  BRA `(.L_x_12757) ;  /* 0x0000000400887947 */ /* 0x000fec0003800000 */
.L_x_12764:
        /* <DEDUP_REMOVED lines=11> */
.L_x_12771:
        /* <DEDUP_REMOVED lines=20> */
.L_x_12773:
[----:B------:R-:W-:Y:S05]  /*78a0*/  BSYNC.RECONVERGENT B0 ;  /* 0x0000000000007941 */ /* 0x000fea0003800200 */
.L_x_12772:
[----:B------:R-:W-:Y:S01]  /*78b0*/  IMAD.SHL.U32 R0, R0, 0x100000, RZ ;  /* 0x0010000000007824 */ /* 0x000fe200078e00ff */
[----:B------:R-:W-:-:S04]  /*78c0*/  LEA R2, R2, 0x3b800000, 0x17 ;  /* 0x3b80000002027811 */ /* 0x000fc800078eb8ff */
[----:B------:R-:W-:Y:S01]  /*78d0*/  LOP3.LUT R26, R2, R0, R7, 0xfe, !PT ;  /* 0x00000000021a7212 */ /* 0x000fe200078efe07 */
[----:B------:R-:W-:Y:S06]  /*78e0*/  BRA `(.L_x_12757) ;  /* 0x0000000000f87947 */ /* 0x000fec0003800000 */
.L_x_12770:
        /* <DEDUP_REMOVED lines=20> */
.L_x_12775:
[----:B------:R-:W-:Y:S05]  /*7a30*/  BSYNC.RECONVERGENT B0 ;  /* 0x0000000000007941 */ /* 0x000fea0003800200 */
.L_x_12774:
[----:B------:R-:W-:Y:S01]  /*7a40*/  IMAD.SHL.U32 R0, R0, 0x200000, RZ ;  /* 0x0020000000007824 */ /* 0x000fe200078e00ff */
[----:B------:R-:W-:-:S04]  /*7a50*/  LEA R2, R2, 0x37800000, 0x17 ;  /* 0x3780000002027811 */ /* 0x000fc800078eb8ff */
[----:B------:R-:W-:Y:S01]  /*7a60*/  LOP3.LUT R26, R2, R0, R7, 0xfe, !PT ;  /* 0x00000000021a7212 */ /* 0x000fe200078efe07 */
[----:B------:R-:W-:Y:S06]  /*7a70*/  BRA `(.L_x_12757) ;  /* 0x0000000000947947 */ /* 0x000fec0003800000 */
.L_x_12769:
[----:B------:R-:W-:-:S09]  /*7a80*/  UISETP.NE.AND UP0, UPT, UR4, 0x1c, UPT ;  /* 0x0000001c0400788c */ /* 0x000fd2000bf05270 */
[----:B------:R-:W-:Y:S05]  /*7a90*/  BRA.U !UP0, `(.L_x_12776) ;  /* 0x0000000108847547 */ /* 0x000fea000b800000 */
[----:B------:R-:W-:-:S09]  /*7aa0*/  UISETP.NE.AND UP0, UPT, UR4, 0x1d, UPT ;  /* 0x0000001d0400788c */ /* 0x000fd2000bf05270 */
[----:B------:R-:W-:Y:S05]  /*7ab0*/  BRA.U !UP0, `(.L_x_12777) ;  /* 0x0000000108707547 */ /* 0x000fea000b800000 */
[----:B------:R-:W-:-:S09]  /*7ac0*/  UISETP.NE.AND UP0, UPT, UR4, 0x2c, UPT ;  /* 0x0000002c0400788c */ /* 0x000fd2000bf05270 */
[----:B------:R-:W-:Y:S05]  /*7ad0*/  BRA.U !UP0, `(.L_x_12778) ;  /* 0x0000000108487547 */ /* 0x000fea000b800000 */
.L_x_12756:
        /* <DEDUP_REMOVED lines=15> */
[----:B--2-45:R-:W-:Y:S05]  /*7bd0*/  CALL.ABS.NOINC R2 ;  /* 0x0000000002007343 */ /* 0x034fea0003c00000 */
.L_x_12779:
[----:B------:R-:W-:Y:S01]  /*7be0*/  IMAD.MOV.U32 R26, RZ, RZ, RZ ;  /* 0x000000ffff1a7224 */ /* 0x000fe200078e00ff */
[----:B------:R-:W-:Y:S06]  /*7bf0*/  BRA `(.L_x_12757) ;  /* 0x0000000000347947 */ /* 0x000fec0003800000 */
.L_x_12778:
        /* <DEDUP_REMOVED lines=8> */
.L_x_12777:
[----:B------:R-:W2:Y:S02]  /*7c80*/  LDG.E.64 R26, desc[UR36][R2.64] ;  /* 0x00000024021a7981 */ /* 0x000ea4000c1e1b00 */
[----:B--2---:R0:W2:Y:S02]  /*7c90*/  I2F.U64 R26, R26 ;  /* 0x0000001a001a7312 */ /* 0x0040a40000301000 */
[----:B0-2---:R-:W-:Y:S05]  /*7ca0*/  BRA `(.L_x_12757) ;  /* 0x0000000000087947 */ /* 0x005fea0003800000 */
.L_x_12776:
[----:B------:R-:W2:Y:S02]  /*7cb0*/  LDG.E R2, desc[UR36][R2.64] ;  /* 0x0000002402027981 */ /* 0x000ea4000c1e1900 */
[----:B--2---:R-:W-:-:S07]  /*7cc0*/  I2FP.F32.U32 R26, R2 ;  /* 0x00000002001a7245 */ /* 0x004fce0000201000 */
.L_x_12757:
[----:B------:R-:W-:Y:S05]  /*7cd0*/  BSYNC.RECONVERGENT B6 ;  /* 0x0000000000067941 */ /* 0x000fea0003800200 */
.L_x_12751:
        /* <DEDUP_REMOVED lines=18> */
.L_x_12784:
[----:B------:R-:W2:Y:S02]  /*7e00*/  LDG.E.U8 R0, desc[UR36][R2.64] ;  /* 0x0000002402007981 */ /* 0x000ea4000c1e1100 */
[----:B--2---:R-:W-:Y:S01]  /*7e10*/  I2FP.F32.U32 R0, R0 ;  /* 0x0000000000007245 */ /* 0x004fe20000201000 */
[----:B------:R-:W-:Y:S06]  /*7e20*/  BRA `(.L_x_12786) ;  /* 0x0000000c00447947 */ /* 0x000fec0003800000 */
.L_x_12783:
        /* <DEDUP_REMOVED lines=9> */
.L_x_12788:
[----:B------:R-:W2:Y:S02]  /*7ec0*/  LDG.E R0, desc[UR36][R2.64] ;  /* 0x0000002402007981 */ /* 0x000ea4000c1e1900 */
[----:B--2---:R-:W-:Y:S01]  /*7ed0*/  I2FP.F32.S32 R0, R0 ;  /* 0x0000000000007245 */ /* 0x004fe20000201400 */
[----:B------:R-:W-:Y:S06]  /*7ee0*/  BRA `(.L_x_12786) ;  /* 0x0000000c00147947 */ /* 0x000fec0003800000 */
.L_x_12787:
[----:B------:R-:W2:Y:S02]  /*7ef0*/  LDG.E.U16 R0, desc[UR36][R2.64] ;  /* 0x0000002402007981 */ /* 0x000ea4000c1e1500 */
[----:B--2---:R-:W0:Y:S01]  /*7f00*/  I2F.S16 R0, R0 ;  /* 0x0000000000007306 */ /* 0x004e220000101400 */
[----:B------:R-:W-:Y:S05]  /*7f10*/  BRA `(.L_x_12786) ;  /* 0x0000000c00087947 */ /* 0x000fea0003800000 */
.L_x_12782:
        /* <DEDUP_REMOVED lines=8> */
.L_x_12790:
[----:B------:R-:W2:Y:S02]  /*7fa0*/  LDG.E.U16 R0, desc[UR36][R2.64] ;  /* 0x0000002402007981 */ /* 0x000ea4000c1e1500 */
[----:B--2---:R-:W-:Y:S01]  /*7fb0*/  HADD2.F32 R0, -RZ, R0.H0_H0 ;  /* 0x20000000ff007230 */ /* 0x004fe20000004100 */
[----:B------:R-:W-:Y:S06]  /*7fc0*/  BRA `(.L_x_12786) ;  /* 0x0000000800dc7947 */ /* 0x000fec0003800000 */
.L_x_12789:
        /* <DEDUP_REMOVED lines=8> */
.L_x_12792:
[----:B------:R-:W2:Y:S02]  /*8050*/  LDG.E.U16 R0, desc[UR36][R2.64] ;  /* 0x0000002402007981 */ /* 0x000ea4000c1e1500 */
[----:B--2---:R-:W-:Y:S01]  /*8060*/  HADD2.F32 R0, -RZ, R0.H0_H0 ;  /* 0x20000000ff007230 */ /* 0x004fe20000004100 */
[----:B------:R-:W-:Y:S06]  /*8070*/  BRA `(.L_x_12786) ;  /* 0x0000000800b07947 */ /* 0x000fec0003800000 */
.L_x_12791:
        /* <DEDUP_REMOVED lines=11> */
.L_x_12781:
        /* <DEDUP_REMOVED lines=12> */
.L_x_12795:
        /* <DEDUP_REMOVED lines=11> */
.L_x_12794:
        /* <DEDUP_REMOVED lines=25> */
.L_x_12797:
        /* <DEDUP_REMOVED lines=12> */
.L_x_12796:
[----:B------:R-:W2:Y:S02]  /*84f0*/  LDG.E.U16 R0, desc[UR36][R2.64] ;  /* 0x0000002402007981 */ /* 0x000ea4000c1e1500 */
[----:B--2---:R-:W-:Y:S01]  /*8500*/  IMAD.U32 R0, R0, 0x10000, RZ ;  /* 0x0001000000007824 */ /* 0x004fe200078e00ff */
[----:B------:R-:W-:Y:S06]  /*8510*/  BRA `(.L_x_12786) ;  /* 0x0000000400887947 */ /* 0x000fec0003800000 */
.L_x_12793:
        /* <DEDUP_REMOVED lines=11> */
.L_x_12800:
        /* <DEDUP_REMOVED lines=20> */
.L_x_12802:
[----:B------:R-:W-:Y:S05]  /*8710*/  BSYNC.RECONVERGENT B0 ;  /* 0x0000000000007941 */ /* 0x000fea0003800200 */
.L_x_12801:
[----:B------:R-:W-:Y:S02]  /*8720*/  SHF.L.U32 R0, R0, 0x14, RZ ;  /* 0x0000001400007819 */ /* 0x000fe400000006ff */
[----:B------:R-:W-:-:S04]  /*8730*/  LEA R2, R2, 0x3b800000, 0x17 ;  /* 0x3b80000002027811 */ /* 0x000fc800078eb8ff */
[----:B------:R-:W-:Y:S01]  /*8740*/  LOP3.LUT R0, R2, R0, R7, 0xfe, !PT ;  /* 0x0000000002007212 */ /* 0x000fe200078efe07 */
[----:B------:R-:W-:Y:S06]  /*8750*/  BRA `(.L_x_12786) ;  /* 0x0000000000f87947 */ /* 0x000fec0003800000 */
.L_x_12799:
        /* <DEDUP_REMOVED lines=20> */
.L_x_12804:
[----:B------:R-:W-:Y:S05]  /*88a0*/  BSYNC.RECONVERGENT B0 ;  /* 0x0000000000007941 */ /* 0x000fea0003800200 */
.L_x_12803:
[----:B------:R-:W-:Y:S01]  /*88b0*/  IMAD.SHL.U32 R0, R0, 0x200000, RZ ;  /* 0x0020000000007824 */ /* 0x000fe200078e00ff */
[----:B------:R-:W-:-:S04]  /*88c0*/  LEA R2, R2, 0x37800000, 0x17 ;  /* 0x3780000002027811 */ /* 0x000fc800078eb8ff */
[----:B------:R-:W-:Y:S01]  /*88d0*/  LOP3.LUT R0, R2, R0, R7, 0xfe, !PT ;  /* 0x0000000002007212 */ /* 0x000fe200078efe07 */
[----:B------:R-:W-:Y:S06]  /*88e0*/  BRA `(.L_x_12786) ;  /* 0x0000000000947947 */ /* 0x000fec0003800000 */
.L_x_12798:
[----:B------:R-:W-:-:S09]  /*88f0*/  UISETP.NE.AND UP0, UPT, UR4, 0x1c, UPT ;  /* 0x0000001c0400788c */ /* 0x000fd2000bf05270 */
[----:B------:R-:W-:Y:S05]  /*8900*/  BRA.U !UP0, `(.L_x_12805) ;  /* 0x0000000108847547 */ /* 0x000fea000b800000 */
[----:B------:R-:W-:-:S09]  /*8910*/  UISETP.NE.AND UP0, UPT, UR4, 0x1d, UPT ;  /* 0x0000001d0400788c */ /* 0x000fd2000bf05270 */
[----:B------:R-:W-:Y:S05]  /*8920*/  BRA.U !UP0, `(.L_x_12806) ;  /* 0x0000000108707547 */ /* 0x000fea000b800000 */
[----:B------:R-:W-:-:S09]  /*8930*/  UISETP.NE.AND UP0, UPT, UR4, 0x2c, UPT ;  /* 0x0000002c0400788c */ /* 0x000fd2000bf05270 */
[----:B------:R-:W-:Y:S05]  /*8940*/  BRA.U !UP0, `(.L_x_12807) ;  /* 0x0000000108487547 */ /* 0x000fea000b800000 */
.L_x_12785:
        /* <DEDUP_REMOVED lines=12> */
[----:B---3--:R-:W-:Y:S02]  /*8a10*/  IMAD.U32 R10, RZ, RZ, UR8 ;  /* 0x00000008ff0a7e24 */ /* 0x008fe4000f8e00ff */
[----:B------:R-:W-:-:S07]  /*8a20*/  IMAD.U32 R11, RZ, RZ, UR9 ;  /* 0x00000009ff0b7e24 */ /* 0x000fce000f8e00ff */
[----:B------:R-:W-:-:S07]  /*8a30*/  LEPC R20, `(.L_x_12808) ;  /* 0x000000001014794e */ /* 0x000fce0000000000 */
[----:B--2-45:R-:W-:Y:S05]  /*8a40*/  CALL.ABS.NOINC R2 ;  /* 0x0000000002007343 */ /* 0x034fea0003c00000 */
.L_x_12808:
[----:B------:R-:W-:Y:S01]  /*8a50*/  IMAD.MOV.U32 R0, RZ, RZ, RZ ;  /* 0x000000ffff007224 */ /* 0x000fe200078e00ff */
[----:B------:R-:W-:Y:S06]  /*8a60*/  BRA `(.L_x_12786) ;  /* 0x0000000000347947 */ /* 0x000fec0003800000 */
.L_x_12807:
        /* <DEDUP_REMOVED lines=8> */
.L_x_12806:
[----:B------:R-:W2:Y:S02]  /*8af0*/  LDG.E.64 R2, desc[UR36][R2.64] ;  /* 0x0000002402027981 */ /* 0x000ea4000c1e1b00 */
[----:B--2---:R0:W2:Y:S02]  /*8b00*/  I2F.U64 R0, R2 ;  /* 0x0000000200007312 */ /* 0x0040a40000301000 */
[----:B0-2---:R-:W-:Y:S05]  /*8b10*/  BRA `(.L_x_12786) ;  /* 0x0000000000087947 */ /* 0x005fea0003800000 */
.L_x_12805:
[----:B------:R-:W2:Y:S02]  /*8b20*/  LDG.E R0, desc[UR36][R2.64] ;  /* 0x0000002402007981 */ /* 0x000ea4000c1e1900 */
[----:B--2---:R-:W-:-:S07]  /*8b30*/  I2FP.F32.U32 R0, R0 ;  /* 0x0000000000007245 */ /* 0x004fce0000201000 */
.L_x_12786:
[----:B------:R-:W-:Y:S05]  /*8b40*/  BSYNC.RECONVERGENT B6 ;  /* 0x0000000000067941 */ /* 0x000fea0003800200 */
.L_x_12780:
[----:B------:R-:W2:Y:S01]  /*8b50*/  LDCU UR4, c[0x0][0x818] ;  /* 0x00010300ff0477ac */ /* 0x000ea20008000800 */
[C---:B0---45:R-:W-:Y:S01]  /*8b60*/  FMUL.FTZ R3, R25.reuse, R25 ;  /* 0x0000001919037220 */ /* 0x071fe20000410000 */
[----:B------:R-:W-:Y:S02]  /*8b70*/  IMAD.U32 R5, R18, 0x10000, RZ ;  /* 0x0001000012057824 */ /* 0x000fe400078e00ff */
[----:B-1-3--:R-:W-:Y:S01]  /*8b80*/  FMUL.FTZ R22, R25, R22 ;  /* 0x0000001619167220 */ /* 0x00afe20000410000 */
[----:B--2---:R-:W-:Y:S02]  /*8b90*/  IMAD.U32 R2, R19, 0x10000, RZ ;  /* 0x0001000013027824 */ /* 0x004fe400078e00ff */
[----:B------:R-:W-:Y:S01]  /*8ba0*/  FMUL.FTZ R3, R3, R26 ;  /* 0x0000001a03037220 */ /* 0x000fe20000410000 */
[----:B------:R-:W0:Y:S01]  /*8bb0*/  LDCU.64 UR6, c[0x0][0x7d8] ;  /* 0x0000fb00ff0677ac */ /* 0x000e220008000a00 */
[----:B------:R-:W-:Y:S01]  /*8bc0*/  FADD.FTZ R2, R2, -R23 ;  /* 0x8000001702027221 */ /* 0x000fe20000010000 */
[----:B------:R-:W-:Y:S01]  /*8bd0*/  FFMA.FTZ R0, -R0, UR4, R5 ;  /* 0x0000000400007c23 */ /* 0x000fe20008010105 */
[----:B------:R-:W-:Y:S01]  /*8be0*/  FMUL.FTZ R3, R3, UR4 ;  /* 0x0000000403037c20 */ /* 0x000fe20008410000 */
[----:B------:R-:W-:-:S03]  /*8bf0*/  ULOP3.LUT UR4, UR40, 0xff, URZ, 0xc0, !UPT ;  /* 0x000000ff28047892 */ /* 0x000fc6000f8ec0ff */
[----:B------:R-:W-:Y:S01]  /*8c00*/  FFMA.FTZ R3, -R3, R2, R0 ;  /* 0x0000000203037223 */ /* 0x000fe20000010100 */
[----:B------:R-:W-:Y:S01]  /*8c10*/  UISETP.GT.AND UP0, UPT, UR4, 0x9, UPT ;  /* 0x000000090400788c */ /* 0x000fe2000bf04270 */
[----:B0-----:R-:W-:Y:S02]  /*8c20*/  IADD3 R2, P0, PT, R16, UR6, RZ ;  /* 0x0000000610027c10 */ /* 0x001fe4000ff1e0ff */
[----:B------:R-:W-:-:S03]  /*8c30*/  FMUL.FTZ R22, R22, R3 ;  /* 0x0000000316167220 */ /* 0x000fc60000410000 */
[----:B------:R-:W-:Y:S01]  /*8c40*/  IMAD.X R3, RZ, RZ, UR7, P0 ;  /* 0x00000007ff037e24 */ /* 0x000fe200080e06ff */
[----:B------:R0:W1:Y:S02]  /*8c50*/  F2F.BF16.F32 R5, R22 ;  /* 0x0000001600057304 */ /* 0x0000640000202000 */
        /* <DEDUP_REMOVED lines=10> */
[----:B------:R-:W1:Y:S02]  /*8d00*/  F2I.FTZ.TRUNC.NTZ R5, R0 ;  /* 0x0000000000057305 */ /* 0x000e64000021f100 */
[----:B-1----:R1:W-:Y:S01]  /*8d10*/  STG.E.U8 desc[UR36][R2.64], R5 ;  /* 0x0000000502007986 */ /* 0x0023e2000c101124 */
[----:B------:R-:W-:Y:S05]  /*8d20*/  BRA `(.L_x_12814) ;  /* 0x0000000c00807947 */ /* 0x000fea0003800000 */
.L_x_12812:
[----:B-1----:R-:W-:-:S06]  /*8d30*/  IMAD.U32 R5, R5, 0x10000, RZ ;  /* 0x0001000005057824 */ /* 0x002fcc00078e00ff */
[----:B------:R-:W1:Y:S02]  /*8d40*/  F2I.S64.TRUNC R4, R5 ;  /* 0x0000000500047311 */ /* 0x000e64000020d900 */
[----:B-1----:R1:W-:Y:S01]  /*8d50*/  STG.E.U8 desc[UR36][R2.64], R4 ;  /* 0x0000000402007986 */ /* 0x0023e2000c101124 */
[----:B------:R-:W-:Y:S05]  /*8d60*/  BRA `(.L_x_12814) ;  /* 0x0000000c00707947 */ /* 0x000fea0003800000 */
.L_x_12811:
[----:B------:R-:W-:-:S09]  /*8d70*/  UISETP.NE.AND UP0, UPT, UR4, 0x2, UPT ;  /* 0x000000020400788c */ /* 0x000fd2000bf05270 */
[----:B------:R-:W-:Y:S05]  /*8d80*/  BRA.U !UP0, `(.L_x_12815) ;  /* 0x0000000108307547 */ /* 0x000fea000b800000 */
[----:B------:R-:W-:-:S09]  /*8d90*/  UISETP.NE.AND UP0, UPT, UR4, 0x3, UPT ;  /* 0x000000030400788c */ /* 0x000fd2000bf05270 */
[----:B------:R-:W-:Y:S05]  /*8da0*/  BRA.U !UP0, `(.L_x_12816) ;  /* 0x0000000108187547 */ /* 0x000fea000b800000 */
[----:B------:R-:W-:-:S09]  /*8db0*/  UISETP.NE.AND UP0, UPT, UR4, 0x4, UPT ;  /* 0x000000040400788c */ /* 0x000fd2000bf05270 */
[----:B------:R-:W-:Y:S05]  /*8dc0*/  BRA.U UP0, `(.L_x_12813) ;  /* 0x0000000900b87547 */ /* 0x000fea000b800000 */
[----:B-1----:R-:W-:-:S06]  /*8dd0*/  SHF.L.U32 R5, R5, 0x10, RZ ;  /* 0x0000001005057819 */ /* 0x002fcc00000006ff */
[----:B------:R-:W1:Y:S02]  /*8de0*/  F2I.S64.TRUNC R4, R5 ;  /* 0x0000000500047311 */ /* 0x000e64000020d900 */
[----:B-1----:R1:W-:Y:S01]  /*8df0*/  STG.E.64 desc[UR36][R2.64], R4 ;  /* 0x0000000402007986 */ /* 0x0023e2000c101b24 */
[----:B------:R-:W-:Y:S05]  /*8e00*/  BRA `(.L_x_12814) ;  /* 0x0000000c00487947 */ /* 0x000fea0003800000 */
.L_x_12816:
[----:B-1----:R-:W-:-:S06]  /*8e10*/  IMAD.U32 R5, R5, 0x10000, RZ ;  /* 0x0001000005057824 */ /* 0x002fcc00078e00ff */
[----:B------:R-:W1:Y:S02]  /*8e20*/  F2I.FTZ.TRUNC.NTZ R5, R5 ;  /* 0x0000000500057305 */ /* 0x000e64000021f100 */
[----:B-1----:R1:W-:Y:S01]  /*8e30*/  STG.E desc[UR36][R2.64], R5 ;  /* 0x0000000502007986 */ /* 0x0023e2000c101924 */
[----:B------:R-:W-:Y:S05]  /*8e40*/  BRA `(.L_x_12814) ;  /* 0x0000000c00387947 */ /* 0x000fea0003800000 */
.L_x_12815:
[----:B-1----:R-:W-:-:S06]  /*8e50*/  IMAD.U32 R5, R5, 0x10000, RZ ;  /* 0x0001000005057824 */ /* 0x002fcc00078e00ff */
[----:B------:R-:W1:Y:S02]  /*8e60*/  F2I.FTZ.TRUNC.NTZ R5, R5 ;  /* 0x0000000500057305 */ /* 0x000e64000021f100 */
[----:B-1----:R1:W-:Y:S01]  /*8e70*/  STG.E.U16 desc[UR36][R2.64], R5 ;  /* 0x0000000502007986 */ /* 0x0023e2000c101524 */
[----:B------:R-:W-:Y:S05]  /*8e80*/  BRA `(.L_x_12814) ;  /* 0x0000000c00287947 */ /* 0x000fea0003800000 */
.L_x_12810:
        /* <DEDUP_REMOVED lines=9> */
.L_x_12818:
[----:B-1----:R-:W-:-:S05]  /*8f20*/  IMAD.U32 R0, R5, 0x10000, RZ ;  /* 0x0001000005007824 */ /* 0x002fca00078e00ff */
[----:B------:R-:W-:-:S05]  /*8f30*/  F2FP.F16.F32.PACK_AB R0, RZ, R0 ;  /* 0x00000000ff00723e */ /* 0x000fca00000000ff */
[----:B------:R1:W-:Y:S01]  /*8f40*/  STG.E.U16 desc[UR36][R2.64], R0 ;  /* 0x0000000002007986 */ /* 0x0003e2000c101524 */
[----:B------:R-:W-:Y:S05]  /*8f50*/  BRA `(.L_x_12814) ;  /* 0x0000000800f47947 */ /* 0x000fea0003800000 */
.L_x_12817:
[----:B------:R-:W-:-:S09]  /*8f60*/  UISETP.NE.AND UP0, UPT, UR4, 0x7, UPT ;  /* 0x000000070400788c */ /* 0x000fd2000bf05270 */
[----:B------:R-:W-:Y:S05]  /*8f70*/  BRA.U !UP0, `(.L_x_12819) ;  /* 0x0000000108347547 */ /* 0x000fea000b800000 */
[----:B------:R-:W-:-:S09]  /*8f80*/  UISETP.NE.AND UP0, UPT, UR4, 0x8, UPT ;  /* 0x000000080400788c */ /* 0x000fd2000bf05270 */
[----:B------:R-:W-:Y:S05]  /*8f90*/  BRA.U !UP0, `(.L_x_12820) ;  /* 0x0000000108187547 */ /* 0x000fea000b800000 */
[----:B------:R-:W-:-:S09]  /*8fa0*/  UISETP.NE.AND UP0, UPT, UR4, 0x9, UPT ;  /* 0x000000090400788c */ /* 0x000fd2000bf05270 */
[----:B------:R-:W-:Y:S05]  /*8fb0*/  BRA.U UP0, `(.L_x_12813) ;  /* 0x00000009003c7547 */ /* 0x000fea000b800000 */
[----:B-1----:R-:W-:Y:S01]  /*8fc0*/  IMAD.U32 R4, R5, 0x10000, RZ ;  /* 0x0001000005047824 */ /* 0x002fe200078e00ff */
[----:B------:R-:W-:-:S05]  /*8fd0*/  MOV R5, RZ ;  /* 0x000000ff00057202 */ /* 0x000fca0000000f00 */
[----:B------:R1:W-:Y:S01]  /*8fe0*/  STG.E.64 desc[UR36][R2.64], R4 ;  /* 0x0000000402007986 */ /* 0x0003e2000c101b24 */
[----:B------:R-:W-:Y:S05]  /*8ff0*/  BRA `(.L_x_12814) ;  /* 0x0000000800cc7947 */ /* 0x000fea0003800000 */
.L_x_12820:
[----:B-1----:R-:W-:-:S05]  /*9000*/  IMAD.U32 R5, R5, 0x10000, RZ ;  /* 0x0001000005057824 */ /* 0x002fca00078e00ff */
[----:B------:R-:W-:-:S04]  /*9010*/  F2FP.F16.F32.PACK_AB R5, RZ, R5 ;  /* 0x00000005ff05723e */ /* 0x000fc800000000ff */
[----:B------:R-:W-:-:S05]  /*9020*/  PRMT R5, R5, 0x5410, RZ ;  /* 0x0000541005057816 */ /* 0x000fca00000000ff */
[----:B------:R1:W-:Y:S01]  /*9030*/  STG.E desc[UR36][R2.64], R5 ;  /* 0x0000000502007986 */ /* 0x0003e2000c101924 */
[----:B------:R-:W-:Y:S05]  /*9040*/  BRA `(.L_x_12814) ;  /* 0x0000000800b87947 */ /* 0x000fea0003800000 */
.L_x_12819:
[----:B-1----:R-:W-:-:S04]  /*9050*/  IMAD.U32 R4, R5, 0x10000, RZ ;  /* 0x0001000005047824 */ /* 0x002fc800078e00ff */
[----:B------:R-:W-:-:S06]  /*9060*/  FMUL.FTZ R4, R4, 1 ;  /* 0x3f80000004047820 */ /* 0x000fcc0000410000 */
[----:B------:R-:W1:Y:S02]  /*9070*/  F2F.F64.F32 R4, R4 ;  /* 0x0000000400047310 */ /* 0x000e640000201800 */
[----:B-1----:R1:W-:Y:S01]  /*9080*/  STG.E.64 desc[UR36][R2.64], R4 ;  /* 0x0000000402007986 */ /* 0x0023e2000c101b24 */
[----:B------:R-:W-:Y:S05]  /*9090*/  BRA `(.L_x_12814) ;  /* 0x0000000800a47947 */ /* 0x000fea0003800000 */
.L_x_12809:
        /* <DEDUP_REMOVED lines=13> */
.L_x_12823:
[----:B-1----:R-:W-:Y:S01]  /*9170*/  IMAD.U32 R5, R5, 0x10000, RZ ;  /* 0x0001000005057824 */ /* 0x002fe200078e00ff */
[----:B------:R-:W-:-:S03]  /*9180*/  CS2R R6, SRZ ;  /* 0x0000000000067805 */ /* 0x000fc6000001ff00 */
[----:B------:R-:W-:-:S06]  /*9190*/  FMUL.FTZ R5, R5, 1 ;  /* 0x3f80000005057820 */ /* 0x000fcc0000410000 */
[----:B------:R-:W1:Y:S02]  /*91a0*/  F2F.F64.F32 R4, R5 ;  /* 0x0000000500047310 */ /* 0x000e640000201800 */
[----:B-1----:R1:W-:Y:S01]  /*91b0*/  STG.E.128 desc[UR36][R2.64], R4 ;  /* 0x0000000402007986 */ /* 0x0023e2000c101d24 */
[----:B------:R-:W-:Y:S05]  /*91c0*/  BRA `(.L_x_12814) ;  /* 0x0000000800587947 */ /* 0x000fea0003800000 */
.L_x_12822:
[----:B------:R-:W-:-:S09]  /*91d0*/  UISETP.NE.AND UP0, UPT, UR4, 0xf, UPT ;  /* 0x0000000f0400788c */ /* 0x000fd2000bf05270 */
[----:B------:R-:W-:Y:S05]  /*91e0*/  BRA.U !UP0, `(.L_x_12824) ;  /* 0x0000000108a07547 */ /* 0x000fea000b800000 */
[----:B------:R-:W-:-:S09]  /*91f0*/  UISETP.NE.AND UP0, UPT, UR4, 0x17, UPT ;  /* 0x000000170400788c */ /* 0x000fd2000bf05270 */
[----:B------:R-:W-:Y:S05]  /*9200*/  BRA.U !UP0, `(.L_x_12825) ;  /* 0x00000001084c7547 */ /* 0x000fea000b800000 */
[----:B------:R-:W-:-:S09]  /*9210*/  UISETP.NE.AND UP0, UPT, UR4, 0x18, UPT ;  /* 0x000000180400788c */ /* 0x000fd2000bf05270 */
[----:B------:R-:W-:Y:S05]  /*9220*/  BRA.U UP0, `(.L_x_12813) ;  /* 0x0000000500a07547 */ /* 0x000fea000b800000 */
[----:B-1----:R-:W-:Y:S01]  /*9230*/  IMAD.U32 R7, R5, 0x10000, RZ ;  /* 0x0001000005077824 */ /* 0x002fe200078e00ff */
[----:B------:R-:W-:Y:S01]  /*9240*/  BSSY.RECONVERGENT B0, `(.L_x_12826) ;  /* 0x000000c000007945 */ /* 0x000fe20003800200 */
[----:B------:R-:W-:-:S03]  /*9250*/  HFMA2 R0, -RZ, RZ, 0, 7.569789886474609375e-06 ;  /* 0x0000007fff007431 */ /* 0x000fc600000001ff */
        /* <DEDUP_REMOVED lines=10> */
.L_x_12827:
[----:B------:R-:W-:Y:S05]  /*9300*/  BSYNC.RECONVERGENT B0 ;  /* 0x0000000000007941 */ /* 0x000fea0003800200 */
.L_x_12826:
[----:B------:R-:W-:-:S05]  /*9310*/  LOP3.LUT R5, R0, 0x80, R5, 0xf8, !PT ;  /* 0x0000008000057812 */ /* 0x000fca00078ef805 */
[----:B------:R2:W-:Y:S01]  /*9320*/  STG.E.U8 desc[UR36][R2.64], R5 ;  /* 0x0000000502007986 */ /* 0x0005e2000c101124 */
[----:B------:R-:W-:Y:S05]  /*9330*/  BRA `(.L_x_12814) ;  /* 0x0000000400fc7947 */ /* 0x000fea0003800000 */
.L_x_12825:
[----:B-1----:R-:W-:Y:S01]  /*9340*/  IMAD.U32 R7, R5, 0x10000, RZ ;  /* 0x0001000005077824 */ /* 0x002fe200078e00ff */
        /* <DEDUP_REMOVED lines=14> */
.L_x_12829:
[----:B------:R-:W-:Y:S05]  /*9430*/  BSYNC.RECONVERGENT B0 ;  /* 0x0000000000007941 */ /* 0x000fea0003800200 */
.L_x_12828:
[----:B------:R-:W-:-:S05]  /*9440*/  LOP3.LUT R5, R0, 0x80, R5, 0xf8, !PT ;  /* 0x0000008000057812 */ /* 0x000fca00078ef805 */
[----:B------:R3:W-:Y:S01]  /*9450*/  STG.E.U8 desc[UR36][R2.64], R5 ;  /* 0x0000000502007986 */ /* 0x0007e2000c101124 */
[----:B------:R-:W-:Y:S05]  /*9460*/  BRA `(.L_x_12814) ;  /* 0x0000000400b07947 */ /* 0x000fea0003800000 */
.L_x_12824:
[----:B-1----:R1:W-:Y:S01]  /*9470*/  STG.E.U16 desc[UR36][R2.64], R5 ;  /* 0x0000000502007986 */ /* 0x0023e2000c101524 */
[----:B------:R-:W-:Y:S05]  /*9480*/  BRA `(.L_x_12814) ;  /* 0x0000000400a87947 */ /* 0x000fea0003800000 */
.L_x_12821:
        /* <DEDUP_REMOVED lines=9> */
[----:B------:R-:W1:Y:S02]  /*9520*/  F2I.FTZ.U32.TRUNC.NTZ R5, R5 ;  /* 0x0000000500057305 */ /* 0x000e64000021f000 */
[----:B-1----:R1:W-:Y:S01]  /*9530*/  STG.E.U16 desc[UR36][R2.64], R5 ;  /* 0x0000000502007986 */ /* 0x0023e2000c101524 */
[----:B------:R-:W-:Y:S05]  /*9540*/  BRA `(.L_x_12814) ;  /* 0x0000000400787947 */ /* 0x000fea0003800000 */
.L_x_12832:
[----:B-1----:R-:W-:Y:S01]  /*9550*/  IMAD.U32 R5, R5, 0x10000, RZ ;  /* 0x0001000005057824 */ /* 0x002fe200078e00ff */
        /* <DEDUP_REMOVED lines=12> */
.L_x_12835:
[----:B------:R-:W-:-:S04]  /*9620*/  SHF.R.U32.HI R0, RZ, 0x14, R5 ;  /* 0x00000014ff007819 */ /* 0x000fc80000011605 */
[----:B------:R-:W-:-:S04]  /*9630*/  LOP3.LUT R0, R0, 0x1, RZ, 0xc0, !PT ;  /* 0x0000000100007812 */ /* 0x000fc800078ec0ff */
[----:B------:R-:W-:-:S04]  /*9640*/  IADD3 R0, PT, PT, R5, 0x487ffff, R0 ;  /* 0x0487ffff05007810 */ /* 0x000fc80007ffe000 */
[----:B------:R-:W-:-:S04]  /*9650*/  SHF.R.U32.HI R0, RZ, 0x14, R0 ;  /* 0x00000014ff007819 */ /* 0x000fc80000011600 */
[----:B------:R-:W-:-:S07]  /*9660*/  LOP3.LUT R4, R0, 0xff, RZ, 0xc0, !PT ;  /* 0x000000ff00047812 */ /* 0x000fce00078ec0ff */
.L_x_12836:
[----:B------:R-:W-:-:S04]  /*9670*/  SHF.R.U32.HI R5, RZ, 0x18, R5 ;  /* 0x00000018ff057819 */ /* 0x000fc80000011605 */
[----:B------:R-:W-:-:S04]  /*9680*/  LOP3.LUT R4, R4, 0x80, R5, 0xf8, !PT ;  /* 0x0000008004047812 */ /* 0x000fc800078ef805 */
[----:B------:R-:W-:-:S07]  /*9690*/  PRMT R0, R4, 0x7610, R0 ;  /* 0x0000761004007816 */ /* 0x000fce0000000000 */
.L_x_12834:
[----:B------:R-:W-:Y:S05]  /*96a0*/  BSYNC.RECONVERGENT B0 ;  /* 0x0000000000007941 */ /* 0x000fea0003800200 */
.L_x_12833:
[----:B------:R1:W-:Y:S01]  /*96b0*/  STG.E.U8 desc[UR36][R2.64], R0 ;  /* 0x0000000002007986 */ /* 0x0003e2000c101124 */
[----:B------:R-:W-:Y:S05]  /*96c0*/  BRA `(.L_x_12814) ;  /* 0x0000000400187947 */ /* 0x000fea0003800000 */
.L_x_12831:
[----:B-1----:R-:W-:Y:S01]  /*96d0*/  SHF.L.U32 R5, R5, 0x10, RZ ;  /* 0x0000001005057819 */ /* 0x002fe200000006ff */
        /* <DEDUP_REMOVED lines=12> */
.L_x_12839:
[----:B------:R-:W-:-:S04]  /*97a0*/  SHF.R.U32.HI R0, RZ, 0x15, R5 ;  /* 0x00000015ff007819 */ /* 0x000fc80000011605 */
[----:B------:R-:W-:-:S04]  /*97b0*/  LOP3.LUT R0, R0, 0x1, RZ, 0xc0, !PT ;  /* 0x0000000100007812 */ /* 0x000fc800078ec0ff */
[----:B------:R-:W-:-:S04]  /*97c0*/  IADD3 R0, PT, PT, R5, 0x88fffff, R0 ;  /* 0x088fffff05007810 */ /* 0x000fc80007ffe000 */
[----:B------:R-:W-:-:S04]  /*97d0*/  SHF.R.U32.HI R0, RZ, 0x15, R0 ;  /* 0x00000015ff007819 */ /* 0x000fc80000011600 */
[----:B------:R-:W-:-:S07]  /*97e0*/  LOP3.LUT R4, R0, 0xff, RZ, 0xc0, !PT ;  /* 0x000000ff00047812 */ /* 0x000fce00078ec0ff */
.L_x_12840:
[----:B------:R-:W-:-:S04]  /*97f0*/  SHF.R.U32.HI R5, RZ, 0x18, R5 ;  /* 0x00000018ff057819 */ /* 0x000fc80000011605 */
[----:B------:R-:W-:-:S04]  /*9800*/  LOP3.LUT R4, R4, 0x80, R5, 0xf8, !PT ;  /* 0x0000008004047812 */ /* 0x000fc800078ef805 */
[----:B------:R-:W-:-:S07]  /*9810*/  PRMT R0, R4, 0x7610, R0 ;  /* 0x0000761004007816 */ /* 0x000fce0000000000 */
.L_x_12838:
[----:B------:R-:W-:Y:S05]  /*9820*/  BSYNC.RECONVERGENT B0 ;  /* 0x0000000000007941 */ /* 0x000fea0003800200 */
.L_x_12837:
[----:B------:R1:W-:Y:S01]  /*9830*/  STG.E.U8 desc[UR36][R2.64], R0 ;  /* 0x0000000002007986 */ /* 0x0003e2000c101124 */
[----:B------:R-:W-:Y:S05]  /*9840*/  BRA `(.L_x_12814) ;  /* 0x0000000000b87947 */ /* 0x000fea0003800000 */
.L_x_12830:
[----:B------:R-:W-:-:S09]  /*9850*/  UISETP.NE.AND UP0, UPT, UR4, 0x1c, UPT ;  /* 0x0000001c0400788c */ /* 0x000fd2000bf05270 */
[----:B------:R-:W-:Y:S05]  /*9860*/  BRA.U !UP0, `(.L_x_12841) ;  /* 0x0000000108a47547 */ /* 0x000fea000b800000 */
[----:B------:R-:W-:-:S09]  /*9870*/  UISETP.NE.AND UP0, UPT, UR4, 0x1d, UPT ;  /* 0x0000001d0400788c */ /* 0x000fd2000bf05270 */
[----:B------:R-:W-:Y:S05]  /*9880*/  BRA.U !UP0, `(.L_x_12842) ;  /* 0x00000001088c7547 */ /* 0x000fea000b800000 */
[----:B------:R-:W-:-:S09]  /*9890*/  UISETP.NE.AND UP0, UPT, UR4, 0x2c, UPT ;  /* 0x0000002c0400788c */ /* 0x000fd2000bf05270 */
[----:B------:R-:W-:Y:S05]  /*98a0*/  BRA.U !UP0, `(.L_x_12843) ;  /* 0x0000000108447547 */ /* 0x000fea000b800000 */
.L_x_12813:
[----:B------:R-:W-:Y:S01]  /*98b0*/  MOV R0, 0x130 ;  /* 0x0000013000007802 */ /* 0x000fe20000000f00 */
[----:B------:R-:W2:Y:S01]  /*98c0*/  LDCU.64 UR6, c[0x4][0x120] ;  /* 0x01002400ff0677ac */ /* 0x000ea20008000a00 */
[----:B------:R-:W-:Y:S02]  /*98d0*/  IMAD.MOV.U32 R8, RZ, RZ, 0x65 ;  /* 0x00000065ff087424 */ /* 0x000fe400078e00ff */
[----:B------:R3:W4:Y:S01]  /*98e0*/  LDC.64 R2, c[0x4][R0] ;  /* 0x0100000000027b82 */ /* 0x0007220000000a00 */
[----:B------:R-:W5:Y:S01]  /*98f0*/  LDCU.64 UR8, c[0x4][0x128] ;  /* 0x01002500ff0877ac */ /* 0x000f620008000a00 */
[----:B------:R-:W-:Y:S02]  /*9900*/  IMAD.MOV.U32 R12, RZ, RZ, 0x1 ;  /* 0x00000001ff0c7424 */ /* 0x000fe400078e00ff */
[----:B------:R-:W-:Y:S01]  /*9910*/  IMAD.MOV.U32 R13, RZ, RZ, RZ ;  /* 0x000000ffff0d7224 */ /* 0x000fe200078e00ff */
[----:B------:R-:W0:Y:S01]  /*9920*/  LDCU.64 UR4, c[0x4][0x28] ;  /* 0x01000500ff0477ac */ /* 0x000e220008000a00 */
[----:B--2---:R-:W-:-:S02]  /*9930*/  IMAD.U32 R4, RZ, RZ, UR6 ;  /* 0x00000006ff047e24 */ /* 0x004fc4000f8e00ff */
[----:B-1----:R-:W-:Y:S02]  /*9940*/  IMAD.U32 R5, RZ, RZ, UR7 ;  /* 0x00000007ff057e24 */ /* 0x002fe4000f8e00ff */
[----:B-----5:R-:W-:Y:S02]  /*9950*/  IMAD.U32 R6, RZ, RZ, UR8 ;  /* 0x00000008ff067e24 */ /* 0x020fe4000f8e00ff */
[----:B------:R-:W-:Y:S01]  /*9960*/  IMAD.U32 R7, RZ, RZ, UR9 ;  /* 0x00000009ff077e24 */ /* 0x000fe2000f8e00ff */
[----:B0-----:R-:W-:Y:S01]  /*9970*/  MOV R10, UR4 ;  /* 0x00000004000a7c02 */ /* 0x001fe20008000f00 */
[----:B---3--:R-:W-:-:S07]  /*9980*/  IMAD.U32 R11, RZ, RZ, UR5 ;  /* 0x00000005ff0b7e24 */ /* 0x008fce000f8e00ff */
[----:B------:R-:W-:-:S07]  /*9990*/  LEPC R20, `(.L_x_12844) ;  /* 0x000000001014794e */ /* 0x000fce0000000000 */
[----:B----4-:R-:W-:Y:S05]  /*99a0*/  CALL.ABS.NOINC R2 ;  /* 0x0000000002007343 */ /* 0x010fea0003c00000 */
.L_x_12844:
[----:B------:R-:W-:Y:S05]  /*99b0*/  BRA `(.L_x_12814) ;  /* 0x00000000005c7947 */ /* 0x000fea0003800000 */
.L_x_12843:
[----:B-1----:R-:W-:-:S05]  /*99c0*/  IMAD.U32 R5, R5, 0x10000, RZ ;  /* 0x0001000005057824 */ /* 0x002fca00078e00ff */
        /* <DEDUP_REMOVED lines=15> */
.L_x_12842:
[----:B-1----:R-:W-:-:S06]  /*9ac0*/  IMAD.U32 R5, R5, 0x10000, RZ ;  /* 0x0001000005057824 */ /* 0x002fcc00078e00ff */
[----:B------:R-:W1:Y:S02]  /*9ad0*/  F2I.U64.TRUNC R4, R5 ;  /* 0x0000000500047311 */ /* 0x000e64000020d800 */
[----:B-1----:R1:W-:Y:S01]  /*9ae0*/  STG.E.64 desc[UR36][R2.64], R4 ;  /* 0x0000000402007986 */ /* 0x0023e2000c101b24 */
[----:B------:R-:W-:Y:S05]  /*9af0*/  BRA `(.L_x_12814) ;  /* 0x00000000000c7947 */ /* 0x000fea0003800000 */
.L_x_12841:
[----:B-1----:R-:W-:-:S06]  /*9b00*/  IMAD.U32 R5, R5, 0x10000, RZ ;  /* 0x0001000005057824 */ /* 0x002fcc00078e00ff */
[----:B------:R-:W1:Y:S02]  /*9b10*/  F2I.FTZ.U32.TRUNC.NTZ R5, R5 ;  /* 0x0000000500057305 */ /* 0x000e64000021f000 */
[----:B-1----:R1:W-:Y:S02]  /*9b20*/  STG.E desc[UR36][R2.64], R5 ;  /* 0x0000000502007986 */ /* 0x0023e4000c101924 */
.L_x_12814:
[----:B------:R-:W-:-:S07]  /*9b30*/  IADD3 R17, PT, PT, R17, 0x80, RZ ;  /* 0x0000008011117810 */ /* 0x000fce0007ffe0ff */
.L_x_12594:
[----:B------:R-:W-:Y:S05]  /*9b40*/  BSYNC.RECONVERGENT B7 ;  /* 0x0000000000077941 */ /* 0x000fea0003800200 */
.L_x_12593:
[----:B------:R-:W5:Y:S01]  /*9b50*/  LDCU UR4, c[0x0][0x380] ;  /* 0x00007000ff0477ac */ /* 0x000f620008000800 */
[----:B------:R-:W-:Y:S01]  /*9b60*/  BSSY.RECONVERGENT B7, `(.L_x_12845) ;  /* 0x000099f000077945 */ /* 0x000fe20003800200 */
[----:B-----5:R-:W-:-:S13]  /*9b70*/  ISETP.GE.AND P0, PT, R17, UR4, PT ;  /* 0x0000000411007c0c */ /* 0x020fda000bf06270 */
[----:B------:R-:W-:Y:S05]  /*9b80*/  @P0 BRA `(.L_x_12846) ;  /* 0x0000009800700947 */ /* 0x000fea0003800000 */
[----:B------:R-:W5:Y:S01]  /*9b90*/  LDCU UR4, c[0x0][0x388] ;  /* 0x00007100ff0477ac */ /* 0x000f620008000800 */
[----:B------:R-:W-:Y:S01]  /*9ba0*/  CS2R R24, SRZ ;  /* 0x0000000000187805 */ /* 0x000fe2000001ff00 */
[----:B------:R-:W-:Y:S01]  /*9bb0*/  IMAD.MOV.U32 R26, RZ, RZ, RZ ;  /* 0x000000ffff1a7224 */ /* 0x000fe200078e00ff */
[----:B0-----:R-:W-:Y:S01]  /*9bc0*/  CS2R R22, SRZ ;  /* 0x0000000000167805 */ /* 0x001fe2000001ff00 */
[----:B------:R-:W-:Y:S02]  /*9bd0*/  IMAD.MOV.U32 R19, RZ, RZ, RZ ;  /* 0x000000ffff137224 */ /* 0x000fe400078e00ff */
[----:B-1----:R-:W-:Y:S02]  /*9be0*/  IMAD.MOV.U32 R0, RZ, RZ, RZ ;  /* 0x000000ffff007224 */ /* 0x002fe400078e00ff */
[----:B------:R-:W-:Y:S01]  /*9bf0*/  IMAD.MOV.U32 R16, RZ, RZ, RZ ;  /* 0x000000ffff107224 */ /* 0x000fe200078e00ff */
[----:B-----5:R-:W-:-:S09]  /*9c00*/  UISETP.NE.AND UP0, UPT, UR4, URZ, UPT ;  /* 0x000000ff0400728c */ /* 0x020fd2000bf05270 */
[----:B------:R-:W-:Y:S05]  /*9c10*/  BRA.U !UP0, `(.L_x_12847) ;  /* 0x0000001d08c87547 */ /* 0x000fea000b800000 */
[----:B------:R-:W0:Y:S01]  /*9c20*/  LDCU.64 UR4, c[0x0][0x390] ;  /* 0x00007200ff0477ac */ /* 0x000e220008000a00 */
[----:B------:R-:W-:Y:S01]  /*9c30*/  IMAD.MOV.U32 R16, RZ, RZ, RZ ;  /* 0x000000ffff107224 */ /* 0x000fe200078e00ff */
[----:B------:R-:W1:Y:S01]  /*9c40*/  LDCU UR6, c[0x0][0x38c] ;  /* 0x00007180ff0677ac */ /* 0x000e620008000800 */
[----:B------:R-:W5:Y:S01]  /*9c50*/  LDCU.128 UR12, c[0x0][0x4c0] ;  /* 0x00009800ff0c77ac */ /* 0x000f620008000c00 */
[----:B------:R-:W5:Y:S01]  /*9c60*/  LDCU.64 UR8, c[0x0][0x4b8] ;  /* 0x00009700ff0877ac */ /* 0x000f620008000a00 */
[----:B------:R-:W-:Y:S01]  /*9c70*/  UISETP.NE.AND UP0, UPT, UR45, URZ, UPT ;  /* 0x000000ff2d00728c */ /* 0x000fe2000bf05270 */
[----:B0-----:R-:W-:-:S05]  /*9c80*/  IMAD.HI.U32 R4, R17, UR4, R16 ;  /* 0x0000000411047c27 */ /* 0x001fca000f8e0010 */
[----:B--234-:R-:W-:Y:S01]  /*9c90*/  SHF.R.U32.HI R5, RZ, UR5, R4 ;  /* 0x00000005ff057c19 */ /* 0x01cfe20008011604 */
[----:B------:R-:W0:Y:S03]  /*9ca0*/  LDCU.64 UR4, c[0x0][0x4d0] ;  /* 0x00009a00ff0477ac */ /* 0x000e260008000a00 */
[----:B------:R-:W-:-:S05]  /*9cb0*/  IADD3 R24, PT, PT, -R5, RZ, RZ ;  /* 0x000000ff05187210 */ /* 0x000fca0007ffe1ff */
[----:B-1----:R-:W-:-:S04]  /*9cc0*/  IMAD R24, R24, UR6, R17 ;  /* 0x0000000618187c24 */ /* 0x002fc8000f8e0211 */
[C---:B-----5:R-:W-:Y:S02]  /*9cd0*/  IMAD R19, R24.reuse, UR12, RZ ;  /* 0x0000000c18137c24 */ /* 0x060fe4000f8e02ff */
[C---:B------:R-:W-:Y:S02]  /*9ce0*/  IMAD R22, R24.reuse, UR13, RZ ;  /* 0x0000000d18167c24 */ /* 0x040fe4000f8e02ff */
[C---:B------:R-:W-:Y:S02]  /*9cf0*/  IMAD R23, R24.reuse, UR14, RZ ;  /* 0x0000000e18177c24 */ /* 0x040fe4000f8e02ff */
[C---:B------:R-:W-:Y:S02]  /*9d00*/  IMAD R25, R24.reuse, UR15, RZ ;  /* 0x0000000f18197c24 */ /* 0x040fe4000f8e02ff */
[C---:B------:R-:W-:Y:S02]  /*9d10*/  IMAD R16, R24.reuse, UR8, RZ ;  /* 0x0000000818107c24 */ /* 0x040fe4000f8e02ff */
        /* <DEDUP_REMOVED lines=482> */
.L_x_12847:
[----:B------:R-:W2:Y:S01]  /*bb40*/  LDCU.64 UR6, c[0x0][0x7e0] ;  /* 0x0000fc00ff0677ac */ /* 0x000ea20008000a00 */
[----:B------:R-:W-:-:S04]  /*bb50*/  UPRMT UR4, UR40, 0x7771, URZ ;  /* 0x0000777128047896 */ /* 0x000fc800080000ff */
[----:B------:R-:W-:Y:S01]  /*bb60*/  UISETP.GT.AND UP0, UPT, UR4, 0x9, UPT ;  /* 0x000000090400788c */ /* 0x000fe2000bf04270 */
[----:B--234-:R-:W-:-:S05]  /*bb70*/  IADD3 R2, P0, PT, R0, UR6, RZ ;  /* 0x0000000600027c10 */ /* 0x01cfca000ff1e0ff */
        /* <DEDUP_REMOVED lines=15> */
.L_x_12851:
[----:B------:R-:W2:Y:S02]  /*bc70*/  LDG.E.U8 R2, desc[UR36][R2.64] ;  /* 0x0000002402027981 */ /* 0x000ea4000c1e1100 */
[----:B--2---:R-:W-:-:S04]  /*bc80*/  I2FP.F32.U32 R0, R2 ;  /* 0x0000000200007245 */ /* 0x004fc80000201000 */
[----:B------:R-:W-:-:S04]  /*bc90*/  F2FP.BF16.F32.PACK_AB R0, RZ, R0 ;  /* 0x00000000ff00723e */ /* 0x000fc800000010ff */
[----:B------:R-:W-:Y:S01]  /*bca0*/  PRMT R18, R0, 0x7610, R18 ;  /* 0x0000761000127816 */ /* 0x000fe20000000012 */
[----:B------:R-:W-:Y:S06]  /*bcb0*/  BRA `(.L_x_12853) ;  /* 0x0000000c00e07947 */ /* 0x000fec0003800000 */
.L_x_12850:
        /* <DEDUP_REMOVED lines=11> */
.L_x_12855:
[----:B------:R-:W2:Y:S02]  /*bd70*/  LDG.E R2, desc[UR36][R2.64] ;  /* 0x0000002402027981 */ /* 0x000ea4000c1e1900 */
[----:B--2---:R-:W-:-:S04]  /*bd80*/  I2FP.F32.S32 R0, R2 ;  /* 0x0000000200007245 */ /* 0x004fc80000201400 */
[----:B------:R-:W-:-:S04]  /*bd90*/  F2FP.BF16.F32.PACK_AB R0, RZ, R0 ;  /* 0x00000000ff00723e */ /* 0x000fc800000010ff */
[----:B------:R-:W-:Y:S01]  /*bda0*/  PRMT R18, R0, 0x7610, R18 ;  /* 0x0000761000127816 */ /* 0x000fe20000000012 */
[----:B------:R-:W-:Y:S06]  /*bdb0*/  BRA `(.L_x_12853) ;  /* 0x0000000c00a07947 */ /* 0x000fec0003800000 */
.L_x_12854:
[----:B------:R-:W2:Y:S02]  /*bdc0*/  LDG.E.U16 R2, desc[UR36][R2.64] ;  /* 0x0000002402027981 */ /* 0x000ea4000c1e1500 */
[----:B--2---:R-:W0:Y:S02]  /*bdd0*/  I2F.S16 R0, R2 ;  /* 0x0000000200007306 */ /* 0x004e240000101400 */
[----:B0-----:R-:W-:-:S04]  /*bde0*/  F2FP.BF16.F32.PACK_AB R0, RZ, R0 ;  /* 0x00000000ff00723e */ /* 0x001fc800000010ff */
[----:B------:R-:W-:Y:S01]  /*bdf0*/  PRMT R18, R0, 0x7610, R18 ;  /* 0x0000761000127816 */ /* 0x000fe20000000012 */
[----:B------:R-:W-:Y:S06]  /*be00*/  BRA `(.L_x_12853) ;  /* 0x0000000c008c7947 */ /* 0x000fec0003800000 */
.L_x_12849:
        /* <DEDUP_REMOVED lines=9> */
.L_x_12857:
[----:B------:R-:W2:Y:S02]  /*bea0*/  LDG.E.U16 R0, desc[UR36][R2.64] ;  /* 0x0000002402007981 */ /* 0x000ea4000c1e1500 */
[----:B--2---:R-:W-:-:S05]  /*beb0*/  HADD2.F32 R0, -RZ, R0.H0_H0 ;  /* 0x20000000ff007230 */ /* 0x004fca0000004100 */
[----:B------:R-:W-:-:S04]  /*bec0*/  F2FP.BF16.F32.PACK_AB R0, RZ, R0 ;  /* 0x00000000ff00723e */ /* 0x000fc800000010ff */
[----:B------:R-:W-:Y:S01]  /*bed0*/  PRMT R18, R0, 0x7610, R18 ;  /* 0x0000761000127816 */ /* 0x000fe20000000012 */
[----:B------:R-:W-:Y:S06]  /*bee0*/  BRA `(.L_x_12853) ;  /* 0x0000000c00547947 */ /* 0x000fec0003800000 */
.L_x_12856:
        /* <DEDUP_REMOVED lines=9> */
.L_x_12859:
[----:B------:R-:W2:Y:S02]  /*bf80*/  LDG.E.U16 R2, desc[UR36][R2.64] ;  /* 0x0000002402027981 */ /* 0x000ea4000c1e1500 */
[----:B--2---:R-:W-:-:S05]  /*bf90*/  HADD2.F32 R0, -RZ, R2.H0_H0 ;  /* 0x20000002ff007230 */ /* 0x004fca0000004100 */
[----:B------:R-:W-:-:S04]  /*bfa0*/  F2FP.BF16.F32.PACK_AB R0, RZ, R0 ;  /* 0x00000000ff00723e */ /* 0x000fc800000010ff */
[----:B------:R-:W-:Y:S01]  /*bfb0*/  PRMT R18, R0, 0x7610, R18 ;  /* 0x0000761000127816 */ /* 0x000fe20000000012 */
[----:B------:R-:W-:Y:S06]  /*bfc0*/  BRA `(.L_x_12853) ;  /* 0x0000000c001c7947 */ /* 0x000fec0003800000 */
.L_x_12858:
        /* <DEDUP_REMOVED lines=13> */
.L_x_12848:
        /* <DEDUP_REMOVED lines=14> */
.L_x_12862:
        /* <DEDUP_REMOVED lines=13> */
.L_x_12861:
        /* <DEDUP_REMOVED lines=27> */
.L_x_12864:
        /* <DEDUP_REMOVED lines=14> */
.L_x_12863:
[----:B------:R0:W5:Y:S01]  /*c4e0*/  LDG.E.U16 R18, desc[UR36][R2.64] ;  /* 0x0000002402127981 */ /* 0x000162000c1e1500 */
[----:B------:R-:W-:Y:S05]  /*c4f0*/  BRA `(.L_x_12853) ;  /* 0x0000000400d07947 */ /* 0x000fea0003800000 */
.L_x_12860:
        /* <DEDUP_REMOVED lines=13> */
.L_x_12867:
        /* <DEDUP_REMOVED lines=21> */
.L_x_12871:
[----:B------:R-:W-:Y:S05]  /*c720*/  BSYNC.RECONVERGENT B1 ;  /* 0x0000000000017941 */ /* 0x000fea0003800200 */
.L_x_12870:
[----:B------:R-:W-:Y:S01]  /*c730*/  IMAD.SHL.U32 R0, R0, 0x100000, RZ ;  /* 0x0010000000007824 */ /* 0x000fe200078e00ff */
[----:B------:R-:W-:-:S04]  /*c740*/  LEA R2, R2, 0x3b800000, 0x17 ;  /* 0x3b80000002027811 */ /* 0x000fc800078eb8ff */
[----:B------:R-:W-:-:S07]  /*c750*/  LOP3.LUT R0, R2, R0, R7, 0xfe, !PT ;  /* 0x0000000002007212 */ /* 0x000fce00078efe07 */
.L_x_12869:
[----:B------:R-:W-:Y:S05]  /*c760*/  BSYNC.RECONVERGENT B0 ;  /* 0x0000000000007941 */ /* 0x000fea0003800200 */
.L_x_12868:
[----:B------:R-:W-:-:S04]  /*c770*/  F2FP.BF16.F32.PACK_AB R0, RZ, R0 ;  /* 0x00000000ff00723e */ /* 0x000fc800000010ff */
[----:B------:R-:W-:Y:S01]  /*c780*/  PRMT R18, R0, 0x7610, R18 ;  /* 0x0000761000127816 */ /* 0x000fe20000000012 */
[----:B------:R-:W-:Y:S06]  /*c790*/  BRA `(.L_x_12853) ;  /* 0x0000000400287947 */ /* 0x000fec0003800000 */
.L_x_12866:
        /* <DEDUP_REMOVED lines=21> */
.L_x_12875:
[----:B------:R-:W-:Y:S05]  /*c8f0*/  BSYNC.RECONVERGENT B1 ;  /* 0x0000000000017941 */ /* 0x000fea0003800200 */
.L_x_12874:
[----:B------:R-:W-:Y:S01]  /*c900*/  IMAD.SHL.U32 R0, R0, 0x200000, RZ ;  /* 0x0020000000007824 */ /* 0x000fe200078e00ff */
[----:B------:R-:W-:-:S04]  /*c910*/  LEA R2, R2, 0x37800000, 0x17 ;  /* 0x3780000002027811 */ /* 0x000fc800078eb8ff */
[----:B------:R-:W-:-:S07]  /*c920*/  LOP3.LUT R0, R2, R0, R7, 0xfe, !PT ;  /* 0x0000000002007212 */ /* 0x000fce00078efe07 */
.L_x_12873:
[----:B------:R-:W-:Y:S05]  /*c930*/  BSYNC.RECONVERGENT B0 ;  /* 0x0000000000007941 */ /* 0x000fea0003800200 */
.L_x_12872:
[----:B------:R-:W-:-:S04]  /*c940*/  F2FP.BF16.F32.PACK_AB R0, RZ, R0 ;  /* 0x00000000ff00723e */ /* 0x000fc800000010ff */
[----:B------:R-:W-:Y:S01]  /*c950*/  PRMT R18, R0, 0x7610, R18 ;  /* 0x0000761000127816 */ /* 0x000fe20000000012 */
[----:B------:R-:W-:Y:S06]  /*c960*/  BRA `(.L_x_12853) ;  /* 0x0000000000b47947 */ /* 0x000fec0003800000 */
.L_x_12865:
        /* <DEDUP_REMOVED lines=14> */
.L_x_12879:
[----:B------:R-:W-:Y:S05]  /*ca50*/  BSYNC.RECONVERGENT B0 ;  /* 0x0000000000007941 */ /* 0x000fea0003800200 */
.L_x_12878:
[----:B------:R-:W-:-:S04]  /*ca60*/  F2FP.BF16.F32.PACK_AB R0, RZ, R0 ;  /* 0x00000000ff00723e */ /* 0x000fc800000010ff */
[----:B------:R-:W-:Y:S01]  /*ca70*/  PRMT R18, R0, 0x7610, R18 ;  /* 0x0000761000127816 */ /* 0x000fe20000000012 */
[----:B------:R-:W-:Y:S06]  /*ca80*/  BRA `(.L_x_12853) ;  /* 0x00000000006c7947 */ /* 0x000fec0003800000 */
.L_x_12852:
        /* <DEDUP_REMOVED lines=15> */
[----:B--2---:R-:W-:Y:S05]  /*cb80*/  CALL.ABS.NOINC R2 ;  /* 0x0000000002007343 */ /* 0x004fea0003c00000 */
.L_x_12880:
[----:B------:R-:W-:Y:S01]  /*cb90*/  PRMT R18, RZ, 0x7610, R18 ;  /* 0x00007610ff127816 */ /* 0x000fe20000000012 */
[----:B------:R-:W-:Y:S06]  /*cba0*/  BRA `(.L_x_12853) ;  /* 0x0000000000247947 */ /* 0x000fec0003800000 */
.L_x_12877:
[----:B------:R-:W2:Y:S02]  /*cbb0*/  LDG.E.64 R2, desc[UR36][R2.64] ;  /* 0x0000002402027981 */ /* 0x000ea4000c1e1b00 */
[----:B--2---:R-:W0:Y:S02]  /*cbc0*/  I2F.U64 R0, R2 ;  /* 0x0000000200007312 */ /* 0x004e240000301000 */
[----:B0-----:R-:W-:-:S04]  /*cbd0*/  F2FP.BF16.F32.PACK_AB R0, RZ, R0 ;  /* 0x00000000ff00723e */ /* 0x001fc800000010ff */
[----:B------:R-:W-:Y:S01]  /*cbe0*/  PRMT R18, R0, 0x7610, R18 ;  /* 0x0000761000127816 */ /* 0x000fe20000000012 */
[----:B------:R-:W-:Y:S06]  /*cbf0*/  BRA `(.L_x_12853) ;  /* 0x0000000000107947 */ /* 0x000fec0003800000 */
.L_x_12876:
[----:B------:R-:W2:Y:S02]  /*cc00*/  LDG.E R2, desc[UR36][R2.64] ;  /* 0x0000002402027981 */ /* 0x000ea4000c1e1900 */
[----:B--2---:R-:W-:-:S04]  /*cc10*/  I2FP.F32.U32 R0, R2 ;  /* 0x0000000200007245 */ /* 0x004fc80000201000 */
[----:B------:R-:W-:-:S04]  /*cc20*/  F2FP.BF16.F32.PACK_AB R0, RZ, R0 ;  /* 0x00000000ff00723e */ /* 0x000fc800000010ff */
[----:B------:R-:W-:-:S07]  /*cc30*/  PRMT R18, R0, 0x7610, R18 ;  /* 0x0000761000127816 */ /* 0x000fce0000000012 */
.L_x_12853:
        /* <DEDUP_REMOVED lines=19> */
.L_x_12884:
[----:B------:R-:W2:Y:S02]  /*cd70*/  LDG.E.U8 R2, desc[UR36][R2.64] ;  /* 0x0000002402027981 */ /* 0x000ea4000c1e1100 */
[----:B--2---:R-:W-:-:S04]  /*cd80*/  I2FP.F32.U32 R0, R2 ;  /* 0x0000000200007245 */ /* 0x004fc80000201000 */
[----:B------:R-:W-:-:S04]  /*cd90*/  F2FP.BF16.F32.PACK_AB R0, RZ, R0 ;  /* 0x00000000ff00723e */ /* 0x000fc800000010ff */
[----:B------:R-:W-:Y:S01]  /*cda0*/  PRMT R19, R0, 0x7610, R19 ;  /* 0x0000761000137816 */ /* 0x000fe20000000013 */
[----:B------:R-:W-:Y:S06]  /*cdb0*/  BRA `(.L_x_12886) ;  /* 0x0000000c00e07947 */ /* 0x000fec0003800000 */
.L_x_12883:
        /* <DEDUP_REMOVED lines=11> */
.L_x_12888:
[----:B------:R-:W2:Y:S02]  /*ce70*/  LDG.E R2, desc[UR36][R2.64] ;  /* 0x0000002402027981 */ /* 0x000ea4000c1e1900 */
[----:B--2---:R-:W-:-:S04]  /*ce80*/  I2FP.F32.S32 R0, R2 ;  /* 0x0000000200007245 */ /* 0x004fc80000201400 */
[----:B------:R-:W-:-:S04]  /*ce90*/  F2FP.BF16.F32.PACK_AB R0, RZ, R0 ;  /* 0x00000000ff00723e */ /* 0x000fc800000010ff */
[----:B------:R-:W-:Y:S01]  /*cea0*/  PRMT R19, R0, 0x7610, R19 ;  /* 0x0000761000137816 */ /* 0x000fe20000000013 */
[----:B------:R-:W-:Y:S06]  /*ceb0*/  BRA `(.L_x_12886) ;  /* 0x0000000c00a07947 */ /* 0x000fec0003800000 */
.L_x_12887:
[----:B------:R-:W2:Y:S02]  /*cec0*/  LDG.E.U16 R2, desc[UR36][R2.64] ;  /* 0x0000002402027981 */ /* 0x000ea4000c1e1500 */
[----:B--2---:R-:W0:Y:S02]  /*ced0*/  I2F.S16 R0, R2 ;  /* 0x0000000200007306 */ /* 0x004e240000101400 */
[----:B0-----:R-:W-:-:S04]  /*cee0*/  F2FP.BF16.F32.PACK_AB R0, RZ, R0 ;  /* 0x00000000ff00723e */ /* 0x001fc800000010ff */
[----:B------:R-:W-:Y:S01]  /*cef0*/  PRMT R19, R0, 0x7610, R19 ;  /* 0x0000761000137816 */ /* 0x000fe20000000013 */
[----:B------:R-:W-:Y:S06]  /*cf00*/  BRA `(.L_x_12886) ;  /* 0x0000000c008c7947 */ /* 0x000fec0003800000 */
.L_x_12882:
        /* <DEDUP_REMOVED lines=9> */
.L_x_12890:
[----:B------:R-:W2:Y:S02]  /*cfa0*/  LDG.E.U16 R0, desc[UR36][R2.64] ;  /* 0x0000002402007981 */ /* 0x000ea4000c1e1500 */
[----:B--2---:R-:W-:-:S05]  /*cfb0*/  HADD2.F32 R0, -RZ, R0.H0_H0 ;  /* 0x20000000ff007230 */ /* 0x004fca0000004100 */
[----:B------:R-:W-:-:S04]  /*cfc0*/  F2FP.BF16.F32.PACK_AB R0, RZ, R0 ;  /* 0x00000000ff00723e */ /* 0x000fc800000010ff */
[----:B------:R-:W-:Y:S01]  /*cfd0*/  PRMT R19, R0, 0x7610, R19 ;  /* 0x0000761000137816 */ /* 0x000fe20000000013 */
[----:B------:R-:W-:Y:S06]  /*cfe0*/  BRA `(.L_x_12886) ;  /* 0x0000000c00547947 */ /* 0x000fec0003800000 */
.L_x_12889:
        /* <DEDUP_REMOVED lines=9> */
.L_x_12892:
[----:B------:R-:W2:Y:S02]  /*d080*/  LDG.E.U16 R2, desc[UR36][R2.64] ;  /* 0x0000002402027981 */ /* 0x000ea4000c1e1500 */
[----:B--2---:R-:W-:-:S05]  /*d090*/  HADD2.F32 R0, -RZ, R2.H0_H0 ;  /* 0x20000002ff007230 */ /* 0x004fca0000004100 */
[----:B------:R-:W-:-:S04]  /*d0a0*/  F2FP.BF16.F32.PACK_AB R0, RZ, R0 ;  /* 0x00000000ff00723e */ /* 0x000fc800000010ff */
[----:B------:R-:W-:Y:S01]  /*d0b0*/  PRMT R19, R0, 0x7610, R19 ;  /* 0x0000761000137816 */ /* 0x000fe20000000013 */
[----:B------:R-:W-:Y:S06]  /*d0c0*/  BRA `(.L_x_12886) ;  /* 0x0000000c001c7947 */ /* 0x000fec0003800000 */
.L_x_12891:
        /* <DEDUP_REMOVED lines=13> */
.L_x_12881:
        /* <DEDUP_REMOVED lines=14> */
.L_x_12895:
        /* <DEDUP_REMOVED lines=13> */
.L_x_12894:
        /* <DEDUP_REMOVED lines=27> */
.L_x_12897:
        /* <DEDUP_REMOVED lines=14> */
.L_x_12896:
[----:B------:R0:W5:Y:S01]  /*d5e0*/  LDG.E.U16 R19, desc[UR36][R2.64] ;  /* 0x0000002402137981 */ /* 0x000162000c1e1500 */
[----:B------:R-:W-:Y:S05]  /*d5f0*/  BRA `(.L_x_12886) ;  /* 0x0000000400d07947 */ /* 0x000fea0003800000 */
.L_x_12893:
        /* <DEDUP_REMOVED lines=13> */
.L_x_12900:
        /* <DEDUP_REMOVED lines=21> */
.L_x_12904:
[----:B------:R-:W-:Y:S05]  /*d820*/  BSYNC.RECONVERGENT B1 ;  /* 0x0000000000017941 */ /* 0x000fea0003800200 */
.L_x_12903:
[----:B------:R-:W-:Y:S01]  /*d830*/  IMAD.SHL.U32 R0, R0, 0x100000, RZ ;  /* 0x0010000000007824 */ /* 0x000fe200078e00ff */
[----:B------:R-:W-:-:S04]  /*d840*/  LEA R2, R2, 0x3b800000, 0x17 ;  /* 0x3b80000002027811 */ /* 0x000fc800078eb8ff */
[----:B------:R-:W-:-:S07]  /*d850*/  LOP3.LUT R0, R2, R0, R7, 0xfe, !PT ;  /* 0x0000000002007212 */ /* 0x000fce00078efe07 */
.L_x_12902:
[----:B------:R-:W-:Y:S05]  /*d860*/  BSYNC.RECONVERGENT B0 ;  /* 0x0000000000007941 */ /* 0x000fea0003800200 */
.L_x_12901:
[----:B------:R-:W-:-:S04]  /*d870*/  F2FP.BF16.F32.PACK_AB R0, RZ, R0 ;  /* 0x00000000ff00723e */ /* 0x000fc800000010ff */
[----:B------:R-:W-:Y:S01]  /*d880*/  PRMT R19, R0, 0x7610, R19 ;  /* 0x0000761000137816 */ /* 0x000fe20000000013 */
[----:B------:R-:W-:Y:S06]  /*d890*/  BRA `(.L_x_12886) ;  /* 0x0000000400287947 */ /* 0x000fec0003800000 */
.L_x_12899:
        /* <DEDUP_REMOVED lines=21> */
.L_x_12908:
[----:B------:R-:W-:Y:S05]  /*d9f0*/  BSYNC.RECONVERGENT B1 ;  /* 0x0000000000017941 */ /* 0x000fea0003800200 */
.L_x_12907:
[----:B------:R-:W-:Y:S01]  /*da00*/  IMAD.SHL.U32 R0, R0, 0x200000, RZ ;  /* 0x0020000000007824 */ /* 0x000fe200078e00ff */
[----:B------:R-:W-:-:S04]  /*da10*/  LEA R2, R2, 0x37800000, 0x17 ;  /* 0x3780000002027811 */ /* 0x000fc800078eb8ff */
[----:B------:R-:W-:-:S07]  /*da20*/  LOP3.LUT R0, R2, R0, R7, 0xfe, !PT ;  /* 0x0000000002007212 */ /* 0x000fce00078efe07 */
.L_x_12906:
[----:B------:R-:W-:Y:S05]  /*da30*/  BSYNC.RECONVERGENT B0 ;  /* 0x0000000000007941 */ /* 0x000fea0003800200 */
.L_x_12905:
[----:B------:R-:W-:-:S04]  /*da40*/  F2FP.BF16.F32.PACK_AB R0, RZ, R0 ;  /* 0x00000000ff00723e */ /* 0x000fc800000010ff */
[----:B------:R-:W-:Y:S01]  /*da50*/  PRMT R19, R0, 0x7610, R19 ;  /* 0x0000761000137816 */ /* 0x000fe20000000013 */
[----:B------:R-:W-:Y:S06]  /*da60*/  BRA `(.L_x_12886) ;  /* 0x0000000000b47947 */ /* 0x000fec0003800000 */
.L_x_12898:
        /* <DEDUP_REMOVED lines=14> */
.L_x_12912:
[----:B------:R-:W-:Y:S05]  /*db50*/  BSYNC.RECONVERGENT B0 ;  /* 0x0000000000007941 */ /* 0x000fea0003800200 */
.L_x_12911:
[----:B------:R-:W-:-:S04]  /*db60*/  F2FP.BF16.F32.PACK_AB R0, RZ, R0 ;  /* 0x00000000ff00723e */ /* 0x000fc800000010ff */
[----:B------:R-:W-:Y:S01]  /*db70*/  PRMT R19, R0, 0x7610, R19 ;  /* 0x0000761000137816 */ /* 0x000fe20000000013 */
[----:B------:R-:W-:Y:S06]  /*db80*/  BRA `(.L_x_12886) ;  /* 0x00000000006c7947 */ /* 0x000fec0003800000 */
.L_x_12885:
        /* <DEDUP_REMOVED lines=16> */
.L_x_12913:
[----:B------:R-:W-:Y:S01]  /*dc90*/  PRMT R19, RZ, 0x7610, R19 ;  /* 0x00007610ff137816 */ /* 0x000fe20000000013 */
[----:B------:R-:W-:Y:S06]  /*dca0*/  BRA `(.L_x_12886) ;  /* 0x0000000000247947 */ /* 0x000fec0003800000 */
.L_x_12910:
[----:B------:R-:W2:Y:S02]  /*dcb0*/  LDG.E.64 R2, desc[UR36][R2.64] ;  /* 0x0000002402027981 */ /* 0x000ea4000c1e1b00 */
[----:B--2---:R-:W0:Y:S02]  /*dcc0*/  I2F.U64 R0, R2 ;  /* 0x0000000200007312 */ /* 0x004e240000301000 */
[----:B0-----:R-:W-:-:S04]  /*dcd0*/  F2FP.BF16.F32.PACK_AB R0, RZ, R0 ;  /* 0x00000000ff00723e */ /* 0x001fc800000010ff */
[----:B------:R-:W-:Y:S01]  /*dce0*/  PRMT R19, R0, 0x7610, R19 ;  /* 0x0000761000137816 */ /* 0x000fe20000000013 */
[----:B------:R-:W-:Y:S06]  /*dcf0*/  BRA `(.L_x_12886) ;  /* 0x0000000000107947 */ /* 0x000fec0003800000 */
.L_x_12909:
[----:B------:R-:W2:Y:S02]  /*dd00*/  LDG.E R2, desc[UR36][R2.64] ;  /* 0x0000002402027981 */ /* 0x000ea4000c1e1900 */
[----:B--2---:R-:W-:-:S04]  /*dd10*/  I2FP.F32.U32 R0, R2 ;  /* 0x0000000200007245 */ /* 0x004fc80000201000 */
[----:B------:R-:W-:-:S04]  /*dd20*/  F2FP.BF16.F32.PACK_AB R0, RZ, R0 ;  /* 0x00000000ff00723e */ /* 0x000fc800000010ff */
[----:B------:R-:W-:-:S07]  /*dd30*/  PRMT R19, R0, 0x7610, R19 ;  /* 0x0000761000137816 */ /* 0x000fce0000000013 */
.L_x_12886:
        /* <DEDUP_REMOVED lines=18> */
.L_x_12918:
[----:B------:R-:W2:Y:S02]  /*de60*/  LDG.E.U8 R2, desc[UR36][R2.64] ;  /* 0x0000002402027981 */ /* 0x000ea4000c1e1100 */
[----:B--2---:R-:W-:Y:S01]  /*de70*/  I2FP.F32.U32 R22, R2 ;  /* 0x0000000200167245 */ /* 0x004fe20000201000 */
[----:B------:R-:W-:Y:S06]  /*de80*/  BRA `(.L_x_12920) ;  /* 0x0000000c00447947 */ /* 0x000fec0003800000 */
.L_x_12917:
        /* <DEDUP_REMOVED lines=9> */
.L_x_12922:
[----:B------:R-:W2:Y:S02]  /*df20*/  LDG.E R2, desc[UR36][R2.64] ;  /* 0x0000002402027981 */ /* 0x000ea4000c1e1900 */
[----:B--2---:R-:W-:Y:S01]  /*df30*/  I2FP.F32.S32 R22, R2 ;  /* 0x0000000200167245 */ /* 0x004fe20000201400 */
[----:B------:R-:W-:Y:S06]  /*df40*/  BRA `(.L_x_12920) ;  /* 0x0000000c00147947 */ /* 0x000fec0003800000 */
.L_x_12921:
[----:B------:R-:W2:Y:S02]  /*df50*/  LDG.E.U16 R2, desc[UR36][R2.64] ;  /* 0x0000002402027981 */ /* 0x000ea4000c1e1500 */
[----:B--2---:R0:W1:Y:S01]  /*df60*/  I2F.S16 R22, R2 ;  /* 0x0000000200167306 */ /* 0x0040620000101400 */
[----:B------:R-:W-:Y:S05]  /*df70*/  BRA `(.L_x_12920) ;  /* 0x0000000c00087947 */ /* 0x000fea0003800000 */
.L_x_12916:
        /* <DEDUP_REMOVED lines=8> */
.L_x_12924:
[----:B------:R-:W2:Y:S02]  /*e000*/  LDG.E.U16 R2, desc[UR36][R2.64] ;  /* 0x0000002402027981 */ /* 0x000ea4000c1e1500 */
[----:B--2---:R-:W-:Y:S01]  /*e010*/  HADD2.F32 R22, -RZ, R2.H0_H0 ;  /* 0x20000002ff167230 */ /* 0x004fe20000004100 */
[----:B------:R-:W-:Y:S06]  /*e020*/  BRA `(.L_x_12920) ;  /* 0x0000000800dc7947 */ /* 0x000fec0003800000 */
.L_x_12923:
        /* <DEDUP_REMOVED lines=8> */
.L_x_12926:
[----:B------:R-:W2:Y:S02]  /*e0b0*/  LDG.E.U16 R2, desc[UR36][R2.64] ;  /* 0x0000002402027981 */ /* 0x000ea4000c1e1500 */
[----:B--2---:R-:W-:Y:S01]  /*e0c0*/  HADD2.F32 R22, -RZ, R2.H0_H0 ;  /* 0x20000002ff167230 */ /* 0x004fe20000004100 */
[----:B------:R-:W-:Y:S06]  /*e0d0*/  BRA `(.L_x_12920) ;  /* 0x0000000800b07947 */ /* 0x000fec0003800000 */
.L_x_12925:
        /* <DEDUP_REMOVED lines=11> */
.L_x_12915:
        /* <DEDUP_REMOVED lines=12> */
.L_x_12929:
        /* <DEDUP_REMOVED lines=11> */
.L_x_12928:
        /* <DEDUP_REMOVED lines=25> */
.L_x_12931:
        /* <DEDUP_REMOVED lines=12> */
.L_x_12930:
[----:B------:R-:W2:Y:S02]  /*e550*/  LDG.E.U16 R2, desc[UR36][R2.64] ;  /* 0x0000002402027981 */ /* 0x000ea4000c1e1500 */
[----:B--2---:R-:W-:Y:S01]  /*e560*/  IMAD.U32 R22, R2, 0x10000, RZ ;  /* 0x0001000002167824 */ /* 0x004fe200078e00ff */
[----:B------:R-:W-:Y:S06]  /*e570*/  BRA `(.L_x_12920) ;  /* 0x0000000400887947 */ /* 0x000fec0003800000 */
.L_x_12927:
        /* <DEDUP_REMOVED lines=11> */
.L_x_12934:
        /* <DEDUP_REMOVED lines=20> */
.L_x_12936:
[----:B------:R-:W-:Y:S05]  /*e770*/  BSYNC.RECONVERGENT B0 ;  /* 0x0000000000007941 */ /* 0x000fea0003800200 */
.L_x_12935:
[----:B------:R-:W-:Y:S01]  /*e780*/  IMAD.SHL.U32 R0, R0, 0x100000, RZ ;  /* 0x0010000000007824 */ /* 0x000fe200078e00ff */
[----:B------:R-:W-:-:S04]  /*e790*/  LEA R2, R2, 0x3b800000, 0x17 ;  /* 0x3b80000002027811 */ /* 0x000fc800078eb8ff */
[----:B------:R-:W-:Y:S01]  /*e7a0*/  LOP3.LUT R22, R2, R0, R7, 0xfe, !PT ;  /* 0x0000000002167212 */ /* 0x000fe200078efe07 */
[----:B------:R-:W-:Y:S06]  /*e7b0*/  BRA `(.L_x_12920) ;  /* 0x0000000000f87947 */ /* 0x000fec0003800000 */
.L_x_12933:
        /* <DEDUP_REMOVED lines=20> */
.L_x_12938:
[----:B------:R-:W-:Y:S05]  /*e900*/  BSYNC.RECONVERGENT B0 ;  /* 0x0000000000007941 */ /* 0x000fea0003800200 */
.L_x_12937:
[----:B------:R-:W-:Y:S01]  /*e910*/  IMAD.SHL.U32 R0, R0, 0x200000, RZ ;  /* 0x0020000000007824 */ /* 0x000fe200078e00ff */
[----:B------:R-:W-:-:S04]  /*e920*/  LEA R2, R2, 0x37800000, 0x17 ;  /* 0x3780000002027811 */ /* 0x000fc800078eb8ff */
[----:B------:R-:W-:Y:S01]  /*e930*/  LOP3.LUT R22, R2, R0, R7, 0xfe, !PT ;  /* 0x0000000002167212 */ /* 0x000fe200078efe07 */
[----:B------:R-:W-:Y:S06]  /*e940*/  BRA `(.L_x_12920) ;  /* 0x0000000000947947 */ /* 0x000fec0003800000 */
.L_x_12932:
        /* <DEDUP_REMOVED lines=14> */
.L_x_12919:
        /* <DEDUP_REMOVED lines=16> */
.L_x_12941:
[----:B------:R-:W-:Y:S01]  /*eb30*/  IMAD.MOV.U32 R22, RZ, RZ, RZ ;  /* 0x000000ffff167224 */ /* 0x000fe200078e00ff */
[----:B------:R-:W-:Y:S06]  /*eb40*/  BRA `(.L_x_12920) ;  /* 0x0000000000147947 */ /* 0x000fec0003800000 */
.L_x_12940:
[----:B------:R-:W2:Y:S02]  /*eb50*/  LDG.E.64 R2, desc[UR36][R2.64] ;  /* 0x0000002402027981 */ /* 0x000ea4000c1e1b00 */
[----:B--2---:R0:W1:Y:S02]  /*eb60*/  I2F.U64 R22, R2 ;  /* 0x0000000200167312 */ /* 0x0040640000301000 */
[----:B01----:R-:W-:Y:S05]  /*eb70*/  BRA `(.L_x_12920) ;  /* 0x0000000000087947 */ /* 0x003fea0003800000 */
.L_x_12939:
[----:B------:R-:W2:Y:S02]  /*eb80*/  LDG.E R2, desc[UR36][R2.64] ;  /* 0x0000002402027981 */ /* 0x000ea4000c1e1900 */
[----:B--2---:R-:W-:-:S07]  /*eb90*/  I2FP.F32.U32 R22, R2 ;  /* 0x0000000200167245 */ /* 0x004fce0000201000 */
.L_x_12920:
[----:B------:R-:W-:Y:S05]  /*eba0*/  BSYNC.RECONVERGENT B6 ;  /* 0x0000000000067941 */ /* 0x000fea0003800200 */
.L_x_12914:
        /* <DEDUP_REMOVED lines=18> */
.L_x_12946:
[----:B------:R-:W2:Y:S02]  /*ecd0*/  LDG.E.U8 R2, desc[UR36][R2.64] ;  /* 0x0000002402027981 */ /* 0x000ea4000c1e1100 */
[----:B--2---:R-:W-:Y:S01]  /*ece0*/  I2FP.F32.U32 R23, R2 ;  /* 0x0000000200177245 */ /* 0x004fe20000201000 */
[----:B------:R-:W-:Y:S06]  /*ecf0*/  BRA `(.L_x_12948) ;  /* 0x0000000c00447947 */ /* 0x000fec0003800000 */
.L_x_12945:
        /* <DEDUP_REMOVED lines=9> */
.L_x_12950:
[----:B------:R-:W2:Y:S02]  /*ed90*/  LDG.E R2, desc[UR36][R2.64] ;  /* 0x0000002402027981 */ /* 0x000ea4000c1e1900 */
[----:B--2---:R-:W-:Y:S01]  /*eda0*/  I2FP.F32.S32 R23, R2 ;  /* 0x0000000200177245 */ /* 0x004fe20000201400 */
[----:B------:R-:W-:Y:S06]  /*edb0*/  BRA `(.L_x_12948) ;  /* 0x0000000c00147947 */ /* 0x000fec0003800000 */
.L_x_12949:
[----:B------:R-:W2:Y:S02]  /*edc0*/  LDG.E.U16 R2, desc[UR36][R2.64] ;  /* 0x0000002402027981 */ /* 0x000ea4000c1e1500 */
[----:B--2---:R0:W2:Y:S01]  /*edd0*/  I2F.S16 R23, R2 ;  /* 0x0000000200177306 */ /* 0x0040a20000101400 */
[----:B------:R-:W-:Y:S05]  /*ede0*/  BRA `(.L_x_12948) ;  /* 0x0000000c00087947 */ /* 0x000fea0003800000 */
.L_x_12944:
        /* <DEDUP_REMOVED lines=8> */
.L_x_12952:
[----:B------:R-:W2:Y:S02]  /*ee70*/  LDG.E.U16 R2, desc[UR36][R2.64] ;  /* 0x0000002402027981 */ /* 0x000ea4000c1e1500 */
[----:B--2---:R-:W-:Y:S01]  /*ee80*/  HADD2.F32 R23, -RZ, R2.H0_H0 ;  /* 0x20000002ff177230 */ /* 0x004fe20000004100 */
[----:B------:R-:W-:Y:S06]  /*ee90*/  BRA `(.L_x_12948) ;  /* 0x0000000800dc7947 */ /* 0x000fec0003800000 */
.L_x_12951:
        /* <DEDUP_REMOVED lines=8> */
.L_x_12954:
[----:B------:R-:W2:Y:S02]  /*ef20*/  LDG.E.U16 R2, desc[UR36][R2.64] ;  /* 0x0000002402027981 */ /* 0x000ea4000c1e1500 */
[----:B--2---:R-:W-:Y:S01]  /*ef30*/  HADD2.F32 R23, -RZ, R2.H0_H0 ;  /* 0x20000002ff177230 */ /* 0x004fe20000004100 */
[----:B------:R-:W-:Y:S06]  /*ef40*/  BRA `(.L_x_12948) ;  /* 0x0000000800b07947 */ /* 0x000fec0003800000 */
.L_x_12953:
        /* <DEDUP_REMOVED lines=11> */
.L_x_12943:
        /* <DEDUP_REMOVED lines=12> */
.L_x_12957:
        /* <DEDUP_REMOVED lines=11> */
.L_x_12956:
        /* <DEDUP_REMOVED lines=25> */
.L_x_12959:
[----:B------:R-:W2:Y:S02]  /*f300*/  LDG.E.U8 R2, desc[UR36][R2.64] ;  /* 0x0000002402027981 */ /* 0x000ea4000c1e1100 */
[C---:B--2---:R-:W-:Y:S01]  /*f310*/  IMAD.SHL.U32 R0, R2.reuse, 0x2000000, RZ ;  /* 0x0200000002007824 */ /* 0x044fe200078e00ff */
[----:B------:R-:W-:-:S04]  /*f320*/  SHF.L.U32 R5, R2, 0x8, RZ ;  /* 0x0000000802057819 */ /* 0x000fc800000006ff */
        /* <DEDUP_REMOVED lines=9> */
.L_x_12958:
[----:B------:R-:W2:Y:S02]  /*f3c0*/  LDG.E.U16 R2, desc[UR36][R2.64] ;  /* 0x0000002402027981 */ /* 0x000ea4000c1e1500 */
[----:B--2---:R-:W-:Y:S01]  /*f3d0*/  IMAD.U32 R23, R2, 0x10000, RZ ;  /* 0x0001000002177824 */ /* 0x004fe200078e00ff */
[----:B------:R-:W-:Y:S06]  /*f3e0*/  BRA `(.L_x_12948) ;  /* 0x0000000400887947 */ /* 0x000fec0003800000 */
.L_x_12955:
        /* <DEDUP_REMOVED lines=11> */
.L_x_12962:
        /* <DEDUP_REMOVED lines=20> */
.L_x_12964:
[----:B------:R-:W-:Y:S05]  /*f5e0*/  BSYNC.RECONVERGENT B0 ;  /* 0x0000000000007941 */ /* 0x000fea0003800200 */
.L_x_12963:
[----:B------:R-:W-:Y:S02]  /*f5f0*/  SHF.L.U32 R0, R0, 0x14, RZ ;  /* 0x0000001400007819 */ /* 0x000fe400000006ff */
[----:B------:R-:W-:-:S04]  /*f600*/  LEA R2, R2, 0x3b800000, 0x17 ;  /* 0x3b80000002027811 */ /* 0x000fc800078eb8ff */
[----:B------:R-:W-:Y:S01]  /*f610*/  LOP3.LUT R23, R2, R0, R23, 0xfe, !PT ;  /* 0x0000000002177212 */ /* 0x000fe200078efe17 */
[----:B------:R-:W-:Y:S06]  /*f620*/  BRA `(.L_x_12948) ;  /* 0x0000000000f87947 */ /* 0x000fec0003800000 */
.L_x_12961:
        /* <DEDUP_REMOVED lines=20> */
.L_x_12966:
[----:B------:R-:W-:Y:S05]  /*f770*/  BSYNC.RECONVERGENT B0 ;  /* 0x0000000000007941 */ /* 0x000fea0003800200 */
.L_x_12965:
[----:B------:R-:W-:Y:S01]  /*f780*/  IMAD.SHL.U32 R0, R0, 0x200000, RZ ;  /* 0x0020000000007824 */ /* 0x000fe200078e00ff */
[----:B------:R-:W-:-:S04]  /*f790*/  LEA R2, R2, 0x37800000, 0x17 ;  /* 0x3780000002027811 */ /* 0x000fc800078eb8ff */
[----:B------:R-:W-:Y:S01]  /*f7a0*/  LOP3.LUT R23, R2, R0, R23, 0xfe, !PT ;  /* 0x0000000002177212 */ /* 0x000fe200078efe17 */
[----:B------:R-:W-:Y:S06]  /*f7b0*/  BRA `(.L_x_12948) ;  /* 0x0000000000947947 */ /* 0x000fec0003800000 */
.L_x_12960:
[----:B------:R-:W-:-:S09]  /*f7c0*/  UISETP.NE.AND UP0, UPT, UR6, 0x1c, UPT ;  /* 0x0000001c0600788c */ /* 0x000fd2000bf05270 */
[----:B------:R-:W-:Y:S05]  /*f7d0*/  BRA.U !UP0, `(.L_x_12967) ;  /* 0x0000000108847547 */ /* 0x000fea000b800000 */
[----:B------:R-:W-:-:S09]  /*f7e0*/  UISETP.NE.AND UP0, UPT, UR6, 0x1d, UPT ;  /* 0x0000001d0600788c */ /* 0x000fd2000bf05270 */
[----:B------:R-:W-:Y:S05]  /*f7f0*/  BRA.U !UP0, `(.L_x_12968) ;  /* 0x0000000108707547 */ /* 0x000fea000b800000 */
[----:B------:R-:W-:-:S09]  /*f800*/  UISETP.NE.AND UP0, UPT, UR6, 0x2c, UPT ;  /* 0x0000002c0600788c */ /* 0x000fd2000bf05270 */
[----:B------:R-:W-:Y:S05]  /*f810*/  BRA.U UP0, `(.L_x_12947) ;  /* 0x0000000100207547 */ /* 0x000fea000b800000 */
        /* <DEDUP_REMOVED lines=8> */
.L_x_12947:
        /* <DEDUP_REMOVED lines=16> */
.L_x_12969:
[----:B------:R-:W-:Y:S01]  /*f9a0*/  HFMA2 R23, -RZ, RZ, 0, 0 ;  /* 0x00000000ff177431 */ /* 0x000fe200000001ff */
[----:B------:R-:W-:Y:S06]  /*f9b0*/  BRA `(.L_x_12948) ;  /* 0x0000000000147947 */ /* 0x000fec0003800000 */
.L_x_12968:
[----:B------:R-:W2:Y:S02]  /*f9c0*/  LDG.E.64 R2, desc[UR36][R2.64] ;  /* 0x0000002402027981 */ /* 0x000ea4000c1e1b00 */
[----:B--2---:R0:W2:Y:S02]  /*f9d0*/  I2F.U64 R23, R2 ;  /* 0x0000000200177312 */ /* 0x0040a40000301000 */
[----:B0-2---:R-:W-:Y:S05]  /*f9e0*/  BRA `(.L_x_12948) ;  /* 0x0000000000087947 */ /* 0x005fea0003800000 */
.L_x_12967:
[----:B------:R-:W2:Y:S02]  /*f9f0*/  LDG.E R2, desc[UR36][R2.64] ;  /* 0x0000002402027981 */ /* 0x000ea4000c1e1900 */
[----:B--2---:R-:W-:-:S07]  /*fa00*/  I2FP.F32.U32 R23, R2 ;  /* 0x0000000200177245 */ /* 0x004fce0000201000 */
.L_x_12948:
[----:B------:R-:W-:Y:S05]  /*fa10*/  BSYNC.RECONVERGENT B6 ;  /* 0x0000000000067941 */ /* 0x000fea0003800200 */
.L_x_12942:
        /* <DEDUP_REMOVED lines=18> */
.L_x_12974:
[----:B------:R-:W4:Y:S02]  /*fb40*/  LDG.E.U8 R2, desc[UR36][R2.64] ;  /* 0x0000002402027981 */ /* 0x000f24000c1e1100 */
[----:B----4-:R-:W-:Y:S01]  /*fb50*/  I2FP.F32.U32 R25, R2 ;  /* 0x0000000200197245 */ /* 0x010fe20000201000 */
[----:B------:R-:W-:Y:S06]  /*fb60*/  BRA `(.L_x_12976) ;  /* 0x0000000c00447947 */ /* 0x000fec0003800000 */
.L_x_12973:
        /* <DEDUP_REMOVED lines=9> */
.L_x_12978:
[----:B------:R-:W4:Y:S02]  /*fc00*/  LDG.E R2, desc[UR36][R2.64] ;  /* 0x0000002402027981 */ /* 0x000f24000c1e1900 */
[----:B----4-:R-:W-:Y:S01]  /*fc10*/  I2FP.F32.S32 R25, R2 ;  /* 0x0000000200197245 */ /* 0x010fe20000201400 */
[----:B------:R-:W-:Y:S06]  /*fc20*/  BRA `(.L_x_12976) ;  /* 0x0000000c00147947 */ /* 0x000fec0003800000 */
.L_x_12977:
[----:B------:R-:W4:Y:S02]  /*fc30*/  LDG.E.U16 R2, desc[UR36][R2.64] ;  /* 0x0000002402027981 */ /* 0x000f24000c1e1500 */
[----:B----4-:R0:W4:Y:S01]  /*fc40*/  I2F.S16 R25, R2 ;  /* 0x0000000200197306 */ /* 0x0101220000101400 */
[----:B------:R-:W-:Y:S05]  /*fc50*/  BRA `(.L_x_12976) ;  /* 0x0000000c00087947 */ /* 0x000fea0003800000 */
.L_x_12972:
        /* <DEDUP_REMOVED lines=8> */
.L_x_12980:
[----:B------:R-:W4:Y:S02]  /*fce0*/  LDG.E.U16 R2, desc[UR36][R2.64] ;  /* 0x0000002402027981 */ /* 0x000f24000c1e1500 */
[----:B----4-:R-:W-:Y:S01]  /*fcf0*/  HADD2.F32 R25, -RZ, R2.H0_H0 ;  /* 0x20000002ff197230 */ /* 0x010fe20000004100 */
[----:B------:R-:W-:Y:S06]  /*fd00*/  BRA `(.L_x_12976) ;  /* 0x0000000800dc7947 */ /* 0x000fec0003800000 */
.L_x_12979:
        /* <DEDUP_REMOVED lines=8> */
.L_x_12982:
[----:B------:R-:W4:Y:S02]  /*fd90*/  LDG.E.U16 R2, desc[UR36][R2.64] ;  /* 0x0000002402027981 */ /* 0x000f24000c1e1500 */
[----:B----4-:R-:W-:Y:S01]  /*fda0*/  HADD2.F32 R25, -RZ, R2.H0_H0 ;  /* 0x20000002ff197230 */ /* 0x010fe20000004100 */
[----:B------:R-:W-:Y:S06]  /*fdb0*/  BRA `(.L_x_12976) ;  /* 0x0000000800b07947 */ /* 0x000fec0003800000 */
.L_x_12981:
        /* <DEDUP_REMOVED lines=11> */
.L_x_12971:
        /* <DEDUP_REMOVED lines=12> */
.L_x_12985:
        /* <DEDUP_REMOVED lines=11> */
.L_x_12984:
        /* <DEDUP_REMOVED lines=25> */
.L_x_12987:
        /* <DEDUP_REMOVED lines=12> */
.L_x_12986:
[----:B------:R-:W4:Y:S02]  /*10230*/  LDG.E.U16 R2, desc[UR36][R2.64] ;  /* 0x0000002402027981 */ /* 0x000f24000c1e1500 */
[----:B----4-:R-:W-:Y:S01]  /*10240*/  IMAD.U32 R25, R2, 0x10000, RZ ;  /* 0x0001000002197824 */ /* 0x010fe200078e00ff */
[----:B------:R-:W-:Y:S06]  /*10250*/  BRA `(.L_x_12976) ;  /* 0x0000000400887947 */ /* 0x000fec0003800000 */
.L_x_12983:
        /* <DEDUP_REMOVED lines=11> */
.L_x_12990:
        /* <DEDUP_REMOVED lines=20> */
.L_x_12992:
[----:B------:R-:W-:Y:S05]  /*10450*/  BSYNC.RECONVERGENT B0 ;  /* 0x0000000000007941 */ /* 0x000fea0003800200 */
.L_x_12991:
[----:B------:R-:W-:Y:S01]  /*10460*/  IMAD.SHL.U32 R0, R0, 0x100000, RZ ;  /* 0x0010000000007824 */ /* 0x000fe200078e00ff */
[----:B------:R-:W-:-:S04]  /*10470*/  LEA R2, R2, 0x3b800000, 0x17 ;  /* 0x3b80000002027811 */ /* 0x000fc800078eb8ff */
[----:B------:R-:W-:Y:S01]  /*10480*/  LOP3.LUT R25, R2, R0, R25, 0xfe, !PT ;  /* 0x0000000002197212 */ /* 0x000fe200078efe19 */
[----:B------:R-:W-:Y:S06]  /*10490*/  BRA `(.L_x_12976) ;  /* 0x0000000000f87947 */ /* 0x000fec0003800000 */
.L_x_12989:
        /* <DEDUP_REMOVED lines=20> */
.L_x_12994:
[----:B------:R-:W-:Y:S05]  /*105e0*/  BSYNC.RECONVERGENT B0 ;  /* 0x0000000000007941 */ /* 0x000fea0003800200 */
.L_x_12993:
[----:B------:R-:W-:Y:S01]  /*105f0*/  IMAD.SHL.U32 R0, R0, 0x200000, RZ ;  /* 0x0020000000007824 */ /* 0x000fe200078e00ff */
[----:B------:R-:W-:-:S04]  /*10600*/  LEA R2, R2, 0x37800000, 0x17 ;  /* 0x3780000002027811 */ /* 0x000fc800078eb8ff */
[----:B------:R-:W-:Y:S01]  /*10610*/  LOP3.LUT R25, R2, R0, R25, 0xfe, !PT ;  /* 0x0000000002197212 */ /* 0x000fe200078efe19 */
[----:B------:R-:W-:Y:S06]  /*10620*/  BRA `(.L_x_12976) ;  /* 0x0000000000947947 */ /* 0x000fec0003800000 */
.L_x_12988:
        /* <DEDUP_REMOVED lines=11> */
[----:B------:R-:W-:Y:S01]  /*106e0*/  @!P0 IMAD.MOV.U32 R25, RZ, RZ, 0x7f800001 ;  /* 0x7f800001ff198424 */ /* 0x000fe200078e00ff */
[----:B------:R-:W-:Y:S01]  /*106f0*/  @P0 SHF.L.U32 R25, R2, 0x17, RZ ;  /* 0x0000001702190819 */ /* 0x000fe200000006ff */
[----:B------:R-:W-:Y:S06]  /*10700*/  BRA `(.L_x_12976) ;  /* 0x00000000005c7947 */ /* 0x000fec0003800000 */
.L_x_12975:
        /* <DEDUP_REMOVED lines=12> */
[----:B--2---:R-:W-:Y:S01]  /*107d0*/  IMAD.U32 R10, RZ, RZ, UR8 ;  /* 0x00000008ff0a7e24 */ /* 0x004fe2000f8e00ff */
[----:B------:R-:W-:-:S07]  /*107e0*/  MOV R11, UR9 ;  /* 0x00000009000b7c02 */ /* 0x000fce0008000f00 */
[----:B------:R-:W-:-:S07]  /*107f0*/  LEPC R20, `(.L_x_12997) ;  /* 0x000000001014794e */ /* 0x000fce0000000000 */
[----:B-1-3-5:R-:W-:Y:S05]  /*10800*/  CALL.ABS.NOINC R2 ;  /* 0x0000000002007343 */ /* 0x02afea0003c00000 */
.L_x_12997:
[----:B------:R-:W-:Y:S01]  /*10810*/  IMAD.MOV.U32 R25, RZ, RZ, RZ ;  /* 0x000000ffff197224 */ /* 0x000fe200078e00ff */
[----:B------:R-:W-:Y:S06]  /*10820*/  BRA `(.L_x_12976) ;  /* 0x0000000000147947 */ /* 0x000fec0003800000 */
.L_x_12996:
[----:B------:R-:W4:Y:S02]  /*10830*/  LDG.E.64 R2, desc[UR36][R2.64] ;  /* 0x0000002402027981 */ /* 0x000f24000c1e1b00 */
[----:B----4-:R0:W4:Y:S02]  /*10840*/  I2F.U64 R25, R2 ;  /* 0x0000000200197312 */ /* 0x0101240000301000 */
[----:B0---4-:R-:W-:Y:S05]  /*10850*/  BRA `(.L_x_12976) ;  /* 0x0000000000087947 */ /* 0x011fea0003800000 */
.L_x_12995:
[----:B------:R-:W4:Y:S02]  /*10860*/  LDG.E R2, desc[UR36][R2.64] ;  /* 0x0000002402027981 */ /* 0x000f24000c1e1900 */
[----:B----4-:R-:W-:-:S07]  /*10870*/  I2FP.F32.U32 R25, R2 ;  /* 0x0000000200197245 */ /* 0x010fce0000201000 */
.L_x_12976:
[----:B------:R-:W-:Y:S05]  /*10880*/  BSYNC.RECONVERGENT B6 ;  /* 0x0000000000067941 */ /* 0x000fea0003800200 */
.L_x_12970:
        /* <DEDUP_REMOVED lines=18> */
.L_x_13002:
[----:B------:R-:W2:Y:S02]  /*109b0*/  LDG.E.U8 R2, desc[UR36][R2.64] ;  /* 0x0000002402027981 */ /* 0x000ea4000c1e1100 */
[----:B--2---:R-:W-:Y:S01]  /*109c0*/  I2FP.F32.U32 R26, R2 ;  /* 0x00000002001a7245 */ /* 0x004fe20000201000 */
[----:B------:R-:W-:Y:S06]  /*109d0*/  BRA `(.L_x_13004) ;  /* 0x0000000c00447947 */ /* 0x000fec0003800000 */
.L_x_13001:
        /* <DEDUP_REMOVED lines=9> */
.L_x_13006:
[----:B------:R-:W2:Y:S02]  /*10a70*/  LDG.E R2, desc[UR36][R2.64] ;  /* 0x0000002402027981 */ /* 0x000ea4000c1e1900 */
[----:B--2---:R-:W-:Y:S01]  /*10a80*/  I2FP.F32.S32 R26, R2 ;  /* 0x00000002001a7245 */ /* 0x004fe20000201400 */
[----:B------:R-:W-:Y:S06]  /*10a90*/  BRA `(.L_x_13004) ;  /* 0x0000000c00147947 */ /* 0x000fec0003800000 */
.L_x_13005:
[----:B------:R-:W2:Y:S02]  /*10aa0*/  LDG.E.U16 R2, desc[UR36][R2.64] ;  /* 0x0000002402027981 */ /* 0x000ea4000c1e1500 */
[----:B--2---:R0:W2:Y:S01]  /*10ab0*/  I2F.S16 R26, R2 ;  /* 0x00000002001a7306 */ /* 0x0040a20000101400 */
[----:B------:R-:W-:Y:S05]  /*10ac0*/  BRA `(.L_x_13004) ;  /* 0x0000000c00087947 */ /* 0x000fea0003800000 */
.L_x_13000:
        /* <DEDUP_REMOVED lines=8> */
.L_x_13008:
[----:B------:R-:W2:Y:S02]  /*10b50*/  LDG.E.U16 R2, desc[UR36][R2.64] ;  /* 0x0000002402027981 */ /* 0x000ea4000c1e1500 */
[----:B--2---:R-:W-:Y:S01]  /*10b60*/  HADD2.F32 R26, -RZ, R2.H0_H0 ;  /* 0x20000002ff1a7230 */ /* 0x004fe20000004100 */
[----:B------:R-:W-:Y:S06]  /*10b70*/  BRA `(.L_x_13004) ;  /* 0x0000000800dc7947 */ /* 0x000fec0003800000 */
.L_x_13007:
        /* <DEDUP_REMOVED lines=8> */
.L_x_13010:
[----:B------:R-:W2:Y:S02]  /*10c00*/  LDG.E.U16 R2, desc[UR36][R2.64] ;  /* 0x0000002402027981 */ /* 0x000ea4000c1e1500 */
[----:B--2---:R-:W-:Y:S01]  /*10c10*/  HADD2.F32 R26, -RZ, R2.H0_H0 ;  /* 0x20000002ff1a7230 */ /* 0x004fe20000004100 */
[----:B------:R-:W-:Y:S06]  /*10c20*/  BRA `(.L_x_13004) ;  /* 0x0000000800b07947 */ /* 0x000fec0003800000 */
.L_x_13009:
        /* <DEDUP_REMOVED lines=11> */
.L_x_12999:
        /* <DEDUP_REMOVED lines=12> */
.L_x_13013:
        /* <DEDUP_REMOVED lines=11> */
.L_x_13012:
        /* <DEDUP_REMOVED lines=25> */
.L_x_13015:
        /* <DEDUP_REMOVED lines=12> */
.L_x_13014:
[----:B------:R-:W2:Y:S02]  /*110a0*/  LDG.E.U16 R2, desc[UR36][R2.64] ;  /* 0x0000002402027981 */ /* 0x000ea4000c1e1500 */
[----:B--2---:R-:W-:Y:S01]  /*110b0*/  IMAD.U32 R26, R2, 0x10000, RZ ;  /* 0x00010000021a7824 */ /* 0x004fe200078e00ff */
[----:B------:R-:W-:Y:S06]  /*110c0*/  BRA `(.L_x_13004) ;  /* 0x0000000400887947 */ /* 0x000fec0003800000 */
.L_x_13011:
        /* <DEDUP_REMOVED lines=11> */
.L_x_13018:
        /* <DEDUP_REMOVED lines=20> */
.L_x_13020:
[----:B------:R-:W-:Y:S05]  /*112c0*/  BSYNC.RECONVERGENT B0 ;  /* 0x0000000000007941 */ /* 0x000fea0003800200 */
.L_x_13019:
[----:B------:R-:W-:Y:S01]  /*112d0*/  IMAD.SHL.U32 R0, R0, 0x100000, RZ ;  /* 0x0010000000007824 */ /* 0x000fe200078e00ff */
[----:B------:R-:W-:-:S04]  /*112e0*/  LEA R2, R2, 0x3b800000, 0x17 ;  /* 0x3b80000002027811 */ /* 0x000fc800078eb8ff */
[----:B------:R-:W-:Y:S01]  /*112f0*/  LOP3.LUT R26, R2, R0, R7, 0xfe, !PT ;  /* 0x00000000021a7212 */ /* 0x000fe200078efe07 */
[----:B------:R-:W-:Y:S06]  /*11300*/  BRA `(.L_x_13004) ;  /* 0x0000000000f87947 */ /* 0x000fec0003800000 */
.L_x_13017:
        /* <DEDUP_REMOVED lines=20> */
.L_x_13022:
[----:B------:R-:W-:Y:S05]  /*11450*/  BSYNC.RECONVERGENT B0 ;  /* 0x0000000000007941 */ /* 0x000fea0003800200 */
.L_x_13021:
[----:B------:R-:W-:Y:S01]  /*11460*/  IMAD.SHL.U32 R0, R0, 0x200000, RZ ;  /* 0x0020000000007824 */ /* 0x000fe200078e00ff */
[----:B------:R-:W-:-:S04]  /*11470*/  LEA R2, R2, 0x37800000, 0x17 ;  /* 0x3780000002027811 */ /* 0x000fc800078eb8ff */
[----:B------:R-:W-:Y:S01]  /*11480*/  LOP3.LUT R26, R2, R0, R7, 0xfe, !PT ;  /* 0x00000000021a7212 */ /* 0x000fe200078efe07 */
[----:B------:R-:W-:Y:S06]  /*11490*/  BRA `(.L_x_13004) ;  /* 0x0000000000947947 */ /* 0x000fec0003800000 */
.L_x_13016:
        /* <DEDUP_REMOVED lines=14> */
.L_x_13003:
        /* <DEDUP_REMOVED lines=15> */
[----:B--2-45:R-:W-:Y:S05]  /*11670*/  CALL.ABS.NOINC R2 ;  /* 0x0000000002007343 */ /* 0x034fea0003c00000 */
.L_x_13025:
[----:B------:R-:W-:Y:S01]  /*11680*/  IMAD.MOV.U32 R26, RZ, RZ, RZ ;  /* 0x000000ffff1a7224 */ /* 0x000fe200078e00ff */
[----:B------:R-:W-:Y:S06]  /*11690*/  BRA `(.L_x_13004) ;  /* 0x0000000000147947 */ /* 0x000fec0003800000 */
.L_x_13024:
[----:B------:R-:W2:Y:S02]  /*116a0*/  LDG.E.64 R26, desc[UR36][R2.64] ;  /* 0x00000024021a7981 */ /* 0x000ea4000c1e1b00 */
[----:B--2---:R0:W2:Y:S02]  /*116b0*/  I2F.U64 R26, R26 ;  /* 0x0000001a001a7312 */ /* 0x0040a40000301000 */
[----:B0-2---:R-:W-:Y:S05]  /*116c0*/  BRA `(.L_x_13004) ;  /* 0x0000000000087947 */ /* 0x005fea0003800000 */
.L_x_13023:
[----:B------:R-:W2:Y:S02]  /*116d0*/  LDG.E R2, desc[UR36][R2.64] ;  /* 0x0000002402027981 */ /* 0x000ea4000c1e1900 */
[----:B--2---:R-:W-:-:S07]  /*116e0*/  I2FP.F32.U32 R26, R2 ;  /* 0x00000002001a7245 */ /* 0x004fce0000201000 */
.L_x_13004:
[----:B------:R-:W-:Y:S05]  /*116f0*/  BSYNC.RECONVERGENT B6 ;  /* 0x0000000000067941 */ /* 0x000fea0003800200 */
.L_x_12998:
        /* <DEDUP_REMOVED lines=18> */
.L_x_13030:
[----:B------:R-:W2:Y:S02]  /*11820*/  LDG.E.U8 R0, desc[UR36][R2.64] ;  /* 0x0000002402007981 */ /* 0x000ea4000c1e1100 */
[----:B--2---:R-:W-:Y:S01]  /*11830*/  I2FP.F32.U32 R0, R0 ;  /* 0x0000000000007245 */ /* 0x004fe20000201000 */
[----:B------:R-:W-:Y:S06]  /*11840*/  BRA `(.L_x_13032) ;  /* 0x0000000c00447947 */ /* 0x000fec0003800000 */
.L_x_13029:
        /* <DEDUP_REMOVED lines=9> */
.L_x_13034:
[----:B------:R-:W2:Y:S02]  /*118e0*/  LDG.E R0, desc[UR36][R2.64] ;  /* 0x0000002402007981 */ /* 0x000ea4000c1e1900 */
[----:B--2---:R-:W-:Y:S01]  /*118f0*/  I2FP.F32.S32 R0, R0 ;  /* 0x0000000000007245 */ /* 0x004fe20000201400 */
[----:B------:R-:W-:Y:S06]  /*11900*/  BRA `(.L_x_13032) ;  /* 0x0000000c00147947 */ /* 0x000fec0003800000 */
.L_x_13033:
[----:B------:R-:W2:Y:S02]  /*11910*/  LDG.E.U16 R0, desc[UR36][R2.64] ;  /* 0x0000002402007981 */ /* 0x000ea4000c1e1500 */
[----:B--2---:R-:W0:Y:S01]  /*11920*/  I2F.S16 R0, R0 ;  /* 0x0000000000007306 */ /* 0x004e220000101400 */
[----:B------:R-:W-:Y:S05]  /*11930*/  BRA `(.L_x_13032) ;  /* 0x0000000c00087947 */ /* 0x000fea0003800000 */
.L_x_13028:
        /* <DEDUP_REMOVED lines=8> */
.L_x_13036:
[----:B------:R-:W2:Y:S02]  /*119c0*/  LDG.E.U16 R0, desc[UR36][R2.64] ;  /* 0x0000002402007981 */ /* 0x000ea4000c1e1500 */
[----:B--2---:R-:W-:Y:S01]  /*119d0*/  HADD2.F32 R0, -RZ, R0.H0_H0 ;  /* 0x20000000ff007230 */ /* 0x004fe20000004100 */
[----:B------:R-:W-:Y:S06]  /*119e0*/  BRA `(.L_x_13032) ;  /* 0x0000000800dc7947 */ /* 0x000fec0003800000 */
.L_x_13035:
        /* <DEDUP_REMOVED lines=8> */
.L_x_13038:
[----:B------:R-:W2:Y:S02]  /*11a70*/  LDG.E.U16 R0, desc[UR36][R2.64] ;  /* 0x0000002402007981 */ /* 0x000ea4000c1e1500 */
[----:B--2---:R-:W-:Y:S01]  /*11a80*/  HADD2.F32 R0, -RZ, R0.H0_H0 ;  /* 0x20000000ff007230 */ /* 0x004fe20000004100 */
[----:B------:R-:W-:Y:S06]  /*11a90*/  BRA `(.L_x_13032) ;  /* 0x0000000800b07947 */ /* 0x000fec0003800000 */
.L_x_13037:
        /* <DEDUP_REMOVED lines=11> */
.L_x_13027:
        /* <DEDUP_REMOVED lines=12> */
.L_x_13041:
        /* <DEDUP_REMOVED lines=11> */
.L_x_13040:
        /* <DEDUP_REMOVED lines=25> */
.L_x_13043:
        /* <DEDUP_REMOVED lines=12> */
.L_x_13042:
[----:B------:R-:W2:Y:S02]  /*11f10*/  LDG.E.U16 R0, desc[UR36][R2.64] ;  /* 0x0000002402007981 */ /* 0x000ea4000c1e1500 */
[----:B--2---:R-:W-:Y:S01]  /*11f20*/  IMAD.U32 R0, R0, 0x10000, RZ ;  /* 0x0001000000007824 */ /* 0x004fe200078e00ff */
[----:B------:R-:W-:Y:S06]  /*11f30*/  BRA `(.L_x_13032) ;  /* 0x0000000400887947 */ /* 0x000fec0003800000 */
.L_x_13039:
        /* <DEDUP_REMOVED lines=11> */
.L_x_13046:
        /* <DEDUP_REMOVED lines=20> */
.L_x_13048:
[----:B------:R-:W-:Y:S05]  /*12130*/  BSYNC.RECONVERGENT B0 ;  /* 0x0000000000007941 */ /* 0x000fea0003800200 */
.L_x_13047:
[----:B------:R-:W-:Y:S02]  /*12140*/  SHF.L.U32 R0, R0, 0x14, RZ ;  /* 0x0000001400007819 */ /* 0x000fe400000006ff */
[----:B------:R-:W-:-:S04]  /*12150*/  LEA R2, R2, 0x3b800000, 0x17 ;  /* 0x3b80000002027811 */ /* 0x000fc800078eb8ff */
[----:B------:R-:W-:Y:S01]  /*12160*/  LOP3.LUT R0, R2, R0, R7, 0xfe, !PT ;  /* 0x0000000002007212 */ /* 0x000fe200078efe07 */
[----:B------:R-:W-:Y:S06]  /*12170*/  BRA `(.L_x_13032) ;  /* 0x0000000000f87947 */ /* 0x000fec0003800000 */
.L_x_13045:
        /* <DEDUP_REMOVED lines=20> */
.L_x_13050:
[----:B------:R-:W-:Y:S05]  /*122c0*/  BSYNC.RECONVERGENT B0 ;  /* 0x0000000000007941 */ /* 0x000fea0003800200 */
.L_x_13049:
[----:B------:R-:W-:Y:S01]  /*122d0*/  IMAD.SHL.U32 R0, R0, 0x200000, RZ ;  /* 0x0020000000007824 */ /* 0x000fe200078e00ff */
[----:B------:R-:W-:-:S04]  /*122e0*/  LEA R2, R2, 0x37800000, 0x17 ;  /* 0x3780000002027811 */ /* 0x000fc800078eb8ff */
[----:B------:R-:W-:Y:S01]  /*122f0*/  LOP3.LUT R0, R2, R0, R7, 0xfe, !PT ;  /* 0x0000000002007212 */ /* 0x000fe200078efe07 */
[----:B------:R-:W-:Y:S06]  /*12300*/  BRA `(.L_x_13032) ;  /* 0x0000000000947947 */ /* 0x000fec0003800000 */
.L_x_13044:
        /* <DEDUP_REMOVED lines=14> */
.L_x_13031:
        /* <DEDUP_REMOVED lines=15> */
[----:B--2-45:R-:W-:Y:S05]  /*124e0*/  CALL.ABS.NOINC R2 ;  /* 0x0000000002007343 */ /* 0x034fea0003c00000 */
.L_x_13053:
[----:B------:R-:W-:Y:S01]  /*124f0*/  HFMA2 R0, -RZ, RZ, 0, 0 ;  /* 0x00000000ff007431 */ /* 0x000fe200000001ff */
[----:B------:R-:W-:Y:S06]  /*12500*/  BRA `(.L_x_13032) ;  /* 0x0000000000147947 */ /* 0x000fec0003800000 */
.L_x_13052:
[----:B------:R-:W2:Y:S02]  /*12510*/  LDG.E.64 R2, desc[UR36][R2.64] ;  /* 0x0000002402027981 */ /* 0x000ea4000c1e1b00 */
[----:B--2---:R0:W2:Y:S02]  /*12520*/  I2F.U64 R0, R2 ;  /* 0x0000000200007312 */ /* 0x0040a40000301000 */
[----:B0-2---:R-:W-:Y:S05]  /*12530*/  BRA `(.L_x_13032) ;  /* 0x0000000000087947 */ /* 0x005fea0003800000 */
.L_x_13051:
[----:B------:R-:W2:Y:S02]  /*12540*/  LDG.E R0, desc[UR36][R2.64] ;  /* 0x0000002402007981 */ /* 0x000ea4000c1e1900 */
[----:B--2---:R-:W-:-:S07]  /*12550*/  I2FP.F32.U32 R0, R0 ;  /* 0x0000000000007245 */ /* 0x004fce0000201000 */
.L_x_13032:
[----:B------:R-:W-:Y:S05]  /*12560*/  BSYNC.RECONVERGENT B6 ;  /* 0x0000000000067941 */ /* 0x000fea0003800200 */
.L_x_13026:
[----:B------:R-:W2:Y:S01]  /*12570*/  LDCU UR6, c[0x0][0x818] ;  /* 0x00010300ff0677ac */ /* 0x000ea20008000800 */
[C---:B0---45:R-:W-:Y:S01]  /*12580*/  FMUL.FTZ R3, R25.reuse, R25 ;  /* 0x0000001919037220 */ /* 0x071fe20000410000 */
[----:B------:R-:W-:Y:S02]  /*12590*/  IMAD.U32 R5, R18, 0x10000, RZ ;  /* 0x0001000012057824 */ /* 0x000fe400078e00ff */
[----:B-1-3--:R-:W-:Y:S01]  /*125a0*/  FMUL.FTZ R22, R25, R22 ;  /* 0x0000001619167220 */ /* 0x00afe20000410000 */
[----:B------:R-:W-:Y:S02]  /*125b0*/  IMAD.U32 R2, R19, 0x10000, RZ ;  /* 0x0001000013027824 */ /* 0x000fe400078e00ff */
[----:B--2---:R-:W-:Y:S01]  /*125c0*/  FMUL.FTZ R3, R3, R26 ;  /* 0x0000001a03037220 */ /* 0x004fe20000410000 */
        /* <DEDUP_REMOVED lines=24> */
.L_x_13057:
[----:B-1----:R-:W-:-:S06]  /*12750*/  IMAD.U32 R5, R5, 0x10000, RZ ;  /* 0x0001000005057824 */ /* 0x002fcc00078e00ff */
[----:B------:R-:W1:Y:S02]  /*12760*/  F2I.S64.TRUNC R4, R5 ;  /* 0x0000000500047311 */ /* 0x000e64000020d900 */
[----:B-1----:R2:W-:Y:S01]  /*12770*/  STG.E.U8 desc[UR36][R2.64], R4 ;  /* 0x0000000402007986 */ /* 0x0025e2000c101124 */
[----:B------:R-:W-:Y:S05]  /*12780*/  BRA `(.L_x_13059) ;  /* 0x0000000c006c7947 */ /* 0x000fea0003800000 */
.L_x_13056:
        /* <DEDUP_REMOVED lines=10> */
.L_x_13061:
[----:B-1----:R-:W-:-:S06]  /*12830*/  IMAD.U32 R5, R5, 0x10000, RZ ;  /* 0x0001000005057824 */ /* 0x002fcc00078e00ff */
[----:B------:R-:W1:Y:S02]  /*12840*/  F2I.FTZ.TRUNC.NTZ R5, R5 ;  /* 0x0000000500057305 */ /* 0x000e64000021f100 */
[----:B-1----:R4:W-:Y:S01]  /*12850*/  STG.E desc[UR36][R2.64], R5 ;  /* 0x0000000502007986 */ /* 0x0029e2000c101924 */
[----:B------:R-:W-:Y:S05]  /*12860*/  BRA `(.L_x_13059) ;  /* 0x0000000c00347947 */ /* 0x000fea0003800000 */
.L_x_13060:
[----:B-1----:R-:W-:-:S06]  /*12870*/  IMAD.U32 R5, R5, 0x10000, RZ ;  /* 0x0001000005057824 */ /* 0x002fcc00078e00ff */
[----:B------:R-:W1:Y:S02]  /*12880*/  F2I.FTZ.TRUNC.NTZ R5, R5 ;  /* 0x0000000500057305 */ /* 0x000e64000021f100 */
[----:B-1----:R3:W-:Y:S01]  /*12890*/  STG.E.U16 desc[UR36][R2.64], R5 ;  /* 0x0000000502007986 */ /* 0x0027e2000c101524 */
[----:B------:R-:W-:Y:S05]  /*128a0*/  BRA `(.L_x_13059) ;  /* 0x0000000c00247947 */ /* 0x000fea0003800000 */
.L_x_13055:
        /* <DEDUP_REMOVED lines=9> */
.L_x_13063:
[----:B-1----:R-:W-:-:S05]  /*12940*/  IMAD.U32 R0, R5, 0x10000, RZ ;  /* 0x0001000005007824 */ /* 0x002fca00078e00ff */
[----:B------:R-:W-:-:S05]  /*12950*/  F2FP.F16.F32.PACK_AB R0, RZ, R0 ;  /* 0x00000000ff00723e */ /* 0x000fca00000000ff */
[----:B------:R1:W-:Y:S01]  /*12960*/  STG.E.U16 desc[UR36][R2.64], R0 ;  /* 0x0000000002007986 */ /* 0x0003e2000c101524 */
[----:B------:R-:W-:Y:S05]  /*12970*/  BRA `(.L_x_13059) ;  /* 0x0000000800f07947 */ /* 0x000fea0003800000 */
.L_x_13062:
        /* <DEDUP_REMOVED lines=10> */
.L_x_13065:
[----:B-1----:R-:W-:-:S05]  /*12a20*/  IMAD.U32 R5, R5, 0x10000, RZ ;  /* 0x0001000005057824 */ /* 0x002fca00078e00ff */
[----:B------:R-:W-:-:S04]  /*12a30*/  F2FP.F16.F32.PACK_AB R5, RZ, R5 ;  /* 0x00000005ff05723e */ /* 0x000fc800000000ff */
[----:B------:R-:W-:-:S05]  /*12a40*/  PRMT R5, R5, 0x5410, RZ ;  /* 0x0000541005057816 */ /* 0x000fca00000000ff */
[----:B------:R1:W-:Y:S01]  /*12a50*/  STG.E desc[UR36][R2.64], R5 ;  /* 0x0000000502007986 */ /* 0x0003e2000c101924 */
[----:B------:R-:W-:Y:S05]  /*12a60*/  BRA `(.L_x_13059) ;  /* 0x0000000800b47947 */ /* 0x000fea0003800000 */
.L_x_13064:
[----:B-1----:R-:W-:-:S04]  /*12a70*/  IMAD.U32 R4, R5, 0x10000, RZ ;  /* 0x0001000005047824 */ /* 0x002fc800078e00ff */
[----:B------:R-:W-:-:S06]  /*12a80*/  FMUL.FTZ R4, R4, 1 ;  /* 0x3f80000004047820 */ /* 0x000fcc0000410000 */
[----:B------:R-:W1:Y:S02]  /*12a90*/  F2F.F64.F32 R4, R4 ;  /* 0x0000000400047310 */ /* 0x000e640000201800 */
[----:B-1----:R1:W-:Y:S01]  /*12aa0*/  STG.E.64 desc[UR36][R2.64], R4 ;  /* 0x0000000402007986 */ /* 0x0023e2000c101b24 */
[----:B------:R-:W-:Y:S05]  /*12ab0*/  BRA `(.L_x_13059) ;  /* 0x0000000800a07947 */ /* 0x000fea0003800000 */
.L_x_13054:
        /* <DEDUP_REMOVED lines=14> */
.L_x_13069:
        /* <DEDUP_REMOVED lines=18> */
.L_x_13072:
[----:B------:R-:W-:-:S04]  /*12cc0*/  SHF.R.U32.HI R5, RZ, 0x18, R5 ;  /* 0x00000018ff057819 */ /* 0x000fc80000011605 */
[----:B------:R-:W-:-:S07]  /*12cd0*/  LOP3.LUT R0, R0, 0x80, R5, 0xf8, !PT ;  /* 0x0000008000007812 */ /* 0x000fce00078ef805 */
.L_x_13071:
[----:B------:R-:W-:Y:S05]  /*12ce0*/  BSYNC.RECONVERGENT B0 ;  /* 0x0000000000007941 */ /* 0x000fea0003800200 */
.L_x_13070:
[----:B------:R1:W-:Y:S01]  /*12cf0*/  STG.E.U8 desc[UR36][R2.64], R0 ;  /* 0x0000000002007986 */ /* 0x0003e2000c101124 */
[----:B------:R-:W-:Y:S05]  /*12d00*/  BRA `(.L_x_13059) ;  /* 0x00000008000c7947 */ /* 0x000fea0003800000 */
.L_x_13068:
        /* <DEDUP_REMOVED lines=18> */
.L_x_13075:
[----:B------:R-:W-:-:S04]  /*12e30*/  SHF.R.U32.HI R5, RZ, 0x18, R5 ;  /* 0x00000018ff057819 */ /* 0x000fc80000011605 */
[----:B------:R-:W-:-:S07]  /*12e40*/  LOP3.LUT R0, R0, 0x80, R5, 0xf8, !PT ;  /* 0x0000008000007812 */ /* 0x000fce00078ef805 */
.L_x_13074:
[----:B------:R-:W-:Y:S05]  /*12e50*/  BSYNC.RECONVERGENT B0 ;  /* 0x0000000000007941 */ /* 0x000fea0003800200 */
.L_x_13073:
[----:B------:R1:W-:Y:S01]  /*12e60*/  STG.E.U8 desc[UR36][R2.64], R0 ;  /* 0x0000000002007986 */ /* 0x0003e2000c101124 */
[----:B------:R-:W-:Y:S05]  /*12e70*/  BRA `(.L_x_13059) ;  /* 0x0000000400b07947 */ /* 0x000fea0003800000 */
.L_x_13067:
        /* <DEDUP_REMOVED lines=22> */
.L_x_13077:
[----:B-1----:R-:W-:-:S06]  /*12fe0*/  IMAD.U32 R5, R5, 0x10000, RZ ;  /* 0x0001000005057824 */ /* 0x002fcc00078e00ff */
[----:B------:R-:W1:Y:S02]  /*12ff0*/  F2I.U64.TRUNC R4, R5 ;  /* 0x0000000500047311 */ /* 0x000e64000020d800 */
[----:B-1----:R1:W-:Y:S01]  /*13000*/  STG.E.64 desc[UR36][R2.64], R4 ;  /* 0x0000000402007986 */ /* 0x0023e2000c101b24 */
[----:B------:R-:W-:Y:S05]  /*13010*/  BRA `(.L_x_13059) ;  /* 0x0000000400487947 */ /* 0x000fea0003800000 */
.L_x_13076:
[----:B-1----:R-:W-:-:S06]  /*13020*/  IMAD.U32 R5, R5, 0x10000, RZ ;  /* 0x0001000005057824 */ /* 0x002fcc00078e00ff */
[----:B------:R-:W1:Y:S02]  /*13030*/  F2I.FTZ.U32.TRUNC.NTZ R5, R5 ;  /* 0x0000000500057305 */ /* 0x000e64000021f000 */
[----:B-1----:R1:W-:Y:S01]  /*13040*/  STG.E desc[UR36][R2.64], R5 ;  /* 0x0000000502007986 */ /* 0x0023e2000c101924 */
[----:B------:R-:W-:Y:S05]  /*13050*/  BRA `(.L_x_13059) ;  /* 0x0000000400387947 */ /* 0x000fea0003800000 */
.L_x_13066:
        /* <DEDUP_REMOVED lines=11> */
.L_x_13079:
[----:B-1----:R-:W-:Y:S02]  /*13110*/  SHF.L.U32 R5, R5, 0x10, RZ ;  /* 0x0000001005057819 */ /* 0x002fe400000006ff */
[----:B------:R-:W-:-:S03]  /*13120*/  CS2R R6, SRZ ;  /* 0x0000000000067805 */ /* 0x000fc6000001ff00 */
[----:B------:R-:W-:-:S06]  /*13130*/  FMUL.FTZ R5, R5, 1 ;  /* 0x3f80000005057820 */ /* 0x000fcc0000410000 */
[----:B------:R-:W1:Y:S02]  /*13140*/  F2F.F64.F32 R4, R5 ;  /* 0x0000000500047310 */ /* 0x000e640000201800 */
[----:B-1----:R1:W-:Y:S01]  /*13150*/  STG.E.128 desc[UR36][R2.64], R4 ;  /* 0x0000000402007986 */ /* 0x0023e2000c101d24 */
[----:B------:R-:W-:Y:S05]  /*13160*/  BRA `(.L_x_13059) ;  /* 0x0000000000f47947 */ /* 0x000fea0003800000 */
.L_x_13078:
[----:B------:R-:W-:-:S09]  /*13170*/  UISETP.NE.AND UP0, UPT, UR6, 0xf, UPT ;  /* 0x0000000f0600788c */ /* 0x000fd2000bf05270 */
[----:B------:R-:W-:Y:S05]  /*13180*/  BRA.U !UP0, `(.L_x_13080) ;  /* 0x0000000108e87547 */ /* 0x000fea000b800000 */
[----:B------:R-:W-:-:S09]  /*13190*/  UISETP.NE.AND UP0, UPT, UR6, 0x17, UPT ;  /* 0x000000170600788c */ /* 0x000fd2000bf05270 */
[----:B------:R-:W-:Y:S05]  /*131a0*/  BRA.U !UP0, `(.L_x_13081) ;  /* 0x0000000108907547 */ /* 0x000fea000b800000 */
[----:B------:R-:W-:-:S09]  /*131b0*/  UISETP.NE.AND UP0, UPT, UR6, 0x18, UPT ;  /* 0x000000180600788c */ /* 0x000fd2000bf05270 */
[----:B------:R-:W-:Y:S05]  /*131c0*/  BRA.U !UP0, `(.L_x_13082) ;  /* 0x0000000108447547 */ /* 0x000fea000b800000 */
.L_x_13058:
        /* <DEDUP_REMOVED lines=11> */
[----:B------:R-:W-:Y:S02]  /*13280*/  IMAD.U32 R7, RZ, RZ, UR7 ;  /* 0x00000007ff077e24 */ /* 0x000fe4000f8e00ff */
[----:B0-----:R-:W-:Y:S01]  /*13290*/  IMAD.U32 R10, RZ, RZ, UR8 ;  /* 0x00000008ff0a7e24 */ /* 0x001fe2000f8e00ff */
[----:B---3--:R-:W-:-:S07]  /*132a0*/  MOV R11, UR9 ;  /* 0x00000009000b7c02 */ /* 0x008fce0008000f00 */
[----:B------:R-:W-:-:S07]  /*132b0*/  LEPC R20, `(.L_x_13083) ;  /* 0x000000001014794e */ /* 0x000fce0000000000 */
[----:B----4-:R-:W-:Y:S05]  /*132c0*/  CALL.ABS.NOINC R2 ;  /* 0x0000000002007343 */ /* 0x010fea0003c00000 */
.L_x_13083:
[----:B------:R-:W-:Y:S05]  /*132d0*/  BRA `(.L_x_13059) ;  /* 0x0000000000987947 */ /* 0x000fea0003800000 */
.L_x_13082:
        /* <DEDUP_REMOVED lines=13> */
.L_x_13085:
[----:B------:R-:W-:Y:S05]  /*133b0*/  BSYNC.RECONVERGENT B0 ;  /* 0x0000000000007941 */ /* 0x000fea0003800200 */
.L_x_13084:
[----:B------:R-:W-:-:S05]  /*133c0*/  LOP3.LUT R5, R0, 0x80, R5, 0xf8, !PT ;  /* 0x0000008000057812 */ /* 0x000fca00078ef805 */
[----:B------:R1:W-:Y:S01]  /*133d0*/  STG.E.U8 desc[UR36][R2.64], R5 ;  /* 0x0000000502007986 */ /* 0x0003e2000c101124 */
[----:B------:R-:W-:Y:S05]  /*133e0*/  BRA `(.L_x_13059) ;  /* 0x0000000000547947 */ /* 0x000fea0003800000 */
.L_x_13081:
[----:B-1----:R-:W-:Y:S01]  /*133f0*/  SHF.L.U32 R5, R5, 0x10, RZ ;  /* 0x0000001005057819 */ /* 0x002fe200000006ff */
[----:B------:R-:W-:Y:S03]  /*13400*/  BSSY.RECONVERGENT B0, `(.L_x_13086) ;  /* 0x000000e000007945 */ /* 0x000fe60003800200 */
        /* <DEDUP_REMOVED lines=10> */
.L_x_13087:
[----:B------:R-:W-:Y:S01]  /*134b0*/  IMAD.MOV.U32 R0, RZ, RZ, 0x7f ;  /* 0x0000007fff007424 */ /* 0x000fe200078e00ff */
[----:B------:R-:W-:-:S04]  /*134c0*/  ISETP.GT.U32.AND P0, PT, R4, 0x7f800000, PT ;  /* 0x7f8000000400780c */ /* 0x000fc80003f04070 */
[----:B------:R-:W-:-:S09]  /*134d0*/  SEL R0, R0, 0x7c, P0 ;  /* 0x0000007c00007807 */ /* 0x000fd20000000000 */
.L_x_13088:
[----:B------:R-:W-:Y:S05]  /*134e0*/  BSYNC.RECONVERGENT B0 ;  /* 0x0000000000007941 */ /* 0x000fea0003800200 */
.L_x_13086:
[----:B------:R-:W-:-:S04]  /*134f0*/  SHF.R.U32.HI R5, RZ, 0x18, R5 ;  /* 0x00000018ff057819 */ /* 0x000fc80000011605 */
[----:B------:R-:W-:-:S05]  /*13500*/  LOP3.LUT R5, R0, 0x80, R5, 0xf8, !PT ;  /* 0x0000008000057812 */ /* 0x000fca00078ef805 */
[----:B------:R1:W-:Y:S01]  /*13510*/  STG.E.U8 desc[UR36][R2.64], R5 ;  /* 0x0000000502007986 */ /* 0x0003e2000c101124 */
[----:B------:R-:W-:Y:S05]  /*13520*/  BRA `(.L_x_13059) ;  /* 0x0000000000047947 */ /* 0x000fea0003800000 */
.L_x_13080:
[----:B-1----:R1:W-:Y:S02]  /*13530*/  STG.E.U16 desc[UR36][R2.64], R5 ;  /* 0x0000000502007986 */ /* 0x0023e4000c101524 */
.L_x_13059:
[----:B------:R-:W-:-:S07]  /*13540*/  VIADD R17, R17, 0x80 ;  /* 0x0000008011117836 */ /* 0x000fce0000000000 */
.L_x_12846:
[----:B------:R-:W-:Y:S05]  /*13550*/  BSYNC.RECONVERGENT B7 ;  /* 0x0000000000077941 */ /* 0x000fea0003800200 */
.L_x_12845:
[----:B------:R-:W5:Y:S01]  /*13560*/  LDCU UR4, c[0x0][0x380] ;  /* 0x00007000ff0477ac */ /* 0x000f620008000800 */
[----:B------:R-:W-:Y:S01]  /*13570*/  BSSY.RECONVERGENT B7, `(.L_x_13089) ;  /* 0x000099f000077945 */ /* 0x000fe20003800200 */
[----:B-----5:R-:W-:-:S13]  /*13580*/  ISETP.GE.AND P0, PT, R17, UR4, PT ;  /* 0x0000000411007c0c */ /* 0x020fda000bf06270 */
[----:B------:R-:W-:Y:S05]  /*13590*/  @P0 BRA `(.L_x_13090) ;  /* 0x0000009800700947 */ /* 0x000fea0003800000 */
[----:B------:R-:W5:Y:S01]  /*135a0*/  LDCU UR4, c[0x0][0x388] ;  /* 0x00007100ff0477ac */ /* 0x000f620008000800 */
[----:B------:R-:W-:Y:S01]  /*135b0*/  HFMA2 R16, -RZ, RZ, 0, 0 ;  /* 0x00000000ff107431 */ /* 0x000fe200000001ff */
[----:B------:R-:W-:Y:S01]  /*135c0*/  CS2R R24, SRZ ;  /* 0x0000000000187805 */ /* 0x000fe2000001ff00 */
[----:B------:R-:W-:Y:S01]  /*135d0*/  IMAD.MOV.U32 R26, RZ, RZ, RZ ;  /* 0x000000ffff1a7224 */ /* 0x000fe200078e00ff */
[----:B0-----:R-:W-:Y:S01]  /*135e0*/  CS2R R22, SRZ ;  /* 0x0000000000167805 */ /* 0x001fe2000001ff00 */
[----:B------:R-:W-:Y:S02]  /*135f0*/  IMAD.MOV.U32 R19, RZ, RZ, RZ ;  /* 0x000000ffff137224 */ /* 0x000fe400078e00ff */
[----:B-1----:R-:W-:Y:S01]  /*13600*/  IMAD.MOV.U32 R0, RZ, RZ, RZ ;  /* 0x000000ffff007224 */ /* 0x002fe200078e00ff */
[----:B-----5:R-:W-:-:S09]  /*13610*/  UISETP.NE.AND UP0, UPT, UR4, URZ, UPT ;  /* 0x000000ff0400728c */ /* 0x020fd2000bf05270 */
[----:B------:R-:W-:Y:S05]  /*13620*/  BRA.U !UP0, `(.L_x_13091) ;  /* 0x0000001d08c87547 */ /* 0x000fea000b800000 */
[----:B------:R-:W2:Y:S01]  /*13630*/  LDCU.64 UR4, c[0x0][0x390] ;  /* 0x00007200ff0477ac */ /* 0x000ea20008000a00 */
[----:B------:R-:W-:Y:S01]  /*13640*/  IMAD.MOV.U32 R16, RZ, RZ, RZ ;  /* 0x000000ffff107224 */ /* 0x000fe200078e00ff */
[----:B------:R-:W0:Y:S01]  /*13650*/  LDCU UR6, c[0x0][0x38c] ;  /* 0x00007180ff0677ac */ /* 0x000e220008000800 */
[----:B------:R-:W1:Y:S01]  /*13660*/  LDCU.128 UR12, c[0x0][0x4c0] ;  /* 0x00009800ff0c77ac */ /* 0x000e620008000c00 */
[----:B------:R-:W5:Y:S01]  /*13670*/  LDCU.64 UR8, c[0x0][0x4b8] ;  /* 0x00009700ff0877ac */ /* 0x000f620008000a00 */
[----:B------:R-:W-:Y:S01]  /*13680*/  UISETP.NE.AND UP0, UPT, UR45, URZ, UPT ;  /* 0x000000ff2d00728c */ /* 0x000fe2000bf05270 */
[----:B--2---:R-:W-:-:S05]  /*13690*/  IMAD.HI.U32 R4, R17, UR4, R16 ;  /* 0x0000000411047c27 */ /* 0x004fca000f8e0010 */
[----:B---34-:R-:W-:Y:S01]  /*136a0*/  SHF.R.U32.HI R5, RZ, UR5, R4 ;  /* 0x00000005ff057c19 */ /* 0x018fe20008011604 */
[----:B------:R-:W2:Y:S04]  /*136b0*/  LDCU.64 UR4, c[0x0][0x4d0] ;  /* 0x00009a00ff0477ac */ /* 0x000ea80008000a00 */
[----:B------:R-:W-:-:S04]  /*136c0*/  IMAD.MOV R24, RZ, RZ, -R5 ;  /* 0x000000ffff187224 */ /* 0x000fc800078e0a05 */
[----:B0-----:R-:W-:-:S04]  /*136d0*/  IMAD R24, R24, UR6, R17 ;  /* 0x0000000618187c24 */ /* 0x001fc8000f8e0211 */
[C---:B-1----:R-:W-:Y:S02]  /*136e0*/  IMAD R19, R24.reuse, UR12, RZ ;  /* 0x0000000c18137c24 */ /* 0x042fe4000f8e02ff */
[C---:B------:R-:W-:Y:S02]  /*136f0*/  IMAD R22, R24.reuse, UR13, RZ ;  /* 0x0000000d18167c24 */ /* 0x040fe4000f8e02ff */
[C---:B------:R-:W-:Y:S02]  /*13700*/  IMAD R23, R24.reuse, UR14, RZ ;  /* 0x0000000e18177c24 */ /* 0x040fe4000f8e02ff */
[C---:B------:R-:W-:Y:S02]  /*13710*/  IMAD R25, R24.reuse, UR15, RZ ;  /* 0x0000000f18197c24 */ /* 0x040fe4000f8e02ff */
[C---:B-----5:R-:W-:Y:S02]  /*13720*/  IMAD R16, R24.reuse, UR8, RZ ;  /* 0x0000000818107c24 */ /* 0x060fe4000f8e02ff */
[----:B------:R-:W-:-:S02]  /*13730*/  IMAD R0, R24, UR9, RZ ;  /* 0x0000000918007c24 */ /* 0x000fc4000f8e02ff */
[C---:B--2---:R-:W-:Y:S02]  /*13740*/  IMAD R26, R24.reuse, UR4, RZ ;  /* 0x00000004181a7c24 */ /* 0x044fe4000f8e02ff */
        /* <DEDUP_REMOVED lines=480> */
.L_x_13091:
        /* <DEDUP_REMOVED lines=19> */
.L_x_13095:
[----:B------:R-:W2:Y:S02]  /*15680*/  LDG.E.U8 R2, desc[UR36][R2.64] ;  /* 0x0000002402027981 */ /* 0x000ea4000c1e1100 */
[----:B--2---:R-:W-:-:S04]  /*15690*/  I2FP.F32.U32 R0, R2 ;  /* 0x0000000200007245 */ /* 0x004fc80000201000 */
[----:B------:R-:W-:-:S04]  /*156a0*/  F2FP.BF16.F32.PACK_AB R0, RZ, R0 ;  /* 0x00000000ff00723e */ /* 0x000fc800000010ff */
[----:B------:R-:W-:Y:S01]  /*156b0*/  PRMT R18, R0, 0x7610, R18 ;  /* 0x0000761000127816 */ /* 0x000fe20000000012 */
[----:B------:R-:W-:Y:S06]  /*156c0*/  BRA `(.L_x_13097) ;  /* 0x0000000c00e07947 */ /* 0x000fec0003800000 */
.L_x_13094:
        /* <DEDUP_REMOVED lines=11> */
.L_x_13099:
[----:B------:R-:W2:Y:S02]  /*15780*/  LDG.E R2, desc[UR36][R2.64] ;  /* 0x0000002402027981 */ /* 0x000ea4000c1e1900 */
[----:B--2---:R-:W-:-:S04]  /*15790*/  I2FP.F32.S32 R0, R2 ;  /* 0x0000000200007245 */ /* 0x004fc80000201400 */
[----:B------:R-:W-:-:S04]  /*157a0*/  F2FP.BF16.F32.PACK_AB R0, RZ, R0 ;  /* 0x00000000ff00723e */ /* 0x000fc800000010ff */
[----:B------:R-:W-:Y:S01]  /*157b0*/  PRMT R18, R0, 0x7610, R18 ;  /* 0x0000761000127816 */ /* 0x000fe20000000012 */
[----:B------:R-:W-:Y:S06]  /*157c0*/  BRA `(.L_x_13097) ;  /* 0x0000000c00a07947 */ /* 0x000fec0003800000 */
.L_x_13098:
[----:B------:R-:W2:Y:S02]  /*157d0*/  LDG.E.U16 R2, desc[UR36][R2.64] ;  /* 0x0000002402027981 */ /* 0x000ea4000c1e1500 */
[----:B--2---:R-:W0:Y:S02]  /*157e0*/  I2F.S16 R0, R2 ;  /* 0x0000000200007306 */ /* 0x004e240000101400 */
[----:B0-----:R-:W-:-:S04]  /*157f0*/  F2FP.BF16.F32.PACK_AB R0, RZ, R0 ;  /* 0x00000000ff00723e */ /* 0x001fc800000010ff */
[----:B------:R-:W-:Y:S01]  /*15800*/  PRMT R18, R0, 0x7610, R18 ;  /* 0x0000761000127816 */ /* 0x000fe20000000012 */
[----:B------:R-:W-:Y:S06]  /*15810*/  BRA `(.L_x_13097) ;  /* 0x0000000c008c7947 */ /* 0x000fec0003800000 */
.L_x_13093:
        /* <DEDUP_REMOVED lines=9> */
.L_x_13101:
[----:B------:R-:W2:Y:S02]  /*158b0*/  LDG.E.U16 R0, desc[UR36][R2.64] ;  /* 0x0000002402007981 */ /* 0x000ea4000c1e1500 */
[----:B--2---:R-:W-:-:S05]  /*158c0*/  HADD2.F32 R0, -RZ, R0.H0_H0 ;  /* 0x20000000ff007230 */ /* 0x004fca0000004100 */
[----:B------:R-:W-:-:S04]  /*158d0*/  F2FP.BF16.F32.PACK_AB R0, RZ, R0 ;  /* 0x00000000ff00723e */ /* 0x000fc800000010ff */
[----:B------:R-:W-:Y:S01]  /*158e0*/  PRMT R18, R0, 0x7610, R18 ;  /* 0x0000761000127816 */ /* 0x000fe20000000012 */
[----:B------:R-:W-:Y:S06]  /*158f0*/  BRA `(.L_x_13097) ;  /* 0x0000000c00547947 */ /* 0x000fec0003800000 */
.L_x_13100:
        /* <DEDUP_REMOVED lines=9> */
.L_x_13103:
[----:B------:R-:W2:Y:S02]  /*15990*/  LDG.E.U16 R2, desc[UR36][R2.64] ;  /* 0x0000002402027981 */ /* 0x000ea4000c1e1500 */
[----:B--2---:R-:W-:-:S05]  /*159a0*/  HADD2.F32 R0, -RZ, R2.H0_H0 ;  /* 0x20000002ff007230 */ /* 0x004fca0000004100 */
[----:B------:R-:W-:-:S04]  /*159b0*/  F2FP.BF16.F32.PACK_AB R0, RZ, R0 ;  /* 0x00000000ff00723e */ /* 0x000fc800000010ff */
[----:B------:R-:W-:Y:S01]  /*159c0*/  PRMT R18, R0, 0x7610, R18 ;  /* 0x0000761000127816 */ /* 0x000fe20000000012 */
[----:B------:R-:W-:Y:S06]  /*159d0*/  BRA `(.L_x_13097) ;  /* 0x0000000c001c7947 */ /* 0x000fec0003800000 */
.L_x_13102:
        /* <DEDUP_REMOVED lines=13> */
.L_x_13092:
        /* <DEDUP_REMOVED lines=14> */
.L_x_13106:
        /* <DEDUP_REMOVED lines=13> */
.L_x_13105:
        /* <DEDUP_REMOVED lines=27> */
.L_x_13108:
        /* <DEDUP_REMOVED lines=14> */
.L_x_13107:
[----:B------:R0:W5:Y:S01]  /*15ef0*/  LDG.E.U16 R18, desc[UR36][R2.64] ;  /* 0x0000002402127981 */ /* 0x000162000c1e1500 */
[----:B------:R-:W-:Y:S05]  /*15f00*/  BRA `(.L_x_13097) ;  /* 0x0000000400d07947 */ /* 0x000fea0003800000 */
.L_x_13104:
        /* <DEDUP_REMOVED lines=13> */
.L_x_13111:
        /* <DEDUP_REMOVED lines=21> */
.L_x_13115:
[----:B------:R-:W-:Y:S05]  /*16130*/  BSYNC.RECONVERGENT B1 ;  /* 0x0000000000017941 */ /* 0x000fea0003800200 */
.L_x_13114:
[----:B------:R-:W-:Y:S01]  /*16140*/  IMAD.SHL.U32 R0, R0, 0x100000, RZ ;  /* 0x0010000000007824 */ /* 0x000fe200078e00ff */
[----:B------:R-:W-:-:S04]  /*16150*/  LEA R2, R2, 0x3b800000, 0x17 ;  /* 0x3b80000002027811 */ /* 0x000fc800078eb8ff */
[----:B------:R-:W-:-:S07]  /*16160*/  LOP3.LUT R0, R2, R0, R7, 0xfe, !PT ;  /* 0x0000000002007212 */ /* 0x000fce00078efe07 */
.L_x_13113:
[----:B------:R-:W-:Y:S05]  /*16170*/  BSYNC.RECONVERGENT B0 ;  /* 0x0000000000007941 */ /* 0x000fea0003800200 */
.L_x_13112:
[----:B------:R-:W-:-:S04]  /*16180*/  F2FP.BF16.F32.PACK_AB R0, RZ, R0 ;  /* 0x00000000ff00723e */ /* 0x000fc800000010ff */
[----:B------:R-:W-:Y:S01]  /*16190*/  PRMT R18, R0, 0x7610, R18 ;  /* 0x0000761000127816 */ /* 0x000fe20000000012 */
[----:B------:R-:W-:Y:S06]  /*161a0*/  BRA `(.L_x_13097) ;  /* 0x0000000400287947 */ /* 0x000fec0003800000 */
.L_x_13110:
        /* <DEDUP_REMOVED lines=21> */
.L_x_13119:
[----:B------:R-:W-:Y:S05]  /*16300*/  BSYNC.RECONVERGENT B1 ;  /* 0x0000000000017941 */ /* 0x000fea0003800200 */
.L_x_13118:
[----:B------:R-:W-:Y:S01]  /*16310*/  IMAD.SHL.U32 R0, R0, 0x200000, RZ ;  /* 0x0020000000007824 */ /* 0x000fe200078e00ff */
[----:B------:R-:W-:-:S04]  /*16320*/  LEA R2, R2, 0x37800000, 0x17 ;  /* 0x3780000002027811 */ /* 0x000fc800078eb8ff */
[----:B------:R-:W-:-:S07]  /*16330*/  LOP3.LUT R0, R2, R0, R7, 0xfe, !PT ;  /* 0x0000000002007212 */ /* 0x000fce00078efe07 */
.L_x_13117:
[----:B------:R-:W-:Y:S05]  /*16340*/  BSYNC.RECONVERGENT B0 ;  /* 0x0000000000007941 */ /* 0x000fea0003800200 */
.L_x_13116:
[----:B------:R-:W-:-:S04]  /*16350*/  F2FP.BF16.F32.PACK_AB R0, RZ, R0 ;  /* 0x00000000ff00723e */ /* 0x000fc800000010ff */
[----:B------:R-:W-:Y:S01]  /*16360*/  PRMT R18, R0, 0x7610, R18 ;  /* 0x0000761000127816 */ /* 0x000fe20000000012 */
[----:B------:R-:W-:Y:S06]  /*16370*/  BRA `(.L_x_13097) ;  /* 0x0000000000b47947 */ /* 0x000fec0003800000 */
.L_x_13109:
        /* <DEDUP_REMOVED lines=14> */
.L_x_13123:
[----:B------:R-:W-:Y:S05]  /*16460*/  BSYNC.RECONVERGENT B0 ;  /* 0x0000000000007941 */ /* 0x000fea0003800200 */
.L_x_13122:
[----:B------:R-:W-:-:S04]  /*16470*/  F2FP.BF16.F32.PACK_AB R0, RZ, R0 ;  /* 0x00000000ff00723e */ /* 0x000fc800000010ff */
[----:B------:R-:W-:Y:S01]  /*16480*/  PRMT R18, R0, 0x7610, R18 ;  /* 0x0000761000127816 */ /* 0x000fe20000000012 */
[----:B------:R-:W-:Y:S06]  /*16490*/  BRA `(.L_x_13097) ;  /* 0x00000000006c7947 */ /* 0x000fec0003800000 */
.L_x_13096:
        /* <DEDUP_REMOVED lines=15> */
[----:B--2---:R-:W-:Y:S05]  /*16590*/  CALL.ABS.NOINC R2 ;  /* 0x0000000002007343 */ /* 0x004fea0003c00000 */
.L_x_13124:
[----:B------:R-:W-:Y:S01]  /*165a0*/  PRMT R18, RZ, 0x7610, R18 ;  /* 0x00007610ff127816 */ /* 0x000fe20000000012 */
[----:B------:R-:W-:Y:S06]  /*165b0*/  BRA `(.L_x_13097) ;  /* 0x0000000000247947 */ /* 0x000fec0003800000 */
.L_x_13121:
[----:B------:R-:W2:Y:S02]  /*165c0*/  LDG.E.64 R2, desc[UR36][R2.64] ;  /* 0x0000002402027981 */ /* 0x000ea4000c1e1b00 */
[----:B--2---:R-:W0:Y:S02]  /*165d0*/  I2F.U64 R0, R2 ;  /* 0x0000000200007312 */ /* 0x004e240000301000 */
[----:B0-----:R-:W-:-:S04]  /*165e0*/  F2FP.BF16.F32.PACK_AB R0, RZ, R0 ;  /* 0x00000000ff00723e */ /* 0x001fc800000010ff */
[----:B------:R-:W-:Y:S01]  /*165f0*/  PRMT R18, R0, 0x7610, R18 ;  /* 0x0000761000127816 */ /* 0x000fe20000000012 */
[----:B------:R-:W-:Y:S06]  /*16600*/  BRA `(.L_x_13097) ;  /* 0x0000000000107947 */ /* 0x000fec0003800000 */
.L_x_13120:
[----:B------:R-:W2:Y:S02]  /*16610*/  LDG.E R2, desc[UR36][R2.64] ;  /* 0x0000002402027981 */ /* 0x000ea4000c1e1900 */
[----:B--2---:R-:W-:-:S04]  /*16620*/  I2FP.F32.U32 R0, R2 ;  /* 0x0000000200007245 */ /* 0x004fc80000201000 */
[----:B------:R-:W-:-:S04]  /*16630*/  F2FP.BF16.F32.PACK_AB R0, RZ, R0 ;  /* 0x00000000ff00723e */ /* 0x000fc800000010ff */
[----:B------:R-:W-:-:S07]  /*16640*/  PRMT R18, R0, 0x7610, R18 ;  /* 0x0000761000127816 */ /* 0x000fce0000000012 */
.L_x_13097:
        /* <DEDUP_REMOVED lines=19> */
.L_x_13128:
[----:B------:R-:W2:Y:S02]  /*16780*/  LDG.E.U8 R2, desc[UR36][R2.64] ;  /* 0x0000002402027981 */ /* 0x000ea4000c1e1100 */
[----:B--2---:R-:W-:-:S04]  /*16790*/  I2FP.F32.U32 R0, R2 ;  /* 0x0000000200007245 */ /* 0x004fc80000201000 */
[----:B------:R-:W-:-:S04]  /*167a0*/  F2FP.BF16.F32.PACK_AB R0, RZ, R0 ;  /* 0x00000000ff00723e */ /* 0x000fc800000010ff */
[----:B------:R-:W-:Y:S01]  /*167b0*/  PRMT R19, R0, 0x7610, R19 ;  /* 0x0000761000137816 */ /* 0x000fe20000000013 */
[----:B------:R-:W-:Y:S06]  /*167c0*/  BRA `(.L_x_13130) ;  /* 0x0000000c00e07947 */ /* 0x000fec0003800000 */
.L_x_13127:
        /* <DEDUP_REMOVED lines=11> */
.L_x_13132:
[----:B------:R-:W2:Y:S02]  /*16880*/  LDG.E R2, desc[UR36][R2.64] ;  /* 0x0000002402027981 */ /* 0x000ea4000c1e1900 */
[----:B--2---:R-:W-:-:S04]  /*16890*/  I2FP.F32.S32 R0, R2 ;  /* 0x0000000200007245 */ /* 0x004fc80000201400 */
[----:B------:R-:W-:-:S04]  /*168a0*/  F2FP.BF16.F32.PACK_AB R0, RZ, R0 ;  /* 0x00000000ff00723e */ /* 0x000fc800000010ff */
[----:B------:R-:W-:Y:S01]  /*168b0*/  PRMT R19, R0, 0x7610, R19 ;  /* 0x0000761000137816 */ /* 0x000fe20000000013 */
[----:B------:R-:W-:Y:S06]  /*168c0*/  BRA `(.L_x_13130) ;  /* 0x0000000c00a07947 */ /* 0x000fec0003800000 */
.L_x_13131:
[----:B------:R-:W2:Y:S02]  /*168d0*/  LDG.E.U16 R2, desc[UR36][R2.64] ;  /* 0x0000002402027981 */ /* 0x000ea4000c1e1500 */
[----:B--2---:R-:W0:Y:S02]  /*168e0*/  I2F.S16 R0, R2 ;  /* 0x0000000200007306 */ /* 0x004e240000101400 */
[----:B0-----:R-:W-:-:S04]  /*168f0*/  F2FP.BF16.F32.PACK_AB R0, RZ, R0 ;  /* 0x00000000ff00723e */ /* 0x001fc800000010ff */
[----:B------:R-:W-:Y:S01]  /*16900*/  PRMT R19, R0, 0x7610, R19 ;  /* 0x0000761000137816 */ /* 0x000fe20000000013 */
[----:B------:R-:W-:Y:S06]  /*16910*/  BRA `(.L_x_13130) ;  /* 0x0000000c008c7947 */ /* 0x000fec0003800000 */
.L_x_13126:
        /* <DEDUP_REMOVED lines=9> */
.L_x_13134:
[----:B------:R-:W2:Y:S02]  /*169b0*/  LDG.E.U16 R0, desc[UR36][R2.64] ;  /* 0x0000002402007981 */ /* 0x000ea4000c1e1500 */
[----:B--2---:R-:W-:-:S05]  /*169c0*/  HADD2.F32 R0, -RZ, R0.H0_H0 ;  /* 0x20000000ff007230 */ /* 0x004fca0000004100 */
[----:B------:R-:W-:-:S04]  /*169d0*/  F2FP.BF16.F32.PACK_AB R0, RZ, R0 ;  /* 0x00000000ff00723e */ /* 0x000fc800000010ff */
[----:B------:R-:W-:Y:S01]  /*169e0*/  PRMT R19, R0, 0x7610, R19 ;  /* 0x0000761000137816 */ /* 0x000fe20000000013 */
[----:B------:R-:W-:Y:S06]  /*169f0*/  BRA `(.L_x_13130) ;  /* 0x0000000c00547947 */ /* 0x000fec0003800000 */
.L_x_13133:
        /* <DEDUP_REMOVED lines=9> */
.L_x_13136:
[----:B------:R-:W2:Y:S02]  /*16a90*/  LDG.E.U16 R2, desc[UR36][R2.64] ;  /* 0x0000002402027981 */ /* 0x000ea4000c1e1500 */
[----:B--2---:R-:W-:-:S05]  /*16aa0*/  HADD2.F32 R0, -RZ, R2.H0_H0 ;  /* 0x20000002ff007230 */ /* 0x004fca0000004100 */
[----:B------:R-:W-:-:S04]  /*16ab0*/  F2FP.BF16.F32.PACK_AB R0, RZ, R0 ;  /* 0x00000000ff00723e */ /* 0x000fc800000010ff */
[----:B------:R-:W-:Y:S01]  /*16ac0*/  PRMT R19, R0, 0x7610, R19 ;  /* 0x0000761000137816 */ /* 0x000fe20000000013 */
[----:B------:R-:W-:Y:S06]  /*16ad0*/  BRA `(.L_x_13130) ;  /* 0x0000000c001c7947 */ /* 0x000fec0003800000 */
.L_x_13135:
        /* <DEDUP_REMOVED lines=13> */
.L_x_13125:
        /* <DEDUP_REMOVED lines=14> */
.L_x_13139:
        /* <DEDUP_REMOVED lines=13> */
.L_x_13138:
        /* <DEDUP_REMOVED lines=27> */
.L_x_13141:
        /* <DEDUP_REMOVED lines=14> */
.L_x_13140:
[----:B------:R0:W5:Y:S01]  /*16ff0*/  LDG.E.U16 R19, desc[UR36][R2.64] ;  /* 0x0000002402137981 */ /* 0x000162000c1e1500 */
[----:B------:R-:W-:Y:S05]  /*17000*/  BRA `(.L_x_13130) ;  /* 0x0000000400d07947 */ /* 0x000fea0003800000 */
.L_x_13137:
        /* <DEDUP_REMOVED lines=13> */
.L_x_13144:
        /* <DEDUP_REMOVED lines=21> */
.L_x_13148:
[----:B------:R-:W-:Y:S05]  /*17230*/  BSYNC.RECONVERGENT B1 ;  /* 0x0000000000017941 */ /* 0x000fea0003800200 */
.L_x_13147:
[----:B------:R-:W-:Y:S01]  /*17240*/  IMAD.SHL.U32 R0, R0, 0x100000, RZ ;  /* 0x0010000000007824 */ /* 0x000fe200078e00ff */
[----:B------:R-:W-:-:S04]  /*17250*/  LEA R2, R2, 0x3b800000, 0x17 ;  /* 0x3b80000002027811 */ /* 0x000fc800078eb8ff */
[----:B------:R-:W-:-:S07]  /*17260*/  LOP3.LUT R0, R2, R0, R7, 0xfe, !PT ;  /* 0x0000000002007212 */ /* 0x000fce00078efe07 */
.L_x_13146:
[----:B------:R-:W-:Y:S05]  /*17270*/  BSYNC.RECONVERGENT B0 ;  /* 0x0000000000007941 */ /* 0x000fea0003800200 */
.L_x_13145:
[----:B------:R-:W-:-:S04]  /*17280*/  F2FP.BF16.F32.PACK_AB R0, RZ, R0 ;  /* 0x00000000ff00723e */ /* 0x000fc800000010ff */
[----:B------:R-:W-:Y:S01]  /*17290*/  PRMT R19, R0, 0x7610, R19 ;  /* 0x0000761000137816 */ /* 0x000fe20000000013 */
[----:B------:R-:W-:Y:S06]  /*172a0*/  BRA `(.L_x_13130) ;  /* 0x0000000400287947 */ /* 0x000fec0003800000 */
.L_x_13143:
        /* <DEDUP_REMOVED lines=21> */
.L_x_13152:
[----:B------:R-:W-:Y:S05]  /*17400*/  BSYNC.RECONVERGENT B1 ;  /* 0x0000000000017941 */ /* 0x000fea0003800200 */
.L_x_13151:
[----:B------:R-:W-:Y:S02]  /*17410*/  SHF.L.U32 R0, R0, 0x15, RZ ;  /* 0x0000001500007819 */ /* 0x000fe400000006ff */
[----:B------:R-:W-:-:S04]  /*17420*/  LEA R2, R2, 0x37800000, 0x17 ;  /* 0x3780000002027811 */ /* 0x000fc800078eb8ff */
[----:B------:R-:W-:-:S07]  /*17430*/  LOP3.LUT R0, R2, R0, R7, 0xfe, !PT ;  /* 0x0000000002007212 */ /* 0x000fce00078efe07 */
.L_x_13150:
[----:B------:R-:W-:Y:S05]  /*17440*/  BSYNC.RECONVERGENT B0 ;  /* 0x0000000000007941 */ /* 0x000fea0003800200 */
.L_x_13149:
[----:B------:R-:W-:-:S04]  /*17450*/  F2FP.BF16.F32.PACK_AB R0, RZ, R0 ;  /* 0x00000000ff00723e */ /* 0x000fc800000010ff */
[----:B------:R-:W-:Y:S01]  /*17460*/  PRMT R19, R0, 0x7610, R19 ;  /* 0x0000761000137816 */ /* 0x000fe20000000013 */
[----:B------:R-:W-:Y:S06]  /*17470*/  BRA `(.L_x_13130) ;  /* 0x0000000000b47947 */ /* 0x000fec0003800000 */
.L_x_13142:
        /* <DEDUP_REMOVED lines=14> */
.L_x_13156:
[----:B------:R-:W-:Y:S05]  /*17560*/  BSYNC.RECONVERGENT B0 ;  /* 0x0000000000007941 */ /* 0x000fea0003800200 */
.L_x_13155:
[----:B------:R-:W-:-:S04]  /*17570*/  F2FP.BF16.F32.PACK_AB R0, RZ, R0 ;  /* 0x00000000ff00723e */ /* 0x000fc800000010ff */
[----:B------:R-:W-:Y:S01]  /*17580*/  PRMT R19, R0, 0x7610, R19 ;  /* 0x0000761000137816 */ /* 0x000fe20000000013 */
[----:B------:R-:W-:Y:S06]  /*17590*/  BRA `(.L_x_13130) ;  /* 0x00000000006c7947 */ /* 0x000fec0003800000 */
.L_x_13129:
        /* <DEDUP_REMOVED lines=16> */
.L_x_13157:
[----:B------:R-:W-:Y:S01]  /*176a0*/  PRMT R19, RZ, 0x7610, R19 ;  /* 0x00007610ff137816 */ /* 0x000fe20000000013 */
[----:B------:R-:W-:Y:S06]  /*176b0*/  BRA `(.L_x_13130) ;  /* 0x0000000000247947 */ /* 0x000fec0003800000 */
.L_x_13154:
[----:B------:R-:W2:Y:S02]  /*176c0*/  LDG.E.64 R2, desc[UR36][R2.64] ;  /* 0x0000002402027981 */ /* 0x000ea4000c1e1b00 */
[----:B--2---:R-:W0:Y:S02]  /*176d0*/  I2F.U64 R0, R2 ;  /* 0x0000000200007312 */ /* 0x004e240000301000 */
[----:B0-----:R-:W-:-:S04]  /*176e0*/  F2FP.BF16.F32.PACK_AB R0, RZ, R0 ;  /* 0x00000000ff00723e */ /* 0x001fc800000010ff */
[----:B------:R-:W-:Y:S01]  /*176f0*/  PRMT R19, R0, 0x7610, R19 ;  /* 0x0000761000137816 */ /* 0x000fe20000000013 */
[----:B------:R-:W-:Y:S06]  /*17700*/  BRA `(.L_x_13130) ;  /* 0x0000000000107947 */ /* 0x000fec0003800000 */
.L_x_13153:
[----:B------:R-:W2:Y:S02]  /*17710*/  LDG.E R2, desc[UR36][R2.64] ;  /* 0x0000002402027981 */ /* 0x000ea4000c1e1900 */
[----:B--2---:R-:W-:-:S04]  /*17720*/  I2FP.F32.U32 R0, R2 ;  /* 0x0000000200007245 */ /* 0x004fc80000201000 */
[----:B------:R-:W-:-:S04]  /*17730*/  F2FP.BF16.F32.PACK_AB R0, RZ, R0 ;  /* 0x00000000ff00723e */ /* 0x000fc800000010ff */
[----:B------:R-:W-:-:S07]  /*17740*/  PRMT R19, R0, 0x7610, R19 ;  /* 0x0000761000137816 */ /* 0x000fce0000000013 */
.L_x_13130:
        /* <DEDUP_REMOVED lines=18> */
.L_x_13162:
[----:B------:R-:W2:Y:S02]  /*17870*/  LDG.E.U8 R2, desc[UR36][R2.64] ;  /* 0x0000002402027981 */ /* 0x000ea4000c1e1100 */
[----:B--2---:R-:W-:Y:S01]  /*17880*/  I2FP.F32.U32 R22, R2 ;  /* 0x0000000200167245 */ /* 0x004fe20000201000 */
[----:B------:R-:W-:Y:S06]  /*17890*/  BRA `(.L_x_13164) ;  /* 0x0000000c00447947 */ /* 0x000fec0003800000 */
.L_x_13161:
        /* <DEDUP_REMOVED lines=9> */
.L_x_13166:
[----:B------:R-:W2:Y:S02]  /*17930*/  LDG.E R2, desc[UR36][R2.64] ;  /* 0x0000002402027981 */ /* 0x000ea4000c1e1900 */
[----:B--2---:R-:W-:Y:S01]  /*17940*/  I2FP.F32.S32 R22, R2 ;  /* 0x0000000200167245 */ /* 0x004fe20000201400 */
[----:B------:R-:W-:Y:S06]  /*17950*/  BRA `(.L_x_13164) ;  /* 0x0000000c00147947 */ /* 0x000fec0003800000 */
.L_x_13165:
[----:B------:R-:W2:Y:S02]  /*17960*/  LDG.E.U16 R2, desc[UR36][R2.64] ;  /* 0x0000002402027981 */ /* 0x000ea4000c1e1500 */
[----:B--2---:R0:W1:Y:S01]  /*17970*/  I2F.S16 R22, R2 ;  /* 0x0000000200167306 */ /* 0x0040620000101400 */
[----:B------:R-:W-:Y:S05]  /*17980*/  BRA `(.L_x_13164) ;  /* 0x0000000c00087947 */ /* 0x000fea0003800000 */
.L_x_13160:
        /* <DEDUP_REMOVED lines=8> */
.L_x_13168:
[----:B------:R-:W2:Y:S02]  /*17a10*/  LDG.E.U16 R2, desc[UR36][R2.64] ;  /* 0x0000002402027981 */ /* 0x000ea4000c1e1500 */
[----:B--2---:R-:W-:Y:S01]  /*17a20*/  HADD2.F32 R22, -RZ, R2.H0_H0 ;  /* 0x20000002ff167230 */ /* 0x004fe20000004100 */
[----:B------:R-:W-:Y:S06]  /*17a30*/  BRA `(.L_x_13164) ;  /* 0x0000000800dc7947 */ /* 0x000fec0003800000 */
.L_x_13167:
        /* <DEDUP_REMOVED lines=8> */
.L_x_13170:
[----:B------:R-:W2:Y:S02]  /*17ac0*/  LDG.E.U16 R2, desc[UR36][R2.64] ;  /* 0x0000002402027981 */ /* 0x000ea4000c1e1500 */
[----:B--2---:R-:W-:Y:S01]  /*17ad0*/  HADD2.F32 R22, -RZ, R2.H0_H0 ;  /* 0x20000002ff167230 */ /* 0x004fe20000004100 */
[----:B------:R-:W-:Y:S06]  /*17ae0*/  BRA `(.L_x_13164) ;  /* 0x0000000800b07947 */ /* 0x000fec0003800000 */
.L_x_13169:
        /* <DEDUP_REMOVED lines=11> */
.L_x_13159:
        /* <DEDUP_REMOVED lines=12> */
.L_x_13173:
        /* <DEDUP_REMOVED lines=11> */
.L_x_13172:
        /* <DEDUP_REMOVED lines=25> */
.L_x_13175:
        /* <DEDUP_REMOVED lines=12> */
.L_x_13174:
[----:B------:R-:W2:Y:S02]  /*17f60*/  LDG.E.U16 R2, desc[UR36][R2.64] ;  /* 0x0000002402027981 */ /* 0x000ea4000c1e1500 */
[----:B--2---:R-:W-:Y:S01]  /*17f70*/  IMAD.U32 R22, R2, 0x10000, RZ ;  /* 0x0001000002167824 */ /* 0x004fe200078e00ff */
[----:B------:R-:W-:Y:S06]  /*17f80*/  BRA `(.L_x_13164) ;  /* 0x0000000400887947 */ /* 0x000fec0003800000 */
.L_x_13171:
        /* <DEDUP_REMOVED lines=11> */
.L_x_13178:
        /* <DEDUP_REMOVED lines=20> */
.L_x_13180:
[----:B------:R-:W-:Y:S05]  /*18180*/  BSYNC.RECONVERGENT B0 ;  /* 0x0000000000007941 */ /* 0x000fea0003800200 */
.L_x_13179:
[----:B------:R-:W-:Y:S01]  /*18190*/  IMAD.SHL.U32 R0, R0, 0x100000, RZ ;  /* 0x0010000000007824 */ /* 0x000fe200078e00ff */
[----:B------:R-:W-:-:S04]  /*181a0*/  LEA R2, R2, 0x3b800000, 0x17 ;  /* 0x3b80000002027811 */ /* 0x000fc800078eb8ff */
[----:B------:R-:W-:Y:S01]  /*181b0*/  LOP3.LUT R22, R2, R0, R7, 0xfe, !PT ;  /* 0x0000000002167212 */ /* 0x000fe200078efe07 */
[----:B------:R-:W-:Y:S06]  /*181c0*/  BRA `(.L_x_13164) ;  /* 0x0000000000f87947 */ /* 0x000fec0003800000 */
.L_x_13177:
        /* <DEDUP_REMOVED lines=20> */
.L_x_13182:
[----:B------:R-:W-:Y:S05]  /*18310*/  BSYNC.RECONVERGENT B0 ;  /* 0x0000000000007941 */ /* 0x000fea0003800200 */
.L_x_13181:
[----:B------:R-:W-:Y:S01]  /*18320*/  IMAD.SHL.U32 R0, R0, 0x200000, RZ ;  /* 0x0020000000007824 */ /* 0x000fe200078e00ff */
[----:B------:R-:W-:-:S04]  /*18330*/  LEA R2, R2, 0x37800000, 0x17 ;  /* 0x3780000002027811 */ /* 0x000fc800078eb8ff */
[----:B------:R-:W-:Y:S01]  /*18340*/  LOP3.LUT R22, R2, R0, R7, 0xfe, !PT ;  /* 0x0000000002167212 */ /* 0x000fe200078efe07 */
[----:B------:R-:W-:Y:S06]  /*18350*/  BRA `(.L_x_13164) ;  /* 0x0000000000947947 */ /* 0x000fec0003800000 */
.L_x_13176:
        /* <DEDUP_REMOVED lines=14> */
.L_x_13163:
        /* <DEDUP_REMOVED lines=12> */
[----:B---3--:R-:W-:Y:S01]  /*18500*/  IMAD.U32 R10, RZ, RZ, UR8 ;  /* 0x00000008ff0a7e24 */ /* 0x008fe2000f8e00ff */
[----:B------:R-:W-:-:S07]  /*18510*/  MOV R11, UR9 ;  /* 0x00000009000b7c02 */ /* 0x000fce0008000f00 */
[----:B------:R-:W-:-:S07]  /*18520*/  LEPC R20, `(.L_x_13185) ;  /* 0x000000001014794e */ /* 0x000fce0000000000 */
[----:B--2--5:R-:W-:Y:S05]  /*18530*/  CALL.ABS.NOINC R2 ;  /* 0x0000000002007343 */ /* 0x024fea0003c00000 */
.L_x_13185:
[----:B------:R-:W-:Y:S01]  /*18540*/  IMAD.MOV.U32 R22, RZ, RZ, RZ ;  /* 0x000000ffff167224 */ /* 0x000fe200078e00ff */
[----:B------:R-:W-:Y:S06]  /*18550*/  BRA `(.L_x_13164) ;  /* 0x0000000000147947 */ /* 0x000fec0003800000 */
.L_x_13184:
[----:B------:R-:W2:Y:S02]  /*18560*/  LDG.E.64 R2, desc[UR36][R2.64] ;  /* 0x0000002402027981 */ /* 0x000ea4000c1e1b00 */
[----:B--2---:R0:W1:Y:S02]  /*18570*/  I2F.U64 R22, R2 ;  /* 0x0000000200167312 */ /* 0x0040640000301000 */
[----:B01----:R-:W-:Y:S05]  /*18580*/  BRA `(.L_x_13164) ;  /* 0x0000000000087947 */ /* 0x003fea0003800000 */
.L_x_13183:
[----:B------:R-:W2:Y:S02]  /*18590*/  LDG.E R2, desc[UR36][R2.64] ;  /* 0x0000002402027981 */ /* 0x000ea4000c1e1900 */
[----:B--2---:R-:W-:-:S07]  /*185a0*/  I2FP.F32.U32 R22, R2 ;  /* 0x0000000200167245 */ /* 0x004fce0000201000 */
.L_x_13164:
[----:B------:R-:W-:Y:S05]  /*185b0*/  BSYNC.RECONVERGENT B6 ;  /* 0x0000000000067941 */ /* 0x000fea0003800200 */
.L_x_13158:
        /* <DEDUP_REMOVED lines=18> */
.L_x_13190:
[----:B------:R-:W2:Y:S02]  /*186e0*/  LDG.E.U8 R2, desc[UR36][R2.64] ;  /* 0x0000002402027981 */ /* 0x000ea4000c1e1100 */
[----:B--2---:R-:W-:Y:S01]  /*186f0*/  I2FP.F32.U32 R23, R2 ;  /* 0x0000000200177245 */ /* 0x004fe20000201000 */
[----:B------:R-:W-:Y:S06]  /*18700*/  BRA `(.L_x_13192) ;  /* 0x0000000c00447947 */ /* 0x000fec0003800000 */
.L_x_13189:
        /* <DEDUP_REMOVED lines=9> */
.L_x_13194:
[----:B------:R-:W2:Y:S02]  /*187a0*/  LDG.E R2, desc[UR36][R2.64] ;  /* 0x0000002402027981 */ /* 0x000ea4000c1e1900 */
[----:B--2---:R-:W-:Y:S01]  /*187b0*/  I2FP.F32.S32 R23, R2 ;  /* 0x0000000200177245 */ /* 0x004fe20000201400 */
[----:B------:R-:W-:Y:S06]  /*187c0*/  BRA `(.L_x_13192) ;  /* 0x0000000c00147947 */ /* 0x000fec0003800000 */
.L_x_13193:
[----:B------:R-:W2:Y:S02]  /*187d0*/  LDG.E.U16 R2, desc[UR36][R2.64] ;  /* 0x0000002402027981 */ /* 0x000ea4000c1e1500 */
[----:B--2---:R4:W0:Y:S01]  /*187e0*/  I2F.S16 R23, R2 ;  /* 0x0000000200177306 */ /* 0x0048220000101400 */
[----:B------:R-:W-:Y:S05]  /*187f0*/  BRA `(.L_x_13192) ;  /* 0x0000000c00087947 */ /* 0x000fea0003800000 */
.L_x_13188:
        /* <DEDUP_REMOVED lines=8> */
.L_x_13196:
[----:B------:R-:W2:Y:S02]  /*18880*/  LDG.E.U16 R2, desc[UR36][R2.64] ;  /* 0x0000002402027981 */ /* 0x000ea4000c1e1500 */
[----:B--2---:R-:W-:Y:S01]  /*18890*/  HADD2.F32 R23, -RZ, R2.H0_H0 ;  /* 0x20000002ff177230 */ /* 0x004fe20000004100 */
[----:B------:R-:W-:Y:S06]  /*188a0*/  BRA `(.L_x_13192) ;  /* 0x0000000800dc7947 */ /* 0x000fec0003800000 */
.L_x_13195:
        /* <DEDUP_REMOVED lines=8> */
.L_x_13198:
[----:B------:R-:W2:Y:S02]  /*18930*/  LDG.E.U16 R2, desc[UR36][R2.64] ;  /* 0x0000002402027981 */ /* 0x000ea4000c1e1500 */
[----:B--2---:R-:W-:Y:S01]  /*18940*/  HADD2.F32 R23, -RZ, R2.H0_H0 ;  /* 0x20000002ff177230 */ /* 0x004fe20000004100 */
[----:B------:R-:W-:Y:S06]  /*18950*/  BRA `(.L_x_13192) ;  /* 0x0000000800b07947 */ /* 0x000fec0003800000 */
.L_x_13197:
        /* <DEDUP_REMOVED lines=11> */
.L_x_13187:
        /* <DEDUP_REMOVED lines=12> */
.L_x_13201:
        /* <DEDUP_REMOVED lines=11> */
.L_x_13200:
        /* <DEDUP_REMOVED lines=25> */
.L_x_13203:
        /* <DEDUP_REMOVED lines=12> */
.L_x_13202:
[----:B------:R-:W2:Y:S02]  /*18dd0*/  LDG.E.U16 R2, desc[UR36][R2.64] ;  /* 0x0000002402027981 */ /* 0x000ea4000c1e1500 */
[----:B--2---:R-:W-:Y:S01]  /*18de0*/  IMAD.U32 R23, R2, 0x10000, RZ ;  /* 0x0001000002177824 */ /* 0x004fe200078e00ff */
[----:B------:R-:W-:Y:S06]  /*18df0*/  BRA `(.L_x_13192) ;  /* 0x0000000400887947 */ /* 0x000fec0003800000 */
.L_x_13199:
        /* <DEDUP_REMOVED lines=11> */
.L_x_13206:
        /* <DEDUP_REMOVED lines=20> */
.L_x_13208:
[----:B------:R-:W-:Y:S05]  /*18ff0*/  BSYNC.RECONVERGENT B0 ;  /* 0x0000000000007941 */ /* 0x000fea0003800200 */
.L_x_13207:
[----:B------:R-:W-:Y:S01]  /*19000*/  IMAD.SHL.U32 R0, R0, 0x100000, RZ ;  /* 0x0010000000007824 */ /* 0x000fe200078e00ff */
[----:B------:R-:W-:-:S04]  /*19010*/  LEA R2, R2, 0x3b800000, 0x17 ;  /* 0x3b80000002027811 */ /* 0x000fc800078eb8ff */
[----:B------:R-:W-:Y:S01]  /*19020*/  LOP3.LUT R23, R2, R0, R23, 0xfe, !PT ;  /* 0x0000000002177212 */ /* 0x000fe200078efe17 */
[----:B------:R-:W-:Y:S06]  /*19030*/  BRA `(.L_x_13192) ;  /* 0x0000000000f87947 */ /* 0x000fec0003800000 */
.L_x_13205:
        /* <DEDUP_REMOVED lines=20> */
.L_x_13210:
[----:B------:R-:W-:Y:S05]  /*19180*/  BSYNC.RECONVERGENT B0 ;  /* 0x0000000000007941 */ /* 0x000fea0003800200 */
.L_x_13209:
[----:B------:R-:W-:Y:S01]  /*19190*/  IMAD.SHL.U32 R0, R0, 0x200000, RZ ;  /* 0x0020000000007824 */ /* 0x000fe200078e00ff */
[----:B------:R-:W-:-:S04]  /*191a0*/  LEA R2, R2, 0x37800000, 0x17 ;  /* 0x3780000002027811 */ /* 0x000fc800078eb8ff */
[----:B------:R-:W-:Y:S01]  /*191b0*/  LOP3.LUT R23, R2, R0, R23, 0xfe, !PT ;  /* 0x0000000002177212 */ /* 0x000fe200078efe17 */
[----:B------:R-:W-:Y:S06]  /*191c0*/  BRA `(.L_x_13192) ;  /* 0x0000000000947947 */ /* 0x000fec0003800000 */
.L_x_13204:
        /* <DEDUP_REMOVED lines=14> */
.L_x_13191:
        /* <DEDUP_REMOVED lines=12> */
[----:B-1----:R-:W-:Y:S02]  /*19370*/  IMAD.U32 R10, RZ, RZ, UR8 ;  /* 0x00000008ff0a7e24 */ /* 0x002fe4000f8e00ff */
[----:B------:R-:W-:-:S07]  /*19380*/  IMAD.U32 R11, RZ, RZ, UR9 ;  /* 0x00000009ff0b7e24 */ /* 0x000fce000f8e00ff */
[----:B------:R-:W-:-:S07]  /*19390*/  LEPC R20, `(.L_x_13213) ;  /* 0x000000001014794e */ /* 0x000fce0000000000 */
[----:B---345:R-:W-:Y:S05]  /*193a0*/  CALL.ABS.NOINC R2 ;  /* 0x0000000002007343 */ /* 0x038fea0003c00000 */
.L_x_13213:
[----:B------:R-:W-:Y:S01]  /*193b0*/  IMAD.MOV.U32 R23, RZ, RZ, RZ ;  /* 0x000000ffff177224 */ /* 0x000fe200078e00ff */
[----:B------:R-:W-:Y:S06]  /*193c0*/  BRA `(.L_x_13192) ;  /* 0x0000000000147947 */ /* 0x000fec0003800000 */
.L_x_13212:
[----:B------:R-:W2:Y:S02]  /*193d0*/  LDG.E.64 R2, desc[UR36][R2.64] ;  /* 0x0000002402027981 */ /* 0x000ea4000c1e1b00 */
[----:B--2---:R0:W2:Y:S02]  /*193e0*/  I2F.U64 R23, R2 ;  /* 0x0000000200177312 */ /* 0x0040a40000301000 */
[----:B0-2---:R-:W-:Y:S05]  /*193f0*/  BRA `(.L_x_13192) ;  /* 0x0000000000087947 */ /* 0x005fea0003800000 */
.L_x_13211:
[----:B------:R-:W2:Y:S02]  /*19400*/  LDG.E R2, desc[UR36][R2.64] ;  /* 0x0000002402027981 */ /* 0x000ea4000c1e1900 */
[----:B--2---:R-:W-:-:S07]  /*19410*/  I2FP.F32.U32 R23, R2 ;  /* 0x0000000200177245 */ /* 0x004fce0000201000 */
.L_x_13192:
[----:B------:R-:W-:Y:S05]  /*19420*/  BSYNC.RECONVERGENT B6 ;  /* 0x0000000000067941 */ /* 0x000fea0003800200 */
.L_x_13186:
        /* <DEDUP_REMOVED lines=18> */
.L_x_13218:
[----:B------:R-:W4:Y:S02]  /*19550*/  LDG.E.U8 R2, desc[UR36][R2.64] ;  /* 0x0000002402027981 */ /* 0x000f24000c1e1100 */
[----:B----4-:R-:W-:Y:S01]  /*19560*/  I2FP.F32.U32 R25, R2 ;  /* 0x0000000200197245 */ /* 0x010fe20000201000 */
[----:B------:R-:W-:Y:S06]  /*19570*/  BRA `(.L_x_13220) ;  /* 0x0000000c00447947 */ /* 0x000fec0003800000 */
.L_x_13217:
        /* <DEDUP_REMOVED lines=9> */
.L_x_13222:
[----:B------:R-:W4:Y:S02]  /*19610*/  LDG.E R2, desc[UR36][R2.64] ;  /* 0x0000002402027981 */ /* 0x000f24000c1e1900 */
[----:B----4-:R-:W-:Y:S01]  /*19620*/  I2FP.F32.S32 R25, R2 ;  /* 0x0000000200197245 */ /* 0x010fe20000201400 */
[----:B------:R-:W-:Y:S06]  /*19630*/  BRA `(.L_x_13220) ;  /* 0x0000000c00147947 */ /* 0x000fec0003800000 */
.L_x_13221:
[----:B------:R-:W4:Y:S02]  /*19640*/  LDG.E.U16 R2, desc[UR36][R2.64] ;  /* 0x0000002402027981 */ /* 0x000f24000c1e1500 */
[----:B----4-:R0:W4:Y:S01]  /*19650*/  I2F.S16 R25, R2 ;  /* 0x0000000200197306 */ /* 0x0101220000101400 */
[----:B------:R-:W-:Y:S05]  /*19660*/  BRA `(.L_x_13220) ;  /* 0x0000000c00087947 */ /* 0x000fea0003800000 */
.L_x_13216:
        /* <DEDUP_REMOVED lines=8> */
.L_x_13224:
[----:B------:R-:W4:Y:S02]  /*196f0*/  LDG.E.U16 R2, desc[UR36][R2.64] ;  /* 0x0000002402027981 */ /* 0x000f24000c1e1500 */
[----:B----4-:R-:W-:Y:S01]  /*19700*/  HADD2.F32 R25, -RZ, R2.H0_H0 ;  /* 0x20000002ff197230 */ /* 0x010fe20000004100 */
[----:B------:R-:W-:Y:S06]  /*19710*/  BRA `(.L_x_13220) ;  /* 0x0000000800dc7947 */ /* 0x000fec0003800000 */
.L_x_13223:
        /* <DEDUP_REMOVED lines=8> */
.L_x_13226:
[----:B------:R-:W4:Y:S02]  /*197a0*/  LDG.E.U16 R2, desc[UR36][R2.64] ;  /* 0x0000002402027981 */ /* 0x000f24000c1e1500 */
[----:B----4-:R-:W-:Y:S01]  /*197b0*/  HADD2.F32 R25, -RZ, R2.H0_H0 ;  /* 0x20000002ff197230 */ /* 0x010fe20000004100 */
[----:B------:R-:W-:Y:S06]  /*197c0*/  BRA `(.L_x_13220) ;  /* 0x0000000800b07947 */ /* 0x000fec0003800000 */
.L_x_13225:
        /* <DEDUP_REMOVED lines=11> */
.L_x_13215:
        /* <DEDUP_REMOVED lines=12> */
.L_x_13229:
        /* <DEDUP_REMOVED lines=11> */
.L_x_13228:
        /* <DEDUP_REMOVED lines=25> */
.L_x_13231:
[----:B------:R-:W4:Y:S02]  /*19b80*/  LDG.E.U8 R2, desc[UR36][R2.64] ;  /* 0x0000002402027981 */ /* 0x000f24000c1e1100 */
[C---:B----4-:R-:W-:Y:S01]  /*19b90*/  IMAD.SHL.U32 R0, R2.reuse, 0x2000000, RZ ;  /* 0x0200000002007824 */ /* 0x050fe200078e00ff */
        /* <DEDUP_REMOVED lines=10> */
.L_x_13230:
[----:B------:R-:W4:Y:S02]  /*19c40*/  LDG.E.U16 R2, desc[UR36][R2.64] ;  /* 0x0000002402027981 */ /* 0x000f24000c1e1500 */
[----:B----4-:R-:W-:Y:S01]  /*19c50*/  IMAD.U32 R25, R2, 0x10000, RZ ;  /* 0x0001000002197824 */ /* 0x010fe200078e00ff */
[----:B------:R-:W-:Y:S06]  /*19c60*/  BRA `(.L_x_13220) ;  /* 0x0000000400887947 */ /* 0x000fec0003800000 */
.L_x_13227:
        /* <DEDUP_REMOVED lines=11> */
.L_x_13234:
        /* <DEDUP_REMOVED lines=20> */
.L_x_13236:
[----:B------:R-:W-:Y:S05]  /*19e60*/  BSYNC.RECONVERGENT B0 ;  /* 0x0000000000007941 */ /* 0x000fea0003800200 */
.L_x_13235:
[----:B------:R-:W-:Y:S01]  /*19e70*/  IMAD.SHL.U32 R0, R0, 0x100000, RZ ;  /* 0x0010000000007824 */ /* 0x000fe200078e00ff */
[----:B------:R-:W-:-:S04]  /*19e80*/  LEA R2, R2, 0x3b800000, 0x17 ;  /* 0x3b80000002027811 */ /* 0x000fc800078eb8ff */
[----:B------:R-:W-:Y:S01]  /*19e90*/  LOP3.LUT R25, R2, R0, R25, 0xfe, !PT ;  /* 0x0000000002197212 */ /* 0x000fe200078efe19 */
[----:B------:R-:W-:Y:S06]  /*19ea0*/  BRA `(.L_x_13220) ;  /* 0x0000000000f87947 */ /* 0x000fec0003800000 */
.L_x_13233:
        /* <DEDUP_REMOVED lines=20> */
.L_x_13238:
[----:B------:R-:W-:Y:S05]  /*19ff0*/  BSYNC.RECONVERGENT B0 ;  /* 0x0000000000007941 */ /* 0x000fea0003800200 */
.L_x_13237:
[----:B------:R-:W-:Y:S01]  /*1a000*/  IMAD.SHL.U32 R0, R0, 0x200000, RZ ;  /* 0x0020000000007824 */ /* 0x000fe200078e00ff */
[----:B------:R-:W-:-:S04]  /*1a010*/  LEA R2, R2, 0x37800000, 0x17 ;  /* 0x3780000002027811 */ /* 0x000fc800078eb8ff */
[----:B------:R-:W-:Y:S01]  /*1a020*/  LOP3.LUT R25, R2, R0, R25, 0xfe, !PT ;  /* 0x0000000002197212 */ /* 0x000fe200078efe19 */
[----:B------:R-:W-:Y:S06]  /*1a030*/  BRA `(.L_x_13220) ;  /* 0x0000000000947947 */ /* 0x000fec0003800000 */
.L_x_13232:
        /* <DEDUP_REMOVED lines=14> */
.L_x_13219:
        /* <DEDUP_REMOVED lines=8> */
[----:B0-----:R-:W-:Y:S01]  /*1a1a0*/  MOV R4, UR4 ;  /* 0x0000000400047c02 */ /* 0x001fe20008000f00 */
[----:B------:R-:W-:-:S02]  /*1a1b0*/  IMAD.U32 R5, RZ, RZ, UR5 ;  /* 0x00000005ff057e24 */ /* 0x000fc4000f8e00ff */
[----:B----4-:R-:W-:Y:S02]  /*1a1c0*/  IMAD.U32 R6, RZ, RZ, UR6 ;  /* 0x00000006ff067e24 */ /* 0x010fe4000f8e00ff */
[----:B------:R-:W-:Y:S02]  /*1a1d0*/  IMAD.U32 R7, RZ, RZ, UR7 ;  /* 0x00000007ff077e24 */ /* 0x000fe4000f8e00ff */
[----:B--2---:R-:W-:Y:S01]  /*1a1e0*/  IMAD.U32 R10, RZ, RZ, UR8 ;  /* 0x00000008ff0a7e24 */ /* 0x004fe2000f8e00ff */
[----:B------:R-:W-:-:S07]  /*1a1f0*/  MOV R11, UR9 ;  /* 0x00000009000b7c02 */ /* 0x000fce0008000f00 */
[----:B------:R-:W-:-:S07]  /*1a200*/  LEPC R20, `(.L_x_13241) ;  /* 0x000000001014794e */ /* 0x000fce0000000000 */
[----:B-1-3-5:R-:W-:Y:S05]  /*1a210*/  CALL.ABS.NOINC R2 ;  /* 0x0000000002007343 */ /* 0x02afea0003c00000 */
.L_x_13241:
[----:B------:R-:W-:Y:S01]  /*1a220*/  IMAD.MOV.U32 R25, RZ, RZ, RZ ;  /* 0x000000ffff197224 */ /* 0x000fe200078e00ff */
[----:B------:R-:W-:Y:S06]  /*1a230*/  BRA `(.L_x_13220) ;  /* 0x0000000000147947 */ /* 0x000fec0003800000 */
.L_x_13240:
[----:B------:R-:W4:Y:S02]  /*1a240*/  LDG.E.64 R2, desc[UR36][R2.64] ;  /* 0x0000002402027981 */ /* 0x000f24000c1e1b00 */
[----:B----4-:R0:W4:Y:S02]  /*1a250*/  I2F.U64 R25, R2 ;  /* 0x0000000200197312 */ /* 0x0101240000301000 */
[----:B0---4-:R-:W-:Y:S05]  /*1a260*/  BRA `(.L_x_13220) ;  /* 0x0000000000087947 */ /* 0x011fea0003800000 */
.L_x_13239:
[----:B------:R-:W4:Y:S02]  /*1a270*/  LDG.E R2, desc[UR36][R2.64] ;  /* 0x0000002402027981 */ /* 0x000f24000c1e1900 */
[----:B----4-:R-:W-:-:S07]  /*1a280*/  I2FP.F32.U32 R25, R2 ;  /* 0x0000000200197245 */ /* 0x010fce0000201000 */
.L_x_13220:
[----:B------:R-:W-:Y:S05]  /*1a290*/  BSYNC.RECONVERGENT B6 ;  /* 0x0000000000067941 */ /* 0x000fea0003800200 */
.L_x_13214:
        /* <DEDUP_REMOVED lines=18> */
.L_x_13246:
[----:B------:R-:W2:Y:S02]  /*1a3c0*/  LDG.E.U8 R2, desc[UR36][R2.64] ;  /* 0x0000002402027981 */ /* 0x000ea4000c1e1100 */
[----:B--2---:R-:W-:Y:S01]  /*1a3d0*/  I2FP.F32.U32 R26, R2 ;  /* 0x00000002001a7245 */ /* 0x004fe20000201000 */
[----:B------:R-:W-:Y:S06]  /*1a3e0*/  BRA `(.L_x_13248) ;  /* 0x0000000c00447947 */ /* 0x000fec0003800000 */
.L_x_13245:
        /* <DEDUP_REMOVED lines=9> */
.L_x_13250:
[----:B------:R-:W2:Y:S02]  /*1a480*/  LDG.E R2, desc[UR36][R2.64] ;  /* 0x0000002402027981 */ /* 0x000ea4000c1e1900 */
[----:B--2---:R-:W-:Y:S01]  /*1a490*/  I2FP.F32.S32 R26, R2 ;  /* 0x00000002001a7245 */ /* 0x004fe20000201400 */
[----:B------:R-:W-:Y:S06]  /*1a4a0*/  BRA `(.L_x_13248) ;  /* 0x0000000c00147947 */ /* 0x000fec0003800000 */
.L_x_13249:
[----:B------:R-:W2:Y:S02]  /*1a4b0*/  LDG.E.U16 R2, desc[UR36][R2.64] ;  /* 0x0000002402027981 */ /* 0x000ea4000c1e1500 */
[----:B--2---:R0:W2:Y:S01]  /*1a4c0*/  I2F.S16 R26, R2 ;  /* 0x00000002001a7306 */ /* 0x0040a20000101400 */
[----:B------:R-:W-:Y:S05]  /*1a4d0*/  BRA `(.L_x_13248) ;  /* 0x0000000c00087947 */ /* 0x000fea0003800000 */
.L_x_13244:
        /* <DEDUP_REMOVED lines=8> */
.L_x_13252:
[----:B------:R-:W2:Y:S02]  /*1a560*/  LDG.E.U16 R2, desc[UR36][R2.64] ;  /* 0x0000002402027981 */ /* 0x000ea4000c1e1500 */
[----:B--2---:R-:W-:Y:S01]  /*1a570*/  HADD2.F32 R26, -RZ, R2.H0_H0 ;  /* 0x20000002ff1a7230 */ /* 0x004fe20000004100 */
[----:B------:R-:W-:Y:S06]  /*1a580*/  BRA `(.L_x_13248) ;  /* 0x0000000800dc7947 */ /* 0x000fec0003800000 */
.L_x_13251:
        /* <DEDUP_REMOVED lines=8> */
.L_x_13254:
[----:B------:R-:W2:Y:S02]  /*1a610*/  LDG.E.U16 R2, desc[UR36][R2.64] ;  /* 0x0000002402027981 */ /* 0x000ea4000c1e1500 */
[----:B--2---:R-:W-:Y:S01]  /*1a620*/  HADD2.F32 R26, -RZ, R2.H0_H0 ;  /* 0x20000002ff1a7230 */ /* 0x004fe20000004100 */
[----:B------:R-:W-:Y:S06]  /*1a630*/  BRA `(.L_x_13248) ;  /* 0x0000000800b07947 */ /* 0x000fec0003800000 */
.L_x_13253:
        /* <DEDUP_REMOVED lines=11> */
.L_x_13243:
        /* <DEDUP_REMOVED lines=12> */
.L_x_13257:
        /* <DEDUP_REMOVED lines=11> */
.L_x_13256:
        /* <DEDUP_REMOVED lines=25> */
.L_x_13259:
        /* <DEDUP_REMOVED lines=12> */
.L_x_13258:
[----:B------:R-:W2:Y:S02]  /*1aab0*/  LDG.E.U16 R2, desc[UR36][R2.64] ;  /* 0x0000002402027981 */ /* 0x000ea4000c1e1500 */
[----:B--2---:R-:W-:Y:S01]  /*1aac0*/  SHF.L.U32 R26, R2, 0x10, RZ ;  /* 0x00000010021a7819 */ /* 0x004fe200000006ff */
[----:B------:R-:W-:Y:S06]  /*1aad0*/  BRA `(.L_x_13248) ;  /* 0x0000000400887947 */ /* 0x000fec0003800000 */
.L_x_13255:
        /* <DEDUP_REMOVED lines=11> */
.L_x_13262:
        /* <DEDUP_REMOVED lines=20> */
.L_x_13264:
[----:B------:R-:W-:Y:S05]  /*1acd0*/  BSYNC.RECONVERGENT B0 ;  /* 0x0000000000007941 */ /* 0x000fea0003800200 */
.L_x_13263:
[----:B------:R-:W-:Y:S02]  /*1ace0*/  SHF.L.U32 R0, R0, 0x14, RZ ;  /* 0x0000001400007819 */ /* 0x000fe400000006ff */
[----:B------:R-:W-:-:S04]  /*1acf0*/  LEA R2, R2, 0x3b800000, 0x17 ;  /* 0x3b80000002027811 */ /* 0x000fc800078eb8ff */
[----:B------:R-:W-:Y:S01]  /*1ad00*/  LOP3.LUT R26, R2, R0, R7, 0xfe, !PT ;  /* 0x00000000021a7212 */ /* 0x000fe200078efe07 */
[----:B------:R-:W-:Y:S06]  /*1ad10*/  BRA `(.L_x_13248) ;  /* 0x0000000000f87947 */ /* 0x000fec0003800000 */
.L_x_13261:
        /* <DEDUP_REMOVED lines=20> */
.L_x_13266:
[----:B------:R-:W-:Y:S05]  /*1ae60*/  BSYNC.RECONVERGENT B0 ;  /* 0x0000000000007941 */ /* 0x000fea0003800200 */
.L_x_13265:
[----:B------:R-:W-:Y:S02]  /*1ae70*/  SHF.L.U32 R0, R0, 0x15, RZ ;  /* 0x0000001500007819 */ /* 0x000fe400000006ff */
[----:B------:R-:W-:-:S04]  /*1ae80*/  LEA R2, R2, 0x37800000, 0x17 ;  /* 0x3780000002027811 */ /* 0x000fc800078eb8ff */
[----:B------:R-:W-:Y:S01]  /*1ae90*/  LOP3.LUT R26, R2, R0, R7, 0xfe, !PT ;  /* 0x00000000021a7212 */ /* 0x000fe200078efe07 */
[----:B------:R-:W-:Y:S06]  /*1aea0*/  BRA `(.L_x_13248) ;  /* 0x0000000000947947 */ /* 0x000fec0003800000 */
.L_x_13260:
        /* <DEDUP_REMOVED lines=14> */
.L_x_13247:
        /* <DEDUP_REMOVED lines=16> */
.L_x_13269:
[----:B------:R-:W-:Y:S01]  /*1b090*/  IMAD.MOV.U32 R26, RZ, RZ, RZ ;  /* 0x000000ffff1a7224 */ /* 0x000fe200078e00ff */
[----:B------:R-:W-:Y:S06]  /*1b0a0*/  BRA `(.L_x_13248) ;  /* 0x0000000000147947 */ /* 0x000fec0003800000 */
.L_x_13268:
[----:B------:R-:W2:Y:S02]  /*1b0b0*/  LDG.E.64 R26, desc[UR36][R2.64] ;  /* 0x00000024021a7981 */ /* 0x000ea4000c1e1b00 */
[----:B--2---:R0:W2:Y:S02]  /*1b0c0*/  I2F.U64 R26, R26 ;  /* 0x0000001a001a7312 */ /* 0x0040a40000301000 */
[----:B0-2---:R-:W-:Y:S05]  /*1b0d0*/  BRA `(.L_x_13248) ;  /* 0x0000000000087947 */ /* 0x005fea0003800000 */
.L_x_13267:
[----:B------:R-:W2:Y:S02]  /*1b0e0*/  LDG.E R2, desc[UR36][R2.64] ;  /* 0x0000002402027981 */ /* 0x000ea4000c1e1900 */
[----:B--2---:R-:W-:-:S07]  /*1b0f0*/  I2FP.F32.U32 R26, R2 ;  /* 0x00000002001a7245 */ /* 0x004fce0000201000 */
.L_x_13248:
[----:B------:R-:W-:Y:S05]  /*1b100*/  BSYNC.RECONVERGENT B6 ;  /* 0x0000000000067941 */ /* 0x000fea0003800200 */
.L_x_13242:
        /* <DEDUP_REMOVED lines=18> */
.L_x_13274:
[----:B------:R-:W2:Y:S02]  /*1b230*/  LDG.E.U8 R0, desc[UR36][R2.64] ;  /* 0x0000002402007981 */ /* 0x000ea4000c1e1100 */
[----:B--2---:R-:W-:Y:S01]  /*1b240*/  I2FP.F32.U32 R0, R0 ;  /* 0x0000000000007245 */ /* 0x004fe20000201000 */
[----:B------:R-:W-:Y:S06]  /*1b250*/  BRA `(.L_x_13276) ;  /* 0x0000000c00447947 */ /* 0x000fec0003800000 */
.L_x_13273:
        /* <DEDUP_REMOVED lines=9> */
.L_x_13278:
[----:B------:R-:W2:Y:S02]  /*1b2f0*/  LDG.E R0, desc[UR36][R2.64] ;  /* 0x0000002402007981 */ /* 0x000ea4000c1e1900 */
[----:B--2---:R-:W-:Y:S01]  /*1b300*/  I2FP.F32.S32 R0, R0 ;  /* 0x0000000000007245 */ /* 0x004fe20000201400 */
[----:B------:R-:W-:Y:S06]  /*1b310*/  BRA `(.L_x_13276) ;  /* 0x0000000c00147947 */ /* 0x000fec0003800000 */
.L_x_13277:
[----:B------:R-:W2:Y:S02]  /*1b320*/  LDG.E.U16 R0, desc[UR36][R2.64] ;  /* 0x0000002402007981 */ /* 0x000ea4000c1e1500 */
[----:B--2---:R-:W0:Y:S01]  /*1b330*/  I2F.S16 R0, R0 ;  /* 0x0000000000007306 */ /* 0x004e220000101400 */
[----:B------:R-:W-:Y:S05]  /*1b340*/  BRA `(.L_x_13276) ;  /* 0x0000000c00087947 */ /* 0x000fea0003800000 */
.L_x_13272:
        /* <DEDUP_REMOVED lines=8> */
.L_x_13280:
[----:B------:R-:W2:Y:S02]  /*1b3d0*/  LDG.E.U16 R0, desc[UR36][R2.64] ;  /* 0x0000002402007981 */ /* 0x000ea4000c1e1500 */
[----:B--2---:R-:W-:Y:S01]  /*1b3e0*/  HADD2.F32 R0, -RZ, R0.H0_H0 ;  /* 0x20000000ff007230 */ /* 0x004fe20000004100 */
[----:B------:R-:W-:Y:S06]  /*1b3f0*/  BRA `(.L_x_13276) ;  /* 0x0000000800dc7947 */ /* 0x000fec0003800000 */
.L_x_13279:
        /* <DEDUP_REMOVED lines=8> */
.L_x_13282:
[----:B------:R-:W2:Y:S02]  /*1b480*/  LDG.E.U16 R0, desc[UR36][R2.64] ;  /* 0x0000002402007981 */ /* 0x000ea4000c1e1500 */
[----:B--2---:R-:W-:Y:S01]  /*1b490*/  HADD2.F32 R0, -RZ, R0.H0_H0 ;  /* 0x20000000ff007230 */ /* 0x004fe20000004100 */
[----:B------:R-:W-:Y:S06]  /*1b4a0*/  BRA `(.L_x_13276) ;  /* 0x0000000800b07947 */ /* 0x000fec0003800000 */
.L_x_13281:
        /* <DEDUP_REMOVED lines=11> */
.L_x_13271:
        /* <DEDUP_REMOVED lines=12> */
.L_x_13285:
        /* <DEDUP_REMOVED lines=11> */
.L_x_13284:
        /* <DEDUP_REMOVED lines=25> */
.L_x_13287:
        /* <DEDUP_REMOVED lines=12> */
.L_x_13286:
[----:B------:R-:W2:Y:S02]  /*1b920*/  LDG.E.U16 R0, desc[UR36][R2.64] ;  /* 0x0000002402007981 */ /* 0x000ea4000c1e1500 */
[----:B--2---:R-:W-:Y:S01]  /*1b930*/  IMAD.U32 R0, R0, 0x10000, RZ ;  /* 0x0001000000007824 */ /* 0x004fe200078e00ff */
[----:B------:R-:W-:Y:S06]  /*1b940*/  BRA `(.L_x_13276) ;  /* 0x0000000400887947 */ /* 0x000fec0003800000 */
.L_x_13283:
        /* <DEDUP_REMOVED lines=11> */
.L_x_13290:
        /* <DEDUP_REMOVED lines=20> */
.L_x_13292:
[----:B------:R-:W-:Y:S05]  /*1bb40*/  BSYNC.RECONVERGENT B0 ;  /* 0x0000000000007941 */ /* 0x000fea0003800200 */
.L_x_13291:
[----:B------:R-:W-:Y:S01]  /*1bb50*/  IMAD.SHL.U32 R0, R0, 0x100000, RZ ;  /* 0x0010000000007824 */ /* 0x000fe200078e00ff */
[----:B------:R-:W-:-:S04]  /*1bb60*/  LEA R2, R2, 0x3b800000, 0x17 ;  /* 0x3b80000002027811 */ /* 0x000fc800078eb8ff */
[----:B------:R-:W-:Y:S01]  /*1bb70*/  LOP3.LUT R0, R2, R0, R7, 0xfe, !PT ;  /* 0x0000000002007212 */ /* 0x000fe200078efe07 */
[----:B------:R-:W-:Y:S06]  /*1bb80*/  BRA `(.L_x_13276) ;  /* 0x0000000000f87947 */ /* 0x000fec0003800000 */
.L_x_13289:
        /* <DEDUP_REMOVED lines=20> */
.L_x_13294:
[----:B------:R-:W-:Y:S05]  /*1bcd0*/  BSYNC.RECONVERGENT B0 ;  /* 0x0000000000007941 */ /* 0x000fea0003800200 */
.L_x_13293:
[----:B------:R-:W-:Y:S01]  /*1bce0*/  IMAD.SHL.U32 R0, R0, 0x200000, RZ ;  /* 0x0020000000007824 */ /* 0x000fe200078e00ff */
[----:B------:R-:W-:-:S04]  /*1bcf0*/  LEA R2, R2, 0x37800000, 0x17 ;  /* 0x3780000002027811 */ /* 0x000fc800078eb8ff */
[----:B------:R-:W-:Y:S01]  /*1bd00*/  LOP3.LUT R0, R2, R0, R7, 0xfe, !PT ;  /* 0x0000000002007212 */ /* 0x000fe200078efe07 */
[----:B------:R-:W-:Y:S06]  /*1bd10*/  BRA `(.L_x_13276) ;  /* 0x0000000000947947 */ /* 0x000fec0003800000 */
.L_x_13288:
        /* <DEDUP_REMOVED lines=14> */
.L_x_13275:
        /* <DEDUP_REMOVED lines=15> */
[----:B--2-45:R-:W-:Y:S05]  /*1bef0*/  CALL.ABS.NOINC R2 ;  /* 0x0000000002007343 */ /* 0x034fea0003c00000 */
.L_x_13297:
[----:B------:R-:W-:Y:S01]  /*1bf00*/  IMAD.MOV.U32 R0, RZ, RZ, RZ ;  /* 0x000000ffff007224 */ /* 0x000fe200078e00ff */
[----:B------:R-:W-:Y:S06]  /*1bf10*/  BRA `(.L_x_13276) ;  /* 0x0000000000147947 */ /* 0x000fec0003800000 */
.L_x_13296:
[----:B------:R-:W2:Y:S02]  /*1bf20*/  LDG.E.64 R2, desc[UR36][R2.64] ;  /* 0x0000002402027981 */ /* 0x000ea4000c1e1b00 */
[----:B--2---:R0:W2:Y:S02]  /*1bf30*/  I2F.U64 R0, R2 ;  /* 0x0000000200007312 */ /* 0x0040a40000301000 */
[----:B0-2---:R-:W-:Y:S05]  /*1bf40*/  BRA `(.L_x_13276) ;  /* 0x0000000000087947 */ /* 0x005fea0003800000 */
.L_x_13295:
[----:B------:R-:W2:Y:S02]  /*1bf50*/  LDG.E R0, desc[UR36][R2.64] ;  /* 0x0000002402007981 */ /* 0x000ea4000c1e1900 */
[----:B--2---:R-:W-:-:S07]  /*1bf60*/  I2FP.F32.U32 R0, R0 ;  /* 0x0000000000007245 */ /* 0x004fce0000201000 */
.L_x_13276:
[----:B------:R-:W-:Y:S05]  /*1bf70*/  BSYNC.RECONVERGENT B6 ;  /* 0x0000000000067941 */ /* 0x000fea0003800200 */
.L_x_13270:
        /* <DEDUP_REMOVED lines=14> */
[----:B------:R-:W-:Y:S02]  /*1c060*/  FMUL.FTZ R22, R22, R3 ;  /* 0x0000000316167220 */ /* 0x000fe40000410000 */
[----:B------:R-:W-:Y:S02]  /*1c070*/  IADD3.X R3, PT, PT, RZ, UR5, RZ, P0, !PT ;  /* 0x00000005ff037c10 */ /* 0x000fe400087fe4ff */
        /* <DEDUP_REMOVED lines=14> */
.L_x_13301:
[----:B-1----:R-:W-:-:S06]  /*1c160*/  IMAD.U32 R5, R5, 0x10000, RZ ;  /* 0x0001000005057824 */ /* 0x002fcc00078e00ff */
[----:B------:R-:W1:Y:S02]  /*1c170*/  F2I.S64.TRUNC R4, R5 ;  /* 0x0000000500047311 */ /* 0x000e64000020d900 */
[----:B-1----:R1:W-:Y:S01]  /*1c180*/  STG.E.U8 desc[UR36][R2.64], R4 ;  /* 0x0000000402007986 */ /* 0x0023e2000c101124 */
[----:B------:R-:W-:Y:S05]  /*1c190*/  BRA `(.L_x_13303) ;  /* 0x0000000c006c7947 */ /* 0x000fea0003800000 */
.L_x_13300:
[----:B------:R-:W-:-:S09]  /*1c1a0*/  UISETP.NE.AND UP0, UPT, UR6, 0x2, UPT ;  /* 0x000000020600788c */ /* 0x000fd2000bf05270 */
[----:B------:R-:W-:Y:S05]  /*1c1b0*/  BRA.U !UP0, `(.L_x_13304) ;  /* 0x0000000108307547 */ /* 0x000fea000b800000 */
[----:B------:R-:W-:-:S09]  /*1c1c0*/  UISETP.NE.AND UP0, UPT, UR6, 0x3, UPT ;  /* 0x000000030600788c */ /* 0x000fd2000bf05270 */
[----:B------:R-:W-:Y:S05]  /*1c1d0*/  BRA.U !UP0, `(.L_x_13305) ;  /* 0x0000000108187547 */ /* 0x000fea000b800000 */
[----:B------:R-:W-:-:S09]  /*1c1e0*/  UISETP.NE.AND UP0, UPT, UR6, 0x4, UPT ;  /* 0x000000040600788c */ /* 0x000fd2000bf05270 */
[----:B------:R-:W-:Y:S05]  /*1c1f0*/  BRA.U UP0, `(.L_x_13302) ;  /* 0x0000000900787547 */ /* 0x000fea000b800000 */
[----:B-1----:R-:W-:-:S06]  /*1c200*/  IMAD.U32 R5, R5, 0x10000, RZ ;  /* 0x0001000005057824 */ /* 0x002fcc00078e00ff */
[----:B------:R-:W1:Y:S02]  /*1c210*/  F2I.S64.TRUNC R4, R5 ;  /* 0x0000000500047311 */ /* 0x000e64000020d900 */
[----:B-1----:R1:W-:Y:S01]  /*1c220*/  STG.E.64 desc[UR36][R2.64], R4 ;  /* 0x0000000402007986 */ /* 0x0023e2000c101b24 */
[----:B------:R-:W-:Y:S05]  /*1c230*/  BRA `(.L_x_13303) ;  /* 0x0000000c00447947 */ /* 0x000fea0003800000 */
.L_x_13305:
[----:B-1----:R-:W-:-:S06]  /*1c240*/  IMAD.U32 R5, R5, 0x10000, RZ ;  /* 0x0001000005057824 */ /* 0x002fcc00078e00ff */
[----:B------:R-:W1:Y:S02]  /*1c250*/  F2I.FTZ.TRUNC.NTZ R5, R5 ;  /* 0x0000000500057305 */ /* 0x000e64000021f100 */
[----:B-1----:R1:W-:Y:S01]  /*1c260*/  STG.E desc[UR36][R2.64], R5 ;  /* 0x0000000502007986 */ /* 0x0023e2000c101924 */
[----:B------:R-:W-:Y:S05]  /*1c270*/  BRA `(.L_x_13303) ;  /* 0x0000000c00347947 */ /* 0x000fea0003800000 */
.L_x_13304:
[----:B-1----:R-:W-:-:S06]  /*1c280*/  SHF.L.U32 R5, R5, 0x10, RZ ;  /* 0x0000001005057819 */ /* 0x002fcc00000006ff */
[----:B------:R-:W1:Y:S02]  /*1c290*/  F2I.FTZ.TRUNC.NTZ R5, R5 ;  /* 0x0000000500057305 */ /* 0x000e64000021f100 */
[----:B-1----:R1:W-:Y:S01]  /*1c2a0*/  STG.E.U16 desc[UR36][R2.64], R5 ;  /* 0x0000000502007986 */ /* 0x0023e2000c101524 */
[----:B------:R-:W-:Y:S05]  /*1c2b0*/  BRA `(.L_x_13303) ;  /* 0x0000000c00247947 */ /* 0x000fea0003800000 */
.L_x_13299:
        /* <DEDUP_REMOVED lines=9> */
.L_x_13307:
[----:B-1----:R-:W-:-:S05]  /*1c350*/  IMAD.U32 R0, R5, 0x10000, RZ ;  /* 0x0001000005007824 */ /* 0x002fca00078e00ff */
[----:B------:R-:W-:-:S05]  /*1c360*/  F2FP.F16.F32.PACK_AB R0, RZ, R0 ;  /* 0x00000000ff00723e */ /* 0x000fca00000000ff */
[----:B------:R1:W-:Y:S01]  /*1c370*/  STG.E.U16 desc[UR36][R2.64], R0 ;  /* 0x0000000002007986 */ /* 0x0003e2000c101524 */
[----:B------:R-:W-:Y:S05]  /*1c380*/  BRA `(.L_x_13303) ;  /* 0x0000000800f07947 */ /* 0x000fea0003800000 */
.L_x_13306:
        /* <DEDUP_REMOVED lines=10> */
.L_x_13309:
[----:B-1----:R-:W-:-:S04]  /*1c430*/  SHF.L.U32 R5, R5, 0x10, RZ ;  /* 0x0000001005057819 */ /* 0x002fc800000006ff */
[----:B------:R-:W-:-:S04]  /*1c440*/  F2FP.F16.F32.PACK_AB R5, RZ, R5 ;  /* 0x00000005ff05723e */ /* 0x000fc800000000ff */
[----:B------:R-:W-:-:S05]  /*1c450*/  PRMT R5, R5, 0x5410, RZ ;  /* 0x0000541005057816 */ /* 0x000fca00000000ff */
[----:B------:R1:W-:Y:S01]  /*1c460*/  STG.E desc[UR36][R2.64], R5 ;  /* 0x0000000502007986 */ /* 0x0003e2000c101924 */
[----:B------:R-:W-:Y:S05]  /*1c470*/  BRA `(.L_x_13303) ;  /* 0x0000000800b47947 */ /* 0x000fea0003800000 */
.L_x_13308:
[----:B-1----:R-:W-:-:S04]  /*1c480*/  IMAD.U32 R4, R5, 0x10000, RZ ;  /* 0x0001000005047824 */ /* 0x002fc800078e00ff */
[----:B------:R-:W-:-:S06]  /*1c490*/  FMUL.FTZ R4, R4, 1 ;  /* 0x3f80000004047820 */ /* 0x000fcc0000410000 */
[----:B------:R-:W1:Y:S02]  /*1c4a0*/  F2F.F64.F32 R4, R4 ;  /* 0x0000000400047310 */ /* 0x000e640000201800 */
[----:B-1----:R1:W-:Y:S01]  /*1c4b0*/  STG.E.64 desc[UR36][R2.64], R4 ;  /* 0x0000000402007986 */ /* 0x0023e2000c101b24 */
[----:B------:R-:W-:Y:S05]  /*1c4c0*/  BRA `(.L_x_13303) ;  /* 0x0000000800a07947 */ /* 0x000fea0003800000 */
.L_x_13298:
        /* <DEDUP_REMOVED lines=14> */
.L_x_13313:
        /* <DEDUP_REMOVED lines=18> */
.L_x_13316:
[----:B------:R-:W-:-:S04]  /*1c6d0*/  SHF.R.U32.HI R5, RZ, 0x18, R5 ;  /* 0x00000018ff057819 */ /* 0x000fc80000011605 */
[----:B------:R-:W-:-:S07]  /*1c6e0*/  LOP3.LUT R0, R0, 0x80, R5, 0xf8, !PT ;  /* 0x0000008000007812 */ /* 0x000fce00078ef805 */
.L_x_13315:
[----:B------:R-:W-:Y:S05]  /*1c6f0*/  BSYNC.RECONVERGENT B0 ;  /* 0x0000000000007941 */ /* 0x000fea0003800200 */
.L_x_13314:
[----:B------:R1:W-:Y:S01]  /*1c700*/  STG.E.U8 desc[UR36][R2.64], R0 ;  /* 0x0000000002007986 */ /* 0x0003e2000c101124 */
[----:B------:R-:W-:Y:S05]  /*1c710*/  BRA `(.L_x_13303) ;  /* 0x00000008000c7947 */ /* 0x000fea0003800000 */
.L_x_13312:
        /* <DEDUP_REMOVED lines=18> */
.L_x_13319:
[----:B------:R-:W-:-:S04]  /*1c840*/  SHF.R.U32.HI R5, RZ, 0x18, R5 ;  /* 0x00000018ff057819 */ /* 0x000fc80000011605 */
[----:B------:R-:W-:-:S07]  /*1c850*/  LOP3.LUT R0, R0, 0x80, R5, 0xf8, !PT ;  /* 0x0000008000007812 */ /* 0x000fce00078ef805 */
.L_x_13318:
[----:B------:R-:W-:Y:S05]  /*1c860*/  BSYNC.RECONVERGENT B0 ;  /* 0x0000000000007941 */ /* 0x000fea0003800200 */
.L_x_13317:
[----:B------:R1:W-:Y:S01]  /*1c870*/  STG.E.U8 desc[UR36][R2.64], R0 ;  /* 0x0000000002007986 */ /* 0x0003e2000c101124 */
[----:B------:R-:W-:Y:S05]  /*1c880*/  BRA `(.L_x_13303) ;  /* 0x0000000400b07947 */ /* 0x000fea0003800000 */
.L_x_13311:
        /* <DEDUP_REMOVED lines=22> */
.L_x_13321:
[----:B-1----:R-:W-:-:S06]  /*1c9f0*/  IMAD.U32 R5, R5, 0x10000, RZ ;  /* 0x0001000005057824 */ /* 0x002fcc00078e00ff */
[----:B------:R-:W1:Y:S02]  /*1ca00*/  F2I.U64.TRUNC R4, R5 ;  /* 0x0000000500047311 */ /* 0x000e64000020d800 */
[----:B-1----:R1:W-:Y:S01]  /*1ca10*/  STG.E.64 desc[UR36][R2.64], R4 ;  /* 0x0000000402007986 */ /* 0x0023e2000c101b24 */
[----:B------:R-:W-:Y:S05]  /*1ca20*/  BRA `(.L_x_13303) ;  /* 0x0000000400487947 */ /* 0x000fea0003800000 */
.L_x_13320:
[----:B-1----:R-:W-:-:S06]  /*1ca30*/  SHF.L.U32 R5, R5, 0x10, RZ ;  /* 0x0000001005057819 */ /* 0x002fcc00000006ff */
[----:B------:R-:W1:Y:S02]  /*1ca40*/  F2I.FTZ.U32.TRUNC.NTZ R5, R5 ;  /* 0x0000000500057305 */ /* 0x000e64000021f000 */
[----:B-1----:R1:W-:Y:S01]  /*1ca50*/  STG.E desc[UR36][R2.64], R5 ;  /* 0x0000000502007986 */ /* 0x0023e2000c101924 */
[----:B------:R-:W-:Y:S05]  /*1ca60*/  BRA `(.L_x_13303) ;  /* 0x0000000400387947 */ /* 0x000fea0003800000 */
.L_x_13310:
        /* <DEDUP_REMOVED lines=11> */
.L_x_13323:
[----:B-1----:R-:W-:Y:S01]  /*1cb20*/  IMAD.U32 R5, R5, 0x10000, RZ ;  /* 0x0001000005057824 */ /* 0x002fe200078e00ff */
[----:B------:R-:W-:-:S03]  /*1cb30*/  CS2R R6, SRZ ;  /* 0x0000000000067805 */ /* 0x000fc6000001ff00 */
[----:B------:R-:W-:-:S06]  /*1cb40*/  FMUL.FTZ R5, R5, 1 ;  /* 0x3f80000005057820 */ /* 0x000fcc0000410000 */
[----:B------:R-:W1:Y:S02]  /*1cb50*/  F2F.F64.F32 R4, R5 ;  /* 0x0000000500047310 */ /* 0x000e640000201800 */
[----:B-1----:R2:W-:Y:S01]  /*1cb60*/  STG.E.128 desc[UR36][R2.64], R4 ;  /* 0x0000000402007986 */ /* 0x0025e2000c101d24 */
[----:B------:R-:W-:Y:S05]  /*1cb70*/  BRA `(.L_x_13303) ;  /* 0x0000000000f47947 */ /* 0x000fea0003800000 */
.L_x_13322:
[----:B------:R-:W-:-:S09]  /*1cb80*/  UISETP.NE.AND UP0, UPT, UR6, 0xf, UPT ;  /* 0x0000000f0600788c */ /* 0x000fd2000bf05270 */
[----:B------:R-:W-:Y:S05]  /*1cb90*/  BRA.U !UP0, `(.L_x_13324) ;  /* 0x0000000108e87547 */ /* 0x000fea000b800000 */
[----:B------:R-:W-:-:S09]  /*1cba0*/  UISETP.NE.AND UP0, UPT, UR6, 0x17, UPT ;  /* 0x000000170600788c */ /* 0x000fd2000bf05270 */
[----:B------:R-:W-:Y:S05]  /*1cbb0*/  BRA.U !UP0, `(.L_x_13325) ;  /* 0x0000000108907547 */ /* 0x000fea000b800000 */
[----:B------:R-:W-:-:S09]  /*1cbc0*/  UISETP.NE.AND UP0, UPT, UR6, 0x18, UPT ;  /* 0x000000180600788c */ /* 0x000fd2000bf05270 */
[----:B------:R-:W-:Y:S05]  /*1cbd0*/  BRA.U !UP0, `(.L_x_13326) ;  /* 0x0000000108447547 */ /* 0x000fea000b800000 */
.L_x_13302:
[----:B------:R-:W-:Y:S01]  /*1cbe0*/  MOV R0, 0x130 ;  /* 0x0000013000007802 */ /* 0x000fe20000000f00 */
[----:B------:R-:W2:Y:S01]  /*1cbf0*/  LDCU.64 UR4, c[0x4][0x120] ;  /* 0x01002400ff0477ac */ /* 0x000ea20008000a00 */
[----:B------:R-:W-:Y:S02]  /*1cc00*/  HFMA2 R12, -RZ, RZ, 0, 5.9604644775390625e-08 ;  /* 0x00000001ff0c7431 */ /* 0x000fe400000001ff */
[----:B------:R-:W-:Y:S01]  /*1cc10*/  IMAD.MOV.U32 R8, RZ, RZ, 0x65 ;  /* 0x00000065ff087424 */ /* 0x000fe200078e00ff */
[----:B------:R3:W4:Y:S01]  /*1cc20*/  LDC.64 R2, c[0x4][R0] ;  /* 0x0100000000027b82 */ /* 0x0007220000000a00 */
[----:B------:R-:W5:Y:S01]  /*1cc30*/  LDCU.64 UR6, c[0x4][0x128] ;  /* 0x01002500ff0677ac */ /* 0x000f620008000a00 */
[----:B------:R-:W-:Y:S01]  /*1cc40*/  IMAD.MOV.U32 R13, RZ, RZ, RZ ;  /* 0x000000ffff0d7224 */ /* 0x000fe200078e00ff */
[----:B------:R-:W0:Y:S01]  /*1cc50*/  LDCU.64 UR8, c[0x4][0x28] ;  /* 0x01000500ff0877ac */ /* 0x000e220008000a00 */
[----:B--2---:R-:W-:Y:S02]  /*1cc60*/  IMAD.U32 R4, RZ, RZ, UR4 ;  /* 0x00000004ff047e24 */ /* 0x004fe4000f8e00ff */
[----:B-1----:R-:W-:Y:S01]  /*1cc70*/  IMAD.U32 R5, RZ, RZ, UR5 ;  /* 0x00000005ff057e24 */ /* 0x002fe2000f8e00ff */
[----:B-----5:R-:W-:Y:S01]  /*1cc80*/  MOV R6, UR6 ;  /* 0x0000000600067c02 */ /* 0x020fe20008000f00 */
[----:B------:R-:W-:-:S02]  /*1cc90*/  IMAD.U32 R7, RZ, RZ, UR7 ;  /* 0x00000007ff077e24 */ /* 0x000fc4000f8e00ff */
[----:B0-----:R-:W-:Y:S02]  /*1cca0*/  IMAD.U32 R10, RZ, RZ, UR8 ;  /* 0x00000008ff0a7e24 */ /* 0x001fe4000f8e00ff */
[----:B---3--:R-:W-:-:S07]  /*1ccb0*/  IMAD.U32 R11, RZ, RZ, UR9 ;  /* 0x00000009ff0b7e24 */ /* 0x008fce000f8e00ff */
[----:B------:R-:W-:-:S07]  /*1ccc0*/  LEPC R20, `(.L_x_13327) ;  /* 0x000000001014794e */ /* 0x000fce0000000000 */
[----:B----4-:R-:W-:Y:S05]  /*1ccd0*/  CALL.ABS.NOINC R2 ;  /* 0x0000000002007343 */ /* 0x010fea0003c00000 */
.L_x_13327:
[----:B------:R-:W-:Y:S05]  /*1cce0*/  BRA `(.L_x_13303) ;  /* 0x0000000000987947 */ /* 0x000fea0003800000 */
.L_x_13326:
        /* <DEDUP_REMOVED lines=13> */
.L_x_13329:
[----:B------:R-:W-:Y:S05]  /*1cdc0*/  BSYNC.RECONVERGENT B0 ;  /* 0x0000000000007941 */ /* 0x000fea0003800200 */
.L_x_13328:
[----:B------:R-:W-:-:S05]  /*1cdd0*/  LOP3.LUT R5, R0, 0x80, R5, 0xf8, !PT ;  /* 0x0000008000057812 */ /* 0x000fca00078ef805 */
[----:B------:R4:W-:Y:S01]  /*1cde0*/  STG.E.U8 desc[UR36][R2.64], R5 ;  /* 0x0000000502007986 */ /* 0x0009e2000c101124 */
[----:B------:R-:W-:Y:S05]  /*1cdf0*/  BRA `(.L_x_13303) ;  /* 0x0000000000547947 */ /* 0x000fea0003800000 */
.L_x_13325:
        /* <DEDUP_REMOVED lines=12> */
.L_x_13331:
[----:B------:R-:W-:Y:S02]  /*1cec0*/  ISETP.GT.U32.AND P0, PT, R4, 0x7f800000, PT ;  /* 0x7f8000000400780c */ /* 0x000fe40003f04070 */
[----:B------:R-:W-:-:S04]  /*1ced0*/  MOV R0, 0x7f ;  /* 0x0000007f00007802 */ /* 0x000fc80000000f00 */
[----:B------:R-:W-:-:S07]  /*1cee0*/  SEL R0, R0, 0x7c, P0 ;  /* 0x0000007c00007807 */ /* 0x000fce0000000000 */
.L_x_13332:
[----:B------:R-:W-:Y:S05]  /*1cef0*/  BSYNC.RECONVERGENT B0 ;  /* 0x0000000000007941 */ /* 0x000fea0003800200 */
.L_x_13330:
[----:B------:R-:W-:-:S04]  /*1cf00*/  SHF.R.U32.HI R5, RZ, 0x18, R5 ;  /* 0x00000018ff057819 */ /* 0x000fc80000011605 */
[----:B------:R-:W-:-:S05]  /*1cf10*/  LOP3.LUT R5, R0, 0x80, R5, 0xf8, !PT ;  /* 0x0000008000057812 */ /* 0x000fca00078ef805 */
[----:B------:R3:W-:Y:S01]  /*1cf20*/  STG.E.U8 desc[UR36][R2.64], R5 ;  /* 0x0000000502007986 */ /* 0x0007e2000c101124 */
[----:B------:R-:W-:Y:S05]  /*1cf30*/  BRA `(.L_x_13303) ;  /* 0x0000000000047947 */ /* 0x000fea0003800000 */
.L_x_13324:
[----:B-1----:R1:W-:Y:S02]  /*1cf40*/  STG.E.U16 desc[UR36][R2.64], R5 ;  /* 0x0000000502007986 */ /* 0x0023e4000c101524 */
.L_x_13303:
[----:B------:R-:W-:-:S07]  /*1cf50*/  VIADD R17, R17, 0x80 ;  /* 0x0000008011117836 */ /* 0x000fce0000000000 */
.L_x_13090:
[----:B------:R-:W-:Y:S05]  /*1cf60*/  BSYNC.RECONVERGENT B7 ;  /* 0x0000000000077941 */ /* 0x000fea0003800200 */
.L_x_13089:
[----:B------:R-:W5:Y:S02]  /*1cf70*/  LDCU UR4, c[0x0][0x380] ;  /* 0x00007000ff0477ac */ /* 0x000f640008000800 */
[----:B-----5:R-:W-:-:S13]  /*1cf80*/  ISETP.GE.AND P0, PT, R17, UR4, PT ;  /* 0x0000000411007c0c */ /* 0x020fda000bf06270 */
[----:B------:R-:W-:Y:S05]  /*1cf90*/  @P0 EXIT ;  /* 0x000000000000094d */ /* 0x000fea0003800000 */
[----:B------:R-:W5:Y:S01]  /*1cfa0*/  LDCU UR4, c[0x0][0x388] ;  /* 0x00007100ff0477ac */ /* 0x000f620008000800 */
[----:B------:R-:W-:Y:S02]  /*1cfb0*/  CS2R R24, SRZ ;  /* 0x0000000000187805 */ /* 0x000fe4000001ff00 */
[----:B0-----:R-:W-:Y:S02]  /*1cfc0*/  CS2R R22, SRZ ;  /* 0x0000000000167805 */ /* 0x001fe4000001ff00 */
[----:B------:R-:W-:Y:S01]  /*1cfd0*/  CS2R R18, SRZ ;  /* 0x0000000000127805 */ /* 0x000fe2000001ff00 */
[----:B-1----:R-:W-:Y:S02]  /*1cfe0*/  IMAD.MOV.U32 R0, RZ, RZ, RZ ;  /* 0x000000ffff007224 */ /* 0x002fe400078e00ff */
[----:B------:R-:W-:Y:S01]  /*1cff0*/  IMAD.MOV.U32 R16, RZ, RZ, RZ ;  /* 0x000000ffff107224 */ /* 0x000fe200078e00ff */
        /* <DEDUP_REMOVED lines=8> */
[----:B--234-:R-:W-:-:S05]  /*1d080*/  IMAD.HI.U32 R2, R17, UR4, R16 ;  /* 0x0000000411027c27 */ /* 0x01cfca000f8e0010 */
[----:B------:R-:W-:Y:S01]  /*1d090*/  SHF.R.U32.HI R3, RZ, UR5, R2 ;  /* 0x00000005ff037c19 */ /* 0x000fe20008011602 */
[----:B------:R-:W2:Y:S03]  /*1d0a0*/  LDCU.64 UR4, c[0x0][0x4d0] ;  /* 0x00009a00ff0477ac */ /* 0x000ea60008000a00 */
[----:B------:R-:W-:-:S05]  /*1d0b0*/  IADD3 R0, PT, PT, -R3, RZ, RZ ;  /* 0x000000ff03007210 */ /* 0x000fca0007ffe1ff */
        /* <DEDUP_REMOVED lines=51> */
[----:B------:R-:W-:Y:S01]  /*1d3f0*/  HFMA2 R2, -RZ, RZ, 0, 0 ;  /* 0x00000000ff027431 */ /* 0x000fe200000001ff */
        /* <DEDUP_REMOVED lines=99> */
[----:B------:R-:W-:Y:S01]  /*1da30*/  MOV R4, RZ ;  /* 0x000000ff00047202 */ /* 0x000fe20000000f00 */
        /* <DEDUP_REMOVED lines=336> */
.L_x_13333:
[----:B------:R-:W0:Y:S01]  /*1ef40*/  LDCU.64 UR6, c[0x0][0x7d8] ;  /* 0x0000fb00ff0677ac */ /* 0x000e220008000a00 */
[----:B------:R-:W2:Y:S01]  /*1ef50*/  LDCU.64 UR8, c[0x0][0x7e0] ;  /* 0x0000fc00ff0877ac */ /* 0x000ea20008000a00 */
[----:B------:R-:W-:-:S04]  /*1ef60*/  UPRMT UR4, UR40, 0x7771, URZ ;  /* 0x0000777128047896 */ /* 0x000fc800080000ff */
[----:B------:R-:W-:Y:S01]  /*1ef70*/  UISETP.GT.AND UP0, UPT, UR4, 0x9, UPT ;  /* 0x000000090400788c */ /* 0x000fe2000bf04270 */
[----:B0-----:R-:W-:Y:S02]  /*1ef80*/  IADD3 R16, P0, PT, R16, UR6, RZ ;  /* 0x0000000610107c10 */ /* 0x001fe4000ff1e0ff */
[----:B--234-:R-:W-:-:S03]  /*1ef90*/  IADD3 R2, P1, PT, R0, UR8, RZ ;  /* 0x0000000800027c10 */ /* 0x01cfc6000ff3e0ff */
        /* <DEDUP_REMOVED lines=16> */
.L_x_13337:
[----:B------:R-:W2:Y:S02]  /*1f0a0*/  LDG.E.U8 R2, desc[UR36][R2.64] ;  /* 0x0000002402027981 */ /* 0x000ea4000c1e1100 */
[----:B--2---:R-:W-:-:S04]  /*1f0b0*/  I2FP.F32.U32 R0, R2 ;  /* 0x0000000200007245 */ /* 0x004fc80000201000 */
[----:B------:R-:W-:-:S04]  /*1f0c0*/  F2FP.BF16.F32.PACK_AB R0, RZ, R0 ;  /* 0x00000000ff00723e */ /* 0x000fc800000010ff */
[----:B------:R-:W-:Y:S01]  /*1f0d0*/  PRMT R26, R0, 0x7610, R26 ;  /* 0x00007610001a7816 */ /* 0x000fe2000000001a */
[----:B------:R-:W-:Y:S06]  /*1f0e0*/  BRA `(.L_x_13339) ;  /* 0x0000000c00e07947 */ /* 0x000fec0003800000 */
.L_x_13336:
        /* <DEDUP_REMOVED lines=11> */
.L_x_13341:
[----:B------:R-:W2:Y:S02]  /*1f1a0*/  LDG.E R2, desc[UR36][R2.64] ;  /* 0x0000002402027981 */ /* 0x000ea4000c1e1900 */
[----:B--2---:R-:W-:-:S04]  /*1f1b0*/  I2FP.F32.S32 R0, R2 ;  /* 0x0000000200007245 */ /* 0x004fc80000201400 */
[----:B------:R-:W-:-:S04]  /*1f1c0*/  F2FP.BF16.F32.PACK_AB R0, RZ, R0 ;  /* 0x00000000ff00723e */ /* 0x000fc800000010ff */
[----:B------:R-:W-:Y:S01]  /*1f1d0*/  PRMT R26, R0, 0x7610, R26 ;  /* 0x00007610001a7816 */ /* 0x000fe2000000001a */
[----:B------:R-:W-:Y:S06]  /*1f1e0*/  BRA `(.L_x_13339) ;  /* 0x0000000c00a07947 */ /* 0x000fec0003800000 */
.L_x_13340:
[----:B------:R-:W2:Y:S02]  /*1f1f0*/  LDG.E.U16 R2, desc[UR36][R2.64] ;  /* 0x0000002402027981 */ /* 0x000ea4000c1e1500 */
[----:B--2---:R-:W0:Y:S02]  /*1f200*/  I2F.S16 R0, R2 ;  /* 0x0000000200007306 */ /* 0x004e240000101400 */
[----:B0-----:R-:W-:-:S04]  /*1f210*/  F2FP.BF16.F32.PACK_AB R0, RZ, R0 ;  /* 0x00000000ff00723e */ /* 0x001fc800000010ff */
[----:B------:R-:W-:Y:S01]  /*1f220*/  PRMT R26, R0, 0x7610, R26 ;  /* 0x00007610001a7816 */ /* 0x000fe2000000001a */
[----:B------:R-:W-:Y:S06]  /*1f230*/  BRA `(.L_x_13339) ;  /* 0x0000000c008c7947 */ /* 0x000fec0003800000 */
.L_x_13335:
        /* <DEDUP_REMOVED lines=9> */
.L_x_13343:
[----:B------:R-:W2:Y:S02]  /*1f2d0*/  LDG.E.U16 R0, desc[UR36][R2.64] ;  /* 0x0000002402007981 */ /* 0x000ea4000c1e1500 */
[----:B--2---:R-:W-:-:S05]  /*1f2e0*/  HADD2.F32 R0, -RZ, R0.H0_H0 ;  /* 0x20000000ff007230 */ /* 0x004fca0000004100 */
[----:B------:R-:W-:-:S04]  /*1f2f0*/  F2FP.BF16.F32.PACK_AB R0, RZ, R0 ;  /* 0x00000000ff00723e */ /* 0x000fc800000010ff */
[----:B------:R-:W-:Y:S01]  /*1f300*/  PRMT R26, R0, 0x7610, R26 ;  /* 0x00007610001a7816 */ /* 0x000fe2000000001a */
[----:B------:R-:W-:Y:S06]  /*1f310*/  BRA `(.L_x_13339) ;  /* 0x0000000c00547947 */ /* 0x000fec0003800000 */
.L_x_13342:
        /* <DEDUP_REMOVED lines=9> */
.L_x_13345:
[----:B------:R-:W2:Y:S02]  /*1f3b0*/  LDG.E.U16 R2, desc[UR36][R2.64] ;  /* 0x0000002402027981 */ /* 0x000ea4000c1e1500 */
[----:B--2---:R-:W-:-:S05]  /*1f3c0*/  HADD2.F32 R0, -RZ, R2.H0_H0 ;  /* 0x20000002ff007230 */ /* 0x004fca0000004100 */
[----:B------:R-:W-:-:S04]  /*1f3d0*/  F2FP.BF16.F32.PACK_AB R0, RZ, R0 ;  /* 0x00000000ff00723e */ /* 0x000fc800000010ff */
[----:B------:R-:W-:Y:S01]  /*1f3e0*/  PRMT R26, R0, 0x7610, R26 ;  /* 0x00007610001a7816 */ /* 0x000fe2000000001a */
[----:B------:R-:W-:Y:S06]  /*1f3f0*/  BRA `(.L_x_13339) ;  /* 0x0000000c001c7947 */ /* 0x000fec0003800000 */
.L_x_13344:
        /* <DEDUP_REMOVED lines=13> */
.L_x_13334:
        /* <DEDUP_REMOVED lines=14> */
.L_x_13348:
        /* <DEDUP_REMOVED lines=13> */
.L_x_13347:
        /* <DEDUP_REMOVED lines=27> */
.L_x_13350:
        /* <DEDUP_REMOVED lines=14> */
.L_x_13349:
[----:B------:R0:W5:Y:S01]  /*1f910*/  LDG.E.U16 R26, desc[UR36][R2.64] ;  /* 0x00000024021a7981 */ /* 0x000162000c1e1500 */
[----:B------:R-:W-:Y:S05]  /*1f920*/  BRA `(.L_x_13339) ;  /* 0x0000000400d07947 */ /* 0x000fea0003800000 */
.L_x_13346:
        /* <DEDUP_REMOVED lines=13> */
.L_x_13353:
        /* <DEDUP_REMOVED lines=21> */
.L_x_13357:
[----:B------:R-:W-:Y:S05]  /*1fb50*/  BSYNC.RECONVERGENT B1 ;  /* 0x0000000000017941 */ /* 0x000fea0003800200 */
.L_x_13356:
[----:B------:R-:W-:Y:S01]  /*1fb60*/  IMAD.SHL.U32 R0, R0, 0x100000, RZ ;  /* 0x0010000000007824 */ /* 0x000fe200078e00ff */
[----:B------:R-:W-:-:S04]  /*1fb70*/  LEA R2, R2, 0x3b800000, 0x17 ;  /* 0x3b80000002027811 */ /* 0x000fc800078eb8ff */
[----:B------:R-:W-:-:S07]  /*1fb80*/  LOP3.LUT R0, R2, R0, R7, 0xfe, !PT ;  /* 0x0000000002007212 */ /* 0x000fce00078efe07 */
.L_x_13355:
[----:B------:R-:W-:Y:S05]  /*1fb90*/  BSYNC.RECONVERGENT B0 ;  /* 0x0000000000007941 */ /* 0x000fea0003800200 */
.L_x_13354:
[----:B------:R-:W-:-:S04]  /*1fba0*/  F2FP.BF16.F32.PACK_AB R0, RZ, R0 ;  /* 0x00000000ff00723e */ /* 0x000fc800000010ff */
[----:B------:R-:W-:Y:S01]  /*1fbb0*/  PRMT R26, R0, 0x7610, R26 ;  /* 0x00007610001a7816 */ /* 0x000fe2000000001a */
[----:B------:R-:W-:Y:S06]  /*1fbc0*/  BRA `(.L_x_13339) ;  /* 0x0000000400287947 */ /* 0x000fec0003800000 */
.L_x_13352:
        /* <DEDUP_REMOVED lines=21> */
.L_x_13361:
[----:B------:R-:W-:Y:S05]  /*1fd20*/  BSYNC.RECONVERGENT B1 ;  /* 0x0000000000017941 */ /* 0x000fea0003800200 */
.L_x_13360:
[----:B------:R-:W-:Y:S01]  /*1fd30*/  IMAD.SHL.U32 R0, R0, 0x200000, RZ ;  /* 0x0020000000007824 */ /* 0x000fe200078e00ff */
[----:B------:R-:W-:-:S04]  /*1fd40*/  LEA R2, R2, 0x37800000, 0x17 ;  /* 0x3780000002027811 */ /* 0x000fc800078eb8ff */
[----:B------:R-:W-:-:S07]  /*1fd50*/  LOP3.LUT R0, R2, R0, R7, 0xfe, !PT ;  /* 0x0000000002007212 */ /* 0x000fce00078efe07 */
.L_x_13359:
[----:B------:R-:W-:Y:S05]  /*1fd60*/  BSYNC.RECONVERGENT B0 ;  /* 0x0000000000007941 */ /* 0x000fea0003800200 */
.L_x_13358:
[----:B------:R-:W-:-:S04]  /*1fd70*/  F2FP.BF16.F32.PACK_AB R0, RZ, R0 ;  /* 0x00000000ff00723e */ /* 0x000fc800000010ff */
[----:B------:R-:W-:Y:S01]  /*1fd80*/  PRMT R26, R0, 0x7610, R26 ;  /* 0x00007610001a7816 */ /* 0x000fe2000000001a */
[----:B------:R-:W-:Y:S06]  /*1fd90*/  BRA `(.L_x_13339) ;  /* 0x0000000000b47947 */ /* 0x000fec0003800000 */
.L_x_13351:
        /* <DEDUP_REMOVED lines=8> */
[----:B------:R-:W-:Y:S02]  /*1fe20*/  MOV R0, 0x400000 ;  /* 0x0040000000007802 */ /* 0x000fe40000000f00 */
[----:B--2---:R-:W-:-:S13]  /*1fe30*/  ISETP.NE.AND P0, PT, R2, RZ, PT ;  /* 0x000000ff0200720c */ /* 0x004fda0003f05270 */
[----:B------:R-:W-:Y:S05]  /*1fe40*/  @!P0 BRA `(.L_x_13365) ;  /* 0x00000000000c8947 */ /* 0x000fea0003800000 */
[----:B------:R-:W-:-:S13]  /*1fe50*/  ISETP.NE.AND P0, PT, R2, 0xff, PT ;  /* 0x000000ff0200780c */ /* 0x000fda0003f05270 */
[----:B------:R-:W-:Y:S02]  /*1fe60*/  @!P0 IMAD.MOV.U32 R0, RZ, RZ, 0x7f800001 ;  /* 0x7f800001ff008424 */ /* 0x000fe400078e00ff */
[----:B------:R-:W-:-:S07]  /*1fe70*/  @P0 IMAD.SHL.U32 R0, R2, 0x800000, RZ ;  /* 0x0080000002000824 */ /* 0x000fce00078e00ff */
.L_x_13365:
[----:B------:R-:W-:Y:S05]  /*1fe80*/  BSYNC.RECONVERGENT B0 ;  /* 0x0000000000007941 */ /* 0x000fea0003800200 */
.L_x_13364:
[----:B------:R-:W-:-:S04]  /*1fe90*/  F2FP.BF16.F32.PACK_AB R0, RZ, R0 ;  /* 0x00000000ff00723e */ /* 0x000fc800000010ff */
[----:B------:R-:W-:Y:S01]  /*1fea0*/  PRMT R26, R0, 0x7610, R26 ;  /* 0x00007610001a7816 */ /* 0x000fe2000000001a */
[----:B------:R-:W-:Y:S06]  /*1feb0*/  BRA `(.L_x_13339) ;  /* 0x00000000006c7947 */ /* 0x000fec0003800000 */
.L_x_13338:
        /* <DEDUP_REMOVED lines=16> */
.L_x_13366:
[----:B------:R-:W-:Y:S01]  /*1ffc0*/  PRMT R26, RZ, 0x7610, R26 ;  /* 0x00007610ff1a7816 */ /* 0x000fe2000000001a */
[----:B------:R-:W-:Y:S06]  /*1ffd0*/  BRA `(.L_x_13339) ;  /* 0x0000000000247947 */ /* 0x000fec0003800000 */
.L_x_13363:
[----:B------:R-:W2:Y:S02]  /*1ffe0*/  LDG.E.64 R2, desc[UR36][R2.64] ;  /* 0x0000002402027981 */ /* 0x000ea4000c1e1b00 */
[----:B--2---:R-:W0:Y:S02]  /*1fff0*/  I2F.U64 R0, R2 ;  /* 0x0000000200007312 */ /* 0x004e240000301000 */
[----:B0-----:R-:W-:-:S04]  /*20000*/  F2FP.BF16.F32.PACK_AB R0, RZ, R0 ;  /* 0x00000000ff00723e */ /* 0x001fc800000010ff */
[----:B------:R-:W-:Y:S01]  /*20010*/  PRMT R26, R0, 0x7610, R26 ;  /* 0x00007610001a7816 */ /* 0x000fe2000000001a */
[----:B------:R-:W-:Y:S06]  /*20020*/  BRA `(.L_x_13339) ;  /* 0x0000000000107947 */ /* 0x000fec0003800000 */
.L_x_13362:
[----:B------:R-:W2:Y:S02]  /*20030*/  LDG.E R2, desc[UR36][R2.64] ;  /* 0x0000002402027981 */ /* 0x000ea4000c1e1900 */
[----:B--2---:R-:W-:-:S04]  /*20040*/  I2FP.F32.U32 R0, R2 ;  /* 0x0000000200007245 */ /* 0x004fc80000201000 */
[----:B------:R-:W-:-:S04]  /*20050*/  F2FP.BF16.F32.PACK_AB R0, RZ, R0 ;  /* 0x00000000ff00723e */ /* 0x000fc800000010ff */
[----:B------:R-:W-:-:S07]  /*20060*/  PRMT R26, R0, 0x7610, R26 ;  /* 0x00007610001a7816 */ /* 0x000fce000000001a */
.L_x_13339:
        /* <DEDUP_REMOVED lines=19> */
.L_x_13370:
[----:B------:R-:W2:Y:S02]  /*201a0*/  LDG.E.U8 R2, desc[UR36][R2.64] ;  /* 0x0000002402027981 */ /* 0x000ea4000c1e1100 */
[----:B--2---:R-:W-:-:S04]  /*201b0*/  I2FP.F32.U32 R0, R2 ;  /* 0x0000000200007245 */ /* 0x004fc80000201000 */
[----:B------:R-:W-:-:S04]  /*201c0*/  F2FP.BF16.F32.PACK_AB R0, RZ, R0 ;  /* 0x00000000ff00723e */ /* 0x000fc800000010ff */
[----:B------:R-:W-:Y:S01]  /*201d0*/  PRMT R25, R0, 0x7610, R25 ;  /* 0x0000761000197816 */ /* 0x000fe20000000019 */
[----:B------:R-:W-:Y:S06]  /*201e0*/  BRA `(.L_x_13372) ;  /* 0x0000000c00e07947 */ /* 0x000fec0003800000 */
.L_x_13369:
        /* <DEDUP_REMOVED lines=11> */
.L_x_13374:
[----:B------:R-:W2:Y:S02]  /*202a0*/  LDG.E R2, desc[UR36][R2.64] ;  /* 0x0000002402027981 */ /* 0x000ea4000c1e1900 */
[----:B--2---:R-:W-:-:S04]  /*202b0*/  I2FP.F32.S32 R0, R2 ;  /* 0x0000000200007245 */ /* 0x004fc80000201400 */
[----:B------:R-:W-:-:S04]  /*202c0*/  F2FP.BF16.F32.PACK_AB R0, RZ, R0 ;  /* 0x00000000ff00723e */ /* 0x000fc800000010ff */
[----:B------:R-:W-:Y:S01]  /*202d0*/  PRMT R25, R0, 0x7610, R25 ;  /* 0x0000761000197816 */ /* 0x000fe20000000019 */
[----:B------:R-:W-:Y:S06]  /*202e0*/  BRA `(.L_x_13372) ;  /* 0x0000000c00a07947 */ /* 0x000fec0003800000 */
.L_x_13373:
[----:B------:R-:W2:Y:S02]  /*202f0*/  LDG.E.U16 R2, desc[UR36][R2.64] ;  /* 0x0000002402027981 */ /* 0x000ea4000c1e1500 */
[----:B--2---:R-:W0:Y:S02]  /*20300*/  I2F.S16 R0, R2 ;  /* 0x0000000200007306 */ /* 0x004e240000101400 */
[----:B0-----:R-:W-:-:S04]  /*20310*/  F2FP.BF16.F32.PACK_AB R0, RZ, R0 ;  /* 0x00000000ff00723e */ /* 0x001fc800000010ff */
[----:B------:R-:W-:Y:S01]  /*20320*/  PRMT R25, R0, 0x7610, R25 ;  /* 0x0000761000197816 */ /* 0x000fe20000000019 */
[----:B------:R-:W-:Y:S06]  /*20330*/  BRA `(.L_x_13372) ;  /* 0x0000000c008c7947 */ /* 0x000fec0003800000 */
.L_x_13368:
        /* <DEDUP_REMOVED lines=9> */
.L_x_13376:
[----:B------:R-:W2:Y:S02]  /*203d0*/  LDG.E.U16 R0, desc[UR36][R2.64] ;  /* 0x0000002402007981 */ /* 0x000ea4000c1e1500 */
[----:B--2---:R-:W-:-:S05]  /*203e0*/  HADD2.F32 R0, -RZ, R0.H0_H0 ;  /* 0x20000000ff007230 */ /* 0x004fca0000004100 */
[----:B------:R-:W-:-:S04]  /*203f0*/  F2FP.BF16.F32.PACK_AB R0, RZ, R0 ;  /* 0x00000000ff00723e */ /* 0x000fc800000010ff */
[----:B------:R-:W-:Y:S01]  /*20400*/  PRMT R25, R0, 0x7610, R25 ;  /* 0x0000761000197816 */ /* 0x000fe20000000019 */
[----:B------:R-:W-:Y:S06]  /*20410*/  BRA `(.L_x_13372) ;  /* 0x0000000c00547947 */ /* 0x000fec0003800000 */
.L_x_13375:
        /* <DEDUP_REMOVED lines=9> */
.L_x_13378:
[----:B------:R-:W2:Y:S02]  /*204b0*/  LDG.E.U16 R2, desc[UR36][R2.64] ;  /* 0x0000002402027981 */ /* 0x000ea4000c1e1500 */
[----:B--2---:R-:W-:-:S05]  /*204c0*/  HADD2.F32 R0, -RZ, R2.H0_H0 ;  /* 0x20000002ff007230 */ /* 0x004fca0000004100 */
[----:B------:R-:W-:-:S04]  /*204d0*/  F2FP.BF16.F32.PACK_AB R0, RZ, R0 ;  /* 0x00000000ff00723e */ /* 0x000fc800000010ff */
[----:B------:R-:W-:Y:S01]  /*204e0*/  PRMT R25, R0, 0x7610, R25 ;  /* 0x0000761000197816 */ /* 0x000fe20000000019 */
[----:B------:R-:W-:Y:S06]  /*204f0*/  BRA `(.L_x_13372) ;  /* 0x0000000c001c7947 */ /* 0x000fec0003800000 */
.L_x_13377:
        /* <DEDUP_REMOVED lines=13> */
.L_x_13367:
        /* <DEDUP_REMOVED lines=14> */
.L_x_13381:
        /* <DEDUP_REMOVED lines=13> */
.L_x_13380:
        /* <DEDUP_REMOVED lines=27> */
.L_x_13383:
        /* <DEDUP_REMOVED lines=14> */
.L_x_13382:
[----:B------:R0:W5:Y:S01]  /*20a10*/  LDG.E.U16 R25, desc[UR36][R2.64] ;  /* 0x0000002402197981 */ /* 0x000162000c1e1500 */
[----:B------:R-:W-:Y:S05]  /*20a20*/  BRA `(.L_x_13372) ;  /* 0x0000000400d07947 */ /* 0x000fea0003800000 */
.L_x_13379:
        /* <DEDUP_REMOVED lines=13> */
.L_x_13386:
        /* <DEDUP_REMOVED lines=21> */
.L_x_13390:
[----:B------:R-:W-:Y:S05]  /*20c50*/  BSYNC.RECONVERGENT B1 ;  /* 0x0000000000017941 */ /* 0x000fea0003800200 */
.L_x_13389:
[----:B------:R-:W-:Y:S01]  /*20c60*/  IMAD.SHL.U32 R0, R0, 0x100000, RZ ;  /* 0x0010000000007824 */ /* 0x000fe200078e00ff */
[----:B------:R-:W-:-:S04]  /*20c70*/  LEA R2, R2, 0x3b800000, 0x17 ;  /* 0x3b80000002027811 */ /* 0x000fc800078eb8ff */
[----:B------:R-:W-:-:S07]  /*20c80*/  LOP3.LUT R0, R2, R0, R7, 0xfe, !PT ;  /* 0x0000000002007212 */ /* 0x000fce00078efe07 */
.L_x_13388:
[----:B------:R-:W-:Y:S05]  /*20c90*/  BSYNC.RECONVERGENT B0 ;  /* 0x0000000000007941 */ /* 0x000fea0003800200 */
.L_x_13387:
[----:B------:R-:W-:-:S04]  /*20ca0*/  F2FP.BF16.F32.PACK_AB R0, RZ, R0 ;  /* 0x00000000ff00723e */ /* 0x000fc800000010ff */
[----:B------:R-:W-:Y:S01]  /*20cb0*/  PRMT R25, R0, 0x7610, R25 ;  /* 0x0000761000197816 */ /* 0x000fe20000000019 */
[----:B------:R-:W-:Y:S06]  /*20cc0*/  BRA `(.L_x_13372) ;  /* 0x0000000400287947 */ /* 0x000fec0003800000 */
.L_x_13385:
        /* <DEDUP_REMOVED lines=21> */
.L_x_13394:
[----:B------:R-:W-:Y:S05]  /*20e20*/  BSYNC.RECONVERGENT B1 ;  /* 0x0000000000017941 */ /* 0x000fea0003800200 */
.L_x_13393:
[----:B------:R-:W-:Y:S01]  /*20e30*/  IMAD.SHL.U32 R0, R0, 0x200000, RZ ;  /* 0x0020000000007824 */ /* 0x000fe200078e00ff */
[----:B------:R-:W-:-:S04]  /*20e40*/  LEA R2, R2, 0x37800000, 0x17 ;  /* 0x3780000002027811 */ /* 0x000fc800078eb8ff */
[----:B------:R-:W-:-:S07]  /*20e50*/  LOP3.LUT R0, R2, R0, R7, 0xfe, !PT ;  /* 0x0000000002007212 */ /* 0x000fce00078efe07 */
.L_x_13392:
[----:B------:R-:W-:Y:S05]  /*20e60*/  BSYNC.RECONVERGENT B0 ;  /* 0x0000000000007941 */ /* 0x000fea0003800200 */
.L_x_13391:
[----:B------:R-:W-:-:S04]  /*20e70*/  F2FP.BF16.F32.PACK_AB R0, RZ, R0 ;  /* 0x00000000ff00723e */ /* 0x000fc800000010ff */
[----:B------:R-:W-:Y:S01]  /*20e80*/  PRMT R25, R0, 0x7610, R25 ;  /* 0x0000761000197816 */ /* 0x000fe20000000019 */
[----:B------:R-:W-:Y:S06]  /*20e90*/  BRA `(.L_x_13372) ;  /* 0x0000000000b47947 */ /* 0x000fec0003800000 */
.L_x_13384:
        /* <DEDUP_REMOVED lines=14> */
.L_x_13398:
[----:B------:R-:W-:Y:S05]  /*20f80*/  BSYNC.RECONVERGENT B0 ;  /* 0x0000000000007941 */ /* 0x000fea0003800200 */
.L_x_13397:
[----:B------:R-:W-:-:S04]  /*20f90*/  F2FP.BF16.F32.PACK_AB R0, RZ, R0 ;  /* 0x00000000ff00723e */ /* 0x000fc800000010ff */
[----:B------:R-:W-:Y:S01]  /*20fa0*/  PRMT R25, R0, 0x7610, R25 ;  /* 0x0000761000197816 */ /* 0x000fe20000000019 */
[----:B------:R-:W-:Y:S06]  /*20fb0*/  BRA `(.L_x_13372) ;  /* 0x00000000006c7947 */ /* 0x000fec0003800000 */
.L_x_13371:
        /* <DEDUP_REMOVED lines=15> */
[----:B--2--5:R-:W-:Y:S05]  /*210b0*/  CALL.ABS.NOINC R2 ;  /* 0x0000000002007343 */ /* 0x024fea0003c00000 */
.L_x_13399:
[----:B------:R-:W-:Y:S01]  /*210c0*/  PRMT R25, RZ, 0x7610, R25 ;  /* 0x00007610ff197816 */ /* 0x000fe20000000019 */
[----:B------:R-:W-:Y:S06]  /*210d0*/  BRA `(.L_x_13372) ;  /* 0x0000000000247947 */ /* 0x000fec0003800000 */
.L_x_13396:
[----:B------:R-:W2:Y:S02]  /*210e0*/  LDG.E.64 R2, desc[UR36][R2.64] ;  /* 0x0000002402027981 */ /* 0x000ea4000c1e1b00 */
[----:B--2---:R-:W0:Y:S02]  /*210f0*/  I2F.U64 R0, R2 ;  /* 0x0000000200007312 */ /* 0x004e240000301000 */
[----:B0-----:R-:W-:-:S04]  /*21100*/  F2FP.BF16.F32.PACK_AB R0, RZ, R0 ;  /* 0x00000000ff00723e */ /* 0x001fc800000010ff */
[----:B------:R-:W-:Y:S01]  /*21110*/  PRMT R25, R0, 0x7610, R25 ;  /* 0x0000761000197816 */ /* 0x000fe20000000019 */
[----:B------:R-:W-:Y:S06]  /*21120*/  BRA `(.L_x_13372) ;  /* 0x0000000000107947 */ /* 0x000fec0003800000 */
.L_x_13395:
[----:B------:R-:W2:Y:S02]  /*21130*/  LDG.E R2, desc[UR36][R2.64] ;  /* 0x0000002402027981 */ /* 0x000ea4000c1e1900 */
[----:B--2---:R-:W-:-:S04]  /*21140*/  I2FP.F32.U32 R0, R2 ;  /* 0x0000000200007245 */ /* 0x004fc80000201000 */
[----:B------:R-:W-:-:S04]  /*21150*/  F2FP.BF16.F32.PACK_AB R0, RZ, R0 ;  /* 0x00000000ff00723e */ /* 0x000fc800000010ff */
[----:B------:R-:W-:-:S07]  /*21160*/  PRMT R25, R0, 0x7610, R25 ;  /* 0x0000761000197816 */ /* 0x000fce0000000019 */
.L_x_13372:
        /* <DEDUP_REMOVED lines=18> */
.L_x_13404:
[----:B------:R-:W2:Y:S02]  /*21290*/  LDG.E.U8 R2, desc[UR36][R2.64] ;  /* 0x0000002402027981 */ /* 0x000ea4000c1e1100 */
[----:B--2---:R-:W-:Y:S01]  /*212a0*/  I2FP.F32.U32 R18, R2 ;  /* 0x0000000200127245 */ /* 0x004fe20000201000 */
[----:B------:R-:W-:Y:S06]  /*212b0*/  BRA `(.L_x_13406) ;  /* 0x0000000c00447947 */ /* 0x000fec0003800000 */
.L_x_13403:
        /* <DEDUP_REMOVED lines=9> */
.L_x_13408:
[----:B------:R-:W2:Y:S02]  /*21350*/  LDG.E R2, desc[UR36][R2.64] ;  /* 0x0000002402027981 */ /* 0x000ea4000c1e1900 */
[----:B--2---:R-:W-:Y:S01]  /*21360*/  I2FP.F32.S32 R18, R2 ;  /* 0x0000000200127245 */ /* 0x004fe20000201400 */
[----:B------:R-:W-:Y:S06]  /*21370*/  BRA `(.L_x_13406) ;  /* 0x0000000c00147947 */ /* 0x000fec0003800000 */
.L_x_13407:
[----:B------:R-:W2:Y:S02]  /*21380*/  LDG.E.U16 R2, desc[UR36][R2.64] ;  /* 0x0000002402027981 */ /* 0x000ea4000c1e1500 */
[----:B--2---:R2:W3:Y:S01]  /*21390*/  I2F.S16 R18, R2 ;  /* 0x0000000200127306 */ /* 0x0044e20000101400 */
[----:B------:R-:W-:Y:S05]  /*213a0*/  BRA `(.L_x_13406) ;  /* 0x0000000c00087947 */ /* 0x000fea0003800000 */
.L_x_13402:
        /* <DEDUP_REMOVED lines=8> */
.L_x_13410:
[----:B------:R-:W2:Y:S02]  /*21430*/  LDG.E.U16 R2, desc[UR36][R2.64] ;  /* 0x0000002402027981 */ /* 0x000ea4000c1e1500 */
[----:B--2---:R-:W-:Y:S01]  /*21440*/  HADD2.F32 R18, -RZ, R2.H0_H0 ;  /* 0x20000002ff127230 */ /* 0x004fe20000004100 */
[----:B------:R-:W-:Y:S06]  /*21450*/  BRA `(.L_x_13406) ;  /* 0x0000000800dc7947 */ /* 0x000fec0003800000 */
.L_x_13409:
        /* <DEDUP_REMOVED lines=8> */
.L_x_13412:
[----:B------:R-:W2:Y:S02]  /*214e0*/  LDG.E.U16 R2, desc[UR36][R2.64] ;  /* 0x0000002402027981 */ /* 0x000ea4000c1e1500 */
[----:B--2---:R-:W-:Y:S01]  /*214f0*/  HADD2.F32 R18, -RZ, R2.H0_H0 ;  /* 0x20000002ff127230 */ /* 0x004fe20000004100 */
[----:B------:R-:W-:Y:S06]  /*21500*/  BRA `(.L_x_13406) ;  /* 0x0000000800b07947 */ /* 0x000fec0003800000 */
.L_x_13411:
        /* <DEDUP_REMOVED lines=11> */
.L_x_13401:
        /* <DEDUP_REMOVED lines=12> */
.L_x_13415:
        /* <DEDUP_REMOVED lines=11> */
.L_x_13414:
        /* <DEDUP_REMOVED lines=25> */
.L_x_13417:
        /* <DEDUP_REMOVED lines=12> */
.L_x_13416:
[----:B------:R-:W2:Y:S02]  /*21980*/  LDG.E.U16 R2, desc[UR36][R2.64] ;  /* 0x0000002402027981 */ /* 0x000ea4000c1e1500 */
[----:B--2---:R-:W-:Y:S01]  /*21990*/  IMAD.U32 R18, R2, 0x10000, RZ ;  /* 0x0001000002127824 */ /* 0x004fe200078e00ff */
[----:B------:R-:W-:Y:S06]  /*219a0*/  BRA `(.L_x_13406) ;  /* 0x0000000400887947 */ /* 0x000fec0003800000 */
.L_x_13413:
        /* <DEDUP_REMOVED lines=11> */
.L_x_13420:
        /* <DEDUP_REMOVED lines=20> */
.L_x_13422:
[----:B------:R-:W-:Y:S05]  /*21ba0*/  BSYNC.RECONVERGENT B0 ;  /* 0x0000000000007941 */ /* 0x000fea0003800200 */
.L_x_13421:
[----:B------:R-:W-:Y:S01]  /*21bb0*/  IMAD.SHL.U32 R0, R0, 0x100000, RZ ;  /* 0x0010000000007824 */ /* 0x000fe200078e00ff */
[----:B------:R-:W-:-:S04]  /*21bc0*/  LEA R2, R2, 0x3b800000, 0x17 ;  /* 0x3b80000002027811 */ /* 0x000fc800078eb8ff */
[----:B------:R-:W-:Y:S01]  /*21bd0*/  LOP3.LUT R18, R2, R0, R7, 0xfe, !PT ;  /* 0x0000000002127212 */ /* 0x000fe200078efe07 */
[----:B------:R-:W-:Y:S06]  /*21be0*/  BRA `(.L_x_13406) ;  /* 0x0000000000f87947 */ /* 0x000fec0003800000 */
.L_x_13419:
        /* <DEDUP_REMOVED lines=20> */
.L_x_13424:
[----:B------:R-:W-:Y:S05]  /*21d30*/  BSYNC.RECONVERGENT B0 ;  /* 0x0000000000007941 */ /* 0x000fea0003800200 */
.L_x_13423:
[----:B------:R-:W-:Y:S01]  /*21d40*/  IMAD.SHL.U32 R0, R0, 0x200000, RZ ;  /* 0x0020000000007824 */ /* 0x000fe200078e00ff */
[----:B------:R-:W-:-:S04]  /*21d50*/  LEA R2, R2, 0x37800000, 0x17 ;  /* 0x3780000002027811 */ /* 0x000fc800078eb8ff */
[----:B------:R-:W-:Y:S01]  /*21d60*/  LOP3.LUT R18, R2, R0, R7, 0xfe, !PT ;  /* 0x0000000002127212 */ /* 0x000fe200078efe07 */
[----:B------:R-:W-:Y:S06]  /*21d70*/  BRA `(.L_x_13406) ;  /* 0x0000000000947947 */ /* 0x000fec0003800000 */
.L_x_13418:
        /* <DEDUP_REMOVED lines=14> */
.L_x_13405:
        /* <DEDUP_REMOVED lines=16> */
.L_x_13427:
[----:B------:R-:W-:Y:S01]  /*21f60*/  IMAD.MOV.U32 R18, RZ, RZ, RZ ;  /* 0x000000ffff127224 */ /* 0x000fe200078e00ff */
[----:B------:R-:W-:Y:S06]  /*21f70*/  BRA `(.L_x_13406) ;  /* 0x0000000000147947 */ /* 0x000fec0003800000 */
.L_x_13426:
[----:B------:R-:W2:Y:S02]  /*21f80*/  LDG.E.64 R2, desc[UR36][R2.64] ;  /* 0x0000002402027981 */ /* 0x000ea4000c1e1b00 */
[----:B--2---:R0:W1:Y:S02]  /*21f90*/  I2F.U64 R18, R2 ;  /* 0x0000000200127312 */ /* 0x0040640000301000 */
[----:B01----:R-:W-:Y:S05]  /*21fa0*/  BRA `(.L_x_13406) ;  /* 0x0000000000087947 */ /* 0x003fea0003800000 */
.L_x_13425:
[----:B------:R-:W2:Y:S02]  /*21fb0*/  LDG.E R2, desc[UR36][R2.64] ;  /* 0x0000002402027981 */ /* 0x000ea4000c1e1900 */
[----:B--2---:R-:W-:-:S07]  /*21fc0*/  I2FP.F32.U32 R18, R2 ;  /* 0x0000000200127245 */ /* 0x004fce0000201000 */
.L_x_13406:
[----:B------:R-:W-:Y:S05]  /*21fd0*/  BSYNC.RECONVERGENT B6 ;  /* 0x0000000000067941 */ /* 0x000fea0003800200 */
.L_x_13400:
        /* <DEDUP_REMOVED lines=18> */
.L_x_13432:
[----:B------:R-:W2:Y:S02]  /*22100*/  LDG.E.U8 R2, desc[UR36][R2.64] ;  /* 0x0000002402027981 */ /* 0x000ea4000c1e1100 */
[----:B--2---:R-:W-:Y:S01]  /*22110*/  I2FP.F32.U32 R19, R2 ;  /* 0x0000000200137245 */ /* 0x004fe20000201000 */
[----:B------:R-:W-:Y:S06]  /*22120*/  BRA `(.L_x_13434) ;  /* 0x0000000c00447947 */ /* 0x000fec0003800000 */
.L_x_13431:
        /* <DEDUP_REMOVED lines=9> */
.L_x_13436:
[----:B------:R-:W2:Y:S02]  /*221c0*/  LDG.E R2, desc[UR36][R2.64] ;  /* 0x0000002402027981 */ /* 0x000ea4000c1e1900 */
[----:B--2---:R-:W-:Y:S01]  /*221d0*/  I2FP.F32.S32 R19, R2 ;  /* 0x0000000200137245 */ /* 0x004fe20000201400 */
[----:B------:R-:W-:Y:S06]  /*221e0*/  BRA `(.L_x_13434) ;  /* 0x0000000c00147947 */ /* 0x000fec0003800000 */
.L_x_13435:
[----:B------:R-:W2:Y:S02]  /*221f0*/  LDG.E.U16 R2, desc[UR36][R2.64] ;  /* 0x0000002402027981 */ /* 0x000ea4000c1e1500 */
[----:B--2---:R0:W2:Y:S01]  /*22200*/  I2F.S16 R19, R2 ;  /* 0x0000000200137306 */ /* 0x0040a20000101400 */
[----:B------:R-:W-:Y:S05]  /*22210*/  BRA `(.L_x_13434) ;  /* 0x0000000c00087947 */ /* 0x000fea0003800000 */
.L_x_13430:
        /* <DEDUP_REMOVED lines=8> */
.L_x_13438:
[----:B------:R-:W2:Y:S02]  /*222a0*/  LDG.E.U16 R2, desc[UR36][R2.64] ;  /* 0x0000002402027981 */ /* 0x000ea4000c1e1500 */
[----:B--2---:R-:W-:Y:S01]  /*222b0*/  HADD2.F32 R19, -RZ, R2.H0_H0 ;  /* 0x20000002ff137230 */ /* 0x004fe20000004100 */
[----:B------:R-:W-:Y:S06]  /*222c0*/  BRA `(.L_x_13434) ;  /* 0x0000000800dc7947 */ /* 0x000fec0003800000 */
.L_x_13437:
        /* <DEDUP_REMOVED lines=8> */
.L_x_13440:
[----:B------:R-:W2:Y:S02]  /*22350*/  LDG.E.U16 R2, desc[UR36][R2.64] ;  /* 0x0000002402027981 */ /* 0x000ea4000c1e1500 */
[----:B--2---:R-:W-:Y:S01]  /*22360*/  HADD2.F32 R19, -RZ, R2.H0_H0 ;  /* 0x20000002ff137230 */ /* 0x004fe20000004100 */
[----:B------:R-:W-:Y:S06]  /*22370*/  BRA `(.L_x_13434) ;  /* 0x0000000800b07947 */ /* 0x000fec0003800000 */
.L_x_13439:
        /* <DEDUP_REMOVED lines=11> */
.L_x_13429:
        /* <DEDUP_REMOVED lines=12> */
.L_x_13443:
        /* <DEDUP_REMOVED lines=11> */
.L_x_13442:
        /* <DEDUP_REMOVED lines=25> */
.L_x_13445:
        /* <DEDUP_REMOVED lines=12> */
.L_x_13444:
[----:B------:R-:W2:Y:S02]  /*227f0*/  LDG.E.U16 R2, desc[UR36][R2.64] ;  /* 0x0000002402027981 */ /* 0x000ea4000c1e1500 */
[----:B--2---:R-:W-:Y:S01]  /*22800*/  IMAD.U32 R19, R2, 0x10000, RZ ;  /* 0x0001000002137824 */ /* 0x004fe200078e00ff */
[----:B------:R-:W-:Y:S06]  /*22810*/  BRA `(.L_x_13434) ;  /* 0x0000000400887947 */ /* 0x000fec0003800000 */
.L_x_13441:
        /* <DEDUP_REMOVED lines=11> */
.L_x_13448:
        /* <DEDUP_REMOVED lines=20> */
.L_x_13450:
[----:B------:R-:W-:Y:S05]  /*22a10*/  BSYNC.RECONVERGENT B0 ;  /* 0x0000000000007941 */ /* 0x000fea0003800200 */
.L_x_13449:
[----:B------:R-:W-:Y:S01]  /*22a20*/  IMAD.SHL.U32 R0, R0, 0x100000, RZ ;  /* 0x0010000000007824 */ /* 0x000fe200078e00ff */
[----:B------:R-:W-:-:S04]  /*22a30*/  LEA R2, R2, 0x3b800000, 0x17 ;  /* 0x3b80000002027811 */ /* 0x000fc800078eb8ff */
[----:B------:R-:W-:Y:S01]  /*22a40*/  LOP3.LUT R19, R2, R0, R19, 0xfe, !PT ;  /* 0x0000000002137212 */ /* 0x000fe200078efe13 */
[----:B------:R-:W-:Y:S06]  /*22a50*/  BRA `(.L_x_13434) ;  /* 0x0000000000f87947 */ /* 0x000fec0003800000 */
.L_x_13447:
        /* <DEDUP_REMOVED lines=20> */
.L_x_13452:
[----:B------:R-:W-:Y:S05]  /*22ba0*/  BSYNC.RECONVERGENT B0 ;  /* 0x0000000000007941 */ /* 0x000fea0003800200 */
.L_x_13451:
[----:B------:R-:W-:Y:S01]  /*22bb0*/  IMAD.SHL.U32 R0, R0, 0x200000, RZ ;  /* 0x0020000000007824 */ /* 0x000fe200078e00ff */
[----:B------:R-:W-:-:S04]  /*22bc0*/  LEA R2, R2, 0x37800000, 0x17 ;  /* 0x3780000002027811 */ /* 0x000fc800078eb8ff */
[----:B------:R-:W-:Y:S01]  /*22bd0*/  LOP3.LUT R19, R2, R0, R19, 0xfe, !PT ;  /* 0x0000000002137212 */ /* 0x000fe200078efe13 */
[----:B------:R-:W-:Y:S06]  /*22be0*/  BRA `(.L_x_13434) ;  /* 0x0000000000947947 */ /* 0x000fec0003800000 */
.L_x_13446:
        /* <DEDUP_REMOVED lines=14> */
.L_x_13433:
[----:B------:R-:W-:Y:S01]  /*22cd0*/  MOV R2, 0x130 ;  /* 0x0000013000027802 */ /* 0x000fe20000000f00 */
[----:B------:R-:W0:Y:S01]  /*22ce0*/  LDCU.64 UR4, c[0x4][0x120] ;  /* 0x01002400ff0477ac */ /* 0x000e220008000a00 */
[----:B------:R-:W-:Y:S02]  /*22cf0*/  HFMA2 R13, -RZ, RZ, 0, 0 ;  /* 0x00000000ff0d7431 */ /* 0x000fe400000001ff */
[----:B------:R-:W-:Y:S01]  /*22d00*/  IMAD.MOV.U32 R8, RZ, RZ, 0x4e ;  /* 0x0000004eff087424 */ /* 0x000fe200078e00ff */
[----:B------:R-:W2:Y:S01]  /*22d10*/  LDCU.64 UR6, c[0x4][0x128] ;  /* 0x01002500ff0677ac */ /* 0x000ea20008000a00 */
[----:B------:R-:W4:Y:S01]  /*22d20*/  LDC.64 R2, c[0x4][R2] ;  /* 0x0100000002027b82 */ /* 0x000f220000000a00 */
[----:B------:R-:W-:Y:S01]  /*22d30*/  IMAD.MOV.U32 R12, RZ, RZ, 0x1 ;  /* 0x00000001ff0c7424 */ /* 0x000fe200078e00ff */
        /* <DEDUP_REMOVED lines=9> */
.L_x_13455:
[----:B------:R-:W-:Y:S01]  /*22dd0*/  IMAD.MOV.U32 R19, RZ, RZ, RZ ;  /* 0x000000ffff137224 */ /* 0x000fe200078e00ff */
[----:B------:R-:W-:Y:S06]  /*22de0*/  BRA `(.L_x_13434) ;  /* 0x0000000000147947 */ /* 0x000fec0003800000 */
.L_x_13454:
[----:B------:R-:W2:Y:S02]  /*22df0*/  LDG.E.64 R2, desc[UR36][R2.64] ;  /* 0x0000002402027981 */ /* 0x000ea4000c1e1b00 */
[----:B--2---:R0:W2:Y:S02]  /*22e00*/  I2F.U64 R19, R2 ;  /* 0x0000000200137312 */ /* 0x0040a40000301000 */
[----:B0-2---:R-:W-:Y:S05]  /*22e10*/  BRA `(.L_x_13434) ;  /* 0x0000000000087947 */ /* 0x005fea0003800000 */
.L_x_13453:
[----:B------:R-:W2:Y:S02]  /*22e20*/  LDG.E R2, desc[UR36][R2.64] ;  /* 0x0000002402027981 */ /* 0x000ea4000c1e1900 */
[----:B--2---:R-:W-:-:S07]  /*22e30*/  I2FP.F32.U32 R19, R2 ;  /* 0x0000000200137245 */ /* 0x004fce0000201000 */
.L_x_13434:
[----:B------:R-:W-:Y:S05]  /*22e40*/  BSYNC.RECONVERGENT B6 ;  /* 0x0000000000067941 */ /* 0x000fea0003800200 */
.L_x_13428:
        /* <DEDUP_REMOVED lines=18> */
.L_x_13460:
[----:B------:R-:W4:Y:S02]  /*22f70*/  LDG.E.U8 R2, desc[UR36][R2.64] ;  /* 0x0000002402027981 */ /* 0x000f24000c1e1100 */
[----:B----4-:R-:W-:Y:S01]  /*22f80*/  I2FP.F32.U32 R27, R2 ;  /* 0x00000002001b7245 */ /* 0x010fe20000201000 */
[----:B------:R-:W-:Y:S06]  /*22f90*/  BRA `(.L_x_13462) ;  /* 0x0000000c00447947 */ /* 0x000fec0003800000 */
.L_x_13459:
        /* <DEDUP_REMOVED lines=9> */
.L_x_13464:
[----:B------:R-:W4:Y:S02]  /*23030*/  LDG.E R2, desc[UR36][R2.64] ;  /* 0x0000002402027981 */ /* 0x000f24000c1e1900 */
[----:B----4-:R-:W-:Y:S01]  /*23040*/  I2FP.F32.S32 R27, R2 ;  /* 0x00000002001b7245 */ /* 0x010fe20000201400 */
[----:B------:R-:W-:Y:S06]  /*23050*/  BRA `(.L_x_13462) ;  /* 0x0000000c00147947 */ /* 0x000fec0003800000 */
.L_x_13463:
[----:B------:R-:W4:Y:S02]  /*23060*/  LDG.E.U16 R2, desc[UR36][R2.64] ;  /* 0x0000002402027981 */ /* 0x000f24000c1e1500 */
[----:B----4-:R0:W4:Y:S01]  /*23070*/  I2F.S16 R27, R2 ;  /* 0x00000002001b7306 */ /* 0x0101220000101400 */
[----:B------:R-:W-:Y:S05]  /*23080*/  BRA `(.L_x_13462) ;  /* 0x0000000c00087947 */ /* 0x000fea0003800000 */
.L_x_13458:
        /* <DEDUP_REMOVED lines=8> */
.L_x_13466:
[----:B------:R-:W4:Y:S02]  /*23110*/  LDG.E.U16 R2, desc[UR36][R2.64] ;  /* 0x0000002402027981 */ /* 0x000f24000c1e1500 */
[----:B----4-:R-:W-:Y:S01]  /*23120*/  HADD2.F32 R27, -RZ, R2.H0_H0 ;  /* 0x20000002ff1b7230 */ /* 0x010fe20000004100 */
[----:B------:R-:W-:Y:S06]  /*23130*/  BRA `(.L_x_13462) ;  /* 0x0000000800dc7947 */ /* 0x000fec0003800000 */
.L_x_13465:
        /* <DEDUP_REMOVED lines=8> */
.L_x_13468:
[----:B------:R-:W4:Y:S02]  /*231c0*/  LDG.E.U16 R2, desc[UR36][R2.64] ;  /* 0x0000002402027981 */ /* 0x000f24000c1e1500 */
[----:B----4-:R-:W-:Y:S01]  /*231d0*/  HADD2.F32 R27, -RZ, R2.H0_H0 ;  /* 0x20000002ff1b7230 */ /* 0x010fe20000004100 */
[----:B------:R-:W-:Y:S06]  /*231e0*/  BRA `(.L_x_13462) ;  /* 0x0000000800b07947 */ /* 0x000fec0003800000 */
.L_x_13467:
        /* <DEDUP_REMOVED lines=11> */
.L_x_13457:
        /* <DEDUP_REMOVED lines=12> */
.L_x_13471:
        /* <DEDUP_REMOVED lines=11> */
.L_x_13470:
        /* <DEDUP_REMOVED lines=25> */
.L_x_13473:
[----:B------:R-:W4:Y:S02]  /*235a0*/  LDG.E.U8 R2, desc[UR36][R2.64] ;  /* 0x0000002402027981 */ /* 0x000f24000c1e1100 */
[C---:B----4-:R-:W-:Y:S01]  /*235b0*/  SHF.L.U32 R0, R2.reuse, 0x19, RZ ;  /* 0x0000001902007819 */ /* 0x050fe200000006ff */
        /* <DEDUP_REMOVED lines=10> */
.L_x_13472:
[----:B------:R-:W4:Y:S02]  /*23660*/  LDG.E.U16 R2, desc[UR36][R2.64] ;  /* 0x0000002402027981 */ /* 0x000f24000c1e1500 */
[----:B----4-:R-:W-:Y:S01]  /*23670*/  IMAD.U32 R27, R2, 0x10000, RZ ;  /* 0x00010000021b7824 */ /* 0x010fe200078e00ff */
[----:B------:R-:W-:Y:S06]  /*23680*/  BRA `(.L_x_13462) ;  /* 0x0000000400887947 */ /* 0x000fec0003800000 */
.L_x_13469:
        /* <DEDUP_REMOVED lines=11> */
.L_x_13476:
        /* <DEDUP_REMOVED lines=20> */
.L_x_13478:
[----:B------:R-:W-:Y:S05]  /*23880*/  BSYNC.RECONVERGENT B0 ;  /* 0x0000000000007941 */ /* 0x000fea0003800200 */
.L_x_13477:
[----:B------:R-:W-:Y:S01]  /*23890*/  IMAD.SHL.U32 R0, R0, 0x100000, RZ ;  /* 0x0010000000007824 */ /* 0x000fe200078e00ff */
[----:B------:R-:W-:-:S04]  /*238a0*/  LEA R2, R2, 0x3b800000, 0x17 ;  /* 0x3b80000002027811 */ /* 0x000fc800078eb8ff */
[----:B------:R-:W-:Y:S01]  /*238b0*/  LOP3.LUT R27, R2, R0, R27, 0xfe, !PT ;  /* 0x00000000021b7212 */ /* 0x000fe200078efe1b */
[----:B------:R-:W-:Y:S06]  /*238c0*/  BRA `(.L_x_13462) ;  /* 0x0000000000f87947 */ /* 0x000fec0003800000 */
.L_x_13475:
        /* <DEDUP_REMOVED lines=20> */
.L_x_13480:
[----:B------:R-:W-:Y:S05]  /*23a10*/  BSYNC.RECONVERGENT B0 ;  /* 0x0000000000007941 */ /* 0x000fea0003800200 */
.L_x_13479:
[----:B------:R-:W-:Y:S01]  /*23a20*/  IMAD.SHL.U32 R0, R0, 0x200000, RZ ;  /* 0x0020000000007824 */ /* 0x000fe200078e00ff */
[----:B------:R-:W-:-:S04]  /*23a30*/  LEA R2, R2, 0x37800000, 0x17 ;  /* 0x3780000002027811 */ /* 0x000fc800078eb8ff */
[----:B------:R-:W-:Y:S01]  /*23a40*/  LOP3.LUT R27, R2, R0, R27, 0xfe, !PT ;  /* 0x00000000021b7212 */ /* 0x000fe200078efe1b */
[----:B------:R-:W-:Y:S06]  /*23a50*/  BRA `(.L_x_13462) ;  /* 0x0000000000947947 */ /* 0x000fec0003800000 */
.L_x_13474:
        /* <DEDUP_REMOVED lines=14> */
.L_x_13461:
        /* <DEDUP_REMOVED lines=11> */
[----:B------:R-:W-:Y:S01]  /*23bf0*/  IMAD.U32 R7, RZ, RZ, UR7 ;  /* 0x00000007ff077e24 */ /* 0x000fe2000f8e00ff */
[----:B--2---:R-:W-:Y:S01]  /*23c00*/  MOV R10, UR8 ;  /* 0x00000008000a7c02 */ /* 0x004fe20008000f00 */
[----:B------:R-:W-:-:S07]  /*23c10*/  IMAD.U32 R11, RZ, RZ, UR9 ;  /* 0x00000009ff0b7e24 */ /* 0x000fce000f8e00ff */
[----:B------:R-:W-:-:S07]  /*23c20*/  LEPC R20, `(.L_x_13483) ;  /* 0x000000001014794e */ /* 0x000fce0000000000 */
[----:B-1-3-5:R-:W-:Y:S05]  /*23c30*/  CALL.ABS.NOINC R2 ;  /* 0x0000000002007343 */ /* 0x02afea0003c00000 */
.L_x_13483:
[----:B------:R-:W-:Y:S01]  /*23c40*/  HFMA2 R27, -RZ, RZ, 0, 0 ;  /* 0x00000000ff1b7431 */ /* 0x000fe200000001ff */
[----:B------:R-:W-:Y:S06]  /*23c50*/  BRA `(.L_x_13462) ;  /* 0x0000000000147947 */ /* 0x000fec0003800000 */
.L_x_13482:
[----:B------:R-:W4:Y:S02]  /*23c60*/  LDG.E.64 R2, desc[UR36][R2.64] ;  /* 0x0000002402027981 */ /* 0x000f24000c1e1b00 */
[----:B----4-:R0:W4:Y:S02]  /*23c70*/  I2F.U64 R27, R2 ;  /* 0x00000002001b7312 */ /* 0x0101240000301000 */
[----:B0---4-:R-:W-:Y:S05]  /*23c80*/  BRA `(.L_x_13462) ;  /* 0x0000000000087947 */ /* 0x011fea0003800000 */
.L_x_13481:
[----:B------:R-:W4:Y:S02]  /*23c90*/  LDG.E R2, desc[UR36][R2.64] ;  /* 0x0000002402027981 */ /* 0x000f24000c1e1900 */
[----:B----4-:R-:W-:-:S07]  /*23ca0*/  I2FP.F32.U32 R27, R2 ;  /* 0x00000002001b7245 */ /* 0x010fce0000201000 */
.L_x_13462:
[----:B------:R-:W-:Y:S05]  /*23cb0*/  BSYNC.RECONVERGENT B6 ;  /* 0x0000000000067941 */ /* 0x000fea0003800200 */
.L_x_13456:
        /* <DEDUP_REMOVED lines=18> */
.L_x_13488:
[----:B------:R-:W2:Y:S02]  /*23de0*/  LDG.E.U8 R2, desc[UR36][R2.64] ;  /* 0x0000002402027981 */ /* 0x000ea4000c1e1100 */
[----:B--2---:R-:W-:Y:S01]  /*23df0*/  I2FP.F32.U32 R22, R2 ;  /* 0x0000000200167245 */ /* 0x004fe20000201000 */
[----:B------:R-:W-:Y:S06]  /*23e00*/  BRA `(.L_x_13490) ;  /* 0x0000000c00447947 */ /* 0x000fec0003800000 */
.L_x_13487:
        /* <DEDUP_REMOVED lines=9> */
.L_x_13492:
[----:B------:R-:W2:Y:S02]  /*23ea0*/  LDG.E R2, desc[UR36][R2.64] ;  /* 0x0000002402027981 */ /* 0x000ea4000c1e1900 */
[----:B--2---:R-:W-:Y:S01]  /*23eb0*/  I2FP.F32.S32 R22, R2 ;  /* 0x0000000200167245 */ /* 0x004fe20000201400 */
[----:B------:R-:W-:Y:S06]  /*23ec0*/  BRA `(.L_x_13490) ;  /* 0x0000000c00147947 */ /* 0x000fec0003800000 */
.L_x_13491:
[----:B------:R-:W2:Y:S02]  /*23ed0*/  LDG.E.U16 R2, desc[UR36][R2.64] ;  /* 0x0000002402027981 */ /* 0x000ea4000c1e1500 */
[----:B--2---:R0:W2:Y:S01]  /*23ee0*/  I2F.S16 R22, R2 ;  /* 0x0000000200167306 */ /* 0x0040a20000101400 */
[----:B------:R-:W-:Y:S05]  /*23ef0*/  BRA `(.L_x_13490) ;  /* 0x0000000c00087947 */ /* 0x000fea0003800000 */
.L_x_13486:
        /* <DEDUP_REMOVED lines=8> */
.L_x_13494:
[----:B------:R-:W2:Y:S02]  /*23f80*/  LDG.E.U16 R2, desc[UR36][R2.64] ;  /* 0x0000002402027981 */ /* 0x000ea4000c1e1500 */
[----:B--2---:R-:W-:Y:S01]  /*23f90*/  HADD2.F32 R22, -RZ, R2.H0_H0 ;  /* 0x20000002ff167230 */ /* 0x004fe20000004100 */
[----:B------:R-:W-:Y:S06]  /*23fa0*/  BRA `(.L_x_13490) ;  /* 0x0000000800dc7947 */ /* 0x000fec0003800000 */
.L_x_13493:
        /* <DEDUP_REMOVED lines=8> */
.L_x_13496:
[----:B------:R-:W2:Y:S02]  /*24030*/  LDG.E.U16 R2, desc[UR36][R2.64] ;  /* 0x0000002402027981 */ /* 0x000ea4000c1e1500 */
[----:B--2---:R-:W-:Y:S01]  /*24040*/  HADD2.F32 R22, -RZ, R2.H0_H0 ;  /* 0x20000002ff167230 */ /* 0x004fe20000004100 */
[----:B------:R-:W-:Y:S06]  /*24050*/  BRA `(.L_x_13490) ;  /* 0x0000000800b07947 */ /* 0x000fec0003800000 */
.L_x_13495:
        /* <DEDUP_REMOVED lines=11> */
.L_x_13485:
        /* <DEDUP_REMOVED lines=12> */
.L_x_13499:
        /* <DEDUP_REMOVED lines=11> */
.L_x_13498:
        /* <DEDUP_REMOVED lines=25> */
.L_x_13501:
        /* <DEDUP_REMOVED lines=12> */
.L_x_13500:
[----:B------:R-:W2:Y:S02]  /*244d0*/  LDG.E.U16 R2, desc[UR36][R2.64] ;  /* 0x0000002402027981 */ /* 0x000ea4000c1e1500 */
[----:B--2---:R-:W-:Y:S01]  /*244e0*/  IMAD.U32 R22, R2, 0x10000, RZ ;  /* 0x0001000002167824 */ /* 0x004fe200078e00ff */
[----:B------:R-:W-:Y:S06]  /*244f0*/  BRA `(.L_x_13490) ;  /* 0x0000000400887947 */ /* 0x000fec0003800000 */
.L_x_13497:
        /* <DEDUP_REMOVED lines=11> */
.L_x_13504:
        /* <DEDUP_REMOVED lines=20> */
.L_x_13506:
[----:B------:R-:W-:Y:S05]  /*246f0*/  BSYNC.RECONVERGENT B0 ;  /* 0x0000000000007941 */ /* 0x000fea0003800200 */
.L_x_13505:
[----:B------:R-:W-:Y:S01]  /*24700*/  IMAD.SHL.U32 R0, R0, 0x100000, RZ ;  /* 0x0010000000007824 */ /* 0x000fe200078e00ff */
[----:B------:R-:W-:-:S04]  /*24710*/  LEA R2, R2, 0x3b800000, 0x17 ;  /* 0x3b80000002027811 */ /* 0x000fc800078eb8ff */
[----:B------:R-:W-:Y:S01]  /*24720*/  LOP3.LUT R22, R2, R0, R7, 0xfe, !PT ;  /* 0x0000000002167212 */ /* 0x000fe200078efe07 */
[----:B------:R-:W-:Y:S06]  /*24730*/  BRA `(.L_x_13490) ;  /* 0x0000000000f87947 */ /* 0x000fec0003800000 */
.L_x_13503:
        /* <DEDUP_REMOVED lines=20> */
.L_x_13508:
[----:B------:R-:W-:Y:S05]  /*24880*/  BSYNC.RECONVERGENT B0 ;  /* 0x0000000000007941 */ /* 0x000fea0003800200 */
.L_x_13507:
[----:B------:R-:W-:Y:S01]  /*24890*/  IMAD.SHL.U32 R0, R0, 0x200000, RZ ;  /* 0x0020000000007824 */ /* 0x000fe200078e00ff */
[----:B------:R-:W-:-:S04]  /*248a0*/  LEA R2, R2, 0x37800000, 0x17 ;  /* 0x3780000002027811 */ /* 0x000fc800078eb8ff */
[----:B------:R-:W-:Y:S01]  /*248b0*/  LOP3.LUT R22, R2, R0, R7, 0xfe, !PT ;  /* 0x0000000002167212 */ /* 0x000fe200078efe07 */
[----:B------:R-:W-:Y:S06]  /*248c0*/  BRA `(.L_x_13490) ;  /* 0x0000000000947947 */ /* 0x000fec0003800000 */
.L_x_13502:
        /* <DEDUP_REMOVED lines=14> */
.L_x_13489:
        /* <DEDUP_REMOVED lines=15> */
[----:B--2-45:R-:W-:Y:S05]  /*24aa0*/  CALL.ABS.NOINC R2 ;  /* 0x0000000002007343 */ /* 0x034fea0003c00000 */
.L_x_13511:
[----:B------:R-:W-:Y:S01]  /*24ab0*/  IMAD.MOV.U32 R22, RZ, RZ, RZ ;  /* 0x000000ffff167224 */ /* 0x000fe200078e00ff */
[----:B------:R-:W-:Y:S06]  /*24ac0*/  BRA `(.L_x_13490) ;  /* 0x0000000000147947 */ /* 0x000fec0003800000 */
.L_x_13510:
[----:B------:R-:W2:Y:S02]  /*24ad0*/  LDG.E.64 R22, desc[UR36][R2.64] ;  /* 0x0000002402167981 */ /* 0x000ea4000c1e1b00 */
[----:B--2---:R0:W2:Y:S02]  /*24ae0*/  I2F.U64 R22, R22 ;  /* 0x0000001600167312 */ /* 0x0040a40000301000 */
[----:B0-2---:R-:W-:Y:S05]  /*24af0*/  BRA `(.L_x_13490) ;  /* 0x0000000000087947 */ /* 0x005fea0003800000 */
.L_x_13509:
[----:B------:R-:W2:Y:S02]  /*24b00*/  LDG.E R2, desc[UR36][R2.64] ;  /* 0x0000002402027981 */ /* 0x000ea4000c1e1900 */
[----:B--2---:R-:W-:-:S07]  /*24b10*/  I2FP.F32.U32 R22, R2 ;  /* 0x0000000200167245 */ /* 0x004fce0000201000 */
.L_x_13490:
[----:B------:R-:W-:Y:S05]  /*24b20*/  BSYNC.RECONVERGENT B6 ;  /* 0x0000000000067941 */ /* 0x000fea0003800200 */
.L_x_13484:
        /* <DEDUP_REMOVED lines=18> */
.L_x_13516:
[----:B------:R-:W2:Y:S02]  /*24c50*/  LDG.E.U8 R0, desc[UR36][R2.64] ;  /* 0x0000002402007981 */ /* 0x000ea4000c1e1100 */
[----:B--2---:R-:W-:Y:S01]  /*24c60*/  I2FP.F32.U32 R0, R0 ;  /* 0x0000000000007245 */ /* 0x004fe20000201000 */
[----:B------:R-:W-:Y:S06]  /*24c70*/  BRA `(.L_x_13518) ;  /* 0x0000000c00447947 */ /* 0x000fec0003800000 */
.L_x_13515:
        /* <DEDUP_REMOVED lines=9> */
.L_x_13520:
[----:B------:R-:W2:Y:S02]  /*24d10*/  LDG.E R0, desc[UR36][R2.64] ;  /* 0x0000002402007981 */ /* 0x000ea4000c1e1900 */
[----:B--2---:R-:W-:Y:S01]  /*24d20*/  I2FP.F32.S32 R0, R0 ;  /* 0x0000000000007245 */ /* 0x004fe20000201400 */
[----:B------:R-:W-:Y:S06]  /*24d30*/  BRA `(.L_x_13518) ;  /* 0x0000000c00147947 */ /* 0x000fec0003800000 */
.L_x_13519:
[----:B------:R-:W2:Y:S02]  /*24d40*/  LDG.E.U16 R0, desc[UR36][R2.64] ;  /* 0x0000002402007981 */ /* 0x000ea4000c1e1500 */
[----:B--2---:R-:W0:Y:S01]  /*24d50*/  I2F.S16 R0, R0 ;  /* 0x0000000000007306 */ /* 0x004e220000101400 */
[----:B------:R-:W-:Y:S05]  /*24d60*/  BRA `(.L_x_13518) ;  /* 0x0000000c00087947 */ /* 0x000fea0003800000 */
.L_x_13514:
        /* <DEDUP_REMOVED lines=8> */
.L_x_13522:
[----:B------:R-:W2:Y:S02]  /*24df0*/  LDG.E.U16 R0, desc[UR36][R2.64] ;  /* 0x0000002402007981 */ /* 0x000ea4000c1e1500 */
[----:B--2---:R-:W-:Y:S01]  /*24e00*/  HADD2.F32 R0, -RZ, R0.H0_H0 ;  /* 0x20000000ff007230 */ /* 0x004fe20000004100 */
[----:B------:R-:W-:Y:S06]  /*24e10*/  BRA `(.L_x_13518) ;  /* 0x0000000800dc7947 */ /* 0x000fec0003800000 */
.L_x_13521:
        /* <DEDUP_REMOVED lines=8> */
.L_x_13524:
[----:B------:R-:W2:Y:S02]  /*24ea0*/  LDG.E.U16 R0, desc[UR36][R2.64] ;  /* 0x0000002402007981 */ /* 0x000ea4000c1e1500 */
[----:B--2---:R-:W-:Y:S01]  /*24eb0*/  HADD2.F32 R0, -RZ, R0.H0_H0 ;  /* 0x20000000ff007230 */ /* 0x004fe20000004100 */
[----:B------:R-:W-:Y:S06]  /*24ec0*/  BRA `(.L_x_13518) ;  /* 0x0000000800b07947 */ /* 0x000fec0003800000 */
.L_x_13523:
        /* <DEDUP_REMOVED lines=11> */
.L_x_13513:
        /* <DEDUP_REMOVED lines=12> */
.L_x_13527:
        /* <DEDUP_REMOVED lines=11> */
.L_x_13526:
        /* <DEDUP_REMOVED lines=25> */
.L_x_13529:
        /* <DEDUP_REMOVED lines=12> */
.L_x_13528:
[----:B------:R-:W2:Y:S02]  /*25340*/  LDG.E.U16 R0, desc[UR36][R2.64] ;  /* 0x0000002402007981 */ /* 0x000ea4000c1e1500 */
[----:B--2---:R-:W-:Y:S01]  /*25350*/  SHF.L.U32 R0, R0, 0x10, RZ ;  /* 0x0000001000007819 */ /* 0x004fe200000006ff */
[----:B------:R-:W-:Y:S06]  /*25360*/  BRA `(.L_x_13518) ;  /* 0x0000000400887947 */ /* 0x000fec0003800000 */
.L_x_13525:
        /* <DEDUP_REMOVED lines=11> */
.L_x_13532:
        /* <DEDUP_REMOVED lines=20> */
.L_x_13534:
[----:B------:R-:W-:Y:S05]  /*25560*/  BSYNC.RECONVERGENT B0 ;  /* 0x0000000000007941 */ /* 0x000fea0003800200 */
.L_x_13533:
[----:B------:R-:W-:Y:S02]  /*25570*/  SHF.L.U32 R0, R0, 0x14, RZ ;  /* 0x0000001400007819 */ /* 0x000fe400000006ff */
[----:B------:R-:W-:-:S04]  /*25580*/  LEA R2, R2, 0x3b800000, 0x17 ;  /* 0x3b80000002027811 */ /* 0x000fc800078eb8ff */
[----:B------:R-:W-:Y:S01]  /*25590*/  LOP3.LUT R0, R2, R0, R7, 0xfe, !PT ;  /* 0x0000000002007212 */ /* 0x000fe200078efe07 */
[----:B------:R-:W-:Y:S06]  /*255a0*/  BRA `(.L_x_13518) ;  /* 0x0000000000f87947 */ /* 0x000fec0003800000 */
.L_x_13531:
        /* <DEDUP_REMOVED lines=20> */
.L_x_13536:
[----:B------:R-:W-:Y:S05]  /*256f0*/  BSYNC.RECONVERGENT B0 ;  /* 0x0000000000007941 */ /* 0x000fea0003800200 */
.L_x_13535:
[----:B------:R-:W-:Y:S02]  /*25700*/  SHF.L.U32 R0, R0, 0x15, RZ ;  /* 0x0000001500007819 */ /* 0x000fe400000006ff */
[----:B------:R-:W-:-:S04]  /*25710*/  LEA R2, R2, 0x37800000, 0x17 ;  /* 0x3780000002027811 */ /* 0x000fc800078eb8ff */
[----:B------:R-:W-:Y:S01]  /*25720*/  LOP3.LUT R0, R2, R0, R7, 0xfe, !PT ;  /* 0x0000000002007212 */ /* 0x000fe200078efe07 */
[----:B------:R-:W-:Y:S06]  /*25730*/  BRA `(.L_x_13518) ;  /* 0x0000000000947947 */ /* 0x000fec0003800000 */
.L_x_13530:
        /* <DEDUP_REMOVED lines=14> */
.L_x_13517:
        /* <DEDUP_REMOVED lines=16> */
.L_x_13539:
[----:B------:R-:W-:Y:S01]  /*25920*/  IMAD.MOV.U32 R0, RZ, RZ, RZ ;  /* 0x000000ffff007224 */ /* 0x000fe200078e00ff */
[----:B------:R-:W-:Y:S06]  /*25930*/  BRA `(.L_x_13518) ;  /* 0x0000000000147947 */ /* 0x000fec0003800000 */
.L_x_13538:
[----:B------:R-:W2:Y:S02]  /*25940*/  LDG.E.64 R2, desc[UR36][R2.64] ;  /* 0x0000002402027981 */ /* 0x000ea4000c1e1b00 */
[----:B--2---:R0:W2:Y:S02]  /*25950*/  I2F.U64 R0, R2 ;  /* 0x0000000200007312 */ /* 0x0040a40000301000 */
[----:B0-2---:R-:W-:Y:S05]  /*25960*/  BRA `(.L_x_13518) ;  /* 0x0000000000087947 */ /* 0x005fea0003800000 */
.L_x_13537:
[----:B------:R-:W2:Y:S02]  /*25970*/  LDG.E R0, desc[UR36][R2.64] ;  /* 0x0000002402007981 */ /* 0x000ea4000c1e1900 */
[----:B--2---:R-:W-:-:S07]  /*25980*/  I2FP.F32.U32 R0, R0 ;  /* 0x0000000000007245 */ /* 0x004fce0000201000 */
.L_x_13518:
[----:B------:R-:W-:Y:S05]  /*25990*/  BSYNC.RECONVERGENT B6 ;  /* 0x0000000000067941 */ /* 0x000fea0003800200 */
.L_x_13512:
[----:B------:R-:W2:Y:S01]  /*259a0*/  LDCU UR4, c[0x0][0x818] ;  /* 0x00010300ff0477ac */ /* 0x000ea20008000800 */
[----:B0---45:R-:W-:Y:S01]  /*259b0*/  FMUL.FTZ R3, R27, R27 ;  /* 0x0000001b1b037220 */ /* 0x031fe20000410000 */
[----:B------:R-:W-:Y:S01]  /*259c0*/  SHF.L.U32 R2, R25, 0x10, RZ ;  /* 0x0000001019027819 */ /* 0x000fe200000006ff */
[----:B------:R-:W-:Y:S02]  /*259d0*/  IMAD.U32 R5, R26, 0x10000, RZ ;  /* 0x000100001a057824 */ /* 0x000fe400078e00ff */
[----:B-1-3--:R-:W-:Y:S01]  /*259e0*/  FMUL.FTZ R18, R27, R18 ;  /* 0x000000121b127220 */ /* 0x00afe20000410000 */
[----:B--2---:R-:W-:Y:S01]  /*259f0*/  FMUL.FTZ R3, R3, R22 ;  /* 0x0000001603037220 */ /* 0x004fe20000410000 */
[----:B------:R-:W-:Y:S01]  /*25a00*/  FADD.FTZ R2, R2, -R19 ;  /* 0x8000001302027221 */ /* 0x000fe20000010000 */
[----:B------:R-:W-:Y:S02]  /*25a10*/  FFMA.FTZ R0, -R0, UR4, R5 ;  /* 0x0000000400007c23 */ /* 0x000fe40008010105 */
[----:B------:R-:W-:Y:S01]  /*25a20*/  FMUL.FTZ R3, R3, UR4 ;  /* 0x0000000403037c20 */ /* 0x000fe20008410000 */
[----:B------:R-:W-:-:S03]  /*25a30*/  ULOP3.LUT UR4, UR40, 0xff, URZ, 0xc0, !UPT ;  /* 0x000000ff28047892 */ /* 0x000fc6000f8ec0ff */
[----:B------:R-:W-:Y:S01]  /*25a40*/  FFMA.FTZ R3, -R3, R2, R0 ;  /* 0x0000000203037223 */ /* 0x000fe20000010100 */
[----:B------:R-:W-:-:S03]  /*25a50*/  UISETP.GT.AND UP0, UPT, UR4, 0x9, UPT ;  /* 0x000000090400788c */ /* 0x000fc6000bf04270 */
[----:B------:R-:W-:-:S06]  /*25a60*/  FMUL.FTZ R3, R18, R3 ;  /* 0x0000000312037220 */ /* 0x000fcc0000410000 */
        /* <DEDUP_REMOVED lines=12> */
[----:B0-----:R-:W-:Y:S01]  /*25b30*/  STG.E.U8 desc[UR36][R16.64], R3 ;  /* 0x0000000310007986 */ /* 0x001fe2000c101124 */
[----:B------:R-:W-:Y:S05]  /*25b40*/  EXIT ;  /* 0x000000000000794d */ /* 0x000fea0003800000 */
.L_x_13543:
[----:B0-----:R-:W-:-:S06]  /*25b50*/  IMAD.U32 R3, R3, 0x10000, RZ ;  /* 0x0001000003037824 */ /* 0x001fcc00078e00ff */
[----:B------:R-:W0:Y:S02]  /*25b60*/  F2I.S64.TRUNC R2, R3 ;  /* 0x0000000300027311 */ /* 0x000e24000020d900 */
[----:B0-----:R-:W-:Y:S01]  /*25b70*/  STG.E.U8 desc[UR36][R16.64], R2 ;  /* 0x0000000210007986 */ /* 0x001fe2000c101124 */
[----:B------:R-:W-:Y:S05]  /*25b80*/  EXIT ;  /* 0x000000000000794d */ /* 0x000fea0003800000 */
.L_x_13542:
        /* <DEDUP_REMOVED lines=8> */
[----:B0-----:R-:W-:Y:S01]  /*25c10*/  STG.E.64 desc[UR36][R16.64], R2 ;  /* 0x0000000210007986 */ /* 0x001fe2000c101b24 */
[----:B------:R-:W-:Y:S05]  /*25c20*/  EXIT ;  /* 0x000000000000794d */ /* 0x000fea0003800000 */
.L_x_13546:
[----:B0-----:R-:W-:-:S06]  /*25c30*/  IMAD.U32 R3, R3, 0x10000, RZ ;  /* 0x0001000003037824 */ /* 0x001fcc00078e00ff */
[----:B------:R-:W0:Y:S02]  /*25c40*/  F2I.FTZ.TRUNC.NTZ R3, R3 ;  /* 0x0000000300037305 */ /* 0x000e24000021f100 */
[----:B0-----:R-:W-:Y:S01]  /*25c50*/  STG.E desc[UR36][R16.64], R3 ;  /* 0x0000000310007986 */ /* 0x001fe2000c101924 */
[----:B------:R-:W-:Y:S05]  /*25c60*/  EXIT ;  /* 0x000000000000794d */ /* 0x000fea0003800000 */
.L_x_13545:
[----:B0-----:R-:W-:-:S06]  /*25c70*/  SHF.L.U32 R3, R3, 0x10, RZ ;  /* 0x0000001003037819 */ /* 0x001fcc00000006ff */
[----:B------:R-:W0:Y:S02]  /*25c80*/  F2I.FTZ.TRUNC.NTZ R3, R3 ;  /* 0x0000000300037305 */ /* 0x000e24000021f100 */
[----:B0-----:R-:W-:Y:S01]  /*25c90*/  STG.E.U16 desc[UR36][R16.64], R3 ;  /* 0x0000000310007986 */ /* 0x001fe2000c101524 */
[----:B------:R-:W-:Y:S05]  /*25ca0*/  EXIT ;  /* 0x000000000000794d */ /* 0x000fea0003800000 */
.L_x_13541:
        /* <DEDUP_REMOVED lines=9> */
.L_x_13548:
[----:B0-----:R-:W-:-:S05]  /*25d40*/  IMAD.U32 R0, R3, 0x10000, RZ ;  /* 0x0001000003007824 */ /* 0x001fca00078e00ff */
[----:B------:R-:W-:-:S05]  /*25d50*/  F2FP.F16.F32.PACK_AB R0, RZ, R0 ;  /* 0x00000000ff00723e */ /* 0x000fca00000000ff */
[----:B------:R-:W-:Y:S01]  /*25d60*/  STG.E.U16 desc[UR36][R16.64], R0 ;  /* 0x0000000010007986 */ /* 0x000fe2000c101524 */
[----:B------:R-:W-:Y:S05]  /*25d70*/  EXIT ;  /* 0x000000000000794d */ /* 0x000fea0003800000 */
.L_x_13547:
[----:B------:R-:W-:-:S09]  /*25d80*/  UISETP.NE.AND UP0, UPT, UR4, 0x7, UPT ;  /* 0x000000070400788c */ /* 0x000fd2000bf05270 */
[----:B------:R-:W-:Y:S05]  /*25d90*/  BRA.U !UP0, `(.L_x_13549) ;  /* 0x0000000108347547 */ /* 0x000fea000b800000 */
[----:B------:R-:W-:-:S09]  /*25da0*/  UISETP.NE.AND UP0, UPT, UR4, 0x8, UPT ;  /* 0x000000080400788c */ /* 0x000fd2000bf05270 */
[----:B------:R-:W-:Y:S05]  /*25db0*/  BRA.U !UP0, `(.L_x_13550) ;  /* 0x0000000108187547 */ /* 0x000fea000b800000 */
[----:B------:R-:W-:-:S09]  /*25dc0*/  UISETP.NE.AND UP0, UPT, UR4, 0x9, UPT ;  /* 0x000000090400788c */ /* 0x000fd2000bf05270 */
[----:B------:R-:W-:Y:S05]  /*25dd0*/  BRA.U UP0, `(.L_x_13544) ;  /* 0x0000000500fc7547 */ /* 0x000fea000b800000 */
[----:B0-----:R-:W-:Y:S02]  /*25de0*/  IMAD.U32 R2, R3, 0x10000, RZ ;  /* 0x0001000003027824 */ /* 0x001fe400078e00ff */
[----:B------:R-:W-:-:S05]  /*25df0*/  IMAD.MOV.U32 R3, RZ, RZ, RZ ;  /* 0x000000ffff037224 */ /* 0x000fca00078e00ff */
[----:B------:R-:W-:Y:S01]  /*25e00*/  STG.E.64 desc[UR36][R16.64], R2 ;  /* 0x0000000210007986 */ /* 0x000fe2000c101b24 */
[----:B------:R-:W-:Y:S05]  /*25e10*/  EXIT ;  /* 0x000000000000794d */ /* 0x000fea0003800000 */
.L_x_13550:
[----:B0-----:R-:W-:-:S04]  /*25e20*/  SHF.L.U32 R3, R3, 0x10, RZ ;  /* 0x0000001003037819 */ /* 0x001fc800000006ff */
[----:B------:R-:W-:-:S04]  /*25e30*/  F2FP.F16.F32.PACK_AB R3, RZ, R3 ;  /* 0x00000003ff03723e */ /* 0x000fc800000000ff */
[----:B------:R-:W-:-:S05]  /*25e40*/  PRMT R3, R3, 0x5410, RZ ;  /* 0x0000541003037816 */ /* 0x000fca00000000ff */
[----:B------:R-:W-:Y:S01]  /*25e50*/  STG.E desc[UR36][R16.64], R3 ;  /* 0x0000000310007986 */ /* 0x000fe2000c101924 */
[----:B------:R-:W-:Y:S05]  /*25e60*/  EXIT ;  /* 0x000000000000794d */ /* 0x000fea0003800000 */
.L_x_13549:
[----:B0-----:R-:W-:-:S04]  /*25e70*/  IMAD.U32 R2, R3, 0x10000, RZ ;  /* 0x0001000003027824 */ /* 0x001fc800078e00ff */
[----:B------:R-:W-:-:S06]  /*25e80*/  FMUL.FTZ R2, R2, 1 ;  /* 0x3f80000002027820 */ /* 0x000fcc0000410000 */
[----:B------:R-:W0:Y:S02]  /*25e90*/  F2F.F64.F32 R2, R2 ;  /* 0x0000000200027310 */ /* 0x000e240000201800 */
[----:B0-----:R-:W-:Y:S01]  /*25ea0*/  STG.E.64 desc[UR36][R16.64], R2 ;  /* 0x0000000210007986 */ /* 0x001fe2000c101b24 */
[----:B------:R-:W-:Y:S05]  /*25eb0*/  EXIT ;  /* 0x000000000000794d */ /* 0x000fea0003800000 */
.L_x_13540:
        /* <DEDUP_REMOVED lines=12> */
[----:B0-----:R-:W-:Y:S01]  /*25f80*/  STG.E.U16 desc[UR36][R16.64], R3 ;  /* 0x0000000310007986 */ /* 0x001fe2000c101524 */
[----:B------:R-:W-:Y:S05]  /*25f90*/  EXIT ;  /* 0x000000000000794d */ /* 0x000fea0003800000 */
.L_x_13554:
[----:B0-----:R-:W-:Y:S01]  /*25fa0*/  IMAD.U32 R3, R3, 0x10000, RZ ;  /* 0x0001000003037824 */ /* 0x001fe200078e00ff */
        /* <DEDUP_REMOVED lines=16> */
.L_x_13557:
[----:B------:R-:W-:-:S04]  /*260b0*/  SHF.R.U32.HI R3, RZ, 0x18, R3 ;  /* 0x00000018ff037819 */ /* 0x000fc80000011603 */
[----:B------:R-:W-:-:S04]  /*260c0*/  LOP3.LUT R0, R0, 0x80, R3, 0xf8, !PT ;  /* 0x0000008000007812 */ /* 0x000fc800078ef803 */
[----:B------:R-:W-:-:S07]  /*260d0*/  PRMT R8, R0, 0x7610, R8 ;  /* 0x0000761000087816 */ /* 0x000fce0000000008 */
.L_x_13556:
[----:B------:R-:W-:Y:S05]  /*260e0*/  BSYNC.RECONVERGENT B0 ;  /* 0x0000000000007941 */ /* 0x000fea0003800200 */
.L_x_13555:
[----:B------:R-:W-:Y:S01]  /*260f0*/  STG.E.U8 desc[UR36][R16.64], R8 ;  /* 0x0000000810007986 */ /* 0x000fe2000c101124 */
[----:B------:R-:W-:Y:S05]  /*26100*/  EXIT ;  /* 0x000000000000794d */ /* 0x000fea0003800000 */
.L_x_13553:
[----:B0-----:R-:W-:Y:S01]  /*26110*/  SHF.L.U32 R3, R3, 0x10, RZ ;  /* 0x0000001003037819 */ /* 0x001fe200000006ff */
        /* <DEDUP_REMOVED lines=16> */
.L_x_13560:
[----:B------:R-:W-:-:S04]  /*26220*/  SHF.R.U32.HI R3, RZ, 0x18, R3 ;  /* 0x00000018ff037819 */ /* 0x000fc80000011603 */
[----:B------:R-:W-:-:S04]  /*26230*/  LOP3.LUT R0, R0, 0x80, R3, 0xf8, !PT ;  /* 0x0000008000007812 */ /* 0x000fc800078ef803 */
[----:B------:R-:W-:-:S07]  /*26240*/  PRMT R8, R0, 0x7610, R8 ;  /* 0x0000761000087816 */ /* 0x000fce0000000008 */
.L_x_13559:
[----:B------:R-:W-:Y:S05]  /*26250*/  BSYNC.RECONVERGENT B0 ;  /* 0x0000000000007941 */ /* 0x000fea0003800200 */
.L_x_13558:
[----:B------:R-:W-:Y:S01]  /*26260*/  STG.E.U8 desc[UR36][R16.64], R8 ;  /* 0x0000000810007986 */ /* 0x000fe2000c101124 */
[----:B------:R-:W-:Y:S05]  /*26270*/  EXIT ;  /* 0x000000000000794d */ /* 0x000fea0003800000 */
.L_x_13552:
[----:B------:R-:W-:-:S09]  /*26280*/  UISETP.NE.AND UP0, UPT, UR4, 0x1c, UPT ;  /* 0x0000001c0400788c */ /* 0x000fd2000bf05270 */
[----:B------:R-:W-:Y:S05]  /*26290*/  BRA.U !UP0, `(.L_x_13561) ;  /* 0x0000000108607547 */ /* 0x000fea000b800000 */
[----:B------:R-:W-:-:S09]  /*262a0*/  UISETP.NE.AND UP0, UPT, UR4, 0x1d, UPT ;  /* 0x0000001d0400788c */ /* 0x000fd2000bf05270 */
[----:B------:R-:W-:Y:S05]  /*262b0*/  BRA.U !UP0, `(.L_x_13562) ;  /* 0x0000000108487547 */ /* 0x000fea000b800000 */
[----:B------:R-:W-:-:S09]  /*262c0*/  UISETP.NE.AND UP0, UPT, UR4, 0x2c, UPT ;  /* 0x0000002c0400788c */ /* 0x000fd2000bf05270 */
[----:B------:R-:W-:Y:S05]  /*262d0*/  BRA.U UP0, `(.L_x_13544) ;  /* 0x0000000100bc7547 */ /* 0x000fea000b800000 */
[----:B0-----:R-:W-:-:S05]  /*262e0*/  IMAD.U32 R3, R3, 0x10000, RZ ;  /* 0x0001000003037824 */ /* 0x001fca00078e00ff */
        /* <DEDUP_REMOVED lines=15> */
.L_x_13562:
[----:B0-----:R-:W-:-:S06]  /*263e0*/  IMAD.U32 R3, R3, 0x10000, RZ ;  /* 0x0001000003037824 */ /* 0x001fcc00078e00ff */
[----:B------:R-:W0:Y:S02]  /*263f0*/  F2I.U64.TRUNC R2, R3 ;  /* 0x0000000300027311 */ /* 0x000e24000020d800 */
[----:B0-----:R-:W-:Y:S01]  /*26400*/  STG.E.64 desc[UR36][R16.64], R2 ;  /* 0x0000000210007986 */ /* 0x001fe2000c101b24 */
[----:B------:R-:W-:Y:S05]  /*26410*/  EXIT ;  /* 0x000000000000794d */ /* 0x000fea0003800000 */
.L_x_13561:
[----:B0-----:R-:W-:-:S06]  /*26420*/  IMAD.U32 R3, R3, 0x10000, RZ ;  /* 0x0001000003037824 */ /* 0x001fcc00078e00ff */
[----:B------:R-:W0:Y:S02]  /*26430*/  F2I.FTZ.U32.TRUNC.NTZ R3, R3 ;  /* 0x0000000300037305 */ /* 0x000e24000021f000 */
[----:B0-----:R-:W-:Y:S01]  /*26440*/  STG.E desc[UR36][R16.64], R3 ;  /* 0x0000000310007986 */ /* 0x001fe2000c101924 */
[----:B------:R-:W-:Y:S05]  /*26450*/  EXIT ;  /* 0x000000000000794d */ /* 0x000fea0003800000 */
.L_x_13551:
[----:B------:R-:W-:-:S09]  /*26460*/  UISETP.GT.AND UP0, UPT, UR4, 0xe, UPT ;  /* 0x0000000e0400788c */ /* 0x000fd2000bf04270 */
[----:B------:R-:W-:Y:S05]  /*26470*/  BRA.U UP0, `(.L_x_13563) ;  /* 0x00000001003c7547 */ /* 0x000fea000b800000 */
[----:B------:R-:W-:-:S09]  /*26480*/  UISETP.NE.AND UP0, UPT, UR4, 0xa, UPT ;  /* 0x0000000a0400788c */ /* 0x000fd2000bf05270 */
[----:B------:R-:W-:Y:S05]  /*26490*/  BRA.U !UP0, `(.L_x_13564) ;  /* 0x00000001081c7547 */ /* 0x000fea000b800000 */
[----:B------:R-:W-:-:S09]  /*264a0*/  UISETP.NE.AND UP0, UPT, UR4, 0xb, UPT ;  /* 0x0000000b0400788c */ /* 0x000fd2000bf05270 */
[----:B------:R-:W-:Y:S05]  /*264b0*/  BRA.U UP0, `(.L_x_13544) ;  /* 0x0000000100447547 */ /* 0x000fea000b800000 */
[----:B0-----:R-:W-:-:S05]  /*264c0*/  IMAD.U32 R3, R3, 0x10000, RZ ;  /* 0x0001000003037824 */ /* 0x001fca00078e00ff */
[----:B------:R-:W-:-:S04]  /*264d0*/  FSETP.NEU.FTZ.AND P0, PT, R3, RZ, PT ;  /* 0x000000ff0300720b */ /* 0x000fc80003f1d000 */
[----:B------:R-:W-:-:S05]  /*264e0*/  SEL R3, RZ, 0x1, !P0 ;  /* 0x00000001ff037807 */ /* 0x000fca0004000000 */
[----:B------:R-:W-:Y:S01]  /*264f0*/  STG.E.U8 desc[UR36][R16.64], R3 ;  /* 0x0000000310007986 */ /* 0x000fe2000c101124 */
[----:B------:R-:W-:Y:S05]  /*26500*/  EXIT ;  /* 0x000000000000794d */ /* 0x000fea0003800000 */
.L_x_13564:
[----:B0-----:R-:W-:Y:S02]  /*26510*/  SHF.L.U32 R3, R3, 0x10, RZ ;  /* 0x0000001003037819 */ /* 0x001fe400000006ff */
[----:B------:R-:W-:-:S03]  /*26520*/  CS2R R6, SRZ ;  /* 0x0000000000067805 */ /* 0x000fc6000001ff00 */
[----:B------:R-:W-:-:S04]  /*26530*/  FMUL.FTZ R3, R3, 1 ;  /* 0x3f80000003037820 */ /* 0x000fc80000410000 */
[----:B------:R-:W0:Y:S02]  /*26540*/  F2F.F64.F32 R4, R3 ;  /* 0x0000000300047310 */ /* 0x000e240000201800 */
[----:B0-----:R-:W-:Y:S01]  /*26550*/  STG.E.128 desc[UR36][R16.64], R4 ;  /* 0x0000000410007986 */ /* 0x001fe2000c101d24 */
[----:B------:R-:W-:Y:S05]  /*26560*/  EXIT ;  /* 0x000000000000794d */ /* 0x000fea0003800000 */
.L_x_13563:
[----:B------:R-:W-:-:S09]  /*26570*/  UISETP.NE.AND UP0, UPT, UR4, 0xf, UPT ;  /* 0x0000000f0400788c */ /* 0x000fd2000bf05270 */
[----:B------:R-:W-:Y:S05]  /*26580*/  BRA.U !UP0, `(.L_x_13565) ;  /* 0x0000000108e87547 */ /* 0x000fea000b800000 */
[----:B------:R-:W-:-:S09]  /*26590*/  UISETP.NE.AND UP0, UPT, UR4, 0x17, UPT ;  /* 0x000000170400788c */ /* 0x000fd2000bf05270 */
[----:B------:R-:W-:Y:S05]  /*265a0*/  BRA.U !UP0, `(.L_x_13566) ;  /* 0x0000000108907547 */ /* 0x000fea000b800000 */
[----:B------:R-:W-:-:S09]  /*265b0*/  UISETP.NE.AND UP0, UPT, UR4, 0x18, UPT ;  /* 0x000000180400788c */ /* 0x000fd2000bf05270 */
[----:B------:R-:W-:Y:S05]  /*265c0*/  BRA.U !UP0, `(.L_x_13567) ;  /* 0x0000000108447547 */ /* 0x000fea000b800000 */
.L_x_13544:
[----:B------:R-:W-:Y:S01]  /*265d0*/  MOV R0, 0x130 ;  /* 0x0000013000007802 */ /* 0x000fe20000000f00 */
[----:B------:R-:W1:Y:S01]  /*265e0*/  LDCU.64 UR4, c[0x4][0x120] ;  /* 0x01002400ff0477ac */ /* 0x000e620008000a00 */
[----:B------:R-:W-:Y:S02]  /*265f0*/  IMAD.MOV.U32 R8, RZ, RZ, 0x65 ;  /* 0x00000065ff087424 */ /* 0x000fe400078e00ff */
[----:B0-----:R0:W2:Y:S01]  /*26600*/  LDC.64 R2, c[0x4][R0] ;  /* 0x0100000000027b82 */ /* 0x0010a20000000a00 */
[----:B------:R-:W3:Y:S01]  /*26610*/  LDCU.64 UR6, c[0x4][0x128] ;  /* 0x01002500ff0677ac */ /* 0x000ee20008000a00 */
[----:B------:R-:W-:Y:S02]  /*26620*/  IMAD.MOV.U32 R12, RZ, RZ, 0x1 ;  /* 0x00000001ff0c7424 */ /* 0x000fe400078e00ff */
[----:B------:R-:W-:Y:S01]  /*26630*/  IMAD.MOV.U32 R13, RZ, RZ, RZ ;  /* 0x000000ffff0d7224 */ /* 0x000fe200078e00ff */
[----:B------:R-:W4:Y:S01]  /*26640*/  LDCU.64 UR8, c[0x4][0x28] ;  /* 0x01000500ff0877ac */ /* 0x000f220008000a00 */
[----:B-1----:R-:W-:-:S02]  /*26650*/  IMAD.U32 R4, RZ, RZ, UR4 ;  /* 0x00000004ff047e24 */ /* 0x002fc4000f8e00ff */
[----:B------:R-:W-:Y:S02]  /*26660*/  IMAD.U32 R5, RZ, RZ, UR5 ;  /* 0x00000005ff057e24 */ /* 0x000fe4000f8e00ff */
[----:B---3--:R-:W-:Y:S02]  /*26670*/  IMAD.U32 R6, RZ, RZ, UR6 ;  /* 0x00000006ff067e24 */ /* 0x008fe4000f8e00ff */
[----:B------:R-:W-:Y:S01]  /*26680*/  IMAD.U32 R7, RZ, RZ, UR7 ;  /* 0x00000007ff077e24 */ /* 0x000fe2000f8e00ff */
[----:B----4-:R-:W-:Y:S01]  /*26690*/  MOV R10, UR8 ;  /* 0x00000008000a7c02 */ /* 0x010fe20008000f00 */
[----:B0-----:R-:W-:-:S07]  /*266a0*/  IMAD.U32 R11, RZ, RZ, UR9 ;  /* 0x00000009ff0b7e24 */ /* 0x001fce000f8e00ff */
[----:B------:R-:W-:-:S07]  /*266b0*/  LEPC R20, `(.L_x_13568) ;  /* 0x000000001014794e */ /* 0x000fce0000000000 */
[----:B--2---:R-:W-:Y:S05]  /*266c0*/  CALL.ABS.NOINC R2 ;  /* 0x0000000002007343 */ /* 0x004fea0003c00000 */
.L_x_13568:
[----:B------:R-:W-:Y:S05]  /*266d0*/  EXIT ;  /* 0x000000000000794d */ /* 0x000fea0003800000 */
.L_x_13567:
[----:B0-----:R-:W-:Y:S01]  /*266e0*/  SHF.L.U32 R5, R3, 0x10, RZ ;  /* 0x0000001003057819 */ /* 0x001fe200000006ff */
        /* <DEDUP_REMOVED lines=12> */
.L_x_13570:
[----:B------:R-:W-:Y:S05]  /*267b0*/  BSYNC.RECONVERGENT B0 ;  /* 0x0000000000007941 */ /* 0x000fea0003800200 */
.L_x_13569:
[----:B------:R-:W-:-:S05]  /*267c0*/  LOP3.LUT R3, R0, 0x80, R3, 0xf8, !PT ;  /* 0x0000008000037812 */ /* 0x000fca00078ef803 */
[----:B------:R-:W-:Y:S01]  /*267d0*/  STG.E.U8 desc[UR36][R16.64], R3 ;  /* 0x0000000310007986 */ /* 0x000fe2000c101124 */
[----:B------:R-:W-:Y:S05]  /*267e0*/  EXIT ;  /* 0x000000000000794d */ /* 0x000fea0003800000 */
.L_x_13566:
[----:B0-----:R-:W-:Y:S01]  /*267f0*/  IMAD.U32 R3, R3, 0x10000, RZ ;  /* 0x0001000003037824 */ /* 0x001fe200078e00ff */
        /* <DEDUP_REMOVED lines=11> */
.L_x_13572:
[----:B------:R-:W-:Y:S01]  /*268b0*/  IMAD.MOV.U32 R0, RZ, RZ, 0x7f ;  /* 0x0000007fff007424 */ /* 0x000fe200078e00ff */
[----:B------:R-:W-:-:S04]  /*268c0*/  ISETP.GT.U32.AND P0, PT, R2, 0x7f800000, PT ;  /* 0x7f8000000200780c */ /* 0x000fc80003f04070 */
[----:B------:R-:W-:-:S09]  /*268d0*/  SEL R0, R0, 0x7c, P0 ;  /* 0x0000007c00007807 */ /* 0x000fd20000000000 */
.L_x_13573:
[----:B------:R-:W-:Y:S05]  /*268e0*/  BSYNC.RECONVERGENT B0 ;  /* 0x0000000000007941 */ /* 0x000fea0003800200 */
.L_x_13571:
[----:B------:R-:W-:-:S04]  /*268f0*/  SHF.R.U32.HI R3, RZ, 0x18, R3 ;  /* 0x00000018ff037819 */ /* 0x000fc80000011603 */
[----:B------:R-:W-:-:S05]  /*26900*/  LOP3.LUT R3, R0, 0x80, R3, 0xf8, !PT ;  /* 0x0000008000037812 */ /* 0x000fca00078ef803 */
[----:B------:R-:W-:Y:S01]  /*26910*/  STG.E.U8 desc[UR36][R16.64], R3 ;  /* 0x0000000310007986 */ /* 0x000fe2000c101124 */
[----:B------:R-:W-:Y:S05]  /*26920*/  EXIT ;  /* 0x000000000000794d */ /* 0x000fea0003800000 */
.L_x_13565:
[----:B0-----:R-:W-:Y:S01]  /*26930*/  STG.E.U16 desc[UR36][R16.64], R3 ;  /* 0x0000000310007986 */ /* 0x001fe2000c101524 */
[----:B------:R-:W-:Y:S05]  /*26940*/  EXIT ;  /* 0x000000000000794d */ /* 0x000fea0003800000 */
.L_x_13574:
        /* <DEDUP_REMOVED lines=11> */
.L_x_27205:


//--------------------- .text._ZN2at6native27unrolled_elementwise_kernelIZZZNS0_49_GLOBAL__N__b919a28f_16_Normalization_cu_5c38458737batch_norm_elementwise_backward_trainERKNS_6TensorES5_S5_S5_S5_S5_S5_ENKUlvE0_clEvENKUlvE2_clEvEUlN3c108BFloat16ES9_fffffE_St5arrayIPcLm8EELi4E23TrivialOffsetCalculatorILi7EjESE_ILi1EjENS0_6memory12LoadWithCastILi7EEENSH_13StoreWithCastILi1EEEEEviT_T0_T2_T3_T4_T5_ --------------------------
	.section	.text._ZN2at6native27unrolled_elementwise_kernelIZZZNS0_49_GLOBAL__N__b919a28f_16_Normalization_cu_5c38458737batch_norm_elementwise_backward_trainERKNS_6TensorES5_S5_S5_S5_S5_S5_ENKUlvE0_clEvENKUlvE2_clEvEUlN3c108BFloat16ES9_fffffE_St5arrayIPcLm8EELi4E23TrivialOffsetCalculatorILi7EjESE_ILi1EjENS0_6memory12LoadWithCastILi7EEENSH_13StoreWithCastILi1EEEEEviT_T0_T2_T3_T4_T5_,"ax",@progbits
	.align	128
        .global         _ZN2at6native27unrolled_elementwise_kernelIZZZNS0_49_GLOBAL__N__b919a28f_16_Normalization_cu_5c38458737batch_norm_elementwise_backward_trainERKNS_6TensorES5_S5_S5_S5_S5_S5_ENKUlvE0_clEvENKUlvE2_clEvEUlN3c108BFloat16ES9_fffffE_St5arrayIPcLm8EELi4E23TrivialOffsetCalculatorILi7EjESE_ILi1EjENS0_6memory12LoadWithCastILi7EEENSH_13StoreWithCastILi1EEEEEviT_T0_T2_T3_T4_T5_
        .type           _ZN2at6native27unrolled_elementwise_kernelIZZZNS0_49_GLOBAL__N__b919a28f_16_Normalization_cu_5c38458737batch_norm_elementwise_backward_trainERKNS_6TensorES5_S5_S5_S5_S5_S5_ENKUlvE0_clEvENKUlvE2_clEvEUlN3c108BFloat16ES9_fffffE_St5arrayIPcLm8EELi4E23TrivialOffsetCalculatorILi7EjESE_ILi1EjENS0_6memory12LoadWithCastILi7EEENSH_13StoreWithCastILi1EEEEEviT_T0_T2_T3_T4_T5_,@function
        .size           _ZN2at6native27unrolled_elementwise_kernelIZZZNS0_49_GLOBAL__N__b919a28f_16_Normalization_cu_5c38458737batch_norm_elementwise_backward_trainERKNS_6TensorES5_S5_S5_S5_S5_S5_ENKUlvE0_clEvENKUlvE2_clEvEUlN3c108BFloat16ES9_fffffE_St5arrayIPcLm8EELi4E23TrivialOffsetCalculatorILi7EjESE_ILi1EjENS0_6memory12LoadWithCastILi7EEENSH_13StoreWithCastILi1EEEEEviT_T0_T2_T3_T4_T5_,(.L_x_27206 - _ZN2at6native27unrolled_elementwise_kernelIZZZNS0_49_GLOBAL__N__b919a28f_16_Normalization_cu_5c38458737batch_norm_elementwise_backward_trainERKNS_6TensorES5_S5_S5_S5_S5_S5_ENKUlvE0_clEvENKUlvE2_clEvEUlN3c108BFloat16ES9_fffffE_St5arrayIPcLm8EELi4E23TrivialOffsetCalculatorILi7EjESE_ILi1EjENS0_6memory12LoadWithCastILi7EEENSH_13StoreWithCastILi1EEEEEviT_T0_T2_T3_T4_T5_)
        .other          _ZN2at6native27unrolled_elementwise_kernelIZZZNS0_49_GLOBAL__N__b919a28f_16_Normalization_cu_5c38458737batch_norm_elementwise_backward_trainERKNS_6TensorES5_S5_S5_S5_S5_S5_ENKUlvE0_clEvENKUlvE2_clEvEUlN3c108BFloat16ES9_fffffE_St5arrayIPcLm8EELi4E23TrivialOffsetCalculatorILi7EjESE_ILi1EjENS0_6memory12LoadWithCastILi7EEENSH_13StoreWithCastILi1EEEEEviT_T0_T2_T3_T4_T5_,@"STO_CUDA_ENTRY STV_DEFAULT"
_ZN2at6native27unrolled_elementwise_kernelIZZZNS0_49_GLOBAL__N__b919a28f_16_Normalization_cu_5c38458737batch_norm_elementwise_backward_trainERKNS_6TensorES5_S5_S5_S5_S5_S5_ENKUlvE0_clEvENKUlvE2_clEvEUlN3c108BFloat16ES9_fffffE_St5arrayIPcLm8EELi4E23TrivialOffsetCalculatorILi7EjESE_ILi1EjENS0_6memory12LoadWithCastILi7EEENSH_13StoreWithCastILi1EEEEEviT_T0_T2_T3_T4_T5_:
.text._ZN2at6native27unrolled_elementwise_kernelIZZZNS0_49_GLOBAL__N__b919a28f_16_Normalization_cu_5c38458737batch_norm_elementwise_backward_trainERKNS_6TensorES5_S5_S5_S5_S5_S5_ENKUlvE0_clEvENKUlvE2_clEvEUlN3c108BFloat16ES9_fffffE_St5arrayIPcLm8EELi4E23TrivialOffsetCalculatorILi7EjESE_ILi1EjENS0_6memory12LoadWithCastILi7EEENSH_13StoreWithCastILi1EEEEEviT_T0_T2_T3_T4_T5_:
[----:B------:R-:W0:Y:S01]  /*0000*/  LDC R1, c[0x0][0x37c] ;  /* 0x0000df00ff017b82 */ /* 0x000e220000000800 */
[----:B------:R-:W1:Y:S07]  /*0010*/  S2R R2, SR_CTAID.X ;  /* 0x0000000000027919 */ /* 0x000e6e0000002500 */
[----:B------:R-:W1:Y:S01]  /*0020*/  LDC R43, c[0x0][0x380] ;  /* 0x0000e000ff2b7b82 */ /* 0x000e620000000800 */
[----:B------:R-:W2:Y:S01]  /*0030*/  LDCU UR45, c[0x0][0x3dc] ;  /* 0x00007b80ff2d77ac */ /* 0x000ea20008000800 */
[----:B------:R-:W-:Y:S01]  /*0040*/  BSSY.RECONVERGENT B7, `(.L_x_13575) ;  /* 0x00006cc000077945 */ /* 0x000fe20003800200 */
[----:B------:R-:W3:Y:S01]  /*0050*/  S2R R38, SR_TID.X ;  /* 0x0000000000267919 */ /* 0x000ee20000002100 */
[----:B------:R-:W-:Y:S01]  /*0060*/  IMAD.MOV.U32 R16, RZ, RZ, RZ ;  /* 0x000000ffff107224 */ /* 0x000fe200078e00ff */
[----:B------:R-:W4:Y:S01]  /*0070*/  LDCU.64 UR36, c[0x0][0x358] ;  /* 0x00006b00ff2477ac */ /* 0x000f220008000a00 */
[----:B------:R-:W-:Y:S01]  /*0080*/  PRMT R17, RZ, 0x7610, R17 ;  /* 0x00007610ff117816 */ /* 0x000fe20000000011 */
[----:B------:R-:W-:Y:S01]  /*0090*/  IMAD.MOV.U32 R19, RZ, RZ, RZ ;  /* 0x000000ffff137224 */ /* 0x000fe200078e00ff */
[----:B------:R-:W-:Y:S01]  /*00a0*/  PRMT R18, RZ, 0x7610, R18 ;  /* 0x00007610ff127816 */ /* 0x000fe20000000012 */
[----:B------:R-:W0:Y:S01]  /*00b0*/  LDCU.U8 UR44, c[0x0][0x3e2] ;  /* 0x00007c40ff2c77ac */ /* 0x000e220008000000 */
[----:B------:R-:W-:Y:S01]  /*00c0*/  CS2R R22, SRZ ;  /* 0x0000000000167805 */ /* 0x000fe2000001ff00 */
[----:B------:R-:W-:Y:S01]  /*00d0*/  IMAD.MOV.U32 R24, RZ, RZ, RZ ;  /* 0x000000ffff187224 */ /* 0x000fe200078e00ff */
[----:B------:R-:W0:Y:S01]  /*00e0*/  LDCU.U8 UR43, c[0x0][0x3e0] ;  /* 0x00007c00ff2b77ac */ /* 0x000e220008000000 */
[----:B------:R-:W0:Y:S01]  /*00f0*/  LDCU.U8 UR42, c[0x0][0x3e1] ;  /* 0x00007c20ff2a77ac */ /* 0x000e220008000000 */
[----:B--2---:R-:W-:-:S02]  /*0100*/  UPRMT UR41, UR45, 0x7773, URZ ;  /* 0x000077732d297896 */ /* 0x004fc400080000ff */
[----:B------:R-:W-:Y:S02]  /*0110*/  UPRMT UR40, UR45, 0x7772, URZ ;  /* 0x000077722d287896 */ /* 0x000fe400080000ff */
[----:B------:R-:W-:Y:S02]  /*0120*/  UPRMT UR39, UR45, 0x7771, URZ ;  /* 0x000077712d277896 */ /* 0x000fe400080000ff */
[----:B------:R-:W-:Y:S01]  /*0130*/  UPRMT UR38, UR45, 0x7770, URZ ;  /* 0x000077702d267896 */ /* 0x000fe200080000ff */
[----:B-1----:R-:W-:Y:S02]  /*0140*/  IMAD R43, R2, -0x200, R43 ;  /* 0xfffffe00022b7824 */ /* 0x002fe400078e022b */
[----:B---3--:R-:W-:-:S03]  /*0150*/  IMAD.MOV.U32 R39, RZ, RZ, R38 ;  /* 0x000000ffff277224 */ /* 0x008fc600078e0026 */
[----:B------:R-:W-:-:S13]  /*0160*/  ISETP.GE.AND P0, PT, R38, R43, PT ;  /* 0x0000002b2600720c */ /* 0x000fda0003f06270 */
[----:B0---4-:R-:W-:Y:S05]  /*0170*/  @P0 BRA `(.L_x_13576) ;  /* 0x0000006800e00947 */ /* 0x011fea0003800000 */
[----:B------:R-:W0:Y:S01]  /*0180*/  LDCU UR4, c[0x0][0x3e4] ;  /* 0x00007c80ff0477ac */ /* 0x000e220008000800 */
[----:B------:R-:W1:Y:S01]  /*0190*/  LDC.64 R4, c[0x0][0x3a0] ;  /* 0x0000e800ff047b82 */ /* 0x000e620000000a00 */
[----:B------:R-:W-:-:S04]  /*01a0*/  IMAD R24, R2, 0x200, R39 ;  /* 0x0000020002187824 */ /* 0x000fc800078e0227 */
[----:B0-----:R-:W-:Y:S01]  /*01b0*/  IMAD R3, R24, UR4, RZ ;  /* 0x0000000418037c24 */ /* 0x001fe2000f8e02ff */
[----:B------:R-:W-:-:S04]  /*01c0*/  ULOP3.LUT UR4, UR45, 0xff, URZ, 0xc0, !UPT ;  /* 0x000000ff2d047892 */ /* 0x000fc8000f8ec0ff */
[----:B------:R-:W-:Y:S01]  /*01d0*/  UISETP.GT.AND UP0, UPT, UR4, 0x9, UPT ;  /* 0x000000090400788c */ /* 0x000fe2000bf04270 */
[----:B-1----:R-:W-:-:S05]  /*01e0*/  IADD3 R4, P0, PT, R3, R4, RZ ;  /* 0x0000000403047210 */ /* 0x002fca0007f1e0ff */
[----:B------:R-:W-:-:S03]  /*01f0*/  IMAD.X R5, RZ, RZ, R5, P0 ;  /* 0x000000ffff057224 */ /* 0x000fc600000e0605 */
        /* <DEDUP_REMOVED lines=14> */
.L_x_13580:
[----:B------:R-:W2:Y:S02]  /*02e0*/  LDG.E.U8 R4, desc[UR36][R4.64] ;  /* 0x0000002404047981 */ /* 0x000ea4000c1e1100 */
[----:B--2---:R-:W-:-:S04]  /*02f0*/  I2FP.F32.U32 R0, R4 ;  /* 0x0000000400007245 */ /* 0x004fc80000201000 */
[----:B------:R-:W-:-:S04]  /*0300*/  F2FP.BF16.F32.PACK_AB R0, RZ, R0 ;  /* 0x00000000ff00723e */ /* 0x000fc800000010ff */
[----:B------:R-:W-:Y:S01]  /*0310*/  PRMT R17, R0, 0x7610, R17 ;  /* 0x0000761000117816 */ /* 0x000fe20000000011 */
[----:B------:R-:W-:Y:S06]  /*0320*/  BRA `(.L_x_13582) ;  /* 0x0000000c00e47947 */ /* 0x000fec0003800000 */
.L_x_13579:
        /* <DEDUP_REMOVED lines=11> */
.L_x_13584:
[----:B------:R-:W2:Y:S02]  /*03e0*/  LDG.E R4, desc[UR36][R4.64] ;  /* 0x0000002404047981 */ /* 0x000ea4000c1e1900 */
[----:B--2---:R-:W-:-:S04]  /*03f0*/  I2FP.F32.S32 R0, R4 ;  /* 0x0000000400007245 */ /* 0x004fc80000201400 */
[----:B------:R-:W-:-:S04]  /*0400*/  F2FP.BF16.F32.PACK_AB R0, RZ, R0 ;  /* 0x00000000ff00723e */ /* 0x000fc800000010ff */
[----:B------:R-:W-:Y:S01]  /*0410*/  PRMT R17, R0, 0x7610, R17 ;  /* 0x0000761000117816 */ /* 0x000fe20000000011 */
[----:B------:R-:W-:Y:S06]  /*0420*/  BRA `(.L_x_13582) ;  /* 0x0000000c00a47947 */ /* 0x000fec0003800000 */
.L_x_13583:
[----:B------:R-:W2:Y:S02]  /*0430*/  LDG.E.U16 R4, desc[UR36][R4.64] ;  /* 0x0000002404047981 */ /* 0x000ea4000c1e1500 */
[----:B--2---:R-:W0:Y:S02]  /*0440*/  I2F.S16 R0, R4 ;  /* 0x0000000400007306 */ /* 0x004e240000101400 */
[----:B0-----:R-:W-:-:S04]  /*0450*/  F2FP.BF16.F32.PACK_AB R0, RZ, R0 ;  /* 0x00000000ff00723e */ /* 0x001fc800000010ff */
[----:B------:R-:W-:Y:S01]  /*0460*/  PRMT R17, R0, 0x7610, R17 ;  /* 0x0000761000117816 */ /* 0x000fe20000000011 */
[----:B------:R-:W-:Y:S06]  /*0470*/  BRA `(.L_x_13582) ;  /* 0x0000000c00907947 */ /* 0x000fec0003800000 */
.L_x_13578:
        /* <DEDUP_REMOVED lines=9> */
.L_x_13586:
[----:B------:R-:W2:Y:S02]  /*0510*/  LDG.E.U16 R0, desc[UR36][R4.64] ;  /* 0x0000002404007981 */ /* 0x000ea4000c1e1500 */
[----:B--2---:R-:W-:-:S05]  /*0520*/  HADD2.F32 R0, -RZ, R0.H0_H0 ;  /* 0x20000000ff007230 */ /* 0x004fca0000004100 */
[----:B------:R-:W-:-:S04]  /*0530*/  F2FP.BF16.F32.PACK_AB R0, RZ, R0 ;  /* 0x00000000ff00723e */ /* 0x000fc800000010ff */
[----:B------:R-:W-:Y:S01]  /*0540*/  PRMT R17, R0, 0x7610, R17 ;  /* 0x0000761000117816 */ /* 0x000fe20000000011 */
[----:B------:R-:W-:Y:S06]  /*0550*/  BRA `(.L_x_13582) ;  /* 0x0000000c00587947 */ /* 0x000fec0003800000 */
.L_x_13585:
        /* <DEDUP_REMOVED lines=9> */
.L_x_13588:
[----:B------:R-:W2:Y:S02]  /*05f0*/  LDG.E.U16 R4, desc[UR36][R4.64] ;  /* 0x0000002404047981 */ /* 0x000ea4000c1e1500 */
[----:B--2---:R-:W-:-:S05]  /*0600*/  HADD2.F32 R0, -RZ, R4.H0_H0 ;  /* 0x20000004ff007230 */ /* 0x004fca0000004100 */
[----:B------:R-:W-:-:S04]  /*0610*/  F2FP.BF16.F32.PACK_AB R0, RZ, R0 ;  /* 0x00000000ff00723e */ /* 0x000fc800000010ff */
[----:B------:R-:W-:Y:S01]  /*0620*/  PRMT R17, R0, 0x7610, R17 ;  /* 0x0000761000117816 */ /* 0x000fe20000000011 */
[----:B------:R-:W-:Y:S06]  /*0630*/  BRA `(.L_x_13582) ;  /* 0x0000000c00207947 */ /* 0x000fec0003800000 */
.L_x_13587:
        /* <DEDUP_REMOVED lines=13> */
.L_x_13577:
        /* <DEDUP_REMOVED lines=14> */
.L_x_13591:
        /* <DEDUP_REMOVED lines=13> */
.L_x_13590:
        /* <DEDUP_REMOVED lines=27> */
.L_x_13593:
        /* <DEDUP_REMOVED lines=15> */
.L_x_13592:
[----:B------:R0:W5:Y:S01]  /*0b60*/  LDG.E.U16 R17, desc[UR36][R4.64] ;  /* 0x0000002404117981 */ /* 0x000162000c1e1500 */
[----:B------:R-:W-:Y:S05]  /*0b70*/  BRA `(.L_x_13582) ;  /* 0x0000000400d07947 */ /* 0x000fea0003800000 */
.L_x_13589:
        /* <DEDUP_REMOVED lines=13> */
.L_x_13596:
        /* <DEDUP_REMOVED lines=21> */
.L_x_13600:
[----:B------:R-:W-:Y:S05]  /*0da0*/  BSYNC.RECONVERGENT B1 ;  /* 0x0000000000017941 */ /* 0x000fea0003800200 */
.L_x_13599:
[----:B------:R-:W-:Y:S01]  /*0db0*/  IMAD.SHL.U32 R0, R0, 0x100000, RZ ;  /* 0x0010000000007824 */ /* 0x000fe200078e00ff */
[----:B------:R-:W-:-:S04]  /*0dc0*/  LEA R3, R3, 0x3b800000, 0x17 ;  /* 0x3b80000003037811 */ /* 0x000fc800078eb8ff */
[----:B------:R-:W-:-:S07]  /*0dd0*/  LOP3.LUT R0, R3, R0, R7, 0xfe, !PT ;  /* 0x0000000003007212 */ /* 0x000fce00078efe07 */
.L_x_13598:
[----:B------:R-:W-:Y:S05]  /*0de0*/  BSYNC.RECONVERGENT B0 ;  /* 0x0000000000007941 */ /* 0x000fea0003800200 */
.L_x_13597:
[----:B------:R-:W-:-:S04]  /*0df0*/  F2FP.BF16.F32.PACK_AB R0, RZ, R0 ;  /* 0x00000000ff00723e */ /* 0x000fc800000010ff */
[----:B------:R-:W-:Y:S01]  /*0e00*/  PRMT R17, R0, 0x7610, R17 ;  /* 0x0000761000117816 */ /* 0x000fe20000000011 */
[----:B------:R-:W-:Y:S06]  /*0e10*/  BRA `(.L_x_13582) ;  /* 0x0000000400287947 */ /* 0x000fec0003800000 */
.L_x_13595:
        /* <DEDUP_REMOVED lines=21> */
.L_x_13604:
[----:B------:R-:W-:Y:S05]  /*0f70*/  BSYNC.RECONVERGENT B1 ;  /* 0x0000000000017941 */ /* 0x000fea0003800200 */
.L_x_13603:
[----:B------:R-:W-:Y:S01]  /*0f80*/  IMAD.SHL.U32 R0, R0, 0x200000, RZ ;  /* 0x0020000000007824 */ /* 0x000fe200078e00ff */
[----:B------:R-:W-:-:S04]  /*0f90*/  LEA R3, R3, 0x37800000, 0x17 ;  /* 0x3780000003037811 */ /* 0x000fc800078eb8ff */
[----:B------:R-:W-:-:S07]  /*0fa0*/  LOP3.LUT R0, R3, R0, R7, 0xfe, !PT ;  /* 0x0000000003007212 */ /* 0x000fce00078efe07 */
.L_x_13602:
[----:B------:R-:W-:Y:S05]  /*0fb0*/  BSYNC.RECONVERGENT B0 ;  /* 0x0000000000007941 */ /* 0x000fea0003800200 */
.L_x_13601:
[----:B------:R-:W-:-:S04]  /*0fc0*/  F2FP.BF16.F32.PACK_AB R0, RZ, R0 ;  /* 0x00000000ff00723e */ /* 0x000fc800000010ff */
[----:B------:R-:W-:Y:S01]  /*0fd0*/  PRMT R17, R0, 0x7610, R17 ;  /* 0x0000761000117816 */ /* 0x000fe20000000011 */
[----:B------:R-:W-:Y:S06]  /*0fe0*/  BRA `(.L_x_13582) ;  /* 0x0000000000b47947 */ /* 0x000fec0003800000 */
.L_x_13594:
[----:B------:R-:W-:-:S09]  /*0ff0*/  UISETP.NE.AND UP0, UPT, UR4, 0x1c, UPT ;  /* 0x0000001c0400788c */ /* 0x000fd2000bf05270 */
[----:B------:R-:W-:Y:S05]  /*1000*/  BRA.U !UP0, `(.L_x_13605) ;  /* 0x00000001089c7547 */ /* 0x000fea000b800000 */
[----:B------:R-:W-:-:S09]  /*1010*/  UISETP.NE.AND UP0, UPT, UR4, 0x1d, UPT ;  /* 0x0000001d0400788c */ /* 0x000fd2000bf05270 */
[----:B------:R-:W-:Y:S05]  /*1020*/  BRA.U !UP0, `(.L_x_13606) ;  /* 0x0000000108807547 */ /* 0x000fea000b800000 */
[----:B------:R-:W-:-:S09]  /*1030*/  UISETP.NE.AND UP0, UPT, UR4, 0x2c, UPT ;  /* 0x0000002c0400788c */ /* 0x000fd2000bf05270 */
[----:B------:R-:W-:Y:S05]  /*1040*/  BRA.U !UP0, `(.L_x_13607) ;  /* 0x0000000108487547 */ /* 0x000fea000b800000 */
.L_x_13581:
        /* <DEDUP_REMOVED lines=16> */
.L_x_13608:
[----:B------:R-:W-:Y:S01]  /*1150*/  PRMT R17, RZ, 0x7610, R17 ;  /* 0x00007610ff117816 */ /* 0x000fe20000000011 */
[----:B------:R-:W-:Y:S06]  /*1160*/  BRA `(.L_x_13582) ;  /* 0x0000000000547947 */ /* 0x000fec0003800000 */
.L_x_13607:
        /* <DEDUP_REMOVED lines=8> */
.L_x_13610:
[----:B------:R-:W-:Y:S05]  /*11f0*/  BSYNC.RECONVERGENT B0 ;  /* 0x0000000000007941 */ /* 0x000fea0003800200 */
.L_x_13609:
[----:B------:R-:W-:-:S04]  /*1200*/  F2FP.BF16.F32.PACK_AB R0, RZ, R0 ;  /* 0x00000000ff00723e */ /* 0x000fc800000010ff */
[----:B------:R-:W-:Y:S01]  /*1210*/  PRMT R17, R0, 0x7610, R17 ;  /* 0x0000761000117816 */ /* 0x000fe20000000011 */
[----:B------:R-:W-:Y:S06]  /*1220*/  BRA `(.L_x_13582) ;  /* 0x0000000000247947 */ /* 0x000fec0003800000 */
.L_x_13606:
[----:B------:R-:W2:Y:S02]  /*1230*/  LDG.E.64 R4, desc[UR36][R4.64] ;  /* 0x0000002404047981 */ /* 0x000ea4000c1e1b00 */
[----:B--2---:R-:W0:Y:S02]  /*1240*/  I2F.U64 R0, R4 ;  /* 0x0000000400007312 */ /* 0x004e240000301000 */
[----:B0-----:R-:W-:-:S04]  /*1250*/  F2FP.BF16.F32.PACK_AB R0, RZ, R0 ;  /* 0x00000000ff00723e */ /* 0x001fc800000010ff */
[----:B------:R-:W-:Y:S01]  /*1260*/  PRMT R17, R0, 0x7610, R17 ;  /* 0x0000761000117816 */ /* 0x000fe20000000011 */
[----:B------:R-:W-:Y:S06]  /*1270*/  BRA `(.L_x_13582) ;  /* 0x0000000000107947 */ /* 0x000fec0003800000 */
.L_x_13605:
[----:B------:R-:W2:Y:S02]  /*1280*/  LDG.E R4, desc[UR36][R4.64] ;  /* 0x0000002404047981 */ /* 0x000ea4000c1e1900 */
[----:B--2---:R-:W-:-:S04]  /*1290*/  I2FP.F32.U32 R0, R4 ;  /* 0x0000000400007245 */ /* 0x004fc80000201000 */
[----:B------:R-:W-:-:S04]  /*12a0*/  F2FP.BF16.F32.PACK_AB R0, RZ, R0 ;  /* 0x00000000ff00723e */ /* 0x000fc800000010ff */
[----:B------:R-:W-:-:S07]  /*12b0*/  PRMT R17, R0, 0x7610, R17 ;  /* 0x0000761000117816 */ /* 0x000fce0000000011 */
.L_x_13582:
[----:B0-----:R-:W0:Y:S01]  /*12c0*/  LDC.64 R4, c[0x0][0x3a8] ;  /* 0x0000ea00ff047b82 */ /* 0x001e220000000a00 */
        /* <DEDUP_REMOVED lines=20> */
.L_x_13614:
[----:B------:R-:W2:Y:S02]  /*1410*/  LDG.E.U8 R4, desc[UR36][R4.64] ;  /* 0x0000002404047981 */ /* 0x000ea4000c1e1100 */
[----:B--2---:R-:W-:-:S04]  /*1420*/  I2FP.F32.U32 R0, R4 ;  /* 0x0000000400007245 */ /* 0x004fc80000201000 */
[----:B------:R-:W-:-:S04]  /*1430*/  F2FP.BF16.F32.PACK_AB R0, RZ, R0 ;  /* 0x00000000ff00723e */ /* 0x000fc800000010ff */
[----:B------:R-:W-:Y:S01]  /*1440*/  PRMT R18, R0, 0x7610, R18 ;  /* 0x0000761000127816 */ /* 0x000fe20000000012 */
[----:B------:R-:W-:Y:S06]  /*1450*/  BRA `(.L_x_13616) ;  /* 0x0000000c00e47947 */ /* 0x000fec0003800000 */
.L_x_13613:
        /* <DEDUP_REMOVED lines=11> */
.L_x_13618:
[----:B------:R-:W2:Y:S02]  /*1510*/  LDG.E R4, desc[UR36][R4.64] ;  /* 0x0000002404047981 */ /* 0x000ea4000c1e1900 */
[----:B--2---:R-:W-:-:S04]  /*1520*/  I2FP.F32.S32 R0, R4 ;  /* 0x0000000400007245 */ /* 0x004fc80000201400 */
[----:B------:R-:W-:-:S04]  /*1530*/  F2FP.BF16.F32.PACK_AB R0, RZ, R0 ;  /* 0x00000000ff00723e */ /* 0x000fc800000010ff */
[----:B------:R-:W-:Y:S01]  /*1540*/  PRMT R18, R0, 0x7610, R18 ;  /* 0x0000761000127816 */ /* 0x000fe20000000012 */
[----:B------:R-:W-:Y:S06]  /*1550*/  BRA `(.L_x_13616) ;  /* 0x0000000c00a47947 */ /* 0x000fec0003800000 */
.L_x_13617:
[----:B------:R-:W2:Y:S02]  /*1560*/  LDG.E.U16 R4, desc[UR36][R4.64] ;  /* 0x0000002404047981 */ /* 0x000ea4000c1e1500 */
[----:B--2---:R-:W0:Y:S02]  /*1570*/  I2F.S16 R0, R4 ;  /* 0x0000000400007306 */ /* 0x004e240000101400 */
[----:B0-----:R-:W-:-:S04]  /*1580*/  F2FP.BF16.F32.PACK_AB R0, RZ, R0 ;  /* 0x00000000ff00723e */ /* 0x001fc800000010ff */
[----:B------:R-:W-:Y:S01]  /*1590*/  PRMT R18, R0, 0x7610, R18 ;  /* 0x0000761000127816 */ /* 0x000fe20000000012 */
[----:B------:R-:W-:Y:S06]  /*15a0*/  BRA `(.L_x_13616) ;  /* 0x0000000c00907947 */ /* 0x000fec0003800000 */
.L_x_13612:
        /* <DEDUP_REMOVED lines=9> */
.L_x_13620:
[----:B------:R-:W2:Y:S02]  /*1640*/  LDG.E.U16 R0, desc[UR36][R4.64] ;  /* 0x0000002404007981 */ /* 0x000ea4000c1e1500 */
[----:B--2---:R-:W-:-:S05]  /*1650*/  HADD2.F32 R0, -RZ, R0.H0_H0 ;  /* 0x20000000ff007230 */ /* 0x004fca0000004100 */
[----:B------:R-:W-:-:S04]  /*1660*/  F2FP.BF16.F32.PACK_AB R0, RZ, R0 ;  /* 0x00000000ff00723e */ /* 0x000fc800000010ff */
[----:B------:R-:W-:Y:S01]  /*1670*/  PRMT R18, R0, 0x7610, R18 ;  /* 0x0000761000127816 */ /* 0x000fe20000000012 */
[----:B------:R-:W-:Y:S06]  /*1680*/  BRA `(.L_x_13616) ;  /* 0x0000000c00587947 */ /* 0x000fec0003800000 */
.L_x_13619:
        /* <DEDUP_REMOVED lines=9> */
.L_x_13622:
[----:B------:R-:W2:Y:S02]  /*1720*/  LDG.E.U16 R4, desc[UR36][R4.64] ;  /* 0x0000002404047981 */ /* 0x000ea4000c1e1500 */
[----:B--2---:R-:W-:-:S05]  /*1730*/  HADD2.F32 R0, -RZ, R4.H0_H0 ;  /* 0x20000004ff007230 */ /* 0x004fca0000004100 */
[----:B------:R-:W-:-:S04]  /*1740*/  F2FP.BF16.F32.PACK_AB R0, RZ, R0 ;  /* 0x00000000ff00723e */ /* 0x000fc800000010ff */
[----:B------:R-:W-:Y:S01]  /*1750*/  PRMT R18, R0, 0x7610, R18 ;  /* 0x0000761000127816 */ /* 0x000fe20000000012 */
[----:B------:R-:W-:Y:S06]  /*1760*/  BRA `(.L_x_13616) ;  /* 0x0000000c00207947 */ /* 0x000fec0003800000 */
.L_x_13621:
        /* <DEDUP_REMOVED lines=13> */
.L_x_13611:
        /* <DEDUP_REMOVED lines=14> */
.L_x_13625:
        /* <DEDUP_REMOVED lines=13> */
.L_x_13624:
        /* <DEDUP_REMOVED lines=27> */
.L_x_13627:
        /* <DEDUP_REMOVED lines=15> */
.L_x_13626:
[----:B------:R0:W5:Y:S01]  /*1c90*/  LDG.E.U16 R18, desc[UR36][R4.64] ;  /* 0x0000002404127981 */ /* 0x000162000c1e1500 */
[----:B------:R-:W-:Y:S05]  /*1ca0*/  BRA `(.L_x_13616) ;  /* 0x0000000400d07947 */ /* 0x000fea0003800000 */
.L_x_13623:
        /* <DEDUP_REMOVED lines=13> */
.L_x_13630:
        /* <DEDUP_REMOVED lines=21> */
.L_x_13634:
[----:B------:R-:W-:Y:S05]  /*1ed0*/  BSYNC.RECONVERGENT B1 ;  /* 0x0000000000017941 */ /* 0x000fea0003800200 */
.L_x_13633:
[----:B------:R-:W-:Y:S01]  /*1ee0*/  IMAD.SHL.U32 R0, R0, 0x100000, RZ ;  /* 0x0010000000007824 */ /* 0x000fe200078e00ff */
[----:B------:R-:W-:-:S04]  /*1ef0*/  LEA R3, R3, 0x3b800000, 0x17 ;  /* 0x3b80000003037811 */ /* 0x000fc800078eb8ff */
[----:B------:R-:W-:-:S07]  /*1f00*/  LOP3.LUT R0, R3, R0, R7, 0xfe, !PT ;  /* 0x0000000003007212 */ /* 0x000fce00078efe07 */
.L_x_13632:
[----:B------:R-:W-:Y:S05]  /*1f10*/  BSYNC.RECONVERGENT B0 ;  /* 0x0000000000007941 */ /* 0x000fea0003800200 */
.L_x_13631:
[----:B------:R-:W-:-:S04]  /*1f20*/  F2FP.BF16.F32.PACK_AB R0, RZ, R0 ;  /* 0x00000000ff00723e */ /* 0x000fc800000010ff */
[----:B------:R-:W-:Y:S01]  /*1f30*/  PRMT R18, R0, 0x7610, R18 ;  /* 0x0000761000127816 */ /* 0x000fe20000000012 */
[----:B------:R-:W-:Y:S06]  /*1f40*/  BRA `(.L_x_13616) ;  /* 0x0000000400287947 */ /* 0x000fec0003800000 */
.L_x_13629:
        /* <DEDUP_REMOVED lines=21> */
.L_x_13638:
[----:B------:R-:W-:Y:S05]  /*20a0*/  BSYNC.RECONVERGENT B1 ;  /* 0x0000000000017941 */ /* 0x000fea0003800200 */
.L_x_13637:
[----:B------:R-:W-:Y:S01]  /*20b0*/  IMAD.SHL.U32 R0, R0, 0x200000, RZ ;  /* 0x0020000000007824 */ /* 0x000fe200078e00ff */
[----:B------:R-:W-:-:S04]  /*20c0*/  LEA R3, R3, 0x37800000, 0x17 ;  /* 0x3780000003037811 */ /* 0x000fc800078eb8ff */
[----:B------:R-:W-:-:S07]  /*20d0*/  LOP3.LUT R0, R3, R0, R7, 0xfe, !PT ;  /* 0x0000000003007212 */ /* 0x000fce00078efe07 */
.L_x_13636:
[----:B------:R-:W-:Y:S05]  /*20e0*/  BSYNC.RECONVERGENT B0 ;  /* 0x0000000000007941 */ /* 0x000fea0003800200 */
.L_x_13635:
[----:B------:R-:W-:-:S04]  /*20f0*/  F2FP.BF16.F32.PACK_AB R0, RZ, R0 ;  /* 0x00000000ff00723e */ /* 0x000fc800000010ff */
[----:B------:R-:W-:Y:S01]  /*2100*/  PRMT R18, R0, 0x7610, R18 ;  /* 0x0000761000127816 */ /* 0x000fe20000000012 */
[----:B------:R-:W-:Y:S06]  /*2110*/  BRA `(.L_x_13616) ;  /* 0x0000000000b47947 */ /* 0x000fec0003800000 */
.L_x_13628:
[----:B------:R-:W-:-:S09]  /*2120*/  UISETP.NE.AND UP0, UPT, UR4, 0x1c, UPT ;  /* 0x0000001c0400788c */ /* 0x000fd2000bf05270 */
[----:B------:R-:W-:Y:S05]  /*2130*/  BRA.U !UP0, `(.L_x_13639) ;  /* 0x00000001089c7547 */ /* 0x000fea000b800000 */
[----:B------:R-:W-:-:S09]  /*2140*/  UISETP.NE.AND UP0, UPT, UR4, 0x1d, UPT ;  /* 0x0000001d0400788c */ /* 0x000fd2000bf05270 */
[----:B------:R-:W-:Y:S05]  /*2150*/  BRA.U !UP0, `(.L_x_13640) ;  /* 0x0000000108807547 */ /* 0x000fea000b800000 */
[----:B------:R-:W-:-:S09]  /*2160*/  UISETP.NE.AND UP0, UPT, UR4, 0x2c, UPT ;  /* 0x0000002c0400788c */ /* 0x000fd2000bf05270 */
[----:B------:R-:W-:Y:S05]  /*2170*/  BRA.U !UP0, `(.L_x_13641) ;  /* 0x0000000108487547 */ /* 0x000fea000b800000 */
.L_x_13615:
        /* <DEDUP_REMOVED lines=15> */
[----:B--2--5:R-:W-:Y:S05]  /*2270*/  CALL.ABS.NOINC R14 ;  /* 0x000000000e007343 */ /* 0x024fea0003c00000 */
.L_x_13642:
[----:B------:R-:W-:Y:S01]  /*2280*/  PRMT R18, RZ, 0x7610, R18 ;  /* 0x00007610ff127816 */ /* 0x000fe20000000012 */
[----:B------:R-:W-:Y:S06]  /*2290*/  BRA `(.L_x_13616) ;  /* 0x0000000000547947 */ /* 0x000fec0003800000 */
.L_x_13641:
        /* <DEDUP_REMOVED lines=8> */
.L_x_13644:
[----:B------:R-:W-:Y:S05]  /*2320*/  BSYNC.RECONVERGENT B0 ;  /* 0x0000000000007941 */ /* 0x000fea0003800200 */
.L_x_13643:
[----:B------:R-:W-:-:S04]  /*2330*/  F2FP.BF16.F32.PACK_AB R0, RZ, R0 ;  /* 0x00000000ff00723e */ /* 0x000fc800000010ff */
[----:B------:R-:W-:Y:S01]  /*2340*/  PRMT R18, R0, 0x7610, R18 ;  /* 0x0000761000127816 */ /* 0x000fe20000000012 */
[----:B------:R-:W-:Y:S06]  /*2350*/  BRA `(.L_x_13616) ;  /* 0x0000000000247947 */ /* 0x000fec0003800000 */
.L_x_13640:
[----:B------:R-:W2:Y:S02]  /*2360*/  LDG.E.64 R4, desc[UR36][R4.64] ;  /* 0x0000002404047981 */ /* 0x000ea4000c1e1b00 */
[----:B--2---:R-:W0:Y:S02]  /*2370*/  I2F.U64 R0, R4 ;  /* 0x0000000400007312 */ /* 0x004e240000301000 */
[----:B0-----:R-:W-:-:S04]  /*2380*/  F2FP.BF16.F32.PACK_AB R0, RZ, R0 ;  /* 0x00000000ff00723e */ /* 0x001fc800000010ff */
[----:B------:R-:W-:Y:S01]  /*2390*/  PRMT R18, R0, 0x7610, R18 ;  /* 0x0000761000127816 */ /* 0x000fe20000000012 */
[----:B------:R-:W-:Y:S06]  /*23a0*/  BRA `(.L_x_13616) ;  /* 0x0000000000107947 */ /* 0x000fec0003800000 */
.L_x_13639:
[----:B------:R-:W2:Y:S02]  /*23b0*/  LDG.E R4, desc[UR36][R4.64] ;  /* 0x0000002404047981 */ /* 0x000ea4000c1e1900 */
[----:B--2---:R-:W-:-:S04]  /*23c0*/  I2FP.F32.U32 R0, R4 ;  /* 0x0000000400007245 */ /* 0x004fc80000201000 */
[----:B------:R-:W-:-:S04]  /*23d0*/  F2FP.BF16.F32.PACK_AB R0, RZ, R0 ;  /* 0x00000000ff00723e */ /* 0x000fc800000010ff */
[----:B------:R-:W-:-:S07]  /*23e0*/  PRMT R18, R0, 0x7610, R18 ;  /* 0x0000761000127816 */ /* 0x000fce0000000012 */
.L_x_13616:
        /* <DEDUP_REMOVED lines=20> */
.L_x_13649:
[----:B------:R-:W2:Y:S02]  /*2530*/  LDG.E.U8 R4, desc[UR36][R4.64] ;  /* 0x0000002404047981 */ /* 0x000ea4000c1e1100 */
[----:B--2---:R-:W-:Y:S01]  /*2540*/  I2FP.F32.U32 R16, R4 ;  /* 0x0000000400107245 */ /* 0x004fe20000201000 */
[----:B------:R-:W-:Y:S06]  /*2550*/  BRA `(.L_x_13651) ;  /* 0x0000000c00487947 */ /* 0x000fec0003800000 */
.L_x_13648:
        /* <DEDUP_REMOVED lines=9> */
.L_x_13653:
[----:B------:R-:W2:Y:S02]  /*25f0*/  LDG.E R4, desc[UR36][R4.64] ;  /* 0x0000002404047981 */ /* 0x000ea4000c1e1900 */
[----:B--2---:R-:W-:Y:S01]  /*2600*/  I2FP.F32.S32 R16, R4 ;  /* 0x0000000400107245 */ /* 0x004fe20000201400 */
[----:B------:R-:W-:Y:S06]  /*2610*/  BRA `(.L_x_13651) ;  /* 0x0000000c00187947 */ /* 0x000fec0003800000 */
.L_x_13652:
[----:B------:R-:W2:Y:S02]  /*2620*/  LDG.E.U16 R4, desc[UR36][R4.64] ;  /* 0x0000002404047981 */ /* 0x000ea4000c1e1500 */
[----:B--2---:R4:W0:Y:S01]  /*2630*/  I2F.S16 R16, R4 ;  /* 0x0000000400107306 */ /* 0x0048220000101400 */
[----:B------:R-:W-:Y:S05]  /*2640*/  BRA `(.L_x_13651) ;  /* 0x0000000c000c7947 */ /* 0x000fea0003800000 */
.L_x_13647:
        /* <DEDUP_REMOVED lines=8> */
.L_x_13655:
[----:B------:R-:W2:Y:S02]  /*26d0*/  LDG.E.U16 R4, desc[UR36][R4.64] ;  /* 0x0000002404047981 */ /* 0x000ea4000c1e1500 */
[----:B--2---:R-:W-:Y:S01]  /*26e0*/  HADD2.F32 R16, -RZ, R4.H0_H0 ;  /* 0x20000004ff107230 */ /* 0x004fe20000004100 */
[----:B------:R-:W-:Y:S06]  /*26f0*/  BRA `(.L_x_13651) ;  /* 0x0000000800e07947 */ /* 0x000fec0003800000 */
.L_x_13654:
        /* <DEDUP_REMOVED lines=8> */
.L_x_13657:
[----:B------:R-:W2:Y:S02]  /*2780*/  LDG.E.U16 R4, desc[UR36][R4.64] ;  /* 0x0000002404047981 */ /* 0x000ea4000c1e1500 */
[----:B--2---:R-:W-:Y:S01]  /*2790*/  HADD2.F32 R16, -RZ, R4.H0_H0 ;  /* 0x20000004ff107230 */ /* 0x004fe20000004100 */
[----:B------:R-:W-:Y:S06]  /*27a0*/  BRA `(.L_x_13651) ;  /* 0x0000000800b47947 */ /* 0x000fec0003800000 */
.L_x_13656:
        /* <DEDUP_REMOVED lines=11> */
.L_x_13646:
        /* <DEDUP_REMOVED lines=12> */
.L_x_13660:
        /* <DEDUP_REMOVED lines=11> */
.L_x_13659:
        /* <DEDUP_REMOVED lines=25> */
.L_x_13662:
        /* <DEDUP_REMOVED lines=13> */
.L_x_13661:
[----:B------:R-:W2:Y:S02]  /*2c30*/  LDG.E.U16 R4, desc[UR36][R4.64] ;  /* 0x0000002404047981 */ /* 0x000ea4000c1e1500 */
[----:B--2---:R-:W-:Y:S01]  /*2c40*/  IMAD.U32 R16, R4, 0x10000, RZ ;  /* 0x0001000004107824 */ /* 0x004fe200078e00ff */
[----:B------:R-:W-:Y:S06]  /*2c50*/  BRA `(.L_x_13651) ;  /* 0x0000000400887947 */ /* 0x000fec0003800000 */
.L_x_13658:
        /* <DEDUP_REMOVED lines=11> */
.L_x_13665:
        /* <DEDUP_REMOVED lines=20> */
.L_x_13667:
[----:B------:R-:W-:Y:S05]  /*2e50*/  BSYNC.RECONVERGENT B0 ;  /* 0x0000000000007941 */ /* 0x000fea0003800200 */
.L_x_13666:
[----:B------:R-:W-:Y:S01]  /*2e60*/  IMAD.SHL.U32 R0, R0, 0x100000, RZ ;  /* 0x0010000000007824 */ /* 0x000fe200078e00ff */
[----:B------:R-:W-:-:S04]  /*2e70*/  LEA R3, R3, 0x3b800000, 0x17 ;  /* 0x3b80000003037811 */ /* 0x000fc800078eb8ff */
[----:B------:R-:W-:Y:S01]  /*2e80*/  LOP3.LUT R16, R3, R0, R7, 0xfe, !PT ;  /* 0x0000000003107212 */ /* 0x000fe200078efe07 */
[----:B------:R-:W-:Y:S06]  /*2e90*/  BRA `(.L_x_13651) ;  /* 0x0000000000f87947 */ /* 0x000fec0003800000 */
.L_x_13664:
        /* <DEDUP_REMOVED lines=20> */
.L_x_13669:
[----:B------:R-:W-:Y:S05]  /*2fe0*/  BSYNC.RECONVERGENT B0 ;  /* 0x0000000000007941 */ /* 0x000fea0003800200 */
.L_x_13668:
[----:B------:R-:W-:Y:S01]  /*2ff0*/  IMAD.SHL.U32 R0, R0, 0x200000, RZ ;  /* 0x0020000000007824 */ /* 0x000fe200078e00ff */
[----:B------:R-:W-:-:S04]  /*3000*/  LEA R3, R3, 0x37800000, 0x17 ;  /* 0x3780000003037811 */ /* 0x000fc800078eb8ff */
[----:B------:R-:W-:Y:S01]  /*3010*/  LOP3.LUT R16, R3, R0, R7, 0xfe, !PT ;  /* 0x0000000003107212 */ /* 0x000fe200078efe07 */
[----:B------:R-:W-:Y:S06]  /*3020*/  BRA `(.L_x_13651) ;  /* 0x0000000000947947 */ /* 0x000fec0003800000 */
.L_x_13663:
[----:B------:R-:W-:-:S09]  /*3030*/  UISETP.NE.AND UP0, UPT, UR4, 0x1c, UPT ;  /* 0x0000001c0400788c */ /* 0x000fd2000bf05270 */
[----:B------:R-:W-:Y:S05]  /*3040*/  BRA.U !UP0, `(.L_x_13670) ;  /* 0x0000000108847547 */ /* 0x000fea000b800000 */
[----:B------:R-:W-:-:S09]  /*3050*/  UISETP.NE.AND UP0, UPT, UR4, 0x1d, UPT ;  /* 0x0000001d0400788c */ /* 0x000fd2000bf05270 */
[----:B------:R-:W-:Y:S05]  /*3060*/  BRA.U !UP0, `(.L_x_13671) ;  /* 0x0000000108707547 */ /* 0x000fea000b800000 */
[----:B------:R-:W-:-:S09]  /*3070*/  UISETP.NE.AND UP0, UPT, UR4, 0x2c, UPT ;  /* 0x0000002c0400788c */ /* 0x000fd2000bf05270 */
[----:B------:R-:W-:Y:S05]  /*3080*/  BRA.U !UP0, `(.L_x_13672) ;  /* 0x0000000108487547 */ /* 0x000fea000b800000 */
.L_x_13650:
        /* <DEDUP_REMOVED lines=16> */
.L_x_13673:
[----:B------:R-:W-:Y:S01]  /*3190*/  IMAD.MOV.U32 R16, RZ, RZ, RZ ;  /* 0x000000ffff107224 */ /* 0x000fe200078e00ff */
[----:B------:R-:W-:Y:S06]  /*31a0*/  BRA `(.L_x_13651) ;  /* 0x0000000000347947 */ /* 0x000fec0003800000 */
.L_x_13672:
        /* <DEDUP_REMOVED lines=8> */
.L_x_13671:
[----:B------:R-:W2:Y:S02]  /*3230*/  LDG.E.64 R4, desc[UR36][R4.64] ;  /* 0x0000002404047981 */ /* 0x000ea4000c1e1b00 */
[----:B--2---:R0:W1:Y:S02]  /*3240*/  I2F.U64 R16, R4 ;  /* 0x0000000400107312 */ /* 0x0040640000301000 */
[----:B01----:R-:W-:Y:S05]  /*3250*/  BRA `(.L_x_13651) ;  /* 0x0000000000087947 */ /* 0x003fea0003800000 */
.L_x_13670:
[----:B------:R-:W2:Y:S02]  /*3260*/  LDG.E R4, desc[UR36][R4.64] ;  /* 0x0000002404047981 */ /* 0x000ea4000c1e1900 */
[----:B--2---:R-:W-:-:S07]  /*3270*/  I2FP.F32.U32 R16, R4 ;  /* 0x0000000400107245 */ /* 0x004fce0000201000 */
.L_x_13651:
[----:B------:R-:W-:Y:S05]  /*3280*/  BSYNC.RECONVERGENT B6 ;  /* 0x0000000000067941 */ /* 0x000fea0003800200 */
.L_x_13645:
[----:B012-4-:R-:W0:Y:S01]  /*3290*/  LDC.64 R4, c[0x0][0x3b8] ;  /* 0x0000ee00ff047b82 */ /* 0x017e220000000a00 */
        /* <DEDUP_REMOVED lines=19> */
.L_x_13678:
[----:B------:R-:W2:Y:S02]  /*33d0*/  LDG.E.U8 R4, desc[UR36][R4.64] ;  /* 0x0000002404047981 */ /* 0x000ea4000c1e1100 */
[----:B--2---:R-:W-:Y:S01]  /*33e0*/  I2FP.F32.U32 R19, R4 ;  /* 0x0000000400137245 */ /* 0x004fe20000201000 */
[----:B------:R-:W-:Y:S06]  /*33f0*/  BRA `(.L_x_13680) ;  /* 0x0000000c00447947 */ /* 0x000fec0003800000 */
.L_x_13677:
        /* <DEDUP_REMOVED lines=9> */
.L_x_13682:
[----:B------:R-:W2:Y:S02]  /*3490*/  LDG.E R4, desc[UR36][R4.64] ;  /* 0x0000002404047981 */ /* 0x000ea4000c1e1900 */
[----:B--2---:R-:W-:Y:S01]  /*34a0*/  I2FP.F32.S32 R19, R4 ;  /* 0x0000000400137245 */ /* 0x004fe20000201400 */
[----:B------:R-:W-:Y:S06]  /*34b0*/  BRA `(.L_x_13680) ;  /* 0x0000000c00147947 */ /* 0x000fec0003800000 */
.L_x_13681:
[----:B------:R-:W2:Y:S02]  /*34c0*/  LDG.E.U16 R4, desc[UR36][R4.64] ;  /* 0x0000002404047981 */ /* 0x000ea4000c1e1500 */
[----:B--2---:R0:W1:Y:S01]  /*34d0*/  I2F.S16 R19, R4 ;  /* 0x0000000400137306 */ /* 0x0040620000101400 */
[----:B------:R-:W-:Y:S05]  /*34e0*/  BRA `(.L_x_13680) ;  /* 0x0000000c00087947 */ /* 0x000fea0003800000 */
.L_x_13676:
        /* <DEDUP_REMOVED lines=8> */
.L_x_13684:
[----:B------:R-:W2:Y:S02]  /*3570*/  LDG.E.U16 R4, desc[UR36][R4.64] ;  /* 0x0000002404047981 */ /* 0x000ea4000c1e1500 */
[----:B--2---:R-:W-:Y:S01]  /*3580*/  HADD2.F32 R19, -RZ, R4.H0_H0 ;  /* 0x20000004ff137230 */ /* 0x004fe20000004100 */
[----:B------:R-:W-:Y:S06]  /*3590*/  BRA `(.L_x_13680) ;  /* 0x0000000800dc7947 */ /* 0x000fec0003800000 */
.L_x_13683:
        /* <DEDUP_REMOVED lines=8> */
.L_x_13686:
[----:B------:R-:W2:Y:S02]  /*3620*/  LDG.E.U16 R4, desc[UR36][R4.64] ;  /* 0x0000002404047981 */ /* 0x000ea4000c1e1500 */
[----:B--2---:R-:W-:Y:S01]  /*3630*/  HADD2.F32 R19, -RZ, R4.H0_H0 ;  /* 0x20000004ff137230 */ /* 0x004fe20000004100 */
[----:B------:R-:W-:Y:S06]  /*3640*/  BRA `(.L_x_13680) ;  /* 0x0000000800b07947 */ /* 0x000fec0003800000 */
.L_x_13685:
        /* <DEDUP_REMOVED lines=11> */
.L_x_13675:
        /* <DEDUP_REMOVED lines=12> */
.L_x_13689:
        /* <DEDUP_REMOVED lines=11> */
.L_x_13688:
        /* <DEDUP_REMOVED lines=25> */
.L_x_13691:
        /* <DEDUP_REMOVED lines=12> */
.L_x_13690:
[----:B------:R-:W2:Y:S02]  /*3ac0*/  LDG.E.U16 R4, desc[UR36][R4.64] ;  /* 0x0000002404047981 */ /* 0x000ea4000c1e1500 */
[----:B--2---:R-:W-:Y:S01]  /*3ad0*/  IMAD.U32 R19, R4, 0x10000, RZ ;  /* 0x0001000004137824 */ /* 0x004fe200078e00ff */
[----:B------:R-:W-:Y:S06]  /*3ae0*/  BRA `(.L_x_13680) ;  /* 0x0000000400887947 */ /* 0x000fec0003800000 */
.L_x_13687:
        /* <DEDUP_REMOVED lines=11> */
.L_x_13694:
        /* <DEDUP_REMOVED lines=20> */
.L_x_13696:
[----:B------:R-:W-:Y:S05]  /*3ce0*/  BSYNC.RECONVERGENT B0 ;  /* 0x0000000000007941 */ /* 0x000fea0003800200 */
.L_x_13695:
[----:B------:R-:W-:Y:S01]  /*3cf0*/  IMAD.SHL.U32 R0, R0, 0x100000, RZ ;  /* 0x0010000000007824 */ /* 0x000fe200078e00ff */
[----:B------:R-:W-:-:S04]  /*3d00*/  LEA R3, R3, 0x3b800000, 0x17 ;  /* 0x3b80000003037811 */ /* 0x000fc800078eb8ff */
[----:B------:R-:W-:Y:S01]  /*3d10*/  LOP3.LUT R19, R3, R0, R19, 0xfe, !PT ;  /* 0x0000000003137212 */ /* 0x000fe200078efe13 */
[----:B------:R-:W-:Y:S06]  /*3d20*/  BRA `(.L_x_13680) ;  /* 0x0000000000f87947 */ /* 0x000fec0003800000 */
.L_x_13693:
        /* <DEDUP_REMOVED lines=20> */
.L_x_13698:
[----:B------:R-:W-:Y:S05]  /*3e70*/  BSYNC.RECONVERGENT B0 ;  /* 0x0000000000007941 */ /* 0x000fea0003800200 */
.L_x_13697:
[----:B------:R-:W-:Y:S01]  /*3e80*/  IMAD.SHL.U32 R0, R0, 0x200000, RZ ;  /* 0x0020000000007824 */ /* 0x000fe200078e00ff */
[----:B------:R-:W-:-:S04]  /*3e90*/  LEA R3, R3, 0x37800000, 0x17 ;  /* 0x3780000003037811 */ /* 0x000fc800078eb8ff */
[----:B------:R-:W-:Y:S01]  /*3ea0*/  LOP3.LUT R19, R3, R0, R19, 0xfe, !PT ;  /* 0x0000000003137212 */ /* 0x000fe200078efe13 */
[----:B------:R-:W-:Y:S06]  /*3eb0*/  BRA `(.L_x_13680) ;  /* 0x0000000000947947 */ /* 0x000fec0003800000 */
.L_x_13692:
[----:B------:R-:W-:-:S09]  /*3ec0*/  UISETP.NE.AND UP0, UPT, UR4, 0x1c, UPT ;  /* 0x0000001c0400788c */ /* 0x000fd2000bf05270 */
[----:B------:R-:W-:Y:S05]  /*3ed0*/  BRA.U !UP0, `(.L_x_13699) ;  /* 0x0000000108847547 */ /* 0x000fea000b800000 */
[----:B------:R-:W-:-:S09]  /*3ee0*/  UISETP.NE.AND UP0, UPT, UR4, 0x1d, UPT ;  /* 0x0000001d0400788c */ /* 0x000fd2000bf05270 */
[----:B------:R-:W-:Y:S05]  /*3ef0*/  BRA.U !UP0, `(.L_x_13700) ;  /* 0x0000000108707547 */ /* 0x000fea000b800000 */
[----:B------:R-:W-:-:S09]  /*3f00*/  UISETP.NE.AND UP0, UPT, UR4, 0x2c, UPT ;  /* 0x0000002c0400788c */ /* 0x000fd2000bf05270 */
[----:B------:R-:W-:Y:S05]  /*3f10*/  BRA.U !UP0, `(.L_x_13701) ;  /* 0x0000000108487547 */ /* 0x000fea000b800000 */
.L_x_13679:
        /* <DEDUP_REMOVED lines=16> */
.L_x_13702:
[----:B------:R-:W-:Y:S01]  /*4020*/  IMAD.MOV.U32 R19, RZ, RZ, RZ ;  /* 0x000000ffff137224 */ /* 0x000fe200078e00ff */
[----:B------:R-:W-:Y:S06]  /*4030*/  BRA `(.L_x_13680) ;  /* 0x0000000000347947 */ /* 0x000fec0003800000 */
.L_x_13701:
        /* <DEDUP_REMOVED lines=8> */
.L_x_13700:
[----:B------:R-:W2:Y:S02]  /*40c0*/  LDG.E.64 R4, desc[UR36][R4.64] ;  /* 0x0000002404047981 */ /* 0x000ea4000c1e1b00 */
[----:B--2---:R0:W1:Y:S02]  /*40d0*/  I2F.U64 R19, R4 ;  /* 0x0000000400137312 */ /* 0x0040640000301000 */
[----:B01----:R-:W-:Y:S05]  /*40e0*/  BRA `(.L_x_13680) ;  /* 0x0000000000087947 */ /* 0x003fea0003800000 */
.L_x_13699:
[----:B------:R-:W2:Y:S02]  /*40f0*/  LDG.E R4, desc[UR36][R4.64] ;  /* 0x0000002404047981 */ /* 0x000ea4000c1e1900 */
[----:B--2---:R-:W-:-:S07]  /*4100*/  I2FP.F32.U32 R19, R4 ;  /* 0x0000000400137245 */ /* 0x004fce0000201000 */
.L_x_13680:
[----:B------:R-:W-:Y:S05]  /*4110*/  BSYNC.RECONVERGENT B6 ;  /* 0x0000000000067941 */ /* 0x000fea0003800200 */
.L_x_13674:
        /* <DEDUP_REMOVED lines=20> */
.L_x_13707:
[----:B------:R-:W2:Y:S02]  /*4260*/  LDG.E.U8 R4, desc[UR36][R4.64] ;  /* 0x0000002404047981 */ /* 0x000ea4000c1e1100 */
[----:B--2---:R-:W-:Y:S01]  /*4270*/  I2FP.F32.U32 R23, R4 ;  /* 0x0000000400177245 */ /* 0x004fe20000201000 */
[----:B------:R-:W-:Y:S06]  /*4280*/  BRA `(.L_x_13709) ;  /* 0x0000000c00447947 */ /* 0x000fec0003800000 */
.L_x_13706:
        /* <DEDUP_REMOVED lines=9> */
.L_x_13711:
[----:B------:R-:W2:Y:S02]  /*4320*/  LDG.E R4, desc[UR36][R4.64] ;  /* 0x0000002404047981 */ /* 0x000ea4000c1e1900 */
[----:B--2---:R-:W-:Y:S01]  /*4330*/  I2FP.F32.S32 R23, R4 ;  /* 0x0000000400177245 */ /* 0x004fe20000201400 */
[----:B------:R-:W-:Y:S06]  /*4340*/  BRA `(.L_x_13709) ;  /* 0x0000000c00147947 */ /* 0x000fec0003800000 */
.L_x_13710:
[----:B------:R-:W2:Y:S02]  /*4350*/  LDG.E.U16 R4, desc[UR36][R4.64] ;  /* 0x0000002404047981 */ /* 0x000ea4000c1e1500 */
[----:B--2---:R2:W0:Y:S01]  /*4360*/  I2F.S16 R23, R4 ;  /* 0x0000000400177306 */ /* 0x0044220000101400 */
[----:B------:R-:W-:Y:S05]  /*4370*/  BRA `(.L_x_13709) ;  /* 0x0000000c00087947 */ /* 0x000fea0003800000 */
.L_x_13705:
        /* <DEDUP_REMOVED lines=8> */
.L_x_13713:
[----:B------:R-:W2:Y:S02]  /*4400*/  LDG.E.U16 R4, desc[UR36][R4.64] ;  /* 0x0000002404047981 */ /* 0x000ea4000c1e1500 */
[----:B--2---:R-:W-:Y:S01]  /*4410*/  HADD2.F32 R23, -RZ, R4.H0_H0 ;  /* 0x20000004ff177230 */ /* 0x004fe20000004100 */
[----:B------:R-:W-:Y:S06]  /*4420*/  BRA `(.L_x_13709) ;  /* 0x0000000800dc7947 */ /* 0x000fec0003800000 */
.L_x_13712:
        /* <DEDUP_REMOVED lines=8> */
.L_x_13715:
[----:B------:R-:W2:Y:S02]  /*44b0*/  LDG.E.U16 R4, desc[UR36][R4.64] ;  /* 0x0000002404047981 */ /* 0x000ea4000c1e1500 */
[----:B--2---:R-:W-:Y:S01]  /*44c0*/  HADD2.F32 R23, -RZ, R4.H0_H0 ;  /* 0x20000004ff177230 */ /* 0x004fe20000004100 */
[----:B------:R-:W-:Y:S06]  /*44d0*/  BRA `(.L_x_13709) ;  /* 0x0000000800b07947 */ /* 0x000fec0003800000 */
.L_x_13714:
        /* <DEDUP_REMOVED lines=11> */
.L_x_13704:
        /* <DEDUP_REMOVED lines=12> */
.L_x_13718:
        /* <DEDUP_REMOVED lines=11> */
.L_x_13717:
        /* <DEDUP_REMOVED lines=25> */
.L_x_13720:
        /* <DEDUP_REMOVED lines=12> */
.L_x_13719:
[----:B------:R-:W2:Y:S02]  /*4950*/  LDG.E.U16 R4, desc[UR36][R4.64] ;  /* 0x0000002404047981 */ /* 0x000ea4000c1e1500 */
[----:B--2---:R-:W-:Y:S01]  /*4960*/  IMAD.U32 R23, R4, 0x10000, RZ ;  /* 0x0001000004177824 */ /* 0x004fe200078e00ff */
[----:B------:R-:W-:Y:S06]  /*4970*/  BRA `(.L_x_13709) ;  /* 0x0000000400887947 */ /* 0x000fec0003800000 */
.L_x_13716:
        /* <DEDUP_REMOVED lines=11> */
.L_x_13723:
        /* <DEDUP_REMOVED lines=20> */
.L_x_13725:
[----:B------:R-:W-:Y:S05]  /*4b70*/  BSYNC.RECONVERGENT B0 ;  /* 0x0000000000007941 */ /* 0x000fea0003800200 */
.L_x_13724:
[----:B------:R-:W-:Y:S01]  /*4b80*/  IMAD.SHL.U32 R0, R0, 0x100000, RZ ;  /* 0x0010000000007824 */ /* 0x000fe200078e00ff */
[----:B------:R-:W-:-:S04]  /*4b90*/  LEA R3, R3, 0x3b800000, 0x17 ;  /* 0x3b80000003037811 */ /* 0x000fc800078eb8ff */
[----:B------:R-:W-:Y:S01]  /*4ba0*/  LOP3.LUT R23, R3, R0, R23, 0xfe, !PT ;  /* 0x0000000003177212 */ /* 0x000fe200078efe17 */
[----:B------:R-:W-:Y:S06]  /*4bb0*/  BRA `(.L_x_13709) ;  /* 0x0000000000f87947 */ /* 0x000fec0003800000 */
.L_x_13722:
        /* <DEDUP_REMOVED lines=20> */
.L_x_13727:
[----:B------:R-:W-:Y:S05]  /*4d00*/  BSYNC.RECONVERGENT B0 ;  /* 0x0000000000007941 */ /* 0x000fea0003800200 */
.L_x_13726:
[----:B------:R-:W-:Y:S01]  /*4d10*/  IMAD.SHL.U32 R0, R0, 0x200000, RZ ;  /* 0x0020000000007824 */ /* 0x000fe200078e00ff */
[----:B------:R-:W-:-:S04]  /*4d20*/  LEA R3, R3, 0x37800000, 0x17 ;  /* 0x3780000003037811 */ /* 0x000fc800078eb8ff */
[----:B------:R-:W-:Y:S01]  /*4d30*/  LOP3.LUT R23, R3, R0, R23, 0xfe, !PT ;  /* 0x0000000003177212 */ /* 0x000fe200078efe17 */
[----:B------:R-:W-:Y:S06]  /*4d40*/  BRA `(.L_x_13709) ;  /* 0x0000000000947947 */ /* 0x000fec0003800000 */
.L_x_13721:
[----:B------:R-:W-:-:S09]  /*4d50*/  UISETP.NE.AND UP0, UPT, UR4, 0x1c, UPT ;  /* 0x0000001c0400788c */ /* 0x000fd2000bf05270 */
[----:B------:R-:W-:Y:S05]  /*4d60*/  BRA.U !UP0, `(.L_x_13728) ;  /* 0x0000000108847547 */ /* 0x000fea000b800000 */
[----:B------:R-:W-:-:S09]  /*4d70*/  UISETP.NE.AND UP0, UPT, UR4, 0x1d, UPT ;  /* 0x0000001d0400788c */ /* 0x000fd2000bf05270 */
[----:B------:R-:W-:Y:S05]  /*4d80*/  BRA.U !UP0, `(.L_x_13729) ;  /* 0x0000000108707547 */ /* 0x000fea000b800000 */
[----:B------:R-:W-:-:S09]  /*4d90*/  UISETP.NE.AND UP0, UPT, UR4, 0x2c, UPT ;  /* 0x0000002c0400788c */ /* 0x000fd2000bf05270 */
[----:B------:R-:W-:Y:S05]  /*4da0*/  BRA.U !UP0, `(.L_x_13730) ;  /* 0x0000000108487547 */ /* 0x000fea000b800000 */
.L_x_13708:
        /* <DEDUP_REMOVED lines=16> */
.L_x_13731:
[----:B------:R-:W-:Y:S01]  /*4eb0*/  IMAD.MOV.U32 R23, RZ, RZ, RZ ;  /* 0x000000ffff177224 */ /* 0x000fe200078e00ff */
[----:B------:R-:W-:Y:S06]  /*4ec0*/  BRA `(.L_x_13709) ;  /* 0x0000000000347947 */ /* 0x000fec0003800000 */
.L_x_13730:
        /* <DEDUP_REMOVED lines=8> */
.L_x_13729:
[----:B------:R-:W2:Y:S02]  /*4f50*/  LDG.E.64 R4, desc[UR36][R4.64] ;  /* 0x0000002404047981 */ /* 0x000ea4000c1e1b00 */
[----:B--2---:R0:W1:Y:S02]  /*4f60*/  I2F.U64 R23, R4 ;  /* 0x0000000400177312 */ /* 0x0040640000301000 */
[----:B01----:R-:W-:Y:S05]  /*4f70*/  BRA `(.L_x_13709) ;  /* 0x0000000000087947 */ /* 0x003fea0003800000 */
.L_x_13728:
[----:B------:R-:W2:Y:S02]  /*4f80*/  LDG.E R4, desc[UR36][R4.64] ;  /* 0x0000002404047981 */ /* 0x000ea4000c1e1900 */
[----:B--2---:R-:W-:-:S07]  /*4f90*/  I2FP.F32.U32 R23, R4 ;  /* 0x0000000400177245 */ /* 0x004fce0000201000 */
.L_x_13709:
[----:B------:R-:W-:Y:S05]  /*4fa0*/  BSYNC.RECONVERGENT B6 ;  /* 0x0000000000067941 */ /* 0x000fea0003800200 */
.L_x_13703:
        /* <DEDUP_REMOVED lines=20> */
.L_x_13736:
[----:B------:R-:W2:Y:S02]  /*50f0*/  LDG.E.U8 R4, desc[UR36][R4.64] ;  /* 0x0000002404047981 */ /* 0x000ea4000c1e1100 */
[----:B--2---:R-:W-:Y:S01]  /*5100*/  I2FP.F32.U32 R22, R4 ;  /* 0x0000000400167245 */ /* 0x004fe20000201000 */
[----:B------:R-:W-:Y:S06]  /*5110*/  BRA `(.L_x_13738) ;  /* 0x0000000c00487947 */ /* 0x000fec0003800000 */
.L_x_13735:
        /* <DEDUP_REMOVED lines=9> */
.L_x_13740:
[----:B------:R-:W2:Y:S02]  /*51b0*/  LDG.E R4, desc[UR36][R4.64] ;  /* 0x0000002404047981 */ /* 0x000ea4000c1e1900 */
[----:B--2---:R-:W-:Y:S01]  /*51c0*/  I2FP.F32.S32 R22, R4 ;  /* 0x0000000400167245 */ /* 0x004fe20000201400 */
[----:B------:R-:W-:Y:S06]  /*51d0*/  BRA `(.L_x_13738) ;  /* 0x0000000c00187947 */ /* 0x000fec0003800000 */
.L_x_13739:
[----:B------:R-:W2:Y:S02]  /*51e0*/  LDG.E.U16 R4, desc[UR36][R4.64] ;  /* 0x0000002404047981 */ /* 0x000ea4000c1e1500 */
[----:B--2---:R0:W2:Y:S01]  /*51f0*/  I2F.S16 R22, R4 ;  /* 0x0000000400167306 */ /* 0x0040a20000101400 */
[----:B------:R-:W-:Y:S05]  /*5200*/  BRA `(.L_x_13738) ;  /* 0x0000000c000c7947 */ /* 0x000fea0003800000 */
.L_x_13734:
        /* <DEDUP_REMOVED lines=8> */
.L_x_13742:
[----:B------:R-:W2:Y:S02]  /*5290*/  LDG.E.U16 R4, desc[UR36][R4.64] ;  /* 0x0000002404047981 */ /* 0x000ea4000c1e1500 */
[----:B--2---:R-:W-:Y:S01]  /*52a0*/  HADD2.F32 R22, -RZ, R4.H0_H0 ;  /* 0x20000004ff167230 */ /* 0x004fe20000004100 */
[----:B------:R-:W-:Y:S06]  /*52b0*/  BRA `(.L_x_13738) ;  /* 0x0000000800e07947 */ /* 0x000fec0003800000 */
.L_x_13741:
        /* <DEDUP_REMOVED lines=8> */
.L_x_13744:
[----:B------:R-:W2:Y:S02]  /*5340*/  LDG.E.U16 R4, desc[UR36][R4.64] ;  /* 0x0000002404047981 */ /* 0x000ea4000c1e1500 */
[----:B--2---:R-:W-:Y:S01]  /*5350*/  HADD2.F32 R22, -RZ, R4.H0_H0 ;  /* 0x20000004ff167230 */ /* 0x004fe20000004100 */
[----:B------:R-:W-:Y:S06]  /*5360*/  BRA `(.L_x_13738) ;  /* 0x0000000800b47947 */ /* 0x000fec0003800000 */
.L_x_13743:
        /* <DEDUP_REMOVED lines=11> */
.L_x_13733:
        /* <DEDUP_REMOVED lines=12> */
.L_x_13747:
        /* <DEDUP_REMOVED lines=11> */
.L_x_13746:
        /* <DEDUP_REMOVED lines=25> */
.L_x_13749:
        /* <DEDUP_REMOVED lines=13> */
.L_x_13748:
[----:B------:R-:W2:Y:S02]  /*57f0*/  LDG.E.U16 R4, desc[UR36][R4.64] ;  /* 0x0000002404047981 */ /* 0x000ea4000c1e1500 */
[----:B--2---:R-:W-:Y:S01]  /*5800*/  IMAD.U32 R22, R4, 0x10000, RZ ;  /* 0x0001000004167824 */ /* 0x004fe200078e00ff */
[----:B------:R-:W-:Y:S06]  /*5810*/  BRA `(.L_x_13738) ;  /* 0x0000000400887947 */ /* 0x000fec0003800000 */
.L_x_13745:
        /* <DEDUP_REMOVED lines=11> */
.L_x_13752:
        /* <DEDUP_REMOVED lines=20> */
.L_x_13754:
[----:B------:R-:W-:Y:S05]  /*5a10*/  BSYNC.RECONVERGENT B0 ;  /* 0x0000000000007941 */ /* 0x000fea0003800200 */
.L_x_13753:
[----:B------:R-:W-:Y:S01]  /*5a20*/  IMAD.SHL.U32 R0, R0, 0x100000, RZ ;  /* 0x0010000000007824 */ /* 0x000fe200078e00ff */
[----:B------:R-:W-:-:S04]  /*5a30*/  LEA R3, R3, 0x3b800000, 0x17 ;  /* 0x3b80000003037811 */ /* 0x000fc800078eb8ff */
[----:B------:R-:W-:Y:S01]  /*5a40*/  LOP3.LUT R22, R3, R0, R7, 0xfe, !PT ;  /* 0x0000000003167212 */ /* 0x000fe200078efe07 */
[----:B------:R-:W-:Y:S06]  /*5a50*/  BRA `(.L_x_13738) ;  /* 0x0000000000f87947 */ /* 0x000fec0003800000 */
.L_x_13751:
        /* <DEDUP_REMOVED lines=20> */
.L_x_13756:
[----:B------:R-:W-:Y:S05]  /*5ba0*/  BSYNC.RECONVERGENT B0 ;  /* 0x0000000000007941 */ /* 0x000fea0003800200 */
.L_x_13755:
[----:B------:R-:W-:Y:S01]  /*5bb0*/  IMAD.SHL.U32 R0, R0, 0x200000, RZ ;  /* 0x0020000000007824 */ /* 0x000fe200078e00ff */
[----:B------:R-:W-:-:S04]  /*5bc0*/  LEA R3, R3, 0x37800000, 0x17 ;  /* 0x3780000003037811 */ /* 0x000fc800078eb8ff */
[----:B------:R-:W-:Y:S01]  /*5bd0*/  LOP3.LUT R22, R3, R0, R7, 0xfe, !PT ;  /* 0x0000000003167212 */ /* 0x000fe200078efe07 */
[----:B------:R-:W-:Y:S06]  /*5be0*/  BRA `(.L_x_13738) ;  /* 0x0000000000947947 */ /* 0x000fec0003800000 */
.L_x_13750:
[----:B------:R-:W-:-:S09]  /*5bf0*/  UISETP.NE.AND UP0, UPT, UR4, 0x1c, UPT ;  /* 0x0000001c0400788c */ /* 0x000fd2000bf05270 */
[----:B------:R-:W-:Y:S05]  /*5c00*/  BRA.U !UP0, `(.L_x_13757) ;  /* 0x0000000108847547 */ /* 0x000fea000b800000 */
[----:B------:R-:W-:-:S09]  /*5c10*/  UISETP.NE.AND UP0, UPT, UR4, 0x1d, UPT ;  /* 0x0000001d0400788c */ /* 0x000fd2000bf05270 */
[----:B------:R-:W-:Y:S05]  /*5c20*/  BRA.U !UP0, `(.L_x_13758) ;  /* 0x0000000108707547 */ /* 0x000fea000b800000 */
[----:B------:R-:W-:-:S09]  /*5c30*/  UISETP.NE.AND UP0, UPT, UR4, 0x2c, UPT ;  /* 0x0000002c0400788c */ /* 0x000fd2000bf05270 */
[----:B------:R-:W-:Y:S05]  /*5c40*/  BRA.U !UP0, `(.L_x_13759) ;  /* 0x0000000108487547 */ /* 0x000fea000b800000 */
.L_x_13737:
[----:B------:R-:W-:Y:S01]  /*5c50*/  MOV R0, 0x130 ;  /* 0x0000013000007802 */ /* 0x000fe20000000f00 */
[----:B------:R-:W0:Y:S01]  /*5c60*/  LDCU.64 UR4, c[0x4][0x120] ;  /* 0x01002400ff0477ac */ /* 0x000e220008000a00 */
[----:B------:R-:W-:Y:S02]  /*5c70*/  IMAD.MOV.U32 R8, RZ, RZ, 0x4e ;  /* 0x0000004eff087424 */ /* 0x000fe400078e00ff */
[----:B------:R2:W1:Y:S01]  /*5c80*/  LDC.64 R14, c[0x4][R0] ;  /* 0x01000000000e7b82 */ /* 0x0004620000000a00 */
        /* <DEDUP_REMOVED lines=9> */
[----:B--2---:R-:W-:-:S07]  /*5d20*/  IMAD.U32 R11, RZ, RZ, UR9 ;  /* 0x00000009ff0b7e24 */ /* 0x004fce000f8e00ff */
[----:B------:R-:W-:-:S07]  /*5d30*/  LEPC R20, `(.L_x_13760) ;  /* 0x000000001014794e */ /* 0x000fce0000000000 */
[----:B-1---5:R-:W-:Y:S05]  /*5d40*/  CALL.ABS.NOINC R14 ;  /* 0x000000000e007343 */ /* 0x022fea0003c00000 */
.L_x_13760:
[----:B------:R-:W-:Y:S01]  /*5d50*/  IMAD.MOV.U32 R22, RZ, RZ, RZ ;  /* 0x000000ffff167224 */ /* 0x000fe200078e00ff */
[----:B------:R-:W-:Y:S06]  /*5d60*/  BRA `(.L_x_13738) ;  /* 0x0000000000347947 */ /* 0x000fec0003800000 */
.L_x_13759:
        /* <DEDUP_REMOVED lines=8> */
.L_x_13758:
[----:B------:R-:W2:Y:S02]  /*5df0*/  LDG.E.64 R4, desc[UR36][R4.64] ;  /* 0x0000002404047981 */ /* 0x000ea4000c1e1b00 */
[----:B--2---:R0:W2:Y:S02]  /*5e00*/  I2F.U64 R22, R4 ;  /* 0x0000000400167312 */ /* 0x0040a40000301000 */
[----:B0-2---:R-:W-:Y:S05]  /*5e10*/  BRA `(.L_x_13738) ;  /* 0x0000000000087947 */ /* 0x005fea0003800000 */
.L_x_13757:
[----:B------:R-:W2:Y:S02]  /*5e20*/  LDG.E R4, desc[UR36][R4.64] ;  /* 0x0000002404047981 */ /* 0x000ea4000c1e1900 */
[----:B--2---:R-:W-:-:S07]  /*5e30*/  I2FP.F32.U32 R22, R4 ;  /* 0x0000000400167245 */ /* 0x004fce0000201000 */
.L_x_13738:
[----:B------:R-:W-:Y:S05]  /*5e40*/  BSYNC.RECONVERGENT B6 ;  /* 0x0000000000067941 */ /* 0x000fea0003800200 */
.L_x_13732:
        /* <DEDUP_REMOVED lines=20> */
.L_x_13765:
[----:B------:R-:W2:Y:S02]  /*5f90*/  LDG.E.U8 R4, desc[UR36][R4.64] ;  /* 0x0000002404047981 */ /* 0x000ea4000c1e1100 */
[----:B--2---:R-:W-:Y:S01]  /*5fa0*/  I2FP.F32.U32 R24, R4 ;  /* 0x0000000400187245 */ /* 0x004fe20000201000 */
[----:B------:R-:W-:Y:S06]  /*5fb0*/  BRA `(.L_x_13767) ;  /* 0x0000000c00487947 */ /* 0x000fec0003800000 */
.L_x_13764:
        /* <DEDUP_REMOVED lines=9> */
.L_x_13769:
[----:B------:R-:W2:Y:S02]  /*6050*/  LDG.E R4, desc[UR36][R4.64] ;  /* 0x0000002404047981 */ /* 0x000ea4000c1e1900 */
[----:B--2---:R-:W-:Y:S01]  /*6060*/  I2FP.F32.S32 R24, R4 ;  /* 0x0000000400187245 */ /* 0x004fe20000201400 */
[----:B------:R-:W-:Y:S06]  /*6070*/  BRA `(.L_x_13767) ;  /* 0x0000000c00187947 */ /* 0x000fec0003800000 */
.L_x_13768:
[----:B------:R-:W2:Y:S02]  /*6080*/  LDG.E.U16 R4, desc[UR36][R4.64] ;  /* 0x0000002404047981 */ /* 0x000ea4000c1e1500 */
[----:B--2---:R2:W0:Y:S01]  /*6090*/  I2F.S16 R24, R4 ;  /* 0x0000000400187306 */ /* 0x0044220000101400 */
[----:B------:R-:W-:Y:S05]  /*60a0*/  BRA `(.L_x_13767) ;  /* 0x0000000c000c7947 */ /* 0x000fea0003800000 */
.L_x_13763:
        /* <DEDUP_REMOVED lines=8> */
.L_x_13771:
[----:B------:R-:W2:Y:S02]  /*6130*/  LDG.E.U16 R4, desc[UR36][R4.64] ;  /* 0x0000002404047981 */ /* 0x000ea4000c1e1500 */
[----:B--2---:R-:W-:Y:S01]  /*6140*/  HADD2.F32 R24, -RZ, R4.H0_H0 ;  /* 0x20000004ff187230 */ /* 0x004fe20000004100 */
[----:B------:R-:W-:Y:S06]  /*6150*/  BRA `(.L_x_13767) ;  /* 0x0000000800e07947 */ /* 0x000fec0003800000 */
.L_x_13770:
        /* <DEDUP_REMOVED lines=8> */
.L_x_13773:
[----:B------:R-:W2:Y:S02]  /*61e0*/  LDG.E.U16 R4, desc[UR36][R4.64] ;  /* 0x0000002404047981 */ /* 0x000ea4000c1e1500 */
[----:B--2---:R-:W-:Y:S01]  /*61f0*/  HADD2.F32 R24, -RZ, R4.H0_H0 ;  /* 0x20000004ff187230 */ /* 0x004fe20000004100 */
[----:B------:R-:W-:Y:S06]  /*6200*/  BRA `(.L_x_13767) ;  /* 0x0000000800b47947 */ /* 0x000fec0003800000 */
.L_x_13772:
        /* <DEDUP_REMOVED lines=11> */
.L_x_13762:
        /* <DEDUP_REMOVED lines=12> */
.L_x_13776:
        /* <DEDUP_REMOVED lines=11> */
.L_x_13775:
        /* <DEDUP_REMOVED lines=25> */
.L_x_13778:
        /* <DEDUP_REMOVED lines=13> */
.L_x_13777:
[----:B------:R-:W2:Y:S02]  /*6690*/  LDG.E.U16 R4, desc[UR36][R4.64] ;  /* 0x0000002404047981 */ /* 0x000ea4000c1e1500 */
[----:B--2---:R-:W-:Y:S01]  /*66a0*/  IMAD.U32 R24, R4, 0x10000, RZ ;  /* 0x0001000004187824 */ /* 0x004fe200078e00ff */
[----:B------:R-:W-:Y:S06]  /*66b0*/  BRA `(.L_x_13767) ;  /* 0x0000000400887947 */ /* 0x000fec0003800000 */
.L_x_13774:
        /* <DEDUP_REMOVED lines=11> */
.L_x_13781:
        /* <DEDUP_REMOVED lines=20> */
.L_x_13783:
[----:B------:R-:W-:Y:S05]  /*68b0*/  BSYNC.RECONVERGENT B0 ;  /* 0x0000000000007941 */ /* 0x000fea0003800200 */
.L_x_13782:
[----:B------:R-:W-:Y:S01]  /*68c0*/  IMAD.SHL.U32 R0, R0, 0x100000, RZ ;  /* 0x0010000000007824 */ /* 0x000fe200078e00ff */
[----:B------:R-:W-:-:S04]  /*68d0*/  LEA R3, R3, 0x3b800000, 0x17 ;  /* 0x3b80000003037811 */ /* 0x000fc800078eb8ff */
[----:B------:R-:W-:Y:S01]  /*68e0*/  LOP3.LUT R24, R3, R0, R7, 0xfe, !PT ;  /* 0x0000000003187212 */ /* 0x000fe200078efe07 */
[----:B------:R-:W-:Y:S06]  /*68f0*/  BRA `(.L_x_13767) ;  /* 0x0000000000f87947 */ /* 0x000fec0003800000 */
.L_x_13780:
        /* <DEDUP_REMOVED lines=20> */
.L_x_13785:
[----:B------:R-:W-:Y:S05]  /*6a40*/  BSYNC.RECONVERGENT B0 ;  /* 0x0000000000007941 */ /* 0x000fea0003800200 */
.L_x_13784:
[----:B------:R-:W-:Y:S01]  /*6a50*/  IMAD.SHL.U32 R0, R0, 0x200000, RZ ;  /* 0x0020000000007824 */ /* 0x000fe200078e00ff */
[----:B------:R-:W-:-:S04]  /*6a60*/  LEA R3, R3, 0x37800000, 0x17 ;  /* 0x3780000003037811 */ /* 0x000fc800078eb8ff */
[----:B------:R-:W-:Y:S01]  /*6a70*/  LOP3.LUT R24, R3, R0, R7, 0xfe, !PT ;  /* 0x0000000003187212 */ /* 0x000fe200078efe07 */
[----:B------:R-:W-:Y:S06]  /*6a80*/  BRA `(.L_x_13767) ;  /* 0x0000000000947947 */ /* 0x000fec0003800000 */
.L_x_13779:
[----:B------:R-:W-:-:S09]  /*6a90*/  UISETP.NE.AND UP0, UPT, UR4, 0x1c, UPT ;  /* 0x0000001c0400788c */ /* 0x000fd2000bf05270 */
[----:B------:R-:W-:Y:S05]  /*6aa0*/  BRA.U !UP0, `(.L_x_13786) ;  /* 0x0000000108847547 */ /* 0x000fea000b800000 */
[----:B------:R-:W-:-:S09]  /*6ab0*/  UISETP.NE.AND UP0, UPT, UR4, 0x1d, UPT ;  /* 0x0000001d0400788c */ /* 0x000fd2000bf05270 */
[----:B------:R-:W-:Y:S05]  /*6ac0*/  BRA.U !UP0, `(.L_x_13787) ;  /* 0x0000000108707547 */ /* 0x000fea000b800000 */
[----:B------:R-:W-:-:S09]  /*6ad0*/  UISETP.NE.AND UP0, UPT, UR4, 0x2c, UPT ;  /* 0x0000002c0400788c */ /* 0x000fd2000bf05270 */
[----:B------:R-:W-:Y:S05]  /*6ae0*/  BRA.U !UP0, `(.L_x_13788) ;  /* 0x0000000108487547 */ /* 0x000fea000b800000 */
.L_x_13766:
        /* <DEDUP_REMOVED lines=13> */
[----:B------:R-:W-:-:S07]  /*6bc0*/  IMAD.U32 R11, RZ, RZ, UR9 ;  /* 0x00000009ff0b7e24 */ /* 0x000fce000f8e00ff */
[----:B------:R-:W-:-:S07]  /*6bd0*/  LEPC R20, `(.L_x_13789) ;  /* 0x000000001014794e */ /* 0x000fce0000000000 */
[----:B-1--45:R-:W-:Y:S05]  /*6be0*/  CALL.ABS.NOINC R14 ;  /* 0x000000000e007343 */ /* 0x032fea0003c00000 */
.L_x_13789:
[----:B------:R-:W-:Y:S01]  /*6bf0*/  IMAD.MOV.U32 R24, RZ, RZ, RZ ;  /* 0x000000ffff187224 */ /* 0x000fe200078e00ff */
[----:B------:R-:W-:Y:S06]  /*6c00*/  BRA `(.L_x_13767) ;  /* 0x0000000000347947 */ /* 0x000fec0003800000 */
.L_x_13788:
        /* <DEDUP_REMOVED lines=8> */
.L_x_13787:
[----:B------:R-:W2:Y:S02]  /*6c90*/  LDG.E.64 R24, desc[UR36][R4.64] ;  /* 0x0000002404187981 */ /* 0x000ea4000c1e1b00 */
[----:B--2---:R0:W1:Y:S02]  /*6ca0*/  I2F.U64 R24, R24 ;  /* 0x0000001800187312 */ /* 0x0040640000301000 */
[----:B01----:R-:W-:Y:S05]  /*6cb0*/  BRA `(.L_x_13767) ;  /* 0x0000000000087947 */ /* 0x003fea0003800000 */
.L_x_13786:
[----:B------:R-:W2:Y:S02]  /*6cc0*/  LDG.E R4, desc[UR36][R4.64] ;  /* 0x0000002404047981 */ /* 0x000ea4000c1e1900 */
[----:B--2---:R-:W-:-:S07]  /*6cd0*/  I2FP.F32.U32 R24, R4 ;  /* 0x0000000400187245 */ /* 0x004fce0000201000 */
.L_x_13767:
[----:B------:R-:W-:Y:S05]  /*6ce0*/  BSYNC.RECONVERGENT B6 ;  /* 0x0000000000067941 */ /* 0x000fea0003800200 */
.L_x_13761:
[----:B------:R-:W-:-:S07]  /*6cf0*/  VIADD R38, R39, 0x80 ;  /* 0x0000008027267836 */ /* 0x000fce0000000000 */
.L_x_13576:
[----:B------:R-:W-:Y:S05]  /*6d00*/  BSYNC.RECONVERGENT B7 ;  /* 0x0000000000077941 */ /* 0x000fea0003800200 */
.L_x_13575:
[----:B------:R-:W-:Y:S01]  /*6d10*/  ISETP.GE.AND P0, PT, R38, R43, PT ;  /* 0x0000002b2600720c */ /* 0x000fe20003f06270 */
[----:B------:R-:W-:Y:S01]  /*6d20*/  BSSY.RECONVERGENT B7, `(.L_x_13790) ;  /* 0x00006be000077945 */ /* 0x000fe20003800200 */
[----:B------:R-:W-:Y:S01]  /*6d30*/  IMAD.MOV.U32 R25, RZ, RZ, RZ ;  /* 0x000000ffff197224 */ /* 0x000fe200078e00ff */
[----:B------:R-:W-:Y:S02]  /*6d40*/  PRMT R26, RZ, 0x7610, R26 ;  /* 0x00007610ff1a7816 */ /* 0x000fe4000000001a */
[----:B------:R-:W-:Y:S02]  /*6d50*/  CS2R R28, SRZ ;  /* 0x00000000001c7805 */ /* 0x000fe4000001ff00 */
[----:B------:R-:W-:Y:S02]  /*6d60*/  PRMT R27, RZ, 0x7610, R27 ;  /* 0x00007610ff1b7816 */ /* 0x000fe4000000001b */
[----:B------:R-:W-:-:S04]  /*6d70*/  CS2R R30, SRZ ;  /* 0x00000000001e7805 */ /* 0x000fc8000001ff00 */
[----:B------:R-:W-:Y:S05]  /*6d80*/  @P0 BRA `(.L_x_13791) ;  /* 0x0000006800dc0947 */ /* 0x000fea0003800000 */
[----:B------:R-:W1:Y:S01]  /*6d90*/  LDCU UR4, c[0x0][0x3e4] ;  /* 0x00007c80ff0477ac */ /* 0x000e620008000800 */
[----:B0-2---:R-:W0:Y:S01]  /*6da0*/  LDC.64 R4, c[0x0][0x3a0] ;  /* 0x0000e800ff047b82 */ /* 0x005e220000000a00 */
[----:B------:R-:W-:-:S04]  /*6db0*/  IMAD R31, R2, 0x200, R38 ;  /* 0x00000200021f7824 */ /* 0x000fc800078e0226 */
[----:B-1----:R-:W-:Y:S01]  /*6dc0*/  IMAD R3, R31, UR4, RZ ;  /* 0x000000041f037c24 */ /* 0x002fe2000f8e02ff */
[----:B------:R-:W-:-:S04]  /*6dd0*/  ULOP3.LUT UR4, UR45, 0xff, URZ, 0xc0, !UPT ;  /* 0x000000ff2d047892 */ /* 0x000fc8000f8ec0ff */
[----:B------:R-:W-:Y:S01]  /*6de0*/  UISETP.GT.AND UP0, UPT, UR4, 0x9, UPT ;  /* 0x000000090400788c */ /* 0x000fe2000bf04270 */
[----:B0-----:R-:W-:-:S05]  /*6df0*/  IADD3 R4, P0, PT, R3, R4, RZ ;  /* 0x0000000403047210 */ /* 0x001fca0007f1e0ff */
        /* <DEDUP_REMOVED lines=15> */
.L_x_13795:
[----:B------:R-:W2:Y:S02]  /*6ef0*/  LDG.E.U8 R4, desc[UR36][R4.64] ;  /* 0x0000002404047981 */ /* 0x000ea4000c1e1100 */
[----:B--2---:R-:W-:-:S04]  /*6f00*/  I2FP.F32.U32 R0, R4 ;  /* 0x0000000400007245 */ /* 0x004fc80000201000 */
[----:B------:R-:W-:-:S04]  /*6f10*/  F2FP.BF16.F32.PACK_AB R0, RZ, R0 ;  /* 0x00000000ff00723e */ /* 0x000fc800000010ff */
[----:B------:R-:W-:Y:S01]  /*6f20*/  PRMT R26, R0, 0x7610, R26 ;  /* 0x00007610001a7816 */ /* 0x000fe2000000001a */
[----:B------:R-:W-:Y:S06]  /*6f30*/  BRA `(.L_x_13797) ;  /* 0x0000000c00e47947 */ /* 0x000fec0003800000 */
.L_x_13794:
        /* <DEDUP_REMOVED lines=11> */
.L_x_13799:
[----:B------:R-:W2:Y:S02]  /*6ff0*/  LDG.E R4, desc[UR36][R4.64] ;  /* 0x0000002404047981 */ /* 0x000ea4000c1e1900 */
[----:B--2---:R-:W-:-:S04]  /*7000*/  I2FP.F32.S32 R0, R4 ;  /* 0x0000000400007245 */ /* 0x004fc80000201400 */
[----:B------:R-:W-:-:S04]  /*7010*/  F2FP.BF16.F32.PACK_AB R0, RZ, R0 ;  /* 0x00000000ff00723e */ /* 0x000fc800000010ff */
[----:B------:R-:W-:Y:S01]  /*7020*/  PRMT R26, R0, 0x7610, R26 ;  /* 0x00007610001a7816 */ /* 0x000fe2000000001a */
[----:B------:R-:W-:Y:S06]  /*7030*/  BRA `(.L_x_13797) ;  /* 0x0000000c00a47947 */ /* 0x000fec0003800000 */
.L_x_13798:
[----:B------:R-:W2:Y:S02]  /*7040*/  LDG.E.U16 R4, desc[UR36][R4.64] ;  /* 0x0000002404047981 */ /* 0x000ea4000c1e1500 */
[----:B--2---:R-:W0:Y:S02]  /*7050*/  I2F.S16 R0, R4 ;  /* 0x0000000400007306 */ /* 0x004e240000101400 */
[----:B0-----:R-:W-:-:S04]  /*7060*/  F2FP.BF16.F32.PACK_AB R0, RZ, R0 ;  /* 0x00000000ff00723e */ /* 0x001fc800000010ff */
[----:B------:R-:W-:Y:S01]  /*7070*/  PRMT R26, R0, 0x7610, R26 ;  /* 0x00007610001a7816 */ /* 0x000fe2000000001a */
[----:B------:R-:W-:Y:S06]  /*7080*/  BRA `(.L_x_13797) ;  /* 0x0000000c00907947 */ /* 0x000fec0003800000 */
.L_x_13793:
        /* <DEDUP_REMOVED lines=9> */
.L_x_13801:
[----:B------:R-:W2:Y:S02]  /*7120*/  LDG.E.U16 R0, desc[UR36][R4.64] ;  /* 0x0000002404007981 */ /* 0x000ea4000c1e1500 */
[----:B--2---:R-:W-:-:S05]  /*7130*/  HADD2.F32 R0, -RZ, R0.H0_H0 ;  /* 0x20000000ff007230 */ /* 0x004fca0000004100 */
[----:B------:R-:W-:-:S04]  /*7140*/  F2FP.BF16.F32.PACK_AB R0, RZ, R0 ;  /* 0x00000000ff00723e */ /* 0x000fc800000010ff */
[----:B------:R-:W-:Y:S01]  /*7150*/  PRMT R26, R0, 0x7610, R26 ;  /* 0x00007610001a7816 */ /* 0x000fe2000000001a */
[----:B------:R-:W-:Y:S06]  /*7160*/  BRA `(.L_x_13797) ;  /* 0x0000000c00587947 */ /* 0x000fec0003800000 */
.L_x_13800:
        /* <DEDUP_REMOVED lines=9> */
.L_x_13803:
[----:B------:R-:W2:Y:S02]  /*7200*/  LDG.E.U16 R4, desc[UR36][R4.64] ;  /* 0x0000002404047981 */ /* 0x000ea4000c1e1500 */
[----:B--2---:R-:W-:-:S05]  /*7210*/  HADD2.F32 R0, -RZ, R4.H0_H0 ;  /* 0x20000004ff007230 */ /* 0x004fca0000004100 */
[----:B------:R-:W-:-:S04]  /*7220*/  F2FP.BF16.F32.PACK_AB R0, RZ, R0 ;  /* 0x00000000ff00723e */ /* 0x000fc800000010ff */
[----:B------:R-:W-:Y:S01]  /*7230*/  PRMT R26, R0, 0x7610, R26 ;  /* 0x00007610001a7816 */ /* 0x000fe2000000001a */
[----:B------:R-:W-:Y:S06]  /*7240*/  BRA `(.L_x_13797) ;  /* 0x0000000c00207947 */ /* 0x000fec0003800000 */
.L_x_13802:
        /* <DEDUP_REMOVED lines=13> */
.L_x_13792:
        /* <DEDUP_REMOVED lines=14> */
.L_x_13806:
        /* <DEDUP_REMOVED lines=13> */
.L_x_13805:
        /* <DEDUP_REMOVED lines=27> */
.L_x_13808:
        /* <DEDUP_REMOVED lines=15> */
.L_x_13807:
[----:B------:R0:W5:Y:S01]  /*7770*/  LDG.E.U16 R26, desc[UR36][R4.64] ;  /* 0x00000024041a7981 */ /* 0x000162000c1e1500 */
[----:B------:R-:W-:Y:S05]  /*7780*/  BRA `(.L_x_13797) ;  /* 0x0000000400d07947 */ /* 0x000fea0003800000 */
.L_x_13804:
        /* <DEDUP_REMOVED lines=13> */
.L_x_13811:
        /* <DEDUP_REMOVED lines=21> */
.L_x_13815:
[----:B------:R-:W-:Y:S05]  /*79b0*/  BSYNC.RECONVERGENT B1 ;  /* 0x0000000000017941 */ /* 0x000fea0003800200 */
.L_x_13814:
[----:B------:R-:W-:Y:S01]  /*79c0*/  IMAD.SHL.U32 R0, R0, 0x100000, RZ ;  /* 0x0010000000007824 */ /* 0x000fe200078e00ff */
[----:B------:R-:W-:-:S04]  /*79d0*/  LEA R3, R3, 0x3b800000, 0x17 ;  /* 0x3b80000003037811 */ /* 0x000fc800078eb8ff */
[----:B------:R-:W-:-:S07]  /*79e0*/  LOP3.LUT R0, R3, R0, R7, 0xfe, !PT ;  /* 0x0000000003007212 */ /* 0x000fce00078efe07 */
.L_x_13813:
[----:B------:R-:W-:Y:S05]  /*79f0*/  BSYNC.RECONVERGENT B0 ;  /* 0x0000000000007941 */ /* 0x000fea0003800200 */
.L_x_13812:
[----:B------:R-:W-:-:S04]  /*7a00*/  F2FP.BF16.F32.PACK_AB R0, RZ, R0 ;  /* 0x00000000ff00723e */ /* 0x000fc800000010ff */
[----:B------:R-:W-:Y:S01]  /*7a10*/  PRMT R26, R0, 0x7610, R26 ;  /* 0x00007610001a7816 */ /* 0x000fe2000000001a */
[----:B------:R-:W-:Y:S06]  /*7a20*/  BRA `(.L_x_13797) ;  /* 0x0000000400287947 */ /* 0x000fec0003800000 */
.L_x_13810:
        /* <DEDUP_REMOVED lines=21> */
.L_x_13819:
[----:B------:R-:W-:Y:S05]  /*7b80*/  BSYNC.RECONVERGENT B1 ;  /* 0x0000000000017941 */ /* 0x000fea0003800200 */
.L_x_13818:
[----:B------:R-:W-:Y:S01]  /*7b90*/  IMAD.SHL.U32 R0, R0, 0x200000, RZ ;  /* 0x0020000000007824 */ /* 0x000fe200078e00ff */
[----:B------:R-:W-:-:S04]  /*7ba0*/  LEA R3, R3, 0x37800000, 0x17 ;  /* 0x3780000003037811 */ /* 0x000fc800078eb8ff */
[----:B------:R-:W-:-:S07]  /*7bb0*/  LOP3.LUT R0, R3, R0, R7, 0xfe, !PT ;  /* 0x0000000003007212 */ /* 0x000fce00078efe07 */
.L_x_13817:
[----:B------:R-:W-:Y:S05]  /*7bc0*/  BSYNC.RECONVERGENT B0 ;  /* 0x0000000000007941 */ /* 0x000fea0003800200 */
.L_x_13816:
[----:B------:R-:W-:-:S04]  /*7bd0*/  F2FP.BF16.F32.PACK_AB R0, RZ, R0 ;  /* 0x00000000ff00723e */ /* 0x000fc800000010ff */
[----:B------:R-:W-:Y:S01]  /*7be0*/  PRMT R26, R0, 0x7610, R26 ;  /* 0x00007610001a7816 */ /* 0x000fe2000000001a */
[----:B------:R-:W-:Y:S06]  /*7bf0*/  BRA `(.L_x_13797) ;  /* 0x0000000000b47947 */ /* 0x000fec0003800000 */
.L_x_13809:
        /* <DEDUP_REMOVED lines=14> */
.L_x_13823:
[----:B------:R-:W-:Y:S05]  /*7ce0*/  BSYNC.RECONVERGENT B0 ;  /* 0x0000000000007941 */ /* 0x000fea0003800200 */
.L_x_13822:
[----:B------:R-:W-:-:S04]  /*7cf0*/  F2FP.BF16.F32.PACK_AB R0, RZ, R0 ;  /* 0x00000000ff00723e */ /* 0x000fc800000010ff */
[----:B------:R-:W-:Y:S01]  /*7d00*/  PRMT R26, R0, 0x7610, R26 ;  /* 0x00007610001a7816 */ /* 0x000fe2000000001a */
[----:B------:R-:W-:Y:S06]  /*7d10*/  BRA `(.L_x_13797) ;  /* 0x00000000006c7947 */ /* 0x000fec0003800000 */
.L_x_13796:
        /* <DEDUP_REMOVED lines=16> */
.L_x_13824:
[----:B------:R-:W-:Y:S01]  /*7e20*/  PRMT R26, RZ, 0x7610, R26 ;  /* 0x00007610ff1a7816 */ /* 0x000fe2000000001a */
[----:B------:R-:W-:Y:S06]  /*7e30*/  BRA `(.L_x_13797) ;  /* 0x0000000000247947 */ /* 0x000fec0003800000 */
.L_x_13821:
[----:B------:R-:W2:Y:S02]  /*7e40*/  LDG.E.64 R4, desc[UR36][R4.64] ;  /* 0x0000002404047981 */ /* 0x000ea4000c1e1b00 */
[----:B--2---:R-:W0:Y:S02]  /*7e50*/  I2F.U64 R0, R4 ;  /* 0x0000000400007312 */ /* 0x004e240000301000 */
[----:B0-----:R-:W-:-:S04]  /*7e60*/  F2FP.BF16.F32.PACK_AB R0, RZ, R0 ;  /* 0x00000000ff00723e */ /* 0x001fc800000010ff */
[----:B------:R-:W-:Y:S01]  /*7e70*/  PRMT R26, R0, 0x7610, R26 ;  /* 0x00007610001a7816 */ /* 0x000fe2000000001a */
[----:B------:R-:W-:Y:S06]  /*7e80*/  BRA `(.L_x_13797) ;  /* 0x0000000000107947 */ /* 0x000fec0003800000 */
.L_x_13820:
[----:B------:R-:W2:Y:S02]  /*7e90*/  LDG.E R4, desc[UR36][R4.64] ;  /* 0x0000002404047981 */ /* 0x000ea4000c1e1900 */
[----:B--2---:R-:W-:-:S04]  /*7ea0*/  I2FP.F32.U32 R0, R4 ;  /* 0x0000000400007245 */ /* 0x004fc80000201000 */
[----:B------:R-:W-:-:S04]  /*7eb0*/  F2FP.BF16.F32.PACK_AB R0, RZ, R0 ;  /* 0x00000000ff00723e */ /* 0x000fc800000010ff */
[----:B------:R-:W-:-:S07]  /*7ec0*/  PRMT R26, R0, 0x7610, R26 ;  /* 0x00007610001a7816 */ /* 0x000fce000000001a */
.L_x_13797:
        /* <DEDUP_REMOVED lines=21> */
.L_x_13828:
[----:B------:R-:W2:Y:S02]  /*8020*/  LDG.E.U8 R4, desc[UR36][R4.64] ;  /* 0x0000002404047981 */ /* 0x000ea4000c1e1100 */
[----:B--2---:R-:W-:-:S04]  /*8030*/  I2FP.F32.U32 R0, R4 ;  /* 0x0000000400007245 */ /* 0x004fc80000201000 */
[----:B------:R-:W-:-:S04]  /*8040*/  F2FP.BF16.F32.PACK_AB R0, RZ, R0 ;  /* 0x00000000ff00723e */ /* 0x000fc800000010ff */
[----:B------:R-:W-:Y:S01]  /*8050*/  PRMT R27, R0, 0x7610, R27 ;  /* 0x00007610001b7816 */ /* 0x000fe2000000001b */
[----:B------:R-:W-:Y:S06]  /*8060*/  BRA `(.L_x_13830) ;  /* 0x0000000c00e47947 */ /* 0x000fec0003800000 */
.L_x_13827:
        /* <DEDUP_REMOVED lines=11> */
.L_x_13832:
[----:B------:R-:W2:Y:S02]  /*8120*/  LDG.E R4, desc[UR36][R4.64] ;  /* 0x0000002404047981 */ /* 0x000ea4000c1e1900 */
[----:B--2---:R-:W-:-:S04]  /*8130*/  I2FP.F32.S32 R0, R4 ;  /* 0x0000000400007245 */ /* 0x004fc80000201400 */
[----:B------:R-:W-:-:S04]  /*8140*/  F2FP.BF16.F32.PACK_AB R0, RZ, R0 ;  /* 0x00000000ff00723e */ /* 0x000fc800000010ff */
[----:B------:R-:W-:Y:S01]  /*8150*/  PRMT R27, R0, 0x7610, R27 ;  /* 0x00007610001b7816 */ /* 0x000fe2000000001b */
[----:B------:R-:W-:Y:S06]  /*8160*/  BRA `(.L_x_13830) ;  /* 0x0000000c00a47947 */ /* 0x000fec0003800000 */
.L_x_13831:
[----:B------:R-:W2:Y:S02]  /*8170*/  LDG.E.U16 R4, desc[UR36][R4.64] ;  /* 0x0000002404047981 */ /* 0x000ea4000c1e1500 */
[----:B--2---:R-:W0:Y:S02]  /*8180*/  I2F.S16 R0, R4 ;  /* 0x0000000400007306 */ /* 0x004e240000101400 */
[----:B0-----:R-:W-:-:S04]  /*8190*/  F2FP.BF16.F32.PACK_AB R0, RZ, R0 ;  /* 0x00000000ff00723e */ /* 0x001fc800000010ff */
[----:B------:R-:W-:Y:S01]  /*81a0*/  PRMT R27, R0, 0x7610, R27 ;  /* 0x00007610001b7816 */ /* 0x000fe2000000001b */
[----:B------:R-:W-:Y:S06]  /*81b0*/  BRA `(.L_x_13830) ;  /* 0x0000000c00907947 */ /* 0x000fec0003800000 */
.L_x_13826:
        /* <DEDUP_REMOVED lines=9> */
.L_x_13834:
[----:B------:R-:W2:Y:S02]  /*8250*/  LDG.E.U16 R0, desc[UR36][R4.64] ;  /* 0x0000002404007981 */ /* 0x000ea4000c1e1500 */
[----:B--2---:R-:W-:-:S05]  /*8260*/  HADD2.F32 R0, -RZ, R0.H0_H0 ;  /* 0x20000000ff007230 */ /* 0x004fca0000004100 */
[----:B------:R-:W-:-:S04]  /*8270*/  F2FP.BF16.F32.PACK_AB R0, RZ, R0 ;  /* 0x00000000ff00723e */ /* 0x000fc800000010ff */
[----:B------:R-:W-:Y:S01]  /*8280*/  PRMT R27, R0, 0x7610, R27 ;  /* 0x00007610001b7816 */ /* 0x000fe2000000001b */
[----:B------:R-:W-:Y:S06]  /*8290*/  BRA `(.L_x_13830) ;  /* 0x0000000c00587947 */ /* 0x000fec0003800000 */
.L_x_13833:
        /* <DEDUP_REMOVED lines=9> */
.L_x_13836:
[----:B------:R-:W2:Y:S02]  /*8330*/  LDG.E.U16 R4, desc[UR36][R4.64] ;  /* 0x0000002404047981 */ /* 0x000ea4000c1e1500 */
[----:B--2---:R-:W-:-:S05]  /*8340*/  HADD2.F32 R0, -RZ, R4.H0_H0 ;  /* 0x20000004ff007230 */ /* 0x004fca0000004100 */
[----:B------:R-:W-:-:S04]  /*8350*/  F2FP.BF16.F32.PACK_AB R0, RZ, R0 ;  /* 0x00000000ff00723e */ /* 0x000fc800000010ff */
[----:B------:R-:W-:Y:S01]  /*8360*/  PRMT R27, R0, 0x7610, R27 ;  /* 0x00007610001b7816 */ /* 0x000fe2000000001b */
[----:B------:R-:W-:Y:S06]  /*8370*/  BRA `(.L_x_13830) ;  /* 0x0000000c00207947 */ /* 0x000fec0003800000 */
.L_x_13835:
        /* <DEDUP_REMOVED lines=13> */
.L_x_13825:
        /* <DEDUP_REMOVED lines=14> */
.L_x_13839:
        /* <DEDUP_REMOVED lines=13> */
.L_x_13838:
        /* <DEDUP_REMOVED lines=27> */
.L_x_13841:
        /* <DEDUP_REMOVED lines=15> */
.L_x_13840:
[----:B------:R0:W5:Y:S01]  /*88a0*/  LDG.E.U16 R27, desc[UR36][R4.64] ;  /* 0x00000024041b7981 */ /* 0x000162000c1e1500 */
[----:B------:R-:W-:Y:S05]  /*88b0*/  BRA `(.L_x_13830) ;  /* 0x0000000400d07947 */ /* 0x000fea0003800000 */
.L_x_13837:
        /* <DEDUP_REMOVED lines=13> */
.L_x_13844:
        /* <DEDUP_REMOVED lines=21> */
.L_x_13848:
[----:B------:R-:W-:Y:S05]  /*8ae0*/  BSYNC.RECONVERGENT B1 ;  /* 0x0000000000017941 */ /* 0x000fea0003800200 */
.L_x_13847:
[----:B------:R-:W-:Y:S01]  /*8af0*/  IMAD.SHL.U32 R0, R0, 0x100000, RZ ;  /* 0x0010000000007824 */ /* 0x000fe200078e00ff */
[----:B------:R-:W-:-:S04]  /*8b00*/  LEA R3, R3, 0x3b800000, 0x17 ;  /* 0x3b80000003037811 */ /* 0x000fc800078eb8ff */
[----:B------:R-:W-:-:S07]  /*8b10*/  LOP3.LUT R0, R3, R0, R7, 0xfe, !PT ;  /* 0x0000000003007212 */ /* 0x000fce00078efe07 */
.L_x_13846:
[----:B------:R-:W-:Y:S05]  /*8b20*/  BSYNC.RECONVERGENT B0 ;  /* 0x0000000000007941 */ /* 0x000fea0003800200 */
.L_x_13845:
[----:B------:R-:W-:-:S04]  /*8b30*/  F2FP.BF16.F32.PACK_AB R0, RZ, R0 ;  /* 0x00000000ff00723e */ /* 0x000fc800000010ff */
[----:B------:R-:W-:Y:S01]  /*8b40*/  PRMT R27, R0, 0x7610, R27 ;  /* 0x00007610001b7816 */ /* 0x000fe2000000001b */
[----:B------:R-:W-:Y:S06]  /*8b50*/  BRA `(.L_x_13830) ;  /* 0x0000000400287947 */ /* 0x000fec0003800000 */
.L_x_13843:
        /* <DEDUP_REMOVED lines=21> */
.L_x_13852:
[----:B------:R-:W-:Y:S05]  /*8cb0*/  BSYNC.RECONVERGENT B1 ;  /* 0x0000000000017941 */ /* 0x000fea0003800200 */
.L_x_13851:
[----:B------:R-:W-:Y:S01]  /*8cc0*/  IMAD.SHL.U32 R0, R0, 0x200000, RZ ;  /* 0x0020000000007824 */ /* 0x000fe200078e00ff */
[----:B------:R-:W-:-:S04]  /*8cd0*/  LEA R3, R3, 0x37800000, 0x17 ;  /* 0x3780000003037811 */ /* 0x000fc800078eb8ff */
[----:B------:R-:W-:-:S07]  /*8ce0*/  LOP3.LUT R0, R3, R0, R7, 0xfe, !PT ;  /* 0x0000000003007212 */ /* 0x000fce00078efe07 */
.L_x_13850:
[----:B------:R-:W-:Y:S05]  /*8cf0*/  BSYNC.RECONVERGENT B0 ;  /* 0x0000000000007941 */ /* 0x000fea0003800200 */
.L_x_13849:
[----:B------:R-:W-:-:S04]  /*8d00*/  F2FP.BF16.F32.PACK_AB R0, RZ, R0 ;  /* 0x00000000ff00723e */ /* 0x000fc800000010ff */
[----:B------:R-:W-:Y:S01]  /*8d10*/  PRMT R27, R0, 0x7610, R27 ;  /* 0x00007610001b7816 */ /* 0x000fe2000000001b */
[----:B------:R-:W-:Y:S06]  /*8d20*/  BRA `(.L_x_13830) ;  /* 0x0000000000b47947 */ /* 0x000fec0003800000 */
.L_x_13842:
        /* <DEDUP_REMOVED lines=14> */
.L_x_13856:
[----:B------:R-:W-:Y:S05]  /*8e10*/  BSYNC.RECONVERGENT B0 ;  /* 0x0000000000007941 */ /* 0x000fea0003800200 */
.L_x_13855:
[----:B------:R-:W-:-:S04]  /*8e20*/  F2FP.BF16.F32.PACK_AB R0, RZ, R0 ;  /* 0x00000000ff00723e */ /* 0x000fc800000010ff */
[----:B------:R-:W-:Y:S01]  /*8e30*/  PRMT R27, R0, 0x7610, R27 ;  /* 0x00007610001b7816 */ /* 0x000fe2000000001b */
[----:B------:R-:W-:Y:S06]  /*8e40*/  BRA `(.L_x_13830) ;  /* 0x00000000006c7947 */ /* 0x000fec0003800000 */
.L_x_13829:
        /* <DEDUP_REMOVED lines=16> */
.L_x_13857:
[----:B------:R-:W-:Y:S01]  /*8f50*/  PRMT R27, RZ, 0x7610, R27 ;  /* 0x00007610ff1b7816 */ /* 0x000fe2000000001b */
[----:B------:R-:W-:Y:S06]  /*8f60*/  BRA `(.L_x_13830) ;  /* 0x0000000000247947 */ /* 0x000fec0003800000 */
.L_x_13854:
[----:B------:R-:W2:Y:S02]  /*8f70*/  LDG.E.64 R4, desc[UR36][R4.64] ;  /* 0x0000002404047981 */ /* 0x000ea4000c1e1b00 */
[----:B--2---:R-:W0:Y:S02]  /*8f80*/  I2F.U64 R0, R4 ;  /* 0x0000000400007312 */ /* 0x004e240000301000 */
[----:B0-----:R-:W-:-:S04]  /*8f90*/  F2FP.BF16.F32.PACK_AB R0, RZ, R0 ;  /* 0x00000000ff00723e */ /* 0x001fc800000010ff */
[----:B------:R-:W-:Y:S01]  /*8fa0*/  PRMT R27, R0, 0x7610, R27 ;  /* 0x00007610001b7816 */ /* 0x000fe2000000001b */
[----:B------:R-:W-:Y:S06]  /*8fb0*/  BRA `(.L_x_13830) ;  /* 0x0000000000107947 */ /* 0x000fec0003800000 */
.L_x_13853:
[----:B------:R-:W2:Y:S02]  /*8fc0*/  LDG.E R4, desc[UR36][R4.64] ;  /* 0x0000002404047981 */ /* 0x000ea4000c1e1900 */
[----:B--2---:R-:W-:-:S04]  /*8fd0*/  I2FP.F32.U32 R0, R4 ;  /* 0x0000000400007245 */ /* 0x004fc80000201000 */
[----:B------:R-:W-:-:S04]  /*8fe0*/  F2FP.BF16.F32.PACK_AB R0, RZ, R0 ;  /* 0x00000000ff00723e */ /* 0x000fc800000010ff */
[----:B------:R-:W-:-:S07]  /*8ff0*/  PRMT R27, R0, 0x7610, R27 ;  /* 0x00007610001b7816 */ /* 0x000fce000000001b */
.L_x_13830:
        /* <DEDUP_REMOVED lines=20> */
.L_x_13862:
[----:B------:R-:W2:Y:S02]  /*9140*/  LDG.E.U8 R4, desc[UR36][R4.64] ;  /* 0x0000002404047981 */ /* 0x000ea4000c1e1100 */
[----:B--2---:R-:W-:Y:S01]  /*9150*/  I2FP.F32.U32 R25, R4 ;  /* 0x0000000400197245 */ /* 0x004fe20000201000 */
[----:B------:R-:W-:Y:S06]  /*9160*/  BRA `(.L_x_13864) ;  /* 0x0000000c00447947 */ /* 0x000fec0003800000 */
.L_x_13861:
        /* <DEDUP_REMOVED lines=9> */
.L_x_13866:
[----:B------:R-:W2:Y:S02]  /*9200*/  LDG.E R4, desc[UR36][R4.64] ;  /* 0x0000002404047981 */ /* 0x000ea4000c1e1900 */
[----:B--2---:R-:W-:Y:S01]  /*9210*/  I2FP.F32.S32 R25, R4 ;  /* 0x0000000400197245 */ /* 0x004fe20000201400 */
[----:B------:R-:W-:Y:S06]  /*9220*/  BRA `(.L_x_13864) ;  /* 0x0000000c00147947 */ /* 0x000fec0003800000 */
.L_x_13865:
[----:B------:R-:W2:Y:S02]  /*9230*/  LDG.E.U16 R4, desc[UR36][R4.64] ;  /* 0x0000002404047981 */ /* 0x000ea4000c1e1500 */
[----:B--2---:R2:W0:Y:S01]  /*9240*/  I2F.S16 R25, R4 ;  /* 0x0000000400197306 */ /* 0x0044220000101400 */
[----:B------:R-:W-:Y:S05]  /*9250*/  BRA `(.L_x_13864) ;  /* 0x0000000c00087947 */ /* 0x000fea0003800000 */
.L_x_13860:
        /* <DEDUP_REMOVED lines=8> */
.L_x_13868:
[----:B------:R-:W2:Y:S02]  /*92e0*/  LDG.E.U16 R4, desc[UR36][R4.64] ;  /* 0x0000002404047981 */ /* 0x000ea4000c1e1500 */
[----:B--2---:R-:W-:Y:S01]  /*92f0*/  HADD2.F32 R25, -RZ, R4.H0_H0 ;  /* 0x20000004ff197230 */ /* 0x004fe20000004100 */
[----:B------:R-:W-:Y:S06]  /*9300*/  BRA `(.L_x_13864) ;  /* 0x0000000800dc7947 */ /* 0x000fec0003800000 */
.L_x_13867:
        /* <DEDUP_REMOVED lines=8> */
.L_x_13870:
[----:B------:R-:W2:Y:S02]  /*9390*/  LDG.E.U16 R4, desc[UR36][R4.64] ;  /* 0x0000002404047981 */ /* 0x000ea4000c1e1500 */
[----:B--2---:R-:W-:Y:S01]  /*93a0*/  HADD2.F32 R25, -RZ, R4.H0_H0 ;  /* 0x20000004ff197230 */ /* 0x004fe20000004100 */
[----:B------:R-:W-:Y:S06]  /*93b0*/  BRA `(.L_x_13864) ;  /* 0x0000000800b07947 */ /* 0x000fec0003800000 */
.L_x_13869:
        /* <DEDUP_REMOVED lines=11> */
.L_x_13859:
        /* <DEDUP_REMOVED lines=12> */
.L_x_13873:
        /* <DEDUP_REMOVED lines=11> */
.L_x_13872:
        /* <DEDUP_REMOVED lines=25> */
.L_x_13875:
        /* <DEDUP_REMOVED lines=12> */
.L_x_13874:
[----:B------:R-:W2:Y:S02]  /*9830*/  LDG.E.U16 R4, desc[UR36][R4.64] ;  /* 0x0000002404047981 */ /* 0x000ea4000c1e1500 */
[----:B--2---:R-:W-:Y:S01]  /*9840*/  IMAD.U32 R25, R4, 0x10000, RZ ;  /* 0x0001000004197824 */ /* 0x004fe200078e00ff */
[----:B------:R-:W-:Y:S06]  /*9850*/  BRA `(.L_x_13864) ;  /* 0x0000000400887947 */ /* 0x000fec0003800000 */
.L_x_13871:
        /* <DEDUP_REMOVED lines=11> */
.L_x_13878:
        /* <DEDUP_REMOVED lines=20> */
.L_x_13880:
[----:B------:R-:W-:Y:S05]  /*9a50*/  BSYNC.RECONVERGENT B0 ;  /* 0x0000000000007941 */ /* 0x000fea0003800200 */
.L_x_13879:
[----:B------:R-:W-:Y:S01]  /*9a60*/  IMAD.SHL.U32 R0, R0, 0x100000, RZ ;  /* 0x0010000000007824 */ /* 0x000fe200078e00ff */
[----:B------:R-:W-:-:S04]  /*9a70*/  LEA R3, R3, 0x3b800000, 0x17 ;  /* 0x3b80000003037811 */ /* 0x000fc800078eb8ff */
[----:B------:R-:W-:Y:S01]  /*9a80*/  LOP3.LUT R25, R3, R0, R25, 0xfe, !PT ;  /* 0x0000000003197212 */ /* 0x000fe200078efe19 */
[----:B------:R-:W-:Y:S06]  /*9a90*/  BRA `(.L_x_13864) ;  /* 0x0000000000f87947 */ /* 0x000fec0003800000 */
.L_x_13877:
        /* <DEDUP_REMOVED lines=20> */
.L_x_13882:
[----:B------:R-:W-:Y:S05]  /*9be0*/  BSYNC.RECONVERGENT B0 ;  /* 0x0000000000007941 */ /* 0x000fea0003800200 */
.L_x_13881:
[----:B------:R-:W-:Y:S01]  /*9bf0*/  IMAD.SHL.U32 R0, R0, 0x200000, RZ ;  /* 0x0020000000007824 */ /* 0x000fe200078e00ff */
[----:B------:R-:W-:-:S04]  /*9c00*/  LEA R3, R3, 0x37800000, 0x17 ;  /* 0x3780000003037811 */ /* 0x000fc800078eb8ff */
[----:B------:R-:W-:Y:S01]  /*9c10*/  LOP3.LUT R25, R3, R0, R25, 0xfe, !PT ;  /* 0x0000000003197212 */ /* 0x000fe200078efe19 */
[----:B------:R-:W-:Y:S06]  /*9c20*/  BRA `(.L_x_13864) ;  /* 0x0000000000947947 */ /* 0x000fec0003800000 */
.L_x_13876:
        /* <DEDUP_REMOVED lines=14> */
.L_x_13863:
        /* <DEDUP_REMOVED lines=16> */
.L_x_13885:
[----:B------:R-:W-:Y:S01]  /*9e10*/  IMAD.MOV.U32 R25, RZ, RZ, RZ ;  /* 0x000000ffff197224 */ /* 0x000fe200078e00ff */
[----:B------:R-:W-:Y:S06]  /*9e20*/  BRA `(.L_x_13864) ;  /* 0x0000000000147947 */ /* 0x000fec0003800000 */
.L_x_13884:
[----:B------:R-:W2:Y:S02]  /*9e30*/  LDG.E.64 R4, desc[UR36][R4.64] ;  /* 0x0000002404047981 */ /* 0x000ea4000c1e1b00 */
[----:B--2---:R0:W1:Y:S02]  /*9e40*/  I2F.U64 R25, R4 ;  /* 0x0000000400197312 */ /* 0x0040640000301000 */
[----:B01----:R-:W-:Y:S05]  /*9e50*/  BRA `(.L_x_13864) ;  /* 0x0000000000087947 */ /* 0x003fea0003800000 */
.L_x_13883:
[----:B------:R-:W2:Y:S02]  /*9e60*/  LDG.E R4, desc[UR36][R4.64] ;  /* 0x0000002404047981 */ /* 0x000ea4000c1e1900 */
[----:B--2---:R-:W-:-:S07]  /*9e70*/  I2FP.F32.U32 R25, R4 ;  /* 0x0000000400197245 */ /* 0x004fce0000201000 */
.L_x_13864:
[----:B------:R-:W-:Y:S05]  /*9e80*/  BSYNC.RECONVERGENT B6 ;  /* 0x0000000000067941 */ /* 0x000fea0003800200 */
.L_x_13858:
        /* <DEDUP_REMOVED lines=20> */
.L_x_13890:
[----:B------:R-:W2:Y:S02]  /*9fd0*/  LDG.E.U8 R4, desc[UR36][R4.64] ;  /* 0x0000002404047981 */ /* 0x000ea4000c1e1100 */
[----:B--2---:R-:W-:Y:S01]  /*9fe0*/  I2FP.F32.U32 R28, R4 ;  /* 0x00000004001c7245 */ /* 0x004fe20000201000 */
[----:B------:R-:W-:Y:S06]  /*9ff0*/  BRA `(.L_x_13892) ;  /* 0x0000000c00487947 */ /* 0x000fec0003800000 */
.L_x_13889:
        /* <DEDUP_REMOVED lines=9> */
.L_x_13894:
[----:B------:R-:W2:Y:S02]  /*a090*/  LDG.E R4, desc[UR36][R4.64] ;  /* 0x0000002404047981 */ /* 0x000ea4000c1e1900 */
[----:B--2---:R-:W-:Y:S01]  /*a0a0*/  I2FP.F32.S32 R28, R4 ;  /* 0x00000004001c7245 */ /* 0x004fe20000201400 */
[----:B------:R-:W-:Y:S06]  /*a0b0*/  BRA `(.L_x_13892) ;  /* 0x0000000c00187947 */ /* 0x000fec0003800000 */
.L_x_13893:
[----:B------:R-:W2:Y:S02]  /*a0c0*/  LDG.E.U16 R4, desc[UR36][R4.64] ;  /* 0x0000002404047981 */ /* 0x000ea4000c1e1500 */
[----:B--2---:R0:W1:Y:S01]  /*a0d0*/  I2F.S16 R28, R4 ;  /* 0x00000004001c7306 */ /* 0x0040620000101400 */
[----:B------:R-:W-:Y:S05]  /*a0e0*/  BRA `(.L_x_13892) ;  /* 0x0000000c000c7947 */ /* 0x000fea0003800000 */
.L_x_13888:
        /* <DEDUP_REMOVED lines=8> */
.L_x_13896:
[----:B------:R-:W2:Y:S02]  /*a170*/  LDG.E.U16 R4, desc[UR36][R4.64] ;  /* 0x0000002404047981 */ /* 0x000ea4000c1e1500 */
[----:B--2---:R-:W-:Y:S01]  /*a180*/  HADD2.F32 R28, -RZ, R4.H0_H0 ;  /* 0x20000004ff1c7230 */ /* 0x004fe20000004100 */
[----:B------:R-:W-:Y:S06]  /*a190*/  BRA `(.L_x_13892) ;  /* 0x0000000800e07947 */ /* 0x000fec0003800000 */
.L_x_13895:
        /* <DEDUP_REMOVED lines=8> */
.L_x_13898:
[----:B------:R-:W2:Y:S02]  /*a220*/  LDG.E.U16 R4, desc[UR36][R4.64] ;  /* 0x0000002404047981 */ /* 0x000ea4000c1e1500 */
[----:B--2---:R-:W-:Y:S01]  /*a230*/  HADD2.F32 R28, -RZ, R4.H0_H0 ;  /* 0x20000004ff1c7230 */ /* 0x004fe20000004100 */
[----:B------:R-:W-:Y:S06]  /*a240*/  BRA `(.L_x_13892) ;  /* 0x0000000800b47947 */ /* 0x000fec0003800000 */
.L_x_13897:
        /* <DEDUP_REMOVED lines=11> */
.L_x_13887:
        /* <DEDUP_REMOVED lines=12> */
.L_x_13901:
        /* <DEDUP_REMOVED lines=11> */
.L_x_13900:
        /* <DEDUP_REMOVED lines=25> */
.L_x_13903:
        /* <DEDUP_REMOVED lines=13> */
.L_x_13902:
[----:B------:R-:W2:Y:S02]  /*a6d0*/  LDG.E.U16 R4, desc[UR36][R4.64] ;  /* 0x0000002404047981 */ /* 0x000ea4000c1e1500 */
[----:B--2---:R-:W-:Y:S01]  /*a6e0*/  IMAD.U32 R28, R4, 0x10000, RZ ;  /* 0x00010000041c7824 */ /* 0x004fe200078e00ff */
[----:B------:R-:W-:Y:S06]  /*a6f0*/  BRA `(.L_x_13892) ;  /* 0x0000000400887947 */ /* 0x000fec0003800000 */
.L_x_13899:
        /* <DEDUP_REMOVED lines=11> */
.L_x_13906:
        /* <DEDUP_REMOVED lines=20> */
.L_x_13908:
[----:B------:R-:W-:Y:S05]  /*a8f0*/  BSYNC.RECONVERGENT B0 ;  /* 0x0000000000007941 */ /* 0x000fea0003800200 */
.L_x_13907:
[----:B------:R-:W-:Y:S01]  /*a900*/  IMAD.SHL.U32 R0, R0, 0x100000, RZ ;  /* 0x0010000000007824 */ /* 0x000fe200078e00ff */
[----:B------:R-:W-:-:S04]  /*a910*/  LEA R3, R3, 0x3b800000, 0x17 ;  /* 0x3b80000003037811 */ /* 0x000fc800078eb8ff */
[----:B------:R-:W-:Y:S01]  /*a920*/  LOP3.LUT R28, R3, R0, R7, 0xfe, !PT ;  /* 0x00000000031c7212 */ /* 0x000fe200078efe07 */
[----:B------:R-:W-:Y:S06]  /*a930*/  BRA `(.L_x_13892) ;  /* 0x0000000000f87947 */ /* 0x000fec0003800000 */
.L_x_13905:
        /* <DEDUP_REMOVED lines=20> */
.L_x_13910:
[----:B------:R-:W-:Y:S05]  /*aa80*/  BSYNC.RECONVERGENT B0 ;  /* 0x0000000000007941 */ /* 0x000fea0003800200 */
.L_x_13909:
[----:B------:R-:W-:Y:S01]  /*aa90*/  IMAD.SHL.U32 R0, R0, 0x200000, RZ ;  /* 0x0020000000007824 */ /* 0x000fe200078e00ff */
[----:B------:R-:W-:-:S04]  /*aaa0*/  LEA R3, R3, 0x37800000, 0x17 ;  /* 0x3780000003037811 */ /* 0x000fc800078eb8ff */
[----:B------:R-:W-:Y:S01]  /*aab0*/  LOP3.LUT R28, R3, R0, R7, 0xfe, !PT ;  /* 0x00000000031c7212 */ /* 0x000fe200078efe07 */
[----:B------:R-:W-:Y:S06]  /*aac0*/  BRA `(.L_x_13892) ;  /* 0x0000000000947947 */ /* 0x000fec0003800000 */
.L_x_13904:
        /* <DEDUP_REMOVED lines=14> */
.L_x_13891:
        /* <DEDUP_REMOVED lines=16> */
.L_x_13913:
[----:B------:R-:W-:Y:S01]  /*acb0*/  IMAD.MOV.U32 R28, RZ, RZ, RZ ;  /* 0x000000ffff1c7224 */ /* 0x000fe200078e00ff */
[----:B------:R-:W-:Y:S06]  /*acc0*/  BRA `(.L_x_13892) ;  /* 0x0000000000147947 */ /* 0x000fec0003800000 */
.L_x_13912:
[----:B------:R-:W2:Y:S02]  /*acd0*/  LDG.E.64 R28, desc[UR36][R4.64] ;  /* 0x00000024041c7981 */ /* 0x000ea4000c1e1b00 */
[----:B--2---:R0:W1:Y:S02]  /*ace0*/  I2F.U64 R28, R28 ;  /* 0x0000001c001c7312 */ /* 0x0040640000301000 */
[----:B01----:R-:W-:Y:S05]  /*acf0*/  BRA `(.L_x_13892) ;  /* 0x0000000000087947 */ /* 0x003fea0003800000 */
.L_x_13911:
[----:B------:R-:W2:Y:S02]  /*ad00*/  LDG.E R4, desc[UR36][R4.64] ;  /* 0x0000002404047981 */ /* 0x000ea4000c1e1900 */
[----:B--2---:R-:W-:-:S07]  /*ad10*/  I2FP.F32.U32 R28, R4 ;  /* 0x00000004001c7245 */ /* 0x004fce0000201000 */
.L_x_13892:
[----:B------:R-:W-:Y:S05]  /*ad20*/  BSYNC.RECONVERGENT B6 ;  /* 0x0000000000067941 */ /* 0x000fea0003800200 */
.L_x_13886:
        /* <DEDUP_REMOVED lines=20> */
.L_x_13918:
[----:B------:R-:W2:Y:S02]  /*ae70*/  LDG.E.U8 R4, desc[UR36][R4.64] ;  /* 0x0000002404047981 */ /* 0x000ea4000c1e1100 */
[----:B--2---:R-:W-:Y:S01]  /*ae80*/  I2FP.F32.U32 R30, R4 ;  /* 0x00000004001e7245 */ /* 0x004fe20000201000 */
[----:B------:R-:W-:Y:S06]  /*ae90*/  BRA `(.L_x_13920) ;  /* 0x0000000c00487947 */ /* 0x000fec0003800000 */
.L_x_13917:
        /* <DEDUP_REMOVED lines=9> */
.L_x_13922:
[----:B------:R-:W2:Y:S02]  /*af30*/  LDG.E R4, desc[UR36][R4.64] ;  /* 0x0000002404047981 */ /* 0x000ea4000c1e1900 */
[----:B--2---:R-:W-:Y:S01]  /*af40*/  I2FP.F32.S32 R30, R4 ;  /* 0x00000004001e7245 */ /* 0x004fe20000201400 */
[----:B------:R-:W-:Y:S06]  /*af50*/  BRA `(.L_x_13920) ;  /* 0x0000000c00187947 */ /* 0x000fec0003800000 */
.L_x_13921:
[----:B------:R-:W2:Y:S02]  /*af60*/  LDG.E.U16 R4, desc[UR36][R4.64] ;  /* 0x0000002404047981 */ /* 0x000ea4000c1e1500 */
[----:B--2---:R2:W0:Y:S01]  /*af70*/  I2F.S16 R30, R4 ;  /* 0x00000004001e7306 */ /* 0x0044220000101400 */
[----:B------:R-:W-:Y:S05]  /*af80*/  BRA `(.L_x_13920) ;  /* 0x0000000c000c7947 */ /* 0x000fea0003800000 */
.L_x_13916:
        /* <DEDUP_REMOVED lines=8> */
.L_x_13924:
[----:B------:R-:W2:Y:S02]  /*b010*/  LDG.E.U16 R4, desc[UR36][R4.64] ;  /* 0x0000002404047981 */ /* 0x000ea4000c1e1500 */
[----:B--2---:R-:W-:Y:S01]  /*b020*/  HADD2.F32 R30, -RZ, R4.H0_H0 ;  /* 0x20000004ff1e7230 */ /* 0x004fe20000004100 */
[----:B------:R-:W-:Y:S06]  /*b030*/  BRA `(.L_x_13920) ;  /* 0x0000000800e07947 */ /* 0x000fec0003800000 */
.L_x_13923:
        /* <DEDUP_REMOVED lines=8> */
.L_x_13926:
[----:B------:R-:W2:Y:S02]  /*b0c0*/  LDG.E.U16 R4, desc[UR36][R4.64] ;  /* 0x0000002404047981 */ /* 0x000ea4000c1e1500 */
[----:B--2---:R-:W-:Y:S01]  /*b0d0*/  HADD2.F32 R30, -RZ, R4.H0_H0 ;  /* 0x20000004ff1e7230 */ /* 0x004fe20000004100 */
[----:B------:R-:W-:Y:S06]  /*b0e0*/  BRA `(.L_x_13920) ;  /* 0x0000000800b47947 */ /* 0x000fec0003800000 */
.L_x_13925:
        /* <DEDUP_REMOVED lines=11> */
.L_x_13915:
        /* <DEDUP_REMOVED lines=12> */
.L_x_13929:
        /* <DEDUP_REMOVED lines=11> */
.L_x_13928:
        /* <DEDUP_REMOVED lines=25> */
.L_x_13931:
        /* <DEDUP_REMOVED lines=13> */
.L_x_13930:
[----:B------:R-:W2:Y:S02]  /*b570*/  LDG.E.U16 R4, desc[UR36][R4.64] ;  /* 0x0000002404047981 */ /* 0x000ea4000c1e1500 */
[----:B--2---:R-:W-:Y:S01]  /*b580*/  IMAD.U32 R30, R4, 0x10000, RZ ;  /* 0x00010000041e7824 */ /* 0x004fe200078e00ff */
[----:B------:R-:W-:Y:S06]  /*b590*/  BRA `(.L_x_13920) ;  /* 0x0000000400887947 */ /* 0x000fec0003800000 */
.L_x_13927:
        /* <DEDUP_REMOVED lines=11> */
.L_x_13934:
        /* <DEDUP_REMOVED lines=20> */
.L_x_13936:
[----:B------:R-:W-:Y:S05]  /*b790*/  BSYNC.RECONVERGENT B0 ;  /* 0x0000000000007941 */ /* 0x000fea0003800200 */
.L_x_13935:
[----:B------:R-:W-:Y:S01]  /*b7a0*/  IMAD.SHL.U32 R0, R0, 0x100000, RZ ;  /* 0x0010000000007824 */ /* 0x000fe200078e00ff */
[----:B------:R-:W-:-:S04]  /*b7b0*/  LEA R3, R3, 0x3b800000, 0x17 ;  /* 0x3b80000003037811 */ /* 0x000fc800078eb8ff */
[----:B------:R-:W-:Y:S01]  /*b7c0*/  LOP3.LUT R30, R3, R0, R7, 0xfe, !PT ;  /* 0x00000000031e7212 */ /* 0x000fe200078efe07 */
[----:B------:R-:W-:Y:S06]  /*b7d0*/  BRA `(.L_x_13920) ;  /* 0x0000000000f87947 */ /* 0x000fec0003800000 */
.L_x_13933:
        /* <DEDUP_REMOVED lines=20> */
.L_x_13938:
[----:B------:R-:W-:Y:S05]  /*b920*/  BSYNC.RECONVERGENT B0 ;  /* 0x0000000000007941 */ /* 0x000fea0003800200 */
.L_x_13937:
[----:B------:R-:W-:Y:S01]  /*b930*/  IMAD.SHL.U32 R0, R0, 0x200000, RZ ;  /* 0x0020000000007824 */ /* 0x000fe200078e00ff */
[----:B------:R-:W-:-:S04]  /*b940*/  LEA R3, R3, 0x37800000, 0x17 ;  /* 0x3780000003037811 */ /* 0x000fc800078eb8ff */
[----:B------:R-:W-:Y:S01]  /*b950*/  LOP3.LUT R30, R3, R0, R7, 0xfe, !PT ;  /* 0x00000000031e7212 */ /* 0x000fe200078efe07 */
[----:B------:R-:W-:Y:S06]  /*b960*/  BRA `(.L_x_13920) ;  /* 0x0000000000947947 */ /* 0x000fec0003800000 */
.L_x_13932:
        /* <DEDUP_REMOVED lines=14> */
.L_x_13919:
        /* <DEDUP_REMOVED lines=16> */
.L_x_13941:
[----:B------:R-:W-:Y:S01]  /*bb50*/  IMAD.MOV.U32 R30, RZ, RZ, RZ ;  /* 0x000000ffff1e7224 */ /* 0x000fe200078e00ff */
[----:B------:R-:W-:Y:S06]  /*bb60*/  BRA `(.L_x_13920) ;  /* 0x0000000000147947 */ /* 0x000fec0003800000 */
.L_x_13940:
[----:B------:R-:W2:Y:S02]  /*bb70*/  LDG.E.64 R4, desc[UR36][R4.64] ;  /* 0x0000002404047981 */ /* 0x000ea4000c1e1b00 */
[----:B--2---:R0:W1:Y:S02]  /*bb80*/  I2F.U64 R30, R4 ;  /* 0x00000004001e7312 */ /* 0x0040640000301000 */
[----:B01----:R-:W-:Y:S05]  /*bb90*/  BRA `(.L_x_13920) ;  /* 0x0000000000087947 */ /* 0x003fea0003800000 */
.L_x_13939:
[----:B------:R-:W2:Y:S02]  /*bba0*/  LDG.E R4, desc[UR36][R4.64] ;  /* 0x0000002404047981 */ /* 0x000ea4000c1e1900 */
[----:B--2---:R-:W-:-:S07]  /*bbb0*/  I2FP.F32.U32 R30, R4 ;  /* 0x00000004001e7245 */ /* 0x004fce0000201000 */
.L_x_13920:
[----:B------:R-:W-:Y:S05]  /*bbc0*/  BSYNC.RECONVERGENT B6 ;  /* 0x0000000000067941 */ /* 0x000fea0003800200 */
.L_x_13914:
        /* <DEDUP_REMOVED lines=20> */
.L_x_13946:
[----:B------:R-:W2:Y:S02]  /*bd10*/  LDG.E.U8 R4, desc[UR36][R4.64] ;  /* 0x0000002404047981 */ /* 0x000ea4000c1e1100 */
[----:B--2---:R-:W-:Y:S01]  /*bd20*/  I2FP.F32.U32 R29, R4 ;  /* 0x00000004001d7245 */ /* 0x004fe20000201000 */
[----:B------:R-:W-:Y:S06]  /*bd30*/  BRA `(.L_x_13948) ;  /* 0x0000000c00447947 */ /* 0x000fec0003800000 */
.L_x_13945:
        /* <DEDUP_REMOVED lines=9> */
.L_x_13950:
[----:B------:R-:W2:Y:S02]  /*bdd0*/  LDG.E R4, desc[UR36][R4.64] ;  /* 0x0000002404047981 */ /* 0x000ea4000c1e1900 */
[----:B--2---:R-:W-:Y:S01]  /*bde0*/  I2FP.F32.S32 R29, R4 ;  /* 0x00000004001d7245 */ /* 0x004fe20000201400 */
[----:B------:R-:W-:Y:S06]  /*bdf0*/  BRA `(.L_x_13948) ;  /* 0x0000000c00147947 */ /* 0x000fec0003800000 */
.L_x_13949:
[----:B------:R-:W2:Y:S02]  /*be00*/  LDG.E.U16 R4, desc[UR36][R4.64] ;  /* 0x0000002404047981 */ /* 0x000ea4000c1e1500 */
[----:B--2---:R2:W0:Y:S01]  /*be10*/  I2F.S16 R29, R4 ;  /* 0x00000004001d7306 */ /* 0x0044220000101400 */
[----:B------:R-:W-:Y:S05]  /*be20*/  BRA `(.L_x_13948) ;  /* 0x0000000c00087947 */ /* 0x000fea0003800000 */
.L_x_13944:
        /* <DEDUP_REMOVED lines=8> */
.L_x_13952:
[----:B------:R-:W2:Y:S02]  /*beb0*/  LDG.E.U16 R4, desc[UR36][R4.64] ;  /* 0x0000002404047981 */ /* 0x000ea4000c1e1500 */
[----:B--2---:R-:W-:Y:S01]  /*bec0*/  HADD2.F32 R29, -RZ, R4.H0_H0 ;  /* 0x20000004ff1d7230 */ /* 0x004fe20000004100 */
[----:B------:R-:W-:Y:S06]  /*bed0*/  BRA `(.L_x_13948) ;  /* 0x0000000800dc7947 */ /* 0x000fec0003800000 */
.L_x_13951:
        /* <DEDUP_REMOVED lines=8> */
.L_x_13954:
[----:B------:R-:W2:Y:S02]  /*bf60*/  LDG.E.U16 R4, desc[UR36][R4.64] ;  /* 0x0000002404047981 */ /* 0x000ea4000c1e1500 */
[----:B--2---:R-:W-:Y:S01]  /*bf70*/  HADD2.F32 R29, -RZ, R4.H0_H0 ;  /* 0x20000004ff1d7230 */ /* 0x004fe20000004100 */
[----:B------:R-:W-:Y:S06]  /*bf80*/  BRA `(.L_x_13948) ;  /* 0x0000000800b07947 */ /* 0x000fec0003800000 */
.L_x_13953:
        /* <DEDUP_REMOVED lines=11> */
.L_x_13943:
        /* <DEDUP_REMOVED lines=12> */
.L_x_13957:
        /* <DEDUP_REMOVED lines=11> */
.L_x_13956:
        /* <DEDUP_REMOVED lines=25> */
.L_x_13959:
        /* <DEDUP_REMOVED lines=12> */
.L_x_13958:
[----:B------:R-:W2:Y:S02]  /*c400*/  LDG.E.U16 R4, desc[UR36][R4.64] ;  /* 0x0000002404047981 */ /* 0x000ea4000c1e1500 */
[----:B--2---:R-:W-:Y:S01]  /*c410*/  IMAD.U32 R29, R4, 0x10000, RZ ;  /* 0x00010000041d7824 */ /* 0x004fe200078e00ff */
[----:B------:R-:W-:Y:S06]  /*c420*/  BRA `(.L_x_13948) ;  /* 0x0000000400887947 */ /* 0x000fec0003800000 */
.L_x_13955:
        /* <DEDUP_REMOVED lines=11> */
.L_x_13962:
        /* <DEDUP_REMOVED lines=20> */
.L_x_13964:
[----:B------:R-:W-:Y:S05]  /*c620*/  BSYNC.RECONVERGENT B0 ;  /* 0x0000000000007941 */ /* 0x000fea0003800200 */
.L_x_13963:
[----:B------:R-:W-:Y:S01]  /*c630*/  IMAD.SHL.U32 R0, R0, 0x100000, RZ ;  /* 0x0010000000007824 */ /* 0x000fe200078e00ff */
[----:B------:R-:W-:-:S04]  /*c640*/  LEA R3, R3, 0x3b800000, 0x17 ;  /* 0x3b80000003037811 */ /* 0x000fc800078eb8ff */
[----:B------:R-:W-:Y:S01]  /*c650*/  LOP3.LUT R29, R3, R0, R29, 0xfe, !PT ;  /* 0x00000000031d7212 */ /* 0x000fe200078efe1d */
[----:B------:R-:W-:Y:S06]  /*c660*/  BRA `(.L_x_13948) ;  /* 0x0000000000f87947 */ /* 0x000fec0003800000 */
.L_x_13961:
        /* <DEDUP_REMOVED lines=20> */
.L_x_13966:
[----:B------:R-:W-:Y:S05]  /*c7b0*/  BSYNC.RECONVERGENT B0 ;  /* 0x0000000000007941 */ /* 0x000fea0003800200 */
.L_x_13965:
[----:B------:R-:W-:Y:S01]  /*c7c0*/  IMAD.SHL.U32 R0, R0, 0x200000, RZ ;  /* 0x0020000000007824 */ /* 0x000fe200078e00ff */
[----:B------:R-:W-:-:S04]  /*c7d0*/  LEA R3, R3, 0x37800000, 0x17 ;  /* 0x3780000003037811 */ /* 0x000fc800078eb8ff */
[----:B------:R-:W-:Y:S01]  /*c7e0*/  LOP3.LUT R29, R3, R0, R29, 0xfe, !PT ;  /* 0x00000000031d7212 */ /* 0x000fe200078efe1d */
[----:B------:R-:W-:Y:S06]  /*c7f0*/  BRA `(.L_x_13948) ;  /* 0x0000000000947947 */ /* 0x000fec0003800000 */
.L_x_13960:
        /* <DEDUP_REMOVED lines=14> */
.L_x_13947:
        /* <DEDUP_REMOVED lines=16> */
.L_x_13969:
[----:B------:R-:W-:Y:S01]  /*c9e0*/  IMAD.MOV.U32 R29, RZ, RZ, RZ ;  /* 0x000000ffff1d7224 */ /* 0x000fe200078e00ff */
[----:B------:R-:W-:Y:S06]  /*c9f0*/  BRA `(.L_x_13948) ;  /* 0x0000000000147947 */ /* 0x000fec0003800000 */
.L_x_13968:
[----:B------:R-:W2:Y:S02]  /*ca00*/  LDG.E.64 R4, desc[UR36][R4.64] ;  /* 0x0000002404047981 */ /* 0x000ea4000c1e1b00 */
[----:B--2---:R0:W1:Y:S02]  /*ca10*/  I2F.U64 R29, R4 ;  /* 0x00000004001d7312 */ /* 0x0040640000301000 */
[----:B01----:R-:W-:Y:S05]  /*ca20*/  BRA `(.L_x_13948) ;  /* 0x0000000000087947 */ /* 0x003fea0003800000 */
.L_x_13967:
[----:B------:R-:W2:Y:S02]  /*ca30*/  LDG.E R4, desc[UR36][R4.64] ;  /* 0x0000002404047981 */ /* 0x000ea4000c1e1900 */
[----:B--2---:R-:W-:-:S07]  /*ca40*/  I2FP.F32.U32 R29, R4 ;  /* 0x00000004001d7245 */ /* 0x004fce0000201000 */
.L_x_13948:
[----:B------:R-:W-:Y:S05]  /*ca50*/  BSYNC.RECONVERGENT B6 ;  /* 0x0000000000067941 */ /* 0x000fea0003800200 */
.L_x_13942:
        /* <DEDUP_REMOVED lines=20> */
.L_x_13974:
[----:B------:R-:W2:Y:S02]  /*cba0*/  LDG.E.U8 R4, desc[UR36][R4.64] ;  /* 0x0000002404047981 */ /* 0x000ea4000c1e1100 */
[----:B--2---:R-:W-:Y:S01]  /*cbb0*/  I2FP.F32.U32 R31, R4 ;  /* 0x00000004001f7245 */ /* 0x004fe20000201000 */
[----:B------:R-:W-:Y:S06]  /*cbc0*/  BRA `(.L_x_13976) ;  /* 0x0000000c00447947 */ /* 0x000fec0003800000 */
.L_x_13973:
        /* <DEDUP_REMOVED lines=9> */
.L_x_13978:
[----:B------:R-:W2:Y:S02]  /*cc60*/  LDG.E R4, desc[UR36][R4.64] ;  /* 0x0000002404047981 */ /* 0x000ea4000c1e1900 */
[----:B--2---:R-:W-:Y:S01]  /*cc70*/  I2FP.F32.S32 R31, R4 ;  /* 0x00000004001f7245 */ /* 0x004fe20000201400 */
[----:B------:R-:W-:Y:S06]  /*cc80*/  BRA `(.L_x_13976) ;  /* 0x0000000c00147947 */ /* 0x000fec0003800000 */
.L_x_13977:
[----:B------:R-:W2:Y:S02]  /*cc90*/  LDG.E.U16 R4, desc[UR36][R4.64] ;  /* 0x0000002404047981 */ /* 0x000ea4000c1e1500 */
[----:B--2---:R0:W2:Y:S01]  /*cca0*/  I2F.S16 R31, R4 ;  /* 0x00000004001f7306 */ /* 0x0040a20000101400 */
[----:B------:R-:W-:Y:S05]  /*ccb0*/  BRA `(.L_x_13976) ;  /* 0x0000000c00087947 */ /* 0x000fea0003800000 */
.L_x_13972:
        /* <DEDUP_REMOVED lines=8> */
.L_x_13980:
[----:B------:R-:W2:Y:S02]  /*cd40*/  LDG.E.U16 R4, desc[UR36][R4.64] ;  /* 0x0000002404047981 */ /* 0x000ea4000c1e1500 */
[----:B--2---:R-:W-:Y:S01]  /*cd50*/  HADD2.F32 R31, -RZ, R4.H0_H0 ;  /* 0x20000004ff1f7230 */ /* 0x004fe20000004100 */
[----:B------:R-:W-:Y:S06]  /*cd60*/  BRA `(.L_x_13976) ;  /* 0x0000000800dc7947 */ /* 0x000fec0003800000 */
.L_x_13979:
        /* <DEDUP_REMOVED lines=8> */
.L_x_13982:
[----:B------:R-:W2:Y:S02]  /*cdf0*/  LDG.E.U16 R4, desc[UR36][R4.64] ;  /* 0x0000002404047981 */ /* 0x000ea4000c1e1500 */
[----:B--2---:R-:W-:Y:S01]  /*ce00*/  HADD2.F32 R31, -RZ, R4.H0_H0 ;  /* 0x20000004ff1f7230 */ /* 0x004fe20000004100 */
[----:B------:R-:W-:Y:S06]  /*ce10*/  BRA `(.L_x_13976) ;  /* 0x0000000800b07947 */ /* 0x000fec0003800000 */
.L_x_13981:
        /* <DEDUP_REMOVED lines=11> */
.L_x_13971:
        /* <DEDUP_REMOVED lines=12> */
.L_x_13985:
        /* <DEDUP_REMOVED lines=11> */
.L_x_13984:
        /* <DEDUP_REMOVED lines=25> */
.L_x_13987:
        /* <DEDUP_REMOVED lines=12> */
.L_x_13986:
[----:B------:R-:W2:Y:S02]  /*d290*/  LDG.E.U16 R4, desc[UR36][R4.64] ;  /* 0x0000002404047981 */ /* 0x000ea4000c1e1500 */
[----:B--2---:R-:W-:Y:S01]  /*d2a0*/  IMAD.U32 R31, R4, 0x10000, RZ ;  /* 0x00010000041f7824 */ /* 0x004fe200078e00ff */
[----:B------:R-:W-:Y:S06]  /*d2b0*/  BRA `(.L_x_13976) ;  /* 0x0000000400887947 */ /* 0x000fec0003800000 */
.L_x_13983:
        /* <DEDUP_REMOVED lines=11> */
.L_x_13990:
        /* <DEDUP_REMOVED lines=20> */
.L_x_13992:
[----:B------:R-:W-:Y:S05]  /*d4b0*/  BSYNC.RECONVERGENT B0 ;  /* 0x0000000000007941 */ /* 0x000fea0003800200 */
.L_x_13991:
[----:B------:R-:W-:Y:S01]  /*d4c0*/  IMAD.SHL.U32 R0, R0, 0x100000, RZ ;  /* 0x0010000000007824 */ /* 0x000fe200078e00ff */
[----:B------:R-:W-:-:S04]  /*d4d0*/  LEA R3, R3, 0x3b800000, 0x17 ;  /* 0x3b80000003037811 */ /* 0x000fc800078eb8ff */
[----:B------:R-:W-:Y:S01]  /*d4e0*/  LOP3.LUT R31, R3, R0, R31, 0xfe, !PT ;  /* 0x00000000031f7212 */ /* 0x000fe200078efe1f */
[----:B------:R-:W-:Y:S06]  /*d4f0*/  BRA `(.L_x_13976) ;  /* 0x0000000000f87947 */ /* 0x000fec0003800000 */
.L_x_13989:
        /* <DEDUP_REMOVED lines=20> */
.L_x_13994:
[----:B------:R-:W-:Y:S05]  /*d640*/  BSYNC.RECONVERGENT B0 ;  /* 0x0000000000007941 */ /* 0x000fea0003800200 */
.L_x_13993:
[----:B------:R-:W-:Y:S01]  /*d650*/  IMAD.SHL.U32 R0, R0, 0x200000, RZ ;  /* 0x0020000000007824 */ /* 0x000fe200078e00ff */
[----:B------:R-:W-:-:S04]  /*d660*/  LEA R3, R3, 0x37800000, 0x17 ;  /* 0x3780000003037811 */ /* 0x000fc800078eb8ff */
[----:B------:R-:W-:Y:S01]  /*d670*/  LOP3.LUT R31, R3, R0, R31, 0xfe, !PT ;  /* 0x00000000031f7212 */ /* 0x000fe200078efe1f */
[----:B------:R-:W-:Y:S06]  /*d680*/  BRA `(.L_x_13976) ;  /* 0x0000000000947947 */ /* 0x000fec0003800000 */
.L_x_13988:
        /* <DEDUP_REMOVED lines=14> */
.L_x_13975:
[----:B------:R-:W-:Y:S01]  /*d770*/  MOV R14, 0x130 ;  /* 0x00000130000e7802 */ /* 0x000fe20000000f00 */
[----:B------:R-:W0:Y:S01]  /*d780*/  LDCU.64 UR4, c[0x4][0x120] ;  /* 0x01002400ff0477ac */ /* 0x000e220008000a00 */
[----:B------:R-:W-:Y:S02]  /*d790*/  IMAD.MOV.U32 R8, RZ, RZ, 0x4e ;  /* 0x0000004eff087424 */ /* 0x000fe400078e00ff */
[----:B------:R-:W-:Y:S01]  /*d7a0*/  IMAD.MOV.U32 R12, RZ, RZ, 0x1 ;  /* 0x00000001ff0c7424 */ /* 0x000fe200078e00ff */
[----:B------:R-:W2:Y:S01]  /*d7b0*/  LDCU.64 UR6, c[0x4][0x128] ;  /* 0x01002500ff0677ac */ /* 0x000ea20008000a00 */
[----:B------:R-:W1:Y:S01]  /*d7c0*/  LDC.64 R14, c[0x4][R14] ;  /* 0x010000000e0e7b82 */ /* 0x000e620000000a00 */
[----:B------:R-:W-:Y:S01]  /*d7d0*/  IMAD.MOV.U32 R13, RZ, RZ, RZ ;  /* 0x000000ffff0d7224 */ /* 0x000fe200078e00ff */
[----:B------:R-:W3:Y:S01]  /*d7e0*/  LDCU.64 UR8, c[0x4][0x10] ;  /* 0x01000200ff0877ac */ /* 0x000ee20008000a00 */
[----:B0-----:R-:W-:Y:S02]  /*d7f0*/  IMAD.U32 R4, RZ, RZ, UR4 ;  /* 0x00000004ff047e24 */ /* 0x001fe4000f8e00ff */
[----:B------:R-:W-:-:S02]  /*d800*/  IMAD.U32 R5, RZ, RZ, UR5 ;  /* 0x00000005ff057e24 */ /* 0x000fc4000f8e00ff */
[----:B--2---:R-:W-:Y:S02]  /*d810*/  IMAD.U32 R6, RZ, RZ, UR6 ;  /* 0x00000006ff067e24 */ /* 0x004fe4000f8e00ff */
[----:B------:R-:W-:Y:S02]  /*d820*/  IMAD.U32 R7, RZ, RZ, UR7 ;  /* 0x00000007ff077e24 */ /* 0x000fe4000f8e00ff */
[----:B---3--:R-:W-:Y:S02]  /*d830*/  IMAD.U32 R10, RZ, RZ, UR8 ;  /* 0x00000008ff0a7e24 */ /* 0x008fe4000f8e00ff */
[----:B------:R-:W-:-:S07]  /*d840*/  IMAD.U32 R11, RZ, RZ, UR9 ;  /* 0x00000009ff0b7e24 */ /* 0x000fce000f8e00ff */
[----:B------:R-:W-:-:S07]  /*d850*/  LEPC R20, `(.L_x_13997) ;  /* 0x000000001014794e */ /* 0x000fce0000000000 */
[----:B-1--45:R-:W-:Y:S05]  /*d860*/  CALL.ABS.NOINC R14 ;  /* 0x000000000e007343 */ /* 0x032fea0003c00000 */
.L_x_13997:
[----:B------:R-:W-:Y:S01]  /*d870*/  IMAD.MOV.U32 R31, RZ, RZ, RZ ;  /* 0x000000ffff1f7224 */ /* 0x000fe200078e00ff */
[----:B------:R-:W-:Y:S06]  /*d880*/  BRA `(.L_x_13976) ;  /* 0x0000000000147947 */ /* 0x000fec0003800000 */
.L_x_13996:
[----:B------:R-:W2:Y:S02]  /*d890*/  LDG.E.64 R4, desc[UR36][R4.64] ;  /* 0x0000002404047981 */ /* 0x000ea4000c1e1b00 */
[----:B--2---:R0:W2:Y:S02]  /*d8a0*/  I2F.U64 R31, R4 ;  /* 0x00000004001f7312 */ /* 0x0040a40000301000 */
[----:B0-2---:R-:W-:Y:S05]  /*d8b0*/  BRA `(.L_x_13976) ;  /* 0x0000000000087947 */ /* 0x005fea0003800000 */
.L_x_13995:
[----:B------:R-:W2:Y:S02]  /*d8c0*/  LDG.E R4, desc[UR36][R4.64] ;  /* 0x0000002404047981 */ /* 0x000ea4000c1e1900 */
[----:B--2---:R-:W-:-:S07]  /*d8d0*/  I2FP.F32.U32 R31, R4 ;  /* 0x00000004001f7245 */ /* 0x004fce0000201000 */
.L_x_13976:
[----:B------:R-:W-:Y:S05]  /*d8e0*/  BSYNC.RECONVERGENT B6 ;  /* 0x0000000000067941 */ /* 0x000fea0003800200 */
.L_x_13970:
[----:B------:R-:W-:-:S07]  /*d8f0*/  VIADD R38, R38, 0x80 ;  /* 0x0000008026267836 */ /* 0x000fce0000000000 */
.L_x_13791:
[----:B------:R-:W-:Y:S05]  /*d900*/  BSYNC.RECONVERGENT B7 ;  /* 0x0000000000077941 */ /* 0x000fea0003800200 */
.L_x_13790:
[----:B------:R-:W-:Y:S01]  /*d910*/  ISETP.GE.AND P0, PT, R38, R43, PT ;  /* 0x0000002b2600720c */ /* 0x000fe20003f06270 */
[----:B------:R-:W-:Y:S01]  /*d920*/  BSSY.RECONVERGENT B7, `(.L_x_13998) ;  /* 0x00006bf000077945 */ /* 0x000fe20003800200 */
[----:B------:R-:W-:Y:S01]  /*d930*/  IMAD.MOV.U32 R32, RZ, RZ, RZ ;  /* 0x000000ffff207224 */ /* 0x000fe200078e00ff */
[----:B------:R-:W-:Y:S01]  /*d940*/  PRMT R33, RZ, 0x7610, R33 ;  /* 0x00007610ff217816 */ /* 0x000fe20000000021 */
[----:B------:R-:W-:Y:S01]  /*d950*/  IMAD.MOV.U32 R35, RZ, RZ, RZ ;  /* 0x000000ffff237224 */ /* 0x000fe200078e00ff */
[----:B------:R-:W-:Y:S02]  /*d960*/  PRMT R34, RZ, 0x7610, R34 ;  /* 0x00007610ff227816 */ /* 0x000fe40000000022 */
[----:B------:R-:W-:Y:S01]  /*d970*/  CS2R R36, SRZ ;  /* 0x0000000000247805 */ /* 0x000fe2000001ff00 */
[----:B------:R-:W-:-:S05]  /*d980*/  IMAD.MOV.U32 R41, RZ, RZ, RZ ;  /* 0x000000ffff297224 */ /* 0x000fca00078e00ff */
        /* <DEDUP_REMOVED lines=23> */
.L_x_14003:
[----:B------:R-:W2:Y:S02]  /*db00*/  LDG.E.U8 R4, desc[UR36][R4.64] ;  /* 0x0000002404047981 */ /* 0x000ea4000c1e1100 */
[----:B--2---:R-:W-:-:S04]  /*db10*/  I2FP.F32.U32 R0, R4 ;  /* 0x0000000400007245 */ /* 0x004fc80000201000 */
[----:B------:R-:W-:-:S04]  /*db20*/  F2FP.BF16.F32.PACK_AB R0, RZ, R0 ;  /* 0x00000000ff00723e */ /* 0x000fc800000010ff */
[----:B------:R-:W-:Y:S01]  /*db30*/  PRMT R33, R0, 0x7610, R33 ;  /* 0x0000761000217816 */ /* 0x000fe20000000021 */
[----:B------:R-:W-:Y:S06]  /*db40*/  BRA `(.L_x_14005) ;  /* 0x0000000c00e47947 */ /* 0x000fec0003800000 */
.L_x_14002:
        /* <DEDUP_REMOVED lines=11> */
.L_x_14007:
[----:B------:R-:W2:Y:S02]  /*dc00*/  LDG.E R4, desc[UR36][R4.64] ;  /* 0x0000002404047981 */ /* 0x000ea4000c1e1900 */
[----:B--2---:R-:W-:-:S04]  /*dc10*/  I2FP.F32.S32 R0, R4 ;  /* 0x0000000400007245 */ /* 0x004fc80000201400 */
[----:B------:R-:W-:-:S04]  /*dc20*/  F2FP.BF16.F32.PACK_AB R0, RZ, R0 ;  /* 0x00000000ff00723e */ /* 0x000fc800000010ff */
[----:B------:R-:W-:Y:S01]  /*dc30*/  PRMT R33, R0, 0x7610, R33 ;  /* 0x0000761000217816 */ /* 0x000fe20000000021 */
[----:B------:R-:W-:Y:S06]  /*dc40*/  BRA `(.L_x_14005) ;  /* 0x0000000c00a47947 */ /* 0x000fec0003800000 */
.L_x_14006:
[----:B------:R-:W2:Y:S02]  /*dc50*/  LDG.E.U16 R4, desc[UR36][R4.64] ;  /* 0x0000002404047981 */ /* 0x000ea4000c1e1500 */
[----:B--2---:R-:W0:Y:S02]  /*dc60*/  I2F.S16 R0, R4 ;  /* 0x0000000400007306 */ /* 0x004e240000101400 */
[----:B0-----:R-:W-:-:S04]  /*dc70*/  F2FP.BF16.F32.PACK_AB R0, RZ, R0 ;  /* 0x00000000ff00723e */ /* 0x001fc800000010ff */
[----:B------:R-:W-:Y:S01]  /*dc80*/  PRMT R33, R0, 0x7610, R33 ;  /* 0x0000761000217816 */ /* 0x000fe20000000021 */
[----:B------:R-:W-:Y:S06]  /*dc90*/  BRA `(.L_x_14005) ;  /* 0x0000000c00907947 */ /* 0x000fec0003800000 */
.L_x_14001:
        /* <DEDUP_REMOVED lines=9> */
.L_x_14009:
[----:B------:R-:W2:Y:S02]  /*dd30*/  LDG.E.U16 R0, desc[UR36][R4.64] ;  /* 0x0000002404007981 */ /* 0x000ea4000c1e1500 */
[----:B--2---:R-:W-:-:S05]  /*dd40*/  HADD2.F32 R0, -RZ, R0.H0_H0 ;  /* 0x20000000ff007230 */ /* 0x004fca0000004100 */
[----:B------:R-:W-:-:S04]  /*dd50*/  F2FP.BF16.F32.PACK_AB R0, RZ, R0 ;  /* 0x00000000ff00723e */ /* 0x000fc800000010ff */
[----:B------:R-:W-:Y:S01]  /*dd60*/  PRMT R33, R0, 0x7610, R33 ;  /* 0x0000761000217816 */ /* 0x000fe20000000021 */
[----:B------:R-:W-:Y:S06]  /*dd70*/  BRA `(.L_x_14005) ;  /* 0x0000000c00587947 */ /* 0x000fec0003800000 */
.L_x_14008:
        /* <DEDUP_REMOVED lines=9> */
.L_x_14011:
[----:B------:R-:W2:Y:S02]  /*de10*/  LDG.E.U16 R4, desc[UR36][R4.64] ;  /* 0x0000002404047981 */ /* 0x000ea4000c1e1500 */
[----:B--2---:R-:W-:-:S05]  /*de20*/  HADD2.F32 R0, -RZ, R4.H0_H0 ;  /* 0x20000004ff007230 */ /* 0x004fca0000004100 */
[----:B------:R-:W-:-:S04]  /*de30*/  F2FP.BF16.F32.PACK_AB R0, RZ, R0 ;  /* 0x00000000ff00723e */ /* 0x000fc800000010ff */
[----:B------:R-:W-:Y:S01]  /*de40*/  PRMT R33, R0, 0x7610, R33 ;  /* 0x0000761000217816 */ /* 0x000fe20000000021 */
[----:B------:R-:W-:Y:S06]  /*de50*/  BRA `(.L_x_14005) ;  /* 0x0000000c00207947 */ /* 0x000fec0003800000 */
.L_x_14010:
        /* <DEDUP_REMOVED lines=13> */
.L_x_14000:
        /* <DEDUP_REMOVED lines=14> */
.L_x_14014:
        /* <DEDUP_REMOVED lines=13> */
.L_x_14013:
        /* <DEDUP_REMOVED lines=27> */
.L_x_14016:
        /* <DEDUP_REMOVED lines=15> */
.L_x_14015:
[----:B------:R0:W5:Y:S01]  /*e380*/  LDG.E.U16 R33, desc[UR36][R4.64] ;  /* 0x0000002404217981 */ /* 0x000162000c1e1500 */
[----:B------:R-:W-:Y:S05]  /*e390*/  BRA `(.L_x_14005) ;  /* 0x0000000400d07947 */ /* 0x000fea0003800000 */
.L_x_14012:
        /* <DEDUP_REMOVED lines=13> */
.L_x_14019:
        /* <DEDUP_REMOVED lines=21> */
.L_x_14023:
[----:B------:R-:W-:Y:S05]  /*e5c0*/  BSYNC.RECONVERGENT B1 ;  /* 0x0000000000017941 */ /* 0x000fea0003800200 */
.L_x_14022:
[----:B------:R-:W-:Y:S01]  /*e5d0*/  IMAD.SHL.U32 R0, R0, 0x100000, RZ ;  /* 0x0010000000007824 */ /* 0x000fe200078e00ff */
[----:B------:R-:W-:-:S04]  /*e5e0*/  LEA R3, R3, 0x3b800000, 0x17 ;  /* 0x3b80000003037811 */ /* 0x000fc800078eb8ff */
[----:B------:R-:W-:-:S07]  /*e5f0*/  LOP3.LUT R0, R3, R0, R7, 0xfe, !PT ;  /* 0x0000000003007212 */ /* 0x000fce00078efe07 */
.L_x_14021:
[----:B------:R-:W-:Y:S05]  /*e600*/  BSYNC.RECONVERGENT B0 ;  /* 0x0000000000007941 */ /* 0x000fea0003800200 */
.L_x_14020:
[----:B------:R-:W-:-:S04]  /*e610*/  F2FP.BF16.F32.PACK_AB R0, RZ, R0 ;  /* 0x00000000ff00723e */ /* 0x000fc800000010ff */
[----:B------:R-:W-:Y:S01]  /*e620*/  PRMT R33, R0, 0x7610, R33 ;  /* 0x0000761000217816 */ /* 0x000fe20000000021 */
[----:B------:R-:W-:Y:S06]  /*e630*/  BRA `(.L_x_14005) ;  /* 0x0000000400287947 */ /* 0x000fec0003800000 */
.L_x_14018:
        /* <DEDUP_REMOVED lines=21> */
.L_x_14027:
[----:B------:R-:W-:Y:S05]  /*e790*/  BSYNC.RECONVERGENT B1 ;  /* 0x0000000000017941 */ /* 0x000fea0003800200 */
.L_x_14026:
[----:B------:R-:W-:Y:S01]  /*e7a0*/  IMAD.SHL.U32 R0, R0, 0x200000, RZ ;  /* 0x0020000000007824 */ /* 0x000fe200078e00ff */
[----:B------:R-:W-:-:S04]  /*e7b0*/  LEA R3, R3, 0x37800000, 0x17 ;  /* 0x3780000003037811 */ /* 0x000fc800078eb8ff */
[----:B------:R-:W-:-:S07]  /*e7c0*/  LOP3.LUT R0, R3, R0, R7, 0xfe, !PT ;  /* 0x0000000003007212 */ /* 0x000fce00078efe07 */
.L_x_14025:
[----:B------:R-:W-:Y:S05]  /*e7d0*/  BSYNC.RECONVERGENT B0 ;  /* 0x0000000000007941 */ /* 0x000fea0003800200 */
.L_x_14024:
[----:B------:R-:W-:-:S04]  /*e7e0*/  F2FP.BF16.F32.PACK_AB R0, RZ, R0 ;  /* 0x00000000ff00723e */ /* 0x000fc800000010ff */
[----:B------:R-:W-:Y:S01]  /*e7f0*/  PRMT R33, R0, 0x7610, R33 ;  /* 0x0000761000217816 */ /* 0x000fe20000000021 */
[----:B------:R-:W-:Y:S06]  /*e800*/  BRA `(.L_x_14005) ;  /* 0x0000000000b47947 */ /* 0x000fec0003800000 */
.L_x_14017:
        /* <DEDUP_REMOVED lines=14> */
.L_x_14031:
[----:B------:R-:W-:Y:S05]  /*e8f0*/  BSYNC.RECONVERGENT B0 ;  /* 0x0000000000007941 */ /* 0x000fea0003800200 */
.L_x_14030:
[----:B------:R-:W-:-:S04]  /*e900*/  F2FP.BF16.F32.PACK_AB R0, RZ, R0 ;  /* 0x00000000ff00723e */ /* 0x000fc800000010ff */
[----:B------:R-:W-:Y:S01]  /*e910*/  PRMT R33, R0, 0x7610, R33 ;  /* 0x0000761000217816 */ /* 0x000fe20000000021 */
[----:B------:R-:W-:Y:S06]  /*e920*/  BRA `(.L_x_14005) ;  /* 0x00000000006c7947 */ /* 0x000fec0003800000 */
.L_x_14004:
        /* <DEDUP_REMOVED lines=16> */
.L_x_14032:
[----:B------:R-:W-:Y:S01]  /*ea30*/  PRMT R33, RZ, 0x7610, R33 ;  /* 0x00007610ff217816 */ /* 0x000fe20000000021 */
[----:B------:R-:W-:Y:S06]  /*ea40*/  BRA `(.L_x_14005) ;  /* 0x0000000000247947 */ /* 0x000fec0003800000 */
.L_x_14029:
[----:B------:R-:W2:Y:S02]  /*ea50*/  LDG.E.64 R4, desc[UR36][R4.64] ;  /* 0x0000002404047981 */ /* 0x000ea4000c1e1b00 */
[----:B--2---:R-:W0:Y:S02]  /*ea60*/  I2F.U64 R0, R4 ;  /* 0x0000000400007312 */ /* 0x004e240000301000 */
[----:B0-----:R-:W-:-:S04]  /*ea70*/  F2FP.BF16.F32.PACK_AB R0, RZ, R0 ;  /* 0x00000000ff00723e */ /* 0x001fc800000010ff */
[----:B------:R-:W-:Y:S01]  /*ea80*/  PRMT R33, R0, 0x7610, R33 ;  /* 0x0000761000217816 */ /* 0x000fe20000000021 */
[----:B------:R-:W-:Y:S06]  /*ea90*/  BRA `(.L_x_14005) ;  /* 0x0000000000107947 */ /* 0x000fec0003800000 */
.L_x_14028:
[----:B------:R-:W2:Y:S02]  /*eaa0*/  LDG.E R4, desc[UR36][R4.64] ;  /* 0x0000002404047981 */ /* 0x000ea4000c1e1900 */
[----:B--2---:R-:W-:-:S04]  /*eab0*/  I2FP.F32.U32 R0, R4 ;  /* 0x0000000400007245 */ /* 0x004fc80000201000 */
[----:B------:R-:W-:-:S04]  /*eac0*/  F2FP.BF16.F32.PACK_AB R0, RZ, R0 ;  /* 0x00000000ff00723e */ /* 0x000fc800000010ff */
[----:B------:R-:W-:-:S07]  /*ead0*/  PRMT R33, R0, 0x7610, R33 ;  /* 0x0000761000217816 */ /* 0x000fce0000000021 */
.L_x_14005:
        /* <DEDUP_REMOVED lines=21> */
.L_x_14036:
[----:B------:R-:W2:Y:S02]  /*ec30*/  LDG.E.U8 R4, desc[UR36][R4.64] ;  /* 0x0000002404047981 */ /* 0x000ea4000c1e1100 */
[----:B--2---:R-:W-:-:S04]  /*ec40*/  I2FP.F32.U32 R0, R4 ;  /* 0x0000000400007245 */ /* 0x004fc80000201000 */
[----:B------:R-:W-:-:S04]  /*ec50*/  F2FP.BF16.F32.PACK_AB R0, RZ, R0 ;  /* 0x00000000ff00723e */ /* 0x000fc800000010ff */
[----:B------:R-:W-:Y:S01]  /*ec60*/  PRMT R34, R0, 0x7610, R34 ;  /* 0x0000761000227816 */ /* 0x000fe20000000022 */
[----:B------:R-:W-:Y:S06]  /*ec70*/  BRA `(.L_x_14038) ;  /* 0x0000000c00e47947 */ /* 0x000fec0003800000 */
.L_x_14035:
        /* <DEDUP_REMOVED lines=11> */
.L_x_14040:
[----:B------:R-:W2:Y:S02]  /*ed30*/  LDG.E R4, desc[UR36][R4.64] ;  /* 0x0000002404047981 */ /* 0x000ea4000c1e1900 */
[----:B--2---:R-:W-:-:S04]  /*ed40*/  I2FP.F32.S32 R0, R4 ;  /* 0x0000000400007245 */ /* 0x004fc80000201400 */
[----:B------:R-:W-:-:S04]  /*ed50*/  F2FP.BF16.F32.PACK_AB R0, RZ, R0 ;  /* 0x00000000ff00723e */ /* 0x000fc800000010ff */
[----:B------:R-:W-:Y:S01]  /*ed60*/  PRMT R34, R0, 0x7610, R34 ;  /* 0x0000761000227816 */ /* 0x000fe20000000022 */
[----:B------:R-:W-:Y:S06]  /*ed70*/  BRA `(.L_x_14038) ;  /* 0x0000000c00a47947 */ /* 0x000fec0003800000 */
.L_x_14039:
[----:B------:R-:W2:Y:S02]  /*ed80*/  LDG.E.U16 R4, desc[UR36][R4.64] ;  /* 0x0000002404047981 */ /* 0x000ea4000c1e1500 */
[----:B--2---:R-:W0:Y:S02]  /*ed90*/  I2F.S16 R0, R4 ;  /* 0x0000000400007306 */ /* 0x004e240000101400 */
[----:B0-----:R-:W-:-:S04]  /*eda0*/  F2FP.BF16.F32.PACK_AB R0, RZ, R0 ;  /* 0x00000000ff00723e */ /* 0x001fc800000010ff */
[----:B------:R-:W-:Y:S01]  /*edb0*/  PRMT R34, R0, 0x7610, R34 ;  /* 0x0000761000227816 */ /* 0x000fe20000000022 */
[----:B------:R-:W-:Y:S06]  /*edc0*/  BRA `(.L_x_14038) ;  /* 0x0000000c00907947 */ /* 0x000fec0003800000 */
.L_x_14034:
        /* <DEDUP_REMOVED lines=9> */
.L_x_14042:
[----:B------:R-:W2:Y:S02]  /*ee60*/  LDG.E.U16 R0, desc[UR36][R4.64] ;  /* 0x0000002404007981 */ /* 0x000ea4000c1e1500 */
[----:B--2---:R-:W-:-:S05]  /*ee70*/  HADD2.F32 R0, -RZ, R0.H0_H0 ;  /* 0x20000000ff007230 */ /* 0x004fca0000004100 */
[----:B------:R-:W-:-:S04]  /*ee80*/  F2FP.BF16.F32.PACK_AB R0, RZ, R0 ;  /* 0x00000000ff00723e */ /* 0x000fc800000010ff */
[----:B------:R-:W-:Y:S01]  /*ee90*/  PRMT R34, R0, 0x7610, R34 ;  /* 0x0000761000227816 */ /* 0x000fe20000000022 */
[----:B------:R-:W-:Y:S06]  /*eea0*/  BRA `(.L_x_14038) ;  /* 0x0000000c00587947 */ /* 0x000fec0003800000 */
.L_x_14041:
        /* <DEDUP_REMOVED lines=9> */
.L_x_14044:
[----:B------:R-:W2:Y:S02]  /*ef40*/  LDG.E.U16 R4, desc[UR36][R4.64] ;  /* 0x0000002404047981 */ /* 0x000ea4000c1e1500 */
[----:B--2---:R-:W-:-:S05]  /*ef50*/  HADD2.F32 R0, -RZ, R4.H0_H0 ;  /* 0x20000004ff007230 */ /* 0x004fca0000004100 */
[----:B------:R-:W-:-:S04]  /*ef60*/  F2FP.BF16.F32.PACK_AB R0, RZ, R0 ;  /* 0x00000000ff00723e */ /* 0x000fc800000010ff */
[----:B------:R-:W-:Y:S01]  /*ef70*/  PRMT R34, R0, 0x7610, R34 ;  /* 0x0000761000227816 */ /* 0x000fe20000000022 */
[----:B------:R-:W-:Y:S06]  /*ef80*/  BRA `(.L_x_14038) ;  /* 0x0000000c00207947 */ /* 0x000fec0003800000 */
.L_x_14043:
        /* <DEDUP_REMOVED lines=13> */
.L_x_14033:
        /* <DEDUP_REMOVED lines=14> */
.L_x_14047:
        /* <DEDUP_REMOVED lines=13> */
.L_x_14046:
        /* <DEDUP_REMOVED lines=27> */
.L_x_14049:
        /* <DEDUP_REMOVED lines=15> */
.L_x_14048:
[----:B------:R0:W5:Y:S01]  /*f4b0*/  LDG.E.U16 R34, desc[UR36][R4.64] ;  /* 0x0000002404227981 */ /* 0x000162000c1e1500 */
[----:B------:R-:W-:Y:S05]  /*f4c0*/  BRA `(.L_x_14038) ;  /* 0x0000000400d07947 */ /* 0x000fea0003800000 */
.L_x_14045:
        /* <DEDUP_REMOVED lines=13> */
.L_x_14052:
        /* <DEDUP_REMOVED lines=21> */
.L_x_14056:
[----:B------:R-:W-:Y:S05]  /*f6f0*/  BSYNC.RECONVERGENT B1 ;  /* 0x0000000000017941 */ /* 0x000fea0003800200 */
.L_x_14055:
[----:B------:R-:W-:Y:S01]  /*f700*/  IMAD.SHL.U32 R0, R0, 0x100000, RZ ;  /* 0x0010000000007824 */ /* 0x000fe200078e00ff */
[----:B------:R-:W-:-:S04]  /*f710*/  LEA R3, R3, 0x3b800000, 0x17 ;  /* 0x3b80000003037811 */ /* 0x000fc800078eb8ff */
[----:B------:R-:W-:-:S07]  /*f720*/  LOP3.LUT R0, R3, R0, R7, 0xfe, !PT ;  /* 0x0000000003007212 */ /* 0x000fce00078efe07 */
.L_x_14054:
[----:B------:R-:W-:Y:S05]  /*f730*/  BSYNC.RECONVERGENT B0 ;  /* 0x0000000000007941 */ /* 0x000fea0003800200 */
.L_x_14053:
[----:B------:R-:W-:-:S04]  /*f740*/  F2FP.BF16.F32.PACK_AB R0, RZ, R0 ;  /* 0x00000000ff00723e */ /* 0x000fc800000010ff */
[----:B------:R-:W-:Y:S01]  /*f750*/  PRMT R34, R0, 0x7610, R34 ;  /* 0x0000761000227816 */ /* 0x000fe20000000022 */
[----:B------:R-:W-:Y:S06]  /*f760*/  BRA `(.L_x_14038) ;  /* 0x0000000400287947 */ /* 0x000fec0003800000 */
.L_x_14051:
        /* <DEDUP_REMOVED lines=21> */
.L_x_14060:
[----:B------:R-:W-:Y:S05]  /*f8c0*/  BSYNC.RECONVERGENT B1 ;  /* 0x0000000000017941 */ /* 0x000fea0003800200 */
.L_x_14059:
[----:B------:R-:W-:Y:S01]  /*f8d0*/  IMAD.SHL.U32 R0, R0, 0x200000, RZ ;  /* 0x0020000000007824 */ /* 0x000fe200078e00ff */
[----:B------:R-:W-:-:S04]  /*f8e0*/  LEA R3, R3, 0x37800000, 0x17 ;  /* 0x3780000003037811 */ /* 0x000fc800078eb8ff */
[----:B------:R-:W-:-:S07]  /*f8f0*/  LOP3.LUT R0, R3, R0, R7, 0xfe, !PT ;  /* 0x0000000003007212 */ /* 0x000fce00078efe07 */
.L_x_14058:
[----:B------:R-:W-:Y:S05]  /*f900*/  BSYNC.RECONVERGENT B0 ;  /* 0x0000000000007941 */ /* 0x000fea0003800200 */
.L_x_14057:
[----:B------:R-:W-:-:S04]  /*f910*/  F2FP.BF16.F32.PACK_AB R0, RZ, R0 ;  /* 0x00000000ff00723e */ /* 0x000fc800000010ff */
[----:B------:R-:W-:Y:S01]  /*f920*/  PRMT R34, R0, 0x7610, R34 ;  /* 0x0000761000227816 */ /* 0x000fe20000000022 */
[----:B------:R-:W-:Y:S06]  /*f930*/  BRA `(.L_x_14038) ;  /* 0x0000000000b47947 */ /* 0x000fec0003800000 */
.L_x_14050:
        /* <DEDUP_REMOVED lines=14> */
.L_x_14064:
[----:B------:R-:W-:Y:S05]  /*fa20*/  BSYNC.RECONVERGENT B0 ;  /* 0x0000000000007941 */ /* 0x000fea0003800200 */
.L_x_14063:
[----:B------:R-:W-:-:S04]  /*fa30*/  F2FP.BF16.F32.PACK_AB R0, RZ, R0 ;  /* 0x00000000ff00723e */ /* 0x000fc800000010ff */
[----:B------:R-:W-:Y:S01]  /*fa40*/  PRMT R34, R0, 0x7610, R34 ;  /* 0x0000761000227816 */ /* 0x000fe20000000022 */
[----:B------:R-:W-:Y:S06]  /*fa50*/  BRA `(.L_x_14038) ;  /* 0x00000000006c7947 */ /* 0x000fec0003800000 */
.L_x_14037:
        /* <DEDUP_REMOVED lines=16> */
.L_x_14065:
[----:B------:R-:W-:Y:S01]  /*fb60*/  PRMT R34, RZ, 0x7610, R34 ;  /* 0x00007610ff227816 */ /* 0x000fe20000000022 */
[----:B------:R-:W-:Y:S06]  /*fb70*/  BRA `(.L_x_14038) ;  /* 0x0000000000247947 */ /* 0x000fec0003800000 */
.L_x_14062:
[----:B------:R-:W2:Y:S02]  /*fb80*/  LDG.E.64 R4, desc[UR36][R4.64] ;  /* 0x0000002404047981 */ /* 0x000ea4000c1e1b00 */
[----:B--2---:R-:W0:Y:S02]  /*fb90*/  I2F.U64 R0, R4 ;  /* 0x0000000400007312 */ /* 0x004e240000301000 */
[----:B0-----:R-:W-:-:S04]  /*fba0*/  F2FP.BF16.F32.PACK_AB R0, RZ, R0 ;  /* 0x00000000ff00723e */ /* 0x001fc800000010ff */
[----:B------:R-:W-:Y:S01]  /*fbb0*/  PRMT R34, R0, 0x7610, R34 ;  /* 0x0000761000227816 */ /* 0x000fe20000000022 */
[----:B------:R-:W-:Y:S06]  /*fbc0*/  BRA `(.L_x_14038) ;  /* 0x0000000000107947 */ /* 0x000fec0003800000 */
.L_x_14061:
[----:B------:R-:W2:Y:S02]  /*fbd0*/  LDG.E R4, desc[UR36][R4.64] ;  /* 0x0000002404047981 */ /* 0x000ea4000c1e1900 */
[----:B--2---:R-:W-:-:S04]  /*fbe0*/  I2FP.F32.U32 R0, R4 ;  /* 0x0000000400007245 */ /* 0x004fc80000201000 */
[----:B------:R-:W-:-:S04]  /*fbf0*/  F2FP.BF16.F32.PACK_AB R0, RZ, R0 ;  /* 0x00000000ff00723e */ /* 0x000fc800000010ff */
[----:B------:R-:W-:-:S07]  /*fc00*/  PRMT R34, R0, 0x7610, R34 ;  /* 0x0000761000227816 */ /* 0x000fce0000000022 */
.L_x_14038:
        /* <DEDUP_REMOVED lines=20> */
.L_x_14070:
[----:B------:R-:W2:Y:S02]  /*fd50*/  LDG.E.U8 R4, desc[UR36][R4.64] ;  /* 0x0000002404047981 */ /* 0x000ea4000c1e1100 */
[----:B--2---:R-:W-:Y:S01]  /*fd60*/  I2FP.F32.U32 R32, R4 ;  /* 0x0000000400207245 */ /* 0x004fe20000201000 */
[----:B------:R-:W-:Y:S06]  /*fd70*/  BRA `(.L_x_14072) ;  /* 0x0000000c00487947 */ /* 0x000fec0003800000 */
.L_x_14069:
        /* <DEDUP_REMOVED lines=9> */
.L_x_14074:
[----:B------:R-:W2:Y:S02]  /*fe10*/  LDG.E R4, desc[UR36][R4.64] ;  /* 0x0000002404047981 */ /* 0x000ea4000c1e1900 */
[----:B--2---:R-:W-:Y:S01]  /*fe20*/  I2FP.F32.S32 R32, R4 ;  /* 0x0000000400207245 */ /* 0x004fe20000201400 */
[----:B------:R-:W-:Y:S06]  /*fe30*/  BRA `(.L_x_14072) ;  /* 0x0000000c00187947 */ /* 0x000fec0003800000 */
.L_x_14073:
[----:B------:R-:W2:Y:S02]  /*fe40*/  LDG.E.U16 R4, desc[UR36][R4.64] ;  /* 0x0000002404047981 */ /* 0x000ea4000c1e1500 */
[----:B--2---:R0:W1:Y:S01]  /*fe50*/  I2F.S16 R32, R4 ;  /* 0x0000000400207306 */ /* 0x0040620000101400 */
[----:B------:R-:W-:Y:S05]  /*fe60*/  BRA `(.L_x_14072) ;  /* 0x0000000c000c7947 */ /* 0x000fea0003800000 */
.L_x_14068:
        /* <DEDUP_REMOVED lines=8> */
.L_x_14076:
[----:B------:R-:W2:Y:S02]  /*fef0*/  LDG.E.U16 R4, desc[UR36][R4.64] ;  /* 0x0000002404047981 */ /* 0x000ea4000c1e1500 */
[----:B--2---:R-:W-:Y:S01]  /*ff00*/  HADD2.F32 R32, -RZ, R4.H0_H0 ;  /* 0x20000004ff207230 */ /* 0x004fe20000004100 */
[----:B------:R-:W-:Y:S06]  /*ff10*/  BRA `(.L_x_14072) ;  /* 0x0000000800e07947 */ /* 0x000fec0003800000 */
.L_x_14075:
        /* <DEDUP_REMOVED lines=8> */
.L_x_14078:
[----:B------:R-:W2:Y:S02]  /*ffa0*/  LDG.E.U16 R4, desc[UR36][R4.64] ;  /* 0x0000002404047981 */ /* 0x000ea4000c1e1500 */
[----:B--2---:R-:W-:Y:S01]  /*ffb0*/  HADD2.F32 R32, -RZ, R4.H0_H0 ;  /* 0x20000004ff207230 */ /* 0x004fe20000004100 */
[----:B------:R-:W-:Y:S06]  /*ffc0*/  BRA `(.L_x_14072) ;  /* 0x0000000800b47947 */ /* 0x000fec0003800000 */
.L_x_14077:
        /* <DEDUP_REMOVED lines=11> */
.L_x_14067:
        /* <DEDUP_REMOVED lines=12> */
.L_x_14081:
        /* <DEDUP_REMOVED lines=11> */
.L_x_14080:
        /* <DEDUP_REMOVED lines=25> */
.L_x_14083:
        /* <DEDUP_REMOVED lines=13> */
.L_x_14082:
[----:B------:R-:W2:Y:S02]  /*10450*/  LDG.E.U16 R4, desc[UR36][R4.64] ;  /* 0x0000002404047981 */ /* 0x000ea4000c1e1500 */
[----:B--2---:R-:W-:Y:S01]  /*10460*/  IMAD.U32 R32, R4, 0x10000, RZ ;  /* 0x0001000004207824 */ /* 0x004fe200078e00ff */
[----:B------:R-:W-:Y:S06]  /*10470*/  BRA `(.L_x_14072) ;  /* 0x0000000400887947 */ /* 0x000fec0003800000 */
.L_x_14079:
        /* <DEDUP_REMOVED lines=11> */
.L_x_14086:
        /* <DEDUP_REMOVED lines=20> */
.L_x_14088:
[----:B------:R-:W-:Y:S05]  /*10670*/  BSYNC.RECONVERGENT B0 ;  /* 0x0000000000007941 */ /* 0x000fea0003800200 */
.L_x_14087:
[----:B------:R-:W-:Y:S01]  /*10680*/  IMAD.SHL.U32 R0, R0, 0x100000, RZ ;  /* 0x0010000000007824 */ /* 0x000fe200078e00ff */
[----:B------:R-:W-:-:S04]  /*10690*/  LEA R3, R3, 0x3b800000, 0x17 ;  /* 0x3b80000003037811 */ /* 0x000fc800078eb8ff */
[----:B------:R-:W-:Y:S01]  /*106a0*/  LOP3.LUT R32, R3, R0, R7, 0xfe, !PT ;  /* 0x0000000003207212 */ /* 0x000fe200078efe07 */
[----:B------:R-:W-:Y:S06]  /*106b0*/  BRA `(.L_x_14072) ;  /* 0x0000000000f87947 */ /* 0x000fec0003800000 */
.L_x_14085:
        /* <DEDUP_REMOVED lines=20> */
.L_x_14090:
[----:B------:R-:W-:Y:S05]  /*10800*/  BSYNC.RECONVERGENT B0 ;  /* 0x0000000000007941 */ /* 0x000fea0003800200 */
.L_x_14089:
[----:B------:R-:W-:Y:S01]  /*10810*/  IMAD.SHL.U32 R0, R0, 0x200000, RZ ;  /* 0x0020000000007824 */ /* 0x000fe200078e00ff */
[----:B------:R-:W-:-:S04]  /*10820*/  LEA R3, R3, 0x37800000, 0x17 ;  /* 0x3780000003037811 */ /* 0x000fc800078eb8ff */
[----:B------:R-:W-:Y:S01]  /*10830*/  LOP3.LUT R32, R3, R0, R7, 0xfe, !PT ;  /* 0x0000000003207212 */ /* 0x000fe200078efe07 */
[----:B------:R-:W-:Y:S06]  /*10840*/  BRA `(.L_x_14072) ;  /* 0x0000000000947947 */ /* 0x000fec0003800000 */
.L_x_14084:
        /* <DEDUP_REMOVED lines=14> */
.L_x_14071:
        /* <DEDUP_REMOVED lines=16> */
.L_x_14093:
[----:B------:R-:W-:Y:S01]  /*10a30*/  IMAD.MOV.U32 R32, RZ, RZ, RZ ;  /* 0x000000ffff207224 */ /* 0x000fe200078e00ff */
[----:B------:R-:W-:Y:S06]  /*10a40*/  BRA `(.L_x_14072) ;  /* 0x0000000000147947 */ /* 0x000fec0003800000 */
.L_x_14092:
[----:B------:R-:W2:Y:S02]  /*10a50*/  LDG.E.64 R4, desc[UR36][R4.64] ;  /* 0x0000002404047981 */ /* 0x000ea4000c1e1b00 */
[----:B--2---:R0:W1:Y:S02]  /*10a60*/  I2F.U64 R32, R4 ;  /* 0x0000000400207312 */ /* 0x0040640000301000 */
[----:B01----:R-:W-:Y:S05]  /*10a70*/  BRA `(.L_x_14072) ;  /* 0x0000000000087947 */ /* 0x003fea0003800000 */
.L_x_14091:
[----:B------:R-:W2:Y:S02]  /*10a80*/  LDG.E R4, desc[UR36][R4.64] ;  /* 0x0000002404047981 */ /* 0x000ea4000c1e1900 */
[----:B--2---:R-:W-:-:S07]  /*10a90*/  I2FP.F32.U32 R32, R4 ;  /* 0x0000000400207245 */ /* 0x004fce0000201000 */
.L_x_14072:
[----:B------:R-:W-:Y:S05]  /*10aa0*/  BSYNC.RECONVERGENT B6 ;  /* 0x0000000000067941 */ /* 0x000fea0003800200 */
.L_x_14066:
        /* <DEDUP_REMOVED lines=20> */
.L_x_14098:
[----:B------:R-:W2:Y:S02]  /*10bf0*/  LDG.E.U8 R4, desc[UR36][R4.64] ;  /* 0x0000002404047981 */ /* 0x000ea4000c1e1100 */
[----:B--2---:R-:W-:Y:S01]  /*10c00*/  I2FP.F32.U32 R35, R4 ;  /* 0x0000000400237245 */ /* 0x004fe20000201000 */
[----:B------:R-:W-:Y:S06]  /*10c10*/  BRA `(.L_x_14100) ;  /* 0x0000000c00447947 */ /* 0x000fec0003800000 */
.L_x_14097:
        /* <DEDUP_REMOVED lines=9> */
.L_x_14102:
[----:B------:R-:W2:Y:S02]  /*10cb0*/  LDG.E R4, desc[UR36][R4.64] ;  /* 0x0000002404047981 */ /* 0x000ea4000c1e1900 */
[----:B--2---:R-:W-:Y:S01]  /*10cc0*/  I2FP.F32.S32 R35, R4 ;  /* 0x0000000400237245 */ /* 0x004fe20000201400 */
[----:B------:R-:W-:Y:S06]  /*10cd0*/  BRA `(.L_x_14100) ;  /* 0x0000000c00147947 */ /* 0x000fec0003800000 */
.L_x_14101:
[----:B------:R-:W2:Y:S02]  /*10ce0*/  LDG.E.U16 R4, desc[UR36][R4.64] ;  /* 0x0000002404047981 */ /* 0x000ea4000c1e1500 */
[----:B--2---:R0:W2:Y:S01]  /*10cf0*/  I2F.S16 R35, R4 ;  /* 0x0000000400237306 */ /* 0x0040a20000101400 */
[----:B------:R-:W-:Y:S05]  /*10d00*/  BRA `(.L_x_14100) ;  /* 0x0000000c00087947 */ /* 0x000fea0003800000 */
.L_x_14096:
        /* <DEDUP_REMOVED lines=8> */
.L_x_14104:
[----:B------:R-:W2:Y:S02]  /*10d90*/  LDG.E.U16 R4, desc[UR36][R4.64] ;  /* 0x0000002404047981 */ /* 0x000ea4000c1e1500 */
[----:B--2---:R-:W-:Y:S01]  /*10da0*/  HADD2.F32 R35, -RZ, R4.H0_H0 ;  /* 0x20000004ff237230 */ /* 0x004fe20000004100 */
[----:B------:R-:W-:Y:S06]  /*10db0*/  BRA `(.L_x_14100) ;  /* 0x0000000800dc7947 */ /* 0x000fec0003800000 */
.L_x_14103:
        /* <DEDUP_REMOVED lines=8> */
.L_x_14106:
[----:B------:R-:W2:Y:S02]  /*10e40*/  LDG.E.U16 R4, desc[UR36][R4.64] ;  /* 0x0000002404047981 */ /* 0x000ea4000c1e1500 */
[----:B--2---:R-:W-:Y:S01]  /*10e50*/  HADD2.F32 R35, -RZ, R4.H0_H0 ;  /* 0x20000004ff237230 */ /* 0x004fe20000004100 */
[----:B------:R-:W-:Y:S06]  /*10e60*/  BRA `(.L_x_14100) ;  /* 0x0000000800b07947 */ /* 0x000fec0003800000 */
.L_x_14105:
        /* <DEDUP_REMOVED lines=11> */
.L_x_14095:
        /* <DEDUP_REMOVED lines=12> */
.L_x_14109:
        /* <DEDUP_REMOVED lines=11> */
.L_x_14108:
        /* <DEDUP_REMOVED lines=25> */
.L_x_14111:
        /* <DEDUP_REMOVED lines=12> */
.L_x_14110:
[----:B------:R-:W2:Y:S02]  /*112e0*/  LDG.E.U16 R4, desc[UR36][R4.64] ;  /* 0x0000002404047981 */ /* 0x000ea4000c1e1500 */
[----:B--2---:R-:W-:Y:S01]  /*112f0*/  IMAD.U32 R35, R4, 0x10000, RZ ;  /* 0x0001000004237824 */ /* 0x004fe200078e00ff */
[----:B------:R-:W-:Y:S06]  /*11300*/  BRA `(.L_x_14100) ;  /* 0x0000000400887947 */ /* 0x000fec0003800000 */
.L_x_14107:
        /* <DEDUP_REMOVED lines=11> */
.L_x_14114:
        /* <DEDUP_REMOVED lines=20> */
.L_x_14116:
[----:B------:R-:W-:Y:S05]  /*11500*/  BSYNC.RECONVERGENT B0 ;  /* 0x0000000000007941 */ /* 0x000fea0003800200 */
.L_x_14115:
[----:B------:R-:W-:Y:S01]  /*11510*/  IMAD.SHL.U32 R0, R0, 0x100000, RZ ;  /* 0x0010000000007824 */ /* 0x000fe200078e00ff */
[----:B------:R-:W-:-:S04]  /*11520*/  LEA R3, R3, 0x3b800000, 0x17 ;  /* 0x3b80000003037811 */ /* 0x000fc800078eb8ff */
[----:B------:R-:W-:Y:S01]  /*11530*/  LOP3.LUT R35, R3, R0, R35, 0xfe, !PT ;  /* 0x0000000003237212 */ /* 0x000fe200078efe23 */
[----:B------:R-:W-:Y:S06]  /*11540*/  BRA `(.L_x_14100) ;  /* 0x0000000000f87947 */ /* 0x000fec0003800000 */
.L_x_14113:
        /* <DEDUP_REMOVED lines=20> */
.L_x_14118:
[----:B------:R-:W-:Y:S05]  /*11690*/  BSYNC.RECONVERGENT B0 ;  /* 0x0000000000007941 */ /* 0x000fea0003800200 */
.L_x_14117:
[----:B------:R-:W-:Y:S01]  /*116a0*/  IMAD.SHL.U32 R0, R0, 0x200000, RZ ;  /* 0x0020000000007824 */ /* 0x000fe200078e00ff */
[----:B------:R-:W-:-:S04]  /*116b0*/  LEA R3, R3, 0x37800000, 0x17 ;  /* 0x3780000003037811 */ /* 0x000fc800078eb8ff */
[----:B------:R-:W-:Y:S01]  /*116c0*/  LOP3.LUT R35, R3, R0, R35, 0xfe, !PT ;  /* 0x0000000003237212 */ /* 0x000fe200078efe23 */
[----:B------:R-:W-:Y:S06]  /*116d0*/  BRA `(.L_x_14100) ;  /* 0x0000000000947947 */ /* 0x000fec0003800000 */
.L_x_14112:
        /* <DEDUP_REMOVED lines=14> */
.L_x_14099:
        /* <DEDUP_REMOVED lines=16> */
.L_x_14121:
[----:B------:R-:W-:Y:S01]  /*118c0*/  IMAD.MOV.U32 R35, RZ, RZ, RZ ;  /* 0x000000ffff237224 */ /* 0x000fe200078e00ff */
[----:B------:R-:W-:Y:S06]  /*118d0*/  BRA `(.L_x_14100) ;  /* 0x0000000000147947 */ /* 0x000fec0003800000 */
.L_x_14120:
[----:B------:R-:W2:Y:S02]  /*118e0*/  LDG.E.64 R4, desc[UR36][R4.64] ;  /* 0x0000002404047981 */ /* 0x000ea4000c1e1b00 */
[----:B--2---:R0:W2:Y:S02]  /*118f0*/  I2F.U64 R35, R4 ;  /* 0x0000000400237312 */ /* 0x0040a40000301000 */
[----:B0-2---:R-:W-:Y:S05]  /*11900*/  BRA `(.L_x_14100) ;  /* 0x0000000000087947 */ /* 0x005fea0003800000 */
.L_x_14119:
[----:B------:R-:W2:Y:S02]  /*11910*/  LDG.E R4, desc[UR36][R4.64] ;  /* 0x0000002404047981 */ /* 0x000ea4000c1e1900 */
[----:B--2---:R-:W-:-:S07]  /*11920*/  I2FP.F32.U32 R35, R4 ;  /* 0x0000000400237245 */ /* 0x004fce0000201000 */
.L_x_14100:
[----:B------:R-:W-:Y:S05]  /*11930*/  BSYNC.RECONVERGENT B6 ;  /* 0x0000000000067941 */ /* 0x000fea0003800200 */
.L_x_14094:
        /* <DEDUP_REMOVED lines=20> */
.L_x_14126:
[----:B------:R-:W2:Y:S02]  /*11a80*/  LDG.E.U8 R4, desc[UR36][R4.64] ;  /* 0x0000002404047981 */ /* 0x000ea4000c1e1100 */
[----:B--2---:R-:W-:Y:S01]  /*11a90*/  I2FP.F32.U32 R37, R4 ;  /* 0x0000000400257245 */ /* 0x004fe20000201000 */
[----:B------:R-:W-:Y:S06]  /*11aa0*/  BRA `(.L_x_14128) ;  /* 0x0000000c00447947 */ /* 0x000fec0003800000 */
.L_x_14125:
        /* <DEDUP_REMOVED lines=9> */
.L_x_14130:
[----:B------:R-:W2:Y:S02]  /*11b40*/  LDG.E R4, desc[UR36][R4.64] ;  /* 0x0000002404047981 */ /* 0x000ea4000c1e1900 */
[----:B--2---:R-:W-:Y:S01]  /*11b50*/  I2FP.F32.S32 R37, R4 ;  /* 0x0000000400257245 */ /* 0x004fe20000201400 */
[----:B------:R-:W-:Y:S06]  /*11b60*/  BRA `(.L_x_14128) ;  /* 0x0000000c00147947 */ /* 0x000fec0003800000 */
.L_x_14129:
[----:B------:R-:W2:Y:S02]  /*11b70*/  LDG.E.U16 R4, desc[UR36][R4.64] ;  /* 0x0000002404047981 */ /* 0x000ea4000c1e1500 */
[----:B--2---:R0:W2:Y:S01]  /*11b80*/  I2F.S16 R37, R4 ;  /* 0x0000000400257306 */ /* 0x0040a20000101400 */
[----:B------:R-:W-:Y:S05]  /*11b90*/  BRA `(.L_x_14128) ;  /* 0x0000000c00087947 */ /* 0x000fea0003800000 */
.L_x_14124:
        /* <DEDUP_REMOVED lines=8> */
.L_x_14132:
[----:B------:R-:W2:Y:S02]  /*11c20*/  LDG.E.U16 R4, desc[UR36][R4.64] ;  /* 0x0000002404047981 */ /* 0x000ea4000c1e1500 */
[----:B--2---:R-:W-:Y:S01]  /*11c30*/  HADD2.F32 R37, -RZ, R4.H0_H0 ;  /* 0x20000004ff257230 */ /* 0x004fe20000004100 */
[----:B------:R-:W-:Y:S06]  /*11c40*/  BRA `(.L_x_14128) ;  /* 0x0000000800dc7947 */ /* 0x000fec0003800000 */
.L_x_14131:
        /* <DEDUP_REMOVED lines=8> */
.L_x_14134:
[----:B------:R-:W2:Y:S02]  /*11cd0*/  LDG.E.U16 R4, desc[UR36][R4.64] ;  /* 0x0000002404047981 */ /* 0x000ea4000c1e1500 */
[----:B--2---:R-:W-:Y:S01]  /*11ce0*/  HADD2.F32 R37, -RZ, R4.H0_H0 ;  /* 0x20000004ff257230 */ /* 0x004fe20000004100 */
[----:B------:R-:W-:Y:S06]  /*11cf0*/  BRA `(.L_x_14128) ;  /* 0x0000000800b07947 */ /* 0x000fec0003800000 */
.L_x_14133:
        /* <DEDUP_REMOVED lines=11> */
.L_x_14123:
        /* <DEDUP_REMOVED lines=12> */
.L_x_14137:
        /* <DEDUP_REMOVED lines=11> */
.L_x_14136:
        /* <DEDUP_REMOVED lines=25> */
.L_x_14139:
        /* <DEDUP_REMOVED lines=12> */
.L_x_14138:
[----:B------:R-:W2:Y:S02]  /*12170*/  LDG.E.U16 R4, desc[UR36][R4.64] ;  /* 0x0000002404047981 */ /* 0x000ea4000c1e1500 */
[----:B--2---:R-:W-:Y:S01]  /*12180*/  IMAD.U32 R37, R4, 0x10000, RZ ;  /* 0x0001000004257824 */ /* 0x004fe200078e00ff */
[----:B------:R-:W-:Y:S06]  /*12190*/  BRA `(.L_x_14128) ;  /* 0x0000000400887947 */ /* 0x000fec0003800000 */
.L_x_14135:
        /* <DEDUP_REMOVED lines=11> */
.L_x_14142:
        /* <DEDUP_REMOVED lines=20> */
.L_x_14144:
[----:B------:R-:W-:Y:S05]  /*12390*/  BSYNC.RECONVERGENT B0 ;  /* 0x0000000000007941 */ /* 0x000fea0003800200 */
.L_x_14143:
[----:B------:R-:W-:Y:S01]  /*123a0*/  IMAD.SHL.U32 R0, R0, 0x100000, RZ ;  /* 0x0010000000007824 */ /* 0x000fe200078e00ff */
[----:B------:R-:W-:-:S04]  /*123b0*/  LEA R3, R3, 0x3b800000, 0x17 ;  /* 0x3b80000003037811 */ /* 0x000fc800078eb8ff */
[----:B------:R-:W-:Y:S01]  /*123c0*/  LOP3.LUT R37, R3, R0, R37, 0xfe, !PT ;  /* 0x0000000003257212 */ /* 0x000fe200078efe25 */
[----:B------:R-:W-:Y:S06]  /*123d0*/  BRA `(.L_x_14128) ;  /* 0x0000000000f87947 */ /* 0x000fec0003800000 */
.L_x_14141:
        /* <DEDUP_REMOVED lines=20> */
.L_x_14146:
[----:B------:R-:W-:Y:S05]  /*12520*/  BSYNC.RECONVERGENT B0 ;  /* 0x0000000000007941 */ /* 0x000fea0003800200 */
.L_x_14145:
[----:B------:R-:W-:Y:S01]  /*12530*/  IMAD.SHL.U32 R0, R0, 0x200000, RZ ;  /* 0x0020000000007824 */ /* 0x000fe200078e00ff */
[----:B------:R-:W-:-:S04]  /*12540*/  LEA R3, R3, 0x37800000, 0x17 ;  /* 0x3780000003037811 */ /* 0x000fc800078eb8ff */
[----:B------:R-:W-:Y:S01]  /*12550*/  LOP3.LUT R37, R3, R0, R37, 0xfe, !PT ;  /* 0x0000000003257212 */ /* 0x000fe200078efe25 */
[----:B------:R-:W-:Y:S06]  /*12560*/  BRA `(.L_x_14128) ;  /* 0x0000000000947947 */ /* 0x000fec0003800000 */
.L_x_14140:
        /* <DEDUP_REMOVED lines=14> */
.L_x_14127:
        /* <DEDUP_REMOVED lines=16> */
.L_x_14149:
[----:B------:R-:W-:Y:S01]  /*12750*/  IMAD.MOV.U32 R37, RZ, RZ, RZ ;  /* 0x000000ffff257224 */ /* 0x000fe200078e00ff */
[----:B------:R-:W-:Y:S06]  /*12760*/  BRA `(.L_x_14128) ;  /* 0x0000000000147947 */ /* 0x000fec0003800000 */
.L_x_14148:
[----:B------:R-:W2:Y:S02]  /*12770*/  LDG.E.64 R4, desc[UR36][R4.64] ;  /* 0x0000002404047981 */ /* 0x000ea4000c1e1b00 */
[----:B--2---:R0:W2:Y:S02]  /*12780*/  I2F.U64 R37, R4 ;  /* 0x0000000400257312 */ /* 0x0040a40000301000 */
[----:B0-2---:R-:W-:Y:S05]  /*12790*/  BRA `(.L_x_14128) ;  /* 0x0000000000087947 */ /* 0x005fea0003800000 */
.L_x_14147:
[----:B------:R-:W2:Y:S02]  /*127a0*/  LDG.E R4, desc[UR36][R4.64] ;  /* 0x0000002404047981 */ /* 0x000ea4000c1e1900 */
[----:B--2---:R-:W-:-:S07]  /*127b0*/  I2FP.F32.U32 R37, R4 ;  /* 0x0000000400257245 */ /* 0x004fce0000201000 */
.L_x_14128:
[----:B------:R-:W-:Y:S05]  /*127c0*/  BSYNC.RECONVERGENT B6 ;  /* 0x0000000000067941 */ /* 0x000fea0003800200 */
.L_x_14122:
        /* <DEDUP_REMOVED lines=20> */
.L_x_14154:
[----:B------:R-:W2:Y:S02]  /*12910*/  LDG.E.U8 R4, desc[UR36][R4.64] ;  /* 0x0000002404047981 */ /* 0x000ea4000c1e1100 */
[----:B--2---:R-:W-:Y:S01]  /*12920*/  I2FP.F32.U32 R36, R4 ;  /* 0x0000000400247245 */ /* 0x004fe20000201000 */
[----:B------:R-:W-:Y:S06]  /*12930*/  BRA `(.L_x_14156) ;  /* 0x0000000c00487947 */ /* 0x000fec0003800000 */
.L_x_14153:
        /* <DEDUP_REMOVED lines=9> */
.L_x_14158:
[----:B------:R-:W2:Y:S02]  /*129d0*/  LDG.E R4, desc[UR36][R4.64] ;  /* 0x0000002404047981 */ /* 0x000ea4000c1e1900 */
[----:B--2---:R-:W-:Y:S01]  /*129e0*/  I2FP.F32.S32 R36, R4 ;  /* 0x0000000400247245 */ /* 0x004fe20000201400 */
[----:B------:R-:W-:Y:S06]  /*129f0*/  BRA `(.L_x_14156) ;  /* 0x0000000c00187947 */ /* 0x000fec0003800000 */
.L_x_14157:
[----:B------:R-:W2:Y:S02]  /*12a00*/  LDG.E.U16 R4, desc[UR36][R4.64] ;  /* 0x0000002404047981 */ /* 0x000ea4000c1e1500 */
[----:B--2---:R0:W2:Y:S01]  /*12a10*/  I2F.S16 R36, R4 ;  /* 0x0000000400247306 */ /* 0x0040a20000101400 */
[----:B------:R-:W-:Y:S05]  /*12a20*/  BRA `(.L_x_14156) ;  /* 0x0000000c000c7947 */ /* 0x000fea0003800000 */
.L_x_14152:
        /* <DEDUP_REMOVED lines=8> */
.L_x_14160:
[----:B------:R-:W2:Y:S02]  /*12ab0*/  LDG.E.U16 R4, desc[UR36][R4.64] ;  /* 0x0000002404047981 */ /* 0x000ea4000c1e1500 */
[----:B--2---:R-:W-:Y:S01]  /*12ac0*/  HADD2.F32 R36, -RZ, R4.H0_H0 ;  /* 0x20000004ff247230 */ /* 0x004fe20000004100 */
[----:B------:R-:W-:Y:S06]  /*12ad0*/  BRA `(.L_x_14156) ;  /* 0x0000000800e07947 */ /* 0x000fec0003800000 */
.L_x_14159:
        /* <DEDUP_REMOVED lines=8> */
.L_x_14162:
[----:B------:R-:W2:Y:S02]  /*12b60*/  LDG.E.U16 R4, desc[UR36][R4.64] ;  /* 0x0000002404047981 */ /* 0x000ea4000c1e1500 */
[----:B--2---:R-:W-:Y:S01]  /*12b70*/  HADD2.F32 R36, -RZ, R4.H0_H0 ;  /* 0x20000004ff247230 */ /* 0x004fe20000004100 */
[----:B------:R-:W-:Y:S06]  /*12b80*/  BRA `(.L_x_14156) ;  /* 0x0000000800b47947 */ /* 0x000fec0003800000 */
.L_x_14161:
        /* <DEDUP_REMOVED lines=11> */
.L_x_14151:
        /* <DEDUP_REMOVED lines=12> */
.L_x_14165:
        /* <DEDUP_REMOVED lines=11> */
.L_x_14164:
        /* <DEDUP_REMOVED lines=25> */
.L_x_14167:
        /* <DEDUP_REMOVED lines=13> */
.L_x_14166:
[----:B------:R-:W2:Y:S02]  /*13010*/  LDG.E.U16 R4, desc[UR36][R4.64] ;  /* 0x0000002404047981 */ /* 0x000ea4000c1e1500 */
[----:B--2---:R-:W-:Y:S01]  /*13020*/  IMAD.U32 R36, R4, 0x10000, RZ ;  /* 0x0001000004247824 */ /* 0x004fe200078e00ff */
[----:B------:R-:W-:Y:S06]  /*13030*/  BRA `(.L_x_14156) ;  /* 0x0000000400887947 */ /* 0x000fec0003800000 */
.L_x_14163:
        /* <DEDUP_REMOVED lines=11> */
.L_x_14170:
        /* <DEDUP_REMOVED lines=20> */
.L_x_14172:
[----:B------:R-:W-:Y:S05]  /*13230*/  BSYNC.RECONVERGENT B0 ;  /* 0x0000000000007941 */ /* 0x000fea0003800200 */
.L_x_14171:
[----:B------:R-:W-:Y:S01]  /*13240*/  IMAD.SHL.U32 R0, R0, 0x100000, RZ ;  /* 0x0010000000007824 */ /* 0x000fe200078e00ff */
[----:B------:R-:W-:-:S04]  /*13250*/  LEA R3, R3, 0x3b800000, 0x17 ;  /* 0x3b80000003037811 */ /* 0x000fc800078eb8ff */
[----:B------:R-:W-:Y:S01]  /*13260*/  LOP3.LUT R36, R3, R0, R7, 0xfe, !PT ;  /* 0x0000000003247212 */ /* 0x000fe200078efe07 */
[----:B------:R-:W-:Y:S06]  /*13270*/  BRA `(.L_x_14156) ;  /* 0x0000000000f87947 */ /* 0x000fec0003800000 */
.L_x_14169:
        /* <DEDUP_REMOVED lines=20> */
.L_x_14174:
[----:B------:R-:W-:Y:S05]  /*133c0*/  BSYNC.RECONVERGENT B0 ;  /* 0x0000000000007941 */ /* 0x000fea0003800200 */
.L_x_14173:
[----:B------:R-:W-:Y:S01]  /*133d0*/  IMAD.SHL.U32 R0, R0, 0x200000, RZ ;  /* 0x0020000000007824 */ /* 0x000fe200078e00ff */
[----:B------:R-:W-:-:S04]  /*133e0*/  LEA R3, R3, 0x37800000, 0x17 ;  /* 0x3780000003037811 */ /* 0x000fc800078eb8ff */
[----:B------:R-:W-:Y:S01]  /*133f0*/  LOP3.LUT R36, R3, R0, R7, 0xfe, !PT ;  /* 0x0000000003247212 */ /* 0x000fe200078efe07 */
[----:B------:R-:W-:Y:S06]  /*13400*/  BRA `(.L_x_14156) ;  /* 0x0000000000947947 */ /* 0x000fec0003800000 */
.L_x_14168:
        /* <DEDUP_REMOVED lines=14> */
.L_x_14155:
        /* <DEDUP_REMOVED lines=16> */
.L_x_14177:
[----:B------:R-:W-:Y:S01]  /*135f0*/  IMAD.MOV.U32 R36, RZ, RZ, RZ ;  /* 0x000000ffff247224 */ /* 0x000fe200078e00ff */
[----:B------:R-:W-:Y:S06]  /*13600*/  BRA `(.L_x_14156) ;  /* 0x0000000000147947 */ /* 0x000fec0003800000 */
.L_x_14176:
[----:B------:R-:W2:Y:S02]  /*13610*/  LDG.E.64 R4, desc[UR36][R4.64] ;  /* 0x0000002404047981 */ /* 0x000ea4000c1e1b00 */
[----:B--2---:R0:W2:Y:S02]  /*13620*/  I2F.U64 R36, R4 ;  /* 0x0000000400247312 */ /* 0x0040a40000301000 */
[----:B0-2---:R-:W-:Y:S05]  /*13630*/  BRA `(.L_x_14156) ;  /* 0x0000000000087947 */ /* 0x005fea0003800000 */
.L_x_14175:
[----:B------:R-:W2:Y:S02]  /*13640*/  LDG.E R4, desc[UR36][R4.64] ;  /* 0x0000002404047981 */ /* 0x000ea4000c1e1900 */
[----:B--2---:R-:W-:-:S07]  /*13650*/  I2FP.F32.U32 R36, R4 ;  /* 0x0000000400247245 */ /* 0x004fce0000201000 */
.L_x_14156:
[----:B------:R-:W-:Y:S05]  /*13660*/  BSYNC.RECONVERGENT B6 ;  /* 0x0000000000067941 */ /* 0x000fea0003800200 */
.L_x_14150:
        /* <DEDUP_REMOVED lines=20> */
.L_x_14182:
[----:B------:R-:W2:Y:S02]  /*137b0*/  LDG.E.U8 R4, desc[UR36][R4.64] ;  /* 0x0000002404047981 */ /* 0x000ea4000c1e1100 */
[----:B--2---:R-:W-:Y:S01]  /*137c0*/  I2FP.F32.U32 R41, R4 ;  /* 0x0000000400297245 */ /* 0x004fe20000201000 */
[----:B------:R-:W-:Y:S06]  /*137d0*/  BRA `(.L_x_14184) ;  /* 0x0000000c00447947 */ /* 0x000fec0003800000 */
.L_x_14181:
        /* <DEDUP_REMOVED lines=9> */
.L_x_14186:
[----:B------:R-:W2:Y:S02]  /*13870*/  LDG.E R4, desc[UR36][R4.64] ;  /* 0x0000002404047981 */ /* 0x000ea4000c1e1900 */
[----:B--2---:R-:W-:Y:S01]  /*13880*/  I2FP.F32.S32 R41, R4 ;  /* 0x0000000400297245 */ /* 0x004fe20000201400 */
[----:B------:R-:W-:Y:S06]  /*13890*/  BRA `(.L_x_14184) ;  /* 0x0000000c00147947 */ /* 0x000fec0003800000 */
.L_x_14185:
[----:B------:R-:W2:Y:S02]  /*138a0*/  LDG.E.U16 R4, desc[UR36][R4.64] ;  /* 0x0000002404047981 */ /* 0x000ea4000c1e1500 */
[----:B--2---:R0:W2:Y:S01]  /*138b0*/  I2F.S16 R41, R4 ;  /* 0x0000000400297306 */ /* 0x0040a20000101400 */
[----:B------:R-:W-:Y:S05]  /*138c0*/  BRA `(.L_x_14184) ;  /* 0x0000000c00087947 */ /* 0x000fea0003800000 */
.L_x_14180:
        /* <DEDUP_REMOVED lines=8> */
.L_x_14188:
[----:B------:R-:W2:Y:S02]  /*13950*/  LDG.E.U16 R4, desc[UR36][R4.64] ;  /* 0x0000002404047981 */ /* 0x000ea4000c1e1500 */
[----:B--2---:R-:W-:Y:S01]  /*13960*/  HADD2.F32 R41, -RZ, R4.H0_H0 ;  /* 0x20000004ff297230 */ /* 0x004fe20000004100 */
[----:B------:R-:W-:Y:S06]  /*13970*/  BRA `(.L_x_14184) ;  /* 0x0000000800dc7947 */ /* 0x000fec0003800000 */
.L_x_14187:
        /* <DEDUP_REMOVED lines=8> */
.L_x_14190:
[----:B------:R-:W2:Y:S02]  /*13a00*/  LDG.E.U16 R4, desc[UR36][R4.64] ;  /* 0x0000002404047981 */ /* 0x000ea4000c1e1500 */
[----:B--2---:R-:W-:Y:S01]  /*13a10*/  HADD2.F32 R41, -RZ, R4.H0_H0 ;  /* 0x20000004ff297230 */ /* 0x004fe20000004100 */
[----:B------:R-:W-:Y:S06]  /*13a20*/  BRA `(.L_x_14184) ;  /* 0x0000000800b07947 */ /* 0x000fec0003800000 */
.L_x_14189:
        /* <DEDUP_REMOVED lines=11> */
.L_x_14179:
        /* <DEDUP_REMOVED lines=12> */
.L_x_14193:
        /* <DEDUP_REMOVED lines=11> */
.L_x_14192:
        /* <DEDUP_REMOVED lines=25> */
.L_x_14195:
        /* <DEDUP_REMOVED lines=12> */
.L_x_14194:
[----:B------:R-:W2:Y:S02]  /*13ea0*/  LDG.E.U16 R4, desc[UR36][R4.64] ;  /* 0x0000002404047981 */ /* 0x000ea4000c1e1500 */
[----:B--2---:R-:W-:Y:S01]  /*13eb0*/  IMAD.U32 R41, R4, 0x10000, RZ ;  /* 0x0001000004297824 */ /* 0x004fe200078e00ff */
[----:B------:R-:W-:Y:S06]  /*13ec0*/  BRA `(.L_x_14184) ;  /* 0x0000000400887947 */ /* 0x000fec0003800000 */
.L_x_14191:
        /* <DEDUP_REMOVED lines=11> */
.L_x_14198:
        /* <DEDUP_REMOVED lines=20> */
.L_x_14200:
[----:B------:R-:W-:Y:S05]  /*140c0*/  BSYNC.RECONVERGENT B0 ;  /* 0x0000000000007941 */ /* 0x000fea0003800200 */
.L_x_14199:
[----:B------:R-:W-:Y:S01]  /*140d0*/  IMAD.SHL.U32 R0, R0, 0x100000, RZ ;  /* 0x0010000000007824 */ /* 0x000fe200078e00ff */
[----:B------:R-:W-:-:S04]  /*140e0*/  LEA R3, R3, 0x3b800000, 0x17 ;  /* 0x3b80000003037811 */ /* 0x000fc800078eb8ff */
[----:B------:R-:W-:Y:S01]  /*140f0*/  LOP3.LUT R41, R3, R0, R41, 0xfe, !PT ;  /* 0x0000000003297212 */ /* 0x000fe200078efe29 */
[----:B------:R-:W-:Y:S06]  /*14100*/  BRA `(.L_x_14184) ;  /* 0x0000000000f87947 */ /* 0x000fec0003800000 */
.L_x_14197:
        /* <DEDUP_REMOVED lines=20> */
.L_x_14202:
[----:B------:R-:W-:Y:S05]  /*14250*/  BSYNC.RECONVERGENT B0 ;  /* 0x0000000000007941 */ /* 0x000fea0003800200 */
.L_x_14201:
[----:B------:R-:W-:Y:S01]  /*14260*/  IMAD.SHL.U32 R0, R0, 0x200000, RZ ;  /* 0x0020000000007824 */ /* 0x000fe200078e00ff */
[----:B------:R-:W-:-:S04]  /*14270*/  LEA R3, R3, 0x37800000, 0x17 ;  /* 0x3780000003037811 */ /* 0x000fc800078eb8ff */
[----:B------:R-:W-:Y:S01]  /*14280*/  LOP3.LUT R41, R3, R0, R41, 0xfe, !PT ;  /* 0x0000000003297212 */ /* 0x000fe200078efe29 */
[----:B------:R-:W-:Y:S06]  /*14290*/  BRA `(.L_x_14184) ;  /* 0x0000000000947947 */ /* 0x000fec0003800000 */
.L_x_14196:
        /* <DEDUP_REMOVED lines=14> */
.L_x_14183:
        /* <DEDUP_REMOVED lines=16> */
.L_x_14205:
[----:B------:R-:W-:Y:S01]  /*14480*/  IMAD.MOV.U32 R41, RZ, RZ, RZ ;  /* 0x000000ffff297224 */ /* 0x000fe200078e00ff */
[----:B------:R-:W-:Y:S06]  /*14490*/  BRA `(.L_x_14184) ;  /* 0x0000000000147947 */ /* 0x000fec0003800000 */
.L_x_14204:
[----:B------:R-:W2:Y:S02]  /*144a0*/  LDG.E.64 R4, desc[UR36][R4.64] ;  /* 0x0000002404047981 */ /* 0x000ea4000c1e1b00 */
[----:B--2---:R0:W2:Y:S02]  /*144b0*/  I2F.U64 R41, R4 ;  /* 0x0000000400297312 */ /* 0x0040a40000301000 */
[----:B0-2---:R-:W-:Y:S05]  /*144c0*/  BRA `(.L_x_14184) ;  /* 0x0000000000087947 */ /* 0x005fea0003800000 */
.L_x_14203:
[----:B------:R-:W2:Y:S02]  /*144d0*/  LDG.E R4, desc[UR36][R4.64] ;  /* 0x0000002404047981 */ /* 0x000ea4000c1e1900 */
[----:B--2---:R-:W-:-:S07]  /*144e0*/  I2FP.F32.U32 R41, R4 ;  /* 0x0000000400297245 */ /* 0x004fce0000201000 */
.L_x_14184:
[----:B------:R-:W-:Y:S05]  /*144f0*/  BSYNC.RECONVERGENT B6 ;  /* 0x0000000000067941 */ /* 0x000fea0003800200 */
.L_x_14178:
[----:B------:R-:W-:-:S07]  /*14500*/  VIADD R38, R38, 0x80 ;  /* 0x0000008026267836 */ /* 0x000fce0000000000 */
.L_x_13999:
[----:B------:R-:W-:Y:S05]  /*14510*/  BSYNC.RECONVERGENT B7 ;  /* 0x0000000000077941 */ /* 0x000fea0003800200 */
.L_x_13998:
        /* <DEDUP_REMOVED lines=30> */
.L_x_14211:
[----:B------:R-:W2:Y:S02]  /*14700*/  LDG.E.U8 R4, desc[UR36][R4.64] ;  /* 0x0000002404047981 */ /* 0x000ea4000c1e1100 */
[----:B--2---:R-:W-:-:S04]  /*14710*/  I2FP.F32.U32 R0, R4 ;  /* 0x0000000400007245 */ /* 0x004fc80000201000 */
[----:B------:R-:W-:-:S04]  /*14720*/  F2FP.BF16.F32.PACK_AB R0, RZ, R0 ;  /* 0x00000000ff00723e */ /* 0x000fc800000010ff */
[----:B------:R-:W-:Y:S01]  /*14730*/  PRMT R42, R0, 0x7610, R42 ;  /* 0x00007610002a7816 */ /* 0x000fe2000000002a */
[----:B------:R-:W-:Y:S06]  /*14740*/  BRA `(.L_x_14213) ;  /* 0x0000000c00e47947 */ /* 0x000fec0003800000 */
.L_x_14210:
        /* <DEDUP_REMOVED lines=11> */
.L_x_14215:
[----:B------:R-:W2:Y:S02]  /*14800*/  LDG.E R4, desc[UR36][R4.64] ;  /* 0x0000002404047981 */ /* 0x000ea4000c1e1900 */
[----:B--2---:R-:W-:-:S04]  /*14810*/  I2FP.F32.S32 R0, R4 ;  /* 0x0000000400007245 */ /* 0x004fc80000201400 */
[----:B------:R-:W-:-:S04]  /*14820*/  F2FP.BF16.F32.PACK_AB R0, RZ, R0 ;  /* 0x00000000ff00723e */ /* 0x000fc800000010ff */
[----:B------:R-:W-:Y:S01]  /*14830*/  PRMT R42, R0, 0x7610, R42 ;  /* 0x00007610002a7816 */ /* 0x000fe2000000002a */
[----:B------:R-:W-:Y:S06]  /*14840*/  BRA `(.L_x_14213) ;  /* 0x0000000c00a47947 */ /* 0x000fec0003800000 */
.L_x_14214:
[----:B------:R-:W2:Y:S02]  /*14850*/  LDG.E.U16 R4, desc[UR36][R4.64] ;  /* 0x0000002404047981 */ /* 0x000ea4000c1e1500 */
[----:B--2---:R-:W0:Y:S02]  /*14860*/  I2F.S16 R0, R4 ;  /* 0x0000000400007306 */ /* 0x004e240000101400 */
[----:B0-----:R-:W-:-:S04]  /*14870*/  F2FP.BF16.F32.PACK_AB R0, RZ, R0 ;  /* 0x00000000ff00723e */ /* 0x001fc800000010ff */
[----:B------:R-:W-:Y:S01]  /*14880*/  PRMT R42, R0, 0x7610, R42 ;  /* 0x00007610002a7816 */ /* 0x000fe2000000002a */
[----:B------:R-:W-:Y:S06]  /*14890*/  BRA `(.L_x_14213) ;  /* 0x0000000c00907947 */ /* 0x000fec0003800000 */
.L_x_14209:
        /* <DEDUP_REMOVED lines=9> */
.L_x_14217:
[----:B------:R-:W2:Y:S02]  /*14930*/  LDG.E.U16 R0, desc[UR36][R4.64] ;  /* 0x0000002404007981 */ /* 0x000ea4000c1e1500 */
[----:B--2---:R-:W-:-:S05]  /*14940*/  HADD2.F32 R0, -RZ, R0.H0_H0 ;  /* 0x20000000ff007230 */ /* 0x004fca0000004100 */
[----:B------:R-:W-:-:S04]  /*14950*/  F2FP.BF16.F32.PACK_AB R0, RZ, R0 ;  /* 0x00000000ff00723e */ /* 0x000fc800000010ff */
[----:B------:R-:W-:Y:S01]  /*14960*/  PRMT R42, R0, 0x7610, R42 ;  /* 0x00007610002a7816 */ /* 0x000fe2000000002a */
[----:B------:R-:W-:Y:S06]  /*14970*/  BRA `(.L_x_14213) ;  /* 0x0000000c00587947 */ /* 0x000fec0003800000 */
.L_x_14216:
        /* <DEDUP_REMOVED lines=9> */
.L_x_14219:
[----:B------:R-:W2:Y:S02]  /*14a10*/  LDG.E.U16 R4, desc[UR36][R4.64] ;  /* 0x0000002404047981 */ /* 0x000ea4000c1e1500 */
[----:B--2---:R-:W-:-:S05]  /*14a20*/  HADD2.F32 R0, -RZ, R4.H0_H0 ;  /* 0x20000004ff007230 */ /* 0x004fca0000004100 */
[----:B------:R-:W-:-:S04]  /*14a30*/  F2FP.BF16.F32.PACK_AB R0, RZ, R0 ;  /* 0x00000000ff00723e */ /* 0x000fc800000010ff */
[----:B------:R-:W-:Y:S01]  /*14a40*/  PRMT R42, R0, 0x7610, R42 ;  /* 0x00007610002a7816 */ /* 0x000fe2000000002a */
[----:B------:R-:W-:Y:S06]  /*14a50*/  BRA `(.L_x_14213) ;  /* 0x0000000c00207947 */ /* 0x000fec0003800000 */
.L_x_14218:
        /* <DEDUP_REMOVED lines=13> */
.L_x_14208:
        /* <DEDUP_REMOVED lines=14> */
.L_x_14222:
        /* <DEDUP_REMOVED lines=13> */
.L_x_14221:
        /* <DEDUP_REMOVED lines=27> */
.L_x_14224:
        /* <DEDUP_REMOVED lines=15> */
.L_x_14223:
[----:B------:R0:W5:Y:S01]  /*14f80*/  LDG.E.U16 R42, desc[UR36][R4.64] ;  /* 0x00000024042a7981 */ /* 0x000162000c1e1500 */
[----:B------:R-:W-:Y:S05]  /*14f90*/  BRA `(.L_x_14213) ;  /* 0x0000000400d07947 */ /* 0x000fea0003800000 */
.L_x_14220:
        /* <DEDUP_REMOVED lines=13> */
.L_x_14227:
        /* <DEDUP_REMOVED lines=21> */
.L_x_14231:
[----:B------:R-:W-:Y:S05]  /*151c0*/  BSYNC.RECONVERGENT B1 ;  /* 0x0000000000017941 */ /* 0x000fea0003800200 */
.L_x_14230:
[----:B------:R-:W-:Y:S01]  /*151d0*/  IMAD.SHL.U32 R0, R0, 0x100000, RZ ;  /* 0x0010000000007824 */ /* 0x000fe200078e00ff */
[----:B------:R-:W-:-:S04]  /*151e0*/  LEA R3, R3, 0x3b800000, 0x17 ;  /* 0x3b80000003037811 */ /* 0x000fc800078eb8ff */
[----:B------:R-:W-:-:S07]  /*151f0*/  LOP3.LUT R0, R3, R0, R7, 0xfe, !PT ;  /* 0x0000000003007212 */ /* 0x000fce00078efe07 */
.L_x_14229:
[----:B------:R-:W-:Y:S05]  /*15200*/  BSYNC.RECONVERGENT B0 ;  /* 0x0000000000007941 */ /* 0x000fea0003800200 */
.L_x_14228:
[----:B------:R-:W-:-:S04]  /*15210*/  F2FP.BF16.F32.PACK_AB R0, RZ, R0 ;  /* 0x00000000ff00723e */ /* 0x000fc800000010ff */
[----:B------:R-:W-:Y:S01]  /*15220*/  PRMT R42, R0, 0x7610, R42 ;  /* 0x00007610002a7816 */ /* 0x000fe2000000002a */
[----:B------:R-:W-:Y:S06]  /*15230*/  BRA `(.L_x_14213) ;  /* 0x0000000400287947 */ /* 0x000fec0003800000 */
.L_x_14226:
        /* <DEDUP_REMOVED lines=21> */
.L_x_14235:
[----:B------:R-:W-:Y:S05]  /*15390*/  BSYNC.RECONVERGENT B1 ;  /* 0x0000000000017941 */ /* 0x000fea0003800200 */
.L_x_14234:
[----:B------:R-:W-:Y:S01]  /*153a0*/  IMAD.SHL.U32 R0, R0, 0x200000, RZ ;  /* 0x0020000000007824 */ /* 0x000fe200078e00ff */
[----:B------:R-:W-:-:S04]  /*153b0*/  LEA R3, R3, 0x37800000, 0x17 ;  /* 0x3780000003037811 */ /* 0x000fc800078eb8ff */
[----:B------:R-:W-:-:S07]  /*153c0*/  LOP3.LUT R0, R3, R0, R7, 0xfe, !PT ;  /* 0x0000000003007212 */ /* 0x000fce00078efe07 */
.L_x_14233:
[----:B------:R-:W-:Y:S05]  /*153d0*/  BSYNC.RECONVERGENT B0 ;  /* 0x0000000000007941 */ /* 0x000fea0003800200 */
.L_x_14232:
[----:B------:R-:W-:-:S04]  /*153e0*/  F2FP.BF16.F32.PACK_AB R0, RZ, R0 ;  /* 0x00000000ff00723e */ /* 0x000fc800000010ff */
[----:B------:R-:W-:Y:S01]  /*153f0*/  PRMT R42, R0, 0x7610, R42 ;  /* 0x00007610002a7816 */ /* 0x000fe2000000002a */
[----:B------:R-:W-:Y:S06]  /*15400*/  BRA `(.L_x_14213) ;  /* 0x0000000000b47947 */ /* 0x000fec0003800000 */
.L_x_14225:
        /* <DEDUP_REMOVED lines=14> */
.L_x_14239:
[----:B------:R-:W-:Y:S05]  /*154f0*/  BSYNC.RECONVERGENT B0 ;  /* 0x0000000000007941 */ /* 0x000fea0003800200 */
.L_x_14238:
[----:B------:R-:W-:-:S04]  /*15500*/  F2FP.BF16.F32.PACK_AB R0, RZ, R0 ;  /* 0x00000000ff00723e */ /* 0x000fc800000010ff */
[----:B------:R-:W-:Y:S01]  /*15510*/  PRMT R42, R0, 0x7610, R42 ;  /* 0x00007610002a7816 */ /* 0x000fe2000000002a */
[----:B------:R-:W-:Y:S06]  /*15520*/  BRA `(.L_x_14213) ;  /* 0x00000000006c7947 */ /* 0x000fec0003800000 */
.L_x_14212:
        /* <DEDUP_REMOVED lines=16> */
.L_x_14240:
[----:B------:R-:W-:Y:S01]  /*15630*/  PRMT R42, RZ, 0x7610, R42 ;  /* 0x00007610ff2a7816 */ /* 0x000fe2000000002a */
[----:B------:R-:W-:Y:S06]  /*15640*/  BRA `(.L_x_14213) ;  /* 0x0000000000247947 */ /* 0x000fec0003800000 */
.L_x_14237:
[----:B------:R-:W2:Y:S02]  /*15650*/  LDG.E.64 R4, desc[UR36][R4.64] ;  /* 0x0000002404047981 */ /* 0x000ea4000c1e1b00 */
[----:B--2---:R-:W0:Y:S02]  /*15660*/  I2F.U64 R0, R4 ;  /* 0x0000000400007312 */ /* 0x004e240000301000 */
[----:B0-----:R-:W-:-:S04]  /*15670*/  F2FP.BF16.F32.PACK_AB R0, RZ, R0 ;  /* 0x00000000ff00723e */ /* 0x001fc800000010ff */
[----:B------:R-:W-:Y:S01]  /*15680*/  PRMT R42, R0, 0x7610, R42 ;  /* 0x00007610002a7816 */ /* 0x000fe2000000002a */
[----:B------:R-:W-:Y:S06]  /*15690*/  BRA `(.L_x_14213) ;  /* 0x0000000000107947 */ /* 0x000fec0003800000 */
.L_x_14236:
[----:B------:R-:W2:Y:S02]  /*156a0*/  LDG.E R4, desc[UR36][R4.64] ;  /* 0x0000002404047981 */ /* 0x000ea4000c1e1900 */
[----:B--2---:R-:W-:-:S04]  /*156b0*/  I2FP.F32.U32 R0, R4 ;  /* 0x0000000400007245 */ /* 0x004fc80000201000 */
[----:B------:R-:W-:-:S04]  /*156c0*/  F2FP.BF16.F32.PACK_AB R0, RZ, R0 ;  /* 0x00000000ff00723e */ /* 0x000fc800000010ff */
[----:B------:R-:W-:-:S07]  /*156d0*/  PRMT R42, R0, 0x7610, R42 ;  /* 0x00007610002a7816 */ /* 0x000fce000000002a */
.L_x_14213:
        /* <DEDUP_REMOVED lines=12> */
[----:B------:R-:W-:-:S04]  /*157a0*/  UPRMT UR5, UR45, 0x7771, URZ ;  /* 0x000077712d057896 */ /* 0x000fc800080000ff */
        /* <DEDUP_REMOVED lines=9> */
.L_x_14244:
[----:B------:R-:W2:Y:S02]  /*15840*/  LDG.E.U8 R4, desc[UR36][R4.64] ;  /* 0x0000002404047981 */ /* 0x000ea4000c1e1100 */
[----:B--2---:R-:W-:-:S04]  /*15850*/  I2FP.F32.U32 R0, R4 ;  /* 0x0000000400007245 */ /* 0x004fc80000201000 */
[----:B------:R-:W-:-:S04]  /*15860*/  F2FP.BF16.F32.PACK_AB R0, RZ, R0 ;  /* 0x00000000ff00723e */ /* 0x000fc800000010ff */
[----:B------:R-:W-:Y:S01]  /*15870*/  PRMT R43, R0, 0x7610, R43 ;  /* 0x00007610002b7816 */ /* 0x000fe2000000002b */
[----:B------:R-:W-:Y:S06]  /*15880*/  BRA `(.L_x_14246) ;  /* 0x0000000c00e47947 */ /* 0x000fec0003800000 */
.L_x_14243:
        /* <DEDUP_REMOVED lines=11> */
.L_x_14248:
[----:B------:R-:W2:Y:S02]  /*15940*/  LDG.E R4, desc[UR36][R4.64] ;  /* 0x0000002404047981 */ /* 0x000ea4000c1e1900 */
[----:B--2---:R-:W-:-:S04]  /*15950*/  I2FP.F32.S32 R0, R4 ;  /* 0x0000000400007245 */ /* 0x004fc80000201400 */
[----:B------:R-:W-:-:S04]  /*15960*/  F2FP.BF16.F32.PACK_AB R0, RZ, R0 ;  /* 0x00000000ff00723e */ /* 0x000fc800000010ff */
[----:B------:R-:W-:Y:S01]  /*15970*/  PRMT R43, R0, 0x7610, R43 ;  /* 0x00007610002b7816 */ /* 0x000fe2000000002b */
[----:B------:R-:W-:Y:S06]  /*15980*/  BRA `(.L_x_14246) ;  /* 0x0000000c00a47947 */ /* 0x000fec0003800000 */
.L_x_14247:
[----:B------:R-:W2:Y:S02]  /*15990*/  LDG.E.U16 R4, desc[UR36][R4.64] ;  /* 0x0000002404047981 */ /* 0x000ea4000c1e1500 */
[----:B--2---:R-:W0:Y:S02]  /*159a0*/  I2F.S16 R0, R4 ;  /* 0x0000000400007306 */ /* 0x004e240000101400 */
[----:B0-----:R-:W-:-:S04]  /*159b0*/  F2FP.BF16.F32.PACK_AB R0, RZ, R0 ;  /* 0x00000000ff00723e */ /* 0x001fc800000010ff */
[----:B------:R-:W-:Y:S01]  /*159c0*/  PRMT R43, R0, 0x7610, R43 ;  /* 0x00007610002b7816 */ /* 0x000fe2000000002b */
[----:B------:R-:W-:Y:S06]  /*159d0*/  BRA `(.L_x_14246) ;  /* 0x0000000c00907947 */ /* 0x000fec0003800000 */
.L_x_14242:
        /* <DEDUP_REMOVED lines=9> */
.L_x_14250:
[----:B------:R-:W2:Y:S02]  /*15a70*/  LDG.E.U16 R0, desc[UR36][R4.64] ;  /* 0x0000002404007981 */ /* 0x000ea4000c1e1500 */
[----:B--2---:R-:W-:-:S05]  /*15a80*/  HADD2.F32 R0, -RZ, R0.H0_H0 ;  /* 0x20000000ff007230 */ /* 0x004fca0000004100 */
[----:B------:R-:W-:-:S04]  /*15a90*/  F2FP.BF16.F32.PACK_AB R0, RZ, R0 ;  /* 0x00000000ff00723e */ /* 0x000fc800000010ff */
[----:B------:R-:W-:Y:S01]  /*15aa0*/  PRMT R43, R0, 0x7610, R43 ;  /* 0x00007610002b7816 */ /* 0x000fe2000000002b */
[----:B------:R-:W-:Y:S06]  /*15ab0*/  BRA `(.L_x_14246) ;  /* 0x0000000c00587947 */ /* 0x000fec0003800000 */
.L_x_14249:
        /* <DEDUP_REMOVED lines=9> */
.L_x_14252:
[----:B------:R-:W2:Y:S02]  /*15b50*/  LDG.E.U16 R4, desc[UR36][R4.64] ;  /* 0x0000002404047981 */ /* 0x000ea4000c1e1500 */
[----:B--2---:R-:W-:-:S05]  /*15b60*/  HADD2.F32 R0, -RZ, R4.H0_H0 ;  /* 0x20000004ff007230 */ /* 0x004fca0000004100 */
[----:B------:R-:W-:-:S04]  /*15b70*/  F2FP.BF16.F32.PACK_AB R0, RZ, R0 ;  /* 0x00000000ff00723e */ /* 0x000fc800000010ff */
[----:B------:R-:W-:Y:S01]  /*15b80*/  PRMT R43, R0, 0x7610, R43 ;  /* 0x00007610002b7816 */ /* 0x000fe2000000002b */
[----:B------:R-:W-:Y:S06]  /*15b90*/  BRA `(.L_x_14246) ;  /* 0x0000000c00207947 */ /* 0x000fec0003800000 */
.L_x_14251:
        /* <DEDUP_REMOVED lines=13> */
.L_x_14241:
        /* <DEDUP_REMOVED lines=14> */
.L_x_14255:
        /* <DEDUP_REMOVED lines=13> */
.L_x_14254:
        /* <DEDUP_REMOVED lines=27> */
.L_x_14257:
        /* <DEDUP_REMOVED lines=15> */
.L_x_14256:
[----:B------:R0:W5:Y:S01]  /*160c0*/  LDG.E.U16 R43, desc[UR36][R4.64] ;  /* 0x00000024042b7981 */ /* 0x000162000c1e1500 */
[----:B------:R-:W-:Y:S05]  /*160d0*/  BRA `(.L_x_14246) ;  /* 0x0000000400d07947 */ /* 0x000fea0003800000 */
.L_x_14253:
        /* <DEDUP_REMOVED lines=13> */
.L_x_14260:
        /* <DEDUP_REMOVED lines=21> */
.L_x_14264:
[----:B------:R-:W-:Y:S05]  /*16300*/  BSYNC.RECONVERGENT B1 ;  /* 0x0000000000017941 */ /* 0x000fea0003800200 */
.L_x_14263:
[----:B------:R-:W-:Y:S01]  /*16310*/  IMAD.SHL.U32 R0, R0, 0x100000, RZ ;  /* 0x0010000000007824 */ /* 0x000fe200078e00ff */
[----:B------:R-:W-:-:S04]  /*16320*/  LEA R3, R3, 0x3b800000, 0x17 ;  /* 0x3b80000003037811 */ /* 0x000fc800078eb8ff */
[----:B------:R-:W-:-:S07]  /*16330*/  LOP3.LUT R0, R3, R0, R7, 0xfe, !PT ;  /* 0x0000000003007212 */ /* 0x000fce00078efe07 */
.L_x_14262:
[----:B------:R-:W-:Y:S05]  /*16340*/  BSYNC.RECONVERGENT B0 ;  /* 0x0000000000007941 */ /* 0x000fea0003800200 */
.L_x_14261:
[----:B------:R-:W-:-:S04]  /*16350*/  F2FP.BF16.F32.PACK_AB R0, RZ, R0 ;  /* 0x00000000ff00723e */ /* 0x000fc800000010ff */
[----:B------:R-:W-:Y:S01]  /*16360*/  PRMT R43, R0, 0x7610, R43 ;  /* 0x00007610002b7816 */ /* 0x000fe2000000002b */
[----:B------:R-:W-:Y:S06]  /*16370*/  BRA `(.L_x_14246) ;  /* 0x0000000400287947 */ /* 0x000fec0003800000 */
.L_x_14259:
        /* <DEDUP_REMOVED lines=21> */
.L_x_14268:
[----:B------:R-:W-:Y:S05]  /*164d0*/  BSYNC.RECONVERGENT B1 ;  /* 0x0000000000017941 */ /* 0x000fea0003800200 */
.L_x_14267:
[----:B------:R-:W-:Y:S01]  /*164e0*/  IMAD.SHL.U32 R0, R0, 0x200000, RZ ;  /* 0x0020000000007824 */ /* 0x000fe200078e00ff */
[----:B------:R-:W-:-:S04]  /*164f0*/  LEA R3, R3, 0x37800000, 0x17 ;  /* 0x3780000003037811 */ /* 0x000fc800078eb8ff */
[----:B------:R-:W-:-:S07]  /*16500*/  LOP3.LUT R0, R3, R0, R7, 0xfe, !PT ;  /* 0x0000000003007212 */ /* 0x000fce00078efe07 */
.L_x_14266:
[----:B------:R-:W-:Y:S05]  /*16510*/  BSYNC.RECONVERGENT B0 ;  /* 0x0000000000007941 */ /* 0x000fea0003800200 */
.L_x_14265:
[----:B------:R-:W-:-:S04]  /*16520*/  F2FP.BF16.F32.PACK_AB R0, RZ, R0 ;  /* 0x00000000ff00723e */ /* 0x000fc800000010ff */
[----:B------:R-:W-:Y:S01]  /*16530*/  PRMT R43, R0, 0x7610, R43 ;  /* 0x00007610002b7816 */ /* 0x000fe2000000002b */
[----:B------:R-:W-:Y:S06]  /*16540*/  BRA `(.L_x_14246) ;  /* 0x0000000000b47947 */ /* 0x000fec0003800000 */
.L_x_14258:
        /* <DEDUP_REMOVED lines=14> */
.L_x_14272:
[----:B------:R-:W-:Y:S05]  /*16630*/  BSYNC.RECONVERGENT B0 ;  /* 0x0000000000007941 */ /* 0x000fea0003800200 */
.L_x_14271:
[----:B------:R-:W-:-:S04]  /*16640*/  F2FP.BF16.F32.PACK_AB R0, RZ, R0 ;  /* 0x00000000ff00723e */ /* 0x000fc800000010ff */
[----:B------:R-:W-:Y:S01]  /*16650*/  PRMT R43, R0, 0x7610, R43 ;  /* 0x00007610002b7816 */ /* 0x000fe2000000002b */
[----:B------:R-:W-:Y:S06]  /*16660*/  BRA `(.L_x_14246) ;  /* 0x00000000006c7947 */ /* 0x000fec0003800000 */
.L_x_14245:
        /* <DEDUP_REMOVED lines=16> */
.L_x_14273:
[----:B------:R-:W-:Y:S01]  /*16770*/  PRMT R43, RZ, 0x7610, R43 ;  /* 0x00007610ff2b7816 */ /* 0x000fe2000000002b */
[----:B------:R-:W-:Y:S06]  /*16780*/  BRA `(.L_x_14246) ;  /* 0x0000000000247947 */ /* 0x000fec0003800000 */
.L_x_14270:
[----:B------:R-:W2:Y:S02]  /*16790*/  LDG.E.64 R4, desc[UR36][R4.64] ;  /* 0x0000002404047981 */ /* 0x000ea4000c1e1b00 */
[----:B--2---:R-:W0:Y:S02]  /*167a0*/  I2F.U64 R0, R4 ;  /* 0x0000000400007312 */ /* 0x004e240000301000 */
[----:B0-----:R-:W-:-:S04]  /*167b0*/  F2FP.BF16.F32.PACK_AB R0, RZ, R0 ;  /* 0x00000000ff00723e */ /* 0x001fc800000010ff */
[----:B------:R-:W-:Y:S01]  /*167c0*/  PRMT R43, R0, 0x7610, R43 ;  /* 0x00007610002b7816 */ /* 0x000fe2000000002b */
[----:B------:R-:W-:Y:S06]  /*167d0*/  BRA `(.L_x_14246) ;  /* 0x0000000000107947 */ /* 0x000fec0003800000 */
.L_x_14269:
[----:B------:R-:W2:Y:S02]  /*167e0*/  LDG.E R4, desc[UR36][R4.64] ;  /* 0x0000002404047981 */ /* 0x000ea4000c1e1900 */
[----:B--2---:R-:W-:-:S04]  /*167f0*/  I2FP.F32.U32 R0, R4 ;  /* 0x0000000400007245 */ /* 0x004fc80000201000 */
[----:B------:R-:W-:-:S04]  /*16800*/  F2FP.BF16.F32.PACK_AB R0, RZ, R0 ;  /* 0x00000000ff00723e */ /* 0x000fc800000010ff */
[----:B------:R-:W-:-:S07]  /*16810*/  PRMT R43, R0, 0x7610, R43 ;  /* 0x00007610002b7816 */ /* 0x000fce000000002b */
.L_x_14246:
        /* <DEDUP_REMOVED lines=19> */
[----:B--2---:R2:W0:Y:S01]  /*16950*/  I2F.S16 R44, R4 ;  /* 0x00000004002c7306 */ /* 0x0044220000101400 */
[----:B------:R-:W-:Y:S05]  /*16960*/  BRA `(.L_x_14280) ;  /* 0x0000000c00547947 */ /* 0x000fea0003800000 */
.L_x_14278:
[----:B------:R-:W2:Y:S02]  /*16970*/  LDG.E.U8 R4, desc[UR36][R4.64] ;  /* 0x0000002404047981 */ /* 0x000ea4000c1e1100 */
[----:B--2---:R-:W-:Y:S01]  /*16980*/  I2FP.F32.U32 R44, R4 ;  /* 0x00000004002c7245 */ /* 0x004fe20000201000 */
[----:B------:R-:W-:Y:S06]  /*16990*/  BRA `(.L_x_14280) ;  /* 0x0000000c00487947 */ /* 0x000fec0003800000 */
.L_x_14277:
        /* <DEDUP_REMOVED lines=9> */
.L_x_14282:
[----:B------:R-:W2:Y:S02]  /*16a30*/  LDG.E R4, desc[UR36][R4.64] ;  /* 0x0000002404047981 */ /* 0x000ea4000c1e1900 */
[----:B--2---:R-:W-:Y:S01]  /*16a40*/  I2FP.F32.S32 R44, R4 ;  /* 0x00000004002c7245 */ /* 0x004fe20000201400 */
[----:B------:R-:W-:Y:S06]  /*16a50*/  BRA `(.L_x_14280) ;  /* 0x0000000c00187947 */ /* 0x000fec0003800000 */
.L_x_14281:
[----:B------:R-:W2:Y:S02]  /*16a60*/  LDG.E.U16 R4, desc[UR36][R4.64] ;  /* 0x0000002404047981 */ /* 0x000ea4000c1e1500 */
[----:B--2---:R0:W1:Y:S01]  /*16a70*/  I2F.S16 R44, R4 ;  /* 0x00000004002c7306 */ /* 0x0040620000101400 */
[----:B------:R-:W-:Y:S05]  /*16a80*/  BRA `(.L_x_14280) ;  /* 0x0000000c000c7947 */ /* 0x000fea0003800000 */
.L_x_14276:
        /* <DEDUP_REMOVED lines=8> */
.L_x_14284:
[----:B------:R-:W2:Y:S02]  /*16b10*/  LDG.E.U16 R4, desc[UR36][R4.64] ;  /* 0x0000002404047981 */ /* 0x000ea4000c1e1500 */
[----:B--2---:R-:W-:Y:S01]  /*16b20*/  HADD2.F32 R44, -RZ, R4.H0_H0 ;  /* 0x20000004ff2c7230 */ /* 0x004fe20000004100 */
[----:B------:R-:W-:Y:S06]  /*16b30*/  BRA `(.L_x_14280) ;  /* 0x0000000800e07947 */ /* 0x000fec0003800000 */
.L_x_14283:
        /* <DEDUP_REMOVED lines=8> */
.L_x_14286:
[----:B------:R-:W2:Y:S02]  /*16bc0*/  LDG.E.U16 R4, desc[UR36][R4.64] ;  /* 0x0000002404047981 */ /* 0x000ea4000c1e1500 */
[----:B--2---:R-:W-:Y:S01]  /*16bd0*/  HADD2.F32 R44, -RZ, R4.H0_H0 ;  /* 0x20000004ff2c7230 */ /* 0x004fe20000004100 */
[----:B------:R-:W-:Y:S06]  /*16be0*/  BRA `(.L_x_14280) ;  /* 0x0000000800b47947 */ /* 0x000fec0003800000 */
.L_x_14285:
        /* <DEDUP_REMOVED lines=11> */
.L_x_14275:
        /* <DEDUP_REMOVED lines=12> */
.L_x_14289:
        /* <DEDUP_REMOVED lines=11> */
.L_x_14288:
        /* <DEDUP_REMOVED lines=25> */
.L_x_14291:
        /* <DEDUP_REMOVED lines=13> */
.L_x_14290:
[----:B------:R-:W2:Y:S02]  /*17070*/  LDG.E.U16 R4, desc[UR36][R4.64] ;  /* 0x0000002404047981 */ /* 0x000ea4000c1e1500 */
[----:B--2---:R-:W-:Y:S01]  /*17080*/  IMAD.U32 R44, R4, 0x10000, RZ ;  /* 0x00010000042c7824 */ /* 0x004fe200078e00ff */
[----:B------:R-:W-:Y:S06]  /*17090*/  BRA `(.L_x_14280) ;  /* 0x0000000400887947 */ /* 0x000fec0003800000 */
.L_x_14287:
        /* <DEDUP_REMOVED lines=11> */
.L_x_14294:
        /* <DEDUP_REMOVED lines=20> */
.L_x_14296:
[----:B------:R-:W-:Y:S05]  /*17290*/  BSYNC.RECONVERGENT B0 ;  /* 0x0000000000007941 */ /* 0x000fea0003800200 */
.L_x_14295:
[----:B------:R-:W-:Y:S01]  /*172a0*/  IMAD.SHL.U32 R0, R0, 0x100000, RZ ;  /* 0x0010000000007824 */ /* 0x000fe200078e00ff */
[----:B------:R-:W-:-:S04]  /*172b0*/  LEA R3, R3, 0x3b800000, 0x17 ;  /* 0x3b80000003037811 */ /* 0x000fc800078eb8ff */
[----:B------:R-:W-:Y:S01]  /*172c0*/  LOP3.LUT R44, R3, R0, R7, 0xfe, !PT ;  /* 0x00000000032c7212 */ /* 0x000fe200078efe07 */
[----:B------:R-:W-:Y:S06]  /*172d0*/  BRA `(.L_x_14280) ;  /* 0x0000000000f87947 */ /* 0x000fec0003800000 */
.L_x_14293:
        /* <DEDUP_REMOVED lines=20> */
.L_x_14298:
[----:B------:R-:W-:Y:S05]  /*17420*/  BSYNC.RECONVERGENT B0 ;  /* 0x0000000000007941 */ /* 0x000fea0003800200 */
.L_x_14297:
[----:B------:R-:W-:Y:S01]  /*17430*/  IMAD.SHL.U32 R0, R0, 0x200000, RZ ;  /* 0x0020000000007824 */ /* 0x000fe200078e00ff */
[----:B------:R-:W-:-:S04]  /*17440*/  LEA R3, R3, 0x37800000, 0x17 ;  /* 0x3780000003037811 */ /* 0x000fc800078eb8ff */
[----:B------:R-:W-:Y:S01]  /*17450*/  LOP3.LUT R44, R3, R0, R7, 0xfe, !PT ;  /* 0x00000000032c7212 */ /* 0x000fe200078efe07 */
[----:B------:R-:W-:Y:S06]  /*17460*/  BRA `(.L_x_14280) ;  /* 0x0000000000947947 */ /* 0x000fec0003800000 */
.L_x_14292:
        /* <DEDUP_REMOVED lines=14> */
.L_x_14279:
        /* <DEDUP_REMOVED lines=16> */
.L_x_14301:
[----:B------:R-:W-:Y:S01]  /*17650*/  IMAD.MOV.U32 R44, RZ, RZ, RZ ;  /* 0x000000ffff2c7224 */ /* 0x000fe200078e00ff */
[----:B------:R-:W-:Y:S06]  /*17660*/  BRA `(.L_x_14280) ;  /* 0x0000000000147947 */ /* 0x000fec0003800000 */
.L_x_14300:
[----:B------:R-:W2:Y:S02]  /*17670*/  LDG.E.64 R4, desc[UR36][R4.64] ;  /* 0x0000002404047981 */ /* 0x000ea4000c1e1b00 */
[----:B--2---:R0:W1:Y:S02]  /*17680*/  I2F.U64 R44, R4 ;  /* 0x00000004002c7312 */ /* 0x0040640000301000 */
[----:B01----:R-:W-:Y:S05]  /*17690*/  BRA `(.L_x_14280) ;  /* 0x0000000000087947 */ /* 0x003fea0003800000 */
.L_x_14299:
[----:B------:R-:W2:Y:S02]  /*176a0*/  LDG.E R4, desc[UR36][R4.64] ;  /* 0x0000002404047981 */ /* 0x000ea4000c1e1900 */
[----:B--2---:R-:W-:-:S07]  /*176b0*/  I2FP.F32.U32 R44, R4 ;  /* 0x00000004002c7245 */ /* 0x004fce0000201000 */
.L_x_14280:
[----:B------:R-:W-:Y:S05]  /*176c0*/  BSYNC.RECONVERGENT B6 ;  /* 0x0000000000067941 */ /* 0x000fea0003800200 */
.L_x_14274:
        /* <DEDUP_REMOVED lines=20> */
.L_x_14306:
[----:B------:R-:W2:Y:S02]  /*17810*/  LDG.E.U8 R4, desc[UR36][R4.64] ;  /* 0x0000002404047981 */ /* 0x000ea4000c1e1100 */
[----:B--2---:R-:W-:Y:S01]  /*17820*/  I2FP.F32.U32 R45, R4 ;  /* 0x00000004002d7245 */ /* 0x004fe20000201000 */
[----:B------:R-:W-:Y:S06]  /*17830*/  BRA `(.L_x_14308) ;  /* 0x0000000c00447947 */ /* 0x000fec0003800000 */
.L_x_14305:
        /* <DEDUP_REMOVED lines=9> */
.L_x_14310:
[----:B------:R-:W2:Y:S02]  /*178d0*/  LDG.E R4, desc[UR36][R4.64] ;  /* 0x0000002404047981 */ /* 0x000ea4000c1e1900 */
[----:B--2---:R-:W-:Y:S01]  /*178e0*/  I2FP.F32.S32 R45, R4 ;  /* 0x00000004002d7245 */ /* 0x004fe20000201400 */
[----:B------:R-:W-:Y:S06]  /*178f0*/  BRA `(.L_x_14308) ;  /* 0x0000000c00147947 */ /* 0x000fec0003800000 */
.L_x_14309:
[----:B------:R-:W2:Y:S02]  /*17900*/  LDG.E.U16 R4, desc[UR36][R4.64] ;  /* 0x0000002404047981 */ /* 0x000ea4000c1e1500 */
[----:B--2---:R0:W1:Y:S01]  /*17910*/  I2F.S16 R45, R4 ;  /* 0x00000004002d7306 */ /* 0x0040620000101400 */
[----:B------:R-:W-:Y:S05]  /*17920*/  BRA `(.L_x_14308) ;  /* 0x0000000c00087947 */ /* 0x000fea0003800000 */
.L_x_14304:
        /* <DEDUP_REMOVED lines=8> */
.L_x_14312:
[----:B------:R-:W2:Y:S02]  /*179b0*/  LDG.E.U16 R4, desc[UR36][R4.64] ;  /* 0x0000002404047981 */ /* 0x000ea4000c1e1500 */
[----:B--2---:R-:W-:Y:S01]  /*179c0*/  HADD2.F32 R45, -RZ, R4.H0_H0 ;  /* 0x20000004ff2d7230 */ /* 0x004fe20000004100 */
[----:B------:R-:W-:Y:S06]  /*179d0*/  BRA `(.L_x_14308) ;  /* 0x0000000800dc7947 */ /* 0x000fec0003800000 */
.L_x_14311:
        /* <DEDUP_REMOVED lines=8> */
.L_x_14314:
[----:B------:R-:W2:Y:S02]  /*17a60*/  LDG.E.U16 R4, desc[UR36][R4.64] ;  /* 0x0000002404047981 */ /* 0x000ea4000c1e1500 */
[----:B--2---:R-:W-:Y:S01]  /*17a70*/  HADD2.F32 R45, -RZ, R4.H0_H0 ;  /* 0x20000004ff2d7230 */ /* 0x004fe20000004100 */
[----:B------:R-:W-:Y:S06]  /*17a80*/  BRA `(.L_x_14308) ;  /* 0x0000000800b07947 */ /* 0x000fec0003800000 */
.L_x_14313:
        /* <DEDUP_REMOVED lines=11> */
.L_x_14303:
        /* <DEDUP_REMOVED lines=12> */
.L_x_14317:
        /* <DEDUP_REMOVED lines=11> */
.L_x_14316:
        /* <DEDUP_REMOVED lines=25> */
.L_x_14319:
        /* <DEDUP_REMOVED lines=12> */
.L_x_14318:
[----:B------:R-:W2:Y:S02]  /*17f00*/  LDG.E.U16 R4, desc[UR36][R4.64] ;  /* 0x0000002404047981 */ /* 0x000ea4000c1e1500 */
[----:B--2---:R-:W-:Y:S01]  /*17f10*/  IMAD.U32 R45, R4, 0x10000, RZ ;  /* 0x00010000042d7824 */ /* 0x004fe200078e00ff */
[----:B------:R-:W-:Y:S06]  /*17f20*/  BRA `(.L_x_14308) ;  /* 0x0000000400887947 */ /* 0x000fec0003800000 */
.L_x_14315:
        /* <DEDUP_REMOVED lines=11> */
.L_x_14322:
        /* <DEDUP_REMOVED lines=20> */
.L_x_14324:
[----:B------:R-:W-:Y:S05]  /*18120*/  BSYNC.RECONVERGENT B0 ;  /* 0x0000000000007941 */ /* 0x000fea0003800200 */
.L_x_14323:
[----:B------:R-:W-:Y:S01]  /*18130*/  IMAD.SHL.U32 R0, R0, 0x100000, RZ ;  /* 0x0010000000007824 */ /* 0x000fe200078e00ff */
[----:B------:R-:W-:-:S04]  /*18140*/  LEA R3, R3, 0x3b800000, 0x17 ;  /* 0x3b80000003037811 */ /* 0x000fc800078eb8ff */
[----:B------:R-:W-:Y:S01]  /*18150*/  LOP3.LUT R45, R3, R0, R45, 0xfe, !PT ;  /* 0x00000000032d7212 */ /* 0x000fe200078efe2d */
[----:B------:R-:W-:Y:S06]  /*18160*/  BRA `(.L_x_14308) ;  /* 0x0000000000f87947 */ /* 0x000fec0003800000 */
.L_x_14321:
        /* <DEDUP_REMOVED lines=20> */
.L_x_14326:
[----:B------:R-:W-:Y:S05]  /*182b0*/  BSYNC.RECONVERGENT B0 ;  /* 0x0000000000007941 */ /* 0x000fea0003800200 */
.L_x_14325:
[----:B------:R-:W-:Y:S01]  /*182c0*/  IMAD.SHL.U32 R0, R0, 0x200000, RZ ;  /* 0x0020000000007824 */ /* 0x000fe200078e00ff */
[----:B------:R-:W-:-:S04]  /*182d0*/  LEA R3, R3, 0x37800000, 0x17 ;  /* 0x3780000003037811 */ /* 0x000fc800078eb8ff */
[----:B------:R-:W-:Y:S01]  /*182e0*/  LOP3.LUT R45, R3, R0, R45, 0xfe, !PT ;  /* 0x00000000032d7212 */ /* 0x000fe200078efe2d */
[----:B------:R-:W-:Y:S06]  /*182f0*/  BRA `(.L_x_14308) ;  /* 0x0000000000947947 */ /* 0x000fec0003800000 */
.L_x_14320:
        /* <DEDUP_REMOVED lines=14> */
.L_x_14307:
        /* <DEDUP_REMOVED lines=16> */
.L_x_14329:
[----:B------:R-:W-:Y:S01]  /*184e0*/  IMAD.MOV.U32 R45, RZ, RZ, RZ ;  /* 0x000000ffff2d7224 */ /* 0x000fe200078e00ff */
[----:B------:R-:W-:Y:S06]  /*184f0*/  BRA `(.L_x_14308) ;  /* 0x0000000000147947 */ /* 0x000fec0003800000 */
.L_x_14328:
[----:B------:R-:W2:Y:S02]  /*18500*/  LDG.E.64 R4, desc[UR36][R4.64] ;  /* 0x0000002404047981 */ /* 0x000ea4000c1e1b00 */
[----:B--2---:R0:W1:Y:S02]  /*18510*/  I2F.U64 R45, R4 ;  /* 0x00000004002d7312 */ /* 0x0040640000301000 */
[----:B01----:R-:W-:Y:S05]  /*18520*/  BRA `(.L_x_14308) ;  /* 0x0000000000087947 */ /* 0x003fea0003800000 */
.L_x_14327:
[----:B------:R-:W2:Y:S02]  /*18530*/  LDG.E R4, desc[UR36][R4.64] ;  /* 0x0000002404047981 */ /* 0x000ea4000c1e1900 */
[----:B--2---:R-:W-:-:S07]  /*18540*/  I2FP.F32.U32 R45, R4 ;  /* 0x00000004002d7245 */ /* 0x004fce0000201000 */
.L_x_14308:
[----:B------:R-:W-:Y:S05]  /*18550*/  BSYNC.RECONVERGENT B6 ;  /* 0x0000000000067941 */ /* 0x000fea0003800200 */
.L_x_14302:
[----:B------:R-:W3:Y:S01]  /*18560*/  LDCU.U8 UR6, c[0x0][0x3e0] ;  /* 0x00007c00ff0677ac */ /* 0x000ee20008000000 */
[----:B0-2---:R-:W0:Y:S01]  /*18570*/  LDC.64 R4, c[0x0][0x3c0] ;  /* 0x0000f000ff047b82 */ /* 0x005e220000000a00 */
[----:B------:R-:W-:Y:S01]  /*18580*/  BSSY.RECONVERGENT B6, `(.L_x_14330) ;  /* 0x00000e8000067945 */ /* 0x000fe20003800200 */
[----:B------:R-:W2:Y:S01]  /*18590*/  LDCU UR5, c[0x0][0x3f4] ;  /* 0x00007e80ff0577ac */ /* 0x000ea20008000800 */
[----:B---3--:R-:W-:-:S04]  /*185a0*/  UPRMT UR4, UR6, 0x9910, URZ ;  /* 0x0000991006047896 */ /* 0x008fc800080000ff */
        /* <DEDUP_REMOVED lines=16> */
.L_x_14334:
[----:B------:R-:W2:Y:S02]  /*186b0*/  LDG.E.U8 R4, desc[UR36][R4.64] ;  /* 0x0000002404047981 */ /* 0x000ea4000c1e1100 */
[----:B--2---:R-:W-:Y:S01]  /*186c0*/  I2FP.F32.U32 R46, R4 ;  /* 0x00000004002e7245 */ /* 0x004fe20000201000 */
[----:B------:R-:W-:Y:S06]  /*186d0*/  BRA `(.L_x_14336) ;  /* 0x0000000c00487947 */ /* 0x000fec0003800000 */
.L_x_14333:
        /* <DEDUP_REMOVED lines=9> */
.L_x_14338:
[----:B------:R-:W2:Y:S02]  /*18770*/  LDG.E R4, desc[UR36][R4.64] ;  /* 0x0000002404047981 */ /* 0x000ea4000c1e1900 */
[----:B--2---:R-:W-:Y:S01]  /*18780*/  I2FP.F32.S32 R46, R4 ;  /* 0x00000004002e7245 */ /* 0x004fe20000201400 */
[----:B------:R-:W-:Y:S06]  /*18790*/  BRA `(.L_x_14336) ;  /* 0x0000000c00187947 */ /* 0x000fec0003800000 */
.L_x_14337:
[----:B------:R-:W2:Y:S02]  /*187a0*/  LDG.E.U16 R4, desc[UR36][R4.64] ;  /* 0x0000002404047981 */ /* 0x000ea4000c1e1500 */
[----:B--2---:R0:W2:Y:S01]  /*187b0*/  I2F.S16 R46, R4 ;  /* 0x00000004002e7306 */ /* 0x0040a20000101400 */
[----:B------:R-:W-:Y:S05]  /*187c0*/  BRA `(.L_x_14336) ;  /* 0x0000000c000c7947 */ /* 0x000fea0003800000 */
.L_x_14332:
        /* <DEDUP_REMOVED lines=8> */
.L_x_14340:
[----:B------:R-:W2:Y:S02]  /*18850*/  LDG.E.U16 R4, desc[UR36][R4.64] ;  /* 0x0000002404047981 */ /* 0x000ea4000c1e1500 */
[----:B--2---:R-:W-:Y:S01]  /*18860*/  HADD2.F32 R46, -RZ, R4.H0_H0 ;  /* 0x20000004ff2e7230 */ /* 0x004fe20000004100 */
[----:B------:R-:W-:Y:S06]  /*18870*/  BRA `(.L_x_14336) ;  /* 0x0000000800e07947 */ /* 0x000fec0003800000 */
.L_x_14339:
        /* <DEDUP_REMOVED lines=8> */
.L_x_14342:
[----:B------:R-:W2:Y:S02]  /*18900*/  LDG.E.U16 R4, desc[UR36][R4.64] ;  /* 0x0000002404047981 */ /* 0x000ea4000c1e1500 */
[----:B--2---:R-:W-:Y:S01]  /*18910*/  HADD2.F32 R46, -RZ, R4.H0_H0 ;  /* 0x20000004ff2e7230 */ /* 0x004fe20000004100 */
[----:B------:R-:W-:Y:S06]  /*18920*/  BRA `(.L_x_14336) ;  /* 0x0000000800b47947 */ /* 0x000fec0003800000 */
.L_x_14341:
        /* <DEDUP_REMOVED lines=11> */
.L_x_14331:
        /* <DEDUP_REMOVED lines=12> */
.L_x_14345:
        /* <DEDUP_REMOVED lines=11> */
.L_x_14344:
        /* <DEDUP_REMOVED lines=25> */
.L_x_14347:
        /* <DEDUP_REMOVED lines=13> */
.L_x_14346:
[----:B------:R-:W2:Y:S02]  /*18db0*/  LDG.E.U16 R4, desc[UR36][R4.64] ;  /* 0x0000002404047981 */ /* 0x000ea4000c1e1500 */
[----:B--2---:R-:W-:Y:S01]  /*18dc0*/  IMAD.U32 R46, R4, 0x10000, RZ ;  /* 0x00010000042e7824 */ /* 0x004fe200078e00ff */
[----:B------:R-:W-:Y:S06]  /*18dd0*/  BRA `(.L_x_14336) ;  /* 0x0000000400887947 */ /* 0x000fec0003800000 */
.L_x_14343:
        /* <DEDUP_REMOVED lines=11> */
.L_x_14350:
        /* <DEDUP_REMOVED lines=20> */
.L_x_14352:
[----:B------:R-:W-:Y:S05]  /*18fd0*/  BSYNC.RECONVERGENT B0 ;  /* 0x0000000000007941 */ /* 0x000fea0003800200 */
.L_x_14351:
[----:B------:R-:W-:Y:S01]  /*18fe0*/  IMAD.SHL.U32 R0, R0, 0x100000, RZ ;  /* 0x0010000000007824 */ /* 0x000fe200078e00ff */
[----:B------:R-:W-:-:S04]  /*18ff0*/  LEA R3, R3, 0x3b800000, 0x17 ;  /* 0x3b80000003037811 */ /* 0x000fc800078eb8ff */
[----:B------:R-:W-:Y:S01]  /*19000*/  LOP3.LUT R46, R3, R0, R7, 0xfe, !PT ;  /* 0x00000000032e7212 */ /* 0x000fe200078efe07 */
[----:B------:R-:W-:Y:S06]  /*19010*/  BRA `(.L_x_14336) ;  /* 0x0000000000f87947 */ /* 0x000fec0003800000 */
.L_x_14349:
        /* <DEDUP_REMOVED lines=20> */
.L_x_14354:
[----:B------:R-:W-:Y:S05]  /*19160*/  BSYNC.RECONVERGENT B0 ;  /* 0x0000000000007941 */ /* 0x000fea0003800200 */
.L_x_14353:
[----:B------:R-:W-:Y:S01]  /*19170*/  IMAD.SHL.U32 R0, R0, 0x200000, RZ ;  /* 0x0020000000007824 */ /* 0x000fe200078e00ff */
[----:B------:R-:W-:-:S04]  /*19180*/  LEA R3, R3, 0x37800000, 0x17 ;  /* 0x3780000003037811 */ /* 0x000fc800078eb8ff */
[----:B------:R-:W-:Y:S01]  /*19190*/  LOP3.LUT R46, R3, R0, R7, 0xfe, !PT ;  /* 0x00000000032e7212 */ /* 0x000fe200078efe07 */
[----:B------:R-:W-:Y:S06]  /*191a0*/  BRA `(.L_x_14336) ;  /* 0x0000000000947947 */ /* 0x000fec0003800000 */
.L_x_14348:
        /* <DEDUP_REMOVED lines=14> */
.L_x_14335:
[----:B------:R-:W-:Y:S01]  /*19290*/  MOV R14, 0x130 ;  /* 0x00000130000e7802 */ /* 0x000fe20000000f00 */
[----:B------:R-:W0:Y:S01]  /*192a0*/  LDCU.64 UR4, c[0x4][0x120] ;  /* 0x01002400ff0477ac */ /* 0x000e220008000a00 */
[----:B------:R-:W-:Y:S02]  /*192b0*/  IMAD.MOV.U32 R8, RZ, RZ, 0x4e ;  /* 0x0000004eff087424 */ /* 0x000fe400078e00ff */
[----:B------:R-:W-:Y:S01]  /*192c0*/  IMAD.MOV.U32 R12, RZ, RZ, 0x1 ;  /* 0x00000001ff0c7424 */ /* 0x000fe200078e00ff */
[----:B------:R-:W2:Y:S01]  /*192d0*/  LDCU.64 UR6, c[0x4][0x128] ;  /* 0x01002500ff0677ac */ /* 0x000ea20008000a00 */
[----:B------:R-:W3:Y:S01]  /*192e0*/  LDC.64 R14, c[0x4][R14] ;  /* 0x010000000e0e7b82 */ /* 0x000ee20000000a00 */
        /* <DEDUP_REMOVED lines=10> */
.L_x_14357:
[----:B------:R-:W-:Y:S01]  /*19390*/  IMAD.MOV.U32 R46, RZ, RZ, RZ ;  /* 0x000000ffff2e7224 */ /* 0x000fe200078e00ff */
[----:B------:R-:W-:Y:S06]  /*193a0*/  BRA `(.L_x_14336) ;  /* 0x0000000000147947 */ /* 0x000fec0003800000 */
.L_x_14356:
[----:B------:R-:W2:Y:S02]  /*193b0*/  LDG.E.64 R4, desc[UR36][R4.64] ;  /* 0x0000002404047981 */ /* 0x000ea4000c1e1b00 */
[----:B--2---:R0:W2:Y:S02]  /*193c0*/  I2F.U64 R46, R4 ;  /* 0x00000004002e7312 */ /* 0x0040a40000301000 */
[----:B0-2---:R-:W-:Y:S05]  /*193d0*/  BRA `(.L_x_14336) ;  /* 0x0000000000087947 */ /* 0x005fea0003800000 */
.L_x_14355:
[----:B------:R-:W2:Y:S02]  /*193e0*/  LDG.E R4, desc[UR36][R4.64] ;  /* 0x0000002404047981 */ /* 0x000ea4000c1e1900 */
[----:B--2---:R-:W-:-:S07]  /*193f0*/  I2FP.F32.U32 R46, R4 ;  /* 0x00000004002e7245 */ /* 0x004fce0000201000 */
.L_x_14336:
[----:B------:R-:W-:Y:S05]  /*19400*/  BSYNC.RECONVERGENT B6 ;  /* 0x0000000000067941 */ /* 0x000fea0003800200 */
.L_x_14330:
[----:B------:R-:W1:Y:S01]  /*19410*/  LDCU.U8 UR6, c[0x0][0x3e1] ;  /* 0x00007c20ff0677ac */ /* 0x000e620008000000 */
[----:B0-23--:R-:W0:Y:S01]  /*19420*/  LDC.64 R4, c[0x0][0x3c8] ;  /* 0x0000f200ff047b82 */ /* 0x00de220000000a00 */
        /* <DEDUP_REMOVED lines=19> */
.L_x_14362:
[----:B------:R-:W2:Y:S02]  /*19560*/  LDG.E.U8 R4, desc[UR36][R4.64] ;  /* 0x0000002404047981 */ /* 0x000ea4000c1e1100 */
[----:B--2---:R-:W-:Y:S01]  /*19570*/  I2FP.F32.U32 R47, R4 ;  /* 0x00000004002f7245 */ /* 0x004fe20000201000 */
[----:B------:R-:W-:Y:S06]  /*19580*/  BRA `(.L_x_14364) ;  /* 0x0000000c00447947 */ /* 0x000fec0003800000 */
.L_x_14361:
        /* <DEDUP_REMOVED lines=9> */
.L_x_14366:
[----:B------:R-:W2:Y:S02]  /*19620*/  LDG.E R4, desc[UR36][R4.64] ;  /* 0x0000002404047981 */ /* 0x000ea4000c1e1900 */
[----:B--2---:R-:W-:Y:S01]  /*19630*/  I2FP.F32.S32 R47, R4 ;  /* 0x00000004002f7245 */ /* 0x004fe20000201400 */
[----:B------:R-:W-:Y:S06]  /*19640*/  BRA `(.L_x_14364) ;  /* 0x0000000c00147947 */ /* 0x000fec0003800000 */
.L_x_14365:
[----:B------:R-:W2:Y:S02]  /*19650*/  LDG.E.U16 R4, desc[UR36][R4.64] ;  /* 0x0000002404047981 */ /* 0x000ea4000c1e1500 */
[----:B--2---:R2:W3:Y:S01]  /*19660*/  I2F.S16 R47, R4 ;  /* 0x00000004002f7306 */ /* 0x0044e20000101400 */
[----:B------:R-:W-:Y:S05]  /*19670*/  BRA `(.L_x_14364) ;  /* 0x0000000c00087947 */ /* 0x000fea0003800000 */
.L_x_14360:
        /* <DEDUP_REMOVED lines=8> */
.L_x_14368:
[----:B------:R-:W2:Y:S02]  /*19700*/  LDG.E.U16 R4, desc[UR36][R4.64] ;  /* 0x0000002404047981 */ /* 0x000ea4000c1e1500 */
[----:B--2---:R-:W-:Y:S01]  /*19710*/  HADD2.F32 R47, -RZ, R4.H0_H0 ;  /* 0x20000004ff2f7230 */ /* 0x004fe20000004100 */
[----:B------:R-:W-:Y:S06]  /*19720*/  BRA `(.L_x_14364) ;  /* 0x0000000800dc7947 */ /* 0x000fec0003800000 */
.L_x_14367:
        /* <DEDUP_REMOVED lines=8> */
.L_x_14370:
[----:B------:R-:W2:Y:S02]  /*197b0*/  LDG.E.U16 R4, desc[UR36][R4.64] ;  /* 0x0000002404047981 */ /* 0x000ea4000c1e1500 */
[----:B--2---:R-:W-:Y:S01]  /*197c0*/  HADD2.F32 R47, -RZ, R4.H0_H0 ;  /* 0x20000004ff2f7230 */ /* 0x004fe20000004100 */
[----:B------:R-:W-:Y:S06]  /*197d0*/  BRA `(.L_x_14364) ;  /* 0x0000000800b07947 */ /* 0x000fec0003800000 */
.L_x_14369:
        /* <DEDUP_REMOVED lines=11> */
.L_x_14359:
        /* <DEDUP_REMOVED lines=12> */
.L_x_14373:
        /* <DEDUP_REMOVED lines=11> */
.L_x_14372:
        /* <DEDUP_REMOVED lines=25> */
.L_x_14375:
        /* <DEDUP_REMOVED lines=12> */
.L_x_14374:
[----:B------:R-:W2:Y:S02]  /*19c50*/  LDG.E.U16 R4, desc[UR36][R4.64] ;  /* 0x0000002404047981 */ /* 0x000ea4000c1e1500 */
[----:B--2---:R-:W-:Y:S01]  /*19c60*/  IMAD.U32 R47, R4, 0x10000, RZ ;  /* 0x00010000042f7824 */ /* 0x004fe200078e00ff */
[----:B------:R-:W-:Y:S06]  /*19c70*/  BRA `(.L_x_14364) ;  /* 0x0000000400887947 */ /* 0x000fec0003800000 */
.L_x_14371:
        /* <DEDUP_REMOVED lines=11> */
.L_x_14378:
        /* <DEDUP_REMOVED lines=20> */
.L_x_14380:
[----:B------:R-:W-:Y:S05]  /*19e70*/  BSYNC.RECONVERGENT B0 ;  /* 0x0000000000007941 */ /* 0x000fea0003800200 */
.L_x_14379:
[----:B------:R-:W-:Y:S01]  /*19e80*/  IMAD.SHL.U32 R0, R0, 0x100000, RZ ;  /* 0x0010000000007824 */ /* 0x000fe200078e00ff */
[----:B------:R-:W-:-:S04]  /*19e90*/  LEA R3, R3, 0x3b800000, 0x17 ;  /* 0x3b80000003037811 */ /* 0x000fc800078eb8ff */
[----:B------:R-:W-:Y:S01]  /*19ea0*/  LOP3.LUT R47, R3, R0, R47, 0xfe, !PT ;  /* 0x00000000032f7212 */ /* 0x000fe200078efe2f */
[----:B------:R-:W-:Y:S06]  /*19eb0*/  BRA `(.L_x_14364) ;  /* 0x0000000000f87947 */ /* 0x000fec0003800000 */
.L_x_14377:
        /* <DEDUP_REMOVED lines=20> */
.L_x_14382:
[----:B------:R-:W-:Y:S05]  /*1a000*/  BSYNC.RECONVERGENT B0 ;  /* 0x0000000000007941 */ /* 0x000fea0003800200 */
.L_x_14381:
[----:B------:R-:W-:Y:S01]  /*1a010*/  IMAD.SHL.U32 R0, R0, 0x200000, RZ ;  /* 0x0020000000007824 */ /* 0x000fe200078e00ff */
[----:B------:R-:W-:-:S04]  /*1a020*/  LEA R3, R3, 0x37800000, 0x17 ;  /* 0x3780000003037811 */ /* 0x000fc800078eb8ff */
[----:B------:R-:W-:Y:S01]  /*1a030*/  LOP3.LUT R47, R3, R0, R47, 0xfe, !PT ;  /* 0x00000000032f7212 */ /* 0x000fe200078efe2f */
[----:B------:R-:W-:Y:S06]  /*1a040*/  BRA `(.L_x_14364) ;  /* 0x0000000000947947 */ /* 0x000fec0003800000 */
.L_x_14376:
        /* <DEDUP_REMOVED lines=14> */
.L_x_14363:
        /* <DEDUP_REMOVED lines=16> */
.L_x_14385:
[----:B------:R-:W-:Y:S01]  /*1a230*/  IMAD.MOV.U32 R47, RZ, RZ, RZ ;  /* 0x000000ffff2f7224 */ /* 0x000fe200078e00ff */
[----:B------:R-:W-:Y:S06]  /*1a240*/  BRA `(.L_x_14364) ;  /* 0x0000000000147947 */ /* 0x000fec0003800000 */
.L_x_14384:
[----:B------:R-:W2:Y:S02]  /*1a250*/  LDG.E.64 R4, desc[UR36][R4.64] ;  /* 0x0000002404047981 */ /* 0x000ea4000c1e1b00 */
[----:B--2---:R0:W1:Y:S02]  /*1a260*/  I2F.U64 R47, R4 ;  /* 0x00000004002f7312 */ /* 0x0040640000301000 */
[----:B01----:R-:W-:Y:S05]  /*1a270*/  BRA `(.L_x_14364) ;  /* 0x0000000000087947 */ /* 0x003fea0003800000 */
.L_x_14383:
[----:B------:R-:W2:Y:S02]  /*1a280*/  LDG.E R4, desc[UR36][R4.64] ;  /* 0x0000002404047981 */ /* 0x000ea4000c1e1900 */
[----:B--2---:R-:W-:-:S07]  /*1a290*/  I2FP.F32.U32 R47, R4 ;  /* 0x00000004002f7245 */ /* 0x004fce0000201000 */
.L_x_14364:
[----:B------:R-:W-:Y:S05]  /*1a2a0*/  BSYNC.RECONVERGENT B6 ;  /* 0x0000000000067941 */ /* 0x000fea0003800200 */
.L_x_14358:
[----:B------:R-:W4:Y:S01]  /*1a2b0*/  LDCU.U8 UR6, c[0x0][0x3e2] ;  /* 0x00007c40ff0677ac */ /* 0x000f220008000000 */
[----:B012---:R-:W0:Y:S01]  /*1a2c0*/  LDC.64 R4, c[0x0][0x3d0] ;  /* 0x0000f400ff047b82 */ /* 0x007e220000000a00 */
[----:B------:R-:W1:Y:S01]  /*1a2d0*/  LDCU UR5, c[0x0][0x3fc] ;  /* 0x00007f80ff0577ac */ /* 0x000e620008000800 */
[----:B----4-:R-:W-:-:S04]  /*1a2e0*/  UPRMT UR4, UR6, 0x9910, URZ ;  /* 0x0000991006047896 */ /* 0x010fc800080000ff */
        /* <DEDUP_REMOVED lines=16> */
.L_x_14389:
[----:B------:R-:W2:Y:S02]  /*1a3f0*/  LDG.E.U8 R4, desc[UR36][R4.64] ;  /* 0x0000002404047981 */ /* 0x000ea4000c1e1100 */
[----:B--2---:R-:W-:Y:S01]  /*1a400*/  I2FP.F32.U32 R40, R4 ;  /* 0x0000000400287245 */ /* 0x004fe20000201000 */
[----:B------:R-:W-:Y:S06]  /*1a410*/  BRA `(.L_x_14207) ;  /* 0x0000000c003c7947 */ /* 0x000fec0003800000 */
.L_x_14388:
        /* <DEDUP_REMOVED lines=9> */
.L_x_14392:
[----:B------:R-:W2:Y:S02]  /*1a4b0*/  LDG.E R4, desc[UR36][R4.64] ;  /* 0x0000002404047981 */ /* 0x000ea4000c1e1900 */
[----:B--2---:R-:W-:Y:S01]  /*1a4c0*/  I2FP.F32.S32 R40, R4 ;  /* 0x0000000400287245 */ /* 0x004fe20000201400 */
[----:B------:R-:W-:Y:S06]  /*1a4d0*/  BRA `(.L_x_14207) ;  /* 0x0000000c000c7947 */ /* 0x000fec0003800000 */
.L_x_14391:
[----:B------:R-:W2:Y:S02]  /*1a4e0*/  LDG.E.U16 R4, desc[UR36][R4.64] ;  /* 0x0000002404047981 */ /* 0x000ea4000c1e1500 */
[----:B--2---:R0:W1:Y:S01]  /*1a4f0*/  I2F.S16 R40, R4 ;  /* 0x0000000400287306 */ /* 0x0040620000101400 */
[----:B------:R-:W-:Y:S05]  /*1a500*/  BRA `(.L_x_14207) ;  /* 0x0000000c00007947 */ /* 0x000fea0003800000 */
.L_x_14387:
        /* <DEDUP_REMOVED lines=8> */
.L_x_14394:
[----:B------:R-:W2:Y:S02]  /*1a590*/  LDG.E.U16 R4, desc[UR36][R4.64] ;  /* 0x0000002404047981 */ /* 0x000ea4000c1e1500 */
[----:B--2---:R-:W-:Y:S01]  /*1a5a0*/  HADD2.F32 R40, -RZ, R4.H0_H0 ;  /* 0x20000004ff287230 */ /* 0x004fe20000004100 */
[----:B------:R-:W-:Y:S06]  /*1a5b0*/  BRA `(.L_x_14207) ;  /* 0x0000000800d47947 */ /* 0x000fec0003800000 */
.L_x_14393:
        /* <DEDUP_REMOVED lines=8> */
.L_x_14396:
[----:B------:R-:W2:Y:S02]  /*1a640*/  LDG.E.U16 R4, desc[UR36][R4.64] ;  /* 0x0000002404047981 */ /* 0x000ea4000c1e1500 */
[----:B--2---:R-:W-:Y:S01]  /*1a650*/  HADD2.F32 R40, -RZ, R4.H0_H0 ;  /* 0x20000004ff287230 */ /* 0x004fe20000004100 */
[----:B------:R-:W-:Y:S06]  /*1a660*/  BRA `(.L_x_14207) ;  /* 0x0000000800a87947 */ /* 0x000fec0003800000 */
.L_x_14395:
        /* <DEDUP_REMOVED lines=11> */
.L_x_14386:
        /* <DEDUP_REMOVED lines=12> */
.L_x_14399:
        /* <DEDUP_REMOVED lines=11> */
.L_x_14398:
        /* <DEDUP_REMOVED lines=25> */
.L_x_14401:
        /* <DEDUP_REMOVED lines=13> */
.L_x_14400:
[----:B------:R-:W2:Y:S02]  /*1aaf0*/  LDG.E.U16 R4, desc[UR36][R4.64] ;  /* 0x0000002404047981 */ /* 0x000ea4000c1e1500 */
[----:B--2---:R-:W-:Y:S01]  /*1ab00*/  IMAD.U32 R40, R4, 0x10000, RZ ;  /* 0x0001000004287824 */ /* 0x004fe200078e00ff */
[----:B------:R-:W-:Y:S06]  /*1ab10*/  BRA `(.L_x_14207) ;  /* 0x00000004007c7947 */ /* 0x000fec0003800000 */
.L_x_14397:
        /* <DEDUP_REMOVED lines=11> */
.L_x_14404:
        /* <DEDUP_REMOVED lines=19> */
.L_x_14406:
[----:B------:R-:W-:Y:S05]  /*1ad00*/  BSYNC.RECONVERGENT B0 ;  /* 0x0000000000007941 */ /* 0x000fea0003800200 */
.L_x_14405:
[----:B------:R-:W-:Y:S01]  /*1ad10*/  IMAD.SHL.U32 R0, R0, 0x100000, RZ ;  /* 0x0010000000007824 */ /* 0x000fe200078e00ff */
[----:B------:R-:W-:-:S04]  /*1ad20*/  LEA R3, R3, 0x3b800000, 0x17 ;  /* 0x3b80000003037811 */ /* 0x000fc800078eb8ff */
[----:B------:R-:W-:Y:S01]  /*1ad30*/  LOP3.LUT R40, R3, R0, R7, 0xfe, !PT ;  /* 0x0000000003287212 */ /* 0x000fe200078efe07 */
[----:B------:R-:W-:Y:S06]  /*1ad40*/  BRA `(.L_x_14207) ;  /* 0x0000000000f07947 */ /* 0x000fec0003800000 */
.L_x_14403:
        /* <DEDUP_REMOVED lines=19> */
.L_x_14408:
[----:B------:R-:W-:Y:S05]  /*1ae80*/  BSYNC.RECONVERGENT B0 ;  /* 0x0000000000007941 */ /* 0x000fea0003800200 */
.L_x_14407:
[----:B------:R-:W-:Y:S01]  /*1ae90*/  IMAD.SHL.U32 R0, R0, 0x200000, RZ ;  /* 0x0020000000007824 */ /* 0x000fe200078e00ff */
[----:B------:R-:W-:-:S04]  /*1aea0*/  LEA R3, R3, 0x37800000, 0x17 ;  /* 0x3780000003037811 */ /* 0x000fc800078eb8ff */
[----:B------:R-:W-:Y:S01]  /*1aeb0*/  LOP3.LUT R40, R3, R0, R7, 0xfe, !PT ;  /* 0x0000000003287212 */ /* 0x000fe200078efe07 */
[----:B------:R-:W-:Y:S06]  /*1aec0*/  BRA `(.L_x_14207) ;  /* 0x0000000000907947 */ /* 0x000fec0003800000 */
.L_x_14402:
        /* <DEDUP_REMOVED lines=14> */
.L_x_14390:
        /* <DEDUP_REMOVED lines=16> */
.L_x_14411:
[----:B------:R-:W-:Y:S05]  /*1b0b0*/  BRA `(.L_x_14207) ;  /* 0x0000000000147947 */ /* 0x000fea0003800000 */
.L_x_14410:
[----:B------:R-:W2:Y:S02]  /*1b0c0*/  LDG.E.64 R4, desc[UR36][R4.64] ;  /* 0x0000002404047981 */ /* 0x000ea4000c1e1b00 */
[----:B--2---:R0:W1:Y:S02]  /*1b0d0*/  I2F.U64 R40, R4 ;  /* 0x0000000400287312 */ /* 0x0040640000301000 */
[----:B01----:R-:W-:Y:S05]  /*1b0e0*/  BRA `(.L_x_14207) ;  /* 0x0000000000087947 */ /* 0x003fea0003800000 */
.L_x_14409:
[----:B------:R-:W2:Y:S02]  /*1b0f0*/  LDG.E R4, desc[UR36][R4.64] ;  /* 0x0000002404047981 */ /* 0x000ea4000c1e1900 */
[----:B--2---:R-:W-:-:S07]  /*1b100*/  I2FP.F32.U32 R40, R4 ;  /* 0x0000000400287245 */ /* 0x004fce0000201000 */
.L_x_14207:
[----:B------:R-:W-:Y:S05]  /*1b110*/  BSYNC.RECONVERGENT B7 ;  /* 0x0000000000077941 */ /* 0x000fea0003800200 */
.L_x_14206:
[----:B------:R-:W2:Y:S01]  /*1b120*/  LDC R3, c[0x0][0x380] ;  /* 0x0000e000ff037b82 */ /* 0x000ea20000000800 */
[C---:B0-----:R-:W-:Y:S01]  /*1b130*/  VIADD R5, R39.reuse, 0x180 ;  /* 0x0000018027057836 */ /* 0x041fe20000000000 */
[----:B------:R-:W-:Y:S01]  /*1b140*/  BSSY.RECONVERGENT B0, `(.L_x_14412) ;  /* 0x0000016000007945 */ /* 0x000fe20003800200 */
[----:B------:R-:W-:-:S05]  /*1b150*/  VIADD R49, R39, 0x80 ;  /* 0x0000008027317836 */ /* 0x000fca0000000000 */
[----:B------:R-:W0:Y:S01]  /*1b160*/  LDC.U8 R48, c[0x0][0x400] ;  /* 0x00010000ff307b82 */ /* 0x000e220000000000 */
[----:B--2---:R-:W-:Y:S02]  /*1b170*/  IMAD R38, R2, -0x200, R3 ;  /* 0xfffffe0002267824 */ /* 0x004fe400078e0203 */
[----:B------:R-:W-:-:S03]  /*1b180*/  VIADD R3, R39, 0x100 ;  /* 0x0000010027037836 */ /* 0x000fc60000000000 */
[-C--:B------:R-:W-:Y:S02]  /*1b190*/  ISETP.GE.AND P0, PT, R39, R38.reuse, PT ;  /* 0x000000262700720c */ /* 0x080fe40003f06270 */
[-C--:B------:R-:W-:Y:S02]  /*1b1a0*/  ISETP.GE.AND P2, PT, R3, R38.reuse, PT ;  /* 0x000000260300720c */ /* 0x080fe40003f46270 */
[-C--:B------:R-:W-:Y:S02]  /*1b1b0*/  ISETP.GE.AND P3, PT, R5, R38.reuse, PT ;  /* 0x000000260500720c */ /* 0x080fe40003f66270 */
[----:B------:R-:W-:-:S07]  /*1b1c0*/  ISETP.GE.AND P1, PT, R49, R38, PT ;  /* 0x000000263100720c */ /* 0x000fce0003f26270 */
[----:B0-----:R-:W-:Y:S06]  /*1b1d0*/  @P0 BRA `(.L_x_14413) ;  /* 0x0000000000300947 */ /* 0x001fec0003800000 */
[----:B------:R-:W1:Y:S01]  /*1b1e0*/  LDCU UR4, c[0x0][0x388] ;  /* 0x00007100ff0477ac */ /* 0x000e620008000800 */
[----:B-----5:R-:W-:Y:S01]  /*1b1f0*/  FMUL.FTZ R3, R23, R23 ;  /* 0x0000001717037220 */ /* 0x020fe20000410000 */
[----:B------:R-:W-:Y:S02]  /*1b200*/  IMAD.U32 R17, R17, 0x10000, RZ ;  /* 0x0001000011117824 */ /* 0x000fe400078e00ff */
[----:B---3--:R-:W-:Y:S01]  /*1b210*/  FMUL.FTZ R16, R23, R16 ;  /* 0x0000001017107220 */ /* 0x008fe20000410000 */
[----:B------:R-:W-:Y:S02]  /*1b220*/  IMAD.U32 R18, R18, 0x10000, RZ ;  /* 0x0001000012127824 */ /* 0x000fe400078e00ff */
[----:B------:R-:W-:Y:S02]  /*1b230*/  FMUL.FTZ R3, R3, R22 ;  /* 0x0000001603037220 */ /* 0x000fe40000410000 */
[----:B----4-:R-:W-:Y:S01]  /*1b240*/  FADD.FTZ R18, R18, -R19 ;  /* 0x8000001312127221 */ /* 0x010fe20000010000 */
[----:B-1----:R-:W-:Y:S01]  /*1b250*/  FFMA.FTZ R24, -R24, UR4, R17 ;  /* 0x0000000418187c23 */ /* 0x002fe20008010111 */
[----:B------:R-:W-:-:S04]  /*1b260*/  FMUL.FTZ R3, R3, UR4 ;  /* 0x0000000403037c20 */ /* 0x000fc80008410000 */
[----:B------:R-:W-:-:S04]  /*1b270*/  FFMA.FTZ R3, -R3, R18, R24 ;  /* 0x0000001203037223 */ /* 0x000fc80000010118 */
[----:B------:R-:W-:-:S06]  /*1b280*/  FMUL.FTZ R0, R16, R3 ;  /* 0x0000000310007220 */ /* 0x000fcc0000410000 */
[----:B------:R-:W0:Y:S02]  /*1b290*/  F2F.BF16.F32 R0, R0 ;  /* 0x0000000000007304 */ /* 0x000e240000202000 */
.L_x_14413:
[----:B------:R-:W-:Y:S05]  /*1b2a0*/  BSYNC.RECONVERGENT B0 ;  /* 0x0000000000007941 */ /* 0x000fea0003800200 */
.L_x_14412:
[----:B------:R-:W-:Y:S04]  /*1b2b0*/  BSSY.RECONVERGENT B0, `(.L_x_14414) ;  /* 0x000000e000007945 */ /* 0x000fe80003800200 */
[----:B------:R-:W-:Y:S05]  /*1b2c0*/  @P1 BRA `(.L_x_14415) ;  /* 0x0000000000301947 */ /* 0x000fea0003800000 */
[----:B------:R-:W2:Y:S01]  /*1b2d0*/  LDCU UR4, c[0x0][0x388] ;  /* 0x00007100ff0477ac */ /* 0x000ea20008000800 */
[----:B-----5:R-:W-:Y:S01]  /*1b2e0*/  FMUL.FTZ R4, R30, R30 ;  /* 0x0000001e1e047220 */ /* 0x020fe20000410000 */
[----:B------:R-:W-:Y:S02]  /*1b2f0*/  IMAD.U32 R26, R26, 0x10000, RZ ;  /* 0x000100001a1a7824 */ /* 0x000fe400078e00ff */
[----:B------:R-:W-:Y:S01]  /*1b300*/  FMUL.FTZ R25, R30, R25 ;  /* 0x000000191e197220 */ /* 0x000fe20000410000 */
[----:B------:R-:W-:Y:S02]  /*1b310*/  IMAD.U32 R27, R27, 0x10000, RZ ;  /* 0x000100001b1b7824 */ /* 0x000fe400078e00ff */
[----:B-1----:R-:W-:Y:S02]  /*1b320*/  FMUL.FTZ R4, R4, R29 ;  /* 0x0000001d04047220 */ /* 0x002fe40000410000 */
[----:B------:R-:W-:Y:S01]  /*1b330*/  FADD.FTZ R27, R27, -R28 ;  /* 0x8000001c1b1b7221 */ /* 0x000fe20000010000 */
[----:B--2---:R-:W-:Y:S01]  /*1b340*/  FFMA.FTZ R31, -R31, UR4, R26 ;  /* 0x000000041f1f7c23 */ /* 0x004fe2000801011a */
[----:B------:R-:W-:-:S04]  /*1b350*/  FMUL.FTZ R4, R4, UR4 ;  /* 0x0000000404047c20 */ /* 0x000fc80008410000 */
[----:B------:R-:W-:-:S04]  /*1b360*/  FFMA.FTZ R4, -R4, R27, R31 ;  /* 0x0000001b04047223 */ /* 0x000fc8000001011f */
[----:B------:R-:W-:-:S04]  /*1b370*/  FMUL.FTZ R4, R25, R4 ;  /* 0x0000000419047220 */ /* 0x000fc80000410000 */
[----:B---3--:R2:W1:Y:S03]  /*1b380*/  F2F.BF16.F32 R16, R4 ;  /* 0x0000000400107304 */ /* 0x0084660000202000 */
.L_x_14415:
[----:B------:R-:W-:Y:S05]  /*1b390*/  BSYNC.RECONVERGENT B0 ;  /* 0x0000000000007941 */ /* 0x000fea0003800200 */
.L_x_14414:
[----:B------:R-:W-:Y:S04]  /*1b3a0*/  BSSY.RECONVERGENT B0, `(.L_x_14416) ;  /* 0x000000e000007945 */ /* 0x000fe80003800200 */
[----:B------:R-:W-:Y:S05]  /*1b3b0*/  @P2 BRA `(.L_x_14417) ;  /* 0x0000000000302947 */ /* 0x000fea0003800000 */
[----:B------:R-:W0:Y:S01]  /*1b3c0*/  LDCU UR4, c[0x0][0x388] ;  /* 0x00007100ff0477ac */ /* 0x000e220008000800 */
[----:B-----5:R-:W-:Y:S01]  /*1b3d0*/  FMUL.FTZ R3, R37, R37 ;  /* 0x0000002525037220 */ /* 0x020fe20000410000 */
[----:B--2---:R-:W-:Y:S02]  /*1b3e0*/  IMAD.U32 R4, R33, 0x10000, RZ ;  /* 0x0001000021047824 */ /* 0x004fe400078e00ff */
[----:B-1----:R-:W-:Y:S01]  /*1b3f0*/  FMUL.FTZ R32, R37, R32 ;  /* 0x0000002025207220 */ /* 0x002fe20000410000 */
[----:B------:R-:W-:Y:S02]  /*1b400*/  IMAD.U32 R34, R34, 0x10000, RZ ;  /* 0x0001000022227824 */ /* 0x000fe400078e00ff */
[----:B------:R-:W-:Y:S02]  /*1b410*/  FMUL.FTZ R3, R3, R36 ;  /* 0x0000002403037220 */ /* 0x000fe40000410000 */
[----:B------:R-:W-:Y:S01]  /*1b420*/  FADD.FTZ R34, R34, -R35 ;  /* 0x8000002322227221 */ /* 0x000fe20000010000 */
[----:B0-----:R-:W-:Y:S01]  /*1b430*/  FFMA.FTZ R4, -R41, UR4, R4 ;  /* 0x0000000429047c23 */ /* 0x001fe20008010104 */
[----:B------:R-:W-:-:S04]  /*1b440*/  FMUL.FTZ R3, R3, UR4 ;  /* 0x0000000403037c20 */ /* 0x000fc80008410000 */
[----:B------:R-:W-:-:S04]  /*1b450*/  FFMA.FTZ R3, -R3, R34, R4 ;  /* 0x0000002203037223 */ /* 0x000fc80000010104 */
[----:B------:R-:W-:-:S04]  /*1b460*/  FMUL.FTZ R3, R32, R3 ;  /* 0x0000000320037220 */ /* 0x000fc80000410000 */
[----:B------:R0:W1:Y:S03]  /*1b470*/  F2F.BF16.F32 R17, R3 ;  /* 0x0000000300117304 */ /* 0x0000660000202000 */
.L_x_14417:
[----:B------:R-:W-:Y:S05]  /*1b480*/  BSYNC.RECONVERGENT B0 ;  /* 0x0000000000007941 */ /* 0x000fea0003800200 */
.L_x_14416:
[----:B------:R-:W-:Y:S04]  /*1b490*/  BSSY.RECONVERGENT B0, `(.L_x_14418) ;  /* 0x000000e000007945 */ /* 0x000fe80003800200 */
[----:B------:R-:W-:Y:S05]  /*1b4a0*/  @P3 BRA `(.L_x_14419) ;  /* 0x0000000000303947 */ /* 0x000fea0003800000 */
[----:B------:R-:W1:Y:S01]  /*1b4b0*/  LDCU UR4, c[0x0][0x388] ;  /* 0x00007100ff0477ac */ /* 0x000e620008000800 */
[----:B--2--5:R-:W-:Y:S01]  /*1b4c0*/  FMUL.FTZ R4, R46, R46 ;  /* 0x0000002e2e047220 */ /* 0x024fe20000410000 */
[----:B0-----:R-:W-:Y:S02]  /*1b4d0*/  IMAD.U32 R3, R42, 0x10000, RZ ;  /* 0x000100002a037824 */ /* 0x001fe400078e00ff */
[----:B------:R-:W-:Y:S01]  /*1b4e0*/  FMUL.FTZ R44, R46, R44 ;  /* 0x0000002c2e2c7220 */ /* 0x000fe20000410000 */
[----:B------:R-:W-:Y:S02]  /*1b4f0*/  IMAD.U32 R6, R43, 0x10000, RZ ;  /* 0x000100002b067824 */ /* 0x000fe400078e00ff */
[----:B---3--:R-:W-:Y:S02]  /*1b500*/  FMUL.FTZ R4, R4, R47 ;  /* 0x0000002f04047220 */ /* 0x008fe40000410000 */
[----:B------:R-:W-:Y:S01]  /*1b510*/  FADD.FTZ R6, R6, -R45 ;  /* 0x8000002d06067221 */ /* 0x000fe20000010000 */
[----:B-1----:R-:W-:Y:S01]  /*1b520*/  FFMA.FTZ R3, -R40, UR4, R3 ;  /* 0x0000000428037c23 */ /* 0x002fe20008010103 */
[----:B------:R-:W-:-:S04]  /*1b530*/  FMUL.FTZ R4, R4, UR4 ;  /* 0x0000000404047c20 */ /* 0x000fc80008410000 */
[----:B------:R-:W-:-:S04]  /*1b540*/  FFMA.FTZ R3, -R4, R6, R3 ;  /* 0x0000000604037223 */ /* 0x000fc80000010103 */
[----:B------:R-:W-:-:S04]  /*1b550*/  FMUL.FTZ R3, R44, R3 ;  /* 0x000000032c037220 */ /* 0x000fc80000410000 */
[----:B------:R0:W1:Y:S03]  /*1b560*/  F2F.BF16.F32 R18, R3 ;  /* 0x0000000300127304 */ /* 0x0000660000202000 */
.L_x_14419:
[----:B------:R-:W-:Y:S05]  /*1b570*/  BSYNC.RECONVERGENT B0 ;  /* 0x0000000000007941 */ /* 0x000fea0003800200 */
.L_x_14418:
[----:B------:R-:W-:Y:S04]  /*1b580*/  BSSY.RECONVERGENT B6, `(.L_x_14420) ;  /* 0x000010c000067945 */ /* 0x000fe80003800200 */
[----:B------:R-:W-:Y:S05]  /*1b590*/  @P0 BRA `(.L_x_14421) ;  /* 0x0000001000280947 */ /* 0x000fea0003800000 */
[----:B------:R-:W1:Y:S01]  /*1b5a0*/  LDCU UR4, c[0x0][0x404] ;  /* 0x00008080ff0477ac */ /* 0x000e620008000800 */
[----:B--2---:R-:W2:Y:S01]  /*1b5b0*/  LDC.64 R4, c[0x0][0x398] ;  /* 0x0000e600ff047b82 */ /* 0x004ea20000000a00 */
[----:B0-----:R-:W-:Y:S01]  /*1b5c0*/  IMAD R3, R2, 0x200, R39 ;  /* 0x0000020002037824 */ /* 0x001fe200078e0227 */
[----:B------:R-:W-:-:S03]  /*1b5d0*/  PRMT R6, R48, 0x9910, RZ ;  /* 0x0000991030067816 */ /* 0x000fc600000000ff */
        /* <DEDUP_REMOVED lines=15> */
[----:B------:R-:W-:Y:S02]  /*1b6d0*/  IMAD.MOV.U32 R39, RZ, RZ, R49 ;  /* 0x000000ffff277224 */ /* 0x000fe400078e0031 */
[----:B------:R-:W0:Y:S02]  /*1b6e0*/  F2I.FTZ.TRUNC.NTZ R3, R0 ;  /* 0x0000000000037305 */ /* 0x000e24000021f100 */
[----:B0-----:R0:W-:Y:S01]  /*1b6f0*/  STG.E.U8 desc[UR36][R4.64], R3 ;  /* 0x0000000304007986 */ /* 0x0011e2000c101124 */
[----:B------:R-:W-:Y:S05]  /*1b700*/  BRA `(.L_x_14421) ;  /* 0x0000000c00cc7947 */ /* 0x000fea0003800000 */
.L_x_14425:
[----:B------:R-:W-:Y:S02]  /*1b710*/  IMAD.U32 R7, R0, 0x10000, RZ ;  /* 0x0001000000077824 */ /* 0x000fe400078e00ff */
[----:B------:R-:W-:-:S04]  /*1b720*/  IMAD.MOV.U32 R39, RZ, RZ, R49 ;  /* 0x000000ffff277224 */ /* 0x000fc800078e0031 */
[----:B------:R-:W0:Y:S02]  /*1b730*/  F2I.S64.TRUNC R6, R7 ;  /* 0x0000000700067311 */ /* 0x000e24000020d900 */
[----:B0-----:R0:W-:Y:S01]  /*1b740*/  STG.E.U8 desc[UR36][R4.64], R6 ;  /* 0x0000000604007986 */ /* 0x0011e2000c101124 */
[----:B------:R-:W-:Y:S05]  /*1b750*/  BRA `(.L_x_14421) ;  /* 0x0000000c00b87947 */ /* 0x000fea0003800000 */
.L_x_14424:
        /* <DEDUP_REMOVED lines=11> */
.L_x_14428:
[----:B------:R-:W-:Y:S02]  /*1b810*/  IMAD.U32 R0, R0, 0x10000, RZ ;  /* 0x0001000000007824 */ /* 0x000fe400078e00ff */
[----:B------:R-:W-:Y:S02]  /*1b820*/  IMAD.MOV.U32 R39, RZ, RZ, R49 ;  /* 0x000000ffff277224 */ /* 0x000fe400078e0031 */
[----:B------:R-:W0:Y:S02]  /*1b830*/  F2I.FTZ.TRUNC.NTZ R3, R0 ;  /* 0x0000000000037305 */ /* 0x000e24000021f100 */
[----:B0-----:R0:W-:Y:S01]  /*1b840*/  STG.E desc[UR36][R4.64], R3 ;  /* 0x0000000304007986 */ /* 0x0011e2000c101924 */
[----:B------:R-:W-:Y:S05]  /*1b850*/  BRA `(.L_x_14421) ;  /* 0x0000000c00787947 */ /* 0x000fea0003800000 */
.L_x_14427:
[----:B------:R-:W-:Y:S02]  /*1b860*/  IMAD.U32 R0, R0, 0x10000, RZ ;  /* 0x0001000000007824 */ /* 0x000fe400078e00ff */
[----:B------:R-:W-:Y:S02]  /*1b870*/  IMAD.MOV.U32 R39, RZ, RZ, R49 ;  /* 0x000000ffff277224 */ /* 0x000fe400078e0031 */
[----:B------:R-:W0:Y:S02]  /*1b880*/  F2I.FTZ.TRUNC.NTZ R3, R0 ;  /* 0x0000000000037305 */ /* 0x000e24000021f100 */
[----:B0-----:R0:W-:Y:S01]  /*1b890*/  STG.E.U16 desc[UR36][R4.64], R3 ;  /* 0x0000000304007986 */ /* 0x0011e2000c101524 */
[----:B------:R-:W-:Y:S05]  /*1b8a0*/  BRA `(.L_x_14421) ;  /* 0x0000000c00647947 */ /* 0x000fea0003800000 */
.L_x_14423:
        /* <DEDUP_REMOVED lines=10> */
.L_x_14430:
[----:B------:R-:W-:Y:S02]  /*1b950*/  IMAD.U32 R0, R0, 0x10000, RZ ;  /* 0x0001000000007824 */ /* 0x000fe400078e00ff */
[----:B------:R-:W-:-:S03]  /*1b960*/  IMAD.MOV.U32 R39, RZ, RZ, R49 ;  /* 0x000000ffff277224 */ /* 0x000fc600078e0031 */
[----:B------:R-:W-:-:S05]  /*1b970*/  F2FP.F16.F32.PACK_AB R0, RZ, R0 ;  /* 0x00000000ff00723e */ /* 0x000fca00000000ff */
[----:B------:R0:W-:Y:S01]  /*1b980*/  STG.E.U16 desc[UR36][R4.64], R0 ;  /* 0x0000000004007986 */ /* 0x0001e2000c101524 */
[----:B------:R-:W-:Y:S05]  /*1b990*/  BRA `(.L_x_14421) ;  /* 0x0000000c00287947 */ /* 0x000fea0003800000 */
.L_x_14429:
        /* <DEDUP_REMOVED lines=11> */
.L_x_14432:
[----:B------:R-:W-:Y:S02]  /*1ba50*/  IMAD.U32 R0, R0, 0x10000, RZ ;  /* 0x0001000000007824 */ /* 0x000fe400078e00ff */
[----:B------:R-:W-:-:S03]  /*1ba60*/  IMAD.MOV.U32 R39, RZ, RZ, R49 ;  /* 0x000000ffff277224 */ /* 0x000fc600078e0031 */
[----:B------:R-:W-:-:S04]  /*1ba70*/  F2FP.F16.F32.PACK_AB R3, RZ, R0 ;  /* 0x00000000ff03723e */ /* 0x000fc800000000ff */
[----:B------:R-:W-:-:S05]  /*1ba80*/  PRMT R3, R3, 0x5410, RZ ;  /* 0x0000541003037816 */ /* 0x000fca00000000ff */
[----:B------:R0:W-:Y:S01]  /*1ba90*/  STG.E desc[UR36][R4.64], R3 ;  /* 0x0000000304007986 */ /* 0x0001e2000c101924 */
[----:B------:R-:W-:Y:S05]  /*1baa0*/  BRA `(.L_x_14421) ;  /* 0x0000000800e47947 */ /* 0x000fea0003800000 */
.L_x_14431:
[----:B------:R-:W-:Y:S02]  /*1bab0*/  IMAD.U32 R6, R0, 0x10000, RZ ;  /* 0x0001000000067824 */ /* 0x000fe400078e00ff */
[----:B------:R-:W-:Y:S02]  /*1bac0*/  IMAD.MOV.U32 R39, RZ, RZ, R49 ;  /* 0x000000ffff277224 */ /* 0x000fe400078e0031 */
[----:B------:R-:W-:-:S06]  /*1bad0*/  FMUL.FTZ R6, R6, 1 ;  /* 0x3f80000006067820 */ /* 0x000fcc0000410000 */
[----:B------:R-:W0:Y:S02]  /*1bae0*/  F2F.F64.F32 R6, R6 ;  /* 0x0000000600067310 */ /* 0x000e240000201800 */
[----:B0-----:R0:W-:Y:S01]  /*1baf0*/  STG.E.64 desc[UR36][R4.64], R6 ;  /* 0x0000000604007986 */ /* 0x0011e2000c101b24 */
[----:B------:R-:W-:Y:S05]  /*1bb00*/  BRA `(.L_x_14421) ;  /* 0x0000000800cc7947 */ /* 0x000fea0003800000 */
.L_x_14422:
        /* <DEDUP_REMOVED lines=14> */
.L_x_14435:
[----:B------:R-:W-:Y:S01]  /*1bbf0*/  IMAD.U32 R0, R0, 0x10000, RZ ;  /* 0x0001000000007824 */ /* 0x000fe200078e00ff */
[----:B------:R-:W-:Y:S01]  /*1bc00*/  CS2R R10, SRZ ;  /* 0x00000000000a7805 */ /* 0x000fe2000001ff00 */
[----:B------:R-:W-:Y:S02]  /*1bc10*/  IMAD.MOV.U32 R39, RZ, RZ, R49 ;  /* 0x000000ffff277224 */ /* 0x000fe400078e0031 */
[----:B------:R-:W-:-:S04]  /*1bc20*/  FMUL.FTZ R0, R0, 1 ;  /* 0x3f80000000007820 */ /* 0x000fc80000410000 */
[----:B------:R-:W0:Y:S02]  /*1bc30*/  F2F.F64.F32 R8, R0 ;  /* 0x0000000000087310 */ /* 0x000e240000201800 */
[----:B0-----:R0:W-:Y:S01]  /*1bc40*/  STG.E.128 desc[UR36][R4.64], R8 ;  /* 0x0000000804007986 */ /* 0x0011e2000c101d24 */
[----:B------:R-:W-:Y:S05]  /*1bc50*/  BRA `(.L_x_14421) ;  /* 0x0000000800787947 */ /* 0x000fea0003800000 */
.L_x_14434:
        /* <DEDUP_REMOVED lines=19> */
.L_x_14439:
[----:B------:R-:W-:Y:S05]  /*1bd90*/  BSYNC.RECONVERGENT B0 ;  /* 0x0000000000007941 */ /* 0x000fea0003800200 */
.L_x_14438:
[----:B------:R-:W-:Y:S01]  /*1bda0*/  LOP3.LUT R7, R0, 0x80, R7, 0xf8, !PT ;  /* 0x0000008000077812 */ /* 0x000fe200078ef807 */
[----:B------:R-:W-:-:S04]  /*1bdb0*/  IMAD.MOV.U32 R39, RZ, RZ, R49 ;  /* 0x000000ffff277224 */ /* 0x000fc800078e0031 */
[----:B------:R0:W-:Y:S01]  /*1bdc0*/  STG.E.U8 desc[UR36][R4.64], R7 ;  /* 0x0000000704007986 */ /* 0x0001e2000c101124 */
[----:B------:R-:W-:Y:S05]  /*1bdd0*/  BRA `(.L_x_14421) ;  /* 0x0000000800187947 */ /* 0x000fea0003800000 */
.L_x_14437:
        /* <DEDUP_REMOVED lines=15> */
.L_x_14441:
[----:B------:R-:W-:Y:S05]  /*1bed0*/  BSYNC.RECONVERGENT B0 ;  /* 0x0000000000007941 */ /* 0x000fea0003800200 */
.L_x_14440:
[----:B------:R-:W-:Y:S01]  /*1bee0*/  LOP3.LUT R7, R0, 0x80, R7, 0xf8, !PT ;  /* 0x0000008000077812 */ /* 0x000fe200078ef807 */
[----:B------:R-:W-:-:S04]  /*1bef0*/  IMAD.MOV.U32 R39, RZ, RZ, R49 ;  /* 0x000000ffff277224 */ /* 0x000fc800078e0031 */
[----:B------:R0:W-:Y:S01]  /*1bf00*/  STG.E.U8 desc[UR36][R4.64], R7 ;  /* 0x0000000704007986 */ /* 0x0001e2000c101124 */
[----:B------:R-:W-:Y:S05]  /*1bf10*/  BRA `(.L_x_14421) ;  /* 0x0000000400c87947 */ /* 0x000fea0003800000 */
.L_x_14436:
[----:B------:R0:W-:Y:S01]  /*1bf20*/  STG.E.U16 desc[UR36][R4.64], R0 ;  /* 0x0000000004007986 */ /* 0x0001e2000c101524 */
[----:B------:R-:W-:Y:S01]  /*1bf30*/  IMAD.MOV.U32 R39, RZ, RZ, R49 ;  /* 0x000000ffff277224 */ /* 0x000fe200078e0031 */
[----:B------:R-:W-:Y:S06]  /*1bf40*/  BRA `(.L_x_14421) ;  /* 0x0000000400bc7947 */ /* 0x000fec0003800000 */
.L_x_14433:
        /* <DEDUP_REMOVED lines=13> */
.L_x_14444:
        /* <DEDUP_REMOVED lines=13> */
.L_x_14447:
[----:B------:R-:W-:-:S04]  /*1c0f0*/  SHF.R.U32.HI R0, RZ, 0x14, R7 ;  /* 0x00000014ff007819 */ /* 0x000fc80000011607 */
[----:B------:R-:W-:-:S04]  /*1c100*/  LOP3.LUT R0, R0, 0x1, RZ, 0xc0, !PT ;  /* 0x0000000100007812 */ /* 0x000fc800078ec0ff */
[----:B------:R-:W-:-:S04]  /*1c110*/  IADD3 R0, PT, PT, R7, 0x487ffff, R0 ;  /* 0x0487ffff07007810 */ /* 0x000fc80007ffe000 */
[----:B------:R-:W-:-:S04]  /*1c120*/  SHF.R.U32.HI R0, RZ, 0x14, R0 ;  /* 0x00000014ff007819 */ /* 0x000fc80000011600 */
[----:B------:R-:W-:-:S07]  /*1c130*/  LOP3.LUT R3, R0, 0xff, RZ, 0xc0, !PT ;  /* 0x000000ff00037812 */ /* 0x000fce00078ec0ff */
.L_x_14448:
[----:B------:R-:W-:-:S04]  /*1c140*/  SHF.R.U32.HI R0, RZ, 0x18, R7 ;  /* 0x00000018ff007819 */ /* 0x000fc80000011607 */
[----:B------:R-:W-:-:S07]  /*1c150*/  LOP3.LUT R0, R3, 0x80, R0, 0xf8, !PT ;  /* 0x0000008003007812 */ /* 0x000fce00078ef800 */
.L_x_14446:
[----:B------:R-:W-:Y:S05]  /*1c160*/  BSYNC.RECONVERGENT B0 ;  /* 0x0000000000007941 */ /* 0x000fea0003800200 */
.L_x_14445:
[----:B------:R0:W-:Y:S01]  /*1c170*/  STG.E.U8 desc[UR36][R4.64], R0 ;  /* 0x0000000004007986 */ /* 0x0001e2000c101124 */
[----:B------:R-:W-:Y:S01]  /*1c180*/  IMAD.MOV.U32 R39, RZ, RZ, R49 ;  /* 0x000000ffff277224 */ /* 0x000fe200078e0031 */
[----:B------:R-:W-:Y:S06]  /*1c190*/  BRA `(.L_x_14421) ;  /* 0x0000000400287947 */ /* 0x000fec0003800000 */
.L_x_14443:
        /* <DEDUP_REMOVED lines=13> */
.L_x_14451:
[----:B------:R-:W-:-:S04]  /*1c270*/  SHF.R.U32.HI R0, RZ, 0x15, R7 ;  /* 0x00000015ff007819 */ /* 0x000fc80000011607 */
[----:B------:R-:W-:-:S04]  /*1c280*/  LOP3.LUT R0, R0, 0x1, RZ, 0xc0, !PT ;  /* 0x0000000100007812 */ /* 0x000fc800078ec0ff */
[----:B------:R-:W-:-:S04]  /*1c290*/  IADD3 R0, PT, PT, R7, 0x88fffff, R0 ;  /* 0x088fffff07007810 */ /* 0x000fc80007ffe000 */
[----:B------:R-:W-:-:S04]  /*1c2a0*/  SHF.R.U32.HI R0, RZ, 0x15, R0 ;  /* 0x00000015ff007819 */ /* 0x000fc80000011600 */
[----:B------:R-:W-:-:S07]  /*1c2b0*/  LOP3.LUT R3, R0, 0xff, RZ, 0xc0, !PT ;  /* 0x000000ff00037812 */ /* 0x000fce00078ec0ff */
.L_x_14452:
[----:B------:R-:W-:-:S04]  /*1c2c0*/  SHF.R.U32.HI R0, RZ, 0x18, R7 ;  /* 0x00000018ff007819 */ /* 0x000fc80000011607 */
[----:B------:R-:W-:-:S07]  /*1c2d0*/  LOP3.LUT R0, R3, 0x80, R0, 0xf8, !PT ;  /* 0x0000008003007812 */ /* 0x000fce00078ef800 */
.L_x_14450:
[----:B------:R-:W-:Y:S05]  /*1c2e0*/  BSYNC.RECONVERGENT B0 ;  /* 0x0000000000007941 */ /* 0x000fea0003800200 */
.L_x_14449:
[----:B------:R0:W-:Y:S01]  /*1c2f0*/  STG.E.U8 desc[UR36][R4.64], R0 ;  /* 0x0000000004007986 */ /* 0x0001e2000c101124 */
[----:B------:R-:W-:Y:S01]  /*1c300*/  IMAD.MOV.U32 R39, RZ, RZ, R49 ;  /* 0x000000ffff277224 */ /* 0x000fe200078e0031 */
[----:B------:R-:W-:Y:S06]  /*1c310*/  BRA `(.L_x_14421) ;  /* 0x0000000000c87947 */ /* 0x000fec0003800000 */
.L_x_14442:
[----:B------:R-:W-:-:S13]  /*1c320*/  ISETP.NE.AND P0, PT, R3, 0x1c, PT ;  /* 0x0000001c0300780c */ /* 0x000fda0003f05270 */
[----:B------:R-:W-:Y:S05]  /*1c330*/  @!P0 BRA `(.L_x_14453) ;  /* 0x0000000000b08947 */ /* 0x000fea0003800000 */
[----:B------:R-:W-:-:S13]  /*1c340*/  ISETP.NE.AND P0, PT, R3, 0x1d, PT ;  /* 0x0000001d0300780c */ /* 0x000fda0003f05270 */
[----:B------:R-:W-:Y:S05]  /*1c350*/  @!P0 BRA `(.L_x_14454) ;  /* 0x0000000000948947 */ /* 0x000fea0003800000 */
[----:B------:R-:W-:-:S13]  /*1c360*/  ISETP.NE.AND P0, PT, R3, 0x2c, PT ;  /* 0x0000002c0300780c */ /* 0x000fda0003f05270 */
[----:B------:R-:W-:Y:S05]  /*1c370*/  @!P0 BRA `(.L_x_14455) ;  /* 0x0000000000488947 */ /* 0x000fea0003800000 */
.L_x_14426:
        /* <DEDUP_REMOVED lines=16> */
.L_x_14456:
[----:B------:R-:W-:Y:S01]  /*1c480*/  IMAD.MOV.U32 R39, RZ, RZ, R49 ;  /* 0x000000ffff277224 */ /* 0x000fe200078e0031 */
[----:B------:R-:W-:Y:S06]  /*1c490*/  BRA `(.L_x_14421) ;  /* 0x0000000000687947 */ /* 0x000fec0003800000 */
.L_x_14455:
        /* <DEDUP_REMOVED lines=17> */
.L_x_14454:
[----:B------:R-:W-:Y:S02]  /*1c5b0*/  IMAD.U32 R6, R0, 0x10000, RZ ;  /* 0x0001000000067824 */ /* 0x000fe400078e00ff */
[----:B------:R-:W-:-:S04]  /*1c5c0*/  IMAD.MOV.U32 R39, RZ, RZ, R49 ;  /* 0x000000ffff277224 */ /* 0x000fc800078e0031 */
[----:B------:R-:W0:Y:S02]  /*1c5d0*/  F2I.U64.TRUNC R6, R6 ;  /* 0x0000000600067311 */ /* 0x000e24000020d800 */
[----:B0-----:R0:W-:Y:S01]  /*1c5e0*/  STG.E.64 desc[UR36][R4.64], R6 ;  /* 0x0000000604007986 */ /* 0x0011e2000c101b24 */
[----:B------:R-:W-:Y:S05]  /*1c5f0*/  BRA `(.L_x_14421) ;  /* 0x0000000000107947 */ /* 0x000fea0003800000 */
.L_x_14453:
[----:B------:R-:W-:Y:S02]  /*1c600*/  IMAD.U32 R0, R0, 0x10000, RZ ;  /* 0x0001000000007824 */ /* 0x000fe400078e00ff */
[----:B------:R-:W-:Y:S02]  /*1c610*/  IMAD.MOV.U32 R39, RZ, RZ, R49 ;  /* 0x000000ffff277224 */ /* 0x000fe400078e0031 */
[----:B------:R-:W0:Y:S02]  /*1c620*/  F2I.FTZ.U32.TRUNC.NTZ R3, R0 ;  /* 0x0000000000037305 */ /* 0x000e24000021f000 */
[----:B0-----:R0:W-:Y:S03]  /*1c630*/  STG.E desc[UR36][R4.64], R3 ;  /* 0x0000000304007986 */ /* 0x0011e6000c101924 */
.L_x_14421:
[----:B------:R-:W-:Y:S05]  /*1c640*/  BSYNC.RECONVERGENT B6 ;  /* 0x0000000000067941 */ /* 0x000fea0003800200 */
.L_x_14420:
[----:B------:R-:W-:Y:S01]  /*1c650*/  ISETP.GE.AND P0, PT, R39, R38, PT ;  /* 0x000000262700720c */ /* 0x000fe20003f06270 */
[----:B------:R-:W-:-:S12]  /*1c660*/  BSSY.RECONVERGENT B6, `(.L_x_14457) ;  /* 0x00001f0000067945 */ /* 0x000fd80003800200 */
[----:B------:R-:W-:Y:S05]  /*1c670*/  @P0 BRA `(.L_x_14458) ;  /* 0x0000001c00b80947 */ /* 0x000fea0003800000 */
[----:B------:R-:W1:Y:S01]  /*1c680*/  LDCU UR4, c[0x0][0x404] ;  /* 0x00008080ff0477ac */ /* 0x000e620008000800 */
[----:B0-2---:R-:W0:Y:S01]  /*1c690*/  LDC.64 R4, c[0x0][0x398] ;  /* 0x0000e600ff047b82 */ /* 0x005e220000000a00 */
[----:B------:R-:W-:Y:S01]  /*1c6a0*/  IMAD R0, R2, 0x200, R39 ;  /* 0x0000020002007824 */ /* 0x000fe200078e0227 */
[----:B------:R-:W-:-:S03]  /*1c6b0*/  PRMT R6, R48, 0x9910, RZ ;  /* 0x0000991030067816 */ /* 0x000fc600000000ff */
[----:B-1----:R-:W-:Y:S02]  /*1c6c0*/  IMAD R3, R0, UR4, RZ ;  /* 0x0000000400037c24 */ /* 0x002fe4000f8e02ff */
        /* <DEDUP_REMOVED lines=13> */
[----:B---3-5:R-:W-:-:S04]  /*1c7a0*/  IMAD.U32 R16, R16, 0x10000, RZ ;  /* 0x0001000010107824 */ /* 0x028fc800078e00ff */
[----:B------:R-:W0:Y:S02]  /*1c7b0*/  F2I.FTZ.TRUNC.NTZ R3, R16 ;  /* 0x0000001000037305 */ /* 0x000e24000021f100 */
[----:B0-----:R0:W-:Y:S01]  /*1c7c0*/  STG.E.U8 desc[UR36][R4.64], R3 ;  /* 0x0000000304007986 */ /* 0x0011e2000c101124 */
[----:B------:R-:W-:Y:S05]  /*1c7d0*/  BRA `(.L_x_14464) ;  /* 0x0000000c007c7947 */ /* 0x000fea0003800000 */
.L_x_14462:
[----:B---3-5:R-:W-:-:S06]  /*1c7e0*/  IMAD.U32 R7, R16, 0x10000, RZ ;  /* 0x0001000010077824 */ /* 0x028fcc00078e00ff */
[----:B------:R-:W0:Y:S02]  /*1c7f0*/  F2I.S64.TRUNC R6, R7 ;  /* 0x0000000700067311 */ /* 0x000e24000020d900 */
[----:B0-----:R0:W-:Y:S01]  /*1c800*/  STG.E.U8 desc[UR36][R4.64], R6 ;  /* 0x0000000604007986 */ /* 0x0011e2000c101124 */
[----:B------:R-:W-:Y:S05]  /*1c810*/  BRA `(.L_x_14464) ;  /* 0x0000000c006c7947 */ /* 0x000fea0003800000 */
.L_x_14461:
[----:B------:R-:W-:-:S13]  /*1c820*/  ISETP.NE.AND P0, PT, R0, 0x2, PT ;  /* 0x000000020000780c */ /* 0x000fda0003f05270 */
[----:B------:R-:W-:Y:S05]  /*1c830*/  @!P0 BRA `(.L_x_14465) ;  /* 0x0000000000308947 */ /* 0x000fea0003800000 */
[----:B------:R-:W-:-:S13]  /*1c840*/  ISETP.NE.AND P0, PT, R0, 0x3, PT ;  /* 0x000000030000780c */ /* 0x000fda0003f05270 */
[----:B------:R-:W-:Y:S05]  /*1c850*/  @!P0 BRA `(.L_x_14466) ;  /* 0x0000000000188947 */ /* 0x000fea0003800000 */
[----:B------:R-:W-:-:S13]  /*1c860*/  ISETP.NE.AND P0, PT, R0, 0x4, PT ;  /* 0x000000040000780c */ /* 0x000fda0003f05270 */
[----:B------:R-:W-:Y:S05]  /*1c870*/  @P0 BRA `(.L_x_14463) ;  /* 0x0000000800780947 */ /* 0x000fea0003800000 */
[----:B---3-5:R-:W-:-:S06]  /*1c880*/  IMAD.U32 R6, R16, 0x10000, RZ ;  /* 0x0001000010067824 */ /* 0x028fcc00078e00ff */
[----:B------:R-:W0:Y:S02]  /*1c890*/  F2I.S64.TRUNC R6, R6 ;  /* 0x0000000600067311 */ /* 0x000e24000020d900 */
[----:B0-----:R0:W-:Y:S01]  /*1c8a0*/  STG.E.64 desc[UR36][R4.64], R6 ;  /* 0x0000000604007986 */ /* 0x0011e2000c101b24 */
[----:B------:R-:W-:Y:S05]  /*1c8b0*/  BRA `(.L_x_14464) ;  /* 0x0000000c00447947 */ /* 0x000fea0003800000 */
.L_x_14466:
[----:B---3-5:R-:W-:-:S04]  /*1c8c0*/  IMAD.U32 R16, R16, 0x10000, RZ ;  /* 0x0001000010107824 */ /* 0x028fc800078e00ff */
[----:B------:R-:W0:Y:S02]  /*1c8d0*/  F2I.FTZ.TRUNC.NTZ R3, R16 ;  /* 0x0000001000037305 */ /* 0x000e24000021f100 */
[----:B0-----:R0:W-:Y:S01]  /*1c8e0*/  STG.E desc[UR36][R4.64], R3 ;  /* 0x0000000304007986 */ /* 0x0011e2000c101924 */
[----:B------:R-:W-:Y:S05]  /*1c8f0*/  BRA `(.L_x_14464) ;  /* 0x0000000c00347947 */ /* 0x000fea0003800000 */
.L_x_14465:
[----:B---3-5:R-:W-:-:S04]  /*1c900*/  IMAD.U32 R16, R16, 0x10000, RZ ;  /* 0x0001000010107824 */ /* 0x028fc800078e00ff */
[----:B------:R-:W0:Y:S02]  /*1c910*/  F2I.FTZ.TRUNC.NTZ R3, R16 ;  /* 0x0000001000037305 */ /* 0x000e24000021f100 */
[----:B0-----:R0:W-:Y:S01]  /*1c920*/  STG.E.U16 desc[UR36][R4.64], R3 ;  /* 0x0000000304007986 */ /* 0x0011e2000c101524 */
[----:B------:R-:W-:Y:S05]  /*1c930*/  BRA `(.L_x_14464) ;  /* 0x0000000c00247947 */ /* 0x000fea0003800000 */
.L_x_14460:
[----:B------:R-:W-:-:S13]  /*1c940*/  ISETP.GT.AND P0, PT, R0, 0x6, PT ;  /* 0x000000060000780c */ /* 0x000fda0003f04270 */
[----:B------:R-:W-:Y:S05]  /*1c950*/  @P0 BRA `(.L_x_14467) ;  /* 0x00000000002c0947 */ /* 0x000fea0003800000 */
[----:B------:R-:W-:-:S13]  /*1c960*/  ISETP.NE.AND P0, PT, R0, 0x5, PT ;  /* 0x000000050000780c */ /* 0x000fda0003f05270 */
[----:B------:R-:W-:Y:S05]  /*1c970*/  @!P0 BRA `(.L_x_14468) ;  /* 0x0000000000148947 */ /* 0x000fea0003800000 */
[----:B------:R-:W-:-:S13]  /*1c980*/  ISETP.NE.AND P0, PT, R0, 0x6, PT ;  /* 0x000000060000780c */ /* 0x000fda0003f05270 */
[----:B------:R-:W-:Y:S05]  /*1c990*/  @P0 BRA `(.L_x_14463) ;  /* 0x0000000800300947 */ /* 0x000fea0003800000 */
[----:B---3-5:R-:W-:-:S05]  /*1c9a0*/  IMAD.U32 R3, R16, 0x10000, RZ ;  /* 0x0001000010037824 */ /* 0x028fca00078e00ff */
[----:B------:R0:W-:Y:S01]  /*1c9b0*/  STG.E desc[UR36][R4.64], R3 ;  /* 0x0000000304007986 */ /* 0x0001e2000c101924 */
[----:B------:R-:W-:Y:S05]  /*1c9c0*/  BRA `(.L_x_14464) ;  /* 0x0000000c00007947 */ /* 0x000fea0003800000 */
.L_x_14468:
[----:B---3-5:R-:W-:-:S05]  /*1c9d0*/  IMAD.U32 R0, R16, 0x10000, RZ ;  /* 0x0001000010007824 */ /* 0x028fca00078e00ff */
[----:B------:R-:W-:-:S05]  /*1c9e0*/  F2FP.F16.F32.PACK_AB R0, RZ, R0 ;  /* 0x00000000ff00723e */ /* 0x000fca00000000ff */
[----:B------:R1:W-:Y:S01]  /*1c9f0*/  STG.E.U16 desc[UR36][R4.64], R0 ;  /* 0x0000000004007986 */ /* 0x0003e2000c101524 */
[----:B------:R-:W-:Y:S05]  /*1ca00*/  BRA `(.L_x_14464) ;  /* 0x0000000800f07947 */ /* 0x000fea0003800000 */
.L_x_14467:
[----:B------:R-:W-:-:S13]  /*1ca10*/  ISETP.NE.AND P0, PT, R0, 0x7, PT ;  /* 0x000000070000780c */ /* 0x000fda0003f05270 */
[----:B------:R-:W-:Y:S05]  /*1ca20*/  @!P0 BRA `(.L_x_14469) ;  /* 0x0000000000348947 */ /* 0x000fea0003800000 */
[----:B------:R-:W-:-:S13]  /*1ca30*/  ISETP.NE.AND P0, PT, R0, 0x8, PT ;  /* 0x000000080000780c */ /* 0x000fda0003f05270 */
[----:B------:R-:W-:Y:S05]  /*1ca40*/  @!P0 BRA `(.L_x_14470) ;  /* 0x0000000000188947 */ /* 0x000fea0003800000 */
[----:B------:R-:W-:-:S13]  /*1ca50*/  ISETP.NE.AND P0, PT, R0, 0x9, PT ;  /* 0x000000090000780c */ /* 0x000fda0003f05270 */
[----:B------:R-:W-:Y:S05]  /*1ca60*/  @P0 BRA `(.L_x_14463) ;  /* 0x0000000400fc0947 */ /* 0x000fea0003800000 */
[----:B---3-5:R-:W-:Y:S02]  /*1ca70*/  IMAD.U32 R6, R16, 0x10000, RZ ;  /* 0x0001000010067824 */ /* 0x028fe400078e00ff */
[----:B------:R-:W-:-:S05]  /*1ca80*/  IMAD.MOV.U32 R7, RZ, RZ, RZ ;  /* 0x000000ffff077224 */ /* 0x000fca00078e00ff */
[----:B------:R3:W-:Y:S01]  /*1ca90*/  STG.E.64 desc[UR36][R4.64], R6 ;  /* 0x0000000604007986 */ /* 0x0007e2000c101b24 */
[----:B------:R-:W-:Y:S05]  /*1caa0*/  BRA `(.L_x_14464) ;  /* 0x0000000800c87947 */ /* 0x000fea0003800000 */
.L_x_14470:
[----:B---3-5:R-:W-:-:S05]  /*1cab0*/  IMAD.U32 R16, R16, 0x10000, RZ ;  /* 0x0001000010107824 */ /* 0x028fca00078e00ff */
[----:B------:R-:W-:-:S04]  /*1cac0*/  F2FP.F16.F32.PACK_AB R3, RZ, R16 ;  /* 0x00000010ff03723e */ /* 0x000fc800000000ff */
[----:B------:R-:W-:-:S05]  /*1cad0*/  PRMT R3, R3, 0x5410, RZ ;  /* 0x0000541003037816 */ /* 0x000fca00000000ff */
[----:B------:R0:W-:Y:S01]  /*1cae0*/  STG.E desc[UR36][R4.64], R3 ;  /* 0x0000000304007986 */ /* 0x0001e2000c101924 */
[----:B------:R-:W-:Y:S05]  /*1caf0*/  BRA `(.L_x_14464) ;  /* 0x0000000800b47947 */ /* 0x000fea0003800000 */
.L_x_14469:
[----:B---3-5:R-:W-:-:S04]  /*1cb00*/  IMAD.U32 R6, R16, 0x10000, RZ ;  /* 0x0001000010067824 */ /* 0x028fc800078e00ff */
[----:B------:R-:W-:-:S06]  /*1cb10*/  FMUL.FTZ R6, R6, 1 ;  /* 0x3f80000006067820 */ /* 0x000fcc0000410000 */
[----:B------:R-:W0:Y:S02]  /*1cb20*/  F2F.F64.F32 R6, R6 ;  /* 0x0000000600067310 */ /* 0x000e240000201800 */
[----:B0-----:R2:W-:Y:S01]  /*1cb30*/  STG.E.64 desc[UR36][R4.64], R6 ;  /* 0x0000000604007986 */ /* 0x0015e2000c101b24 */
[----:B------:R-:W-:Y:S05]  /*1cb40*/  BRA `(.L_x_14464) ;  /* 0x0000000800a07947 */ /* 0x000fea0003800000 */
.L_x_14459:
        /* <DEDUP_REMOVED lines=10> */
[----:B---3-5:R-:W-:-:S06]  /*1cbf0*/  IMAD.U32 R3, R16, 0x10000, RZ ;  /* 0x0001000010037824 */ /* 0x028fcc00078e00ff */
[----:B------:R-:W0:Y:S02]  /*1cc00*/  F2I.FTZ.U32.TRUNC.NTZ R3, R3 ;  /* 0x0000000300037305 */ /* 0x000e24000021f000 */
[----:B0-----:R0:W-:Y:S01]  /*1cc10*/  STG.E.U16 desc[UR36][R4.64], R3 ;  /* 0x0000000304007986 */ /* 0x0011e2000c101524 */
[----:B------:R-:W-:Y:S05]  /*1cc20*/  BRA `(.L_x_14464) ;  /* 0x0000000800687947 */ /* 0x000fea0003800000 */
.L_x_14474:
[----:B---3-5:R-:W-:Y:S01]  /*1cc30*/  IMAD.U32 R7, R16, 0x10000, RZ ;  /* 0x0001000010077824 */ /* 0x028fe200078e00ff */
        /* <DEDUP_REMOVED lines=17> */
.L_x_14477:
[----:B------:R-:W-:-:S04]  /*1cd50*/  SHF.R.U32.HI R3, RZ, 0x18, R7 ;  /* 0x00000018ff037819 */ /* 0x000fc80000011607 */
[----:B------:R-:W-:-:S07]  /*1cd60*/  LOP3.LUT R0, R0, 0x80, R3, 0xf8, !PT ;  /* 0x0000008000007812 */ /* 0x000fce00078ef803 */
.L_x_14476:
[----:B------:R-:W-:Y:S05]  /*1cd70*/  BSYNC.RECONVERGENT B0 ;  /* 0x0000000000007941 */ /* 0x000fea0003800200 */
.L_x_14475:
[----:B------:R0:W-:Y:S01]  /*1cd80*/  STG.E.U8 desc[UR36][R4.64], R0 ;  /* 0x0000000004007986 */ /* 0x0001e2000c101124 */
[----:B------:R-:W-:Y:S05]  /*1cd90*/  BRA `(.L_x_14464) ;  /* 0x00000008000c7947 */ /* 0x000fea0003800000 */
.L_x_14473:
        /* <DEDUP_REMOVED lines=18> */
.L_x_14480:
[----:B------:R-:W-:-:S04]  /*1cec0*/  SHF.R.U32.HI R3, RZ, 0x18, R7 ;  /* 0x00000018ff037819 */ /* 0x000fc80000011607 */
[----:B------:R-:W-:-:S07]  /*1ced0*/  LOP3.LUT R0, R0, 0x80, R3, 0xf8, !PT ;  /* 0x0000008000007812 */ /* 0x000fce00078ef803 */
.L_x_14479:
[----:B------:R-:W-:Y:S05]  /*1cee0*/  BSYNC.RECONVERGENT B0 ;  /* 0x0000000000007941 */ /* 0x000fea0003800200 */
.L_x_14478:
[----:B------:R0:W-:Y:S01]  /*1cef0*/  STG.E.U8 desc[UR36][R4.64], R0 ;  /* 0x0000000004007986 */ /* 0x0001e2000c101124 */
[----:B------:R-:W-:Y:S05]  /*1cf00*/  BRA `(.L_x_14464) ;  /* 0x0000000400b07947 */ /* 0x000fea0003800000 */
.L_x_14472:
[----:B------:R-:W-:-:S13]  /*1cf10*/  ISETP.NE.AND P0, PT, R0, 0x1c, PT ;  /* 0x0000001c0000780c */ /* 0x000fda0003f05270 */
[----:B------:R-:W-:Y:S05]  /*1cf20*/  @!P0 BRA `(.L_x_14481) ;  /* 0x0000000000608947 */ /* 0x000fea0003800000 */
[----:B------:R-:W-:-:S13]  /*1cf30*/  ISETP.NE.AND P0, PT, R0, 0x1d, PT ;  /* 0x0000001d0000780c */ /* 0x000fda0003f05270 */
[----:B------:R-:W-:Y:S05]  /*1cf40*/  @!P0 BRA `(.L_x_14482) ;  /* 0x0000000000488947 */ /* 0x000fea0003800000 */
[----:B------:R-:W-:-:S13]  /*1cf50*/  ISETP.NE.AND P0, PT, R0, 0x2c, PT ;  /* 0x0000002c0000780c */ /* 0x000fda0003f05270 */
[----:B------:R-:W-:Y:S05]  /*1cf60*/  @P0 BRA `(.L_x_14463) ;  /* 0x0000000000bc0947 */ /* 0x000fea0003800000 */
[----:B---3-5:R-:W-:-:S05]  /*1cf70*/  IMAD.U32 R16, R16, 0x10000, RZ ;  /* 0x0001000010107824 */ /* 0x028fca00078e00ff */
        /* <DEDUP_REMOVED lines=15> */
.L_x_14482:
[----:B---3-5:R-:W-:-:S06]  /*1d070*/  IMAD.U32 R6, R16, 0x10000, RZ ;  /* 0x0001000010067824 */ /* 0x028fcc00078e00ff */
[----:B------:R-:W0:Y:S02]  /*1d080*/  F2I.U64.TRUNC R6, R6 ;  /* 0x0000000600067311 */ /* 0x000e24000020d800 */
[----:B0-----:R0:W-:Y:S01]  /*1d090*/  STG.E.64 desc[UR36][R4.64], R6 ;  /* 0x0000000604007986 */ /* 0x0011e2000c101b24 */
[----:B------:R-:W-:Y:S05]  /*1d0a0*/  BRA `(.L_x_14464) ;  /* 0x0000000400487947 */ /* 0x000fea0003800000 */
.L_x_14481:
[----:B---3-5:R-:W-:-:S04]  /*1d0b0*/  IMAD.U32 R16, R16, 0x10000, RZ ;  /* 0x0001000010107824 */ /* 0x028fc800078e00ff */
[----:B------:R-:W0:Y:S02]  /*1d0c0*/  F2I.FTZ.U32.TRUNC.NTZ R3, R16 ;  /* 0x0000001000037305 */ /* 0x000e24000021f000 */
[----:B0-----:R0:W-:Y:S01]  /*1d0d0*/  STG.E desc[UR36][R4.64], R3 ;  /* 0x0000000304007986 */ /* 0x0011e2000c101924 */
[----:B------:R-:W-:Y:S05]  /*1d0e0*/  BRA `(.L_x_14464) ;  /* 0x0000000400387947 */ /* 0x000fea0003800000 */
.L_x_14471:
[----:B------:R-:W-:-:S13]  /*1d0f0*/  ISETP.GT.AND P0, PT, R0, 0xe, PT ;  /* 0x0000000e0000780c */ /* 0x000fda0003f04270 */
[----:B------:R-:W-:Y:S05]  /*1d100*/  @P0 BRA `(.L_x_14483) ;  /* 0x00000000003c0947 */ /* 0x000fea0003800000 */
[----:B------:R-:W-:-:S13]  /*1d110*/  ISETP.NE.AND P0, PT, R0, 0xa, PT ;  /* 0x0000000a0000780c */ /* 0x000fda0003f05270 */
[----:B------:R-:W-:Y:S05]  /*1d120*/  @!P0 BRA `(.L_x_14484) ;  /* 0x00000000001c8947 */ /* 0x000fea0003800000 */
[----:B------:R-:W-:-:S13]  /*1d130*/  ISETP.NE.AND P0, PT, R0, 0xb, PT ;  /* 0x0000000b0000780c */ /* 0x000fda0003f05270 */
[----:B------:R-:W-:Y:S05]  /*1d140*/  @P0 BRA `(.L_x_14463) ;  /* 0x0000000000440947 */ /* 0x000fea0003800000 */
[----:B---3-5:R-:W-:-:S05]  /*1d150*/  IMAD.U32 R16, R16, 0x10000, RZ ;  /* 0x0001000010107824 */ /* 0x028fca00078e00ff */
[----:B------:R-:W-:-:S04]  /*1d160*/  FSETP.NEU.FTZ.AND P0, PT, R16, RZ, PT ;  /* 0x000000ff1000720b */ /* 0x000fc80003f1d000 */
[----:B------:R-:W-:-:S05]  /*1d170*/  SEL R3, RZ, 0x1, !P0 ;  /* 0x00000001ff037807 */ /* 0x000fca0004000000 */
[----:B------:R0:W-:Y:S01]  /*1d180*/  STG.E.U8 desc[UR36][R4.64], R3 ;  /* 0x0000000304007986 */ /* 0x0001e2000c101124 */
[----:B------:R-:W-:Y:S05]  /*1d190*/  BRA `(.L_x_14464) ;  /* 0x00000004000c7947 */ /* 0x000fea0003800000 */
.L_x_14484:
[----:B---3-5:R-:W-:Y:S01]  /*1d1a0*/  IMAD.U32 R16, R16, 0x10000, RZ ;  /* 0x0001000010107824 */ /* 0x028fe200078e00ff */
[----:B------:R-:W-:-:S03]  /*1d1b0*/  CS2R R10, SRZ ;  /* 0x00000000000a7805 */ /* 0x000fc6000001ff00 */
[----:B------:R-:W-:-:S06]  /*1d1c0*/  FMUL.FTZ R8, R16, 1 ;  /* 0x3f80000010087820 */ /* 0x000fcc0000410000 */
[----:B------:R-:W0:Y:S02]  /*1d1d0*/  F2F.F64.F32 R8, R8 ;  /* 0x0000000800087310 */ /* 0x000e240000201800 */
[----:B0-----:R0:W-:Y:S01]  /*1d1e0*/  STG.E.128 desc[UR36][R4.64], R8 ;  /* 0x0000000804007986 */ /* 0x0011e2000c101d24 */
[----:B------:R-:W-:Y:S05]  /*1d1f0*/  BRA `(.L_x_14464) ;  /* 0x0000000000f47947 */ /* 0x000fea0003800000 */
.L_x_14483:
[----:B------:R-:W-:-:S13]  /*1d200*/  ISETP.NE.AND P0, PT, R0, 0xf, PT ;  /* 0x0000000f0000780c */ /* 0x000fda0003f05270 */
[----:B------:R-:W-:Y:S05]  /*1d210*/  @!P0 BRA `(.L_x_14485) ;  /* 0x0000000000e88947 */ /* 0x000fea0003800000 */
[----:B------:R-:W-:-:S13]  /*1d220*/  ISETP.NE.AND P0, PT, R0, 0x17, PT ;  /* 0x000000170000780c */ /* 0x000fda0003f05270 */
[----:B------:R-:W-:Y:S05]  /*1d230*/  @!P0 BRA `(.L_x_14486) ;  /* 0x0000000000908947 */ /* 0x000fea0003800000 */
[----:B------:R-:W-:-:S13]  /*1d240*/  ISETP.NE.AND P0, PT, R0, 0x18, PT ;  /* 0x000000180000780c */ /* 0x000fda0003f05270 */
[----:B------:R-:W-:Y:S05]  /*1d250*/  @!P0 BRA `(.L_x_14487) ;  /* 0x0000000000448947 */ /* 0x000fea0003800000 */
.L_x_14463:
        /* <DEDUP_REMOVED lines=16> */
.L_x_14488:
[----:B------:R-:W-:Y:S05]  /*1d360*/  BRA `(.L_x_14464) ;  /* 0x0000000000987947 */ /* 0x000fea0003800000 */
.L_x_14487:
[----:B---3-5:R-:W-:Y:S01]  /*1d370*/  IMAD.U32 R7, R16, 0x10000, RZ ;  /* 0x0001000010077824 */ /* 0x028fe200078e00ff */
        /* <DEDUP_REMOVED lines=12> */
.L_x_14490:
[----:B------:R-:W-:Y:S05]  /*1d440*/  BSYNC.RECONVERGENT B0 ;  /* 0x0000000000007941 */ /* 0x000fea0003800200 */
.L_x_14489:
[----:B------:R-:W-:-:S05]  /*1d450*/  LOP3.LUT R3, R0, 0x80, R3, 0xf8, !PT ;  /* 0x0000008000037812 */ /* 0x000fca00078ef803 */
[----:B------:R0:W-:Y:S01]  /*1d460*/  STG.E.U8 desc[UR36][R4.64], R3 ;  /* 0x0000000304007986 */ /* 0x0001e2000c101124 */
[----:B------:R-:W-:Y:S05]  /*1d470*/  BRA `(.L_x_14464) ;  /* 0x0000000000547947 */ /* 0x000fea0003800000 */
.L_x_14486:
[----:B---3-5:R-:W-:Y:S01]  /*1d480*/  IMAD.U32 R3, R16, 0x10000, RZ ;  /* 0x0001000010037824 */ /* 0x028fe200078e00ff */
        /* <DEDUP_REMOVED lines=11> */
.L_x_14492:
[----:B------:R-:W-:Y:S01]  /*1d540*/  IMAD.MOV.U32 R0, RZ, RZ, 0x7f ;  /* 0x0000007fff007424 */ /* 0x000fe200078e00ff */
[----:B------:R-:W-:-:S04]  /*1d550*/  ISETP.GT.U32.AND P0, PT, R6, 0x7f800000, PT ;  /* 0x7f8000000600780c */ /* 0x000fc80003f04070 */
[----:B------:R-:W-:-:S09]  /*1d560*/  SEL R0, R0, 0x7c, P0 ;  /* 0x0000007c00007807 */ /* 0x000fd20000000000 */
.L_x_14493:
[----:B------:R-:W-:Y:S05]  /*1d570*/  BSYNC.RECONVERGENT B0 ;  /* 0x0000000000007941 */ /* 0x000fea0003800200 */
.L_x_14491:
[----:B------:R-:W-:-:S04]  /*1d580*/  SHF.R.U32.HI R3, RZ, 0x18, R3 ;  /* 0x00000018ff037819 */ /* 0x000fc80000011603 */
[----:B------:R-:W-:-:S05]  /*1d590*/  LOP3.LUT R3, R0, 0x80, R3, 0xf8, !PT ;  /* 0x0000008000037812 */ /* 0x000fca00078ef803 */
[----:B------:R0:W-:Y:S01]  /*1d5a0*/  STG.E.U8 desc[UR36][R4.64], R3 ;  /* 0x0000000304007986 */ /* 0x0001e2000c101124 */
[----:B------:R-:W-:Y:S05]  /*1d5b0*/  BRA `(.L_x_14464) ;  /* 0x0000000000047947 */ /* 0x000fea0003800000 */
.L_x_14485:
[----:B---3-5:R0:W-:Y:S02]  /*1d5c0*/  STG.E.U16 desc[UR36][R4.64], R16 ;  /* 0x0000001004007986 */ /* 0x0281e4000c101524 */
.L_x_14464:
        /* <DEDUP_REMOVED lines=25> */
.L_x_14497:
[----:B------:R-:W-:-:S06]  /*1d760*/  IMAD.U32 R7, R17, 0x10000, RZ ;  /* 0x0001000011077824 */ /* 0x000fcc00078e00ff */
[----:B------:R-:W0:Y:S02]  /*1d770*/  F2I.S64.TRUNC R6, R7 ;  /* 0x0000000700067311 */ /* 0x000e24000020d900 */
[----:B0-----:R0:W-:Y:S01]  /*1d780*/  STG.E.U8 desc[UR36][R4.64], R6 ;  /* 0x0000000604007986 */ /* 0x0011e2000c101124 */
[----:B------:R-:W-:Y:S05]  /*1d790*/  BRA `(.L_x_14499) ;  /* 0x0000000c006c7947 */ /* 0x000fea0003800000 */
.L_x_14496:
        /* <DEDUP_REMOVED lines=10> */
.L_x_14501:
[----:B------:R-:W-:-:S06]  /*1d840*/  IMAD.U32 R17, R17, 0x10000, RZ ;  /* 0x0001000011117824 */ /* 0x000fcc00078e00ff */
[----:B------:R-:W0:Y:S02]  /*1d850*/  F2I.FTZ.TRUNC.NTZ R17, R17 ;  /* 0x0000001100117305 */ /* 0x000e24000021f100 */
[----:B0-----:R0:W-:Y:S01]  /*1d860*/  STG.E desc[UR36][R4.64], R17 ;  /* 0x0000001104007986 */ /* 0x0011e2000c101924 */
[----:B------:R-:W-:Y:S05]  /*1d870*/  BRA `(.L_x_14499) ;  /* 0x0000000c00347947 */ /* 0x000fea0003800000 */
.L_x_14500:
[----:B------:R-:W-:-:S06]  /*1d880*/  IMAD.U32 R17, R17, 0x10000, RZ ;  /* 0x0001000011117824 */ /* 0x000fcc00078e00ff */
[----:B------:R-:W0:Y:S02]  /*1d890*/  F2I.FTZ.TRUNC.NTZ R17, R17 ;  /* 0x0000001100117305 */ /* 0x000e24000021f100 */
[----:B0-----:R0:W-:Y:S01]  /*1d8a0*/  STG.E.U16 desc[UR36][R4.64], R17 ;  /* 0x0000001104007986 */ /* 0x0011e2000c101524 */
[----:B------:R-:W-:Y:S05]  /*1d8b0*/  BRA `(.L_x_14499) ;  /* 0x0000000c00247947 */ /* 0x000fea0003800000 */
.L_x_14495:
        /* <DEDUP_REMOVED lines=9> */
.L_x_14503:
[----:B------:R-:W-:-:S05]  /*1d950*/  IMAD.U32 R0, R17, 0x10000, RZ ;  /* 0x0001000011007824 */ /* 0x000fca00078e00ff */
[----:B------:R-:W-:-:S05]  /*1d960*/  F2FP.F16.F32.PACK_AB R0, RZ, R0 ;  /* 0x00000000ff00723e */ /* 0x000fca00000000ff */
[----:B------:R0:W-:Y:S01]  /*1d970*/  STG.E.U16 desc[UR36][R4.64], R0 ;  /* 0x0000000004007986 */ /* 0x0001e2000c101524 */
[----:B------:R-:W-:Y:S05]  /*1d980*/  BRA `(.L_x_14499) ;  /* 0x0000000800f07947 */ /* 0x000fea0003800000 */
.L_x_14502:
        /* <DEDUP_REMOVED lines=10> */
.L_x_14505:
[----:B------:R-:W-:-:S05]  /*1da30*/  IMAD.U32 R17, R17, 0x10000, RZ ;  /* 0x0001000011117824 */ /* 0x000fca00078e00ff */
[----:B------:R-:W-:-:S04]  /*1da40*/  F2FP.F16.F32.PACK_AB R3, RZ, R17 ;  /* 0x00000011ff03723e */ /* 0x000fc800000000ff */
[----:B------:R-:W-:-:S05]  /*1da50*/  PRMT R3, R3, 0x5410, RZ ;  /* 0x0000541003037816 */ /* 0x000fca00000000ff */
[----:B------:R0:W-:Y:S01]  /*1da60*/  STG.E desc[UR36][R4.64], R3 ;  /* 0x0000000304007986 */ /* 0x0001e2000c101924 */
[----:B------:R-:W-:Y:S05]  /*1da70*/  BRA `(.L_x_14499) ;  /* 0x0000000800b47947 */ /* 0x000fea0003800000 */
.L_x_14504:
[----:B------:R-:W-:-:S04]  /*1da80*/  IMAD.U32 R6, R17, 0x10000, RZ ;  /* 0x0001000011067824 */ /* 0x000fc800078e00ff */
[----:B------:R-:W-:-:S06]  /*1da90*/  FMUL.FTZ R6, R6, 1 ;  /* 0x3f80000006067820 */ /* 0x000fcc0000410000 */
[----:B------:R-:W0:Y:S02]  /*1daa0*/  F2F.F64.F32 R6, R6 ;  /* 0x0000000600067310 */ /* 0x000e240000201800 */
[----:B0-----:R0:W-:Y:S01]  /*1dab0*/  STG.E.64 desc[UR36][R4.64], R6 ;  /* 0x0000000604007986 */ /* 0x0011e2000c101b24 */
[----:B------:R-:W-:Y:S05]  /*1dac0*/  BRA `(.L_x_14499) ;  /* 0x0000000800a07947 */ /* 0x000fea0003800000 */
.L_x_14494:
        /* <DEDUP_REMOVED lines=14> */
.L_x_14509:
        /* <DEDUP_REMOVED lines=18> */
.L_x_14512:
[----:B------:R-:W-:-:S04]  /*1dcd0*/  SHF.R.U32.HI R3, RZ, 0x18, R17 ;  /* 0x00000018ff037819 */ /* 0x000fc80000011611 */
[----:B------:R-:W-:-:S07]  /*1dce0*/  LOP3.LUT R0, R0, 0x80, R3, 0xf8, !PT ;  /* 0x0000008000007812 */ /* 0x000fce00078ef803 */
.L_x_14511:
[----:B------:R-:W-:Y:S05]  /*1dcf0*/  BSYNC.RECONVERGENT B0 ;  /* 0x0000000000007941 */ /* 0x000fea0003800200 */
.L_x_14510:
[----:B------:R0:W-:Y:S01]  /*1dd00*/  STG.E.U8 desc[UR36][R4.64], R0 ;  /* 0x0000000004007986 */ /* 0x0001e2000c101124 */
[----:B------:R-:W-:Y:S05]  /*1dd10*/  BRA `(.L_x_14499) ;  /* 0x00000008000c7947 */ /* 0x000fea0003800000 */
.L_x_14508:
        /* <DEDUP_REMOVED lines=18> */
.L_x_14515:
[----:B------:R-:W-:-:S04]  /*1de40*/  SHF.R.U32.HI R3, RZ, 0x18, R17 ;  /* 0x00000018ff037819 */ /* 0x000fc80000011611 */
[----:B------:R-:W-:-:S07]  /*1de50*/  LOP3.LUT R0, R0, 0x80, R3, 0xf8, !PT ;  /* 0x0000008000007812 */ /* 0x000fce00078ef803 */
.L_x_14514:
[----:B------:R-:W-:Y:S05]  /*1de60*/  BSYNC.RECONVERGENT B0 ;  /* 0x0000000000007941 */ /* 0x000fea0003800200 */
.L_x_14513:
[----:B------:R0:W-:Y:S01]  /*1de70*/  STG.E.U8 desc[UR36][R4.64], R0 ;  /* 0x0000000004007986 */ /* 0x0001e2000c101124 */
[----:B------:R-:W-:Y:S05]  /*1de80*/  BRA `(.L_x_14499) ;  /* 0x0000000400b07947 */ /* 0x000fea0003800000 */
.L_x_14507:
        /* <DEDUP_REMOVED lines=22> */
.L_x_14517:
[----:B------:R-:W-:-:S06]  /*1dff0*/  IMAD.U32 R6, R17, 0x10000, RZ ;  /* 0x0001000011067824 */ /* 0x000fcc00078e00ff */
[----:B------:R-:W0:Y:S02]  /*1e000*/  F2I.U64.TRUNC R6, R6 ;  /* 0x0000000600067311 */ /* 0x000e24000020d800 */
[----:B0-----:R1:W-:Y:S01]  /*1e010*/  STG.E.64 desc[UR36][R4.64], R6 ;  /* 0x0000000604007986 */ /* 0x0013e2000c101b24 */
[----:B------:R-:W-:Y:S05]  /*1e020*/  BRA `(.L_x_14499) ;  /* 0x0000000400487947 */ /* 0x000fea0003800000 */
.L_x_14516:
[----:B------:R-:W-:-:S06]  /*1e030*/  IMAD.U32 R17, R17, 0x10000, RZ ;  /* 0x0001000011117824 */ /* 0x000fcc00078e00ff */
[----:B------:R-:W0:Y:S02]  /*1e040*/  F2I.FTZ.U32.TRUNC.NTZ R17, R17 ;  /* 0x0000001100117305 */ /* 0x000e24000021f000 */
[----:B0-----:R0:W-:Y:S01]  /*1e050*/  STG.E desc[UR36][R4.64], R17 ;  /* 0x0000001104007986 */ /* 0x0011e2000c101924 */
[----:B------:R-:W-:Y:S05]  /*1e060*/  BRA `(.L_x_14499) ;  /* 0x0000000400387947 */ /* 0x000fea0003800000 */
.L_x_14506:
        /* <DEDUP_REMOVED lines=11> */
.L_x_14519:
[----:B------:R-:W-:Y:S01]  /*1e120*/  IMAD.U32 R17, R17, 0x10000, RZ ;  /* 0x0001000011117824 */ /* 0x000fe200078e00ff */
[----:B------:R-:W-:-:S03]  /*1e130*/  CS2R R10, SRZ ;  /* 0x00000000000a7805 */ /* 0x000fc6000001ff00 */
[----:B------:R-:W-:-:S06]  /*1e140*/  FMUL.FTZ R8, R17, 1 ;  /* 0x3f80000011087820 */ /* 0x000fcc0000410000 */
[----:B------:R-:W0:Y:S02]  /*1e150*/  F2F.F64.F32 R8, R8 ;  /* 0x0000000800087310 */ /* 0x000e240000201800 */
[----:B0-----:R0:W-:Y:S01]  /*1e160*/  STG.E.128 desc[UR36][R4.64], R8 ;  /* 0x0000000804007986 */ /* 0x0011e2000c101d24 */
[----:B------:R-:W-:Y:S05]  /*1e170*/  BRA `(.L_x_14499) ;  /* 0x0000000000f47947 */ /* 0x000fea0003800000 */
.L_x_14518:
[----:B------:R-:W-:-:S13]  /*1e180*/  ISETP.NE.AND P0, PT, R0, 0xf, PT ;  /* 0x0000000f0000780c */ /* 0x000fda0003f05270 */
[----:B------:R-:W-:Y:S05]  /*1e190*/  @!P0 BRA `(.L_x_14520) ;  /* 0x0000000000e88947 */ /* 0x000fea0003800000 */
[----:B------:R-:W-:-:S13]  /*1e1a0*/  ISETP.NE.AND P0, PT, R0, 0x17, PT ;  /* 0x000000170000780c */ /* 0x000fda0003f05270 */
[----:B------:R-:W-:Y:S05]  /*1e1b0*/  @!P0 BRA `(.L_x_14521) ;  /* 0x0000000000908947 */ /* 0x000fea0003800000 */
[----:B------:R-:W-:-:S13]  /*1e1c0*/  ISETP.NE.AND P0, PT, R0, 0x18, PT ;  /* 0x000000180000780c */ /* 0x000fda0003f05270 */
[----:B------:R-:W-:Y:S05]  /*1e1d0*/  @!P0 BRA `(.L_x_14522) ;  /* 0x0000000000448947 */ /* 0x000fea0003800000 */
.L_x_14498:
[----:B------:R-:W-:Y:S01]  /*1e1e0*/  MOV R0, 0x130 ;  /* 0x0000013000007802 */ /* 0x000fe20000000f00 */
[----:B------:R-:W0:Y:S01]  /*1e1f0*/  LDCU.64 UR4, c[0x4][0x120] ;  /* 0x01002400ff0477ac */ /* 0x000e220008000a00 */
[----:B------:R-:W-:Y:S02]  /*1e200*/  IMAD.MOV.U32 R8, RZ, RZ, 0x65 ;  /* 0x00000065ff087424 */ /* 0x000fe400078e00ff */
[----:B------:R1:W2:Y:S01]  /*1e210*/  LDC.64 R14, c[0x4][R0] ;  /* 0x01000000000e7b82 */ /* 0x0002a20000000a00 */
[----:B------:R-:W3:Y:S01]  /*1e220*/  LDCU.64 UR6, c[0x4][0x128] ;  /* 0x01002500ff0677ac */ /* 0x000ee20008000a00 */
[----:B------:R-:W-:Y:S02]  /*1e230*/  IMAD.MOV.U32 R12, RZ, RZ, 0x1 ;  /* 0x00000001ff0c7424 */ /* 0x000fe400078e00ff */
[----:B------:R-:W-:Y:S01]  /*1e240*/  IMAD.MOV.U32 R13, RZ, RZ, RZ ;  /* 0x000000ffff0d7224 */ /* 0x000fe200078e00ff */
[----:B------:R-:W5:Y:S01]  /*1e250*/  LDCU.64 UR8, c[0x4][0x28] ;  /* 0x01000500ff0877ac */ /* 0x000f620008000a00 */
[----:B0-----:R-:W-:-:S02]  /*1e260*/  IMAD.U32 R4, RZ, RZ, UR4 ;  /* 0x00000004ff047e24 */ /* 0x001fc4000f8e00ff */
[----:B------:R-:W-:Y:S02]  /*1e270*/  IMAD.U32 R5, RZ, RZ, UR5 ;  /* 0x00000005ff057e24 */ /* 0x000fe4000f8e00ff */
[----:B---3--:R-:W-:Y:S02]  /*1e280*/  IMAD.U32 R6, RZ, RZ, UR6 ;  /* 0x00000006ff067e24 */ /* 0x008fe4000f8e00ff */
[----:B------:R-:W-:Y:S02]  /*1e290*/  IMAD.U32 R7, RZ, RZ, UR7 ;  /* 0x00000007ff077e24 */ /* 0x000fe4000f8e00ff */
[----:B-----5:R-:W-:Y:S02]  /*1e2a0*/  IMAD.U32 R10, RZ, RZ, UR8 ;  /* 0x00000008ff0a7e24 */ /* 0x020fe4000f8e00ff */
[----:B-1----:R-:W-:-:S07]  /*1e2b0*/  IMAD.U32 R11, RZ, RZ, UR9 ;  /* 0x00000009ff0b7e24 */ /* 0x002fce000f8e00ff */
[----:B------:R-:W-:-:S07]  /*1e2c0*/  LEPC R20, `(.L_x_14523) ;  /* 0x000000001014794e */ /* 0x000fce0000000000 */
[----:B--2-4-:R-:W-:Y:S05]  /*1e2d0*/  CALL.ABS.NOINC R14 ;  /* 0x000000000e007343 */ /* 0x014fea0003c00000 */
.L_x_14523:
[----:B------:R-:W-:Y:S05]  /*1e2e0*/  BRA `(.L_x_14499) ;  /* 0x0000000000987947 */ /* 0x000fea0003800000 */
.L_x_14522:
        /* <DEDUP_REMOVED lines=13> */
.L_x_14525:
[----:B------:R-:W-:Y:S05]  /*1e3c0*/  BSYNC.RECONVERGENT B0 ;  /* 0x0000000000007941 */ /* 0x000fea0003800200 */
.L_x_14524:
[----:B------:R-:W-:-:S05]  /*1e3d0*/  LOP3.LUT R3, R0, 0x80, R3, 0xf8, !PT ;  /* 0x0000008000037812 */ /* 0x000fca00078ef803 */
[----:B------:R0:W-:Y:S01]  /*1e3e0*/  STG.E.U8 desc[UR36][R4.64], R3 ;  /* 0x0000000304007986 */ /* 0x0001e2000c101124 */
[----:B------:R-:W-:Y:S05]  /*1e3f0*/  BRA `(.L_x_14499) ;  /* 0x0000000000547947 */ /* 0x000fea0003800000 */
.L_x_14521:
        /* <DEDUP_REMOVED lines=12> */
.L_x_14527:
[----:B------:R-:W-:Y:S01]  /*1e4c0*/  IMAD.MOV.U32 R0, RZ, RZ, 0x7f ;  /* 0x0000007fff007424 */ /* 0x000fe200078e00ff */
[----:B------:R-:W-:-:S04]  /*1e4d0*/  ISETP.GT.U32.AND P0, PT, R6, 0x7f800000, PT ;  /* 0x7f8000000600780c */ /* 0x000fc80003f04070 */
[----:B------:R-:W-:-:S09]  /*1e4e0*/  SEL R0, R0, 0x7c, P0 ;  /* 0x0000007c00007807 */ /* 0x000fd20000000000 */
.L_x_14528:
[----:B------:R-:W-:Y:S05]  /*1e4f0*/  BSYNC.RECONVERGENT B0 ;  /* 0x0000000000007941 */ /* 0x000fea0003800200 */
.L_x_14526:
[----:B------:R-:W-:-:S04]  /*1e500*/  SHF.R.U32.HI R3, RZ, 0x18, R3 ;  /* 0x00000018ff037819 */ /* 0x000fc80000011603 */
[----:B------:R-:W-:-:S05]  /*1e510*/  LOP3.LUT R3, R0, 0x80, R3, 0xf8, !PT ;  /* 0x0000008000037812 */ /* 0x000fca00078ef803 */
[----:B------:R0:W-:Y:S01]  /*1e520*/  STG.E.U8 desc[UR36][R4.64], R3 ;  /* 0x0000000304007986 */ /* 0x0001e2000c101124 */
[----:B------:R-:W-:Y:S05]  /*1e530*/  BRA `(.L_x_14499) ;  /* 0x0000000000047947 */ /* 0x000fea0003800000 */
.L_x_14520:
[----:B------:R0:W-:Y:S02]  /*1e540*/  STG.E.U16 desc[UR36][R4.64], R17 ;  /* 0x0000001104007986 */ /* 0x0001e4000c101524 */
.L_x_14499:
[----:B------:R-:W-:-:S07]  /*1e550*/  VIADD R39, R39, 0x80 ;  /* 0x0000008027277836 */ /* 0x000fce0000000000 */
.L_x_14458:
[----:B------:R-:W-:Y:S05]  /*1e560*/  BSYNC.RECONVERGENT B6 ;  /* 0x0000000000067941 */ /* 0x000fea0003800200 */
.L_x_14457:
        /* <DEDUP_REMOVED lines=19> */
[----:B-----5:R-:W-:-:S04]  /*1e6a0*/  IMAD.U32 R18, R18, 0x10000, RZ ;  /* 0x0001000012127824 */ /* 0x020fc800078e00ff */
[----:B------:R-:W0:Y:S02]  /*1e6b0*/  F2I.FTZ.TRUNC.NTZ R5, R18 ;  /* 0x0000001200057305 */ /* 0x000e24000021f100 */
[----:B0-----:R-:W-:Y:S01]  /*1e6c0*/  STG.E.U8 desc[UR36][R2.64], R5 ;  /* 0x0000000502007986 */ /* 0x001fe2000c101124 */
[----:B------:R-:W-:Y:S05]  /*1e6d0*/  EXIT ;  /* 0x000000000000794d */ /* 0x000fea0003800000 */
.L_x_14532:
[----:B-----5:R-:W-:-:S06]  /*1e6e0*/  IMAD.U32 R5, R18, 0x10000, RZ ;  /* 0x0001000012057824 */ /* 0x020fcc00078e00ff */
[----:B------:R-:W0:Y:S02]  /*1e6f0*/  F2I.S64.TRUNC R4, R5 ;  /* 0x0000000500047311 */ /* 0x000e24000020d900 */
[----:B0-----:R-:W-:Y:S01]  /*1e700*/  STG.E.U8 desc[UR36][R2.64], R4 ;  /* 0x0000000402007986 */ /* 0x001fe2000c101124 */
[----:B------:R-:W-:Y:S05]  /*1e710*/  EXIT ;  /* 0x000000000000794d */ /* 0x000fea0003800000 */
.L_x_14531:
[----:B------:R-:W-:-:S13]  /*1e720*/  ISETP.NE.AND P0, PT, R0, 0x2, PT ;  /* 0x000000020000780c */ /* 0x000fda0003f05270 */
[----:B------:R-:W-:Y:S05]  /*1e730*/  @!P0 BRA `(.L_x_14534) ;  /* 0x0000000000308947 */ /* 0x000fea0003800000 */
[----:B------:R-:W-:-:S13]  /*1e740*/  ISETP.NE.AND P0, PT, R0, 0x3, PT ;  /* 0x000000030000780c */ /* 0x000fda0003f05270 */
[----:B------:R-:W-:Y:S05]  /*1e750*/  @!P0 BRA `(.L_x_14535) ;  /* 0x0000000000188947 */ /* 0x000fea0003800000 */
[----:B------:R-:W-:-:S13]  /*1e760*/  ISETP.NE.AND P0, PT, R0, 0x4, PT ;  /* 0x000000040000780c */ /* 0x000fda0003f05270 */
[----:B------:R-:W-:Y:S05]  /*1e770*/  @P0 BRA `(.L_x_14533) ;  /* 0x0000000800780947 */ /* 0x000fea0003800000 */
[----:B-----5:R-:W-:-:S06]  /*1e780*/  IMAD.U32 R4, R18, 0x10000, RZ ;  /* 0x0001000012047824 */ /* 0x020fcc00078e00ff */
[----:B------:R-:W0:Y:S02]  /*1e790*/  F2I.S64.TRUNC R4, R4 ;  /* 0x0000000400047311 */ /* 0x000e24000020d900 */
[----:B0-----:R-:W-:Y:S01]  /*1e7a0*/  STG.E.64 desc[UR36][R2.64], R4 ;  /* 0x0000000402007986 */ /* 0x001fe2000c101b24 */
[----:B------:R-:W-:Y:S05]  /*1e7b0*/  EXIT ;  /* 0x000000000000794d */ /* 0x000fea0003800000 */
.L_x_14535:
[----:B-----5:R-:W-:-:S04]  /*1e7c0*/  IMAD.U32 R18, R18, 0x10000, RZ ;  /* 0x0001000012127824 */ /* 0x020fc800078e00ff */
[----:B------:R-:W0:Y:S02]  /*1e7d0*/  F2I.FTZ.TRUNC.NTZ R5, R18 ;  /* 0x0000001200057305 */ /* 0x000e24000021f100 */
[----:B0-----:R-:W-:Y:S01]  /*1e7e0*/  STG.E desc[UR36][R2.64], R5 ;  /* 0x0000000502007986 */ /* 0x001fe2000c101924 */
[----:B------:R-:W-:Y:S05]  /*1e7f0*/  EXIT ;  /* 0x000000000000794d */ /* 0x000fea0003800000 */
.L_x_14534:
[----:B-----5:R-:W-:-:S04]  /*1e800*/  IMAD.U32 R18, R18, 0x10000, RZ ;  /* 0x0001000012127824 */ /* 0x020fc800078e00ff */
[----:B------:R-:W0:Y:S02]  /*1e810*/  F2I.FTZ.TRUNC.NTZ R5, R18 ;  /* 0x0000001200057305 */ /* 0x000e24000021f100 */
[----:B0-----:R-:W-:Y:S01]  /*1e820*/  STG.E.U16 desc[UR36][R2.64], R5 ;  /* 0x0000000502007986 */ /* 0x001fe2000c101524 */
[----:B------:R-:W-:Y:S05]  /*1e830*/  EXIT ;  /* 0x000000000000794d */ /* 0x000fea0003800000 */
.L_x_14530:
[----:B------:R-:W-:-:S13]  /*1e840*/  ISETP.GT.AND P0, PT, R0, 0x6, PT ;  /* 0x000000060000780c */ /* 0x000fda0003f04270 */
[----:B------:R-:W-:Y:S05]  /*1e850*/  @P0 BRA `(.L_x_14536) ;  /* 0x00000000002c0947 */ /* 0x000fea0003800000 */
[----:B------:R-:W-:-:S13]  /*1e860*/  ISETP.NE.AND P0, PT, R0, 0x5, PT ;  /* 0x000000050000780c */ /* 0x000fda0003f05270 */
[----:B------:R-:W-:Y:S05]  /*1e870*/  @!P0 BRA `(.L_x_14537) ;  /* 0x0000000000148947 */ /* 0x000fea0003800000 */
[----:B------:R-:W-:-:S13]  /*1e880*/  ISETP.NE.AND P0, PT, R0, 0x6, PT ;  /* 0x000000060000780c */ /* 0x000fda0003f05270 */
[----:B------:R-:W-:Y:S05]  /*1e890*/  @P0 BRA `(.L_x_14533) ;  /* 0x0000000800300947 */ /* 0x000fea0003800000 */
[----:B-----5:R-:W-:-:S05]  /*1e8a0*/  IMAD.U32 R5, R18, 0x10000, RZ ;  /* 0x0001000012057824 */ /* 0x020fca00078e00ff */
[----:B------:R-:W-:Y:S01]  /*1e8b0*/  STG.E desc[UR36][R2.64], R5 ;  /* 0x0000000502007986 */ /* 0x000fe2000c101924 */
[----:B------:R-:W-:Y:S05]  /*1e8c0*/  EXIT ;  /* 0x000000000000794d */ /* 0x000fea0003800000 */
.L_x_14537:
[----:B-----5:R-:W-:-:S05]  /*1e8d0*/  IMAD.U32 R0, R18, 0x10000, RZ ;  /* 0x0001000012007824 */ /* 0x020fca00078e00ff */
[----:B------:R-:W-:-:S05]  /*1e8e0*/  F2FP.F16.F32.PACK_AB R0, RZ, R0 ;  /* 0x00000000ff00723e */ /* 0x000fca00000000ff */
[----:B------:R-:W-:Y:S01]  /*1e8f0*/  STG.E.U16 desc[UR36][R2.64], R0 ;  /* 0x0000000002007986 */ /* 0x000fe2000c101524 */
[----:B------:R-:W-:Y:S05]  /*1e900*/  EXIT ;  /* 0x000000000000794d */ /* 0x000fea0003800000 */
.L_x_14536:
[----:B------:R-:W-:-:S13]  /*1e910*/  ISETP.NE.AND P0, PT, R0, 0x7, PT ;  /* 0x000000070000780c */ /* 0x000fda0003f05270 */
[----:B------:R-:W-:Y:S05]  /*1e920*/  @!P0 BRA `(.L_x_14538) ;  /* 0x0000000000348947 */ /* 0x000fea0003800000 */
[----:B------:R-:W-:-:S13]  /*1e930*/  ISETP.NE.AND P0, PT, R0, 0x8, PT ;  /* 0x000000080000780c */ /* 0x000fda0003f05270 */
[----:B------:R-:W-:Y:S05]  /*1e940*/  @!P0 BRA `(.L_x_14539) ;  /* 0x0000000000188947 */ /* 0x000fea0003800000 */
[----:B------:R-:W-:-:S13]  /*1e950*/  ISETP.NE.AND P0, PT, R0, 0x9, PT ;  /* 0x000000090000780c */ /* 0x000fda0003f05270 */
[----:B------:R-:W-:Y:S05]  /*1e960*/  @P0 BRA `(.L_x_14533) ;  /* 0x0000000400fc0947 */ /* 0x000fea0003800000 */
[----:B-----5:R-:W-:Y:S02]  /*1e970*/  IMAD.U32 R18, R18, 0x10000, RZ ;  /* 0x0001000012127824 */ /* 0x020fe400078e00ff */
[----:B----4-:R-:W-:-:S05]  /*1e980*/  IMAD.MOV.U32 R19, RZ, RZ, RZ ;  /* 0x000000ffff137224 */ /* 0x010fca00078e00ff */
[----:B------:R-:W-:Y:S01]  /*1e990*/  STG.E.64 desc[UR36][R2.64], R18 ;  /* 0x0000001202007986 */ /* 0x000fe2000c101b24 */
[----:B------:R-:W-:Y:S05]  /*1e9a0*/  EXIT ;  /* 0x000000000000794d */ /* 0x000fea0003800000 */
.L_x_14539:
[----:B-----5:R-:W-:-:S05]  /*1e9b0*/  IMAD.U32 R18, R18, 0x10000, RZ ;  /* 0x0001000012127824 */ /* 0x020fca00078e00ff */
[----:B------:R-:W-:-:S04]  /*1e9c0*/  F2FP.F16.F32.PACK_AB R5, RZ, R18 ;  /* 0x00000012ff05723e */ /* 0x000fc800000000ff */
[----:B------:R-:W-:-:S05]  /*1e9d0*/  PRMT R5, R5, 0x5410, RZ ;  /* 0x0000541005057816 */ /* 0x000fca00000000ff */
[----:B------:R-:W-:Y:S01]  /*1e9e0*/  STG.E desc[UR36][R2.64], R5 ;  /* 0x0000000502007986 */ /* 0x000fe2000c101924 */
[----:B------:R-:W-:Y:S05]  /*1e9f0*/  EXIT ;  /* 0x000000000000794d */ /* 0x000fea0003800000 */
.L_x_14538:
[----:B-----5:R-:W-:-:S04]  /*1ea00*/  IMAD.U32 R4, R18, 0x10000, RZ ;  /* 0x0001000012047824 */ /* 0x020fc800078e00ff */
[----:B------:R-:W-:-:S06]  /*1ea10*/  FMUL.FTZ R4, R4, 1 ;  /* 0x3f80000004047820 */ /* 0x000fcc0000410000 */
[----:B------:R-:W0:Y:S02]  /*1ea20*/  F2F.F64.F32 R4, R4 ;  /* 0x0000000400047310 */ /* 0x000e240000201800 */
[----:B0-----:R-:W-:Y:S01]  /*1ea30*/  STG.E.64 desc[UR36][R2.64], R4 ;  /* 0x0000000402007986 */ /* 0x001fe2000c101b24 */
[----:B------:R-:W-:Y:S05]  /*1ea40*/  EXIT ;  /* 0x000000000000794d */ /* 0x000fea0003800000 */
.L_x_14529:
        /* <DEDUP_REMOVED lines=10> */
[----:B-----5:R-:W-:-:S06]  /*1eaf0*/  IMAD.U32 R5, R18, 0x10000, RZ ;  /* 0x0001000012057824 */ /* 0x020fcc00078e00ff */
[----:B------:R-:W0:Y:S02]  /*1eb00*/  F2I.FTZ.U32.TRUNC.NTZ R5, R5 ;  /* 0x0000000500057305 */ /* 0x000e24000021f000 */
[----:B0-----:R-:W-:Y:S01]  /*1eb10*/  STG.E.U16 desc[UR36][R2.64], R5 ;  /* 0x0000000502007986 */ /* 0x001fe2000c101524 */
[----:B------:R-:W-:Y:S05]  /*1eb20*/  EXIT ;  /* 0x000000000000794d */ /* 0x000fea0003800000 */
.L_x_14543:
[----:B-----5:R-:W-:Y:S01]  /*1eb30*/  IMAD.U32 R5, R18, 0x10000, RZ ;  /* 0x0001000012057824 */ /* 0x020fe200078e00ff */
        /* <DEDUP_REMOVED lines=17> */
.L_x_14546:
[----:B------:R-:W-:-:S04]  /*1ec50*/  SHF.R.U32.HI R5, RZ, 0x18, R5 ;  /* 0x00000018ff057819 */ /* 0x000fc80000011605 */
[----:B------:R-:W-:-:S07]  /*1ec60*/  LOP3.LUT R0, R0, 0x80, R5, 0xf8, !PT ;  /* 0x0000008000007812 */ /* 0x000fce00078ef805 */
.L_x_14545:
[----:B------:R-:W-:Y:S05]  /*1ec70*/  BSYNC.RECONVERGENT B0 ;  /* 0x0000000000007941 */ /* 0x000fea0003800200 */
.L_x_14544:
[----:B------:R-:W-:Y:S01]  /*1ec80*/  STG.E.U8 desc[UR36][R2.64], R0 ;  /* 0x0000000002007986 */ /* 0x000fe2000c101124 */
[----:B------:R-:W-:Y:S05]  /*1ec90*/  EXIT ;  /* 0x000000000000794d */ /* 0x000fea0003800000 */
.L_x_14542:
        /* <DEDUP_REMOVED lines=18> */
.L_x_14549:
[----:B------:R-:W-:-:S04]  /*1edc0*/  SHF.R.U32.HI R5, RZ, 0x18, R5 ;  /* 0x00000018ff057819 */ /* 0x000fc80000011605 */
[----:B------:R-:W-:-:S07]  /*1edd0*/  LOP3.LUT R0, R0, 0x80, R5, 0xf8, !PT ;  /* 0x0000008000007812 */ /* 0x000fce00078ef805 */
.L_x_14548:
[----:B------:R-:W-:Y:S05]  /*1ede0*/  BSYNC.RECONVERGENT B0 ;  /* 0x0000000000007941 */ /* 0x000fea0003800200 */
.L_x_14547:
[----:B------:R-:W-:Y:S01]  /*1edf0*/  STG.E.U8 desc[UR36][R2.64], R0 ;  /* 0x0000000002007986 */ /* 0x000fe2000c101124 */
[----:B------:R-:W-:Y:S05]  /*1ee00*/  EXIT ;  /* 0x000000000000794d */ /* 0x000fea0003800000 */
.L_x_14541:
[----:B------:R-:W-:-:S13]  /*1ee10*/  ISETP.NE.AND P0, PT, R0, 0x1c, PT ;  /* 0x0000001c0000780c */ /* 0x000fda0003f05270 */
[----:B------:R-:W-:Y:S05]  /*1ee20*/  @!P0 BRA `(.L_x_14550) ;  /* 0x0000000000608947 */ /* 0x000fea0003800000 */
[----:B------:R-:W-:-:S13]  /*1ee30*/  ISETP.NE.AND P0, PT, R0, 0x1d, PT ;  /* 0x0000001d0000780c */ /* 0x000fda0003f05270 */
[----:B------:R-:W-:Y:S05]  /*1ee40*/  @!P0 BRA `(.L_x_14551) ;  /* 0x0000000000488947 */ /* 0x000fea0003800000 */
[----:B------:R-:W-:-:S13]  /*1ee50*/  ISETP.NE.AND P0, PT, R0, 0x2c, PT ;  /* 0x0000002c0000780c */ /* 0x000fda0003f05270 */
[----:B------:R-:W-:Y:S05]  /*1ee60*/  @P0 BRA `(.L_x_14533) ;  /* 0x0000000000bc0947 */ /* 0x000fea0003800000 */
[----:B-----5:R-:W-:-:S05]  /*1ee70*/  IMAD.U32 R5, R18, 0x10000, RZ ;  /* 0x0001000012057824 */ /* 0x020fca00078e00ff */
        /* <DEDUP_REMOVED lines=15> */
.L_x_14551:
[----:B-----5:R-:W-:-:S06]  /*1ef70*/  IMAD.U32 R4, R18, 0x10000, RZ ;  /* 0x0001000012047824 */ /* 0x020fcc00078e00ff */
[----:B------:R-:W0:Y:S02]  /*1ef80*/  F2I.U64.TRUNC R4, R4 ;  /* 0x0000000400047311 */ /* 0x000e24000020d800 */
[----:B0-----:R-:W-:Y:S01]  /*1ef90*/  STG.E.64 desc[UR36][R2.64], R4 ;  /* 0x0000000402007986 */ /* 0x001fe2000c101b24 */
[----:B------:R-:W-:Y:S05]  /*1efa0*/  EXIT ;  /* 0x000000000000794d */ /* 0x000fea0003800000 */
.L_x_14550:
[----:B-----5:R-:W-:-:S04]  /*1efb0*/  IMAD.U32 R18, R18, 0x10000, RZ ;  /* 0x0001000012127824 */ /* 0x020fc800078e00ff */
[----:B------:R-:W0:Y:S02]  /*1efc0*/  F2I.FTZ.U32.TRUNC.NTZ R5, R18 ;  /* 0x0000001200057305 */ /* 0x000e24000021f000 */
[----:B0-----:R-:W-:Y:S01]  /*1efd0*/  STG.E desc[UR36][R2.64], R5 ;  /* 0x0000000502007986 */ /* 0x001fe2000c101924 */
[----:B------:R-:W-:Y:S05]  /*1efe0*/  EXIT ;  /* 0x000000000000794d */ /* 0x000fea0003800000 */
.L_x_14540:
[----:B------:R-:W-:-:S13]  /*1eff0*/  ISETP.GT.AND P0, PT, R0, 0xe, PT ;  /* 0x0000000e0000780c */ /* 0x000fda0003f04270 */
[----:B------:R-:W-:Y:S05]  /*1f000*/  @P0 BRA `(.L_x_14552) ;  /* 0x00000000003c0947 */ /* 0x000fea0003800000 */
[----:B------:R-:W-:-:S13]  /*1f010*/  ISETP.NE.AND P0, PT, R0, 0xa, PT ;  /* 0x0000000a0000780c */ /* 0x000fda0003f05270 */
[----:B------:R-:W-:Y:S05]  /*1f020*/  @!P0 BRA `(.L_x_14553) ;  /* 0x00000000001c8947 */ /* 0x000fea0003800000 */
[----:B------:R-:W-:-:S13]  /*1f030*/  ISETP.NE.AND P0, PT, R0, 0xb, PT ;  /* 0x0000000b0000780c */ /* 0x000fda0003f05270 */
[----:B------:R-:W-:Y:S05]  /*1f040*/  @P0 BRA `(.L_x_14533) ;  /* 0x0000000000440947 */ /* 0x000fea0003800000 */
[----:B-----5:R-:W-:-:S05]  /*1f050*/  IMAD.U32 R18, R18, 0x10000, RZ ;  /* 0x0001000012127824 */ /* 0x020fca00078e00ff */
[----:B------:R-:W-:-:S04]  /*1f060*/  FSETP.NEU.FTZ.AND P0, PT, R18, RZ, PT ;  /* 0x000000ff1200720b */ /* 0x000fc80003f1d000 */
[----:B------:R-:W-:-:S05]  /*1f070*/  SEL R5, RZ, 0x1, !P0 ;  /* 0x00000001ff057807 */ /* 0x000fca0004000000 */
[----:B------:R-:W-:Y:S01]  /*1f080*/  STG.E.U8 desc[UR36][R2.64], R5 ;  /* 0x0000000502007986 */ /* 0x000fe2000c101124 */
[----:B------:R-:W-:Y:S05]  /*1f090*/  EXIT ;  /* 0x000000000000794d */ /* 0x000fea0003800000 */
.L_x_14553:
[----:B-----5:R-:W-:Y:S01]  /*1f0a0*/  IMAD.U32 R18, R18, 0x10000, RZ ;  /* 0x0001000012127824 */ /* 0x020fe200078e00ff */
[----:B------:R-:W-:-:S03]  /*1f0b0*/  CS2R R6, SRZ ;  /* 0x0000000000067805 */ /* 0x000fc6000001ff00 */
[----:B------:R-:W-:-:S06]  /*1f0c0*/  FMUL.FTZ R4, R18, 1 ;  /* 0x3f80000012047820 */ /* 0x000fcc0000410000 */
[----:B------:R-:W0:Y:S02]  /*1f0d0*/  F2F.F64.F32 R4, R4 ;  /* 0x0000000400047310 */ /* 0x000e240000201800 */
[----:B0-----:R-:W-:Y:S01]  /*1f0e0*/  STG.E.128 desc[UR36][R2.64], R4 ;  /* 0x0000000402007986 */ /* 0x001fe2000c101d24 */
[----:B------:R-:W-:Y:S05]  /*1f0f0*/  EXIT ;  /* 0x000000000000794d */ /* 0x000fea0003800000 */
.L_x_14552:
[----:B------:R-:W-:-:S13]  /*1f100*/  ISETP.NE.AND P0, PT, R0, 0xf, PT ;  /* 0x0000000f0000780c */ /* 0x000fda0003f05270 */
[----:B------:R-:W-:Y:S05]  /*1f110*/  @!P0 BRA `(.L_x_14554) ;  /* 0x0000000000e88947 */ /* 0x000fea0003800000 */
[----:B------:R-:W-:-:S13]  /*1f120*/  ISETP.NE.AND P0, PT, R0, 0x17, PT ;  /* 0x000000170000780c */ /* 0x000fda0003f05270 */
[----:B------:R-:W-:Y:S05]  /*1f130*/  @!P0 BRA `(.L_x_14555) ;  /* 0x0000000000908947 */ /* 0x000fea0003800000 */
[----:B------:R-:W-:-:S13]  /*1f140*/  ISETP.NE.AND P0, PT, R0, 0x18, PT ;  /* 0x000000180000780c */ /* 0x000fda0003f05270 */
[----:B------:R-:W-:Y:S05]  /*1f150*/  @!P0 BRA `(.L_x_14556) ;  /* 0x0000000000448947 */ /* 0x000fea0003800000 */
.L_x_14533:
        /* <DEDUP_REMOVED lines=16> */
.L_x_14557:
[----:B------:R-:W-:Y:S05]  /*1f260*/  EXIT ;  /* 0x000000000000794d */ /* 0x000fea0003800000 */
.L_x_14556:
[----:B-----5:R-:W-:Y:S01]  /*1f270*/  IMAD.U32 R7, R18, 0x10000, RZ ;  /* 0x0001000012077824 */ /* 0x020fe200078e00ff */
        /* <DEDUP_REMOVED lines=12> */
.L_x_14559:
[----:B------:R-:W-:Y:S05]  /*1f340*/  BSYNC.RECONVERGENT B0 ;  /* 0x0000000000007941 */ /* 0x000fea0003800200 */
.L_x_14558:
[----:B------:R-:W-:-:S05]  /*1f350*/  LOP3.LUT R5, R0, 0x80, R5, 0xf8, !PT ;  /* 0x0000008000057812 */ /* 0x000fca00078ef805 */
[----:B------:R-:W-:Y:S01]  /*1f360*/  STG.E.U8 desc[UR36][R2.64], R5 ;  /* 0x0000000502007986 */ /* 0x000fe2000c101124 */
[----:B------:R-:W-:Y:S05]  /*1f370*/  EXIT ;  /* 0x000000000000794d */ /* 0x000fea0003800000 */
.L_x_14555:
[----:B-----5:R-:W-:Y:S01]  /*1f380*/  IMAD.U32 R5, R18, 0x10000, RZ ;  /* 0x0001000012057824 */ /* 0x020fe200078e00ff */
        /* <DEDUP_REMOVED lines=11> */
.L_x_14561:
[----:B------:R-:W-:Y:S01]  /*1f440*/  IMAD.MOV.U32 R0, RZ, RZ, 0x7f ;  /* 0x0000007fff007424 */ /* 0x000fe200078e00ff */
[----:B------:R-:W-:-:S04]  /*1f450*/  ISETP.GT.U32.AND P0, PT, R4, 0x7f800000, PT ;  /* 0x7f8000000400780c */ /* 0x000fc80003f04070 */
[----:B------:R-:W-:-:S09]  /*1f460*/  SEL R0, R0, 0x7c, P0 ;  /* 0x0000007c00007807 */ /* 0x000fd20000000000 */
.L_x_14562:
[----:B------:R-:W-:Y:S05]  /*1f470*/  BSYNC.RECONVERGENT B0 ;  /* 0x0000000000007941 */ /* 0x000fea0003800200 */
.L_x_14560:
[----:B------:R-:W-:-:S04]  /*1f480*/  SHF.R.U32.HI R5, RZ, 0x18, R5 ;  /* 0x00000018ff057819 */ /* 0x000fc80000011605 */
[----:B------:R-:W-:-:S05]  /*1f490*/  LOP3.LUT R5, R0, 0x80, R5, 0xf8, !PT ;  /* 0x0000008000057812 */ /* 0x000fca00078ef805 */
[----:B------:R-:W-:Y:S01]  /*1f4a0*/  STG.E.U8 desc[UR36][R2.64], R5 ;  /* 0x0000000502007986 */ /* 0x000fe2000c101124 */
[----:B------:R-:W-:Y:S05]  /*1f4b0*/  EXIT ;  /* 0x000000000000794d */ /* 0x000fea0003800000 */
.L_x_14554:
[----:B-----5:R-:W-:Y:S01]  /*1f4c0*/  STG.E.U16 desc[UR36][R2.64], R18 ;  /* 0x0000001202007986 */ /* 0x020fe2000c101524 */
[----:B------:R-:W-:Y:S05]  /*1f4d0*/  EXIT ;  /* 0x000000000000794d */ /* 0x000fea0003800000 */
.L_x_14563:
        /* <DEDUP_REMOVED lines=10> */
.L_x_27206:


//--------------------- .text._ZN2at6native18elementwise_kernelILi128ELi4EZNS0_22gpu_kernel_impl_nocastIZZZNS0_49_GLOBAL__N__b919a28f_16_Normalization_cu_5c38458737batch_norm_elementwise_backward_trainERKNS_6TensorES6_S6_S6_S6_S6_S6_ENKUlvE0_clEvENKUlvE2_clEvEUlN3c108BFloat16ESA_fffffE_EEvRNS_18TensorIteratorBaseERKT_EUliE_EEviT1_ --------------------------
	.section	.text._ZN2at6native18elementwise_kernelILi128ELi4EZNS0_22gpu_kernel_impl_nocastIZZZNS0_49_GLOBAL__N__b919a28f_16_Normalization_cu_5c38458737batch_norm_elementwise_backward_trainERKNS_6TensorES6_S6_S6_S6_S6_S6_ENKUlvE0_clEvENKUlvE2_clEvEUlN3c108BFloat16ESA_fffffE_EEvRNS_18TensorIteratorBaseERKT_EUliE_EEviT1_,"ax",@progbits
	.align	128
        .global         _ZN2at6native18elementwise_kernelILi128ELi4EZNS0_22gpu_kernel_impl_nocastIZZZNS0_49_GLOBAL__N__b919a28f_16_Normalization_cu_5c38458737batch_norm_elementwise_backward_trainERKNS_6TensorES6_S6_S6_S6_S6_S6_ENKUlvE0_clEvENKUlvE2_clEvEUlN3c108BFloat16ESA_fffffE_EEvRNS_18TensorIteratorBaseERKT_EUliE_EEviT1_
        .type           _ZN2at6native18elementwise_kernelILi128ELi4EZNS0_22gpu_kernel_impl_nocastIZZZNS0_49_GLOBAL__N__b919a28f_16_Normalization_cu_5c38458737batch_norm_elementwise_backward_trainERKNS_6TensorES6_S6_S6_S6_S6_S6_ENKUlvE0_clEvENKUlvE2_clEvEUlN3c108BFloat16ESA_fffffE_EEvRNS_18TensorIteratorBaseERKT_EUliE_EEviT1_,@function
        .size           _ZN2at6native18elementwise_kernelILi128ELi4EZNS0_22gpu_kernel_impl_nocastIZZZNS0_49_GLOBAL__N__b919a28f_16_Normalization_cu_5c38458737batch_norm_elementwise_backward_trainERKNS_6TensorES6_S6_S6_S6_S6_S6_ENKUlvE0_clEvENKUlvE2_clEvEUlN3c108BFloat16ESA_fffffE_EEvRNS_18TensorIteratorBaseERKT_EUliE_EEviT1_,(.L_x_27207 - _ZN2at6native18elementwise_kernelILi128ELi4EZNS0_22gpu_kernel_impl_nocastIZZZNS0_49_GLOBAL__N__b919a28f_16_Normalization_cu_5c38458737batch_norm_elementwise_backward_trainERKNS_6TensorES6_S6_S6_S6_S6_S6_ENKUlvE0_clEvENKUlvE2_clEvEUlN3c108BFloat16ESA_fffffE_EEvRNS_18TensorIteratorBaseERKT_EUliE_EEviT1_)
        .other          _ZN2at6native18elementwise_kernelILi128ELi4EZNS0_22gpu_kernel_impl_nocastIZZZNS0_49_GLOBAL__N__b919a28f_16_Normalization_cu_5c38458737batch_norm_elementwise_backward_trainERKNS_6TensorES6_S6_S6_S6_S6_S6_ENKUlvE0_clEvENKUlvE2_clEvEUlN3c108BFloat16ESA_fffffE_EEvRNS_18TensorIteratorBaseERKT_EUliE_EEviT1_,@"STO_CUDA_ENTRY STV_DEFAULT"
_ZN2at6native18elementwise_kernelILi128ELi4EZNS0_22gpu_kernel_impl_nocastIZZZNS0_49_GLOBAL__N__b919a28f_16_Normalization_cu_5c38458737batch_norm_elementwise_backward_trainERKNS_6TensorES6_S6_S6_S6_S6_S6_ENKUlvE0_clEvENKUlvE2_clEvEUlN3c108BFloat16ESA_fffffE_EEvRNS_18TensorIteratorBaseERKT_EUliE_EEviT1_:
.text._ZN2at6native18elementwise_kernelILi128ELi4EZNS0_22gpu_kernel_impl_nocastIZZZNS0_49_GLOBAL__N__b919a28f_16_Normalization_cu_5c38458737batch_norm_elementwise_backward_trainERKNS_6TensorES6_S6_S6_S6_S6_S6_ENKUlvE0_clEvENKUlvE2_clEvEUlN3c108BFloat16ESA_fffffE_EEvRNS_18TensorIteratorBaseERKT_EUliE_EEviT1_:
        /* <DEDUP_REMOVED lines=14> */
[----:B------:R-:W0:Y:S01]  /*00e0*/  LDC.64 R12, c[0x0][0x800] ;  /* 0x00020000ff0c7b82 */ /* 0x000e220000000a00 */
[----:B------:R-:W1:Y:S07]  /*00f0*/  LDCU UR5, c[0x0][0x818] ;  /* 0x00010300ff0577ac */ /* 0x000e6e0008000800 */
[----:B------:R-:W2:Y:S08]  /*0100*/  LDC.64 R4, c[0x0][0x7e0] ;  /* 0x0001f800ff047b82 */ /* 0x000eb00000000a00 */
[----:B------:R-:W3:Y:S08]  /*0110*/  LDC.64 R6, c[0x0][0x7e8] ;  /* 0x0001fa00ff067b82 */ /* 0x000ef00000000a00 */
[----:B------:R-:W4:Y:S01]  /*0120*/  LDC.64 R14, c[0x0][0x808] ;  /* 0x00020200ff0e7b82 */ /* 0x000f220000000a00 */
[----:B0-----:R-:W5:Y:S07]  /*0130*/  LDG.E R13, desc[UR6][R12.64] ;  /* 0x000000060c0d7981 */ /* 0x001f6e000c1e1900 */
[----:B------:R-:W0:Y:S01]  /*0140*/  LDC.64 R10, c[0x0][0x7f8] ;  /* 0x0001fe00ff0a7b82 */ /* 0x000e220000000a00 */
[----:B--2---:R-:W2:Y:S07]  /*0150*/  LDG.E.U16 R4, desc[UR6][R4.64] ;  /* 0x0000000604047981 */ /* 0x004eae000c1e1500 */
[----:B------:R-:W1:Y:S01]  /*0160*/  LDC.64 R16, c[0x0][0x810] ;  /* 0x00020400ff107b82 */ /* 0x000e620000000a00 */
[----:B---3--:R-:W3:Y:S07]  /*0170*/  LDG.E.U16 R6, desc[UR6][R6.64] ;  /* 0x0000000606067981 */ /* 0x008eee000c1e1500 */
[----:B------:R-:W1:Y:S01]  /*0180*/  LDC.64 R8, c[0x0][0x7f0] ;  /* 0x0001fc00ff087b82 */ /* 0x000e620000000a00 */
[----:B----4-:R-:W4:Y:S04]  /*0190*/  LDG.E R14, desc[UR6][R14.64] ;  /* 0x000000060e0e7981 */ /* 0x010f28000c1e1900 */
[----:B0-----:R-:W4:Y:S04]  /*01a0*/  LDG.E R10, desc[UR6][R10.64] ;  /* 0x000000060a0a7981 */ /* 0x001f28000c1e1900 */
[----:B-1----:R-:W4:Y:S04]  /*01b0*/  LDG.E R16, desc[UR6][R16.64] ;  /* 0x0000000610107981 */ /* 0x002f28000c1e1900 */
[----:B------:R-:W4:Y:S01]  /*01c0*/  LDG.E R8, desc[UR6][R8.64] ;  /* 0x0000000608087981 */ /* 0x000f22000c1e1900 */
[----:B------:R-:W-:-:S04]  /*01d0*/  IADD3 R3, PT, PT, R3, 0x80, RZ ;  /* 0x0000008003037810 */ /* 0x000fc80007ffe0ff */
[----:B------:R-:W-:Y:S01]  /*01e0*/  ISETP.GE.AND P0, PT, R3, UR4, PT ;  /* 0x0000000403007c0c */ /* 0x000fe2000bf06270 */
[----:B-----5:R-:W-:Y:S01]  /*01f0*/  FMUL.FTZ R19, R13, R13 ;  /* 0x0000000d0d137220 */ /* 0x020fe20000410000 */
[----:B--2---:R-:W-:Y:S02]  /*0200*/  SHF.L.U32 R21, R4, 0x10, RZ ;  /* 0x0000001004157819 */ /* 0x004fe400000006ff */
[----:B------:R-:W0:Y:S01]  /*0210*/  LDC.64 R4, c[0x0][0x7d8] ;  /* 0x0001f600ff047b82 */ /* 0x000e220000000a00 */
[----:B---3--:R-:W-:Y:S01]  /*0220*/  SHF.L.U32 R23, R6, 0x10, RZ ;  /* 0x0000001006177819 */ /* 0x008fe200000006ff */
[----:B----4-:R-:W-:-:S04]  /*0230*/  FMUL.FTZ R19, R14, R19 ;  /* 0x000000130e137220 */ /* 0x010fc80000410000 */
[----:B------:R-:W-:Y:S01]  /*0240*/  FMUL.FTZ R19, R19, UR5 ;  /* 0x0000000513137c20 */ /* 0x000fe20008410000 */
[----:B------:R-:W-:Y:S01]  /*0250*/  FADD.FTZ R23, -R10, R23 ;  /* 0x000000170a177221 */ /* 0x000fe20000010100 */
[----:B------:R-:W-:-:S04]  /*0260*/  FFMA.FTZ R0, -R16, UR5, R21 ;  /* 0x0000000510007c23 */ /* 0x000fc80008010115 */
[----:B------:R-:W-:Y:S01]  /*0270*/  FFMA.FTZ R0, -R19, R23, R0 ;  /* 0x0000001713007223 */ /* 0x000fe20000010100 */
[----:B------:R-:W-:-:S04]  /*0280*/  FMUL.FTZ R13, R8, R13 ;  /* 0x0000000d080d7220 */ /* 0x000fc80000410000 */
[----:B------:R-:W-:-:S05]  /*0290*/  FMUL.FTZ R0, R13, R0 ;  /* 0x000000000d007220 */ /* 0x000fca0000410000 */
[----:B------:R-:W-:-:S05]  /*02a0*/  F2FP.BF16.F32.PACK_AB R0, RZ, R0 ;  /* 0x00000000ff00723e */ /* 0x000fca00000010ff */
[----:B0-----:R0:W-:Y:S01]  /*02b0*/  STG.E.U16 desc[UR6][R4.64], R0 ;  /* 0x0000000004007986 */ /* 0x0011e2000c101506 */
[----:B------:R-:W-:Y:S05]  /*02c0*/  @P0 BREAK.RELIABLE B1 ;  /* 0x0000000000010942 */ /* 0x000fea0003800100 */
[----:B------:R-:W-:Y:S05]  /*02d0*/  @P0 BRA `(.L_x_14568) ;  /* 0x0000000000f80947 */ /* 0x000fea0003800000 */
[----:B------:R-:W1:Y:S01]  /*02e0*/  LDC.64 R12, c[0x0][0x800] ;  /* 0x00020000ff0c7b82 */ /* 0x000e620000000a00 */
[----:B------:R-:W2:Y:S07]  /*02f0*/  LDCU UR5, c[0x0][0x818] ;  /* 0x00010300ff0577ac */ /* 0x000eae0008000800 */
[----:B0-----:R-:W0:Y:S08]  /*0300*/  LDC.64 R4, c[0x0][0x7e0] ;  /* 0x0001f800ff047b82 */ /* 0x001e300000000a00 */
[----:B------:R-:W3:Y:S08]  /*0310*/  LDC.64 R6, c[0x0][0x7e8] ;  /* 0x0001fa00ff067b82 */ /* 0x000ef00000000a00 */
[----:B------:R-:W4:Y:S01]  /*0320*/  LDC.64 R14, c[0x0][0x808] ;  /* 0x00020200ff0e7b82 */ /* 0x000f220000000a00 */
[----:B-1----:R-:W5:Y:S07]  /*0330*/  LDG.E R13, desc[UR6][R12.64] ;  /* 0x000000060c0d7981 */ /* 0x002f6e000c1e1900 */
[----:B------:R-:W1:Y:S01]  /*0340*/  LDC.64 R10, c[0x0][0x7f8] ;  /* 0x0001fe00ff0a7b82 */ /* 0x000e620000000a00 */
[----:B0-----:R-:W2:Y:S07]  /*0350*/  LDG.E.U16 R4, desc[UR6][R4.64] ;  /* 0x0000000604047981 */ /* 0x001eae000c1e1500 */
[----:B------:R-:W0:Y:S01]  /*0360*/  LDC.64 R16, c[0x0][0x810] ;  /* 0x00020400ff107b82 */ /* 0x000e220000000a00 */
[----:B---3--:R-:W3:Y:S07]  /*0370*/  LDG.E.U16 R6, desc[UR6][R6.64] ;  /* 0x0000000606067981 */ /* 0x008eee000c1e1500 */
[----:B------:R-:W0:Y:S01]  /*0380*/  LDC.64 R8, c[0x0][0x7f0] ;  /* 0x0001fc00ff087b82 */ /* 0x000e220000000a00 */
[----:B----4-:R-:W4:Y:S04]  /*0390*/  LDG.E R14, desc[UR6][R14.64] ;  /* 0x000000060e0e7981 */ /* 0x010f28000c1e1900 */
[----:B-1----:R-:W4:Y:S04]  /*03a0*/  LDG.E R10, desc[UR6][R10.64] ;  /* 0x000000060a0a7981 */ /* 0x002f28000c1e1900 */
[----:B0-----:R-:W4:Y:S04]  /*03b0*/  LDG.E R16, desc[UR6][R16.64] ;  /* 0x0000000610107981 */ /* 0x001f28000c1e1900 */
[----:B------:R-:W4:Y:S01]  /*03c0*/  LDG.E R8, desc[UR6][R8.64] ;  /* 0x0000000608087981 */ /* 0x000f22000c1e1900 */
[----:B------:R-:W-:Y:S01]  /*03d0*/  IADD3 R3, PT, PT, R3, 0x80, RZ ;  /* 0x0000008003037810 */ /* 0x000fe20007ffe0ff */
[----:B-----5:R-:W-:Y:S01]  /*03e0*/  FMUL.FTZ R19, R13, R13 ;  /* 0x0000000d0d137220 */ /* 0x020fe20000410000 */
[----:B--2---:R-:W-:-:S02]  /*03f0*/  SHF.L.U32 R21, R4, 0x10, RZ ;  /* 0x0000001004157819 */ /* 0x004fc400000006ff */
        /* <DEDUP_REMOVED lines=10> */
[----:B0-----:R0:W-:Y:S02]  /*04a0*/  STG.E.U16 desc[UR6][R4.64], R0 ;  /* 0x0000000004007986 */ /* 0x0011e4000c101506 */
.L_x_14567:
[----:B------:R-:W-:-:S13]  /*04b0*/  ISETP.GE.AND P0, PT, R3, UR4, PT ;  /* 0x0000000403007c0c */ /* 0x000fda000bf06270 */
[----:B------:R-:W-:Y:S05]  /*04c0*/  @P0 BREAK.RELIABLE B1 ;  /* 0x0000000000010942 */ /* 0x000fea0003800100 */
[----:B------:R-:W-:Y:S05]  /*04d0*/  @P0 BRA `(.L_x_14568) ;  /* 0x0000000000780947 */ /* 0x000fea0003800000 */
[----:B------:R-:W-:Y:S05]  /*04e0*/  BSYNC.RELIABLE B1 ;  /* 0x0000000000017941 */ /* 0x000fea0003800100 */
.L_x_14566:
        /* <DEDUP_REMOVED lines=29> */
.L_x_14568:
[----:B------:R-:W-:Y:S05]  /*06c0*/  BSYNC.RECONVERGENT B0 ;  /* 0x0000000000007941 */ /* 0x000fea0003800200 */
.L_x_14565:
[----:B------:R-:W-:Y:S05]  /*06d0*/  WARPSYNC.ALL ;  /* 0x0000000000007948 */ /* 0x000fea0003800000 */
[----:B------:R-:W-:-:S13]  /*06e0*/  ISETP.GE.AND P0, PT, R3, UR4, PT ;  /* 0x0000000403007c0c */ /* 0x000fda000bf06270 */
[----:B------:R-:W-:Y:S05]  /*06f0*/  @P0 EXIT ;  /* 0x000000000000094d */ /* 0x000fea0003800000 */
[----:B------:R-:W2:Y:S01]  /*0700*/  LDC.64 R10, c[0x0][0x800] ;  /* 0x00020000ff0a7b82 */ /* 0x000ea20000000a00 */
[----:B------:R-:W3:Y:S07]  /*0710*/  LDCU UR4, c[0x0][0x818] ;  /* 0x00010300ff0477ac */ /* 0x000eee0008000800 */
[----:B------:R-:W4:Y:S08]  /*0720*/  LDC.64 R2, c[0x0][0x7e0] ;  /* 0x0001f800ff027b82 */ /* 0x000f300000000a00 */
[----:B01----:R-:W0:Y:S08]  /*0730*/  LDC.64 R4, c[0x0][0x7e8] ;  /* 0x0001fa00ff047b82 */ /* 0x003e300000000a00 */
[----:B------:R-:W1:Y:S01]  /*0740*/  LDC.64 R12, c[0x0][0x808] ;  /* 0x00020200ff0c7b82 */ /* 0x000e620000000a00 */
[----:B--2---:R-:W2:Y:S07]  /*0750*/  LDG.E R11, desc[UR6][R10.64] ;  /* 0x000000060a0b7981 */ /* 0x004eae000c1e1900 */
[----:B------:R-:W5:Y:S01]  /*0760*/  LDC.64 R8, c[0x0][0x7f8] ;  /* 0x0001fe00ff087b82 */ /* 0x000f620000000a00 */
[----:B----4-:R-:W4:Y:S07]  /*0770*/  LDG.E.U16 R2, desc[UR6][R2.64] ;  /* 0x0000000602027981 */ /* 0x010f2e000c1e1500 */
[----:B------:R-:W3:Y:S01]  /*0780*/  LDC.64 R14, c[0x0][0x810] ;  /* 0x00020400ff0e7b82 */ /* 0x000ee20000000a00 */
[----:B0-----:R-:W4:Y:S07]  /*0790*/  LDG.E.U16 R4, desc[UR6][R4.64] ;  /* 0x0000000604047981 */ /* 0x001f2e000c1e1500 */
[----:B------:R-:W0:Y:S01]  /*07a0*/  LDC.64 R6, c[0x0][0x7f0] ;  /* 0x0001fc00ff067b82 */ /* 0x000e220000000a00 */
[----:B-1----:R-:W4:Y:S04]  /*07b0*/  LDG.E R12, desc[UR6][R12.64] ;  /* 0x000000060c0c7981 */ /* 0x002f28000c1e1900 */
[----:B-----5:R-:W5:Y:S04]  /*07c0*/  LDG.E R8, desc[UR6][R8.64] ;  /* 0x0000000608087981 */ /* 0x020f68000c1e1900 */
[----:B---3--:R-:W3:Y:S04]  /*07d0*/  LDG.E R14, desc[UR6][R14.64] ;  /* 0x000000060e0e7981 */ /* 0x008ee8000c1e1900 */
[----:B0-----:R-:W3:Y:S01]  /*07e0*/  LDG.E R6, desc[UR6][R6.64] ;  /* 0x0000000606067981 */ /* 0x001ee2000c1e1900 */
[----:B--2---:R-:W-:Y:S01]  /*07f0*/  FMUL.FTZ R17, R11, R11 ;  /* 0x0000000b0b117220 */ /* 0x004fe20000410000 */
[----:B----4-:R-:W-:-:S02]  /*0800*/  SHF.L.U32 R19, R2, 0x10, RZ ;  /* 0x0000001002137819 */ /* 0x010fc400000006ff */
[----:B------:R-:W0:Y:S01]  /*0810*/  LDC.64 R2, c[0x0][0x7d8] ;  /* 0x0001f600ff027b82 */ /* 0x000e220000000a00 */
[----:B------:R-:W-:Y:S01]  /*0820*/  SHF.L.U32 R21, R4, 0x10, RZ ;  /* 0x0000001004157819 */ /* 0x000fe200000006ff */
[----:B------:R-:W-:-:S04]  /*0830*/  FMUL.FTZ R17, R12, R17 ;  /* 0x000000110c117220 */ /* 0x000fc80000410000 */
[----:B------:R-:W-:Y:S01]  /*0840*/  FMUL.FTZ R17, R17, UR4 ;  /* 0x0000000411117c20 */ /* 0x000fe20008410000 */
[----:B-----5:R-:W-:Y:S01]  /*0850*/  FADD.FTZ R21, -R8, R21 ;  /* 0x0000001508157221 */ /* 0x020fe20000010100 */
[----:B---3--:R-:W-:-:S04]  /*0860*/  FFMA.FTZ R0, -R14, UR4, R19 ;  /* 0x000000040e007c23 */ /* 0x008fc80008010113 */
[----:B------:R-:W-:Y:S01]  /*0870*/  FFMA.FTZ R0, -R17, R21, R0 ;  /* 0x0000001511007223 */ /* 0x000fe20000010100 */
[----:B------:R-:W-:-:S04]  /*0880*/  FMUL.FTZ R11, R6, R11 ;  /* 0x0000000b060b7220 */ /* 0x000fc80000410000 */
[----:B------:R-:W-:-:S05]  /*0890*/  FMUL.FTZ R0, R11, R0 ;  /* 0x000000000b007220 */ /* 0x000fca0000410000 */
[----:B------:R-:W-:-:S05]  /*08a0*/  F2FP.BF16.F32.PACK_AB R0, RZ, R0 ;  /* 0x00000000ff00723e */ /* 0x000fca00000010ff */
[----:B0-----:R-:W-:Y:S01]  /*08b0*/  STG.E.U16 desc[UR6][R2.64], R0 ;  /* 0x0000000002007986 */ /* 0x001fe2000c101506 */
[----:B------:R-:W-:Y:S05]  /*08c0*/  EXIT ;  /* 0x000000000000794d */ /* 0x000fea0003800000 */
.L_x_14564:
        /* <DEDUP_REMOVED lines=13> */
[----:B------:R-:W2:Y:S01]  /*09a0*/  LDCU.128 UR12, c[0x0][0x4c0] ;  /* 0x00009800ff0c77ac */ /* 0x000ea20008000c00 */
[----:B------:R-:W3:Y:S01]  /*09b0*/  LDCU.64 UR10, c[0x0][0x4b8] ;  /* 0x00009700ff0a77ac */ /* 0x000ee20008000a00 */
        /* <DEDUP_REMOVED lines=13> */
[----:B------:R-:W-:Y:S06]  /*0a90*/  @!P0 BRA `(.L_x_14572) ;  /* 0x0000001c00788947 */ /* 0x000fec0003800000 */
[----:B------:R-:W0:Y:S01]  /*0aa0*/  LDCU.64 UR8, c[0x0][0x398] ;  /* 0x00007300ff0877ac */ /* 0x000e220008000a00 */
[----:B------:R-:W-:Y:S02]  /*0ab0*/  MOV R4, RZ ;  /* 0x000000ff00047202 */ /* 0x000fe40000000f00 */
[----:B------:R-:W-:Y:S01]  /*0ac0*/  ISETP.NE.AND P0, PT, R2, 0x2, PT ;  /* 0x000000020200780c */ /* 0x000fe20003f05270 */
[----:B------:R-:W1:Y:S01]  /*0ad0*/  LDCU UR5, c[0x0][0x3a0] ;  /* 0x00007400ff0577ac */ /* 0x000e620008000800 */
[----:B------:R-:W2:Y:S01]  /*0ae0*/  LDCU.128 UR12, c[0x0][0x4e0] ;  /* 0x00009c00ff0c77ac */ /* 0x000ea20008000c00 */
[----:B------:R-:W3:Y:S01]  /*0af0*/  LDCU.64 UR10, c[0x0][0x4d8] ;  /* 0x00009b00ff0a77ac */ /* 0x000ee20008000a00 */
[----:B------:R-:W4:Y:S01]  /*0b00*/  LDCU.64 UR16, c[0x0][0x4f0] ;  /* 0x00009e00ff1077ac */ /* 0x000f220008000a00 */
[----:B0-----:R-:W-:-:S05]  /*0b10*/  IMAD.HI.U32 R6, R5, UR9, R4 ;  /* 0x0000000905067c27 */ /* 0x001fca000f8e0004 */
[----:B-1----:R-:W-:-:S04]  /*0b20*/  SHF.R.U32.HI R7, RZ, UR5, R6 ;  /* 0x00000005ff077c19 */ /* 0x002fc80008011606 */
        /* <DEDUP_REMOVED lines=8> */
[C---:B----4-:R-:W-:Y:S02]  /*0bb0*/  IMAD R23, R4.reuse, UR16, R23 ;  /* 0x0000001004177c24 */ /* 0x050fe4000f8e0217 */
[----:B------:R-:W-:Y:S01]  /*0bc0*/  IMAD R18, R4, UR17, R18 ;  /* 0x0000001104127c24 */ /* 0x000fe2000f8e0212 */
[----:B------:R-:W-:Y:S06]  /*0bd0*/  @!P0 BRA `(.L_x_14572) ;  /* 0x0000001c00288947 */ /* 0x000fec0003800000 */
[----:B------:R-:W0:Y:S01]  /*0be0*/  LDCU.64 UR8, c[0x0][0x3a8] ;  /* 0x00007500ff0877ac */ /* 0x000e220008000a00 */
[----:B------:R-:W-:Y:S01]  /*0bf0*/  HFMA2 R6, -RZ, RZ, 0, 0 ;  /* 0x00000000ff067431 */ /* 0x000fe200000001ff */
[----:B------:R-:W-:Y:S01]  /*0c00*/  ISETP.NE.AND P0, PT, R2, 0x3, PT ;  /* 0x000000030200780c */ /* 0x000fe20003f05270 */
        /* <DEDUP_REMOVED lines=423> */
[----:B------:R-:W4:Y:S01]  /*2680*/  LDC.64 R14, c[0x0][0x7c8] ;  /* 0x0001f200ff0e7b82 */ /* 0x000f220000000a00 */
[----:B------:R-:W5:Y:S01]  /*2690*/  LDCU.64 UR10, c[0x0][0x798] ;  /* 0x0000f300ff0a77ac */ /* 0x000f620008000a00 */
[----:B------:R-:W5:Y:S06]  /*26a0*/  LDCU.64 UR16, c[0x0][0x7b0] ;  /* 0x0000f600ff1077ac */ /* 0x000f6c0008000a00 */
[----:B------:R-:W5:Y:S01]  /*26b0*/  @P0 LDC.64 R6, c[0x0][0x4b0] ;  /* 0x00012c00ff060b82 */ /* 0x000f620000000a00 */
[----:B0-----:R-:W-:-:S05]  /*26c0*/  IMAD.HI.U32 R8, R5, UR9, R4 ;  /* 0x0000000905087c27 */ /* 0x001fca000f8e0004 */
[----:B--2---:R-:W-:Y:S02]  /*26d0*/  SHF.R.U32.HI R9, RZ, UR5, R8 ;  /* 0x00000005ff097c19 */ /* 0x004fe40008011608 */
[----:B------:R-:W0:Y:S01]  /*26e0*/  @P0 LDC R27, c[0x0][0x4ac] ;  /* 0x00012b00ff1b0b82 */ /* 0x000e220000000800 */
[----:B------:R-:W-:Y:S02]  /*26f0*/  @P0 MOV R8, RZ ;  /* 0x000000ff00080202 */ /* 0x000fe40000000f00 */
[----:B------:R-:W-:-:S05]  /*2700*/  IADD3 R4, PT, PT, -R9, RZ, RZ ;  /* 0x000000ff09047210 */ /* 0x000fca0007ffe1ff */
[----:B------:R-:W2:Y:S01]  /*2710*/  @P0 LDC.64 R10, c[0x0][0x7b8] ;  /* 0x0001ee00ff0a0b82 */ /* 0x000ea20000000a00 */
[----:B------:R-:W-:-:S04]  /*2720*/  IMAD R4, R4, UR8, R5 ;  /* 0x0000000804047c24 */ /* 0x000fc8000f8e0205 */
[C---:B---3--:R-:W-:Y:S02]  /*2730*/  IMAD R25, R4.reuse, UR12, R25 ;  /* 0x0000000c04197c24 */ /* 0x048fe4000f8e0219 */
[----:B------:R-:W-:Y:S01]  /*2740*/  IMAD R20, R4, UR13, R20 ;  /* 0x0000000d04147c24 */ /* 0x000fe2000f8e0214 */
[----:B------:R-:W3:Y:S01]  /*2750*/  @P0 LDC.64 R16, c[0x0][0x7d0] ;  /* 0x0001f400ff100b82 */ /* 0x000ee20000000a00 */
[----:B-----5:R-:W-:-:S04]  /*2760*/  @P0 IMAD.HI.U32 R6, R9, R6, R8 ;  /* 0x0000000609060227 */ /* 0x020fc800078e0008 */
[C---:B------:R-:W-:Y:S01]  /*2770*/  IMAD R21, R4.reuse, UR14, R21 ;  /* 0x0000000e04157c24 */ /* 0x040fe2000f8e0215 */
[----:B------:R-:W-:Y:S01]  /*2780*/  @P0 SHF.R.U32.HI R6, RZ, R7, R6 ;  /* 0x00000007ff060219 */ /* 0x000fe20000011606 */
[C---:B------:R-:W-:Y:S02]  /*2790*/  IMAD R22, R4.reuse, UR15, R22 ;  /* 0x0000000f04167c24 */ /* 0x040fe4000f8e0216 */
[----:B------:R-:W-:Y:S01]  /*27a0*/  IMAD R19, R4, UR10, R19 ;  /* 0x0000000a04137c24 */ /* 0x000fe2000f8e0213 */
[----:B------:R-:W-:Y:S01]  /*27b0*/  @P0 IADD3 R8, PT, PT, -R6, RZ, RZ ;  /* 0x000000ff06080210 */ /* 0x000fe20007ffe1ff */
[C---:B------:R-:W-:Y:S02]  /*27c0*/  IMAD R24, R4.reuse, UR11, R24 ;  /* 0x0000000b04187c24 */ /* 0x040fe4000f8e0218 */
[----:B------:R-:W-:Y:S02]  /*27d0*/  IMAD R23, R4, UR16, R23 ;  /* 0x0000001004177c24 */ /* 0x000fe4000f8e0217 */
[----:B0-----:R-:W-:-:S02]  /*27e0*/  @P0 IMAD R27, R8, R27, R9 ;  /* 0x0000001b081b0224 */ /* 0x001fc400078e0209 */
[----:B------:R-:W-:Y:S02]  /*27f0*/  IMAD R18, R4, UR17, R18 ;  /* 0x0000001104127c24 */ /* 0x000fe4000f8e0212 */
[C---:B--2---:R-:W-:Y:S02]  /*2800*/  @P0 IMAD R19, R27.reuse, R10, R19 ;  /* 0x0000000a1b130224 */ /* 0x044fe400078e0213 */
[C---:B------:R-:W-:Y:S02]  /*2810*/  @P0 IMAD R24, R27.reuse, R11, R24 ;  /* 0x0000000b1b180224 */ /* 0x040fe400078e0218 */
[C---:B-1----:R-:W-:Y:S02]  /*2820*/  @P0 IMAD R25, R27.reuse, R12, R25 ;  /* 0x0000000c1b190224 */ /* 0x042fe400078e0219 */
[C---:B------:R-:W-:Y:S02]  /*2830*/  @P0 IMAD R20, R27.reuse, R13, R20 ;  /* 0x0000000d1b140224 */ /* 0x040fe400078e0214 */
[----:B----4-:R-:W-:-:S02]  /*2840*/  @P0 IMAD R21, R27, R14, R21 ;  /* 0x0000000e1b150224 */ /* 0x010fc400078e0215 */
[C---:B------:R-:W-:Y:S02]  /*2850*/  @P0 IMAD R22, R27.reuse, R15, R22 ;  /* 0x0000000f1b160224 */ /* 0x040fe400078e0216 */
[C---:B---3--:R-:W-:Y:S02]  /*2860*/  @P0 IMAD R23, R27.reuse, R16, R23 ;  /* 0x000000101b170224 */ /* 0x048fe400078e0217 */
[----:B------:R-:W-:-:S07]  /*2870*/  @P0 IMAD R18, R27, R17, R18 ;  /* 0x000000111b120224 */ /* 0x000fce00078e0212 */
.L_x_14572:
[----:B------:R-:W0:Y:S01]  /*2880*/  LDCU.128 UR8, c[0x0][0x7e0] ;  /* 0x0000fc00ff0877ac */ /* 0x000e220008000c00 */
[----:B------:R-:W1:Y:S01]  /*2890*/  LDCU.128 UR16, c[0x0][0x800] ;  /* 0x00010000ff1077ac */ /* 0x000e620008000c00 */
[----:B------:R-:W2:Y:S01]  /*28a0*/  LDCU.128 UR12, c[0x0][0x7f0] ;  /* 0x0000fe00ff0c77ac */ /* 0x000ea20008000c00 */
[----:B------:R-:W3:Y:S01]  /*28b0*/  LDCU.64 UR20, c[0x0][0x810] ;  /* 0x00010200ff1477ac */ /* 0x000ee20008000a00 */
[----:B------:R-:W4:Y:S01]  /*28c0*/  LDCU UR5, c[0x0][0x818] ;  /* 0x00010300ff0577ac */ /* 0x000f220008000800 */
[----:B0-----:R-:W-:Y:S02]  /*28d0*/  IADD3 R24, P0, PT, R24, UR8, RZ ;  /* 0x0000000818187c10 */ /* 0x001fe4000ff1e0ff */
[----:B------:R-:W-:Y:S02]  /*28e0*/  IADD3 R4, P1, PT, R25, UR10, RZ ;  /* 0x0000000a19047c10 */ /* 0x000fe4000ff3e0ff */
[----:B-1----:R-:W-:Y:S02]  /*28f0*/  IADD3 R22, P2, PT, R22, UR16, RZ ;  /* 0x0000001016167c10 */ /* 0x002fe4000ff5e0ff */
[----:B------:R-:W-:Y:S01]  /*2900*/  IADD3.X R25, PT, PT, RZ, UR9, RZ, P0, !PT ;  /* 0x00000009ff197c10 */ /* 0x000fe200087fe4ff */
[----:B------:R-:W0:Y:S01]  /*2910*/  LDCU.64 UR8, c[0x0][0x7d8] ;  /* 0x0000fb00ff0877ac */ /* 0x000e220008000a00 */
[----:B--2---:R-:W-:-:S02]  /*2920*/  IADD3 R20, P0, PT, R20, UR12, RZ ;  /* 0x0000000c14147c10 */ /* 0x004fc4000ff1e0ff */
[----:B------:R-:W-:Y:S01]  /*2930*/  IADD3 R8, P3, PT, R23, UR18, RZ ;  /* 0x0000001217087c10 */ /* 0x000fe2000ff7e0ff */
[----:B------:R-:W2:Y:S01]  /*2940*/  LDG.E.U16 R24, desc[UR6][R24.64] ;  /* 0x0000000618187981 */ /* 0x000ea2000c1e1500 */
[----:B------:R-:W-:Y:S02]  /*2950*/  IADD3.X R23, PT, PT, RZ, UR17, RZ, P2, !PT ;  /* 0x00000011ff177c10 */ /* 0x000fe400097fe4ff */
[----:B------:R-:W-:Y:S02]  /*2960*/  IADD3.X R5, PT, PT, RZ, UR11, RZ, P1, !PT ;  /* 0x0000000bff057c10 */ /* 0x000fe40008ffe4ff */
[----:B------:R-:W-:Y:S01]  /*2970*/  IADD3 R6, P1, PT, R21, UR14, RZ ;  /* 0x0000000e15067c10 */ /* 0x000fe2000ff3e0ff */
[----:B------:R-:W5:Y:S01]  /*2980*/  LDG.E R22, desc[UR6][R22.64] ;  /* 0x0000000616167981 */ /* 0x000f62000c1e1900 */
[----:B------:R-:W-:Y:S02]  /*2990*/  IADD3.X R21, PT, PT, RZ, UR13, RZ, P0, !PT ;  /* 0x0000000dff157c10 */ /* 0x000fe400087fe4ff */
[----:B------:R-:W-:Y:S01]  /*29a0*/  IADD3.X R9, PT, PT, RZ, UR19, RZ, P3, !PT ;  /* 0x00000013ff097c10 */ /* 0x000fe20009ffe4ff */
[----:B------:R-:W4:Y:S01]  /*29b0*/  LDG.E.U16 R4, desc[UR6][R4.64] ;  /* 0x0000000604047981 */ /* 0x000f22000c1e1500 */
[----:B---3--:R-:W-:-:S02]  /*29c0*/  IADD3 R10, P0, PT, R18, UR20, RZ ;  /* 0x00000014120a7c10 */ /* 0x008fc4000ff1e0ff */
[----:B------:R-:W-:Y:S01]  /*29d0*/  IADD3.X R7, PT, PT, RZ, UR15, RZ, P1, !PT ;  /* 0x0000000fff077c10 */ /* 0x000fe20008ffe4ff */
[----:B------:R-:W3:Y:S01]  /*29e0*/  LDG.E R8, desc[UR6][R8.64] ;  /* 0x0000000608087981 */ /* 0x000ee2000c1e1900 */
[----:B------:R-:W-:-:S03]  /*29f0*/  IADD3.X R11, PT, PT, RZ, UR21, RZ, P0, !PT ;  /* 0x00000015ff0b7c10 */ /* 0x000fc600087fe4ff */
[----:B------:R-:W3:Y:S04]  /*2a00*/  LDG.E R6, desc[UR6][R6.64] ;  /* 0x0000000606067981 */ /* 0x000ee8000c1e1900 */
[----:B------:R-:W3:Y:S04]  /*2a10*/  LDG.E R10, desc[UR6][R10.64] ;  /* 0x000000060a0a7981 */ /* 0x000ee8000c1e1900 */
[----:B------:R-:W3:Y:S01]  /*2a20*/  LDG.E R21, desc[UR6][R20.64] ;  /* 0x0000000614157981 */ /* 0x000ee2000c1e1900 */
[----:B------:R-:W-:Y:S02]  /*2a30*/  IADD3 R3, PT, PT, R3, 0x80, RZ ;  /* 0x0000008003037810 */ /* 0x000fe40007ffe0ff */
[----:B--2---:R-:W-:Y:S01]  /*2a40*/  SHF.L.U32 R15, R24, 0x10, RZ ;  /* 0x00000010180f7819 */ /* 0x004fe200000006ff */
[----:B-----5:R-:W-:Y:S01]  /*2a50*/  FMUL.FTZ R13, R22, R22 ;  /* 0x00000016160d7220 */ /* 0x020fe20000410000 */
[----:B----4-:R-:W-:-:S03]  /*2a60*/  SHF.L.U32 R17, R4, 0x10, RZ ;  /* 0x0000001004117819 */ /* 0x010fc600000006ff */
[----:B---3--:R-:W-:Y:S02]  /*2a70*/  FMUL.FTZ R13, R8, R13 ;  /* 0x0000000d080d7220 */ /* 0x008fe40000410000 */
[----:B------:R-:W-:Y:S02]  /*2a80*/  FADD.FTZ R17, -R6, R17 ;  /* 0x0000001106117221 */ /* 0x000fe40000010100 */
[----:B------:R-:W-:Y:S01]  /*2a90*/  FMUL.FTZ R13, R13, UR5 ;  /* 0x000000050d0d7c20 */ /* 0x000fe20008410000 */
[----:B------:R-:W-:Y:S01]  /*2aa0*/  FFMA.FTZ R4, -R10, UR5, R15 ;  /* 0x000000050a047c23 */ /* 0x000fe2000801010f */
[----:B------:R-:W-:-:S03]  /*2ab0*/  FMUL.FTZ R22, R21, R22 ;  /* 0x0000001615167220 */ /* 0x000fc60000410000 */
[----:B------:R-:W-:Y:S01]  /*2ac0*/  FFMA.FTZ R13, -R13, R17, R4 ;  /* 0x000000110d0d7223 */ /* 0x000fe20000010104 */
[----:B0-----:R-:W-:-:S03]  /*2ad0*/  IADD3 R4, P0, PT, R19, UR8, RZ ;  /* 0x0000000813047c10 */ /* 0x001fc6000ff1e0ff */
[----:B------:R-:W-:Y:S01]  /*2ae0*/  FMUL.FTZ R13, R22, R13 ;  /* 0x0000000d160d7220 */ /* 0x000fe20000410000 */
[----:B------:R-:W-:-:S04]  /*2af0*/  IADD3.X R5, PT, PT, RZ, UR9, RZ, P0, !PT ;  /* 0x00000009ff057c10 */ /* 0x000fc800087fe4ff */
[----:B------:R-:W-:-:S05]  /*2b00*/  F2FP.BF16.F32.PACK_AB R13, RZ, R13 ;  /* 0x0000000dff0d723e */ /* 0x000fca00000010ff */
[----:B------:R0:W-:Y:S01]  /*2b10*/  STG.E.U16 desc[UR6][R4.64], R13 ;  /* 0x0000000d04007986 */ /* 0x0001e2000c101506 */
[----:B------:R-:W-:-:S13]  /*2b20*/  ISETP.GE.AND P0, PT, R3, UR4, PT ;  /* 0x0000000403007c0c */ /* 0x000fda000bf06270 */
[----:B------:R-:W-:Y:S05]  /*2b30*/  @P0 BREAK.RELIABLE B1 ;  /* 0x0000000000010942 */ /* 0x000fea0003800100 */
[----:B0-----:R-:W-:Y:S05]  /*2b40*/  @P0 BRA `(.L_x_14573) ;  /* 0x0000004000f80947 */ /* 0x001fea0003800000 */
        /* <DEDUP_REMOVED lines=499> */
.L_x_14574:
        /* <DEDUP_REMOVED lines=41> */
[----:B------:R0:W-:Y:S02]  /*4d10*/  STG.E.U16 desc[UR6][R4.64], R13 ;  /* 0x0000000d04007986 */ /* 0x0001e4000c101506 */
.L_x_14571:
[----:B------:R-:W-:-:S13]  /*4d20*/  ISETP.GE.AND P0, PT, R3, UR4, PT ;  /* 0x0000000403007c0c */ /* 0x000fda000bf06270 */
[----:B------:R-:W-:Y:S05]  /*4d30*/  @P0 BREAK.RELIABLE B1 ;  /* 0x0000000000010942 */ /* 0x000fea0003800100 */
[----:B------:R-:W-:Y:S05]  /*4d40*/  @P0 BRA `(.L_x_14573) ;  /* 0x0000002000780947 */ /* 0x000fea0003800000 */
[----:B------:R-:W-:Y:S05]  /*4d50*/  BSYNC.RELIABLE B1 ;  /* 0x0000000000017941 */ /* 0x000fea0003800100 */
.L_x_14570:
[----:B------:R-:W1:Y:S01]  /*4d60*/  LDCU.64 UR8, c[0x0][0x390] ;  /* 0x00007200ff0877ac */ /* 0x000e620008000a00 */
[----:B0-----:R-:W-:Y:S01]  /*4d70*/  HFMA2 R4, -RZ, RZ, 0, 0 ;  /* 0x00000000ff047431 */ /* 0x001fe200000001ff */
[----:B------:R-:W-:Y:S01]  /*4d80*/  MOV R5, R3 ;  /* 0x0000000300057202 */ /* 0x000fe20000000f00 */
[----:B------:R-:W0:Y:S01]  /*4d90*/  LDCU UR5, c[0x0][0x38c] ;  /* 0x00007180ff0577ac */ /* 0x000e220008000800 */
[----:B------:R-:W-:Y:S01]  /*4da0*/  ISETP.NE.AND P0, PT, R0, RZ, PT ;  /* 0x000000ff0000720c */ /* 0x000fe20003f05270 */
[----:B------:R-:W2:Y:S01]  /*4db0*/  LDCU.128 UR12, c[0x0][0x4c0] ;  /* 0x00009800ff0c77ac */ /* 0x000ea20008000c00 */
[----:B------:R-:W3:Y:S01]  /*4dc0*/  LDCU.64 UR10, c[0x0][0x4b8] ;  /* 0x00009700ff0a77ac */ /* 0x000ee20008000a00 */
[----:B-1----:R-:W-:-:S05]  /*4dd0*/  IMAD.HI.U32 R4, R3, UR8, R4 ;  /* 0x0000000803047c27 */ /* 0x002fca000f8e0004 */
[----:B------:R-:W-:Y:S01]  /*4de0*/  SHF.R.U32.HI R5, RZ, UR9, R4 ;  /* 0x00000009ff057c19 */ /* 0x000fe20008011604 */
[----:B------:R-:W1:Y:S03]  /*4df0*/  LDCU.64 UR8, c[0x0][0x4d0] ;  /* 0x00009a00ff0877ac */ /* 0x000e660008000a00 */
[----:B------:R-:W-:-:S05]  /*4e00*/  IADD3 R18, PT, PT, -R5, RZ, RZ ;  /* 0x000000ff05127210 */ /* 0x000fca0007ffe1ff */
[----:B0-----:R-:W-:-:S04]  /*4e10*/  IMAD R18, R18, UR5, R3 ;  /* 0x0000000512127c24 */ /* 0x001fc8000f8e0203 */
[C---:B--2---:R-:W-:Y:S02]  /*4e20*/  IMAD R25, R18.reuse, UR12, RZ ;  /* 0x0000000c12197c24 */ /* 0x044fe4000f8e02ff */
[C---:B------:R-:W-:Y:S02]  /*4e30*/  IMAD R20, R18.reuse, UR13, RZ ;  /* 0x0000000d12147c24 */ /* 0x040fe4000f8e02ff */
[C---:B------:R-:W-:Y:S02]  /*4e40*/  IMAD R21, R18.reuse, UR14, RZ ;  /* 0x0000000e12157c24 */ /* 0x040fe4000f8e02ff */
[C---:B------:R-:W-:Y:S02]  /*4e50*/  IMAD R22, R18.reuse, UR15, RZ ;  /* 0x0000000f12167c24 */ /* 0x040fe4000f8e02ff */
[C---:B---3--:R-:W-:Y:S02]  /*4e60*/  IMAD R19, R18.reuse, UR10, RZ ;  /* 0x0000000a12137c24 */ /* 0x048fe4000f8e02ff */
[----:B------:R-:W-:-:S02]  /*4e70*/  IMAD R24, R18, UR11, RZ ;  /* 0x0000000b12187c24 */ /* 0x000fc4000f8e02ff */
[C---:B-1----:R-:W-:Y:S02]  /*4e80*/  IMAD R23, R18.reuse, UR8, RZ ;  /* 0x0000000812177c24 */ /* 0x042fe4000f8e02ff */
        /* <DEDUP_REMOVED lines=480> */
.L_x_14575:
        /* <DEDUP_REMOVED lines=42> */
.L_x_14573:
[----:B------:R-:W-:Y:S05]  /*6f30*/  BSYNC.RECONVERGENT B0 ;  /* 0x0000000000007941 */ /* 0x000fea0003800200 */
.L_x_14569:
        /* <DEDUP_REMOVED lines=8> */
[----:B------:R-:W1:Y:S01]  /*6fc0*/  LDCU.128 UR12, c[0x0][0x4c0] ;  /* 0x00009800ff0c77ac */ /* 0x000e620008000c00 */
[----:B------:R-:W3:Y:S01]  /*6fd0*/  LDCU.64 UR10, c[0x0][0x4b8] ;  /* 0x00009700ff0a77ac */ /* 0x000ee20008000a00 */
[----:B--2---:R-:W-:-:S05]  /*6fe0*/  IMAD.HI.U32 R4, R3, UR4, R4 ;  /* 0x0000000403047c27 */ /* 0x004fca000f8e0004 */
        /* <DEDUP_REMOVED lines=8> */
[C---:B---3--:R-:W-:Y:S02]  /*7070*/  IMAD R17, R3.reuse, UR10, RZ ;  /* 0x0000000a03117c24 */ /* 0x048fe4000f8e02ff */
[----:B------:R-:W-:-:S02]  /*7080*/  IMAD R20, R3, UR11, RZ ;  /* 0x0000000b03147c24 */ /* 0x000fc4000f8e02ff */
[C---:B--2---:R-:W-:Y:S02]  /*7090*/  IMAD R21, R3.reuse, UR4, RZ ;  /* 0x0000000403157c24 */ /* 0x044fe4000f8e02ff */
        /* <DEDUP_REMOVED lines=449> */
[----:B------:R-:W5:Y:S07]  /*8cb0*/  LDCU.64 UR10, c[0x0][0x7b0] ;  /* 0x0000f600ff0a77ac */ /* 0x000f6e0008000a00 */
[----:B------:R-:W5:Y:S01]  /*8cc0*/  @P0 LDC.64 R4, c[0x0][0x4b0] ;  /* 0x00012c00ff040b82 */ /* 0x000f620000000a00 */
[----:B0-----:R-:W-:-:S05]  /*8cd0*/  IMAD.HI.U32 R6, R3, UR9, R2 ;  /* 0x0000000903067c27 */ /* 0x001fca000f8e0002 */
[----:B--2---:R-:W-:Y:S01]  /*8ce0*/  SHF.R.U32.HI R7, RZ, UR4, R6 ;  /* 0x00000004ff077c19 */ /* 0x004fe20008011606 */
[----:B------:R-:W0:Y:S01]  /*8cf0*/  LDCU.64 UR4, c[0x0][0x798] ;  /* 0x0000f300ff0477ac */ /* 0x000e220008000a00 */
[----:B------:R-:W2:Y:S01]  /*8d00*/  @P0 LDC R25, c[0x0][0x4ac] ;  /* 0x00012b00ff190b82 */ /* 0x000ea20000000800 */
[----:B------:R-:W-:Y:S02]  /*8d10*/  @P0 MOV R6, RZ ;  /* 0x000000ff00060202 */ /* 0x000fe40000000f00 */
[----:B------:R-:W-:-:S05]  /*8d20*/  IADD3 R2, PT, PT, -R7, RZ, RZ ;  /* 0x000000ff07027210 */ /* 0x000fca0007ffe1ff */
[----:B------:R-:W1:Y:S01]  /*8d30*/  @P0 LDC.64 R8, c[0x0][0x7b8] ;  /* 0x0001ee00ff080b82 */ /* 0x000e620000000a00 */
        /* <DEDUP_REMOVED lines=8> */
[----:B0-----:R-:W-:Y:S01]  /*8dc0*/  IMAD R17, R2, UR4, R17 ;  /* 0x0000000402117c24 */ /* 0x001fe2000f8e0211 */
[----:B------:R-:W-:Y:S01]  /*8dd0*/  @P0 IADD3 R6, PT, PT, -R4, RZ, RZ ;  /* 0x000000ff04060210 */ /* 0x000fe20007ffe1ff */
[C---:B------:R-:W-:Y:S02]  /*8de0*/  IMAD R20, R2.reuse, UR5, R20 ;  /* 0x0000000502147c24 */ /* 0x040fe4000f8e0214 */
[----:B------:R-:W-:Y:S02]  /*8df0*/  IMAD R21, R2, UR10, R21 ;  /* 0x0000000a02157c24 */ /* 0x000fe4000f8e0215 */
[----:B--2---:R-:W-:-:S02]  /*8e00*/  @P0 IMAD R6, R25, R6, R7 ;  /* 0x0000000619060224 */ /* 0x004fc400078e0207 */
[----:B------:R-:W-:Y:S02]  /*8e10*/  IMAD R0, R2, UR11, R0 ;  /* 0x0000000b02007c24 */ /* 0x000fe4000f8e0200 */
[C---:B-1----:R-:W-:Y:S02]  /*8e20*/  @P0 IMAD R17, R6.reuse, R8, R17 ;  /* 0x0000000806110224 */ /* 0x042fe400078e0211 */
[C---:B------:R-:W-:Y:S02]  /*8e30*/  @P0 IMAD R20, R6.reuse, R9, R20 ;  /* 0x0000000906140224 */ /* 0x040fe400078e0214 */
[C---:B------:R-:W-:Y:S02]  /*8e40*/  @P0 IMAD R23, R6.reuse, R10, R23 ;  /* 0x0000000a06170224 */ /* 0x040fe400078e0217 */
[C---:B------:R-:W-:Y:S02]  /*8e50*/  @P0 IMAD R18, R6.reuse, R11, R18 ;  /* 0x0000000b06120224 */ /* 0x040fe400078e0212 */
[----:B----4-:R-:W-:-:S02]  /*8e60*/  @P0 IMAD R19, R6, R12, R19 ;  /* 0x0000000c06130224 */ /* 0x010fc400078e0213 */
[C---:B------:R-:W-:Y:S02]  /*8e70*/  @P0 IMAD R16, R6.reuse, R13, R16 ;  /* 0x0000000d06100224 */ /* 0x040fe400078e0210 */
[C---:B---3--:R-:W-:Y:S02]  /*8e80*/  @P0 IMAD R21, R6.reuse, R14, R21 ;  /* 0x0000000e06150224 */ /* 0x048fe400078e0215 */
[----:B------:R-:W-:-:S07]  /*8e90*/  @P0 IMAD R0, R6, R15, R0 ;  /* 0x0000000f06000224 */ /* 0x000fce00078e0200 */
.L_x_14576:
[----:B------:R-:W0:Y:S01]  /*8ea0*/  LDCU.128 UR8, c[0x0][0x7e0] ;  /* 0x0000fc00ff0877ac */ /* 0x000e220008000c00 */
[----:B------:R-:W1:Y:S01]  /*8eb0*/  LDCU.128 UR16, c[0x0][0x800] ;  /* 0x00010000ff1077ac */ /* 0x000e620008000c00 */
[----:B------:R-:W2:Y:S01]  /*8ec0*/  LDCU.128 UR12, c[0x0][0x7f0] ;  /* 0x0000fe00ff0c77ac */ /* 0x000ea20008000c00 */
[----:B------:R-:W3:Y:S01]  /*8ed0*/  LDCU.64 UR4, c[0x0][0x810] ;  /* 0x00010200ff0477ac */ /* 0x000ee20008000a00 */
[----:B0-----:R-:W-:Y:S01]  /*8ee0*/  IADD3 R4, P0, PT, R20, UR8, RZ ;  /* 0x0000000814047c10 */ /* 0x001fe2000ff1e0ff */
[----:B------:R-:W0:Y:S01]  /*8ef0*/  LDCU UR8, c[0x0][0x818] ;  /* 0x00010300ff0877ac */ /* 0x000e220008000800 */
[----:B------:R-:W-:Y:S02]  /*8f00*/  IADD3 R2, P1, PT, R23, UR10, RZ ;  /* 0x0000000a17027c10 */ /* 0x000fe4000ff3e0ff */
[----:B-1----:R-:W-:Y:S02]  /*8f10*/  IADD3 R8, P2, PT, R16, UR16, RZ ;  /* 0x0000001010087c10 */ /* 0x002fe4000ff5e0ff */
[----:B------:R-:W-:-:S02]  /*8f20*/  IADD3.X R5, PT, PT, RZ, UR9, RZ, P0, !PT ;  /* 0x00000009ff057c10 */ /* 0x000fc400087fe4ff */
[----:B--2---:R-:W-:Y:S02]  /*8f30*/  IADD3 R18, P0, PT, R18, UR12, RZ ;  /* 0x0000000c12127c10 */ /* 0x004fe4000ff1e0ff */
[----:B------:R-:W-:Y:S01]  /*8f40*/  IADD3.X R9, PT, PT, RZ, UR17, RZ, P2, !PT ;  /* 0x00000011ff097c10 */ /* 0x000fe200097fe4ff */
[----:B------:R-:W2:Y:S01]  /*8f50*/  LDG.E.U16 R4, desc[UR6][R4.64] ;  /* 0x0000000604047981 */ /* 0x000ea2000c1e1500 */
[----:B------:R-:W-:Y:S02]  /*8f60*/  IADD3 R10, P3, PT, R21, UR18, RZ ;  /* 0x00000012150a7c10 */ /* 0x000fe4000ff7e0ff */
[----:B------:R-:W-:Y:S02]  /*8f70*/  IADD3.X R3, PT, PT, RZ, UR11, RZ, P1, !PT ;  /* 0x0000000bff037c10 */ /* 0x000fe40008ffe4ff */
[----:B------:R-:W-:Y:S01]  /*8f80*/  IADD3 R6, P1, PT, R19, UR14, RZ ;  /* 0x0000000e13067c10 */ /* 0x000fe2000ff3e0ff */
[----:B------:R-:W4:Y:S01]  /*8f90*/  LDG.E R9, desc[UR6][R8.64] ;  /* 0x0000000608097981 */ /* 0x000f22000c1e1900 */
[----:B------:R-:W-:-:S02]  /*8fa0*/  IADD3.X R19, PT, PT, RZ, UR13, RZ, P0, !PT ;  /* 0x0000000dff137c10 */ /* 0x000fc400087fe4ff */
[----:B------:R-:W-:Y:S01]  /*8fb0*/  IADD3.X R11, PT, PT, RZ, UR19, RZ, P3, !PT ;  /* 0x00000013ff0b7c10 */ /* 0x000fe20009ffe4ff */
[----:B------:R-:W5:Y:S01]  /*8fc0*/  LDG.E.U16 R2, desc[UR6][R2.64] ;  /* 0x0000000602027981 */ /* 0x000f62000c1e1500 */
[----:B---3--:R-:W-:Y:S02]  /*8fd0*/  IADD3 R12, P0, PT, R0, UR4, RZ ;  /* 0x00000004000c7c10 */ /* 0x008fe4000ff1e0ff */
[----:B------:R-:W-:Y:S01]  /*8fe0*/  IADD3.X R7, PT, PT, RZ, UR15, RZ, P1, !PT ;  /* 0x0000000fff077c10 */ /* 0x000fe20008ffe4ff */
[----:B------:R-:W3:Y:S01]  /*8ff0*/  LDG.E R10, desc[UR6][R10.64] ;  /* 0x000000060a0a7981 */ /* 0x000ee2000c1e1900 */
[----:B------:R-:W-:Y:S01]  /*9000*/  IADD3.X R13, PT, PT, RZ, UR5, RZ, P0, !PT ;  /* 0x00000005ff0d7c10 */ /* 0x000fe200087fe4ff */
[----:B------:R-:W1:Y:S02]  /*9010*/  LDCU.64 UR4, c[0x0][0x7d8] ;  /* 0x0000fb00ff0477ac */ /* 0x000e640008000a00 */
[----:B------:R-:W3:Y:S04]  /*9020*/  LDG.E R6, desc[UR6][R6.64] ;  /* 0x0000000606067981 */ /* 0x000ee8000c1e1900 */
[----:B------:R-:W3:Y:S04]  /*9030*/  LDG.E R12, desc[UR6][R12.64] ;  /* 0x000000060c0c7981 */ /* 0x000ee8000c1e1900 */
[----:B------:R-:W3:Y:S01]  /*9040*/  LDG.E R18, desc[UR6][R18.64] ;  /* 0x0000000612127981 */ /* 0x000ee2000c1e1900 */
[----:B--2---:R-:W-:Y:S01]  /*9050*/  SHF.L.U32 R21, R4, 0x10, RZ ;  /* 0x0000001004157819 */ /* 0x004fe200000006ff */
[----:B----4-:R-:W-:Y:S01]  /*9060*/  FMUL.FTZ R15, R9, R9 ;  /* 0x00000009090f7220 */ /* 0x010fe20000410000 */
[----:B-----5:R-:W-:-:S03]  /*9070*/  SHF.L.U32 R5, R2, 0x10, RZ ;  /* 0x0000001002057819 */ /* 0x020fc600000006ff */
[----:B---3--:R-:W-:Y:S02]  /*9080*/  FMUL.FTZ R15, R10, R15 ;  /* 0x0000000f0a0f7220 */ /* 0x008fe40000410000 */
[----:B------:R-:W-:Y:S02]  /*9090*/  FADD.FTZ R5, -R6, R5 ;  /* 0x0000000506057221 */ /* 0x000fe40000010100 */
[----:B0-----:R-:W-:Y:S01]  /*90a0*/  FMUL.FTZ R15, R15, UR8 ;  /* 0x000000080f0f7c20 */ /* 0x001fe20008410000 */
[----:B------:R-:W-:Y:S01]  /*90b0*/  FFMA.FTZ R0, -R12, UR8, R21 ;  /* 0x000000080c007c23 */ /* 0x000fe20008010115 */
[----:B------:R-:W-:-:S03]  /*90c0*/  FMUL.FTZ R9, R18, R9 ;  /* 0x0000000912097220 */ /* 0x000fc60000410000 */
[----:B------:R-:W-:Y:S01]  /*90d0*/  FFMA.FTZ R0, -R15, R5, R0 ;  /* 0x000000050f007223 */ /* 0x000fe20000010100 */
[----:B-1----:R-:W-:-:S03]  /*90e0*/  IADD3 R2, P0, PT, R17, UR4, RZ ;  /* 0x0000000411027c10 */ /* 0x002fc6000ff1e0ff */
[----:B------:R-:W-:Y:S01]  /*90f0*/  FMUL.FTZ R0, R9, R0 ;  /* 0x0000000009007220 */ /* 0x000fe20000410000 */
[----:B------:R-:W-:-:S04]  /*9100*/  IADD3.X R3, PT, PT, RZ, UR5, RZ, P0, !PT ;  /* 0x00000005ff037c10 */ /* 0x000fc800087fe4ff */
[----:B------:R-:W-:-:S05]  /*9110*/  F2FP.BF16.F32.PACK_AB R0, RZ, R0 ;  /* 0x00000000ff00723e */ /* 0x000fca00000010ff */
[----:B------:R-:W-:Y:S01]  /*9120*/  STG.E.U16 desc[UR6][R2.64], R0 ;  /* 0x0000000002007986 */ /* 0x000fe2000c101506 */
[----:B------:R-:W-:Y:S05]  /*9130*/  EXIT ;  /* 0x000000000000794d */ /* 0x000fea0003800000 */
.L_x_14577:
        /* <DEDUP_REMOVED lines=12> */
.L_x_27207:


//--------------------- .text._ZN2at6native27unrolled_elementwise_kernelIZZZNS0_49_GLOBAL__N__b919a28f_16_Normalization_cu_5c38458737batch_norm_elementwise_backward_trainERKNS_6TensorES5_S5_S5_S5_S5_S5_ENKUlvE0_clEvENKUlvE2_clEvEUlN3c108BFloat16ES9_fffffE_St5arrayIPcLm8EELi4E23TrivialOffsetCalculatorILi7EjESE_ILi1EjENS0_6memory15LoadWithoutCastENSH_16StoreWithoutCastEEEviT_T0_T2_T3_T4_T5_ --------------------------
	.section	.text._ZN2at6native27unrolled_elementwise_kernelIZZZNS0_49_GLOBAL__N__b919a28f_16_Normalization_cu_5c38458737batch_norm_elementwise_backward_trainERKNS_6TensorES5_S5_S5_S5_S5_S5_ENKUlvE0_clEvENKUlvE2_clEvEUlN3c108BFloat16ES9_fffffE_St5arrayIPcLm8EELi4E23TrivialOffsetCalculatorILi7EjESE_ILi1EjENS0_6memory15LoadWithoutCastENSH_16StoreWithoutCastEEEviT_T0_T2_T3_T4_T5_,"ax",@progbits
	.align	128
        .global         _ZN2at6native27unrolled_elementwise_kernelIZZZNS0_49_GLOBAL__N__b919a28f_16_Normalization_cu_5c38458737batch_norm_elementwise_backward_trainERKNS_6TensorES5_S5_S5_S5_S5_S5_ENKUlvE0_clEvENKUlvE2_clEvEUlN3c108BFloat16ES9_fffffE_St5arrayIPcLm8EELi4E23TrivialOffsetCalculatorILi7EjESE_ILi1EjENS0_6memory15LoadWithoutCastENSH_16StoreWithoutCastEEEviT_T0_T2_T3_T4_T5_
        .type           _ZN2at6native27unrolled_elementwise_kernelIZZZNS0_49_GLOBAL__N__b919a28f_16_Normalization_cu_5c38458737batch_norm_elementwise_backward_trainERKNS_6TensorES5_S5_S5_S5_S5_S5_ENKUlvE0_clEvENKUlvE2_clEvEUlN3c108BFloat16ES9_fffffE_St5arrayIPcLm8EELi4E23TrivialOffsetCalculatorILi7EjESE_ILi1EjENS0_6memory15LoadWithoutCastENSH_16StoreWithoutCastEEEviT_T0_T2_T3_T4_T5_,@function
        .size           _ZN2at6native27unrolled_elementwise_kernelIZZZNS0_49_GLOBAL__N__b919a28f_16_Normalization_cu_5c38458737batch_norm_elementwise_backward_trainERKNS_6TensorES5_S5_S5_S5_S5_S5_ENKUlvE0_clEvENKUlvE2_clEvEUlN3c108BFloat16ES9_fffffE_St5arrayIPcLm8EELi4E23TrivialOffsetCalculatorILi7EjESE_ILi1EjENS0_6memory15LoadWithoutCastENSH_16StoreWithoutCastEEEviT_T0_T2_T3_T4_T5_,(.L_x_27208 - _ZN2at6native27unrolled_elementwise_kernelIZZZNS0_49_GLOBAL__N__b919a28f_16_Normalization_cu_5c38458737batch_norm_elementwise_backward_trainERKNS_6TensorES5_S5_S5_S5_S5_S5_ENKUlvE0_clEvENKUlvE2_clEvEUlN3c108BFloat16ES9_fffffE_St5arrayIPcLm8EELi4E23TrivialOffsetCalculatorILi7EjESE_ILi1EjENS0_6memory15LoadWithoutCastENSH_16StoreWithoutCastEEEviT_T0_T2_T3_T4_T5_)
        .other          _ZN2at6native27unrolled_elementwise_kernelIZZZNS0_49_GLOBAL__N__b919a28f_16_Normalization_cu_5c38458737batch_norm_elementwise_backward_trainERKNS_6TensorES5_S5_S5_S5_S5_S5_ENKUlvE0_clEvENKUlvE2_clEvEUlN3c108BFloat16ES9_fffffE_St5arrayIPcLm8EELi4E23TrivialOffsetCalculatorILi7EjESE_ILi1EjENS0_6memory15LoadWithoutCastENSH_16StoreWithoutCastEEEviT_T0_T2_T3_T4_T5_,@"STO_CUDA_ENTRY STV_DEFAULT"
_ZN2at6native27unrolled_elementwise_kernelIZZZNS0_49_GLOBAL__N__b919a28f_16_Normalization_cu_5c38458737batch_norm_elementwise_backward_trainERKNS_6TensorES5_S5_S5_S5_S5_S5_ENKUlvE0_clEvENKUlvE2_clEvEUlN3c108BFloat16ES9_fffffE_St5arrayIPcLm8EELi4E23TrivialOffsetCalculatorILi7EjESE_ILi1EjENS0_6memory15LoadWithoutCastENSH_16StoreWithoutCastEEEviT_T0_T2_T3_T4_T5_:
.text._ZN2at6native27unrolled_elementwise_kernelIZZZNS0_49_GLOBAL__N__b919a28f_16_Normalization_cu_5c38458737batch_norm_elementwise_backward_trainERKNS_6TensorES5_S5_S5_S5_S5_S5_ENKUlvE0_clEvENKUlvE2_clEvEUlN3c108BFloat16ES9_fffffE_St5arrayIPcLm8EELi4E23TrivialOffsetCalculatorILi7EjESE_ILi1EjENS0_6memory15LoadWithoutCastENSH_16StoreWithoutCastEEEviT_T0_T2_T3_T4_T5_:
[----:B------:R-:W-:Y:S01]  /*0000*/  LDC R1, c[0x0][0x37c] ;  /* 0x0000df00ff017b82 */ /* 0x000fe20000000800 */
[----:B------:R-:W0:Y:S07]  /*0010*/  S2R R2, SR_CTAID.X ;  /* 0x0000000000027919 */ /* 0x000e2e0000002500 */
[----:B------:R-:W0:Y:S01]  /*0020*/  LDC R3, c[0x0][0x380] ;  /* 0x0000e000ff037b82 */ /* 0x000e220000000800 */
[----:B------:R-:W1:Y:S01]  /*0030*/  LDCU.64 UR4, c[0x0][0x358] ;  /* 0x00006b00ff0477ac */ /* 0x000e620008000a00 */
[----:B------:R-:W-:Y:S01]  /*0040*/  PRMT R4, RZ, 0x7610, R4 ;  /* 0x00007610ff047816 */ /* 0x000fe20000000004 */
[----:B------:R-:W2:Y:S01]  /*0050*/  S2R R0, SR_TID.X ;  /* 0x0000000000007919 */ /* 0x000ea20000002100 */
[----:B------:R-:W-:-:S04]  /*0060*/  PRMT R6, RZ, 0x7610, R6 ;  /* 0x00007610ff067816 */ /* 0x000fc80000000006 */
[----:B------:R-:W3:Y:S08]  /*0070*/  LDC.64 R18, c[0x0][0x3a0] ;  /* 0x0000e800ff127b82 */ /* 0x000ef00000000a00 */
[----:B------:R-:W4:Y:S08]  /*0080*/  LDC.64 R16, c[0x0][0x3b8] ;  /* 0x0000ee00ff107b82 */ /* 0x000f300000000a00 */
[----:B------:R-:W1:Y:S01]  /*0090*/  LDC.64 R12, c[0x0][0x3c0] ;  /* 0x0000f000ff0c7b82 */ /* 0x000e620000000a00 */
[----:B0-----:R-:W-:-:S07]  /*00a0*/  IMAD R3, R2, -0x200, R3 ;  /* 0xfffffe0002037824 */ /* 0x001fce00078e0203 */
[----:B------:R-:W0:Y:S01]  /*00b0*/  LDC.64 R24, c[0x0][0x3b0] ;  /* 0x0000ec00ff187b82 */ /* 0x000e220000000a00 */
[----:B--2---:R-:W-:Y:S02]  /*00c0*/  MOV R5, R0 ;  /* 0x0000000000057202 */ /* 0x004fe40000000f00 */
[----:B------:R-:W-:-:S05]  /*00d0*/  ISETP.GE.AND P1, PT, R0, R3, PT ;  /* 0x000000030000720c */ /* 0x000fca0003f26270 */
[----:B------:R-:W2:Y:S01]  /*00e0*/  LDC.64 R14, c[0x0][0x3a0] ;  /* 0x0000e800ff0e7b82 */ /* 0x000ea20000000a00 */
[----:B------:R-:W-:Y:S01]  /*00f0*/  MOV R8, RZ ;  /* 0x000000ff00087202 */ /* 0x000fe20000000f00 */
[----:B------:R-:W-:-:S06]  /*0100*/  HFMA2 R7, -RZ, RZ, 0, 0 ;  /* 0x00000000ff077431 */ /* 0x000fcc00000001ff */
[----:B------:R-:W2:Y:S01]  /*0110*/  LDC.64 R28, c[0x0][0x3a8] ;  /* 0x0000ea00ff1c7b82 */ /* 0x000ea20000000a00 */
[----:B------:R-:W-:Y:S02]  /*0120*/  @!P1 IADD3 R0, PT, PT, R5, 0x80, RZ ;  /* 0x0000008005009810 */ /* 0x000fe40007ffe0ff */
[----:B------:R-:W-:Y:S02]  /*0130*/  @!P1 LEA R9, R2, R5, 0x9 ;  /* 0x0000000502099211 */ /* 0x000fe400078e48ff */
[----:B------:R-:W-:-:S03]  /*0140*/  ISETP.GE.AND P0, PT, R0, R3, PT ;  /* 0x000000030000720c */ /* 0x000fc60003f06270 */
[----:B------:R-:W2:Y:S01]  /*0150*/  LDC.64 R22, c[0x0][0x3c8] ;  /* 0x0000f200ff167b82 */ /* 0x000ea20000000a00 */
[----:B---3--:R-:W-:-:S04]  /*0160*/  @!P1 IMAD.WIDE.U32 R18, R9, 0x2, R18 ;  /* 0x0000000209129825 */ /* 0x008fc800078e0012 */
[C---:B----4-:R-:W-:Y:S01]  /*0170*/  @!P1 IMAD.WIDE.U32 R26, R9.reuse, 0x4, R16 ;  /* 0x00000004091a9825 */ /* 0x050fe200078e0010 */
[----:B-1----:R1:W5:Y:S02]  /*0180*/  @!P1 LDG.E.U16 R4, desc[UR4][R18.64] ;  /* 0x0000000412049981 */ /* 0x002364000c1e1500 */
[----:B------:R-:W3:Y:S01]  /*0190*/  @!P1 LDC.64 R34, c[0x0][0x3d0] ;  /* 0x0000f400ff229b82 */ /* 0x000ee20000000a00 */
[C---:B------:R-:W-:Y:S01]  /*01a0*/  @!P1 IMAD.WIDE.U32 R36, R9.reuse, 0x4, R12 ;  /* 0x0000000409249825 */ /* 0x040fe200078e000c */
[----:B------:R2:W5:Y:S01]  /*01b0*/  @!P1 LDG.E R8, desc[UR4][R26.64] ;  /* 0x000000041a089981 */ /* 0x000562000c1e1900 */
[----:B------:R-:W-:Y:S02]  /*01c0*/  PRMT R12, RZ, 0x7610, R12 ;  /* 0x00007610ff0c7816 */ /* 0x000fe4000000000c */
[----:B-1----:R-:W-:Y:S01]  /*01d0*/  @!P0 LEA R19, R2, R0, 0x9 ;  /* 0x0000000002138211 */ /* 0x002fe200078e48ff */
[----:B0-----:R-:W-:Y:S02]  /*01e0*/  @!P1 IMAD.WIDE.U32 R24, R9, 0x4, R24 ;  /* 0x0000000409189825 */ /* 0x001fe400078e0018 */
[----:B------:R-:W0:Y:S02]  /*01f0*/  LDC.64 R20, c[0x0][0x3a8] ;  /* 0x0000ea00ff147b82 */ /* 0x000e240000000a00 */
[----:B--2---:R-:W-:Y:S01]  /*0200*/  @!P0 IMAD.WIDE.U32 R26, R19, 0x2, R14 ;  /* 0x00000002131a8825 */ /* 0x004fe200078e000e */
[----:B------:R1:W5:Y:S01]  /*0210*/  @!P1 LDG.E R7, desc[UR4][R24.64] ;  /* 0x0000000418079981 */ /* 0x000362000c1e1900 */
[----:B------:R-:W-:-:S02]  /*0220*/  CS2R R10, SRZ ;  /* 0x00000000000a7805 */ /* 0x000fc4000001ff00 */
[C---:B------:R-:W-:Y:S01]  /*0230*/  @!P1 IMAD.WIDE.U32 R28, R9.reuse, 0x2, R28 ;  /* 0x00000002091c9825 */ /* 0x040fe200078e001c */
[----:B------:R2:W5:Y:S01]  /*0240*/  @!P0 LDG.E.U16 R12, desc[UR4][R26.64] ;  /* 0x000000041a0c8981 */ /* 0x000562000c1e1500 */
[----:B------:R-:W4:Y:S08]  /*0250*/  LDC.64 R16, c[0x0][0x3b0] ;  /* 0x0000ec00ff107b82 */ /* 0x000f300000000a00 */
[----:B------:R-:W0:Y:S08]  /*0260*/  LDC.64 R32, c[0x0][0x3b8] ;  /* 0x0000ee00ff207b82 */ /* 0x000e300000000a00 */
[----:B------:R-:W0:Y:S01]  /*0270*/  LDC.64 R30, c[0x0][0x3c0] ;  /* 0x0000f000ff1e7b82 */ /* 0x000e220000000a00 */
[C---:B------:R-:W-:Y:S01]  /*0280*/  @!P1 IMAD.WIDE.U32 R22, R9.reuse, 0x4, R22 ;  /* 0x0000000409169825 */ /* 0x040fe200078e0016 */
[----:B------:R-:W5:Y:S03]  /*0290*/  @!P1 LDG.E R10, desc[UR4][R36.64] ;  /* 0x00000004240a9981 */ /* 0x000f66000c1e1900 */
[----:B---3--:R-:W-:Y:S01]  /*02a0*/  @!P1 IMAD.WIDE.U32 R34, R9, 0x4, R34 ;  /* 0x0000000409229825 */ /* 0x008fe200078e0022 */
[----:B------:R4:W5:Y:S02]  /*02b0*/  @!P1 LDG.E.U16 R6, desc[UR4][R28.64] ;  /* 0x000000041c069981 */ /* 0x000964000c1e1500 */
[----:B-1----:R-:W1:Y:S08]  /*02c0*/  LDC.64 R24, c[0x0][0x3c8] ;  /* 0x0000f200ff187b82 */ /* 0x002e700000000a00 */
[----:B--2---:R-:W2:Y:S01]  /*02d0*/  @!P0 LDC.64 R26, c[0x0][0x3d0] ;  /* 0x0000f400ff1a8b82 */ /* 0x004ea20000000a00 */
[----:B------:R-:W-:Y:S01]  /*02e0*/  HFMA2 R9, -RZ, RZ, 0, 0 ;  /* 0x00000000ff097431 */ /* 0x000fe200000001ff */
[----:B------:R-:W-:Y:S01]  /*02f0*/  @!P0 IADD3 R0, PT, PT, R0, 0x80, RZ ;  /* 0x0000008000008810 */ /* 0x000fe20007ffe0ff */
[----:B----4-:R-:W-:Y:S01]  /*0300*/  @!P0 IMAD.WIDE.U32 R28, R19, 0x4, R16 ;  /* 0x00000004131c8825 */ /* 0x010fe200078e0010 */
[----:B------:R-:W-:-:S02]  /*0310*/  PRMT R13, RZ, 0x7610, R13 ;  /* 0x00007610ff0d7816 */ /* 0x000fc4000000000d */
[----:B------:R-:W-:Y:S01]  /*0320*/  CS2R R14, SRZ ;  /* 0x00000000000e7805 */ /* 0x000fe2000001ff00 */
[----:B------:R3:W5:Y:S01]  /*0330*/  @!P1 LDG.E R11, desc[UR4][R34.64] ;  /* 0x00000004220b9981 */ /* 0x000762000c1e1900 */
[----:B------:R-:W4:Y:S01]  /*0340*/  LDC.64 R36, c[0x0][0x3a0] ;  /* 0x0000e800ff247b82 */ /* 0x000f220000000a00 */
[C---:B0-----:R-:W-:Y:S02]  /*0350*/  @!P0 IMAD.WIDE.U32 R32, R19.reuse, 0x4, R32 ;  /* 0x0000000413208825 */ /* 0x041fe400078e0020 */
[----:B------:R0:W5:Y:S02]  /*0360*/  @!P1 LDG.E R9, desc[UR4][R22.64] ;  /* 0x0000000416099981 */ /* 0x000164000c1e1900 */
[----:B------:R-:W-:-:S04]  /*0370*/  @!P0 IMAD.WIDE.U32 R30, R19, 0x4, R30 ;  /* 0x00000004131e8825 */ /* 0x000fc800078e001e */
[C---:B-1----:R-:W-:Y:S01]  /*0380*/  @!P0 IMAD.WIDE.U32 R24, R19.reuse, 0x4, R24 ;  /* 0x0000000413188825 */ /* 0x042fe200078e0018 */
[----:B------:R-:W-:Y:S01]  /*0390*/  ISETP.GE.AND P2, PT, R0, R3, PT ;  /* 0x000000030000720c */ /* 0x000fe20003f46270 */
[----:B------:R1:W5:Y:S02]  /*03a0*/  @!P0 LDG.E R14, desc[UR4][R28.64] ;  /* 0x000000041c0e8981 */ /* 0x000364000c1e1900 */
[C---:B--2---:R-:W-:Y:S01]  /*03b0*/  @!P0 IMAD.WIDE.U32 R26, R19.reuse, 0x4, R26 ;  /* 0x00000004131a8825 */ /* 0x044fe200078e001a */
[----:B------:R-:W-:Y:S01]  /*03c0*/  CS2R R16, SRZ ;  /* 0x0000000000107805 */ /* 0x000fe2000001ff00 */
[----:B---3--:R-:W2:Y:S01]  /*03d0*/  LDC.64 R34, c[0x0][0x3b0] ;  /* 0x0000ec00ff227b82 */ /* 0x008ea20000000a00 */
[----:B------:R-:W5:Y:S01]  /*03e0*/  @!P0 LDG.E R15, desc[UR4][R32.64] ;  /* 0x00000004200f8981 */ /* 0x000f62000c1e1900 */
[----:B0-----:R-:W-:-:S06]  /*03f0*/  @!P0 IMAD.WIDE.U32 R22, R19, 0x2, R20 ;  /* 0x0000000213168825 */ /* 0x001fcc00078e0014 */
[----:B-1----:R-:W-:Y:S01]  /*0400*/  @!P2 LEA R29, R2, R0, 0x9 ;  /* 0x00000000021da211 */ /* 0x002fe200078e48ff */
[----:B------:R-:W5:Y:S01]  /*0410*/  @!P0 LDG.E R17, desc[UR4][R30.64] ;  /* 0x000000041e118981 */ /* 0x000f62000c1e1900 */
[----:B------:R-:W0:Y:S03]  /*0420*/  LDC.64 R18, c[0x0][0x3b8] ;  /* 0x0000ee00ff127b82 */ /* 0x000e260000000a00 */
[----:B------:R1:W5:Y:S04]  /*0430*/  @!P0 LDG.E.U16 R13, desc[UR4][R22.64] ;  /* 0x00000004160d8981 */ /* 0x000368000c1e1500 */
[----:B------:R3:W5:Y:S01]  /*0440*/  @!P0 LDG.E R16, desc[UR4][R24.64] ;  /* 0x0000000418108981 */ /* 0x000762000c1e1900 */
[----:B------:R-:W2:Y:S01]  /*0450*/  LDC.64 R20, c[0x0][0x3a8] ;  /* 0x0000ea00ff147b82 */ /* 0x000ea20000000a00 */
[----:B-1----:R-:W-:Y:S01]  /*0460*/  MOV R22, RZ ;  /* 0x000000ff00167202 */ /* 0x002fe20000000f00 */
[----:B----4-:R-:W-:Y:S01]  /*0470*/  @!P2 IMAD.WIDE.U32 R36, R29, 0x2, R36 ;  /* 0x000000021d24a825 */ /* 0x010fe200078e0024 */
[----:B------:R-:W-:-:S05]  /*0480*/  PRMT R23, RZ, 0x7610, R23 ;  /* 0x00007610ff177816 */ /* 0x000fca0000000017 */
[----:B------:R-:W1:Y:S01]  /*0490*/  LDC.64 R30, c[0x0][0x3c0] ;  /* 0x0000f000ff1e7b82 */ /* 0x000e620000000a00 */
[----:B------:R4:W5:Y:S01]  /*04a0*/  @!P0 LDG.E R22, desc[UR4][R26.64] ;  /* 0x000000041a168981 */ /* 0x000962000c1e1900 */
[----:B---3--:R-:W-:-:S03]  /*04b0*/  PRMT R24, RZ, 0x7610, R24 ;  /* 0x00007610ff187816 */ /* 0x008fc60000000018 */
[----:B------:R3:W5:Y:S01]  /*04c0*/  @!P2 LDG.E.U16 R23, desc[UR4][R36.64] ;  /* 0x000000042417a981 */ /* 0x000762000c1e1500 */
[----:B0-----:R-:W-:Y:S02]  /*04d0*/  @!P2 IMAD.WIDE.U32 R18, R29, 0x4, R18 ;  /* 0x000000041d12a825 */ /* 0x001fe400078e0012 */
[----:B------:R-:W0:Y:S01]  /*04e0*/  LDC.64 R32, c[0x0][0x3c8] ;  /* 0x0000f200ff207b82 */ /* 0x000e220000000a00 */
[----:B----4-:R-:W-:-:S07]  /*04f0*/  CS2R R26, SRZ ;  /* 0x00000000001a7805 */ /* 0x010fce000001ff00 */
[----:B---3--:R-:W3:Y:S01]  /*0500*/  @!P2 LDC.64 R36, c[0x0][0x3d0] ;  /* 0x0000f400ff24ab82 */ /* 0x008ee20000000a00 */
[----:B--2---:R-:W-:Y:S01]  /*0510*/  @!P2 IMAD.WIDE.U32 R20, R29, 0x2, R20 ;  /* 0x000000021d14a825 */ /* 0x004fe200078e0014 */
[----:B------:R2:W5:Y:S01]  /*0520*/  @!P2 LDG.E R26, desc[UR4][R18.64] ;  /* 0x00000004121aa981 */ /* 0x000562000c1e1900 */
[----:B------:R-:W-:-:S03]  /*0530*/  @!P2 IADD3 R0, PT, PT, R0, 0x80, RZ ;  /* 0x000000800000a810 */ /* 0x000fc60007ffe0ff */
[----:B------:R4:W5:Y:S02]  /*0540*/  @!P2 LDG.E.U16 R24, desc[UR4][R20.64] ;  /* 0x000000041418a981 */ /* 0x000964000c1e1500 */
[----:B--2---:R-:W2:Y:S01]  /*0550*/  LDC.64 R18, c[0x0][0x3a8] ;  /* 0x0000ea00ff127b82 */ /* 0x004ea20000000a00 */
[----:B------:R-:W-:-:S07]  /*0560*/  ISETP.GE.AND P0, PT, R0, R3, PT ;  /* 0x000000030000720c */ /* 0x000fce0003f06270 */
[----:B----4-:R-:W4:Y:S01]  /*0570*/  LDC.64 R20, c[0x0][0x3a0] ;  /* 0x0000e800ff147b82 */ /* 0x010f220000000a00 */
[----:B------:R-:W-:Y:S02]  /*0580*/  HFMA2 R25, -RZ, RZ, 0, 0 ;  /* 0x00000000ff197431 */ /* 0x000fe400000001ff */
[----:B------:R-:W-:Y:S01]  /*0590*/  @!P2 IMAD.WIDE.U32 R34, R29, 0x4, R34 ;  /* 0x000000041d22a825 */ /* 0x000fe200078e0022 */
[----:B------:R-:W-:-:S03]  /*05a0*/  MOV R28, RZ ;  /* 0x000000ff001c7202 */ /* 0x000fc60000000f00 */
[C---:B-1----:R-:W-:Y:S01]  /*05b0*/  @!P2 IMAD.WIDE.U32 R30, R29.reuse, 0x4, R30 ;  /* 0x000000041d1ea825 */ /* 0x042fe200078e001e */
[----:B------:R1:W5:Y:S03]  /*05c0*/  @!P2 LDG.E R25, desc[UR4][R34.64] ;  /* 0x000000042219a981 */ /* 0x000366000c1e1900 */
[C---:B0-----:R-:W-:Y:S01]  /*05d0*/  @!P2 IMAD.WIDE.U32 R32, R29.reuse, 0x4, R32 ;  /* 0x000000041d20a825 */ /* 0x041fe200078e0020 */
[----:B------:R0:W5:Y:S03]  /*05e0*/  @!P2 LDG.E R28, desc[UR4][R30.64] ;  /* 0x000000041e1ca981 */ /* 0x000166000c1e1900 */
[----:B---3--:R-:W-:Y:S01]  /*05f0*/  @!P2 IMAD.WIDE.U32 R36, R29, 0x4, R36 ;  /* 0x000000041d24a825 */ /* 0x008fe200078e0024 */
[----:B-1----:R-:W-:-:S03]  /*0600*/  @!P0 LEA R35, R2, R0, 0x9 ;  /* 0x0000000002238211 */ /* 0x002fc600078e48ff */
[----:B------:R-:W-:Y:S01]  /*0610*/  HFMA2 R29, -RZ, RZ, 0, 0 ;  /* 0x00000000ff1d7431 */ /* 0x000fe200000001ff */
[----:B------:R-:W5:Y:S01]  /*0620*/  @!P2 LDG.E R27, desc[UR4][R32.64] ;  /* 0x00000004201ba981 */ /* 0x000f62000c1e1900 */
[----:B0-----:R-:W-:Y:S01]  /*0630*/  PRMT R31, RZ, 0x7610, R31 ;  /* 0x00007610ff1f7816 */ /* 0x001fe2000000001f */
[----:B--2---:R-:W-:-:S03]  /*0640*/  @!P0 IMAD.WIDE.U32 R18, R35, 0x2, R18 ;  /* 0x0000000223128825 */ /* 0x004fc600078e0012 */
[----:B------:R4:W5:Y:S04]  /*0650*/  @!P2 LDG.E R29, desc[UR4][R36.64] ;  /* 0x00000004241da981 */ /* 0x000968000c1e1900 */
[----:B------:R0:W5:Y:S01]  /*0660*/  @!P0 LDG.E.U16 R31, desc[UR4][R18.64] ;  /* 0x00000004121f8981 */ /* 0x000162000c1e1500 */
[----:B----4-:R-:W-:Y:S02]  /*0670*/  @!P0 IMAD.WIDE.U32 R36, R35, 0x2, R20 ;  /* 0x0000000223248825 */ /* 0x010fe400078e0014 */
[----:B------:R-:W1:Y:S08]  /*0680*/  LDC.64 R20, c[0x0][0x3b0] ;  /* 0x0000ec00ff147b82 */ /* 0x000e700000000a00 */
[----:B0-----:R-:W0:Y:S01]  /*0690*/  LDC.64 R18, c[0x0][0x3b8] ;  /* 0x0000ee00ff127b82 */ /* 0x001e220000000a00 */
[----:B------:R-:W-:-:S02]  /*06a0*/  PRMT R30, RZ, 0x7610, R30 ;  /* 0x00007610ff1e7816 */ /* 0x000fc4000000001e */
[----:B------:R-:W-:-:S04]  /*06b0*/  CS2R R32, SRZ ;  /* 0x0000000000207805 */ /* 0x000fc8000001ff00 */
[----:B------:R2:W5:Y:S01]  /*06c0*/  @!P0 LDG.E.U16 R30, desc[UR4][R36.64] ;  /* 0x00000004241e8981 */ /* 0x000562000c1e1500 */
[C---:B-1----:R-:W-:Y:S01]  /*06d0*/  @!P0 IMAD.WIDE.U32 R20, R35.reuse, 0x4, R20 ;  /* 0x0000000423148825 */ /* 0x042fe200078e0014 */
[----:B--2---:R-:W1:Y:S04]  /*06e0*/  LDC.64 R36, c[0x0][0x3c0] ;  /* 0x0000f000ff247b82 */ /* 0x004e680000000a00 */
[----:B------:R2:W5:Y:S01]  /*06f0*/  @!P0 LDG.E R33, desc[UR4][R20.64] ;  /* 0x0000000414218981 */ /* 0x000562000c1e1900 */
[----:B0-----:R-:W-:-:S05]  /*0700*/  @!P0 IMAD.WIDE.U32 R18, R35, 0x4, R18 ;  /* 0x0000000423128825 */ /* 0x001fca00078e0012 */
[----:B------:R0:W5:Y:S01]  /*0710*/  @!P0 LDG.E R32, desc[UR4][R18.64] ;  /* 0x0000000412208981 */ /* 0x000162000c1e1900 */
[----:B--2---:R-:W2:Y:S08]  /*0720*/  @!P0 LDC.64 R20, c[0x0][0x3d0] ;  /* 0x0000f400ff148b82 */ /* 0x004eb00000000a00 */
[----:B0-----:R-:W0:Y:S01]  /*0730*/  LDC.64 R18, c[0x0][0x3c8] ;  /* 0x0000f200ff127b82 */ /* 0x001e220000000a00 */
[----:B------:R-:W-:Y:S01]  /*0740*/  MOV R0, RZ ;  /* 0x000000ff00007202 */ /* 0x000fe20000000f00 */
[----:B-1----:R-:W-:-:S04]  /*0750*/  @!P0 IMAD.WIDE.U32 R36, R35, 0x4, R36 ;  /* 0x0000000423248825 */ /* 0x002fc800078e0024 */
[----:B------:R-:W-:Y:S01]  /*0760*/  HFMA2 R34, -RZ, RZ, 0, 0 ;  /* 0x00000000ff227431 */ /* 0x000fe200000001ff */
[----:B------:R1:W5:Y:S01]  /*0770*/  @!P0 LDG.E R0, desc[UR4][R36.64] ;  /* 0x0000000424008981 */ /* 0x000362000c1e1900 */
[----:B--2---:R-:W-:-:S04]  /*0780*/  @!P0 IMAD.WIDE.U32 R20, R35, 0x4, R20 ;  /* 0x0000000423148825 */ /* 0x004fc800078e0014 */
[----:B0-----:R-:W-:Y:S01]  /*0790*/  @!P0 IMAD.WIDE.U32 R18, R35, 0x4, R18 ;  /* 0x0000000423128825 */ /* 0x001fe200078e0012 */
[----:B------:R-:W-:-:S04]  /*07a0*/  MOV R35, RZ ;  /* 0x000000ff00237202 */ /* 0x000fc80000000f00 */
[----:B------:R1:W5:Y:S04]  /*07b0*/  @!P0 LDG.E R34, desc[UR4][R18.64] ;  /* 0x0000000412228981 */ /* 0x000368000c1e1900 */
[----:B------:R1:W5:Y:S01]  /*07c0*/  @!P0 LDG.E R35, desc[UR4][R20.64] ;  /* 0x0000000414238981 */ /* 0x000362000c1e1900 */
[----:B------:R-:W-:Y:S04]  /*07d0*/  BSSY.RECONVERGENT B0, `(.L_x_14578) ;  /* 0x000000e000007945 */ /* 0x000fe80003800200 */
[----:B------:R-:W-:Y:S05]  /*07e0*/  @P1 BRA `(.L_x_14579) ;  /* 0x0000000000301947 */ /* 0x000fea0003800000 */
[----:B------:R-:W0:Y:S01]  /*07f0*/  LDCU UR6, c[0x0][0x388] ;  /* 0x00007100ff0677ac */ /* 0x000e220008000800 */
[----:B-1---5:R-:W-:Y:S01]  /*0800*/  FMUL.FTZ R18, R10, R10 ;  /* 0x0000000a0a127220 */ /* 0x022fe20000410000 */
[----:B------:R-:W-:Y:S01]  /*0810*/  SHF.L.U32 R4, R4, 0x10, RZ ;  /* 0x0000001004047819 */ /* 0x000fe200000006ff */
[----:B------:R-:W-:Y:S01]  /*0820*/  FMUL.FTZ R7, R10, R7 ;  /* 0x000000070a077220 */ /* 0x000fe20000410000 */
[----:B------:R-:W-:Y:S01]  /*0830*/  SHF.L.U32 R19, R6, 0x10, RZ ;  /* 0x0000001006137819 */ /* 0x000fe200000006ff */
[----:B------:R-:W-:-:S04]  /*0840*/  FMUL.FTZ R9, R18, R9 ;  /* 0x0000000912097220 */ /* 0x000fc80000410000 */
[----:B------:R-:W-:Y:S01]  /*0850*/  FADD.FTZ R8, R19, -R8 ;  /* 0x8000000813087221 */ /* 0x000fe20000010000 */
[----:B0-----:R-:W-:Y:S01]  /*0860*/  FFMA.FTZ R4, -R11, UR6, R4 ;  /* 0x000000060b047c23 */ /* 0x001fe20008010104 */
[----:B------:R-:W-:-:S04]  /*0870*/  FMUL.FTZ R9, R9, UR6 ;  /* 0x0000000609097c20 */ /* 0x000fc80008410000 */
[----:B------:R-:W-:-:S04]  /*0880*/  FFMA.FTZ R4, -R9, R8, R4 ;  /* 0x0000000809047223 */ /* 0x000fc80000010104 */
[----:B------:R-:W-:-:S05]  /*0890*/  FMUL.FTZ R6, R7, R4 ;  /* 0x0000000407067220 */ /* 0x000fca0000410000 */
[----:B------:R-:W-:-:S07]  /*08a0*/  F2FP.BF16.F32.PACK_AB R6, RZ, R6 ;  /* 0x00000006ff06723e */ /* 0x000fce00000010ff */
.L_x_14579:
[----:B------:R-:W-:Y:S05]  /*08b0*/  BSYNC.RECONVERGENT B0 ;  /* 0x0000000000007941 */ /* 0x000fea0003800200 */
.L_x_14578:
[C---:B-----5:R-:W-:Y:S01]  /*08c0*/  IADD3 R4, PT, PT, R5.reuse, 0x80, RZ ;  /* 0x0000008005047810 */ /* 0x060fe20007ffe0ff */
[----:B------:R-:W-:Y:S01]  /*08d0*/  BSSY.RECONVERGENT B0, `(.L_x_14580) ;  /* 0x0000014000007945 */ /* 0x000fe20003800200 */
[C---:B------:R-:W-:Y:S02]  /*08e0*/  IADD3 R8, PT, PT, R5.reuse, 0x100, RZ ;  /* 0x0000010005087810 */ /* 0x040fe40007ffe0ff */
[-C--:B------:R-:W-:Y:S02]  /*08f0*/  ISETP.GE.AND P0, PT, R4, R3.reuse, PT ;  /* 0x000000030400720c */ /* 0x080fe40003f06270 */
[----:B------:R-:W-:Y:S02]  /*0900*/  IADD3 R10, PT, PT, R5, 0x180, RZ ;  /* 0x00000180050a7810 */ /* 0x000fe40007ffe0ff */
[-C--:B------:R-:W-:Y:S02]  /*0910*/  ISETP.GE.AND P1, PT, R8, R3.reuse, PT ;  /* 0x000000030800720c */ /* 0x080fe40003f26270 */
[----:B------:R-:W-:-:S02]  /*0920*/  ISETP.GE.AND P2, PT, R10, R3, PT ;  /* 0x000000030a00720c */ /* 0x000fc40003f46270 */
[----:B------:R-:W-:-:S05]  /*0930*/  ISETP.GE.AND P3, PT, R5, R3, PT ;  /* 0x000000030500720c */ /* 0x000fca0003f66270 */
[----:B------:R-:W-:Y:S08]  /*0940*/  @P0 BRA `(.L_x_14581) ;  /* 0x0000000000300947 */ /* 0x000ff00003800000 */
[----:B------:R-:W0:Y:S01]  /*0950*/  LDCU UR6, c[0x0][0x388] ;  /* 0x00007100ff0677ac */ /* 0x000e220008000800 */
[C---:B------:R-:W-:Y:S01]  /*0960*/  FMUL.FTZ R7, R17.reuse, R17 ;  /* 0x0000001111077220 */ /* 0x040fe20000410000 */
        /* <DEDUP_REMOVED lines=10> */
.L_x_14581:
[----:B------:R-:W-:Y:S05]  /*0a10*/  BSYNC.RECONVERGENT B0 ;  /* 0x0000000000007941 */ /* 0x000fea0003800200 */
.L_x_14580:
[----:B------:R-:W-:Y:S04]  /*0a20*/  BSSY.RECONVERGENT B0, `(.L_x_14582) ;  /* 0x000000e000007945 */ /* 0x000fe80003800200 */
[----:B------:R-:W-:Y:S05]  /*0a30*/  @P1 BRA `(.L_x_14583) ;  /* 0x0000000000301947 */ /* 0x000fea0003800000 */
        /* <DEDUP_REMOVED lines=12> */
.L_x_14583:
[----:B------:R-:W-:Y:S05]  /*0b00*/  BSYNC.RECONVERGENT B0 ;  /* 0x0000000000007941 */ /* 0x000fea0003800200 */
.L_x_14582:
[----:B------:R-:W-:Y:S04]  /*0b10*/  BSSY.RECONVERGENT B0, `(.L_x_14584) ;  /* 0x000000e000007945 */ /* 0x000fe80003800200 */
[----:B------:R-:W-:Y:S05]  /*0b20*/  @P2 BRA `(.L_x_14585) ;  /* 0x0000000000302947 */ /* 0x000fea0003800000 */
[----:B------:R-:W0:Y:S01]  /*0b30*/  LDCU UR6, c[0x0][0x388] ;  /* 0x00007100ff0677ac */ /* 0x000e220008000800 */
[----:B------:R-:W-:Y:S01]  /*0b40*/  FMUL.FTZ R9, R0, R0 ;  /* 0x0000000000097220 */ /* 0x000fe20000410000 */
        /* <DEDUP_REMOVED lines=10> */
.L_x_14585:
[----:B------:R-:W-:Y:S05]  /*0bf0*/  BSYNC.RECONVERGENT B0 ;  /* 0x0000000000007941 */ /* 0x000fea0003800200 */
.L_x_14584:
[----:B------:R-:W-:Y:S04]  /*0c00*/  BSSY.RECONVERGENT B0, `(.L_x_14586) ;  /* 0x0000017000007945 */ /* 0x000fe80003800200 */
[----:B------:R-:W-:Y:S04]  /*0c10*/  BSSY.RELIABLE B1, `(.L_x_14587) ;  /* 0x000000f000017945 */ /* 0x000fe80003800100 */
[----:B------:R-:W-:Y:S05]  /*0c20*/  @P3 BRA `(.L_x_14588) ;  /* 0x0000000000343947 */ /* 0x000fea0003800000 */
[----:B------:R-:W0:Y:S01]  /*0c30*/  LDC.64 R10, c[0x0][0x398] ;  /* 0x0000e600ff0a7b82 */ /* 0x000e220000000a00 */
[----:B------:R-:W-:-:S05]  /*0c40*/  LEA R5, R2, R5, 0x9 ;  /* 0x0000000502057211 */ /* 0x000fca00078e48ff */
[----:B0-----:R-:W-:Y:S01]  /*0c50*/  IMAD.WIDE.U32 R10, R5, 0x2, R10 ;  /* 0x00000002050a7825 */ /* 0x001fe200078e000a */
[----:B------:R-:W-:-:S04]  /*0c60*/  MOV R5, R4 ;  /* 0x0000000400057202 */ /* 0x000fc80000000f00 */
[----:B------:R0:W-:Y:S01]  /*0c70*/  STG.E.U16 desc[UR4][R10.64], R6 ;  /* 0x000000060a007986 */ /* 0x0001e2000c101504 */
[----:B------:R-:W-:-:S13]  /*0c80*/  ISETP.GE.AND P0, PT, R5, R3, PT ;  /* 0x000000030500720c */ /* 0x000fda0003f06270 */
[----:B------:R-:W-:Y:S05]  /*0c90*/  @P0 BREAK.RELIABLE B1 ;  /* 0x0000000000010942 */ /* 0x000fea0003800100 */
[----:B0-----:R-:W-:Y:S05]  /*0ca0*/  @P0 BRA `(.L_x_14589) ;  /* 0x0000000000300947 */ /* 0x001fea0003800000 */
[----:B------:R-:W0:Y:S01]  /*0cb0*/  LDC.64 R10, c[0x0][0x398] ;  /* 0x0000e600ff0a7b82 */ /* 0x000e220000000a00 */
[----:B------:R-:W-:Y:S02]  /*0cc0*/  LEA R9, R2, R5, 0x9 ;  /* 0x0000000502097211 */ /* 0x000fe400078e48ff */
[----:B------:R-:W-:-:S03]  /*0cd0*/  IADD3 R5, PT, PT, R5, 0x80, RZ ;  /* 0x0000008005057810 */ /* 0x000fc60007ffe0ff */
[----:B0-----:R-:W-:-:S05]  /*0ce0*/  IMAD.WIDE.U32 R10, R9, 0x2, R10 ;  /* 0x00000002090a7825 */ /* 0x001fca00078e000a */
[----:B------:R0:W-:Y:S02]  /*0cf0*/  STG.E.U16 desc[UR4][R10.64], R7 ;  /* 0x000000070a007986 */ /* 0x0001e4000c101504 */
.L_x_14588:
[----:B------:R-:W-:Y:S05]  /*0d00*/  BSYNC.RELIABLE B1 ;  /* 0x0000000000017941 */ /* 0x000fea0003800100 */
.L_x_14587:
[----:B------:R-:W-:-:S13]  /*0d10*/  ISETP.GE.AND P0, PT, R5, R3, PT ;  /* 0x000000030500720c */ /* 0x000fda0003f06270 */
[----:B0-----:R-:W0:Y:S01]  /*0d20*/  @!P0 LDC.64 R6, c[0x0][0x398] ;  /* 0x0000e600ff068b82 */ /* 0x001e220000000a00 */
[----:B------:R-:W-:Y:S02]  /*0d30*/  @!P0 LEA R9, R2, R5, 0x9 ;  /* 0x0000000502098211 */ /* 0x000fe400078e48ff */
[----:B------:R-:W-:-:S03]  /*0d40*/  @!P0 IADD3 R5, PT, PT, R5, 0x80, RZ ;  /* 0x0000008005058810 */ /* 0x000fc60007ffe0ff */
[----:B0-----:R-:W-:-:S05]  /*0d50*/  @!P0 IMAD.WIDE.U32 R6, R9, 0x2, R6 ;  /* 0x0000000209068825 */ /* 0x001fca00078e0006 */
[----:B------:R0:W-:Y:S02]  /*0d60*/  @!P0 STG.E.U16 desc[UR4][R6.64], R8 ;  /* 0x0000000806008986 */ /* 0x0001e4000c101504 */
.L_x_14589:
[----:B------:R-:W-:Y:S05]  /*0d70*/  BSYNC.RECONVERGENT B0 ;  /* 0x0000000000007941 */ /* 0x000fea0003800200 */
.L_x_14586:
[----:B------:R-:W-:Y:S05]  /*0d80*/  WARPSYNC.ALL ;  /* 0x0000000000007948 */ /* 0x000fea0003800000 */
[----:B------:R-:W-:-:S13]  /*0d90*/  ISETP.GE.AND P0, PT, R5, R3, PT ;  /* 0x000000030500720c */ /* 0x000fda0003f06270 */
[----:B------:R-:W-:Y:S05]  /*0da0*/  @P0 EXIT ;  /* 0x000000000000094d */ /* 0x000fea0003800000 */
[----:B0-----:R-:W0:Y:S01]  /*0db0*/  LDC.64 R6, c[0x0][0x398] ;  /* 0x0000e600ff067b82 */ /* 0x001e220000000a00 */
[----:B------:R-:W-:-:S05]  /*0dc0*/  LEA R3, R2, R5, 0x9 ;  /* 0x0000000502037211 */ /* 0x000fca00078e48ff */
[----:B0-----:R-:W-:-:S05]  /*0dd0*/  IMAD.WIDE.U32 R2, R3, 0x2, R6 ;  /* 0x0000000203027825 */ /* 0x001fca00078e0006 */
[----:B------:R-:W-:Y:S01]  /*0de0*/  STG.E.U16 desc[UR4][R2.64], R30 ;  /* 0x0000001e02007986 */ /* 0x000fe2000c101504 */
[----:B------:R-:W-:Y:S05]  /*0df0*/  EXIT ;  /* 0x000000000000794d */ /* 0x000fea0003800000 */
.L_x_14590:
        /* <DEDUP_REMOVED lines=16> */
.L_x_27208:


//--------------------- .text._ZN2at6native29vectorized_elementwise_kernelILi2EZZZNS0_49_GLOBAL__N__b919a28f_16_Normalization_cu_5c38458737batch_norm_elementwise_backward_trainERKNS_6TensorES5_S5_S5_S5_S5_S5_ENKUlvE0_clEvENKUlvE2_clEvEUlN3c108BFloat16ES9_fffffE_St5arrayIPcLm8EEEEviT0_T1_ --------------------------
	.section	.text._ZN2at6native29vectorized_elementwise_kernelILi2EZZZNS0_49_GLOBAL__N__b919a28f_16_Normalization_cu_5c38458737batch_norm_elementwise_backward_trainERKNS_6TensorES5_S5_S5_S5_S5_S5_ENKUlvE0_clEvENKUlvE2_clEvEUlN3c108BFloat16ES9_fffffE_St5arrayIPcLm8EEEEviT0_T1_,"ax",@progbits
	.align	128
        .global         _ZN2at6native29vectorized_elementwise_kernelILi2EZZZNS0_49_GLOBAL__N__b919a28f_16_Normalization_cu_5c38458737batch_norm_elementwise_backward_trainERKNS_6TensorES5_S5_S5_S5_S5_S5_ENKUlvE0_clEvENKUlvE2_clEvEUlN3c108BFloat16ES9_fffffE_St5arrayIPcLm8EEEEviT0_T1_
        .type           _ZN2at6native29vectorized_elementwise_kernelILi2EZZZNS0_49_GLOBAL__N__b919a28f_16_Normalization_cu_5c38458737batch_norm_elementwise_backward_trainERKNS_6TensorES5_S5_S5_S5_S5_S5_ENKUlvE0_clEvENKUlvE2_clEvEUlN3c108BFloat16ES9_fffffE_St5arrayIPcLm8EEEEviT0_T1_,@function
        .size           _ZN2at6native29vectorized_elementwise_kernelILi2EZZZNS0_49_GLOBAL__N__b919a28f_16_Normalization_cu_5c38458737batch_norm_elementwise_backward_trainERKNS_6TensorES5_S5_S5_S5_S5_S5_ENKUlvE0_clEvENKUlvE2_clEvEUlN3c108BFloat16ES9_fffffE_St5arrayIPcLm8EEEEviT0_T1_,(.L_x_27209 - _ZN2at6native29vectorized_elementwise_kernelILi2EZZZNS0_49_GLOBAL__N__b919a28f_16_Normalization_cu_5c38458737batch_norm_elementwise_backward_trainERKNS_6TensorES5_S5_S5_S5_S5_S5_ENKUlvE0_clEvENKUlvE2_clEvEUlN3c108BFloat16ES9_fffffE_St5arrayIPcLm8EEEEviT0_T1_)
        .other          _ZN2at6native29vectorized_elementwise_kernelILi2EZZZNS0_49_GLOBAL__N__b919a28f_16_Normalization_cu_5c38458737batch_norm_elementwise_backward_trainERKNS_6TensorES5_S5_S5_S5_S5_S5_ENKUlvE0_clEvENKUlvE2_clEvEUlN3c108BFloat16ES9_fffffE_St5arrayIPcLm8EEEEviT0_T1_,@"STO_CUDA_ENTRY STV_DEFAULT"
_ZN2at6native29vectorized_elementwise_kernelILi2EZZZNS0_49_GLOBAL__N__b919a28f_16_Normalization_cu_5c38458737batch_norm_elementwise_backward_trainERKNS_6TensorES5_S5_S5_S5_S5_S5_ENKUlvE0_clEvENKUlvE2_clEvEUlN3c108BFloat16ES9_fffffE_St5arrayIPcLm8EEEEviT0_T1_:
.text._ZN2at6native29vectorized_elementwise_kernelILi2EZZZNS0_49_GLOBAL__N__b919a28f_16_Normalization_cu_5c38458737batch_norm_elementwise_backward_trainERKNS_6TensorES5_S5_S5_S5_S5_S5_ENKUlvE0_clEvENKUlvE2_clEvEUlN3c108BFloat16ES9_fffffE_St5arrayIPcLm8EEEEviT0_T1_:
        /* <DEDUP_REMOVED lines=9> */
[----:B------:R-:W1:Y:S08]  /*0090*/  LDC.64 R22, c[0x0][0x3b0] ;  /* 0x0000ec00ff167b82 */ /* 0x000e700000000a00 */
[----:B------:R-:W2:Y:S08]  /*00a0*/  LDC.64 R10, c[0x0][0x3a0] ;  /* 0x0000e800ff0a7b82 */ /* 0x000eb00000000a00 */
[----:B------:R-:W3:Y:S08]  /*00b0*/  LDC.64 R16, c[0x0][0x3a8] ;  /* 0x0000ea00ff107b82 */ /* 0x000ef00000000a00 */
[----:B------:R-:W4:Y:S01]  /*00c0*/  LDC.64 R24, c[0x0][0x3b8] ;  /* 0x0000ee00ff187b82 */ /* 0x000f220000000a00 */
[----:B------:R-:W-:-:S02]  /*00d0*/  PRMT R4, RZ, 0x7610, R4 ;  /* 0x00007610ff047816 */ /* 0x000fc40000000004 */
[----:B0-----:R-:W-:-:S05]  /*00e0*/  ISETP.GE.U32.AND P0, PT, R0, R3, PT ;  /* 0x000000030000720c */ /* 0x001fca0003f06070 */
[----:B------:R-:W0:Y:S08]  /*00f0*/  LDC.64 R26, c[0x0][0x3c0] ;  /* 0x0000f000ff1a7b82 */ /* 0x000e300000000a00 */
[----:B------:R-:W0:Y:S01]  /*0100*/  LDC.64 R28, c[0x0][0x3c8] ;  /* 0x0000f200ff1c7b82 */ /* 0x000e220000000a00 */
[----:B------:R-:W-:-:S07]  /*0110*/  @!P0 IADD3 R19, PT, PT, R59, R0, RZ ;  /* 0x000000003b138210 */ /* 0x000fce0007ffe0ff */
[----:B------:R-:W0:Y:S01]  /*0120*/  @!P0 LDC.64 R34, c[0x0][0x3d0] ;  /* 0x0000f400ff228b82 */ /* 0x000e220000000a00 */
[----:B------:R-:W-:Y:S02]  /*0130*/  @!P0 IADD3 R0, PT, PT, R0, 0x80, RZ ;  /* 0x0000008000008810 */ /* 0x000fe40007ffe0ff */
[----:B------:R-:W-:Y:S01]  /*0140*/  CS2R R6, SRZ ;  /* 0x0000000000067805 */ /* 0x000fe2000001ff00 */
[----:B-1----:R-:W-:Y:S01]  /*0150*/  @!P0 IMAD.WIDE.U32 R22, R19, 0x4, R22 ;  /* 0x0000000413168825 */ /* 0x002fe200078e0016 */
[----:B------:R-:W-:-:S03]  /*0160*/  ISETP.GE.U32.AND P1, PT, R0, R3, PT ;  /* 0x000000030000720c */ /* 0x000fc60003f26070 */
[C---:B--2---:R-:W-:Y:S01]  /*0170*/  @!P0 IMAD.WIDE.U32 R10, R19.reuse, 0x2, R10 ;  /* 0x00000002130a8825 */ /* 0x044fe200078e000a */
[----:B------:R-:W1:Y:S01]  /*0180*/  LDC.64 R12, c[0x0][0x3a0] ;  /* 0x0000e800ff0c7b82 */ /* 0x000e620000000a00 */
[----:B------:R2:W5:Y:S02]  /*0190*/  @!P0 LDG.E R6, desc[UR4][R22.64] ;  /* 0x0000000416068981 */ /* 0x000564000c1e1900 */
[----:B---3--:R-:W-:-:S05]  /*01a0*/  @!P0 IMAD.WIDE.U32 R16, R19, 0x2, R16 ;  /* 0x0000000213108825 */ /* 0x008fca00078e0010 */
[----:B------:R-:W3:Y:S01]  /*01b0*/  LDC.64 R14, c[0x0][0x3a8] ;  /* 0x0000ea00ff0e7b82 */ /* 0x000ee20000000a00 */
[----:B----4-:R-:W-:-:S07]  /*01c0*/  @!P0 IMAD.WIDE.U32 R24, R19, 0x4, R24 ;  /* 0x0000000413188825 */ /* 0x010fce00078e0018 */
[----:B------:R-:W4:Y:S01]  /*01d0*/  LDC.64 R32, c[0x0][0x3b0] ;  /* 0x0000ec00ff207b82 */ /* 0x000f220000000a00 */
[----:B0-----:R-:W-:-:S04]  /*01e0*/  @!P0 IMAD.WIDE.U32 R26, R19, 0x4, R26 ;  /* 0x00000004131a8825 */ /* 0x001fc800078e001a */
[----:B------:R-:W-:-:S03]  /*01f0*/  @!P0 IMAD.WIDE.U32 R28, R19, 0x4, R28 ;  /* 0x00000004131c8825 */ /* 0x000fc600078e001c */
[----:B------:R-:W0:Y:S01]  /*0200*/  LDC.64 R30, c[0x0][0x3b8] ;  /* 0x0000ee00ff1e7b82 */ /* 0x000e220000000a00 */
[----:B------:R-:W-:Y:S01]  /*0210*/  @!P0 IMAD.WIDE.U32 R34, R19, 0x4, R34 ;  /* 0x0000000413228825 */ /* 0x000fe200078e0022 */
[----:B------:R-:W-:Y:S02]  /*0220*/  @!P1 IADD3 R41, PT, PT, R59, R0, RZ ;  /* 0x000000003b299210 */ /* 0x000fe40007ffe0ff */
[----:B------:R-:W-:Y:S02]  /*0230*/  CS2R R8, SRZ ;  /* 0x0000000000087805 */ /* 0x000fe4000001ff00 */
[----:B------:R-:W-:Y:S01]  /*0240*/  @!P1 IADD3 R0, PT, PT, R0, 0x80, RZ ;  /* 0x0000008000009810 */ /* 0x000fe20007ffe0ff */
[----:B------:R-:W5:Y:S01]  /*0250*/  @!P0 LDG.E R7, desc[UR4][R24.64] ;  /* 0x0000000418078981 */ /* 0x000f62000c1e1900 */
[----:B------:R-:W0:Y:S03]  /*0260*/  LDC.64 R20, c[0x0][0x3c0] ;  /* 0x0000f000ff147b82 */ /* 0x000e260000000a00 */
[----:B------:R3:W5:Y:S01]  /*0270*/  @!P0 LDG.E.U16 R4, desc[UR4][R10.64] ;  /* 0x000000040a048981 */ /* 0x000762000c1e1500 */
[----:B------:R-:W-:-:S04]  /*0280*/  PRMT R5, RZ, 0x7610, R5 ;  /* 0x00007610ff057816 */ /* 0x000fc80000000005 */
[----:B------:R-:W0:Y:S08]  /*0290*/  LDC.64 R18, c[0x0][0x3c8] ;  /* 0x0000f200ff127b82 */ /* 0x000e300000000a00 */
[----:B--2---:R-:W2:Y:S01]  /*02a0*/  @!P1 LDC.64 R22, c[0x0][0x3d0] ;  /* 0x0000f400ff169b82 */ /* 0x004ea20000000a00 */
[----:B------:R-:W-:Y:S01]  /*02b0*/  ISETP.GE.U32.AND P2, PT, R0, R3, PT ;  /* 0x000000030000720c */ /* 0x000fe20003f46070 */
[----:B------:R4:W5:Y:S01]  /*02c0*/  @!P0 LDG.E R8, desc[UR4][R28.64] ;  /* 0x000000041c088981 */ /* 0x000962000c1e1900 */
[----:B-1----:R-:W-:-:S04]  /*02d0*/  @!P1 IMAD.WIDE.U32 R36, R41, 0x2, R12 ;  /* 0x0000000229249825 */ /* 0x002fc800078e000c */
[----:B---3--:R-:W-:Y:S01]  /*02e0*/  HFMA2 R10, -RZ, RZ, 0, 0 ;  /* 0x00000000ff0a7431 */ /* 0x008fe200000001ff */
[----:B------:R-:W-:Y:S01]  /*02f0*/  PRMT R11, RZ, 0x7610, R11 ;  /* 0x00007610ff0b7816 */ /* 0x000fe2000000000b */
[----:B------:R1:W5:Y:S01]  /*0300*/  @!P0 LDG.E R9, desc[UR4][R26.64] ;  /* 0x000000041a098981 */ /* 0x000362000c1e1900 */
[----:B------:R-:W-:Y:S01]  /*0310*/  MOV R13, RZ ;  /* 0x000000ff000d7202 */ /* 0x000fe20000000f00 */
[----:B------:R-:W3:Y:S01]  /*0320*/  LDC.64 R24, c[0x0][0x3b0] ;  /* 0x0000ec00ff187b82 */ /* 0x000ee20000000a00 */
[C---:B----4-:R-:W-:Y:S01]  /*0330*/  @!P1 IMAD.WIDE.U32 R32, R41.reuse, 0x4, R32 ;  /* 0x0000000429209825 */ /* 0x050fe200078e0020 */
[----:B------:R4:W5:Y:S06]  /*0340*/  @!P0 LDG.E.U16 R5, desc[UR4][R16.64] ;  /* 0x0000000410058981 */ /* 0x00096c000c1e1500 */
[----:B------:R-:W3:Y:S01]  /*0350*/  LDC.64 R28, c[0x0][0x3a0] ;  /* 0x0000e800ff1c7b82 */ /* 0x000ee20000000a00 */
[C---:B------:R-:W-:Y:S01]  /*0360*/  @!P1 IMAD.WIDE.U32 R38, R41.reuse, 0x2, R14 ;  /* 0x0000000229269825 */ /* 0x040fe200078e000e */
[----:B------:R-:W-:Y:S01]  /*0370*/  PRMT R12, RZ, 0x7610, R12 ;  /* 0x00007610ff0c7816 */ /* 0x000fe2000000000c */
[----:B------:R2:W5:Y:S02]  /*0380*/  @!P0 LDG.E R10, desc[UR4][R34.64] ;  /* 0x00000004220a8981 */ /* 0x000564000c1e1900 */
[----:B0-----:R-:W-:-:S02]  /*0390*/  @!P1 IMAD.WIDE.U32 R30, R41, 0x4, R30 ;  /* 0x00000004291e9825 */ /* 0x001fc400078e001e */
[----:B------:R0:W5:Y:S01]  /*03a0*/  @!P1 LDG.E.U16 R11, desc[UR4][R36.64] ;  /* 0x00000004240b9981 */ /* 0x000162000c1e1500 */
[----:B-1----:R-:W1:Y:S01]  /*03b0*/  LDC.64 R26, c[0x0][0x3a8] ;  /* 0x0000ea00ff1a7b82 */ /* 0x002e620000000a00 */
[----:B------:R-:W-:Y:S02]  /*03c0*/  CS2R R14, SRZ ;  /* 0x00000000000e7805 */ /* 0x000fe4000001ff00 */
[----:B----4-:R-:W-:Y:S01]  /*03d0*/  CS2R R16, SRZ ;  /* 0x0000000000107805 */ /* 0x010fe2000001ff00 */
[----:B------:R4:W5:Y:S01]  /*03e0*/  @!P1 LDG.E R13, desc[UR4][R32.64] ;  /* 0x00000004200d9981 */ /* 0x000962000c1e1900 */
[----:B--2---:R-:W-:-:S03]  /*03f0*/  @!P1 IMAD.WIDE.U32 R22, R41, 0x4, R22 ;  /* 0x0000000429169825 */ /* 0x004fc600078e0016 */
[----:B------:R-:W5:Y:S01]  /*0400*/  @!P1 LDG.E.U16 R12, desc[UR4][R38.64] ;  /* 0x00000004260c9981 */ /* 0x000f62000c1e1500 */
[----:B------:R-:W2:Y:S01]  /*0410*/  LDC.64 R48, c[0x0][0x3b8] ;  /* 0x0000ee00ff307b82 */ /* 0x000ea20000000a00 */
[----:B------:R-:W-:Y:S01]  /*0420*/  @!P1 IMAD.WIDE.U32 R34, R41, 0x4, R20 ;  /* 0x0000000429229825 */ /* 0x000fe200078e0014 */
[----:B------:R-:W-:Y:S01]  /*0430*/  @!P2 IADD3 R21, PT, PT, R59, R0, RZ ;  /* 0x000000003b15a210 */ /* 0x000fe20007ffe0ff */
[----:B------:R-:W5:Y:S02]  /*0440*/  @!P1 LDG.E R14, desc[UR4][R30.64] ;  /* 0x000000041e0e9981 */ /* 0x000f64000c1e1900 */
[----:B0-----:R-:W-:-:S03]  /*0450*/  @!P1 IMAD.WIDE.U32 R36, R41, 0x4, R18 ;  /* 0x0000000429249825 */ /* 0x001fc600078e0012 */
[----:B------:R-:W0:Y:S01]  /*0460*/  LDC.64 R46, c[0x0][0x3c0] ;  /* 0x0000f000ff2e7b82 */ /* 0x000e220000000a00 */
[----:B------:R-:W-:Y:S01]  /*0470*/  @!P2 IADD3 R0, PT, PT, R0, 0x80, RZ ;  /* 0x000000800000a810 */ /* 0x000fe20007ffe0ff */
[----:B------:R1:W5:Y:S04]  /*0480*/  @!P1 LDG.E R16, desc[UR4][R34.64] ;  /* 0x0000000422109981 */ /* 0x000368000c1e1900 */
[----:B------:R-:W5:Y:S02]  /*0490*/  @!P1 LDG.E R15, desc[UR4][R36.64] ;  /* 0x00000004240f9981 */ /* 0x000f64000c1e1900 */
[----:B------:R-:W0:Y:S02]  /*04a0*/  LDC.64 R44, c[0x0][0x3c8] ;  /* 0x0000f200ff2c7b82 */ /* 0x000e240000000a00 */
[----:B------:R-:W5:Y:S06]  /*04b0*/  @!P1 LDG.E R17, desc[UR4][R22.64] ;  /* 0x0000000416119981 */ /* 0x000f6c000c1e1900 */
[----:B------:R-:W0:Y:S01]  /*04c0*/  @!P2 LDC.64 R42, c[0x0][0x3d0] ;  /* 0x0000f400ff2aab82 */ /* 0x000e220000000a00 */
[----:B------:R-:W-:-:S07]  /*04d0*/  ISETP.GE.U32.AND P1, PT, R0, R3, PT ;  /* 0x000000030000720c */ /* 0x000fce0003f26070 */
[----:B----4-:R-:W4:Y:S01]  /*04e0*/  LDC.64 R32, c[0x0][0x3a8] ;  /* 0x0000ea00ff207b82 */ /* 0x010f220000000a00 */
[----:B------:R-:W-:Y:S01]  /*04f0*/  PRMT R18, RZ, 0x7610, R18 ;  /* 0x00007610ff127816 */ /* 0x000fe20000000012 */
[----:B---3--:R-:W-:-:S04]  /*0500*/  @!P2 IMAD.WIDE.U32 R28, R21, 0x2, R28 ;  /* 0x00000002151ca825 */ /* 0x008fc800078e001c */
[----:B------:R-:W-:Y:S01]  /*0510*/  HFMA2 R20, -RZ, RZ, 0, 0 ;  /* 0x00000000ff147431 */ /* 0x000fe200000001ff */
[----:B------:R-:W-:Y:S01]  /*0520*/  PRMT R19, RZ, 0x7610, R19 ;  /* 0x00007610ff137816 */ /* 0x000fe20000000013 */
[C---:B------:R-:W-:Y:S01]  /*0530*/  @!P2 IMAD.WIDE.U32 R24, R21.reuse, 0x4, R24 ;  /* 0x000000041518a825 */ /* 0x040fe200078e0018 */
[----:B------:R3:W5:Y:S01]  /*0540*/  @!P2 LDG.E.U16 R18, desc[UR4][R28.64] ;  /* 0x000000041c12a981 */ /* 0x000762000c1e1500 */
[----:B------:R-:W4:Y:S02]  /*0550*/  LDC.64 R40, c[0x0][0x3a0] ;  /* 0x0000e800ff287b82 */ /* 0x000f240000000a00 */
[----:B-1----:R-:W-:Y:S01]  /*0560*/  @!P2 IMAD.WIDE.U32 R26, R21, 0x2, R26 ;  /* 0x00000002151aa825 */ /* 0x002fe200078e001a */
[----:B------:R1:W5:Y:S05]  /*0570*/  @!P2 LDG.E R20, desc[UR4][R24.64] ;  /* 0x000000041814a981 */ /* 0x00036a000c1e1900 */
[----:B------:R-:W4:Y:S01]  /*0580*/  LDC.64 R34, c[0x0][0x3b0] ;  /* 0x0000ec00ff227b82 */ /* 0x000f220000000a00 */
[----:B---3--:R-:W-:Y:S01]  /*0590*/  @!P1 IADD3 R29, PT, PT, R59, R0, RZ ;  /* 0x000000003b1d9210 */ /* 0x008fe20007ffe0ff */
[----:B--2---:R-:W-:Y:S01]  /*05a0*/  @!P2 IMAD.WIDE.U32 R48, R21, 0x4, R48 ;  /* 0x000000041530a825 */ /* 0x004fe200078e0030 */
[----:B------:R2:W5:Y:S01]  /*05b0*/  @!P2 LDG.E.U16 R19, desc[UR4][R26.64] ;  /* 0x000000041a13a981 */ /* 0x000562000c1e1500 */
[----:B------:R-:W-:-:S02]  /*05c0*/  CS2R R22, SRZ ;  /* 0x0000000000167805 */ /* 0x000fc4000001ff00 */
[----:B-1----:R-:W-:Y:S02]  /*05d0*/  HFMA2 R24, -RZ, RZ, 0, 0 ;  /* 0x00000000ff187431 */ /* 0x002fe400000001ff */
[C---:B0-----:R-:W-:Y:S01]  /*05e0*/  @!P2 IMAD.WIDE.U32 R46, R21.reuse, 0x4, R46 ;  /* 0x00000004152ea825 */ /* 0x041fe200078e002e */
[----:B------:R-:W0:Y:S03]  /*05f0*/  LDC.64 R50, c[0x0][0x3b8] ;  /* 0x0000ee00ff327b82 */ /* 0x000e260000000a00 */
[----:B------:R-:W-:-:S04]  /*0600*/  @!P2 IMAD.WIDE.U32 R44, R21, 0x4, R44 ;  /* 0x00000004152ca825 */ /* 0x000fc800078e002c */
[----:B------:R-:W-:Y:S01]  /*0610*/  @!P2 IMAD.WIDE.U32 R42, R21, 0x4, R42 ;  /* 0x00000004152aa825 */ /* 0x000fe200078e002a */
[----:B------:R-:W-:Y:S01]  /*0620*/  MOV R21, RZ ;  /* 0x000000ff00157202 */ /* 0x000fe20000000f00 */
[----:B------:R-:W1:Y:S01]  /*0630*/  LDC.64 R38, c[0x0][0x3a0] ;  /* 0x0000e800ff267b82 */ /* 0x000e620000000a00 */
[----:B--2---:R-:W-:Y:S01]  /*0640*/  PRMT R26, RZ, 0x7610, R26 ;  /* 0x00007610ff1a7816 */ /* 0x004fe2000000001a */
[----:B----4-:R-:W-:Y:S01]  /*0650*/  @!P1 IMAD.WIDE.U32 R32, R29, 0x2, R32 ;  /* 0x000000021d209825 */ /* 0x010fe200078e0020 */
[----:B------:R-:W-:Y:S01]  /*0660*/  @!P1 IADD3 R0, PT, PT, R0, 0x80, RZ ;  /* 0x0000008000009810 */ /* 0x000fe20007ffe0ff */
[----:B------:R-:W5:Y:S04]  /*0670*/  @!P2 LDG.E R23, desc[UR4][R46.64] ;  /* 0x000000042e17a981 */ /* 0x000f68000c1e1900 */
[----:B------:R-:W2:Y:S01]  /*0680*/  LDC.64 R36, c[0x0][0x3c0] ;  /* 0x0000f000ff247b82 */ /* 0x000ea20000000a00 */
[----:B------:R-:W5:Y:S04]  /*0690*/  @!P2 LDG.E R21, desc[UR4][R48.64] ;  /* 0x000000043015a981 */ /* 0x000f68000c1e1900 */
[----:B------:R-:W5:Y:S03]  /*06a0*/  @!P2 LDG.E R22, desc[UR4][R44.64] ;  /* 0x000000042c16a981 */ /* 0x000f66000c1e1900 */
[----:B------:R-:W3:Y:S01]  /*06b0*/  LDC.64 R54, c[0x0][0x3c8] ;  /* 0x0000f200ff367b82 */ /* 0x000ee20000000a00 */
[----:B------:R-:W5:Y:S01]  /*06c0*/  @!P2 LDG.E R24, desc[UR4][R42.64] ;  /* 0x000000042a18a981 */ /* 0x000f62000c1e1900 */
[----:B------:R-:W-:-:S03]  /*06d0*/  ISETP.GE.U32.AND P2, PT, R0, R3, PT ;  /* 0x000000030000720c */ /* 0x000fc60003f46070 */
[----:B------:R4:W5:Y:S03]  /*06e0*/  @!P1 LDG.E.U16 R26, desc[UR4][R32.64] ;  /* 0x00000004201a9981 */ /* 0x000966000c1e1500 */
[----:B------:R-:W3:Y:S01]  /*06f0*/  @!P1 LDC.64 R52, c[0x0][0x3d0] ;  /* 0x0000f400ff349b82 */ /* 0x000ee20000000a00 */
[----:B------:R-:W-:Y:S01]  /*0700*/  PRMT R25, RZ, 0x7610, R25 ;  /* 0x00007610ff197816 */ /* 0x000fe20000000019 */
[----:B------:R-:W-:Y:S01]  /*0710*/  @!P1 IMAD.WIDE.U32 R40, R29, 0x2, R40 ;  /* 0x000000021d289825 */ /* 0x000fe200078e0028 */
[----:B------:R-:W-:-:S03]  /*0720*/  MOV R27, RZ ;  /* 0x000000ff001b7202 */ /* 0x000fc60000000f00 */
[C---:B------:R-:W-:Y:S01]  /*0730*/  @!P1 IMAD.WIDE.U32 R34, R29.reuse, 0x4, R34 ;  /* 0x000000041d229825 */ /* 0x040fe200078e0022 */
[----:B------:R1:W5:Y:S01]  /*0740*/  @!P1 LDG.E.U16 R25, desc[UR4][R40.64] ;  /* 0x0000000428199981 */ /* 0x000362000c1e1500 */
[----:B----4-:R-:W4:Y:S02]  /*0750*/  LDC.64 R32, c[0x0][0x3c8] ;  /* 0x0000f200ff207b82 */ /* 0x010f240000000a00 */
[----:B------:R-:W-:Y:S02]  /*0760*/  HFMA2 R28, -RZ, RZ, 0, 0 ;  /* 0x00000000ff1c7431 */ /* 0x000fe400000001ff */
[----:B0-----:R-:W-:Y:S01]  /*0770*/  @!P1 IMAD.WIDE.U32 R50, R29, 0x4, R50 ;  /* 0x000000041d329825 */ /* 0x001fe200078e0032 */
[----:B------:R0:W5:Y:S03]  /*0780*/  @!P1 LDG.E R27, desc[UR4][R34.64] ;  /* 0x00000004221b9981 */ /* 0x000166000c1e1900 */
[----:B------:R-:W4:Y:S01]  /*0790*/  LDC.64 R46, c[0x0][0x3b0] ;  /* 0x0000ec00ff2e7b82 */ /* 0x000f220000000a00 */
[----:B-1----:R-:W-:Y:S01]  /*07a0*/  @!P2 IADD3 R41, PT, PT, R59, R0, RZ ;  /* 0x000000003b29a210 */ /* 0x002fe20007ffe0ff */
[----:B--2---:R-:W-:Y:S01]  /*07b0*/  @!P1 IMAD.WIDE.U32 R36, R29, 0x4, R36 ;  /* 0x000000041d249825 */ /* 0x004fe200078e0024 */
[----:B------:R-:W-:Y:S01]  /*07c0*/  CS2R R30, SRZ ;  /* 0x00000000001e7805 */ /* 0x000fe2000001ff00 */
[----:B------:R-:W5:Y:S01]  /*07d0*/  @!P1 LDG.E R28, desc[UR4][R50.64] ;  /* 0x00000004321c9981 */ /* 0x000f62000c1e1900 */
[----:B0-----:R-:W-:Y:S01]  /*07e0*/  PRMT R34, RZ, 0x7610, R34 ;  /* 0x00007610ff227816 */ /* 0x001fe20000000022 */
[----:B------:R-:W-:-:S02]  /*07f0*/  @!P2 IMAD.WIDE.U32 R38, R41, 0x2, R38 ;  /* 0x000000022926a825 */ /* 0x000fc400078e0026 */
[----:B------:R-:W0:Y:S02]  /*0800*/  LDC.64 R48, c[0x0][0x3a8] ;  /* 0x0000ea00ff307b82 */ /* 0x000e240000000a00 */
[C---:B---3--:R-:W-:Y:S01]  /*0810*/  @!P1 IMAD.WIDE.U32 R54, R29.reuse, 0x4, R54 ;  /* 0x000000041d369825 */ /* 0x048fe200078e0036 */
[----:B------:R1:W5:Y:S03]  /*0820*/  @!P2 LDG.E.U16 R34, desc[UR4][R38.64] ;  /* 0x000000042622a981 */ /* 0x000366000c1e1500 */
[----:B------:R-:W-:Y:S01]  /*0830*/  @!P1 IMAD.WIDE.U32 R52, R29, 0x4, R52 ;  /* 0x000000041d349825 */ /* 0x000fe200078e0034 */
[----:B------:R-:W-:Y:S01]  /*0840*/  MOV R29, RZ ;  /* 0x000000ff001d7202 */ /* 0x000fe20000000f00 */
[----:B------:R-:W2:Y:S01]  /*0850*/  LDC.64 R44, c[0x0][0x3b8] ;  /* 0x0000ee00ff2c7b82 */ /* 0x000ea20000000a00 */
[----:B------:R-:W-:Y:S01]  /*0860*/  @!P2 IADD3 R0, PT, PT, R0, 0x80, RZ ;  /* 0x000000800000a810 */ /* 0x000fe20007ffe0ff */
[C---:B----4-:R-:W-:Y:S01]  /*0870*/  @!P2 IMAD.WIDE.U32 R32, R41.reuse, 0x4, R32 ;  /* 0x000000042920a825 */ /* 0x050fe200078e0020 */
[----:B------:R3:W5:Y:S05]  /*0880*/  @!P1 LDG.E R30, desc[UR4][R36.64] ;  /* 0x00000004241e9981 */ /* 0x00076a000c1e1900 */
[----:B------:R-:W4:Y:S01]  /*0890*/  LDC.64 R42, c[0x0][0x3c0] ;  /* 0x0000f000ff2a7b82 */ /* 0x000f220000000a00 */
[----:B-1----:R-:W-:Y:S01]  /*08a0*/  CS2R R38, SRZ ;  /* 0x0000000000267805 */ /* 0x002fe2000001ff00 */
[----:B------:R-:W5:Y:S04]  /*08b0*/  @!P1 LDG.E R29, desc[UR4][R54.64] ;  /* 0x00000004361d9981 */ /* 0x000f68000c1e1900 */
[----:B------:R-:W5:Y:S02]  /*08c0*/  @!P1 LDG.E R31, desc[UR4][R52.64] ;  /* 0x00000004341f9981 */ /* 0x000f64000c1e1900 */
[----:B------:R-:W1:Y:S01]  /*08d0*/  @!P2 LDC.64 R60, c[0x0][0x3d0] ;  /* 0x0000f400ff3cab82 */ /* 0x000e620000000a00 */
[----:B------:R-:W-:Y:S01]  /*08e0*/  ISETP.GE.U32.AND P1, PT, R0, R3, PT ;  /* 0x000000030000720c */ /* 0x000fe20003f26070 */
[----:B------:R0:W5:Y:S06]  /*08f0*/  @!P2 LDG.E R38, desc[UR4][R32.64] ;  /* 0x000000042026a981 */ /* 0x00016c000c1e1900 */
[----:B------:R-:W1:Y:S01]  /*0900*/  LDC.64 R50, c[0x0][0x3a0] ;  /* 0x0000e800ff327b82 */ /* 0x000e620000000a00 */
[----:B---3--:R-:W-:Y:S01]  /*0910*/  CS2R R36, SRZ ;  /* 0x0000000000247805 */ /* 0x008fe2000001ff00 */
[----:B------:R-:W-:-:S05]  /*0920*/  @!P2 IMAD.WIDE.U32 R46, R41, 0x4, R46 ;  /* 0x00000004292ea825 */ /* 0x000fca00078e002e */
[----:B------:R3:W5:Y:S01]  /*0930*/  @!P2 LDG.E R36, desc[UR4][R46.64] ;  /* 0x000000042e24a981 */ /* 0x000762000c1e1900 */
[----:B0-----:R-:W0:Y:S01]  /*0940*/  LDC.64 R32, c[0x0][0x3c8] ;  /* 0x0000f200ff207b82 */ /* 0x001e220000000a00 */
[----:B------:R-:W-:Y:S01]  /*0950*/  @!P2 IMAD.WIDE.U32 R48, R41, 0x2, R48 ;  /* 0x000000022930a825 */ /* 0x000fe200078e0030 */
[----:B------:R-:W-:-:S03]  /*0960*/  PRMT R35, RZ, 0x7610, R35 ;  /* 0x00007610ff237816 */ /* 0x000fc60000000023 */
[----:B--2---:R-:W-:-:S03]  /*0970*/  @!P2 IMAD.WIDE.U32 R44, R41, 0x4, R44 ;  /* 0x00000004292ca825 */ /* 0x004fc600078e002c */
[----:B------:R-:W2:Y:S01]  /*0980*/  LDC.64 R54, c[0x0][0x3b8] ;  /* 0x0000ee00ff367b82 */ /* 0x000ea20000000a00 */
[----:B---3--:R-:W-:Y:S01]  /*0990*/  @!P1 IADD3 R47, PT, PT, R59, R0, RZ ;  /* 0x000000003b2f9210 */ /* 0x008fe20007ffe0ff */
[C---:B----4-:R-:W-:Y:S01]  /*09a0*/  @!P2 IMAD.WIDE.U32 R42, R41.reuse, 0x4, R42 ;  /* 0x00000004292aa825 */ /* 0x050fe200078e002a */
[----:B------:R-:W5:Y:S03]  /*09b0*/  @!P2 LDG.E.U16 R35, desc[UR4][R48.64] ;  /* 0x000000043023a981 */ /* 0x000f66000c1e1500 */
[----:B-1----:R-:W-:Y:S01]  /*09c0*/  @!P2 IMAD.WIDE.U32 R60, R41, 0x4, R60 ;  /* 0x00000004293ca825 */ /* 0x002fe200078e003c */
[----:B------:R-:W-:Y:S01]  /*09d0*/  PRMT R41, RZ, 0x7610, R41 ;  /* 0x00007610ff297816 */ /* 0x000fe20000000029 */
[----:B------:R-:W1:Y:S01]  /*09e0*/  LDC.64 R52, c[0x0][0x3a8] ;  /* 0x0000ea00ff347b82 */ /* 0x000e620000000a00 */
[----:B------:R3:W5:Y:S01]  /*09f0*/  @!P2 LDG.E R37, desc[UR4][R44.64] ;  /* 0x000000042c25a981 */ /* 0x000762000c1e1900 */
[----:B------:R-:W-:-:S06]  /*0a00*/  @!P1 IMAD.WIDE.U32 R50, R47, 0x2, R50 ;  /* 0x000000022f329825 */ /* 0x000fcc00078e0032 */
[----:B------:R-:W4:Y:S01]  /*0a10*/  LDC.64 R56, c[0x0][0x3b0] ;  /* 0x0000ec00ff387b82 */ /* 0x000f220000000a00 */
[----:B------:R2:W5:Y:S01]  /*0a20*/  @!P1 LDG.E.U16 R41, desc[UR4][R50.64] ;  /* 0x0000000432299981 */ /* 0x000562000c1e1500 */
[----:B0-----:R-:W-:Y:S01]  /*0a30*/  @!P1 IMAD.WIDE.U32 R32, R47, 0x4, R32 ;  /* 0x000000042f209825 */ /* 0x001fe200078e0020 */
[----:B---3--:R-:W-:-:S03]  /*0a40*/  CS2R R44, SRZ ;  /* 0x00000000002c7805 */ /* 0x008fc6000001ff00 */
[----:B------:R-:W-:Y:S01]  /*0a50*/  HFMA2 R40, -RZ, RZ, 0, 0 ;  /* 0x00000000ff287431 */ /* 0x000fe200000001ff */
[----:B------:R-:W-:Y:S01]  /*0a60*/  @!P1 IADD3 R0, PT, PT, R0, 0x80, RZ ;  /* 0x0000008000009810 */ /* 0x000fe20007ffe0ff */
[----:B------:R-:W5:Y:S01]  /*0a70*/  @!P2 LDG.E R39, desc[UR4][R42.64] ;  /* 0x000000042a27a981 */ /* 0x000f62000c1e1900 */
[----:B------:R-:W0:Y:S03]  /*0a80*/  LDC.64 R48, c[0x0][0x3c0] ;  /* 0x0000f000ff307b82 */ /* 0x000e260000000a00 */
[----:B------:R3:W5:Y:S04]  /*0a90*/  @!P1 LDG.E R45, desc[UR4][R32.64] ;  /* 0x00000004202d9981 */ /* 0x000768000c1e1900 */
[----:B------:R4:W5:Y:S01]  /*0aa0*/  @!P2 LDG.E R40, desc[UR4][R60.64] ;  /* 0x000000043c28a981 */ /* 0x000962000c1e1900 */
[----:B--2---:R-:W2:Y:S01]  /*0ab0*/  @!P1 LDC.64 R50, c[0x0][0x3d0] ;  /* 0x0000f400ff329b82 */ /* 0x004ea20000000a00 */
[----:B------:R-:W-:-:S07]  /*0ac0*/  ISETP.GE.U32.AND P2, PT, R0, R3, PT ;  /* 0x000000030000720c */ /* 0x000fce0003f46070 */
[----:B---3--:R-:W3:Y:S01]  /*0ad0*/  LDC.64 R32, c[0x0][0x3b8] ;  /* 0x0000ee00ff207b82 */ /* 0x008ee20000000a00 */
[----:B------:R-:W-:Y:S01]  /*0ae0*/  @!P1 IMAD.WIDE.U32 R54, R47, 0x4, R54 ;  /* 0x000000042f369825 */ /* 0x000fe200078e0036 */
[----:B------:R-:W-:-:S03]  /*0af0*/  PRMT R42, RZ, 0x7610, R42 ;  /* 0x00007610ff2a7816 */ /* 0x000fc6000000002a */
[C---:B-1----:R-:W-:Y:S01]  /*0b00*/  @!P1 IMAD.WIDE.U32 R52, R47.reuse, 0x2, R52 ;  /* 0x000000022f349825 */ /* 0x042fe200078e0034 */
[----:B------:R1:W5:Y:S03]  /*0b10*/  @!P1 LDG.E R44, desc[UR4][R54.64] ;  /* 0x00000004362c9981 */ /* 0x000366000c1e1900 */
[C---:B----4-:R-:W-:Y:S01]  /*0b20*/  @!P1 IMAD.WIDE.U32 R56, R47.reuse, 0x4, R56 ;  /* 0x000000042f389825 */ /* 0x050fe200078e0038 */
[----:B------:R-:W-:Y:S01]  /*0b30*/  MOV R43, RZ ;  /* 0x000000ff002b7202 */ /* 0x000fe20000000f00 */
[----:B------:R4:W5:Y:S01]  /*0b40*/  @!P1 LDG.E.U16 R42, desc[UR4][R52.64] ;  /* 0x00000004342a9981 */ /* 0x000962000c1e1500 */
[----:B------:R-:W3:Y:S01]  /*0b50*/  LDC.64 R60, c[0x0][0x3a8] ;  /* 0x0000ea00ff3c7b82 */ /* 0x000ee20000000a00 */
[----:B0-----:R-:W-:-:S04]  /*0b60*/  @!P1 IMAD.WIDE.U32 R48, R47, 0x4, R48 ;  /* 0x000000042f309825 */ /* 0x001fc800078e0030 */
[----:B--2---:R-:W-:Y:S01]  /*0b70*/  @!P1 IMAD.WIDE.U32 R50, R47, 0x4, R50 ;  /* 0x000000042f329825 */ /* 0x004fe200078e0032 */
[----:B------:R-:W-:Y:S01]  /*0b80*/  MOV R47, RZ ;  /* 0x000000ff002f7202 */ /* 0x000fe20000000f00 */
[----:B------:R0:W5:Y:S01]  /*0b90*/  @!P1 LDG.E R43, desc[UR4][R56.64] ;  /* 0x00000004382b9981 */ /* 0x000162000c1e1900 */
[----:B-1----:R-:W-:Y:S01]  /*0ba0*/  @!P2 IADD3 R55, PT, PT, R59, R0, RZ ;  /* 0x000000003b37a210 */ /* 0x002fe20007ffe0ff */
[----:B----4-:R-:W1:Y:S03]  /*0bb0*/  LDC.64 R52, c[0x0][0x3a0] ;  /* 0x0000e800ff347b82 */ /* 0x010e660000000a00 */
[----:B------:R2:W5:Y:S01]  /*0bc0*/  @!P1 LDG.E R47, desc[UR4][R50.64] ;  /* 0x00000004322f9981 */ /* 0x000562000c1e1900 */
[----:B---3--:R-:W-:-:S04]  /*0bd0*/  @!P2 IMAD.WIDE.U32 R32, R55, 0x4, R32 ;  /* 0x000000043720a825 */ /* 0x008fc800078e0020 */
[----:B0-----:R-:W0:Y:S01]  /*0be0*/  LDC.64 R56, c[0x0][0x3b0] ;  /* 0x0000ec00ff387b82 */ /* 0x001e220000000a00 */
[----:B--2---:R-:W-:-:S06]  /*0bf0*/  CS2R R50, SRZ ;  /* 0x0000000000327805 */ /* 0x004fcc000001ff00 */
[----:B------:R2:W5:Y:S01]  /*0c00*/  @!P2 LDG.E R51, desc[UR4][R32.64] ;  /* 0x000000042033a981 */ /* 0x000562000c1e1900 */
[----:B------:R-:W-:Y:S02]  /*0c10*/  HFMA2 R46, -RZ, RZ, 0, 0 ;  /* 0x00000000ff2e7431 */ /* 0x000fe400000001ff */
[----:B------:R-:W-:-:S04]  /*0c20*/  @!P2 IMAD.WIDE.U32 R60, R55, 0x2, R60 ;  /* 0x00000002373ca825 */ /* 0x000fc800078e003c */
[----:B------:R3:W5:Y:S01]  /*0c30*/  @!P1 LDG.E R46, desc[UR4][R48.64] ;  /* 0x00000004302e9981 */ /* 0x000762000c1e1900 */
[----:B--2---:R-:W2:Y:S01]  /*0c40*/  LDC.64 R32, c[0x0][0x3c0] ;  /* 0x0000f000ff207b82 */ /* 0x004ea20000000a00 */
[C---:B-1----:R-:W-:Y:S01]  /*0c50*/  @!P2 IMAD.WIDE.U32 R52, R55.reuse, 0x2, R52 ;  /* 0x000000023734a825 */ /* 0x042fe200078e0034 */
[----:B---3--:R-:W-:Y:S02]  /*0c60*/  PRMT R48, RZ, 0x7610, R48 ;  /* 0x00007610ff307816 */ /* 0x008fe40000000030 */
[----:B------:R-:W-:Y:S01]  /*0c70*/  PRMT R49, RZ, 0x7610, R49 ;  /* 0x00007610ff317816 */ /* 0x000fe20000000031 */
[----:B0-----:R-:W-:-:S03]  /*0c80*/  @!P2 IMAD.WIDE.U32 R56, R55, 0x4, R56 ;  /* 0x000000043738a825 */ /* 0x001fc600078e0038 */
[----:B------:R0:W5:Y:S04]  /*0c90*/  @!P2 LDG.E.U16 R48, desc[UR4][R52.64] ;  /* 0x000000043430a981 */ /* 0x000168000c1e1500 */
[----:B------:R1:W5:Y:S04]  /*0ca0*/  @!P2 LDG.E.U16 R49, desc[UR4][R60.64] ;  /* 0x000000043c31a981 */ /* 0x000368000c1e1500 */
[----:B------:R3:W5:Y:S01]  /*0cb0*/  @!P2 LDG.E R50, desc[UR4][R56.64] ;  /* 0x000000043832a981 */ /* 0x000762000c1e1900 */
[----:B0-----:R-:W-:Y:S01]  /*0cc0*/  CS2R R52, SRZ ;  /* 0x0000000000347805 */ /* 0x001fe2000001ff00 */
[----:B--2---:R-:W-:Y:S01]  /*0cd0*/  @!P2 IMAD.WIDE.U32 R32, R55, 0x4, R32 ;  /* 0x000000043720a825 */ /* 0x004fe200078e0020 */
[----:B-1----:R-:W0:Y:S04]  /*0ce0*/  LDC.64 R60, c[0x0][0x3c8] ;  /* 0x0000f200ff3c7b82 */ /* 0x002e280000000a00 */
[----:B------:R1:W5:Y:S01]  /*0cf0*/  @!P2 LDG.E R53, desc[UR4][R32.64] ;  /* 0x000000042035a981 */ /* 0x000362000c1e1900 */
[----:B------:R-:W-:-:S03]  /*0d00*/  @!P2 IADD3 R0, PT, PT, R0, 0x80, RZ ;  /* 0x000000800000a810 */ /* 0x000fc60007ffe0ff */
[----:B---3--:R-:W2:Y:S01]  /*0d10*/  @!P2 LDC.64 R56, c[0x0][0x3d0] ;  /* 0x0000f400ff38ab82 */ /* 0x008ea20000000a00 */
[----:B------:R-:W-:-:S07]  /*0d20*/  ISETP.GE.U32.AND P1, PT, R0, R3, PT ;  /* 0x000000030000720c */ /* 0x000fce0003f26070 */
[----:B-1----:R-:W1:Y:S06]  /*0d30*/  LDC.64 R32, c[0x0][0x3a0] ;  /* 0x0000e800ff207b82 */ /* 0x002e6c0000000a00 */
[----:B------:R-:W-:Y:S01]  /*0d40*/  @!P1 IADD3 R59, PT, PT, R59, R0, RZ ;  /* 0x000000003b3b9210 */ /* 0x000fe20007ffe0ff */
[----:B0-----:R-:W-:-:S05]  /*0d50*/  @!P2 IMAD.WIDE.U32 R60, R55, 0x4, R60 ;  /* 0x00000004373ca825 */ /* 0x001fca00078e003c */
[----:B------:R0:W5:Y:S01]  /*0d60*/  @!P2 LDG.E R52, desc[UR4][R60.64] ;  /* 0x000000043c34a981 */ /* 0x000162000c1e1900 */
[----:B--2---:R-:W-:Y:S01]  /*0d70*/  @!P2 IMAD.WIDE.U32 R56, R55, 0x4, R56 ;  /* 0x000000043738a825 */ /* 0x004fe200078e0038 */
[----:B------:R-:W-:Y:S01]  /*0d80*/  PRMT R55, RZ, 0x7610, R55 ;  /* 0x00007610ff377816 */ /* 0x000fe20000000037 */
[----:B0-----:R-:W0:Y:S02]  /*0d90*/  LDC.64 R60, c[0x0][0x3a8] ;  /* 0x0000ea00ff3c7b82 */ /* 0x001e240000000a00 */
[----:B-1----:R-:W-:-:S05]  /*0da0*/  @!P1 IMAD.WIDE.U32 R32, R59, 0x2, R32 ;  /* 0x000000023b209825 */ /* 0x002fca00078e0020 */
[----:B------:R1:W5:Y:S01]  /*0db0*/  @!P1 LDG.E.U16 R55, desc[UR4][R32.64] ;  /* 0x0000000420379981 */ /* 0x000362000c1e1500 */
[----:B------:R-:W-:-:S06]  /*0dc0*/  HFMA2 R54, -RZ, RZ, 0, 0 ;  /* 0x00000000ff367431 */ /* 0x000fcc00000001ff */
[----:B------:R2:W5:Y:S01]  /*0dd0*/  @!P2 LDG.E R54, desc[UR4][R56.64] ;  /* 0x000000043836a981 */ /* 0x000562000c1e1900 */
[----:B-1----:R-:W1:Y:S01]  /*0de0*/  LDC.64 R32, c[0x0][0x3b0] ;  /* 0x0000ec00ff207b82 */ /* 0x002e620000000a00 */
[----:B--2---:R-:W-:Y:S01]  /*0df0*/  PRMT R56, RZ, 0x7610, R56 ;  /* 0x00007610ff387816 */ /* 0x004fe20000000038 */
[----:B0-----:R-:W-:Y:S01]  /*0e00*/  @!P1 IMAD.WIDE.U32 R60, R59, 0x2, R60 ;  /* 0x000000023b3c9825 */ /* 0x001fe200078e003c */
[----:B------:R-:W-:-:S04]  /*0e10*/  MOV R57, RZ ;  /* 0x000000ff00397202 */ /* 0x000fc80000000f00 */
[----:B------:R0:W5:Y:S02]  /*0e20*/  @!P1 LDG.E.U16 R56, desc[UR4][R60.64] ;  /* 0x000000043c389981 */ /* 0x000164000c1e1500 */
[----:B0-----:R-:W0:Y:S01]  /*0e30*/  LDC.64 R60, c[0x0][0x3b8] ;  /* 0x0000ee00ff3c7b82 */ /* 0x001e220000000a00 */
[----:B-1----:R-:W-:-:S05]  /*0e40*/  @!P1 IMAD.WIDE.U32 R32, R59, 0x4, R32 ;  /* 0x000000043b209825 */ /* 0x002fca00078e0020 */
[----:B------:R1:W5:Y:S02]  /*0e50*/  @!P1 LDG.E R57, desc[UR4][R32.64] ;  /* 0x0000000420399981 */ /* 0x000364000c1e1900 */
[----:B-1----:R-:W1:Y:S01]  /*0e60*/  LDC.64 R32, c[0x0][0x3c0] ;  /* 0x0000f000ff207b82 */ /* 0x002e620000000a00 */
[----:B------:R-:W-:Y:S02]  /*0e70*/  HFMA2 R58, -RZ, RZ, 0, 0 ;  /* 0x00000000ff3a7431 */ /* 0x000fe400000001ff */
[----:B0-----:R-:W-:-:S05]  /*0e80*/  @!P1 IMAD.WIDE.U32 R60, R59, 0x4, R60 ;  /* 0x000000043b3c9825 */ /* 0x001fca00078e003c */
[----:B------:R0:W5:Y:S02]  /*0e90*/  @!P1 LDG.E R58, desc[UR4][R60.64] ;  /* 0x000000043c3a9981 */ /* 0x000164000c1e1900 */
[----:B0-----:R-:W-:Y:S01]  /*0ea0*/  MOV R60, RZ ;  /* 0x000000ff003c7202 */ /* 0x001fe20000000f00 */
[----:B-1----:R-:W-:-:S05]  /*0eb0*/  @!P1 IMAD.WIDE.U32 R32, R59, 0x4, R32 ;  /* 0x000000043b209825 */ /* 0x002fca00078e0020 */
[----:B------:R0:W5:Y:S02]  /*0ec0*/  @!P1 LDG.E R60, desc[UR4][R32.64] ;  /* 0x00000004203c9981 */ /* 0x000164000c1e1900 */
[----:B0-----:R-:W0:Y:S01]  /*0ed0*/  LDC.64 R32, c[0x0][0x3c8] ;  /* 0x0000f200ff207b82 */ /* 0x001e220000000a00 */
[----:B------:R-:W-:Y:S02]  /*0ee0*/  HFMA2 R0, -RZ, RZ, 0, 0 ;  /* 0x00000000ff007431 */ /* 0x000fe400000001ff */
[----:B0-----:R-:W-:-:S05]  /*0ef0*/  @!P1 IMAD.WIDE.U32 R32, R59, 0x4, R32 ;  /* 0x000000043b209825 */ /* 0x001fca00078e0020 */
[----:B------:R0:W5:Y:S02]  /*0f00*/  @!P1 LDG.E R0, desc[UR4][R32.64] ;  /* 0x0000000420009981 */ /* 0x000164000c1e1900 */
[----:B0-----:R-:W0:Y:S02]  /*0f10*/  @!P1 LDC.64 R32, c[0x0][0x3d0] ;  /* 0x0000f400ff209b82 */ /* 0x001e240000000a00 */
[----:B0-----:R-:W-:Y:S01]  /*0f20*/  @!P1 IMAD.WIDE.U32 R32, R59, 0x4, R32 ;  /* 0x000000043b209825 */ /* 0x001fe200078e0020 */
[----:B------:R-:W-:-:S06]  /*0f30*/  MOV R59, RZ ;  /* 0x000000ff003b7202 */ /* 0x000fcc0000000f00 */
[----:B------:R0:W5:Y:S01]  /*0f40*/  @!P1 LDG.E R59, desc[UR4][R32.64] ;  /* 0x00000004203b9981 */ /* 0x000162000c1e1900 */
[----:B------:R-:W-:Y:S04]  /*0f50*/  BSSY.RECONVERGENT B0, `(.L_x_14592) ;  /* 0x000000e000007945 */ /* 0x000fe80003800200 */
[----:B------:R-:W-:Y:S05]  /*0f60*/  @P0 BRA `(.L_x_14593) ;  /* 0x0000000000300947 */ /* 0x000fea0003800000 */
[----:B------:R-:W1:Y:S01]  /*0f70*/  LDCU UR6, c[0x0][0x388] ;  /* 0x00007100ff0677ac */ /* 0x000e620008000800 */
[C---:B0----5:R-:W-:Y:S01]  /*0f80*/  FMUL.FTZ R33, R9.reuse, R9 ;  /* 0x0000000909217220 */ /* 0x061fe20000410000 */
[----:B------:R-:W-:Y:S01]  /*0f90*/  FMUL.FTZ R6, R9, R6 ;  /* 0x0000000609067220 */ /* 0x000fe20000410000 */
[----:B------:R-:W-:Y:S02]  /*0fa0*/  SHF.L.U32 R9, R4, 0x10, RZ ;  /* 0x0000001004097819 */ /* 0x000fe400000006ff */
[----:B------:R-:W-:Y:S01]  /*0fb0*/  SHF.L.U32 R4, R5, 0x10, RZ ;  /* 0x0000001005047819 */ /* 0x000fe200000006ff */
[----:B------:R-:W-:-:S04]  /*0fc0*/  FMUL.FTZ R8, R33, R8 ;  /* 0x0000000821087220 */ /* 0x000fc80000410000 */
[----:B------:R-:W-:Y:S01]  /*0fd0*/  FADD.FTZ R4, R4, -R7 ;  /* 0x8000000704047221 */ /* 0x000fe20000010000 */
[----:B-1----:R-:W-:Y:S01]  /*0fe0*/  FFMA.FTZ R9, -R10, UR6, R9 ;  /* 0x000000060a097c23 */ /* 0x002fe20008010109 */
[----:B------:R-:W-:-:S04]  /*0ff0*/  FMUL.FTZ R8, R8, UR6 ;  /* 0x0000000608087c20 */ /* 0x000fc80008410000 */
[----:B------:R-:W-:-:S04]  /*1000*/  FFMA.FTZ R9, -R8, R4, R9 ;  /* 0x0000000408097223 */ /* 0x000fc80000010109 */
[----:B------:R-:W-:-:S05]  /*1010*/  FMUL.FTZ R5, R6, R9 ;  /* 0x0000000906057220 */ /* 0x000fca0000410000 */
[----:B------:R-:W-:-:S07]  /*1020*/  F2FP.BF16.F32.PACK_AB R5, RZ, R5 ;  /* 0x00000005ff05723e */ /* 0x000fce00000010ff */
.L_x_14593:
[----:B------:R-:W-:Y:S05]  /*1030*/  BSYNC.RECONVERGENT B0 ;  /* 0x0000000000007941 */ /* 0x000fea0003800200 */
.L_x_14592:
[----:B-----5:R-:W1:Y:S01]  /*1040*/  S2R R6, SR_TID.X ;  /* 0x0000000000067919 */ /* 0x020e620000002100 */
[----:B------:R-:W-:Y:S01]  /*1050*/  BSSY.RECONVERGENT B0, `(.L_x_14594) ;  /* 0x000001e000007945 */ /* 0x000fe20003800200 */
[C---:B-1----:R-:W-:Y:S02]  /*1060*/  IADD3 R4, PT, PT, R6.reuse, 0x100, RZ ;  /* 0x0000010006047810 */ /* 0x042fe40007ffe0ff */
[-C--:B------:R-:W-:Y:S02]  /*1070*/  ISETP.GE.U32.AND P5, PT, R6, R3.reuse, PT ;  /* 0x000000030600720c */ /* 0x080fe40003fa6070 */
[----:B------:R-:W-:Y:S02]  /*1080*/  ISETP.GE.U32.AND P1, PT, R4, R3, PT ;  /* 0x000000030400720c */ /* 0x000fe40003f26070 */
[----:B------:R-:W-:Y:S02]  /*1090*/  IADD3 R4, PT, PT, R6, 0x180, RZ ;  /* 0x0000018006047810 */ /* 0x000fe40007ffe0ff */
[----:B------:R-:W-:-:S02]  /*10a0*/  P2R R9, PR, RZ, 0x2 ;  /* 0x00000002ff097803 */ /* 0x000fc40000000000 */
[----:B------:R-:W-:Y:S02]  /*10b0*/  ISETP.GE.U32.AND P0, PT, R4, R3, PT ;  /* 0x000000030400720c */ /* 0x000fe40003f06070 */
[----:B------:R-:W-:-:S04]  /*10c0*/  IADD3 R4, PT, PT, R6, 0x200, RZ ;  /* 0x0000020006047810 */ /* 0x000fc80007ffe0ff */
        /* <DEDUP_REMOVED lines=8> */
[----:B------:R-:W-:-:S13]  /*1150*/  ISETP.GE.U32.AND P6, PT, R4, R3, PT ;  /* 0x000000030400720c */ /* 0x000fda0003fc6070 */
[----:B------:R-:W-:Y:S05]  /*1160*/  @P6 BRA `(.L_x_14595) ;  /* 0x0000000000306947 */ /* 0x000fea0003800000 */
[----:B------:R-:W1:Y:S01]  /*1170*/  LDCU UR6, c[0x0][0x388] ;  /* 0x00007100ff0677ac */ /* 0x000e620008000800 */
[C---:B------:R-:W-:Y:S01]  /*1180*/  FMUL.FTZ R8, R16.reuse, R16 ;  /* 0x0000001010087220 */ /* 0x040fe20000410000 */
[----:B------:R-:W-:Y:S01]  /*1190*/  SHF.L.U32 R10, R11, 0x10, RZ ;  /* 0x000000100b0a7819 */ /* 0x000fe200000006ff */
[----:B------:R-:W-:Y:S01]  /*11a0*/  FMUL.FTZ R13, R16, R13 ;  /* 0x0000000d100d7220 */ /* 0x000fe20000410000 */
        /* <DEDUP_REMOVED lines=8> */
.L_x_14595:
[----:B------:R-:W-:Y:S05]  /*1230*/  BSYNC.RECONVERGENT B0 ;  /* 0x0000000000007941 */ /* 0x000fea0003800200 */
.L_x_14594:
[----:B------:R-:W-:Y:S01]  /*1240*/  ISETP.NE.AND P6, PT, R9, RZ, PT ;  /* 0x000000ff0900720c */ /* 0x000fe20003fc5270 */
[----:B------:R-:W-:-:S12]  /*1250*/  BSSY.RECONVERGENT B0, `(.L_x_14596) ;  /* 0x000000e000007945 */ /* 0x000fd80003800200 */
        /* <DEDUP_REMOVED lines=13> */
.L_x_14597:
[----:B------:R-:W-:Y:S05]  /*1330*/  BSYNC.RECONVERGENT B0 ;  /* 0x0000000000007941 */ /* 0x000fea0003800200 */
.L_x_14596:
[----:B------:R-:W-:Y:S04]  /*1340*/  BSSY.RECONVERGENT B0, `(.L_x_14598) ;  /* 0x000000e000007945 */ /* 0x000fe80003800200 */
        /* <DEDUP_REMOVED lines=13> */
.L_x_14599:
[----:B------:R-:W-:Y:S05]  /*1420*/  BSYNC.RECONVERGENT B0 ;  /* 0x0000000000007941 */ /* 0x000fea0003800200 */
.L_x_14598:
        /* <DEDUP_REMOVED lines=14> */
.L_x_14601:
[----:B------:R-:W-:Y:S05]  /*1510*/  BSYNC.RECONVERGENT B0 ;  /* 0x0000000000007941 */ /* 0x000fea0003800200 */
.L_x_14600:
        /* <DEDUP_REMOVED lines=14> */
.L_x_14603:
[----:B------:R-:W-:Y:S05]  /*1600*/  BSYNC.RECONVERGENT B0 ;  /* 0x0000000000007941 */ /* 0x000fea0003800200 */
.L_x_14602:
        /* <DEDUP_REMOVED lines=14> */
.L_x_14605:
[----:B------:R-:W-:Y:S05]  /*16f0*/  BSYNC.RECONVERGENT B0 ;  /* 0x0000000000007941 */ /* 0x000fea0003800200 */
.L_x_14604:
        /* <DEDUP_REMOVED lines=14> */
.L_x_14607:
[----:B------:R-:W-:Y:S05]  /*17e0*/  BSYNC.RECONVERGENT B0 ;  /* 0x0000000000007941 */ /* 0x000fea0003800200 */
.L_x_14606:
[----:B------:R-:W-:Y:S04]  /*17f0*/  BSSY.RECONVERGENT B0, `(.L_x_14608) ;  /* 0x0000033000007945 */ /* 0x000fe80003800200 */
[----:B------:R-:W-:Y:S04]  /*1800*/  BSSY.RELIABLE B1, `(.L_x_14609) ;  /* 0x000002b000017945 */ /* 0x000fe80003800100 */
[----:B------:R-:W-:Y:S05]  /*1810*/  @P5 BRA `(.L_x_14610) ;  /* 0x0000000000305947 */ /* 0x000fea0003800000 */
[----:B------:R-:W1:Y:S01]  /*1820*/  LDC.64 R14, c[0x0][0x398] ;  /* 0x0000e600ff0e7b82 */ /* 0x000e620000000a00 */
[----:B------:R-:W-:Y:S02]  /*1830*/  LEA R13, R2, R6, 0xa ;  /* 0x00000006020d7211 */ /* 0x000fe400078e50ff */
[----:B------:R-:W-:-:S04]  /*1840*/  MOV R6, R4 ;  /* 0x0000000400067202 */ /* 0x000fc80000000f00 */
[----:B------:R-:W-:Y:S01]  /*1850*/  ISETP.GE.U32.AND P0, PT, R6, R3, PT ;  /* 0x000000030600720c */ /* 0x000fe20003f06070 */
[----:B-1----:R-:W-:-:S05]  /*1860*/  IMAD.WIDE.U32 R14, R13, 0x2, R14 ;  /* 0x000000020d0e7825 */ /* 0x002fca00078e000e */
[----:B------:R1:W-:Y:S07]  /*1870*/  STG.E.U16 desc[UR4][R14.64], R5 ;  /* 0x000000050e007986 */ /* 0x0003ee000c101504 */
[----:B------:R-:W-:Y:S05]  /*1880*/  @P0 BRA `(.L_x_14611) ;  /* 0x0000000000300947 */ /* 0x000fea0003800000 */
[----:B-1----:R-:W1:Y:S01]  /*1890*/  LDC.64 R4, c[0x0][0x398] ;  /* 0x0000e600ff047b82 */ /* 0x002e620000000a00 */
[----:B------:R-:W-:Y:S02]  /*18a0*/  LEA R13, R2, R6, 0xa ;  /* 0x00000006020d7211 */ /* 0x000fe400078e50ff */
[----:B------:R-:W-:-:S03]  /*18b0*/  IADD3 R6, PT, PT, R6, 0x80, RZ ;  /* 0x0000008006067810 */ /* 0x000fc60007ffe0ff */
[----:B-1----:R-:W-:-:S05]  /*18c0*/  IMAD.WIDE.U32 R4, R13, 0x2, R4 ;  /* 0x000000020d047825 */ /* 0x002fca00078e0004 */
[----:B------:R1:W-:Y:S02]  /*18d0*/  STG.E.U16 desc[UR4][R4.64], R7 ;  /* 0x0000000704007986 */ /* 0x0003e4000c101504 */
.L_x_14610:
[----:B------:R-:W-:-:S13]  /*18e0*/  ISETP.GE.U32.AND P0, PT, R6, R3, PT ;  /* 0x000000030600720c */ /* 0x000fda0003f06070 */
[----:B------:R-:W-:Y:S05]  /*18f0*/  @P0 BRA `(.L_x_14612) ;  /* 0x0000000000300947 */ /* 0x000fea0003800000 */
[----:B-1----:R-:W1:Y:S01]  /*1900*/  LDC.64 R4, c[0x0][0x398] ;  /* 0x0000e600ff047b82 */ /* 0x002e620000000a00 */
[----:B------:R-:W-:Y:S02]  /*1910*/  LEA R7, R2, R6, 0xa ;  /* 0x0000000602077211 */ /* 0x000fe400078e50ff */
[----:B------:R-:W-:-:S03]  /*1920*/  IADD3 R6, PT, PT, R6, 0x80, RZ ;  /* 0x0000008006067810 */ /* 0x000fc60007ffe0ff */
[----:B-1----:R-:W-:-:S05]  /*1930*/  IMAD.WIDE.U32 R4, R7, 0x2, R4 ;  /* 0x0000000207047825 */ /* 0x002fca00078e0004 */
[----:B------:R2:W-:Y:S02]  /*1940*/  STG.E.U16 desc[UR4][R4.64], R8 ;  /* 0x0000000804007986 */ /* 0x0005e4000c101504 */
.L_x_14611:
[----:B------:R-:W-:-:S13]  /*1950*/  ISETP.GE.U32.AND P0, PT, R6, R3, PT ;  /* 0x000000030600720c */ /* 0x000fda0003f06070 */
[----:B------:R-:W-:Y:S05]  /*1960*/  @P0 BRA `(.L_x_14613) ;  /* 0x0000000000300947 */ /* 0x000fea0003800000 */
[----:B-12---:R-:W1:Y:S01]  /*1970*/  LDC.64 R4, c[0x0][0x398] ;  /* 0x0000e600ff047b82 */ /* 0x006e620000000a00 */
[----:B------:R-:W-:Y:S02]  /*1980*/  LEA R7, R2, R6, 0xa ;  /* 0x0000000602077211 */ /* 0x000fe400078e50ff */
[----:B------:R-:W-:-:S03]  /*1990*/  IADD3 R6, PT, PT, R6, 0x80, RZ ;  /* 0x0000008006067810 */ /* 0x000fc60007ffe0ff */
[----:B-1----:R-:W-:-:S05]  /*19a0*/  IMAD.WIDE.U32 R4, R7, 0x2, R4 ;  /* 0x0000000207047825 */ /* 0x002fca00078e0004 */
[----:B------:R2:W-:Y:S02]  /*19b0*/  STG.E.U16 desc[UR4][R4.64], R9 ;  /* 0x0000000904007986 */ /* 0x0005e4000c101504 */
.L_x_14612:
[----:B------:R-:W-:-:S13]  /*19c0*/  ISETP.GE.U32.AND P0, PT, R6, R3, PT ;  /* 0x000000030600720c */ /* 0x000fda0003f06070 */
[----:B------:R-:W-:Y:S05]  /*19d0*/  @P0 BRA `(.L_x_14614) ;  /* 0x0000000000340947 */ /* 0x000fea0003800000 */
[----:B-12---:R-:W1:Y:S01]  /*19e0*/  LDC.64 R4, c[0x0][0x398] ;  /* 0x0000e600ff047b82 */ /* 0x006e620000000a00 */
[----:B------:R-:W-:Y:S02]  /*19f0*/  LEA R7, R2, R6, 0xa ;  /* 0x0000000602077211 */ /* 0x000fe400078e50ff */
[----:B------:R-:W-:-:S03]  /*1a00*/  IADD3 R6, PT, PT, R6, 0x80, RZ ;  /* 0x0000008006067810 */ /* 0x000fc60007ffe0ff */
[----:B-1----:R-:W-:-:S05]  /*1a10*/  IMAD.WIDE.U32 R4, R7, 0x2, R4 ;  /* 0x0000000207047825 */ /* 0x002fca00078e0004 */
[----:B------:R3:W-:Y:S02]  /*1a20*/  STG.E.U16 desc[UR4][R4.64], R10 ;  /* 0x0000000a04007986 */ /* 0x0007e4000c101504 */
.L_x_14613:
[----:B------:R-:W-:-:S13]  /*1a30*/  ISETP.GE.U32.AND P0, PT, R6, R3, PT ;  /* 0x000000030600720c */ /* 0x000fda0003f06070 */
[----:B------:R-:W-:Y:S05]  /*1a40*/  @P0 BREAK.RELIABLE B1 ;  /* 0x0000000000010942 */ /* 0x000fea0003800100 */
[----:B------:R-:W-:Y:S05]  /*1a50*/  @P0 BRA `(.L_x_14615) ;  /* 0x0000000000300947 */ /* 0x000fea0003800000 */
[----:B-123--:R-:W1:Y:S01]  /*1a60*/  LDC.64 R4, c[0x0][0x398] ;  /* 0x0000e600ff047b82 */ /* 0x00ee620000000a00 */
[----:B------:R-:W-:Y:S02]  /*1a70*/  LEA R7, R2, R6, 0xa ;  /* 0x0000000602077211 */ /* 0x000fe400078e50ff */
[----:B------:R-:W-:-:S03]  /*1a80*/  IADD3 R6, PT, PT, R6, 0x80, RZ ;  /* 0x0000008006067810 */ /* 0x000fc60007ffe0ff */
[----:B-1----:R-:W-:-:S05]  /*1a90*/  IMAD.WIDE.U32 R4, R7, 0x2, R4 ;  /* 0x0000000207047825 */ /* 0x002fca00078e0004 */
[----:B------:R3:W-:Y:S02]  /*1aa0*/  STG.E.U16 desc[UR4][R4.64], R11 ;  /* 0x0000000b04007986 */ /* 0x0007e4000c101504 */
.L_x_14614:
[----:B------:R-:W-:Y:S05]  /*1ab0*/  BSYNC.RELIABLE B1 ;  /* 0x0000000000017941 */ /* 0x000fea0003800100 */
.L_x_14609:
[----:B------:R-:W-:-:S13]  /*1ac0*/  ISETP.GE.U32.AND P0, PT, R6, R3, PT ;  /* 0x000000030600720c */ /* 0x000fda0003f06070 */
[----:B-123--:R-:W1:Y:S01]  /*1ad0*/  @!P0 LDC.64 R4, c[0x0][0x398] ;  /* 0x0000e600ff048b82 */ /* 0x00ee620000000a00 */
[----:B------:R-:W-:Y:S02]  /*1ae0*/  @!P0 LEA R7, R2, R6, 0xa ;  /* 0x0000000602078211 */ /* 0x000fe400078e50ff */
[----:B------:R-:W-:-:S03]  /*1af0*/  @!P0 IADD3 R6, PT, PT, R6, 0x80, RZ ;  /* 0x0000008006068810 */ /* 0x000fc60007ffe0ff */
[----:B-1----:R-:W-:-:S05]  /*1b00*/  @!P0 IMAD.WIDE.U32 R4, R7, 0x2, R4 ;  /* 0x0000000207048825 */ /* 0x002fca00078e0004 */
[----:B------:R4:W-:Y:S02]  /*1b10*/  @!P0 STG.E.U16 desc[UR4][R4.64], R12 ;  /* 0x0000000c04008986 */ /* 0x0009e4000c101504 */
.L_x_14615:
[----:B------:R-:W-:Y:S05]  /*1b20*/  BSYNC.RECONVERGENT B0 ;  /* 0x0000000000007941 */ /* 0x000fea0003800200 */
.L_x_14608:
[----:B------:R-:W-:Y:S05]  /*1b30*/  WARPSYNC.ALL ;  /* 0x0000000000007948 */ /* 0x000fea0003800000 */
[----:B------:R-:W-:-:S13]  /*1b40*/  ISETP.GE.U32.AND P0, PT, R6, R3, PT ;  /* 0x000000030600720c */ /* 0x000fda0003f06070 */
[----:B------:R-:W-:Y:S05]  /*1b50*/  @P0 EXIT ;  /* 0x000000000000094d */ /* 0x000fea0003800000 */
[----:B-1234-:R-:W1:Y:S01]  /*1b60*/  LDC.64 R4, c[0x0][0x398] ;  /* 0x0000e600ff047b82 */ /* 0x01ee620000000a00 */
[----:B------:R-:W-:-:S05]  /*1b70*/  LEA R3, R2, R6, 0xa ;  /* 0x0000000602037211 */ /* 0x000fca00078e50ff */
[----:B-1----:R-:W-:-:S05]  /*1b80*/  IMAD.WIDE.U32 R2, R3, 0x2, R4 ;  /* 0x0000000203027825 */ /* 0x002fca00078e0004 */
[----:B------:R-:W-:Y:S01]  /*1b90*/  STG.E.U16 desc[UR4][R2.64], R0 ;  /* 0x0000000002007986 */ /* 0x000fe2000c101504 */
[----:B------:R-:W-:Y:S05]  /*1ba0*/  EXIT ;  /* 0x000000000000794d */ /* 0x000fea0003800000 */
.L_x_14591:
[----:B------:R-:W0:Y:S01]  /*1bb0*/  S2R R0, SR_TID.X ;  /* 0x0000000000007919 */ /* 0x000e220000002100 */
[----:B------:R-:W1:Y:S01]  /*1bc0*/  LDC.64 R40, c[0x0][0x3a8] ;  /* 0x0000ea00ff287b82 */ /* 0x000e620000000a00 */
[----:B------:R-:W2:Y:S07]  /*1bd0*/  LDCU UR6, c[0x0][0x388] ;  /* 0x00007100ff0677ac */ /* 0x000eae0008000800 */
[----:B------:R-:W3:Y:S08]  /*1be0*/  LDC.64 R60, c[0x0][0x3a0] ;  /* 0x0000e800ff3c7b82 */ /* 0x000ef00000000a00 */
[----:B------:R-:W4:Y:S08]  /*1bf0*/  LDC.64 R46, c[0x0][0x3c0] ;  /* 0x0000f000ff2e7b82 */ /* 0x000f300000000a00 */
[----:B------:R-:W5:Y:S01]  /*1c00*/  LDC.64 R42, c[0x0][0x3c8] ;  /* 0x0000f200ff2a7b82 */ /* 0x000f620000000a00 */
[----:B-1----:R-:W-:-:S04]  /*1c10*/  IMAD.WIDE.U32 R40, R59, 0x2, R40 ;  /* 0x000000023b287825 */ /* 0x002fc800078e0028 */
[----:B0-----:R-:W-:-:S03]  /*1c20*/  IMAD.WIDE.U32 R40, R0, 0x4, R40 ;  /* 0x0000000400287825 */ /* 0x001fc600078e0028 */
[----:B------:R-:W0:Y:S01]  /*1c30*/  LDC.64 R10, c[0x0][0x3b8] ;  /* 0x0000ee00ff0a7b82 */ /* 0x000e220000000a00 */
[C---:B---3--:R-:W-:Y:S01]  /*1c40*/  IMAD.WIDE.U32 R60, R59.reuse, 0x2, R60 ;  /* 0x000000023b3c7825 */ /* 0x048fe200078e003c */
[----:B------:R-:W3:Y:S06]  /*1c50*/  LDG.E R44, desc[UR4][R40.64] ;  /* 0x00000004282c7981 */ /* 0x000eec000c1e1900 */
[----:B------:R-:W1:Y:S01]  /*1c60*/  LDC.64 R56, c[0x0][0x3d0] ;  /* 0x0000f400ff387b82 */ /* 0x000e620000000a00 */
[C---:B----4-:R-:W-:Y:S01]  /*1c70*/  IMAD.WIDE.U32 R46, R59.reuse, 0x4, R46 ;  /* 0x000000043b2e7825 */ /* 0x050fe200078e002e */
[----:B------:R-:W4:Y:S03]  /*1c80*/  LDG.E R48, desc[UR4][R40.64+0x200] ;  /* 0x0002000428307981 */ /* 0x000f26000c1e1900 */
[C---:B------:R-:W-:Y:S01]  /*1c90*/  IMAD.WIDE.U32 R60, R0.reuse, 0x4, R60 ;  /* 0x00000004003c7825 */ /* 0x040fe200078e003c */
[----:B------:R-:W2:Y:S02]  /*1ca0*/  LDG.E R50, desc[UR4][R40.64+0x400] ;  /* 0x0004000428327981 */ /* 0x000ea4000c1e1900 */
[----:B------:R-:W1:Y:S01]  /*1cb0*/  LDC.64 R32, c[0x0][0x3b0] ;  /* 0x0000ec00ff207b82 */ /* 0x000e620000000a00 */
[C---:B-----5:R-:W-:Y:S01]  /*1cc0*/  IMAD.WIDE.U32 R42, R59.reuse, 0x4, R42 ;  /* 0x000000043b2a7825 */ /* 0x060fe200078e002a */
[----:B------:R-:W5:Y:S03]  /*1cd0*/  LDG.E R45, desc[UR4][R60.64] ;  /* 0x000000043c2d7981 */ /* 0x000f66000c1e1900 */
[C---:B------:R-:W-:Y:S01]  /*1ce0*/  IMAD.WIDE.U32 R46, R0.reuse, 0x8, R46 ;  /* 0x00000008002e7825 */ /* 0x040fe200078e002e */
[----:B------:R-:W2:Y:S03]  /*1cf0*/  LDG.E R49, desc[UR4][R60.64+0x200] ;  /* 0x000200043c317981 */ /* 0x000ea6000c1e1900 */
[C---:B0-----:R-:W-:Y:S01]  /*1d00*/  IMAD.WIDE.U32 R10, R59.reuse, 0x4, R10 ;  /* 0x000000043b0a7825 */ /* 0x041fe200078e000a */
[----:B------:R-:W4:Y:S03]  /*1d10*/  LDG.E.64 R18, desc[UR4][R46.64] ;  /* 0x000000042e127981 */ /* 0x000f26000c1e1b00 */
[C---:B------:R-:W-:Y:S01]  /*1d20*/  IMAD.WIDE.U32 R42, R0.reuse, 0x8, R42 ;  /* 0x00000008002a7825 */ /* 0x040fe200078e002a */
[----:B------:R-:W2:Y:S03]  /*1d30*/  LDG.E.64 R4, desc[UR4][R46.64+0x400] ;  /* 0x000400042e047981 */ /* 0x000ea6000c1e1b00 */
[C---:B-1----:R-:W-:Y:S01]  /*1d40*/  IMAD.WIDE.U32 R56, R59.reuse, 0x4, R56 ;  /* 0x000000043b387825 */ /* 0x042fe200078e0038 */
[----:B------:R-:W2:Y:S03]  /*1d50*/  LDG.E.64 R26, desc[UR4][R42.64] ;  /* 0x000000042a1a7981 */ /* 0x000ea6000c1e1b00 */
[C---:B------:R-:W-:Y:S01]  /*1d60*/  IMAD.WIDE.U32 R10, R0.reuse, 0x8, R10 ;  /* 0x00000008000a7825 */ /* 0x040fe200078e000a */
[----:B------:R-:W2:Y:S03]  /*1d70*/  LDG.E.64 R14, desc[UR4][R42.64+0x400] ;  /* 0x000400042a0e7981 */ /* 0x000ea6000c1e1b00 */
[----:B------:R-:W-:Y:S01]  /*1d80*/  IMAD.WIDE.U32 R56, R0, 0x8, R56 ;  /* 0x0000000800387825 */ /* 0x000fe200078e0038 */
[----:B------:R-:W2:Y:S04]  /*1d90*/  LDG.E.64 R30, desc[UR4][R10.64] ;  /* 0x000000040a1e7981 */ /* 0x000ea8000c1e1b00 */
[----:B------:R-:W2:Y:S04]  /*1da0*/  LDG.E.64 R28, desc[UR4][R56.64] ;  /* 0x00000004381c7981 */ /* 0x000ea8000c1e1b00 */
[----:B------:R-:W2:Y:S01]  /*1db0*/  LDG.E.64 R24, desc[UR4][R10.64+0x400] ;  /* 0x000400040a187981 */ /* 0x000ea2000c1e1b00 */
[----:B------:R-:W-:-:S03]  /*1dc0*/  IMAD.WIDE.U32 R32, R59, 0x4, R32 ;  /* 0x000000043b207825 */ /* 0x000fc600078e0020 */
[----:B------:R-:W2:Y:S01]  /*1dd0*/  LDG.E.64 R22, desc[UR4][R56.64+0x400] ;  /* 0x0004000438167981 */ /* 0x000ea2000c1e1b00 */
[----:B------:R-:W-:-:S03]  /*1de0*/  IMAD.WIDE.U32 R32, R0, 0x8, R32 ;  /* 0x0000000800207825 */ /* 0x000fc600078e0020 */
[----:B------:R-:W2:Y:S04]  /*1df0*/  LDG.E R51, desc[UR4][R40.64+0x600] ;  /* 0x0006000428337981 */ /* 0x000ea8000c1e1900 */
[----:B------:R-:W2:Y:S04]  /*1e00*/  LDG.E.64 R16, desc[UR4][R32.64+0x400] ;  /* 0x0004000420107981 */ /* 0x000ea8000c1e1b00 */
[----:B------:R-:W2:Y:S04]  /*1e10*/  LDG.E.64 R12, desc[UR4][R10.64+0x800] ;  /* 0x000800040a0c7981 */ /* 0x000ea8000c1e1b00 */
[----:B------:R-:W2:Y:S04]  /*1e20*/  LDG.E R54, desc[UR4][R60.64+0x400] ;  /* 0x000400043c367981 */ /* 0x000ea8000c1e1900 */
[----:B------:R-:W2:Y:S04]  /*1e30*/  LDG.E.64 R20, desc[UR4][R32.64] ;  /* 0x0000000420147981 */ /* 0x000ea8000c1e1b00 */
[----:B------:R-:W2:Y:S04]  /*1e40*/  LDG.E.64 R10, desc[UR4][R10.64+0xc00] ;  /* 0x000c00040a0a7981 */ /* 0x000ea8000c1e1b00 */
[----:B------:R3:W2:Y:S04]  /*1e50*/  LDG.E R55, desc[UR4][R60.64+0x600] ;  /* 0x000600043c377981 */ /* 0x0006a8000c1e1900 */
[----:B------:R-:W2:Y:S04]  /*1e60*/  LDG.E.64 R6, desc[UR4][R56.64+0x800] ;  /* 0x0008000438067981 */ /* 0x000ea8000c1e1b00 */
[----:B------:R-:W2:Y:S04]  /*1e70*/  LDG.E.64 R8, desc[UR4][R56.64+0xc00] ;  /* 0x000c000438087981 */ /* 0x000ea8000c1e1b00 */
[----:B------:R-:W2:Y:S04]  /*1e80*/  LDG.E.64 R2, desc[UR4][R46.64+0x800] ;  /* 0x000800042e027981 */ /* 0x000ea8000c1e1b00 */
[----:B------:R0:W2:Y:S04]  /*1e90*/  LDG.E.64 R34, desc[UR4][R46.64+0xc00] ;  /* 0x000c00042e227981 */ /* 0x0000a8000c1e1b00 */
[----:B------:R-:W2:Y:S04]  /*1ea0*/  LDG.E.64 R36, desc[UR4][R42.64+0x800] ;  /* 0x000800042a247981 */ /* 0x000ea8000c1e1b00 */
[----:B------:R1:W2:Y:S04]  /*1eb0*/  LDG.E.64 R38, desc[UR4][R42.64+0xc00] ;  /* 0x000c00042a267981 */ /* 0x0002a8000c1e1b00 */
[----:B------:R-:W2:Y:S04]  /*1ec0*/  LDG.E.64 R40, desc[UR4][R32.64+0x800] ;  /* 0x0008000420287981 */ /* 0x000ea8000c1e1b00 */
[----:B------:R1:W2:Y:S01]  /*1ed0*/  LDG.E.64 R52, desc[UR4][R32.64+0xc00] ;  /* 0x000c000420347981 */ /* 0x0002a2000c1e1b00 */
[----:B---3--:R-:W-:-:S02]  /*1ee0*/  SHF.L.U32 R61, R44, 0x10, RZ ;  /* 0x000000102c3d7819 */ /* 0x008fc400000006ff */
[----:B------:R-:W-:Y:S02]  /*1ef0*/  PRMT R58, R44, 0x7632, R58 ;  /* 0x000076322c3a7816 */ /* 0x000fe4000000003a */
[C---:B-----5:R-:W-:Y:S02]  /*1f00*/  PRMT R44, R45.reuse, 0x7632, R44 ;  /* 0x000076322d2c7816 */ /* 0x060fe4000000002c */
[----:B0-----:R-:W-:Y:S01]  /*1f10*/  SHF.L.U32 R47, R45, 0x10, RZ ;  /* 0x000000102d2f7819 */ /* 0x001fe200000006ff */
[----:B----4-:R-:W-:Y:S01]  /*1f20*/  FMUL.FTZ R45, R18, R18 ;  /* 0x00000012122d7220 */ /* 0x010fe20000410000 */
[----:B-1----:R-:W-:Y:S01]  /*1f30*/  FMUL.FTZ R42, R19, R19 ;  /* 0x00000013132a7220 */ /* 0x002fe20000410000 */
[----:B------:R-:W-:Y:S02]  /*1f40*/  SHF.L.U32 R33, R48, 0x10, RZ ;  /* 0x0000001030217819 */ /* 0x000fe400000006ff */
[----:B--2---:R-:W-:Y:S01]  /*1f50*/  FMUL.FTZ R26, R26, R45 ;  /* 0x0000002d1a1a7220 */ /* 0x004fe20000410000 */
[----:B------:R-:W-:-:S03]  /*1f60*/  FMUL.FTZ R42, R27, R42 ;  /* 0x0000002a1b2a7220 */ /* 0x000fc60000410000 */
[----:B------:R-:W-:Y:S01]  /*1f70*/  FMUL.FTZ R27, R26, UR6 ;  /* 0x000000061a1b7c20 */ /* 0x000fe20008410000 */
[----:B------:R-:W-:Y:S01]  /*1f80*/  FADD.FTZ R30, -R30, R61 ;  /* 0x0000003d1e1e7221 */ /* 0x000fe20000010100 */
[----:B------:R-:W-:-:S04]  /*1f90*/  FFMA.FTZ R28, -R28, UR6, R47 ;  /* 0x000000061c1c7c23 */ /* 0x000fc8000801012f */
[----:B------:R-:W-:Y:S01]  /*1fa0*/  FFMA.FTZ R30, -R27, R30, R28 ;  /* 0x0000001e1b1e7223 */ /* 0x000fe2000001011c */
[----:B------:R-:W-:Y:S01]  /*1fb0*/  FMUL.FTZ R27, R4, R4 ;  /* 0x00000004041b7220 */ /* 0x000fe20000410000 */
[----:B------:R-:W-:Y:S01]  /*1fc0*/  FADD.FTZ R33, -R24, R33 ;  /* 0x0000002118217221 */ /* 0x000fe20000010100 */
[C---:B------:R-:W-:Y:S02]  /*1fd0*/  PRMT R24, R49.reuse, 0x7632, R24 ;  /* 0x0000763231187816 */ /* 0x040fe40000000018 */
[----:B------:R-:W-:Y:S01]  /*1fe0*/  SHF.L.U32 R49, R49, 0x10, RZ ;  /* 0x0000001031317819 */ /* 0x000fe200000006ff */
[----:B------:R-:W-:-:S04]  /*1ff0*/  FMUL.FTZ R14, R14, R27 ;  /* 0x0000001b0e0e7220 */ /* 0x000fc80000410000 */
[----:B------:R-:W-:Y:S01]  /*2000*/  FFMA.FTZ R49, -R22, UR6, R49 ;  /* 0x0000000616317c23 */ /* 0x000fe20008010131 */
[----:B------:R-:W-:-:S04]  /*2010*/  FMUL.FTZ R14, R14, UR6 ;  /* 0x000000060e0e7c20 */ /* 0x000fc80008410000 */
[----:B------:R-:W-:Y:S01]  /*2020*/  FFMA.FTZ R33, -R14, R33, R49 ;  /* 0x000000210e217223 */ /* 0x000fe20000010131 */
[----:B------:R-:W-:Y:S01]  /*2030*/  PRMT R14, R50, 0x7632, R14 ;  /* 0x00007632320e7816 */ /* 0x000fe2000000000e */
[----:B------:R-:W-:Y:S01]  /*2040*/  FMUL.FTZ R4, R16, R4 ;  /* 0x0000000410047220 */ /* 0x000fe20000410000 */
[-C--:B------:R-:W-:Y:S02]  /*2050*/  FMUL.FTZ R28, R5, R5.reuse ;  /* 0x00000005051c7220 */ /* 0x080fe40000410000 */
[----:B------:R-:W-:Y:S02]  /*2060*/  SHF.L.U32 R16, R14, 0x10, RZ ;  /* 0x000000100e107819 */ /* 0x000fe400000006ff */
[C---:B------:R-:W-:Y:S02]  /*2070*/  PRMT R14, R51.reuse, 0x7632, R14 ;  /* 0x00007632330e7816 */ /* 0x040fe4000000000e */
[----:B------:R-:W-:Y:S01]  /*2080*/  SHF.L.U32 R51, R51, 0x10, RZ ;  /* 0x0000001033337819 */ /* 0x000fe200000006ff */
[----:B------:R-:W-:Y:S01]  /*2090*/  FMUL.FTZ R15, R15, R28 ;  /* 0x0000001c0f0f7220 */ /* 0x000fe20000410000 */
[----:B------:R-:W-:Y:S01]  /*20a0*/  FMUL.FTZ R5, R17, R5 ;  /* 0x0000000511057220 */ /* 0x000fe20000410000 */
[----:B------:R-:W-:-:S02]  /*20b0*/  SHF.L.U32 R17, R50, 0x10, RZ ;  /* 0x0000001032117819 */ /* 0x000fc400000006ff */
[----:B------:R-:W-:Y:S01]  /*20c0*/  SHF.L.U32 R14, R14, 0x10, RZ ;  /* 0x000000100e0e7819 */ /* 0x000fe200000006ff */
[----:B------:R-:W-:Y:S01]  /*20d0*/  FADD.FTZ R51, -R10, R51 ;  /* 0x000000330a337221 */ /* 0x000fe20000010100 */
[----:B------:R-:W-:Y:S01]  /*20e0*/  PRMT R10, R54, 0x7632, R10 ;  /* 0x00007632360a7816 */ /* 0x000fe2000000000a */
[----:B------:R-:W-:Y:S01]  /*20f0*/  FMUL.FTZ R22, R15, UR6 ;  /* 0x000000060f167c20 */ /* 0x000fe20008410000 */
[----:B------:R-:W-:Y:S01]  /*2100*/  FMUL.FTZ R15, R20, R18 ;  /* 0x00000012140f7220 */ /* 0x000fe20000410000 */
[----:B------:R-:W-:Y:S01]  /*2110*/  FADD.FTZ R17, -R12, R17 ;  /* 0x000000110c117221 */ /* 0x000fe20000010100 */
[----:B------:R-:W-:Y:S01]  /*2120*/  FADD.FTZ R20, -R11, R14 ;  /* 0x0000000e0b147221 */ /* 0x000fe20000010100 */
[----:B------:R-:W-:Y:S02]  /*2130*/  PRMT R12, R55, 0x7632, R12 ;  /* 0x00007632370c7816 */ /* 0x000fe4000000000c */
[----:B------:R-:W-:Y:S01]  /*2140*/  SHF.L.U32 R14, R10, 0x10, RZ ;  /* 0x000000100a0e7819 */ /* 0x000fe200000006ff */
[----:B------:R-:W-:Y:S01]  /*2150*/  FADD.FTZ R16, -R13, R16 ;  /* 0x000000100d107221 */ /* 0x000fe20000010100 */
[----:B------:R-:W0:Y:S01]  /*2160*/  LDC.64 R10, c[0x0][0x398] ;  /* 0x0000e600ff0a7b82 */ /* 0x000e220000000a00 */
[----:B------:R-:W-:-:S02]  /*2170*/  SHF.L.U32 R13, R54, 0x10, RZ ;  /* 0x00000010360d7819 */ /* 0x000fc400000006ff */
[----:B------:R-:W-:Y:S02]  /*2180*/  SHF.L.U32 R55, R55, 0x10, RZ ;  /* 0x0000001037377819 */ /* 0x000fe400000006ff */
[----:B------:R-:W-:Y:S01]  /*2190*/  SHF.L.U32 R18, R12, 0x10, RZ ;  /* 0x000000100c127819 */ /* 0x000fe200000006ff */
[----:B------:R-:W-:Y:S01]  /*21a0*/  FMUL.FTZ R21, R21, R19 ;  /* 0x0000001315157220 */ /* 0x000fe20000410000 */
[----:B------:R-:W-:Y:S01]  /*21b0*/  FFMA.FTZ R6, -R6, UR6, R13 ;  /* 0x0000000606067c23 */ /* 0x000fe2000801010d */
[----:B------:R-:W-:Y:S01]  /*21c0*/  PRMT R48, R48, 0x7632, R48 ;  /* 0x0000763230307816 */ /* 0x000fe20000000030 */
[----:B------:R-:W-:Y:S01]  /*21d0*/  FFMA.FTZ R13, -R7, UR6, R14 ;  /* 0x00000006070d7c23 */ /* 0x000fe2000801010e */
[----:B------:R-:W-:Y:S01]  /*21e0*/  FFMA.FTZ R12, -R8, UR6, R55 ;  /* 0x00000006080c7c23 */ /* 0x000fe20008010137 */
[----:B------:R-:W-:Y:S01]  /*21f0*/  FFMA.FTZ R19, -R9, UR6, R18 ;  /* 0x0000000609137c23 */ /* 0x000fe20008010112 */
[----:B------:R-:W-:Y:S01]  /*2200*/  FMUL.FTZ R7, R2, R2 ;  /* 0x0000000202077220 */ /* 0x000fe20000410000 */
[----:B------:R-:W-:Y:S01]  /*2210*/  FMUL.FTZ R8, R3, R3 ;  /* 0x0000000303087220 */ /* 0x000fe20000410000 */
[----:B------:R-:W-:Y:S01]  /*2220*/  FMUL.FTZ R9, R34, R34 ;  /* 0x0000002222097220 */ /* 0x000fe20000410000 */
[----:B------:R-:W-:Y:S01]  /*2230*/  FMUL.FTZ R14, R35, R35 ;  /* 0x00000023230e7220 */ /* 0x000fe20000410000 */
[----:B------:R-:W-:Y:S01]  /*2240*/  SHF.L.U32 R58, R58, 0x10, RZ ;  /* 0x000000103a3a7819 */ /* 0x000fe200000006ff */
[----:B------:R-:W-:Y:S01]  /*2250*/  FMUL.FTZ R7, R36, R7 ;  /* 0x0000000724077220 */ /* 0x000fe20000410000 */
[----:B------:R-:W-:Y:S01]  /*2260*/  SHF.L.U32 R44, R44, 0x10, RZ ;  /* 0x000000102c2c7819 */ /* 0x000fe200000006ff */
[----:B------:R-:W-:Y:S01]  /*2270*/  FMUL.FTZ R8, R37, R8 ;  /* 0x0000000825087220 */ /* 0x000fe20000410000 */
[----:B------:R-:W-:Y:S01]  /*2280*/  SHF.L.U32 R48, R48, 0x10, RZ ;  /* 0x0000001030307819 */ /* 0x000fe200000006ff */
[----:B------:R-:W-:Y:S01]  /*2290*/  FMUL.FTZ R9, R38, R9 ;  /* 0x0000000926097220 */ /* 0x000fe20000410000 */
[----:B------:R-:W-:Y:S01]  /*22a0*/  SHF.L.U32 R24, R24, 0x10, RZ ;  /* 0x0000001018187819 */ /* 0x000fe200000006ff */
[----:B------:R-:W-:Y:S01]  /*22b0*/  FMUL.FTZ R14, R39, R14 ;  /* 0x0000000e270e7220 */ /* 0x000fe20000410000 */
[----:B------:R-:W-:Y:S01]  /*22c0*/  FADD.FTZ R31, -R31, R58 ;  /* 0x0000003a1f1f7221 */ /* 0x000fe20000010100 */
[----:B------:R-:W-:Y:S01]  /*22d0*/  FFMA.FTZ R29, -R29, UR6, R44 ;  /* 0x000000061d1d7c23 */ /* 0x000fe2000801012c */
[----:B------:R-:W-:Y:S01]  /*22e0*/  FMUL.FTZ R26, R42, UR6 ;  /* 0x000000062a1a7c20 */ /* 0x000fe20008410000 */
[----:B------:R-:W-:Y:S01]  /*22f0*/  FADD.FTZ R25, -R25, R48 ;  /* 0x0000003019197221 */ /* 0x000fe20000010100 */
[----:B------:R-:W-:Y:S01]  /*2300*/  FFMA.FTZ R23, -R23, UR6, R24 ;  /* 0x0000000617177c23 */ /* 0x000fe20008010118 */
[----:B------:R-:W-:Y:S01]  /*2310*/  FMUL.FTZ R7, R7, UR6 ;  /* 0x0000000607077c20 */ /* 0x000fe20008410000 */
[----:B------:R-:W-:Y:S01]  /*2320*/  FMUL.FTZ R8, R8, UR6 ;  /* 0x0000000608087c20 */ /* 0x000fe20008410000 */
[----:B------:R-:W-:Y:S01]  /*2330*/  FMUL.FTZ R9, R9, UR6 ;  /* 0x0000000609097c20 */ /* 0x000fe20008410000 */
[----:B------:R-:W-:Y:S01]  /*2340*/  FMUL.FTZ R14, R14, UR6 ;  /* 0x000000060e0e7c20 */ /* 0x000fe20008410000 */
[----:B------:R-:W-:Y:S01]  /*2350*/  FFMA.FTZ R26, -R26, R31, R29 ;  /* 0x0000001f1a1a7223 */ /* 0x000fe2000001011d */
[----:B------:R-:W-:Y:S01]  /*2360*/  FFMA.FTZ R22, -R22, R25, R23 ;  /* 0x0000001916167223 */ /* 0x000fe20000010117 */
[----:B------:R-:W-:Y:S01]  /*2370*/  FFMA.FTZ R7, -R7, R17, R6 ;  /* 0x0000001107077223 */ /* 0x000fe20000010106 */
[----:B------:R-:W-:Y:S01]  /*2380*/  FFMA.FTZ R8, -R8, R16, R13 ;  /* 0x0000001008087223 */ /* 0x000fe2000001010d */
[----:B------:R-:W-:Y:S01]  /*2390*/  FFMA.FTZ R9, -R9, R51, R12 ;  /* 0x0000003309097223 */ /* 0x000fe2000001010c */
[----:B------:R-:W-:Y:S01]  /*23a0*/  FFMA.FTZ R14, -R14, R20, R19 ;  /* 0x000000140e0e7223 */ /* 0x000fe20000010113 */
[----:B------:R-:W-:Y:S01]  /*23b0*/  FMUL.FTZ R40, R40, R2 ;  /* 0x0000000228287220 */ /* 0x000fe20000410000 */
[----:B------:R-:W-:Y:S01]  /*23c0*/  FMUL.FTZ R41, R41, R3 ;  /* 0x0000000329297220 */ /* 0x000fe20000410000 */
[----:B------:R-:W-:Y:S01]  /*23d0*/  FMUL.FTZ R52, R52, R34 ;  /* 0x0000002234347220 */ /* 0x000fe20000410000 */
        /* <DEDUP_REMOVED lines=12> */
[----:B------:R-:W-:Y:S02]  /*24a0*/  F2FP.BF16.F32.PACK_AB R5, R5, R4 ;  /* 0x000000040505723e */ /* 0x000fe400000010ff */
[----:B------:R-:W-:-:S02]  /*24b0*/  F2FP.BF16.F32.PACK_AB R7, R8, R7 ;  /* 0x000000070807723e */ /* 0x000fc400000010ff */
[----:B------:R-:W-:Y:S01]  /*24c0*/  F2FP.BF16.F32.PACK_AB R9, R14, R9 ;  /* 0x000000090e09723e */ /* 0x000fe200000010ff */
[----:B------:R-:W-:Y:S04]  /*24d0*/  STG.E desc[UR4][R10.64], R15 ;  /* 0x0000000f0a007986 */ /* 0x000fe8000c101904 */
[----:B------:R-:W-:Y:S04]  /*24e0*/  STG.E desc[UR4][R10.64+0x200], R5 ;  /* 0x000200050a007986 */ /* 0x000fe8000c101904 */
[----:B------:R-:W-:Y:S04]  /*24f0*/  STG.E desc[UR4][R10.64+0x400], R7 ;  /* 0x000400070a007986 */ /* 0x000fe8000c101904 */
[----:B------:R-:W-:Y:S01]  /*2500*/  STG.E desc[UR4][R10.64+0x600], R9 ;  /* 0x000600090a007986 */ /* 0x000fe2000c101904 */
[----:B------:R-:W-:Y:S05]  /*2510*/  EXIT ;  /* 0x000000000000794d */ /* 0x000fea0003800000 */
.L_x_14616:
        /* <DEDUP_REMOVED lines=14> */
.L_x_27209:


//--------------------- .text._ZN2at6native29vectorized_elementwise_kernelILi4EZZZNS0_49_GLOBAL__N__b919a28f_16_Normalization_cu_5c38458737batch_norm_elementwise_backward_trainERKNS_6TensorES5_S5_S5_S5_S5_S5_ENKUlvE0_clEvENKUlvE2_clEvEUlN3c108BFloat16ES9_fffffE_St5arrayIPcLm8EEEEviT0_T1_ --------------------------
	.section	.text._ZN2at6native29vectorized_elementwise_kernelILi4EZZZNS0_49_GLOBAL__N__b919a28f_16_Normalization_cu_5c38458737batch_norm_elementwise_backward_trainERKNS_6TensorES5_S5_S5_S5_S5_S5_ENKUlvE0_clEvENKUlvE2_clEvEUlN3c108BFloat16ES9_fffffE_St5arrayIPcLm8EEEEviT0_T1_,"ax",@progbits
	.align	128
        .global         _ZN2at6native29vectorized_elementwise_kernelILi4EZZZNS0_49_GLOBAL__N__b919a28f_16_Normalization_cu_5c38458737batch_norm_elementwise_backward_trainERKNS_6TensorES5_S5_S5_S5_S5_S5_ENKUlvE0_clEvENKUlvE2_clEvEUlN3c108BFloat16ES9_fffffE_St5arrayIPcLm8EEEEviT0_T1_
        .type           _ZN2at6native29vectorized_elementwise_kernelILi4EZZZNS0_49_GLOBAL__N__b919a28f_16_Normalization_cu_5c38458737batch_norm_elementwise_backward_trainERKNS_6TensorES5_S5_S5_S5_S5_S5_ENKUlvE0_clEvENKUlvE2_clEvEUlN3c108BFloat16ES9_fffffE_St5arrayIPcLm8EEEEviT0_T1_,@function
        .size           _ZN2at6native29vectorized_elementwise_kernelILi4EZZZNS0_49_GLOBAL__N__b919a28f_16_Normalization_cu_5c38458737batch_norm_elementwise_backward_trainERKNS_6TensorES5_S5_S5_S5_S5_S5_ENKUlvE0_clEvENKUlvE2_clEvEUlN3c108BFloat16ES9_fffffE_St5arrayIPcLm8EEEEviT0_T1_,(.L_x_27210 - _ZN2at6native29vectorized_elementwise_kernelILi4EZZZNS0_49_GLOBAL__N__b919a28f_16_Normalization_cu_5c38458737batch_norm_elementwise_backward_trainERKNS_6TensorES5_S5_S5_S5_S5_S5_ENKUlvE0_clEvENKUlvE2_clEvEUlN3c108BFloat16ES9_fffffE_St5arrayIPcLm8EEEEviT0_T1_)
        .other          _ZN2at6native29vectorized_elementwise_kernelILi4EZZZNS0_49_GLOBAL__N__b919a28f_16_Normalization_cu_5c38458737batch_norm_elementwise_backward_trainERKNS_6TensorES5_S5_S5_S5_S5_S5_ENKUlvE0_clEvENKUlvE2_clEvEUlN3c108BFloat16ES9_fffffE_St5arrayIPcLm8EEEEviT0_T1_,@"STO_CUDA_ENTRY STV_DEFAULT"
_ZN2at6native29vectorized_elementwise_kernelILi4EZZZNS0_49_GLOBAL__N__b919a28f_16_Normalization_cu_5c38458737batch_norm_elementwise_backward_trainERKNS_6TensorES5_S5_S5_S5_S5_S5_ENKUlvE0_clEvENKUlvE2_clEvEUlN3c108BFloat16ES9_fffffE_St5arrayIPcLm8EEEEviT0_T1_:
.text._ZN2at6native29vectorized_elementwise_kernelILi4EZZZNS0_49_GLOBAL__N__b919a28f_16_Normalization_cu_5c38458737batch_norm_elementwise_backward_trainERKNS_6TensorES5_S5_S5_S5_S5_S5_ENKUlvE0_clEvENKUlvE2_clEvEUlN3c108BFloat16ES9_fffffE_St5arrayIPcLm8EEEEviT0_T1_:
        /* <DEDUP_REMOVED lines=259> */
.L_x_14619:
[----:B------:R-:W-:Y:S05]  /*1030*/  BSYNC.RECONVERGENT B0 ;  /* 0x0000000000007941 */ /* 0x000fea0003800200 */
.L_x_14618:
        /* <DEDUP_REMOVED lines=31> */
.L_x_14621:
[----:B------:R-:W-:Y:S05]  /*1230*/  BSYNC.RECONVERGENT B0 ;  /* 0x0000000000007941 */ /* 0x000fea0003800200 */
.L_x_14620:
        /* <DEDUP_REMOVED lines=15> */
.L_x_14623:
[----:B------:R-:W-:Y:S05]  /*1330*/  BSYNC.RECONVERGENT B0 ;  /* 0x0000000000007941 */ /* 0x000fea0003800200 */
.L_x_14622:
        /* <DEDUP_REMOVED lines=14> */
.L_x_14625:
[----:B------:R-:W-:Y:S05]  /*1420*/  BSYNC.RECONVERGENT B0 ;  /* 0x0000000000007941 */ /* 0x000fea0003800200 */
.L_x_14624:
        /* <DEDUP_REMOVED lines=14> */
.L_x_14627:
[----:B------:R-:W-:Y:S05]  /*1510*/  BSYNC.RECONVERGENT B0 ;  /* 0x0000000000007941 */ /* 0x000fea0003800200 */
.L_x_14626:
        /* <DEDUP_REMOVED lines=14> */
.L_x_14629:
[----:B------:R-:W-:Y:S05]  /*1600*/  BSYNC.RECONVERGENT B0 ;  /* 0x0000000000007941 */ /* 0x000fea0003800200 */
.L_x_14628:
        /* <DEDUP_REMOVED lines=14> */
.L_x_14631:
[----:B------:R-:W-:Y:S05]  /*16f0*/  BSYNC.RECONVERGENT B0 ;  /* 0x0000000000007941 */ /* 0x000fea0003800200 */
.L_x_14630:
        /* <DEDUP_REMOVED lines=14> */
.L_x_14633:
[----:B------:R-:W-:Y:S05]  /*17e0*/  BSYNC.RECONVERGENT B0 ;  /* 0x0000000000007941 */ /* 0x000fea0003800200 */
.L_x_14632:
        /* <DEDUP_REMOVED lines=15> */
.L_x_14636:
[----:B------:R-:W-:-:S13]  /*18e0*/  ISETP.GE.U32.AND P0, PT, R6, R3, PT ;  /* 0x000000030600720c */ /* 0x000fda0003f06070 */
[----:B------:R-:W-:Y:S05]  /*18f0*/  @P0 BRA `(.L_x_14638) ;  /* 0x0000000000300947 */ /* 0x000fea0003800000 */
[----:B-1----:R-:W1:Y:S01]  /*1900*/  LDC.64 R4, c[0x0][0x398] ;  /* 0x0000e600ff047b82 */ /* 0x002e620000000a00 */
[----:B------:R-:W-:Y:S02]  /*1910*/  LEA R7, R2, R6, 0xa ;  /* 0x0000000602077211 */ /* 0x000fe400078e50ff */
[----:B------:R-:W-:-:S03]  /*1920*/  IADD3 R6, PT, PT, R6, 0x80, RZ ;  /* 0x0000008006067810 */ /* 0x000fc60007ffe0ff */
[----:B-1----:R-:W-:-:S05]  /*1930*/  IMAD.WIDE.U32 R4, R7, 0x2, R4 ;  /* 0x0000000207047825 */ /* 0x002fca00078e0004 */
[----:B------:R2:W-:Y:S02]  /*1940*/  STG.E.U16 desc[UR4][R4.64], R8 ;  /* 0x0000000804007986 */ /* 0x0005e4000c101504 */
.L_x_14637:
[----:B------:R-:W-:-:S13]  /*1950*/  ISETP.GE.U32.AND P0, PT, R6, R3, PT ;  /* 0x000000030600720c */ /* 0x000fda0003f06070 */
[----:B------:R-:W-:Y:S05]  /*1960*/  @P0 BRA `(.L_x_14639) ;  /* 0x0000000000300947 */ /* 0x000fea0003800000 */
[----:B-12---:R-:W1:Y:S01]  /*1970*/  LDC.64 R4, c[0x0][0x398] ;  /* 0x0000e600ff047b82 */ /* 0x006e620000000a00 */
[----:B------:R-:W-:Y:S02]  /*1980*/  LEA R7, R2, R6, 0xa ;  /* 0x0000000602077211 */ /* 0x000fe400078e50ff */
[----:B------:R-:W-:-:S03]  /*1990*/  IADD3 R6, PT, PT, R6, 0x80, RZ ;  /* 0x0000008006067810 */ /* 0x000fc60007ffe0ff */
[----:B-1----:R-:W-:-:S05]  /*19a0*/  IMAD.WIDE.U32 R4, R7, 0x2, R4 ;  /* 0x0000000207047825 */ /* 0x002fca00078e0004 */
[----:B------:R2:W-:Y:S02]  /*19b0*/  STG.E.U16 desc[UR4][R4.64], R9 ;  /* 0x0000000904007986 */ /* 0x0005e4000c101504 */
.L_x_14638:
[----:B------:R-:W-:-:S13]  /*19c0*/  ISETP.GE.U32.AND P0, PT, R6, R3, PT ;  /* 0x000000030600720c */ /* 0x000fda0003f06070 */
[----:B------:R-:W-:Y:S05]  /*19d0*/  @P0 BRA `(.L_x_14640) ;  /* 0x0000000000340947 */ /* 0x000fea0003800000 */
[----:B-12---:R-:W1:Y:S01]  /*19e0*/  LDC.64 R4, c[0x0][0x398] ;  /* 0x0000e600ff047b82 */ /* 0x006e620000000a00 */
[----:B------:R-:W-:Y:S02]  /*19f0*/  LEA R7, R2, R6, 0xa ;  /* 0x0000000602077211 */ /* 0x000fe400078e50ff */
[----:B------:R-:W-:-:S03]  /*1a00*/  IADD3 R6, PT, PT, R6, 0x80, RZ ;  /* 0x0000008006067810 */ /* 0x000fc60007ffe0ff */
[----:B-1----:R-:W-:-:S05]  /*1a10*/  IMAD.WIDE.U32 R4, R7, 0x2, R4 ;  /* 0x0000000207047825 */ /* 0x002fca00078e0004 */
[----:B------:R3:W-:Y:S02]  /*1a20*/  STG.E.U16 desc[UR4][R4.64], R10 ;  /* 0x0000000a04007986 */ /* 0x0007e4000c101504 */
.L_x_14639:
        /* <DEDUP_REMOVED lines=8> */
.L_x_14640:
[----:B------:R-:W-:Y:S05]  /*1ab0*/  BSYNC.RELIABLE B1 ;  /* 0x0000000000017941 */ /* 0x000fea0003800100 */
.L_x_14635:
[----:B------:R-:W-:-:S13]  /*1ac0*/  ISETP.GE.U32.AND P0, PT, R6, R3, PT ;  /* 0x000000030600720c */ /* 0x000fda0003f06070 */
[----:B-123--:R-:W1:Y:S01]  /*1ad0*/  @!P0 LDC.64 R4, c[0x0][0x398] ;  /* 0x0000e600ff048b82 */ /* 0x00ee620000000a00 */
[----:B------:R-:W-:Y:S02]  /*1ae0*/  @!P0 LEA R7, R2, R6, 0xa ;  /* 0x0000000602078211 */ /* 0x000fe400078e50ff */
[----:B------:R-:W-:-:S03]  /*1af0*/  @!P0 IADD3 R6, PT, PT, R6, 0x80, RZ ;  /* 0x0000008006068810 */ /* 0x000fc60007ffe0ff */
[----:B-1----:R-:W-:-:S05]  /*1b00*/  @!P0 IMAD.WIDE.U32 R4, R7, 0x2, R4 ;  /* 0x0000000207048825 */ /* 0x002fca00078e0004 */
[----:B------:R4:W-:Y:S02]  /*1b10*/  @!P0 STG.E.U16 desc[UR4][R4.64], R12 ;  /* 0x0000000c04008986 */ /* 0x0009e4000c101504 */
.L_x_14641:
[----:B------:R-:W-:Y:S05]  /*1b20*/  BSYNC.RECONVERGENT B0 ;  /* 0x0000000000007941 */ /* 0x000fea0003800200 */
.L_x_14634:
        /* <DEDUP_REMOVED lines=8> */
.L_x_14617:
        /* <DEDUP_REMOVED lines=10> */
[----:B------:R-:W3:Y:S06]  /*1c50*/  LDG.E.64 R2, desc[UR4][R46.64] ;  /* 0x000000042e027981 */ /* 0x000eec000c1e1b00 */
[----:B------:R-:W1:Y:S01]  /*1c60*/  LDC.64 R52, c[0x0][0x3c8] ;  /* 0x0000f200ff347b82 */ /* 0x000e620000000a00 */
[----:B----4-:R-:W-:-:S07]  /*1c70*/  IMAD.WIDE.U32 R48, R59, 0x2, R48 ;  /* 0x000000023b307825 */ /* 0x010fce00078e0030 */
[----:B------:R-:W4:Y:S01]  /*1c80*/  LDC.64 R50, c[0x0][0x3b0] ;  /* 0x0000ec00ff327b82 */ /* 0x000f220000000a00 */
[C---:B------:R-:W-:Y:S01]  /*1c90*/  IMAD.WIDE.U32 R24, R0.reuse, 0x10, R24 ;  /* 0x0000001000187825 */ /* 0x040fe200078e0018 */
[----:B------:R-:W2:Y:S03]  /*1ca0*/  LDG.E.64 R46, desc[UR4][R46.64+0x400] ;  /* 0x000400042e2e7981 */ /* 0x000ea6000c1e1b00 */
[C---:B------:R-:W-:Y:S01]  /*1cb0*/  IMAD.WIDE.U32 R48, R0.reuse, 0x8, R48 ;  /* 0x0000000800307825 */ /* 0x040fe200078e0030 */
[----:B------:R-:W2:Y:S03]  /*1cc0*/  LDG.E.128 R4, desc[UR4][R24.64] ;  /* 0x0000000418047981 */ /* 0x000ea6000c1e1d00 */
[C---:B-----5:R-:W-:Y:S01]  /*1cd0*/  IMAD.WIDE.U32 R10, R59.reuse, 0x4, R10 ;  /* 0x000000043b0a7825 */ /* 0x060fe200078e000a */
[----:B------:R-:W5:Y:S03]  /*1ce0*/  LDG.E.64 R44, desc[UR4][R48.64] ;  /* 0x00000004302c7981 */ /* 0x000f66000c1e1b00 */
[C---:B0-----:R-:W-:Y:S01]  /*1cf0*/  IMAD.WIDE.U32 R8, R59.reuse, 0x4, R8 ;  /* 0x000000043b087825 */ /* 0x041fe200078e0008 */
[----:B------:R-:W5:Y:S03]  /*1d00*/  LDG.E.128 R24, desc[UR4][R24.64+0x800] ;  /* 0x0008000418187981 */ /* 0x000f66000c1e1d00 */
[C---:B------:R-:W-:Y:S01]  /*1d10*/  IMAD.WIDE.U32 R56, R0.reuse, 0x10, R10 ;  /* 0x0000001000387825 */ /* 0x040fe200078e000a */
[----:B------:R-:W5:Y:S03]  /*1d20*/  LDG.E.64 R48, desc[UR4][R48.64+0x400] ;  /* 0x0004000430307981 */ /* 0x000f66000c1e1b00 */
[----:B-1----:R-:W-:Y:S01]  /*1d30*/  IMAD.WIDE.U32 R52, R59, 0x4, R52 ;  /* 0x000000043b347825 */ /* 0x002fe200078e0034 */
[----:B------:R-:W5:Y:S03]  /*1d40*/  LDG.E.128 R28, desc[UR4][R56.64+0x800] ;  /* 0x00080004381c7981 */ /* 0x000f66000c1e1d00 */
[----:B------:R-:W-:-:S02]  /*1d50*/  IMAD.WIDE.U32 R54, R0, 0x10, R8 ;  /* 0x0000001000367825 */ /* 0x000fc400078e0008 */
[----:B------:R0:W5:Y:S02]  /*1d60*/  LDG.E.128 R8, desc[UR4][R56.64] ;  /* 0x0000000438087981 */ /* 0x000164000c1e1d00 */
[C---:B------:R-:W-:Y:S02]  /*1d70*/  IMAD.WIDE.U32 R52, R0.reuse, 0x10, R52 ;  /* 0x0000001000347825 */ /* 0x040fe400078e0034 */
[----:B------:R-:W5:Y:S02]  /*1d80*/  LDG.E.128 R12, desc[UR4][R54.64] ;  /* 0x00000004360c7981 */ /* 0x000f64000c1e1d00 */
[----:B----4-:R-:W-:Y:S02]  /*1d90*/  IMAD.WIDE.U32 R50, R59, 0x4, R50 ;  /* 0x000000043b327825 */ /* 0x010fe400078e0032 */
[----:B------:R-:W4:Y:S02]  /*1da0*/  LDG.E.128 R16, desc[UR4][R52.64] ;  /* 0x0000000434107981 */ /* 0x000f24000c1e1d00 */
[----:B------:R-:W-:-:S02]  /*1db0*/  IMAD.WIDE.U32 R50, R0, 0x10, R50 ;  /* 0x0000001000327825 */ /* 0x000fc400078e0032 */
[----:B------:R-:W4:Y:S04]  /*1dc0*/  LDG.E.128 R32, desc[UR4][R54.64+0x800] ;  /* 0x0008000436207981 */ /* 0x000f28000c1e1d00 */
[----:B------:R-:W4:Y:S04]  /*1dd0*/  LDG.E.128 R20, desc[UR4][R50.64] ;  /* 0x0000000432147981 */ /* 0x000f28000c1e1d00 */
[----:B------:R-:W4:Y:S04]  /*1de0*/  LDG.E.128 R36, desc[UR4][R52.64+0x800] ;  /* 0x0008000434247981 */ /* 0x000f28000c1e1d00 */
[----:B------:R1:W4:Y:S01]  /*1df0*/  LDG.E.128 R40, desc[UR4][R50.64+0x800] ;  /* 0x0008000432287981 */ /* 0x000322000c1e1d00 */
[----:B---3--:R-:W-:-:S02]  /*1e00*/  PRMT R58, R2, 0x7632, R58 ;  /* 0x00007632023a7816 */ /* 0x008fc4000000003a */
[----:B------:R-:W-:Y:S02]  /*1e10*/  SHF.L.U32 R61, R2, 0x10, RZ ;  /* 0x00000010023d7819 */ /* 0x000fe400000006ff */
[C---:B------:R-:W-:Y:S02]  /*1e20*/  SHF.L.U32 R2, R3.reuse, 0x10, RZ ;  /* 0x0000001003027819 */ /* 0x040fe400000006ff */
[----:B0-----:R-:W-:-:S03]  /*1e30*/  PRMT R56, R3, 0x7632, R56 ;  /* 0x0000763203387816 */ /* 0x001fc60000000038 */
[--C-:B--2---:R-:W-:Y:S01]  /*1e40*/  FADD.FTZ R6, -R6, R2.reuse ;  /* 0x0000000206067221 */ /* 0x104fe20000010100 */
[C---:B-----5:R-:W-:Y:S02]  /*1e50*/  PRMT R2, R44.reuse, 0x7632, R2 ;  /* 0x000076322c027816 */ /* 0x060fe40000000002 */
[C---:B------:R-:W-:Y:S02]  /*1e60*/  PRMT R3, R45.reuse, 0x7632, R3 ;  /* 0x000076322d037816 */ /* 0x040fe40000000003 */
[----:B-1----:R-:W-:Y:S02]  /*1e70*/  SHF.L.U32 R51, R44, 0x10, RZ ;  /* 0x000000102c337819 */ /* 0x002fe400000006ff */
[----:B------:R-:W-:Y:S02]  /*1e80*/  SHF.L.U32 R53, R45, 0x10, RZ ;  /* 0x000000102d357819 */ /* 0x000fe400000006ff */
[----:B------:R-:W-:Y:S02]  /*1e90*/  SHF.L.U32 R2, R2, 0x10, RZ ;  /* 0x0000001002027819 */ /* 0x000fe400000006ff */
[----:B------:R-:W-:-:S02]  /*1ea0*/  SHF.L.U32 R44, R3, 0x10, RZ ;  /* 0x00000010032c7819 */ /* 0x000fc400000006ff */
[----:B------:R-:W-:Y:S01]  /*1eb0*/  SHF.L.U32 R58, R58, 0x10, RZ ;  /* 0x000000103a3a7819 */ /* 0x000fe200000006ff */
[----:B------:R-:W-:Y:S01]  /*1ec0*/  FFMA.FTZ R45, -R8, UR6, R51 ;  /* 0x00000006082d7c23 */ /* 0x000fe20008010133 */
[----:B------:R-:W-:Y:S01]  /*1ed0*/  FFMA.FTZ R3, -R10, UR6, R53 ;  /* 0x000000060a037c23 */ /* 0x000fe20008010135 */
[----:B------:R-:W-:Y:S01]  /*1ee0*/  FFMA.FTZ R51, -R9, UR6, R2 ;  /* 0x0000000609337c23 */ /* 0x000fe20008010102 */
[----:B------:R-:W-:Y:S01]  /*1ef0*/  FFMA.FTZ R53, -R11, UR6, R44 ;  /* 0x000000060b357c23 */ /* 0x000fe2000801012c */
[----:B------:R-:W-:Y:S01]  /*1f00*/  FMUL.FTZ R2, R13, R13 ;  /* 0x0000000d0d027220 */ /* 0x000fe20000410000 */
[----:B------:R-:W-:Y:S01]  /*1f10*/  FMUL.FTZ R9, R12, R12 ;  /* 0x0000000c0c097220 */ /* 0x000fe20000410000 */
[----:B------:R-:W-:Y:S01]  /*1f20*/  FMUL.FTZ R11, R14, R14 ;  /* 0x0000000e0e0b7220 */ /* 0x000fe20000410000 */
[----:B------:R-:W-:Y:S01]  /*1f30*/  FMUL.FTZ R8, R15, R15 ;  /* 0x0000000f0f087220 */ /* 0x000fe20000410000 */
[----:B----4-:R-:W-:Y:S01]  /*1f40*/  FMUL.FTZ R17, R17, R2 ;  /* 0x0000000211117220 */ /* 0x010fe20000410000 */
[----:B------:R-:W-:Y:S01]  /*1f50*/  FMUL.FTZ R9, R16, R9 ;  /* 0x0000000910097220 */ /* 0x000fe20000410000 */
[----:B------:R-:W-:Y:S01]  /*1f60*/  FMUL.FTZ R11, R18, R11 ;  /* 0x0000000b120b7220 */ /* 0x000fe20000410000 */
[----:B------:R-:W-:Y:S01]  /*1f70*/  FMUL.FTZ R19, R19, R8 ;  /* 0x0000000813137220 */ /* 0x000fe20000410000 */
[----:B------:R-:W-:Y:S01]  /*1f80*/  FADD.FTZ R5, -R5, R58 ;  /* 0x0000003a05057221 */ /* 0x000fe20000010100 */
[----:B------:R-:W-:Y:S01]  /*1f90*/  FMUL.FTZ R8, R17, UR6 ;  /* 0x0000000611087c20 */ /* 0x000fe20008410000 */
[----:B------:R-:W-:Y:S01]  /*1fa0*/  FADD.FTZ R4, -R4, R61 ;  /* 0x0000003d04047221 */ /* 0x000fe20000010100 */
[----:B------:R-:W-:Y:S01]  /*1fb0*/  FMUL.FTZ R2, R9, UR6 ;  /* 0x0000000609027c20 */ /* 0x000fe20008410000 */
[----:B------:R-:W-:Y:S01]  /*1fc0*/  FMUL.FTZ R10, R11, UR6 ;  /* 0x000000060b0a7c20 */ /* 0x000fe20008410000 */
[----:B------:R-:W-:-:S02]  /*1fd0*/  FFMA.FTZ R8, -R8, R5, R51 ;  /* 0x0000000508087223 */ /* 0x000fc40000010133 */
[----:B------:R-:W-:Y:S01]  /*1fe0*/  FFMA.FTZ R45, -R2, R4, R45 ;  /* 0x00000004022d7223 */ /* 0x000fe2000001012d */
[----:B------:R-:W-:Y:S01]  /*1ff0*/  FFMA.FTZ R5, -R10, R6, R3 ;  /* 0x000000060a057223 */ /* 0x000fe20000010103 */
[----:B------:R-:W-:Y:S01]  /*2000*/  FMUL.FTZ R6, R22, R14 ;  /* 0x0000000e16067220 */ /* 0x000fe20000410000 */
[----:B------:R-:W-:Y:S01]  /*2010*/  PRMT R4, R46, 0x7632, R4 ;  /* 0x000076322e047816 */ /* 0x000fe20000000004 */
[----:B------:R-:W-:Y:S02]  /*2020*/  FMUL.FTZ R3, R21, R13 ;  /* 0x0000000d15037220 */ /* 0x000fe40000410000 */
[----:B------:R-:W-:Y:S01]  /*2030*/  FMUL.FTZ R6, R6, R5 ;  /* 0x0000000506067220 */ /* 0x000fe20000410000 */
[----:B------:R-:W-:Y:S02]  /*2040*/  SHF.L.U32 R4, R4, 0x10, RZ ;  /* 0x0000001004047819 */ /* 0x000fe400000006ff */
[----:B------:R-:W-:Y:S01]  /*2050*/  PRMT R5, R47, 0x7632, R5 ;  /* 0x000076322f057816 */ /* 0x000fe20000000005 */
[----:B------:R-:W-:-:S02]  /*2060*/  FMUL.FTZ R3, R3, R8 ;  /* 0x0000000803037220 */ /* 0x000fc40000410000 */
[--C-:B------:R-:W-:Y:S01]  /*2070*/  FADD.FTZ R25, -R25, R4.reuse ;  /* 0x0000000419197221 */ /* 0x100fe20000010100 */
[----:B------:R-:W-:Y:S02]  /*2080*/  SHF.L.U32 R8, R5, 0x10, RZ ;  /* 0x0000001005087819 */ /* 0x000fe400000006ff */
[----:B------:R-:W-:Y:S02]  /*2090*/  PRMT R4, R48, 0x7632, R4 ;  /* 0x0000763230047816 */ /* 0x000fe40000000004 */
[----:B------:R-:W-:Y:S02]  /*20a0*/  PRMT R5, R49, 0x7632, R5 ;  /* 0x0000763231057816 */ /* 0x000fe40000000005 */
[----:B------:R-:W-:Y:S01]  /*20b0*/  SHF.L.U32 R9, R46, 0x10, RZ ;  /* 0x000000102e097819 */ /* 0x000fe200000006ff */
[----:B------:R-:W-:Y:S01]  /*20c0*/  FADD.FTZ R27, -R27, R8 ;  /* 0x000000081b1b7221 */ /* 0x000fe20000010100 */
[----:B------:R-:W-:Y:S02]  /*20d0*/  SHF.L.U32 R8, R4, 0x10, RZ ;  /* 0x0000001004087819 */ /* 0x000fe400000006ff */
[----:B------:R-:W-:Y:S01]  /*20e0*/  SHF.L.U32 R10, R5, 0x10, RZ ;  /* 0x00000010050a7819 */ /* 0x000fe200000006ff */
[----:B------:R-:W-:Y:S01]  /*20f0*/  FADD.FTZ R24, -R24, R9 ;  /* 0x0000000918187221 */ /* 0x000fe20000010100 */
[----:B------:R-:W0:Y:S01]  /*2100*/  LDC.64 R4, c[0x0][0x398] ;  /* 0x0000e600ff047b82 */ /* 0x000e220000000a00 */
[----:B------:R-:W-:Y:S01]  /*2110*/  SHF.L.U32 R9, R48, 0x10, RZ ;  /* 0x0000001030097819 */ /* 0x000fe200000006ff */
[----:B------:R-:W-:Y:S01]  /*2120*/  FFMA.FTZ R29, -R29, UR6, R8 ;  /* 0x000000061d1d7c23 */ /* 0x000fe20008010108 */
[----:B------:R-:W-:Y:S01]  /*2130*/  FFMA.FTZ R31, -R31, UR6, R10 ;  /* 0x000000061f1f7c23 */ /* 0x000fe2000801010a */
[----:B------:R-:W-:-:S02]  /*2140*/  FMUL.FTZ R8, R33, R33 ;  /* 0x0000002121087220 */ /* 0x000fc40000410000 */
[----:B------:R-:W-:Y:S01]  /*2150*/  FFMA.FTZ R28, -R28, UR6, R9 ;  /* 0x000000061c1c7c23 */ /* 0x000fe20008010109 */
        /* <DEDUP_REMOVED lines=9> */
[----:B------:R-:W-:Y:S01]  /*21f0*/  FMUL.FTZ R10, R39, R10 ;  /* 0x0000000a270a7220 */ /* 0x000fe20000410000 */
[----:B------:R-:W-:Y:S01]  /*2200*/  FADD.FTZ R7, -R7, R56 ;  /* 0x0000003807077221 */ /* 0x000fe20000010100 */
[----:B------:R-:W-:Y:S01]  /*2210*/  FMUL.FTZ R16, R19, UR6 ;  /* 0x0000000613107c20 */ /* 0x000fe20008410000 */
[----:B------:R-:W-:Y:S01]  /*2220*/  FMUL.FTZ R9, R9, UR6 ;  /* 0x0000000609097c20 */ /* 0x000fe20008410000 */
[----:B------:R-:W-:Y:S01]  /*2230*/  FMUL.FTZ R8, R8, UR6 ;  /* 0x0000000608087c20 */ /* 0x000fe20008410000 */
[----:B------:R-:W-:Y:S01]  /*2240*/  FADD.FTZ R26, -R26, R47 ;  /* 0x0000002f1a1a7221 */ /* 0x000fe20000010100 */
[----:B------:R-:W-:Y:S01]  /*2250*/  FFMA.FTZ R30, -R30, UR6, R49 ;  /* 0x000000061e1e7c23 */ /* 0x000fe20008010131 */
[----:B------:R-:W-:Y:S01]  /*2260*/  FMUL.FTZ R11, R11, UR6 ;  /* 0x000000060b0b7c20 */ /* 0x000fe20008410000 */
[----:B------:R-:W-:Y:S01]  /*2270*/  FMUL.FTZ R10, R10, UR6 ;  /* 0x000000060a0a7c20 */ /* 0x000fe20008410000 */
[----:B------:R-:W-:Y:S01]  /*2280*/  FFMA.FTZ R16, -R16, R7, R53 ;  /* 0x0000000710107223 */ /* 0x000fe20000010135 */
[----:B------:R-:W-:Y:S01]  /*2290*/  FMUL.FTZ R2, R20, R12 ;  /* 0x0000000c14027220 */ /* 0x000fe20000410000 */
[----:B------:R-:W-:Y:S01]  /*22a0*/  FFMA.FTZ R9, -R9, R24, R28 ;  /* 0x0000001809097223 */ /* 0x000fe2000001011c */
[----:B------:R-:W-:Y:S01]  /*22b0*/  FFMA.FTZ R8, -R8, R25, R29 ;  /* 0x0000001908087223 */ /* 0x000fe2000001011d */
[----:B------:R-:W-:Y:S01]  /*22c0*/  FMUL.FTZ R40, R40, R32 ;  /* 0x0000002028287220 */ /* 0x000fe20000410000 */
[----:B------:R-:W-:Y:S01]  /*22d0*/  FMUL.FTZ R41, R41, R33 ;  /* 0x0000002129297220 */ /* 0x000fe20000410000 */
[----:B------:R-:W-:Y:S01]  /*22e0*/  FMUL.FTZ R7, R23, R15 ;  /* 0x0000000f17077220 */ /* 0x000fe20000410000 */
[----:B------:R-:W-:Y:S01]  /*22f0*/  FFMA.FTZ R11, -R11, R26, R30 ;  /* 0x0000001a0b0b7223 */ /* 0x000fe2000001011e */
[----:B------:R-:W-:Y:S01]  /*2300*/  FFMA.FTZ R10, -R10, R27, R31 ;  /* 0x0000001b0a0a7223 */ /* 0x000fe2000001011f */
        /* <DEDUP_REMOVED lines=12> */
[----:B------:R-:W-:Y:S02]  /*23d0*/  F2FP.BF16.F32.PACK_AB R3, R7, R6 ;  /* 0x000000060703723e */ /* 0x000fe400000010ff */
[----:B------:R-:W-:-:S03]  /*23e0*/  F2FP.BF16.F32.PACK_AB R9, R10, R11 ;  /* 0x0000000b0a09723e */ /* 0x000fc600000010ff */
[----:B------:R-:W-:Y:S04]  /*23f0*/  STG.E.64 desc[UR4][R4.64], R2 ;  /* 0x0000000204007986 */ /* 0x000fe8000c101b04 */
[----:B------:R-:W-:Y:S01]  /*2400*/  STG.E.64 desc[UR4][R4.64+0x400], R8 ;  /* 0x0004000804007986 */ /* 0x000fe2000c101b04 */
[----:B------:R-:W-:Y:S05]  /*2410*/  EXIT ;  /* 0x000000000000794d */ /* 0x000fea0003800000 */
.L_x_14642:
        /* <DEDUP_REMOVED lines=14> */
.L_x_27210:


//--------------------- .text._ZN2at6native29vectorized_elementwise_kernelILi8EZZZNS0_49_GLOBAL__N__b919a28f_16_Normalization_cu_5c38458737batch_norm_elementwise_backward_trainERKNS_6TensorES5_S5_S5_S5_S5_S5_ENKUlvE0_clEvENKUlvE2_clEvEUlN3c108BFloat16ES9_fffffE_St5arrayIPcLm8EEEEviT0_T1_ --------------------------
	.section	.text._ZN2at6native29vectorized_elementwise_kernelILi8EZZZNS0_49_GLOBAL__N__b919a28f_16_Normalization_cu_5c38458737batch_norm_elementwise_backward_trainERKNS_6TensorES5_S5_S5_S5_S5_S5_ENKUlvE0_clEvENKUlvE2_clEvEUlN3c108BFloat16ES9_fffffE_St5arrayIPcLm8EEEEviT0_T1_,"ax",@progbits
	.align	128
        .global         _ZN2at6native29vectorized_elementwise_kernelILi8EZZZNS0_49_GLOBAL__N__b919a28f_16_Normalization_cu_5c38458737batch_norm_elementwise_backward_trainERKNS_6TensorES5_S5_S5_S5_S5_S5_ENKUlvE0_clEvENKUlvE2_clEvEUlN3c108BFloat16ES9_fffffE_St5arrayIPcLm8EEEEviT0_T1_
        .type           _ZN2at6native29vectorized_elementwise_kernelILi8EZZZNS0_49_GLOBAL__N__b919a28f_16_Normalization_cu_5c38458737batch_norm_elementwise_backward_trainERKNS_6TensorES5_S5_S5_S5_S5_S5_ENKUlvE0_clEvENKUlvE2_clEvEUlN3c108BFloat16ES9_fffffE_St5arrayIPcLm8EEEEviT0_T1_,@function
        .size           _ZN2at6native29vectorized_elementwise_kernelILi8EZZZNS0_49_GLOBAL__N__b919a28f_16_Normalization_cu_5c38458737batch_norm_elementwise_backward_trainERKNS_6TensorES5_S5_S5_S5_S5_S5_ENKUlvE0_clEvENKUlvE2_clEvEUlN3c108BFloat16ES9_fffffE_St5arrayIPcLm8EEEEviT0_T1_,(.L_x_27211 - _ZN2at6native29vectorized_elementwise_kernelILi8EZZZNS0_49_GLOBAL__N__b919a28f_16_Normalization_cu_5c38458737batch_norm_elementwise_backward_trainERKNS_6TensorES5_S5_S5_S5_S5_S5_ENKUlvE0_clEvENKUlvE2_clEvEUlN3c108BFloat16ES9_fffffE_St5arrayIPcLm8EEEEviT0_T1_)
        .other          _ZN2at6native29vectorized_elementwise_kernelILi8EZZZNS0_49_GLOBAL__N__b919a28f_16_Normalization_cu_5c38458737batch_norm_elementwise_backward_trainERKNS_6TensorES5_S5_S5_S5_S5_S5_ENKUlvE0_clEvENKUlvE2_clEvEUlN3c108BFloat16ES9_fffffE_St5arrayIPcLm8EEEEviT0_T1_,@"STO_CUDA_ENTRY STV_DEFAULT"
_ZN2at6native29vectorized_elementwise_kernelILi8EZZZNS0_49_GLOBAL__N__b919a28f_16_Normalization_cu_5c38458737batch_norm_elementwise_backward_trainERKNS_6TensorES5_S5_S5_S5_S5_S5_ENKUlvE0_clEvENKUlvE2_clEvEUlN3c108BFloat16ES9_fffffE_St5arrayIPcLm8EEEEviT0_T1_:
.text._ZN2at6native29vectorized_elementwise_kernelILi8EZZZNS0_49_GLOBAL__N__b919a28f_16_Normalization_cu_5c38458737batch_norm_elementwise_backward_trainERKNS_6TensorES5_S5_S5_S5_S5_S5_ENKUlvE0_clEvENKUlvE2_clEvEUlN3c108BFloat16ES9_fffffE_St5arrayIPcLm8EEEEviT0_T1_:
[----:B------:R-:W-:Y:S01]  /*0000*/  LDC R1, c[0x0][0x37c] ;  /* 0x0000df00ff017b82 */ /* 0x000fe20000000800 */
[----:B------:R-:W-:Y:S05]  /*0010*/  EXIT ;  /* 0x000000000000794d */ /* 0x000fea0003800000 */
.L_x_14643:
        /* <DEDUP_REMOVED lines=14> */
.L_x_27211:


//--------------------- .text._ZN2at6native18elementwise_kernelILi128ELi4EZNS0_15gpu_kernel_implIZZZNS0_49_GLOBAL__N__b919a28f_16_Normalization_cu_5c38458737batch_norm_elementwise_backward_trainERKNS_6TensorES6_S6_S6_S6_S6_S6_ENKUlvE0_clEvENKUlvE1_clEvEUlN3c104HalfESA_fffffE_EEvRNS_18TensorIteratorBaseERKT_EUliE_EEviT1_ --------------------------
	.section	.text._ZN2at6native18elementwise_kernelILi128ELi4EZNS0_15gpu_kernel_implIZZZNS0_49_GLOBAL__N__b919a28f_16_Normalization_cu_5c38458737batch_norm_elementwise_backward_trainERKNS_6TensorES6_S6_S6_S6_S6_S6_ENKUlvE0_clEvENKUlvE1_clEvEUlN3c104HalfESA_fffffE_EEvRNS_18TensorIteratorBaseERKT_EUliE_EEviT1_,"ax",@progbits
	.align	128
        .global         _ZN2at6native18elementwise_kernelILi128ELi4EZNS0_15gpu_kernel_implIZZZNS0_49_GLOBAL__N__b919a28f_16_Normalization_cu_5c38458737batch_norm_elementwise_backward_trainERKNS_6TensorES6_S6_S6_S6_S6_S6_ENKUlvE0_clEvENKUlvE1_clEvEUlN3c104HalfESA_fffffE_EEvRNS_18TensorIteratorBaseERKT_EUliE_EEviT1_
        .type           _ZN2at6native18elementwise_kernelILi128ELi4EZNS0_15gpu_kernel_implIZZZNS0_49_GLOBAL__N__b919a28f_16_Normalization_cu_5c38458737batch_norm_elementwise_backward_trainERKNS_6TensorES6_S6_S6_S6_S6_S6_ENKUlvE0_clEvENKUlvE1_clEvEUlN3c104HalfESA_fffffE_EEvRNS_18TensorIteratorBaseERKT_EUliE_EEviT1_,@function
        .size           _ZN2at6native18elementwise_kernelILi128ELi4EZNS0_15gpu_kernel_implIZZZNS0_49_GLOBAL__N__b919a28f_16_Normalization_cu_5c38458737batch_norm_elementwise_backward_trainERKNS_6TensorES6_S6_S6_S6_S6_S6_ENKUlvE0_clEvENKUlvE1_clEvEUlN3c104HalfESA_fffffE_EEvRNS_18TensorIteratorBaseERKT_EUliE_EEviT1_,(.L_x_27212 - _ZN2at6native18elementwise_kernelILi128ELi4EZNS0_15gpu_kernel_implIZZZNS0_49_GLOBAL__N__b919a28f_16_Normalization_cu_5c38458737batch_norm_elementwise_backward_trainERKNS_6TensorES6_S6_S6_S6_S6_S6_ENKUlvE0_clEvENKUlvE1_clEvEUlN3c104HalfESA_fffffE_EEvRNS_18TensorIteratorBaseERKT_EUliE_EEviT1_)
        .other          _ZN2at6native18elementwise_kernelILi128ELi4EZNS0_15gpu_kernel_implIZZZNS0_49_GLOBAL__N__b919a28f_16_Normalization_cu_5c38458737batch_norm_elementwise_backward_trainERKNS_6TensorES6_S6_S6_S6_S6_S6_ENKUlvE0_clEvENKUlvE1_clEvEUlN3c104HalfESA_fffffE_EEvRNS_18TensorIteratorBaseERKT_EUliE_EEviT1_,@"STO_CUDA_ENTRY STV_DEFAULT"
_ZN2at6native18elementwise_kernelILi128ELi4EZNS0_15gpu_kernel_implIZZZNS0_49_GLOBAL__N__b919a28f_16_Normalization_cu_5c38458737batch_norm_elementwise_backward_trainERKNS_6TensorES6_S6_S6_S6_S6_S6_ENKUlvE0_clEvENKUlvE1_clEvEUlN3c104HalfESA_fffffE_EEvRNS_18TensorIteratorBaseERKT_EUliE_EEviT1_:
.text._ZN2at6native18elementwise_kernelILi128ELi4EZNS0_15gpu_kernel_implIZZZNS0_49_GLOBAL__N__b919a28f_16_Normalization_cu_5c38458737batch_norm_elementwise_backward_trainERKNS_6TensorES6_S6_S6_S6_S6_S6_ENKUlvE0_clEvENKUlvE1_clEvEUlN3c104HalfESA_fffffE_EEvRNS_18TensorIteratorBaseERKT_EUliE_EEviT1_:
        /* <DEDUP_REMOVED lines=530> */
.L_x_14646:
        /* <DEDUP_REMOVED lines=19> */
.L_x_14650:
[----:B------:R-:W2:Y:S02]  /*2250*/  LDG.E.U8 R2, desc[UR36][R2.64] ;  /* 0x0000002402027981 */ /* 0x000ea4000c1e1100 */
[----:B--2---:R-:W-:-:S04]  /*2260*/  I2FP.F32.U32 R0, R2 ;  /* 0x0000000200007245 */ /* 0x004fc80000201000 */
[----:B------:R-:W-:-:S04]  /*2270*/  F2FP.F16.F32.PACK_AB R0, RZ, R0 ;  /* 0x00000000ff00723e */ /* 0x000fc800000000ff */
[----:B------:R-:W-:Y:S01]  /*2280*/  PRMT R18, R0, 0x7610, R18 ;  /* 0x0000761000127816 */ /* 0x000fe20000000012 */
[----:B------:R-:W-:Y:S06]  /*2290*/  BRA `(.L_x_14652) ;  /* 0x0000000c00d47947 */ /* 0x000fec0003800000 */
.L_x_14649:
        /* <DEDUP_REMOVED lines=11> */
.L_x_14654:
[----:B------:R-:W2:Y:S02]  /*2350*/  LDG.E R2, desc[UR36][R2.64] ;  /* 0x0000002402027981 */ /* 0x000ea4000c1e1900 */
[----:B--2---:R-:W-:-:S04]  /*2360*/  I2FP.F32.S32 R0, R2 ;  /* 0x0000000200007245 */ /* 0x004fc80000201400 */
[----:B------:R-:W-:-:S04]  /*2370*/  F2FP.F16.F32.PACK_AB R0, RZ, R0 ;  /* 0x00000000ff00723e */ /* 0x000fc800000000ff */
[----:B------:R-:W-:Y:S01]  /*2380*/  PRMT R18, R0, 0x7610, R18 ;  /* 0x0000761000127816 */ /* 0x000fe20000000012 */
[----:B------:R-:W-:Y:S06]  /*2390*/  BRA `(.L_x_14652) ;  /* 0x0000000c00947947 */ /* 0x000fec0003800000 */
.L_x_14653:
[----:B------:R-:W2:Y:S02]  /*23a0*/  LDG.E.U16 R2, desc[UR36][R2.64] ;  /* 0x0000002402027981 */ /* 0x000ea4000c1e1500 */
[----:B--2---:R-:W0:Y:S02]  /*23b0*/  I2F.S16 R0, R2 ;  /* 0x0000000200007306 */ /* 0x004e240000101400 */
[----:B0-----:R-:W-:-:S04]  /*23c0*/  F2FP.F16.F32.PACK_AB R0, RZ, R0 ;  /* 0x00000000ff00723e */ /* 0x001fc800000000ff */
[----:B------:R-:W-:Y:S01]  /*23d0*/  PRMT R18, R0, 0x7610, R18 ;  /* 0x0000761000127816 */ /* 0x000fe20000000012 */
[----:B------:R-:W-:Y:S06]  /*23e0*/  BRA `(.L_x_14652) ;  /* 0x0000000c00807947 */ /* 0x000fec0003800000 */
.L_x_14648:
        /* <DEDUP_REMOVED lines=9> */
.L_x_14656:
[----:B------:R0:W5:Y:S01]  /*2480*/  LDG.E.U16 R18, desc[UR36][R2.64] ;  /* 0x0000002402127981 */ /* 0x000162000c1e1500 */
[----:B------:R-:W-:Y:S05]  /*2490*/  BRA `(.L_x_14652) ;  /* 0x0000000c00547947 */ /* 0x000fea0003800000 */
.L_x_14655:
        /* <DEDUP_REMOVED lines=9> */
.L_x_14658:
[----:B------:R1:W5:Y:S01]  /*2530*/  LDG.E.U16 R18, desc[UR36][R2.64] ;  /* 0x0000002402127981 */ /* 0x000362000c1e1500 */
[----:B------:R-:W-:Y:S05]  /*2540*/  BRA `(.L_x_14652) ;  /* 0x0000000c00287947 */ /* 0x000fea0003800000 */
.L_x_14657:
        /* <DEDUP_REMOVED lines=13> */
.L_x_14647:
        /* <DEDUP_REMOVED lines=14> */
.L_x_14661:
        /* <DEDUP_REMOVED lines=13> */
.L_x_14660:
        /* <DEDUP_REMOVED lines=27> */
.L_x_14663:
        /* <DEDUP_REMOVED lines=14> */
.L_x_14662:
[----:B------:R-:W2:Y:S02]  /*2a60*/  LDG.E.U16 R0, desc[UR36][R2.64] ;  /* 0x0000002402007981 */ /* 0x000ea4000c1e1500 */
[----:B--2---:R-:W-:-:S05]  /*2a70*/  IMAD.U32 R0, R0, 0x10000, RZ ;  /* 0x0001000000007824 */ /* 0x004fca00078e00ff */
[----:B------:R-:W-:-:S04]  /*2a80*/  F2FP.F16.F32.PACK_AB R0, RZ, R0 ;  /* 0x00000000ff00723e */ /* 0x000fc800000000ff */
[----:B------:R-:W-:Y:S01]  /*2a90*/  PRMT R18, R0, 0x7610, R18 ;  /* 0x0000761000127816 */ /* 0x000fe20000000012 */
[----:B------:R-:W-:Y:S06]  /*2aa0*/  BRA `(.L_x_14652) ;  /* 0x0000000400d07947 */ /* 0x000fec0003800000 */
.L_x_14659:
        /* <DEDUP_REMOVED lines=13> */
.L_x_14666:
        /* <DEDUP_REMOVED lines=21> */
.L_x_14670:
[----:B------:R-:W-:Y:S05]  /*2cd0*/  BSYNC.RECONVERGENT B1 ;  /* 0x0000000000017941 */ /* 0x000fea0003800200 */
.L_x_14669:
[----:B------:R-:W-:Y:S01]  /*2ce0*/  IMAD.SHL.U32 R0, R0, 0x100000, RZ ;  /* 0x0010000000007824 */ /* 0x000fe200078e00ff */
[----:B------:R-:W-:-:S04]  /*2cf0*/  LEA R2, R2, 0x3b800000, 0x17 ;  /* 0x3b80000002027811 */ /* 0x000fc800078eb8ff */
[----:B------:R-:W-:-:S07]  /*2d00*/  LOP3.LUT R0, R2, R0, R7, 0xfe, !PT ;  /* 0x0000000002007212 */ /* 0x000fce00078efe07 */
.L_x_14668:
[----:B------:R-:W-:Y:S05]  /*2d10*/  BSYNC.RECONVERGENT B0 ;  /* 0x0000000000007941 */ /* 0x000fea0003800200 */
.L_x_14667:
[----:B------:R-:W-:-:S04]  /*2d20*/  F2FP.F16.F32.PACK_AB R0, RZ, R0 ;  /* 0x00000000ff00723e */ /* 0x000fc800000000ff */
[----:B------:R-:W-:Y:S01]  /*2d30*/  PRMT R18, R0, 0x7610, R18 ;  /* 0x0000761000127816 */ /* 0x000fe20000000012 */
[----:B------:R-:W-:Y:S06]  /*2d40*/  BRA `(.L_x_14652) ;  /* 0x0000000400287947 */ /* 0x000fec0003800000 */
.L_x_14665:
        /* <DEDUP_REMOVED lines=21> */
.L_x_14674:
[----:B------:R-:W-:Y:S05]  /*2ea0*/  BSYNC.RECONVERGENT B1 ;  /* 0x0000000000017941 */ /* 0x000fea0003800200 */
.L_x_14673:
[----:B------:R-:W-:Y:S01]  /*2eb0*/  IMAD.SHL.U32 R0, R0, 0x200000, RZ ;  /* 0x0020000000007824 */ /* 0x000fe200078e00ff */
[----:B------:R-:W-:-:S04]  /*2ec0*/  LEA R2, R2, 0x37800000, 0x17 ;  /* 0x3780000002027811 */ /* 0x000fc800078eb8ff */
[----:B------:R-:W-:-:S07]  /*2ed0*/  LOP3.LUT R0, R2, R0, R7, 0xfe, !PT ;  /* 0x0000000002007212 */ /* 0x000fce00078efe07 */
.L_x_14672:
[----:B------:R-:W-:Y:S05]  /*2ee0*/  BSYNC.RECONVERGENT B0 ;  /* 0x0000000000007941 */ /* 0x000fea0003800200 */
.L_x_14671:
[----:B------:R-:W-:-:S04]  /*2ef0*/  F2FP.F16.F32.PACK_AB R0, RZ, R0 ;  /* 0x00000000ff00723e */ /* 0x000fc800000000ff */
[----:B------:R-:W-:Y:S01]  /*2f00*/  PRMT R18, R0, 0x7610, R18 ;  /* 0x0000761000127816 */ /* 0x000fe20000000012 */
[----:B------:R-:W-:Y:S06]  /*2f10*/  BRA `(.L_x_14652) ;  /* 0x0000000000b47947 */ /* 0x000fec0003800000 */
.L_x_14664:
[----:B------:R-:W-:-:S09]  /*2f20*/  UISETP.NE.AND UP0, UPT, UR4, 0x1c, UPT ;  /* 0x0000001c0400788c */ /* 0x000fd2000bf05270 */
[----:B------:R-:W-:Y:S05]  /*2f30*/  BRA.U !UP0, `(.L_x_14675) ;  /* 0x00000001089c7547 */ /* 0x000fea000b800000 */
[----:B------:R-:W-:-:S09]  /*2f40*/  UISETP.NE.AND UP0, UPT, UR4, 0x1d, UPT ;  /* 0x0000001d0400788c */ /* 0x000fd2000bf05270 */
[----:B------:R-:W-:Y:S05]  /*2f50*/  BRA.U !UP0, `(.L_x_14676) ;  /* 0x0000000108807547 */ /* 0x000fea000b800000 */
[----:B------:R-:W-:-:S09]  /*2f60*/  UISETP.NE.AND UP0, UPT, UR4, 0x2c, UPT ;  /* 0x0000002c0400788c */ /* 0x000fd2000bf05270 */
[----:B------:R-:W-:Y:S05]  /*2f70*/  BRA.U !UP0, `(.L_x_14677) ;  /* 0x0000000108487547 */ /* 0x000fea000b800000 */
.L_x_14651:
        /* <DEDUP_REMOVED lines=16> */
.L_x_14678:
[----:B------:R-:W-:Y:S01]  /*3080*/  PRMT R18, RZ, 0x7610, R18 ;  /* 0x00007610ff127816 */ /* 0x000fe20000000012 */
[----:B------:R-:W-:Y:S06]  /*3090*/  BRA `(.L_x_14652) ;  /* 0x0000000000547947 */ /* 0x000fec0003800000 */
.L_x_14677:
        /* <DEDUP_REMOVED lines=8> */
.L_x_14680:
[----:B------:R-:W-:Y:S05]  /*3120*/  BSYNC.RECONVERGENT B0 ;  /* 0x0000000000007941 */ /* 0x000fea0003800200 */
.L_x_14679:
[----:B------:R-:W-:-:S04]  /*3130*/  F2FP.F16.F32.PACK_AB R0, RZ, R0 ;  /* 0x00000000ff00723e */ /* 0x000fc800000000ff */
[----:B------:R-:W-:Y:S01]  /*3140*/  PRMT R18, R0, 0x7610, R18 ;  /* 0x0000761000127816 */ /* 0x000fe20000000012 */
[----:B------:R-:W-:Y:S06]  /*3150*/  BRA `(.L_x_14652) ;  /* 0x0000000000247947 */ /* 0x000fec0003800000 */
.L_x_14676:
[----:B------:R-:W2:Y:S02]  /*3160*/  LDG.E.64 R2, desc[UR36][R2.64] ;  /* 0x0000002402027981 */ /* 0x000ea4000c1e1b00 */
[----:B--2---:R-:W0:Y:S02]  /*3170*/  I2F.U64 R0, R2 ;  /* 0x0000000200007312 */ /* 0x004e240000301000 */
[----:B0-----:R-:W-:-:S04]  /*3180*/  F2FP.F16.F32.PACK_AB R0, RZ, R0 ;  /* 0x00000000ff00723e */ /* 0x001fc800000000ff */
[----:B------:R-:W-:Y:S01]  /*3190*/  PRMT R18, R0, 0x7610, R18 ;  /* 0x0000761000127816 */ /* 0x000fe20000000012 */
[----:B------:R-:W-:Y:S06]  /*31a0*/  BRA `(.L_x_14652) ;  /* 0x0000000000107947 */ /* 0x000fec0003800000 */
.L_x_14675:
[----:B------:R-:W2:Y:S02]  /*31b0*/  LDG.E R2, desc[UR36][R2.64] ;  /* 0x0000002402027981 */ /* 0x000ea4000c1e1900 */
[----:B--2---:R-:W-:-:S04]  /*31c0*/  I2FP.F32.U32 R0, R2 ;  /* 0x0000000200007245 */ /* 0x004fc80000201000 */
[----:B------:R-:W-:-:S04]  /*31d0*/  F2FP.F16.F32.PACK_AB R0, RZ, R0 ;  /* 0x00000000ff00723e */ /* 0x000fc800000000ff */
[----:B------:R-:W-:-:S07]  /*31e0*/  PRMT R18, R0, 0x7610, R18 ;  /* 0x0000761000127816 */ /* 0x000fce0000000012 */
.L_x_14652:
[----:B------:R-:W0:Y:S01]  /*31f0*/  LDCU.64 UR6, c[0x0][0x7e8] ;  /* 0x0000fd00ff0677ac */ /* 0x000e220008000a00 */
        /* <DEDUP_REMOVED lines=18> */
.L_x_14684:
[----:B------:R-:W2:Y:S02]  /*3320*/  LDG.E.U8 R2, desc[UR36][R2.64] ;  /* 0x0000002402027981 */ /* 0x000ea4000c1e1100 */
[----:B--2---:R-:W-:-:S04]  /*3330*/  I2FP.F32.U32 R0, R2 ;  /* 0x0000000200007245 */ /* 0x004fc80000201000 */
[----:B------:R-:W-:-:S04]  /*3340*/  F2FP.F16.F32.PACK_AB R0, RZ, R0 ;  /* 0x00000000ff00723e */ /* 0x000fc800000000ff */
[----:B------:R-:W-:Y:S01]  /*3350*/  PRMT R19, R0, 0x7610, R19 ;  /* 0x0000761000137816 */ /* 0x000fe20000000013 */
[----:B------:R-:W-:Y:S06]  /*3360*/  BRA `(.L_x_14686) ;  /* 0x0000000c00d47947 */ /* 0x000fec0003800000 */
.L_x_14683:
        /* <DEDUP_REMOVED lines=11> */
.L_x_14688:
[----:B------:R-:W2:Y:S02]  /*3420*/  LDG.E R2, desc[UR36][R2.64] ;  /* 0x0000002402027981 */ /* 0x000ea4000c1e1900 */
[----:B--2---:R-:W-:-:S04]  /*3430*/  I2FP.F32.S32 R0, R2 ;  /* 0x0000000200007245 */ /* 0x004fc80000201400 */
[----:B------:R-:W-:-:S04]  /*3440*/  F2FP.F16.F32.PACK_AB R0, RZ, R0 ;  /* 0x00000000ff00723e */ /* 0x000fc800000000ff */
[----:B------:R-:W-:Y:S01]  /*3450*/  PRMT R19, R0, 0x7610, R19 ;  /* 0x0000761000137816 */ /* 0x000fe20000000013 */
[----:B------:R-:W-:Y:S06]  /*3460*/  BRA `(.L_x_14686) ;  /* 0x0000000c00947947 */ /* 0x000fec0003800000 */
.L_x_14687:
[----:B------:R-:W2:Y:S02]  /*3470*/  LDG.E.U16 R2, desc[UR36][R2.64] ;  /* 0x0000002402027981 */ /* 0x000ea4000c1e1500 */
[----:B--2---:R-:W0:Y:S02]  /*3480*/  I2F.S16 R0, R2 ;  /* 0x0000000200007306 */ /* 0x004e240000101400 */
[----:B0-----:R-:W-:-:S04]  /*3490*/  F2FP.F16.F32.PACK_AB R0, RZ, R0 ;  /* 0x00000000ff00723e */ /* 0x001fc800000000ff */
[----:B------:R-:W-:Y:S01]  /*34a0*/  PRMT R19, R0, 0x7610, R19 ;  /* 0x0000761000137816 */ /* 0x000fe20000000013 */
[----:B------:R-:W-:Y:S06]  /*34b0*/  BRA `(.L_x_14686) ;  /* 0x0000000c00807947 */ /* 0x000fec0003800000 */
.L_x_14682:
        /* <DEDUP_REMOVED lines=9> */
.L_x_14690:
[----:B------:R1:W5:Y:S01]  /*3550*/  LDG.E.U16 R19, desc[UR36][R2.64] ;  /* 0x0000002402137981 */ /* 0x000362000c1e1500 */
[----:B------:R-:W-:Y:S05]  /*3560*/  BRA `(.L_x_14686) ;  /* 0x0000000c00547947 */ /* 0x000fea0003800000 */
.L_x_14689:
        /* <DEDUP_REMOVED lines=9> */
.L_x_14692:
[----:B------:R0:W5:Y:S01]  /*3600*/  LDG.E.U16 R19, desc[UR36][R2.64] ;  /* 0x0000002402137981 */ /* 0x000162000c1e1500 */
[----:B------:R-:W-:Y:S05]  /*3610*/  BRA `(.L_x_14686) ;  /* 0x0000000c00287947 */ /* 0x000fea0003800000 */
.L_x_14691:
        /* <DEDUP_REMOVED lines=13> */
.L_x_14681:
        /* <DEDUP_REMOVED lines=14> */
.L_x_14695:
        /* <DEDUP_REMOVED lines=13> */
.L_x_14694:
        /* <DEDUP_REMOVED lines=27> */
.L_x_14697:
        /* <DEDUP_REMOVED lines=14> */
.L_x_14696:
[----:B------:R-:W2:Y:S02]  /*3b30*/  LDG.E.U16 R0, desc[UR36][R2.64] ;  /* 0x0000002402007981 */ /* 0x000ea4000c1e1500 */
[----:B--2---:R-:W-:-:S05]  /*3b40*/  IMAD.U32 R0, R0, 0x10000, RZ ;  /* 0x0001000000007824 */ /* 0x004fca00078e00ff */
[----:B------:R-:W-:-:S04]  /*3b50*/  F2FP.F16.F32.PACK_AB R0, RZ, R0 ;  /* 0x00000000ff00723e */ /* 0x000fc800000000ff */
[----:B------:R-:W-:Y:S01]  /*3b60*/  PRMT R19, R0, 0x7610, R19 ;  /* 0x0000761000137816 */ /* 0x000fe20000000013 */
[----:B------:R-:W-:Y:S06]  /*3b70*/  BRA `(.L_x_14686) ;  /* 0x0000000400d07947 */ /* 0x000fec0003800000 */
.L_x_14693:
        /* <DEDUP_REMOVED lines=13> */
.L_x_14700:
        /* <DEDUP_REMOVED lines=21> */
.L_x_14704:
[----:B------:R-:W-:Y:S05]  /*3da0*/  BSYNC.RECONVERGENT B1 ;  /* 0x0000000000017941 */ /* 0x000fea0003800200 */
.L_x_14703:
[----:B------:R-:W-:Y:S01]  /*3db0*/  IMAD.SHL.U32 R0, R0, 0x100000, RZ ;  /* 0x0010000000007824 */ /* 0x000fe200078e00ff */
[----:B------:R-:W-:-:S04]  /*3dc0*/  LEA R2, R2, 0x3b800000, 0x17 ;  /* 0x3b80000002027811 */ /* 0x000fc800078eb8ff */
[----:B------:R-:W-:-:S07]  /*3dd0*/  LOP3.LUT R0, R2, R0, R7, 0xfe, !PT ;  /* 0x0000000002007212 */ /* 0x000fce00078efe07 */
.L_x_14702:
[----:B------:R-:W-:Y:S05]  /*3de0*/  BSYNC.RECONVERGENT B0 ;  /* 0x0000000000007941 */ /* 0x000fea0003800200 */
.L_x_14701:
[----:B------:R-:W-:-:S04]  /*3df0*/  F2FP.F16.F32.PACK_AB R0, RZ, R0 ;  /* 0x00000000ff00723e */ /* 0x000fc800000000ff */
[----:B------:R-:W-:Y:S01]  /*3e00*/  PRMT R19, R0, 0x7610, R19 ;  /* 0x0000761000137816 */ /* 0x000fe20000000013 */
[----:B------:R-:W-:Y:S06]  /*3e10*/  BRA `(.L_x_14686) ;  /* 0x0000000400287947 */ /* 0x000fec0003800000 */
.L_x_14699:
        /* <DEDUP_REMOVED lines=21> */
.L_x_14708:
[----:B------:R-:W-:Y:S05]  /*3f70*/  BSYNC.RECONVERGENT B1 ;  /* 0x0000000000017941 */ /* 0x000fea0003800200 */
.L_x_14707:
[----:B------:R-:W-:Y:S02]  /*3f80*/  SHF.L.U32 R0, R0, 0x15, RZ ;  /* 0x0000001500007819 */ /* 0x000fe400000006ff */
[----:B------:R-:W-:-:S04]  /*3f90*/  LEA R2, R2, 0x37800000, 0x17 ;  /* 0x3780000002027811 */ /* 0x000fc800078eb8ff */
[----:B------:R-:W-:-:S07]  /*3fa0*/  LOP3.LUT R0, R2, R0, R7, 0xfe, !PT ;  /* 0x0000000002007212 */ /* 0x000fce00078efe07 */
.L_x_14706:
[----:B------:R-:W-:Y:S05]  /*3fb0*/  BSYNC.RECONVERGENT B0 ;  /* 0x0000000000007941 */ /* 0x000fea0003800200 */
.L_x_14705:
[----:B------:R-:W-:-:S04]  /*3fc0*/  F2FP.F16.F32.PACK_AB R0, RZ, R0 ;  /* 0x00000000ff00723e */ /* 0x000fc800000000ff */
[----:B------:R-:W-:Y:S01]  /*3fd0*/  PRMT R19, R0, 0x7610, R19 ;  /* 0x0000761000137816 */ /* 0x000fe20000000013 */
[----:B------:R-:W-:Y:S06]  /*3fe0*/  BRA `(.L_x_14686) ;  /* 0x0000000000b47947 */ /* 0x000fec0003800000 */
.L_x_14698:
[----:B------:R-:W-:-:S09]  /*3ff0*/  UISETP.NE.AND UP0, UPT, UR4, 0x1c, UPT ;  /* 0x0000001c0400788c */ /* 0x000fd2000bf05270 */
[----:B------:R-:W-:Y:S05]  /*4000*/  BRA.U !UP0, `(.L_x_14709) ;  /* 0x00000001089c7547 */ /* 0x000fea000b800000 */
[----:B------:R-:W-:-:S09]  /*4010*/  UISETP.NE.AND UP0, UPT, UR4, 0x1d, UPT ;  /* 0x0000001d0400788c */ /* 0x000fd2000bf05270 */
[----:B------:R-:W-:Y:S05]  /*4020*/  BRA.U !UP0, `(.L_x_14710) ;  /* 0x0000000108807547 */ /* 0x000fea000b800000 */
[----:B------:R-:W-:-:S09]  /*4030*/  UISETP.NE.AND UP0, UPT, UR4, 0x2c, UPT ;  /* 0x0000002c0400788c */ /* 0x000fd2000bf05270 */
[----:B------:R-:W-:Y:S05]  /*4040*/  BRA.U !UP0, `(.L_x_14711) ;  /* 0x0000000108487547 */ /* 0x000fea000b800000 */
.L_x_14685:
        /* <DEDUP_REMOVED lines=16> */
.L_x_14712:
[----:B------:R-:W-:Y:S01]  /*4150*/  PRMT R19, RZ, 0x7610, R19 ;  /* 0x00007610ff137816 */ /* 0x000fe20000000013 */
[----:B------:R-:W-:Y:S06]  /*4160*/  BRA `(.L_x_14686) ;  /* 0x0000000000547947 */ /* 0x000fec0003800000 */
.L_x_14711:
        /* <DEDUP_REMOVED lines=8> */
.L_x_14714:
[----:B------:R-:W-:Y:S05]  /*41f0*/  BSYNC.RECONVERGENT B0 ;  /* 0x0000000000007941 */ /* 0x000fea0003800200 */
.L_x_14713:
[----:B------:R-:W-:-:S04]  /*4200*/  F2FP.F16.F32.PACK_AB R0, RZ, R0 ;  /* 0x00000000ff00723e */ /* 0x000fc800000000ff */
[----:B------:R-:W-:Y:S01]  /*4210*/  PRMT R19, R0, 0x7610, R19 ;  /* 0x0000761000137816 */ /* 0x000fe20000000013 */
[----:B------:R-:W-:Y:S06]  /*4220*/  BRA `(.L_x_14686) ;  /* 0x0000000000247947 */ /* 0x000fec0003800000 */
.L_x_14710:
[----:B------:R-:W2:Y:S02]  /*4230*/  LDG.E.64 R2, desc[UR36][R2.64] ;  /* 0x0000002402027981 */ /* 0x000ea4000c1e1b00 */
[----:B--2---:R-:W0:Y:S02]  /*4240*/  I2F.U64 R0, R2 ;  /* 0x0000000200007312 */ /* 0x004e240000301000 */
[----:B0-----:R-:W-:-:S04]  /*4250*/  F2FP.F16.F32.PACK_AB R0, RZ, R0 ;  /* 0x00000000ff00723e */ /* 0x001fc800000000ff */
[----:B------:R-:W-:Y:S01]  /*4260*/  PRMT R19, R0, 0x7610, R19 ;  /* 0x0000761000137816 */ /* 0x000fe20000000013 */
[----:B------:R-:W-:Y:S06]  /*4270*/  BRA `(.L_x_14686) ;  /* 0x0000000000107947 */ /* 0x000fec0003800000 */
.L_x_14709:
[----:B------:R-:W2:Y:S02]  /*4280*/  LDG.E R2, desc[UR36][R2.64] ;  /* 0x0000002402027981 */ /* 0x000ea4000c1e1900 */
[----:B--2---:R-:W-:-:S04]  /*4290*/  I2FP.F32.U32 R0, R2 ;  /* 0x0000000200007245 */ /* 0x004fc80000201000 */
[----:B------:R-:W-:-:S04]  /*42a0*/  F2FP.F16.F32.PACK_AB R0, RZ, R0 ;  /* 0x00000000ff00723e */ /* 0x000fc800000000ff */
[----:B------:R-:W-:-:S07]  /*42b0*/  PRMT R19, R0, 0x7610, R19 ;  /* 0x0000761000137816 */ /* 0x000fce0000000013 */
.L_x_14686:
        /* <DEDUP_REMOVED lines=18> */
.L_x_14719:
[----:B------:R-:W2:Y:S02]  /*43e0*/  LDG.E.U8 R2, desc[UR36][R2.64] ;  /* 0x0000002402027981 */ /* 0x000ea4000c1e1100 */
[----:B--2---:R-:W-:Y:S01]  /*43f0*/  I2FP.F32.U32 R22, R2 ;  /* 0x0000000200167245 */ /* 0x004fe20000201000 */
[----:B------:R-:W-:Y:S06]  /*4400*/  BRA `(.L_x_14721) ;  /* 0x0000000c00447947 */ /* 0x000fec0003800000 */
.L_x_14718:
        /* <DEDUP_REMOVED lines=9> */
.L_x_14723:
[----:B------:R-:W2:Y:S02]  /*44a0*/  LDG.E R2, desc[UR36][R2.64] ;  /* 0x0000002402027981 */ /* 0x000ea4000c1e1900 */
[----:B--2---:R-:W-:Y:S01]  /*44b0*/  I2FP.F32.S32 R22, R2 ;  /* 0x0000000200167245 */ /* 0x004fe20000201400 */
[----:B------:R-:W-:Y:S06]  /*44c0*/  BRA `(.L_x_14721) ;  /* 0x0000000c00147947 */ /* 0x000fec0003800000 */
.L_x_14722:
[----:B------:R-:W2:Y:S02]  /*44d0*/  LDG.E.U16 R2, desc[UR36][R2.64] ;  /* 0x0000002402027981 */ /* 0x000ea4000c1e1500 */
[----:B--2---:R2:W3:Y:S01]  /*44e0*/  I2F.S16 R22, R2 ;  /* 0x0000000200167306 */ /* 0x0044e20000101400 */
[----:B------:R-:W-:Y:S05]  /*44f0*/  BRA `(.L_x_14721) ;  /* 0x0000000c00087947 */ /* 0x000fea0003800000 */
.L_x_14717:
        /* <DEDUP_REMOVED lines=8> */
.L_x_14725:
[----:B------:R-:W2:Y:S02]  /*4580*/  LDG.E.U16 R2, desc[UR36][R2.64] ;  /* 0x0000002402027981 */ /* 0x000ea4000c1e1500 */
[----:B--2---:R-:W-:Y:S01]  /*4590*/  HADD2.F32 R22, -RZ, R2.H0_H0 ;  /* 0x20000002ff167230 */ /* 0x004fe20000004100 */
[----:B------:R-:W-:Y:S06]  /*45a0*/  BRA `(.L_x_14721) ;  /* 0x0000000800dc7947 */ /* 0x000fec0003800000 */
.L_x_14724:
        /* <DEDUP_REMOVED lines=8> */
.L_x_14727:
[----:B------:R-:W2:Y:S02]  /*4630*/  LDG.E.U16 R2, desc[UR36][R2.64] ;  /* 0x0000002402027981 */ /* 0x000ea4000c1e1500 */
[----:B--2---:R-:W-:Y:S01]  /*4640*/  HADD2.F32 R22, -RZ, R2.H0_H0 ;  /* 0x20000002ff167230 */ /* 0x004fe20000004100 */
[----:B------:R-:W-:Y:S06]  /*4650*/  BRA `(.L_x_14721) ;  /* 0x0000000800b07947 */ /* 0x000fec0003800000 */
.L_x_14726:
        /* <DEDUP_REMOVED lines=11> */
.L_x_14716:
        /* <DEDUP_REMOVED lines=12> */
.L_x_14730:
        /* <DEDUP_REMOVED lines=11> */
.L_x_14729:
        /* <DEDUP_REMOVED lines=25> */
.L_x_14732:
        /* <DEDUP_REMOVED lines=12> */
.L_x_14731:
[----:B------:R-:W2:Y:S02]  /*4ad0*/  LDG.E.U16 R2, desc[UR36][R2.64] ;  /* 0x0000002402027981 */ /* 0x000ea4000c1e1500 */
[----:B--2---:R-:W-:Y:S01]  /*4ae0*/  IMAD.U32 R22, R2, 0x10000, RZ ;  /* 0x0001000002167824 */ /* 0x004fe200078e00ff */
[----:B------:R-:W-:Y:S06]  /*4af0*/  BRA `(.L_x_14721) ;  /* 0x0000000400887947 */ /* 0x000fec0003800000 */
.L_x_14728:
        /* <DEDUP_REMOVED lines=11> */
.L_x_14735:
        /* <DEDUP_REMOVED lines=20> */
.L_x_14737:
[----:B------:R-:W-:Y:S05]  /*4cf0*/  BSYNC.RECONVERGENT B0 ;  /* 0x0000000000007941 */ /* 0x000fea0003800200 */
.L_x_14736:
[----:B------:R-:W-:Y:S01]  /*4d00*/  IMAD.SHL.U32 R0, R0, 0x100000, RZ ;  /* 0x0010000000007824 */ /* 0x000fe200078e00ff */
[----:B------:R-:W-:-:S04]  /*4d10*/  LEA R2, R2, 0x3b800000, 0x17 ;  /* 0x3b80000002027811 */ /* 0x000fc800078eb8ff */
[----:B------:R-:W-:Y:S01]  /*4d20*/  LOP3.LUT R22, R2, R0, R7, 0xfe, !PT ;  /* 0x0000000002167212 */ /* 0x000fe200078efe07 */
[----:B------:R-:W-:Y:S06]  /*4d30*/  BRA `(.L_x_14721) ;  /* 0x0000000000f87947 */ /* 0x000fec0003800000 */
.L_x_14734:
        /* <DEDUP_REMOVED lines=20> */
.L_x_14739:
[----:B------:R-:W-:Y:S05]  /*4e80*/  BSYNC.RECONVERGENT B0 ;  /* 0x0000000000007941 */ /* 0x000fea0003800200 */
.L_x_14738:
[----:B------:R-:W-:Y:S01]  /*4e90*/  IMAD.SHL.U32 R0, R0, 0x200000, RZ ;  /* 0x0020000000007824 */ /* 0x000fe200078e00ff */
[----:B------:R-:W-:-:S04]  /*4ea0*/  LEA R2, R2, 0x37800000, 0x17 ;  /* 0x3780000002027811 */ /* 0x000fc800078eb8ff */
[----:B------:R-:W-:Y:S01]  /*4eb0*/  LOP3.LUT R22, R2, R0, R7, 0xfe, !PT ;  /* 0x0000000002167212 */ /* 0x000fe200078efe07 */
[----:B------:R-:W-:Y:S06]  /*4ec0*/  BRA `(.L_x_14721) ;  /* 0x0000000000947947 */ /* 0x000fec0003800000 */
.L_x_14733:
[----:B------:R-:W-:-:S09]  /*4ed0*/  UISETP.NE.AND UP0, UPT, UR4, 0x1c, UPT ;  /* 0x0000001c0400788c */ /* 0x000fd2000bf05270 */
[----:B------:R-:W-:Y:S05]  /*4ee0*/  BRA.U !UP0, `(.L_x_14740) ;  /* 0x0000000108847547 */ /* 0x000fea000b800000 */
[----:B------:R-:W-:-:S09]  /*4ef0*/  UISETP.NE.AND UP0, UPT, UR4, 0x1d, UPT ;  /* 0x0000001d0400788c */ /* 0x000fd2000bf05270 */
[----:B------:R-:W-:Y:S05]  /*4f00*/  BRA.U !UP0, `(.L_x_14741) ;  /* 0x0000000108707547 */ /* 0x000fea000b800000 */
[----:B------:R-:W-:-:S09]  /*4f10*/  UISETP.NE.AND UP0, UPT, UR4, 0x2c, UPT ;  /* 0x0000002c0400788c */ /* 0x000fd2000bf05270 */
[----:B------:R-:W-:Y:S05]  /*4f20*/  BRA.U !UP0, `(.L_x_14742) ;  /* 0x0000000108487547 */ /* 0x000fea000b800000 */
.L_x_14720:
        /* <DEDUP_REMOVED lines=16> */
.L_x_14743:
[----:B------:R-:W-:Y:S01]  /*5030*/  IMAD.MOV.U32 R22, RZ, RZ, RZ ;  /* 0x000000ffff167224 */ /* 0x000fe200078e00ff */
[----:B------:R-:W-:Y:S06]  /*5040*/  BRA `(.L_x_14721) ;  /* 0x0000000000347947 */ /* 0x000fec0003800000 */
.L_x_14742:
        /* <DEDUP_REMOVED lines=8> */
.L_x_14741:
[----:B------:R-:W2:Y:S02]  /*50d0*/  LDG.E.64 R2, desc[UR36][R2.64] ;  /* 0x0000002402027981 */ /* 0x000ea4000c1e1b00 */
[----:B--2---:R0:W1:Y:S02]  /*50e0*/  I2F.U64 R22, R2 ;  /* 0x0000000200167312 */ /* 0x0040640000301000 */
[----:B01----:R-:W-:Y:S05]  /*50f0*/  BRA `(.L_x_14721) ;  /* 0x0000000000087947 */ /* 0x003fea0003800000 */
.L_x_14740:
[----:B------:R-:W2:Y:S02]  /*5100*/  LDG.E R2, desc[UR36][R2.64] ;  /* 0x0000002402027981 */ /* 0x000ea4000c1e1900 */
[----:B--2---:R-:W-:-:S07]  /*5110*/  I2FP.F32.U32 R22, R2 ;  /* 0x0000000200167245 */ /* 0x004fce0000201000 */
.L_x_14721:
[----:B------:R-:W-:Y:S05]  /*5120*/  BSYNC.RECONVERGENT B6 ;  /* 0x0000000000067941 */ /* 0x000fea0003800200 */
.L_x_14715:
        /* <DEDUP_REMOVED lines=18> */
.L_x_14748:
[----:B------:R-:W2:Y:S02]  /*5250*/  LDG.E.U8 R2, desc[UR36][R2.64] ;  /* 0x0000002402027981 */ /* 0x000ea4000c1e1100 */
[----:B--2---:R-:W-:Y:S01]  /*5260*/  I2FP.F32.U32 R23, R2 ;  /* 0x0000000200177245 */ /* 0x004fe20000201000 */
[----:B------:R-:W-:Y:S06]  /*5270*/  BRA `(.L_x_14750) ;  /* 0x0000000c00447947 */ /* 0x000fec0003800000 */
.L_x_14747:
        /* <DEDUP_REMOVED lines=9> */
.L_x_14752:
[----:B------:R-:W2:Y:S02]  /*5310*/  LDG.E R2, desc[UR36][R2.64] ;  /* 0x0000002402027981 */ /* 0x000ea4000c1e1900 */
[----:B--2---:R-:W-:Y:S01]  /*5320*/  I2FP.F32.S32 R23, R2 ;  /* 0x0000000200177245 */ /* 0x004fe20000201400 */
[----:B------:R-:W-:Y:S06]  /*5330*/  BRA `(.L_x_14750) ;  /* 0x0000000c00147947 */ /* 0x000fec0003800000 */
.L_x_14751:
[----:B------:R-:W2:Y:S02]  /*5340*/  LDG.E.U16 R2, desc[UR36][R2.64] ;  /* 0x0000002402027981 */ /* 0x000ea4000c1e1500 */
[----:B--2---:R4:W0:Y:S01]  /*5350*/  I2F.S16 R23, R2 ;  /* 0x0000000200177306 */ /* 0x0048220000101400 */
[----:B------:R-:W-:Y:S05]  /*5360*/  BRA `(.L_x_14750) ;  /* 0x0000000c00087947 */ /* 0x000fea0003800000 */
.L_x_14746:
        /* <DEDUP_REMOVED lines=8> */
.L_x_14754:
[----:B------:R-:W2:Y:S02]  /*53f0*/  LDG.E.U16 R2, desc[UR36][R2.64] ;  /* 0x0000002402027981 */ /* 0x000ea4000c1e1500 */
[----:B--2---:R-:W-:Y:S01]  /*5400*/  HADD2.F32 R23, -RZ, R2.H0_H0 ;  /* 0x20000002ff177230 */ /* 0x004fe20000004100 */
[----:B------:R-:W-:Y:S06]  /*5410*/  BRA `(.L_x_14750) ;  /* 0x0000000800dc7947 */ /* 0x000fec0003800000 */
.L_x_14753:
        /* <DEDUP_REMOVED lines=8> */
.L_x_14756:
[----:B------:R-:W2:Y:S02]  /*54a0*/  LDG.E.U16 R2, desc[UR36][R2.64] ;  /* 0x0000002402027981 */ /* 0x000ea4000c1e1500 */
[----:B--2---:R-:W-:Y:S01]  /*54b0*/  HADD2.F32 R23, -RZ, R2.H0_H0 ;  /* 0x20000002ff177230 */ /* 0x004fe20000004100 */
[----:B------:R-:W-:Y:S06]  /*54c0*/  BRA `(.L_x_14750) ;  /* 0x0000000800b07947 */ /* 0x000fec0003800000 */
.L_x_14755:
        /* <DEDUP_REMOVED lines=11> */
.L_x_14745:
        /* <DEDUP_REMOVED lines=12> */
.L_x_14759:
        /* <DEDUP_REMOVED lines=11> */
.L_x_14758:
        /* <DEDUP_REMOVED lines=25> */
.L_x_14761:
        /* <DEDUP_REMOVED lines=12> */
.L_x_14760:
[----:B------:R-:W2:Y:S02]  /*5940*/  LDG.E.U16 R2, desc[UR36][R2.64] ;  /* 0x0000002402027981 */ /* 0x000ea4000c1e1500 */
[----:B--2---:R-:W-:Y:S01]  /*5950*/  IMAD.U32 R23, R2, 0x10000, RZ ;  /* 0x0001000002177824 */ /* 0x004fe200078e00ff */
[----:B------:R-:W-:Y:S06]  /*5960*/  BRA `(.L_x_14750) ;  /* 0x0000000400887947 */ /* 0x000fec0003800000 */
.L_x_14757:
        /* <DEDUP_REMOVED lines=11> */
.L_x_14764:
        /* <DEDUP_REMOVED lines=20> */
.L_x_14766:
[----:B------:R-:W-:Y:S05]  /*5b60*/  BSYNC.RECONVERGENT B0 ;  /* 0x0000000000007941 */ /* 0x000fea0003800200 */
.L_x_14765:
[----:B------:R-:W-:Y:S01]  /*5b70*/  IMAD.SHL.U32 R0, R0, 0x100000, RZ ;  /* 0x0010000000007824 */ /* 0x000fe200078e00ff */
[----:B------:R-:W-:-:S04]  /*5b80*/  LEA R2, R2, 0x3b800000, 0x17 ;  /* 0x3b80000002027811 */ /* 0x000fc800078eb8ff */
[----:B------:R-:W-:Y:S01]  /*5b90*/  LOP3.LUT R23, R2, R0, R23, 0xfe, !PT ;  /* 0x0000000002177212 */ /* 0x000fe200078efe17 */
[----:B------:R-:W-:Y:S06]  /*5ba0*/  BRA `(.L_x_14750) ;  /* 0x0000000000f87947 */ /* 0x000fec0003800000 */
.L_x_14763:
        /* <DEDUP_REMOVED lines=20> */
.L_x_14768:
[----:B------:R-:W-:Y:S05]  /*5cf0*/  BSYNC.RECONVERGENT B0 ;  /* 0x0000000000007941 */ /* 0x000fea0003800200 */
.L_x_14767:
[----:B------:R-:W-:Y:S01]  /*5d00*/  IMAD.SHL.U32 R0, R0, 0x200000, RZ ;  /* 0x0020000000007824 */ /* 0x000fe200078e00ff */
[----:B------:R-:W-:-:S04]  /*5d10*/  LEA R2, R2, 0x37800000, 0x17 ;  /* 0x3780000002027811 */ /* 0x000fc800078eb8ff */
[----:B------:R-:W-:Y:S01]  /*5d20*/  LOP3.LUT R23, R2, R0, R23, 0xfe, !PT ;  /* 0x0000000002177212 */ /* 0x000fe200078efe17 */
[----:B------:R-:W-:Y:S06]  /*5d30*/  BRA `(.L_x_14750) ;  /* 0x0000000000947947 */ /* 0x000fec0003800000 */
.L_x_14762:
[----:B------:R-:W-:-:S09]  /*5d40*/  UISETP.NE.AND UP0, UPT, UR4, 0x1c, UPT ;  /* 0x0000001c0400788c */ /* 0x000fd2000bf05270 */
[----:B------:R-:W-:Y:S05]  /*5d50*/  BRA.U !UP0, `(.L_x_14769) ;  /* 0x0000000108847547 */ /* 0x000fea000b800000 */
[----:B------:R-:W-:-:S09]  /*5d60*/  UISETP.NE.AND UP0, UPT, UR4, 0x1d, UPT ;  /* 0x0000001d0400788c */ /* 0x000fd2000bf05270 */
[----:B------:R-:W-:Y:S05]  /*5d70*/  BRA.U !UP0, `(.L_x_14770) ;  /* 0x0000000108707547 */ /* 0x000fea000b800000 */
[----:B------:R-:W-:-:S09]  /*5d80*/  UISETP.NE.AND UP0, UPT, UR4, 0x2c, UPT ;  /* 0x0000002c0400788c */ /* 0x000fd2000bf05270 */
[----:B------:R-:W-:Y:S05]  /*5d90*/  BRA.U !UP0, `(.L_x_14771) ;  /* 0x0000000108487547 */ /* 0x000fea000b800000 */
.L_x_14749:
        /* <DEDUP_REMOVED lines=11> */
[----:B------:R-:W-:Y:S01]  /*5e50*/  IMAD.U32 R7, RZ, RZ, UR7 ;  /* 0x00000007ff077e24 */ /* 0x000fe2000f8e00ff */
[----:B-1----:R-:W-:Y:S01]  /*5e60*/  MOV R10, UR8 ;  /* 0x00000008000a7c02 */ /* 0x002fe20008000f00 */
[----:B------:R-:W-:-:S07]  /*5e70*/  IMAD.U32 R11, RZ, RZ, UR9 ;  /* 0x00000009ff0b7e24 */ /* 0x000fce000f8e00ff */
[----:B------:R-:W-:-:S07]  /*5e80*/  LEPC R20, `(.L_x_14772) ;  /* 0x000000001014794e */ /* 0x000fce0000000000 */
[----:B---345:R-:W-:Y:S05]  /*5e90*/  CALL.ABS.NOINC R2 ;  /* 0x0000000002007343 */ /* 0x038fea0003c00000 */
.L_x_14772:
[----:B------:R-:W-:Y:S01]  /*5ea0*/  IMAD.MOV.U32 R23, RZ, RZ, RZ ;  /* 0x000000ffff177224 */ /* 0x000fe200078e00ff */
[----:B------:R-:W-:Y:S06]  /*5eb0*/  BRA `(.L_x_14750) ;  /* 0x0000000000347947 */ /* 0x000fec0003800000 */
.L_x_14771:
        /* <DEDUP_REMOVED lines=8> */
.L_x_14770:
[----:B------:R-:W2:Y:S02]  /*5f40*/  LDG.E.64 R2, desc[UR36][R2.64] ;  /* 0x0000002402027981 */ /* 0x000ea4000c1e1b00 */
[----:B--2---:R0:W2:Y:S02]  /*5f50*/  I2F.U64 R23, R2 ;  /* 0x0000000200177312 */ /* 0x0040a40000301000 */
[----:B0-2---:R-:W-:Y:S05]  /*5f60*/  BRA `(.L_x_14750) ;  /* 0x0000000000087947 */ /* 0x005fea0003800000 */
.L_x_14769:
[----:B------:R-:W2:Y:S02]  /*5f70*/  LDG.E R2, desc[UR36][R2.64] ;  /* 0x0000002402027981 */ /* 0x000ea4000c1e1900 */
[----:B--2---:R-:W-:-:S07]  /*5f80*/  I2FP.F32.U32 R23, R2 ;  /* 0x0000000200177245 */ /* 0x004fce0000201000 */
.L_x_14750:
[----:B------:R-:W-:Y:S05]  /*5f90*/  BSYNC.RECONVERGENT B6 ;  /* 0x0000000000067941 */ /* 0x000fea0003800200 */
.L_x_14744:
        /* <DEDUP_REMOVED lines=18> */
.L_x_14777:
[----:B------:R-:W4:Y:S02]  /*60c0*/  LDG.E.U8 R2, desc[UR36][R2.64] ;  /* 0x0000002402027981 */ /* 0x000f24000c1e1100 */
[----:B----4-:R-:W-:Y:S01]  /*60d0*/  I2FP.F32.U32 R25, R2 ;  /* 0x0000000200197245 */ /* 0x010fe20000201000 */
[----:B------:R-:W-:Y:S06]  /*60e0*/  BRA `(.L_x_14779) ;  /* 0x0000000c00447947 */ /* 0x000fec0003800000 */
.L_x_14776:
        /* <DEDUP_REMOVED lines=9> */
.L_x_14781:
[----:B------:R-:W4:Y:S02]  /*6180*/  LDG.E R2, desc[UR36][R2.64] ;  /* 0x0000002402027981 */ /* 0x000f24000c1e1900 */
[----:B----4-:R-:W-:Y:S01]  /*6190*/  I2FP.F32.S32 R25, R2 ;  /* 0x0000000200197245 */ /* 0x010fe20000201400 */
[----:B------:R-:W-:Y:S06]  /*61a0*/  BRA `(.L_x_14779) ;  /* 0x0000000c00147947 */ /* 0x000fec0003800000 */
.L_x_14780:
[----:B------:R-:W4:Y:S02]  /*61b0*/  LDG.E.U16 R2, desc[UR36][R2.64] ;  /* 0x0000002402027981 */ /* 0x000f24000c1e1500 */
[----:B----4-:R0:W4:Y:S01]  /*61c0*/  I2F.S16 R25, R2 ;  /* 0x0000000200197306 */ /* 0x0101220000101400 */
[----:B------:R-:W-:Y:S05]  /*61d0*/  BRA `(.L_x_14779) ;  /* 0x0000000c00087947 */ /* 0x000fea0003800000 */
.L_x_14775:
        /* <DEDUP_REMOVED lines=8> */
.L_x_14783:
[----:B------:R-:W4:Y:S02]  /*6260*/  LDG.E.U16 R2, desc[UR36][R2.64] ;  /* 0x0000002402027981 */ /* 0x000f24000c1e1500 */
[----:B----4-:R-:W-:Y:S01]  /*6270*/  HADD2.F32 R25, -RZ, R2.H0_H0 ;  /* 0x20000002ff197230 */ /* 0x010fe20000004100 */
[----:B------:R-:W-:Y:S06]  /*6280*/  BRA `(.L_x_14779) ;  /* 0x0000000800dc7947 */ /* 0x000fec0003800000 */
.L_x_14782:
        /* <DEDUP_REMOVED lines=8> */
.L_x_14785:
[----:B------:R-:W4:Y:S02]  /*6310*/  LDG.E.U16 R2, desc[UR36][R2.64] ;  /* 0x0000002402027981 */ /* 0x000f24000c1e1500 */
[----:B----4-:R-:W-:Y:S01]  /*6320*/  HADD2.F32 R25, -RZ, R2.H0_H0 ;  /* 0x20000002ff197230 */ /* 0x010fe20000004100 */
[----:B------:R-:W-:Y:S06]  /*6330*/  BRA `(.L_x_14779) ;  /* 0x0000000800b07947 */ /* 0x000fec0003800000 */
.L_x_14784:
        /* <DEDUP_REMOVED lines=11> */
.L_x_14774:
        /* <DEDUP_REMOVED lines=12> */
.L_x_14788:
        /* <DEDUP_REMOVED lines=11> */
.L_x_14787:
        /* <DEDUP_REMOVED lines=25> */
.L_x_14790:
[----:B------:R-:W4:Y:S02]  /*66f0*/  LDG.E.U8 R2, desc[UR36][R2.64] ;  /* 0x0000002402027981 */ /* 0x000f24000c1e1100 */
[C---:B----4-:R-:W-:Y:S01]  /*6700*/  IMAD.SHL.U32 R4, R2.reuse, 0x2000000, RZ ;  /* 0x0200000002047824 */ /* 0x050fe200078e00ff */
        /* <DEDUP_REMOVED lines=10> */
.L_x_14789:
[----:B------:R-:W4:Y:S02]  /*67b0*/  LDG.E.U16 R2, desc[UR36][R2.64] ;  /* 0x0000002402027981 */ /* 0x000f24000c1e1500 */
[----:B----4-:R-:W-:Y:S01]  /*67c0*/  IMAD.U32 R25, R2, 0x10000, RZ ;  /* 0x0001000002197824 */ /* 0x010fe200078e00ff */
[----:B------:R-:W-:Y:S06]  /*67d0*/  BRA `(.L_x_14779) ;  /* 0x0000000400887947 */ /* 0x000fec0003800000 */
.L_x_14786:
        /* <DEDUP_REMOVED lines=11> */
.L_x_14793:
        /* <DEDUP_REMOVED lines=20> */
.L_x_14795:
[----:B------:R-:W-:Y:S05]  /*69d0*/  BSYNC.RECONVERGENT B0 ;  /* 0x0000000000007941 */ /* 0x000fea0003800200 */
.L_x_14794:
[----:B------:R-:W-:Y:S02]  /*69e0*/  SHF.L.U32 R0, R0, 0x14, RZ ;  /* 0x0000001400007819 */ /* 0x000fe400000006ff */
[----:B------:R-:W-:-:S04]  /*69f0*/  LEA R2, R2, 0x3b800000, 0x17 ;  /* 0x3b80000002027811 */ /* 0x000fc800078eb8ff */
[----:B------:R-:W-:Y:S01]  /*6a00*/  LOP3.LUT R25, R2, R0, R25, 0xfe, !PT ;  /* 0x0000000002197212 */ /* 0x000fe200078efe19 */
[----:B------:R-:W-:Y:S06]  /*6a10*/  BRA `(.L_x_14779) ;  /* 0x0000000000f87947 */ /* 0x000fec0003800000 */
.L_x_14792:
        /* <DEDUP_REMOVED lines=20> */
.L_x_14797:
[----:B------:R-:W-:Y:S05]  /*6b60*/  BSYNC.RECONVERGENT B0 ;  /* 0x0000000000007941 */ /* 0x000fea0003800200 */
.L_x_14796:
[----:B------:R-:W-:Y:S01]  /*6b70*/  IMAD.SHL.U32 R0, R0, 0x200000, RZ ;  /* 0x0020000000007824 */ /* 0x000fe200078e00ff */
[----:B------:R-:W-:-:S04]  /*6b80*/  LEA R2, R2, 0x37800000, 0x17 ;  /* 0x3780000002027811 */ /* 0x000fc800078eb8ff */
[----:B------:R-:W-:Y:S01]  /*6b90*/  LOP3.LUT R25, R2, R0, R25, 0xfe, !PT ;  /* 0x0000000002197212 */ /* 0x000fe200078efe19 */
[----:B------:R-:W-:Y:S06]  /*6ba0*/  BRA `(.L_x_14779) ;  /* 0x0000000000947947 */ /* 0x000fec0003800000 */
.L_x_14791:
[----:B------:R-:W-:-:S09]  /*6bb0*/  UISETP.NE.AND UP0, UPT, UR4, 0x1c, UPT ;  /* 0x0000001c0400788c */ /* 0x000fd2000bf05270 */
[----:B------:R-:W-:Y:S05]  /*6bc0*/  BRA.U !UP0, `(.L_x_14798) ;  /* 0x0000000108847547 */ /* 0x000fea000b800000 */
[----:B------:R-:W-:-:S09]  /*6bd0*/  UISETP.NE.AND UP0, UPT, UR4, 0x1d, UPT ;  /* 0x0000001d0400788c */ /* 0x000fd2000bf05270 */
[----:B------:R-:W-:Y:S05]  /*6be0*/  BRA.U !UP0, `(.L_x_14799) ;  /* 0x0000000108707547 */ /* 0x000fea000b800000 */
[----:B------:R-:W-:-:S09]  /*6bf0*/  UISETP.NE.AND UP0, UPT, UR4, 0x2c, UPT ;  /* 0x0000002c0400788c */ /* 0x000fd2000bf05270 */
[----:B------:R-:W-:Y:S05]  /*6c00*/  BRA.U !UP0, `(.L_x_14800) ;  /* 0x0000000108487547 */ /* 0x000fea000b800000 */
.L_x_14778:
[----:B------:R-:W-:Y:S01]  /*6c10*/  MOV R2, 0x130 ;  /* 0x0000013000027802 */ /* 0x000fe20000000f00 */
[----:B------:R-:W0:Y:S01]  /*6c20*/  LDCU.64 UR4, c[0x4][0x120] ;  /* 0x01002400ff0477ac */ /* 0x000e220008000a00 */
[----:B------:R-:W-:Y:S02]  /*6c30*/  HFMA2 R8, -RZ, RZ, 0, 4.64916229248046875e-06 ;  /* 0x0000004eff087431 */ /* 0x000fe400000001ff */
        /* <DEDUP_REMOVED lines=9> */
[----:B--2---:R-:W-:Y:S02]  /*6cd0*/  IMAD.U32 R10, RZ, RZ, UR8 ;  /* 0x00000008ff0a7e24 */ /* 0x004fe4000f8e00ff */
[----:B------:R-:W-:-:S07]  /*6ce0*/  IMAD.U32 R11, RZ, RZ, UR9 ;  /* 0x00000009ff0b7e24 */ /* 0x000fce000f8e00ff */
[----:B------:R-:W-:-:S07]  /*6cf0*/  LEPC R20, `(.L_x_14801) ;  /* 0x000000001014794e */ /* 0x000fce0000000000 */
[----:B-1-3-5:R-:W-:Y:S05]  /*6d00*/  CALL.ABS.NOINC R2 ;  /* 0x0000000002007343 */ /* 0x02afea0003c00000 */
.L_x_14801:
[----:B------:R-:W-:Y:S01]  /*6d10*/  IMAD.MOV.U32 R25, RZ, RZ, RZ ;  /* 0x000000ffff197224 */ /* 0x000fe200078e00ff */
[----:B------:R-:W-:Y:S06]  /*6d20*/  BRA `(.L_x_14779) ;  /* 0x0000000000347947 */ /* 0x000fec0003800000 */
.L_x_14800:
        /* <DEDUP_REMOVED lines=8> */
.L_x_14799:
[----:B------:R-:W4:Y:S02]  /*6db0*/  LDG.E.64 R2, desc[UR36][R2.64] ;  /* 0x0000002402027981 */ /* 0x000f24000c1e1b00 */
[----:B----4-:R0:W4:Y:S02]  /*6dc0*/  I2F.U64 R25, R2 ;  /* 0x0000000200197312 */ /* 0x0101240000301000 */
[----:B0---4-:R-:W-:Y:S05]  /*6dd0*/  BRA `(.L_x_14779) ;  /* 0x0000000000087947 */ /* 0x011fea0003800000 */
.L_x_14798:
[----:B------:R-:W4:Y:S02]  /*6de0*/  LDG.E R2, desc[UR36][R2.64] ;  /* 0x0000002402027981 */ /* 0x000f24000c1e1900 */
[----:B----4-:R-:W-:-:S07]  /*6df0*/  I2FP.F32.U32 R25, R2 ;  /* 0x0000000200197245 */ /* 0x010fce0000201000 */
.L_x_14779:
[----:B------:R-:W-:Y:S05]  /*6e00*/  BSYNC.RECONVERGENT B6 ;  /* 0x0000000000067941 */ /* 0x000fea0003800200 */
.L_x_14773:
        /* <DEDUP_REMOVED lines=18> */
.L_x_14806:
[----:B------:R-:W2:Y:S02]  /*6f30*/  LDG.E.U8 R2, desc[UR36][R2.64] ;  /* 0x0000002402027981 */ /* 0x000ea4000c1e1100 */
[----:B--2---:R-:W-:Y:S01]  /*6f40*/  I2FP.F32.U32 R26, R2 ;  /* 0x00000002001a7245 */ /* 0x004fe20000201000 */
[----:B------:R-:W-:Y:S06]  /*6f50*/  BRA `(.L_x_14808) ;  /* 0x0000000c00447947 */ /* 0x000fec0003800000 */
.L_x_14805:
        /* <DEDUP_REMOVED lines=9> */
.L_x_14810:
[----:B------:R-:W2:Y:S02]  /*6ff0*/  LDG.E R2, desc[UR36][R2.64] ;  /* 0x0000002402027981 */ /* 0x000ea4000c1e1900 */
[----:B--2---:R-:W-:Y:S01]  /*7000*/  I2FP.F32.S32 R26, R2 ;  /* 0x00000002001a7245 */ /* 0x004fe20000201400 */
[----:B------:R-:W-:Y:S06]  /*7010*/  BRA `(.L_x_14808) ;  /* 0x0000000c00147947 */ /* 0x000fec0003800000 */
.L_x_14809:
[----:B------:R-:W2:Y:S02]  /*7020*/  LDG.E.U16 R2, desc[UR36][R2.64] ;  /* 0x0000002402027981 */ /* 0x000ea4000c1e1500 */
[----:B--2---:R0:W2:Y:S01]  /*7030*/  I2F.S16 R26, R2 ;  /* 0x00000002001a7306 */ /* 0x0040a20000101400 */
[----:B------:R-:W-:Y:S05]  /*7040*/  BRA `(.L_x_14808) ;  /* 0x0000000c00087947 */ /* 0x000fea0003800000 */
.L_x_14804:
        /* <DEDUP_REMOVED lines=8> */
.L_x_14812:
[----:B------:R-:W2:Y:S02]  /*70d0*/  LDG.E.U16 R2, desc[UR36][R2.64] ;  /* 0x0000002402027981 */ /* 0x000ea4000c1e1500 */
[----:B--2---:R-:W-:Y:S01]  /*70e0*/  HADD2.F32 R26, -RZ, R2.H0_H0 ;  /* 0x20000002ff1a7230 */ /* 0x004fe20000004100 */
[----:B------:R-:W-:Y:S06]  /*70f0*/  BRA `(.L_x_14808) ;  /* 0x0000000800dc7947 */ /* 0x000fec0003800000 */
.L_x_14811:
        /* <DEDUP_REMOVED lines=8> */
.L_x_14814:
[----:B------:R-:W2:Y:S02]  /*7180*/  LDG.E.U16 R2, desc[UR36][R2.64] ;  /* 0x0000002402027981 */ /* 0x000ea4000c1e1500 */
[----:B--2---:R-:W-:Y:S01]  /*7190*/  HADD2.F32 R26, -RZ, R2.H0_H0 ;  /* 0x20000002ff1a7230 */ /* 0x004fe20000004100 */
[----:B------:R-:W-:Y:S06]  /*71a0*/  BRA `(.L_x_14808) ;  /* 0x0000000800b07947 */ /* 0x000fec0003800000 */
.L_x_14813:
        /* <DEDUP_REMOVED lines=11> */
.L_x_14803:
        /* <DEDUP_REMOVED lines=12> */
.L_x_14817:
        /* <DEDUP_REMOVED lines=11> */
.L_x_14816:
        /* <DEDUP_REMOVED lines=25> */
.L_x_14819:
        /* <DEDUP_REMOVED lines=12> */
.L_x_14818:
[----:B------:R-:W2:Y:S02]  /*7620*/  LDG.E.U16 R2, desc[UR36][R2.64] ;  /* 0x0000002402027981 */ /* 0x000ea4000c1e1500 */
[----:B--2---:R-:W-:Y:S01]  /*7630*/  IMAD.U32 R26, R2, 0x10000, RZ ;  /* 0x00010000021a7824 */ /* 0x004fe200078e00ff */
[----:B------:R-:W-:Y:S06]  /*7640*/  BRA `(.L_x_14808) ;  /* 0x0000000400887947 */ /* 0x000fec0003800000 */
.L_x_14815:
        /* <DEDUP_REMOVED lines=11> */
.L_x_14822:
        /* <DEDUP_REMOVED lines=20> */
.L_x_14824:
[----:B------:R-:W-:Y:S05]  /*7840*/  BSYNC.RECONVERGENT B0 ;  /* 0x0000000000007941 */ /* 0x000fea0003800200 */
.L_x_14823:
[----:B------:R-:W-:Y:S01]  /*7850*/  IMAD.SHL.U32 R0, R0, 0x100000, RZ ;  /* 0x0010000000007824 */ /* 0x000fe200078e00ff */
[----:B------:R-:W-:-:S04]  /*7860*/  LEA R2, R2, 0x3b800000, 0x17 ;  /* 0x3b80000002027811 */ /* 0x000fc800078eb8ff */
[----:B------:R-:W-:Y:S01]  /*7870*/  LOP3.LUT R26, R2, R0, R7, 0xfe, !PT ;  /* 0x00000000021a7212 */ /* 0x000fe200078efe07 */
[----:B------:R-:W-:Y:S06]  /*7880*/  BRA `(.L_x_14808) ;  /* 0x0000000000f87947 */ /* 0x000fec0003800000 */
.L_x_14821:
        /* <DEDUP_REMOVED lines=20> */
.L_x_14826:
[----:B------:R-:W-:Y:S05]  /*79d0*/  BSYNC.RECONVERGENT B0 ;  /* 0x0000000000007941 */ /* 0x000fea0003800200 */
.L_x_14825:
[----:B------:R-:W-:Y:S01]  /*79e0*/  IMAD.SHL.U32 R0, R0, 0x200000, RZ ;  /* 0x0020000000007824 */ /* 0x000fe200078e00ff */
[----:B------:R-:W-:-:S04]  /*79f0*/  LEA R2, R2, 0x37800000, 0x17 ;  /* 0x3780000002027811 */ /* 0x000fc800078eb8ff */
[----:B------:R-:W-:Y:S01]  /*7a00*/  LOP3.LUT R26, R2, R0, R7, 0xfe, !PT ;  /* 0x00000000021a7212 */ /* 0x000fe200078efe07 */
[----:B------:R-:W-:Y:S06]  /*7a10*/  BRA `(.L_x_14808) ;  /* 0x0000000000947947 */ /* 0x000fec0003800000 */
.L_x_14820:
[----:B------:R-:W-:-:S09]  /*7a20*/  UISETP.NE.AND UP0, UPT, UR4, 0x1c, UPT ;  /* 0x0000001c0400788c */ /* 0x000fd2000bf05270 */
[----:B------:R-:W-:Y:S05]  /*7a30*/  BRA.U !UP0, `(.L_x_14827) ;  /* 0x0000000108847547 */ /* 0x000fea000b800000 */
[----:B------:R-:W-:-:S09]  /*7a40*/  UISETP.NE.AND UP0, UPT, UR4, 0x1d, UPT ;  /* 0x0000001d0400788c */ /* 0x000fd2000bf05270 */
[----:B------:R-:W-:Y:S05]  /*7a50*/  BRA.U !UP0, `(.L_x_14828) ;  /* 0x0000000108707547 */ /* 0x000fea000b800000 */
[----:B------:R-:W-:-:S09]  /*7a60*/  UISETP.NE.AND UP0, UPT, UR4, 0x2c, UPT ;  /* 0x0000002c0400788c */ /* 0x000fd2000bf05270 */
[----:B------:R-:W-:Y:S05]  /*7a70*/  BRA.U !UP0, `(.L_x_14829) ;  /* 0x0000000108487547 */ /* 0x000fea000b800000 */
.L_x_14807:
        /* <DEDUP_REMOVED lines=16> */
.L_x_14830:
[----:B------:R-:W-:Y:S01]  /*7b80*/  IMAD.MOV.U32 R26, RZ, RZ, RZ ;  /* 0x000000ffff1a7224 */ /* 0x000fe200078e00ff */
[----:B------:R-:W-:Y:S06]  /*7b90*/  BRA `(.L_x_14808) ;  /* 0x0000000000347947 */ /* 0x000fec0003800000 */
.L_x_14829:
        /* <DEDUP_REMOVED lines=8> */
.L_x_14828:
[----:B------:R-:W2:Y:S02]  /*7c20*/  LDG.E.64 R26, desc[UR36][R2.64] ;  /* 0x00000024021a7981 */ /* 0x000ea4000c1e1b00 */
[----:B--2---:R0:W2:Y:S02]  /*7c30*/  I2F.U64 R26, R26 ;  /* 0x0000001a001a7312 */ /* 0x0040a40000301000 */
[----:B0-2---:R-:W-:Y:S05]  /*7c40*/  BRA `(.L_x_14808) ;  /* 0x0000000000087947 */ /* 0x005fea0003800000 */
.L_x_14827:
[----:B------:R-:W2:Y:S02]  /*7c50*/  LDG.E R2, desc[UR36][R2.64] ;  /* 0x0000002402027981 */ /* 0x000ea4000c1e1900 */
[----:B--2---:R-:W-:-:S07]  /*7c60*/  I2FP.F32.U32 R26, R2 ;  /* 0x00000002001a7245 */ /* 0x004fce0000201000 */
.L_x_14808:
[----:B------:R-:W-:Y:S05]  /*7c70*/  BSYNC.RECONVERGENT B6 ;  /* 0x0000000000067941 */ /* 0x000fea0003800200 */
.L_x_14802:
        /* <DEDUP_REMOVED lines=18> */
.L_x_14835:
[----:B------:R-:W2:Y:S02]  /*7da0*/  LDG.E.U8 R0, desc[UR36][R2.64] ;  /* 0x0000002402007981 */ /* 0x000ea4000c1e1100 */
[----:B--2---:R-:W-:Y:S01]  /*7db0*/  I2FP.F32.U32 R0, R0 ;  /* 0x0000000000007245 */ /* 0x004fe20000201000 */
[----:B------:R-:W-:Y:S06]  /*7dc0*/  BRA `(.L_x_14837) ;  /* 0x0000000c00447947 */ /* 0x000fec0003800000 */
.L_x_14834:
        /* <DEDUP_REMOVED lines=9> */
.L_x_14839:
[----:B------:R-:W2:Y:S02]  /*7e60*/  LDG.E R0, desc[UR36][R2.64] ;  /* 0x0000002402007981 */ /* 0x000ea4000c1e1900 */
[----:B--2---:R-:W-:Y:S01]  /*7e70*/  I2FP.F32.S32 R0, R0 ;  /* 0x0000000000007245 */ /* 0x004fe20000201400 */
[----:B------:R-:W-:Y:S06]  /*7e80*/  BRA `(.L_x_14837) ;  /* 0x0000000c00147947 */ /* 0x000fec0003800000 */
.L_x_14838:
[----:B------:R-:W2:Y:S02]  /*7e90*/  LDG.E.U16 R0, desc[UR36][R2.64] ;  /* 0x0000002402007981 */ /* 0x000ea4000c1e1500 */
[----:B--2---:R-:W0:Y:S01]  /*7ea0*/  I2F.S16 R0, R0 ;  /* 0x0000000000007306 */ /* 0x004e220000101400 */
[----:B------:R-:W-:Y:S05]  /*7eb0*/  BRA `(.L_x_14837) ;  /* 0x0000000c00087947 */ /* 0x000fea0003800000 */
.L_x_14833:
        /* <DEDUP_REMOVED lines=8> */
.L_x_14841:
[----:B------:R-:W2:Y:S02]  /*7f40*/  LDG.E.U16 R0, desc[UR36][R2.64] ;  /* 0x0000002402007981 */ /* 0x000ea4000c1e1500 */
[----:B--2---:R-:W-:Y:S01]  /*7f50*/  HADD2.F32 R0, -RZ, R0.H0_H0 ;  /* 0x20000000ff007230 */ /* 0x004fe20000004100 */
[----:B------:R-:W-:Y:S06]  /*7f60*/  BRA `(.L_x_14837) ;  /* 0x0000000800dc7947 */ /* 0x000fec0003800000 */
.L_x_14840:
        /* <DEDUP_REMOVED lines=8> */
.L_x_14843:
[----:B------:R-:W2:Y:S02]  /*7ff0*/  LDG.E.U16 R0, desc[UR36][R2.64] ;  /* 0x0000002402007981 */ /* 0x000ea4000c1e1500 */
[----:B--2---:R-:W-:Y:S01]  /*8000*/  HADD2.F32 R0, -RZ, R0.H0_H0 ;  /* 0x20000000ff007230 */ /* 0x004fe20000004100 */
[----:B------:R-:W-:Y:S06]  /*8010*/  BRA `(.L_x_14837) ;  /* 0x0000000800b07947 */ /* 0x000fec0003800000 */
.L_x_14842:
        /* <DEDUP_REMOVED lines=11> */
.L_x_14832:
        /* <DEDUP_REMOVED lines=12> */
.L_x_14846:
        /* <DEDUP_REMOVED lines=11> */
.L_x_14845:
        /* <DEDUP_REMOVED lines=25> */
.L_x_14848:
        /* <DEDUP_REMOVED lines=12> */
.L_x_14847:
[----:B------:R-:W2:Y:S02]  /*8490*/  LDG.E.U16 R0, desc[UR36][R2.64] ;  /* 0x0000002402007981 */ /* 0x000ea4000c1e1500 */
[----:B--2---:R-:W-:Y:S01]  /*84a0*/  IMAD.U32 R0, R0, 0x10000, RZ ;  /* 0x0001000000007824 */ /* 0x004fe200078e00ff */
[----:B------:R-:W-:Y:S06]  /*84b0*/  BRA `(.L_x_14837) ;  /* 0x0000000400887947 */ /* 0x000fec0003800000 */
.L_x_14844:
        /* <DEDUP_REMOVED lines=11> */
.L_x_14851:
        /* <DEDUP_REMOVED lines=20> */
.L_x_14853:
[----:B------:R-:W-:Y:S05]  /*86b0*/  BSYNC.RECONVERGENT B0 ;  /* 0x0000000000007941 */ /* 0x000fea0003800200 */
.L_x_14852:
[----:B------:R-:W-:Y:S01]  /*86c0*/  IMAD.SHL.U32 R0, R0, 0x100000, RZ ;  /* 0x0010000000007824 */ /* 0x000fe200078e00ff */
[----:B------:R-:W-:-:S04]  /*86d0*/  LEA R2, R2, 0x3b800000, 0x17 ;  /* 0x3b80000002027811 */ /* 0x000fc800078eb8ff */
[----:B------:R-:W-:Y:S01]  /*86e0*/  LOP3.LUT R0, R2, R0, R7, 0xfe, !PT ;  /* 0x0000000002007212 */ /* 0x000fe200078efe07 */
[----:B------:R-:W-:Y:S06]  /*86f0*/  BRA `(.L_x_14837) ;  /* 0x0000000000f87947 */ /* 0x000fec0003800000 */
.L_x_14850:
        /* <DEDUP_REMOVED lines=20> */
.L_x_14855:
[----:B------:R-:W-:Y:S05]  /*8840*/  BSYNC.RECONVERGENT B0 ;  /* 0x0000000000007941 */ /* 0x000fea0003800200 */
.L_x_14854:
[----:B------:R-:W-:Y:S01]  /*8850*/  IMAD.SHL.U32 R0, R0, 0x200000, RZ ;  /* 0x0020000000007824 */ /* 0x000fe200078e00ff */
[----:B------:R-:W-:-:S04]  /*8860*/  LEA R2, R2, 0x37800000, 0x17 ;  /* 0x3780000002027811 */ /* 0x000fc800078eb8ff */
[----:B------:R-:W-:Y:S01]  /*8870*/  LOP3.LUT R0, R2, R0, R7, 0xfe, !PT ;  /* 0x0000000002007212 */ /* 0x000fe200078efe07 */
[----:B------:R-:W-:Y:S06]  /*8880*/  BRA `(.L_x_14837) ;  /* 0x0000000000947947 */ /* 0x000fec0003800000 */
.L_x_14849:
[----:B------:R-:W-:-:S09]  /*8890*/  UISETP.NE.AND UP0, UPT, UR4, 0x1c, UPT ;  /* 0x0000001c0400788c */ /* 0x000fd2000bf05270 */
[----:B------:R-:W-:Y:S05]  /*88a0*/  BRA.U !UP0, `(.L_x_14856) ;  /* 0x0000000108847547 */ /* 0x000fea000b800000 */
[----:B------:R-:W-:-:S09]  /*88b0*/  UISETP.NE.AND UP0, UPT, UR4, 0x1d, UPT ;  /* 0x0000001d0400788c */ /* 0x000fd2000bf05270 */
[----:B------:R-:W-:Y:S05]  /*88c0*/  BRA.U !UP0, `(.L_x_14857) ;  /* 0x0000000108707547 */ /* 0x000fea000b800000 */
[----:B------:R-:W-:-:S09]  /*88d0*/  UISETP.NE.AND UP0, UPT, UR4, 0x2c, UPT ;  /* 0x0000002c0400788c */ /* 0x000fd2000bf05270 */
[----:B------:R-:W-:Y:S05]  /*88e0*/  BRA.U !UP0, `(.L_x_14858) ;  /* 0x0000000108487547 */ /* 0x000fea000b800000 */
.L_x_14836:
        /* <DEDUP_REMOVED lines=16> */
.L_x_14859:
[----:B------:R-:W-:Y:S01]  /*89f0*/  IMAD.MOV.U32 R0, RZ, RZ, RZ ;  /* 0x000000ffff007224 */ /* 0x000fe200078e00ff */
[----:B------:R-:W-:Y:S06]  /*8a00*/  BRA `(.L_x_14837) ;  /* 0x0000000000347947 */ /* 0x000fec0003800000 */
.L_x_14858:
        /* <DEDUP_REMOVED lines=8> */
.L_x_14857:
[----:B------:R-:W2:Y:S02]  /*8a90*/  LDG.E.64 R2, desc[UR36][R2.64] ;  /* 0x0000002402027981 */ /* 0x000ea4000c1e1b00 */
[----:B--2---:R0:W2:Y:S02]  /*8aa0*/  I2F.U64 R0, R2 ;  /* 0x0000000200007312 */ /* 0x0040a40000301000 */
[----:B0-2---:R-:W-:Y:S05]  /*8ab0*/  BRA `(.L_x_14837) ;  /* 0x0000000000087947 */ /* 0x005fea0003800000 */
.L_x_14856:
[----:B------:R-:W2:Y:S02]  /*8ac0*/  LDG.E R0, desc[UR36][R2.64] ;  /* 0x0000002402007981 */ /* 0x000ea4000c1e1900 */
[----:B--2---:R-:W-:-:S07]  /*8ad0*/  I2FP.F32.U32 R0, R0 ;  /* 0x0000000000007245 */ /* 0x004fce0000201000 */
.L_x_14837:
[----:B------:R-:W-:Y:S05]  /*8ae0*/  BSYNC.RECONVERGENT B6 ;  /* 0x0000000000067941 */ /* 0x000fea0003800200 */
.L_x_14831:
[----:B------:R-:W2:Y:S01]  /*8af0*/  LDCU UR4, c[0x0][0x818] ;  /* 0x00010300ff0477ac */ /* 0x000ea20008000800 */
[C---:B0---45:R-:W-:Y:S01]  /*8b00*/  FMUL.FTZ R3, R25.reuse, R25 ;  /* 0x0000001919037220 */ /* 0x071fe20000410000 */
[----:B------:R-:W-:Y:S02]  /*8b10*/  HADD2.F32 R5, -RZ, R18.H0_H0 ;  /* 0x20000012ff057230 */ /* 0x000fe40000004100 */
[----:B-1-3--:R-:W-:Y:S01]  /*8b20*/  FMUL.FTZ R22, R25, R22 ;  /* 0x0000001619167220 */ /* 0x00afe20000410000 */
[----:B------:R-:W0:Y:S01]  /*8b30*/  LDCU.64 UR6, c[0x0][0x7d8] ;  /* 0x0000fb00ff0677ac */ /* 0x000e220008000a00 */
[----:B--2---:R-:W-:Y:S01]  /*8b40*/  FMUL.FTZ R3, R3, R26 ;  /* 0x0000001a03037220 */ /* 0x004fe20000410000 */
[----:B------:R-:W-:-:S05]  /*8b50*/  HADD2.F32 R2, -RZ, R19.H0_H0 ;  /* 0x20000013ff027230 */ /* 0x000fca0000004100 */
        /* <DEDUP_REMOVED lines=8> */
[----:B------:R-:W-:Y:S02]  /*8be0*/  IMAD.X R3, RZ, RZ, UR7, P0 ;  /* 0x00000007ff037e24 */ /* 0x000fe400080e06ff */
        /* <DEDUP_REMOVED lines=14> */
.L_x_14863:
[----:B------:R-:W-:-:S06]  /*8cd0*/  HADD2.F32 R5, -RZ, R22.H0_H0 ;  /* 0x20000016ff057230 */ /* 0x000fcc0000004100 */
[----:B------:R-:W0:Y:S02]  /*8ce0*/  F2I.S64.TRUNC R4, R5 ;  /* 0x0000000500047311 */ /* 0x000e24000020d900 */
[----:B0-----:R0:W-:Y:S01]  /*8cf0*/  STG.E.U8 desc[UR36][R2.64], R4 ;  /* 0x0000000402007986 */ /* 0x0011e2000c101124 */
[----:B------:R-:W-:Y:S05]  /*8d00*/  BRA `(.L_x_14865) ;  /* 0x0000000c00707947 */ /* 0x000fea0003800000 */
.L_x_14862:
        /* <DEDUP_REMOVED lines=10> */
.L_x_14867:
[----:B------:R-:W-:-:S04]  /*8db0*/  HADD2.F32 R22, -RZ, R22.H0_H0 ;  /* 0x20000016ff167230 */ /* 0x000fc80000004100 */
[----:B------:R-:W0:Y:S02]  /*8dc0*/  F2I.FTZ.TRUNC.NTZ R5, R22 ;  /* 0x0000001600057305 */ /* 0x000e24000021f100 */
[----:B0-----:R0:W-:Y:S01]  /*8dd0*/  STG.E desc[UR36][R2.64], R5 ;  /* 0x0000000502007986 */ /* 0x0011e2000c101924 */
[----:B------:R-:W-:Y:S05]  /*8de0*/  BRA `(.L_x_14865) ;  /* 0x0000000c00387947 */ /* 0x000fea0003800000 */
.L_x_14866:
[----:B------:R-:W-:-:S04]  /*8df0*/  HADD2.F32 R22, -RZ, R22.H0_H0 ;  /* 0x20000016ff167230 */ /* 0x000fc80000004100 */
[----:B------:R-:W0:Y:S02]  /*8e00*/  F2I.FTZ.TRUNC.NTZ R5, R22 ;  /* 0x0000001600057305 */ /* 0x000e24000021f100 */
[----:B0-----:R0:W-:Y:S01]  /*8e10*/  STG.E.U16 desc[UR36][R2.64], R5 ;  /* 0x0000000502007986 */ /* 0x0011e2000c101524 */
[----:B------:R-:W-:Y:S05]  /*8e20*/  BRA `(.L_x_14865) ;  /* 0x0000000c00287947 */ /* 0x000fea0003800000 */
.L_x_14861:
        /* <DEDUP_REMOVED lines=9> */
.L_x_14869:
[----:B------:R0:W-:Y:S01]  /*8ec0*/  STG.E.U16 desc[UR36][R2.64], R22 ;  /* 0x0000001602007986 */ /* 0x0001e2000c101524 */
[----:B------:R-:W-:Y:S05]  /*8ed0*/  BRA `(.L_x_14865) ;  /* 0x0000000800fc7947 */ /* 0x000fea0003800000 */
.L_x_14868:
        /* <DEDUP_REMOVED lines=10> */
.L_x_14871:
[----:B------:R-:W-:-:S05]  /*8f80*/  HADD2.F32 R0, -RZ, R22.H0_H0 ;  /* 0x20000016ff007230 */ /* 0x000fca0000004100 */
[----:B------:R-:W-:-:S04]  /*8f90*/  F2FP.F16.F32.PACK_AB R0, RZ, R0 ;  /* 0x00000000ff00723e */ /* 0x000fc800000000ff */
[----:B------:R-:W-:-:S05]  /*8fa0*/  PRMT R0, R0, 0x5410, RZ ;  /* 0x0000541000007816 */ /* 0x000fca00000000ff */
[----:B------:R0:W-:Y:S01]  /*8fb0*/  STG.E desc[UR36][R2.64], R0 ;  /* 0x0000000002007986 */ /* 0x0001e2000c101924 */
[----:B------:R-:W-:Y:S05]  /*8fc0*/  BRA `(.L_x_14865) ;  /* 0x0000000800c07947 */ /* 0x000fea0003800000 */
.L_x_14870:
[----:B------:R-:W-:-:S05]  /*8fd0*/  HADD2.F32 R4, -RZ, R22.H0_H0 ;  /* 0x20000016ff047230 */ /* 0x000fca0000004100 */
[----:B------:R-:W-:-:S06]  /*8fe0*/  FMUL.FTZ R4, R4, 1 ;  /* 0x3f80000004047820 */ /* 0x000fcc0000410000 */
[----:B------:R-:W0:Y:S02]  /*8ff0*/  F2F.F64.F32 R4, R4 ;  /* 0x0000000400047310 */ /* 0x000e240000201800 */
[----:B0-----:R0:W-:Y:S01]  /*9000*/  STG.E.64 desc[UR36][R2.64], R4 ;  /* 0x0000000402007986 */ /* 0x0011e2000c101b24 */
[----:B------:R-:W-:Y:S05]  /*9010*/  BRA `(.L_x_14865) ;  /* 0x0000000800ac7947 */ /* 0x000fea0003800000 */
.L_x_14860:
        /* <DEDUP_REMOVED lines=13> */
.L_x_14874:
[----:B------:R-:W-:Y:S01]  /*90f0*/  HADD2.F32 R22, -RZ, R22.H0_H0 ;  /* 0x20000016ff167230 */ /* 0x000fe20000004100 */
[----:B------:R-:W-:-:S04]  /*9100*/  CS2R R6, SRZ ;  /* 0x0000000000067805 */ /* 0x000fc8000001ff00 */
[----:B------:R-:W-:-:S06]  /*9110*/  FMUL.FTZ R4, R22, 1 ;  /* 0x3f80000016047820 */ /* 0x000fcc0000410000 */
[----:B------:R-:W0:Y:S02]  /*9120*/  F2F.F64.F32 R4, R4 ;  /* 0x0000000400047310 */ /* 0x000e240000201800 */
[----:B0-----:R4:W-:Y:S01]  /*9130*/  STG.E.128 desc[UR36][R2.64], R4 ;  /* 0x0000000402007986 */ /* 0x0019e2000c101d24 */
[----:B------:R-:W-:Y:S05]  /*9140*/  BRA `(.L_x_14865) ;  /* 0x0000000800607947 */ /* 0x000fea0003800000 */
.L_x_14873:
        /* <DEDUP_REMOVED lines=19> */
.L_x_14878:
[----:B------:R-:W-:Y:S05]  /*9280*/  BSYNC.RECONVERGENT B0 ;  /* 0x0000000000007941 */ /* 0x000fea0003800200 */
.L_x_14877:
[----:B------:R-:W-:-:S05]  /*9290*/  LOP3.LUT R5, R0, 0x80, R5, 0xf8, !PT ;  /* 0x0000008000057812 */ /* 0x000fca00078ef805 */
[----:B------:R1:W-:Y:S01]  /*92a0*/  STG.E.U8 desc[UR36][R2.64], R5 ;  /* 0x0000000502007986 */ /* 0x0003e2000c101124 */
[----:B------:R-:W-:Y:S05]  /*92b0*/  BRA `(.L_x_14865) ;  /* 0x0000000800047947 */ /* 0x000fea0003800000 */
.L_x_14876:
        /* <DEDUP_REMOVED lines=15> */
.L_x_14880:
[----:B------:R-:W-:Y:S05]  /*93b0*/  BSYNC.RECONVERGENT B0 ;  /* 0x0000000000007941 */ /* 0x000fea0003800200 */
.L_x_14879:
[----:B------:R-:W-:-:S05]  /*93c0*/  LOP3.LUT R5, R0, 0x80, R5, 0xf8, !PT ;  /* 0x0000008000057812 */ /* 0x000fca00078ef805 */
[----:B------:R2:W-:Y:S01]  /*93d0*/  STG.E.U8 desc[UR36][R2.64], R5 ;  /* 0x0000000502007986 */ /* 0x0005e2000c101124 */
[----:B------:R-:W-:Y:S05]  /*93e0*/  BRA `(.L_x_14865) ;  /* 0x0000000400b87947 */ /* 0x000fea0003800000 */
.L_x_14875:
[----:B------:R-:W-:-:S05]  /*93f0*/  HADD2.F32 R0, -RZ, R22.H0_H0 ;  /* 0x20000016ff007230 */ /* 0x000fca0000004100 */
[----:B------:R-:W-:-:S05]  /*9400*/  F2FP.BF16.F32.PACK_AB R0, RZ, R0 ;  /* 0x00000000ff00723e */ /* 0x000fca00000010ff */
[----:B------:R0:W-:Y:S01]  /*9410*/  STG.E.U16 desc[UR36][R2.64], R0 ;  /* 0x0000000002007986 */ /* 0x0001e2000c101524 */
[----:B------:R-:W-:Y:S05]  /*9420*/  BRA `(.L_x_14865) ;  /* 0x0000000400a87947 */ /* 0x000fea0003800000 */
.L_x_14872:
        /* <DEDUP_REMOVED lines=12> */
.L_x_14883:
        /* <DEDUP_REMOVED lines=13> */
.L_x_14886:
[----:B------:R-:W-:-:S04]  /*95c0*/  SHF.R.U32.HI R0, RZ, 0x14, R5 ;  /* 0x00000014ff007819 */ /* 0x000fc80000011605 */
[----:B------:R-:W-:-:S04]  /*95d0*/  LOP3.LUT R0, R0, 0x1, RZ, 0xc0, !PT ;  /* 0x0000000100007812 */ /* 0x000fc800078ec0ff */
[----:B------:R-:W-:-:S04]  /*95e0*/  IADD3 R0, PT, PT, R5, 0x487ffff, R0 ;  /* 0x0487ffff05007810 */ /* 0x000fc80007ffe000 */
[----:B------:R-:W-:-:S04]  /*95f0*/  SHF.R.U32.HI R0, RZ, 0x14, R0 ;  /* 0x00000014ff007819 */ /* 0x000fc80000011600 */
[----:B------:R-:W-:-:S07]  /*9600*/  LOP3.LUT R4, R0, 0xff, RZ, 0xc0, !PT ;  /* 0x000000ff00047812 */ /* 0x000fce00078ec0ff */
.L_x_14887:
[----:B------:R-:W-:-:S04]  /*9610*/  SHF.R.U32.HI R5, RZ, 0x18, R5 ;  /* 0x00000018ff057819 */ /* 0x000fc80000011605 */
[----:B------:R-:W-:-:S04]  /*9620*/  LOP3.LUT R4, R4, 0x80, R5, 0xf8, !PT ;  /* 0x0000008004047812 */ /* 0x000fc800078ef805 */
[----:B------:R-:W-:-:S07]  /*9630*/  PRMT R0, R4, 0x7610, R0 ;  /* 0x0000761004007816 */ /* 0x000fce0000000000 */
.L_x_14885:
[----:B------:R-:W-:Y:S05]  /*9640*/  BSYNC.RECONVERGENT B0 ;  /* 0x0000000000007941 */ /* 0x000fea0003800200 */
.L_x_14884:
[----:B------:R0:W-:Y:S01]  /*9650*/  STG.E.U8 desc[UR36][R2.64], R0 ;  /* 0x0000000002007986 */ /* 0x0001e2000c101124 */
[----:B------:R-:W-:Y:S05]  /*9660*/  BRA `(.L_x_14865) ;  /* 0x0000000400187947 */ /* 0x000fea0003800000 */
.L_x_14882:
        /* <DEDUP_REMOVED lines=13> */
.L_x_14890:
[----:B------:R-:W-:-:S04]  /*9740*/  SHF.R.U32.HI R0, RZ, 0x15, R5 ;  /* 0x00000015ff007819 */ /* 0x000fc80000011605 */
[----:B------:R-:W-:-:S04]  /*9750*/  LOP3.LUT R0, R0, 0x1, RZ, 0xc0, !PT ;  /* 0x0000000100007812 */ /* 0x000fc800078ec0ff */
[----:B------:R-:W-:-:S04]  /*9760*/  IADD3 R0, PT, PT, R5, 0x88fffff, R0 ;  /* 0x088fffff05007810 */ /* 0x000fc80007ffe000 */
[----:B------:R-:W-:-:S04]  /*9770*/  SHF.R.U32.HI R0, RZ, 0x15, R0 ;  /* 0x00000015ff007819 */ /* 0x000fc80000011600 */
[----:B------:R-:W-:-:S07]  /*9780*/  LOP3.LUT R4, R0, 0xff, RZ, 0xc0, !PT ;  /* 0x000000ff00047812 */ /* 0x000fce00078ec0ff */
.L_x_14891:
[----:B------:R-:W-:-:S04]  /*9790*/  SHF.R.U32.HI R5, RZ, 0x18, R5 ;  /* 0x00000018ff057819 */ /* 0x000fc80000011605 */
[----:B------:R-:W-:-:S04]  /*97a0*/  LOP3.LUT R4, R4, 0x80, R5, 0xf8, !PT ;  /* 0x0000008004047812 */ /* 0x000fc800078ef805 */
[----:B------:R-:W-:-:S07]  /*97b0*/  PRMT R0, R4, 0x7610, R0 ;  /* 0x0000761004007816 */ /* 0x000fce0000000000 */
.L_x_14889:
[----:B------:R-:W-:Y:S05]  /*97c0*/  BSYNC.RECONVERGENT B0 ;  /* 0x0000000000007941 */ /* 0x000fea0003800200 */
.L_x_14888:
[----:B------:R0:W-:Y:S01]  /*97d0*/  STG.E.U8 desc[UR36][R2.64], R0 ;  /* 0x0000000002007986 */ /* 0x0001e2000c101124 */
[----:B------:R-:W-:Y:S05]  /*97e0*/  BRA `(.L_x_14865) ;  /* 0x0000000000b87947 */ /* 0x000fea0003800000 */
.L_x_14881:
[----:B------:R-:W-:-:S09]  /*97f0*/  UISETP.NE.AND UP0, UPT, UR4, 0x1c, UPT ;  /* 0x0000001c0400788c */ /* 0x000fd2000bf05270 */
[----:B------:R-:W-:Y:S05]  /*9800*/  BRA.U !UP0, `(.L_x_14892) ;  /* 0x0000000108a47547 */ /* 0x000fea000b800000 */
[----:B------:R-:W-:-:S09]  /*9810*/  UISETP.NE.AND UP0, UPT, UR4, 0x1d, UPT ;  /* 0x0000001d0400788c */ /* 0x000fd2000bf05270 */
[----:B------:R-:W-:Y:S05]  /*9820*/  BRA.U !UP0, `(.L_x_14893) ;  /* 0x00000001088c7547 */ /* 0x000fea000b800000 */
[----:B------:R-:W-:-:S09]  /*9830*/  UISETP.NE.AND UP0, UPT, UR4, 0x2c, UPT ;  /* 0x0000002c0400788c */ /* 0x000fd2000bf05270 */
[----:B------:R-:W-:Y:S05]  /*9840*/  BRA.U !UP0, `(.L_x_14894) ;  /* 0x0000000108447547 */ /* 0x000fea000b800000 */
.L_x_14864:
        /* <DEDUP_REMOVED lines=10> */
[----:B---3--:R-:W-:Y:S01]  /*98f0*/  IMAD.U32 R6, RZ, RZ, UR8 ;  /* 0x00000008ff067e24 */ /* 0x008fe2000f8e00ff */
[----:B------:R-:W-:Y:S01]  /*9900*/  MOV R7, UR9 ;  /* 0x0000000900077c02 */ /* 0x000fe20008000f00 */
[----:B----4-:R-:W-:Y:S02]  /*9910*/  IMAD.U32 R10, RZ, RZ, UR4 ;  /* 0x00000004ff0a7e24 */ /* 0x010fe4000f8e00ff */
[----:B-1----:R-:W-:-:S07]  /*9920*/  IMAD.U32 R11, RZ, RZ, UR5 ;  /* 0x00000005ff0b7e24 */ /* 0x002fce000f8e00ff */
[----:B------:R-:W-:-:S07]  /*9930*/  LEPC R20, `(.L_x_14895) ;  /* 0x000000001014794e */ /* 0x000fce0000000000 */
[----:B--2---:R-:W-:Y:S05]  /*9940*/  CALL.ABS.NOINC R2 ;  /* 0x0000000002007343 */ /* 0x004fea0003c00000 */
.L_x_14895:
[----:B------:R-:W-:Y:S05]  /*9950*/  BRA `(.L_x_14865) ;  /* 0x00000000005c7947 */ /* 0x000fea0003800000 */
.L_x_14894:
[----:B------:R-:W-:-:S05]  /*9960*/  HADD2.F32 R5, -RZ, R22.H0_H0 ;  /* 0x20000016ff057230 */ /* 0x000fca0000004100 */
        /* <DEDUP_REMOVED lines=15> */
.L_x_14893:
[----:B------:R-:W-:-:S06]  /*9a60*/  HADD2.F32 R4, -RZ, R22.H0_H0 ;  /* 0x20000016ff047230 */ /* 0x000fcc0000004100 */
[----:B------:R-:W0:Y:S02]  /*9a70*/  F2I.U64.TRUNC R4, R4 ;  /* 0x0000000400047311 */ /* 0x000e24000020d800 */
[----:B0-----:R0:W-:Y:S01]  /*9a80*/  STG.E.64 desc[UR36][R2.64], R4 ;  /* 0x0000000402007986 */ /* 0x0011e2000c101b24 */
[----:B------:R-:W-:Y:S05]  /*9a90*/  BRA `(.L_x_14865) ;  /* 0x00000000000c7947 */ /* 0x000fea0003800000 */
.L_x_14892:
[----:B------:R-:W-:-:S04]  /*9aa0*/  HADD2.F32 R22, -RZ, R22.H0_H0 ;  /* 0x20000016ff167230 */ /* 0x000fc80000004100 */
[----:B------:R-:W0:Y:S02]  /*9ab0*/  F2I.FTZ.U32.TRUNC.NTZ R5, R22 ;  /* 0x0000001600057305 */ /* 0x000e24000021f000 */
[----:B0-----:R0:W-:Y:S02]  /*9ac0*/  STG.E desc[UR36][R2.64], R5 ;  /* 0x0000000502007986 */ /* 0x0011e4000c101924 */
.L_x_14865:
[----:B------:R-:W-:-:S07]  /*9ad0*/  VIADD R17, R17, 0x80 ;  /* 0x0000008011117836 */ /* 0x000fce0000000000 */
.L_x_14645:
[----:B------:R-:W-:Y:S05]  /*9ae0*/  BSYNC.RECONVERGENT B7 ;  /* 0x0000000000077941 */ /* 0x000fea0003800200 */
.L_x_14644:
[----:B------:R-:W5:Y:S01]  /*9af0*/  LDCU UR4, c[0x0][0x380] ;  /* 0x00007000ff0477ac */ /* 0x000f620008000800 */
[----:B------:R-:W-:Y:S01]  /*9b00*/  BSSY.RECONVERGENT B7, `(.L_x_14896) ;  /* 0x0000999000077945 */ /* 0x000fe20003800200 */
[----:B-----5:R-:W-:-:S13]  /*9b10*/  ISETP.GE.AND P0, PT, R17, UR4, PT ;  /* 0x0000000411007c0c */ /* 0x020fda000bf06270 */
[----:B------:R-:W-:Y:S05]  /*9b20*/  @P0 BRA `(.L_x_14897) ;  /* 0x0000009800580947 */ /* 0x000fea0003800000 */
[----:B------:R-:W5:Y:S01]  /*9b30*/  LDCU UR4, c[0x0][0x388] ;  /* 0x00007100ff0477ac */ /* 0x000f620008000800 */
[----:B------:R-:W-:Y:S01]  /*9b40*/  CS2R R24, SRZ ;  /* 0x0000000000187805 */ /* 0x000fe2000001ff00 */
[----:B------:R-:W-:Y:S01]  /*9b50*/  IMAD.MOV.U32 R26, RZ, RZ, RZ ;  /* 0x000000ffff1a7224 */ /* 0x000fe200078e00ff */
[----:B0-----:R-:W-:Y:S02]  /*9b60*/  CS2R R22, SRZ ;  /* 0x0000000000167805 */ /* 0x001fe4000001ff00 */
[----:B------:R-:W-:Y:S01]  /*9b70*/  MOV R19, RZ ;  /* 0x000000ff00137202 */ /* 0x000fe20000000f00 */
[----:B------:R-:W-:Y:S02]  /*9b80*/  IMAD.MOV.U32 R0, RZ, RZ, RZ ;  /* 0x000000ffff007224 */ /* 0x000fe400078e00ff */
[----:B------:R-:W-:Y:S01]  /*9b90*/  IMAD.MOV.U32 R16, RZ, RZ, RZ ;  /* 0x000000ffff107224 */ /* 0x000fe200078e00ff */
[----:B-----5:R-:W-:-:S09]  /*9ba0*/  UISETP.NE.AND UP0, UPT, UR4, URZ, UPT ;  /* 0x000000ff0400728c */ /* 0x020fd2000bf05270 */
[----:B------:R-:W-:Y:S05]  /*9bb0*/  BRA.U !UP0, `(.L_x_14898) ;  /* 0x0000001d08c87547 */ /* 0x000fea000b800000 */
[----:B------:R-:W4:Y:S01]  /*9bc0*/  LDCU.64 UR4, c[0x0][0x390] ;  /* 0x00007200ff0477ac */ /* 0x000f220008000a00 */
[----:B------:R-:W-:Y:S01]  /*9bd0*/  IMAD.MOV.U32 R16, RZ, RZ, RZ ;  /* 0x000000ffff107224 */ /* 0x000fe200078e00ff */
[----:B------:R-:W0:Y:S01]  /*9be0*/  LDCU UR6, c[0x0][0x38c] ;  /* 0x00007180ff0677ac */ /* 0x000e220008000800 */
[----:B------:R-:W5:Y:S01]  /*9bf0*/  LDCU.128 UR12, c[0x0][0x4c0] ;  /* 0x00009800ff0c77ac */ /* 0x000f620008000c00 */
[----:B------:R-:W5:Y:S01]  /*9c00*/  LDCU.64 UR8, c[0x0][0x4b8] ;  /* 0x00009700ff0877ac */ /* 0x000f620008000a00 */
[----:B------:R-:W-:Y:S01]  /*9c10*/  UISETP.NE.AND UP0, UPT, UR45, URZ, UPT ;  /* 0x000000ff2d00728c */ /* 0x000fe2000bf05270 */
[----:B----4-:R-:W-:-:S05]  /*9c20*/  IMAD.HI.U32 R4, R17, UR4, R16 ;  /* 0x0000000411047c27 */ /* 0x010fca000f8e0010 */
[----:B-123--:R-:W-:Y:S01]  /*9c30*/  SHF.R.U32.HI R5, RZ, UR5, R4 ;  /* 0x00000005ff057c19 */ /* 0x00efe20008011604 */
[----:B------:R-:W1:Y:S04]  /*9c40*/  LDCU.64 UR4, c[0x0][0x4d0] ;  /* 0x00009a00ff0477ac */ /* 0x000e680008000a00 */
[----:B------:R-:W-:-:S04]  /*9c50*/  IMAD.MOV R24, RZ, RZ, -R5 ;  /* 0x000000ffff187224 */ /* 0x000fc800078e0a05 */
[----:B0-----:R-:W-:-:S04]  /*9c60*/  IMAD R24, R24, UR6, R17 ;  /* 0x0000000618187c24 */ /* 0x001fc8000f8e0211 */
[C---:B-----5:R-:W-:Y:S02]  /*9c70*/  IMAD R19, R24.reuse, UR12, RZ ;  /* 0x0000000c18137c24 */ /* 0x060fe4000f8e02ff */
[C---:B------:R-:W-:Y:S02]  /*9c80*/  IMAD R22, R24.reuse, UR13, RZ ;  /* 0x0000000d18167c24 */ /* 0x040fe4000f8e02ff */
[C---:B------:R-:W-:Y:S02]  /*9c90*/  IMAD R23, R24.reuse, UR14, RZ ;  /* 0x0000000e18177c24 */ /* 0x040fe4000f8e02ff */
[C---:B------:R-:W-:Y:S02]  /*9ca0*/  IMAD R25, R24.reuse, UR15, RZ ;  /* 0x0000000f18197c24 */ /* 0x040fe4000f8e02ff */
[C---:B------:R-:W-:Y:S02]  /*9cb0*/  IMAD R16, R24.reuse, UR8, RZ ;  /* 0x0000000818107c24 */ /* 0x040fe4000f8e02ff */
[----:B------:R-:W-:-:S02]  /*9cc0*/  IMAD R0, R24, UR9, RZ ;  /* 0x0000000918007c24 */ /* 0x000fc4000f8e02ff */
[C---:B-1----:R-:W-:Y:S02]  /*9cd0*/  IMAD R26, R24.reuse, UR4, RZ ;  /* 0x00000004181a7c24 */ /* 0x042fe4000f8e02ff */
        /* <DEDUP_REMOVED lines=466> */
[----:B------:R-:W3:Y:S02]  /*ba00*/  LDCU.64 UR8, c[0x0][0x7b8] ;  /* 0x0000f700ff0877ac */ /* 0x000ee40008000a00 */
        /* <DEDUP_REMOVED lines=13> */
.L_x_14898:
        /* <DEDUP_REMOVED lines=19> */
.L_x_14902:
[----:B------:R-:W2:Y:S02]  /*bc10*/  LDG.E.U8 R2, desc[UR36][R2.64] ;  /* 0x0000002402027981 */ /* 0x000ea4000c1e1100 */
[----:B--2---:R-:W-:-:S04]  /*bc20*/  I2FP.F32.U32 R0, R2 ;  /* 0x0000000200007245 */ /* 0x004fc80000201000 */
[----:B------:R-:W-:-:S04]  /*bc30*/  F2FP.F16.F32.PACK_AB R0, RZ, R0 ;  /* 0x00000000ff00723e */ /* 0x000fc800000000ff */
[----:B------:R-:W-:Y:S01]  /*bc40*/  PRMT R18, R0, 0x7610, R18 ;  /* 0x0000761000127816 */ /* 0x000fe20000000012 */
[----:B------:R-:W-:Y:S06]  /*bc50*/  BRA `(.L_x_14904) ;  /* 0x0000000c00d47947 */ /* 0x000fec0003800000 */
.L_x_14901:
        /* <DEDUP_REMOVED lines=11> */
.L_x_14906:
[----:B------:R-:W2:Y:S02]  /*bd10*/  LDG.E R2, desc[UR36][R2.64] ;  /* 0x0000002402027981 */ /* 0x000ea4000c1e1900 */
[----:B--2---:R-:W-:-:S04]  /*bd20*/  I2FP.F32.S32 R0, R2 ;  /* 0x0000000200007245 */ /* 0x004fc80000201400 */
[----:B------:R-:W-:-:S04]  /*bd30*/  F2FP.F16.F32.PACK_AB R0, RZ, R0 ;  /* 0x00000000ff00723e */ /* 0x000fc800000000ff */
[----:B------:R-:W-:Y:S01]  /*bd40*/  PRMT R18, R0, 0x7610, R18 ;  /* 0x0000761000127816 */ /* 0x000fe20000000012 */
[----:B------:R-:W-:Y:S06]  /*bd50*/  BRA `(.L_x_14904) ;  /* 0x0000000c00947947 */ /* 0x000fec0003800000 */
.L_x_14905:
[----:B------:R-:W2:Y:S02]  /*bd60*/  LDG.E.U16 R2, desc[UR36][R2.64] ;  /* 0x0000002402027981 */ /* 0x000ea4000c1e1500 */
[----:B--2---:R-:W0:Y:S02]  /*bd70*/  I2F.S16 R0, R2 ;  /* 0x0000000200007306 */ /* 0x004e240000101400 */
[----:B0-----:R-:W-:-:S04]  /*bd80*/  F2FP.F16.F32.PACK_AB R0, RZ, R0 ;  /* 0x00000000ff00723e */ /* 0x001fc800000000ff */
[----:B------:R-:W-:Y:S01]  /*bd90*/  PRMT R18, R0, 0x7610, R18 ;  /* 0x0000761000127816 */ /* 0x000fe20000000012 */
[----:B------:R-:W-:Y:S06]  /*bda0*/  BRA `(.L_x_14904) ;  /* 0x0000000c00807947 */ /* 0x000fec0003800000 */
.L_x_14900:
        /* <DEDUP_REMOVED lines=9> */
.L_x_14908:
[----:B------:R0:W5:Y:S01]  /*be40*/  LDG.E.U16 R18, desc[UR36][R2.64] ;  /* 0x0000002402127981 */ /* 0x000162000c1e1500 */
[----:B------:R-:W-:Y:S05]  /*be50*/  BRA `(.L_x_14904) ;  /* 0x0000000c00547947 */ /* 0x000fea0003800000 */
.L_x_14907:
        /* <DEDUP_REMOVED lines=9> */
.L_x_14910:
[----:B------:R1:W5:Y:S01]  /*bef0*/  LDG.E.U16 R18, desc[UR36][R2.64] ;  /* 0x0000002402127981 */ /* 0x000362000c1e1500 */
[----:B------:R-:W-:Y:S05]  /*bf00*/  BRA `(.L_x_14904) ;  /* 0x0000000c00287947 */ /* 0x000fea0003800000 */
.L_x_14909:
        /* <DEDUP_REMOVED lines=13> */
.L_x_14899:
        /* <DEDUP_REMOVED lines=14> */
.L_x_14913:
        /* <DEDUP_REMOVED lines=13> */
.L_x_14912:
        /* <DEDUP_REMOVED lines=27> */
.L_x_14915:
        /* <DEDUP_REMOVED lines=14> */
.L_x_14914:
[----:B------:R-:W2:Y:S02]  /*c420*/  LDG.E.U16 R0, desc[UR36][R2.64] ;  /* 0x0000002402007981 */ /* 0x000ea4000c1e1500 */
[----:B--2---:R-:W-:-:S05]  /*c430*/  IMAD.U32 R0, R0, 0x10000, RZ ;  /* 0x0001000000007824 */ /* 0x004fca00078e00ff */
[----:B------:R-:W-:-:S04]  /*c440*/  F2FP.F16.F32.PACK_AB R0, RZ, R0 ;  /* 0x00000000ff00723e */ /* 0x000fc800000000ff */
[----:B------:R-:W-:Y:S01]  /*c450*/  PRMT R18, R0, 0x7610, R18 ;  /* 0x0000761000127816 */ /* 0x000fe20000000012 */
[----:B------:R-:W-:Y:S06]  /*c460*/  BRA `(.L_x_14904) ;  /* 0x0000000400d07947 */ /* 0x000fec0003800000 */
.L_x_14911:
        /* <DEDUP_REMOVED lines=13> */
.L_x_14918:
        /* <DEDUP_REMOVED lines=21> */
.L_x_14922:
[----:B------:R-:W-:Y:S05]  /*c690*/  BSYNC.RECONVERGENT B1 ;  /* 0x0000000000017941 */ /* 0x000fea0003800200 */
.L_x_14921:
[----:B------:R-:W-:Y:S01]  /*c6a0*/  IMAD.SHL.U32 R0, R0, 0x100000, RZ ;  /* 0x0010000000007824 */ /* 0x000fe200078e00ff */
[----:B------:R-:W-:-:S04]  /*c6b0*/  LEA R2, R2, 0x3b800000, 0x17 ;  /* 0x3b80000002027811 */ /* 0x000fc800078eb8ff */
[----:B------:R-:W-:-:S07]  /*c6c0*/  LOP3.LUT R0, R2, R0, R7, 0xfe, !PT ;  /* 0x0000000002007212 */ /* 0x000fce00078efe07 */
.L_x_14920:
[----:B------:R-:W-:Y:S05]  /*c6d0*/  BSYNC.RECONVERGENT B0 ;  /* 0x0000000000007941 */ /* 0x000fea0003800200 */
.L_x_14919:
[----:B------:R-:W-:-:S04]  /*c6e0*/  F2FP.F16.F32.PACK_AB R0, RZ, R0 ;  /* 0x00000000ff00723e */ /* 0x000fc800000000ff */
[----:B------:R-:W-:Y:S01]  /*c6f0*/  PRMT R18, R0, 0x7610, R18 ;  /* 0x0000761000127816 */ /* 0x000fe20000000012 */
[----:B------:R-:W-:Y:S06]  /*c700*/  BRA `(.L_x_14904) ;  /* 0x0000000400287947 */ /* 0x000fec0003800000 */
.L_x_14917:
        /* <DEDUP_REMOVED lines=21> */
.L_x_14926:
[----:B------:R-:W-:Y:S05]  /*c860*/  BSYNC.RECONVERGENT B1 ;  /* 0x0000000000017941 */ /* 0x000fea0003800200 */
.L_x_14925:
[----:B------:R-:W-:Y:S01]  /*c870*/  IMAD.SHL.U32 R0, R0, 0x200000, RZ ;  /* 0x0020000000007824 */ /* 0x000fe200078e00ff */
[----:B------:R-:W-:-:S04]  /*c880*/  LEA R2, R2, 0x37800000, 0x17 ;  /* 0x3780000002027811 */ /* 0x000fc800078eb8ff */
[----:B------:R-:W-:-:S07]  /*c890*/  LOP3.LUT R0, R2, R0, R7, 0xfe, !PT ;  /* 0x0000000002007212 */ /* 0x000fce00078efe07 */
.L_x_14924:
[----:B------:R-:W-:Y:S05]  /*c8a0*/  BSYNC.RECONVERGENT B0 ;  /* 0x0000000000007941 */ /* 0x000fea0003800200 */
.L_x_14923:
[----:B------:R-:W-:-:S04]  /*c8b0*/  F2FP.F16.F32.PACK_AB R0, RZ, R0 ;  /* 0x00000000ff00723e */ /* 0x000fc800000000ff */
[----:B------:R-:W-:Y:S01]  /*c8c0*/  PRMT R18, R0, 0x7610, R18 ;  /* 0x0000761000127816 */ /* 0x000fe20000000012 */
[----:B------:R-:W-:Y:S06]  /*c8d0*/  BRA `(.L_x_14904) ;  /* 0x0000000000b47947 */ /* 0x000fec0003800000 */
.L_x_14916:
        /* <DEDUP_REMOVED lines=14> */
.L_x_14930:
[----:B------:R-:W-:Y:S05]  /*c9c0*/  BSYNC.RECONVERGENT B0 ;  /* 0x0000000000007941 */ /* 0x000fea0003800200 */
.L_x_14929:
[----:B------:R-:W-:-:S04]  /*c9d0*/  F2FP.F16.F32.PACK_AB R0, RZ, R0 ;  /* 0x00000000ff00723e */ /* 0x000fc800000000ff */
[----:B------:R-:W-:Y:S01]  /*c9e0*/  PRMT R18, R0, 0x7610, R18 ;  /* 0x0000761000127816 */ /* 0x000fe20000000012 */
[----:B------:R-:W-:Y:S06]  /*c9f0*/  BRA `(.L_x_14904) ;  /* 0x00000000006c7947 */ /* 0x000fec0003800000 */
.L_x_14903:
        /* <DEDUP_REMOVED lines=16> */
.L_x_14931:
[----:B------:R-:W-:Y:S01]  /*cb00*/  PRMT R18, RZ, 0x7610, R18 ;  /* 0x00007610ff127816 */ /* 0x000fe20000000012 */
[----:B------:R-:W-:Y:S06]  /*cb10*/  BRA `(.L_x_14904) ;  /* 0x0000000000247947 */ /* 0x000fec0003800000 */
.L_x_14928:
[----:B------:R-:W2:Y:S02]  /*cb20*/  LDG.E.64 R2, desc[UR36][R2.64] ;  /* 0x0000002402027981 */ /* 0x000ea4000c1e1b00 */
[----:B--2---:R-:W0:Y:S02]  /*cb30*/  I2F.U64 R0, R2 ;  /* 0x0000000200007312 */ /* 0x004e240000301000 */
[----:B0-----:R-:W-:-:S04]  /*cb40*/  F2FP.F16.F32.PACK_AB R0, RZ, R0 ;  /* 0x00000000ff00723e */ /* 0x001fc800000000ff */
[----:B------:R-:W-:Y:S01]  /*cb50*/  PRMT R18, R0, 0x7610, R18 ;  /* 0x0000761000127816 */ /* 0x000fe20000000012 */
[----:B------:R-:W-:Y:S06]  /*cb60*/  BRA `(.L_x_14904) ;  /* 0x0000000000107947 */ /* 0x000fec0003800000 */
.L_x_14927:
[----:B------:R-:W2:Y:S02]  /*cb70*/  LDG.E R2, desc[UR36][R2.64] ;  /* 0x0000002402027981 */ /* 0x000ea4000c1e1900 */
[----:B--2---:R-:W-:-:S04]  /*cb80*/  I2FP.F32.U32 R0, R2 ;  /* 0x0000000200007245 */ /* 0x004fc80000201000 */
[----:B------:R-:W-:-:S04]  /*cb90*/  F2FP.F16.F32.PACK_AB R0, RZ, R0 ;  /* 0x00000000ff00723e */ /* 0x000fc800000000ff */
[----:B------:R-:W-:-:S07]  /*cba0*/  PRMT R18, R0, 0x7610, R18 ;  /* 0x0000761000127816 */ /* 0x000fce0000000012 */
.L_x_14904:
[----:B------:R-:W0:Y:S01]  /*cbb0*/  LDCU.64 UR6, c[0x0][0x7e8] ;  /* 0x0000fd00ff0677ac */ /* 0x000e220008000a00 */
        /* <DEDUP_REMOVED lines=18> */
.L_x_14935:
[----:B------:R-:W2:Y:S02]  /*cce0*/  LDG.E.U8 R2, desc[UR36][R2.64] ;  /* 0x0000002402027981 */ /* 0x000ea4000c1e1100 */
[----:B--2---:R-:W-:-:S04]  /*ccf0*/  I2FP.F32.U32 R0, R2 ;  /* 0x0000000200007245 */ /* 0x004fc80000201000 */
[----:B------:R-:W-:-:S04]  /*cd00*/  F2FP.F16.F32.PACK_AB R0, RZ, R0 ;  /* 0x00000000ff00723e */ /* 0x000fc800000000ff */
[----:B------:R-:W-:Y:S01]  /*cd10*/  PRMT R19, R0, 0x7610, R19 ;  /* 0x0000761000137816 */ /* 0x000fe20000000013 */
[----:B------:R-:W-:Y:S06]  /*cd20*/  BRA `(.L_x_14937) ;  /* 0x0000000c00d47947 */ /* 0x000fec0003800000 */
.L_x_14934:
        /* <DEDUP_REMOVED lines=11> */
.L_x_14939:
[----:B------:R-:W2:Y:S02]  /*cde0*/  LDG.E R2, desc[UR36][R2.64] ;  /* 0x0000002402027981 */ /* 0x000ea4000c1e1900 */
[----:B--2---:R-:W-:-:S04]  /*cdf0*/  I2FP.F32.S32 R0, R2 ;  /* 0x0000000200007245 */ /* 0x004fc80000201400 */
[----:B------:R-:W-:-:S04]  /*ce00*/  F2FP.F16.F32.PACK_AB R0, RZ, R0 ;  /* 0x00000000ff00723e */ /* 0x000fc800000000ff */
[----:B------:R-:W-:Y:S01]  /*ce10*/  PRMT R19, R0, 0x7610, R19 ;  /* 0x0000761000137816 */ /* 0x000fe20000000013 */
[----:B------:R-:W-:Y:S06]  /*ce20*/  BRA `(.L_x_14937) ;  /* 0x0000000c00947947 */ /* 0x000fec0003800000 */
.L_x_14938:
[----:B------:R-:W2:Y:S02]  /*ce30*/  LDG.E.U16 R2, desc[UR36][R2.64] ;  /* 0x0000002402027981 */ /* 0x000ea4000c1e1500 */
[----:B--2---:R-:W0:Y:S02]  /*ce40*/  I2F.S16 R0, R2 ;  /* 0x0000000200007306 */ /* 0x004e240000101400 */
[----:B0-----:R-:W-:-:S04]  /*ce50*/  F2FP.F16.F32.PACK_AB R0, RZ, R0 ;  /* 0x00000000ff00723e */ /* 0x001fc800000000ff */
[----:B------:R-:W-:Y:S01]  /*ce60*/  PRMT R19, R0, 0x7610, R19 ;  /* 0x0000761000137816 */ /* 0x000fe20000000013 */
[----:B------:R-:W-:Y:S06]  /*ce70*/  BRA `(.L_x_14937) ;  /* 0x0000000c00807947 */ /* 0x000fec0003800000 */
.L_x_14933:
        /* <DEDUP_REMOVED lines=9> */
.L_x_14941:
[----:B------:R1:W5:Y:S01]  /*cf10*/  LDG.E.U16 R19, desc[UR36][R2.64] ;  /* 0x0000002402137981 */ /* 0x000362000c1e1500 */
[----:B------:R-:W-:Y:S05]  /*cf20*/  BRA `(.L_x_14937) ;  /* 0x0000000c00547947 */ /* 0x000fea0003800000 */
.L_x_14940:
        /* <DEDUP_REMOVED lines=9> */
.L_x_14943:
[----:B------:R0:W5:Y:S01]  /*cfc0*/  LDG.E.U16 R19, desc[UR36][R2.64] ;  /* 0x0000002402137981 */ /* 0x000162000c1e1500 */
[----:B------:R-:W-:Y:S05]  /*cfd0*/  BRA `(.L_x_14937) ;  /* 0x0000000c00287947 */ /* 0x000fea0003800000 */
.L_x_14942:
        /* <DEDUP_REMOVED lines=13> */
.L_x_14932:
        /* <DEDUP_REMOVED lines=14> */
.L_x_14946:
        /* <DEDUP_REMOVED lines=13> */
.L_x_14945:
        /* <DEDUP_REMOVED lines=27> */
.L_x_14948:
        /* <DEDUP_REMOVED lines=14> */
.L_x_14947:
[----:B------:R-:W2:Y:S02]  /*d4f0*/  LDG.E.U16 R0, desc[UR36][R2.64] ;  /* 0x0000002402007981 */ /* 0x000ea4000c1e1500 */
[----:B--2---:R-:W-:-:S04]  /*d500*/  SHF.L.U32 R0, R0, 0x10, RZ ;  /* 0x0000001000007819 */ /* 0x004fc800000006ff */
[----:B------:R-:W-:-:S04]  /*d510*/  F2FP.F16.F32.PACK_AB R0, RZ, R0 ;  /* 0x00000000ff00723e */ /* 0x000fc800000000ff */
[----:B------:R-:W-:Y:S01]  /*d520*/  PRMT R19, R0, 0x7610, R19 ;  /* 0x0000761000137816 */ /* 0x000fe20000000013 */
[----:B------:R-:W-:Y:S06]  /*d530*/  BRA `(.L_x_14937) ;  /* 0x0000000400d07947 */ /* 0x000fec0003800000 */
.L_x_14944:
        /* <DEDUP_REMOVED lines=13> */
.L_x_14951:
        /* <DEDUP_REMOVED lines=21> */
.L_x_14955:
[----:B------:R-:W-:Y:S05]  /*d760*/  BSYNC.RECONVERGENT B1 ;  /* 0x0000000000017941 */ /* 0x000fea0003800200 */
.L_x_14954:
[----:B------:R-:W-:Y:S02]  /*d770*/  SHF.L.U32 R0, R0, 0x14, RZ ;  /* 0x0000001400007819 */ /* 0x000fe400000006ff */
[----:B------:R-:W-:-:S04]  /*d780*/  LEA R2, R2, 0x3b800000, 0x17 ;  /* 0x3b80000002027811 */ /* 0x000fc800078eb8ff */
[----:B------:R-:W-:-:S07]  /*d790*/  LOP3.LUT R0, R2, R0, R7, 0xfe, !PT ;  /* 0x0000000002007212 */ /* 0x000fce00078efe07 */
.L_x_14953:
[----:B------:R-:W-:Y:S05]  /*d7a0*/  BSYNC.RECONVERGENT B0 ;  /* 0x0000000000007941 */ /* 0x000fea0003800200 */
.L_x_14952:
[----:B------:R-:W-:-:S04]  /*d7b0*/  F2FP.F16.F32.PACK_AB R0, RZ, R0 ;  /* 0x00000000ff00723e */ /* 0x000fc800000000ff */
[----:B------:R-:W-:Y:S01]  /*d7c0*/  PRMT R19, R0, 0x7610, R19 ;  /* 0x0000761000137816 */ /* 0x000fe20000000013 */
[----:B------:R-:W-:Y:S06]  /*d7d0*/  BRA `(.L_x_14937) ;  /* 0x0000000400287947 */ /* 0x000fec0003800000 */
.L_x_14950:
        /* <DEDUP_REMOVED lines=21> */
.L_x_14959:
[----:B------:R-:W-:Y:S05]  /*d930*/  BSYNC.RECONVERGENT B1 ;  /* 0x0000000000017941 */ /* 0x000fea0003800200 */
.L_x_14958:
[----:B------:R-:W-:Y:S02]  /*d940*/  SHF.L.U32 R0, R0, 0x15, RZ ;  /* 0x0000001500007819 */ /* 0x000fe400000006ff */
[----:B------:R-:W-:-:S04]  /*d950*/  LEA R2, R2, 0x37800000, 0x17 ;  /* 0x3780000002027811 */ /* 0x000fc800078eb8ff */
[----:B------:R-:W-:-:S07]  /*d960*/  LOP3.LUT R0, R2, R0, R7, 0xfe, !PT ;  /* 0x0000000002007212 */ /* 0x000fce00078efe07 */
.L_x_14957:
[----:B------:R-:W-:Y:S05]  /*d970*/  BSYNC.RECONVERGENT B0 ;  /* 0x0000000000007941 */ /* 0x000fea0003800200 */
.L_x_14956:
[----:B------:R-:W-:-:S04]  /*d980*/  F2FP.F16.F32.PACK_AB R0, RZ, R0 ;  /* 0x00000000ff00723e */ /* 0x000fc800000000ff */
[----:B------:R-:W-:Y:S01]  /*d990*/  PRMT R19, R0, 0x7610, R19 ;  /* 0x0000761000137816 */ /* 0x000fe20000000013 */
[----:B------:R-:W-:Y:S06]  /*d9a0*/  BRA `(.L_x_14937) ;  /* 0x0000000000b47947 */ /* 0x000fec0003800000 */
.L_x_14949:
        /* <DEDUP_REMOVED lines=14> */
.L_x_14963:
[----:B------:R-:W-:Y:S05]  /*da90*/  BSYNC.RECONVERGENT B0 ;  /* 0x0000000000007941 */ /* 0x000fea0003800200 */
.L_x_14962:
[----:B------:R-:W-:-:S04]  /*daa0*/  F2FP.F16.F32.PACK_AB R0, RZ, R0 ;  /* 0x00000000ff00723e */ /* 0x000fc800000000ff */
[----:B------:R-:W-:Y:S01]  /*dab0*/  PRMT R19, R0, 0x7610, R19 ;  /* 0x0000761000137816 */ /* 0x000fe20000000013 */
[----:B------:R-:W-:Y:S06]  /*dac0*/  BRA `(.L_x_14937) ;  /* 0x00000000006c7947 */ /* 0x000fec0003800000 */
.L_x_14936:
        /* <DEDUP_REMOVED lines=16> */
.L_x_14964:
[----:B------:R-:W-:Y:S01]  /*dbd0*/  PRMT R19, RZ, 0x7610, R19 ;  /* 0x00007610ff137816 */ /* 0x000fe20000000013 */
[----:B------:R-:W-:Y:S06]  /*dbe0*/  BRA `(.L_x_14937) ;  /* 0x0000000000247947 */ /* 0x000fec0003800000 */
.L_x_14961:
[----:B------:R-:W2:Y:S02]  /*dbf0*/  LDG.E.64 R2, desc[UR36][R2.64] ;  /* 0x0000002402027981 */ /* 0x000ea4000c1e1b00 */
[----:B--2---:R-:W0:Y:S02]  /*dc00*/  I2F.U64 R0, R2 ;  /* 0x0000000200007312 */ /* 0x004e240000301000 */
[----:B0-----:R-:W-:-:S04]  /*dc10*/  F2FP.F16.F32.PACK_AB R0, RZ, R0 ;  /* 0x00000000ff00723e */ /* 0x001fc800000000ff */
[----:B------:R-:W-:Y:S01]  /*dc20*/  PRMT R19, R0, 0x7610, R19 ;  /* 0x0000761000137816 */ /* 0x000fe20000000013 */
[----:B------:R-:W-:Y:S06]  /*dc30*/  BRA `(.L_x_14937) ;  /* 0x0000000000107947 */ /* 0x000fec0003800000 */
.L_x_14960:
[----:B------:R-:W2:Y:S02]  /*dc40*/  LDG.E R2, desc[UR36][R2.64] ;  /* 0x0000002402027981 */ /* 0x000ea4000c1e1900 */
[----:B--2---:R-:W-:-:S04]  /*dc50*/  I2FP.F32.U32 R0, R2 ;  /* 0x0000000200007245 */ /* 0x004fc80000201000 */
[----:B------:R-:W-:-:S04]  /*dc60*/  F2FP.F16.F32.PACK_AB R0, RZ, R0 ;  /* 0x00000000ff00723e */ /* 0x000fc800000000ff */
[----:B------:R-:W-:-:S07]  /*dc70*/  PRMT R19, R0, 0x7610, R19 ;  /* 0x0000761000137816 */ /* 0x000fce0000000013 */
.L_x_14937:
        /* <DEDUP_REMOVED lines=18> */
.L_x_14969:
[----:B------:R-:W2:Y:S02]  /*dda0*/  LDG.E.U8 R2, desc[UR36][R2.64] ;  /* 0x0000002402027981 */ /* 0x000ea4000c1e1100 */
[----:B--2---:R-:W-:Y:S01]  /*ddb0*/  I2FP.F32.U32 R22, R2 ;  /* 0x0000000200167245 */ /* 0x004fe20000201000 */
[----:B------:R-:W-:Y:S06]  /*ddc0*/  BRA `(.L_x_14971) ;  /* 0x0000000c00447947 */ /* 0x000fec0003800000 */
.L_x_14968:
        /* <DEDUP_REMOVED lines=9> */
.L_x_14973:
[----:B------:R-:W2:Y:S02]  /*de60*/  LDG.E R2, desc[UR36][R2.64] ;  /* 0x0000002402027981 */ /* 0x000ea4000c1e1900 */
[----:B--2---:R-:W-:Y:S01]  /*de70*/  I2FP.F32.S32 R22, R2 ;  /* 0x0000000200167245 */ /* 0x004fe20000201400 */
[----:B------:R-:W-:Y:S06]  /*de80*/  BRA `(.L_x_14971) ;  /* 0x0000000c00147947 */ /* 0x000fec0003800000 */
.L_x_14972:
[----:B------:R-:W2:Y:S02]  /*de90*/  LDG.E.U16 R2, desc[UR36][R2.64] ;  /* 0x0000002402027981 */ /* 0x000ea4000c1e1500 */
[----:B--2---:R0:W1:Y:S01]  /*dea0*/  I2F.S16 R22, R2 ;  /* 0x0000000200167306 */ /* 0x0040620000101400 */
[----:B------:R-:W-:Y:S05]  /*deb0*/  BRA `(.L_x_14971) ;  /* 0x0000000c00087947 */ /* 0x000fea0003800000 */
.L_x_14967:
        /* <DEDUP_REMOVED lines=8> */
.L_x_14975:
[----:B------:R-:W2:Y:S02]  /*df40*/  LDG.E.U16 R2, desc[UR36][R2.64] ;  /* 0x0000002402027981 */ /* 0x000ea4000c1e1500 */
[----:B--2---:R-:W-:Y:S01]  /*df50*/  HADD2.F32 R22, -RZ, R2.H0_H0 ;  /* 0x20000002ff167230 */ /* 0x004fe20000004100 */
[----:B------:R-:W-:Y:S06]  /*df60*/  BRA `(.L_x_14971) ;  /* 0x0000000800dc7947 */ /* 0x000fec0003800000 */
.L_x_14974:
        /* <DEDUP_REMOVED lines=8> */
.L_x_14977:
[----:B------:R-:W2:Y:S02]  /*dff0*/  LDG.E.U16 R2, desc[UR36][R2.64] ;  /* 0x0000002402027981 */ /* 0x000ea4000c1e1500 */
[----:B--2---:R-:W-:Y:S01]  /*e000*/  HADD2.F32 R22, -RZ, R2.H0_H0 ;  /* 0x20000002ff167230 */ /* 0x004fe20000004100 */
[----:B------:R-:W-:Y:S06]  /*e010*/  BRA `(.L_x_14971) ;  /* 0x0000000800b07947 */ /* 0x000fec0003800000 */
.L_x_14976:
        /* <DEDUP_REMOVED lines=11> */
.L_x_14966:
        /* <DEDUP_REMOVED lines=12> */
.L_x_14980:
        /* <DEDUP_REMOVED lines=11> */
.L_x_14979:
        /* <DEDUP_REMOVED lines=25> */
.L_x_14982:
        /* <DEDUP_REMOVED lines=12> */
.L_x_14981:
[----:B------:R-:W2:Y:S02]  /*e490*/  LDG.E.U16 R2, desc[UR36][R2.64] ;  /* 0x0000002402027981 */ /* 0x000ea4000c1e1500 */
[----:B--2---:R-:W-:Y:S01]  /*e4a0*/  IMAD.U32 R22, R2, 0x10000, RZ ;  /* 0x0001000002167824 */ /* 0x004fe200078e00ff */
[----:B------:R-:W-:Y:S06]  /*e4b0*/  BRA `(.L_x_14971) ;  /* 0x0000000400887947 */ /* 0x000fec0003800000 */
.L_x_14978:
        /* <DEDUP_REMOVED lines=11> */
.L_x_14985:
        /* <DEDUP_REMOVED lines=20> */
.L_x_14987:
[----:B------:R-:W-:Y:S05]  /*e6b0*/  BSYNC.RECONVERGENT B0 ;  /* 0x0000000000007941 */ /* 0x000fea0003800200 */
.L_x_14986:
[----:B------:R-:W-:Y:S01]  /*e6c0*/  IMAD.SHL.U32 R0, R0, 0x100000, RZ ;  /* 0x0010000000007824 */ /* 0x000fe200078e00ff */
[----:B------:R-:W-:-:S04]  /*e6d0*/  LEA R2, R2, 0x3b800000, 0x17 ;  /* 0x3b80000002027811 */ /* 0x000fc800078eb8ff */
[----:B------:R-:W-:Y:S01]  /*e6e0*/  LOP3.LUT R22, R2, R0, R7, 0xfe, !PT ;  /* 0x0000000002167212 */ /* 0x000fe200078efe07 */
[----:B------:R-:W-:Y:S06]  /*e6f0*/  BRA `(.L_x_14971) ;  /* 0x0000000000f87947 */ /* 0x000fec0003800000 */
.L_x_14984:
        /* <DEDUP_REMOVED lines=20> */
.L_x_14989:
[----:B------:R-:W-:Y:S05]  /*e840*/  BSYNC.RECONVERGENT B0 ;  /* 0x0000000000007941 */ /* 0x000fea0003800200 */
.L_x_14988:
[----:B------:R-:W-:Y:S01]  /*e850*/  IMAD.SHL.U32 R0, R0, 0x200000, RZ ;  /* 0x0020000000007824 */ /* 0x000fe200078e00ff */
[----:B------:R-:W-:-:S04]  /*e860*/  LEA R2, R2, 0x37800000, 0x17 ;  /* 0x3780000002027811 */ /* 0x000fc800078eb8ff */
[----:B------:R-:W-:Y:S01]  /*e870*/  LOP3.LUT R22, R2, R0, R7, 0xfe, !PT ;  /* 0x0000000002167212 */ /* 0x000fe200078efe07 */
[----:B------:R-:W-:Y:S06]  /*e880*/  BRA `(.L_x_14971) ;  /* 0x0000000000947947 */ /* 0x000fec0003800000 */
.L_x_14983:
        /* <DEDUP_REMOVED lines=14> */
.L_x_14970:
        /* <DEDUP_REMOVED lines=16> */
.L_x_14992:
[----:B------:R-:W-:Y:S01]  /*ea70*/  IMAD.MOV.U32 R22, RZ, RZ, RZ ;  /* 0x000000ffff167224 */ /* 0x000fe200078e00ff */
[----:B------:R-:W-:Y:S06]  /*ea80*/  BRA `(.L_x_14971) ;  /* 0x0000000000147947 */ /* 0x000fec0003800000 */
.L_x_14991:
[----:B------:R-:W2:Y:S02]  /*ea90*/  LDG.E.64 R2, desc[UR36][R2.64] ;  /* 0x0000002402027981 */ /* 0x000ea4000c1e1b00 */
[----:B--2---:R0:W1:Y:S02]  /*eaa0*/  I2F.U64 R22, R2 ;  /* 0x0000000200167312 */ /* 0x0040640000301000 */
[----:B01----:R-:W-:Y:S05]  /*eab0*/  BRA `(.L_x_14971) ;  /* 0x0000000000087947 */ /* 0x003fea0003800000 */
.L_x_14990:
[----:B------:R-:W2:Y:S02]  /*eac0*/  LDG.E R2, desc[UR36][R2.64] ;  /* 0x0000002402027981 */ /* 0x000ea4000c1e1900 */
[----:B--2---:R-:W-:-:S07]  /*ead0*/  I2FP.F32.U32 R22, R2 ;  /* 0x0000000200167245 */ /* 0x004fce0000201000 */
.L_x_14971:
[----:B------:R-:W-:Y:S05]  /*eae0*/  BSYNC.RECONVERGENT B6 ;  /* 0x0000000000067941 */ /* 0x000fea0003800200 */
.L_x_14965:
        /* <DEDUP_REMOVED lines=18> */
.L_x_14997:
[----:B------:R-:W2:Y:S02]  /*ec10*/  LDG.E.U8 R2, desc[UR36][R2.64] ;  /* 0x0000002402027981 */ /* 0x000ea4000c1e1100 */
[----:B--2---:R-:W-:Y:S01]  /*ec20*/  I2FP.F32.U32 R23, R2 ;  /* 0x0000000200177245 */ /* 0x004fe20000201000 */
[----:B------:R-:W-:Y:S06]  /*ec30*/  BRA `(.L_x_14999) ;  /* 0x0000000c00447947 */ /* 0x000fec0003800000 */
.L_x_14996:
        /* <DEDUP_REMOVED lines=9> */
.L_x_15001:
[----:B------:R-:W2:Y:S02]  /*ecd0*/  LDG.E R2, desc[UR36][R2.64] ;  /* 0x0000002402027981 */ /* 0x000ea4000c1e1900 */
[----:B--2---:R-:W-:Y:S01]  /*ece0*/  I2FP.F32.S32 R23, R2 ;  /* 0x0000000200177245 */ /* 0x004fe20000201400 */
[----:B------:R-:W-:Y:S06]  /*ecf0*/  BRA `(.L_x_14999) ;  /* 0x0000000c00147947 */ /* 0x000fec0003800000 */
.L_x_15000:
[----:B------:R-:W2:Y:S02]  /*ed00*/  LDG.E.U16 R2, desc[UR36][R2.64] ;  /* 0x0000002402027981 */ /* 0x000ea4000c1e1500 */
[----:B--2---:R0:W2:Y:S01]  /*ed10*/  I2F.S16 R23, R2 ;  /* 0x0000000200177306 */ /* 0x0040a20000101400 */
[----:B------:R-:W-:Y:S05]  /*ed20*/  BRA `(.L_x_14999) ;  /* 0x0000000c00087947 */ /* 0x000fea0003800000 */
.L_x_14995:
        /* <DEDUP_REMOVED lines=8> */
.L_x_15003:
[----:B------:R-:W2:Y:S02]  /*edb0*/  LDG.E.U16 R2, desc[UR36][R2.64] ;  /* 0x0000002402027981 */ /* 0x000ea4000c1e1500 */
[----:B--2---:R-:W-:Y:S01]  /*edc0*/  HADD2.F32 R23, -RZ, R2.H0_H0 ;  /* 0x20000002ff177230 */ /* 0x004fe20000004100 */
[----:B------:R-:W-:Y:S06]  /*edd0*/  BRA `(.L_x_14999) ;  /* 0x0000000800dc7947 */ /* 0x000fec0003800000 */
.L_x_15002:
        /* <DEDUP_REMOVED lines=8> */
.L_x_15005:
[----:B------:R-:W2:Y:S02]  /*ee60*/  LDG.E.U16 R2, desc[UR36][R2.64] ;  /* 0x0000002402027981 */ /* 0x000ea4000c1e1500 */
[----:B--2---:R-:W-:Y:S01]  /*ee70*/  HADD2.F32 R23, -RZ, R2.H0_H0 ;  /* 0x20000002ff177230 */ /* 0x004fe20000004100 */
[----:B------:R-:W-:Y:S06]  /*ee80*/  BRA `(.L_x_14999) ;  /* 0x0000000800b07947 */ /* 0x000fec0003800000 */
.L_x_15004:
        /* <DEDUP_REMOVED lines=11> */
.L_x_14994:
        /* <DEDUP_REMOVED lines=12> */
.L_x_15008:
        /* <DEDUP_REMOVED lines=11> */
.L_x_15007:
        /* <DEDUP_REMOVED lines=25> */
.L_x_15010:
        /* <DEDUP_REMOVED lines=12> */
.L_x_15009:
[----:B------:R-:W2:Y:S02]  /*f300*/  LDG.E.U16 R2, desc[UR36][R2.64] ;  /* 0x0000002402027981 */ /* 0x000ea4000c1e1500 */
[----:B--2---:R-:W-:Y:S01]  /*f310*/  IMAD.U32 R23, R2, 0x10000, RZ ;  /* 0x0001000002177824 */ /* 0x004fe200078e00ff */
[----:B------:R-:W-:Y:S06]  /*f320*/  BRA `(.L_x_14999) ;  /* 0x0000000400887947 */ /* 0x000fec0003800000 */
.L_x_15006:
        /* <DEDUP_REMOVED lines=11> */
.L_x_15013:
        /* <DEDUP_REMOVED lines=20> */
.L_x_15015:
[----:B------:R-:W-:Y:S05]  /*f520*/  BSYNC.RECONVERGENT B0 ;  /* 0x0000000000007941 */ /* 0x000fea0003800200 */
.L_x_15014:
[----:B------:R-:W-:Y:S01]  /*f530*/  IMAD.SHL.U32 R0, R0, 0x100000, RZ ;  /* 0x0010000000007824 */ /* 0x000fe200078e00ff */
[----:B------:R-:W-:-:S04]  /*f540*/  LEA R2, R2, 0x3b800000, 0x17 ;  /* 0x3b80000002027811 */ /* 0x000fc800078eb8ff */
[----:B------:R-:W-:Y:S01]  /*f550*/  LOP3.LUT R23, R2, R0, R23, 0xfe, !PT ;  /* 0x0000000002177212 */ /* 0x000fe200078efe17 */
[----:B------:R-:W-:Y:S06]  /*f560*/  BRA `(.L_x_14999) ;  /* 0x0000000000f87947 */ /* 0x000fec0003800000 */
.L_x_15012:
        /* <DEDUP_REMOVED lines=20> */
.L_x_15017:
[----:B------:R-:W-:Y:S05]  /*f6b0*/  BSYNC.RECONVERGENT B0 ;  /* 0x0000000000007941 */ /* 0x000fea0003800200 */
.L_x_15016:
[----:B------:R-:W-:Y:S01]  /*f6c0*/  IMAD.SHL.U32 R0, R0, 0x200000, RZ ;  /* 0x0020000000007824 */ /* 0x000fe200078e00ff */
[----:B------:R-:W-:-:S04]  /*f6d0*/  LEA R2, R2, 0x37800000, 0x17 ;  /* 0x3780000002027811 */ /* 0x000fc800078eb8ff */
[----:B------:R-:W-:Y:S01]  /*f6e0*/  LOP3.LUT R23, R2, R0, R23, 0xfe, !PT ;  /* 0x0000000002177212 */ /* 0x000fe200078efe17 */
[----:B------:R-:W-:Y:S06]  /*f6f0*/  BRA `(.L_x_14999) ;  /* 0x0000000000947947 */ /* 0x000fec0003800000 */
.L_x_15011:
        /* <DEDUP_REMOVED lines=14> */
.L_x_14998:
        /* <DEDUP_REMOVED lines=16> */
.L_x_15020:
[----:B------:R-:W-:Y:S01]  /*f8e0*/  HFMA2 R23, -RZ, RZ, 0, 0 ;  /* 0x00000000ff177431 */ /* 0x000fe200000001ff */
[----:B------:R-:W-:Y:S06]  /*f8f0*/  BRA `(.L_x_14999) ;  /* 0x0000000000147947 */ /* 0x000fec0003800000 */
.L_x_15019:
[----:B------:R-:W2:Y:S02]  /*f900*/  LDG.E.64 R2, desc[UR36][R2.64] ;  /* 0x0000002402027981 */ /* 0x000ea4000c1e1b00 */
[----:B--2---:R0:W2:Y:S02]  /*f910*/  I2F.U64 R23, R2 ;  /* 0x0000000200177312 */ /* 0x0040a40000301000 */
[----:B0-2---:R-:W-:Y:S05]  /*f920*/  BRA `(.L_x_14999) ;  /* 0x0000000000087947 */ /* 0x005fea0003800000 */
.L_x_15018:
[----:B------:R-:W2:Y:S02]  /*f930*/  LDG.E R2, desc[UR36][R2.64] ;  /* 0x0000002402027981 */ /* 0x000ea4000c1e1900 */
[----:B--2---:R-:W-:-:S07]  /*f940*/  I2FP.F32.U32 R23, R2 ;  /* 0x0000000200177245 */ /* 0x004fce0000201000 */
.L_x_14999:
[----:B------:R-:W-:Y:S05]  /*f950*/  BSYNC.RECONVERGENT B6 ;  /* 0x0000000000067941 */ /* 0x000fea0003800200 */
.L_x_14993:
        /* <DEDUP_REMOVED lines=18> */
.L_x_15025:
[----:B------:R-:W4:Y:S02]  /*fa80*/  LDG.E.U8 R2, desc[UR36][R2.64] ;  /* 0x0000002402027981 */ /* 0x000f24000c1e1100 */
[----:B----4-:R-:W-:Y:S01]  /*fa90*/  I2FP.F32.U32 R25, R2 ;  /* 0x0000000200197245 */ /* 0x010fe20000201000 */
[----:B------:R-:W-:Y:S06]  /*faa0*/  BRA `(.L_x_15027) ;  /* 0x0000000c00447947 */ /* 0x000fec0003800000 */
.L_x_15024:
        /* <DEDUP_REMOVED lines=9> */
.L_x_15029:
[----:B------:R-:W4:Y:S02]  /*fb40*/  LDG.E R2, desc[UR36][R2.64] ;  /* 0x0000002402027981 */ /* 0x000f24000c1e1900 */
[----:B----4-:R-:W-:Y:S01]  /*fb50*/  I2FP.F32.S32 R25, R2 ;  /* 0x0000000200197245 */ /* 0x010fe20000201400 */
[----:B------:R-:W-:Y:S06]  /*fb60*/  BRA `(.L_x_15027) ;  /* 0x0000000c00147947 */ /* 0x000fec0003800000 */
.L_x_15028:
[----:B------:R-:W4:Y:S02]  /*fb70*/  LDG.E.U16 R2, desc[UR36][R2.64] ;  /* 0x0000002402027981 */ /* 0x000f24000c1e1500 */
[----:B----4-:R0:W4:Y:S01]  /*fb80*/  I2F.S16 R25, R2 ;  /* 0x0000000200197306 */ /* 0x0101220000101400 */
[----:B------:R-:W-:Y:S05]  /*fb90*/  BRA `(.L_x_15027) ;  /* 0x0000000c00087947 */ /* 0x000fea0003800000 */
.L_x_15023:
        /* <DEDUP_REMOVED lines=8> */
.L_x_15031:
[----:B------:R-:W4:Y:S02]  /*fc20*/  LDG.E.U16 R2, desc[UR36][R2.64] ;  /* 0x0000002402027981 */ /* 0x000f24000c1e1500 */
[----:B----4-:R-:W-:Y:S01]  /*fc30*/  HADD2.F32 R25, -RZ, R2.H0_H0 ;  /* 0x20000002ff197230 */ /* 0x010fe20000004100 */
[----:B------:R-:W-:Y:S06]  /*fc40*/  BRA `(.L_x_15027) ;  /* 0x0000000800dc7947 */ /* 0x000fec0003800000 */
.L_x_15030:
        /* <DEDUP_REMOVED lines=8> */
.L_x_15033:
[----:B------:R-:W4:Y:S02]  /*fcd0*/  LDG.E.U16 R2, desc[UR36][R2.64] ;  /* 0x0000002402027981 */ /* 0x000f24000c1e1500 */
[----:B----4-:R-:W-:Y:S01]  /*fce0*/  HADD2.F32 R25, -RZ, R2.H0_H0 ;  /* 0x20000002ff197230 */ /* 0x010fe20000004100 */
[----:B------:R-:W-:Y:S06]  /*fcf0*/  BRA `(.L_x_15027) ;  /* 0x0000000800b07947 */ /* 0x000fec0003800000 */
.L_x_15032:
        /* <DEDUP_REMOVED lines=11> */
.L_x_15022:
        /* <DEDUP_REMOVED lines=12> */
.L_x_15036:
        /* <DEDUP_REMOVED lines=11> */
.L_x_15035:
        /* <DEDUP_REMOVED lines=25> */
.L_x_15038:
        /* <DEDUP_REMOVED lines=12> */
.L_x_15037:
[----:B------:R-:W4:Y:S02]  /*10170*/  LDG.E.U16 R2, desc[UR36][R2.64] ;  /* 0x0000002402027981 */ /* 0x000f24000c1e1500 */
[----:B----4-:R-:W-:Y:S01]  /*10180*/  IMAD.U32 R25, R2, 0x10000, RZ ;  /* 0x0001000002197824 */ /* 0x010fe200078e00ff */
[----:B------:R-:W-:Y:S06]  /*10190*/  BRA `(.L_x_15027) ;  /* 0x0000000400887947 */ /* 0x000fec0003800000 */
.L_x_15034:
        /* <DEDUP_REMOVED lines=11> */
.L_x_15041:
        /* <DEDUP_REMOVED lines=20> */
.L_x_15043:
[----:B------:R-:W-:Y:S05]  /*10390*/  BSYNC.RECONVERGENT B0 ;  /* 0x0000000000007941 */ /* 0x000fea0003800200 */
.L_x_15042:
[----:B------:R-:W-:Y:S01]  /*103a0*/  IMAD.SHL.U32 R0, R0, 0x100000, RZ ;  /* 0x0010000000007824 */ /* 0x000fe200078e00ff */
[----:B------:R-:W-:-:S04]  /*103b0*/  LEA R2, R2, 0x3b800000, 0x17 ;  /* 0x3b80000002027811 */ /* 0x000fc800078eb8ff */
[----:B------:R-:W-:Y:S01]  /*103c0*/  LOP3.LUT R25, R2, R0, R25, 0xfe, !PT ;  /* 0x0000000002197212 */ /* 0x000fe200078efe19 */
[----:B------:R-:W-:Y:S06]  /*103d0*/  BRA `(.L_x_15027) ;  /* 0x0000000000f87947 */ /* 0x000fec0003800000 */
.L_x_15040:
        /* <DEDUP_REMOVED lines=20> */
.L_x_15045:
[----:B------:R-:W-:Y:S05]  /*10520*/  BSYNC.RECONVERGENT B0 ;  /* 0x0000000000007941 */ /* 0x000fea0003800200 */
.L_x_15044:
[----:B------:R-:W-:Y:S01]  /*10530*/  IMAD.SHL.U32 R0, R0, 0x200000, RZ ;  /* 0x0020000000007824 */ /* 0x000fe200078e00ff */
[----:B------:R-:W-:-:S04]  /*10540*/  LEA R2, R2, 0x37800000, 0x17 ;  /* 0x3780000002027811 */ /* 0x000fc800078eb8ff */
[----:B------:R-:W-:Y:S01]  /*10550*/  LOP3.LUT R25, R2, R0, R25, 0xfe, !PT ;  /* 0x0000000002197212 */ /* 0x000fe200078efe19 */
[----:B------:R-:W-:Y:S06]  /*10560*/  BRA `(.L_x_15027) ;  /* 0x0000000000947947 */ /* 0x000fec0003800000 */
.L_x_15039:
        /* <DEDUP_REMOVED lines=14> */
.L_x_15026:
        /* <DEDUP_REMOVED lines=16> */
.L_x_15048:
[----:B------:R-:W-:Y:S01]  /*10750*/  IMAD.MOV.U32 R25, RZ, RZ, RZ ;  /* 0x000000ffff197224 */ /* 0x000fe200078e00ff */
[----:B------:R-:W-:Y:S06]  /*10760*/  BRA `(.L_x_15027) ;  /* 0x0000000000147947 */ /* 0x000fec0003800000 */
.L_x_15047:
[----:B------:R-:W4:Y:S02]  /*10770*/  LDG.E.64 R2, desc[UR36][R2.64] ;  /* 0x0000002402027981 */ /* 0x000f24000c1e1b00 */
[----:B----4-:R0:W4:Y:S02]  /*10780*/  I2F.U64 R25, R2 ;  /* 0x0000000200197312 */ /* 0x0101240000301000 */
[----:B0---4-:R-:W-:Y:S05]  /*10790*/  BRA `(.L_x_15027) ;  /* 0x0000000000087947 */ /* 0x011fea0003800000 */
.L_x_15046:
[----:B------:R-:W4:Y:S02]  /*107a0*/  LDG.E R2, desc[UR36][R2.64] ;  /* 0x0000002402027981 */ /* 0x000f24000c1e1900 */
[----:B----4-:R-:W-:-:S07]  /*107b0*/  I2FP.F32.U32 R25, R2 ;  /* 0x0000000200197245 */ /* 0x010fce0000201000 */
.L_x_15027:
[----:B------:R-:W-:Y:S05]  /*107c0*/  BSYNC.RECONVERGENT B6 ;  /* 0x0000000000067941 */ /* 0x000fea0003800200 */
.L_x_15021:
        /* <DEDUP_REMOVED lines=18> */
.L_x_15053:
[----:B------:R-:W2:Y:S02]  /*108f0*/  LDG.E.U8 R2, desc[UR36][R2.64] ;  /* 0x0000002402027981 */ /* 0x000ea4000c1e1100 */
[----:B--2---:R-:W-:Y:S01]  /*10900*/  I2FP.F32.U32 R26, R2 ;  /* 0x00000002001a7245 */ /* 0x004fe20000201000 */
[----:B------:R-:W-:Y:S06]  /*10910*/  BRA `(.L_x_15055) ;  /* 0x0000000c00447947 */ /* 0x000fec0003800000 */
.L_x_15052:
        /* <DEDUP_REMOVED lines=9> */
.L_x_15057:
[----:B------:R-:W2:Y:S02]  /*109b0*/  LDG.E R2, desc[UR36][R2.64] ;  /* 0x0000002402027981 */ /* 0x000ea4000c1e1900 */
[----:B--2---:R-:W-:Y:S01]  /*109c0*/  I2FP.F32.S32 R26, R2 ;  /* 0x00000002001a7245 */ /* 0x004fe20000201400 */
[----:B------:R-:W-:Y:S06]  /*109d0*/  BRA `(.L_x_15055) ;  /* 0x0000000c00147947 */ /* 0x000fec0003800000 */
.L_x_15056:
[----:B------:R-:W2:Y:S02]  /*109e0*/  LDG.E.U16 R2, desc[UR36][R2.64] ;  /* 0x0000002402027981 */ /* 0x000ea4000c1e1500 */
[----:B--2---:R0:W2:Y:S01]  /*109f0*/  I2F.S16 R26, R2 ;  /* 0x00000002001a7306 */ /* 0x0040a20000101400 */
[----:B------:R-:W-:Y:S05]  /*10a00*/  BRA `(.L_x_15055) ;  /* 0x0000000c00087947 */ /* 0x000fea0003800000 */
.L_x_15051:
        /* <DEDUP_REMOVED lines=8> */
.L_x_15059:
[----:B------:R-:W2:Y:S02]  /*10a90*/  LDG.E.U16 R2, desc[UR36][R2.64] ;  /* 0x0000002402027981 */ /* 0x000ea4000c1e1500 */
[----:B--2---:R-:W-:Y:S01]  /*10aa0*/  HADD2.F32 R26, -RZ, R2.H0_H0 ;  /* 0x20000002ff1a7230 */ /* 0x004fe20000004100 */
[----:B------:R-:W-:Y:S06]  /*10ab0*/  BRA `(.L_x_15055) ;  /* 0x0000000800dc7947 */ /* 0x000fec0003800000 */
.L_x_15058:
        /* <DEDUP_REMOVED lines=8> */
.L_x_15061:
[----:B------:R-:W2:Y:S02]  /*10b40*/  LDG.E.U16 R2, desc[UR36][R2.64] ;  /* 0x0000002402027981 */ /* 0x000ea4000c1e1500 */
[----:B--2---:R-:W-:Y:S01]  /*10b50*/  HADD2.F32 R26, -RZ, R2.H0_H0 ;  /* 0x20000002ff1a7230 */ /* 0x004fe20000004100 */
[----:B------:R-:W-:Y:S06]  /*10b60*/  BRA `(.L_x_15055) ;  /* 0x0000000800b07947 */ /* 0x000fec0003800000 */
.L_x_15060:
        /* <DEDUP_REMOVED lines=11> */
.L_x_15050:
        /* <DEDUP_REMOVED lines=12> */
.L_x_15064:
        /* <DEDUP_REMOVED lines=11> */
.L_x_15063:
        /* <DEDUP_REMOVED lines=25> */
.L_x_15066:
        /* <DEDUP_REMOVED lines=12> */
.L_x_15065:
[----:B------:R-:W2:Y:S02]  /*10fe0*/  LDG.E.U16 R2, desc[UR36][R2.64] ;  /* 0x0000002402027981 */ /* 0x000ea4000c1e1500 */
[----:B--2---:R-:W-:Y:S01]  /*10ff0*/  SHF.L.U32 R26, R2, 0x10, RZ ;  /* 0x00000010021a7819 */ /* 0x004fe200000006ff */
[----:B------:R-:W-:Y:S06]  /*11000*/  BRA `(.L_x_15055) ;  /* 0x0000000400887947 */ /* 0x000fec0003800000 */
.L_x_15062:
        /* <DEDUP_REMOVED lines=11> */
.L_x_15069:
        /* <DEDUP_REMOVED lines=20> */
.L_x_15071:
[----:B------:R-:W-:Y:S05]  /*11200*/  BSYNC.RECONVERGENT B0 ;  /* 0x0000000000007941 */ /* 0x000fea0003800200 */
.L_x_15070:
[----:B------:R-:W-:Y:S02]  /*11210*/  SHF.L.U32 R0, R0, 0x14, RZ ;  /* 0x0000001400007819 */ /* 0x000fe400000006ff */
[----:B------:R-:W-:-:S04]  /*11220*/  LEA R2, R2, 0x3b800000, 0x17 ;  /* 0x3b80000002027811 */ /* 0x000fc800078eb8ff */
[----:B------:R-:W-:Y:S01]  /*11230*/  LOP3.LUT R26, R2, R0, R7, 0xfe, !PT ;  /* 0x00000000021a7212 */ /* 0x000fe200078efe07 */
[----:B------:R-:W-:Y:S06]  /*11240*/  BRA `(.L_x_15055) ;  /* 0x0000000000f87947 */ /* 0x000fec0003800000 */
.L_x_15068:
        /* <DEDUP_REMOVED lines=20> */
.L_x_15073:
[----:B------:R-:W-:Y:S05]  /*11390*/  BSYNC.RECONVERGENT B0 ;  /* 0x0000000000007941 */ /* 0x000fea0003800200 */
.L_x_15072:
[----:B------:R-:W-:Y:S02]  /*113a0*/  SHF.L.U32 R0, R0, 0x15, RZ ;  /* 0x0000001500007819 */ /* 0x000fe400000006ff */
[----:B------:R-:W-:-:S04]  /*113b0*/  LEA R2, R2, 0x37800000, 0x17 ;  /* 0x3780000002027811 */ /* 0x000fc800078eb8ff */
[----:B------:R-:W-:Y:S01]  /*113c0*/  LOP3.LUT R26, R2, R0, R7, 0xfe, !PT ;  /* 0x00000000021a7212 */ /* 0x000fe200078efe07 */
[----:B------:R-:W-:Y:S06]  /*113d0*/  BRA `(.L_x_15055) ;  /* 0x0000000000947947 */ /* 0x000fec0003800000 */
.L_x_15067:
        /* <DEDUP_REMOVED lines=14> */
.L_x_15054:
        /* <DEDUP_REMOVED lines=16> */
.L_x_15076:
[----:B------:R-:W-:Y:S01]  /*115c0*/  IMAD.MOV.U32 R26, RZ, RZ, RZ ;  /* 0x000000ffff1a7224 */ /* 0x000fe200078e00ff */
[----:B------:R-:W-:Y:S06]  /*115d0*/  BRA `(.L_x_15055) ;  /* 0x0000000000147947 */ /* 0x000fec0003800000 */
.L_x_15075:
[----:B------:R-:W2:Y:S02]  /*115e0*/  LDG.E.64 R26, desc[UR36][R2.64] ;  /* 0x00000024021a7981 */ /* 0x000ea4000c1e1b00 */
[----:B--2---:R0:W2:Y:S02]  /*115f0*/  I2F.U64 R26, R26 ;  /* 0x0000001a001a7312 */ /* 0x0040a40000301000 */
[----:B0-2---:R-:W-:Y:S05]  /*11600*/  BRA `(.L_x_15055) ;  /* 0x0000000000087947 */ /* 0x005fea0003800000 */
.L_x_15074:
[----:B------:R-:W2:Y:S02]  /*11610*/  LDG.E R2, desc[UR36][R2.64] ;  /* 0x0000002402027981 */ /* 0x000ea4000c1e1900 */
[----:B--2---:R-:W-:-:S07]  /*11620*/  I2FP.F32.U32 R26, R2 ;  /* 0x00000002001a7245 */ /* 0x004fce0000201000 */
.L_x_15055:
[----:B------:R-:W-:Y:S05]  /*11630*/  BSYNC.RECONVERGENT B6 ;  /* 0x0000000000067941 */ /* 0x000fea0003800200 */
.L_x_15049:
        /* <DEDUP_REMOVED lines=18> */
.L_x_15081:
[----:B------:R-:W2:Y:S02]  /*11760*/  LDG.E.U8 R0, desc[UR36][R2.64] ;  /* 0x0000002402007981 */ /* 0x000ea4000c1e1100 */
[----:B--2---:R-:W-:Y:S01]  /*11770*/  I2FP.F32.U32 R0, R0 ;  /* 0x0000000000007245 */ /* 0x004fe20000201000 */
[----:B------:R-:W-:Y:S06]  /*11780*/  BRA `(.L_x_15083) ;  /* 0x0000000c00447947 */ /* 0x000fec0003800000 */
.L_x_15080:
        /* <DEDUP_REMOVED lines=9> */
.L_x_15085:
[----:B------:R-:W2:Y:S02]  /*11820*/  LDG.E R0, desc[UR36][R2.64] ;  /* 0x0000002402007981 */ /* 0x000ea4000c1e1900 */
[----:B--2---:R-:W-:Y:S01]  /*11830*/  I2FP.F32.S32 R0, R0 ;  /* 0x0000000000007245 */ /* 0x004fe20000201400 */
[----:B------:R-:W-:Y:S06]  /*11840*/  BRA `(.L_x_15083) ;  /* 0x0000000c00147947 */ /* 0x000fec0003800000 */
.L_x_15084:
[----:B------:R-:W2:Y:S02]  /*11850*/  LDG.E.U16 R0, desc[UR36][R2.64] ;  /* 0x0000002402007981 */ /* 0x000ea4000c1e1500 */
[----:B--2---:R-:W0:Y:S01]  /*11860*/  I2F.S16 R0, R0 ;  /* 0x0000000000007306 */ /* 0x004e220000101400 */
[----:B------:R-:W-:Y:S05]  /*11870*/  BRA `(.L_x_15083) ;  /* 0x0000000c00087947 */ /* 0x000fea0003800000 */
.L_x_15079:
        /* <DEDUP_REMOVED lines=8> */
.L_x_15087:
[----:B------:R-:W2:Y:S02]  /*11900*/  LDG.E.U16 R0, desc[UR36][R2.64] ;  /* 0x0000002402007981 */ /* 0x000ea4000c1e1500 */
[----:B--2---:R-:W-:Y:S01]  /*11910*/  HADD2.F32 R0, -RZ, R0.H0_H0 ;  /* 0x20000000ff007230 */ /* 0x004fe20000004100 */
[----:B------:R-:W-:Y:S06]  /*11920*/  BRA `(.L_x_15083) ;  /* 0x0000000800dc7947 */ /* 0x000fec0003800000 */
.L_x_15086:
        /* <DEDUP_REMOVED lines=8> */
.L_x_15089:
[----:B------:R-:W2:Y:S02]  /*119b0*/  LDG.E.U16 R0, desc[UR36][R2.64] ;  /* 0x0000002402007981 */ /* 0x000ea4000c1e1500 */
[----:B--2---:R-:W-:Y:S01]  /*119c0*/  HADD2.F32 R0, -RZ, R0.H0_H0 ;  /* 0x20000000ff007230 */ /* 0x004fe20000004100 */
[----:B------:R-:W-:Y:S06]  /*119d0*/  BRA `(.L_x_15083) ;  /* 0x0000000800b07947 */ /* 0x000fec0003800000 */
.L_x_15088:
        /* <DEDUP_REMOVED lines=11> */
.L_x_15078:
        /* <DEDUP_REMOVED lines=12> */
.L_x_15092:
        /* <DEDUP_REMOVED lines=11> */
.L_x_15091:
        /* <DEDUP_REMOVED lines=25> */
.L_x_15094:
        /* <DEDUP_REMOVED lines=12> */
.L_x_15093:
[----:B------:R-:W2:Y:S02]  /*11e50*/  LDG.E.U16 R0, desc[UR36][R2.64] ;  /* 0x0000002402007981 */ /* 0x000ea4000c1e1500 */
[----:B--2---:R-:W-:Y:S01]  /*11e60*/  IMAD.U32 R0, R0, 0x10000, RZ ;  /* 0x0001000000007824 */ /* 0x004fe200078e00ff */
[----:B------:R-:W-:Y:S06]  /*11e70*/  BRA `(.L_x_15083) ;  /* 0x0000000400887947 */ /* 0x000fec0003800000 */
.L_x_15090:
        /* <DEDUP_REMOVED lines=11> */
.L_x_15097:
        /* <DEDUP_REMOVED lines=20> */
.L_x_15099:
[----:B------:R-:W-:Y:S05]  /*12070*/  BSYNC.RECONVERGENT B0 ;  /* 0x0000000000007941 */ /* 0x000fea0003800200 */
.L_x_15098:
[----:B------:R-:W-:Y:S01]  /*12080*/  IMAD.SHL.U32 R0, R0, 0x100000, RZ ;  /* 0x0010000000007824 */ /* 0x000fe200078e00ff */
[----:B------:R-:W-:-:S04]  /*12090*/  LEA R2, R2, 0x3b800000, 0x17 ;  /* 0x3b80000002027811 */ /* 0x000fc800078eb8ff */
[----:B------:R-:W-:Y:S01]  /*120a0*/  LOP3.LUT R0, R2, R0, R7, 0xfe, !PT ;  /* 0x0000000002007212 */ /* 0x000fe200078efe07 */
[----:B------:R-:W-:Y:S06]  /*120b0*/  BRA `(.L_x_15083) ;  /* 0x0000000000f87947 */ /* 0x000fec0003800000 */
.L_x_15096:
        /* <DEDUP_REMOVED lines=20> */
.L_x_15101:
[----:B------:R-:W-:Y:S05]  /*12200*/  BSYNC.RECONVERGENT B0 ;  /* 0x0000000000007941 */ /* 0x000fea0003800200 */
.L_x_15100:
[----:B------:R-:W-:Y:S01]  /*12210*/  IMAD.SHL.U32 R0, R0, 0x200000, RZ ;  /* 0x0020000000007824 */ /* 0x000fe200078e00ff */
[----:B------:R-:W-:-:S04]  /*12220*/  LEA R2, R2, 0x37800000, 0x17 ;  /* 0x3780000002027811 */ /* 0x000fc800078eb8ff */
[----:B------:R-:W-:Y:S01]  /*12230*/  LOP3.LUT R0, R2, R0, R7, 0xfe, !PT ;  /* 0x0000000002007212 */ /* 0x000fe200078efe07 */
[----:B------:R-:W-:Y:S06]  /*12240*/  BRA `(.L_x_15083) ;  /* 0x0000000000947947 */ /* 0x000fec0003800000 */
.L_x_15095:
        /* <DEDUP_REMOVED lines=14> */
.L_x_15082:
        /* <DEDUP_REMOVED lines=16> */
.L_x_15104:
[----:B------:R-:W-:Y:S01]  /*12430*/  IMAD.MOV.U32 R0, RZ, RZ, RZ ;  /* 0x000000ffff007224 */ /* 0x000fe200078e00ff */
[----:B------:R-:W-:Y:S06]  /*12440*/  BRA `(.L_x_15083) ;  /* 0x0000000000147947 */ /* 0x000fec0003800000 */
.L_x_15103:
[----:B------:R-:W2:Y:S02]  /*12450*/  LDG.E.64 R2, desc[UR36][R2.64] ;  /* 0x0000002402027981 */ /* 0x000ea4000c1e1b00 */
[----:B--2---:R0:W2:Y:S02]  /*12460*/  I2F.U64 R0, R2 ;  /* 0x0000000200007312 */ /* 0x0040a40000301000 */
[----:B0-2---:R-:W-:Y:S05]  /*12470*/  BRA `(.L_x_15083) ;  /* 0x0000000000087947 */ /* 0x005fea0003800000 */
.L_x_15102:
[----:B------:R-:W2:Y:S02]  /*12480*/  LDG.E R0, desc[UR36][R2.64] ;  /* 0x0000002402007981 */ /* 0x000ea4000c1e1900 */
[----:B--2---:R-:W-:-:S07]  /*12490*/  I2FP.F32.U32 R0, R0 ;  /* 0x0000000000007245 */ /* 0x004fce0000201000 */
.L_x_15083:
[----:B------:R-:W-:Y:S05]  /*124a0*/  BSYNC.RECONVERGENT B6 ;  /* 0x0000000000067941 */ /* 0x000fea0003800200 */
.L_x_15077:
        /* <DEDUP_REMOVED lines=30> */
.L_x_15108:
[----:B------:R-:W-:-:S06]  /*12690*/  HADD2.F32 R5, -RZ, R22.H0_H0 ;  /* 0x20000016ff057230 */ /* 0x000fcc0000004100 */
[----:B------:R-:W0:Y:S02]  /*126a0*/  F2I.S64.TRUNC R4, R5 ;  /* 0x0000000500047311 */ /* 0x000e24000020d900 */
[----:B0-----:R1:W-:Y:S01]  /*126b0*/  STG.E.U8 desc[UR36][R2.64], R4 ;  /* 0x0000000402007986 */ /* 0x0013e2000c101124 */
[----:B------:R-:W-:Y:S05]  /*126c0*/  BRA `(.L_x_15110) ;  /* 0x0000000c006c7947 */ /* 0x000fea0003800000 */
.L_x_15107:
        /* <DEDUP_REMOVED lines=10> */
.L_x_15112:
[----:B------:R-:W-:-:S04]  /*12770*/  HADD2.F32 R22, -RZ, R22.H0_H0 ;  /* 0x20000016ff167230 */ /* 0x000fc80000004100 */
[----:B------:R-:W0:Y:S02]  /*12780*/  F2I.FTZ.TRUNC.NTZ R5, R22 ;  /* 0x0000001600057305 */ /* 0x000e24000021f100 */
[----:B0-----:R3:W-:Y:S01]  /*12790*/  STG.E desc[UR36][R2.64], R5 ;  /* 0x0000000502007986 */ /* 0x0017e2000c101924 */
[----:B------:R-:W-:Y:S05]  /*127a0*/  BRA `(.L_x_15110) ;  /* 0x0000000c00347947 */ /* 0x000fea0003800000 */
.L_x_15111:
[----:B------:R-:W-:-:S04]  /*127b0*/  HADD2.F32 R22, -RZ, R22.H0_H0 ;  /* 0x20000016ff167230 */ /* 0x000fc80000004100 */
[----:B------:R-:W0:Y:S02]  /*127c0*/  F2I.FTZ.TRUNC.NTZ R5, R22 ;  /* 0x0000001600057305 */ /* 0x000e24000021f100 */
[----:B0-----:R2:W-:Y:S01]  /*127d0*/  STG.E.U16 desc[UR36][R2.64], R5 ;  /* 0x0000000502007986 */ /* 0x0015e2000c101524 */
[----:B------:R-:W-:Y:S05]  /*127e0*/  BRA `(.L_x_15110) ;  /* 0x0000000c00247947 */ /* 0x000fea0003800000 */
.L_x_15106:
        /* <DEDUP_REMOVED lines=9> */
.L_x_15114:
[----:B------:R0:W-:Y:S01]  /*12880*/  STG.E.U16 desc[UR36][R2.64], R22 ;  /* 0x0000001602007986 */ /* 0x0001e2000c101524 */
[----:B------:R-:W-:Y:S05]  /*12890*/  BRA `(.L_x_15110) ;  /* 0x0000000800f87947 */ /* 0x000fea0003800000 */
.L_x_15113:
        /* <DEDUP_REMOVED lines=10> */
.L_x_15116:
[----:B------:R-:W-:-:S05]  /*12940*/  HADD2.F32 R0, -RZ, R22.H0_H0 ;  /* 0x20000016ff007230 */ /* 0x000fca0000004100 */
[----:B------:R-:W-:-:S04]  /*12950*/  F2FP.F16.F32.PACK_AB R0, RZ, R0 ;  /* 0x00000000ff00723e */ /* 0x000fc800000000ff */
[----:B------:R-:W-:-:S05]  /*12960*/  PRMT R0, R0, 0x5410, RZ ;  /* 0x0000541000007816 */ /* 0x000fca00000000ff */
[----:B------:R0:W-:Y:S01]  /*12970*/  STG.E desc[UR36][R2.64], R0 ;  /* 0x0000000002007986 */ /* 0x0001e2000c101924 */
[----:B------:R-:W-:Y:S05]  /*12980*/  BRA `(.L_x_15110) ;  /* 0x0000000800bc7947 */ /* 0x000fea0003800000 */
.L_x_15115:
[----:B------:R-:W-:-:S05]  /*12990*/  HADD2.F32 R4, -RZ, R22.H0_H0 ;  /* 0x20000016ff047230 */ /* 0x000fca0000004100 */
[----:B------:R-:W-:-:S06]  /*129a0*/  FMUL.FTZ R4, R4, 1 ;  /* 0x3f80000004047820 */ /* 0x000fcc0000410000 */
[----:B------:R-:W0:Y:S02]  /*129b0*/  F2F.F64.F32 R4, R4 ;  /* 0x0000000400047310 */ /* 0x000e240000201800 */
[----:B0-----:R0:W-:Y:S01]  /*129c0*/  STG.E.64 desc[UR36][R2.64], R4 ;  /* 0x0000000402007986 */ /* 0x0011e2000c101b24 */
[----:B------:R-:W-:Y:S05]  /*129d0*/  BRA `(.L_x_15110) ;  /* 0x0000000800a87947 */ /* 0x000fea0003800000 */
.L_x_15105:
        /* <DEDUP_REMOVED lines=14> */
.L_x_15120:
        /* <DEDUP_REMOVED lines=18> */
.L_x_15123:
[----:B------:R-:W-:-:S04]  /*12be0*/  SHF.R.U32.HI R5, RZ, 0x18, R5 ;  /* 0x00000018ff057819 */ /* 0x000fc80000011605 */
[----:B------:R-:W-:-:S07]  /*12bf0*/  LOP3.LUT R0, R0, 0x80, R5, 0xf8, !PT ;  /* 0x0000008000007812 */ /* 0x000fce00078ef805 */
.L_x_15122:
[----:B------:R-:W-:Y:S05]  /*12c00*/  BSYNC.RECONVERGENT B0 ;  /* 0x0000000000007941 */ /* 0x000fea0003800200 */
.L_x_15121:
[----:B------:R0:W-:Y:S01]  /*12c10*/  STG.E.U8 desc[UR36][R2.64], R0 ;  /* 0x0000000002007986 */ /* 0x0001e2000c101124 */
[----:B------:R-:W-:Y:S05]  /*12c20*/  BRA `(.L_x_15110) ;  /* 0x0000000800147947 */ /* 0x000fea0003800000 */
.L_x_15119:
        /* <DEDUP_REMOVED lines=18> */
.L_x_15126:
[----:B------:R-:W-:-:S04]  /*12d50*/  SHF.R.U32.HI R5, RZ, 0x18, R5 ;  /* 0x00000018ff057819 */ /* 0x000fc80000011605 */
[----:B------:R-:W-:-:S07]  /*12d60*/  LOP3.LUT R0, R0, 0x80, R5, 0xf8, !PT ;  /* 0x0000008000007812 */ /* 0x000fce00078ef805 */
.L_x_15125:
[----:B------:R-:W-:Y:S05]  /*12d70*/  BSYNC.RECONVERGENT B0 ;  /* 0x0000000000007941 */ /* 0x000fea0003800200 */
.L_x_15124:
[----:B------:R0:W-:Y:S01]  /*12d80*/  STG.E.U8 desc[UR36][R2.64], R0 ;  /* 0x0000000002007986 */ /* 0x0001e2000c101124 */
[----:B------:R-:W-:Y:S05]  /*12d90*/  BRA `(.L_x_15110) ;  /* 0x0000000400b87947 */ /* 0x000fea0003800000 */
.L_x_15118:
        /* <DEDUP_REMOVED lines=22> */
.L_x_15128:
[----:B------:R-:W-:-:S06]  /*12f00*/  HADD2.F32 R4, -RZ, R22.H0_H0 ;  /* 0x20000016ff047230 */ /* 0x000fcc0000004100 */
[----:B------:R-:W0:Y:S02]  /*12f10*/  F2I.U64.TRUNC R4, R4 ;  /* 0x0000000400047311 */ /* 0x000e24000020d800 */
[----:B0-----:R0:W-:Y:S01]  /*12f20*/  STG.E.64 desc[UR36][R2.64], R4 ;  /* 0x0000000402007986 */ /* 0x0011e2000c101b24 */
[----:B------:R-:W-:Y:S05]  /*12f30*/  BRA `(.L_x_15110) ;  /* 0x0000000400507947 */ /* 0x000fea0003800000 */
.L_x_15127:
[----:B------:R-:W-:-:S04]  /*12f40*/  HADD2.F32 R22, -RZ, R22.H0_H0 ;  /* 0x20000016ff167230 */ /* 0x000fc80000004100 */
[----:B------:R-:W0:Y:S02]  /*12f50*/  F2I.FTZ.U32.TRUNC.NTZ R5, R22 ;  /* 0x0000001600057305 */ /* 0x000e24000021f000 */
[----:B0-----:R0:W-:Y:S01]  /*12f60*/  STG.E desc[UR36][R2.64], R5 ;  /* 0x0000000502007986 */ /* 0x0011e2000c101924 */
[----:B------:R-:W-:Y:S05]  /*12f70*/  BRA `(.L_x_15110) ;  /* 0x0000000400407947 */ /* 0x000fea0003800000 */
.L_x_15117:
        /* <DEDUP_REMOVED lines=11> */
.L_x_15130:
[----:B------:R-:W-:Y:S01]  /*13030*/  HADD2.F32 R22, -RZ, R22.H0_H0 ;  /* 0x20000016ff167230 */ /* 0x000fe20000004100 */
[----:B------:R-:W-:-:S04]  /*13040*/  CS2R R6, SRZ ;  /* 0x0000000000067805 */ /* 0x000fc8000001ff00 */
[----:B------:R-:W-:-:S06]  /*13050*/  FMUL.FTZ R4, R22, 1 ;  /* 0x3f80000016047820 */ /* 0x000fcc0000410000 */
[----:B------:R-:W0:Y:S02]  /*13060*/  F2F.F64.F32 R4, R4 ;  /* 0x0000000400047310 */ /* 0x000e240000201800 */
[----:B0-----:R0:W-:Y:S01]  /*13070*/  STG.E.128 desc[UR36][R2.64], R4 ;  /* 0x0000000402007986 */ /* 0x0011e2000c101d24 */
[----:B------:R-:W-:Y:S05]  /*13080*/  BRA `(.L_x_15110) ;  /* 0x0000000000fc7947 */ /* 0x000fea0003800000 */
.L_x_15129:
[----:B------:R-:W-:-:S09]  /*13090*/  UISETP.NE.AND UP0, UPT, UR6, 0xf, UPT ;  /* 0x0000000f0600788c */ /* 0x000fd2000bf05270 */
[----:B------:R-:W-:Y:S05]  /*130a0*/  BRA.U !UP0, `(.L_x_15131) ;  /* 0x0000000108e87547 */ /* 0x000fea000b800000 */
[----:B------:R-:W-:-:S09]  /*130b0*/  UISETP.NE.AND UP0, UPT, UR6, 0x17, UPT ;  /* 0x000000170600788c */ /* 0x000fd2000bf05270 */
[----:B------:R-:W-:Y:S05]  /*130c0*/  BRA.U !UP0, `(.L_x_15132) ;  /* 0x0000000108907547 */ /* 0x000fea000b800000 */
[----:B------:R-:W-:-:S09]  /*130d0*/  UISETP.NE.AND UP0, UPT, UR6, 0x18, UPT ;  /* 0x000000180600788c */ /* 0x000fd2000bf05270 */
[----:B------:R-:W-:Y:S05]  /*130e0*/  BRA.U !UP0, `(.L_x_15133) ;  /* 0x0000000108447547 */ /* 0x000fea000b800000 */
.L_x_15109:
        /* <DEDUP_REMOVED lines=16> */
.L_x_15134:
[----:B------:R-:W-:Y:S05]  /*131f0*/  BRA `(.L_x_15110) ;  /* 0x0000000000a07947 */ /* 0x000fea0003800000 */
.L_x_15133:
        /* <DEDUP_REMOVED lines=13> */
.L_x_15136:
[----:B------:R-:W-:Y:S05]  /*132d0*/  BSYNC.RECONVERGENT B0 ;  /* 0x0000000000007941 */ /* 0x000fea0003800200 */
.L_x_15135:
[----:B------:R-:W-:-:S05]  /*132e0*/  LOP3.LUT R5, R0, 0x80, R5, 0xf8, !PT ;  /* 0x0000008000057812 */ /* 0x000fca00078ef805 */
[----:B------:R0:W-:Y:S01]  /*132f0*/  STG.E.U8 desc[UR36][R2.64], R5 ;  /* 0x0000000502007986 */ /* 0x0001e2000c101124 */
[----:B------:R-:W-:Y:S05]  /*13300*/  BRA `(.L_x_15110) ;  /* 0x00000000005c7947 */ /* 0x000fea0003800000 */
.L_x_15132:
        /* <DEDUP_REMOVED lines=12> */
.L_x_15138:
[----:B------:R-:W-:Y:S01]  /*133d0*/  IMAD.MOV.U32 R0, RZ, RZ, 0x7f ;  /* 0x0000007fff007424 */ /* 0x000fe200078e00ff */
[----:B------:R-:W-:-:S04]  /*133e0*/  ISETP.GT.U32.AND P0, PT, R4, 0x7f800000, PT ;  /* 0x7f8000000400780c */ /* 0x000fc80003f04070 */
[----:B------:R-:W-:-:S09]  /*133f0*/  SEL R0, R0, 0x7c, P0 ;  /* 0x0000007c00007807 */ /* 0x000fd20000000000 */
.L_x_15139:
[----:B------:R-:W-:Y:S05]  /*13400*/  BSYNC.RECONVERGENT B0 ;  /* 0x0000000000007941 */ /* 0x000fea0003800200 */
.L_x_15137:
[----:B------:R-:W-:-:S04]  /*13410*/  SHF.R.U32.HI R5, RZ, 0x18, R5 ;  /* 0x00000018ff057819 */ /* 0x000fc80000011605 */
[----:B------:R-:W-:-:S05]  /*13420*/  LOP3.LUT R5, R0, 0x80, R5, 0xf8, !PT ;  /* 0x0000008000057812 */ /* 0x000fca00078ef805 */
[----:B------:R0:W-:Y:S01]  /*13430*/  STG.E.U8 desc[UR36][R2.64], R5 ;  /* 0x0000000502007986 */ /* 0x0001e2000c101124 */
[----:B------:R-:W-:Y:S05]  /*13440*/  BRA `(.L_x_15110) ;  /* 0x00000000000c7947 */ /* 0x000fea0003800000 */
.L_x_15131:
[----:B------:R-:W-:-:S05]  /*13450*/  HADD2.F32 R0, -RZ, R22.H0_H0 ;  /* 0x20000016ff007230 */ /* 0x000fca0000004100 */
[----:B------:R-:W-:-:S05]  /*13460*/  F2FP.BF16.F32.PACK_AB R0, RZ, R0 ;  /* 0x00000000ff00723e */ /* 0x000fca00000010ff */
[----:B------:R0:W-:Y:S02]  /*13470*/  STG.E.U16 desc[UR36][R2.64], R0 ;  /* 0x0000000002007986 */ /* 0x0001e4000c101524 */
.L_x_15110:
[----:B------:R-:W-:-:S07]  /*13480*/  VIADD R17, R17, 0x80 ;  /* 0x0000008011117836 */ /* 0x000fce0000000000 */
.L_x_14897:
[----:B------:R-:W-:Y:S05]  /*13490*/  BSYNC.RECONVERGENT B7 ;  /* 0x0000000000077941 */ /* 0x000fea0003800200 */
.L_x_14896:
[----:B------:R-:W5:Y:S01]  /*134a0*/  LDCU UR4, c[0x0][0x380] ;  /* 0x00007000ff0477ac */ /* 0x000f620008000800 */
[----:B------:R-:W-:Y:S01]  /*134b0*/  BSSY.RECONVERGENT B7, `(.L_x_15140) ;  /* 0x0000999000077945 */ /* 0x000fe20003800200 */
[----:B-----5:R-:W-:-:S13]  /*134c0*/  ISETP.GE.AND P0, PT, R17, UR4, PT ;  /* 0x0000000411007c0c */ /* 0x020fda000bf06270 */
[----:B------:R-:W-:Y:S05]  /*134d0*/  @P0 BRA `(.L_x_15141) ;  /* 0x0000009800580947 */ /* 0x000fea0003800000 */
[----:B------:R-:W5:Y:S01]  /*134e0*/  LDCU UR4, c[0x0][0x388] ;  /* 0x00007100ff0477ac */ /* 0x000f620008000800 */
[----:B------:R-:W-:Y:S02]  /*134f0*/  CS2R R24, SRZ ;  /* 0x0000000000187805 */ /* 0x000fe4000001ff00 */
[----:B------:R-:W-:Y:S02]  /*13500*/  MOV R26, RZ ;  /* 0x000000ff001a7202 */ /* 0x000fe40000000f00 */
[----:B0-----:R-:W-:Y:S01]  /*13510*/  CS2R R22, SRZ ;  /* 0x0000000000167805 */ /* 0x001fe2000001ff00 */
[----:B------:R-:W-:Y:S02]  /*13520*/  IMAD.MOV.U32 R19, RZ, RZ, RZ ;  /* 0x000000ffff137224 */ /* 0x000fe400078e00ff */
[----:B------:R-:W-:Y:S02]  /*13530*/  IMAD.MOV.U32 R0, RZ, RZ, RZ ;  /* 0x000000ffff007224 */ /* 0x000fe400078e00ff */
[----:B------:R-:W-:Y:S01]  /*13540*/  IMAD.MOV.U32 R16, RZ, RZ, RZ ;  /* 0x000000ffff107224 */ /* 0x000fe200078e00ff */
[----:B-----5:R-:W-:-:S09]  /*13550*/  UISETP.NE.AND UP0, UPT, UR4, URZ, UPT ;  /* 0x000000ff0400728c */ /* 0x020fd2000bf05270 */
[----:B------:R-:W-:Y:S05]  /*13560*/  BRA.U !UP0, `(.L_x_15142) ;  /* 0x0000001d08c87547 */ /* 0x000fea000b800000 */
[----:B------:R-:W1:Y:S01]  /*13570*/  LDCU.64 UR4, c[0x0][0x390] ;  /* 0x00007200ff0477ac */ /* 0x000e620008000a00 */
[----:B------:R-:W-:Y:S01]  /*13580*/  IMAD.MOV.U32 R16, RZ, RZ, RZ ;  /* 0x000000ffff107224 */ /* 0x000fe200078e00ff */
[----:B------:R-:W0:Y:S01]  /*13590*/  LDCU UR6, c[0x0][0x38c] ;  /* 0x00007180ff0677ac */ /* 0x000e220008000800 */
[----:B------:R-:W5:Y:S01]  /*135a0*/  LDCU.128 UR12, c[0x0][0x4c0] ;  /* 0x00009800ff0c77ac */ /* 0x000f620008000c00 */
[----:B------:R-:W5:Y:S01]  /*135b0*/  LDCU.64 UR8, c[0x0][0x4b8] ;  /* 0x00009700ff0877ac */ /* 0x000f620008000a00 */
[----:B------:R-:W-:Y:S01]  /*135c0*/  UISETP.NE.AND UP0, UPT, UR45, URZ, UPT ;  /* 0x000000ff2d00728c */ /* 0x000fe2000bf05270 */
[----:B-1--4-:R-:W-:-:S05]  /*135d0*/  IMAD.HI.U32 R4, R17, UR4, R16 ;  /* 0x0000000411047c27 */ /* 0x012fca000f8e0010 */
[----:B--23--:R-:W-:Y:S01]  /*135e0*/  SHF.R.U32.HI R5, RZ, UR5, R4 ;  /* 0x00000005ff057c19 */ /* 0x00cfe20008011604 */
[----:B------:R-:W1:Y:S03]  /*135f0*/  LDCU.64 UR4, c[0x0][0x4d0] ;  /* 0x00009a00ff0477ac */ /* 0x000e660008000a00 */
[----:B------:R-:W-:-:S05]  /*13600*/  IADD3 R24, PT, PT, -R5, RZ, RZ ;  /* 0x000000ff05187210 */ /* 0x000fca0007ffe1ff */
        /* <DEDUP_REMOVED lines=488> */
.L_x_15142:
        /* <DEDUP_REMOVED lines=19> */
.L_x_15146:
[----:B------:R-:W2:Y:S02]  /*155c0*/  LDG.E.U8 R2, desc[UR36][R2.64] ;  /* 0x0000002402027981 */ /* 0x000ea4000c1e1100 */
[----:B--2---:R-:W-:-:S04]  /*155d0*/  I2FP.F32.U32 R0, R2 ;  /* 0x0000000200007245 */ /* 0x004fc80000201000 */
[----:B------:R-:W-:-:S04]  /*155e0*/  F2FP.F16.F32.PACK_AB R0, RZ, R0 ;  /* 0x00000000ff00723e */ /* 0x000fc800000000ff */
[----:B------:R-:W-:Y:S01]  /*155f0*/  PRMT R18, R0, 0x7610, R18 ;  /* 0x0000761000127816 */ /* 0x000fe20000000012 */
[----:B------:R-:W-:Y:S06]  /*15600*/  BRA `(.L_x_15148) ;  /* 0x0000000c00d47947 */ /* 0x000fec0003800000 */
.L_x_15145:
        /* <DEDUP_REMOVED lines=11> */
.L_x_15150:
[----:B------:R-:W2:Y:S02]  /*156c0*/  LDG.E R2, desc[UR36][R2.64] ;  /* 0x0000002402027981 */ /* 0x000ea4000c1e1900 */
[----:B--2---:R-:W-:-:S04]  /*156d0*/  I2FP.F32.S32 R0, R2 ;  /* 0x0000000200007245 */ /* 0x004fc80000201400 */
[----:B------:R-:W-:-:S04]  /*156e0*/  F2FP.F16.F32.PACK_AB R0, RZ, R0 ;  /* 0x00000000ff00723e */ /* 0x000fc800000000ff */
[----:B------:R-:W-:Y:S01]  /*156f0*/  PRMT R18, R0, 0x7610, R18 ;  /* 0x0000761000127816 */ /* 0x000fe20000000012 */
[----:B------:R-:W-:Y:S06]  /*15700*/  BRA `(.L_x_15148) ;  /* 0x0000000c00947947 */ /* 0x000fec0003800000 */
.L_x_15149:
[----:B------:R-:W2:Y:S02]  /*15710*/  LDG.E.U16 R2, desc[UR36][R2.64] ;  /* 0x0000002402027981 */ /* 0x000ea4000c1e1500 */
[----:B--2---:R-:W0:Y:S02]  /*15720*/  I2F.S16 R0, R2 ;  /* 0x0000000200007306 */ /* 0x004e240000101400 */
[----:B0-----:R-:W-:-:S04]  /*15730*/  F2FP.F16.F32.PACK_AB R0, RZ, R0 ;  /* 0x00000000ff00723e */ /* 0x001fc800000000ff */
[----:B------:R-:W-:Y:S01]  /*15740*/  PRMT R18, R0, 0x7610, R18 ;  /* 0x0000761000127816 */ /* 0x000fe20000000012 */
[----:B------:R-:W-:Y:S06]  /*15750*/  BRA `(.L_x_15148) ;  /* 0x0000000c00807947 */ /* 0x000fec0003800000 */
.L_x_15144:
        /* <DEDUP_REMOVED lines=9> */
.L_x_15152:
[----:B------:R0:W5:Y:S01]  /*157f0*/  LDG.E.U16 R18, desc[UR36][R2.64] ;  /* 0x0000002402127981 */ /* 0x000162000c1e1500 */
[----:B------:R-:W-:Y:S05]  /*15800*/  BRA `(.L_x_15148) ;  /* 0x0000000c00547947 */ /* 0x000fea0003800000 */
.L_x_15151:
        /* <DEDUP_REMOVED lines=9> */
.L_x_15154:
[----:B------:R1:W5:Y:S01]  /*158a0*/  LDG.E.U16 R18, desc[UR36][R2.64] ;  /* 0x0000002402127981 */ /* 0x000362000c1e1500 */
[----:B------:R-:W-:Y:S05]  /*158b0*/  BRA `(.L_x_15148) ;  /* 0x0000000c00287947 */ /* 0x000fea0003800000 */
.L_x_15153:
        /* <DEDUP_REMOVED lines=13> */
.L_x_15143:
        /* <DEDUP_REMOVED lines=14> */
.L_x_15157:
        /* <DEDUP_REMOVED lines=13> */
.L_x_15156:
        /* <DEDUP_REMOVED lines=27> */
.L_x_15159:
        /* <DEDUP_REMOVED lines=14> */
.L_x_15158:
[----:B------:R-:W2:Y:S02]  /*15dd0*/  LDG.E.U16 R0, desc[UR36][R2.64] ;  /* 0x0000002402007981 */ /* 0x000ea4000c1e1500 */
[----:B--2---:R-:W-:-:S05]  /*15de0*/  IMAD.U32 R0, R0, 0x10000, RZ ;  /* 0x0001000000007824 */ /* 0x004fca00078e00ff */
[----:B------:R-:W-:-:S04]  /*15df0*/  F2FP.F16.F32.PACK_AB R0, RZ, R0 ;  /* 0x00000000ff00723e */ /* 0x000fc800000000ff */
[----:B------:R-:W-:Y:S01]  /*15e00*/  PRMT R18, R0, 0x7610, R18 ;  /* 0x0000761000127816 */ /* 0x000fe20000000012 */
[----:B------:R-:W-:Y:S06]  /*15e10*/  BRA `(.L_x_15148) ;  /* 0x0000000400d07947 */ /* 0x000fec0003800000 */
.L_x_15155:
        /* <DEDUP_REMOVED lines=13> */
.L_x_15162:
        /* <DEDUP_REMOVED lines=21> */
.L_x_15166:
[----:B------:R-:W-:Y:S05]  /*16040*/  BSYNC.RECONVERGENT B1 ;  /* 0x0000000000017941 */ /* 0x000fea0003800200 */
.L_x_15165:
[----:B------:R-:W-:Y:S01]  /*16050*/  IMAD.SHL.U32 R0, R0, 0x100000, RZ ;  /* 0x0010000000007824 */ /* 0x000fe200078e00ff */
[----:B------:R-:W-:-:S04]  /*16060*/  LEA R2, R2, 0x3b800000, 0x17 ;  /* 0x3b80000002027811 */ /* 0x000fc800078eb8ff */
[----:B------:R-:W-:-:S07]  /*16070*/  LOP3.LUT R0, R2, R0, R7, 0xfe, !PT ;  /* 0x0000000002007212 */ /* 0x000fce00078efe07 */
.L_x_15164:
[----:B------:R-:W-:Y:S05]  /*16080*/  BSYNC.RECONVERGENT B0 ;  /* 0x0000000000007941 */ /* 0x000fea0003800200 */
.L_x_15163:
[----:B------:R-:W-:-:S04]  /*16090*/  F2FP.F16.F32.PACK_AB R0, RZ, R0 ;  /* 0x00000000ff00723e */ /* 0x000fc800000000ff */
[----:B------:R-:W-:Y:S01]  /*160a0*/  PRMT R18, R0, 0x7610, R18 ;  /* 0x0000761000127816 */ /* 0x000fe20000000012 */
[----:B------:R-:W-:Y:S06]  /*160b0*/  BRA `(.L_x_15148) ;  /* 0x0000000400287947 */ /* 0x000fec0003800000 */
.L_x_15161:
        /* <DEDUP_REMOVED lines=21> */
.L_x_15170:
[----:B------:R-:W-:Y:S05]  /*16210*/  BSYNC.RECONVERGENT B1 ;  /* 0x0000000000017941 */ /* 0x000fea0003800200 */
.L_x_15169:
[----:B------:R-:W-:Y:S01]  /*16220*/  IMAD.SHL.U32 R0, R0, 0x200000, RZ ;  /* 0x0020000000007824 */ /* 0x000fe200078e00ff */
[----:B------:R-:W-:-:S04]  /*16230*/  LEA R2, R2, 0x37800000, 0x17 ;  /* 0x3780000002027811 */ /* 0x000fc800078eb8ff */
[----:B------:R-:W-:-:S07]  /*16240*/  LOP3.LUT R0, R2, R0, R7, 0xfe, !PT ;  /* 0x0000000002007212 */ /* 0x000fce00078efe07 */
.L_x_15168:
[----:B------:R-:W-:Y:S05]  /*16250*/  BSYNC.RECONVERGENT B0 ;  /* 0x0000000000007941 */ /* 0x000fea0003800200 */
.L_x_15167:
[----:B------:R-:W-:-:S04]  /*16260*/  F2FP.F16.F32.PACK_AB R0, RZ, R0 ;  /* 0x00000000ff00723e */ /* 0x000fc800000000ff */
[----:B------:R-:W-:Y:S01]  /*16270*/  PRMT R18, R0, 0x7610, R18 ;  /* 0x0000761000127816 */ /* 0x000fe20000000012 */
[----:B------:R-:W-:Y:S06]  /*16280*/  BRA `(.L_x_15148) ;  /* 0x0000000000b47947 */ /* 0x000fec0003800000 */
.L_x_15160:
        /* <DEDUP_REMOVED lines=14> */
.L_x_15174:
[----:B------:R-:W-:Y:S05]  /*16370*/  BSYNC.RECONVERGENT B0 ;  /* 0x0000000000007941 */ /* 0x000fea0003800200 */
.L_x_15173:
[----:B------:R-:W-:-:S04]  /*16380*/  F2FP.F16.F32.PACK_AB R0, RZ, R0 ;  /* 0x00000000ff00723e */ /* 0x000fc800000000ff */
[----:B------:R-:W-:Y:S01]  /*16390*/  PRMT R18, R0, 0x7610, R18 ;  /* 0x0000761000127816 */ /* 0x000fe20000000012 */
[----:B------:R-:W-:Y:S06]  /*163a0*/  BRA `(.L_x_15148) ;  /* 0x00000000006c7947 */ /* 0x000fec0003800000 */
.L_x_15147:
        /* <DEDUP_REMOVED lines=16> */
.L_x_15175:
[----:B------:R-:W-:Y:S01]  /*164b0*/  PRMT R18, RZ, 0x7610, R18 ;  /* 0x00007610ff127816 */ /* 0x000fe20000000012 */
[----:B------:R-:W-:Y:S06]  /*164c0*/  BRA `(.L_x_15148) ;  /* 0x0000000000247947 */ /* 0x000fec0003800000 */
.L_x_15172:
[----:B------:R-:W2:Y:S02]  /*164d0*/  LDG.E.64 R2, desc[UR36][R2.64] ;  /* 0x0000002402027981 */ /* 0x000ea4000c1e1b00 */
[----:B--2---:R-:W0:Y:S02]  /*164e0*/  I2F.U64 R0, R2 ;  /* 0x0000000200007312 */ /* 0x004e240000301000 */
[----:B0-----:R-:W-:-:S04]  /*164f0*/  F2FP.F16.F32.PACK_AB R0, RZ, R0 ;  /* 0x00000000ff00723e */ /* 0x001fc800000000ff */
[----:B------:R-:W-:Y:S01]  /*16500*/  PRMT R18, R0, 0x7610, R18 ;  /* 0x0000761000127816 */ /* 0x000fe20000000012 */
[----:B------:R-:W-:Y:S06]  /*16510*/  BRA `(.L_x_15148) ;  /* 0x0000000000107947 */ /* 0x000fec0003800000 */
.L_x_15171:
[----:B------:R-:W2:Y:S02]  /*16520*/  LDG.E R2, desc[UR36][R2.64] ;  /* 0x0000002402027981 */ /* 0x000ea4000c1e1900 */
[----:B--2---:R-:W-:-:S04]  /*16530*/  I2FP.F32.U32 R0, R2 ;  /* 0x0000000200007245 */ /* 0x004fc80000201000 */
[----:B------:R-:W-:-:S04]  /*16540*/  F2FP.F16.F32.PACK_AB R0, RZ, R0 ;  /* 0x00000000ff00723e */ /* 0x000fc800000000ff */
[----:B------:R-:W-:-:S07]  /*16550*/  PRMT R18, R0, 0x7610, R18 ;  /* 0x0000761000127816 */ /* 0x000fce0000000012 */
.L_x_15148:
        /* <DEDUP_REMOVED lines=19> */
.L_x_15179:
[----:B------:R-:W2:Y:S02]  /*16690*/  LDG.E.U8 R2, desc[UR36][R2.64] ;  /* 0x0000002402027981 */ /* 0x000ea4000c1e1100 */
[----:B--2---:R-:W-:-:S04]  /*166a0*/  I2FP.F32.U32 R0, R2 ;  /* 0x0000000200007245 */ /* 0x004fc80000201000 */
[----:B------:R-:W-:-:S04]  /*166b0*/  F2FP.F16.F32.PACK_AB R0, RZ, R0 ;  /* 0x00000000ff00723e */ /* 0x000fc800000000ff */
[----:B------:R-:W-:Y:S01]  /*166c0*/  PRMT R19, R0, 0x7610, R19 ;  /* 0x0000761000137816 */ /* 0x000fe20000000013 */
[----:B------:R-:W-:Y:S06]  /*166d0*/  BRA `(.L_x_15181) ;  /* 0x0000000c00d47947 */ /* 0x000fec0003800000 */
.L_x_15178:
        /* <DEDUP_REMOVED lines=11> */
.L_x_15183:
[----:B------:R-:W2:Y:S02]  /*16790*/  LDG.E R2, desc[UR36][R2.64] ;  /* 0x0000002402027981 */ /* 0x000ea4000c1e1900 */
[----:B--2---:R-:W-:-:S04]  /*167a0*/  I2FP.F32.S32 R0, R2 ;  /* 0x0000000200007245 */ /* 0x004fc80000201400 */
[----:B------:R-:W-:-:S04]  /*167b0*/  F2FP.F16.F32.PACK_AB R0, RZ, R0 ;  /* 0x00000000ff00723e */ /* 0x000fc800000000ff */
[----:B------:R-:W-:Y:S01]  /*167c0*/  PRMT R19, R0, 0x7610, R19 ;  /* 0x0000761000137816 */ /* 0x000fe20000000013 */
[----:B------:R-:W-:Y:S06]  /*167d0*/  BRA `(.L_x_15181) ;  /* 0x0000000c00947947 */ /* 0x000fec0003800000 */
.L_x_15182:
[----:B------:R-:W2:Y:S02]  /*167e0*/  LDG.E.U16 R2, desc[UR36][R2.64] ;  /* 0x0000002402027981 */ /* 0x000ea4000c1e1500 */
[----:B--2---:R-:W0:Y:S02]  /*167f0*/  I2F.S16 R0, R2 ;  /* 0x0000000200007306 */ /* 0x004e240000101400 */
[----:B0-----:R-:W-:-:S04]  /*16800*/  F2FP.F16.F32.PACK_AB R0, RZ, R0 ;  /* 0x00000000ff00723e */ /* 0x001fc800000000ff */
[----:B------:R-:W-:Y:S01]  /*16810*/  PRMT R19, R0, 0x7610, R19 ;  /* 0x0000761000137816 */ /* 0x000fe20000000013 */
[----:B------:R-:W-:Y:S06]  /*16820*/  BRA `(.L_x_15181) ;  /* 0x0000000c00807947 */ /* 0x000fec0003800000 */
.L_x_15177:
        /* <DEDUP_REMOVED lines=9> */
.L_x_15185:
[----:B------:R0:W5:Y:S01]  /*168c0*/  LDG.E.U16 R19, desc[UR36][R2.64] ;  /* 0x0000002402137981 */ /* 0x000162000c1e1500 */
[----:B------:R-:W-:Y:S05]  /*168d0*/  BRA `(.L_x_15181) ;  /* 0x0000000c00547947 */ /* 0x000fea0003800000 */
.L_x_15184:
        /* <DEDUP_REMOVED lines=9> */
.L_x_15187:
[----:B------:R1:W5:Y:S01]  /*16970*/  LDG.E.U16 R19, desc[UR36][R2.64] ;  /* 0x0000002402137981 */ /* 0x000362000c1e1500 */
[----:B------:R-:W-:Y:S05]  /*16980*/  BRA `(.L_x_15181) ;  /* 0x0000000c00287947 */ /* 0x000fea0003800000 */
.L_x_15186:
        /* <DEDUP_REMOVED lines=13> */
.L_x_15176:
        /* <DEDUP_REMOVED lines=14> */
.L_x_15190:
        /* <DEDUP_REMOVED lines=13> */
.L_x_15189:
        /* <DEDUP_REMOVED lines=27> */
.L_x_15192:
        /* <DEDUP_REMOVED lines=14> */
.L_x_15191:
[----:B------:R-:W2:Y:S02]  /*16ea0*/  LDG.E.U16 R0, desc[UR36][R2.64] ;  /* 0x0000002402007981 */ /* 0x000ea4000c1e1500 */
[----:B--2---:R-:W-:-:S05]  /*16eb0*/  IMAD.U32 R0, R0, 0x10000, RZ ;  /* 0x0001000000007824 */ /* 0x004fca00078e00ff */
[----:B------:R-:W-:-:S04]  /*16ec0*/  F2FP.F16.F32.PACK_AB R0, RZ, R0 ;  /* 0x00000000ff00723e */ /* 0x000fc800000000ff */
[----:B------:R-:W-:Y:S01]  /*16ed0*/  PRMT R19, R0, 0x7610, R19 ;  /* 0x0000761000137816 */ /* 0x000fe20000000013 */
[----:B------:R-:W-:Y:S06]  /*16ee0*/  BRA `(.L_x_15181) ;  /* 0x0000000400d07947 */ /* 0x000fec0003800000 */
.L_x_15188:
        /* <DEDUP_REMOVED lines=13> */
.L_x_15195:
        /* <DEDUP_REMOVED lines=21> */
.L_x_15199:
[----:B------:R-:W-:Y:S05]  /*17110*/  BSYNC.RECONVERGENT B1 ;  /* 0x0000000000017941 */ /* 0x000fea0003800200 */
.L_x_15198:
[----:B------:R-:W-:Y:S01]  /*17120*/  IMAD.SHL.U32 R0, R0, 0x100000, RZ ;  /* 0x0010000000007824 */ /* 0x000fe200078e00ff */
[----:B------:R-:W-:-:S04]  /*17130*/  LEA R2, R2, 0x3b800000, 0x17 ;  /* 0x3b80000002027811 */ /* 0x000fc800078eb8ff */
[----:B------:R-:W-:-:S07]  /*17140*/  LOP3.LUT R0, R2, R0, R7, 0xfe, !PT ;  /* 0x0000000002007212 */ /* 0x000fce00078efe07 */
.L_x_15197:
[----:B------:R-:W-:Y:S05]  /*17150*/  BSYNC.RECONVERGENT B0 ;  /* 0x0000000000007941 */ /* 0x000fea0003800200 */
.L_x_15196:
[----:B------:R-:W-:-:S04]  /*17160*/  F2FP.F16.F32.PACK_AB R0, RZ, R0 ;  /* 0x00000000ff00723e */ /* 0x000fc800000000ff */
[----:B------:R-:W-:Y:S01]  /*17170*/  PRMT R19, R0, 0x7610, R19 ;  /* 0x0000761000137816 */ /* 0x000fe20000000013 */
[----:B------:R-:W-:Y:S06]  /*17180*/  BRA `(.L_x_15181) ;  /* 0x0000000400287947 */ /* 0x000fec0003800000 */
.L_x_15194:
        /* <DEDUP_REMOVED lines=21> */
.L_x_15203:
[----:B------:R-:W-:Y:S05]  /*172e0*/  BSYNC.RECONVERGENT B1 ;  /* 0x0000000000017941 */ /* 0x000fea0003800200 */
.L_x_15202:
[----:B------:R-:W-:Y:S01]  /*172f0*/  IMAD.SHL.U32 R0, R0, 0x200000, RZ ;  /* 0x0020000000007824 */ /* 0x000fe200078e00ff */
[----:B------:R-:W-:-:S04]  /*17300*/  LEA R2, R2, 0x37800000, 0x17 ;  /* 0x3780000002027811 */ /* 0x000fc800078eb8ff */
[----:B------:R-:W-:-:S07]  /*17310*/  LOP3.LUT R0, R2, R0, R7, 0xfe, !PT ;  /* 0x0000000002007212 */ /* 0x000fce00078efe07 */
.L_x_15201:
[----:B------:R-:W-:Y:S05]  /*17320*/  BSYNC.RECONVERGENT B0 ;  /* 0x0000000000007941 */ /* 0x000fea0003800200 */
.L_x_15200:
[----:B------:R-:W-:-:S04]  /*17330*/  F2FP.F16.F32.PACK_AB R0, RZ, R0 ;  /* 0x00000000ff00723e */ /* 0x000fc800000000ff */
[----:B------:R-:W-:Y:S01]  /*17340*/  PRMT R19, R0, 0x7610, R19 ;  /* 0x0000761000137816 */ /* 0x000fe20000000013 */
[----:B------:R-:W-:Y:S06]  /*17350*/  BRA `(.L_x_15181) ;  /* 0x0000000000b47947 */ /* 0x000fec0003800000 */
.L_x_15193:
        /* <DEDUP_REMOVED lines=14> */
.L_x_15207:
[----:B------:R-:W-:Y:S05]  /*17440*/  BSYNC.RECONVERGENT B0 ;  /* 0x0000000000007941 */ /* 0x000fea0003800200 */
.L_x_15206:
[----:B------:R-:W-:-:S04]  /*17450*/  F2FP.F16.F32.PACK_AB R0, RZ, R0 ;  /* 0x00000000ff00723e */ /* 0x000fc800000000ff */
[----:B------:R-:W-:Y:S01]  /*17460*/  PRMT R19, R0, 0x7610, R19 ;  /* 0x0000761000137816 */ /* 0x000fe20000000013 */
[----:B------:R-:W-:Y:S06]  /*17470*/  BRA `(.L_x_15181) ;  /* 0x00000000006c7947 */ /* 0x000fec0003800000 */
.L_x_15180:
        /* <DEDUP_REMOVED lines=16> */
.L_x_15208:
[----:B------:R-:W-:Y:S01]  /*17580*/  PRMT R19, RZ, 0x7610, R19 ;  /* 0x00007610ff137816 */ /* 0x000fe20000000013 */
[----:B------:R-:W-:Y:S06]  /*17590*/  BRA `(.L_x_15181) ;  /* 0x0000000000247947 */ /* 0x000fec0003800000 */
.L_x_15205:
[----:B------:R-:W2:Y:S02]  /*175a0*/  LDG.E.64 R2, desc[UR36][R2.64] ;  /* 0x0000002402027981 */ /* 0x000ea4000c1e1b00 */
[----:B--2---:R-:W0:Y:S02]  /*175b0*/  I2F.U64 R0, R2 ;  /* 0x0000000200007312 */ /* 0x004e240000301000 */
[----:B0-----:R-:W-:-:S04]  /*175c0*/  F2FP.F16.F32.PACK_AB R0, RZ, R0 ;  /* 0x00000000ff00723e */ /* 0x001fc800000000ff */
[----:B------:R-:W-:Y:S01]  /*175d0*/  PRMT R19, R0, 0x7610, R19 ;  /* 0x0000761000137816 */ /* 0x000fe20000000013 */
[----:B------:R-:W-:Y:S06]  /*175e0*/  BRA `(.L_x_15181) ;  /* 0x0000000000107947 */ /* 0x000fec0003800000 */
.L_x_15204:
[----:B------:R-:W2:Y:S02]  /*175f0*/  LDG.E R2, desc[UR36][R2.64] ;  /* 0x0000002402027981 */ /* 0x000ea4000c1e1900 */
[----:B--2---:R-:W-:-:S04]  /*17600*/  I2FP.F32.U32 R0, R2 ;  /* 0x0000000200007245 */ /* 0x004fc80000201000 */
[----:B------:R-:W-:-:S04]  /*17610*/  F2FP.F16.F32.PACK_AB R0, RZ, R0 ;  /* 0x00000000ff00723e */ /* 0x000fc800000000ff */
[----:B------:R-:W-:-:S07]  /*17620*/  PRMT R19, R0, 0x7610, R19 ;  /* 0x0000761000137816 */ /* 0x000fce0000000013 */
.L_x_15181:
        /* <DEDUP_REMOVED lines=18> */
.L_x_15213:
[----:B------:R-:W2:Y:S02]  /*17750*/  LDG.E.U8 R2, desc[UR36][R2.64] ;  /* 0x0000002402027981 */ /* 0x000ea4000c1e1100 */
[----:B--2---:R-:W-:Y:S01]  /*17760*/  I2FP.F32.U32 R22, R2 ;  /* 0x0000000200167245 */ /* 0x004fe20000201000 */
[----:B------:R-:W-:Y:S06]  /*17770*/  BRA `(.L_x_15215) ;  /* 0x0000000c00447947 */ /* 0x000fec0003800000 */
.L_x_15212:
        /* <DEDUP_REMOVED lines=9> */
.L_x_15217:
[----:B------:R-:W2:Y:S02]  /*17810*/  LDG.E R2, desc[UR36][R2.64] ;  /* 0x0000002402027981 */ /* 0x000ea4000c1e1900 */
[----:B--2---:R-:W-:Y:S01]  /*17820*/  I2FP.F32.S32 R22, R2 ;  /* 0x0000000200167245 */ /* 0x004fe20000201400 */
[----:B------:R-:W-:Y:S06]  /*17830*/  BRA `(.L_x_15215) ;  /* 0x0000000c00147947 */ /* 0x000fec0003800000 */
.L_x_15216:
[----:B------:R-:W2:Y:S02]  /*17840*/  LDG.E.U16 R2, desc[UR36][R2.64] ;  /* 0x0000002402027981 */ /* 0x000ea4000c1e1500 */
[----:B--2---:R0:W1:Y:S01]  /*17850*/  I2F.S16 R22, R2 ;  /* 0x0000000200167306 */ /* 0x0040620000101400 */
[----:B------:R-:W-:Y:S05]  /*17860*/  BRA `(.L_x_15215) ;  /* 0x0000000c00087947 */ /* 0x000fea0003800000 */
.L_x_15211:
        /* <DEDUP_REMOVED lines=8> */
.L_x_15219:
[----:B------:R-:W2:Y:S02]  /*178f0*/  LDG.E.U16 R2, desc[UR36][R2.64] ;  /* 0x0000002402027981 */ /* 0x000ea4000c1e1500 */
[----:B--2---:R-:W-:Y:S01]  /*17900*/  HADD2.F32 R22, -RZ, R2.H0_H0 ;  /* 0x20000002ff167230 */ /* 0x004fe20000004100 */
[----:B------:R-:W-:Y:S06]  /*17910*/  BRA `(.L_x_15215) ;  /* 0x0000000800dc7947 */ /* 0x000fec0003800000 */
.L_x_15218:
        /* <DEDUP_REMOVED lines=8> */
.L_x_15221:
[----:B------:R-:W2:Y:S02]  /*179a0*/  LDG.E.U16 R2, desc[UR36][R2.64] ;  /* 0x0000002402027981 */ /* 0x000ea4000c1e1500 */
[----:B--2---:R-:W-:Y:S01]  /*179b0*/  HADD2.F32 R22, -RZ, R2.H0_H0 ;  /* 0x20000002ff167230 */ /* 0x004fe20000004100 */
[----:B------:R-:W-:Y:S06]  /*179c0*/  BRA `(.L_x_15215) ;  /* 0x0000000800b07947 */ /* 0x000fec0003800000 */
.L_x_15220:
        /* <DEDUP_REMOVED lines=11> */
.L_x_15210:
        /* <DEDUP_REMOVED lines=12> */
.L_x_15224:
        /* <DEDUP_REMOVED lines=11> */
.L_x_15223:
        /* <DEDUP_REMOVED lines=25> */
.L_x_15226:
        /* <DEDUP_REMOVED lines=12> */
.L_x_15225:
[----:B------:R-:W2:Y:S02]  /*17e40*/  LDG.E.U16 R2, desc[UR36][R2.64] ;  /* 0x0000002402027981 */ /* 0x000ea4000c1e1500 */
[----:B--2---:R-:W-:Y:S01]  /*17e50*/  SHF.L.U32 R22, R2, 0x10, RZ ;  /* 0x0000001002167819 */ /* 0x004fe200000006ff */
[----:B------:R-:W-:Y:S06]  /*17e60*/  BRA `(.L_x_15215) ;  /* 0x0000000400887947 */ /* 0x000fec0003800000 */
.L_x_15222:
        /* <DEDUP_REMOVED lines=11> */
.L_x_15229:
        /* <DEDUP_REMOVED lines=20> */
.L_x_15231:
[----:B------:R-:W-:Y:S05]  /*18060*/  BSYNC.RECONVERGENT B0 ;  /* 0x0000000000007941 */ /* 0x000fea0003800200 */
.L_x_15230:
[----:B------:R-:W-:Y:S02]  /*18070*/  SHF.L.U32 R0, R0, 0x14, RZ ;  /* 0x0000001400007819 */ /* 0x000fe400000006ff */
[----:B------:R-:W-:-:S04]  /*18080*/  LEA R2, R2, 0x3b800000, 0x17 ;  /* 0x3b80000002027811 */ /* 0x000fc800078eb8ff */
[----:B------:R-:W-:Y:S01]  /*18090*/  LOP3.LUT R22, R2, R0, R7, 0xfe, !PT ;  /* 0x0000000002167212 */ /* 0x000fe200078efe07 */
[----:B------:R-:W-:Y:S06]  /*180a0*/  BRA `(.L_x_15215) ;  /* 0x0000000000f87947 */ /* 0x000fec0003800000 */
.L_x_15228:
        /* <DEDUP_REMOVED lines=20> */
.L_x_15233:
[----:B------:R-:W-:Y:S05]  /*181f0*/  BSYNC.RECONVERGENT B0 ;  /* 0x0000000000007941 */ /* 0x000fea0003800200 */
.L_x_15232:
[----:B------:R-:W-:Y:S02]  /*18200*/  SHF.L.U32 R0, R0, 0x15, RZ ;  /* 0x0000001500007819 */ /* 0x000fe400000006ff */
[----:B------:R-:W-:-:S04]  /*18210*/  LEA R2, R2, 0x37800000, 0x17 ;  /* 0x3780000002027811 */ /* 0x000fc800078eb8ff */
[----:B------:R-:W-:Y:S01]  /*18220*/  LOP3.LUT R22, R2, R0, R7, 0xfe, !PT ;  /* 0x0000000002167212 */ /* 0x000fe200078efe07 */
[----:B------:R-:W-:Y:S06]  /*18230*/  BRA `(.L_x_15215) ;  /* 0x0000000000947947 */ /* 0x000fec0003800000 */
.L_x_15227:
        /* <DEDUP_REMOVED lines=14> */
.L_x_15214:
        /* <DEDUP_REMOVED lines=16> */
.L_x_15236:
[----:B------:R-:W-:Y:S01]  /*18420*/  IMAD.MOV.U32 R22, RZ, RZ, RZ ;  /* 0x000000ffff167224 */ /* 0x000fe200078e00ff */
[----:B------:R-:W-:Y:S06]  /*18430*/  BRA `(.L_x_15215) ;  /* 0x0000000000147947 */ /* 0x000fec0003800000 */
.L_x_15235:
[----:B------:R-:W2:Y:S02]  /*18440*/  LDG.E.64 R2, desc[UR36][R2.64] ;  /* 0x0000002402027981 */ /* 0x000ea4000c1e1b00 */
[----:B--2---:R0:W1:Y:S02]  /*18450*/  I2F.U64 R22, R2 ;  /* 0x0000000200167312 */ /* 0x0040640000301000 */
[----:B01----:R-:W-:Y:S05]  /*18460*/  BRA `(.L_x_15215) ;  /* 0x0000000000087947 */ /* 0x003fea0003800000 */
.L_x_15234:
[----:B------:R-:W2:Y:S02]  /*18470*/  LDG.E R2, desc[UR36][R2.64] ;  /* 0x0000002402027981 */ /* 0x000ea4000c1e1900 */
[----:B--2---:R-:W-:-:S07]  /*18480*/  I2FP.F32.U32 R22, R2 ;  /* 0x0000000200167245 */ /* 0x004fce0000201000 */
.L_x_15215:
[----:B------:R-:W-:Y:S05]  /*18490*/  BSYNC.RECONVERGENT B6 ;  /* 0x0000000000067941 */ /* 0x000fea0003800200 */
.L_x_15209:
        /* <DEDUP_REMOVED lines=18> */
.L_x_15241:
[----:B------:R-:W2:Y:S02]  /*185c0*/  LDG.E.U8 R2, desc[UR36][R2.64] ;  /* 0x0000002402027981 */ /* 0x000ea4000c1e1100 */
[----:B--2---:R-:W-:Y:S01]  /*185d0*/  I2FP.F32.U32 R23, R2 ;  /* 0x0000000200177245 */ /* 0x004fe20000201000 */
[----:B------:R-:W-:Y:S06]  /*185e0*/  BRA `(.L_x_15243) ;  /* 0x0000000c00447947 */ /* 0x000fec0003800000 */
.L_x_15240:
        /* <DEDUP_REMOVED lines=9> */
.L_x_15245:
[----:B------:R-:W2:Y:S02]  /*18680*/  LDG.E R2, desc[UR36][R2.64] ;  /* 0x0000002402027981 */ /* 0x000ea4000c1e1900 */
[----:B--2---:R-:W-:Y:S01]  /*18690*/  I2FP.F32.S32 R23, R2 ;  /* 0x0000000200177245 */ /* 0x004fe20000201400 */
[----:B------:R-:W-:Y:S06]  /*186a0*/  BRA `(.L_x_15243) ;  /* 0x0000000c00147947 */ /* 0x000fec0003800000 */
.L_x_15244:
[----:B------:R-:W2:Y:S02]  /*186b0*/  LDG.E.U16 R2, desc[UR36][R2.64] ;  /* 0x0000002402027981 */ /* 0x000ea4000c1e1500 */
[----:B--2---:R4:W0:Y:S01]  /*186c0*/  I2F.S16 R23, R2 ;  /* 0x0000000200177306 */ /* 0x0048220000101400 */
[----:B------:R-:W-:Y:S05]  /*186d0*/  BRA `(.L_x_15243) ;  /* 0x0000000c00087947 */ /* 0x000fea0003800000 */
.L_x_15239:
        /* <DEDUP_REMOVED lines=8> */
.L_x_15247:
[----:B------:R-:W2:Y:S02]  /*18760*/  LDG.E.U16 R2, desc[UR36][R2.64] ;  /* 0x0000002402027981 */ /* 0x000ea4000c1e1500 */
[----:B--2---:R-:W-:Y:S01]  /*18770*/  HADD2.F32 R23, -RZ, R2.H0_H0 ;  /* 0x20000002ff177230 */ /* 0x004fe20000004100 */
[----:B------:R-:W-:Y:S06]  /*18780*/  BRA `(.L_x_15243) ;  /* 0x0000000800dc7947 */ /* 0x000fec0003800000 */
.L_x_15246:
        /* <DEDUP_REMOVED lines=8> */
.L_x_15249:
[----:B------:R-:W2:Y:S02]  /*18810*/  LDG.E.U16 R2, desc[UR36][R2.64] ;  /* 0x0000002402027981 */ /* 0x000ea4000c1e1500 */
[----:B--2---:R-:W-:Y:S01]  /*18820*/  HADD2.F32 R23, -RZ, R2.H0_H0 ;  /* 0x20000002ff177230 */ /* 0x004fe20000004100 */
[----:B------:R-:W-:Y:S06]  /*18830*/  BRA `(.L_x_15243) ;  /* 0x0000000800b07947 */ /* 0x000fec0003800000 */
.L_x_15248:
        /* <DEDUP_REMOVED lines=11> */
.L_x_15238:
        /* <DEDUP_REMOVED lines=12> */
.L_x_15252:
        /* <DEDUP_REMOVED lines=11> */
.L_x_15251:
        /* <DEDUP_REMOVED lines=25> */
.L_x_15254:
        /* <DEDUP_REMOVED lines=12> */
.L_x_15253:
[----:B------:R-:W2:Y:S02]  /*18cb0*/  LDG.E.U16 R2, desc[UR36][R2.64] ;  /* 0x0000002402027981 */ /* 0x000ea4000c1e1500 */
[----:B--2---:R-:W-:Y:S01]  /*18cc0*/  IMAD.U32 R23, R2, 0x10000, RZ ;  /* 0x0001000002177824 */ /* 0x004fe200078e00ff */
[----:B------:R-:W-:Y:S06]  /*18cd0*/  BRA `(.L_x_15243) ;  /* 0x0000000400887947 */ /* 0x000fec0003800000 */
.L_x_15250:
        /* <DEDUP_REMOVED lines=11> */
.L_x_15257:
        /* <DEDUP_REMOVED lines=20> */
.L_x_15259:
[----:B------:R-:W-:Y:S05]  /*18ed0*/  BSYNC.RECONVERGENT B0 ;  /* 0x0000000000007941 */ /* 0x000fea0003800200 */
.L_x_15258:
[----:B------:R-:W-:Y:S01]  /*18ee0*/  IMAD.SHL.U32 R0, R0, 0x100000, RZ ;  /* 0x0010000000007824 */ /* 0x000fe200078e00ff */
[----:B------:R-:W-:-:S04]  /*18ef0*/  LEA R2, R2, 0x3b800000, 0x17 ;  /* 0x3b80000002027811 */ /* 0x000fc800078eb8ff */
[----:B------:R-:W-:Y:S01]  /*18f00*/  LOP3.LUT R23, R2, R0, R23, 0xfe, !PT ;  /* 0x0000000002177212 */ /* 0x000fe200078efe17 */
[----:B------:R-:W-:Y:S06]  /*18f10*/  BRA `(.L_x_15243) ;  /* 0x0000000000f87947 */ /* 0x000fec0003800000 */
.L_x_15256:
        /* <DEDUP_REMOVED lines=20> */
.L_x_15261:
[----:B------:R-:W-:Y:S05]  /*19060*/  BSYNC.RECONVERGENT B0 ;  /* 0x0000000000007941 */ /* 0x000fea0003800200 */
.L_x_15260:
[----:B------:R-:W-:Y:S01]  /*19070*/  IMAD.SHL.U32 R0, R0, 0x200000, RZ ;  /* 0x0020000000007824 */ /* 0x000fe200078e00ff */
[----:B------:R-:W-:-:S04]  /*19080*/  LEA R2, R2, 0x37800000, 0x17 ;  /* 0x3780000002027811 */ /* 0x000fc800078eb8ff */
[----:B------:R-:W-:Y:S01]  /*19090*/  LOP3.LUT R23, R2, R0, R23, 0xfe, !PT ;  /* 0x0000000002177212 */ /* 0x000fe200078efe17 */
[----:B------:R-:W-:Y:S06]  /*190a0*/  BRA `(.L_x_15243) ;  /* 0x0000000000947947 */ /* 0x000fec0003800000 */
.L_x_15255:
        /* <DEDUP_REMOVED lines=14> */
.L_x_15242:
        /* <DEDUP_REMOVED lines=9> */
[----:B------:R-:W-:Y:S01]  /*19220*/  IMAD.U32 R5, RZ, RZ, UR5 ;  /* 0x00000005ff057e24 */ /* 0x000fe2000f8e00ff */
[----:B--2---:R-:W-:Y:S01]  /*19230*/  MOV R6, UR6 ;  /* 0x0000000600067c02 */ /* 0x004fe20008000f00 */
[----:B------:R-:W-:-:S02]  /*19240*/  IMAD.U32 R7, RZ, RZ, UR7 ;  /* 0x00000007ff077e24 */ /* 0x000fc4000f8e00ff */
[----:B-1----:R-:W-:Y:S02]  /*19250*/  IMAD.U32 R10, RZ, RZ, UR8 ;  /* 0x00000008ff0a7e24 */ /* 0x002fe4000f8e00ff */
[----:B------:R-:W-:-:S07]  /*19260*/  IMAD.U32 R11, RZ, RZ, UR9 ;  /* 0x00000009ff0b7e24 */ /* 0x000fce000f8e00ff */
[----:B------:R-:W-:-:S07]  /*19270*/  LEPC R20, `(.L_x_15264) ;  /* 0x000000001014794e */ /* 0x000fce0000000000 */
[----:B---345:R-:W-:Y:S05]  /*19280*/  CALL.ABS.NOINC R2 ;  /* 0x0000000002007343 */ /* 0x038fea0003c00000 */
.L_x_15264:
[----:B------:R-:W-:Y:S01]  /*19290*/  IMAD.MOV.U32 R23, RZ, RZ, RZ ;  /* 0x000000ffff177224 */ /* 0x000fe200078e00ff */
[----:B------:R-:W-:Y:S06]  /*192a0*/  BRA `(.L_x_15243) ;  /* 0x0000000000147947 */ /* 0x000fec0003800000 */
.L_x_15263:
[----:B------:R-:W2:Y:S02]  /*192b0*/  LDG.E.64 R2, desc[UR36][R2.64] ;  /* 0x0000002402027981 */ /* 0x000ea4000c1e1b00 */
[----:B--2---:R0:W2:Y:S02]  /*192c0*/  I2F.U64 R23, R2 ;  /* 0x0000000200177312 */ /* 0x0040a40000301000 */
[----:B0-2---:R-:W-:Y:S05]  /*192d0*/  BRA `(.L_x_15243) ;  /* 0x0000000000087947 */ /* 0x005fea0003800000 */
.L_x_15262:
[----:B------:R-:W2:Y:S02]  /*192e0*/  LDG.E R2, desc[UR36][R2.64] ;  /* 0x0000002402027981 */ /* 0x000ea4000c1e1900 */
[----:B--2---:R-:W-:-:S07]  /*192f0*/  I2FP.F32.U32 R23, R2 ;  /* 0x0000000200177245 */ /* 0x004fce0000201000 */
.L_x_15243:
[----:B------:R-:W-:Y:S05]  /*19300*/  BSYNC.RECONVERGENT B6 ;  /* 0x0000000000067941 */ /* 0x000fea0003800200 */
.L_x_15237:
        /* <DEDUP_REMOVED lines=18> */
.L_x_15269:
[----:B------:R-:W4:Y:S02]  /*19430*/  LDG.E.U8 R2, desc[UR36][R2.64] ;  /* 0x0000002402027981 */ /* 0x000f24000c1e1100 */
[----:B----4-:R-:W-:Y:S01]  /*19440*/  I2FP.F32.U32 R25, R2 ;  /* 0x0000000200197245 */ /* 0x010fe20000201000 */
[----:B------:R-:W-:Y:S06]  /*19450*/  BRA `(.L_x_15271) ;  /* 0x0000000c00447947 */ /* 0x000fec0003800000 */
.L_x_15268:
        /* <DEDUP_REMOVED lines=9> */
.L_x_15273:
[----:B------:R-:W4:Y:S02]  /*194f0*/  LDG.E R2, desc[UR36][R2.64] ;  /* 0x0000002402027981 */ /* 0x000f24000c1e1900 */
[----:B----4-:R-:W-:Y:S01]  /*19500*/  I2FP.F32.S32 R25, R2 ;  /* 0x0000000200197245 */ /* 0x010fe20000201400 */
[----:B------:R-:W-:Y:S06]  /*19510*/  BRA `(.L_x_15271) ;  /* 0x0000000c00147947 */ /* 0x000fec0003800000 */
.L_x_15272:
[----:B------:R-:W4:Y:S02]  /*19520*/  LDG.E.U16 R2, desc[UR36][R2.64] ;  /* 0x0000002402027981 */ /* 0x000f24000c1e1500 */
[----:B----4-:R0:W4:Y:S01]  /*19530*/  I2F.S16 R25, R2 ;  /* 0x0000000200197306 */ /* 0x0101220000101400 */
[----:B------:R-:W-:Y:S05]  /*19540*/  BRA `(.L_x_15271) ;  /* 0x0000000c00087947 */ /* 0x000fea0003800000 */
.L_x_15267:
        /* <DEDUP_REMOVED lines=8> */
.L_x_15275:
[----:B------:R-:W4:Y:S02]  /*195d0*/  LDG.E.U16 R2, desc[UR36][R2.64] ;  /* 0x0000002402027981 */ /* 0x000f24000c1e1500 */
[----:B----4-:R-:W-:Y:S01]  /*195e0*/  HADD2.F32 R25, -RZ, R2.H0_H0 ;  /* 0x20000002ff197230 */ /* 0x010fe20000004100 */
[----:B------:R-:W-:Y:S06]  /*195f0*/  BRA `(.L_x_15271) ;  /* 0x0000000800dc7947 */ /* 0x000fec0003800000 */
.L_x_15274:
        /* <DEDUP_REMOVED lines=8> */
.L_x_15277:
[----:B------:R-:W4:Y:S02]  /*19680*/  LDG.E.U16 R2, desc[UR36][R2.64] ;  /* 0x0000002402027981 */ /* 0x000f24000c1e1500 */
[----:B----4-:R-:W-:Y:S01]  /*19690*/  HADD2.F32 R25, -RZ, R2.H0_H0 ;  /* 0x20000002ff197230 */ /* 0x010fe20000004100 */
[----:B------:R-:W-:Y:S06]  /*196a0*/  BRA `(.L_x_15271) ;  /* 0x0000000800b07947 */ /* 0x000fec0003800000 */
.L_x_15276:
        /* <DEDUP_REMOVED lines=11> */
.L_x_15266:
        /* <DEDUP_REMOVED lines=12> */
.L_x_15280:
        /* <DEDUP_REMOVED lines=11> */
.L_x_15279:
        /* <DEDUP_REMOVED lines=25> */
.L_x_15282:
        /* <DEDUP_REMOVED lines=12> */
.L_x_15281:
[----:B------:R-:W4:Y:S02]  /*19b20*/  LDG.E.U16 R2, desc[UR36][R2.64] ;  /* 0x0000002402027981 */ /* 0x000f24000c1e1500 */
[----:B----4-:R-:W-:Y:S01]  /*19b30*/  IMAD.U32 R25, R2, 0x10000, RZ ;  /* 0x0001000002197824 */ /* 0x010fe200078e00ff */
[----:B------:R-:W-:Y:S06]  /*19b40*/  BRA `(.L_x_15271) ;  /* 0x0000000400887947 */ /* 0x000fec0003800000 */
.L_x_15278:
        /* <DEDUP_REMOVED lines=11> */
.L_x_15285:
        /* <DEDUP_REMOVED lines=20> */
.L_x_15287:
[----:B------:R-:W-:Y:S05]  /*19d40*/  BSYNC.RECONVERGENT B0 ;  /* 0x0000000000007941 */ /* 0x000fea0003800200 */
.L_x_15286:
[----:B------:R-:W-:Y:S01]  /*19d50*/  IMAD.SHL.U32 R0, R0, 0x100000, RZ ;  /* 0x0010000000007824 */ /* 0x000fe200078e00ff */
[----:B------:R-:W-:-:S04]  /*19d60*/  LEA R2, R2, 0x3b800000, 0x17 ;  /* 0x3b80000002027811 */ /* 0x000fc800078eb8ff */
[----:B------:R-:W-:Y:S01]  /*19d70*/  LOP3.LUT R25, R2, R0, R25, 0xfe, !PT ;  /* 0x0000000002197212 */ /* 0x000fe200078efe19 */
[----:B------:R-:W-:Y:S06]  /*19d80*/  BRA `(.L_x_15271) ;  /* 0x0000000000f87947 */ /* 0x000fec0003800000 */
.L_x_15284:
        /* <DEDUP_REMOVED lines=20> */
.L_x_15289:
[----:B------:R-:W-:Y:S05]  /*19ed0*/  BSYNC.RECONVERGENT B0 ;  /* 0x0000000000007941 */ /* 0x000fea0003800200 */
.L_x_15288:
[----:B------:R-:W-:Y:S01]  /*19ee0*/  IMAD.SHL.U32 R0, R0, 0x200000, RZ ;  /* 0x0020000000007824 */ /* 0x000fe200078e00ff */
[----:B------:R-:W-:-:S04]  /*19ef0*/  LEA R2, R2, 0x37800000, 0x17 ;  /* 0x3780000002027811 */ /* 0x000fc800078eb8ff */
[----:B------:R-:W-:Y:S01]  /*19f00*/  LOP3.LUT R25, R2, R0, R25, 0xfe, !PT ;  /* 0x0000000002197212 */ /* 0x000fe200078efe19 */
[----:B------:R-:W-:Y:S06]  /*19f10*/  BRA `(.L_x_15271) ;  /* 0x0000000000947947 */ /* 0x000fec0003800000 */
.L_x_15283:
        /* <DEDUP_REMOVED lines=11> */
[----:B------:R-:W-:Y:S01]  /*19fd0*/  @!P0 MOV R25, 0x7f800001 ;  /* 0x7f80000100198802 */ /* 0x000fe20000000f00 */
[----:B------:R-:W-:Y:S01]  /*19fe0*/  @P0 IMAD.SHL.U32 R25, R2, 0x800000, RZ ;  /* 0x0080000002190824 */ /* 0x000fe200078e00ff */
[----:B------:R-:W-:Y:S06]  /*19ff0*/  BRA `(.L_x_15271) ;  /* 0x00000000005c7947 */ /* 0x000fec0003800000 */
.L_x_15270:
        /* <DEDUP_REMOVED lines=9> */
[----:B------:R-:W-:-:S02]  /*1a090*/  IMAD.U32 R5, RZ, RZ, UR5 ;  /* 0x00000005ff057e24 */ /* 0x000fc4000f8e00ff */
[----:B----4-:R-:W-:Y:S01]  /*1a0a0*/  IMAD.U32 R6, RZ, RZ, UR6 ;  /* 0x00000006ff067e24 */ /* 0x010fe2000f8e00ff */
[----:B------:R-:W-:Y:S01]  /*1a0b0*/  MOV R7, UR7 ;  /* 0x0000000700077c02 */ /* 0x000fe20008000f00 */
[----:B--2---:R-:W-:Y:S02]  /*1a0c0*/  IMAD.U32 R10, RZ, RZ, UR8 ;  /* 0x00000008ff0a7e24 */ /* 0x004fe4000f8e00ff */
[----:B------:R-:W-:-:S07]  /*1a0d0*/  IMAD.U32 R11, RZ, RZ, UR9 ;  /* 0x00000009ff0b7e24 */ /* 0x000fce000f8e00ff */
[----:B------:R-:W-:-:S07]  /*1a0e0*/  LEPC R20, `(.L_x_15292) ;  /* 0x000000001014794e */ /* 0x000fce0000000000 */
[----:B-1-3-5:R-:W-:Y:S05]  /*1a0f0*/  CALL.ABS.NOINC R2 ;  /* 0x0000000002007343 */ /* 0x02afea0003c00000 */
.L_x_15292:
[----:B------:R-:W-:Y:S01]  /*1a100*/  IMAD.MOV.U32 R25, RZ, RZ, RZ ;  /* 0x000000ffff197224 */ /* 0x000fe200078e00ff */
[----:B------:R-:W-:Y:S06]  /*1a110*/  BRA `(.L_x_15271) ;  /* 0x0000000000147947 */ /* 0x000fec0003800000 */
.L_x_15291:
[----:B------:R-:W4:Y:S02]  /*1a120*/  LDG.E.64 R2, desc[UR36][R2.64] ;  /* 0x0000002402027981 */ /* 0x000f24000c1e1b00 */
[----:B----4-:R0:W4:Y:S02]  /*1a130*/  I2F.U64 R25, R2 ;  /* 0x0000000200197312 */ /* 0x0101240000301000 */
[----:B0---4-:R-:W-:Y:S05]  /*1a140*/  BRA `(.L_x_15271) ;  /* 0x0000000000087947 */ /* 0x011fea0003800000 */
.L_x_15290:
[----:B------:R-:W4:Y:S02]  /*1a150*/  LDG.E R2, desc[UR36][R2.64] ;  /* 0x0000002402027981 */ /* 0x000f24000c1e1900 */
[----:B----4-:R-:W-:-:S07]  /*1a160*/  I2FP.F32.U32 R25, R2 ;  /* 0x0000000200197245 */ /* 0x010fce0000201000 */
.L_x_15271:
[----:B------:R-:W-:Y:S05]  /*1a170*/  BSYNC.RECONVERGENT B6 ;  /* 0x0000000000067941 */ /* 0x000fea0003800200 */
.L_x_15265:
        /* <DEDUP_REMOVED lines=18> */
.L_x_15297:
[----:B------:R-:W2:Y:S02]  /*1a2a0*/  LDG.E.U8 R2, desc[UR36][R2.64] ;  /* 0x0000002402027981 */ /* 0x000ea4000c1e1100 */
[----:B--2---:R-:W-:Y:S01]  /*1a2b0*/  I2FP.F32.U32 R26, R2 ;  /* 0x00000002001a7245 */ /* 0x004fe20000201000 */
[----:B------:R-:W-:Y:S06]  /*1a2c0*/  BRA `(.L_x_15299) ;  /* 0x0000000c00447947 */ /* 0x000fec0003800000 */
.L_x_15296:
        /* <DEDUP_REMOVED lines=9> */
.L_x_15301:
[----:B------:R-:W2:Y:S02]  /*1a360*/  LDG.E R2, desc[UR36][R2.64] ;  /* 0x0000002402027981 */ /* 0x000ea4000c1e1900 */
[----:B--2---:R-:W-:Y:S01]  /*1a370*/  I2FP.F32.S32 R26, R2 ;  /* 0x00000002001a7245 */ /* 0x004fe20000201400 */
[----:B------:R-:W-:Y:S06]  /*1a380*/  BRA `(.L_x_15299) ;  /* 0x0000000c00147947 */ /* 0x000fec0003800000 */
.L_x_15300:
[----:B------:R-:W2:Y:S02]  /*1a390*/  LDG.E.U16 R2, desc[UR36][R2.64] ;  /* 0x0000002402027981 */ /* 0x000ea4000c1e1500 */
[----:B--2---:R0:W2:Y:S01]  /*1a3a0*/  I2F.S16 R26, R2 ;  /* 0x00000002001a7306 */ /* 0x0040a20000101400 */
[----:B------:R-:W-:Y:S05]  /*1a3b0*/  BRA `(.L_x_15299) ;  /* 0x0000000c00087947 */ /* 0x000fea0003800000 */
.L_x_15295:
        /* <DEDUP_REMOVED lines=8> */
.L_x_15303:
[----:B------:R-:W2:Y:S02]  /*1a440*/  LDG.E.U16 R2, desc[UR36][R2.64] ;  /* 0x0000002402027981 */ /* 0x000ea4000c1e1500 */
[----:B--2---:R-:W-:Y:S01]  /*1a450*/  HADD2.F32 R26, -RZ, R2.H0_H0 ;  /* 0x20000002ff1a7230 */ /* 0x004fe20000004100 */
[----:B------:R-:W-:Y:S06]  /*1a460*/  BRA `(.L_x_15299) ;  /* 0x0000000800dc7947 */ /* 0x000fec0003800000 */
.L_x_15302:
        /* <DEDUP_REMOVED lines=8> */
.L_x_15305:
[----:B------:R-:W2:Y:S02]  /*1a4f0*/  LDG.E.U16 R2, desc[UR36][R2.64] ;  /* 0x0000002402027981 */ /* 0x000ea4000c1e1500 */
[----:B--2---:R-:W-:Y:S01]  /*1a500*/  HADD2.F32 R26, -RZ, R2.H0_H0 ;  /* 0x20000002ff1a7230 */ /* 0x004fe20000004100 */
[----:B------:R-:W-:Y:S06]  /*1a510*/  BRA `(.L_x_15299) ;  /* 0x0000000800b07947 */ /* 0x000fec0003800000 */
.L_x_15304:
        /* <DEDUP_REMOVED lines=11> */
.L_x_15294:
        /* <DEDUP_REMOVED lines=12> */
.L_x_15308:
        /* <DEDUP_REMOVED lines=11> */
.L_x_15307:
        /* <DEDUP_REMOVED lines=25> */
.L_x_15310:
        /* <DEDUP_REMOVED lines=12> */
.L_x_15309:
[----:B------:R-:W2:Y:S02]  /*1a990*/  LDG.E.U16 R2, desc[UR36][R2.64] ;  /* 0x0000002402027981 */ /* 0x000ea4000c1e1500 */
[----:B--2---:R-:W-:Y:S01]  /*1a9a0*/  IMAD.U32 R26, R2, 0x10000, RZ ;  /* 0x00010000021a7824 */ /* 0x004fe200078e00ff */
[----:B------:R-:W-:Y:S06]  /*1a9b0*/  BRA `(.L_x_15299) ;  /* 0x0000000400887947 */ /* 0x000fec0003800000 */
.L_x_15306:
        /* <DEDUP_REMOVED lines=11> */
.L_x_15313:
        /* <DEDUP_REMOVED lines=20> */
.L_x_15315:
[----:B------:R-:W-:Y:S05]  /*1abb0*/  BSYNC.RECONVERGENT B0 ;  /* 0x0000000000007941 */ /* 0x000fea0003800200 */
.L_x_15314:
[----:B------:R-:W-:Y:S01]  /*1abc0*/  IMAD.SHL.U32 R0, R0, 0x100000, RZ ;  /* 0x0010000000007824 */ /* 0x000fe200078e00ff */
[----:B------:R-:W-:-:S04]  /*1abd0*/  LEA R2, R2, 0x3b800000, 0x17 ;  /* 0x3b80000002027811 */ /* 0x000fc800078eb8ff */
[----:B------:R-:W-:Y:S01]  /*1abe0*/  LOP3.LUT R26, R2, R0, R7, 0xfe, !PT ;  /* 0x00000000021a7212 */ /* 0x000fe200078efe07 */
[----:B------:R-:W-:Y:S06]  /*1abf0*/  BRA `(.L_x_15299) ;  /* 0x0000000000f87947 */ /* 0x000fec0003800000 */
.L_x_15312:
        /* <DEDUP_REMOVED lines=20> */
.L_x_15317:
[----:B------:R-:W-:Y:S05]  /*1ad40*/  BSYNC.RECONVERGENT B0 ;  /* 0x0000000000007941 */ /* 0x000fea0003800200 */
.L_x_15316:
[----:B------:R-:W-:Y:S01]  /*1ad50*/  IMAD.SHL.U32 R0, R0, 0x200000, RZ ;  /* 0x0020000000007824 */ /* 0x000fe200078e00ff */
[----:B------:R-:W-:-:S04]  /*1ad60*/  LEA R2, R2, 0x37800000, 0x17 ;  /* 0x3780000002027811 */ /* 0x000fc800078eb8ff */
[----:B------:R-:W-:Y:S01]  /*1ad70*/  LOP3.LUT R26, R2, R0, R7, 0xfe, !PT ;  /* 0x00000000021a7212 */ /* 0x000fe200078efe07 */
[----:B------:R-:W-:Y:S06]  /*1ad80*/  BRA `(.L_x_15299) ;  /* 0x0000000000947947 */ /* 0x000fec0003800000 */
.L_x_15311:
        /* <DEDUP_REMOVED lines=14> */
.L_x_15298:
        /* <DEDUP_REMOVED lines=16> */
.L_x_15320:
[----:B------:R-:W-:Y:S01]  /*1af70*/  HFMA2 R26, -RZ, RZ, 0, 0 ;  /* 0x00000000ff1a7431 */ /* 0x000fe200000001ff */
[----:B------:R-:W-:Y:S06]  /*1af80*/  BRA `(.L_x_15299) ;  /* 0x0000000000147947 */ /* 0x000fec0003800000 */
.L_x_15319:
[----:B------:R-:W2:Y:S02]  /*1af90*/  LDG.E.64 R26, desc[UR36][R2.64] ;  /* 0x00000024021a7981 */ /* 0x000ea4000c1e1b00 */
[----:B--2---:R0:W2:Y:S02]  /*1afa0*/  I2F.U64 R26, R26 ;  /* 0x0000001a001a7312 */ /* 0x0040a40000301000 */
[----:B0-2---:R-:W-:Y:S05]  /*1afb0*/  BRA `(.L_x_15299) ;  /* 0x0000000000087947 */ /* 0x005fea0003800000 */
.L_x_15318:
[----:B------:R-:W2:Y:S02]  /*1afc0*/  LDG.E R2, desc[UR36][R2.64] ;  /* 0x0000002402027981 */ /* 0x000ea4000c1e1900 */
[----:B--2---:R-:W-:-:S07]  /*1afd0*/  I2FP.F32.U32 R26, R2 ;  /* 0x00000002001a7245 */ /* 0x004fce0000201000 */
.L_x_15299:
[----:B------:R-:W-:Y:S05]  /*1afe0*/  BSYNC.RECONVERGENT B6 ;  /* 0x0000000000067941 */ /* 0x000fea0003800200 */
.L_x_15293:
        /* <DEDUP_REMOVED lines=18> */
.L_x_15325:
[----:B------:R-:W2:Y:S02]  /*1b110*/  LDG.E.U8 R0, desc[UR36][R2.64] ;  /* 0x0000002402007981 */ /* 0x000ea4000c1e1100 */
[----:B--2---:R-:W-:Y:S01]  /*1b120*/  I2FP.F32.U32 R0, R0 ;  /* 0x0000000000007245 */ /* 0x004fe20000201000 */
[----:B------:R-:W-:Y:S06]  /*1b130*/  BRA `(.L_x_15327) ;  /* 0x0000000c00447947 */ /* 0x000fec0003800000 */
.L_x_15324:
        /* <DEDUP_REMOVED lines=9> */
.L_x_15329:
[----:B------:R-:W2:Y:S02]  /*1b1d0*/  LDG.E R0, desc[UR36][R2.64] ;  /* 0x0000002402007981 */ /* 0x000ea4000c1e1900 */
[----:B--2---:R-:W-:Y:S01]  /*1b1e0*/  I2FP.F32.S32 R0, R0 ;  /* 0x0000000000007245 */ /* 0x004fe20000201400 */
[----:B------:R-:W-:Y:S06]  /*1b1f0*/  BRA `(.L_x_15327) ;  /* 0x0000000c00147947 */ /* 0x000fec0003800000 */
.L_x_15328:
[----:B------:R-:W2:Y:S02]  /*1b200*/  LDG.E.U16 R0, desc[UR36][R2.64] ;  /* 0x0000002402007981 */ /* 0x000ea4000c1e1500 */
[----:B--2---:R-:W0:Y:S01]  /*1b210*/  I2F.S16 R0, R0 ;  /* 0x0000000000007306 */ /* 0x004e220000101400 */
[----:B------:R-:W-:Y:S05]  /*1b220*/  BRA `(.L_x_15327) ;  /* 0x0000000c00087947 */ /* 0x000fea0003800000 */
.L_x_15323:
        /* <DEDUP_REMOVED lines=8> */
.L_x_15331:
[----:B------:R-:W2:Y:S02]  /*1b2b0*/  LDG.E.U16 R0, desc[UR36][R2.64] ;  /* 0x0000002402007981 */ /* 0x000ea4000c1e1500 */
[----:B--2---:R-:W-:Y:S01]  /*1b2c0*/  HADD2.F32 R0, -RZ, R0.H0_H0 ;  /* 0x20000000ff007230 */ /* 0x004fe20000004100 */
[----:B------:R-:W-:Y:S06]  /*1b2d0*/  BRA `(.L_x_15327) ;  /* 0x0000000800dc7947 */ /* 0x000fec0003800000 */
.L_x_15330:
        /* <DEDUP_REMOVED lines=8> */
.L_x_15333:
[----:B------:R-:W2:Y:S02]  /*1b360*/  LDG.E.U16 R0, desc[UR36][R2.64] ;  /* 0x0000002402007981 */ /* 0x000ea4000c1e1500 */
[----:B--2---:R-:W-:Y:S01]  /*1b370*/  HADD2.F32 R0, -RZ, R0.H0_H0 ;  /* 0x20000000ff007230 */ /* 0x004fe20000004100 */
[----:B------:R-:W-:Y:S06]  /*1b380*/  BRA `(.L_x_15327) ;  /* 0x0000000800b07947 */ /* 0x000fec0003800000 */
.L_x_15332:
        /* <DEDUP_REMOVED lines=11> */
.L_x_15322:
        /* <DEDUP_REMOVED lines=12> */
.L_x_15336:
        /* <DEDUP_REMOVED lines=11> */
.L_x_15335:
        /* <DEDUP_REMOVED lines=25> */
.L_x_15338:
        /* <DEDUP_REMOVED lines=12> */
.L_x_15337:
[----:B------:R-:W2:Y:S02]  /*1b800*/  LDG.E.U16 R0, desc[UR36][R2.64] ;  /* 0x0000002402007981 */ /* 0x000ea4000c1e1500 */
[----:B--2---:R-:W-:Y:S01]  /*1b810*/  IMAD.U32 R0, R0, 0x10000, RZ ;  /* 0x0001000000007824 */ /* 0x004fe200078e00ff */
[----:B------:R-:W-:Y:S06]  /*1b820*/  BRA `(.L_x_15327) ;  /* 0x0000000400887947 */ /* 0x000fec0003800000 */
.L_x_15334:
        /* <DEDUP_REMOVED lines=11> */
.L_x_15341:
        /* <DEDUP_REMOVED lines=20> */
.L_x_15343:
[----:B------:R-:W-:Y:S05]  /*1ba20*/  BSYNC.RECONVERGENT B0 ;  /* 0x0000000000007941 */ /* 0x000fea0003800200 */
.L_x_15342:
[----:B------:R-:W-:Y:S01]  /*1ba30*/  IMAD.SHL.U32 R0, R0, 0x100000, RZ ;  /* 0x0010000000007824 */ /* 0x000fe200078e00ff */
[----:B------:R-:W-:-:S04]  /*1ba40*/  LEA R2, R2, 0x3b800000, 0x17 ;  /* 0x3b80000002027811 */ /* 0x000fc800078eb8ff */
[----:B------:R-:W-:Y:S01]  /*1ba50*/  LOP3.LUT R0, R2, R0, R7, 0xfe, !PT ;  /* 0x0000000002007212 */ /* 0x000fe200078efe07 */
[----:B------:R-:W-:Y:S06]  /*1ba60*/  BRA `(.L_x_15327) ;  /* 0x0000000000f87947 */ /* 0x000fec0003800000 */
.L_x_15340:
        /* <DEDUP_REMOVED lines=20> */
.L_x_15345:
[----:B------:R-:W-:Y:S05]  /*1bbb0*/  BSYNC.RECONVERGENT B0 ;  /* 0x0000000000007941 */ /* 0x000fea0003800200 */
.L_x_15344:
[----:B------:R-:W-:Y:S01]  /*1bbc0*/  IMAD.SHL.U32 R0, R0, 0x200000, RZ ;  /* 0x0020000000007824 */ /* 0x000fe200078e00ff */
[----:B------:R-:W-:-:S04]  /*1bbd0*/  LEA R2, R2, 0x37800000, 0x17 ;  /* 0x3780000002027811 */ /* 0x000fc800078eb8ff */
[----:B------:R-:W-:Y:S01]  /*1bbe0*/  LOP3.LUT R0, R2, R0, R7, 0xfe, !PT ;  /* 0x0000000002007212 */ /* 0x000fe200078efe07 */
[----:B------:R-:W-:Y:S06]  /*1bbf0*/  BRA `(.L_x_15327) ;  /* 0x0000000000947947 */ /* 0x000fec0003800000 */
.L_x_15339:
        /* <DEDUP_REMOVED lines=14> */
.L_x_15326:
        /* <DEDUP_REMOVED lines=16> */
.L_x_15348:
[----:B------:R-:W-:Y:S01]  /*1bde0*/  IMAD.MOV.U32 R0, RZ, RZ, RZ ;  /* 0x000000ffff007224 */ /* 0x000fe200078e00ff */
[----:B------:R-:W-:Y:S06]  /*1bdf0*/  BRA `(.L_x_15327) ;  /* 0x0000000000147947 */ /* 0x000fec0003800000 */
.L_x_15347:
[----:B------:R-:W2:Y:S02]  /*1be00*/  LDG.E.64 R2, desc[UR36][R2.64] ;  /* 0x0000002402027981 */ /* 0x000ea4000c1e1b00 */
[----:B--2---:R0:W2:Y:S02]  /*1be10*/  I2F.U64 R0, R2 ;  /* 0x0000000200007312 */ /* 0x0040a40000301000 */
[----:B0-2---:R-:W-:Y:S05]  /*1be20*/  BRA `(.L_x_15327) ;  /* 0x0000000000087947 */ /* 0x005fea0003800000 */
.L_x_15346:
[----:B------:R-:W2:Y:S02]  /*1be30*/  LDG.E R0, desc[UR36][R2.64] ;  /* 0x0000002402007981 */ /* 0x000ea4000c1e1900 */
[----:B--2---:R-:W-:-:S07]  /*1be40*/  I2FP.F32.U32 R0, R0 ;  /* 0x0000000000007245 */ /* 0x004fce0000201000 */
.L_x_15327:
[----:B------:R-:W-:Y:S05]  /*1be50*/  BSYNC.RECONVERGENT B6 ;  /* 0x0000000000067941 */ /* 0x000fea0003800200 */
.L_x_15321:
        /* <DEDUP_REMOVED lines=15> */
[----:B------:R-:W-:-:S03]  /*1bf50*/  IADD3.X R3, PT, PT, RZ, UR5, RZ, P0, !PT ;  /* 0x00000005ff037c10 */ /* 0x000fc600087fe4ff */
        /* <DEDUP_REMOVED lines=14> */
.L_x_15352:
[----:B------:R-:W-:-:S06]  /*1c040*/  HADD2.F32 R5, -RZ, R22.H0_H0 ;  /* 0x20000016ff057230 */ /* 0x000fcc0000004100 */
[----:B------:R-:W0:Y:S02]  /*1c050*/  F2I.S64.TRUNC R4, R5 ;  /* 0x0000000500047311 */ /* 0x000e24000020d900 */
[----:B0-----:R0:W-:Y:S01]  /*1c060*/  STG.E.U8 desc[UR36][R2.64], R4 ;  /* 0x0000000402007986 */ /* 0x0011e2000c101124 */
[----:B------:R-:W-:Y:S05]  /*1c070*/  BRA `(.L_x_15354) ;  /* 0x0000000c006c7947 */ /* 0x000fea0003800000 */
.L_x_15351:
        /* <DEDUP_REMOVED lines=10> */
.L_x_15356:
[----:B------:R-:W-:-:S04]  /*1c120*/  HADD2.F32 R22, -RZ, R22.H0_H0 ;  /* 0x20000016ff167230 */ /* 0x000fc80000004100 */
[----:B------:R-:W0:Y:S02]  /*1c130*/  F2I.FTZ.TRUNC.NTZ R5, R22 ;  /* 0x0000001600057305 */ /* 0x000e24000021f100 */
[----:B0-----:R0:W-:Y:S01]  /*1c140*/  STG.E desc[UR36][R2.64], R5 ;  /* 0x0000000502007986 */ /* 0x0011e2000c101924 */
[----:B------:R-:W-:Y:S05]  /*1c150*/  BRA `(.L_x_15354) ;  /* 0x0000000c00347947 */ /* 0x000fea0003800000 */
.L_x_15355:
[----:B------:R-:W-:-:S04]  /*1c160*/  HADD2.F32 R22, -RZ, R22.H0_H0 ;  /* 0x20000016ff167230 */ /* 0x000fc80000004100 */
[----:B------:R-:W0:Y:S02]  /*1c170*/  F2I.FTZ.TRUNC.NTZ R5, R22 ;  /* 0x0000001600057305 */ /* 0x000e24000021f100 */
[----:B0-----:R0:W-:Y:S01]  /*1c180*/  STG.E.U16 desc[UR36][R2.64], R5 ;  /* 0x0000000502007986 */ /* 0x0011e2000c101524 */
[----:B------:R-:W-:Y:S05]  /*1c190*/  BRA `(.L_x_15354) ;  /* 0x0000000c00247947 */ /* 0x000fea0003800000 */
.L_x_15350:
        /* <DEDUP_REMOVED lines=9> */
.L_x_15358:
[----:B------:R0:W-:Y:S01]  /*1c230*/  STG.E.U16 desc[UR36][R2.64], R22 ;  /* 0x0000001602007986 */ /* 0x0001e2000c101524 */
[----:B------:R-:W-:Y:S05]  /*1c240*/  BRA `(.L_x_15354) ;  /* 0x0000000800f87947 */ /* 0x000fea0003800000 */
.L_x_15357:
        /* <DEDUP_REMOVED lines=10> */
.L_x_15360:
[----:B------:R-:W-:-:S05]  /*1c2f0*/  HADD2.F32 R0, -RZ, R22.H0_H0 ;  /* 0x20000016ff007230 */ /* 0x000fca0000004100 */
[----:B------:R-:W-:-:S04]  /*1c300*/  F2FP.F16.F32.PACK_AB R0, RZ, R0 ;  /* 0x00000000ff00723e */ /* 0x000fc800000000ff */
[----:B------:R-:W-:-:S05]  /*1c310*/  PRMT R0, R0, 0x5410, RZ ;  /* 0x0000541000007816 */ /* 0x000fca00000000ff */
[----:B------:R0:W-:Y:S01]  /*1c320*/  STG.E desc[UR36][R2.64], R0 ;  /* 0x0000000002007986 */ /* 0x0001e2000c101924 */
[----:B------:R-:W-:Y:S05]  /*1c330*/  BRA `(.L_x_15354) ;  /* 0x0000000800bc7947 */ /* 0x000fea0003800000 */
.L_x_15359:
[----:B------:R-:W-:-:S05]  /*1c340*/  HADD2.F32 R4, -RZ, R22.H0_H0 ;  /* 0x20000016ff047230 */ /* 0x000fca0000004100 */
[----:B------:R-:W-:-:S06]  /*1c350*/  FMUL.FTZ R4, R4, 1 ;  /* 0x3f80000004047820 */ /* 0x000fcc0000410000 */
[----:B------:R-:W0:Y:S02]  /*1c360*/  F2F.F64.F32 R4, R4 ;  /* 0x0000000400047310 */ /* 0x000e240000201800 */
[----:B0-----:R0:W-:Y:S01]  /*1c370*/  STG.E.64 desc[UR36][R2.64], R4 ;  /* 0x0000000402007986 */ /* 0x0011e2000c101b24 */
[----:B------:R-:W-:Y:S05]  /*1c380*/  BRA `(.L_x_15354) ;  /* 0x0000000800a87947 */ /* 0x000fea0003800000 */
.L_x_15349:
        /* <DEDUP_REMOVED lines=14> */
.L_x_15364:
        /* <DEDUP_REMOVED lines=18> */
.L_x_15367:
[----:B------:R-:W-:-:S04]  /*1c590*/  SHF.R.U32.HI R5, RZ, 0x18, R5 ;  /* 0x00000018ff057819 */ /* 0x000fc80000011605 */
[----:B------:R-:W-:-:S07]  /*1c5a0*/  LOP3.LUT R0, R0, 0x80, R5, 0xf8, !PT ;  /* 0x0000008000007812 */ /* 0x000fce00078ef805 */
.L_x_15366:
[----:B------:R-:W-:Y:S05]  /*1c5b0*/  BSYNC.RECONVERGENT B0 ;  /* 0x0000000000007941 */ /* 0x000fea0003800200 */
.L_x_15365:
[----:B------:R0:W-:Y:S01]  /*1c5c0*/  STG.E.U8 desc[UR36][R2.64], R0 ;  /* 0x0000000002007986 */ /* 0x0001e2000c101124 */
[----:B------:R-:W-:Y:S05]  /*1c5d0*/  BRA `(.L_x_15354) ;  /* 0x0000000800147947 */ /* 0x000fea0003800000 */
.L_x_15363:
        /* <DEDUP_REMOVED lines=18> */
.L_x_15370:
[----:B------:R-:W-:-:S04]  /*1c700*/  SHF.R.U32.HI R5, RZ, 0x18, R5 ;  /* 0x00000018ff057819 */ /* 0x000fc80000011605 */
[----:B------:R-:W-:-:S07]  /*1c710*/  LOP3.LUT R0, R0, 0x80, R5, 0xf8, !PT ;  /* 0x0000008000007812 */ /* 0x000fce00078ef805 */
.L_x_15369:
[----:B------:R-:W-:Y:S05]  /*1c720*/  BSYNC.RECONVERGENT B0 ;  /* 0x0000000000007941 */ /* 0x000fea0003800200 */
.L_x_15368:
[----:B------:R0:W-:Y:S01]  /*1c730*/  STG.E.U8 desc[UR36][R2.64], R0 ;  /* 0x0000000002007986 */ /* 0x0001e2000c101124 */
[----:B------:R-:W-:Y:S05]  /*1c740*/  BRA `(.L_x_15354) ;  /* 0x0000000400b87947 */ /* 0x000fea0003800000 */
.L_x_15362:
        /* <DEDUP_REMOVED lines=22> */
.L_x_15372:
[----:B------:R-:W-:-:S06]  /*1c8b0*/  HADD2.F32 R4, -RZ, R22.H0_H0 ;  /* 0x20000016ff047230 */ /* 0x000fcc0000004100 */
[----:B------:R-:W0:Y:S02]  /*1c8c0*/  F2I.U64.TRUNC R4, R4 ;  /* 0x0000000400047311 */ /* 0x000e24000020d800 */
[----:B0-----:R0:W-:Y:S01]  /*1c8d0*/  STG.E.64 desc[UR36][R2.64], R4 ;  /* 0x0000000402007986 */ /* 0x0011e2000c101b24 */
[----:B------:R-:W-:Y:S05]  /*1c8e0*/  BRA `(.L_x_15354) ;  /* 0x0000000400507947 */ /* 0x000fea0003800000 */
.L_x_15371:
[----:B------:R-:W-:-:S04]  /*1c8f0*/  HADD2.F32 R22, -RZ, R22.H0_H0 ;  /* 0x20000016ff167230 */ /* 0x000fc80000004100 */
[----:B------:R-:W0:Y:S02]  /*1c900*/  F2I.FTZ.U32.TRUNC.NTZ R5, R22 ;  /* 0x0000001600057305 */ /* 0x000e24000021f000 */
[----:B0-----:R0:W-:Y:S01]  /*1c910*/  STG.E desc[UR36][R2.64], R5 ;  /* 0x0000000502007986 */ /* 0x0011e2000c101924 */
[----:B------:R-:W-:Y:S05]  /*1c920*/  BRA `(.L_x_15354) ;  /* 0x0000000400407947 */ /* 0x000fea0003800000 */
.L_x_15361:
        /* <DEDUP_REMOVED lines=11> */
.L_x_15374:
[----:B------:R-:W-:Y:S01]  /*1c9e0*/  HADD2.F32 R22, -RZ, R22.H0_H0 ;  /* 0x20000016ff167230 */ /* 0x000fe20000004100 */
[----:B------:R-:W-:-:S04]  /*1c9f0*/  CS2R R6, SRZ ;  /* 0x0000000000067805 */ /* 0x000fc8000001ff00 */
[----:B------:R-:W-:-:S06]  /*1ca00*/  FMUL.FTZ R4, R22, 1 ;  /* 0x3f80000016047820 */ /* 0x000fcc0000410000 */
[----:B------:R-:W0:Y:S02]  /*1ca10*/  F2F.F64.F32 R4, R4 ;  /* 0x0000000400047310 */ /* 0x000e240000201800 */
[----:B0-----:R1:W-:Y:S01]  /*1ca20*/  STG.E.128 desc[UR36][R2.64], R4 ;  /* 0x0000000402007986 */ /* 0x0013e2000c101d24 */
[----:B------:R-:W-:Y:S05]  /*1ca30*/  BRA `(.L_x_15354) ;  /* 0x0000000000fc7947 */ /* 0x000fea0003800000 */
.L_x_15373:
[----:B------:R-:W-:-:S09]  /*1ca40*/  UISETP.NE.AND UP0, UPT, UR6, 0xf, UPT ;  /* 0x0000000f0600788c */ /* 0x000fd2000bf05270 */
[----:B------:R-:W-:Y:S05]  /*1ca50*/  BRA.U !UP0, `(.L_x_15375) ;  /* 0x0000000108e87547 */ /* 0x000fea000b800000 */
[----:B------:R-:W-:-:S09]  /*1ca60*/  UISETP.NE.AND UP0, UPT, UR6, 0x17, UPT ;  /* 0x000000170600788c */ /* 0x000fd2000bf05270 */
[----:B------:R-:W-:Y:S05]  /*1ca70*/  BRA.U !UP0, `(.L_x_15376) ;  /* 0x0000000108907547 */ /* 0x000fea000b800000 */
[----:B------:R-:W-:-:S09]  /*1ca80*/  UISETP.NE.AND UP0, UPT, UR6, 0x18, UPT ;  /* 0x000000180600788c */ /* 0x000fd2000bf05270 */
[----:B------:R-:W-:Y:S05]  /*1ca90*/  BRA.U !UP0, `(.L_x_15377) ;  /* 0x0000000108447547 */ /* 0x000fea000b800000 */
.L_x_15353:
        /* <DEDUP_REMOVED lines=8> */
[----:B0-----:R-:W-:Y:S01]  /*1cb20*/  MOV R4, UR4 ;  /* 0x0000000400047c02 */ /* 0x001fe20008000f00 */
[----:B------:R-:W-:-:S02]  /*1cb30*/  IMAD.U32 R5, RZ, RZ, UR5 ;  /* 0x00000005ff057e24 */ /* 0x000fc4000f8e00ff */
[----:B---3--:R-:W-:Y:S02]  /*1cb40*/  IMAD.U32 R6, RZ, RZ, UR6 ;  /* 0x00000006ff067e24 */ /* 0x008fe4000f8e00ff */
[----:B------:R-:W-:Y:S02]  /*1cb50*/  IMAD.U32 R7, RZ, RZ, UR7 ;  /* 0x00000007ff077e24 */ /* 0x000fe4000f8e00ff */
[----:B----4-:R-:W-:Y:S01]  /*1cb60*/  IMAD.U32 R10, RZ, RZ, UR8 ;  /* 0x00000008ff0a7e24 */ /* 0x010fe2000f8e00ff */
[----:B-1----:R-:W-:-:S07]  /*1cb70*/  MOV R11, UR9 ;  /* 0x00000009000b7c02 */ /* 0x002fce0008000f00 */
[----:B------:R-:W-:-:S07]  /*1cb80*/  LEPC R20, `(.L_x_15378) ;  /* 0x000000001014794e */ /* 0x000fce0000000000 */
[----:B--2---:R-:W-:Y:S05]  /*1cb90*/  CALL.ABS.NOINC R2 ;  /* 0x0000000002007343 */ /* 0x004fea0003c00000 */
.L_x_15378:
[----:B------:R-:W-:Y:S05]  /*1cba0*/  BRA `(.L_x_15354) ;  /* 0x0000000000a07947 */ /* 0x000fea0003800000 */
.L_x_15377:
        /* <DEDUP_REMOVED lines=13> */
.L_x_15380:
[----:B------:R-:W-:Y:S05]  /*1cc80*/  BSYNC.RECONVERGENT B0 ;  /* 0x0000000000007941 */ /* 0x000fea0003800200 */
.L_x_15379:
[----:B------:R-:W-:-:S05]  /*1cc90*/  LOP3.LUT R5, R0, 0x80, R5, 0xf8, !PT ;  /* 0x0000008000057812 */ /* 0x000fca00078ef805 */
[----:B------:R3:W-:Y:S01]  /*1cca0*/  STG.E.U8 desc[UR36][R2.64], R5 ;  /* 0x0000000502007986 */ /* 0x0007e2000c101124 */
[----:B------:R-:W-:Y:S05]  /*1ccb0*/  BRA `(.L_x_15354) ;  /* 0x00000000005c7947 */ /* 0x000fea0003800000 */
.L_x_15376:
        /* <DEDUP_REMOVED lines=12> */
.L_x_15382:
[----:B------:R-:W-:Y:S01]  /*1cd80*/  HFMA2 R0, -RZ, RZ, 0, 7.569789886474609375e-06 ;  /* 0x0000007fff007431 */ /* 0x000fe200000001ff */
[----:B------:R-:W-:-:S04]  /*1cd90*/  ISETP.GT.U32.AND P0, PT, R4, 0x7f800000, PT ;  /* 0x7f8000000400780c */ /* 0x000fc80003f04070 */
[----:B------:R-:W-:-:S09]  /*1cda0*/  SEL R0, R0, 0x7c, P0 ;  /* 0x0000007c00007807 */ /* 0x000fd20000000000 */
.L_x_15383:
[----:B------:R-:W-:Y:S05]  /*1cdb0*/  BSYNC.RECONVERGENT B0 ;  /* 0x0000000000007941 */ /* 0x000fea0003800200 */
.L_x_15381:
[----:B------:R-:W-:-:S04]  /*1cdc0*/  SHF.R.U32.HI R5, RZ, 0x18, R5 ;  /* 0x00000018ff057819 */ /* 0x000fc80000011605 */
[----:B------:R-:W-:-:S05]  /*1cdd0*/  LOP3.LUT R5, R0, 0x80, R5, 0xf8, !PT ;  /* 0x0000008000057812 */ /* 0x000fca00078ef805 */
[----:B------:R2:W-:Y:S01]  /*1cde0*/  STG.E.U8 desc[UR36][R2.64], R5 ;  /* 0x0000000502007986 */ /* 0x0005e2000c101124 */
[----:B------:R-:W-:Y:S05]  /*1cdf0*/  BRA `(.L_x_15354) ;  /* 0x00000000000c7947 */ /* 0x000fea0003800000 */
.L_x_15375:
[----:B------:R-:W-:-:S05]  /*1ce00*/  HADD2.F32 R0, -RZ, R22.H0_H0 ;  /* 0x20000016ff007230 */ /* 0x000fca0000004100 */
[----:B------:R-:W-:-:S05]  /*1ce10*/  F2FP.BF16.F32.PACK_AB R0, RZ, R0 ;  /* 0x00000000ff00723e */ /* 0x000fca00000010ff */
[----:B------:R4:W-:Y:S02]  /*1ce20*/  STG.E.U16 desc[UR36][R2.64], R0 ;  /* 0x0000000002007986 */ /* 0x0009e4000c101524 */
.L_x_15354:
[----:B------:R-:W-:-:S07]  /*1ce30*/  VIADD R17, R17, 0x80 ;  /* 0x0000008011117836 */ /* 0x000fce0000000000 */
.L_x_15141:
[----:B------:R-:W-:Y:S05]  /*1ce40*/  BSYNC.RECONVERGENT B7 ;  /* 0x0000000000077941 */ /* 0x000fea0003800200 */
.L_x_15140:
[----:B------:R-:W5:Y:S02]  /*1ce50*/  LDCU UR4, c[0x0][0x380] ;  /* 0x00007000ff0477ac */ /* 0x000f640008000800 */
[----:B-----5:R-:W-:-:S13]  /*1ce60*/  ISETP.GE.AND P0, PT, R17, UR4, PT ;  /* 0x0000000411007c0c */ /* 0x020fda000bf06270 */
[----:B------:R-:W-:Y:S05]  /*1ce70*/  @P0 EXIT ;  /* 0x000000000000094d */ /* 0x000fea0003800000 */
[----:B------:R-:W5:Y:S01]  /*1ce80*/  LDCU UR4, c[0x0][0x388] ;  /* 0x00007100ff0477ac */ /* 0x000f620008000800 */
[----:B------:R-:W-:Y:S02]  /*1ce90*/  CS2R R24, SRZ ;  /* 0x0000000000187805 */ /* 0x000fe4000001ff00 */
[----:B0-----:R-:W-:Y:S02]  /*1cea0*/  CS2R R22, SRZ ;  /* 0x0000000000167805 */ /* 0x001fe4000001ff00 */
[----:B------:R-:W-:Y:S01]  /*1ceb0*/  CS2R R18, SRZ ;  /* 0x0000000000127805 */ /* 0x000fe2000001ff00 */
[----:B----4-:R-:W-:Y:S02]  /*1cec0*/  IMAD.MOV.U32 R0, RZ, RZ, RZ ;  /* 0x000000ffff007224 */ /* 0x010fe400078e00ff */
[----:B------:R-:W-:Y:S01]  /*1ced0*/  IMAD.MOV.U32 R16, RZ, RZ, RZ ;  /* 0x000000ffff107224 */ /* 0x000fe200078e00ff */
[----:B-----5:R-:W-:-:S09]  /*1cee0*/  UISETP.NE.AND UP0, UPT, UR4, URZ, UPT ;  /* 0x000000ff0400728c */ /* 0x020fd2000bf05270 */
[----:B------:R-:W-:Y:S05]  /*1cef0*/  BRA.U !UP0, `(.L_x_15384) ;  /* 0x0000001d08c87547 */ /* 0x000fea000b800000 */
[----:B------:R-:W1:Y:S01]  /*1cf00*/  LDCU.64 UR4, c[0x0][0x390] ;  /* 0x00007200ff0477ac */ /* 0x000e620008000a00 */
[----:B------:R-:W-:Y:S01]  /*1cf10*/  IMAD.MOV.U32 R16, RZ, RZ, RZ ;  /* 0x000000ffff107224 */ /* 0x000fe200078e00ff */
[----:B------:R-:W0:Y:S01]  /*1cf20*/  LDCU UR6, c[0x0][0x38c] ;  /* 0x00007180ff0677ac */ /* 0x000e220008000800 */
[----:B------:R-:W4:Y:S01]  /*1cf30*/  LDCU.128 UR12, c[0x0][0x4c0] ;  /* 0x00009800ff0c77ac */ /* 0x000f220008000c00 */
[----:B------:R-:W5:Y:S01]  /*1cf40*/  LDCU.64 UR8, c[0x0][0x4b8] ;  /* 0x00009700ff0877ac */ /* 0x000f620008000a00 */
[----:B------:R-:W-:Y:S01]  /*1cf50*/  UISETP.NE.AND UP0, UPT, UR45, URZ, UPT ;  /* 0x000000ff2d00728c */ /* 0x000fe2000bf05270 */
[----:B-123--:R-:W-:-:S05]  /*1cf60*/  IMAD.HI.U32 R2, R17, UR4, R16 ;  /* 0x0000000411027c27 */ /* 0x00efca000f8e0010 */
[----:B------:R-:W-:Y:S01]  /*1cf70*/  SHF.R.U32.HI R3, RZ, UR5, R2 ;  /* 0x00000005ff037c19 */ /* 0x000fe20008011602 */
[----:B------:R-:W1:Y:S03]  /*1cf80*/  LDCU.64 UR4, c[0x0][0x4d0] ;  /* 0x00009a00ff0477ac */ /* 0x000e660008000a00 */
[----:B------:R-:W-:-:S05]  /*1cf90*/  IADD3 R0, PT, PT, -R3, RZ, RZ ;  /* 0x000000ff03007210 */ /* 0x000fca0007ffe1ff */
[----:B0-----:R-:W-:-:S04]  /*1cfa0*/  IMAD R17, R0, UR6, R17 ;  /* 0x0000000600117c24 */ /* 0x001fc8000f8e0211 */
[C---:B----4-:R-:W-:Y:S02]  /*1cfb0*/  IMAD R25, R17.reuse, UR12, RZ ;  /* 0x0000000c11197c24 */ /* 0x050fe4000f8e02ff */
[C---:B------:R-:W-:Y:S02]  /*1cfc0*/  IMAD R18, R17.reuse, UR13, RZ ;  /* 0x0000000d11127c24 */ /* 0x040fe4000f8e02ff */
[C---:B------:R-:W-:Y:S02]  /*1cfd0*/  IMAD R19, R17.reuse, UR14, RZ ;  /* 0x0000000e11137c24 */ /* 0x040fe4000f8e02ff */
[C---:B------:R-:W-:Y:S02]  /*1cfe0*/  IMAD R22, R17.reuse, UR15, RZ ;  /* 0x0000000f11167c24 */ /* 0x040fe4000f8e02ff */
[C---:B-----5:R-:W-:Y:S02]  /*1cff0*/  IMAD R16, R17.reuse, UR8, RZ ;  /* 0x0000000811107c24 */ /* 0x060fe4000f8e02ff */
        /* <DEDUP_REMOVED lines=482> */
.L_x_15384:
[----:B------:R-:W0:Y:S01]  /*1ee20*/  LDCU.64 UR6, c[0x0][0x7d8] ;  /* 0x0000fb00ff0677ac */ /* 0x000e220008000a00 */
[----:B------:R-:W1:Y:S01]  /*1ee30*/  LDCU.64 UR8, c[0x0][0x7e0] ;  /* 0x0000fc00ff0877ac */ /* 0x000e620008000a00 */
[----:B------:R-:W-:-:S04]  /*1ee40*/  UPRMT UR4, UR40, 0x7771, URZ ;  /* 0x0000777128047896 */ /* 0x000fc800080000ff */
[----:B------:R-:W-:Y:S01]  /*1ee50*/  UISETP.GT.AND UP0, UPT, UR4, 0x9, UPT ;  /* 0x000000090400788c */ /* 0x000fe2000bf04270 */
[----:B0-----:R-:W-:Y:S02]  /*1ee60*/  IADD3 R16, P0, PT, R16, UR6, RZ ;  /* 0x0000000610107c10 */ /* 0x001fe4000ff1e0ff */
[----:B-123--:R-:W-:-:S03]  /*1ee70*/  IADD3 R2, P1, PT, R0, UR8, RZ ;  /* 0x0000000800027c10 */ /* 0x00efc6000ff3e0ff */
        /* <DEDUP_REMOVED lines=16> */
.L_x_15388:
[----:B------:R-:W2:Y:S02]  /*1ef80*/  LDG.E.U8 R2, desc[UR36][R2.64] ;  /* 0x0000002402027981 */ /* 0x000ea4000c1e1100 */
[----:B--2---:R-:W-:-:S04]  /*1ef90*/  I2FP.F32.U32 R0, R2 ;  /* 0x0000000200007245 */ /* 0x004fc80000201000 */
[----:B------:R-:W-:-:S04]  /*1efa0*/  F2FP.F16.F32.PACK_AB R0, RZ, R0 ;  /* 0x00000000ff00723e */ /* 0x000fc800000000ff */
[----:B------:R-:W-:Y:S01]  /*1efb0*/  PRMT R26, R0, 0x7610, R26 ;  /* 0x00007610001a7816 */ /* 0x000fe2000000001a */
[----:B------:R-:W-:Y:S06]  /*1efc0*/  BRA `(.L_x_15390) ;  /* 0x0000000c00d47947 */ /* 0x000fec0003800000 */
.L_x_15387:
        /* <DEDUP_REMOVED lines=11> */
.L_x_15392:
[----:B------:R-:W2:Y:S02]  /*1f080*/  LDG.E R2, desc[UR36][R2.64] ;  /* 0x0000002402027981 */ /* 0x000ea4000c1e1900 */
[----:B--2---:R-:W-:-:S04]  /*1f090*/  I2FP.F32.S32 R0, R2 ;  /* 0x0000000200007245 */ /* 0x004fc80000201400 */
[----:B------:R-:W-:-:S04]  /*1f0a0*/  F2FP.F16.F32.PACK_AB R0, RZ, R0 ;  /* 0x00000000ff00723e */ /* 0x000fc800000000ff */
[----:B------:R-:W-:Y:S01]  /*1f0b0*/  PRMT R26, R0, 0x7610, R26 ;  /* 0x00007610001a7816 */ /* 0x000fe2000000001a */
[----:B------:R-:W-:Y:S06]  /*1f0c0*/  BRA `(.L_x_15390) ;  /* 0x0000000c00947947 */ /* 0x000fec0003800000 */
.L_x_15391:
[----:B------:R-:W2:Y:S02]  /*1f0d0*/  LDG.E.U16 R2, desc[UR36][R2.64] ;  /* 0x0000002402027981 */ /* 0x000ea4000c1e1500 */
[----:B--2---:R-:W0:Y:S02]  /*1f0e0*/  I2F.S16 R0, R2 ;  /* 0x0000000200007306 */ /* 0x004e240000101400 */
[----:B0-----:R-:W-:-:S04]  /*1f0f0*/  F2FP.F16.F32.PACK_AB R0, RZ, R0 ;  /* 0x00000000ff00723e */ /* 0x001fc800000000ff */
[----:B------:R-:W-:Y:S01]  /*1f100*/  PRMT R26, R0, 0x7610, R26 ;  /* 0x00007610001a7816 */ /* 0x000fe2000000001a */
[----:B------:R-:W-:Y:S06]  /*1f110*/  BRA `(.L_x_15390) ;  /* 0x0000000c00807947 */ /* 0x000fec0003800000 */
.L_x_15386:
        /* <DEDUP_REMOVED lines=9> */
.L_x_15394:
[----:B------:R0:W5:Y:S01]  /*1f1b0*/  LDG.E.U16 R26, desc[UR36][R2.64] ;  /* 0x00000024021a7981 */ /* 0x000162000c1e1500 */
[----:B------:R-:W-:Y:S05]  /*1f1c0*/  BRA `(.L_x_15390) ;  /* 0x0000000c00547947 */ /* 0x000fea0003800000 */
.L_x_15393:
        /* <DEDUP_REMOVED lines=9> */
.L_x_15396:
[----:B------:R1:W5:Y:S01]  /*1f260*/  LDG.E.U16 R26, desc[UR36][R2.64] ;  /* 0x00000024021a7981 */ /* 0x000362000c1e1500 */
[----:B------:R-:W-:Y:S05]  /*1f270*/  BRA `(.L_x_15390) ;  /* 0x0000000c00287947 */ /* 0x000fea0003800000 */
.L_x_15395:
        /* <DEDUP_REMOVED lines=13> */
.L_x_15385:
        /* <DEDUP_REMOVED lines=14> */
.L_x_15399:
        /* <DEDUP_REMOVED lines=13> */
.L_x_15398:
        /* <DEDUP_REMOVED lines=27> */
.L_x_15401:
        /* <DEDUP_REMOVED lines=14> */
.L_x_15400:
[----:B------:R-:W2:Y:S02]  /*1f790*/  LDG.E.U16 R0, desc[UR36][R2.64] ;  /* 0x0000002402007981 */ /* 0x000ea4000c1e1500 */
[----:B--2---:R-:W-:-:S04]  /*1f7a0*/  SHF.L.U32 R0, R0, 0x10, RZ ;  /* 0x0000001000007819 */ /* 0x004fc800000006ff */
[----:B------:R-:W-:-:S04]  /*1f7b0*/  F2FP.F16.F32.PACK_AB R0, RZ, R0 ;  /* 0x00000000ff00723e */ /* 0x000fc800000000ff */
[----:B------:R-:W-:Y:S01]  /*1f7c0*/  PRMT R26, R0, 0x7610, R26 ;  /* 0x00007610001a7816 */ /* 0x000fe2000000001a */
[----:B------:R-:W-:Y:S06]  /*1f7d0*/  BRA `(.L_x_15390) ;  /* 0x0000000400d07947 */ /* 0x000fec0003800000 */
.L_x_15397:
        /* <DEDUP_REMOVED lines=13> */
.L_x_15404:
        /* <DEDUP_REMOVED lines=21> */
.L_x_15408:
[----:B------:R-:W-:Y:S05]  /*1fa00*/  BSYNC.RECONVERGENT B1 ;  /* 0x0000000000017941 */ /* 0x000fea0003800200 */
.L_x_15407:
[----:B------:R-:W-:Y:S02]  /*1fa10*/  SHF.L.U32 R0, R0, 0x14, RZ ;  /* 0x0000001400007819 */ /* 0x000fe400000006ff */
[----:B------:R-:W-:-:S04]  /*1fa20*/  LEA R2, R2, 0x3b800000, 0x17 ;  /* 0x3b80000002027811 */ /* 0x000fc800078eb8ff */
[----:B------:R-:W-:-:S07]  /*1fa30*/  LOP3.LUT R0, R2, R0, R7, 0xfe, !PT ;  /* 0x0000000002007212 */ /* 0x000fce00078efe07 */
.L_x_15406:
[----:B------:R-:W-:Y:S05]  /*1fa40*/  BSYNC.RECONVERGENT B0 ;  /* 0x0000000000007941 */ /* 0x000fea0003800200 */
.L_x_15405:
[----:B------:R-:W-:-:S04]  /*1fa50*/  F2FP.F16.F32.PACK_AB R0, RZ, R0 ;  /* 0x00000000ff00723e */ /* 0x000fc800000000ff */
[----:B------:R-:W-:Y:S01]  /*1fa60*/  PRMT R26, R0, 0x7610, R26 ;  /* 0x00007610001a7816 */ /* 0x000fe2000000001a */
[----:B------:R-:W-:Y:S06]  /*1fa70*/  BRA `(.L_x_15390) ;  /* 0x0000000400287947 */ /* 0x000fec0003800000 */
.L_x_15403:
        /* <DEDUP_REMOVED lines=21> */
.L_x_15412:
[----:B------:R-:W-:Y:S05]  /*1fbd0*/  BSYNC.RECONVERGENT B1 ;  /* 0x0000000000017941 */ /* 0x000fea0003800200 */
.L_x_15411:
[----:B------:R-:W-:Y:S02]  /*1fbe0*/  SHF.L.U32 R0, R0, 0x15, RZ ;  /* 0x0000001500007819 */ /* 0x000fe400000006ff */
[----:B------:R-:W-:-:S04]  /*1fbf0*/  LEA R2, R2, 0x37800000, 0x17 ;  /* 0x3780000002027811 */ /* 0x000fc800078eb8ff */
[----:B------:R-:W-:-:S07]  /*1fc00*/  LOP3.LUT R0, R2, R0, R7, 0xfe, !PT ;  /* 0x0000000002007212 */ /* 0x000fce00078efe07 */
.L_x_15410:
[----:B------:R-:W-:Y:S05]  /*1fc10*/  BSYNC.RECONVERGENT B0 ;  /* 0x0000000000007941 */ /* 0x000fea0003800200 */
.L_x_15409:
[----:B------:R-:W-:-:S04]  /*1fc20*/  F2FP.F16.F32.PACK_AB R0, RZ, R0 ;  /* 0x00000000ff00723e */ /* 0x000fc800000000ff */
[----:B------:R-:W-:Y:S01]  /*1fc30*/  PRMT R26, R0, 0x7610, R26 ;  /* 0x00007610001a7816 */ /* 0x000fe2000000001a */
[----:B------:R-:W-:Y:S06]  /*1fc40*/  BRA `(.L_x_15390) ;  /* 0x0000000000b47947 */ /* 0x000fec0003800000 */
.L_x_15402:
        /* <DEDUP_REMOVED lines=14> */
.L_x_15416:
[----:B------:R-:W-:Y:S05]  /*1fd30*/  BSYNC.RECONVERGENT B0 ;  /* 0x0000000000007941 */ /* 0x000fea0003800200 */
.L_x_15415:
[----:B------:R-:W-:-:S04]  /*1fd40*/  F2FP.F16.F32.PACK_AB R0, RZ, R0 ;  /* 0x00000000ff00723e */ /* 0x000fc800000000ff */
[----:B------:R-:W-:Y:S01]  /*1fd50*/  PRMT R26, R0, 0x7610, R26 ;  /* 0x00007610001a7816 */ /* 0x000fe2000000001a */
[----:B------:R-:W-:Y:S06]  /*1fd60*/  BRA `(.L_x_15390) ;  /* 0x00000000006c7947 */ /* 0x000fec0003800000 */
.L_x_15389:
        /* <DEDUP_REMOVED lines=16> */
.L_x_15417:
[----:B------:R-:W-:Y:S01]  /*1fe70*/  PRMT R26, RZ, 0x7610, R26 ;  /* 0x00007610ff1a7816 */ /* 0x000fe2000000001a */
[----:B------:R-:W-:Y:S06]  /*1fe80*/  BRA `(.L_x_15390) ;  /* 0x0000000000247947 */ /* 0x000fec0003800000 */
.L_x_15414:
[----:B------:R-:W2:Y:S02]  /*1fe90*/  LDG.E.64 R2, desc[UR36][R2.64] ;  /* 0x0000002402027981 */ /* 0x000ea4000c1e1b00 */
[----:B--2---:R-:W0:Y:S02]  /*1fea0*/  I2F.U64 R0, R2 ;  /* 0x0000000200007312 */ /* 0x004e240000301000 */
[----:B0-----:R-:W-:-:S04]  /*1feb0*/  F2FP.F16.F32.PACK_AB R0, RZ, R0 ;  /* 0x00000000ff00723e */ /* 0x001fc800000000ff */
[----:B------:R-:W-:Y:S01]  /*1fec0*/  PRMT R26, R0, 0x7610, R26 ;  /* 0x00007610001a7816 */ /* 0x000fe2000000001a */
[----:B------:R-:W-:Y:S06]  /*1fed0*/  BRA `(.L_x_15390) ;  /* 0x0000000000107947 */ /* 0x000fec0003800000 */
.L_x_15413:
[----:B------:R-:W2:Y:S02]  /*1fee0*/  LDG.E R2, desc[UR36][R2.64] ;  /* 0x0000002402027981 */ /* 0x000ea4000c1e1900 */
[----:B--2---:R-:W-:-:S04]  /*1fef0*/  I2FP.F32.U32 R0, R2 ;  /* 0x0000000200007245 */ /* 0x004fc80000201000 */
[----:B------:R-:W-:-:S04]  /*1ff00*/  F2FP.F16.F32.PACK_AB R0, RZ, R0 ;  /* 0x00000000ff00723e */ /* 0x000fc800000000ff */
[----:B------:R-:W-:-:S07]  /*1ff10*/  PRMT R26, R0, 0x7610, R26 ;  /* 0x00007610001a7816 */ /* 0x000fce000000001a */
.L_x_15390:
        /* <DEDUP_REMOVED lines=19> */
.L_x_15421:
[----:B------:R-:W2:Y:S02]  /*20050*/  LDG.E.U8 R2, desc[UR36][R2.64] ;  /* 0x0000002402027981 */ /* 0x000ea4000c1e1100 */
[----:B--2---:R-:W-:-:S04]  /*20060*/  I2FP.F32.U32 R0, R2 ;  /* 0x0000000200007245 */ /* 0x004fc80000201000 */
[----:B------:R-:W-:-:S04]  /*20070*/  F2FP.F16.F32.PACK_AB R0, RZ, R0 ;  /* 0x00000000ff00723e */ /* 0x000fc800000000ff */
[----:B------:R-:W-:Y:S01]  /*20080*/  PRMT R25, R0, 0x7610, R25 ;  /* 0x0000761000197816 */ /* 0x000fe20000000019 */
[----:B------:R-:W-:Y:S06]  /*20090*/  BRA `(.L_x_15423) ;  /* 0x0000000c00d47947 */ /* 0x000fec0003800000 */
.L_x_15420:
        /* <DEDUP_REMOVED lines=11> */
.L_x_15425:
[----:B------:R-:W2:Y:S02]  /*20150*/  LDG.E R2, desc[UR36][R2.64] ;  /* 0x0000002402027981 */ /* 0x000ea4000c1e1900 */
[----:B--2---:R-:W-:-:S04]  /*20160*/  I2FP.F32.S32 R0, R2 ;  /* 0x0000000200007245 */ /* 0x004fc80000201400 */
[----:B------:R-:W-:-:S04]  /*20170*/  F2FP.F16.F32.PACK_AB R0, RZ, R0 ;  /* 0x00000000ff00723e */ /* 0x000fc800000000ff */
[----:B------:R-:W-:Y:S01]  /*20180*/  PRMT R25, R0, 0x7610, R25 ;  /* 0x0000761000197816 */ /* 0x000fe20000000019 */
[----:B------:R-:W-:Y:S06]  /*20190*/  BRA `(.L_x_15423) ;  /* 0x0000000c00947947 */ /* 0x000fec0003800000 */
.L_x_15424:
[----:B------:R-:W2:Y:S02]  /*201a0*/  LDG.E.U16 R2, desc[UR36][R2.64] ;  /* 0x0000002402027981 */ /* 0x000ea4000c1e1500 */
[----:B--2---:R-:W0:Y:S02]  /*201b0*/  I2F.S16 R0, R2 ;  /* 0x0000000200007306 */ /* 0x004e240000101400 */
[----:B0-----:R-:W-:-:S04]  /*201c0*/  F2FP.F16.F32.PACK_AB R0, RZ, R0 ;  /* 0x00000000ff00723e */ /* 0x001fc800000000ff */
[----:B------:R-:W-:Y:S01]  /*201d0*/  PRMT R25, R0, 0x7610, R25 ;  /* 0x0000761000197816 */ /* 0x000fe20000000019 */
[----:B------:R-:W-:Y:S06]  /*201e0*/  BRA `(.L_x_15423) ;  /* 0x0000000c00807947 */ /* 0x000fec0003800000 */
.L_x_15419:
        /* <DEDUP_REMOVED lines=9> */
.L_x_15427:
[----:B------:R0:W5:Y:S01]  /*20280*/  LDG.E.U16 R25, desc[UR36][R2.64] ;  /* 0x0000002402197981 */ /* 0x000162000c1e1500 */
[----:B------:R-:W-:Y:S05]  /*20290*/  BRA `(.L_x_15423) ;  /* 0x0000000c00547947 */ /* 0x000fea0003800000 */
.L_x_15426:
        /* <DEDUP_REMOVED lines=9> */
.L_x_15429:
[----:B------:R1:W5:Y:S01]  /*20330*/  LDG.E.U16 R25, desc[UR36][R2.64] ;  /* 0x0000002402197981 */ /* 0x000362000c1e1500 */
[----:B------:R-:W-:Y:S05]  /*20340*/  BRA `(.L_x_15423) ;  /* 0x0000000c00287947 */ /* 0x000fea0003800000 */
.L_x_15428:
        /* <DEDUP_REMOVED lines=13> */
.L_x_15418:
        /* <DEDUP_REMOVED lines=14> */
.L_x_15432:
        /* <DEDUP_REMOVED lines=13> */
.L_x_15431:
        /* <DEDUP_REMOVED lines=27> */
.L_x_15434:
        /* <DEDUP_REMOVED lines=14> */
.L_x_15433:
[----:B------:R-:W2:Y:S02]  /*20860*/  LDG.E.U16 R0, desc[UR36][R2.64] ;  /* 0x0000002402007981 */ /* 0x000ea4000c1e1500 */
[----:B--2---:R-:W-:-:S05]  /*20870*/  IMAD.U32 R0, R0, 0x10000, RZ ;  /* 0x0001000000007824 */ /* 0x004fca00078e00ff */
[----:B------:R-:W-:-:S04]  /*20880*/  F2FP.F16.F32.PACK_AB R0, RZ, R0 ;  /* 0x00000000ff00723e */ /* 0x000fc800000000ff */
[----:B------:R-:W-:Y:S01]  /*20890*/  PRMT R25, R0, 0x7610, R25 ;  /* 0x0000761000197816 */ /* 0x000fe20000000019 */
[----:B------:R-:W-:Y:S06]  /*208a0*/  BRA `(.L_x_15423) ;  /* 0x0000000400d07947 */ /* 0x000fec0003800000 */
.L_x_15430:
        /* <DEDUP_REMOVED lines=13> */
.L_x_15437:
        /* <DEDUP_REMOVED lines=21> */
.L_x_15441:
[----:B------:R-:W-:Y:S05]  /*20ad0*/  BSYNC.RECONVERGENT B1 ;  /* 0x0000000000017941 */ /* 0x000fea0003800200 */
.L_x_15440:
[----:B------:R-:W-:Y:S01]  /*20ae0*/  IMAD.SHL.U32 R0, R0, 0x100000, RZ ;  /* 0x0010000000007824 */ /* 0x000fe200078e00ff */
[----:B------:R-:W-:-:S04]  /*20af0*/  LEA R2, R2, 0x3b800000, 0x17 ;  /* 0x3b80000002027811 */ /* 0x000fc800078eb8ff */
[----:B------:R-:W-:-:S07]  /*20b00*/  LOP3.LUT R0, R2, R0, R7, 0xfe, !PT ;  /* 0x0000000002007212 */ /* 0x000fce00078efe07 */
.L_x_15439:
[----:B------:R-:W-:Y:S05]  /*20b10*/  BSYNC.RECONVERGENT B0 ;  /* 0x0000000000007941 */ /* 0x000fea0003800200 */
.L_x_15438:
[----:B------:R-:W-:-:S04]  /*20b20*/  F2FP.F16.F32.PACK_AB R0, RZ, R0 ;  /* 0x00000000ff00723e */ /* 0x000fc800000000ff */
[----:B------:R-:W-:Y:S01]  /*20b30*/  PRMT R25, R0, 0x7610, R25 ;  /* 0x0000761000197816 */ /* 0x000fe20000000019 */
[----:B------:R-:W-:Y:S06]  /*20b40*/  BRA `(.L_x_15423) ;  /* 0x0000000400287947 */ /* 0x000fec0003800000 */
.L_x_15436:
        /* <DEDUP_REMOVED lines=21> */
.L_x_15445:
[----:B------:R-:W-:Y:S05]  /*20ca0*/  BSYNC.RECONVERGENT B1 ;  /* 0x0000000000017941 */ /* 0x000fea0003800200 */
.L_x_15444:
[----:B------:R-:W-:Y:S01]  /*20cb0*/  IMAD.SHL.U32 R0, R0, 0x200000, RZ ;  /* 0x0020000000007824 */ /* 0x000fe200078e00ff */
[----:B------:R-:W-:-:S04]  /*20cc0*/  LEA R2, R2, 0x37800000, 0x17 ;  /* 0x3780000002027811 */ /* 0x000fc800078eb8ff */
[----:B------:R-:W-:-:S07]  /*20cd0*/  LOP3.LUT R0, R2, R0, R7, 0xfe, !PT ;  /* 0x0000000002007212 */ /* 0x000fce00078efe07 */
.L_x_15443:
[----:B------:R-:W-:Y:S05]  /*20ce0*/  BSYNC.RECONVERGENT B0 ;  /* 0x0000000000007941 */ /* 0x000fea0003800200 */
.L_x_15442:
[----:B------:R-:W-:-:S04]  /*20cf0*/  F2FP.F16.F32.PACK_AB R0, RZ, R0 ;  /* 0x00000000ff00723e */ /* 0x000fc800000000ff */
[----:B------:R-:W-:Y:S01]  /*20d00*/  PRMT R25, R0, 0x7610, R25 ;  /* 0x0000761000197816 */ /* 0x000fe20000000019 */
[----:B------:R-:W-:Y:S06]  /*20d10*/  BRA `(.L_x_15423) ;  /* 0x0000000000b47947 */ /* 0x000fec0003800000 */
.L_x_15435:
        /* <DEDUP_REMOVED lines=14> */
.L_x_15449:
[----:B------:R-:W-:Y:S05]  /*20e00*/  BSYNC.RECONVERGENT B0 ;  /* 0x0000000000007941 */ /* 0x000fea0003800200 */
.L_x_15448:
[----:B------:R-:W-:-:S04]  /*20e10*/  F2FP.F16.F32.PACK_AB R0, RZ, R0 ;  /* 0x00000000ff00723e */ /* 0x000fc800000000ff */
[----:B------:R-:W-:Y:S01]  /*20e20*/  PRMT R25, R0, 0x7610, R25 ;  /* 0x0000761000197816 */ /* 0x000fe20000000019 */
[----:B------:R-:W-:Y:S06]  /*20e30*/  BRA `(.L_x_15423) ;  /* 0x00000000006c7947 */ /* 0x000fec0003800000 */
.L_x_15422:
        /* <DEDUP_REMOVED lines=16> */
.L_x_15450:
[----:B------:R-:W-:Y:S01]  /*20f40*/  PRMT R25, RZ, 0x7610, R25 ;  /* 0x00007610ff197816 */ /* 0x000fe20000000019 */
[----:B------:R-:W-:Y:S06]  /*20f50*/  BRA `(.L_x_15423) ;  /* 0x0000000000247947 */ /* 0x000fec0003800000 */
.L_x_15447:
[----:B------:R-:W2:Y:S02]  /*20f60*/  LDG.E.64 R2, desc[UR36][R2.64] ;  /* 0x0000002402027981 */ /* 0x000ea4000c1e1b00 */
[----:B--2---:R-:W0:Y:S02]  /*20f70*/  I2F.U64 R0, R2 ;  /* 0x0000000200007312 */ /* 0x004e240000301000 */
[----:B0-----:R-:W-:-:S04]  /*20f80*/  F2FP.F16.F32.PACK_AB R0, RZ, R0 ;  /* 0x00000000ff00723e */ /* 0x001fc800000000ff */
[----:B------:R-:W-:Y:S01]  /*20f90*/  PRMT R25, R0, 0x7610, R25 ;  /* 0x0000761000197816 */ /* 0x000fe20000000019 */
[----:B------:R-:W-:Y:S06]  /*20fa0*/  BRA `(.L_x_15423) ;  /* 0x0000000000107947 */ /* 0x000fec0003800000 */
.L_x_15446:
[----:B------:R-:W2:Y:S02]  /*20fb0*/  LDG.E R2, desc[UR36][R2.64] ;  /* 0x0000002402027981 */ /* 0x000ea4000c1e1900 */
[----:B--2---:R-:W-:-:S04]  /*20fc0*/  I2FP.F32.U32 R0, R2 ;  /* 0x0000000200007245 */ /* 0x004fc80000201000 */
[----:B------:R-:W-:-:S04]  /*20fd0*/  F2FP.F16.F32.PACK_AB R0, RZ, R0 ;  /* 0x00000000ff00723e */ /* 0x000fc800000000ff */
[----:B------:R-:W-:-:S07]  /*20fe0*/  PRMT R25, R0, 0x7610, R25 ;  /* 0x0000761000197816 */ /* 0x000fce0000000019 */
.L_x_15423:
        /* <DEDUP_REMOVED lines=18> */
.L_x_15455:
[----:B------:R-:W2:Y:S02]  /*21110*/  LDG.E.U8 R2, desc[UR36][R2.64] ;  /* 0x0000002402027981 */ /* 0x000ea4000c1e1100 */
[----:B--2---:R-:W-:Y:S01]  /*21120*/  I2FP.F32.U32 R18, R2 ;  /* 0x0000000200127245 */ /* 0x004fe20000201000 */
[----:B------:R-:W-:Y:S06]  /*21130*/  BRA `(.L_x_15457) ;  /* 0x0000000c00447947 */ /* 0x000fec0003800000 */
.L_x_15454:
        /* <DEDUP_REMOVED lines=9> */
.L_x_15459:
[----:B------:R-:W2:Y:S02]  /*211d0*/  LDG.E R2, desc[UR36][R2.64] ;  /* 0x0000002402027981 */ /* 0x000ea4000c1e1900 */
[----:B--2---:R-:W-:Y:S01]  /*211e0*/  I2FP.F32.S32 R18, R2 ;  /* 0x0000000200127245 */ /* 0x004fe20000201400 */
[----:B------:R-:W-:Y:S06]  /*211f0*/  BRA `(.L_x_15457) ;  /* 0x0000000c00147947 */ /* 0x000fec0003800000 */
.L_x_15458:
[----:B------:R-:W2:Y:S02]  /*21200*/  LDG.E.U16 R2, desc[UR36][R2.64] ;  /* 0x0000002402027981 */ /* 0x000ea4000c1e1500 */
[----:B--2---:R2:W3:Y:S01]  /*21210*/  I2F.S16 R18, R2 ;  /* 0x0000000200127306 */ /* 0x0044e20000101400 */
[----:B------:R-:W-:Y:S05]  /*21220*/  BRA `(.L_x_15457) ;  /* 0x0000000c00087947 */ /* 0x000fea0003800000 */
.L_x_15453:
        /* <DEDUP_REMOVED lines=8> */
.L_x_15461:
[----:B------:R-:W2:Y:S02]  /*212b0*/  LDG.E.U16 R2, desc[UR36][R2.64] ;  /* 0x0000002402027981 */ /* 0x000ea4000c1e1500 */
[----:B--2---:R-:W-:Y:S01]  /*212c0*/  HADD2.F32 R18, -RZ, R2.H0_H0 ;  /* 0x20000002ff127230 */ /* 0x004fe20000004100 */
[----:B------:R-:W-:Y:S06]  /*212d0*/  BRA `(.L_x_15457) ;  /* 0x0000000800dc7947 */ /* 0x000fec0003800000 */
.L_x_15460:
        /* <DEDUP_REMOVED lines=8> */
.L_x_15463:
[----:B------:R-:W2:Y:S02]  /*21360*/  LDG.E.U16 R2, desc[UR36][R2.64] ;  /* 0x0000002402027981 */ /* 0x000ea4000c1e1500 */
[----:B--2---:R-:W-:Y:S01]  /*21370*/  HADD2.F32 R18, -RZ, R2.H0_H0 ;  /* 0x20000002ff127230 */ /* 0x004fe20000004100 */
[----:B------:R-:W-:Y:S06]  /*21380*/  BRA `(.L_x_15457) ;  /* 0x0000000800b07947 */ /* 0x000fec0003800000 */
.L_x_15462:
        /* <DEDUP_REMOVED lines=11> */
.L_x_15452:
        /* <DEDUP_REMOVED lines=12> */
.L_x_15466:
        /* <DEDUP_REMOVED lines=11> */
.L_x_15465:
        /* <DEDUP_REMOVED lines=25> */
.L_x_15468:
        /* <DEDUP_REMOVED lines=12> */
.L_x_15467:
[----:B------:R-:W2:Y:S02]  /*21800*/  LDG.E.U16 R2, desc[UR36][R2.64] ;  /* 0x0000002402027981 */ /* 0x000ea4000c1e1500 */
[----:B--2---:R-:W-:Y:S01]  /*21810*/  IMAD.U32 R18, R2, 0x10000, RZ ;  /* 0x0001000002127824 */ /* 0x004fe200078e00ff */
[----:B------:R-:W-:Y:S06]  /*21820*/  BRA `(.L_x_15457) ;  /* 0x0000000400887947 */ /* 0x000fec0003800000 */
.L_x_15464:
        /* <DEDUP_REMOVED lines=11> */
.L_x_15471:
        /* <DEDUP_REMOVED lines=20> */
.L_x_15473:
[----:B------:R-:W-:Y:S05]  /*21a20*/  BSYNC.RECONVERGENT B0 ;  /* 0x0000000000007941 */ /* 0x000fea0003800200 */
.L_x_15472:
[----:B------:R-:W-:Y:S01]  /*21a30*/  IMAD.SHL.U32 R0, R0, 0x100000, RZ ;  /* 0x0010000000007824 */ /* 0x000fe200078e00ff */
[----:B------:R-:W-:-:S04]  /*21a40*/  LEA R2, R2, 0x3b800000, 0x17 ;  /* 0x3b80000002027811 */ /* 0x000fc800078eb8ff */
[----:B------:R-:W-:Y:S01]  /*21a50*/  LOP3.LUT R18, R2, R0, R7, 0xfe, !PT ;  /* 0x0000000002127212 */ /* 0x000fe200078efe07 */
[----:B------:R-:W-:Y:S06]  /*21a60*/  BRA `(.L_x_15457) ;  /* 0x0000000000f87947 */ /* 0x000fec0003800000 */
.L_x_15470:
        /* <DEDUP_REMOVED lines=20> */
.L_x_15475:
[----:B------:R-:W-:Y:S05]  /*21bb0*/  BSYNC.RECONVERGENT B0 ;  /* 0x0000000000007941 */ /* 0x000fea0003800200 */
.L_x_15474:
[----:B------:R-:W-:Y:S01]  /*21bc0*/  IMAD.SHL.U32 R0, R0, 0x200000, RZ ;  /* 0x0020000000007824 */ /* 0x000fe200078e00ff */
[----:B------:R-:W-:-:S04]  /*21bd0*/  LEA R2, R2, 0x37800000, 0x17 ;  /* 0x3780000002027811 */ /* 0x000fc800078eb8ff */
[----:B------:R-:W-:Y:S01]  /*21be0*/  LOP3.LUT R18, R2, R0, R7, 0xfe, !PT ;  /* 0x0000000002127212 */ /* 0x000fe200078efe07 */
[----:B------:R-:W-:Y:S06]  /*21bf0*/  BRA `(.L_x_15457) ;  /* 0x0000000000947947 */ /* 0x000fec0003800000 */
.L_x_15469:
        /* <DEDUP_REMOVED lines=14> */
.L_x_15456:
        /* <DEDUP_REMOVED lines=16> */
.L_x_15478:
[----:B------:R-:W-:Y:S01]  /*21de0*/  IMAD.MOV.U32 R18, RZ, RZ, RZ ;  /* 0x000000ffff127224 */ /* 0x000fe200078e00ff */
[----:B------:R-:W-:Y:S06]  /*21df0*/  BRA `(.L_x_15457) ;  /* 0x0000000000147947 */ /* 0x000fec0003800000 */
.L_x_15477:
[----:B------:R-:W2:Y:S02]  /*21e00*/  LDG.E.64 R2, desc[UR36][R2.64] ;  /* 0x0000002402027981 */ /* 0x000ea4000c1e1b00 */
[----:B--2---:R0:W1:Y:S02]  /*21e10*/  I2F.U64 R18, R2 ;  /* 0x0000000200127312 */ /* 0x0040640000301000 */
[----:B01----:R-:W-:Y:S05]  /*21e20*/  BRA `(.L_x_15457) ;  /* 0x0000000000087947 */ /* 0x003fea0003800000 */
.L_x_15476:
[----:B------:R-:W2:Y:S02]  /*21e30*/  LDG.E R2, desc[UR36][R2.64] ;  /* 0x0000002402027981 */ /* 0x000ea4000c1e1900 */
[----:B--2---:R-:W-:-:S07]  /*21e40*/  I2FP.F32.U32 R18, R2 ;  /* 0x0000000200127245 */ /* 0x004fce0000201000 */
.L_x_15457:
[----:B------:R-:W-:Y:S05]  /*21e50*/  BSYNC.RECONVERGENT B6 ;  /* 0x0000000000067941 */ /* 0x000fea0003800200 */
.L_x_15451:
[----:B------:R-:W0:Y:S01]  /*21e60*/  LDCU.64 UR4, c[0x0][0x7f8] ;  /* 0x0000ff00ff0477ac */ /* 0x000e220008000a00 */
[----:B------:R-:W-:Y:S01]  /*21e70*/  BSSY.RECONVERGENT B6, `(.L_x_15479) ;  /* 0x00000e5000067945 */ /* 0x000fe20003800200 */
[----:B------:R-:W-:-:S04]  /*21e80*/  ULOP3.LUT UR6, UR41, 0xff, URZ, 0xc0, !UPT ;  /* 0x000000ff29067892 */ /* 0x000fc8000f8ec0ff */
        /* <DEDUP_REMOVED lines=15> */
.L_x_15483:
[----:B------:R-:W2:Y:S02]  /*21f80*/  LDG.E.U8 R2, desc[UR36][R2.64] ;  /* 0x0000002402027981 */ /* 0x000ea4000c1e1100 */
[----:B--2---:R-:W-:Y:S01]  /*21f90*/  I2FP.F32.U32 R19, R2 ;  /* 0x0000000200137245 */ /* 0x004fe20000201000 */
[----:B------:R-:W-:Y:S06]  /*21fa0*/  BRA `(.L_x_15485) ;  /* 0x0000000c00447947 */ /* 0x000fec0003800000 */
.L_x_15482:
        /* <DEDUP_REMOVED lines=9> */
.L_x_15487:
[----:B------:R-:W2:Y:S02]  /*22040*/  LDG.E R2, desc[UR36][R2.64] ;  /* 0x0000002402027981 */ /* 0x000ea4000c1e1900 */
[----:B--2---:R-:W-:Y:S01]  /*22050*/  I2FP.F32.S32 R19, R2 ;  /* 0x0000000200137245 */ /* 0x004fe20000201400 */
[----:B------:R-:W-:Y:S06]  /*22060*/  BRA `(.L_x_15485) ;  /* 0x0000000c00147947 */ /* 0x000fec0003800000 */
.L_x_15486:
[----:B------:R-:W2:Y:S02]  /*22070*/  LDG.E.U16 R2, desc[UR36][R2.64] ;  /* 0x0000002402027981 */ /* 0x000ea4000c1e1500 */
[----:B--2---:R0:W2:Y:S01]  /*22080*/  I2F.S16 R19, R2 ;  /* 0x0000000200137306 */ /* 0x0040a20000101400 */
[----:B------:R-:W-:Y:S05]  /*22090*/  BRA `(.L_x_15485) ;  /* 0x0000000c00087947 */ /* 0x000fea0003800000 */
.L_x_15481:
        /* <DEDUP_REMOVED lines=8> */
.L_x_15489:
[----:B------:R-:W2:Y:S02]  /*22120*/  LDG.E.U16 R2, desc[UR36][R2.64] ;  /* 0x0000002402027981 */ /* 0x000ea4000c1e1500 */
[----:B--2---:R-:W-:Y:S01]  /*22130*/  HADD2.F32 R19, -RZ, R2.H0_H0 ;  /* 0x20000002ff137230 */ /* 0x004fe20000004100 */
[----:B------:R-:W-:Y:S06]  /*22140*/  BRA `(.L_x_15485) ;  /* 0x0000000800dc7947 */ /* 0x000fec0003800000 */
.L_x_15488:
        /* <DEDUP_REMOVED lines=8> */
.L_x_15491:
[----:B------:R-:W2:Y:S02]  /*221d0*/  LDG.E.U16 R2, desc[UR36][R2.64] ;  /* 0x0000002402027981 */ /* 0x000ea4000c1e1500 */
[----:B--2---:R-:W-:Y:S01]  /*221e0*/  HADD2.F32 R19, -RZ, R2.H0_H0 ;  /* 0x20000002ff137230 */ /* 0x004fe20000004100 */
[----:B------:R-:W-:Y:S06]  /*221f0*/  BRA `(.L_x_15485) ;  /* 0x0000000800b07947 */ /* 0x000fec0003800000 */
.L_x_15490:
        /* <DEDUP_REMOVED lines=11> */
.L_x_15480:
        /* <DEDUP_REMOVED lines=12> */
.L_x_15494:
        /* <DEDUP_REMOVED lines=11> */
.L_x_15493:
        /* <DEDUP_REMOVED lines=25> */
.L_x_15496:
        /* <DEDUP_REMOVED lines=12> */
.L_x_15495:
[----:B------:R-:W2:Y:S02]  /*22670*/  LDG.E.U16 R2, desc[UR36][R2.64] ;  /* 0x0000002402027981 */ /* 0x000ea4000c1e1500 */
[----:B--2---:R-:W-:Y:S01]  /*22680*/  SHF.L.U32 R19, R2, 0x10, RZ ;  /* 0x0000001002137819 */ /* 0x004fe200000006ff */
[----:B------:R-:W-:Y:S06]  /*22690*/  BRA `(.L_x_15485) ;  /* 0x0000000400887947 */ /* 0x000fec0003800000 */
.L_x_15492:
        /* <DEDUP_REMOVED lines=11> */
.L_x_15499:
        /* <DEDUP_REMOVED lines=20> */
.L_x_15501:
[----:B------:R-:W-:Y:S05]  /*22890*/  BSYNC.RECONVERGENT B0 ;  /* 0x0000000000007941 */ /* 0x000fea0003800200 */
.L_x_15500:
[----:B------:R-:W-:Y:S02]  /*228a0*/  SHF.L.U32 R0, R0, 0x14, RZ ;  /* 0x0000001400007819 */ /* 0x000fe400000006ff */
[----:B------:R-:W-:-:S04]  /*228b0*/  LEA R2, R2, 0x3b800000, 0x17 ;  /* 0x3b80000002027811 */ /* 0x000fc800078eb8ff */
[----:B------:R-:W-:Y:S01]  /*228c0*/  LOP3.LUT R19, R2, R0, R19, 0xfe, !PT ;  /* 0x0000000002137212 */ /* 0x000fe200078efe13 */
[----:B------:R-:W-:Y:S06]  /*228d0*/  BRA `(.L_x_15485) ;  /* 0x0000000000f87947 */ /* 0x000fec0003800000 */
.L_x_15498:
        /* <DEDUP_REMOVED lines=20> */
.L_x_15503:
[----:B------:R-:W-:Y:S05]  /*22a20*/  BSYNC.RECONVERGENT B0 ;  /* 0x0000000000007941 */ /* 0x000fea0003800200 */
.L_x_15502:
[----:B------:R-:W-:Y:S02]  /*22a30*/  SHF.L.U32 R0, R0, 0x15, RZ ;  /* 0x0000001500007819 */ /* 0x000fe400000006ff */
[----:B------:R-:W-:-:S04]  /*22a40*/  LEA R2, R2, 0x37800000, 0x17 ;  /* 0x3780000002027811 */ /* 0x000fc800078eb8ff */
[----:B------:R-:W-:Y:S01]  /*22a50*/  LOP3.LUT R19, R2, R0, R19, 0xfe, !PT ;  /* 0x0000000002137212 */ /* 0x000fe200078efe13 */
[----:B------:R-:W-:Y:S06]  /*22a60*/  BRA `(.L_x_15485) ;  /* 0x0000000000947947 */ /* 0x000fec0003800000 */
.L_x_15497:
        /* <DEDUP_REMOVED lines=14> */
.L_x_15484:
        /* <DEDUP_REMOVED lines=16> */
.L_x_15506:
[----:B------:R-:W-:Y:S01]  /*22c50*/  IMAD.MOV.U32 R19, RZ, RZ, RZ ;  /* 0x000000ffff137224 */ /* 0x000fe200078e00ff */
[----:B------:R-:W-:Y:S06]  /*22c60*/  BRA `(.L_x_15485) ;  /* 0x0000000000147947 */ /* 0x000fec0003800000 */
.L_x_15505:
[----:B------:R-:W2:Y:S02]  /*22c70*/  LDG.E.64 R2, desc[UR36][R2.64] ;  /* 0x0000002402027981 */ /* 0x000ea4000c1e1b00 */
[----:B--2---:R0:W2:Y:S02]  /*22c80*/  I2F.U64 R19, R2 ;  /* 0x0000000200137312 */ /* 0x0040a40000301000 */
[----:B0-2---:R-:W-:Y:S05]  /*22c90*/  BRA `(.L_x_15485) ;  /* 0x0000000000087947 */ /* 0x005fea0003800000 */
.L_x_15504:
[----:B------:R-:W2:Y:S02]  /*22ca0*/  LDG.E R2, desc[UR36][R2.64] ;  /* 0x0000002402027981 */ /* 0x000ea4000c1e1900 */
[----:B--2---:R-:W-:-:S07]  /*22cb0*/  I2FP.F32.U32 R19, R2 ;  /* 0x0000000200137245 */ /* 0x004fce0000201000 */
.L_x_15485:
[----:B------:R-:W-:Y:S05]  /*22cc0*/  BSYNC.RECONVERGENT B6 ;  /* 0x0000000000067941 */ /* 0x000fea0003800200 */
.L_x_15479:
        /* <DEDUP_REMOVED lines=18> */
.L_x_15511:
[----:B------:R-:W4:Y:S02]  /*22df0*/  LDG.E.U8 R2, desc[UR36][R2.64] ;  /* 0x0000002402027981 */ /* 0x000f24000c1e1100 */
[----:B----4-:R-:W-:Y:S01]  /*22e00*/  I2FP.F32.U32 R27, R2 ;  /* 0x00000002001b7245 */ /* 0x010fe20000201000 */
[----:B------:R-:W-:Y:S06]  /*22e10*/  BRA `(.L_x_15513) ;  /* 0x0000000c00447947 */ /* 0x000fec0003800000 */
.L_x_15510:
        /* <DEDUP_REMOVED lines=9> */
.L_x_15515:
[----:B------:R-:W4:Y:S02]  /*22eb0*/  LDG.E R2, desc[UR36][R2.64] ;  /* 0x0000002402027981 */ /* 0x000f24000c1e1900 */
[----:B----4-:R-:W-:Y:S01]  /*22ec0*/  I2FP.F32.S32 R27, R2 ;  /* 0x00000002001b7245 */ /* 0x010fe20000201400 */
[----:B------:R-:W-:Y:S06]  /*22ed0*/  BRA `(.L_x_15513) ;  /* 0x0000000c00147947 */ /* 0x000fec0003800000 */
.L_x_15514:
[----:B------:R-:W4:Y:S02]  /*22ee0*/  LDG.E.U16 R2, desc[UR36][R2.64] ;  /* 0x0000002402027981 */ /* 0x000f24000c1e1500 */
[----:B----4-:R0:W4:Y:S01]  /*22ef0*/  I2F.S16 R27, R2 ;  /* 0x00000002001b7306 */ /* 0x0101220000101400 */
[----:B------:R-:W-:Y:S05]  /*22f00*/  BRA `(.L_x_15513) ;  /* 0x0000000c00087947 */ /* 0x000fea0003800000 */
.L_x_15509:
        /* <DEDUP_REMOVED lines=8> */
.L_x_15517:
[----:B------:R-:W4:Y:S02]  /*22f90*/  LDG.E.U16 R2, desc[UR36][R2.64] ;  /* 0x0000002402027981 */ /* 0x000f24000c1e1500 */
[----:B----4-:R-:W-:Y:S01]  /*22fa0*/  HADD2.F32 R27, -RZ, R2.H0_H0 ;  /* 0x20000002ff1b7230 */ /* 0x010fe20000004100 */
[----:B------:R-:W-:Y:S06]  /*22fb0*/  BRA `(.L_x_15513) ;  /* 0x0000000800dc7947 */ /* 0x000fec0003800000 */
.L_x_15516:
        /* <DEDUP_REMOVED lines=8> */
.L_x_15519:
[----:B------:R-:W4:Y:S02]  /*23040*/  LDG.E.U16 R2, desc[UR36][R2.64] ;  /* 0x0000002402027981 */ /* 0x000f24000c1e1500 */
[----:B----4-:R-:W-:Y:S01]  /*23050*/  HADD2.F32 R27, -RZ, R2.H0_H0 ;  /* 0x20000002ff1b7230 */ /* 0x010fe20000004100 */
[----:B------:R-:W-:Y:S06]  /*23060*/  BRA `(.L_x_15513) ;  /* 0x0000000800b07947 */ /* 0x000fec0003800000 */
.L_x_15518:
        /* <DEDUP_REMOVED lines=11> */
.L_x_15508:
        /* <DEDUP_REMOVED lines=12> */
.L_x_15522:
        /* <DEDUP_REMOVED lines=11> */
.L_x_15521:
        /* <DEDUP_REMOVED lines=25> */
.L_x_15524:
        /* <DEDUP_REMOVED lines=12> */
.L_x_15523:
[----:B------:R-:W4:Y:S02]  /*234e0*/  LDG.E.U16 R2, desc[UR36][R2.64] ;  /* 0x0000002402027981 */ /* 0x000f24000c1e1500 */
[----:B----4-:R-:W-:Y:S01]  /*234f0*/  IMAD.U32 R27, R2, 0x10000, RZ ;  /* 0x00010000021b7824 */ /* 0x010fe200078e00ff */
[----:B------:R-:W-:Y:S06]  /*23500*/  BRA `(.L_x_15513) ;  /* 0x0000000400887947 */ /* 0x000fec0003800000 */
.L_x_15520:
        /* <DEDUP_REMOVED lines=11> */
.L_x_15527:
        /* <DEDUP_REMOVED lines=20> */
.L_x_15529:
[----:B------:R-:W-:Y:S05]  /*23700*/  BSYNC.RECONVERGENT B0 ;  /* 0x0000000000007941 */ /* 0x000fea0003800200 */
.L_x_15528:
[----:B------:R-:W-:Y:S01]  /*23710*/  IMAD.SHL.U32 R0, R0, 0x100000, RZ ;  /* 0x0010000000007824 */ /* 0x000fe200078e00ff */
[----:B------:R-:W-:-:S04]  /*23720*/  LEA R2, R2, 0x3b800000, 0x17 ;  /* 0x3b80000002027811 */ /* 0x000fc800078eb8ff */
[----:B------:R-:W-:Y:S01]  /*23730*/  LOP3.LUT R27, R2, R0, R27, 0xfe, !PT ;  /* 0x00000000021b7212 */ /* 0x000fe200078efe1b */
[----:B------:R-:W-:Y:S06]  /*23740*/  BRA `(.L_x_15513) ;  /* 0x0000000000f87947 */ /* 0x000fec0003800000 */
.L_x_15526:
[----:B------:R-:W4:Y:S01]  /*23750*/  LDG.E.U8 R3, desc[UR36][R2.64] ;  /* 0x0000002402037981 */ /* 0x000f22000c1e1100 */
[----:B------:R-:W-:Y:S01]  /*23760*/  HFMA2 R27, -RZ, RZ, 0, 0 ;  /* 0x00000000ff1b7431 */ /* 0x000fe200000001ff */
        /* <DEDUP_REMOVED lines=18> */
.L_x_15531:
[----:B------:R-:W-:Y:S05]  /*23890*/  BSYNC.RECONVERGENT B0 ;  /* 0x0000000000007941 */ /* 0x000fea0003800200 */
.L_x_15530:
[----:B------:R-:W-:Y:S01]  /*238a0*/  IMAD.SHL.U32 R0, R0, 0x200000, RZ ;  /* 0x0020000000007824 */ /* 0x000fe200078e00ff */
[----:B------:R-:W-:-:S04]  /*238b0*/  LEA R2, R2, 0x37800000, 0x17 ;  /* 0x3780000002027811 */ /* 0x000fc800078eb8ff */
[----:B------:R-:W-:Y:S01]  /*238c0*/  LOP3.LUT R27, R2, R0, R27, 0xfe, !PT ;  /* 0x00000000021b7212 */ /* 0x000fe200078efe1b */
[----:B------:R-:W-:Y:S06]  /*238d0*/  BRA `(.L_x_15513) ;  /* 0x0000000000947947 */ /* 0x000fec0003800000 */
.L_x_15525:
[----:B------:R-:W-:-:S09]  /*238e0*/  UISETP.NE.AND UP0, UPT, UR4, 0x1c, UPT ;  /* 0x0000001c0400788c */ /* 0x000fd2000bf05270 */
[----:B------:R-:W-:Y:S05]  /*238f0*/  BRA.U !UP0, `(.L_x_15532) ;  /* 0x0000000108847547 */ /* 0x000fea000b800000 */
[----:B------:R-:W-:-:S09]  /*23900*/  UISETP.NE.AND UP0, UPT, UR4, 0x1d, UPT ;  /* 0x0000001d0400788c */ /* 0x000fd2000bf05270 */
[----:B------:R-:W-:Y:S05]  /*23910*/  BRA.U !UP0, `(.L_x_15533) ;  /* 0x0000000108707547 */ /* 0x000fea000b800000 */
[----:B------:R-:W-:-:S09]  /*23920*/  UISETP.NE.AND UP0, UPT, UR4, 0x2c, UPT ;  /* 0x0000002c0400788c */ /* 0x000fd2000bf05270 */
[----:B------:R-:W-:Y:S05]  /*23930*/  BRA.U UP0, `(.L_x_15512) ;  /* 0x0000000100207547 */ /* 0x000fea000b800000 */
[----:B------:R-:W4:Y:S01]  /*23940*/  LDG.E.U8 R2, desc[UR36][R2.64] ;  /* 0x0000002402027981 */ /* 0x000f22000c1e1100 */
[----:B------:R-:W-:Y:S02]  /*23950*/  MOV R27, 0x400000 ;  /* 0x00400000001b7802 */ /* 0x000fe40000000f00 */
[----:B----4-:R-:W-:-:S13]  /*23960*/  ISETP.NE.AND P0, PT, R2, RZ, PT ;  /* 0x000000ff0200720c */ /* 0x010fda0003f05270 */
[----:B------:R-:W-:Y:S05]  /*23970*/  @!P0 BRA `(.L_x_15513) ;  /* 0x00000000006c8947 */ /* 0x000fea0003800000 */
[----:B------:R-:W-:-:S13]  /*23980*/  ISETP.NE.AND P0, PT, R2, 0xff, PT ;  /* 0x000000ff0200780c */ /* 0x000fda0003f05270 */
[----:B------:R-:W-:Y:S02]  /*23990*/  @!P0 IMAD.MOV.U32 R27, RZ, RZ, 0x7f800001 ;  /* 0x7f800001ff1b8424 */ /* 0x000fe400078e00ff */
[----:B------:R-:W-:Y:S01]  /*239a0*/  @P0 IMAD.SHL.U32 R27, R2, 0x800000, RZ ;  /* 0x00800000021b0824 */ /* 0x000fe200078e00ff */
[----:B------:R-:W-:Y:S06]  /*239b0*/  BRA `(.L_x_15513) ;  /* 0x00000000005c7947 */ /* 0x000fec0003800000 */
.L_x_15512:
[----:B------:R-:W-:Y:S01]  /*239c0*/  MOV R2, 0x130 ;  /* 0x0000013000027802 */ /* 0x000fe20000000f00 */
[----:B------:R-:W0:Y:S01]  /*239d0*/  LDCU.64 UR4, c[0x4][0x120] ;  /* 0x01002400ff0477ac */ /* 0x000e220008000a00 */
[----:B------:R-:W-:Y:S02]  /*239e0*/  HFMA2 R12, -RZ, RZ, 0, 5.9604644775390625e-08 ;  /* 0x00000001ff0c7431 */ /* 0x000fe400000001ff */
[----:B------:R-:W-:Y:S01]  /*239f0*/  IMAD.MOV.U32 R8, RZ, RZ, 0x4e ;  /* 0x0000004eff087424 */ /* 0x000fe200078e00ff */
[----:B------:R-:W4:Y:S01]  /*23a00*/  LDCU.64 UR6, c[0x4][0x128] ;  /* 0x01002500ff0677ac */ /* 0x000f220008000a00 */
[----:B------:R-:W1:Y:S01]  /*23a10*/  LDC.64 R2, c[0x4][R2] ;  /* 0x0100000002027b82 */ /* 0x000e620000000a00 */
[----:B------:R-:W-:Y:S01]  /*23a20*/  IMAD.MOV.U32 R13, RZ, RZ, RZ ;  /* 0x000000ffff0d7224 */ /* 0x000fe200078e00ff */
        /* <DEDUP_REMOVED lines=9> */
.L_x_15534:
[----:B------:R-:W-:Y:S01]  /*23ac0*/  IMAD.MOV.U32 R27, RZ, RZ, RZ ;  /* 0x000000ffff1b7224 */ /* 0x000fe200078e00ff */
[----:B------:R-:W-:Y:S06]  /*23ad0*/  BRA `(.L_x_15513) ;  /* 0x0000000000147947 */ /* 0x000fec0003800000 */
.L_x_15533:
[----:B------:R-:W4:Y:S02]  /*23ae0*/  LDG.E.64 R2, desc[UR36][R2.64] ;  /* 0x0000002402027981 */ /* 0x000f24000c1e1b00 */
[----:B----4-:R0:W4:Y:S02]  /*23af0*/  I2F.U64 R27, R2 ;  /* 0x00000002001b7312 */ /* 0x0101240000301000 */
[----:B0---4-:R-:W-:Y:S05]  /*23b00*/  BRA `(.L_x_15513) ;  /* 0x0000000000087947 */ /* 0x011fea0003800000 */
.L_x_15532:
[----:B------:R-:W4:Y:S02]  /*23b10*/  LDG.E R2, desc[UR36][R2.64] ;  /* 0x0000002402027981 */ /* 0x000f24000c1e1900 */
[----:B----4-:R-:W-:-:S07]  /*23b20*/  I2FP.F32.U32 R27, R2 ;  /* 0x00000002001b7245 */ /* 0x010fce0000201000 */
.L_x_15513:
[----:B------:R-:W-:Y:S05]  /*23b30*/  BSYNC.RECONVERGENT B6 ;  /* 0x0000000000067941 */ /* 0x000fea0003800200 */
.L_x_15507:
        /* <DEDUP_REMOVED lines=18> */
.L_x_15539:
[----:B------:R-:W2:Y:S02]  /*23c60*/  LDG.E.U8 R2, desc[UR36][R2.64] ;  /* 0x0000002402027981 */ /* 0x000ea4000c1e1100 */
[----:B--2---:R-:W-:Y:S01]  /*23c70*/  I2FP.F32.U32 R22, R2 ;  /* 0x0000000200167245 */ /* 0x004fe20000201000 */
[----:B------:R-:W-:Y:S06]  /*23c80*/  BRA `(.L_x_15541) ;  /* 0x0000000c00447947 */ /* 0x000fec0003800000 */
.L_x_15538:
        /* <DEDUP_REMOVED lines=9> */
.L_x_15543:
[----:B------:R-:W2:Y:S02]  /*23d20*/  LDG.E R2, desc[UR36][R2.64] ;  /* 0x0000002402027981 */ /* 0x000ea4000c1e1900 */
[----:B--2---:R-:W-:Y:S01]  /*23d30*/  I2FP.F32.S32 R22, R2 ;  /* 0x0000000200167245 */ /* 0x004fe20000201400 */
[----:B------:R-:W-:Y:S06]  /*23d40*/  BRA `(.L_x_15541) ;  /* 0x0000000c00147947 */ /* 0x000fec0003800000 */
.L_x_15542:
[----:B------:R-:W2:Y:S02]  /*23d50*/  LDG.E.U16 R2, desc[UR36][R2.64] ;  /* 0x0000002402027981 */ /* 0x000ea4000c1e1500 */
[----:B--2---:R0:W2:Y:S01]  /*23d60*/  I2F.S16 R22, R2 ;  /* 0x0000000200167306 */ /* 0x0040a20000101400 */
[----:B------:R-:W-:Y:S05]  /*23d70*/  BRA `(.L_x_15541) ;  /* 0x0000000c00087947 */ /* 0x000fea0003800000 */
.L_x_15537:
        /* <DEDUP_REMOVED lines=8> */
.L_x_15545:
[----:B------:R-:W2:Y:S02]  /*23e00*/  LDG.E.U16 R2, desc[UR36][R2.64] ;  /* 0x0000002402027981 */ /* 0x000ea4000c1e1500 */
[----:B--2---:R-:W-:Y:S01]  /*23e10*/  HADD2.F32 R22, -RZ, R2.H0_H0 ;  /* 0x20000002ff167230 */ /* 0x004fe20000004100 */
[----:B------:R-:W-:Y:S06]  /*23e20*/  BRA `(.L_x_15541) ;  /* 0x0000000800dc7947 */ /* 0x000fec0003800000 */
.L_x_15544:
        /* <DEDUP_REMOVED lines=8> */
.L_x_15547:
[----:B------:R-:W2:Y:S02]  /*23eb0*/  LDG.E.U16 R2, desc[UR36][R2.64] ;  /* 0x0000002402027981 */ /* 0x000ea4000c1e1500 */
[----:B--2---:R-:W-:Y:S01]  /*23ec0*/  HADD2.F32 R22, -RZ, R2.H0_H0 ;  /* 0x20000002ff167230 */ /* 0x004fe20000004100 */
[----:B------:R-:W-:Y:S06]  /*23ed0*/  BRA `(.L_x_15541) ;  /* 0x0000000800b07947 */ /* 0x000fec0003800000 */
.L_x_15546:
        /* <DEDUP_REMOVED lines=11> */
.L_x_15536:
        /* <DEDUP_REMOVED lines=12> */
.L_x_15550:
        /* <DEDUP_REMOVED lines=11> */
.L_x_15549:
        /* <DEDUP_REMOVED lines=25> */
.L_x_15552:
        /* <DEDUP_REMOVED lines=12> */
.L_x_15551:
[----:B------:R-:W2:Y:S02]  /*24350*/  LDG.E.U16 R2, desc[UR36][R2.64] ;  /* 0x0000002402027981 */ /* 0x000ea4000c1e1500 */
[----:B--2---:R-:W-:Y:S01]  /*24360*/  IMAD.U32 R22, R2, 0x10000, RZ ;  /* 0x0001000002167824 */ /* 0x004fe200078e00ff */
[----:B------:R-:W-:Y:S06]  /*24370*/  BRA `(.L_x_15541) ;  /* 0x0000000400887947 */ /* 0x000fec0003800000 */
.L_x_15548:
        /* <DEDUP_REMOVED lines=11> */
.L_x_15555:
        /* <DEDUP_REMOVED lines=20> */
.L_x_15557:
[----:B------:R-:W-:Y:S05]  /*24570*/  BSYNC.RECONVERGENT B0 ;  /* 0x0000000000007941 */ /* 0x000fea0003800200 */
.L_x_15556:
[----:B------:R-:W-:Y:S01]  /*24580*/  IMAD.SHL.U32 R0, R0, 0x100000, RZ ;  /* 0x0010000000007824 */ /* 0x000fe200078e00ff */
[----:B------:R-:W-:-:S04]  /*24590*/  LEA R2, R2, 0x3b800000, 0x17 ;  /* 0x3b80000002027811 */ /* 0x000fc800078eb8ff */
[----:B------:R-:W-:Y:S01]  /*245a0*/  LOP3.LUT R22, R2, R0, R7, 0xfe, !PT ;  /* 0x0000000002167212 */ /* 0x000fe200078efe07 */
[----:B------:R-:W-:Y:S06]  /*245b0*/  BRA `(.L_x_15541) ;  /* 0x0000000000f87947 */ /* 0x000fec0003800000 */
.L_x_15554:
        /* <DEDUP_REMOVED lines=20> */
.L_x_15559:
[----:B------:R-:W-:Y:S05]  /*24700*/  BSYNC.RECONVERGENT B0 ;  /* 0x0000000000007941 */ /* 0x000fea0003800200 */
.L_x_15558:
[----:B------:R-:W-:Y:S01]  /*24710*/  IMAD.SHL.U32 R0, R0, 0x200000, RZ ;  /* 0x0020000000007824 */ /* 0x000fe200078e00ff */
[----:B------:R-:W-:-:S04]  /*24720*/  LEA R2, R2, 0x37800000, 0x17 ;  /* 0x3780000002027811 */ /* 0x000fc800078eb8ff */
[----:B------:R-:W-:Y:S01]  /*24730*/  LOP3.LUT R22, R2, R0, R7, 0xfe, !PT ;  /* 0x0000000002167212 */ /* 0x000fe200078efe07 */
[----:B------:R-:W-:Y:S06]  /*24740*/  BRA `(.L_x_15541) ;  /* 0x0000000000947947 */ /* 0x000fec0003800000 */
.L_x_15553:
        /* <DEDUP_REMOVED lines=14> */
.L_x_15540:
        /* <DEDUP_REMOVED lines=16> */
.L_x_15562:
[----:B------:R-:W-:Y:S01]  /*24930*/  IMAD.MOV.U32 R22, RZ, RZ, RZ ;  /* 0x000000ffff167224 */ /* 0x000fe200078e00ff */
[----:B------:R-:W-:Y:S06]  /*24940*/  BRA `(.L_x_15541) ;  /* 0x0000000000147947 */ /* 0x000fec0003800000 */
.L_x_15561:
[----:B------:R-:W2:Y:S02]  /*24950*/  LDG.E.64 R22, desc[UR36][R2.64] ;  /* 0x0000002402167981 */ /* 0x000ea4000c1e1b00 */
[----:B--2---:R0:W2:Y:S02]  /*24960*/  I2F.U64 R22, R22 ;  /* 0x0000001600167312 */ /* 0x0040a40000301000 */
[----:B0-2---:R-:W-:Y:S05]  /*24970*/  BRA `(.L_x_15541) ;  /* 0x0000000000087947 */ /* 0x005fea0003800000 */
.L_x_15560:
[----:B------:R-:W2:Y:S02]  /*24980*/  LDG.E R2, desc[UR36][R2.64] ;  /* 0x0000002402027981 */ /* 0x000ea4000c1e1900 */
[----:B--2---:R-:W-:-:S07]  /*24990*/  I2FP.F32.U32 R22, R2 ;  /* 0x0000000200167245 */ /* 0x004fce0000201000 */
.L_x_15541:
[----:B------:R-:W-:Y:S05]  /*249a0*/  BSYNC.RECONVERGENT B6 ;  /* 0x0000000000067941 */ /* 0x000fea0003800200 */
.L_x_15535:
        /* <DEDUP_REMOVED lines=18> */
.L_x_15567:
[----:B------:R-:W2:Y:S02]  /*24ad0*/  LDG.E.U8 R0, desc[UR36][R2.64] ;  /* 0x0000002402007981 */ /* 0x000ea4000c1e1100 */
[----:B--2---:R-:W-:Y:S01]  /*24ae0*/  I2FP.F32.U32 R0, R0 ;  /* 0x0000000000007245 */ /* 0x004fe20000201000 */
[----:B------:R-:W-:Y:S06]  /*24af0*/  BRA `(.L_x_15569) ;  /* 0x0000000c00447947 */ /* 0x000fec0003800000 */
.L_x_15566:
        /* <DEDUP_REMOVED lines=9> */
.L_x_15571:
[----:B------:R-:W2:Y:S02]  /*24b90*/  LDG.E R0, desc[UR36][R2.64] ;  /* 0x0000002402007981 */ /* 0x000ea4000c1e1900 */
[----:B--2---:R-:W-:Y:S01]  /*24ba0*/  I2FP.F32.S32 R0, R0 ;  /* 0x0000000000007245 */ /* 0x004fe20000201400 */
[----:B------:R-:W-:Y:S06]  /*24bb0*/  BRA `(.L_x_15569) ;  /* 0x0000000c00147947 */ /* 0x000fec0003800000 */
.L_x_15570:
[----:B------:R-:W2:Y:S02]  /*24bc0*/  LDG.E.U16 R0, desc[UR36][R2.64] ;  /* 0x0000002402007981 */ /* 0x000ea4000c1e1500 */
[----:B--2---:R-:W0:Y:S01]  /*24bd0*/  I2F.S16 R0, R0 ;  /* 0x0000000000007306 */ /* 0x004e220000101400 */
[----:B------:R-:W-:Y:S05]  /*24be0*/  BRA `(.L_x_15569) ;  /* 0x0000000c00087947 */ /* 0x000fea0003800000 */
.L_x_15565:
        /* <DEDUP_REMOVED lines=8> */
.L_x_15573:
[----:B------:R-:W2:Y:S02]  /*24c70*/  LDG.E.U16 R0, desc[UR36][R2.64] ;  /* 0x0000002402007981 */ /* 0x000ea4000c1e1500 */
[----:B--2---:R-:W-:Y:S01]  /*24c80*/  HADD2.F32 R0, -RZ, R0.H0_H0 ;  /* 0x20000000ff007230 */ /* 0x004fe20000004100 */
[----:B------:R-:W-:Y:S06]  /*24c90*/  BRA `(.L_x_15569) ;  /* 0x0000000800dc7947 */ /* 0x000fec0003800000 */
.L_x_15572:
        /* <DEDUP_REMOVED lines=8> */
.L_x_15575:
[----:B------:R-:W2:Y:S02]  /*24d20*/  LDG.E.U16 R0, desc[UR36][R2.64] ;  /* 0x0000002402007981 */ /* 0x000ea4000c1e1500 */
[----:B--2---:R-:W-:Y:S01]  /*24d30*/  HADD2.F32 R0, -RZ, R0.H0_H0 ;  /* 0x20000000ff007230 */ /* 0x004fe20000004100 */
[----:B------:R-:W-:Y:S06]  /*24d40*/  BRA `(.L_x_15569) ;  /* 0x0000000800b07947 */ /* 0x000fec0003800000 */
.L_x_15574:
        /* <DEDUP_REMOVED lines=11> */
.L_x_15564:
        /* <DEDUP_REMOVED lines=12> */
.L_x_15578:
        /* <DEDUP_REMOVED lines=11> */
.L_x_15577:
        /* <DEDUP_REMOVED lines=25> */
.L_x_15580:
        /* <DEDUP_REMOVED lines=12> */
.L_x_15579:
[----:B------:R-:W2:Y:S02]  /*251c0*/  LDG.E.U16 R0, desc[UR36][R2.64] ;  /* 0x0000002402007981 */ /* 0x000ea4000c1e1500 */
[----:B--2---:R-:W-:Y:S01]  /*251d0*/  IMAD.U32 R0, R0, 0x10000, RZ ;  /* 0x0001000000007824 */ /* 0x004fe200078e00ff */
[----:B------:R-:W-:Y:S06]  /*251e0*/  BRA `(.L_x_15569) ;  /* 0x0000000400887947 */ /* 0x000fec0003800000 */
.L_x_15576:
        /* <DEDUP_REMOVED lines=11> */
.L_x_15583:
        /* <DEDUP_REMOVED lines=20> */
.L_x_15585:
[----:B------:R-:W-:Y:S05]  /*253e0*/  BSYNC.RECONVERGENT B0 ;  /* 0x0000000000007941 */ /* 0x000fea0003800200 */
.L_x_15584:
[----:B------:R-:W-:Y:S01]  /*253f0*/  IMAD.SHL.U32 R0, R0, 0x100000, RZ ;  /* 0x0010000000007824 */ /* 0x000fe200078e00ff */
[----:B------:R-:W-:-:S04]  /*25400*/  LEA R2, R2, 0x3b800000, 0x17 ;  /* 0x3b80000002027811 */ /* 0x000fc800078eb8ff */
[----:B------:R-:W-:Y:S01]  /*25410*/  LOP3.LUT R0, R2, R0, R7, 0xfe, !PT ;  /* 0x0000000002007212 */ /* 0x000fe200078efe07 */
[----:B------:R-:W-:Y:S06]  /*25420*/  BRA `(.L_x_15569) ;  /* 0x0000000000f87947 */ /* 0x000fec0003800000 */
.L_x_15582:
        /* <DEDUP_REMOVED lines=20> */
.L_x_15587:
[----:B------:R-:W-:Y:S05]  /*25570*/  BSYNC.RECONVERGENT B0 ;  /* 0x0000000000007941 */ /* 0x000fea0003800200 */
.L_x_15586:
[----:B------:R-:W-:Y:S01]  /*25580*/  IMAD.SHL.U32 R0, R0, 0x200000, RZ ;  /* 0x0020000000007824 */ /* 0x000fe200078e00ff */
[----:B------:R-:W-:-:S04]  /*25590*/  LEA R2, R2, 0x37800000, 0x17 ;  /* 0x3780000002027811 */ /* 0x000fc800078eb8ff */
[----:B------:R-:W-:Y:S01]  /*255a0*/  LOP3.LUT R0, R2, R0, R7, 0xfe, !PT ;  /* 0x0000000002007212 */ /* 0x000fe200078efe07 */
[----:B------:R-:W-:Y:S06]  /*255b0*/  BRA `(.L_x_15569) ;  /* 0x0000000000947947 */ /* 0x000fec0003800000 */
.L_x_15581:
        /* <DEDUP_REMOVED lines=14> */
.L_x_15568:
        /* <DEDUP_REMOVED lines=16> */
.L_x_15590:
[----:B------:R-:W-:Y:S01]  /*257a0*/  HFMA2 R0, -RZ, RZ, 0, 0 ;  /* 0x00000000ff007431 */ /* 0x000fe200000001ff */
[----:B------:R-:W-:Y:S06]  /*257b0*/  BRA `(.L_x_15569) ;  /* 0x0000000000147947 */ /* 0x000fec0003800000 */
.L_x_15589:
[----:B------:R-:W2:Y:S02]  /*257c0*/  LDG.E.64 R2, desc[UR36][R2.64] ;  /* 0x0000002402027981 */ /* 0x000ea4000c1e1b00 */
[----:B--2---:R0:W2:Y:S02]  /*257d0*/  I2F.U64 R0, R2 ;  /* 0x0000000200007312 */ /* 0x0040a40000301000 */
[----:B0-2---:R-:W-:Y:S05]  /*257e0*/  BRA `(.L_x_15569) ;  /* 0x0000000000087947 */ /* 0x005fea0003800000 */
.L_x_15588:
[----:B------:R-:W2:Y:S02]  /*257f0*/  LDG.E R0, desc[UR36][R2.64] ;  /* 0x0000002402007981 */ /* 0x000ea4000c1e1900 */
[----:B--2---:R-:W-:-:S07]  /*25800*/  I2FP.F32.U32 R0, R0 ;  /* 0x0000000000007245 */ /* 0x004fce0000201000 */
.L_x_15569:
[----:B------:R-:W-:Y:S05]  /*25810*/  BSYNC.RECONVERGENT B6 ;  /* 0x0000000000067941 */ /* 0x000fea0003800200 */
.L_x_15563:
[----:B------:R-:W2:Y:S01]  /*25820*/  LDCU UR4, c[0x0][0x818] ;  /* 0x00010300ff0477ac */ /* 0x000ea20008000800 */
[C---:B0---45:R-:W-:Y:S01]  /*25830*/  FMUL.FTZ R3, R27.reuse, R27 ;  /* 0x0000001b1b037220 */ /* 0x071fe20000410000 */
[----:B------:R-:W-:Y:S02]  /*25840*/  HADD2.F32 R5, -RZ, R26.H0_H0 ;  /* 0x2000001aff057230 */ /* 0x000fe40000004100 */
[----:B-1-3--:R-:W-:Y:S01]  /*25850*/  FMUL.FTZ R18, R27, R18 ;  /* 0x000000121b127220 */ /* 0x00afe20000410000 */
[----:B------:R-:W-:Y:S02]  /*25860*/  HADD2.F32 R2, -RZ, R25.H0_H0 ;  /* 0x20000019ff027230 */ /* 0x000fe40000004100 */
[----:B--2---:R-:W-:-:S03]  /*25870*/  FMUL.FTZ R3, R3, R22 ;  /* 0x0000001603037220 */ /* 0x004fc60000410000 */
[----:B------:R-:W-:Y:S01]  /*25880*/  FADD.FTZ R2, R2, -R19 ;  /* 0x8000001302027221 */ /* 0x000fe20000010000 */
[----:B------:R-:W-:Y:S01]  /*25890*/  FFMA.FTZ R0, -R0, UR4, R5 ;  /* 0x0000000400007c23 */ /* 0x000fe20008010105 */
[----:B------:R-:W-:Y:S01]  /*258a0*/  FMUL.FTZ R3, R3, UR4 ;  /* 0x0000000403037c20 */ /* 0x000fe20008410000 */
[----:B------:R-:W-:-:S03]  /*258b0*/  ULOP3.LUT UR4, UR40, 0xff, URZ, 0xc0, !UPT ;  /* 0x000000ff28047892 */ /* 0x000fc6000f8ec0ff */
[----:B------:R-:W-:Y:S01]  /*258c0*/  FFMA.FTZ R3, -R3, R2, R0 ;  /* 0x0000000203037223 */ /* 0x000fe20000010100 */
[----:B------:R-:W-:-:S03]  /*258d0*/  UISETP.GT.AND UP0, UPT, UR4, 0x9, UPT ;  /* 0x000000090400788c */ /* 0x000fc6000bf04270 */
[----:B------:R-:W-:-:S05]  /*258e0*/  FMUL.FTZ R3, R18, R3 ;  /* 0x0000000312037220 */ /* 0x000fca0000410000 */
        /* <DEDUP_REMOVED lines=12> */
[----:B0-----:R-:W-:Y:S01]  /*259b0*/  STG.E.U8 desc[UR36][R16.64], R3 ;  /* 0x0000000310007986 */ /* 0x001fe2000c101124 */
[----:B------:R-:W-:Y:S05]  /*259c0*/  EXIT ;  /* 0x000000000000794d */ /* 0x000fea0003800000 */
.L_x_15594:
[----:B------:R-:W-:-:S06]  /*259d0*/  HADD2.F32 R3, -RZ, R3.H0_H0 ;  /* 0x20000003ff037230 */ /* 0x000fcc0000004100 */
[----:B------:R-:W0:Y:S02]  /*259e0*/  F2I.S64.TRUNC R2, R3 ;  /* 0x0000000300027311 */ /* 0x000e24000020d900 */
[----:B0-----:R-:W-:Y:S01]  /*259f0*/  STG.E.U8 desc[UR36][R16.64], R2 ;  /* 0x0000000210007986 */ /* 0x001fe2000c101124 */
[----:B------:R-:W-:Y:S05]  /*25a00*/  EXIT ;  /* 0x000000000000794d */ /* 0x000fea0003800000 */
.L_x_15593:
        /* <DEDUP_REMOVED lines=8> */
[----:B0-----:R-:W-:Y:S01]  /*25a90*/  STG.E.64 desc[UR36][R16.64], R2 ;  /* 0x0000000210007986 */ /* 0x001fe2000c101b24 */
[----:B------:R-:W-:Y:S05]  /*25aa0*/  EXIT ;  /* 0x000000000000794d */ /* 0x000fea0003800000 */
.L_x_15597:
[----:B------:R-:W-:-:S06]  /*25ab0*/  HADD2.F32 R3, -RZ, R3.H0_H0 ;  /* 0x20000003ff037230 */ /* 0x000fcc0000004100 */
[----:B------:R-:W0:Y:S02]  /*25ac0*/  F2I.FTZ.TRUNC.NTZ R3, R3 ;  /* 0x0000000300037305 */ /* 0x000e24000021f100 */
[----:B0-----:R-:W-:Y:S01]  /*25ad0*/  STG.E desc[UR36][R16.64], R3 ;  /* 0x0000000310007986 */ /* 0x001fe2000c101924 */
[----:B------:R-:W-:Y:S05]  /*25ae0*/  EXIT ;  /* 0x000000000000794d */ /* 0x000fea0003800000 */
.L_x_15596:
[----:B------:R-:W-:-:S06]  /*25af0*/  HADD2.F32 R3, -RZ, R3.H0_H0 ;  /* 0x20000003ff037230 */ /* 0x000fcc0000004100 */
[----:B------:R-:W0:Y:S02]  /*25b00*/  F2I.FTZ.TRUNC.NTZ R3, R3 ;  /* 0x0000000300037305 */ /* 0x000e24000021f100 */
[----:B0-----:R-:W-:Y:S01]  /*25b10*/  STG.E.U16 desc[UR36][R16.64], R3 ;  /* 0x0000000310007986 */ /* 0x001fe2000c101524 */
[----:B------:R-:W-:Y:S05]  /*25b20*/  EXIT ;  /* 0x000000000000794d */ /* 0x000fea0003800000 */
.L_x_15592:
        /* <DEDUP_REMOVED lines=9> */
.L_x_15599:
[----:B------:R-:W-:Y:S01]  /*25bc0*/  STG.E.U16 desc[UR36][R16.64], R3 ;  /* 0x0000000310007986 */ /* 0x000fe2000c101524 */
[----:B------:R-:W-:Y:S05]  /*25bd0*/  EXIT ;  /* 0x000000000000794d */ /* 0x000fea0003800000 */
.L_x_15598:
        /* <DEDUP_REMOVED lines=8> */
[----:B------:R-:W-:Y:S01]  /*25c60*/  STG.E.64 desc[UR36][R16.64], R2 ;  /* 0x0000000210007986 */ /* 0x000fe2000c101b24 */
[----:B------:R-:W-:Y:S05]  /*25c70*/  EXIT ;  /* 0x000000000000794d */ /* 0x000fea0003800000 */
.L_x_15601:
[----:B------:R-:W-:-:S05]  /*25c80*/  HADD2.F32 R0, -RZ, R3.H0_H0 ;  /* 0x20000003ff007230 */ /* 0x000fca0000004100 */
[----:B------:R-:W-:-:S04]  /*25c90*/  F2FP.F16.F32.PACK_AB R0, RZ, R0 ;  /* 0x00000000ff00723e */ /* 0x000fc800000000ff */
[----:B------:R-:W-:-:S05]  /*25ca0*/  PRMT R0, R0, 0x5410, RZ ;  /* 0x0000541000007816 */ /* 0x000fca00000000ff */
[----:B------:R-:W-:Y:S01]  /*25cb0*/  STG.E desc[UR36][R16.64], R0 ;  /* 0x0000000010007986 */ /* 0x000fe2000c101924 */
[----:B------:R-:W-:Y:S05]  /*25cc0*/  EXIT ;  /* 0x000000000000794d */ /* 0x000fea0003800000 */
.L_x_15600:
[----:B------:R-:W-:-:S05]  /*25cd0*/  HADD2.F32 R2, -RZ, R3.H0_H0 ;  /* 0x20000003ff027230 */ /* 0x000fca0000004100 */
[----:B------:R-:W-:-:S06]  /*25ce0*/  FMUL.FTZ R2, R2, 1 ;  /* 0x3f80000002027820 */ /* 0x000fcc0000410000 */
[----:B------:R-:W0:Y:S02]  /*25cf0*/  F2F.F64.F32 R2, R2 ;  /* 0x0000000200027310 */ /* 0x000e240000201800 */
[----:B0-----:R-:W-:Y:S01]  /*25d00*/  STG.E.64 desc[UR36][R16.64], R2 ;  /* 0x0000000210007986 */ /* 0x001fe2000c101b24 */
[----:B------:R-:W-:Y:S05]  /*25d10*/  EXIT ;  /* 0x000000000000794d */ /* 0x000fea0003800000 */
.L_x_15591:
        /* <DEDUP_REMOVED lines=12> */
[----:B0-----:R-:W-:Y:S01]  /*25de0*/  STG.E.U16 desc[UR36][R16.64], R3 ;  /* 0x0000000310007986 */ /* 0x001fe2000c101524 */
[----:B------:R-:W-:Y:S05]  /*25df0*/  EXIT ;  /* 0x000000000000794d */ /* 0x000fea0003800000 */
.L_x_15605:
        /* <DEDUP_REMOVED lines=17> */
.L_x_15608:
[----:B------:R-:W-:-:S04]  /*25f10*/  SHF.R.U32.HI R3, RZ, 0x18, R3 ;  /* 0x00000018ff037819 */ /* 0x000fc80000011603 */
[----:B------:R-:W-:-:S04]  /*25f20*/  LOP3.LUT R0, R0, 0x80, R3, 0xf8, !PT ;  /* 0x0000008000007812 */ /* 0x000fc800078ef803 */
[----:B------:R-:W-:-:S07]  /*25f30*/  PRMT R8, R0, 0x7610, R8 ;  /* 0x0000761000087816 */ /* 0x000fce0000000008 */
.L_x_15607:
[----:B------:R-:W-:Y:S05]  /*25f40*/  BSYNC.RECONVERGENT B0 ;  /* 0x0000000000007941 */ /* 0x000fea0003800200 */
.L_x_15606:
[----:B------:R-:W-:Y:S01]  /*25f50*/  STG.E.U8 desc[UR36][R16.64], R8 ;  /* 0x0000000810007986 */ /* 0x000fe2000c101124 */
[----:B------:R-:W-:Y:S05]  /*25f60*/  EXIT ;  /* 0x000000000000794d */ /* 0x000fea0003800000 */
.L_x_15604:
        /* <DEDUP_REMOVED lines=17> */
.L_x_15611:
[----:B------:R-:W-:-:S04]  /*26080*/  SHF.R.U32.HI R3, RZ, 0x18, R3 ;  /* 0x00000018ff037819 */ /* 0x000fc80000011603 */
[----:B------:R-:W-:-:S04]  /*26090*/  LOP3.LUT R0, R0, 0x80, R3, 0xf8, !PT ;  /* 0x0000008000007812 */ /* 0x000fc800078ef803 */
[----:B------:R-:W-:-:S07]  /*260a0*/  PRMT R8, R0, 0x7610, R8 ;  /* 0x0000761000087816 */ /* 0x000fce0000000008 */
.L_x_15610:
[----:B------:R-:W-:Y:S05]  /*260b0*/  BSYNC.RECONVERGENT B0 ;  /* 0x0000000000007941 */ /* 0x000fea0003800200 */
.L_x_15609:
[----:B------:R-:W-:Y:S01]  /*260c0*/  STG.E.U8 desc[UR36][R16.64], R8 ;  /* 0x0000000810007986 */ /* 0x000fe2000c101124 */
[----:B------:R-:W-:Y:S05]  /*260d0*/  EXIT ;  /* 0x000000000000794d */ /* 0x000fea0003800000 */
.L_x_15603:
        /* <DEDUP_REMOVED lines=22> */
.L_x_15613:
[----:B------:R-:W-:-:S06]  /*26240*/  HADD2.F32 R3, -RZ, R3.H0_H0 ;  /* 0x20000003ff037230 */ /* 0x000fcc0000004100 */
[----:B------:R-:W0:Y:S02]  /*26250*/  F2I.U64.TRUNC R2, R3 ;  /* 0x0000000300027311 */ /* 0x000e24000020d800 */
[----:B0-----:R-:W-:Y:S01]  /*26260*/  STG.E.64 desc[UR36][R16.64], R2 ;  /* 0x0000000210007986 */ /* 0x001fe2000c101b24 */
[----:B------:R-:W-:Y:S05]  /*26270*/  EXIT ;  /* 0x000000000000794d */ /* 0x000fea0003800000 */
.L_x_15612:
[----:B------:R-:W-:-:S06]  /*26280*/  HADD2.F32 R3, -RZ, R3.H0_H0 ;  /* 0x20000003ff037230 */ /* 0x000fcc0000004100 */
[----:B------:R-:W0:Y:S02]  /*26290*/  F2I.FTZ.U32.TRUNC.NTZ R3, R3 ;  /* 0x0000000300037305 */ /* 0x000e24000021f000 */
[----:B0-----:R-:W-:Y:S01]  /*262a0*/  STG.E desc[UR36][R16.64], R3 ;  /* 0x0000000310007986 */ /* 0x001fe2000c101924 */
[----:B------:R-:W-:Y:S05]  /*262b0*/  EXIT ;  /* 0x000000000000794d */ /* 0x000fea0003800000 */
.L_x_15602:
        /* <DEDUP_REMOVED lines=9> */
[----:B------:R-:W-:Y:S01]  /*26350*/  STG.E.U8 desc[UR36][R16.64], R3 ;  /* 0x0000000310007986 */ /* 0x000fe2000c101124 */
[----:B------:R-:W-:Y:S05]  /*26360*/  EXIT ;  /* 0x000000000000794d */ /* 0x000fea0003800000 */
.L_x_15615:
[----:B------:R-:W-:Y:S01]  /*26370*/  HADD2.F32 R3, -RZ, R3.H0_H0 ;  /* 0x20000003ff037230 */ /* 0x000fe20000004100 */
[----:B------:R-:W-:-:S04]  /*26380*/  CS2R R6, SRZ ;  /* 0x0000000000067805 */ /* 0x000fc8000001ff00 */
[----:B------:R-:W-:-:S04]  /*26390*/  FMUL.FTZ R3, R3, 1 ;  /* 0x3f80000003037820 */ /* 0x000fc80000410000 */
[----:B------:R-:W0:Y:S02]  /*263a0*/  F2F.F64.F32 R4, R3 ;  /* 0x0000000300047310 */ /* 0x000e240000201800 */
[----:B0-----:R-:W-:Y:S01]  /*263b0*/  STG.E.128 desc[UR36][R16.64], R4 ;  /* 0x0000000410007986 */ /* 0x001fe2000c101d24 */
[----:B------:R-:W-:Y:S05]  /*263c0*/  EXIT ;  /* 0x000000000000794d */ /* 0x000fea0003800000 */
.L_x_15614:
[----:B------:R-:W-:-:S09]  /*263d0*/  UISETP.NE.AND UP0, UPT, UR4, 0xf, UPT ;  /* 0x0000000f0400788c */ /* 0x000fd2000bf05270 */
[----:B------:R-:W-:Y:S05]  /*263e0*/  BRA.U !UP0, `(.L_x_15616) ;  /* 0x0000000108e87547 */ /* 0x000fea000b800000 */
[----:B------:R-:W-:-:S09]  /*263f0*/  UISETP.NE.AND UP0, UPT, UR4, 0x17, UPT ;  /* 0x000000170400788c */ /* 0x000fd2000bf05270 */
[----:B------:R-:W-:Y:S05]  /*26400*/  BRA.U !UP0, `(.L_x_15617) ;  /* 0x0000000108907547 */ /* 0x000fea000b800000 */
[----:B------:R-:W-:-:S09]  /*26410*/  UISETP.NE.AND UP0, UPT, UR4, 0x18, UPT ;  /* 0x000000180400788c */ /* 0x000fd2000bf05270 */
[----:B------:R-:W-:Y:S05]  /*26420*/  BRA.U !UP0, `(.L_x_15618) ;  /* 0x0000000108447547 */ /* 0x000fea000b800000 */
.L_x_15595:
        /* <DEDUP_REMOVED lines=16> */
.L_x_15619:
[----:B------:R-:W-:Y:S05]  /*26530*/  EXIT ;  /* 0x000000000000794d */ /* 0x000fea0003800000 */
.L_x_15618:
        /* <DEDUP_REMOVED lines=13> */
.L_x_15621:
[----:B------:R-:W-:Y:S05]  /*26610*/  BSYNC.RECONVERGENT B0 ;  /* 0x0000000000007941 */ /* 0x000fea0003800200 */
.L_x_15620:
[----:B------:R-:W-:-:S05]  /*26620*/  LOP3.LUT R3, R0, 0x80, R3, 0xf8, !PT ;  /* 0x0000008000037812 */ /* 0x000fca00078ef803 */
[----:B------:R-:W-:Y:S01]  /*26630*/  STG.E.U8 desc[UR36][R16.64], R3 ;  /* 0x0000000310007986 */ /* 0x000fe2000c101124 */
[----:B------:R-:W-:Y:S05]  /*26640*/  EXIT ;  /* 0x000000000000794d */ /* 0x000fea0003800000 */
.L_x_15617:
        /* <DEDUP_REMOVED lines=12> */
.L_x_15623:
[----:B------:R-:W-:Y:S01]  /*26710*/  IMAD.MOV.U32 R0, RZ, RZ, 0x7f ;  /* 0x0000007fff007424 */ /* 0x000fe200078e00ff */
[----:B------:R-:W-:-:S04]  /*26720*/  ISETP.GT.U32.AND P0, PT, R2, 0x7f800000, PT ;  /* 0x7f8000000200780c */ /* 0x000fc80003f04070 */
[----:B------:R-:W-:-:S09]  /*26730*/  SEL R0, R0, 0x7c, P0 ;  /* 0x0000007c00007807 */ /* 0x000fd20000000000 */
.L_x_15624:
[----:B------:R-:W-:Y:S05]  /*26740*/  BSYNC.RECONVERGENT B0 ;  /* 0x0000000000007941 */ /* 0x000fea0003800200 */
.L_x_15622:
[----:B------:R-:W-:-:S04]  /*26750*/  SHF.R.U32.HI R3, RZ, 0x18, R3 ;  /* 0x00000018ff037819 */ /* 0x000fc80000011603 */
[----:B------:R-:W-:-:S05]  /*26760*/  LOP3.LUT R3, R0, 0x80, R3, 0xf8, !PT ;  /* 0x0000008000037812 */ /* 0x000fca00078ef803 */
[----:B------:R-:W-:Y:S01]  /*26770*/  STG.E.U8 desc[UR36][R16.64], R3 ;  /* 0x0000000310007986 */ /* 0x000fe2000c101124 */
[----:B------:R-:W-:Y:S05]  /*26780*/  EXIT ;  /* 0x000000000000794d */ /* 0x000fea0003800000 */
.L_x_15616:
[----:B------:R-:W-:-:S05]  /*26790*/  HADD2.F32 R0, -RZ, R3.H0_H0 ;  /* 0x20000003ff007230 */ /* 0x000fca0000004100 */
[----:B------:R-:W-:-:S05]  /*267a0*/  F2FP.BF16.F32.PACK_AB R0, RZ, R0 ;  /* 0x00000000ff00723e */ /* 0x000fca00000010ff */
[----:B------:R-:W-:Y:S01]  /*267b0*/  STG.E.U16 desc[UR36][R16.64], R0 ;  /* 0x0000000010007986 */ /* 0x000fe2000c101524 */
[----:B------:R-:W-:Y:S05]  /*267c0*/  EXIT ;  /* 0x000000000000794d */ /* 0x000fea0003800000 */
.L_x_15625:
        /* <DEDUP_REMOVED lines=11> */
.L_x_27212:


//--------------------- .text._ZN2at6native27unrolled_elementwise_kernelIZZZNS0_49_GLOBAL__N__b919a28f_16_Normalization_cu_5c38458737batch_norm_elementwise_backward_trainERKNS_6TensorES5_S5_S5_S5_S5_S5_ENKUlvE0_clEvENKUlvE1_clEvEUlN3c104HalfES9_fffffE_St5arrayIPcLm8EELi4E23TrivialOffsetCalculatorILi7EjESE_ILi1EjENS0_6memory12LoadWithCastILi7EEENSH_13StoreWithCastILi1EEEEEviT_T0_T2_T3_T4_T5_ --------------------------
	.section	.text._ZN2at6native27unrolled_elementwise_kernelIZZZNS0_49_GLOBAL__N__b919a28f_16_Normalization_cu_5c38458737batch_norm_elementwise_backward_trainERKNS_6TensorES5_S5_S5_S5_S5_S5_ENKUlvE0_clEvENKUlvE1_clEvEUlN3c104HalfES9_fffffE_St5arrayIPcLm8EELi4E23TrivialOffsetCalculatorILi7EjESE_ILi1EjENS0_6memory12LoadWithCastILi7EEENSH_13StoreWithCastILi1EEEEEviT_T0_T2_T3_T4_T5_,"ax",@progbits
	.align	128
        .global         _ZN2at6native27unrolled_elementwise_kernelIZZZNS0_49_GLOBAL__N__b919a28f_16_Normalization_cu_5c38458737batch_norm_elementwise_backward_trainERKNS_6TensorES5_S5_S5_S5_S5_S5_ENKUlvE0_clEvENKUlvE1_clEvEUlN3c104HalfES9_fffffE_St5arrayIPcLm8EELi4E23TrivialOffsetCalculatorILi7EjESE_ILi1EjENS0_6memory12LoadWithCastILi7EEENSH_13StoreWithCastILi1EEEEEviT_T0_T2_T3_T4_T5_
        .type           _ZN2at6native27unrolled_elementwise_kernelIZZZNS0_49_GLOBAL__N__b919a28f_16_Normalization_cu_5c38458737batch_norm_elementwise_backward_trainERKNS_6TensorES5_S5_S5_S5_S5_S5_ENKUlvE0_clEvENKUlvE1_clEvEUlN3c104HalfES9_fffffE_St5arrayIPcLm8EELi4E23TrivialOffsetCalculatorILi7EjESE_ILi1EjENS0_6memory12LoadWithCastILi7EEENSH_13StoreWithCastILi1EEEEEviT_T0_T2_T3_T4_T5_,@function
        .size           _ZN2at6native27unrolled_elementwise_kernelIZZZNS0_49_GLOBAL__N__b919a28f_16_Normalization_cu_5c38458737batch_norm_elementwise_backward_trainERKNS_6TensorES5_S5_S5_S5_S5_S5_ENKUlvE0_clEvENKUlvE1_clEvEUlN3c104HalfES9_fffffE_St5arrayIPcLm8EELi4E23TrivialOffsetCalculatorILi7EjESE_ILi1EjENS0_6memory12LoadWithCastILi7EEENSH_13StoreWithCastILi1EEEEEviT_T0_T2_T3_T4_T5_,(.L_x_27213 - _ZN2at6native27unrolled_elementwise_kernelIZZZNS0_49_GLOBAL__N__b919a28f_16_Normalization_cu_5c38458737batch_norm_elementwise_backward_trainERKNS_6TensorES5_S5_S5_S5_S5_S5_ENKUlvE0_clEvENKUlvE1_clEvEUlN3c104HalfES9_fffffE_St5arrayIPcLm8EELi4E23TrivialOffsetCalculatorILi7EjESE_ILi1EjENS0_6memory12LoadWithCastILi7EEENSH_13StoreWithCastILi1EEEEEviT_T0_T2_T3_T4_T5_)
        .other          _ZN2at6native27unrolled_elementwise_kernelIZZZNS0_49_GLOBAL__N__b919a28f_16_Normalization_cu_5c38458737batch_norm_elementwise_backward_trainERKNS_6TensorES5_S5_S5_S5_S5_S5_ENKUlvE0_clEvENKUlvE1_clEvEUlN3c104HalfES9_fffffE_St5arrayIPcLm8EELi4E23TrivialOffsetCalculatorILi7EjESE_ILi1EjENS0_6memory12LoadWithCastILi7EEENSH_13StoreWithCastILi1EEEEEviT_T0_T2_T3_T4_T5_,@"STO_CUDA_ENTRY STV_DEFAULT"
_ZN2at6native27unrolled_elementwise_kernelIZZZNS0_49_GLOBAL__N__b919a28f_16_Normalization_cu_5c38458737batch_norm_elementwise_backward_trainERKNS_6TensorES5_S5_S5_S5_S5_S5_ENKUlvE0_clEvENKUlvE1_clEvEUlN3c104HalfES9_fffffE_St5arrayIPcLm8EELi4E23TrivialOffsetCalculatorILi7EjESE_ILi1EjENS0_6memory12LoadWithCastILi7EEENSH_13StoreWithCastILi1EEEEEviT_T0_T2_T3_T4_T5_:
.text._ZN2at6native27unrolled_elementwise_kernelIZZZNS0_49_GLOBAL__N__b919a28f_16_Normalization_cu_5c38458737batch_norm_elementwise_backward_trainERKNS_6TensorES5_S5_S5_S5_S5_S5_ENKUlvE0_clEvENKUlvE1_clEvEUlN3c104HalfES9_fffffE_St5arrayIPcLm8EELi4E23TrivialOffsetCalculatorILi7EjESE_ILi1EjENS0_6memory12LoadWithCastILi7EEENSH_13StoreWithCastILi1EEEEEviT_T0_T2_T3_T4_T5_:
        /* <DEDUP_REMOVED lines=46> */
.L_x_15631:
[----:B------:R-:W2:Y:S02]  /*02e0*/  LDG.E.U8 R4, desc[UR36][R4.64] ;  /* 0x0000002404047981 */ /* 0x000ea4000c1e1100 */
[----:B--2---:R-:W-:-:S04]  /*02f0*/  I2FP.F32.U32 R0, R4 ;  /* 0x0000000400007245 */ /* 0x004fc80000201000 */
[----:B------:R-:W-:-:S04]  /*0300*/  F2FP.F16.F32.PACK_AB R0, RZ, R0 ;  /* 0x00000000ff00723e */ /* 0x000fc800000000ff */
[----:B------:R-:W-:Y:S01]  /*0310*/  PRMT R17, R0, 0x7610, R17 ;  /* 0x0000761000117816 */ /* 0x000fe20000000011 */
[----:B------:R-:W-:Y:S06]  /*0320*/  BRA `(.L_x_15633) ;  /* 0x0000000c00d87947 */ /* 0x000fec0003800000 */
.L_x_15630:
        /* <DEDUP_REMOVED lines=11> */
.L_x_15635:
[----:B------:R-:W2:Y:S02]  /*03e0*/  LDG.E R4, desc[UR36][R4.64] ;  /* 0x0000002404047981 */ /* 0x000ea4000c1e1900 */
[----:B--2---:R-:W-:-:S04]  /*03f0*/  I2FP.F32.S32 R0, R4 ;  /* 0x0000000400007245 */ /* 0x004fc80000201400 */
[----:B------:R-:W-:-:S04]  /*0400*/  F2FP.F16.F32.PACK_AB R0, RZ, R0 ;  /* 0x00000000ff00723e */ /* 0x000fc800000000ff */
[----:B------:R-:W-:Y:S01]  /*0410*/  PRMT R17, R0, 0x7610, R17 ;  /* 0x0000761000117816 */ /* 0x000fe20000000011 */
[----:B------:R-:W-:Y:S06]  /*0420*/  BRA `(.L_x_15633) ;  /* 0x0000000c00987947 */ /* 0x000fec0003800000 */
.L_x_15634:
[----:B------:R-:W2:Y:S02]  /*0430*/  LDG.E.U16 R4, desc[UR36][R4.64] ;  /* 0x0000002404047981 */ /* 0x000ea4000c1e1500 */
[----:B--2---:R-:W0:Y:S02]  /*0440*/  I2F.S16 R0, R4 ;  /* 0x0000000400007306 */ /* 0x004e240000101400 */
[----:B0-----:R-:W-:-:S04]  /*0450*/  F2FP.F16.F32.PACK_AB R0, RZ, R0 ;  /* 0x00000000ff00723e */ /* 0x001fc800000000ff */
[----:B------:R-:W-:Y:S01]  /*0460*/  PRMT R17, R0, 0x7610, R17 ;  /* 0x0000761000117816 */ /* 0x000fe20000000011 */
[----:B------:R-:W-:Y:S06]  /*0470*/  BRA `(.L_x_15633) ;  /* 0x0000000c00847947 */ /* 0x000fec0003800000 */
.L_x_15629:
        /* <DEDUP_REMOVED lines=9> */
.L_x_15637:
[----:B------:R1:W5:Y:S01]  /*0510*/  LDG.E.U16 R17, desc[UR36][R4.64] ;  /* 0x0000002404117981 */ /* 0x000362000c1e1500 */
[----:B------:R-:W-:Y:S05]  /*0520*/  BRA `(.L_x_15633) ;  /* 0x0000000c00587947 */ /* 0x000fea0003800000 */
.L_x_15636:
        /* <DEDUP_REMOVED lines=9> */
.L_x_15639:
[----:B------:R0:W5:Y:S01]  /*05c0*/  LDG.E.U16 R17, desc[UR36][R4.64] ;  /* 0x0000002404117981 */ /* 0x000162000c1e1500 */
[----:B------:R-:W-:Y:S05]  /*05d0*/  BRA `(.L_x_15633) ;  /* 0x0000000c002c7947 */ /* 0x000fea0003800000 */
.L_x_15638:
        /* <DEDUP_REMOVED lines=13> */
.L_x_15628:
        /* <DEDUP_REMOVED lines=14> */
.L_x_15642:
        /* <DEDUP_REMOVED lines=13> */
.L_x_15641:
        /* <DEDUP_REMOVED lines=27> */
.L_x_15644:
        /* <DEDUP_REMOVED lines=15> */
.L_x_15643:
[----:B------:R-:W2:Y:S02]  /*0b00*/  LDG.E.U16 R0, desc[UR36][R4.64] ;  /* 0x0000002404007981 */ /* 0x000ea4000c1e1500 */
[----:B--2---:R-:W-:-:S05]  /*0b10*/  IMAD.U32 R0, R0, 0x10000, RZ ;  /* 0x0001000000007824 */ /* 0x004fca00078e00ff */
[----:B------:R-:W-:-:S04]  /*0b20*/  F2FP.F16.F32.PACK_AB R0, RZ, R0 ;  /* 0x00000000ff00723e */ /* 0x000fc800000000ff */
[----:B------:R-:W-:Y:S01]  /*0b30*/  PRMT R17, R0, 0x7610, R17 ;  /* 0x0000761000117816 */ /* 0x000fe20000000011 */
[----:B------:R-:W-:Y:S06]  /*0b40*/  BRA `(.L_x_15633) ;  /* 0x0000000400d07947 */ /* 0x000fec0003800000 */
.L_x_15640:
        /* <DEDUP_REMOVED lines=13> */
.L_x_15647:
        /* <DEDUP_REMOVED lines=21> */
.L_x_15651:
[----:B------:R-:W-:Y:S05]  /*0d70*/  BSYNC.RECONVERGENT B1 ;  /* 0x0000000000017941 */ /* 0x000fea0003800200 */
.L_x_15650:
[----:B------:R-:W-:Y:S01]  /*0d80*/  IMAD.SHL.U32 R0, R0, 0x100000, RZ ;  /* 0x0010000000007824 */ /* 0x000fe200078e00ff */
[----:B------:R-:W-:-:S04]  /*0d90*/  LEA R3, R3, 0x3b800000, 0x17 ;  /* 0x3b80000003037811 */ /* 0x000fc800078eb8ff */
[----:B------:R-:W-:-:S07]  /*0da0*/  LOP3.LUT R0, R3, R0, R7, 0xfe, !PT ;  /* 0x0000000003007212 */ /* 0x000fce00078efe07 */
.L_x_15649:
[----:B------:R-:W-:Y:S05]  /*0db0*/  BSYNC.RECONVERGENT B0 ;  /* 0x0000000000007941 */ /* 0x000fea0003800200 */
.L_x_15648:
[----:B------:R-:W-:-:S04]  /*0dc0*/  F2FP.F16.F32.PACK_AB R0, RZ, R0 ;  /* 0x00000000ff00723e */ /* 0x000fc800000000ff */
[----:B------:R-:W-:Y:S01]  /*0dd0*/  PRMT R17, R0, 0x7610, R17 ;  /* 0x0000761000117816 */ /* 0x000fe20000000011 */
[----:B------:R-:W-:Y:S06]  /*0de0*/  BRA `(.L_x_15633) ;  /* 0x0000000400287947 */ /* 0x000fec0003800000 */
.L_x_15646:
        /* <DEDUP_REMOVED lines=21> */
.L_x_15655:
[----:B------:R-:W-:Y:S05]  /*0f40*/  BSYNC.RECONVERGENT B1 ;  /* 0x0000000000017941 */ /* 0x000fea0003800200 */
.L_x_15654:
[----:B------:R-:W-:Y:S01]  /*0f50*/  IMAD.SHL.U32 R0, R0, 0x200000, RZ ;  /* 0x0020000000007824 */ /* 0x000fe200078e00ff */
[----:B------:R-:W-:-:S04]  /*0f60*/  LEA R3, R3, 0x37800000, 0x17 ;  /* 0x3780000003037811 */ /* 0x000fc800078eb8ff */
[----:B------:R-:W-:-:S07]  /*0f70*/  LOP3.LUT R0, R3, R0, R7, 0xfe, !PT ;  /* 0x0000000003007212 */ /* 0x000fce00078efe07 */
.L_x_15653:
[----:B------:R-:W-:Y:S05]  /*0f80*/  BSYNC.RECONVERGENT B0 ;  /* 0x0000000000007941 */ /* 0x000fea0003800200 */
.L_x_15652:
[----:B------:R-:W-:-:S04]  /*0f90*/  F2FP.F16.F32.PACK_AB R0, RZ, R0 ;  /* 0x00000000ff00723e */ /* 0x000fc800000000ff */
[----:B------:R-:W-:Y:S01]  /*0fa0*/  PRMT R17, R0, 0x7610, R17 ;  /* 0x0000761000117816 */ /* 0x000fe20000000011 */
[----:B------:R-:W-:Y:S06]  /*0fb0*/  BRA `(.L_x_15633) ;  /* 0x0000000000b47947 */ /* 0x000fec0003800000 */
.L_x_15645:
[----:B------:R-:W-:-:S09]  /*0fc0*/  UISETP.NE.AND UP0, UPT, UR4, 0x1c, UPT ;  /* 0x0000001c0400788c */ /* 0x000fd2000bf05270 */
[----:B------:R-:W-:Y:S05]  /*0fd0*/  BRA.U !UP0, `(.L_x_15656) ;  /* 0x00000001089c7547 */ /* 0x000fea000b800000 */
[----:B------:R-:W-:-:S09]  /*0fe0*/  UISETP.NE.AND UP0, UPT, UR4, 0x1d, UPT ;  /* 0x0000001d0400788c */ /* 0x000fd2000bf05270 */
[----:B------:R-:W-:Y:S05]  /*0ff0*/  BRA.U !UP0, `(.L_x_15657) ;  /* 0x0000000108807547 */ /* 0x000fea000b800000 */
[----:B------:R-:W-:-:S09]  /*1000*/  UISETP.NE.AND UP0, UPT, UR4, 0x2c, UPT ;  /* 0x0000002c0400788c */ /* 0x000fd2000bf05270 */
[----:B------:R-:W-:Y:S05]  /*1010*/  BRA.U !UP0, `(.L_x_15658) ;  /* 0x0000000108487547 */ /* 0x000fea000b800000 */
.L_x_15632:
        /* <DEDUP_REMOVED lines=16> */
.L_x_15659:
[----:B------:R-:W-:Y:S01]  /*1120*/  PRMT R17, RZ, 0x7610, R17 ;  /* 0x00007610ff117816 */ /* 0x000fe20000000011 */
[----:B------:R-:W-:Y:S06]  /*1130*/  BRA `(.L_x_15633) ;  /* 0x0000000000547947 */ /* 0x000fec0003800000 */
.L_x_15658:
        /* <DEDUP_REMOVED lines=8> */
.L_x_15661:
[----:B------:R-:W-:Y:S05]  /*11c0*/  BSYNC.RECONVERGENT B0 ;  /* 0x0000000000007941 */ /* 0x000fea0003800200 */
.L_x_15660:
[----:B------:R-:W-:-:S04]  /*11d0*/  F2FP.F16.F32.PACK_AB R0, RZ, R0 ;  /* 0x00000000ff00723e */ /* 0x000fc800000000ff */
[----:B------:R-:W-:Y:S01]  /*11e0*/  PRMT R17, R0, 0x7610, R17 ;  /* 0x0000761000117816 */ /* 0x000fe20000000011 */
[----:B------:R-:W-:Y:S06]  /*11f0*/  BRA `(.L_x_15633) ;  /* 0x0000000000247947 */ /* 0x000fec0003800000 */
.L_x_15657:
[----:B------:R-:W2:Y:S02]  /*1200*/  LDG.E.64 R4, desc[UR36][R4.64] ;  /* 0x0000002404047981 */ /* 0x000ea4000c1e1b00 */
[----:B--2---:R-:W0:Y:S02]  /*1210*/  I2F.U64 R0, R4 ;  /* 0x0000000400007312 */ /* 0x004e240000301000 */
[----:B0-----:R-:W-:-:S04]  /*1220*/  F2FP.F16.F32.PACK_AB R0, RZ, R0 ;  /* 0x00000000ff00723e */ /* 0x001fc800000000ff */
[----:B------:R-:W-:Y:S01]  /*1230*/  PRMT R17, R0, 0x7610, R17 ;  /* 0x0000761000117816 */ /* 0x000fe20000000011 */
[----:B------:R-:W-:Y:S06]  /*1240*/  BRA `(.L_x_15633) ;  /* 0x0000000000107947 */ /* 0x000fec0003800000 */
.L_x_15656:
[----:B------:R-:W2:Y:S02]  /*1250*/  LDG.E R4, desc[UR36][R4.64] ;  /* 0x0000002404047981 */ /* 0x000ea4000c1e1900 */
[----:B--2---:R-:W-:-:S04]  /*1260*/  I2FP.F32.U32 R0, R4 ;  /* 0x0000000400007245 */ /* 0x004fc80000201000 */
[----:B------:R-:W-:-:S04]  /*1270*/  F2FP.F16.F32.PACK_AB R0, RZ, R0 ;  /* 0x00000000ff00723e */ /* 0x000fc800000000ff */
[----:B------:R-:W-:-:S07]  /*1280*/  PRMT R17, R0, 0x7610, R17 ;  /* 0x0000761000117816 */ /* 0x000fce0000000011 */
.L_x_15633:
        /* <DEDUP_REMOVED lines=21> */
.L_x_15665:
[----:B------:R-:W2:Y:S02]  /*13e0*/  LDG.E.U8 R4, desc[UR36][R4.64] ;  /* 0x0000002404047981 */ /* 0x000ea4000c1e1100 */
[----:B--2---:R-:W-:-:S04]  /*13f0*/  I2FP.F32.U32 R0, R4 ;  /* 0x0000000400007245 */ /* 0x004fc80000201000 */
[----:B------:R-:W-:-:S04]  /*1400*/  F2FP.F16.F32.PACK_AB R0, RZ, R0 ;  /* 0x00000000ff00723e */ /* 0x000fc800000000ff */
[----:B------:R-:W-:Y:S01]  /*1410*/  PRMT R18, R0, 0x7610, R18 ;  /* 0x0000761000127816 */ /* 0x000fe20000000012 */
[----:B------:R-:W-:Y:S06]  /*1420*/  BRA `(.L_x_15667) ;  /* 0x0000000c00d87947 */ /* 0x000fec0003800000 */
.L_x_15664:
        /* <DEDUP_REMOVED lines=11> */
.L_x_15669:
[----:B------:R-:W2:Y:S02]  /*14e0*/  LDG.E R4, desc[UR36][R4.64] ;  /* 0x0000002404047981 */ /* 0x000ea4000c1e1900 */
[----:B--2---:R-:W-:-:S04]  /*14f0*/  I2FP.F32.S32 R0, R4 ;  /* 0x0000000400007245 */ /* 0x004fc80000201400 */
[----:B------:R-:W-:-:S04]  /*1500*/  F2FP.F16.F32.PACK_AB R0, RZ, R0 ;  /* 0x00000000ff00723e */ /* 0x000fc800000000ff */
[----:B------:R-:W-:Y:S01]  /*1510*/  PRMT R18, R0, 0x7610, R18 ;  /* 0x0000761000127816 */ /* 0x000fe20000000012 */
[----:B------:R-:W-:Y:S06]  /*1520*/  BRA `(.L_x_15667) ;  /* 0x0000000c00987947 */ /* 0x000fec0003800000 */
.L_x_15668:
[----:B------:R-:W2:Y:S02]  /*1530*/  LDG.E.U16 R4, desc[UR36][R4.64] ;  /* 0x0000002404047981 */ /* 0x000ea4000c1e1500 */
[----:B--2---:R-:W0:Y:S02]  /*1540*/  I2F.S16 R0, R4 ;  /* 0x0000000400007306 */ /* 0x004e240000101400 */
[----:B0-----:R-:W-:-:S04]  /*1550*/  F2FP.F16.F32.PACK_AB R0, RZ, R0 ;  /* 0x00000000ff00723e */ /* 0x001fc800000000ff */
[----:B------:R-:W-:Y:S01]  /*1560*/  PRMT R18, R0, 0x7610, R18 ;  /* 0x0000761000127816 */ /* 0x000fe20000000012 */
[----:B------:R-:W-:Y:S06]  /*1570*/  BRA `(.L_x_15667) ;  /* 0x0000000c00847947 */ /* 0x000fec0003800000 */
.L_x_15663:
        /* <DEDUP_REMOVED lines=9> */
.L_x_15671:
[----:B------:R1:W5:Y:S01]  /*1610*/  LDG.E.U16 R18, desc[UR36][R4.64] ;  /* 0x0000002404127981 */ /* 0x000362000c1e1500 */
[----:B------:R-:W-:Y:S05]  /*1620*/  BRA `(.L_x_15667) ;  /* 0x0000000c00587947 */ /* 0x000fea0003800000 */
.L_x_15670:
        /* <DEDUP_REMOVED lines=9> */
.L_x_15673:
[----:B------:R0:W5:Y:S01]  /*16c0*/  LDG.E.U16 R18, desc[UR36][R4.64] ;  /* 0x0000002404127981 */ /* 0x000162000c1e1500 */
[----:B------:R-:W-:Y:S05]  /*16d0*/  BRA `(.L_x_15667) ;  /* 0x0000000c002c7947 */ /* 0x000fea0003800000 */
.L_x_15672:
        /* <DEDUP_REMOVED lines=13> */
.L_x_15662:
        /* <DEDUP_REMOVED lines=14> */
.L_x_15676:
        /* <DEDUP_REMOVED lines=13> */
.L_x_15675:
        /* <DEDUP_REMOVED lines=27> */
.L_x_15678:
        /* <DEDUP_REMOVED lines=15> */
.L_x_15677:
[----:B------:R-:W2:Y:S02]  /*1c00*/  LDG.E.U16 R0, desc[UR36][R4.64] ;  /* 0x0000002404007981 */ /* 0x000ea4000c1e1500 */
[----:B--2---:R-:W-:-:S05]  /*1c10*/  IMAD.U32 R0, R0, 0x10000, RZ ;  /* 0x0001000000007824 */ /* 0x004fca00078e00ff */
[----:B------:R-:W-:-:S04]  /*1c20*/  F2FP.F16.F32.PACK_AB R0, RZ, R0 ;  /* 0x00000000ff00723e */ /* 0x000fc800000000ff */
[----:B------:R-:W-:Y:S01]  /*1c30*/  PRMT R18, R0, 0x7610, R18 ;  /* 0x0000761000127816 */ /* 0x000fe20000000012 */
[----:B------:R-:W-:Y:S06]  /*1c40*/  BRA `(.L_x_15667) ;  /* 0x0000000400d07947 */ /* 0x000fec0003800000 */
.L_x_15674:
        /* <DEDUP_REMOVED lines=13> */
.L_x_15681:
        /* <DEDUP_REMOVED lines=21> */
.L_x_15685:
[----:B------:R-:W-:Y:S05]  /*1e70*/  BSYNC.RECONVERGENT B1 ;  /* 0x0000000000017941 */ /* 0x000fea0003800200 */
.L_x_15684:
[----:B------:R-:W-:Y:S01]  /*1e80*/  IMAD.SHL.U32 R0, R0, 0x100000, RZ ;  /* 0x0010000000007824 */ /* 0x000fe200078e00ff */
[----:B------:R-:W-:-:S04]  /*1e90*/  LEA R3, R3, 0x3b800000, 0x17 ;  /* 0x3b80000003037811 */ /* 0x000fc800078eb8ff */
[----:B------:R-:W-:-:S07]  /*1ea0*/  LOP3.LUT R0, R3, R0, R7, 0xfe, !PT ;  /* 0x0000000003007212 */ /* 0x000fce00078efe07 */
.L_x_15683:
[----:B------:R-:W-:Y:S05]  /*1eb0*/  BSYNC.RECONVERGENT B0 ;  /* 0x0000000000007941 */ /* 0x000fea0003800200 */
.L_x_15682:
[----:B------:R-:W-:-:S04]  /*1ec0*/  F2FP.F16.F32.PACK_AB R0, RZ, R0 ;  /* 0x00000000ff00723e */ /* 0x000fc800000000ff */
[----:B------:R-:W-:Y:S01]  /*1ed0*/  PRMT R18, R0, 0x7610, R18 ;  /* 0x0000761000127816 */ /* 0x000fe20000000012 */
[----:B------:R-:W-:Y:S06]  /*1ee0*/  BRA `(.L_x_15667) ;  /* 0x0000000400287947 */ /* 0x000fec0003800000 */
.L_x_15680:
        /* <DEDUP_REMOVED lines=21> */
.L_x_15689:
[----:B------:R-:W-:Y:S05]  /*2040*/  BSYNC.RECONVERGENT B1 ;  /* 0x0000000000017941 */ /* 0x000fea0003800200 */
.L_x_15688:
[----:B------:R-:W-:Y:S01]  /*2050*/  IMAD.SHL.U32 R0, R0, 0x200000, RZ ;  /* 0x0020000000007824 */ /* 0x000fe200078e00ff */
[----:B------:R-:W-:-:S04]  /*2060*/  LEA R3, R3, 0x37800000, 0x17 ;  /* 0x3780000003037811 */ /* 0x000fc800078eb8ff */
[----:B------:R-:W-:-:S07]  /*2070*/  LOP3.LUT R0, R3, R0, R7, 0xfe, !PT ;  /* 0x0000000003007212 */ /* 0x000fce00078efe07 */
.L_x_15687:
[----:B------:R-:W-:Y:S05]  /*2080*/  BSYNC.RECONVERGENT B0 ;  /* 0x0000000000007941 */ /* 0x000fea0003800200 */
.L_x_15686:
[----:B------:R-:W-:-:S04]  /*2090*/  F2FP.F16.F32.PACK_AB R0, RZ, R0 ;  /* 0x00000000ff00723e */ /* 0x000fc800000000ff */
[----:B------:R-:W-:Y:S01]  /*20a0*/  PRMT R18, R0, 0x7610, R18 ;  /* 0x0000761000127816 */ /* 0x000fe20000000012 */
[----:B------:R-:W-:Y:S06]  /*20b0*/  BRA `(.L_x_15667) ;  /* 0x0000000000b47947 */ /* 0x000fec0003800000 */
.L_x_15679:
[----:B------:R-:W-:-:S09]  /*20c0*/  UISETP.NE.AND UP0, UPT, UR4, 0x1c, UPT ;  /* 0x0000001c0400788c */ /* 0x000fd2000bf05270 */
[----:B------:R-:W-:Y:S05]  /*20d0*/  BRA.U !UP0, `(.L_x_15690) ;  /* 0x00000001089c7547 */ /* 0x000fea000b800000 */
[----:B------:R-:W-:-:S09]  /*20e0*/  UISETP.NE.AND UP0, UPT, UR4, 0x1d, UPT ;  /* 0x0000001d0400788c */ /* 0x000fd2000bf05270 */
[----:B------:R-:W-:Y:S05]  /*20f0*/  BRA.U !UP0, `(.L_x_15691) ;  /* 0x0000000108807547 */ /* 0x000fea000b800000 */
[----:B------:R-:W-:-:S09]  /*2100*/  UISETP.NE.AND UP0, UPT, UR4, 0x2c, UPT ;  /* 0x0000002c0400788c */ /* 0x000fd2000bf05270 */
[----:B------:R-:W-:Y:S05]  /*2110*/  BRA.U !UP0, `(.L_x_15692) ;  /* 0x0000000108487547 */ /* 0x000fea000b800000 */
.L_x_15666:
        /* <DEDUP_REMOVED lines=16> */
.L_x_15693:
[----:B------:R-:W-:Y:S01]  /*2220*/  PRMT R18, RZ, 0x7610, R18 ;  /* 0x00007610ff127816 */ /* 0x000fe20000000012 */
[----:B------:R-:W-:Y:S06]  /*2230*/  BRA `(.L_x_15667) ;  /* 0x0000000000547947 */ /* 0x000fec0003800000 */
.L_x_15692:
        /* <DEDUP_REMOVED lines=8> */
.L_x_15695:
[----:B------:R-:W-:Y:S05]  /*22c0*/  BSYNC.RECONVERGENT B0 ;  /* 0x0000000000007941 */ /* 0x000fea0003800200 */
.L_x_15694:
[----:B------:R-:W-:-:S04]  /*22d0*/  F2FP.F16.F32.PACK_AB R0, RZ, R0 ;  /* 0x00000000ff00723e */ /* 0x000fc800000000ff */
[----:B------:R-:W-:Y:S01]  /*22e0*/  PRMT R18, R0, 0x7610, R18 ;  /* 0x0000761000127816 */ /* 0x000fe20000000012 */
[----:B------:R-:W-:Y:S06]  /*22f0*/  BRA `(.L_x_15667) ;  /* 0x0000000000247947 */ /* 0x000fec0003800000 */
.L_x_15691:
[----:B------:R-:W2:Y:S02]  /*2300*/  LDG.E.64 R4, desc[UR36][R4.64] ;  /* 0x0000002404047981 */ /* 0x000ea4000c1e1b00 */
[----:B--2---:R-:W0:Y:S02]  /*2310*/  I2F.U64 R0, R4 ;  /* 0x0000000400007312 */ /* 0x004e240000301000 */
[----:B0-----:R-:W-:-:S04]  /*2320*/  F2FP.F16.F32.PACK_AB R0, RZ, R0 ;  /* 0x00000000ff00723e */ /* 0x001fc800000000ff */
[----:B------:R-:W-:Y:S01]  /*2330*/  PRMT R18, R0, 0x7610, R18 ;  /* 0x0000761000127816 */ /* 0x000fe20000000012 */
[----:B------:R-:W-:Y:S06]  /*2340*/  BRA `(.L_x_15667) ;  /* 0x0000000000107947 */ /* 0x000fec0003800000 */
.L_x_15690:
[----:B------:R-:W2:Y:S02]  /*2350*/  LDG.E R4, desc[UR36][R4.64] ;  /* 0x0000002404047981 */ /* 0x000ea4000c1e1900 */
[----:B--2---:R-:W-:-:S04]  /*2360*/  I2FP.F32.U32 R0, R4 ;  /* 0x0000000400007245 */ /* 0x004fc80000201000 */
[----:B------:R-:W-:-:S04]  /*2370*/  F2FP.F16.F32.PACK_AB R0, RZ, R0 ;  /* 0x00000000ff00723e */ /* 0x000fc800000000ff */
[----:B------:R-:W-:-:S07]  /*2380*/  PRMT R18, R0, 0x7610, R18 ;  /* 0x0000761000127816 */ /* 0x000fce0000000012 */
.L_x_15667:
        /* <DEDUP_REMOVED lines=20> */
.L_x_15700:
[----:B------:R-:W2:Y:S02]  /*24d0*/  LDG.E.U8 R4, desc[UR36][R4.64] ;  /* 0x0000002404047981 */ /* 0x000ea4000c1e1100 */
[----:B--2---:R-:W-:Y:S01]  /*24e0*/  I2FP.F32.U32 R16, R4 ;  /* 0x0000000400107245 */ /* 0x004fe20000201000 */
[----:B------:R-:W-:Y:S06]  /*24f0*/  BRA `(.L_x_15702) ;  /* 0x0000000c00487947 */ /* 0x000fec0003800000 */
.L_x_15699:
        /* <DEDUP_REMOVED lines=9> */
.L_x_15704:
[----:B------:R-:W2:Y:S02]  /*2590*/  LDG.E R4, desc[UR36][R4.64] ;  /* 0x0000002404047981 */ /* 0x000ea4000c1e1900 */
[----:B--2---:R-:W-:Y:S01]  /*25a0*/  I2FP.F32.S32 R16, R4 ;  /* 0x0000000400107245 */ /* 0x004fe20000201400 */
[----:B------:R-:W-:Y:S06]  /*25b0*/  BRA `(.L_x_15702) ;  /* 0x0000000c00187947 */ /* 0x000fec0003800000 */
.L_x_15703:
[----:B------:R-:W2:Y:S02]  /*25c0*/  LDG.E.U16 R4, desc[UR36][R4.64] ;  /* 0x0000002404047981 */ /* 0x000ea4000c1e1500 */
[----:B--2---:R4:W0:Y:S01]  /*25d0*/  I2F.S16 R16, R4 ;  /* 0x0000000400107306 */ /* 0x0048220000101400 */
[----:B------:R-:W-:Y:S05]  /*25e0*/  BRA `(.L_x_15702) ;  /* 0x0000000c000c7947 */ /* 0x000fea0003800000 */
.L_x_15698:
        /* <DEDUP_REMOVED lines=8> */
.L_x_15706:
[----:B------:R-:W2:Y:S02]  /*2670*/  LDG.E.U16 R4, desc[UR36][R4.64] ;  /* 0x0000002404047981 */ /* 0x000ea4000c1e1500 */
[----:B--2---:R-:W-:Y:S01]  /*2680*/  HADD2.F32 R16, -RZ, R4.H0_H0 ;  /* 0x20000004ff107230 */ /* 0x004fe20000004100 */
[----:B------:R-:W-:Y:S06]  /*2690*/  BRA `(.L_x_15702) ;  /* 0x0000000800e07947 */ /* 0x000fec0003800000 */
.L_x_15705:
        /* <DEDUP_REMOVED lines=8> */
.L_x_15708:
[----:B------:R-:W2:Y:S02]  /*2720*/  LDG.E.U16 R4, desc[UR36][R4.64] ;  /* 0x0000002404047981 */ /* 0x000ea4000c1e1500 */
[----:B--2---:R-:W-:Y:S01]  /*2730*/  HADD2.F32 R16, -RZ, R4.H0_H0 ;  /* 0x20000004ff107230 */ /* 0x004fe20000004100 */
[----:B------:R-:W-:Y:S06]  /*2740*/  BRA `(.L_x_15702) ;  /* 0x0000000800b47947 */ /* 0x000fec0003800000 */
.L_x_15707:
        /* <DEDUP_REMOVED lines=11> */
.L_x_15697:
        /* <DEDUP_REMOVED lines=12> */
.L_x_15711:
        /* <DEDUP_REMOVED lines=11> */
.L_x_15710:
        /* <DEDUP_REMOVED lines=25> */
.L_x_15713:
        /* <DEDUP_REMOVED lines=13> */
.L_x_15712:
[----:B------:R-:W2:Y:S02]  /*2bd0*/  LDG.E.U16 R4, desc[UR36][R4.64] ;  /* 0x0000002404047981 */ /* 0x000ea4000c1e1500 */
[----:B--2---:R-:W-:Y:S01]  /*2be0*/  IMAD.U32 R16, R4, 0x10000, RZ ;  /* 0x0001000004107824 */ /* 0x004fe200078e00ff */
[----:B------:R-:W-:Y:S06]  /*2bf0*/  BRA `(.L_x_15702) ;  /* 0x0000000400887947 */ /* 0x000fec0003800000 */
.L_x_15709:
        /* <DEDUP_REMOVED lines=11> */
.L_x_15716:
        /* <DEDUP_REMOVED lines=20> */
.L_x_15718:
[----:B------:R-:W-:Y:S05]  /*2df0*/  BSYNC.RECONVERGENT B0 ;  /* 0x0000000000007941 */ /* 0x000fea0003800200 */
.L_x_15717:
[----:B------:R-:W-:Y:S01]  /*2e00*/  IMAD.SHL.U32 R0, R0, 0x100000, RZ ;  /* 0x0010000000007824 */ /* 0x000fe200078e00ff */
[----:B------:R-:W-:-:S04]  /*2e10*/  LEA R3, R3, 0x3b800000, 0x17 ;  /* 0x3b80000003037811 */ /* 0x000fc800078eb8ff */
[----:B------:R-:W-:Y:S01]  /*2e20*/  LOP3.LUT R16, R3, R0, R7, 0xfe, !PT ;  /* 0x0000000003107212 */ /* 0x000fe200078efe07 */
[----:B------:R-:W-:Y:S06]  /*2e30*/  BRA `(.L_x_15702) ;  /* 0x0000000000f87947 */ /* 0x000fec0003800000 */
.L_x_15715:
        /* <DEDUP_REMOVED lines=20> */
.L_x_15720:
[----:B------:R-:W-:Y:S05]  /*2f80*/  BSYNC.RECONVERGENT B0 ;  /* 0x0000000000007941 */ /* 0x000fea0003800200 */
.L_x_15719:
[----:B------:R-:W-:Y:S01]  /*2f90*/  IMAD.SHL.U32 R0, R0, 0x200000, RZ ;  /* 0x0020000000007824 */ /* 0x000fe200078e00ff */
[----:B------:R-:W-:-:S04]  /*2fa0*/  LEA R3, R3, 0x37800000, 0x17 ;  /* 0x3780000003037811 */ /* 0x000fc800078eb8ff */
[----:B------:R-:W-:Y:S01]  /*2fb0*/  LOP3.LUT R16, R3, R0, R7, 0xfe, !PT ;  /* 0x0000000003107212 */ /* 0x000fe200078efe07 */
[----:B------:R-:W-:Y:S06]  /*2fc0*/  BRA `(.L_x_15702) ;  /* 0x0000000000947947 */ /* 0x000fec0003800000 */
.L_x_15714:
[----:B------:R-:W-:-:S09]  /*2fd0*/  UISETP.NE.AND UP0, UPT, UR4, 0x1c, UPT ;  /* 0x0000001c0400788c */ /* 0x000fd2000bf05270 */
[----:B------:R-:W-:Y:S05]  /*2fe0*/  BRA.U !UP0, `(.L_x_15721) ;  /* 0x0000000108847547 */ /* 0x000fea000b800000 */
[----:B------:R-:W-:-:S09]  /*2ff0*/  UISETP.NE.AND UP0, UPT, UR4, 0x1d, UPT ;  /* 0x0000001d0400788c */ /* 0x000fd2000bf05270 */
[----:B------:R-:W-:Y:S05]  /*3000*/  BRA.U !UP0, `(.L_x_15722) ;  /* 0x0000000108707547 */ /* 0x000fea000b800000 */
[----:B------:R-:W-:-:S09]  /*3010*/  UISETP.NE.AND UP0, UPT, UR4, 0x2c, UPT ;  /* 0x0000002c0400788c */ /* 0x000fd2000bf05270 */
[----:B------:R-:W-:Y:S05]  /*3020*/  BRA.U !UP0, `(.L_x_15723) ;  /* 0x0000000108487547 */ /* 0x000fea000b800000 */
.L_x_15701:
        /* <DEDUP_REMOVED lines=16> */
.L_x_15724:
[----:B------:R-:W-:Y:S01]  /*3130*/  IMAD.MOV.U32 R16, RZ, RZ, RZ ;  /* 0x000000ffff107224 */ /* 0x000fe200078e00ff */
[----:B------:R-:W-:Y:S06]  /*3140*/  BRA `(.L_x_15702) ;  /* 0x0000000000347947 */ /* 0x000fec0003800000 */
.L_x_15723:
        /* <DEDUP_REMOVED lines=8> */
.L_x_15722:
[----:B------:R-:W2:Y:S02]  /*31d0*/  LDG.E.64 R4, desc[UR36][R4.64] ;  /* 0x0000002404047981 */ /* 0x000ea4000c1e1b00 */
[----:B--2---:R0:W1:Y:S02]  /*31e0*/  I2F.U64 R16, R4 ;  /* 0x0000000400107312 */ /* 0x0040640000301000 */
[----:B01----:R-:W-:Y:S05]  /*31f0*/  BRA `(.L_x_15702) ;  /* 0x0000000000087947 */ /* 0x003fea0003800000 */
.L_x_15721:
[----:B------:R-:W2:Y:S02]  /*3200*/  LDG.E R4, desc[UR36][R4.64] ;  /* 0x0000002404047981 */ /* 0x000ea4000c1e1900 */
[----:B--2---:R-:W-:-:S07]  /*3210*/  I2FP.F32.U32 R16, R4 ;  /* 0x0000000400107245 */ /* 0x004fce0000201000 */
.L_x_15702:
[----:B------:R-:W-:Y:S05]  /*3220*/  BSYNC.RECONVERGENT B6 ;  /* 0x0000000000067941 */ /* 0x000fea0003800200 */
.L_x_15696:
        /* <DEDUP_REMOVED lines=20> */
.L_x_15729:
[----:B------:R-:W2:Y:S02]  /*3370*/  LDG.E.U8 R4, desc[UR36][R4.64] ;  /* 0x0000002404047981 */ /* 0x000ea4000c1e1100 */
[----:B--2---:R-:W-:Y:S01]  /*3380*/  I2FP.F32.U32 R19, R4 ;  /* 0x0000000400137245 */ /* 0x004fe20000201000 */
[----:B------:R-:W-:Y:S06]  /*3390*/  BRA `(.L_x_15731) ;  /* 0x0000000c00447947 */ /* 0x000fec0003800000 */
.L_x_15728:
        /* <DEDUP_REMOVED lines=9> */
.L_x_15733:
[----:B------:R-:W2:Y:S02]  /*3430*/  LDG.E R4, desc[UR36][R4.64] ;  /* 0x0000002404047981 */ /* 0x000ea4000c1e1900 */
[----:B--2---:R-:W-:Y:S01]  /*3440*/  I2FP.F32.S32 R19, R4 ;  /* 0x0000000400137245 */ /* 0x004fe20000201400 */
[----:B------:R-:W-:Y:S06]  /*3450*/  BRA `(.L_x_15731) ;  /* 0x0000000c00147947 */ /* 0x000fec0003800000 */
.L_x_15732:
[----:B------:R-:W2:Y:S02]  /*3460*/  LDG.E.U16 R4, desc[UR36][R4.64] ;  /* 0x0000002404047981 */ /* 0x000ea4000c1e1500 */
[----:B--2---:R0:W1:Y:S01]  /*3470*/  I2F.S16 R19, R4 ;  /* 0x0000000400137306 */ /* 0x0040620000101400 */
[----:B------:R-:W-:Y:S05]  /*3480*/  BRA `(.L_x_15731) ;  /* 0x0000000c00087947 */ /* 0x000fea0003800000 */
.L_x_15727:
        /* <DEDUP_REMOVED lines=8> */
.L_x_15735:
[----:B------:R-:W2:Y:S02]  /*3510*/  LDG.E.U16 R4, desc[UR36][R4.64] ;  /* 0x0000002404047981 */ /* 0x000ea4000c1e1500 */
[----:B--2---:R-:W-:Y:S01]  /*3520*/  HADD2.F32 R19, -RZ, R4.H0_H0 ;  /* 0x20000004ff137230 */ /* 0x004fe20000004100 */
[----:B------:R-:W-:Y:S06]  /*3530*/  BRA `(.L_x_15731) ;  /* 0x0000000800dc7947 */ /* 0x000fec0003800000 */
.L_x_15734:
        /* <DEDUP_REMOVED lines=8> */
.L_x_15737:
[----:B------:R-:W2:Y:S02]  /*35c0*/  LDG.E.U16 R4, desc[UR36][R4.64] ;  /* 0x0000002404047981 */ /* 0x000ea4000c1e1500 */
[----:B--2---:R-:W-:Y:S01]  /*35d0*/  HADD2.F32 R19, -RZ, R4.H0_H0 ;  /* 0x20000004ff137230 */ /* 0x004fe20000004100 */
[----:B------:R-:W-:Y:S06]  /*35e0*/  BRA `(.L_x_15731) ;  /* 0x0000000800b07947 */ /* 0x000fec0003800000 */
.L_x_15736:
        /* <DEDUP_REMOVED lines=11> */
.L_x_15726:
        /* <DEDUP_REMOVED lines=12> */
.L_x_15740:
        /* <DEDUP_REMOVED lines=11> */
.L_x_15739:
        /* <DEDUP_REMOVED lines=25> */
.L_x_15742:
        /* <DEDUP_REMOVED lines=12> */
.L_x_15741:
[----:B------:R-:W2:Y:S02]  /*3a60*/  LDG.E.U16 R4, desc[UR36][R4.64] ;  /* 0x0000002404047981 */ /* 0x000ea4000c1e1500 */
[----:B--2---:R-:W-:Y:S01]  /*3a70*/  IMAD.U32 R19, R4, 0x10000, RZ ;  /* 0x0001000004137824 */ /* 0x004fe200078e00ff */
[----:B------:R-:W-:Y:S06]  /*3a80*/  BRA `(.L_x_15731) ;  /* 0x0000000400887947 */ /* 0x000fec0003800000 */
.L_x_15738:
        /* <DEDUP_REMOVED lines=11> */
.L_x_15745:
        /* <DEDUP_REMOVED lines=20> */
.L_x_15747:
[----:B------:R-:W-:Y:S05]  /*3c80*/  BSYNC.RECONVERGENT B0 ;  /* 0x0000000000007941 */ /* 0x000fea0003800200 */
.L_x_15746:
[----:B------:R-:W-:Y:S01]  /*3c90*/  IMAD.SHL.U32 R0, R0, 0x100000, RZ ;  /* 0x0010000000007824 */ /* 0x000fe200078e00ff */
[----:B------:R-:W-:-:S04]  /*3ca0*/  LEA R3, R3, 0x3b800000, 0x17 ;  /* 0x3b80000003037811 */ /* 0x000fc800078eb8ff */
[----:B------:R-:W-:Y:S01]  /*3cb0*/  LOP3.LUT R19, R3, R0, R19, 0xfe, !PT ;  /* 0x0000000003137212 */ /* 0x000fe200078efe13 */
[----:B------:R-:W-:Y:S06]  /*3cc0*/  BRA `(.L_x_15731) ;  /* 0x0000000000f87947 */ /* 0x000fec0003800000 */
.L_x_15744:
        /* <DEDUP_REMOVED lines=20> */
.L_x_15749:
[----:B------:R-:W-:Y:S05]  /*3e10*/  BSYNC.RECONVERGENT B0 ;  /* 0x0000000000007941 */ /* 0x000fea0003800200 */
.L_x_15748:
[----:B------:R-:W-:Y:S01]  /*3e20*/  IMAD.SHL.U32 R0, R0, 0x200000, RZ ;  /* 0x0020000000007824 */ /* 0x000fe200078e00ff */
[----:B------:R-:W-:-:S04]  /*3e30*/  LEA R3, R3, 0x37800000, 0x17 ;  /* 0x3780000003037811 */ /* 0x000fc800078eb8ff */
[----:B------:R-:W-:Y:S01]  /*3e40*/  LOP3.LUT R19, R3, R0, R19, 0xfe, !PT ;  /* 0x0000000003137212 */ /* 0x000fe200078efe13 */
[----:B------:R-:W-:Y:S06]  /*3e50*/  BRA `(.L_x_15731) ;  /* 0x0000000000947947 */ /* 0x000fec0003800000 */
.L_x_15743:
[----:B------:R-:W-:-:S09]  /*3e60*/  UISETP.NE.AND UP0, UPT, UR4, 0x1c, UPT ;  /* 0x0000001c0400788c */ /* 0x000fd2000bf05270 */
[----:B------:R-:W-:Y:S05]  /*3e70*/  BRA.U !UP0, `(.L_x_15750) ;  /* 0x0000000108847547 */ /* 0x000fea000b800000 */
[----:B------:R-:W-:-:S09]  /*3e80*/  UISETP.NE.AND UP0, UPT, UR4, 0x1d, UPT ;  /* 0x0000001d0400788c */ /* 0x000fd2000bf05270 */
[----:B------:R-:W-:Y:S05]  /*3e90*/  BRA.U !UP0, `(.L_x_15751) ;  /* 0x0000000108707547 */ /* 0x000fea000b800000 */
[----:B------:R-:W-:-:S09]  /*3ea0*/  UISETP.NE.AND UP0, UPT, UR4, 0x2c, UPT ;  /* 0x0000002c0400788c */ /* 0x000fd2000bf05270 */
[----:B------:R-:W-:Y:S05]  /*3eb0*/  BRA.U !UP0, `(.L_x_15752) ;  /* 0x0000000108487547 */ /* 0x000fea000b800000 */
.L_x_15730:
        /* <DEDUP_REMOVED lines=16> */
.L_x_15753:
[----:B------:R-:W-:Y:S01]  /*3fc0*/  IMAD.MOV.U32 R19, RZ, RZ, RZ ;  /* 0x000000ffff137224 */ /* 0x000fe200078e00ff */
[----:B------:R-:W-:Y:S06]  /*3fd0*/  BRA `(.L_x_15731) ;  /* 0x0000000000347947 */ /* 0x000fec0003800000 */
.L_x_15752:
        /* <DEDUP_REMOVED lines=8> */
.L_x_15751:
[----:B------:R-:W2:Y:S02]  /*4060*/  LDG.E.64 R4, desc[UR36][R4.64] ;  /* 0x0000002404047981 */ /* 0x000ea4000c1e1b00 */
[----:B--2---:R0:W1:Y:S02]  /*4070*/  I2F.U64 R19, R4 ;  /* 0x0000000400137312 */ /* 0x0040640000301000 */
[----:B01----:R-:W-:Y:S05]  /*4080*/  BRA `(.L_x_15731) ;  /* 0x0000000000087947 */ /* 0x003fea0003800000 */
.L_x_15750:
[----:B------:R-:W2:Y:S02]  /*4090*/  LDG.E R4, desc[UR36][R4.64] ;  /* 0x0000002404047981 */ /* 0x000ea4000c1e1900 */
[----:B--2---:R-:W-:-:S07]  /*40a0*/  I2FP.F32.U32 R19, R4 ;  /* 0x0000000400137245 */ /* 0x004fce0000201000 */
.L_x_15731:
[----:B------:R-:W-:Y:S05]  /*40b0*/  BSYNC.RECONVERGENT B6 ;  /* 0x0000000000067941 */ /* 0x000fea0003800200 */
.L_x_15725:
        /* <DEDUP_REMOVED lines=20> */
.L_x_15758:
[----:B------:R-:W2:Y:S02]  /*4200*/  LDG.E.U8 R4, desc[UR36][R4.64] ;  /* 0x0000002404047981 */ /* 0x000ea4000c1e1100 */
[----:B--2---:R-:W-:Y:S01]  /*4210*/  I2FP.F32.U32 R23, R4 ;  /* 0x0000000400177245 */ /* 0x004fe20000201000 */
[----:B------:R-:W-:Y:S06]  /*4220*/  BRA `(.L_x_15760) ;  /* 0x0000000c00447947 */ /* 0x000fec0003800000 */
.L_x_15757:
        /* <DEDUP_REMOVED lines=9> */
.L_x_15762:
[----:B------:R-:W2:Y:S02]  /*42c0*/  LDG.E R4, desc[UR36][R4.64] ;  /* 0x0000002404047981 */ /* 0x000ea4000c1e1900 */
[----:B--2---:R-:W-:Y:S01]  /*42d0*/  I2FP.F32.S32 R23, R4 ;  /* 0x0000000400177245 */ /* 0x004fe20000201400 */
[----:B------:R-:W-:Y:S06]  /*42e0*/  BRA `(.L_x_15760) ;  /* 0x0000000c00147947 */ /* 0x000fec0003800000 */
.L_x_15761:
[----:B------:R-:W2:Y:S02]  /*42f0*/  LDG.E.U16 R4, desc[UR36][R4.64] ;  /* 0x0000002404047981 */ /* 0x000ea4000c1e1500 */
[----:B--2---:R2:W0:Y:S01]  /*4300*/  I2F.S16 R23, R4 ;  /* 0x0000000400177306 */ /* 0x0044220000101400 */
[----:B------:R-:W-:Y:S05]  /*4310*/  BRA `(.L_x_15760) ;  /* 0x0000000c00087947 */ /* 0x000fea0003800000 */
.L_x_15756:
        /* <DEDUP_REMOVED lines=8> */
.L_x_15764:
[----:B------:R-:W2:Y:S02]  /*43a0*/  LDG.E.U16 R4, desc[UR36][R4.64] ;  /* 0x0000002404047981 */ /* 0x000ea4000c1e1500 */
[----:B--2---:R-:W-:Y:S01]  /*43b0*/  HADD2.F32 R23, -RZ, R4.H0_H0 ;  /* 0x20000004ff177230 */ /* 0x004fe20000004100 */
[----:B------:R-:W-:Y:S06]  /*43c0*/  BRA `(.L_x_15760) ;  /* 0x0000000800dc7947 */ /* 0x000fec0003800000 */
.L_x_15763:
        /* <DEDUP_REMOVED lines=8> */
.L_x_15766:
[----:B------:R-:W2:Y:S02]  /*4450*/  LDG.E.U16 R4, desc[UR36][R4.64] ;  /* 0x0000002404047981 */ /* 0x000ea4000c1e1500 */
[----:B--2---:R-:W-:Y:S01]  /*4460*/  HADD2.F32 R23, -RZ, R4.H0_H0 ;  /* 0x20000004ff177230 */ /* 0x004fe20000004100 */
[----:B------:R-:W-:Y:S06]  /*4470*/  BRA `(.L_x_15760) ;  /* 0x0000000800b07947 */ /* 0x000fec0003800000 */
.L_x_15765:
        /* <DEDUP_REMOVED lines=11> */
.L_x_15755:
        /* <DEDUP_REMOVED lines=12> */
.L_x_15769:
        /* <DEDUP_REMOVED lines=11> */
.L_x_15768:
        /* <DEDUP_REMOVED lines=25> */
.L_x_15771:
        /* <DEDUP_REMOVED lines=12> */
.L_x_15770:
[----:B------:R-:W2:Y:S02]  /*48f0*/  LDG.E.U16 R4, desc[UR36][R4.64] ;  /* 0x0000002404047981 */ /* 0x000ea4000c1e1500 */
[----:B--2---:R-:W-:Y:S01]  /*4900*/  IMAD.U32 R23, R4, 0x10000, RZ ;  /* 0x0001000004177824 */ /* 0x004fe200078e00ff */
[----:B------:R-:W-:Y:S06]  /*4910*/  BRA `(.L_x_15760) ;  /* 0x0000000400887947 */ /* 0x000fec0003800000 */
.L_x_15767:
        /* <DEDUP_REMOVED lines=11> */
.L_x_15774:
        /* <DEDUP_REMOVED lines=20> */
.L_x_15776:
[----:B------:R-:W-:Y:S05]  /*4b10*/  BSYNC.RECONVERGENT B0 ;  /* 0x0000000000007941 */ /* 0x000fea0003800200 */
.L_x_15775:
[----:B------:R-:W-:Y:S01]  /*4b20*/  IMAD.SHL.U32 R0, R0, 0x100000, RZ ;  /* 0x0010000000007824 */ /* 0x000fe200078e00ff */
[----:B------:R-:W-:-:S04]  /*4b30*/  LEA R3, R3, 0x3b800000, 0x17 ;  /* 0x3b80000003037811 */ /* 0x000fc800078eb8ff */
[----:B------:R-:W-:Y:S01]  /*4b40*/  LOP3.LUT R23, R3, R0, R23, 0xfe, !PT ;  /* 0x0000000003177212 */ /* 0x000fe200078efe17 */
[----:B------:R-:W-:Y:S06]  /*4b50*/  BRA `(.L_x_15760) ;  /* 0x0000000000f87947 */ /* 0x000fec0003800000 */
.L_x_15773:
        /* <DEDUP_REMOVED lines=20> */
.L_x_15778:
[----:B------:R-:W-:Y:S05]  /*4ca0*/  BSYNC.RECONVERGENT B0 ;  /* 0x0000000000007941 */ /* 0x000fea0003800200 */
.L_x_15777:
[----:B------:R-:W-:Y:S01]  /*4cb0*/  IMAD.SHL.U32 R0, R0, 0x200000, RZ ;  /* 0x0020000000007824 */ /* 0x000fe200078e00ff */
[----:B------:R-:W-:-:S04]  /*4cc0*/  LEA R3, R3, 0x37800000, 0x17 ;  /* 0x3780000003037811 */ /* 0x000fc800078eb8ff */
[----:B------:R-:W-:Y:S01]  /*4cd0*/  LOP3.LUT R23, R3, R0, R23, 0xfe, !PT ;  /* 0x0000000003177212 */ /* 0x000fe200078efe17 */
[----:B------:R-:W-:Y:S06]  /*4ce0*/  BRA `(.L_x_15760) ;  /* 0x0000000000947947 */ /* 0x000fec0003800000 */
.L_x_15772:
[----:B------:R-:W-:-:S09]  /*4cf0*/  UISETP.NE.AND UP0, UPT, UR4, 0x1c, UPT ;  /* 0x0000001c0400788c */ /* 0x000fd2000bf05270 */
[----:B------:R-:W-:Y:S05]  /*4d00*/  BRA.U !UP0, `(.L_x_15779) ;  /* 0x0000000108847547 */ /* 0x000fea000b800000 */
[----:B------:R-:W-:-:S09]  /*4d10*/  UISETP.NE.AND UP0, UPT, UR4, 0x1d, UPT ;  /* 0x0000001d0400788c */ /* 0x000fd2000bf05270 */
[----:B------:R-:W-:Y:S05]  /*4d20*/  BRA.U !UP0, `(.L_x_15780) ;  /* 0x0000000108707547 */ /* 0x000fea000b800000 */
[----:B------:R-:W-:-:S09]  /*4d30*/  UISETP.NE.AND UP0, UPT, UR4, 0x2c, UPT ;  /* 0x0000002c0400788c */ /* 0x000fd2000bf05270 */
[----:B------:R-:W-:Y:S05]  /*4d40*/  BRA.U !UP0, `(.L_x_15781) ;  /* 0x0000000108487547 */ /* 0x000fea000b800000 */
.L_x_15759:
        /* <DEDUP_REMOVED lines=16> */
.L_x_15782:
[----:B------:R-:W-:Y:S01]  /*4e50*/  IMAD.MOV.U32 R23, RZ, RZ, RZ ;  /* 0x000000ffff177224 */ /* 0x000fe200078e00ff */
[----:B------:R-:W-:Y:S06]  /*4e60*/  BRA `(.L_x_15760) ;  /* 0x0000000000347947 */ /* 0x000fec0003800000 */
.L_x_15781:
        /* <DEDUP_REMOVED lines=8> */
.L_x_15780:
[----:B------:R-:W2:Y:S02]  /*4ef0*/  LDG.E.64 R4, desc[UR36][R4.64] ;  /* 0x0000002404047981 */ /* 0x000ea4000c1e1b00 */
[----:B--2---:R0:W1:Y:S02]  /*4f00*/  I2F.U64 R23, R4 ;  /* 0x0000000400177312 */ /* 0x0040640000301000 */
[----:B01----:R-:W-:Y:S05]  /*4f10*/  BRA `(.L_x_15760) ;  /* 0x0000000000087947 */ /* 0x003fea0003800000 */
.L_x_15779:
[----:B------:R-:W2:Y:S02]  /*4f20*/  LDG.E R4, desc[UR36][R4.64] ;  /* 0x0000002404047981 */ /* 0x000ea4000c1e1900 */
[----:B--2---:R-:W-:-:S07]  /*4f30*/  I2FP.F32.U32 R23, R4 ;  /* 0x0000000400177245 */ /* 0x004fce0000201000 */
.L_x_15760:
[----:B------:R-:W-:Y:S05]  /*4f40*/  BSYNC.RECONVERGENT B6 ;  /* 0x0000000000067941 */ /* 0x000fea0003800200 */
.L_x_15754:
        /* <DEDUP_REMOVED lines=20> */
.L_x_15787:
[----:B------:R-:W2:Y:S02]  /*5090*/  LDG.E.U8 R4, desc[UR36][R4.64] ;  /* 0x0000002404047981 */ /* 0x000ea4000c1e1100 */
[----:B--2---:R-:W-:Y:S01]  /*50a0*/  I2FP.F32.U32 R22, R4 ;  /* 0x0000000400167245 */ /* 0x004fe20000201000 */
[----:B------:R-:W-:Y:S06]  /*50b0*/  BRA `(.L_x_15789) ;  /* 0x0000000c00487947 */ /* 0x000fec0003800000 */
.L_x_15786:
        /* <DEDUP_REMOVED lines=9> */
.L_x_15791:
[----:B------:R-:W2:Y:S02]  /*5150*/  LDG.E R4, desc[UR36][R4.64] ;  /* 0x0000002404047981 */ /* 0x000ea4000c1e1900 */
[----:B--2---:R-:W-:Y:S01]  /*5160*/  I2FP.F32.S32 R22, R4 ;  /* 0x0000000400167245 */ /* 0x004fe20000201400 */
[----:B------:R-:W-:Y:S06]  /*5170*/  BRA `(.L_x_15789) ;  /* 0x0000000c00187947 */ /* 0x000fec0003800000 */
.L_x_15790:
[----:B------:R-:W2:Y:S02]  /*5180*/  LDG.E.U16 R4, desc[UR36][R4.64] ;  /* 0x0000002404047981 */ /* 0x000ea4000c1e1500 */
[----:B--2---:R0:W2:Y:S01]  /*5190*/  I2F.S16 R22, R4 ;  /* 0x0000000400167306 */ /* 0x0040a20000101400 */
[----:B------:R-:W-:Y:S05]  /*51a0*/  BRA `(.L_x_15789) ;  /* 0x0000000c000c7947 */ /* 0x000fea0003800000 */
.L_x_15785:
        /* <DEDUP_REMOVED lines=8> */
.L_x_15793:
[----:B------:R-:W2:Y:S02]  /*5230*/  LDG.E.U16 R4, desc[UR36][R4.64] ;  /* 0x0000002404047981 */ /* 0x000ea4000c1e1500 */
[----:B--2---:R-:W-:Y:S01]  /*5240*/  HADD2.F32 R22, -RZ, R4.H0_H0 ;  /* 0x20000004ff167230 */ /* 0x004fe20000004100 */
[----:B------:R-:W-:Y:S06]  /*5250*/  BRA `(.L_x_15789) ;  /* 0x0000000800e07947 */ /* 0x000fec0003800000 */
.L_x_15792:
        /* <DEDUP_REMOVED lines=8> */
.L_x_15795:
[----:B------:R-:W2:Y:S02]  /*52e0*/  LDG.E.U16 R4, desc[UR36][R4.64] ;  /* 0x0000002404047981 */ /* 0x000ea4000c1e1500 */
[----:B--2---:R-:W-:Y:S01]  /*52f0*/  HADD2.F32 R22, -RZ, R4.H0_H0 ;  /* 0x20000004ff167230 */ /* 0x004fe20000004100 */
[----:B------:R-:W-:Y:S06]  /*5300*/  BRA `(.L_x_15789) ;  /* 0x0000000800b47947 */ /* 0x000fec0003800000 */
.L_x_15794:
        /* <DEDUP_REMOVED lines=11> */
.L_x_15784:
        /* <DEDUP_REMOVED lines=12> */
.L_x_15798:
        /* <DEDUP_REMOVED lines=11> */
.L_x_15797:
        /* <DEDUP_REMOVED lines=25> */
.L_x_15800:
        /* <DEDUP_REMOVED lines=13> */
.L_x_15799:
[----:B------:R-:W2:Y:S02]  /*5790*/  LDG.E.U16 R4, desc[UR36][R4.64] ;  /* 0x0000002404047981 */ /* 0x000ea4000c1e1500 */
[----:B--2---:R-:W-:Y:S01]  /*57a0*/  IMAD.U32 R22, R4, 0x10000, RZ ;  /* 0x0001000004167824 */ /* 0x004fe200078e00ff */
[----:B------:R-:W-:Y:S06]  /*57b0*/  BRA `(.L_x_15789) ;  /* 0x0000000400887947 */ /* 0x000fec0003800000 */
.L_x_15796:
        /* <DEDUP_REMOVED lines=11> */
.L_x_15803:
        /* <DEDUP_REMOVED lines=20> */
.L_x_15805:
[----:B------:R-:W-:Y:S05]  /*59b0*/  BSYNC.RECONVERGENT B0 ;  /* 0x0000000000007941 */ /* 0x000fea0003800200 */
.L_x_15804:
[----:B------:R-:W-:Y:S01]  /*59c0*/  IMAD.SHL.U32 R0, R0, 0x100000, RZ ;  /* 0x0010000000007824 */ /* 0x000fe200078e00ff */
[----:B------:R-:W-:-:S04]  /*59d0*/  LEA R3, R3, 0x3b800000, 0x17 ;  /* 0x3b80000003037811 */ /* 0x000fc800078eb8ff */
[----:B------:R-:W-:Y:S01]  /*59e0*/  LOP3.LUT R22, R3, R0, R7, 0xfe, !PT ;  /* 0x0000000003167212 */ /* 0x000fe200078efe07 */
[----:B------:R-:W-:Y:S06]  /*59f0*/  BRA `(.L_x_15789) ;  /* 0x0000000000f87947 */ /* 0x000fec0003800000 */
.L_x_15802:
        /* <DEDUP_REMOVED lines=20> */
.L_x_15807:
[----:B------:R-:W-:Y:S05]  /*5b40*/  BSYNC.RECONVERGENT B0 ;  /* 0x0000000000007941 */ /* 0x000fea0003800200 */
.L_x_15806:
[----:B------:R-:W-:Y:S01]  /*5b50*/  IMAD.SHL.U32 R0, R0, 0x200000, RZ ;  /* 0x0020000000007824 */ /* 0x000fe200078e00ff */
[----:B------:R-:W-:-:S04]  /*5b60*/  LEA R3, R3, 0x37800000, 0x17 ;  /* 0x3780000003037811 */ /* 0x000fc800078eb8ff */
[----:B------:R-:W-:Y:S01]  /*5b70*/  LOP3.LUT R22, R3, R0, R7, 0xfe, !PT ;  /* 0x0000000003167212 */ /* 0x000fe200078efe07 */
[----:B------:R-:W-:Y:S06]  /*5b80*/  BRA `(.L_x_15789) ;  /* 0x0000000000947947 */ /* 0x000fec0003800000 */
.L_x_15801:
[----:B------:R-:W-:-:S09]  /*5b90*/  UISETP.NE.AND UP0, UPT, UR4, 0x1c, UPT ;  /* 0x0000001c0400788c */ /* 0x000fd2000bf05270 */
[----:B------:R-:W-:Y:S05]  /*5ba0*/  BRA.U !UP0, `(.L_x_15808) ;  /* 0x0000000108847547 */ /* 0x000fea000b800000 */
[----:B------:R-:W-:-:S09]  /*5bb0*/  UISETP.NE.AND UP0, UPT, UR4, 0x1d, UPT ;  /* 0x0000001d0400788c */ /* 0x000fd2000bf05270 */
[----:B------:R-:W-:Y:S05]  /*5bc0*/  BRA.U !UP0, `(.L_x_15809) ;  /* 0x0000000108707547 */ /* 0x000fea000b800000 */
[----:B------:R-:W-:-:S09]  /*5bd0*/  UISETP.NE.AND UP0, UPT, UR4, 0x2c, UPT ;  /* 0x0000002c0400788c */ /* 0x000fd2000bf05270 */
[----:B------:R-:W-:Y:S05]  /*5be0*/  BRA.U !UP0, `(.L_x_15810) ;  /* 0x0000000108487547 */ /* 0x000fea000b800000 */
.L_x_15788:
        /* <DEDUP_REMOVED lines=16> */
.L_x_15811:
[----:B------:R-:W-:Y:S01]  /*5cf0*/  IMAD.MOV.U32 R22, RZ, RZ, RZ ;  /* 0x000000ffff167224 */ /* 0x000fe200078e00ff */
[----:B------:R-:W-:Y:S06]  /*5d00*/  BRA `(.L_x_15789) ;  /* 0x0000000000347947 */ /* 0x000fec0003800000 */
.L_x_15810:
        /* <DEDUP_REMOVED lines=8> */
.L_x_15809:
[----:B------:R-:W2:Y:S02]  /*5d90*/  LDG.E.64 R4, desc[UR36][R4.64] ;  /* 0x0000002404047981 */ /* 0x000ea4000c1e1b00 */
[----:B--2---:R0:W2:Y:S02]  /*5da0*/  I2F.U64 R22, R4 ;  /* 0x0000000400167312 */ /* 0x0040a40000301000 */
[----:B0-2---:R-:W-:Y:S05]  /*5db0*/  BRA `(.L_x_15789) ;  /* 0x0000000000087947 */ /* 0x005fea0003800000 */
.L_x_15808:
[----:B------:R-:W2:Y:S02]  /*5dc0*/  LDG.E R4, desc[UR36][R4.64] ;  /* 0x0000002404047981 */ /* 0x000ea4000c1e1900 */
[----:B--2---:R-:W-:-:S07]  /*5dd0*/  I2FP.F32.U32 R22, R4 ;  /* 0x0000000400167245 */ /* 0x004fce0000201000 */
.L_x_15789:
[----:B------:R-:W-:Y:S05]  /*5de0*/  BSYNC.RECONVERGENT B6 ;  /* 0x0000000000067941 */ /* 0x000fea0003800200 */
.L_x_15783:
        /* <DEDUP_REMOVED lines=20> */
.L_x_15816:
[----:B------:R-:W2:Y:S02]  /*5f30*/  LDG.E.U8 R4, desc[UR36][R4.64] ;  /* 0x0000002404047981 */ /* 0x000ea4000c1e1100 */
[----:B--2---:R-:W-:Y:S01]  /*5f40*/  I2FP.F32.U32 R24, R4 ;  /* 0x0000000400187245 */ /* 0x004fe20000201000 */
[----:B------:R-:W-:Y:S06]  /*5f50*/  BRA `(.L_x_15818) ;  /* 0x0000000c00487947 */ /* 0x000fec0003800000 */
.L_x_15815:
        /* <DEDUP_REMOVED lines=9> */
.L_x_15820:
[----:B------:R-:W2:Y:S02]  /*5ff0*/  LDG.E R4, desc[UR36][R4.64] ;  /* 0x0000002404047981 */ /* 0x000ea4000c1e1900 */
[----:B--2---:R-:W-:Y:S01]  /*6000*/  I2FP.F32.S32 R24, R4 ;  /* 0x0000000400187245 */ /* 0x004fe20000201400 */
[----:B------:R-:W-:Y:S06]  /*6010*/  BRA `(.L_x_15818) ;  /* 0x0000000c00187947 */ /* 0x000fec0003800000 */
.L_x_15819:
[----:B------:R-:W2:Y:S02]  /*6020*/  LDG.E.U16 R4, desc[UR36][R4.64] ;  /* 0x0000002404047981 */ /* 0x000ea4000c1e1500 */
[----:B--2---:R2:W0:Y:S01]  /*6030*/  I2F.S16 R24, R4 ;  /* 0x0000000400187306 */ /* 0x0044220000101400 */
[----:B------:R-:W-:Y:S05]  /*6040*/  BRA `(.L_x_15818) ;  /* 0x0000000c000c7947 */ /* 0x000fea0003800000 */
.L_x_15814:
        /* <DEDUP_REMOVED lines=8> */
.L_x_15822:
[----:B------:R-:W2:Y:S02]  /*60d0*/  LDG.E.U16 R4, desc[UR36][R4.64] ;  /* 0x0000002404047981 */ /* 0x000ea4000c1e1500 */
[----:B--2---:R-:W-:Y:S01]  /*60e0*/  HADD2.F32 R24, -RZ, R4.H0_H0 ;  /* 0x20000004ff187230 */ /* 0x004fe20000004100 */
[----:B------:R-:W-:Y:S06]  /*60f0*/  BRA `(.L_x_15818) ;  /* 0x0000000800e07947 */ /* 0x000fec0003800000 */
.L_x_15821:
        /* <DEDUP_REMOVED lines=8> */
.L_x_15824:
[----:B------:R-:W2:Y:S02]  /*6180*/  LDG.E.U16 R4, desc[UR36][R4.64] ;  /* 0x0000002404047981 */ /* 0x000ea4000c1e1500 */
[----:B--2---:R-:W-:Y:S01]  /*6190*/  HADD2.F32 R24, -RZ, R4.H0_H0 ;  /* 0x20000004ff187230 */ /* 0x004fe20000004100 */
[----:B------:R-:W-:Y:S06]  /*61a0*/  BRA `(.L_x_15818) ;  /* 0x0000000800b47947 */ /* 0x000fec0003800000 */
.L_x_15823:
        /* <DEDUP_REMOVED lines=11> */
.L_x_15813:
        /* <DEDUP_REMOVED lines=12> */
.L_x_15827:
        /* <DEDUP_REMOVED lines=11> */
.L_x_15826:
        /* <DEDUP_REMOVED lines=25> */
.L_x_15829:
        /* <DEDUP_REMOVED lines=13> */
.L_x_15828:
[----:B------:R-:W2:Y:S02]  /*6630*/  LDG.E.U16 R4, desc[UR36][R4.64] ;  /* 0x0000002404047981 */ /* 0x000ea4000c1e1500 */
[----:B--2---:R-:W-:Y:S01]  /*6640*/  IMAD.U32 R24, R4, 0x10000, RZ ;  /* 0x0001000004187824 */ /* 0x004fe200078e00ff */
[----:B------:R-:W-:Y:S06]  /*6650*/  BRA `(.L_x_15818) ;  /* 0x0000000400887947 */ /* 0x000fec0003800000 */
.L_x_15825:
        /* <DEDUP_REMOVED lines=11> */
.L_x_15832:
        /* <DEDUP_REMOVED lines=20> */
.L_x_15834:
[----:B------:R-:W-:Y:S05]  /*6850*/  BSYNC.RECONVERGENT B0 ;  /* 0x0000000000007941 */ /* 0x000fea0003800200 */
.L_x_15833:
[----:B------:R-:W-:Y:S01]  /*6860*/  IMAD.SHL.U32 R0, R0, 0x100000, RZ ;  /* 0x0010000000007824 */ /* 0x000fe200078e00ff */
[----:B------:R-:W-:-:S04]  /*6870*/  LEA R3, R3, 0x3b800000, 0x17 ;  /* 0x3b80000003037811 */ /* 0x000fc800078eb8ff */
[----:B------:R-:W-:Y:S01]  /*6880*/  LOP3.LUT R24, R3, R0, R7, 0xfe, !PT ;  /* 0x0000000003187212 */ /* 0x000fe200078efe07 */
[----:B------:R-:W-:Y:S06]  /*6890*/  BRA `(.L_x_15818) ;  /* 0x0000000000f87947 */ /* 0x000fec0003800000 */
.L_x_15831:
        /* <DEDUP_REMOVED lines=20> */
.L_x_15836:
[----:B------:R-:W-:Y:S05]  /*69e0*/  BSYNC.RECONVERGENT B0 ;  /* 0x0000000000007941 */ /* 0x000fea0003800200 */
.L_x_15835:
[----:B------:R-:W-:Y:S01]  /*69f0*/  IMAD.SHL.U32 R0, R0, 0x200000, RZ ;  /* 0x0020000000007824 */ /* 0x000fe200078e00ff */
[----:B------:R-:W-:-:S04]  /*6a00*/  LEA R3, R3, 0x37800000, 0x17 ;  /* 0x3780000003037811 */ /* 0x000fc800078eb8ff */
[----:B------:R-:W-:Y:S01]  /*6a10*/  LOP3.LUT R24, R3, R0, R7, 0xfe, !PT ;  /* 0x0000000003187212 */ /* 0x000fe200078efe07 */
[----:B------:R-:W-:Y:S06]  /*6a20*/  BRA `(.L_x_15818) ;  /* 0x0000000000947947 */ /* 0x000fec0003800000 */
.L_x_15830:
[----:B------:R-:W-:-:S09]  /*6a30*/  UISETP.NE.AND UP0, UPT, UR4, 0x1c, UPT ;  /* 0x0000001c0400788c */ /* 0x000fd2000bf05270 */
[----:B------:R-:W-:Y:S05]  /*6a40*/  BRA.U !UP0, `(.L_x_15837) ;  /* 0x0000000108847547 */ /* 0x000fea000b800000 */
[----:B------:R-:W-:-:S09]  /*6a50*/  UISETP.NE.AND UP0, UPT, UR4, 0x1d, UPT ;  /* 0x0000001d0400788c */ /* 0x000fd2000bf05270 */
[----:B------:R-:W-:Y:S05]  /*6a60*/  BRA.U !UP0, `(.L_x_15838) ;  /* 0x0000000108707547 */ /* 0x000fea000b800000 */
[----:B------:R-:W-:-:S09]  /*6a70*/  UISETP.NE.AND UP0, UPT, UR4, 0x2c, UPT ;  /* 0x0000002c0400788c */ /* 0x000fd2000bf05270 */
[----:B------:R-:W-:Y:S05]  /*6a80*/  BRA.U !UP0, `(.L_x_15839) ;  /* 0x0000000108487547 */ /* 0x000fea000b800000 */
.L_x_15817:
        /* <DEDUP_REMOVED lines=16> */
.L_x_15840:
[----:B------:R-:W-:Y:S01]  /*6b90*/  IMAD.MOV.U32 R24, RZ, RZ, RZ ;  /* 0x000000ffff187224 */ /* 0x000fe200078e00ff */
[----:B------:R-:W-:Y:S06]  /*6ba0*/  BRA `(.L_x_15818) ;  /* 0x0000000000347947 */ /* 0x000fec0003800000 */
.L_x_15839:
        /* <DEDUP_REMOVED lines=8> */
.L_x_15838:
[----:B------:R-:W2:Y:S02]  /*6c30*/  LDG.E.64 R24, desc[UR36][R4.64] ;  /* 0x0000002404187981 */ /* 0x000ea4000c1e1b00 */
[----:B--2---:R0:W1:Y:S02]  /*6c40*/  I2F.U64 R24, R24 ;  /* 0x0000001800187312 */ /* 0x0040640000301000 */
[----:B01----:R-:W-:Y:S05]  /*6c50*/  BRA `(.L_x_15818) ;  /* 0x0000000000087947 */ /* 0x003fea0003800000 */
.L_x_15837:
[----:B------:R-:W2:Y:S02]  /*6c60*/  LDG.E R4, desc[UR36][R4.64] ;  /* 0x0000002404047981 */ /* 0x000ea4000c1e1900 */
[----:B--2---:R-:W-:-:S07]  /*6c70*/  I2FP.F32.U32 R24, R4 ;  /* 0x0000000400187245 */ /* 0x004fce0000201000 */
.L_x_15818:
[----:B------:R-:W-:Y:S05]  /*6c80*/  BSYNC.RECONVERGENT B6 ;  /* 0x0000000000067941 */ /* 0x000fea0003800200 */
.L_x_15812:
[----:B------:R-:W-:-:S07]  /*6c90*/  VIADD R38, R39, 0x80 ;  /* 0x0000008027267836 */ /* 0x000fce0000000000 */
.L_x_15627:
[----:B------:R-:W-:Y:S05]  /*6ca0*/  BSYNC.RECONVERGENT B7 ;  /* 0x0000000000077941 */ /* 0x000fea0003800200 */
.L_x_15626:
        /* <DEDUP_REMOVED lines=30> */
.L_x_15846:
[----:B------:R-:W2:Y:S02]  /*6e90*/  LDG.E.U8 R4, desc[UR36][R4.64] ;  /* 0x0000002404047981 */ /* 0x000ea4000c1e1100 */
[----:B--2---:R-:W-:-:S04]  /*6ea0*/  I2FP.F32.U32 R0, R4 ;  /* 0x0000000400007245 */ /* 0x004fc80000201000 */
[----:B------:R-:W-:-:S04]  /*6eb0*/  F2FP.F16.F32.PACK_AB R0, RZ, R0 ;  /* 0x00000000ff00723e */ /* 0x000fc800000000ff */
[----:B------:R-:W-:Y:S01]  /*6ec0*/  PRMT R26, R0, 0x7610, R26 ;  /* 0x00007610001a7816 */ /* 0x000fe2000000001a */
[----:B------:R-:W-:Y:S06]  /*6ed0*/  BRA `(.L_x_15848) ;  /* 0x0000000c00d87947 */ /* 0x000fec0003800000 */
.L_x_15845:
        /* <DEDUP_REMOVED lines=11> */
.L_x_15850:
[----:B------:R-:W2:Y:S02]  /*6f90*/  LDG.E R4, desc[UR36][R4.64] ;  /* 0x0000002404047981 */ /* 0x000ea4000c1e1900 */
[----:B--2---:R-:W-:-:S04]  /*6fa0*/  I2FP.F32.S32 R0, R4 ;  /* 0x0000000400007245 */ /* 0x004fc80000201400 */
[----:B------:R-:W-:-:S04]  /*6fb0*/  F2FP.F16.F32.PACK_AB R0, RZ, R0 ;  /* 0x00000000ff00723e */ /* 0x000fc800000000ff */
[----:B------:R-:W-:Y:S01]  /*6fc0*/  PRMT R26, R0, 0x7610, R26 ;  /* 0x00007610001a7816 */ /* 0x000fe2000000001a */
[----:B------:R-:W-:Y:S06]  /*6fd0*/  BRA `(.L_x_15848) ;  /* 0x0000000c00987947 */ /* 0x000fec0003800000 */
.L_x_15849:
[----:B------:R-:W2:Y:S02]  /*6fe0*/  LDG.E.U16 R4, desc[UR36][R4.64] ;  /* 0x0000002404047981 */ /* 0x000ea4000c1e1500 */
[----:B--2---:R-:W0:Y:S02]  /*6ff0*/  I2F.S16 R0, R4 ;  /* 0x0000000400007306 */ /* 0x004e240000101400 */
[----:B0-----:R-:W-:-:S04]  /*7000*/  F2FP.F16.F32.PACK_AB R0, RZ, R0 ;  /* 0x00000000ff00723e */ /* 0x001fc800000000ff */
[----:B------:R-:W-:Y:S01]  /*7010*/  PRMT R26, R0, 0x7610, R26 ;  /* 0x00007610001a7816 */ /* 0x000fe2000000001a */
[----:B------:R-:W-:Y:S06]  /*7020*/  BRA `(.L_x_15848) ;  /* 0x0000000c00847947 */ /* 0x000fec0003800000 */
.L_x_15844:
        /* <DEDUP_REMOVED lines=9> */
.L_x_15852:
[----:B------:R1:W5:Y:S01]  /*70c0*/  LDG.E.U16 R26, desc[UR36][R4.64] ;  /* 0x00000024041a7981 */ /* 0x000362000c1e1500 */
[----:B------:R-:W-:Y:S05]  /*70d0*/  BRA `(.L_x_15848) ;  /* 0x0000000c00587947 */ /* 0x000fea0003800000 */
.L_x_15851:
        /* <DEDUP_REMOVED lines=9> */
.L_x_15854:
[----:B------:R0:W5:Y:S01]  /*7170*/  LDG.E.U16 R26, desc[UR36][R4.64] ;  /* 0x00000024041a7981 */ /* 0x000162000c1e1500 */
[----:B------:R-:W-:Y:S05]  /*7180*/  BRA `(.L_x_15848) ;  /* 0x0000000c002c7947 */ /* 0x000fea0003800000 */
.L_x_15853:
        /* <DEDUP_REMOVED lines=13> */
.L_x_15843:
        /* <DEDUP_REMOVED lines=14> */
.L_x_15857:
        /* <DEDUP_REMOVED lines=13> */
.L_x_15856:
        /* <DEDUP_REMOVED lines=27> */
.L_x_15859:
        /* <DEDUP_REMOVED lines=15> */
.L_x_15858:
[----:B------:R-:W2:Y:S02]  /*76b0*/  LDG.E.U16 R0, desc[UR36][R4.64] ;  /* 0x0000002404007981 */ /* 0x000ea4000c1e1500 */
[----:B--2---:R-:W-:-:S05]  /*76c0*/  IMAD.U32 R0, R0, 0x10000, RZ ;  /* 0x0001000000007824 */ /* 0x004fca00078e00ff */
[----:B------:R-:W-:-:S04]  /*76d0*/  F2FP.F16.F32.PACK_AB R0, RZ, R0 ;  /* 0x00000000ff00723e */ /* 0x000fc800000000ff */
[----:B------:R-:W-:Y:S01]  /*76e0*/  PRMT R26, R0, 0x7610, R26 ;  /* 0x00007610001a7816 */ /* 0x000fe2000000001a */
[----:B------:R-:W-:Y:S06]  /*76f0*/  BRA `(.L_x_15848) ;  /* 0x0000000400d07947 */ /* 0x000fec0003800000 */
.L_x_15855:
        /* <DEDUP_REMOVED lines=13> */
.L_x_15862:
        /* <DEDUP_REMOVED lines=21> */
.L_x_15866:
[----:B------:R-:W-:Y:S05]  /*7920*/  BSYNC.RECONVERGENT B1 ;  /* 0x0000000000017941 */ /* 0x000fea0003800200 */
.L_x_15865:
[----:B------:R-:W-:Y:S01]  /*7930*/  IMAD.SHL.U32 R0, R0, 0x100000, RZ ;  /* 0x0010000000007824 */ /* 0x000fe200078e00ff */
[----:B------:R-:W-:-:S04]  /*7940*/  LEA R3, R3, 0x3b800000, 0x17 ;  /* 0x3b80000003037811 */ /* 0x000fc800078eb8ff */
[----:B------:R-:W-:-:S07]  /*7950*/  LOP3.LUT R0, R3, R0, R7, 0xfe, !PT ;  /* 0x0000000003007212 */ /* 0x000fce00078efe07 */
.L_x_15864:
[----:B------:R-:W-:Y:S05]  /*7960*/  BSYNC.RECONVERGENT B0 ;  /* 0x0000000000007941 */ /* 0x000fea0003800200 */
.L_x_15863:
[----:B------:R-:W-:-:S04]  /*7970*/  F2FP.F16.F32.PACK_AB R0, RZ, R0 ;  /* 0x00000000ff00723e */ /* 0x000fc800000000ff */
[----:B------:R-:W-:Y:S01]  /*7980*/  PRMT R26, R0, 0x7610, R26 ;  /* 0x00007610001a7816 */ /* 0x000fe2000000001a */
[----:B------:R-:W-:Y:S06]  /*7990*/  BRA `(.L_x_15848) ;  /* 0x0000000400287947 */ /* 0x000fec0003800000 */
.L_x_15861:
        /* <DEDUP_REMOVED lines=21> */
.L_x_15870:
[----:B------:R-:W-:Y:S05]  /*7af0*/  BSYNC.RECONVERGENT B1 ;  /* 0x0000000000017941 */ /* 0x000fea0003800200 */
.L_x_15869:
[----:B------:R-:W-:Y:S01]  /*7b00*/  IMAD.SHL.U32 R0, R0, 0x200000, RZ ;  /* 0x0020000000007824 */ /* 0x000fe200078e00ff */
[----:B------:R-:W-:-:S04]  /*7b10*/  LEA R3, R3, 0x37800000, 0x17 ;  /* 0x3780000003037811 */ /* 0x000fc800078eb8ff */
[----:B------:R-:W-:-:S07]  /*7b20*/  LOP3.LUT R0, R3, R0, R7, 0xfe, !PT ;  /* 0x0000000003007212 */ /* 0x000fce00078efe07 */
.L_x_15868:
[----:B------:R-:W-:Y:S05]  /*7b30*/  BSYNC.RECONVERGENT B0 ;  /* 0x0000000000007941 */ /* 0x000fea0003800200 */
.L_x_15867:
[----:B------:R-:W-:-:S04]  /*7b40*/  F2FP.F16.F32.PACK_AB R0, RZ, R0 ;  /* 0x00000000ff00723e */ /* 0x000fc800000000ff */
[----:B------:R-:W-:Y:S01]  /*7b50*/  PRMT R26, R0, 0x7610, R26 ;  /* 0x00007610001a7816 */ /* 0x000fe2000000001a */
[----:B------:R-:W-:Y:S06]  /*7b60*/  BRA `(.L_x_15848) ;  /* 0x0000000000b47947 */ /* 0x000fec0003800000 */
.L_x_15860:
        /* <DEDUP_REMOVED lines=14> */
.L_x_15874:
[----:B------:R-:W-:Y:S05]  /*7c50*/  BSYNC.RECONVERGENT B0 ;  /* 0x0000000000007941 */ /* 0x000fea0003800200 */
.L_x_15873:
[----:B------:R-:W-:-:S04]  /*7c60*/  F2FP.F16.F32.PACK_AB R0, RZ, R0 ;  /* 0x00000000ff00723e */ /* 0x000fc800000000ff */
[----:B------:R-:W-:Y:S01]  /*7c70*/  PRMT R26, R0, 0x7610, R26 ;  /* 0x00007610001a7816 */ /* 0x000fe2000000001a */
[----:B------:R-:W-:Y:S06]  /*7c80*/  BRA `(.L_x_15848) ;  /* 0x00000000006c7947 */ /* 0x000fec0003800000 */
.L_x_15847:
        /* <DEDUP_REMOVED lines=16> */
.L_x_15875:
[----:B------:R-:W-:Y:S01]  /*7d90*/  PRMT R26, RZ, 0x7610, R26 ;  /* 0x00007610ff1a7816 */ /* 0x000fe2000000001a */
[----:B------:R-:W-:Y:S06]  /*7da0*/  BRA `(.L_x_15848) ;  /* 0x0000000000247947 */ /* 0x000fec0003800000 */
.L_x_15872:
[----:B------:R-:W2:Y:S02]  /*7db0*/  LDG.E.64 R4, desc[UR36][R4.64] ;  /* 0x0000002404047981 */ /* 0x000ea4000c1e1b00 */
[----:B--2---:R-:W0:Y:S02]  /*7dc0*/  I2F.U64 R0, R4 ;  /* 0x0000000400007312 */ /* 0x004e240000301000 */
[----:B0-----:R-:W-:-:S04]  /*7dd0*/  F2FP.F16.F32.PACK_AB R0, RZ, R0 ;  /* 0x00000000ff00723e */ /* 0x001fc800000000ff */
[----:B------:R-:W-:Y:S01]  /*7de0*/  PRMT R26, R0, 0x7610, R26 ;  /* 0x00007610001a7816 */ /* 0x000fe2000000001a */
[----:B------:R-:W-:Y:S06]  /*7df0*/  BRA `(.L_x_15848) ;  /* 0x0000000000107947 */ /* 0x000fec0003800000 */
.L_x_15871:
[----:B------:R-:W2:Y:S02]  /*7e00*/  LDG.E R4, desc[UR36][R4.64] ;  /* 0x0000002404047981 */ /* 0x000ea4000c1e1900 */
[----:B--2---:R-:W-:-:S04]  /*7e10*/  I2FP.F32.U32 R0, R4 ;  /* 0x0000000400007245 */ /* 0x004fc80000201000 */
[----:B------:R-:W-:-:S04]  /*7e20*/  F2FP.F16.F32.PACK_AB R0, RZ, R0 ;  /* 0x00000000ff00723e */ /* 0x000fc800000000ff */
[----:B------:R-:W-:-:S07]  /*7e30*/  PRMT R26, R0, 0x7610, R26 ;  /* 0x00007610001a7816 */ /* 0x000fce000000001a */
.L_x_15848:
        /* <DEDUP_REMOVED lines=21> */
.L_x_15879:
[----:B------:R-:W2:Y:S02]  /*7f90*/  LDG.E.U8 R4, desc[UR36][R4.64] ;  /* 0x0000002404047981 */ /* 0x000ea4000c1e1100 */
[----:B--2---:R-:W-:-:S04]  /*7fa0*/  I2FP.F32.U32 R0, R4 ;  /* 0x0000000400007245 */ /* 0x004fc80000201000 */
[----:B------:R-:W-:-:S04]  /*7fb0*/  F2FP.F16.F32.PACK_AB R0, RZ, R0 ;  /* 0x00000000ff00723e */ /* 0x000fc800000000ff */
[----:B------:R-:W-:Y:S01]  /*7fc0*/  PRMT R27, R0, 0x7610, R27 ;  /* 0x00007610001b7816 */ /* 0x000fe2000000001b */
[----:B------:R-:W-:Y:S06]  /*7fd0*/  BRA `(.L_x_15881) ;  /* 0x0000000c00d87947 */ /* 0x000fec0003800000 */
.L_x_15878:
        /* <DEDUP_REMOVED lines=11> */
.L_x_15883:
[----:B------:R-:W2:Y:S02]  /*8090*/  LDG.E R4, desc[UR36][R4.64] ;  /* 0x0000002404047981 */ /* 0x000ea4000c1e1900 */
[----:B--2---:R-:W-:-:S04]  /*80a0*/  I2FP.F32.S32 R0, R4 ;  /* 0x0000000400007245 */ /* 0x004fc80000201400 */
[----:B------:R-:W-:-:S04]  /*80b0*/  F2FP.F16.F32.PACK_AB R0, RZ, R0 ;  /* 0x00000000ff00723e */ /* 0x000fc800000000ff */
[----:B------:R-:W-:Y:S01]  /*80c0*/  PRMT R27, R0, 0x7610, R27 ;  /* 0x00007610001b7816 */ /* 0x000fe2000000001b */
[----:B------:R-:W-:Y:S06]  /*80d0*/  BRA `(.L_x_15881) ;  /* 0x0000000c00987947 */ /* 0x000fec0003800000 */
.L_x_15882:
[----:B------:R-:W2:Y:S02]  /*80e0*/  LDG.E.U16 R4, desc[UR36][R4.64] ;  /* 0x0000002404047981 */ /* 0x000ea4000c1e1500 */
[----:B--2---:R-:W0:Y:S02]  /*80f0*/  I2F.S16 R0, R4 ;  /* 0x0000000400007306 */ /* 0x004e240000101400 */
[----:B0-----:R-:W-:-:S04]  /*8100*/  F2FP.F16.F32.PACK_AB R0, RZ, R0 ;  /* 0x00000000ff00723e */ /* 0x001fc800000000ff */
[----:B------:R-:W-:Y:S01]  /*8110*/  PRMT R27, R0, 0x7610, R27 ;  /* 0x00007610001b7816 */ /* 0x000fe2000000001b */
[----:B------:R-:W-:Y:S06]  /*8120*/  BRA `(.L_x_15881) ;  /* 0x0000000c00847947 */ /* 0x000fec0003800000 */
.L_x_15877:
        /* <DEDUP_REMOVED lines=9> */
.L_x_15885:
[----:B------:R1:W5:Y:S01]  /*81c0*/  LDG.E.U16 R27, desc[UR36][R4.64] ;  /* 0x00000024041b7981 */ /* 0x000362000c1e1500 */
[----:B------:R-:W-:Y:S05]  /*81d0*/  BRA `(.L_x_15881) ;  /* 0x0000000c00587947 */ /* 0x000fea0003800000 */
.L_x_15884:
        /* <DEDUP_REMOVED lines=9> */
.L_x_15887:
[----:B------:R0:W5:Y:S01]  /*8270*/  LDG.E.U16 R27, desc[UR36][R4.64] ;  /* 0x00000024041b7981 */ /* 0x000162000c1e1500 */
[----:B------:R-:W-:Y:S05]  /*8280*/  BRA `(.L_x_15881) ;  /* 0x0000000c002c7947 */ /* 0x000fea0003800000 */
.L_x_15886:
        /* <DEDUP_REMOVED lines=13> */
.L_x_15876:
        /* <DEDUP_REMOVED lines=14> */
.L_x_15890:
        /* <DEDUP_REMOVED lines=13> */
.L_x_15889:
        /* <DEDUP_REMOVED lines=27> */
.L_x_15892:
        /* <DEDUP_REMOVED lines=15> */
.L_x_15891:
[----:B------:R-:W2:Y:S02]  /*87b0*/  LDG.E.U16 R0, desc[UR36][R4.64] ;  /* 0x0000002404007981 */ /* 0x000ea4000c1e1500 */
[----:B--2---:R-:W-:-:S05]  /*87c0*/  IMAD.U32 R0, R0, 0x10000, RZ ;  /* 0x0001000000007824 */ /* 0x004fca00078e00ff */
[----:B------:R-:W-:-:S04]  /*87d0*/  F2FP.F16.F32.PACK_AB R0, RZ, R0 ;  /* 0x00000000ff00723e */ /* 0x000fc800000000ff */
[----:B------:R-:W-:Y:S01]  /*87e0*/  PRMT R27, R0, 0x7610, R27 ;  /* 0x00007610001b7816 */ /* 0x000fe2000000001b */
[----:B------:R-:W-:Y:S06]  /*87f0*/  BRA `(.L_x_15881) ;  /* 0x0000000400d07947 */ /* 0x000fec0003800000 */
.L_x_15888:
        /* <DEDUP_REMOVED lines=13> */
.L_x_15895:
        /* <DEDUP_REMOVED lines=21> */
.L_x_15899:
[----:B------:R-:W-:Y:S05]  /*8a20*/  BSYNC.RECONVERGENT B1 ;  /* 0x0000000000017941 */ /* 0x000fea0003800200 */
.L_x_15898:
[----:B------:R-:W-:Y:S01]  /*8a30*/  IMAD.SHL.U32 R0, R0, 0x100000, RZ ;  /* 0x0010000000007824 */ /* 0x000fe200078e00ff */
[----:B------:R-:W-:-:S04]  /*8a40*/  LEA R3, R3, 0x3b800000, 0x17 ;  /* 0x3b80000003037811 */ /* 0x000fc800078eb8ff */
[----:B------:R-:W-:-:S07]  /*8a50*/  LOP3.LUT R0, R3, R0, R7, 0xfe, !PT ;  /* 0x0000000003007212 */ /* 0x000fce00078efe07 */
.L_x_15897:
[----:B------:R-:W-:Y:S05]  /*8a60*/  BSYNC.RECONVERGENT B0 ;  /* 0x0000000000007941 */ /* 0x000fea0003800200 */
.L_x_15896:
[----:B------:R-:W-:-:S04]  /*8a70*/  F2FP.F16.F32.PACK_AB R0, RZ, R0 ;  /* 0x00000000ff00723e */ /* 0x000fc800000000ff */
[----:B------:R-:W-:Y:S01]  /*8a80*/  PRMT R27, R0, 0x7610, R27 ;  /* 0x00007610001b7816 */ /* 0x000fe2000000001b */
[----:B------:R-:W-:Y:S06]  /*8a90*/  BRA `(.L_x_15881) ;  /* 0x0000000400287947 */ /* 0x000fec0003800000 */
.L_x_15894:
        /* <DEDUP_REMOVED lines=21> */
.L_x_15903:
[----:B------:R-:W-:Y:S05]  /*8bf0*/  BSYNC.RECONVERGENT B1 ;  /* 0x0000000000017941 */ /* 0x000fea0003800200 */
.L_x_15902:
[----:B------:R-:W-:Y:S01]  /*8c00*/  IMAD.SHL.U32 R0, R0, 0x200000, RZ ;  /* 0x0020000000007824 */ /* 0x000fe200078e00ff */
[----:B------:R-:W-:-:S04]  /*8c10*/  LEA R3, R3, 0x37800000, 0x17 ;  /* 0x3780000003037811 */ /* 0x000fc800078eb8ff */
[----:B------:R-:W-:-:S07]  /*8c20*/  LOP3.LUT R0, R3, R0, R7, 0xfe, !PT ;  /* 0x0000000003007212 */ /* 0x000fce00078efe07 */
.L_x_15901:
[----:B------:R-:W-:Y:S05]  /*8c30*/  BSYNC.RECONVERGENT B0 ;  /* 0x0000000000007941 */ /* 0x000fea0003800200 */
.L_x_15900:
[----:B------:R-:W-:-:S04]  /*8c40*/  F2FP.F16.F32.PACK_AB R0, RZ, R0 ;  /* 0x00000000ff00723e */ /* 0x000fc800000000ff */
[----:B------:R-:W-:Y:S01]  /*8c50*/  PRMT R27, R0, 0x7610, R27 ;  /* 0x00007610001b7816 */ /* 0x000fe2000000001b */
[----:B------:R-:W-:Y:S06]  /*8c60*/  BRA `(.L_x_15881) ;  /* 0x0000000000b47947 */ /* 0x000fec0003800000 */
.L_x_15893:
        /* <DEDUP_REMOVED lines=14> */
.L_x_15907:
[----:B------:R-:W-:Y:S05]  /*8d50*/  BSYNC.RECONVERGENT B0 ;  /* 0x0000000000007941 */ /* 0x000fea0003800200 */
.L_x_15906:
[----:B------:R-:W-:-:S04]  /*8d60*/  F2FP.F16.F32.PACK_AB R0, RZ, R0 ;  /* 0x00000000ff00723e */ /* 0x000fc800000000ff */
[----:B------:R-:W-:Y:S01]  /*8d70*/  PRMT R27, R0, 0x7610, R27 ;  /* 0x00007610001b7816 */ /* 0x000fe2000000001b */
[----:B------:R-:W-:Y:S06]  /*8d80*/  BRA `(.L_x_15881) ;  /* 0x00000000006c7947 */ /* 0x000fec0003800000 */
.L_x_15880:
        /* <DEDUP_REMOVED lines=16> */
.L_x_15908:
[----:B------:R-:W-:Y:S01]  /*8e90*/  PRMT R27, RZ, 0x7610, R27 ;  /* 0x00007610ff1b7816 */ /* 0x000fe2000000001b */
[----:B------:R-:W-:Y:S06]  /*8ea0*/  BRA `(.L_x_15881) ;  /* 0x0000000000247947 */ /* 0x000fec0003800000 */
.L_x_15905:
[----:B------:R-:W2:Y:S02]  /*8eb0*/  LDG.E.64 R4, desc[UR36][R4.64] ;  /* 0x0000002404047981 */ /* 0x000ea4000c1e1b00 */
[----:B--2---:R-:W0:Y:S02]  /*8ec0*/  I2F.U64 R0, R4 ;  /* 0x0000000400007312 */ /* 0x004e240000301000 */
[----:B0-----:R-:W-:-:S04]  /*8ed0*/  F2FP.F16.F32.PACK_AB R0, RZ, R0 ;  /* 0x00000000ff00723e */ /* 0x001fc800000000ff */
[----:B------:R-:W-:Y:S01]  /*8ee0*/  PRMT R27, R0, 0x7610, R27 ;  /* 0x00007610001b7816 */ /* 0x000fe2000000001b */
[----:B------:R-:W-:Y:S06]  /*8ef0*/  BRA `(.L_x_15881) ;  /* 0x0000000000107947 */ /* 0x000fec0003800000 */
.L_x_15904:
[----:B------:R-:W2:Y:S02]  /*8f00*/  LDG.E R4, desc[UR36][R4.64] ;  /* 0x0000002404047981 */ /* 0x000ea4000c1e1900 */
[----:B--2---:R-:W-:-:S04]  /*8f10*/  I2FP.F32.U32 R0, R4 ;  /* 0x0000000400007245 */ /* 0x004fc80000201000 */
[----:B------:R-:W-:-:S04]  /*8f20*/  F2FP.F16.F32.PACK_AB R0, RZ, R0 ;  /* 0x00000000ff00723e */ /* 0x000fc800000000ff */
[----:B------:R-:W-:-:S07]  /*8f30*/  PRMT R27, R0, 0x7610, R27 ;  /* 0x00007610001b7816 */ /* 0x000fce000000001b */
.L_x_15881:
        /* <DEDUP_REMOVED lines=20> */
.L_x_15913:
[----:B------:R-:W2:Y:S02]  /*9080*/  LDG.E.U8 R4, desc[UR36][R4.64] ;  /* 0x0000002404047981 */ /* 0x000ea4000c1e1100 */
[----:B--2---:R-:W-:Y:S01]  /*9090*/  I2FP.F32.U32 R25, R4 ;  /* 0x0000000400197245 */ /* 0x004fe20000201000 */
[----:B------:R-:W-:Y:S06]  /*90a0*/  BRA `(.L_x_15915) ;  /* 0x0000000c00447947 */ /* 0x000fec0003800000 */
.L_x_15912:
        /* <DEDUP_REMOVED lines=9> */
.L_x_15917:
[----:B------:R-:W2:Y:S02]  /*9140*/  LDG.E R4, desc[UR36][R4.64] ;  /* 0x0000002404047981 */ /* 0x000ea4000c1e1900 */
[----:B--2---:R-:W-:Y:S01]  /*9150*/  I2FP.F32.S32 R25, R4 ;  /* 0x0000000400197245 */ /* 0x004fe20000201400 */
[----:B------:R-:W-:Y:S06]  /*9160*/  BRA `(.L_x_15915) ;  /* 0x0000000c00147947 */ /* 0x000fec0003800000 */
.L_x_15916:
[----:B------:R-:W2:Y:S02]  /*9170*/  LDG.E.U16 R4, desc[UR36][R4.64] ;  /* 0x0000002404047981 */ /* 0x000ea4000c1e1500 */
[----:B--2---:R2:W0:Y:S01]  /*9180*/  I2F.S16 R25, R4 ;  /* 0x0000000400197306 */ /* 0x0044220000101400 */
[----:B------:R-:W-:Y:S05]  /*9190*/  BRA `(.L_x_15915) ;  /* 0x0000000c00087947 */ /* 0x000fea0003800000 */
.L_x_15911:
        /* <DEDUP_REMOVED lines=8> */
.L_x_15919:
[----:B------:R-:W2:Y:S02]  /*9220*/  LDG.E.U16 R4, desc[UR36][R4.64] ;  /* 0x0000002404047981 */ /* 0x000ea4000c1e1500 */
[----:B--2---:R-:W-:Y:S01]  /*9230*/  HADD2.F32 R25, -RZ, R4.H0_H0 ;  /* 0x20000004ff197230 */ /* 0x004fe20000004100 */
[----:B------:R-:W-:Y:S06]  /*9240*/  BRA `(.L_x_15915) ;  /* 0x0000000800dc7947 */ /* 0x000fec0003800000 */
.L_x_15918:
        /* <DEDUP_REMOVED lines=8> */
.L_x_15921:
[----:B------:R-:W2:Y:S02]  /*92d0*/  LDG.E.U16 R4, desc[UR36][R4.64] ;  /* 0x0000002404047981 */ /* 0x000ea4000c1e1500 */
[----:B--2---:R-:W-:Y:S01]  /*92e0*/  HADD2.F32 R25, -RZ, R4.H0_H0 ;  /* 0x20000004ff197230 */ /* 0x004fe20000004100 */
[----:B------:R-:W-:Y:S06]  /*92f0*/  BRA `(.L_x_15915) ;  /* 0x0000000800b07947 */ /* 0x000fec0003800000 */
.L_x_15920:
        /* <DEDUP_REMOVED lines=11> */
.L_x_15910:
        /* <DEDUP_REMOVED lines=12> */
.L_x_15924:
        /* <DEDUP_REMOVED lines=11> */
.L_x_15923:
        /* <DEDUP_REMOVED lines=25> */
.L_x_15926:
        /* <DEDUP_REMOVED lines=12> */
.L_x_15925:
[----:B------:R-:W2:Y:S02]  /*9770*/  LDG.E.U16 R4, desc[UR36][R4.64] ;  /* 0x0000002404047981 */ /* 0x000ea4000c1e1500 */
[----:B--2---:R-:W-:Y:S01]  /*9780*/  IMAD.U32 R25, R4, 0x10000, RZ ;  /* 0x0001000004197824 */ /* 0x004fe200078e00ff */
[----:B------:R-:W-:Y:S06]  /*9790*/  BRA `(.L_x_15915) ;  /* 0x0000000400887947 */ /* 0x000fec0003800000 */
.L_x_15922:
        /* <DEDUP_REMOVED lines=11> */
.L_x_15929:
        /* <DEDUP_REMOVED lines=20> */
.L_x_15931:
[----:B------:R-:W-:Y:S05]  /*9990*/  BSYNC.RECONVERGENT B0 ;  /* 0x0000000000007941 */ /* 0x000fea0003800200 */
.L_x_15930:
[----:B------:R-:W-:Y:S01]  /*99a0*/  IMAD.SHL.U32 R0, R0, 0x100000, RZ ;  /* 0x0010000000007824 */ /* 0x000fe200078e00ff */
[----:B------:R-:W-:-:S04]  /*99b0*/  LEA R3, R3, 0x3b800000, 0x17 ;  /* 0x3b80000003037811 */ /* 0x000fc800078eb8ff */
[----:B------:R-:W-:Y:S01]  /*99c0*/  LOP3.LUT R25, R3, R0, R25, 0xfe, !PT ;  /* 0x0000000003197212 */ /* 0x000fe200078efe19 */
[----:B------:R-:W-:Y:S06]  /*99d0*/  BRA `(.L_x_15915) ;  /* 0x0000000000f87947 */ /* 0x000fec0003800000 */
.L_x_15928:
        /* <DEDUP_REMOVED lines=20> */
.L_x_15933:
[----:B------:R-:W-:Y:S05]  /*9b20*/  BSYNC.RECONVERGENT B0 ;  /* 0x0000000000007941 */ /* 0x000fea0003800200 */
.L_x_15932:
[----:B------:R-:W-:Y:S01]  /*9b30*/  IMAD.SHL.U32 R0, R0, 0x200000, RZ ;  /* 0x0020000000007824 */ /* 0x000fe200078e00ff */
[----:B------:R-:W-:-:S04]  /*9b40*/  LEA R3, R3, 0x37800000, 0x17 ;  /* 0x3780000003037811 */ /* 0x000fc800078eb8ff */
[----:B------:R-:W-:Y:S01]  /*9b50*/  LOP3.LUT R25, R3, R0, R25, 0xfe, !PT ;  /* 0x0000000003197212 */ /* 0x000fe200078efe19 */
[----:B------:R-:W-:Y:S06]  /*9b60*/  BRA `(.L_x_15915) ;  /* 0x0000000000947947 */ /* 0x000fec0003800000 */
.L_x_15927:
        /* <DEDUP_REMOVED lines=14> */
.L_x_15914:
        /* <DEDUP_REMOVED lines=16> */
.L_x_15936:
[----:B------:R-:W-:Y:S01]  /*9d50*/  IMAD.MOV.U32 R25, RZ, RZ, RZ ;  /* 0x000000ffff197224 */ /* 0x000fe200078e00ff */
[----:B------:R-:W-:Y:S06]  /*9d60*/  BRA `(.L_x_15915) ;  /* 0x0000000000147947 */ /* 0x000fec0003800000 */
.L_x_15935:
[----:B------:R-:W2:Y:S02]  /*9d70*/  LDG.E.64 R4, desc[UR36][R4.64] ;  /* 0x0000002404047981 */ /* 0x000ea4000c1e1b00 */
[----:B--2---:R0:W1:Y:S02]  /*9d80*/  I2F.U64 R25, R4 ;  /* 0x0000000400197312 */ /* 0x0040640000301000 */
[----:B01----:R-:W-:Y:S05]  /*9d90*/  BRA `(.L_x_15915) ;  /* 0x0000000000087947 */ /* 0x003fea0003800000 */
.L_x_15934:
[----:B------:R-:W2:Y:S02]  /*9da0*/  LDG.E R4, desc[UR36][R4.64] ;  /* 0x0000002404047981 */ /* 0x000ea4000c1e1900 */
[----:B--2---:R-:W-:-:S07]  /*9db0*/  I2FP.F32.U32 R25, R4 ;  /* 0x0000000400197245 */ /* 0x004fce0000201000 */
.L_x_15915:
[----:B------:R-:W-:Y:S05]  /*9dc0*/  BSYNC.RECONVERGENT B6 ;  /* 0x0000000000067941 */ /* 0x000fea0003800200 */
.L_x_15909:
        /* <DEDUP_REMOVED lines=20> */
.L_x_15941:
[----:B------:R-:W2:Y:S02]  /*9f10*/  LDG.E.U8 R4, desc[UR36][R4.64] ;  /* 0x0000002404047981 */ /* 0x000ea4000c1e1100 */
[----:B--2---:R-:W-:Y:S01]  /*9f20*/  I2FP.F32.U32 R28, R4 ;  /* 0x00000004001c7245 */ /* 0x004fe20000201000 */
[----:B------:R-:W-:Y:S06]  /*9f30*/  BRA `(.L_x_15943) ;  /* 0x0000000c00487947 */ /* 0x000fec0003800000 */
.L_x_15940:
        /* <DEDUP_REMOVED lines=9> */
.L_x_15945:
[----:B------:R-:W2:Y:S02]  /*9fd0*/  LDG.E R4, desc[UR36][R4.64] ;  /* 0x0000002404047981 */ /* 0x000ea4000c1e1900 */
[----:B--2---:R-:W-:Y:S01]  /*9fe0*/  I2FP.F32.S32 R28, R4 ;  /* 0x00000004001c7245 */ /* 0x004fe20000201400 */
[----:B------:R-:W-:Y:S06]  /*9ff0*/  BRA `(.L_x_15943) ;  /* 0x0000000c00187947 */ /* 0x000fec0003800000 */
.L_x_15944:
[----:B------:R-:W2:Y:S02]  /*a000*/  LDG.E.U16 R4, desc[UR36][R4.64] ;  /* 0x0000002404047981 */ /* 0x000ea4000c1e1500 */
[----:B--2---:R0:W1:Y:S01]  /*a010*/  I2F.S16 R28, R4 ;  /* 0x00000004001c7306 */ /* 0x0040620000101400 */
[----:B------:R-:W-:Y:S05]  /*a020*/  BRA `(.L_x_15943) ;  /* 0x0000000c000c7947 */ /* 0x000fea0003800000 */
.L_x_15939:
        /* <DEDUP_REMOVED lines=8> */
.L_x_15947:
[----:B------:R-:W2:Y:S02]  /*a0b0*/  LDG.E.U16 R4, desc[UR36][R4.64] ;  /* 0x0000002404047981 */ /* 0x000ea4000c1e1500 */
[----:B--2---:R-:W-:Y:S01]  /*a0c0*/  HADD2.F32 R28, -RZ, R4.H0_H0 ;  /* 0x20000004ff1c7230 */ /* 0x004fe20000004100 */
[----:B------:R-:W-:Y:S06]  /*a0d0*/  BRA `(.L_x_15943) ;  /* 0x0000000800e07947 */ /* 0x000fec0003800000 */
.L_x_15946:
        /* <DEDUP_REMOVED lines=8> */
.L_x_15949:
[----:B------:R-:W2:Y:S02]  /*a160*/  LDG.E.U16 R4, desc[UR36][R4.64] ;  /* 0x0000002404047981 */ /* 0x000ea4000c1e1500 */
[----:B--2---:R-:W-:Y:S01]  /*a170*/  HADD2.F32 R28, -RZ, R4.H0_H0 ;  /* 0x20000004ff1c7230 */ /* 0x004fe20000004100 */
[----:B------:R-:W-:Y:S06]  /*a180*/  BRA `(.L_x_15943) ;  /* 0x0000000800b47947 */ /* 0x000fec0003800000 */
.L_x_15948:
        /* <DEDUP_REMOVED lines=11> */
.L_x_15938:
        /* <DEDUP_REMOVED lines=12> */
.L_x_15952:
        /* <DEDUP_REMOVED lines=11> */
.L_x_15951:
        /* <DEDUP_REMOVED lines=25> */
.L_x_15954:
        /* <DEDUP_REMOVED lines=13> */
.L_x_15953:
[----:B------:R-:W2:Y:S02]  /*a610*/  LDG.E.U16 R4, desc[UR36][R4.64] ;  /* 0x0000002404047981 */ /* 0x000ea4000c1e1500 */
[----:B--2---:R-:W-:Y:S01]  /*a620*/  IMAD.U32 R28, R4, 0x10000, RZ ;  /* 0x00010000041c7824 */ /* 0x004fe200078e00ff */
[----:B------:R-:W-:Y:S06]  /*a630*/  BRA `(.L_x_15943) ;  /* 0x0000000400887947 */ /* 0x000fec0003800000 */
.L_x_15950:
        /* <DEDUP_REMOVED lines=11> */
.L_x_15957:
        /* <DEDUP_REMOVED lines=20> */
.L_x_15959:
[----:B------:R-:W-:Y:S05]  /*a830*/  BSYNC.RECONVERGENT B0 ;  /* 0x0000000000007941 */ /* 0x000fea0003800200 */
.L_x_15958:
[----:B------:R-:W-:Y:S01]  /*a840*/  IMAD.SHL.U32 R0, R0, 0x100000, RZ ;  /* 0x0010000000007824 */ /* 0x000fe200078e00ff */
[----:B------:R-:W-:-:S04]  /*a850*/  LEA R3, R3, 0x3b800000, 0x17 ;  /* 0x3b80000003037811 */ /* 0x000fc800078eb8ff */
[----:B------:R-:W-:Y:S01]  /*a860*/  LOP3.LUT R28, R3, R0, R7, 0xfe, !PT ;  /* 0x00000000031c7212 */ /* 0x000fe200078efe07 */
[----:B------:R-:W-:Y:S06]  /*a870*/  BRA `(.L_x_15943) ;  /* 0x0000000000f87947 */ /* 0x000fec0003800000 */
.L_x_15956:
        /* <DEDUP_REMOVED lines=20> */
.L_x_15961:
[----:B------:R-:W-:Y:S05]  /*a9c0*/  BSYNC.RECONVERGENT B0 ;  /* 0x0000000000007941 */ /* 0x000fea0003800200 */
.L_x_15960:
[----:B------:R-:W-:Y:S01]  /*a9d0*/  IMAD.SHL.U32 R0, R0, 0x200000, RZ ;  /* 0x0020000000007824 */ /* 0x000fe200078e00ff */
[----:B------:R-:W-:-:S04]  /*a9e0*/  LEA R3, R3, 0x37800000, 0x17 ;  /* 0x3780000003037811 */ /* 0x000fc800078eb8ff */
[----:B------:R-:W-:Y:S01]  /*a9f0*/  LOP3.LUT R28, R3, R0, R7, 0xfe, !PT ;  /* 0x00000000031c7212 */ /* 0x000fe200078efe07 */
[----:B------:R-:W-:Y:S06]  /*aa00*/  BRA `(.L_x_15943) ;  /* 0x0000000000947947 */ /* 0x000fec0003800000 */
.L_x_15955:
        /* <DEDUP_REMOVED lines=14> */
.L_x_15942:
        /* <DEDUP_REMOVED lines=16> */
.L_x_15964:
[----:B------:R-:W-:Y:S01]  /*abf0*/  IMAD.MOV.U32 R28, RZ, RZ, RZ ;  /* 0x000000ffff1c7224 */ /* 0x000fe200078e00ff */
[----:B------:R-:W-:Y:S06]  /*ac00*/  BRA `(.L_x_15943) ;  /* 0x0000000000147947 */ /* 0x000fec0003800000 */
.L_x_15963:
[----:B------:R-:W2:Y:S02]  /*ac10*/  LDG.E.64 R28, desc[UR36][R4.64] ;  /* 0x00000024041c7981 */ /* 0x000ea4000c1e1b00 */
[----:B--2---:R0:W1:Y:S02]  /*ac20*/  I2F.U64 R28, R28 ;  /* 0x0000001c001c7312 */ /* 0x0040640000301000 */
[----:B01----:R-:W-:Y:S05]  /*ac30*/  BRA `(.L_x_15943) ;  /* 0x0000000000087947 */ /* 0x003fea0003800000 */
.L_x_15962:
[----:B------:R-:W2:Y:S02]  /*ac40*/  LDG.E R4, desc[UR36][R4.64] ;  /* 0x0000002404047981 */ /* 0x000ea4000c1e1900 */
[----:B--2---:R-:W-:-:S07]  /*ac50*/  I2FP.F32.U32 R28, R4 ;  /* 0x00000004001c7245 */ /* 0x004fce0000201000 */
.L_x_15943:
[----:B------:R-:W-:Y:S05]  /*ac60*/  BSYNC.RECONVERGENT B6 ;  /* 0x0000000000067941 */ /* 0x000fea0003800200 */
.L_x_15937:
        /* <DEDUP_REMOVED lines=20> */
.L_x_15969:
[----:B------:R-:W2:Y:S02]  /*adb0*/  LDG.E.U8 R4, desc[UR36][R4.64] ;  /* 0x0000002404047981 */ /* 0x000ea4000c1e1100 */
[----:B--2---:R-:W-:Y:S01]  /*adc0*/  I2FP.F32.U32 R30, R4 ;  /* 0x00000004001e7245 */ /* 0x004fe20000201000 */
[----:B------:R-:W-:Y:S06]  /*add0*/  BRA `(.L_x_15971) ;  /* 0x0000000c00487947 */ /* 0x000fec0003800000 */
.L_x_15968:
        /* <DEDUP_REMOVED lines=9> */
.L_x_15973:
[----:B------:R-:W2:Y:S02]  /*ae70*/  LDG.E R4, desc[UR36][R4.64] ;  /* 0x0000002404047981 */ /* 0x000ea4000c1e1900 */
[----:B--2---:R-:W-:Y:S01]  /*ae80*/  I2FP.F32.S32 R30, R4 ;  /* 0x00000004001e7245 */ /* 0x004fe20000201400 */
[----:B------:R-:W-:Y:S06]  /*ae90*/  BRA `(.L_x_15971) ;  /* 0x0000000c00187947 */ /* 0x000fec0003800000 */
.L_x_15972:
[----:B------:R-:W2:Y:S02]  /*aea0*/  LDG.E.U16 R4, desc[UR36][R4.64] ;  /* 0x0000002404047981 */ /* 0x000ea4000c1e1500 */
[----:B--2---:R2:W0:Y:S01]  /*aeb0*/  I2F.S16 R30, R4 ;  /* 0x00000004001e7306 */ /* 0x0044220000101400 */
[----:B------:R-:W-:Y:S05]  /*aec0*/  BRA `(.L_x_15971) ;  /* 0x0000000c000c7947 */ /* 0x000fea0003800000 */
.L_x_15967:
        /* <DEDUP_REMOVED lines=8> */
.L_x_15975:
[----:B------:R-:W2:Y:S02]  /*af50*/  LDG.E.U16 R4, desc[UR36][R4.64] ;  /* 0x0000002404047981 */ /* 0x000ea4000c1e1500 */
[----:B--2---:R-:W-:Y:S01]  /*af60*/  HADD2.F32 R30, -RZ, R4.H0_H0 ;  /* 0x20000004ff1e7230 */ /* 0x004fe20000004100 */
[----:B------:R-:W-:Y:S06]  /*af70*/  BRA `(.L_x_15971) ;  /* 0x0000000800e07947 */ /* 0x000fec0003800000 */
.L_x_15974:
        /* <DEDUP_REMOVED lines=8> */
.L_x_15977:
[----:B------:R-:W2:Y:S02]  /*b000*/  LDG.E.U16 R4, desc[UR36][R4.64] ;  /* 0x0000002404047981 */ /* 0x000ea4000c1e1500 */
[----:B--2---:R-:W-:Y:S01]  /*b010*/  HADD2.F32 R30, -RZ, R4.H0_H0 ;  /* 0x20000004ff1e7230 */ /* 0x004fe20000004100 */
[----:B------:R-:W-:Y:S06]  /*b020*/  BRA `(.L_x_15971) ;  /* 0x0000000800b47947 */ /* 0x000fec0003800000 */
.L_x_15976:
        /* <DEDUP_REMOVED lines=11> */
.L_x_15966:
        /* <DEDUP_REMOVED lines=12> */
.L_x_15980:
        /* <DEDUP_REMOVED lines=11> */
.L_x_15979:
        /* <DEDUP_REMOVED lines=25> */
.L_x_15982:
        /* <DEDUP_REMOVED lines=13> */
.L_x_15981:
[----:B------:R-:W2:Y:S02]  /*b4b0*/  LDG.E.U16 R4, desc[UR36][R4.64] ;  /* 0x0000002404047981 */ /* 0x000ea4000c1e1500 */
[----:B--2---:R-:W-:Y:S01]  /*b4c0*/  IMAD.U32 R30, R4, 0x10000, RZ ;  /* 0x00010000041e7824 */ /* 0x004fe200078e00ff */
[----:B------:R-:W-:Y:S06]  /*b4d0*/  BRA `(.L_x_15971) ;  /* 0x0000000400887947 */ /* 0x000fec0003800000 */
.L_x_15978:
        /* <DEDUP_REMOVED lines=11> */
.L_x_15985:
        /* <DEDUP_REMOVED lines=20> */
.L_x_15987:
[----:B------:R-:W-:Y:S05]  /*b6d0*/  BSYNC.RECONVERGENT B0 ;  /* 0x0000000000007941 */ /* 0x000fea0003800200 */
.L_x_15986:
[----:B------:R-:W-:Y:S01]  /*b6e0*/  IMAD.SHL.U32 R0, R0, 0x100000, RZ ;  /* 0x0010000000007824 */ /* 0x000fe200078e00ff */
[----:B------:R-:W-:-:S04]  /*b6f0*/  LEA R3, R3, 0x3b800000, 0x17 ;  /* 0x3b80000003037811 */ /* 0x000fc800078eb8ff */
[----:B------:R-:W-:Y:S01]  /*b700*/  LOP3.LUT R30, R3, R0, R7, 0xfe, !PT ;  /* 0x00000000031e7212 */ /* 0x000fe200078efe07 */
[----:B------:R-:W-:Y:S06]  /*b710*/  BRA `(.L_x_15971) ;  /* 0x0000000000f87947 */ /* 0x000fec0003800000 */
.L_x_15984:
        /* <DEDUP_REMOVED lines=20> */
.L_x_15989:
[----:B------:R-:W-:Y:S05]  /*b860*/  BSYNC.RECONVERGENT B0 ;  /* 0x0000000000007941 */ /* 0x000fea0003800200 */
.L_x_15988:
[----:B------:R-:W-:Y:S01]  /*b870*/  IMAD.SHL.U32 R0, R0, 0x200000, RZ ;  /* 0x0020000000007824 */ /* 0x000fe200078e00ff */
[----:B------:R-:W-:-:S04]  /*b880*/  LEA R3, R3, 0x37800000, 0x17 ;  /* 0x3780000003037811 */ /* 0x000fc800078eb8ff */
[----:B------:R-:W-:Y:S01]  /*b890*/  LOP3.LUT R30, R3, R0, R7, 0xfe, !PT ;  /* 0x00000000031e7212 */ /* 0x000fe200078efe07 */
[----:B------:R-:W-:Y:S06]  /*b8a0*/  BRA `(.L_x_15971) ;  /* 0x0000000000947947 */ /* 0x000fec0003800000 */
.L_x_15983:
        /* <DEDUP_REMOVED lines=14> */
.L_x_15970:
        /* <DEDUP_REMOVED lines=16> */
.L_x_15992:
[----:B------:R-:W-:Y:S01]  /*ba90*/  IMAD.MOV.U32 R30, RZ, RZ, RZ ;  /* 0x000000ffff1e7224 */ /* 0x000fe200078e00ff */
[----:B------:R-:W-:Y:S06]  /*baa0*/  BRA `(.L_x_15971) ;  /* 0x0000000000147947 */ /* 0x000fec0003800000 */
.L_x_15991:
[----:B------:R-:W2:Y:S02]  /*bab0*/  LDG.E.64 R4, desc[UR36][R4.64] ;  /* 0x0000002404047981 */ /* 0x000ea4000c1e1b00 */
[----:B--2---:R0:W1:Y:S02]  /*bac0*/  I2F.U64 R30, R4 ;  /* 0x00000004001e7312 */ /* 0x0040640000301000 */
[----:B01----:R-:W-:Y:S05]  /*bad0*/  BRA `(.L_x_15971) ;  /* 0x0000000000087947 */ /* 0x003fea0003800000 */
.L_x_15990:
[----:B------:R-:W2:Y:S02]  /*bae0*/  LDG.E R4, desc[UR36][R4.64] ;  /* 0x0000002404047981 */ /* 0x000ea4000c1e1900 */
[----:B--2---:R-:W-:-:S07]  /*baf0*/  I2FP.F32.U32 R30, R4 ;  /* 0x00000004001e7245 */ /* 0x004fce0000201000 */
.L_x_15971:
[----:B------:R-:W-:Y:S05]  /*bb00*/  BSYNC.RECONVERGENT B6 ;  /* 0x0000000000067941 */ /* 0x000fea0003800200 */
.L_x_15965:
        /* <DEDUP_REMOVED lines=20> */
.L_x_15997:
[----:B------:R-:W2:Y:S02]  /*bc50*/  LDG.E.U8 R4, desc[UR36][R4.64] ;  /* 0x0000002404047981 */ /* 0x000ea4000c1e1100 */
[----:B--2---:R-:W-:Y:S01]  /*bc60*/  I2FP.F32.U32 R29, R4 ;  /* 0x00000004001d7245 */ /* 0x004fe20000201000 */
[----:B------:R-:W-:Y:S06]  /*bc70*/  BRA `(.L_x_15999) ;  /* 0x0000000c00447947 */ /* 0x000fec0003800000 */
.L_x_15996:
        /* <DEDUP_REMOVED lines=9> */
.L_x_16001:
[----:B------:R-:W2:Y:S02]  /*bd10*/  LDG.E R4, desc[UR36][R4.64] ;  /* 0x0000002404047981 */ /* 0x000ea4000c1e1900 */
[----:B--2---:R-:W-:Y:S01]  /*bd20*/  I2FP.F32.S32 R29, R4 ;  /* 0x00000004001d7245 */ /* 0x004fe20000201400 */
[----:B------:R-:W-:Y:S06]  /*bd30*/  BRA `(.L_x_15999) ;  /* 0x0000000c00147947 */ /* 0x000fec0003800000 */
.L_x_16000:
[----:B------:R-:W2:Y:S02]  /*bd40*/  LDG.E.U16 R4, desc[UR36][R4.64] ;  /* 0x0000002404047981 */ /* 0x000ea4000c1e1500 */
[----:B--2---:R2:W0:Y:S01]  /*bd50*/  I2F.S16 R29, R4 ;  /* 0x00000004001d7306 */ /* 0x0044220000101400 */
[----:B------:R-:W-:Y:S05]  /*bd60*/  BRA `(.L_x_15999) ;  /* 0x0000000c00087947 */ /* 0x000fea0003800000 */
.L_x_15995:
        /* <DEDUP_REMOVED lines=8> */
.L_x_16003:
[----:B------:R-:W2:Y:S02]  /*bdf0*/  LDG.E.U16 R4, desc[UR36][R4.64] ;  /* 0x0000002404047981 */ /* 0x000ea4000c1e1500 */
[----:B--2---:R-:W-:Y:S01]  /*be00*/  HADD2.F32 R29, -RZ, R4.H0_H0 ;  /* 0x20000004ff1d7230 */ /* 0x004fe20000004100 */
[----:B------:R-:W-:Y:S06]  /*be10*/  BRA `(.L_x_15999) ;  /* 0x0000000800dc7947 */ /* 0x000fec0003800000 */
.L_x_16002:
        /* <DEDUP_REMOVED lines=8> */
.L_x_16005:
[----:B------:R-:W2:Y:S02]  /*bea0*/  LDG.E.U16 R4, desc[UR36][R4.64] ;  /* 0x0000002404047981 */ /* 0x000ea4000c1e1500 */
[----:B--2---:R-:W-:Y:S01]  /*beb0*/  HADD2.F32 R29, -RZ, R4.H0_H0 ;  /* 0x20000004ff1d7230 */ /* 0x004fe20000004100 */
[----:B------:R-:W-:Y:S06]  /*bec0*/  BRA `(.L_x_15999) ;  /* 0x0000000800b07947 */ /* 0x000fec0003800000 */
.L_x_16004:
        /* <DEDUP_REMOVED lines=11> */
.L_x_15994:
        /* <DEDUP_REMOVED lines=12> */
.L_x_16008:
        /* <DEDUP_REMOVED lines=11> */
.L_x_16007:
        /* <DEDUP_REMOVED lines=25> */
.L_x_16010:
        /* <DEDUP_REMOVED lines=12> */
.L_x_16009:
[----:B------:R-:W2:Y:S02]  /*c340*/  LDG.E.U16 R4, desc[UR36][R4.64] ;  /* 0x0000002404047981 */ /* 0x000ea4000c1e1500 */
[----:B--2---:R-:W-:Y:S01]  /*c350*/  IMAD.U32 R29, R4, 0x10000, RZ ;  /* 0x00010000041d7824 */ /* 0x004fe200078e00ff */
[----:B------:R-:W-:Y:S06]  /*c360*/  BRA `(.L_x_15999) ;  /* 0x0000000400887947 */ /* 0x000fec0003800000 */
.L_x_16006:
        /* <DEDUP_REMOVED lines=11> */
.L_x_16013:
        /* <DEDUP_REMOVED lines=20> */
.L_x_16015:
[----:B------:R-:W-:Y:S05]  /*c560*/  BSYNC.RECONVERGENT B0 ;  /* 0x0000000000007941 */ /* 0x000fea0003800200 */
.L_x_16014:
[----:B------:R-:W-:Y:S01]  /*c570*/  IMAD.SHL.U32 R0, R0, 0x100000, RZ ;  /* 0x0010000000007824 */ /* 0x000fe200078e00ff */
[----:B------:R-:W-:-:S04]  /*c580*/  LEA R3, R3, 0x3b800000, 0x17 ;  /* 0x3b80000003037811 */ /* 0x000fc800078eb8ff */
[----:B------:R-:W-:Y:S01]  /*c590*/  LOP3.LUT R29, R3, R0, R29, 0xfe, !PT ;  /* 0x00000000031d7212 */ /* 0x000fe200078efe1d */
[----:B------:R-:W-:Y:S06]  /*c5a0*/  BRA `(.L_x_15999) ;  /* 0x0000000000f87947 */ /* 0x000fec0003800000 */
.L_x_16012:
        /* <DEDUP_REMOVED lines=20> */
.L_x_16017:
[----:B------:R-:W-:Y:S05]  /*c6f0*/  BSYNC.RECONVERGENT B0 ;  /* 0x0000000000007941 */ /* 0x000fea0003800200 */
.L_x_16016:
[----:B------:R-:W-:Y:S01]  /*c700*/  IMAD.SHL.U32 R0, R0, 0x200000, RZ ;  /* 0x0020000000007824 */ /* 0x000fe200078e00ff */
[----:B------:R-:W-:-:S04]  /*c710*/  LEA R3, R3, 0x37800000, 0x17 ;  /* 0x3780000003037811 */ /* 0x000fc800078eb8ff */
[----:B------:R-:W-:Y:S01]  /*c720*/  LOP3.LUT R29, R3, R0, R29, 0xfe, !PT ;  /* 0x00000000031d7212 */ /* 0x000fe200078efe1d */
[----:B------:R-:W-:Y:S06]  /*c730*/  BRA `(.L_x_15999) ;  /* 0x0000000000947947 */ /* 0x000fec0003800000 */
.L_x_16011:
        /* <DEDUP_REMOVED lines=14> */
.L_x_15998:
        /* <DEDUP_REMOVED lines=16> */
.L_x_16020:
[----:B------:R-:W-:Y:S01]  /*c920*/  IMAD.MOV.U32 R29, RZ, RZ, RZ ;  /* 0x000000ffff1d7224 */ /* 0x000fe200078e00ff */
[----:B------:R-:W-:Y:S06]  /*c930*/  BRA `(.L_x_15999) ;  /* 0x0000000000147947 */ /* 0x000fec0003800000 */
.L_x_16019:
[----:B------:R-:W2:Y:S02]  /*c940*/  LDG.E.64 R4, desc[UR36][R4.64] ;  /* 0x0000002404047981 */ /* 0x000ea4000c1e1b00 */
[----:B--2---:R0:W1:Y:S02]  /*c950*/  I2F.U64 R29, R4 ;  /* 0x00000004001d7312 */ /* 0x0040640000301000 */
[----:B01----:R-:W-:Y:S05]  /*c960*/  BRA `(.L_x_15999) ;  /* 0x0000000000087947 */ /* 0x003fea0003800000 */
.L_x_16018:
[----:B------:R-:W2:Y:S02]  /*c970*/  LDG.E R4, desc[UR36][R4.64] ;  /* 0x0000002404047981 */ /* 0x000ea4000c1e1900 */
[----:B--2---:R-:W-:-:S07]  /*c980*/  I2FP.F32.U32 R29, R4 ;  /* 0x00000004001d7245 */ /* 0x004fce0000201000 */
.L_x_15999:
[----:B------:R-:W-:Y:S05]  /*c990*/  BSYNC.RECONVERGENT B6 ;  /* 0x0000000000067941 */ /* 0x000fea0003800200 */
.L_x_15993:
        /* <DEDUP_REMOVED lines=20> */
.L_x_16025:
[----:B------:R-:W2:Y:S02]  /*cae0*/  LDG.E.U8 R4, desc[UR36][R4.64] ;  /* 0x0000002404047981 */ /* 0x000ea4000c1e1100 */
[----:B--2---:R-:W-:Y:S01]  /*caf0*/  I2FP.F32.U32 R31, R4 ;  /* 0x00000004001f7245 */ /* 0x004fe20000201000 */
[----:B------:R-:W-:Y:S06]  /*cb00*/  BRA `(.L_x_16027) ;  /* 0x0000000c00447947 */ /* 0x000fec0003800000 */
.L_x_16024:
        /* <DEDUP_REMOVED lines=9> */
.L_x_16029:
[----:B------:R-:W2:Y:S02]  /*cba0*/  LDG.E R4, desc[UR36][R4.64] ;  /* 0x0000002404047981 */ /* 0x000ea4000c1e1900 */
[----:B--2---:R-:W-:Y:S01]  /*cbb0*/  I2FP.F32.S32 R31, R4 ;  /* 0x00000004001f7245 */ /* 0x004fe20000201400 */
[----:B------:R-:W-:Y:S06]  /*cbc0*/  BRA `(.L_x_16027) ;  /* 0x0000000c00147947 */ /* 0x000fec0003800000 */
.L_x_16028:
[----:B------:R-:W2:Y:S02]  /*cbd0*/  LDG.E.U16 R4, desc[UR36][R4.64] ;  /* 0x0000002404047981 */ /* 0x000ea4000c1e1500 */
[----:B--2---:R0:W2:Y:S01]  /*cbe0*/  I2F.S16 R31, R4 ;  /* 0x00000004001f7306 */ /* 0x0040a20000101400 */
[----:B------:R-:W-:Y:S05]  /*cbf0*/  BRA `(.L_x_16027) ;  /* 0x0000000c00087947 */ /* 0x000fea0003800000 */
.L_x_16023:
        /* <DEDUP_REMOVED lines=8> */
.L_x_16031:
[----:B------:R-:W2:Y:S02]  /*cc80*/  LDG.E.U16 R4, desc[UR36][R4.64] ;  /* 0x0000002404047981 */ /* 0x000ea4000c1e1500 */
[----:B--2---:R-:W-:Y:S01]  /*cc90*/  HADD2.F32 R31, -RZ, R4.H0_H0 ;  /* 0x20000004ff1f7230 */ /* 0x004fe20000004100 */
[----:B------:R-:W-:Y:S06]  /*cca0*/  BRA `(.L_x_16027) ;  /* 0x0000000800dc7947 */ /* 0x000fec0003800000 */
.L_x_16030:
        /* <DEDUP_REMOVED lines=8> */
.L_x_16033:
[----:B------:R-:W2:Y:S02]  /*cd30*/  LDG.E.U16 R4, desc[UR36][R4.64] ;  /* 0x0000002404047981 */ /* 0x000ea4000c1e1500 */
[----:B--2---:R-:W-:Y:S01]  /*cd40*/  HADD2.F32 R31, -RZ, R4.H0_H0 ;  /* 0x20000004ff1f7230 */ /* 0x004fe20000004100 */
[----:B------:R-:W-:Y:S06]  /*cd50*/  BRA `(.L_x_16027) ;  /* 0x0000000800b07947 */ /* 0x000fec0003800000 */
.L_x_16032:
        /* <DEDUP_REMOVED lines=11> */
.L_x_16022:
        /* <DEDUP_REMOVED lines=12> */
.L_x_16036:
        /* <DEDUP_REMOVED lines=11> */
.L_x_16035:
        /* <DEDUP_REMOVED lines=25> */
.L_x_16038:
        /* <DEDUP_REMOVED lines=12> */
.L_x_16037:
[----:B------:R-:W2:Y:S02]  /*d1d0*/  LDG.E.U16 R4, desc[UR36][R4.64] ;  /* 0x0000002404047981 */ /* 0x000ea4000c1e1500 */
[----:B--2---:R-:W-:Y:S01]  /*d1e0*/  IMAD.U32 R31, R4, 0x10000, RZ ;  /* 0x00010000041f7824 */ /* 0x004fe200078e00ff */
[----:B------:R-:W-:Y:S06]  /*d1f0*/  BRA `(.L_x_16027) ;  /* 0x0000000400887947 */ /* 0x000fec0003800000 */
.L_x_16034:
        /* <DEDUP_REMOVED lines=11> */
.L_x_16041:
        /* <DEDUP_REMOVED lines=20> */
.L_x_16043:
[----:B------:R-:W-:Y:S05]  /*d3f0*/  BSYNC.RECONVERGENT B0 ;  /* 0x0000000000007941 */ /* 0x000fea0003800200 */
.L_x_16042:
[----:B------:R-:W-:Y:S01]  /*d400*/  IMAD.SHL.U32 R0, R0, 0x100000, RZ ;  /* 0x0010000000007824 */ /* 0x000fe200078e00ff */
[----:B------:R-:W-:-:S04]  /*d410*/  LEA R3, R3, 0x3b800000, 0x17 ;  /* 0x3b80000003037811 */ /* 0x000fc800078eb8ff */
[----:B------:R-:W-:Y:S01]  /*d420*/  LOP3.LUT R31, R3, R0, R31, 0xfe, !PT ;  /* 0x00000000031f7212 */ /* 0x000fe200078efe1f */
[----:B------:R-:W-:Y:S06]  /*d430*/  BRA `(.L_x_16027) ;  /* 0x0000000000f87947 */ /* 0x000fec0003800000 */
.L_x_16040:
        /* <DEDUP_REMOVED lines=20> */
.L_x_16045:
[----:B------:R-:W-:Y:S05]  /*d580*/  BSYNC.RECONVERGENT B0 ;  /* 0x0000000000007941 */ /* 0x000fea0003800200 */
.L_x_16044:
[----:B------:R-:W-:Y:S01]  /*d590*/  IMAD.SHL.U32 R0, R0, 0x200000, RZ ;  /* 0x0020000000007824 */ /* 0x000fe200078e00ff */
[----:B------:R-:W-:-:S04]  /*d5a0*/  LEA R3, R3, 0x37800000, 0x17 ;  /* 0x3780000003037811 */ /* 0x000fc800078eb8ff */
[----:B------:R-:W-:Y:S01]  /*d5b0*/  LOP3.LUT R31, R3, R0, R31, 0xfe, !PT ;  /* 0x00000000031f7212 */ /* 0x000fe200078efe1f */
[----:B------:R-:W-:Y:S06]  /*d5c0*/  BRA `(.L_x_16027) ;  /* 0x0000000000947947 */ /* 0x000fec0003800000 */
.L_x_16039:
        /* <DEDUP_REMOVED lines=14> */
.L_x_16026:
        /* <DEDUP_REMOVED lines=16> */
.L_x_16048:
[----:B------:R-:W-:Y:S01]  /*d7b0*/  IMAD.MOV.U32 R31, RZ, RZ, RZ ;  /* 0x000000ffff1f7224 */ /* 0x000fe200078e00ff */
[----:B------:R-:W-:Y:S06]  /*d7c0*/  BRA `(.L_x_16027) ;  /* 0x0000000000147947 */ /* 0x000fec0003800000 */
.L_x_16047:
[----:B------:R-:W2:Y:S02]  /*d7d0*/  LDG.E.64 R4, desc[UR36][R4.64] ;  /* 0x0000002404047981 */ /* 0x000ea4000c1e1b00 */
[----:B--2---:R0:W2:Y:S02]  /*d7e0*/  I2F.U64 R31, R4 ;  /* 0x00000004001f7312 */ /* 0x0040a40000301000 */
[----:B0-2---:R-:W-:Y:S05]  /*d7f0*/  BRA `(.L_x_16027) ;  /* 0x0000000000087947 */ /* 0x005fea0003800000 */
.L_x_16046:
[----:B------:R-:W2:Y:S02]  /*d800*/  LDG.E R4, desc[UR36][R4.64] ;  /* 0x0000002404047981 */ /* 0x000ea4000c1e1900 */
[----:B--2---:R-:W-:-:S07]  /*d810*/  I2FP.F32.U32 R31, R4 ;  /* 0x00000004001f7245 */ /* 0x004fce0000201000 */
.L_x_16027:
[----:B------:R-:W-:Y:S05]  /*d820*/  BSYNC.RECONVERGENT B6 ;  /* 0x0000000000067941 */ /* 0x000fea0003800200 */
.L_x_16021:
[----:B------:R-:W-:-:S07]  /*d830*/  VIADD R38, R38, 0x80 ;  /* 0x0000008026267836 */ /* 0x000fce0000000000 */
.L_x_15842:
[----:B------:R-:W-:Y:S05]  /*d840*/  BSYNC.RECONVERGENT B7 ;  /* 0x0000000000077941 */ /* 0x000fea0003800200 */
.L_x_15841:
        /* <DEDUP_REMOVED lines=31> */
.L_x_16054:
[----:B------:R-:W2:Y:S02]  /*da40*/  LDG.E.U8 R4, desc[UR36][R4.64] ;  /* 0x0000002404047981 */ /* 0x000ea4000c1e1100 */
[----:B--2---:R-:W-:-:S04]  /*da50*/  I2FP.F32.U32 R0, R4 ;  /* 0x0000000400007245 */ /* 0x004fc80000201000 */
[----:B------:R-:W-:-:S04]  /*da60*/  F2FP.F16.F32.PACK_AB R0, RZ, R0 ;  /* 0x00000000ff00723e */ /* 0x000fc800000000ff */
[----:B------:R-:W-:Y:S01]  /*da70*/  PRMT R33, R0, 0x7610, R33 ;  /* 0x0000761000217816 */ /* 0x000fe20000000021 */
[----:B------:R-:W-:Y:S06]  /*da80*/  BRA `(.L_x_16056) ;  /* 0x0000000c00d87947 */ /* 0x000fec0003800000 */
.L_x_16053:
        /* <DEDUP_REMOVED lines=11> */
.L_x_16058:
[----:B------:R-:W2:Y:S02]  /*db40*/  LDG.E R4, desc[UR36][R4.64] ;  /* 0x0000002404047981 */ /* 0x000ea4000c1e1900 */
[----:B--2---:R-:W-:-:S04]  /*db50*/  I2FP.F32.S32 R0, R4 ;  /* 0x0000000400007245 */ /* 0x004fc80000201400 */
[----:B------:R-:W-:-:S04]  /*db60*/  F2FP.F16.F32.PACK_AB R0, RZ, R0 ;  /* 0x00000000ff00723e */ /* 0x000fc800000000ff */
[----:B------:R-:W-:Y:S01]  /*db70*/  PRMT R33, R0, 0x7610, R33 ;  /* 0x0000761000217816 */ /* 0x000fe20000000021 */
[----:B------:R-:W-:Y:S06]  /*db80*/  BRA `(.L_x_16056) ;  /* 0x0000000c00987947 */ /* 0x000fec0003800000 */
.L_x_16057:
[----:B------:R-:W2:Y:S02]  /*db90*/  LDG.E.U16 R4, desc[UR36][R4.64] ;  /* 0x0000002404047981 */ /* 0x000ea4000c1e1500 */
[----:B--2---:R-:W0:Y:S02]  /*dba0*/  I2F.S16 R0, R4 ;  /* 0x0000000400007306 */ /* 0x004e240000101400 */
[----:B0-----:R-:W-:-:S04]  /*dbb0*/  F2FP.F16.F32.PACK_AB R0, RZ, R0 ;  /* 0x00000000ff00723e */ /* 0x001fc800000000ff */
[----:B------:R-:W-:Y:S01]  /*dbc0*/  PRMT R33, R0, 0x7610, R33 ;  /* 0x0000761000217816 */ /* 0x000fe20000000021 */
[----:B------:R-:W-:Y:S06]  /*dbd0*/  BRA `(.L_x_16056) ;  /* 0x0000000c00847947 */ /* 0x000fec0003800000 */
.L_x_16052:
        /* <DEDUP_REMOVED lines=9> */
.L_x_16060:
[----:B------:R0:W5:Y:S01]  /*dc70*/  LDG.E.U16 R33, desc[UR36][R4.64] ;  /* 0x0000002404217981 */ /* 0x000162000c1e1500 */
[----:B------:R-:W-:Y:S05]  /*dc80*/  BRA `(.L_x_16056) ;  /* 0x0000000c00587947 */ /* 0x000fea0003800000 */
.L_x_16059:
        /* <DEDUP_REMOVED lines=9> */
.L_x_16062:
[----:B------:R1:W5:Y:S01]  /*dd20*/  LDG.E.U16 R33, desc[UR36][R4.64] ;  /* 0x0000002404217981 */ /* 0x000362000c1e1500 */
[----:B------:R-:W-:Y:S05]  /*dd30*/  BRA `(.L_x_16056) ;  /* 0x0000000c002c7947 */ /* 0x000fea0003800000 */
.L_x_16061:
        /* <DEDUP_REMOVED lines=13> */
.L_x_16051:
        /* <DEDUP_REMOVED lines=14> */
.L_x_16065:
        /* <DEDUP_REMOVED lines=13> */
.L_x_16064:
        /* <DEDUP_REMOVED lines=27> */
.L_x_16067:
        /* <DEDUP_REMOVED lines=15> */
.L_x_16066:
[----:B------:R-:W2:Y:S02]  /*e260*/  LDG.E.U16 R0, desc[UR36][R4.64] ;  /* 0x0000002404007981 */ /* 0x000ea4000c1e1500 */
[----:B--2---:R-:W-:-:S05]  /*e270*/  IMAD.U32 R0, R0, 0x10000, RZ ;  /* 0x0001000000007824 */ /* 0x004fca00078e00ff */
[----:B------:R-:W-:-:S04]  /*e280*/  F2FP.F16.F32.PACK_AB R0, RZ, R0 ;  /* 0x00000000ff00723e */ /* 0x000fc800000000ff */
[----:B------:R-:W-:Y:S01]  /*e290*/  PRMT R33, R0, 0x7610, R33 ;  /* 0x0000761000217816 */ /* 0x000fe20000000021 */
[----:B------:R-:W-:Y:S06]  /*e2a0*/  BRA `(.L_x_16056) ;  /* 0x0000000400d07947 */ /* 0x000fec0003800000 */
.L_x_16063:
        /* <DEDUP_REMOVED lines=13> */
.L_x_16070:
        /* <DEDUP_REMOVED lines=21> */
.L_x_16074:
[----:B------:R-:W-:Y:S05]  /*e4d0*/  BSYNC.RECONVERGENT B1 ;  /* 0x0000000000017941 */ /* 0x000fea0003800200 */
.L_x_16073:
[----:B------:R-:W-:Y:S01]  /*e4e0*/  IMAD.SHL.U32 R0, R0, 0x100000, RZ ;  /* 0x0010000000007824 */ /* 0x000fe200078e00ff */
[----:B------:R-:W-:-:S04]  /*e4f0*/  LEA R3, R3, 0x3b800000, 0x17 ;  /* 0x3b80000003037811 */ /* 0x000fc800078eb8ff */
[----:B------:R-:W-:-:S07]  /*e500*/  LOP3.LUT R0, R3, R0, R7, 0xfe, !PT ;  /* 0x0000000003007212 */ /* 0x000fce00078efe07 */
.L_x_16072:
[----:B------:R-:W-:Y:S05]  /*e510*/  BSYNC.RECONVERGENT B0 ;  /* 0x0000000000007941 */ /* 0x000fea0003800200 */
.L_x_16071:
[----:B------:R-:W-:-:S04]  /*e520*/  F2FP.F16.F32.PACK_AB R0, RZ, R0 ;  /* 0x00000000ff00723e */ /* 0x000fc800000000ff */
[----:B------:R-:W-:Y:S01]  /*e530*/  PRMT R33, R0, 0x7610, R33 ;  /* 0x0000761000217816 */ /* 0x000fe20000000021 */
[----:B------:R-:W-:Y:S06]  /*e540*/  BRA `(.L_x_16056) ;  /* 0x0000000400287947 */ /* 0x000fec0003800000 */
.L_x_16069:
        /* <DEDUP_REMOVED lines=21> */
.L_x_16078:
[----:B------:R-:W-:Y:S05]  /*e6a0*/  BSYNC.RECONVERGENT B1 ;  /* 0x0000000000017941 */ /* 0x000fea0003800200 */
.L_x_16077:
[----:B------:R-:W-:Y:S01]  /*e6b0*/  IMAD.SHL.U32 R0, R0, 0x200000, RZ ;  /* 0x0020000000007824 */ /* 0x000fe200078e00ff */
[----:B------:R-:W-:-:S04]  /*e6c0*/  LEA R3, R3, 0x37800000, 0x17 ;  /* 0x3780000003037811 */ /* 0x000fc800078eb8ff */
[----:B------:R-:W-:-:S07]  /*e6d0*/  LOP3.LUT R0, R3, R0, R7, 0xfe, !PT ;  /* 0x0000000003007212 */ /* 0x000fce00078efe07 */
.L_x_16076:
[----:B------:R-:W-:Y:S05]  /*e6e0*/  BSYNC.RECONVERGENT B0 ;  /* 0x0000000000007941 */ /* 0x000fea0003800200 */
.L_x_16075:
[----:B------:R-:W-:-:S04]  /*e6f0*/  F2FP.F16.F32.PACK_AB R0, RZ, R0 ;  /* 0x00000000ff00723e */ /* 0x000fc800000000ff */
[----:B------:R-:W-:Y:S01]  /*e700*/  PRMT R33, R0, 0x7610, R33 ;  /* 0x0000761000217816 */ /* 0x000fe20000000021 */
[----:B------:R-:W-:Y:S06]  /*e710*/  BRA `(.L_x_16056) ;  /* 0x0000000000b47947 */ /* 0x000fec0003800000 */
.L_x_16068:
        /* <DEDUP_REMOVED lines=14> */
.L_x_16082:
[----:B------:R-:W-:Y:S05]  /*e800*/  BSYNC.RECONVERGENT B0 ;  /* 0x0000000000007941 */ /* 0x000fea0003800200 */
.L_x_16081:
[----:B------:R-:W-:-:S04]  /*e810*/  F2FP.F16.F32.PACK_AB R0, RZ, R0 ;  /* 0x00000000ff00723e */ /* 0x000fc800000000ff */
[----:B------:R-:W-:Y:S01]  /*e820*/  PRMT R33, R0, 0x7610, R33 ;  /* 0x0000761000217816 */ /* 0x000fe20000000021 */
[----:B------:R-:W-:Y:S06]  /*e830*/  BRA `(.L_x_16056) ;  /* 0x00000000006c7947 */ /* 0x000fec0003800000 */
.L_x_16055:
        /* <DEDUP_REMOVED lines=16> */
.L_x_16083:
[----:B------:R-:W-:Y:S01]  /*e940*/  PRMT R33, RZ, 0x7610, R33 ;  /* 0x00007610ff217816 */ /* 0x000fe20000000021 */
[----:B------:R-:W-:Y:S06]  /*e950*/  BRA `(.L_x_16056) ;  /* 0x0000000000247947 */ /* 0x000fec0003800000 */
.L_x_16080:
[----:B------:R-:W2:Y:S02]  /*e960*/  LDG.E.64 R4, desc[UR36][R4.64] ;  /* 0x0000002404047981 */ /* 0x000ea4000c1e1b00 */
[----:B--2---:R-:W0:Y:S02]  /*e970*/  I2F.U64 R0, R4 ;  /* 0x0000000400007312 */ /* 0x004e240000301000 */
[----:B0-----:R-:W-:-:S04]  /*e980*/  F2FP.F16.F32.PACK_AB R0, RZ, R0 ;  /* 0x00000000ff00723e */ /* 0x001fc800000000ff */
[----:B------:R-:W-:Y:S01]  /*e990*/  PRMT R33, R0, 0x7610, R33 ;  /* 0x0000761000217816 */ /* 0x000fe20000000021 */
[----:B------:R-:W-:Y:S06]  /*e9a0*/  BRA `(.L_x_16056) ;  /* 0x0000000000107947 */ /* 0x000fec0003800000 */
.L_x_16079:
[----:B------:R-:W2:Y:S02]  /*e9b0*/  LDG.E R4, desc[UR36][R4.64] ;  /* 0x0000002404047981 */ /* 0x000ea4000c1e1900 */
[----:B--2---:R-:W-:-:S04]  /*e9c0*/  I2FP.F32.U32 R0, R4 ;  /* 0x0000000400007245 */ /* 0x004fc80000201000 */
[----:B------:R-:W-:-:S04]  /*e9d0*/  F2FP.F16.F32.PACK_AB R0, RZ, R0 ;  /* 0x00000000ff00723e */ /* 0x000fc800000000ff */
[----:B------:R-:W-:-:S07]  /*e9e0*/  PRMT R33, R0, 0x7610, R33 ;  /* 0x0000761000217816 */ /* 0x000fce0000000021 */
.L_x_16056:
        /* <DEDUP_REMOVED lines=21> */
.L_x_16087:
[----:B------:R-:W2:Y:S02]  /*eb40*/  LDG.E.U8 R4, desc[UR36][R4.64] ;  /* 0x0000002404047981 */ /* 0x000ea4000c1e1100 */
[----:B--2---:R-:W-:-:S04]  /*eb50*/  I2FP.F32.U32 R0, R4 ;  /* 0x0000000400007245 */ /* 0x004fc80000201000 */
[----:B------:R-:W-:-:S04]  /*eb60*/  F2FP.F16.F32.PACK_AB R0, RZ, R0 ;  /* 0x00000000ff00723e */ /* 0x000fc800000000ff */
[----:B------:R-:W-:Y:S01]  /*eb70*/  PRMT R34, R0, 0x7610, R34 ;  /* 0x0000761000227816 */ /* 0x000fe20000000022 */
[----:B------:R-:W-:Y:S06]  /*eb80*/  BRA `(.L_x_16089) ;  /* 0x0000000c00d87947 */ /* 0x000fec0003800000 */
.L_x_16086:
        /* <DEDUP_REMOVED lines=11> */
.L_x_16091:
[----:B------:R-:W2:Y:S02]  /*ec40*/  LDG.E R4, desc[UR36][R4.64] ;  /* 0x0000002404047981 */ /* 0x000ea4000c1e1900 */
[----:B--2---:R-:W-:-:S04]  /*ec50*/  I2FP.F32.S32 R0, R4 ;  /* 0x0000000400007245 */ /* 0x004fc80000201400 */
[----:B------:R-:W-:-:S04]  /*ec60*/  F2FP.F16.F32.PACK_AB R0, RZ, R0 ;  /* 0x00000000ff00723e */ /* 0x000fc800000000ff */
[----:B------:R-:W-:Y:S01]  /*ec70*/  PRMT R34, R0, 0x7610, R34 ;  /* 0x0000761000227816 */ /* 0x000fe20000000022 */
[----:B------:R-:W-:Y:S06]  /*ec80*/  BRA `(.L_x_16089) ;  /* 0x0000000c00987947 */ /* 0x000fec0003800000 */
.L_x_16090:
[----:B------:R-:W2:Y:S02]  /*ec90*/  LDG.E.U16 R4, desc[UR36][R4.64] ;  /* 0x0000002404047981 */ /* 0x000ea4000c1e1500 */
[----:B--2---:R-:W0:Y:S02]  /*eca0*/  I2F.S16 R0, R4 ;  /* 0x0000000400007306 */ /* 0x004e240000101400 */
[----:B0-----:R-:W-:-:S04]  /*ecb0*/  F2FP.F16.F32.PACK_AB R0, RZ, R0 ;  /* 0x00000000ff00723e */ /* 0x001fc800000000ff */
[----:B------:R-:W-:Y:S01]  /*ecc0*/  PRMT R34, R0, 0x7610, R34 ;  /* 0x0000761000227816 */ /* 0x000fe20000000022 */
[----:B------:R-:W-:Y:S06]  /*ecd0*/  BRA `(.L_x_16089) ;  /* 0x0000000c00847947 */ /* 0x000fec0003800000 */
.L_x_16085:
        /* <DEDUP_REMOVED lines=9> */
.L_x_16093:
[----:B------:R0:W5:Y:S01]  /*ed70*/  LDG.E.U16 R34, desc[UR36][R4.64] ;  /* 0x0000002404227981 */ /* 0x000162000c1e1500 */
[----:B------:R-:W-:Y:S05]  /*ed80*/  BRA `(.L_x_16089) ;  /* 0x0000000c00587947 */ /* 0x000fea0003800000 */
.L_x_16092:
        /* <DEDUP_REMOVED lines=9> */
.L_x_16095:
[----:B------:R1:W5:Y:S01]  /*ee20*/  LDG.E.U16 R34, desc[UR36][R4.64] ;  /* 0x0000002404227981 */ /* 0x000362000c1e1500 */
[----:B------:R-:W-:Y:S05]  /*ee30*/  BRA `(.L_x_16089) ;  /* 0x0000000c002c7947 */ /* 0x000fea0003800000 */
.L_x_16094:
        /* <DEDUP_REMOVED lines=13> */
.L_x_16084:
        /* <DEDUP_REMOVED lines=14> */
.L_x_16098:
        /* <DEDUP_REMOVED lines=13> */
.L_x_16097:
        /* <DEDUP_REMOVED lines=27> */
.L_x_16100:
        /* <DEDUP_REMOVED lines=15> */
.L_x_16099:
[----:B------:R-:W2:Y:S02]  /*f360*/  LDG.E.U16 R0, desc[UR36][R4.64] ;  /* 0x0000002404007981 */ /* 0x000ea4000c1e1500 */
[----:B--2---:R-:W-:-:S05]  /*f370*/  IMAD.U32 R0, R0, 0x10000, RZ ;  /* 0x0001000000007824 */ /* 0x004fca00078e00ff */
[----:B------:R-:W-:-:S04]  /*f380*/  F2FP.F16.F32.PACK_AB R0, RZ, R0 ;  /* 0x00000000ff00723e */ /* 0x000fc800000000ff */
[----:B------:R-:W-:Y:S01]  /*f390*/  PRMT R34, R0, 0x7610, R34 ;  /* 0x0000761000227816 */ /* 0x000fe20000000022 */
[----:B------:R-:W-:Y:S06]  /*f3a0*/  BRA `(.L_x_16089) ;  /* 0x0000000400d07947 */ /* 0x000fec0003800000 */
.L_x_16096:
        /* <DEDUP_REMOVED lines=13> */
.L_x_16103:
        /* <DEDUP_REMOVED lines=21> */
.L_x_16107:
[----:B------:R-:W-:Y:S05]  /*f5d0*/  BSYNC.RECONVERGENT B1 ;  /* 0x0000000000017941 */ /* 0x000fea0003800200 */
.L_x_16106:
[----:B------:R-:W-:Y:S01]  /*f5e0*/  IMAD.SHL.U32 R0, R0, 0x100000, RZ ;  /* 0x0010000000007824 */ /* 0x000fe200078e00ff */
[----:B------:R-:W-:-:S04]  /*f5f0*/  LEA R3, R3, 0x3b800000, 0x17 ;  /* 0x3b80000003037811 */ /* 0x000fc800078eb8ff */
[----:B------:R-:W-:-:S07]  /*f600*/  LOP3.LUT R0, R3, R0, R7, 0xfe, !PT ;  /* 0x0000000003007212 */ /* 0x000fce00078efe07 */
.L_x_16105:
[----:B------:R-:W-:Y:S05]  /*f610*/  BSYNC.RECONVERGENT B0 ;  /* 0x0000000000007941 */ /* 0x000fea0003800200 */
.L_x_16104:
[----:B------:R-:W-:-:S04]  /*f620*/  F2FP.F16.F32.PACK_AB R0, RZ, R0 ;  /* 0x00000000ff00723e */ /* 0x000fc800000000ff */
[----:B------:R-:W-:Y:S01]  /*f630*/  PRMT R34, R0, 0x7610, R34 ;  /* 0x0000761000227816 */ /* 0x000fe20000000022 */
[----:B------:R-:W-:Y:S06]  /*f640*/  BRA `(.L_x_16089) ;  /* 0x0000000400287947 */ /* 0x000fec0003800000 */
.L_x_16102:
        /* <DEDUP_REMOVED lines=21> */
.L_x_16111:
[----:B------:R-:W-:Y:S05]  /*f7a0*/  BSYNC.RECONVERGENT B1 ;  /* 0x0000000000017941 */ /* 0x000fea0003800200 */
.L_x_16110:
[----:B------:R-:W-:Y:S01]  /*f7b0*/  IMAD.SHL.U32 R0, R0, 0x200000, RZ ;  /* 0x0020000000007824 */ /* 0x000fe200078e00ff */
[----:B------:R-:W-:-:S04]  /*f7c0*/  LEA R3, R3, 0x37800000, 0x17 ;  /* 0x3780000003037811 */ /* 0x000fc800078eb8ff */
[----:B------:R-:W-:-:S07]  /*f7d0*/  LOP3.LUT R0, R3, R0, R7, 0xfe, !PT ;  /* 0x0000000003007212 */ /* 0x000fce00078efe07 */
.L_x_16109:
[----:B------:R-:W-:Y:S05]  /*f7e0*/  BSYNC.RECONVERGENT B0 ;  /* 0x0000000000007941 */ /* 0x000fea0003800200 */
.L_x_16108:
[----:B------:R-:W-:-:S04]  /*f7f0*/  F2FP.F16.F32.PACK_AB R0, RZ, R0 ;  /* 0x00000000ff00723e */ /* 0x000fc800000000ff */
[----:B------:R-:W-:Y:S01]  /*f800*/  PRMT R34, R0, 0x7610, R34 ;  /* 0x0000761000227816 */ /* 0x000fe20000000022 */
[----:B------:R-:W-:Y:S06]  /*f810*/  BRA `(.L_x_16089) ;  /* 0x0000000000b47947 */ /* 0x000fec0003800000 */
.L_x_16101:
        /* <DEDUP_REMOVED lines=14> */
.L_x_16115:
[----:B------:R-:W-:Y:S05]  /*f900*/  BSYNC.RECONVERGENT B0 ;  /* 0x0000000000007941 */ /* 0x000fea0003800200 */
.L_x_16114:
[----:B------:R-:W-:-:S04]  /*f910*/  F2FP.F16.F32.PACK_AB R0, RZ, R0 ;  /* 0x00000000ff00723e */ /* 0x000fc800000000ff */
[----:B------:R-:W-:Y:S01]  /*f920*/  PRMT R34, R0, 0x7610, R34 ;  /* 0x0000761000227816 */ /* 0x000fe20000000022 */
[----:B------:R-:W-:Y:S06]  /*f930*/  BRA `(.L_x_16089) ;  /* 0x00000000006c7947 */ /* 0x000fec0003800000 */
.L_x_16088:
        /* <DEDUP_REMOVED lines=16> */
.L_x_16116:
[----:B------:R-:W-:Y:S01]  /*fa40*/  PRMT R34, RZ, 0x7610, R34 ;  /* 0x00007610ff227816 */ /* 0x000fe20000000022 */
[----:B------:R-:W-:Y:S06]  /*fa50*/  BRA `(.L_x_16089) ;  /* 0x0000000000247947 */ /* 0x000fec0003800000 */
.L_x_16113:
[----:B------:R-:W2:Y:S02]  /*fa60*/  LDG.E.64 R4, desc[UR36][R4.64] ;  /* 0x0000002404047981 */ /* 0x000ea4000c1e1b00 */
[----:B--2---:R-:W0:Y:S02]  /*fa70*/  I2F.U64 R0, R4 ;  /* 0x0000000400007312 */ /* 0x004e240000301000 */
[----:B0-----:R-:W-:-:S04]  /*fa80*/  F2FP.F16.F32.PACK_AB R0, RZ, R0 ;  /* 0x00000000ff00723e */ /* 0x001fc800000000ff */
[----:B------:R-:W-:Y:S01]  /*fa90*/  PRMT R34, R0, 0x7610, R34 ;  /* 0x0000761000227816 */ /* 0x000fe20000000022 */
[----:B------:R-:W-:Y:S06]  /*faa0*/  BRA `(.L_x_16089) ;  /* 0x0000000000107947 */ /* 0x000fec0003800000 */
.L_x_16112:
[----:B------:R-:W2:Y:S02]  /*fab0*/  LDG.E R4, desc[UR36][R4.64] ;  /* 0x0000002404047981 */ /* 0x000ea4000c1e1900 */
[----:B--2---:R-:W-:-:S04]  /*fac0*/  I2FP.F32.U32 R0, R4 ;  /* 0x0000000400007245 */ /* 0x004fc80000201000 */
[----:B------:R-:W-:-:S04]  /*fad0*/  F2FP.F16.F32.PACK_AB R0, RZ, R0 ;  /* 0x00000000ff00723e */ /* 0x000fc800000000ff */
[----:B------:R-:W-:-:S07]  /*fae0*/  PRMT R34, R0, 0x7610, R34 ;  /* 0x0000761000227816 */ /* 0x000fce0000000022 */
.L_x_16089:
        /* <DEDUP_REMOVED lines=20> */
.L_x_16121:
[----:B------:R-:W2:Y:S02]  /*fc30*/  LDG.E.U8 R4, desc[UR36][R4.64] ;  /* 0x0000002404047981 */ /* 0x000ea4000c1e1100 */
[----:B--2---:R-:W-:Y:S01]  /*fc40*/  I2FP.F32.U32 R32, R4 ;  /* 0x0000000400207245 */ /* 0x004fe20000201000 */
[----:B------:R-:W-:Y:S06]  /*fc50*/  BRA `(.L_x_16123) ;  /* 0x0000000c00487947 */ /* 0x000fec0003800000 */
.L_x_16120:
        /* <DEDUP_REMOVED lines=9> */
.L_x_16125:
[----:B------:R-:W2:Y:S02]  /*fcf0*/  LDG.E R4, desc[UR36][R4.64] ;  /* 0x0000002404047981 */ /* 0x000ea4000c1e1900 */
[----:B--2---:R-:W-:Y:S01]  /*fd00*/  I2FP.F32.S32 R32, R4 ;  /* 0x0000000400207245 */ /* 0x004fe20000201400 */
[----:B------:R-:W-:Y:S06]  /*fd10*/  BRA `(.L_x_16123) ;  /* 0x0000000c00187947 */ /* 0x000fec0003800000 */
.L_x_16124:
[----:B------:R-:W2:Y:S02]  /*fd20*/  LDG.E.U16 R4, desc[UR36][R4.64] ;  /* 0x0000002404047981 */ /* 0x000ea4000c1e1500 */
[----:B--2---:R0:W1:Y:S01]  /*fd30*/  I2F.S16 R32, R4 ;  /* 0x0000000400207306 */ /* 0x0040620000101400 */
[----:B------:R-:W-:Y:S05]  /*fd40*/  BRA `(.L_x_16123) ;  /* 0x0000000c000c7947 */ /* 0x000fea0003800000 */
.L_x_16119:
        /* <DEDUP_REMOVED lines=8> */
.L_x_16127:
[----:B------:R-:W2:Y:S02]  /*fdd0*/  LDG.E.U16 R4, desc[UR36][R4.64] ;  /* 0x0000002404047981 */ /* 0x000ea4000c1e1500 */
[----:B--2---:R-:W-:Y:S01]  /*fde0*/  HADD2.F32 R32, -RZ, R4.H0_H0 ;  /* 0x20000004ff207230 */ /* 0x004fe20000004100 */
[----:B------:R-:W-:Y:S06]  /*fdf0*/  BRA `(.L_x_16123) ;  /* 0x0000000800e07947 */ /* 0x000fec0003800000 */
.L_x_16126:
        /* <DEDUP_REMOVED lines=8> */
.L_x_16129:
[----:B------:R-:W2:Y:S02]  /*fe80*/  LDG.E.U16 R4, desc[UR36][R4.64] ;  /* 0x0000002404047981 */ /* 0x000ea4000c1e1500 */
[----:B--2---:R-:W-:Y:S01]  /*fe90*/  HADD2.F32 R32, -RZ, R4.H0_H0 ;  /* 0x20000004ff207230 */ /* 0x004fe20000004100 */
[----:B------:R-:W-:Y:S06]  /*fea0*/  BRA `(.L_x_16123) ;  /* 0x0000000800b47947 */ /* 0x000fec0003800000 */
.L_x_16128:
        /* <DEDUP_REMOVED lines=11> */
.L_x_16118:
        /* <DEDUP_REMOVED lines=12> */
.L_x_16132:
        /* <DEDUP_REMOVED lines=11> */
.L_x_16131:
        /* <DEDUP_REMOVED lines=25> */
.L_x_16134:
        /* <DEDUP_REMOVED lines=13> */
.L_x_16133:
[----:B------:R-:W2:Y:S02]  /*10330*/  LDG.E.U16 R4, desc[UR36][R4.64] ;  /* 0x0000002404047981 */ /* 0x000ea4000c1e1500 */
[----:B--2---:R-:W-:Y:S01]  /*10340*/  IMAD.U32 R32, R4, 0x10000, RZ ;  /* 0x0001000004207824 */ /* 0x004fe200078e00ff */
[----:B------:R-:W-:Y:S06]  /*10350*/  BRA `(.L_x_16123) ;  /* 0x0000000400887947 */ /* 0x000fec0003800000 */
.L_x_16130:
        /* <DEDUP_REMOVED lines=11> */
.L_x_16137:
        /* <DEDUP_REMOVED lines=20> */
.L_x_16139:
[----:B------:R-:W-:Y:S05]  /*10550*/  BSYNC.RECONVERGENT B0 ;  /* 0x0000000000007941 */ /* 0x000fea0003800200 */
.L_x_16138:
[----:B------:R-:W-:Y:S01]  /*10560*/  IMAD.SHL.U32 R0, R0, 0x100000, RZ ;  /* 0x0010000000007824 */ /* 0x000fe200078e00ff */
[----:B------:R-:W-:-:S04]  /*10570*/  LEA R3, R3, 0x3b800000, 0x17 ;  /* 0x3b80000003037811 */ /* 0x000fc800078eb8ff */
[----:B------:R-:W-:Y:S01]  /*10580*/  LOP3.LUT R32, R3, R0, R7, 0xfe, !PT ;  /* 0x0000000003207212 */ /* 0x000fe200078efe07 */
[----:B------:R-:W-:Y:S06]  /*10590*/  BRA `(.L_x_16123) ;  /* 0x0000000000f87947 */ /* 0x000fec0003800000 */
.L_x_16136:
        /* <DEDUP_REMOVED lines=20> */
.L_x_16141:
[----:B------:R-:W-:Y:S05]  /*106e0*/  BSYNC.RECONVERGENT B0 ;  /* 0x0000000000007941 */ /* 0x000fea0003800200 */
.L_x_16140:
[----:B------:R-:W-:Y:S01]  /*106f0*/  IMAD.SHL.U32 R0, R0, 0x200000, RZ ;  /* 0x0020000000007824 */ /* 0x000fe200078e00ff */
[----:B------:R-:W-:-:S04]  /*10700*/  LEA R3, R3, 0x37800000, 0x17 ;  /* 0x3780000003037811 */ /* 0x000fc800078eb8ff */
[----:B------:R-:W-:Y:S01]  /*10710*/  LOP3.LUT R32, R3, R0, R7, 0xfe, !PT ;  /* 0x0000000003207212 */ /* 0x000fe200078efe07 */
[----:B------:R-:W-:Y:S06]  /*10720*/  BRA `(.L_x_16123) ;  /* 0x0000000000947947 */ /* 0x000fec0003800000 */
.L_x_16135:
        /* <DEDUP_REMOVED lines=14> */
.L_x_16122:
        /* <DEDUP_REMOVED lines=16> */
.L_x_16144:
[----:B------:R-:W-:Y:S01]  /*10910*/  IMAD.MOV.U32 R32, RZ, RZ, RZ ;  /* 0x000000ffff207224 */ /* 0x000fe200078e00ff */
[----:B------:R-:W-:Y:S06]  /*10920*/  BRA `(.L_x_16123) ;  /* 0x0000000000147947 */ /* 0x000fec0003800000 */
.L_x_16143:
[----:B------:R-:W2:Y:S02]  /*10930*/  LDG.E.64 R4, desc[UR36][R4.64] ;  /* 0x0000002404047981 */ /* 0x000ea4000c1e1b00 */
[----:B--2---:R0:W1:Y:S02]  /*10940*/  I2F.U64 R32, R4 ;  /* 0x0000000400207312 */ /* 0x0040640000301000 */
[----:B01----:R-:W-:Y:S05]  /*10950*/  BRA `(.L_x_16123) ;  /* 0x0000000000087947 */ /* 0x003fea0003800000 */
.L_x_16142:
[----:B------:R-:W2:Y:S02]  /*10960*/  LDG.E R4, desc[UR36][R4.64] ;  /* 0x0000002404047981 */ /* 0x000ea4000c1e1900 */
[----:B--2---:R-:W-:-:S07]  /*10970*/  I2FP.F32.U32 R32, R4 ;  /* 0x0000000400207245 */ /* 0x004fce0000201000 */
.L_x_16123:
[----:B------:R-:W-:Y:S05]  /*10980*/  BSYNC.RECONVERGENT B6 ;  /* 0x0000000000067941 */ /* 0x000fea0003800200 */
.L_x_16117:
        /* <DEDUP_REMOVED lines=20> */
.L_x_16149:
[----:B------:R-:W2:Y:S02]  /*10ad0*/  LDG.E.U8 R4, desc[UR36][R4.64] ;  /* 0x0000002404047981 */ /* 0x000ea4000c1e1100 */
[----:B--2---:R-:W-:Y:S01]  /*10ae0*/  I2FP.F32.U32 R35, R4 ;  /* 0x0000000400237245 */ /* 0x004fe20000201000 */
[----:B------:R-:W-:Y:S06]  /*10af0*/  BRA `(.L_x_16151) ;  /* 0x0000000c00447947 */ /* 0x000fec0003800000 */
.L_x_16148:
        /* <DEDUP_REMOVED lines=9> */
.L_x_16153:
[----:B------:R-:W2:Y:S02]  /*10b90*/  LDG.E R4, desc[UR36][R4.64] ;  /* 0x0000002404047981 */ /* 0x000ea4000c1e1900 */
[----:B--2---:R-:W-:Y:S01]  /*10ba0*/  I2FP.F32.S32 R35, R4 ;  /* 0x0000000400237245 */ /* 0x004fe20000201400 */
[----:B------:R-:W-:Y:S06]  /*10bb0*/  BRA `(.L_x_16151) ;  /* 0x0000000c00147947 */ /* 0x000fec0003800000 */
.L_x_16152:
[----:B------:R-:W2:Y:S02]  /*10bc0*/  LDG.E.U16 R4, desc[UR36][R4.64] ;  /* 0x0000002404047981 */ /* 0x000ea4000c1e1500 */
[----:B--2---:R0:W2:Y:S01]  /*10bd0*/  I2F.S16 R35, R4 ;  /* 0x0000000400237306 */ /* 0x0040a20000101400 */
[----:B------:R-:W-:Y:S05]  /*10be0*/  BRA `(.L_x_16151) ;  /* 0x0000000c00087947 */ /* 0x000fea0003800000 */
.L_x_16147:
        /* <DEDUP_REMOVED lines=8> */
.L_x_16155:
[----:B------:R-:W2:Y:S02]  /*10c70*/  LDG.E.U16 R4, desc[UR36][R4.64] ;  /* 0x0000002404047981 */ /* 0x000ea4000c1e1500 */
[----:B--2---:R-:W-:Y:S01]  /*10c80*/  HADD2.F32 R35, -RZ, R4.H0_H0 ;  /* 0x20000004ff237230 */ /* 0x004fe20000004100 */
[----:B------:R-:W-:Y:S06]  /*10c90*/  BRA `(.L_x_16151) ;  /* 0x0000000800dc7947 */ /* 0x000fec0003800000 */
.L_x_16154:
        /* <DEDUP_REMOVED lines=8> */
.L_x_16157:
[----:B------:R-:W2:Y:S02]  /*10d20*/  LDG.E.U16 R4, desc[UR36][R4.64] ;  /* 0x0000002404047981 */ /* 0x000ea4000c1e1500 */
[----:B--2---:R-:W-:Y:S01]  /*10d30*/  HADD2.F32 R35, -RZ, R4.H0_H0 ;  /* 0x20000004ff237230 */ /* 0x004fe20000004100 */
[----:B------:R-:W-:Y:S06]  /*10d40*/  BRA `(.L_x_16151) ;  /* 0x0000000800b07947 */ /* 0x000fec0003800000 */
.L_x_16156:
        /* <DEDUP_REMOVED lines=11> */
.L_x_16146:
        /* <DEDUP_REMOVED lines=12> */
.L_x_16160:
        /* <DEDUP_REMOVED lines=11> */
.L_x_16159:
        /* <DEDUP_REMOVED lines=25> */
.L_x_16162:
        /* <DEDUP_REMOVED lines=12> */
.L_x_16161:
[----:B------:R-:W2:Y:S02]  /*111c0*/  LDG.E.U16 R4, desc[UR36][R4.64] ;  /* 0x0000002404047981 */ /* 0x000ea4000c1e1500 */
[----:B--2---:R-:W-:Y:S01]  /*111d0*/  IMAD.U32 R35, R4, 0x10000, RZ ;  /* 0x0001000004237824 */ /* 0x004fe200078e00ff */
[----:B------:R-:W-:Y:S06]  /*111e0*/  BRA `(.L_x_16151) ;  /* 0x0000000400887947 */ /* 0x000fec0003800000 */
.L_x_16158:
        /* <DEDUP_REMOVED lines=11> */
.L_x_16165:
        /* <DEDUP_REMOVED lines=20> */
.L_x_16167:
[----:B------:R-:W-:Y:S05]  /*113e0*/  BSYNC.RECONVERGENT B0 ;  /* 0x0000000000007941 */ /* 0x000fea0003800200 */
.L_x_16166:
[----:B------:R-:W-:Y:S01]  /*113f0*/  IMAD.SHL.U32 R0, R0, 0x100000, RZ ;  /* 0x0010000000007824 */ /* 0x000fe200078e00ff */
[----:B------:R-:W-:-:S04]  /*11400*/  LEA R3, R3, 0x3b800000, 0x17 ;  /* 0x3b80000003037811 */ /* 0x000fc800078eb8ff */
[----:B------:R-:W-:Y:S01]  /*11410*/  LOP3.LUT R35, R3, R0, R35, 0xfe, !PT ;  /* 0x0000000003237212 */ /* 0x000fe200078efe23 */
[----:B------:R-:W-:Y:S06]  /*11420*/  BRA `(.L_x_16151) ;  /* 0x0000000000f87947 */ /* 0x000fec0003800000 */
.L_x_16164:
        /* <DEDUP_REMOVED lines=20> */
.L_x_16169:
[----:B------:R-:W-:Y:S05]  /*11570*/  BSYNC.RECONVERGENT B0 ;  /* 0x0000000000007941 */ /* 0x000fea0003800200 */
.L_x_16168:
[----:B------:R-:W-:Y:S01]  /*11580*/  IMAD.SHL.U32 R0, R0, 0x200000, RZ ;  /* 0x0020000000007824 */ /* 0x000fe200078e00ff */
[----:B------:R-:W-:-:S04]  /*11590*/  LEA R3, R3, 0x37800000, 0x17 ;  /* 0x3780000003037811 */ /* 0x000fc800078eb8ff */
[----:B------:R-:W-:Y:S01]  /*115a0*/  LOP3.LUT R35, R3, R0, R35, 0xfe, !PT ;  /* 0x0000000003237212 */ /* 0x000fe200078efe23 */
[----:B------:R-:W-:Y:S06]  /*115b0*/  BRA `(.L_x_16151) ;  /* 0x0000000000947947 */ /* 0x000fec0003800000 */
.L_x_16163:
        /* <DEDUP_REMOVED lines=14> */
.L_x_16150:
        /* <DEDUP_REMOVED lines=16> */
.L_x_16172:
[----:B------:R-:W-:Y:S01]  /*117a0*/  IMAD.MOV.U32 R35, RZ, RZ, RZ ;  /* 0x000000ffff237224 */ /* 0x000fe200078e00ff */
[----:B------:R-:W-:Y:S06]  /*117b0*/  BRA `(.L_x_16151) ;  /* 0x0000000000147947 */ /* 0x000fec0003800000 */
.L_x_16171:
[----:B------:R-:W2:Y:S02]  /*117c0*/  LDG.E.64 R4, desc[UR36][R4.64] ;  /* 0x0000002404047981 */ /* 0x000ea4000c1e1b00 */
[----:B--2---:R0:W2:Y:S02]  /*117d0*/  I2F.U64 R35, R4 ;  /* 0x0000000400237312 */ /* 0x0040a40000301000 */
[----:B0-2---:R-:W-:Y:S05]  /*117e0*/  BRA `(.L_x_16151) ;  /* 0x0000000000087947 */ /* 0x005fea0003800000 */
.L_x_16170:
[----:B------:R-:W2:Y:S02]  /*117f0*/  LDG.E R4, desc[UR36][R4.64] ;  /* 0x0000002404047981 */ /* 0x000ea4000c1e1900 */
[----:B--2---:R-:W-:-:S07]  /*11800*/  I2FP.F32.U32 R35, R4 ;  /* 0x0000000400237245 */ /* 0x004fce0000201000 */
.L_x_16151:
[----:B------:R-:W-:Y:S05]  /*11810*/  BSYNC.RECONVERGENT B6 ;  /* 0x0000000000067941 */ /* 0x000fea0003800200 */
.L_x_16145:
        /* <DEDUP_REMOVED lines=20> */
.L_x_16177:
[----:B------:R-:W2:Y:S02]  /*11960*/  LDG.E.U8 R4, desc[UR36][R4.64] ;  /* 0x0000002404047981 */ /* 0x000ea4000c1e1100 */
[----:B--2---:R-:W-:Y:S01]  /*11970*/  I2FP.F32.U32 R37, R4 ;  /* 0x0000000400257245 */ /* 0x004fe20000201000 */
[----:B------:R-:W-:Y:S06]  /*11980*/  BRA `(.L_x_16179) ;  /* 0x0000000c00447947 */ /* 0x000fec0003800000 */
.L_x_16176:
        /* <DEDUP_REMOVED lines=9> */
.L_x_16181:
[----:B------:R-:W2:Y:S02]  /*11a20*/  LDG.E R4, desc[UR36][R4.64] ;  /* 0x0000002404047981 */ /* 0x000ea4000c1e1900 */
[----:B--2---:R-:W-:Y:S01]  /*11a30*/  I2FP.F32.S32 R37, R4 ;  /* 0x0000000400257245 */ /* 0x004fe20000201400 */
[----:B------:R-:W-:Y:S06]  /*11a40*/  BRA `(.L_x_16179) ;  /* 0x0000000c00147947 */ /* 0x000fec0003800000 */
.L_x_16180:
[----:B------:R-:W2:Y:S02]  /*11a50*/  LDG.E.U16 R4, desc[UR36][R4.64] ;  /* 0x0000002404047981 */ /* 0x000ea4000c1e1500 */
[----:B--2---:R0:W2:Y:S01]  /*11a60*/  I2F.S16 R37, R4 ;  /* 0x0000000400257306 */ /* 0x0040a20000101400 */
[----:B------:R-:W-:Y:S05]  /*11a70*/  BRA `(.L_x_16179) ;  /* 0x0000000c00087947 */ /* 0x000fea0003800000 */
.L_x_16175:
        /* <DEDUP_REMOVED lines=8> */
.L_x_16183:
[----:B------:R-:W2:Y:S02]  /*11b00*/  LDG.E.U16 R4, desc[UR36][R4.64] ;  /* 0x0000002404047981 */ /* 0x000ea4000c1e1500 */
[----:B--2---:R-:W-:Y:S01]  /*11b10*/  HADD2.F32 R37, -RZ, R4.H0_H0 ;  /* 0x20000004ff257230 */ /* 0x004fe20000004100 */
[----:B------:R-:W-:Y:S06]  /*11b20*/  BRA `(.L_x_16179) ;  /* 0x0000000800dc7947 */ /* 0x000fec0003800000 */
.L_x_16182:
        /* <DEDUP_REMOVED lines=8> */
.L_x_16185:
[----:B------:R-:W2:Y:S02]  /*11bb0*/  LDG.E.U16 R4, desc[UR36][R4.64] ;  /* 0x0000002404047981 */ /* 0x000ea4000c1e1500 */
[----:B--2---:R-:W-:Y:S01]  /*11bc0*/  HADD2.F32 R37, -RZ, R4.H0_H0 ;  /* 0x20000004ff257230 */ /* 0x004fe20000004100 */
[----:B------:R-:W-:Y:S06]  /*11bd0*/  BRA `(.L_x_16179) ;  /* 0x0000000800b07947 */ /* 0x000fec0003800000 */
.L_x_16184:
        /* <DEDUP_REMOVED lines=11> */
.L_x_16174:
        /* <DEDUP_REMOVED lines=12> */
.L_x_16188:
        /* <DEDUP_REMOVED lines=11> */
.L_x_16187:
        /* <DEDUP_REMOVED lines=25> */
.L_x_16190:
        /* <DEDUP_REMOVED lines=12> */
.L_x_16189:
[----:B------:R-:W2:Y:S02]  /*12050*/  LDG.E.U16 R4, desc[UR36][R4.64] ;  /* 0x0000002404047981 */ /* 0x000ea4000c1e1500 */
[----:B--2---:R-:W-:Y:S01]  /*12060*/  IMAD.U32 R37, R4, 0x10000, RZ ;  /* 0x0001000004257824 */ /* 0x004fe200078e00ff */
[----:B------:R-:W-:Y:S06]  /*12070*/  BRA `(.L_x_16179) ;  /* 0x0000000400887947 */ /* 0x000fec0003800000 */
.L_x_16186:
        /* <DEDUP_REMOVED lines=11> */
.L_x_16193:
        /* <DEDUP_REMOVED lines=20> */
.L_x_16195:
[----:B------:R-:W-:Y:S05]  /*12270*/  BSYNC.RECONVERGENT B0 ;  /* 0x0000000000007941 */ /* 0x000fea0003800200 */
.L_x_16194:
[----:B------:R-:W-:Y:S01]  /*12280*/  IMAD.SHL.U32 R0, R0, 0x100000, RZ ;  /* 0x0010000000007824 */ /* 0x000fe200078e00ff */
[----:B------:R-:W-:-:S04]  /*12290*/  LEA R3, R3, 0x3b800000, 0x17 ;  /* 0x3b80000003037811 */ /* 0x000fc800078eb8ff */
[----:B------:R-:W-:Y:S01]  /*122a0*/  LOP3.LUT R37, R3, R0, R37, 0xfe, !PT ;  /* 0x0000000003257212 */ /* 0x000fe200078efe25 */
[----:B------:R-:W-:Y:S06]  /*122b0*/  BRA `(.L_x_16179) ;  /* 0x0000000000f87947 */ /* 0x000fec0003800000 */
.L_x_16192:
        /* <DEDUP_REMOVED lines=20> */
.L_x_16197:
[----:B------:R-:W-:Y:S05]  /*12400*/  BSYNC.RECONVERGENT B0 ;  /* 0x0000000000007941 */ /* 0x000fea0003800200 */
.L_x_16196:
[----:B------:R-:W-:Y:S01]  /*12410*/  IMAD.SHL.U32 R0, R0, 0x200000, RZ ;  /* 0x0020000000007824 */ /* 0x000fe200078e00ff */
[----:B------:R-:W-:-:S04]  /*12420*/  LEA R3, R3, 0x37800000, 0x17 ;  /* 0x3780000003037811 */ /* 0x000fc800078eb8ff */
[----:B------:R-:W-:Y:S01]  /*12430*/  LOP3.LUT R37, R3, R0, R37, 0xfe, !PT ;  /* 0x0000000003257212 */ /* 0x000fe200078efe25 */
[----:B------:R-:W-:Y:S06]  /*12440*/  BRA `(.L_x_16179) ;  /* 0x0000000000947947 */ /* 0x000fec0003800000 */
.L_x_16191:
        /* <DEDUP_REMOVED lines=14> */
.L_x_16178:
        /* <DEDUP_REMOVED lines=16> */
.L_x_16200:
[----:B------:R-:W-:Y:S01]  /*12630*/  IMAD.MOV.U32 R37, RZ, RZ, RZ ;  /* 0x000000ffff257224 */ /* 0x000fe200078e00ff */
[----:B------:R-:W-:Y:S06]  /*12640*/  BRA `(.L_x_16179) ;  /* 0x0000000000147947 */ /* 0x000fec0003800000 */
.L_x_16199:
[----:B------:R-:W2:Y:S02]  /*12650*/  LDG.E.64 R4, desc[UR36][R4.64] ;  /* 0x0000002404047981 */ /* 0x000ea4000c1e1b00 */
[----:B--2---:R0:W2:Y:S02]  /*12660*/  I2F.U64 R37, R4 ;  /* 0x0000000400257312 */ /* 0x0040a40000301000 */
[----:B0-2---:R-:W-:Y:S05]  /*12670*/  BRA `(.L_x_16179) ;  /* 0x0000000000087947 */ /* 0x005fea0003800000 */
.L_x_16198:
[----:B------:R-:W2:Y:S02]  /*12680*/  LDG.E R4, desc[UR36][R4.64] ;  /* 0x0000002404047981 */ /* 0x000ea4000c1e1900 */
[----:B--2---:R-:W-:-:S07]  /*12690*/  I2FP.F32.U32 R37, R4 ;  /* 0x0000000400257245 */ /* 0x004fce0000201000 */
.L_x_16179:
[----:B------:R-:W-:Y:S05]  /*126a0*/  BSYNC.RECONVERGENT B6 ;  /* 0x0000000000067941 */ /* 0x000fea0003800200 */
.L_x_16173:
        /* <DEDUP_REMOVED lines=20> */
.L_x_16205:
[----:B------:R-:W2:Y:S02]  /*127f0*/  LDG.E.U8 R4, desc[UR36][R4.64] ;  /* 0x0000002404047981 */ /* 0x000ea4000c1e1100 */
[----:B--2---:R-:W-:Y:S01]  /*12800*/  I2FP.F32.U32 R36, R4 ;  /* 0x0000000400247245 */ /* 0x004fe20000201000 */
[----:B------:R-:W-:Y:S06]  /*12810*/  BRA `(.L_x_16207) ;  /* 0x0000000c00487947 */ /* 0x000fec0003800000 */
.L_x_16204:
        /* <DEDUP_REMOVED lines=9> */
.L_x_16209:
[----:B------:R-:W2:Y:S02]  /*128b0*/  LDG.E R4, desc[UR36][R4.64] ;  /* 0x0000002404047981 */ /* 0x000ea4000c1e1900 */
[----:B--2---:R-:W-:Y:S01]  /*128c0*/  I2FP.F32.S32 R36, R4 ;  /* 0x0000000400247245 */ /* 0x004fe20000201400 */
[----:B------:R-:W-:Y:S06]  /*128d0*/  BRA `(.L_x_16207) ;  /* 0x0000000c00187947 */ /* 0x000fec0003800000 */
.L_x_16208:
[----:B------:R-:W2:Y:S02]  /*128e0*/  LDG.E.U16 R4, desc[UR36][R4.64] ;  /* 0x0000002404047981 */ /* 0x000ea4000c1e1500 */
[----:B--2---:R0:W2:Y:S01]  /*128f0*/  I2F.S16 R36, R4 ;  /* 0x0000000400247306 */ /* 0x0040a20000101400 */
[----:B------:R-:W-:Y:S05]  /*12900*/  BRA `(.L_x_16207) ;  /* 0x0000000c000c7947 */ /* 0x000fea0003800000 */
.L_x_16203:
        /* <DEDUP_REMOVED lines=8> */
.L_x_16211:
[----:B------:R-:W2:Y:S02]  /*12990*/  LDG.E.U16 R4, desc[UR36][R4.64] ;  /* 0x0000002404047981 */ /* 0x000ea4000c1e1500 */
[----:B--2---:R-:W-:Y:S01]  /*129a0*/  HADD2.F32 R36, -RZ, R4.H0_H0 ;  /* 0x20000004ff247230 */ /* 0x004fe20000004100 */
[----:B------:R-:W-:Y:S06]  /*129b0*/  BRA `(.L_x_16207) ;  /* 0x0000000800e07947 */ /* 0x000fec0003800000 */
.L_x_16210:
        /* <DEDUP_REMOVED lines=8> */
.L_x_16213:
[----:B------:R-:W2:Y:S02]  /*12a40*/  LDG.E.U16 R4, desc[UR36][R4.64] ;  /* 0x0000002404047981 */ /* 0x000ea4000c1e1500 */
[----:B--2---:R-:W-:Y:S01]  /*12a50*/  HADD2.F32 R36, -RZ, R4.H0_H0 ;  /* 0x20000004ff247230 */ /* 0x004fe20000004100 */
[----:B------:R-:W-:Y:S06]  /*12a60*/  BRA `(.L_x_16207) ;  /* 0x0000000800b47947 */ /* 0x000fec0003800000 */
.L_x_16212:
        /* <DEDUP_REMOVED lines=11> */
.L_x_16202:
        /* <DEDUP_REMOVED lines=12> */
.L_x_16216:
        /* <DEDUP_REMOVED lines=11> */
.L_x_16215:
        /* <DEDUP_REMOVED lines=25> */
.L_x_16218:
        /* <DEDUP_REMOVED lines=13> */
.L_x_16217:
[----:B------:R-:W2:Y:S02]  /*12ef0*/  LDG.E.U16 R4, desc[UR36][R4.64] ;  /* 0x0000002404047981 */ /* 0x000ea4000c1e1500 */
[----:B--2---:R-:W-:Y:S01]  /*12f00*/  IMAD.U32 R36, R4, 0x10000, RZ ;  /* 0x0001000004247824 */ /* 0x004fe200078e00ff */
[----:B------:R-:W-:Y:S06]  /*12f10*/  BRA `(.L_x_16207) ;  /* 0x0000000400887947 */ /* 0x000fec0003800000 */
.L_x_16214:
        /* <DEDUP_REMOVED lines=11> */
.L_x_16221:
        /* <DEDUP_REMOVED lines=20> */
.L_x_16223:
[----:B------:R-:W-:Y:S05]  /*13110*/  BSYNC.RECONVERGENT B0 ;  /* 0x0000000000007941 */ /* 0x000fea0003800200 */
.L_x_16222:
[----:B------:R-:W-:Y:S01]  /*13120*/  IMAD.SHL.U32 R0, R0, 0x100000, RZ ;  /* 0x0010000000007824 */ /* 0x000fe200078e00ff */
[----:B------:R-:W-:-:S04]  /*13130*/  LEA R3, R3, 0x3b800000, 0x17 ;  /* 0x3b80000003037811 */ /* 0x000fc800078eb8ff */
[----:B------:R-:W-:Y:S01]  /*13140*/  LOP3.LUT R36, R3, R0, R7, 0xfe, !PT ;  /* 0x0000000003247212 */ /* 0x000fe200078efe07 */
[----:B------:R-:W-:Y:S06]  /*13150*/  BRA `(.L_x_16207) ;  /* 0x0000000000f87947 */ /* 0x000fec0003800000 */
.L_x_16220:
        /* <DEDUP_REMOVED lines=20> */
.L_x_16225:
[----:B------:R-:W-:Y:S05]  /*132a0*/  BSYNC.RECONVERGENT B0 ;  /* 0x0000000000007941 */ /* 0x000fea0003800200 */
.L_x_16224:
[----:B------:R-:W-:Y:S01]  /*132b0*/  IMAD.SHL.U32 R0, R0, 0x200000, RZ ;  /* 0x0020000000007824 */ /* 0x000fe200078e00ff */
[----:B------:R-:W-:-:S04]  /*132c0*/  LEA R3, R3, 0x37800000, 0x17 ;  /* 0x3780000003037811 */ /* 0x000fc800078eb8ff */
[----:B------:R-:W-:Y:S01]  /*132d0*/  LOP3.LUT R36, R3, R0, R7, 0xfe, !PT ;  /* 0x0000000003247212 */ /* 0x000fe200078efe07 */
[----:B------:R-:W-:Y:S06]  /*132e0*/  BRA `(.L_x_16207) ;  /* 0x0000000000947947 */ /* 0x000fec0003800000 */
.L_x_16219:
        /* <DEDUP_REMOVED lines=14> */
.L_x_16206:
        /* <DEDUP_REMOVED lines=16> */
.L_x_16228:
[----:B------:R-:W-:Y:S01]  /*134d0*/  IMAD.MOV.U32 R36, RZ, RZ, RZ ;  /* 0x000000ffff247224 */ /* 0x000fe200078e00ff */
[----:B------:R-:W-:Y:S06]  /*134e0*/  BRA `(.L_x_16207) ;  /* 0x0000000000147947 */ /* 0x000fec0003800000 */
.L_x_16227:
[----:B------:R-:W2:Y:S02]  /*134f0*/  LDG.E.64 R4, desc[UR36][R4.64] ;  /* 0x0000002404047981 */ /* 0x000ea4000c1e1b00 */
[----:B--2---:R0:W2:Y:S02]  /*13500*/  I2F.U64 R36, R4 ;  /* 0x0000000400247312 */ /* 0x0040a40000301000 */
[----:B0-2---:R-:W-:Y:S05]  /*13510*/  BRA `(.L_x_16207) ;  /* 0x0000000000087947 */ /* 0x005fea0003800000 */
.L_x_16226:
[----:B------:R-:W2:Y:S02]  /*13520*/  LDG.E R4, desc[UR36][R4.64] ;  /* 0x0000002404047981 */ /* 0x000ea4000c1e1900 */
[----:B--2---:R-:W-:-:S07]  /*13530*/  I2FP.F32.U32 R36, R4 ;  /* 0x0000000400247245 */ /* 0x004fce0000201000 */
.L_x_16207:
[----:B------:R-:W-:Y:S05]  /*13540*/  BSYNC.RECONVERGENT B6 ;  /* 0x0000000000067941 */ /* 0x000fea0003800200 */
.L_x_16201:
        /* <DEDUP_REMOVED lines=20> */
.L_x_16233:
[----:B------:R-:W2:Y:S02]  /*13690*/  LDG.E.U8 R4, desc[UR36][R4.64] ;  /* 0x0000002404047981 */ /* 0x000ea4000c1e1100 */
[----:B--2---:R-:W-:Y:S01]  /*136a0*/  I2FP.F32.U32 R41, R4 ;  /* 0x0000000400297245 */ /* 0x004fe20000201000 */
[----:B------:R-:W-:Y:S06]  /*136b0*/  BRA `(.L_x_16235) ;  /* 0x0000000c00447947 */ /* 0x000fec0003800000 */
.L_x_16232:
        /* <DEDUP_REMOVED lines=9> */
.L_x_16237:
[----:B------:R-:W2:Y:S02]  /*13750*/  LDG.E R4, desc[UR36][R4.64] ;  /* 0x0000002404047981 */ /* 0x000ea4000c1e1900 */
[----:B--2---:R-:W-:Y:S01]  /*13760*/  I2FP.F32.S32 R41, R4 ;  /* 0x0000000400297245 */ /* 0x004fe20000201400 */
[----:B------:R-:W-:Y:S06]  /*13770*/  BRA `(.L_x_16235) ;  /* 0x0000000c00147947 */ /* 0x000fec0003800000 */
.L_x_16236:
[----:B------:R-:W2:Y:S02]  /*13780*/  LDG.E.U16 R4, desc[UR36][R4.64] ;  /* 0x0000002404047981 */ /* 0x000ea4000c1e1500 */
[----:B--2---:R0:W2:Y:S01]  /*13790*/  I2F.S16 R41, R4 ;  /* 0x0000000400297306 */ /* 0x0040a20000101400 */
[----:B------:R-:W-:Y:S05]  /*137a0*/  BRA `(.L_x_16235) ;  /* 0x0000000c00087947 */ /* 0x000fea0003800000 */
.L_x_16231:
        /* <DEDUP_REMOVED lines=8> */
.L_x_16239:
[----:B------:R-:W2:Y:S02]  /*13830*/  LDG.E.U16 R4, desc[UR36][R4.64] ;  /* 0x0000002404047981 */ /* 0x000ea4000c1e1500 */
[----:B--2---:R-:W-:Y:S01]  /*13840*/  HADD2.F32 R41, -RZ, R4.H0_H0 ;  /* 0x20000004ff297230 */ /* 0x004fe20000004100 */
[----:B------:R-:W-:Y:S06]  /*13850*/  BRA `(.L_x_16235) ;  /* 0x0000000800dc7947 */ /* 0x000fec0003800000 */
.L_x_16238:
        /* <DEDUP_REMOVED lines=8> */
.L_x_16241:
[----:B------:R-:W2:Y:S02]  /*138e0*/  LDG.E.U16 R4, desc[UR36][R4.64] ;  /* 0x0000002404047981 */ /* 0x000ea4000c1e1500 */
[----:B--2---:R-:W-:Y:S01]  /*138f0*/  HADD2.F32 R41, -RZ, R4.H0_H0 ;  /* 0x20000004ff297230 */ /* 0x004fe20000004100 */
[----:B------:R-:W-:Y:S06]  /*13900*/  BRA `(.L_x_16235) ;  /* 0x0000000800b07947 */ /* 0x000fec0003800000 */
.L_x_16240:
        /* <DEDUP_REMOVED lines=11> */
.L_x_16230:
        /* <DEDUP_REMOVED lines=12> */
.L_x_16244:
        /* <DEDUP_REMOVED lines=11> */
.L_x_16243:
        /* <DEDUP_REMOVED lines=25> */
.L_x_16246:
        /* <DEDUP_REMOVED lines=12> */
.L_x_16245:
[----:B------:R-:W2:Y:S02]  /*13d80*/  LDG.E.U16 R4, desc[UR36][R4.64] ;  /* 0x0000002404047981 */ /* 0x000ea4000c1e1500 */
[----:B--2---:R-:W-:Y:S01]  /*13d90*/  IMAD.U32 R41, R4, 0x10000, RZ ;  /* 0x0001000004297824 */ /* 0x004fe200078e00ff */
[----:B------:R-:W-:Y:S06]  /*13da0*/  BRA `(.L_x_16235) ;  /* 0x0000000400887947 */ /* 0x000fec0003800000 */
.L_x_16242:
        /* <DEDUP_REMOVED lines=11> */
.L_x_16249:
        /* <DEDUP_REMOVED lines=20> */
.L_x_16251:
[----:B------:R-:W-:Y:S05]  /*13fa0*/  BSYNC.RECONVERGENT B0 ;  /* 0x0000000000007941 */ /* 0x000fea0003800200 */
.L_x_16250:
[----:B------:R-:W-:Y:S01]  /*13fb0*/  IMAD.SHL.U32 R0, R0, 0x100000, RZ ;  /* 0x0010000000007824 */ /* 0x000fe200078e00ff */
[----:B------:R-:W-:-:S04]  /*13fc0*/  LEA R3, R3, 0x3b800000, 0x17 ;  /* 0x3b80000003037811 */ /* 0x000fc800078eb8ff */
[----:B------:R-:W-:Y:S01]  /*13fd0*/  LOP3.LUT R41, R3, R0, R41, 0xfe, !PT ;  /* 0x0000000003297212 */ /* 0x000fe200078efe29 */
[----:B------:R-:W-:Y:S06]  /*13fe0*/  BRA `(.L_x_16235) ;  /* 0x0000000000f87947 */ /* 0x000fec0003800000 */
.L_x_16248:
        /* <DEDUP_REMOVED lines=20> */
.L_x_16253:
[----:B------:R-:W-:Y:S05]  /*14130*/  BSYNC.RECONVERGENT B0 ;  /* 0x0000000000007941 */ /* 0x000fea0003800200 */
.L_x_16252:
[----:B------:R-:W-:Y:S01]  /*14140*/  IMAD.SHL.U32 R0, R0, 0x200000, RZ ;  /* 0x0020000000007824 */ /* 0x000fe200078e00ff */
[----:B------:R-:W-:-:S04]  /*14150*/  LEA R3, R3, 0x37800000, 0x17 ;  /* 0x3780000003037811 */ /* 0x000fc800078eb8ff */
[----:B------:R-:W-:Y:S01]  /*14160*/  LOP3.LUT R41, R3, R0, R41, 0xfe, !PT ;  /* 0x0000000003297212 */ /* 0x000fe200078efe29 */
[----:B------:R-:W-:Y:S06]  /*14170*/  BRA `(.L_x_16235) ;  /* 0x0000000000947947 */ /* 0x000fec0003800000 */
.L_x_16247:
        /* <DEDUP_REMOVED lines=14> */
.L_x_16234:
        /* <DEDUP_REMOVED lines=16> */
.L_x_16256:
[----:B------:R-:W-:Y:S01]  /*14360*/  IMAD.MOV.U32 R41, RZ, RZ, RZ ;  /* 0x000000ffff297224 */ /* 0x000fe200078e00ff */
[----:B------:R-:W-:Y:S06]  /*14370*/  BRA `(.L_x_16235) ;  /* 0x0000000000147947 */ /* 0x000fec0003800000 */
.L_x_16255:
[----:B------:R-:W2:Y:S02]  /*14380*/  LDG.E.64 R4, desc[UR36][R4.64] ;  /* 0x0000002404047981 */ /* 0x000ea4000c1e1b00 */
[----:B--2---:R0:W2:Y:S02]  /*14390*/  I2F.U64 R41, R4 ;  /* 0x0000000400297312 */ /* 0x0040a40000301000 */
[----:B0-2---:R-:W-:Y:S05]  /*143a0*/  BRA `(.L_x_16235) ;  /* 0x0000000000087947 */ /* 0x005fea0003800000 */
.L_x_16254:
[----:B------:R-:W2:Y:S02]  /*143b0*/  LDG.E R4, desc[UR36][R4.64] ;  /* 0x0000002404047981 */ /* 0x000ea4000c1e1900 */
[----:B--2---:R-:W-:-:S07]  /*143c0*/  I2FP.F32.U32 R41, R4 ;  /* 0x0000000400297245 */ /* 0x004fce0000201000 */
.L_x_16235:
[----:B------:R-:W-:Y:S05]  /*143d0*/  BSYNC.RECONVERGENT B6 ;  /* 0x0000000000067941 */ /* 0x000fea0003800200 */
.L_x_16229:
[----:B------:R-:W-:-:S07]  /*143e0*/  VIADD R38, R38, 0x80 ;  /* 0x0000008026267836 */ /* 0x000fce0000000000 */
.L_x_16050:
[----:B------:R-:W-:Y:S05]  /*143f0*/  BSYNC.RECONVERGENT B7 ;  /* 0x0000000000077941 */ /* 0x000fea0003800200 */
.L_x_16049:
        /* <DEDUP_REMOVED lines=30> */
.L_x_16262:
[----:B------:R-:W2:Y:S02]  /*145e0*/  LDG.E.U8 R4, desc[UR36][R4.64] ;  /* 0x0000002404047981 */ /* 0x000ea4000c1e1100 */
[----:B--2---:R-:W-:-:S04]  /*145f0*/  I2FP.F32.U32 R0, R4 ;  /* 0x0000000400007245 */ /* 0x004fc80000201000 */
[----:B------:R-:W-:-:S04]  /*14600*/  F2FP.F16.F32.PACK_AB R0, RZ, R0 ;  /* 0x00000000ff00723e */ /* 0x000fc800000000ff */
[----:B------:R-:W-:Y:S01]  /*14610*/  PRMT R42, R0, 0x7610, R42 ;  /* 0x00007610002a7816 */ /* 0x000fe2000000002a */
[----:B------:R-:W-:Y:S06]  /*14620*/  BRA `(.L_x_16264) ;  /* 0x0000000c00d87947 */ /* 0x000fec0003800000 */
.L_x_16261:
        /* <DEDUP_REMOVED lines=11> */
.L_x_16266:
[----:B------:R-:W2:Y:S02]  /*146e0*/  LDG.E R4, desc[UR36][R4.64] ;  /* 0x0000002404047981 */ /* 0x000ea4000c1e1900 */
[----:B--2---:R-:W-:-:S04]  /*146f0*/  I2FP.F32.S32 R0, R4 ;  /* 0x0000000400007245 */ /* 0x004fc80000201400 */
[----:B------:R-:W-:-:S04]  /*14700*/  F2FP.F16.F32.PACK_AB R0, RZ, R0 ;  /* 0x00000000ff00723e */ /* 0x000fc800000000ff */
[----:B------:R-:W-:Y:S01]  /*14710*/  PRMT R42, R0, 0x7610, R42 ;  /* 0x00007610002a7816 */ /* 0x000fe2000000002a */
[----:B------:R-:W-:Y:S06]  /*14720*/  BRA `(.L_x_16264) ;  /* 0x0000000c00987947 */ /* 0x000fec0003800000 */
.L_x_16265:
[----:B------:R-:W2:Y:S02]  /*14730*/  LDG.E.U16 R4, desc[UR36][R4.64] ;  /* 0x0000002404047981 */ /* 0x000ea4000c1e1500 */
[----:B--2---:R-:W0:Y:S02]  /*14740*/  I2F.S16 R0, R4 ;  /* 0x0000000400007306 */ /* 0x004e240000101400 */
[----:B0-----:R-:W-:-:S04]  /*14750*/  F2FP.F16.F32.PACK_AB R0, RZ, R0 ;  /* 0x00000000ff00723e */ /* 0x001fc800000000ff */
[----:B------:R-:W-:Y:S01]  /*14760*/  PRMT R42, R0, 0x7610, R42 ;  /* 0x00007610002a7816 */ /* 0x000fe2000000002a */
[----:B------:R-:W-:Y:S06]  /*14770*/  BRA `(.L_x_16264) ;  /* 0x0000000c00847947 */ /* 0x000fec0003800000 */
.L_x_16260:
        /* <DEDUP_REMOVED lines=9> */
.L_x_16268:
[----:B------:R0:W5:Y:S01]  /*14810*/  LDG.E.U16 R42, desc[UR36][R4.64] ;  /* 0x00000024042a7981 */ /* 0x000162000c1e1500 */
[----:B------:R-:W-:Y:S05]  /*14820*/  BRA `(.L_x_16264) ;  /* 0x0000000c00587947 */ /* 0x000fea0003800000 */
.L_x_16267:
        /* <DEDUP_REMOVED lines=9> */
.L_x_16270:
[----:B------:R1:W5:Y:S01]  /*148c0*/  LDG.E.U16 R42, desc[UR36][R4.64] ;  /* 0x00000024042a7981 */ /* 0x000362000c1e1500 */
[----:B------:R-:W-:Y:S05]  /*148d0*/  BRA `(.L_x_16264) ;  /* 0x0000000c002c7947 */ /* 0x000fea0003800000 */
.L_x_16269:
        /* <DEDUP_REMOVED lines=13> */
.L_x_16259:
        /* <DEDUP_REMOVED lines=14> */
.L_x_16273:
        /* <DEDUP_REMOVED lines=13> */
.L_x_16272:
        /* <DEDUP_REMOVED lines=27> */
.L_x_16275:
        /* <DEDUP_REMOVED lines=15> */
.L_x_16274:
[----:B------:R-:W2:Y:S02]  /*14e00*/  LDG.E.U16 R0, desc[UR36][R4.64] ;  /* 0x0000002404007981 */ /* 0x000ea4000c1e1500 */
[----:B--2---:R-:W-:-:S05]  /*14e10*/  IMAD.U32 R0, R0, 0x10000, RZ ;  /* 0x0001000000007824 */ /* 0x004fca00078e00ff */
[----:B------:R-:W-:-:S04]  /*14e20*/  F2FP.F16.F32.PACK_AB R0, RZ, R0 ;  /* 0x00000000ff00723e */ /* 0x000fc800000000ff */
[----:B------:R-:W-:Y:S01]  /*14e30*/  PRMT R42, R0, 0x7610, R42 ;  /* 0x00007610002a7816 */ /* 0x000fe2000000002a */
[----:B------:R-:W-:Y:S06]  /*14e40*/  BRA `(.L_x_16264) ;  /* 0x0000000400d07947 */ /* 0x000fec0003800000 */
.L_x_16271:
        /* <DEDUP_REMOVED lines=13> */
.L_x_16278:
        /* <DEDUP_REMOVED lines=21> */
.L_x_16282:
[----:B------:R-:W-:Y:S05]  /*15070*/  BSYNC.RECONVERGENT B1 ;  /* 0x0000000000017941 */ /* 0x000fea0003800200 */
.L_x_16281:
[----:B------:R-:W-:Y:S01]  /*15080*/  IMAD.SHL.U32 R0, R0, 0x100000, RZ ;  /* 0x0010000000007824 */ /* 0x000fe200078e00ff */
[----:B------:R-:W-:-:S04]  /*15090*/  LEA R3, R3, 0x3b800000, 0x17 ;  /* 0x3b80000003037811 */ /* 0x000fc800078eb8ff */
[----:B------:R-:W-:-:S07]  /*150a0*/  LOP3.LUT R0, R3, R0, R7, 0xfe, !PT ;  /* 0x0000000003007212 */ /* 0x000fce00078efe07 */
.L_x_16280:
[----:B------:R-:W-:Y:S05]  /*150b0*/  BSYNC.RECONVERGENT B0 ;  /* 0x0000000000007941 */ /* 0x000fea0003800200 */
.L_x_16279:
[----:B------:R-:W-:-:S04]  /*150c0*/  F2FP.F16.F32.PACK_AB R0, RZ, R0 ;  /* 0x00000000ff00723e */ /* 0x000fc800000000ff */
[----:B------:R-:W-:Y:S01]  /*150d0*/  PRMT R42, R0, 0x7610, R42 ;  /* 0x00007610002a7816 */ /* 0x000fe2000000002a */
[----:B------:R-:W-:Y:S06]  /*150e0*/  BRA `(.L_x_16264) ;  /* 0x0000000400287947 */ /* 0x000fec0003800000 */
.L_x_16277:
        /* <DEDUP_REMOVED lines=21> */
.L_x_16286:
[----:B------:R-:W-:Y:S05]  /*15240*/  BSYNC.RECONVERGENT B1 ;  /* 0x0000000000017941 */ /* 0x000fea0003800200 */
.L_x_16285:
[----:B------:R-:W-:Y:S01]  /*15250*/  IMAD.SHL.U32 R0, R0, 0x200000, RZ ;  /* 0x0020000000007824 */ /* 0x000fe200078e00ff */
[----:B------:R-:W-:-:S04]  /*15260*/  LEA R3, R3, 0x37800000, 0x17 ;  /* 0x3780000003037811 */ /* 0x000fc800078eb8ff */
[----:B------:R-:W-:-:S07]  /*15270*/  LOP3.LUT R0, R3, R0, R7, 0xfe, !PT ;  /* 0x0000000003007212 */ /* 0x000fce00078efe07 */
.L_x_16284:
[----:B------:R-:W-:Y:S05]  /*15280*/  BSYNC.RECONVERGENT B0 ;  /* 0x0000000000007941 */ /* 0x000fea0003800200 */
.L_x_16283:
[----:B------:R-:W-:-:S04]  /*15290*/  F2FP.F16.F32.PACK_AB R0, RZ, R0 ;  /* 0x00000000ff00723e */ /* 0x000fc800000000ff */
[----:B------:R-:W-:Y:S01]  /*152a0*/  PRMT R42, R0, 0x7610, R42 ;  /* 0x00007610002a7816 */ /* 0x000fe2000000002a */
[----:B------:R-:W-:Y:S06]  /*152b0*/  BRA `(.L_x_16264) ;  /* 0x0000000000b47947 */ /* 0x000fec0003800000 */
.L_x_16276:
        /* <DEDUP_REMOVED lines=14> */
.L_x_16290:
[----:B------:R-:W-:Y:S05]  /*153a0*/  BSYNC.RECONVERGENT B0 ;  /* 0x0000000000007941 */ /* 0x000fea0003800200 */
.L_x_16289:
[----:B------:R-:W-:-:S04]  /*153b0*/  F2FP.F16.F32.PACK_AB R0, RZ, R0 ;  /* 0x00000000ff00723e */ /* 0x000fc800000000ff */
[----:B------:R-:W-:Y:S01]  /*153c0*/  PRMT R42, R0, 0x7610, R42 ;  /* 0x00007610002a7816 */ /* 0x000fe2000000002a */
[----:B------:R-:W-:Y:S06]  /*153d0*/  BRA `(.L_x_16264) ;  /* 0x00000000006c7947 */ /* 0x000fec0003800000 */
.L_x_16263:
        /* <DEDUP_REMOVED lines=16> */
.L_x_16291:
[----:B------:R-:W-:Y:S01]  /*154e0*/  PRMT R42, RZ, 0x7610, R42 ;  /* 0x00007610ff2a7816 */ /* 0x000fe2000000002a */
[----:B------:R-:W-:Y:S06]  /*154f0*/  BRA `(.L_x_16264) ;  /* 0x0000000000247947 */ /* 0x000fec0003800000 */
.L_x_16288:
[----:B------:R-:W2:Y:S02]  /*15500*/  LDG.E.64 R4, desc[UR36][R4.64] ;  /* 0x0000002404047981 */ /* 0x000ea4000c1e1b00 */
[----:B--2---:R-:W0:Y:S02]  /*15510*/  I2F.U64 R0, R4 ;  /* 0x0000000400007312 */ /* 0x004e240000301000 */
[----:B0-----:R-:W-:-:S04]  /*15520*/  F2FP.F16.F32.PACK_AB R0, RZ, R0 ;  /* 0x00000000ff00723e */ /* 0x001fc800000000ff */
[----:B------:R-:W-:Y:S01]  /*15530*/  PRMT R42, R0, 0x7610, R42 ;  /* 0x00007610002a7816 */ /* 0x000fe2000000002a */
[----:B------:R-:W-:Y:S06]  /*15540*/  BRA `(.L_x_16264) ;  /* 0x0000000000107947 */ /* 0x000fec0003800000 */
.L_x_16287:
[----:B------:R-:W2:Y:S02]  /*15550*/  LDG.E R4, desc[UR36][R4.64] ;  /* 0x0000002404047981 */ /* 0x000ea4000c1e1900 */
[----:B--2---:R-:W-:-:S04]  /*15560*/  I2FP.F32.U32 R0, R4 ;  /* 0x0000000400007245 */ /* 0x004fc80000201000 */
[----:B------:R-:W-:-:S04]  /*15570*/  F2FP.F16.F32.PACK_AB R0, RZ, R0 ;  /* 0x00000000ff00723e */ /* 0x000fc800000000ff */
[----:B------:R-:W-:-:S07]  /*15580*/  PRMT R42, R0, 0x7610, R42 ;  /* 0x00007610002a7816 */ /* 0x000fce000000002a */
.L_x_16264:
        /* <DEDUP_REMOVED lines=22> */
.L_x_16295:
[----:B------:R-:W2:Y:S02]  /*156f0*/  LDG.E.U8 R4, desc[UR36][R4.64] ;  /* 0x0000002404047981 */ /* 0x000ea4000c1e1100 */
[----:B--2---:R-:W-:-:S04]  /*15700*/  I2FP.F32.U32 R0, R4 ;  /* 0x0000000400007245 */ /* 0x004fc80000201000 */
[----:B------:R-:W-:-:S04]  /*15710*/  F2FP.F16.F32.PACK_AB R0, RZ, R0 ;  /* 0x00000000ff00723e */ /* 0x000fc800000000ff */
[----:B------:R-:W-:Y:S01]  /*15720*/  PRMT R43, R0, 0x7610, R43 ;  /* 0x00007610002b7816 */ /* 0x000fe2000000002b */
[----:B------:R-:W-:Y:S06]  /*15730*/  BRA `(.L_x_16297) ;  /* 0x0000000c00d87947 */ /* 0x000fec0003800000 */
.L_x_16294:
        /* <DEDUP_REMOVED lines=11> */
.L_x_16299:
[----:B------:R-:W2:Y:S02]  /*157f0*/  LDG.E R4, desc[UR36][R4.64] ;  /* 0x0000002404047981 */ /* 0x000ea4000c1e1900 */
[----:B--2---:R-:W-:-:S04]  /*15800*/  I2FP.F32.S32 R0, R4 ;  /* 0x0000000400007245 */ /* 0x004fc80000201400 */
[----:B------:R-:W-:-:S04]  /*15810*/  F2FP.F16.F32.PACK_AB R0, RZ, R0 ;  /* 0x00000000ff00723e */ /* 0x000fc800000000ff */
[----:B------:R-:W-:Y:S01]  /*15820*/  PRMT R43, R0, 0x7610, R43 ;  /* 0x00007610002b7816 */ /* 0x000fe2000000002b */
[----:B------:R-:W-:Y:S06]  /*15830*/  BRA `(.L_x_16297) ;  /* 0x0000000c00987947 */ /* 0x000fec0003800000 */
.L_x_16298:
[----:B------:R-:W2:Y:S02]  /*15840*/  LDG.E.U16 R4, desc[UR36][R4.64] ;  /* 0x0000002404047981 */ /* 0x000ea4000c1e1500 */
[----:B--2---:R-:W0:Y:S02]  /*15850*/  I2F.S16 R0, R4 ;  /* 0x0000000400007306 */ /* 0x004e240000101400 */
[----:B0-----:R-:W-:-:S04]  /*15860*/  F2FP.F16.F32.PACK_AB R0, RZ, R0 ;  /* 0x00000000ff00723e */ /* 0x001fc800000000ff */
[----:B------:R-:W-:Y:S01]  /*15870*/  PRMT R43, R0, 0x7610, R43 ;  /* 0x00007610002b7816 */ /* 0x000fe2000000002b */
[----:B------:R-:W-:Y:S06]  /*15880*/  BRA `(.L_x_16297) ;  /* 0x0000000c00847947 */ /* 0x000fec0003800000 */
.L_x_16293:
        /* <DEDUP_REMOVED lines=9> */
.L_x_16301:
[----:B------:R1:W5:Y:S01]  /*15920*/  LDG.E.U16 R43, desc[UR36][R4.64] ;  /* 0x00000024042b7981 */ /* 0x000362000c1e1500 */
[----:B------:R-:W-:Y:S05]  /*15930*/  BRA `(.L_x_16297) ;  /* 0x0000000c00587947 */ /* 0x000fea0003800000 */
.L_x_16300:
        /* <DEDUP_REMOVED lines=9> */
.L_x_16303:
[----:B------:R0:W5:Y:S01]  /*159d0*/  LDG.E.U16 R43, desc[UR36][R4.64] ;  /* 0x00000024042b7981 */ /* 0x000162000c1e1500 */
[----:B------:R-:W-:Y:S05]  /*159e0*/  BRA `(.L_x_16297) ;  /* 0x0000000c002c7947 */ /* 0x000fea0003800000 */
.L_x_16302:
        /* <DEDUP_REMOVED lines=13> */
.L_x_16292:
        /* <DEDUP_REMOVED lines=14> */
.L_x_16306:
        /* <DEDUP_REMOVED lines=13> */
.L_x_16305:
        /* <DEDUP_REMOVED lines=27> */
.L_x_16308:
        /* <DEDUP_REMOVED lines=15> */
.L_x_16307:
[----:B------:R-:W2:Y:S02]  /*15f10*/  LDG.E.U16 R0, desc[UR36][R4.64] ;  /* 0x0000002404007981 */ /* 0x000ea4000c1e1500 */
[----:B--2---:R-:W-:-:S05]  /*15f20*/  IMAD.U32 R0, R0, 0x10000, RZ ;  /* 0x0001000000007824 */ /* 0x004fca00078e00ff */
[----:B------:R-:W-:-:S04]  /*15f30*/  F2FP.F16.F32.PACK_AB R0, RZ, R0 ;  /* 0x00000000ff00723e */ /* 0x000fc800000000ff */
[----:B------:R-:W-:Y:S01]  /*15f40*/  PRMT R43, R0, 0x7610, R43 ;  /* 0x00007610002b7816 */ /* 0x000fe2000000002b */
[----:B------:R-:W-:Y:S06]  /*15f50*/  BRA `(.L_x_16297) ;  /* 0x0000000400d07947 */ /* 0x000fec0003800000 */
.L_x_16304:
        /* <DEDUP_REMOVED lines=13> */
.L_x_16311:
        /* <DEDUP_REMOVED lines=21> */
.L_x_16315:
[----:B------:R-:W-:Y:S05]  /*16180*/  BSYNC.RECONVERGENT B1 ;  /* 0x0000000000017941 */ /* 0x000fea0003800200 */
.L_x_16314:
[----:B------:R-:W-:Y:S01]  /*16190*/  IMAD.SHL.U32 R0, R0, 0x100000, RZ ;  /* 0x0010000000007824 */ /* 0x000fe200078e00ff */
[----:B------:R-:W-:-:S04]  /*161a0*/  LEA R3, R3, 0x3b800000, 0x17 ;  /* 0x3b80000003037811 */ /* 0x000fc800078eb8ff */
[----:B------:R-:W-:-:S07]  /*161b0*/  LOP3.LUT R0, R3, R0, R7, 0xfe, !PT ;  /* 0x0000000003007212 */ /* 0x000fce00078efe07 */
.L_x_16313:
[----:B------:R-:W-:Y:S05]  /*161c0*/  BSYNC.RECONVERGENT B0 ;  /* 0x0000000000007941 */ /* 0x000fea0003800200 */
.L_x_16312:
[----:B------:R-:W-:-:S04]  /*161d0*/  F2FP.F16.F32.PACK_AB R0, RZ, R0 ;  /* 0x00000000ff00723e */ /* 0x000fc800000000ff */
[----:B------:R-:W-:Y:S01]  /*161e0*/  PRMT R43, R0, 0x7610, R43 ;  /* 0x00007610002b7816 */ /* 0x000fe2000000002b */
[----:B------:R-:W-:Y:S06]  /*161f0*/  BRA `(.L_x_16297) ;  /* 0x0000000400287947 */ /* 0x000fec0003800000 */
.L_x_16310:
        /* <DEDUP_REMOVED lines=21> */
.L_x_16319:
[----:B------:R-:W-:Y:S05]  /*16350*/  BSYNC.RECONVERGENT B1 ;  /* 0x0000000000017941 */ /* 0x000fea0003800200 */
.L_x_16318:
[----:B------:R-:W-:Y:S01]  /*16360*/  IMAD.SHL.U32 R0, R0, 0x200000, RZ ;  /* 0x0020000000007824 */ /* 0x000fe200078e00ff */
[----:B------:R-:W-:-:S04]  /*16370*/  LEA R3, R3, 0x37800000, 0x17 ;  /* 0x3780000003037811 */ /* 0x000fc800078eb8ff */
[----:B------:R-:W-:-:S07]  /*16380*/  LOP3.LUT R0, R3, R0, R7, 0xfe, !PT ;  /* 0x0000000003007212 */ /* 0x000fce00078efe07 */
.L_x_16317:
[----:B------:R-:W-:Y:S05]  /*16390*/  BSYNC.RECONVERGENT B0 ;  /* 0x0000000000007941 */ /* 0x000fea0003800200 */
.L_x_16316:
[----:B------:R-:W-:-:S04]  /*163a0*/  F2FP.F16.F32.PACK_AB R0, RZ, R0 ;  /* 0x00000000ff00723e */ /* 0x000fc800000000ff */
[----:B------:R-:W-:Y:S01]  /*163b0*/  PRMT R43, R0, 0x7610, R43 ;  /* 0x00007610002b7816 */ /* 0x000fe2000000002b */
[----:B------:R-:W-:Y:S06]  /*163c0*/  BRA `(.L_x_16297) ;  /* 0x0000000000b47947 */ /* 0x000fec0003800000 */
.L_x_16309:
        /* <DEDUP_REMOVED lines=14> */
.L_x_16323:
[----:B------:R-:W-:Y:S05]  /*164b0*/  BSYNC.RECONVERGENT B0 ;  /* 0x0000000000007941 */ /* 0x000fea0003800200 */
.L_x_16322:
[----:B------:R-:W-:-:S04]  /*164c0*/  F2FP.F16.F32.PACK_AB R0, RZ, R0 ;  /* 0x00000000ff00723e */ /* 0x000fc800000000ff */
[----:B------:R-:W-:Y:S01]  /*164d0*/  PRMT R43, R0, 0x7610, R43 ;  /* 0x00007610002b7816 */ /* 0x000fe2000000002b */
[----:B------:R-:W-:Y:S06]  /*164e0*/  BRA `(.L_x_16297) ;  /* 0x00000000006c7947 */ /* 0x000fec0003800000 */
.L_x_16296:
        /* <DEDUP_REMOVED lines=16> */
.L_x_16324:
[----:B------:R-:W-:Y:S01]  /*165f0*/  PRMT R43, RZ, 0x7610, R43 ;  /* 0x00007610ff2b7816 */ /* 0x000fe2000000002b */
[----:B------:R-:W-:Y:S06]  /*16600*/  BRA `(.L_x_16297) ;  /* 0x0000000000247947 */ /* 0x000fec0003800000 */
.L_x_16321:
[----:B------:R-:W2:Y:S02]  /*16610*/  LDG.E.64 R4, desc[UR36][R4.64] ;  /* 0x0000002404047981 */ /* 0x000ea4000c1e1b00 */
[----:B--2---:R-:W0:Y:S02]  /*16620*/  I2F.U64 R0, R4 ;  /* 0x0000000400007312 */ /* 0x004e240000301000 */
[----:B0-----:R-:W-:-:S04]  /*16630*/  F2FP.F16.F32.PACK_AB R0, RZ, R0 ;  /* 0x00000000ff00723e */ /* 0x001fc800000000ff */
[----:B------:R-:W-:Y:S01]  /*16640*/  PRMT R43, R0, 0x7610, R43 ;  /* 0x00007610002b7816 */ /* 0x000fe2000000002b */
[----:B------:R-:W-:Y:S06]  /*16650*/  BRA `(.L_x_16297) ;  /* 0x0000000000107947 */ /* 0x000fec0003800000 */
.L_x_16320:
[----:B------:R-:W2:Y:S02]  /*16660*/  LDG.E R4, desc[UR36][R4.64] ;  /* 0x0000002404047981 */ /* 0x000ea4000c1e1900 */
[----:B--2---:R-:W-:-:S04]  /*16670*/  I2FP.F32.U32 R0, R4 ;  /* 0x0000000400007245 */ /* 0x004fc80000201000 */
[----:B------:R-:W-:-:S04]  /*16680*/  F2FP.F16.F32.PACK_AB R0, RZ, R0 ;  /* 0x00000000ff00723e */ /* 0x000fc800000000ff */
[----:B------:R-:W-:-:S07]  /*16690*/  PRMT R43, R0, 0x7610, R43 ;  /* 0x00007610002b7816 */ /* 0x000fce000000002b */
.L_x_16297:
        /* <DEDUP_REMOVED lines=21> */
.L_x_16329:
[----:B------:R-:W2:Y:S02]  /*167f0*/  LDG.E.U8 R4, desc[UR36][R4.64] ;  /* 0x0000002404047981 */ /* 0x000ea4000c1e1100 */
[----:B--2---:R-:W-:Y:S01]  /*16800*/  I2FP.F32.U32 R44, R4 ;  /* 0x00000004002c7245 */ /* 0x004fe20000201000 */
[----:B------:R-:W-:Y:S06]  /*16810*/  BRA `(.L_x_16331) ;  /* 0x0000000c00487947 */ /* 0x000fec0003800000 */
.L_x_16328:
        /* <DEDUP_REMOVED lines=9> */
.L_x_16333:
[----:B------:R-:W2:Y:S02]  /*168b0*/  LDG.E R4, desc[UR36][R4.64] ;  /* 0x0000002404047981 */ /* 0x000ea4000c1e1900 */
[----:B--2---:R-:W-:Y:S01]  /*168c0*/  I2FP.F32.S32 R44, R4 ;  /* 0x00000004002c7245 */ /* 0x004fe20000201400 */
[----:B------:R-:W-:Y:S06]  /*168d0*/  BRA `(.L_x_16331) ;  /* 0x0000000c00187947 */ /* 0x000fec0003800000 */
.L_x_16332:
[----:B------:R-:W2:Y:S02]  /*168e0*/  LDG.E.U16 R4, desc[UR36][R4.64] ;  /* 0x0000002404047981 */ /* 0x000ea4000c1e1500 */
[----:B--2---:R0:W1:Y:S01]  /*168f0*/  I2F.S16 R44, R4 ;  /* 0x00000004002c7306 */ /* 0x0040620000101400 */
[----:B------:R-:W-:Y:S05]  /*16900*/  BRA `(.L_x_16331) ;  /* 0x0000000c000c7947 */ /* 0x000fea0003800000 */
.L_x_16327:
        /* <DEDUP_REMOVED lines=8> */
.L_x_16335:
[----:B------:R-:W2:Y:S02]  /*16990*/  LDG.E.U16 R4, desc[UR36][R4.64] ;  /* 0x0000002404047981 */ /* 0x000ea4000c1e1500 */
[----:B--2---:R-:W-:Y:S01]  /*169a0*/  HADD2.F32 R44, -RZ, R4.H0_H0 ;  /* 0x20000004ff2c7230 */ /* 0x004fe20000004100 */
[----:B------:R-:W-:Y:S06]  /*169b0*/  BRA `(.L_x_16331) ;  /* 0x0000000800e07947 */ /* 0x000fec0003800000 */
.L_x_16334:
        /* <DEDUP_REMOVED lines=8> */
.L_x_16337:
[----:B------:R-:W2:Y:S02]  /*16a40*/  LDG.E.U16 R4, desc[UR36][R4.64] ;  /* 0x0000002404047981 */ /* 0x000ea4000c1e1500 */
[----:B--2---:R-:W-:Y:S01]  /*16a50*/  HADD2.F32 R44, -RZ, R4.H0_H0 ;  /* 0x20000004ff2c7230 */ /* 0x004fe20000004100 */
[----:B------:R-:W-:Y:S06]  /*16a60*/  BRA `(.L_x_16331) ;  /* 0x0000000800b47947 */ /* 0x000fec0003800000 */
.L_x_16336:
        /* <DEDUP_REMOVED lines=11> */
.L_x_16326:
        /* <DEDUP_REMOVED lines=12> */
.L_x_16340:
        /* <DEDUP_REMOVED lines=11> */
.L_x_16339:
        /* <DEDUP_REMOVED lines=25> */
.L_x_16342:
        /* <DEDUP_REMOVED lines=13> */
.L_x_16341:
[----:B------:R-:W2:Y:S02]  /*16ef0*/  LDG.E.U16 R4, desc[UR36][R4.64] ;  /* 0x0000002404047981 */ /* 0x000ea4000c1e1500 */
[----:B--2---:R-:W-:Y:S01]  /*16f00*/  IMAD.U32 R44, R4, 0x10000, RZ ;  /* 0x00010000042c7824 */ /* 0x004fe200078e00ff */
[----:B------:R-:W-:Y:S06]  /*16f10*/  BRA `(.L_x_16331) ;  /* 0x0000000400887947 */ /* 0x000fec0003800000 */
.L_x_16338:
        /* <DEDUP_REMOVED lines=11> */
.L_x_16345:
        /* <DEDUP_REMOVED lines=20> */
.L_x_16347:
[----:B------:R-:W-:Y:S05]  /*17110*/  BSYNC.RECONVERGENT B0 ;  /* 0x0000000000007941 */ /* 0x000fea0003800200 */
.L_x_16346:
[----:B------:R-:W-:Y:S01]  /*17120*/  IMAD.SHL.U32 R0, R0, 0x100000, RZ ;  /* 0x0010000000007824 */ /* 0x000fe200078e00ff */
[----:B------:R-:W-:-:S04]  /*17130*/  LEA R3, R3, 0x3b800000, 0x17 ;  /* 0x3b80000003037811 */ /* 0x000fc800078eb8ff */
[----:B------:R-:W-:Y:S01]  /*17140*/  LOP3.LUT R44, R3, R0, R7, 0xfe, !PT ;  /* 0x00000000032c7212 */ /* 0x000fe200078efe07 */
[----:B------:R-:W-:Y:S06]  /*17150*/  BRA `(.L_x_16331) ;  /* 0x0000000000f87947 */ /* 0x000fec0003800000 */
.L_x_16344:
        /* <DEDUP_REMOVED lines=20> */
.L_x_16349:
[----:B------:R-:W-:Y:S05]  /*172a0*/  BSYNC.RECONVERGENT B0 ;  /* 0x0000000000007941 */ /* 0x000fea0003800200 */
.L_x_16348:
[----:B------:R-:W-:Y:S01]  /*172b0*/  IMAD.SHL.U32 R0, R0, 0x200000, RZ ;  /* 0x0020000000007824 */ /* 0x000fe200078e00ff */
[----:B------:R-:W-:-:S04]  /*172c0*/  LEA R3, R3, 0x37800000, 0x17 ;  /* 0x3780000003037811 */ /* 0x000fc800078eb8ff */
[----:B------:R-:W-:Y:S01]  /*172d0*/  LOP3.LUT R44, R3, R0, R7, 0xfe, !PT ;  /* 0x00000000032c7212 */ /* 0x000fe200078efe07 */
[----:B------:R-:W-:Y:S06]  /*172e0*/  BRA `(.L_x_16331) ;  /* 0x0000000000947947 */ /* 0x000fec0003800000 */
.L_x_16343:
        /* <DEDUP_REMOVED lines=14> */
.L_x_16330:
        /* <DEDUP_REMOVED lines=16> */
.L_x_16352:
[----:B------:R-:W-:Y:S01]  /*174d0*/  IMAD.MOV.U32 R44, RZ, RZ, RZ ;  /* 0x000000ffff2c7224 */ /* 0x000fe200078e00ff */
[----:B------:R-:W-:Y:S06]  /*174e0*/  BRA `(.L_x_16331) ;  /* 0x0000000000147947 */ /* 0x000fec0003800000 */
.L_x_16351:
[----:B------:R-:W2:Y:S02]  /*174f0*/  LDG.E.64 R4, desc[UR36][R4.64] ;  /* 0x0000002404047981 */ /* 0x000ea4000c1e1b00 */
[----:B--2---:R0:W1:Y:S02]  /*17500*/  I2F.U64 R44, R4 ;  /* 0x00000004002c7312 */ /* 0x0040640000301000 */
[----:B01----:R-:W-:Y:S05]  /*17510*/  BRA `(.L_x_16331) ;  /* 0x0000000000087947 */ /* 0x003fea0003800000 */
.L_x_16350:
[----:B------:R-:W2:Y:S02]  /*17520*/  LDG.E R4, desc[UR36][R4.64] ;  /* 0x0000002404047981 */ /* 0x000ea4000c1e1900 */
[----:B--2---:R-:W-:-:S07]  /*17530*/  I2FP.F32.U32 R44, R4 ;  /* 0x00000004002c7245 */ /* 0x004fce0000201000 */
.L_x_16331:
[----:B------:R-:W-:Y:S05]  /*17540*/  BSYNC.RECONVERGENT B6 ;  /* 0x0000000000067941 */ /* 0x000fea0003800200 */
.L_x_16325:
        /* <DEDUP_REMOVED lines=20> */
.L_x_16357:
[----:B------:R-:W2:Y:S02]  /*17690*/  LDG.E.U8 R4, desc[UR36][R4.64] ;  /* 0x0000002404047981 */ /* 0x000ea4000c1e1100 */
[----:B--2---:R-:W-:Y:S01]  /*176a0*/  I2FP.F32.U32 R45, R4 ;  /* 0x00000004002d7245 */ /* 0x004fe20000201000 */
[----:B------:R-:W-:Y:S06]  /*176b0*/  BRA `(.L_x_16359) ;  /* 0x0000000c00447947 */ /* 0x000fec0003800000 */
.L_x_16356:
        /* <DEDUP_REMOVED lines=9> */
.L_x_16361:
[----:B------:R-:W2:Y:S02]  /*17750*/  LDG.E R4, desc[UR36][R4.64] ;  /* 0x0000002404047981 */ /* 0x000ea4000c1e1900 */
[----:B--2---:R-:W-:Y:S01]  /*17760*/  I2FP.F32.S32 R45, R4 ;  /* 0x00000004002d7245 */ /* 0x004fe20000201400 */
[----:B------:R-:W-:Y:S06]  /*17770*/  BRA `(.L_x_16359) ;  /* 0x0000000c00147947 */ /* 0x000fec0003800000 */
.L_x_16360:
[----:B------:R-:W2:Y:S02]  /*17780*/  LDG.E.U16 R4, desc[UR36][R4.64] ;  /* 0x0000002404047981 */ /* 0x000ea4000c1e1500 */
[----:B--2---:R0:W1:Y:S01]  /*17790*/  I2F.S16 R45, R4 ;  /* 0x00000004002d7306 */ /* 0x0040620000101400 */
[----:B------:R-:W-:Y:S05]  /*177a0*/  BRA `(.L_x_16359) ;  /* 0x0000000c00087947 */ /* 0x000fea0003800000 */
.L_x_16355:
        /* <DEDUP_REMOVED lines=8> */
.L_x_16363:
[----:B------:R-:W2:Y:S02]  /*17830*/  LDG.E.U16 R4, desc[UR36][R4.64] ;  /* 0x0000002404047981 */ /* 0x000ea4000c1e1500 */
[----:B--2---:R-:W-:Y:S01]  /*17840*/  HADD2.F32 R45, -RZ, R4.H0_H0 ;  /* 0x20000004ff2d7230 */ /* 0x004fe20000004100 */
[----:B------:R-:W-:Y:S06]  /*17850*/  BRA `(.L_x_16359) ;  /* 0x0000000800dc7947 */ /* 0x000fec0003800000 */
.L_x_16362:
        /* <DEDUP_REMOVED lines=8> */
.L_x_16365:
[----:B------:R-:W2:Y:S02]  /*178e0*/  LDG.E.U16 R4, desc[UR36][R4.64] ;  /* 0x0000002404047981 */ /* 0x000ea4000c1e1500 */
[----:B--2---:R-:W-:Y:S01]  /*178f0*/  HADD2.F32 R45, -RZ, R4.H0_H0 ;  /* 0x20000004ff2d7230 */ /* 0x004fe20000004100 */
[----:B------:R-:W-:Y:S06]  /*17900*/  BRA `(.L_x_16359) ;  /* 0x0000000800b07947 */ /* 0x000fec0003800000 */
.L_x_16364:
        /* <DEDUP_REMOVED lines=11> */
.L_x_16354:
        /* <DEDUP_REMOVED lines=12> */
.L_x_16368:
        /* <DEDUP_REMOVED lines=11> */
.L_x_16367:
        /* <DEDUP_REMOVED lines=25> */
.L_x_16370:
        /* <DEDUP_REMOVED lines=12> */
.L_x_16369:
[----:B------:R-:W2:Y:S02]  /*17d80*/  LDG.E.U16 R4, desc[UR36][R4.64] ;  /* 0x0000002404047981 */ /* 0x000ea4000c1e1500 */
[----:B--2---:R-:W-:Y:S01]  /*17d90*/  IMAD.U32 R45, R4, 0x10000, RZ ;  /* 0x00010000042d7824 */ /* 0x004fe200078e00ff */
[----:B------:R-:W-:Y:S06]  /*17da0*/  BRA `(.L_x_16359) ;  /* 0x0000000400887947 */ /* 0x000fec0003800000 */
.L_x_16366:
        /* <DEDUP_REMOVED lines=11> */
.L_x_16373:
        /* <DEDUP_REMOVED lines=20> */
.L_x_16375:
[----:B------:R-:W-:Y:S05]  /*17fa0*/  BSYNC.RECONVERGENT B0 ;  /* 0x0000000000007941 */ /* 0x000fea0003800200 */
.L_x_16374:
[----:B------:R-:W-:Y:S01]  /*17fb0*/  IMAD.SHL.U32 R0, R0, 0x100000, RZ ;  /* 0x0010000000007824 */ /* 0x000fe200078e00ff */
[----:B------:R-:W-:-:S04]  /*17fc0*/  LEA R3, R3, 0x3b800000, 0x17 ;  /* 0x3b80000003037811 */ /* 0x000fc800078eb8ff */
[----:B------:R-:W-:Y:S01]  /*17fd0*/  LOP3.LUT R45, R3, R0, R45, 0xfe, !PT ;  /* 0x00000000032d7212 */ /* 0x000fe200078efe2d */
[----:B------:R-:W-:Y:S06]  /*17fe0*/  BRA `(.L_x_16359) ;  /* 0x0000000000f87947 */ /* 0x000fec0003800000 */
.L_x_16372:
        /* <DEDUP_REMOVED lines=20> */
.L_x_16377:
[----:B------:R-:W-:Y:S05]  /*18130*/  BSYNC.RECONVERGENT B0 ;  /* 0x0000000000007941 */ /* 0x000fea0003800200 */
.L_x_16376:
[----:B------:R-:W-:Y:S01]  /*18140*/  IMAD.SHL.U32 R0, R0, 0x200000, RZ ;  /* 0x0020000000007824 */ /* 0x000fe200078e00ff */
[----:B------:R-:W-:-:S04]  /*18150*/  LEA R3, R3, 0x37800000, 0x17 ;  /* 0x3780000003037811 */ /* 0x000fc800078eb8ff */
[----:B------:R-:W-:Y:S01]  /*18160*/  LOP3.LUT R45, R3, R0, R45, 0xfe, !PT ;  /* 0x00000000032d7212 */ /* 0x000fe200078efe2d */
[----:B------:R-:W-:Y:S06]  /*18170*/  BRA `(.L_x_16359) ;  /* 0x0000000000947947 */ /* 0x000fec0003800000 */
.L_x_16371:
        /* <DEDUP_REMOVED lines=14> */
.L_x_16358:
        /* <DEDUP_REMOVED lines=16> */
.L_x_16380:
[----:B------:R-:W-:Y:S01]  /*18360*/  IMAD.MOV.U32 R45, RZ, RZ, RZ ;  /* 0x000000ffff2d7224 */ /* 0x000fe200078e00ff */
[----:B------:R-:W-:Y:S06]  /*18370*/  BRA `(.L_x_16359) ;  /* 0x0000000000147947 */ /* 0x000fec0003800000 */
.L_x_16379:
[----:B------:R-:W2:Y:S02]  /*18380*/  LDG.E.64 R4, desc[UR36][R4.64] ;  /* 0x0000002404047981 */ /* 0x000ea4000c1e1b00 */
[----:B--2---:R0:W1:Y:S02]  /*18390*/  I2F.U64 R45, R4 ;  /* 0x00000004002d7312 */ /* 0x0040640000301000 */
[----:B01----:R-:W-:Y:S05]  /*183a0*/  BRA `(.L_x_16359) ;  /* 0x0000000000087947 */ /* 0x003fea0003800000 */
.L_x_16378:
[----:B------:R-:W2:Y:S02]  /*183b0*/  LDG.E R4, desc[UR36][R4.64] ;  /* 0x0000002404047981 */ /* 0x000ea4000c1e1900 */
[----:B--2---:R-:W-:-:S07]  /*183c0*/  I2FP.F32.U32 R45, R4 ;  /* 0x00000004002d7245 */ /* 0x004fce0000201000 */
.L_x_16359:
[----:B------:R-:W-:Y:S05]  /*183d0*/  BSYNC.RECONVERGENT B6 ;  /* 0x0000000000067941 */ /* 0x000fea0003800200 */
.L_x_16353:
        /* <DEDUP_REMOVED lines=21> */
.L_x_16385:
[----:B------:R-:W2:Y:S02]  /*18530*/  LDG.E.U8 R4, desc[UR36][R4.64] ;  /* 0x0000002404047981 */ /* 0x000ea4000c1e1100 */
[----:B--2---:R-:W-:Y:S01]  /*18540*/  I2FP.F32.U32 R46, R4 ;  /* 0x00000004002e7245 */ /* 0x004fe20000201000 */
[----:B------:R-:W-:Y:S06]  /*18550*/  BRA `(.L_x_16387) ;  /* 0x0000000c00487947 */ /* 0x000fec0003800000 */
.L_x_16384:
        /* <DEDUP_REMOVED lines=9> */
.L_x_16389:
[----:B------:R-:W2:Y:S02]  /*185f0*/  LDG.E R4, desc[UR36][R4.64] ;  /* 0x0000002404047981 */ /* 0x000ea4000c1e1900 */
[----:B--2---:R-:W-:Y:S01]  /*18600*/  I2FP.F32.S32 R46, R4 ;  /* 0x00000004002e7245 */ /* 0x004fe20000201400 */
[----:B------:R-:W-:Y:S06]  /*18610*/  BRA `(.L_x_16387) ;  /* 0x0000000c00187947 */ /* 0x000fec0003800000 */
.L_x_16388:
[----:B------:R-:W2:Y:S02]  /*18620*/  LDG.E.U16 R4, desc[UR36][R4.64] ;  /* 0x0000002404047981 */ /* 0x000ea4000c1e1500 */
[----:B--2---:R0:W2:Y:S01]  /*18630*/  I2F.S16 R46, R4 ;  /* 0x00000004002e7306 */ /* 0x0040a20000101400 */
[----:B------:R-:W-:Y:S05]  /*18640*/  BRA `(.L_x_16387) ;  /* 0x0000000c000c7947 */ /* 0x000fea0003800000 */
.L_x_16383:
        /* <DEDUP_REMOVED lines=8> */
.L_x_16391:
[----:B------:R-:W2:Y:S02]  /*186d0*/  LDG.E.U16 R4, desc[UR36][R4.64] ;  /* 0x0000002404047981 */ /* 0x000ea4000c1e1500 */
[----:B--2---:R-:W-:Y:S01]  /*186e0*/  HADD2.F32 R46, -RZ, R4.H0_H0 ;  /* 0x20000004ff2e7230 */ /* 0x004fe20000004100 */
[----:B------:R-:W-:Y:S06]  /*186f0*/  BRA `(.L_x_16387) ;  /* 0x0000000800e07947 */ /* 0x000fec0003800000 */
.L_x_16390:
        /* <DEDUP_REMOVED lines=8> */
.L_x_16393:
[----:B------:R-:W2:Y:S02]  /*18780*/  LDG.E.U16 R4, desc[UR36][R4.64] ;  /* 0x0000002404047981 */ /* 0x000ea4000c1e1500 */
[----:B--2---:R-:W-:Y:S01]  /*18790*/  HADD2.F32 R46, -RZ, R4.H0_H0 ;  /* 0x20000004ff2e7230 */ /* 0x004fe20000004100 */
[----:B------:R-:W-:Y:S06]  /*187a0*/  BRA `(.L_x_16387) ;  /* 0x0000000800b47947 */ /* 0x000fec0003800000 */
.L_x_16392:
        /* <DEDUP_REMOVED lines=11> */
.L_x_16382:
        /* <DEDUP_REMOVED lines=12> */
.L_x_16396:
        /* <DEDUP_REMOVED lines=11> */
.L_x_16395:
        /* <DEDUP_REMOVED lines=25> */
.L_x_16398:
        /* <DEDUP_REMOVED lines=13> */
.L_x_16397:
[----:B------:R-:W2:Y:S02]  /*18c30*/  LDG.E.U16 R4, desc[UR36][R4.64] ;  /* 0x0000002404047981 */ /* 0x000ea4000c1e1500 */
[----:B--2---:R-:W-:Y:S01]  /*18c40*/  IMAD.U32 R46, R4, 0x10000, RZ ;  /* 0x00010000042e7824 */ /* 0x004fe200078e00ff */
[----:B------:R-:W-:Y:S06]  /*18c50*/  BRA `(.L_x_16387) ;  /* 0x0000000400887947 */ /* 0x000fec0003800000 */
.L_x_16394:
        /* <DEDUP_REMOVED lines=11> */
.L_x_16401:
        /* <DEDUP_REMOVED lines=20> */
.L_x_16403:
[----:B------:R-:W-:Y:S05]  /*18e50*/  BSYNC.RECONVERGENT B0 ;  /* 0x0000000000007941 */ /* 0x000fea0003800200 */
.L_x_16402:
[----:B------:R-:W-:Y:S01]  /*18e60*/  IMAD.SHL.U32 R0, R0, 0x100000, RZ ;  /* 0x0010000000007824 */ /* 0x000fe200078e00ff */
[----:B------:R-:W-:-:S04]  /*18e70*/  LEA R3, R3, 0x3b800000, 0x17 ;  /* 0x3b80000003037811 */ /* 0x000fc800078eb8ff */
[----:B------:R-:W-:Y:S01]  /*18e80*/  LOP3.LUT R46, R3, R0, R7, 0xfe, !PT ;  /* 0x00000000032e7212 */ /* 0x000fe200078efe07 */
[----:B------:R-:W-:Y:S06]  /*18e90*/  BRA `(.L_x_16387) ;  /* 0x0000000000f87947 */ /* 0x000fec0003800000 */
.L_x_16400:
        /* <DEDUP_REMOVED lines=20> */
.L_x_16405:
[----:B------:R-:W-:Y:S05]  /*18fe0*/  BSYNC.RECONVERGENT B0 ;  /* 0x0000000000007941 */ /* 0x000fea0003800200 */
.L_x_16404:
[----:B------:R-:W-:Y:S01]  /*18ff0*/  IMAD.SHL.U32 R0, R0, 0x200000, RZ ;  /* 0x0020000000007824 */ /* 0x000fe200078e00ff */
[----:B------:R-:W-:-:S04]  /*19000*/  LEA R3, R3, 0x37800000, 0x17 ;  /* 0x3780000003037811 */ /* 0x000fc800078eb8ff */
[----:B------:R-:W-:Y:S01]  /*19010*/  LOP3.LUT R46, R3, R0, R7, 0xfe, !PT ;  /* 0x00000000032e7212 */ /* 0x000fe200078efe07 */
[----:B------:R-:W-:Y:S06]  /*19020*/  BRA `(.L_x_16387) ;  /* 0x0000000000947947 */ /* 0x000fec0003800000 */
.L_x_16399:
        /* <DEDUP_REMOVED lines=14> */
.L_x_16386:
        /* <DEDUP_REMOVED lines=16> */
.L_x_16408:
[----:B------:R-:W-:Y:S01]  /*19210*/  IMAD.MOV.U32 R46, RZ, RZ, RZ ;  /* 0x000000ffff2e7224 */ /* 0x000fe200078e00ff */
[----:B------:R-:W-:Y:S06]  /*19220*/  BRA `(.L_x_16387) ;  /* 0x0000000000147947 */ /* 0x000fec0003800000 */
.L_x_16407:
[----:B------:R-:W2:Y:S02]  /*19230*/  LDG.E.64 R4, desc[UR36][R4.64] ;  /* 0x0000002404047981 */ /* 0x000ea4000c1e1b00 */
[----:B--2---:R0:W2:Y:S02]  /*19240*/  I2F.U64 R46, R4 ;  /* 0x00000004002e7312 */ /* 0x0040a40000301000 */
[----:B0-2---:R-:W-:Y:S05]  /*19250*/  BRA `(.L_x_16387) ;  /* 0x0000000000087947 */ /* 0x005fea0003800000 */
.L_x_16406:
[----:B------:R-:W2:Y:S02]  /*19260*/  LDG.E R4, desc[UR36][R4.64] ;  /* 0x0000002404047981 */ /* 0x000ea4000c1e1900 */
[----:B--2---:R-:W-:-:S07]  /*19270*/  I2FP.F32.U32 R46, R4 ;  /* 0x00000004002e7245 */ /* 0x004fce0000201000 */
.L_x_16387:
[----:B------:R-:W-:Y:S05]  /*19280*/  BSYNC.RECONVERGENT B6 ;  /* 0x0000000000067941 */ /* 0x000fea0003800200 */
.L_x_16381:
        /* <DEDUP_REMOVED lines=21> */
.L_x_16413:
[----:B------:R-:W2:Y:S02]  /*193e0*/  LDG.E.U8 R4, desc[UR36][R4.64] ;  /* 0x0000002404047981 */ /* 0x000ea4000c1e1100 */
[----:B--2---:R-:W-:Y:S01]  /*193f0*/  I2FP.F32.U32 R47, R4 ;  /* 0x00000004002f7245 */ /* 0x004fe20000201000 */
[----:B------:R-:W-:Y:S06]  /*19400*/  BRA `(.L_x_16415) ;  /* 0x0000000c00447947 */ /* 0x000fec0003800000 */
.L_x_16412:
        /* <DEDUP_REMOVED lines=9> */
.L_x_16417:
[----:B------:R-:W2:Y:S02]  /*194a0*/  LDG.E R4, desc[UR36][R4.64] ;  /* 0x0000002404047981 */ /* 0x000ea4000c1e1900 */
[----:B--2---:R-:W-:Y:S01]  /*194b0*/  I2FP.F32.S32 R47, R4 ;  /* 0x00000004002f7245 */ /* 0x004fe20000201400 */
[----:B------:R-:W-:Y:S06]  /*194c0*/  BRA `(.L_x_16415) ;  /* 0x0000000c00147947 */ /* 0x000fec0003800000 */
.L_x_16416:
[----:B------:R-:W2:Y:S02]  /*194d0*/  LDG.E.U16 R4, desc[UR36][R4.64] ;  /* 0x0000002404047981 */ /* 0x000ea4000c1e1500 */
[----:B--2---:R2:W3:Y:S01]  /*194e0*/  I2F.S16 R47, R4 ;  /* 0x00000004002f7306 */ /* 0x0044e20000101400 */
[----:B------:R-:W-:Y:S05]  /*194f0*/  BRA `(.L_x_16415) ;  /* 0x0000000c00087947 */ /* 0x000fea0003800000 */
.L_x_16411:
        /* <DEDUP_REMOVED lines=8> */
.L_x_16419:
[----:B------:R-:W2:Y:S02]  /*19580*/  LDG.E.U16 R4, desc[UR36][R4.64] ;  /* 0x0000002404047981 */ /* 0x000ea4000c1e1500 */
[----:B--2---:R-:W-:Y:S01]  /*19590*/  HADD2.F32 R47, -RZ, R4.H0_H0 ;  /* 0x20000004ff2f7230 */ /* 0x004fe20000004100 */
[----:B------:R-:W-:Y:S06]  /*195a0*/  BRA `(.L_x_16415) ;  /* 0x0000000800dc7947 */ /* 0x000fec0003800000 */
.L_x_16418:
        /* <DEDUP_REMOVED lines=8> */
.L_x_16421:
[----:B------:R-:W2:Y:S02]  /*19630*/  LDG.E.U16 R4, desc[UR36][R4.64] ;  /* 0x0000002404047981 */ /* 0x000ea4000c1e1500 */
[----:B--2---:R-:W-:Y:S01]  /*19640*/  HADD2.F32 R47, -RZ, R4.H0_H0 ;  /* 0x20000004ff2f7230 */ /* 0x004fe20000004100 */
[----:B------:R-:W-:Y:S06]  /*19650*/  BRA `(.L_x_16415) ;  /* 0x0000000800b07947 */ /* 0x000fec0003800000 */
.L_x_16420:
        /* <DEDUP_REMOVED lines=11> */
.L_x_16410:
        /* <DEDUP_REMOVED lines=12> */
.L_x_16424:
        /* <DEDUP_REMOVED lines=11> */
.L_x_16423:
        /* <DEDUP_REMOVED lines=25> */
.L_x_16426:
        /* <DEDUP_REMOVED lines=12> */
.L_x_16425:
[----:B------:R-:W2:Y:S02]  /*19ad0*/  LDG.E.U16 R4, desc[UR36][R4.64] ;  /* 0x0000002404047981 */ /* 0x000ea4000c1e1500 */
[----:B--2---:R-:W-:Y:S01]  /*19ae0*/  IMAD.U32 R47, R4, 0x10000, RZ ;  /* 0x00010000042f7824 */ /* 0x004fe200078e00ff */
[----:B------:R-:W-:Y:S06]  /*19af0*/  BRA `(.L_x_16415) ;  /* 0x0000000400887947 */ /* 0x000fec0003800000 */
.L_x_16422:
        /* <DEDUP_REMOVED lines=11> */
.L_x_16429:
        /* <DEDUP_REMOVED lines=20> */
.L_x_16431:
[----:B------:R-:W-:Y:S05]  /*19cf0*/  BSYNC.RECONVERGENT B0 ;  /* 0x0000000000007941 */ /* 0x000fea0003800200 */
.L_x_16430:
[----:B------:R-:W-:Y:S01]  /*19d00*/  IMAD.SHL.U32 R0, R0, 0x100000, RZ ;  /* 0x0010000000007824 */ /* 0x000fe200078e00ff */
[----:B------:R-:W-:-:S04]  /*19d10*/  LEA R3, R3, 0x3b800000, 0x17 ;  /* 0x3b80000003037811 */ /* 0x000fc800078eb8ff */
[----:B------:R-:W-:Y:S01]  /*19d20*/  LOP3.LUT R47, R3, R0, R47, 0xfe, !PT ;  /* 0x00000000032f7212 */ /* 0x000fe200078efe2f */
[----:B------:R-:W-:Y:S06]  /*19d30*/  BRA `(.L_x_16415) ;  /* 0x0000000000f87947 */ /* 0x000fec0003800000 */
.L_x_16428:
        /* <DEDUP_REMOVED lines=20> */
.L_x_16433:
[----:B------:R-:W-:Y:S05]  /*19e80*/  BSYNC.RECONVERGENT B0 ;  /* 0x0000000000007941 */ /* 0x000fea0003800200 */
.L_x_16432:
[----:B------:R-:W-:Y:S01]  /*19e90*/  IMAD.SHL.U32 R0, R0, 0x200000, RZ ;  /* 0x0020000000007824 */ /* 0x000fe200078e00ff */
[----:B------:R-:W-:-:S04]  /*19ea0*/  LEA R3, R3, 0x37800000, 0x17 ;  /* 0x3780000003037811 */ /* 0x000fc800078eb8ff */
[----:B------:R-:W-:Y:S01]  /*19eb0*/  LOP3.LUT R47, R3, R0, R47, 0xfe, !PT ;  /* 0x00000000032f7212 */ /* 0x000fe200078efe2f */
[----:B------:R-:W-:Y:S06]  /*19ec0*/  BRA `(.L_x_16415) ;  /* 0x0000000000947947 */ /* 0x000fec0003800000 */
.L_x_16427:
        /* <DEDUP_REMOVED lines=14> */
.L_x_16414:
        /* <DEDUP_REMOVED lines=16> */
.L_x_16436:
[----:B------:R-:W-:Y:S01]  /*1a0b0*/  IMAD.MOV.U32 R47, RZ, RZ, RZ ;  /* 0x000000ffff2f7224 */ /* 0x000fe200078e00ff */
[----:B------:R-:W-:Y:S06]  /*1a0c0*/  BRA `(.L_x_16415) ;  /* 0x0000000000147947 */ /* 0x000fec0003800000 */
.L_x_16435:
[----:B------:R-:W2:Y:S02]  /*1a0d0*/  LDG.E.64 R4, desc[UR36][R4.64] ;  /* 0x0000002404047981 */ /* 0x000ea4000c1e1b00 */
[----:B--2---:R0:W1:Y:S02]  /*1a0e0*/  I2F.U64 R47, R4 ;  /* 0x00000004002f7312 */ /* 0x0040640000301000 */
[----:B01----:R-:W-:Y:S05]  /*1a0f0*/  BRA `(.L_x_16415) ;  /* 0x0000000000087947 */ /* 0x003fea0003800000 */
.L_x_16434:
[----:B------:R-:W2:Y:S02]  /*1a100*/  LDG.E R4, desc[UR36][R4.64] ;  /* 0x0000002404047981 */ /* 0x000ea4000c1e1900 */
[----:B--2---:R-:W-:-:S07]  /*1a110*/  I2FP.F32.U32 R47, R4 ;  /* 0x00000004002f7245 */ /* 0x004fce0000201000 */
.L_x_16415:
[----:B------:R-:W-:Y:S05]  /*1a120*/  BSYNC.RECONVERGENT B6 ;  /* 0x0000000000067941 */ /* 0x000fea0003800200 */
.L_x_16409:
        /* <DEDUP_REMOVED lines=20> */
.L_x_16440:
[----:B------:R-:W2:Y:S02]  /*1a270*/  LDG.E.U8 R4, desc[UR36][R4.64] ;  /* 0x0000002404047981 */ /* 0x000ea4000c1e1100 */
[----:B--2---:R-:W-:Y:S01]  /*1a280*/  I2FP.F32.U32 R40, R4 ;  /* 0x0000000400287245 */ /* 0x004fe20000201000 */
[----:B------:R-:W-:Y:S06]  /*1a290*/  BRA `(.L_x_16258) ;  /* 0x0000000c003c7947 */ /* 0x000fec0003800000 */
.L_x_16439:
        /* <DEDUP_REMOVED lines=9> */
.L_x_16443:
[----:B------:R-:W2:Y:S02]  /*1a330*/  LDG.E R4, desc[UR36][R4.64] ;  /* 0x0000002404047981 */ /* 0x000ea4000c1e1900 */
[----:B--2---:R-:W-:Y:S01]  /*1a340*/  I2FP.F32.S32 R40, R4 ;  /* 0x0000000400287245 */ /* 0x004fe20000201400 */
[----:B------:R-:W-:Y:S06]  /*1a350*/  BRA `(.L_x_16258) ;  /* 0x0000000c000c7947 */ /* 0x000fec0003800000 */
.L_x_16442:
[----:B------:R-:W2:Y:S02]  /*1a360*/  LDG.E.U16 R4, desc[UR36][R4.64] ;  /* 0x0000002404047981 */ /* 0x000ea4000c1e1500 */
[----:B--2---:R0:W1:Y:S01]  /*1a370*/  I2F.S16 R40, R4 ;  /* 0x0000000400287306 */ /* 0x0040620000101400 */
[----:B------:R-:W-:Y:S05]  /*1a380*/  BRA `(.L_x_16258) ;  /* 0x0000000c00007947 */ /* 0x000fea0003800000 */
.L_x_16438:
        /* <DEDUP_REMOVED lines=8> */
.L_x_16445:
[----:B------:R-:W2:Y:S02]  /*1a410*/  LDG.E.U16 R4, desc[UR36][R4.64] ;  /* 0x0000002404047981 */ /* 0x000ea4000c1e1500 */
[----:B--2---:R-:W-:Y:S01]  /*1a420*/  HADD2.F32 R40, -RZ, R4.H0_H0 ;  /* 0x20000004ff287230 */ /* 0x004fe20000004100 */
[----:B------:R-:W-:Y:S06]  /*1a430*/  BRA `(.L_x_16258) ;  /* 0x0000000800d47947 */ /* 0x000fec0003800000 */
.L_x_16444:
        /* <DEDUP_REMOVED lines=8> */
.L_x_16447:
[----:B------:R-:W2:Y:S02]  /*1a4c0*/  LDG.E.U16 R4, desc[UR36][R4.64] ;  /* 0x0000002404047981 */ /* 0x000ea4000c1e1500 */
[----:B--2---:R-:W-:Y:S01]  /*1a4d0*/  HADD2.F32 R40, -RZ, R4.H0_H0 ;  /* 0x20000004ff287230 */ /* 0x004fe20000004100 */
[----:B------:R-:W-:Y:S06]  /*1a4e0*/  BRA `(.L_x_16258) ;  /* 0x0000000800a87947 */ /* 0x000fec0003800000 */
.L_x_16446:
        /* <DEDUP_REMOVED lines=11> */
.L_x_16437:
        /* <DEDUP_REMOVED lines=12> */
.L_x_16450:
        /* <DEDUP_REMOVED lines=11> */
.L_x_16449:
        /* <DEDUP_REMOVED lines=25> */
.L_x_16452:
        /* <DEDUP_REMOVED lines=13> */
.L_x_16451:
[----:B------:R-:W2:Y:S02]  /*1a970*/  LDG.E.U16 R4, desc[UR36][R4.64] ;  /* 0x0000002404047981 */ /* 0x000ea4000c1e1500 */
[----:B--2---:R-:W-:Y:S01]  /*1a980*/  IMAD.U32 R40, R4, 0x10000, RZ ;  /* 0x0001000004287824 */ /* 0x004fe200078e00ff */
[----:B------:R-:W-:Y:S06]  /*1a990*/  BRA `(.L_x_16258) ;  /* 0x00000004007c7947 */ /* 0x000fec0003800000 */
.L_x_16448:
        /* <DEDUP_REMOVED lines=11> */
.L_x_16455:
        /* <DEDUP_REMOVED lines=19> */
.L_x_16457:
[----:B------:R-:W-:Y:S05]  /*1ab80*/  BSYNC.RECONVERGENT B0 ;  /* 0x0000000000007941 */ /* 0x000fea0003800200 */
.L_x_16456:
[----:B------:R-:W-:Y:S01]  /*1ab90*/  IMAD.SHL.U32 R0, R0, 0x100000, RZ ;  /* 0x0010000000007824 */ /* 0x000fe200078e00ff */
[----:B------:R-:W-:-:S04]  /*1aba0*/  LEA R3, R3, 0x3b800000, 0x17 ;  /* 0x3b80000003037811 */ /* 0x000fc800078eb8ff */
[----:B------:R-:W-:Y:S01]  /*1abb0*/  LOP3.LUT R40, R3, R0, R7, 0xfe, !PT ;  /* 0x0000000003287212 */ /* 0x000fe200078efe07 */
[----:B------:R-:W-:Y:S06]  /*1abc0*/  BRA `(.L_x_16258) ;  /* 0x0000000000f07947 */ /* 0x000fec0003800000 */
.L_x_16454:
        /* <DEDUP_REMOVED lines=19> */
.L_x_16459:
[----:B------:R-:W-:Y:S05]  /*1ad00*/  BSYNC.RECONVERGENT B0 ;  /* 0x0000000000007941 */ /* 0x000fea0003800200 */
.L_x_16458:
[----:B------:R-:W-:Y:S01]  /*1ad10*/  IMAD.SHL.U32 R0, R0, 0x200000, RZ ;  /* 0x0020000000007824 */ /* 0x000fe200078e00ff */
[----:B------:R-:W-:-:S04]  /*1ad20*/  LEA R3, R3, 0x37800000, 0x17 ;  /* 0x3780000003037811 */ /* 0x000fc800078eb8ff */
[----:B------:R-:W-:Y:S01]  /*1ad30*/  LOP3.LUT R40, R3, R0, R7, 0xfe, !PT ;  /* 0x0000000003287212 */ /* 0x000fe200078efe07 */
[----:B------:R-:W-:Y:S06]  /*1ad40*/  BRA `(.L_x_16258) ;  /* 0x0000000000907947 */ /* 0x000fec0003800000 */
.L_x_16453:
        /* <DEDUP_REMOVED lines=14> */
.L_x_16441:
        /* <DEDUP_REMOVED lines=16> */
.L_x_16462:
[----:B------:R-:W-:Y:S05]  /*1af30*/  BRA `(.L_x_16258) ;  /* 0x0000000000147947 */ /* 0x000fea0003800000 */
.L_x_16461:
[----:B------:R-:W2:Y:S02]  /*1af40*/  LDG.E.64 R4, desc[UR36][R4.64] ;  /* 0x0000002404047981 */ /* 0x000ea4000c1e1b00 */
[----:B--2---:R0:W1:Y:S02]  /*1af50*/  I2F.U64 R40, R4 ;  /* 0x0000000400287312 */ /* 0x0040640000301000 */
[----:B01----:R-:W-:Y:S05]  /*1af60*/  BRA `(.L_x_16258) ;  /* 0x0000000000087947 */ /* 0x003fea0003800000 */
.L_x_16460:
[----:B------:R-:W2:Y:S02]  /*1af70*/  LDG.E R4, desc[UR36][R4.64] ;  /* 0x0000002404047981 */ /* 0x000ea4000c1e1900 */
[----:B--2---:R-:W-:-:S07]  /*1af80*/  I2FP.F32.U32 R40, R4 ;  /* 0x0000000400287245 */ /* 0x004fce0000201000 */
.L_x_16258:
[----:B------:R-:W-:Y:S05]  /*1af90*/  BSYNC.RECONVERGENT B7 ;  /* 0x0000000000077941 */ /* 0x000fea0003800200 */
.L_x_16257:
        /* <DEDUP_REMOVED lines=13> */
[C---:B-----5:R-:W-:Y:S01]  /*1b070*/  FMUL.FTZ R3, R23.reuse, R23 ;  /* 0x0000001717037220 */ /* 0x060fe20000410000 */
[----:B------:R-:W-:Y:S02]  /*1b080*/  HADD2.F32 R17, -RZ, R17.H0_H0 ;  /* 0x20000011ff117230 */ /* 0x000fe40000004100 */
[----:B---3--:R-:W-:Y:S01]  /*1b090*/  FMUL.FTZ R16, R23, R16 ;  /* 0x0000001017107220 */ /* 0x008fe20000410000 */
[----:B------:R-:W-:Y:S02]  /*1b0a0*/  HADD2.F32 R18, -RZ, R18.H0_H0 ;  /* 0x20000012ff127230 */ /* 0x000fe40000004100 */
[----:B------:R-:W-:-:S03]  /*1b0b0*/  FMUL.FTZ R3, R3, R22 ;  /* 0x0000001603037220 */ /* 0x000fc60000410000 */
[----:B----4-:R-:W-:Y:S01]  /*1b0c0*/  FADD.FTZ R18, R18, -R19 ;  /* 0x8000001312127221 */ /* 0x010fe20000010000 */
[----:B-1----:R-:W-:Y:S01]  /*1b0d0*/  FFMA.FTZ R24, -R24, UR4, R17 ;  /* 0x0000000418187c23 */ /* 0x002fe20008010111 */
[----:B------:R-:W-:-:S04]  /*1b0e0*/  FMUL.FTZ R3, R3, UR4 ;  /* 0x0000000403037c20 */ /* 0x000fc80008410000 */
[----:B------:R-:W-:-:S04]  /*1b0f0*/  FFMA.FTZ R3, -R3, R18, R24 ;  /* 0x0000001203037223 */ /* 0x000fc80000010118 */
[----:B------:R-:W-:-:S05]  /*1b100*/  FMUL.FTZ R0, R16, R3 ;  /* 0x0000000310007220 */ /* 0x000fca0000410000 */
[----:B------:R-:W-:-:S07]  /*1b110*/  F2FP.F16.F32.PACK_AB R0, RZ, R0 ;  /* 0x00000000ff00723e */ /* 0x000fce00000000ff */
.L_x_16464:
[----:B------:R-:W-:Y:S05]  /*1b120*/  BSYNC.RECONVERGENT B0 ;  /* 0x0000000000007941 */ /* 0x000fea0003800200 */
.L_x_16463:
[----:B------:R-:W-:Y:S04]  /*1b130*/  BSSY.RECONVERGENT B0, `(.L_x_16465) ;  /* 0x000000e000007945 */ /* 0x000fe80003800200 */
[----:B------:R-:W-:Y:S05]  /*1b140*/  @P1 BRA `(.L_x_16466) ;  /* 0x0000000000301947 */ /* 0x000fea0003800000 */
[----:B------:R-:W0:Y:S01]  /*1b150*/  LDCU UR4, c[0x0][0x388] ;  /* 0x00007100ff0477ac */ /* 0x000e220008000800 */
[C---:B-----5:R-:W-:Y:S01]  /*1b160*/  FMUL.FTZ R4, R30.reuse, R30 ;  /* 0x0000001e1e047220 */ /* 0x060fe20000410000 */
[----:B------:R-:W-:Y:S02]  /*1b170*/  HADD2.F32 R26, -RZ, R26.H0_H0 ;  /* 0x2000001aff1a7230 */ /* 0x000fe40000004100 */
[----:B------:R-:W-:Y:S01]  /*1b180*/  FMUL.FTZ R25, R30, R25 ;  /* 0x000000191e197220 */ /* 0x000fe20000410000 */
[----:B------:R-:W-:Y:S02]  /*1b190*/  HADD2.F32 R27, -RZ, R27.H0_H0 ;  /* 0x2000001bff1b7230 */ /* 0x000fe40000004100 */
[----:B-1----:R-:W-:-:S03]  /*1b1a0*/  FMUL.FTZ R4, R4, R29 ;  /* 0x0000001d04047220 */ /* 0x002fc60000410000 */
[----:B------:R-:W-:Y:S01]  /*1b1b0*/  FADD.FTZ R27, R27, -R28 ;  /* 0x8000001c1b1b7221 */ /* 0x000fe20000010000 */
[----:B0-----:R-:W-:Y:S01]  /*1b1c0*/  FFMA.FTZ R31, -R31, UR4, R26 ;  /* 0x000000041f1f7c23 */ /* 0x001fe2000801011a */
[----:B------:R-:W-:-:S04]  /*1b1d0*/  FMUL.FTZ R4, R4, UR4 ;  /* 0x0000000404047c20 */ /* 0x000fc80008410000 */
[----:B------:R-:W-:-:S04]  /*1b1e0*/  FFMA.FTZ R4, -R4, R27, R31 ;  /* 0x0000001b04047223 */ /* 0x000fc8000001011f */
[----:B---3--:R-:W-:-:S05]  /*1b1f0*/  FMUL.FTZ R16, R25, R4 ;  /* 0x0000000419107220 */ /* 0x008fca0000410000 */
[----:B------:R-:W-:-:S07]  /*1b200*/  F2FP.F16.F32.PACK_AB R16, RZ, R16 ;  /* 0x00000010ff10723e */ /* 0x000fce00000000ff */
.L_x_16466:
[----:B------:R-:W-:Y:S05]  /*1b210*/  BSYNC.RECONVERGENT B0 ;  /* 0x0000000000007941 */ /* 0x000fea0003800200 */
.L_x_16465:
[----:B------:R-:W-:Y:S04]  /*1b220*/  BSSY.RECONVERGENT B0, `(.L_x_16467) ;  /* 0x000000e000007945 */ /* 0x000fe80003800200 */
[----:B------:R-:W-:Y:S05]  /*1b230*/  @P2 BRA `(.L_x_16468) ;  /* 0x0000000000302947 */ /* 0x000fea0003800000 */
[----:B------:R-:W0:Y:S01]  /*1b240*/  LDCU UR4, c[0x0][0x388] ;  /* 0x00007100ff0477ac */ /* 0x000e220008000800 */
[C---:B-----5:R-:W-:Y:S01]  /*1b250*/  FMUL.FTZ R3, R37.reuse, R37 ;  /* 0x0000002525037220 */ /* 0x060fe20000410000 */
[----:B------:R-:W-:Y:S02]  /*1b260*/  HADD2.F32 R4, -RZ, R33.H0_H0 ;  /* 0x20000021ff047230 */ /* 0x000fe40000004100 */
[----:B-1----:R-:W-:Y:S01]  /*1b270*/  FMUL.FTZ R32, R37, R32 ;  /* 0x0000002025207220 */ /* 0x002fe20000410000 */
[----:B------:R-:W-:Y:S02]  /*1b280*/  HADD2.F32 R34, -RZ, R34.H0_H0 ;  /* 0x20000022ff227230 */ /* 0x000fe40000004100 */
[----:B------:R-:W-:-:S03]  /*1b290*/  FMUL.FTZ R3, R3, R36 ;  /* 0x0000002403037220 */ /* 0x000fc60000410000 */
[----:B------:R-:W-:Y:S01]  /*1b2a0*/  FADD.FTZ R34, R34, -R35 ;  /* 0x8000002322227221 */ /* 0x000fe20000010000 */
[----:B0-----:R-:W-:Y:S01]  /*1b2b0*/  FFMA.FTZ R4, -R41, UR4, R4 ;  /* 0x0000000429047c23 */ /* 0x001fe20008010104 */
[----:B------:R-:W-:-:S04]  /*1b2c0*/  FMUL.FTZ R3, R3, UR4 ;  /* 0x0000000403037c20 */ /* 0x000fc80008410000 */
[----:B------:R-:W-:-:S04]  /*1b2d0*/  FFMA.FTZ R3, -R3, R34, R4 ;  /* 0x0000002203037223 */ /* 0x000fc80000010104 */
[----:B------:R-:W-:-:S05]  /*1b2e0*/  FMUL.FTZ R17, R32, R3 ;  /* 0x0000000320117220 */ /* 0x000fca0000410000 */
[----:B------:R-:W-:-:S07]  /*1b2f0*/  F2FP.F16.F32.PACK_AB R17, RZ, R17 ;  /* 0x00000011ff11723e */ /* 0x000fce00000000ff */
.L_x_16468:
[----:B------:R-:W-:Y:S05]  /*1b300*/  BSYNC.RECONVERGENT B0 ;  /* 0x0000000000007941 */ /* 0x000fea0003800200 */
.L_x_16467:
[----:B------:R-:W-:Y:S04]  /*1b310*/  BSSY.RECONVERGENT B0, `(.L_x_16469) ;  /* 0x000000e000007945 */ /* 0x000fe80003800200 */
[----:B------:R-:W-:Y:S05]  /*1b320*/  @P3 BRA `(.L_x_16470) ;  /* 0x0000000000303947 */ /* 0x000fea0003800000 */
[----:B------:R-:W1:Y:S01]  /*1b330*/  LDCU UR4, c[0x0][0x388] ;  /* 0x00007100ff0477ac */ /* 0x000e620008000800 */
[C---:B-----5:R-:W-:Y:S01]  /*1b340*/  FMUL.FTZ R4, R46.reuse, R46 ;  /* 0x0000002e2e047220 */ /* 0x060fe20000410000 */
[----:B------:R-:W-:Y:S02]  /*1b350*/  HADD2.F32 R3, -RZ, R42.H0_H0 ;  /* 0x2000002aff037230 */ /* 0x000fe40000004100 */
[----:B------:R-:W-:Y:S01]  /*1b360*/  FMUL.FTZ R44, R46, R44 ;  /* 0x0000002c2e2c7220 */ /* 0x000fe20000410000 */
[----:B------:R-:W-:Y:S02]  /*1b370*/  HADD2.F32 R6, -RZ, R43.H0_H0 ;  /* 0x2000002bff067230 */ /* 0x000fe40000004100 */
[----:B---3--:R-:W-:-:S03]  /*1b380*/  FMUL.FTZ R4, R4, R47 ;  /* 0x0000002f04047220 */ /* 0x008fc60000410000 */
[----:B------:R-:W-:Y:S01]  /*1b390*/  FADD.FTZ R6, R6, -R45 ;  /* 0x8000002d06067221 */ /* 0x000fe20000010000 */
[----:B-1----:R-:W-:Y:S01]  /*1b3a0*/  FFMA.FTZ R3, -R40, UR4, R3 ;  /* 0x0000000428037c23 */ /* 0x002fe20008010103 */
[----:B------:R-:W-:-:S04]  /*1b3b0*/  FMUL.FTZ R4, R4, UR4 ;  /* 0x0000000404047c20 */ /* 0x000fc80008410000 */
[----:B------:R-:W-:-:S04]  /*1b3c0*/  FFMA.FTZ R3, -R4, R6, R3 ;  /* 0x0000000604037223 */ /* 0x000fc80000010103 */
[----:B------:R-:W-:-:S05]  /*1b3d0*/  FMUL.FTZ R18, R44, R3 ;  /* 0x000000032c127220 */ /* 0x000fca0000410000 */
[----:B------:R-:W-:-:S07]  /*1b3e0*/  F2FP.F16.F32.PACK_AB R18, RZ, R18 ;  /* 0x00000012ff12723e */ /* 0x000fce00000000ff */
.L_x_16470:
[----:B------:R-:W-:Y:S05]  /*1b3f0*/  BSYNC.RECONVERGENT B0 ;  /* 0x0000000000007941 */ /* 0x000fea0003800200 */
.L_x_16469:
[----:B------:R-:W-:Y:S04]  /*1b400*/  BSSY.RECONVERGENT B6, `(.L_x_16471) ;  /* 0x000010c000067945 */ /* 0x000fe80003800200 */
[----:B------:R-:W-:Y:S05]  /*1b410*/  @P0 BRA `(.L_x_16472) ;  /* 0x0000001000280947 */ /* 0x000fea0003800000 */
[----:B------:R-:W0:Y:S01]  /*1b420*/  LDCU UR4, c[0x0][0x404] ;  /* 0x00008080ff0477ac */ /* 0x000e220008000800 */
[----:B------:R-:W2:Y:S01]  /*1b430*/  LDC.64 R4, c[0x0][0x398] ;  /* 0x0000e600ff047b82 */ /* 0x000ea20000000a00 */
[----:B------:R-:W-:Y:S01]  /*1b440*/  IMAD R3, R2, 0x200, R39 ;  /* 0x0000020002037824 */ /* 0x000fe200078e0227 */
[----:B------:R-:W-:-:S03]  /*1b450*/  PRMT R6, R48, 0x9910, RZ ;  /* 0x0000991030067816 */ /* 0x000fc600000000ff */
[----:B0-----:R-:W-:Y:S02]  /*1b460*/  IMAD R7, R3, UR4, RZ ;  /* 0x0000000403077c24 */ /* 0x001fe4000f8e02ff */
        /* <DEDUP_REMOVED lines=18> */
.L_x_16476:
[----:B------:R-:W-:Y:S02]  /*1b590*/  HADD2.F32 R7, -RZ, R0.H0_H0 ;  /* 0x20000000ff077230 */ /* 0x000fe40000004100 */
[----:B------:R-:W-:-:S04]  /*1b5a0*/  IMAD.MOV.U32 R39, RZ, RZ, R49 ;  /* 0x000000ffff277224 */ /* 0x000fc800078e0031 */
[----:B------:R-:W0:Y:S02]  /*1b5b0*/  F2I.S64.TRUNC R6, R7 ;  /* 0x0000000700067311 */ /* 0x000e24000020d900 */
[----:B0-----:R0:W-:Y:S01]  /*1b5c0*/  STG.E.U8 desc[UR36][R4.64], R6 ;  /* 0x0000000604007986 */ /* 0x0011e2000c101124 */
[----:B------:R-:W-:Y:S05]  /*1b5d0*/  BRA `(.L_x_16472) ;  /* 0x0000000c00b87947 */ /* 0x000fea0003800000 */
.L_x_16475:
        /* <DEDUP_REMOVED lines=11> */
.L_x_16479:
[----:B------:R-:W-:Y:S02]  /*1b690*/  HADD2.F32 R0, -RZ, R0.H0_H0 ;  /* 0x20000000ff007230 */ /* 0x000fe40000004100 */
[----:B------:R-:W-:Y:S02]  /*1b6a0*/  IMAD.MOV.U32 R39, RZ, RZ, R49 ;  /* 0x000000ffff277224 */ /* 0x000fe400078e0031 */
[----:B------:R-:W0:Y:S02]  /*1b6b0*/  F2I.FTZ.TRUNC.NTZ R3, R0 ;  /* 0x0000000000037305 */ /* 0x000e24000021f100 */
[----:B0-----:R0:W-:Y:S01]  /*1b6c0*/  STG.E desc[UR36][R4.64], R3 ;  /* 0x0000000304007986 */ /* 0x0011e2000c101924 */
[----:B------:R-:W-:Y:S05]  /*1b6d0*/  BRA `(.L_x_16472) ;  /* 0x0000000c00787947 */ /* 0x000fea0003800000 */
.L_x_16478:
[----:B------:R-:W-:Y:S02]  /*1b6e0*/  HADD2.F32 R0, -RZ, R0.H0_H0 ;  /* 0x20000000ff007230 */ /* 0x000fe40000004100 */
[----:B------:R-:W-:Y:S02]  /*1b6f0*/  IMAD.MOV.U32 R39, RZ, RZ, R49 ;  /* 0x000000ffff277224 */ /* 0x000fe400078e0031 */
[----:B------:R-:W0:Y:S02]  /*1b700*/  F2I.FTZ.TRUNC.NTZ R3, R0 ;  /* 0x0000000000037305 */ /* 0x000e24000021f100 */
[----:B0-----:R0:W-:Y:S01]  /*1b710*/  STG.E.U16 desc[UR36][R4.64], R3 ;  /* 0x0000000304007986 */ /* 0x0011e2000c101524 */
[----:B------:R-:W-:Y:S05]  /*1b720*/  BRA `(.L_x_16472) ;  /* 0x0000000c00647947 */ /* 0x000fea0003800000 */
.L_x_16474:
        /* <DEDUP_REMOVED lines=10> */
.L_x_16481:
[----:B------:R0:W-:Y:S01]  /*1b7d0*/  STG.E.U16 desc[UR36][R4.64], R0 ;  /* 0x0000000004007986 */ /* 0x0001e2000c101524 */
[----:B------:R-:W-:Y:S01]  /*1b7e0*/  IMAD.MOV.U32 R39, RZ, RZ, R49 ;  /* 0x000000ffff277224 */ /* 0x000fe200078e0031 */
[----:B------:R-:W-:Y:S06]  /*1b7f0*/  BRA `(.L_x_16472) ;  /* 0x0000000c00307947 */ /* 0x000fec0003800000 */
.L_x_16480:
        /* <DEDUP_REMOVED lines=11> */
.L_x_16483:
[----:B------:R-:W-:Y:S02]  /*1b8b0*/  HADD2.F32 R0, -RZ, R0.H0_H0 ;  /* 0x20000000ff007230 */ /* 0x000fe40000004100 */
[----:B------:R-:W-:-:S03]  /*1b8c0*/  IMAD.MOV.U32 R39, RZ, RZ, R49 ;  /* 0x000000ffff277224 */ /* 0x000fc600078e0031 */
[----:B------:R-:W-:-:S04]  /*1b8d0*/  F2FP.F16.F32.PACK_AB R0, RZ, R0 ;  /* 0x00000000ff00723e */ /* 0x000fc800000000ff */
[----:B------:R-:W-:-:S05]  /*1b8e0*/  PRMT R0, R0, 0x5410, RZ ;  /* 0x0000541000007816 */ /* 0x000fca00000000ff */
[----:B------:R0:W-:Y:S01]  /*1b8f0*/  STG.E desc[UR36][R4.64], R0 ;  /* 0x0000000004007986 */ /* 0x0001e2000c101924 */
[----:B------:R-:W-:Y:S05]  /*1b900*/  BRA `(.L_x_16472) ;  /* 0x0000000800ec7947 */ /* 0x000fea0003800000 */
.L_x_16482:
[----:B------:R-:W-:Y:S02]  /*1b910*/  HADD2.F32 R6, -RZ, R0.H0_H0 ;  /* 0x20000000ff067230 */ /* 0x000fe40000004100 */
[----:B------:R-:W-:-:S03]  /*1b920*/  IMAD.MOV.U32 R39, RZ, RZ, R49 ;  /* 0x000000ffff277224 */ /* 0x000fc600078e0031 */
[----:B------:R-:W-:-:S06]  /*1b930*/  FMUL.FTZ R6, R6, 1 ;  /* 0x3f80000006067820 */ /* 0x000fcc0000410000 */
[----:B------:R-:W0:Y:S02]  /*1b940*/  F2F.F64.F32 R6, R6 ;  /* 0x0000000600067310 */ /* 0x000e240000201800 */
[----:B0-----:R0:W-:Y:S01]  /*1b950*/  STG.E.64 desc[UR36][R4.64], R6 ;  /* 0x0000000604007986 */ /* 0x0011e2000c101b24 */
[----:B------:R-:W-:Y:S05]  /*1b960*/  BRA `(.L_x_16472) ;  /* 0x0000000800d47947 */ /* 0x000fea0003800000 */
.L_x_16473:
        /* <DEDUP_REMOVED lines=14> */
.L_x_16486:
[----:B------:R-:W-:Y:S01]  /*1ba50*/  HADD2.F32 R0, -RZ, R0.H0_H0 ;  /* 0x20000000ff007230 */ /* 0x000fe20000004100 */
[----:B------:R-:W-:Y:S01]  /*1ba60*/  CS2R R10, SRZ ;  /* 0x00000000000a7805 */ /* 0x000fe2000001ff00 */
[----:B------:R-:W-:-:S03]  /*1ba70*/  IMAD.MOV.U32 R39, RZ, RZ, R49 ;  /* 0x000000ffff277224 */ /* 0x000fc600078e0031 */
[----:B------:R-:W-:-:S04]  /*1ba80*/  FMUL.FTZ R0, R0, 1 ;  /* 0x3f80000000007820 */ /* 0x000fc80000410000 */
[----:B------:R-:W0:Y:S02]  /*1ba90*/  F2F.F64.F32 R8, R0 ;  /* 0x0000000000087310 */ /* 0x000e240000201800 */
[----:B0-----:R0:W-:Y:S01]  /*1baa0*/  STG.E.128 desc[UR36][R4.64], R8 ;  /* 0x0000000804007986 */ /* 0x0011e2000c101d24 */
[----:B------:R-:W-:Y:S05]  /*1bab0*/  BRA `(.L_x_16472) ;  /* 0x0000000800807947 */ /* 0x000fea0003800000 */
.L_x_16485:
        /* <DEDUP_REMOVED lines=19> */
.L_x_16490:
[----:B------:R-:W-:Y:S05]  /*1bbf0*/  BSYNC.RECONVERGENT B0 ;  /* 0x0000000000007941 */ /* 0x000fea0003800200 */
.L_x_16489:
[----:B------:R-:W-:Y:S01]  /*1bc00*/  LOP3.LUT R7, R0, 0x80, R7, 0xf8, !PT ;  /* 0x0000008000077812 */ /* 0x000fe200078ef807 */
[----:B------:R-:W-:-:S04]  /*1bc10*/  IMAD.MOV.U32 R39, RZ, RZ, R49 ;  /* 0x000000ffff277224 */ /* 0x000fc800078e0031 */
[----:B------:R0:W-:Y:S01]  /*1bc20*/  STG.E.U8 desc[UR36][R4.64], R7 ;  /* 0x0000000704007986 */ /* 0x0001e2000c101124 */
[----:B------:R-:W-:Y:S05]  /*1bc30*/  BRA `(.L_x_16472) ;  /* 0x0000000800207947 */ /* 0x000fea0003800000 */
.L_x_16488:
        /* <DEDUP_REMOVED lines=15> */
.L_x_16492:
[----:B------:R-:W-:Y:S05]  /*1bd30*/  BSYNC.RECONVERGENT B0 ;  /* 0x0000000000007941 */ /* 0x000fea0003800200 */
.L_x_16491:
[----:B------:R-:W-:Y:S01]  /*1bd40*/  LOP3.LUT R7, R0, 0x80, R7, 0xf8, !PT ;  /* 0x0000008000077812 */ /* 0x000fe200078ef807 */
[----:B------:R-:W-:-:S04]  /*1bd50*/  IMAD.MOV.U32 R39, RZ, RZ, R49 ;  /* 0x000000ffff277224 */ /* 0x000fc800078e0031 */
[----:B------:R0:W-:Y:S01]  /*1bd60*/  STG.E.U8 desc[UR36][R4.64], R7 ;  /* 0x0000000704007986 */ /* 0x0001e2000c101124 */
[----:B------:R-:W-:Y:S05]  /*1bd70*/  BRA `(.L_x_16472) ;  /* 0x0000000400d07947 */ /* 0x000fea0003800000 */
.L_x_16487:
[----:B------:R-:W-:Y:S02]  /*1bd80*/  HADD2.F32 R0, -RZ, R0.H0_H0 ;  /* 0x20000000ff007230 */ /* 0x000fe40000004100 */
[----:B------:R-:W-:-:S03]  /*1bd90*/  IMAD.MOV.U32 R39, RZ, RZ, R49 ;  /* 0x000000ffff277224 */ /* 0x000fc600078e0031 */
[----:B------:R-:W-:-:S05]  /*1bda0*/  F2FP.BF16.F32.PACK_AB R0, RZ, R0 ;  /* 0x00000000ff00723e */ /* 0x000fca00000010ff */
[----:B------:R0:W-:Y:S01]  /*1bdb0*/  STG.E.U16 desc[UR36][R4.64], R0 ;  /* 0x0000000004007986 */ /* 0x0001e2000c101524 */
[----:B------:R-:W-:Y:S05]  /*1bdc0*/  BRA `(.L_x_16472) ;  /* 0x0000000400bc7947 */ /* 0x000fea0003800000 */
.L_x_16484:
        /* <DEDUP_REMOVED lines=13> */
.L_x_16495:
        /* <DEDUP_REMOVED lines=13> */
.L_x_16498:
[----:B------:R-:W-:-:S04]  /*1bf70*/  SHF.R.U32.HI R0, RZ, 0x14, R7 ;  /* 0x00000014ff007819 */ /* 0x000fc80000011607 */
[----:B------:R-:W-:-:S04]  /*1bf80*/  LOP3.LUT R0, R0, 0x1, RZ, 0xc0, !PT ;  /* 0x0000000100007812 */ /* 0x000fc800078ec0ff */
[----:B------:R-:W-:-:S04]  /*1bf90*/  IADD3 R0, PT, PT, R7, 0x487ffff, R0 ;  /* 0x0487ffff07007810 */ /* 0x000fc80007ffe000 */
[----:B------:R-:W-:-:S04]  /*1bfa0*/  SHF.R.U32.HI R0, RZ, 0x14, R0 ;  /* 0x00000014ff007819 */ /* 0x000fc80000011600 */
[----:B------:R-:W-:-:S07]  /*1bfb0*/  LOP3.LUT R3, R0, 0xff, RZ, 0xc0, !PT ;  /* 0x000000ff00037812 */ /* 0x000fce00078ec0ff */
.L_x_16499:
[----:B------:R-:W-:-:S04]  /*1bfc0*/  SHF.R.U32.HI R0, RZ, 0x18, R7 ;  /* 0x00000018ff007819 */ /* 0x000fc80000011607 */
[----:B------:R-:W-:-:S07]  /*1bfd0*/  LOP3.LUT R0, R3, 0x80, R0, 0xf8, !PT ;  /* 0x0000008003007812 */ /* 0x000fce00078ef800 */
.L_x_16497:
[----:B------:R-:W-:Y:S05]  /*1bfe0*/  BSYNC.RECONVERGENT B0 ;  /* 0x0000000000007941 */ /* 0x000fea0003800200 */
.L_x_16496:
[----:B------:R0:W-:Y:S01]  /*1bff0*/  STG.E.U8 desc[UR36][R4.64], R0 ;  /* 0x0000000004007986 */ /* 0x0001e2000c101124 */
[----:B------:R-:W-:Y:S01]  /*1c000*/  IMAD.MOV.U32 R39, RZ, RZ, R49 ;  /* 0x000000ffff277224 */ /* 0x000fe200078e0031 */
[----:B------:R-:W-:Y:S06]  /*1c010*/  BRA `(.L_x_16472) ;  /* 0x0000000400287947 */ /* 0x000fec0003800000 */
.L_x_16494:
        /* <DEDUP_REMOVED lines=13> */
.L_x_16502:
[----:B------:R-:W-:-:S04]  /*1c0f0*/  SHF.R.U32.HI R0, RZ, 0x15, R7 ;  /* 0x00000015ff007819 */ /* 0x000fc80000011607 */
[----:B------:R-:W-:-:S04]  /*1c100*/  LOP3.LUT R0, R0, 0x1, RZ, 0xc0, !PT ;  /* 0x0000000100007812 */ /* 0x000fc800078ec0ff */
[----:B------:R-:W-:-:S04]  /*1c110*/  IADD3 R0, PT, PT, R7, 0x88fffff, R0 ;  /* 0x088fffff07007810 */ /* 0x000fc80007ffe000 */
[----:B------:R-:W-:-:S04]  /*1c120*/  SHF.R.U32.HI R0, RZ, 0x15, R0 ;  /* 0x00000015ff007819 */ /* 0x000fc80000011600 */
[----:B------:R-:W-:-:S07]  /*1c130*/  LOP3.LUT R3, R0, 0xff, RZ, 0xc0, !PT ;  /* 0x000000ff00037812 */ /* 0x000fce00078ec0ff */
.L_x_16503:
[----:B------:R-:W-:-:S04]  /*1c140*/  SHF.R.U32.HI R0, RZ, 0x18, R7 ;  /* 0x00000018ff007819 */ /* 0x000fc80000011607 */
[----:B------:R-:W-:-:S07]  /*1c150*/  LOP3.LUT R0, R3, 0x80, R0, 0xf8, !PT ;  /* 0x0000008003007812 */ /* 0x000fce00078ef800 */
.L_x_16501:
[----:B------:R-:W-:Y:S05]  /*1c160*/  BSYNC.RECONVERGENT B0 ;  /* 0x0000000000007941 */ /* 0x000fea0003800200 */
.L_x_16500:
[----:B------:R0:W-:Y:S01]  /*1c170*/  STG.E.U8 desc[UR36][R4.64], R0 ;  /* 0x0000000004007986 */ /* 0x0001e2000c101124 */
[----:B------:R-:W-:Y:S01]  /*1c180*/  IMAD.MOV.U32 R39, RZ, RZ, R49 ;  /* 0x000000ffff277224 */ /* 0x000fe200078e0031 */
[----:B------:R-:W-:Y:S06]  /*1c190*/  BRA `(.L_x_16472) ;  /* 0x0000000000c87947 */ /* 0x000fec0003800000 */
.L_x_16493:
[----:B------:R-:W-:-:S13]  /*1c1a0*/  ISETP.NE.AND P0, PT, R3, 0x1c, PT ;  /* 0x0000001c0300780c */ /* 0x000fda0003f05270 */
[----:B------:R-:W-:Y:S05]  /*1c1b0*/  @!P0 BRA `(.L_x_16504) ;  /* 0x0000000000b08947 */ /* 0x000fea0003800000 */
[----:B------:R-:W-:-:S13]  /*1c1c0*/  ISETP.NE.AND P0, PT, R3, 0x1d, PT ;  /* 0x0000001d0300780c */ /* 0x000fda0003f05270 */
[----:B------:R-:W-:Y:S05]  /*1c1d0*/  @!P0 BRA `(.L_x_16505) ;  /* 0x0000000000948947 */ /* 0x000fea0003800000 */
[----:B------:R-:W-:-:S13]  /*1c1e0*/  ISETP.NE.AND P0, PT, R3, 0x2c, PT ;  /* 0x0000002c0300780c */ /* 0x000fda0003f05270 */
[----:B------:R-:W-:Y:S05]  /*1c1f0*/  @!P0 BRA `(.L_x_16506) ;  /* 0x0000000000488947 */ /* 0x000fea0003800000 */
.L_x_16477:
        /* <DEDUP_REMOVED lines=16> */
.L_x_16507:
[----:B------:R-:W-:Y:S01]  /*1c300*/  IMAD.MOV.U32 R39, RZ, RZ, R49 ;  /* 0x000000ffff277224 */ /* 0x000fe200078e0031 */
[----:B------:R-:W-:Y:S06]  /*1c310*/  BRA `(.L_x_16472) ;  /* 0x0000000000687947 */ /* 0x000fec0003800000 */
.L_x_16506:
        /* <DEDUP_REMOVED lines=17> */
.L_x_16505:
[----:B------:R-:W-:Y:S02]  /*1c430*/  HADD2.F32 R6, -RZ, R0.H0_H0 ;  /* 0x20000000ff067230 */ /* 0x000fe40000004100 */
[----:B------:R-:W-:-:S04]  /*1c440*/  IMAD.MOV.U32 R39, RZ, RZ, R49 ;  /* 0x000000ffff277224 */ /* 0x000fc800078e0031 */
[----:B------:R-:W0:Y:S02]  /*1c450*/  F2I.U64.TRUNC R6, R6 ;  /* 0x0000000600067311 */ /* 0x000e24000020d800 */
[----:B0-----:R2:W-:Y:S01]  /*1c460*/  STG.E.64 desc[UR36][R4.64], R6 ;  /* 0x0000000604007986 */ /* 0x0015e2000c101b24 */
[----:B------:R-:W-:Y:S05]  /*1c470*/  BRA `(.L_x_16472) ;  /* 0x0000000000107947 */ /* 0x000fea0003800000 */
.L_x_16504:
[----:B------:R-:W-:Y:S02]  /*1c480*/  HADD2.F32 R0, -RZ, R0.H0_H0 ;  /* 0x20000000ff007230 */ /* 0x000fe40000004100 */
[----:B------:R-:W-:Y:S02]  /*1c490*/  IMAD.MOV.U32 R39, RZ, RZ, R49 ;  /* 0x000000ffff277224 */ /* 0x000fe400078e0031 */
[----:B------:R-:W0:Y:S02]  /*1c4a0*/  F2I.FTZ.U32.TRUNC.NTZ R3, R0 ;  /* 0x0000000000037305 */ /* 0x000e24000021f000 */
[----:B0-----:R0:W-:Y:S03]  /*1c4b0*/  STG.E desc[UR36][R4.64], R3 ;  /* 0x0000000304007986 */ /* 0x0011e6000c101924 */
.L_x_16472:
[----:B------:R-:W-:Y:S05]  /*1c4c0*/  BSYNC.RECONVERGENT B6 ;  /* 0x0000000000067941 */ /* 0x000fea0003800200 */
.L_x_16471:
        /* <DEDUP_REMOVED lines=21> */
[----:B---3-5:R-:W-:-:S04]  /*1c620*/  HADD2.F32 R16, -RZ, R16.H0_H0 ;  /* 0x20000010ff107230 */ /* 0x028fc80000004100 */
[----:B------:R-:W0:Y:S02]  /*1c630*/  F2I.FTZ.TRUNC.NTZ R3, R16 ;  /* 0x0000001000037305 */ /* 0x000e24000021f100 */
[----:B0-----:R0:W-:Y:S01]  /*1c640*/  STG.E.U8 desc[UR36][R4.64], R3 ;  /* 0x0000000304007986 */ /* 0x0011e2000c101124 */
[----:B------:R-:W-:Y:S05]  /*1c650*/  BRA `(.L_x_16515) ;  /* 0x0000000c007c7947 */ /* 0x000fea0003800000 */
.L_x_16513:
[----:B---3-5:R-:W-:-:S06]  /*1c660*/  HADD2.F32 R7, -RZ, R16.H0_H0 ;  /* 0x20000010ff077230 */ /* 0x028fcc0000004100 */
[----:B------:R-:W0:Y:S02]  /*1c670*/  F2I.S64.TRUNC R6, R7 ;  /* 0x0000000700067311 */ /* 0x000e24000020d900 */
[----:B0-----:R0:W-:Y:S01]  /*1c680*/  STG.E.U8 desc[UR36][R4.64], R6 ;  /* 0x0000000604007986 */ /* 0x0011e2000c101124 */
[----:B------:R-:W-:Y:S05]  /*1c690*/  BRA `(.L_x_16515) ;  /* 0x0000000c006c7947 */ /* 0x000fea0003800000 */
.L_x_16512:
[----:B------:R-:W-:-:S13]  /*1c6a0*/  ISETP.NE.AND P0, PT, R0, 0x2, PT ;  /* 0x000000020000780c */ /* 0x000fda0003f05270 */
[----:B------:R-:W-:Y:S05]  /*1c6b0*/  @!P0 BRA `(.L_x_16516) ;  /* 0x0000000000308947 */ /* 0x000fea0003800000 */
[----:B------:R-:W-:-:S13]  /*1c6c0*/  ISETP.NE.AND P0, PT, R0, 0x3, PT ;  /* 0x000000030000780c */ /* 0x000fda0003f05270 */
[----:B------:R-:W-:Y:S05]  /*1c6d0*/  @!P0 BRA `(.L_x_16517) ;  /* 0x0000000000188947 */ /* 0x000fea0003800000 */
[----:B------:R-:W-:-:S13]  /*1c6e0*/  ISETP.NE.AND P0, PT, R0, 0x4, PT ;  /* 0x000000040000780c */ /* 0x000fda0003f05270 */
[----:B------:R-:W-:Y:S05]  /*1c6f0*/  @P0 BRA `(.L_x_16514) ;  /* 0x0000000800700947 */ /* 0x000fea0003800000 */
[----:B---3-5:R-:W-:-:S06]  /*1c700*/  HADD2.F32 R6, -RZ, R16.H0_H0 ;  /* 0x20000010ff067230 */ /* 0x028fcc0000004100 */
[----:B------:R-:W0:Y:S02]  /*1c710*/  F2I.S64.TRUNC R6, R6 ;  /* 0x0000000600067311 */ /* 0x000e24000020d900 */
[----:B0-----:R0:W-:Y:S01]  /*1c720*/  STG.E.64 desc[UR36][R4.64], R6 ;  /* 0x0000000604007986 */ /* 0x0011e2000c101b24 */
[----:B------:R-:W-:Y:S05]  /*1c730*/  BRA `(.L_x_16515) ;  /* 0x0000000c00447947 */ /* 0x000fea0003800000 */
.L_x_16517:
[----:B---3-5:R-:W-:-:S04]  /*1c740*/  HADD2.F32 R16, -RZ, R16.H0_H0 ;  /* 0x20000010ff107230 */ /* 0x028fc80000004100 */
[----:B------:R-:W0:Y:S02]  /*1c750*/  F2I.FTZ.TRUNC.NTZ R3, R16 ;  /* 0x0000001000037305 */ /* 0x000e24000021f100 */
[----:B0-----:R0:W-:Y:S01]  /*1c760*/  STG.E desc[UR36][R4.64], R3 ;  /* 0x0000000304007986 */ /* 0x0011e2000c101924 */
[----:B------:R-:W-:Y:S05]  /*1c770*/  BRA `(.L_x_16515) ;  /* 0x0000000c00347947 */ /* 0x000fea0003800000 */
.L_x_16516:
[----:B---3-5:R-:W-:-:S04]  /*1c780*/  HADD2.F32 R16, -RZ, R16.H0_H0 ;  /* 0x20000010ff107230 */ /* 0x028fc80000004100 */
[----:B------:R-:W0:Y:S02]  /*1c790*/  F2I.FTZ.TRUNC.NTZ R3, R16 ;  /* 0x0000001000037305 */ /* 0x000e24000021f100 */
[----:B0-----:R0:W-:Y:S01]  /*1c7a0*/  STG.E.U16 desc[UR36][R4.64], R3 ;  /* 0x0000000304007986 */ /* 0x0011e2000c101524 */
[----:B------:R-:W-:Y:S05]  /*1c7b0*/  BRA `(.L_x_16515) ;  /* 0x0000000c00247947 */ /* 0x000fea0003800000 */
.L_x_16511:
[----:B------:R-:W-:-:S13]  /*1c7c0*/  ISETP.GT.AND P0, PT, R0, 0x6, PT ;  /* 0x000000060000780c */ /* 0x000fda0003f04270 */
[----:B------:R-:W-:Y:S05]  /*1c7d0*/  @P0 BRA `(.L_x_16518) ;  /* 0x0000000000240947 */ /* 0x000fea0003800000 */
[----:B------:R-:W-:-:S13]  /*1c7e0*/  ISETP.NE.AND P0, PT, R0, 0x5, PT ;  /* 0x000000050000780c */ /* 0x000fda0003f05270 */
[----:B------:R-:W-:Y:S05]  /*1c7f0*/  @!P0 BRA `(.L_x_16519) ;  /* 0x0000000000148947 */ /* 0x000fea0003800000 */
[----:B------:R-:W-:-:S13]  /*1c800*/  ISETP.NE.AND P0, PT, R0, 0x6, PT ;  /* 0x000000060000780c */ /* 0x000fda0003f05270 */
[----:B------:R-:W-:Y:S05]  /*1c810*/  @P0 BRA `(.L_x_16514) ;  /* 0x0000000800280947 */ /* 0x000fea0003800000 */
[----:B---3-5:R-:W-:-:S05]  /*1c820*/  HADD2.F32 R3, -RZ, R16.H0_H0 ;  /* 0x20000010ff037230 */ /* 0x028fca0000004100 */
[----:B------:R0:W-:Y:S01]  /*1c830*/  STG.E desc[UR36][R4.64], R3 ;  /* 0x0000000304007986 */ /* 0x0001e2000c101924 */
[----:B------:R-:W-:Y:S05]  /*1c840*/  BRA `(.L_x_16515) ;  /* 0x0000000c00007947 */ /* 0x000fea0003800000 */
.L_x_16519:
[----:B---3-5:R1:W-:Y:S01]  /*1c850*/  STG.E.U16 desc[UR36][R4.64], R16 ;  /* 0x0000001004007986 */ /* 0x0283e2000c101524 */
[----:B------:R-:W-:Y:S05]  /*1c860*/  BRA `(.L_x_16515) ;  /* 0x0000000800f87947 */ /* 0x000fea0003800000 */
.L_x_16518:
[----:B------:R-:W-:-:S13]  /*1c870*/  ISETP.NE.AND P0, PT, R0, 0x7, PT ;  /* 0x000000070000780c */ /* 0x000fda0003f05270 */
[----:B------:R-:W-:Y:S05]  /*1c880*/  @!P0 BRA `(.L_x_16520) ;  /* 0x0000000000348947 */ /* 0x000fea0003800000 */
[----:B------:R-:W-:-:S13]  /*1c890*/  ISETP.NE.AND P0, PT, R0, 0x8, PT ;  /* 0x000000080000780c */ /* 0x000fda0003f05270 */
[----:B------:R-:W-:Y:S05]  /*1c8a0*/  @!P0 BRA `(.L_x_16521) ;  /* 0x0000000000188947 */ /* 0x000fea0003800000 */
[----:B------:R-:W-:-:S13]  /*1c8b0*/  ISETP.NE.AND P0, PT, R0, 0x9, PT ;  /* 0x000000090000780c */ /* 0x000fda0003f05270 */
[----:B------:R-:W-:Y:S05]  /*1c8c0*/  @P0 BRA `(.L_x_16514) ;  /* 0x0000000400fc0947 */ /* 0x000fea0003800000 */
[----:B---3-5:R-:W-:Y:S02]  /*1c8d0*/  HADD2.F32 R6, -RZ, R16.H0_H0 ;  /* 0x20000010ff067230 */ /* 0x028fe40000004100 */
[----:B------:R-:W-:-:S05]  /*1c8e0*/  IMAD.MOV.U32 R7, RZ, RZ, RZ ;  /* 0x000000ffff077224 */ /* 0x000fca00078e00ff */
[----:B------:R3:W-:Y:S01]  /*1c8f0*/  STG.E.64 desc[UR36][R4.64], R6 ;  /* 0x0000000604007986 */ /* 0x0007e2000c101b24 */
[----:B------:R-:W-:Y:S05]  /*1c900*/  BRA `(.L_x_16515) ;  /* 0x0000000800d07947 */ /* 0x000fea0003800000 */
.L_x_16521:
[----:B---3-5:R-:W-:-:S05]  /*1c910*/  HADD2.F32 R0, -RZ, R16.H0_H0 ;  /* 0x20000010ff007230 */ /* 0x028fca0000004100 */
[----:B------:R-:W-:-:S04]  /*1c920*/  F2FP.F16.F32.PACK_AB R0, RZ, R0 ;  /* 0x00000000ff00723e */ /* 0x000fc800000000ff */
[----:B------:R-:W-:-:S05]  /*1c930*/  PRMT R0, R0, 0x5410, RZ ;  /* 0x0000541000007816 */ /* 0x000fca00000000ff */
[----:B------:R0:W-:Y:S01]  /*1c940*/  STG.E desc[UR36][R4.64], R0 ;  /* 0x0000000004007986 */ /* 0x0001e2000c101924 */
[----:B------:R-:W-:Y:S05]  /*1c950*/  BRA `(.L_x_16515) ;  /* 0x0000000800bc7947 */ /* 0x000fea0003800000 */
.L_x_16520:
[----:B---3-5:R-:W-:-:S05]  /*1c960*/  HADD2.F32 R6, -RZ, R16.H0_H0 ;  /* 0x20000010ff067230 */ /* 0x028fca0000004100 */
[----:B------:R-:W-:-:S06]  /*1c970*/  FMUL.FTZ R6, R6, 1 ;  /* 0x3f80000006067820 */ /* 0x000fcc0000410000 */
[----:B------:R-:W0:Y:S02]  /*1c980*/  F2F.F64.F32 R6, R6 ;  /* 0x0000000600067310 */ /* 0x000e240000201800 */
[----:B0-----:R2:W-:Y:S01]  /*1c990*/  STG.E.64 desc[UR36][R4.64], R6 ;  /* 0x0000000604007986 */ /* 0x0015e2000c101b24 */
[----:B------:R-:W-:Y:S05]  /*1c9a0*/  BRA `(.L_x_16515) ;  /* 0x0000000800a87947 */ /* 0x000fea0003800000 */
.L_x_16510:
        /* <DEDUP_REMOVED lines=10> */
[----:B---3-5:R-:W-:-:S06]  /*1ca50*/  HADD2.F32 R3, -RZ, R16.H0_H0 ;  /* 0x20000010ff037230 */ /* 0x028fcc0000004100 */
[----:B------:R-:W0:Y:S02]  /*1ca60*/  F2I.FTZ.U32.TRUNC.NTZ R3, R3 ;  /* 0x0000000300037305 */ /* 0x000e24000021f000 */
[----:B0-----:R0:W-:Y:S01]  /*1ca70*/  STG.E.U16 desc[UR36][R4.64], R3 ;  /* 0x0000000304007986 */ /* 0x0011e2000c101524 */
[----:B------:R-:W-:Y:S05]  /*1ca80*/  BRA `(.L_x_16515) ;  /* 0x0000000800707947 */ /* 0x000fea0003800000 */
.L_x_16525:
[----:B---3-5:R-:W-:Y:S01]  /*1ca90*/  HADD2.F32 R7, -RZ, R16.H0_H0 ;  /* 0x20000010ff077230 */ /* 0x028fe20000004100 */
        /* <DEDUP_REMOVED lines=17> */
.L_x_16528:
[----:B------:R-:W-:-:S04]  /*1cbb0*/  SHF.R.U32.HI R3, RZ, 0x18, R7 ;  /* 0x00000018ff037819 */ /* 0x000fc80000011607 */
[----:B------:R-:W-:-:S07]  /*1cbc0*/  LOP3.LUT R0, R0, 0x80, R3, 0xf8, !PT ;  /* 0x0000008000007812 */ /* 0x000fce00078ef803 */
.L_x_16527:
[----:B------:R-:W-:Y:S05]  /*1cbd0*/  BSYNC.RECONVERGENT B0 ;  /* 0x0000000000007941 */ /* 0x000fea0003800200 */
.L_x_16526:
[----:B------:R0:W-:Y:S01]  /*1cbe0*/  STG.E.U8 desc[UR36][R4.64], R0 ;  /* 0x0000000004007986 */ /* 0x0001e2000c101124 */
[----:B------:R-:W-:Y:S05]  /*1cbf0*/  BRA `(.L_x_16515) ;  /* 0x0000000800147947 */ /* 0x000fea0003800000 */
.L_x_16524:
        /* <DEDUP_REMOVED lines=18> */
.L_x_16531:
[----:B------:R-:W-:-:S04]  /*1cd20*/  SHF.R.U32.HI R3, RZ, 0x18, R7 ;  /* 0x00000018ff037819 */ /* 0x000fc80000011607 */
[----:B------:R-:W-:-:S07]  /*1cd30*/  LOP3.LUT R0, R0, 0x80, R3, 0xf8, !PT ;  /* 0x0000008000007812 */ /* 0x000fce00078ef803 */
.L_x_16530:
[----:B------:R-:W-:Y:S05]  /*1cd40*/  BSYNC.RECONVERGENT B0 ;  /* 0x0000000000007941 */ /* 0x000fea0003800200 */
.L_x_16529:
[----:B------:R0:W-:Y:S01]  /*1cd50*/  STG.E.U8 desc[UR36][R4.64], R0 ;  /* 0x0000000004007986 */ /* 0x0001e2000c101124 */
[----:B------:R-:W-:Y:S05]  /*1cd60*/  BRA `(.L_x_16515) ;  /* 0x0000000400b87947 */ /* 0x000fea0003800000 */
.L_x_16523:
[----:B------:R-:W-:-:S13]  /*1cd70*/  ISETP.NE.AND P0, PT, R0, 0x1c, PT ;  /* 0x0000001c0000780c */ /* 0x000fda0003f05270 */
[----:B------:R-:W-:Y:S05]  /*1cd80*/  @!P0 BRA `(.L_x_16532) ;  /* 0x0000000000608947 */ /* 0x000fea0003800000 */
[----:B------:R-:W-:-:S13]  /*1cd90*/  ISETP.NE.AND P0, PT, R0, 0x1d, PT ;  /* 0x0000001d0000780c */ /* 0x000fda0003f05270 */
[----:B------:R-:W-:Y:S05]  /*1cda0*/  @!P0 BRA `(.L_x_16533) ;  /* 0x0000000000488947 */ /* 0x000fea0003800000 */
[----:B------:R-:W-:-:S13]  /*1cdb0*/  ISETP.NE.AND P0, PT, R0, 0x2c, PT ;  /* 0x0000002c0000780c */ /* 0x000fda0003f05270 */
[----:B------:R-:W-:Y:S05]  /*1cdc0*/  @P0 BRA `(.L_x_16514) ;  /* 0x0000000000bc0947 */ /* 0x000fea0003800000 */
[----:B---3-5:R-:W-:-:S05]  /*1cdd0*/  HADD2.F32 R16, -RZ, R16.H0_H0 ;  /* 0x20000010ff107230 */ /* 0x028fca0000004100 */
        /* <DEDUP_REMOVED lines=15> */
.L_x_16533:
[----:B---3-5:R-:W-:-:S06]  /*1ced0*/  HADD2.F32 R6, -RZ, R16.H0_H0 ;  /* 0x20000010ff067230 */ /* 0x028fcc0000004100 */
[----:B------:R-:W0:Y:S02]  /*1cee0*/  F2I.U64.TRUNC R6, R6 ;  /* 0x0000000600067311 */ /* 0x000e24000020d800 */
[----:B0-----:R0:W-:Y:S01]  /*1cef0*/  STG.E.64 desc[UR36][R4.64], R6 ;  /* 0x0000000604007986 */ /* 0x0011e2000c101b24 */
[----:B------:R-:W-:Y:S05]  /*1cf00*/  BRA `(.L_x_16515) ;  /* 0x0000000400507947 */ /* 0x000fea0003800000 */
.L_x_16532:
[----:B---3-5:R-:W-:-:S04]  /*1cf10*/  HADD2.F32 R16, -RZ, R16.H0_H0 ;  /* 0x20000010ff107230 */ /* 0x028fc80000004100 */
[----:B------:R-:W0:Y:S02]  /*1cf20*/  F2I.FTZ.U32.TRUNC.NTZ R3, R16 ;  /* 0x0000001000037305 */ /* 0x000e24000021f000 */
[----:B0-----:R0:W-:Y:S01]  /*1cf30*/  STG.E desc[UR36][R4.64], R3 ;  /* 0x0000000304007986 */ /* 0x0011e2000c101924 */
[----:B------:R-:W-:Y:S05]  /*1cf40*/  BRA `(.L_x_16515) ;  /* 0x0000000400407947 */ /* 0x000fea0003800000 */
.L_x_16522:
[----:B------:R-:W-:-:S13]  /*1cf50*/  ISETP.GT.AND P0, PT, R0, 0xe, PT ;  /* 0x0000000e0000780c */ /* 0x000fda0003f04270 */
[----:B------:R-:W-:Y:S05]  /*1cf60*/  @P0 BRA `(.L_x_16534) ;  /* 0x00000000003c0947 */ /* 0x000fea0003800000 */
[----:B------:R-:W-:-:S13]  /*1cf70*/  ISETP.NE.AND P0, PT, R0, 0xa, PT ;  /* 0x0000000a0000780c */ /* 0x000fda0003f05270 */
[----:B------:R-:W-:Y:S05]  /*1cf80*/  @!P0 BRA `(.L_x_16535) ;  /* 0x00000000001c8947 */ /* 0x000fea0003800000 */
[----:B------:R-:W-:-:S13]  /*1cf90*/  ISETP.NE.AND P0, PT, R0, 0xb, PT ;  /* 0x0000000b0000780c */ /* 0x000fda0003f05270 */
[----:B------:R-:W-:Y:S05]  /*1cfa0*/  @P0 BRA `(.L_x_16514) ;  /* 0x0000000000440947 */ /* 0x000fea0003800000 */
[----:B---3-5:R-:W-:-:S05]  /*1cfb0*/  HADD2.F32 R16, -RZ, R16.H0_H0 ;  /* 0x20000010ff107230 */ /* 0x028fca0000004100 */
[----:B------:R-:W-:-:S04]  /*1cfc0*/  FSETP.NEU.FTZ.AND P0, PT, R16, RZ, PT ;  /* 0x000000ff1000720b */ /* 0x000fc80003f1d000 */
[----:B------:R-:W-:-:S05]  /*1cfd0*/  SEL R3, RZ, 0x1, !P0 ;  /* 0x00000001ff037807 */ /* 0x000fca0004000000 */
[----:B------:R0:W-:Y:S01]  /*1cfe0*/  STG.E.U8 desc[UR36][R4.64], R3 ;  /* 0x0000000304007986 */ /* 0x0001e2000c101124 */
[----:B------:R-:W-:Y:S05]  /*1cff0*/  BRA `(.L_x_16515) ;  /* 0x0000000400147947 */ /* 0x000fea0003800000 */
.L_x_16535:
[----:B---3-5:R-:W-:Y:S01]  /*1d000*/  HADD2.F32 R16, -RZ, R16.H0_H0 ;  /* 0x20000010ff107230 */ /* 0x028fe20000004100 */
[----:B------:R-:W-:-:S04]  /*1d010*/  CS2R R10, SRZ ;  /* 0x00000000000a7805 */ /* 0x000fc8000001ff00 */
[----:B------:R-:W-:-:S06]  /*1d020*/  FMUL.FTZ R8, R16, 1 ;  /* 0x3f80000010087820 */ /* 0x000fcc0000410000 */
[----:B------:R-:W0:Y:S02]  /*1d030*/  F2F.F64.F32 R8, R8 ;  /* 0x0000000800087310 */ /* 0x000e240000201800 */
[----:B0-----:R0:W-:Y:S01]  /*1d040*/  STG.E.128 desc[UR36][R4.64], R8 ;  /* 0x0000000804007986 */ /* 0x0011e2000c101d24 */
[----:B------:R-:W-:Y:S05]  /*1d050*/  BRA `(.L_x_16515) ;  /* 0x0000000000fc7947 */ /* 0x000fea0003800000 */
.L_x_16534:
[----:B------:R-:W-:-:S13]  /*1d060*/  ISETP.NE.AND P0, PT, R0, 0xf, PT ;  /* 0x0000000f0000780c */ /* 0x000fda0003f05270 */
[----:B------:R-:W-:Y:S05]  /*1d070*/  @!P0 BRA `(.L_x_16536) ;  /* 0x0000000000e88947 */ /* 0x000fea0003800000 */
[----:B------:R-:W-:-:S13]  /*1d080*/  ISETP.NE.AND P0, PT, R0, 0x17, PT ;  /* 0x000000170000780c */ /* 0x000fda0003f05270 */
[----:B------:R-:W-:Y:S05]  /*1d090*/  @!P0 BRA `(.L_x_16537) ;  /* 0x0000000000908947 */ /* 0x000fea0003800000 */
[----:B------:R-:W-:-:S13]  /*1d0a0*/  ISETP.NE.AND P0, PT, R0, 0x18, PT ;  /* 0x000000180000780c */ /* 0x000fda0003f05270 */
[----:B------:R-:W-:Y:S05]  /*1d0b0*/  @!P0 BRA `(.L_x_16538) ;  /* 0x0000000000448947 */ /* 0x000fea0003800000 */
.L_x_16514:
        /* <DEDUP_REMOVED lines=16> */
.L_x_16539:
[----:B------:R-:W-:Y:S05]  /*1d1c0*/  BRA `(.L_x_16515) ;  /* 0x0000000000a07947 */ /* 0x000fea0003800000 */
.L_x_16538:
[----:B---3-5:R-:W-:Y:S01]  /*1d1d0*/  HADD2.F32 R7, -RZ, R16.H0_H0 ;  /* 0x20000010ff077230 */ /* 0x028fe20000004100 */
        /* <DEDUP_REMOVED lines=12> */
.L_x_16541:
[----:B------:R-:W-:Y:S05]  /*1d2a0*/  BSYNC.RECONVERGENT B0 ;  /* 0x0000000000007941 */ /* 0x000fea0003800200 */
.L_x_16540:
[----:B------:R-:W-:-:S05]  /*1d2b0*/  LOP3.LUT R3, R0, 0x80, R3, 0xf8, !PT ;  /* 0x0000008000037812 */ /* 0x000fca00078ef803 */
[----:B------:R0:W-:Y:S01]  /*1d2c0*/  STG.E.U8 desc[UR36][R4.64], R3 ;  /* 0x0000000304007986 */ /* 0x0001e2000c101124 */
[----:B------:R-:W-:Y:S05]  /*1d2d0*/  BRA `(.L_x_16515) ;  /* 0x00000000005c7947 */ /* 0x000fea0003800000 */
.L_x_16537:
[----:B---3-5:R-:W-:Y:S01]  /*1d2e0*/  HADD2.F32 R3, -RZ, R16.H0_H0 ;  /* 0x20000010ff037230 */ /* 0x028fe20000004100 */
        /* <DEDUP_REMOVED lines=11> */
.L_x_16543:
[----:B------:R-:W-:Y:S01]  /*1d3a0*/  IMAD.MOV.U32 R0, RZ, RZ, 0x7f ;  /* 0x0000007fff007424 */ /* 0x000fe200078e00ff */
[----:B------:R-:W-:-:S04]  /*1d3b0*/  ISETP.GT.U32.AND P0, PT, R6, 0x7f800000, PT ;  /* 0x7f8000000600780c */ /* 0x000fc80003f04070 */
[----:B------:R-:W-:-:S09]  /*1d3c0*/  SEL R0, R0, 0x7c, P0 ;  /* 0x0000007c00007807 */ /* 0x000fd20000000000 */
.L_x_16544:
[----:B------:R-:W-:Y:S05]  /*1d3d0*/  BSYNC.RECONVERGENT B0 ;  /* 0x0000000000007941 */ /* 0x000fea0003800200 */
.L_x_16542:
[----:B------:R-:W-:-:S04]  /*1d3e0*/  SHF.R.U32.HI R3, RZ, 0x18, R3 ;  /* 0x00000018ff037819 */ /* 0x000fc80000011603 */
[----:B------:R-:W-:-:S05]  /*1d3f0*/  LOP3.LUT R3, R0, 0x80, R3, 0xf8, !PT ;  /* 0x0000008000037812 */ /* 0x000fca00078ef803 */
[----:B------:R0:W-:Y:S01]  /*1d400*/  STG.E.U8 desc[UR36][R4.64], R3 ;  /* 0x0000000304007986 */ /* 0x0001e2000c101124 */
[----:B------:R-:W-:Y:S05]  /*1d410*/  BRA `(.L_x_16515) ;  /* 0x00000000000c7947 */ /* 0x000fea0003800000 */
.L_x_16536:
[----:B---3-5:R-:W-:-:S05]  /*1d420*/  HADD2.F32 R0, -RZ, R16.H0_H0 ;  /* 0x20000010ff007230 */ /* 0x028fca0000004100 */
[----:B------:R-:W-:-:S05]  /*1d430*/  F2FP.BF16.F32.PACK_AB R0, RZ, R0 ;  /* 0x00000000ff00723e */ /* 0x000fca00000010ff */
[----:B------:R0:W-:Y:S02]  /*1d440*/  STG.E.U16 desc[UR36][R4.64], R0 ;  /* 0x0000000004007986 */ /* 0x0001e4000c101524 */
.L_x_16515:
        /* <DEDUP_REMOVED lines=25> */
.L_x_16548:
[----:B------:R-:W-:-:S06]  /*1d5e0*/  HADD2.F32 R7, -RZ, R17.H0_H0 ;  /* 0x20000011ff077230 */ /* 0x000fcc0000004100 */
[----:B------:R-:W0:Y:S02]  /*1d5f0*/  F2I.S64.TRUNC R6, R7 ;  /* 0x0000000700067311 */ /* 0x000e24000020d900 */
[----:B0-----:R0:W-:Y:S01]  /*1d600*/  STG.E.U8 desc[UR36][R4.64], R6 ;  /* 0x0000000604007986 */ /* 0x0011e2000c101124 */
[----:B------:R-:W-:Y:S05]  /*1d610*/  BRA `(.L_x_16550) ;  /* 0x0000000c006c7947 */ /* 0x000fea0003800000 */
.L_x_16547:
        /* <DEDUP_REMOVED lines=10> */
.L_x_16552:
[----:B------:R-:W-:-:S06]  /*1d6c0*/  HADD2.F32 R17, -RZ, R17.H0_H0 ;  /* 0x20000011ff117230 */ /* 0x000fcc0000004100 */
[----:B------:R-:W0:Y:S02]  /*1d6d0*/  F2I.FTZ.TRUNC.NTZ R17, R17 ;  /* 0x0000001100117305 */ /* 0x000e24000021f100 */
[----:B0-----:R0:W-:Y:S01]  /*1d6e0*/  STG.E desc[UR36][R4.64], R17 ;  /* 0x0000001104007986 */ /* 0x0011e2000c101924 */
[----:B------:R-:W-:Y:S05]  /*1d6f0*/  BRA `(.L_x_16550) ;  /* 0x0000000c00347947 */ /* 0x000fea0003800000 */
.L_x_16551:
[----:B------:R-:W-:-:S06]  /*1d700*/  HADD2.F32 R17, -RZ, R17.H0_H0 ;  /* 0x20000011ff117230 */ /* 0x000fcc0000004100 */
[----:B------:R-:W0:Y:S02]  /*1d710*/  F2I.FTZ.TRUNC.NTZ R17, R17 ;  /* 0x0000001100117305 */ /* 0x000e24000021f100 */
[----:B0-----:R0:W-:Y:S01]  /*1d720*/  STG.E.U16 desc[UR36][R4.64], R17 ;  /* 0x0000001104007986 */ /* 0x0011e2000c101524 */
[----:B------:R-:W-:Y:S05]  /*1d730*/  BRA `(.L_x_16550) ;  /* 0x0000000c00247947 */ /* 0x000fea0003800000 */
.L_x_16546:
        /* <DEDUP_REMOVED lines=9> */
.L_x_16554:
[----:B------:R0:W-:Y:S01]  /*1d7d0*/  STG.E.U16 desc[UR36][R4.64], R17 ;  /* 0x0000001104007986 */ /* 0x0001e2000c101524 */
[----:B------:R-:W-:Y:S05]  /*1d7e0*/  BRA `(.L_x_16550) ;  /* 0x0000000800f87947 */ /* 0x000fea0003800000 */
.L_x_16553:
        /* <DEDUP_REMOVED lines=10> */
.L_x_16556:
[----:B------:R-:W-:-:S05]  /*1d890*/  HADD2.F32 R0, -RZ, R17.H0_H0 ;  /* 0x20000011ff007230 */ /* 0x000fca0000004100 */
[----:B------:R-:W-:-:S04]  /*1d8a0*/  F2FP.F16.F32.PACK_AB R0, RZ, R0 ;  /* 0x00000000ff00723e */ /* 0x000fc800000000ff */
[----:B------:R-:W-:-:S05]  /*1d8b0*/  PRMT R0, R0, 0x5410, RZ ;  /* 0x0000541000007816 */ /* 0x000fca00000000ff */
[----:B------:R0:W-:Y:S01]  /*1d8c0*/  STG.E desc[UR36][R4.64], R0 ;  /* 0x0000000004007986 */ /* 0x0001e2000c101924 */
[----:B------:R-:W-:Y:S05]  /*1d8d0*/  BRA `(.L_x_16550) ;  /* 0x0000000800bc7947 */ /* 0x000fea0003800000 */
.L_x_16555:
[----:B------:R-:W-:-:S05]  /*1d8e0*/  HADD2.F32 R6, -RZ, R17.H0_H0 ;  /* 0x20000011ff067230 */ /* 0x000fca0000004100 */
[----:B------:R-:W-:-:S06]  /*1d8f0*/  FMUL.FTZ R6, R6, 1 ;  /* 0x3f80000006067820 */ /* 0x000fcc0000410000 */
[----:B------:R-:W0:Y:S02]  /*1d900*/  F2F.F64.F32 R6, R6 ;  /* 0x0000000600067310 */ /* 0x000e240000201800 */
[----:B0-----:R0:W-:Y:S01]  /*1d910*/  STG.E.64 desc[UR36][R4.64], R6 ;  /* 0x0000000604007986 */ /* 0x0011e2000c101b24 */
[----:B------:R-:W-:Y:S05]  /*1d920*/  BRA `(.L_x_16550) ;  /* 0x0000000800a87947 */ /* 0x000fea0003800000 */
.L_x_16545:
        /* <DEDUP_REMOVED lines=14> */
.L_x_16560:
        /* <DEDUP_REMOVED lines=18> */
.L_x_16563:
[----:B------:R-:W-:-:S04]  /*1db30*/  SHF.R.U32.HI R3, RZ, 0x18, R17 ;  /* 0x00000018ff037819 */ /* 0x000fc80000011611 */
[----:B------:R-:W-:-:S07]  /*1db40*/  LOP3.LUT R0, R0, 0x80, R3, 0xf8, !PT ;  /* 0x0000008000007812 */ /* 0x000fce00078ef803 */
.L_x_16562:
[----:B------:R-:W-:Y:S05]  /*1db50*/  BSYNC.RECONVERGENT B0 ;  /* 0x0000000000007941 */ /* 0x000fea0003800200 */
.L_x_16561:
[----:B------:R0:W-:Y:S01]  /*1db60*/  STG.E.U8 desc[UR36][R4.64], R0 ;  /* 0x0000000004007986 */ /* 0x0001e2000c101124 */
[----:B------:R-:W-:Y:S05]  /*1db70*/  BRA `(.L_x_16550) ;  /* 0x0000000800147947 */ /* 0x000fea0003800000 */
.L_x_16559:
        /* <DEDUP_REMOVED lines=18> */
.L_x_16566:
[----:B------:R-:W-:-:S04]  /*1dca0*/  SHF.R.U32.HI R3, RZ, 0x18, R17 ;  /* 0x00000018ff037819 */ /* 0x000fc80000011611 */
[----:B------:R-:W-:-:S07]  /*1dcb0*/  LOP3.LUT R0, R0, 0x80, R3, 0xf8, !PT ;  /* 0x0000008000007812 */ /* 0x000fce00078ef803 */
.L_x_16565:
[----:B------:R-:W-:Y:S05]  /*1dcc0*/  BSYNC.RECONVERGENT B0 ;  /* 0x0000000000007941 */ /* 0x000fea0003800200 */
.L_x_16564:
[----:B------:R0:W-:Y:S01]  /*1dcd0*/  STG.E.U8 desc[UR36][R4.64], R0 ;  /* 0x0000000004007986 */ /* 0x0001e2000c101124 */
[----:B------:R-:W-:Y:S05]  /*1dce0*/  BRA `(.L_x_16550) ;  /* 0x0000000400b87947 */ /* 0x000fea0003800000 */
.L_x_16558:
        /* <DEDUP_REMOVED lines=22> */
.L_x_16568:
[----:B------:R-:W-:-:S06]  /*1de50*/  HADD2.F32 R6, -RZ, R17.H0_H0 ;  /* 0x20000011ff067230 */ /* 0x000fcc0000004100 */
[----:B------:R-:W0:Y:S02]  /*1de60*/  F2I.U64.TRUNC R6, R6 ;  /* 0x0000000600067311 */ /* 0x000e24000020d800 */
[----:B0-----:R1:W-:Y:S01]  /*1de70*/  STG.E.64 desc[UR36][R4.64], R6 ;  /* 0x0000000604007986 */ /* 0x0013e2000c101b24 */
[----:B------:R-:W-:Y:S05]  /*1de80*/  BRA `(.L_x_16550) ;  /* 0x0000000400507947 */ /* 0x000fea0003800000 */
.L_x_16567:
[----:B------:R-:W-:-:S06]  /*1de90*/  HADD2.F32 R17, -RZ, R17.H0_H0 ;  /* 0x20000011ff117230 */ /* 0x000fcc0000004100 */
[----:B------:R-:W0:Y:S02]  /*1dea0*/  F2I.FTZ.U32.TRUNC.NTZ R17, R17 ;  /* 0x0000001100117305 */ /* 0x000e24000021f000 */
[----:B0-----:R0:W-:Y:S01]  /*1deb0*/  STG.E desc[UR36][R4.64], R17 ;  /* 0x0000001104007986 */ /* 0x0011e2000c101924 */
[----:B------:R-:W-:Y:S05]  /*1dec0*/  BRA `(.L_x_16550) ;  /* 0x0000000400407947 */ /* 0x000fea0003800000 */
.L_x_16557:
        /* <DEDUP_REMOVED lines=11> */
.L_x_16570:
[----:B------:R-:W-:Y:S01]  /*1df80*/  HADD2.F32 R17, -RZ, R17.H0_H0 ;  /* 0x20000011ff117230 */ /* 0x000fe20000004100 */
[----:B------:R-:W-:-:S04]  /*1df90*/  CS2R R10, SRZ ;  /* 0x00000000000a7805 */ /* 0x000fc8000001ff00 */
[----:B------:R-:W-:-:S06]  /*1dfa0*/  FMUL.FTZ R8, R17, 1 ;  /* 0x3f80000011087820 */ /* 0x000fcc0000410000 */
[----:B------:R-:W0:Y:S02]  /*1dfb0*/  F2F.F64.F32 R8, R8 ;  /* 0x0000000800087310 */ /* 0x000e240000201800 */
[----:B0-----:R0:W-:Y:S01]  /*1dfc0*/  STG.E.128 desc[UR36][R4.64], R8 ;  /* 0x0000000804007986 */ /* 0x0011e2000c101d24 */
[----:B------:R-:W-:Y:S05]  /*1dfd0*/  BRA `(.L_x_16550) ;  /* 0x0000000000fc7947 */ /* 0x000fea0003800000 */
.L_x_16569:
[----:B------:R-:W-:-:S13]  /*1dfe0*/  ISETP.NE.AND P0, PT, R0, 0xf, PT ;  /* 0x0000000f0000780c */ /* 0x000fda0003f05270 */
[----:B------:R-:W-:Y:S05]  /*1dff0*/  @!P0 BRA `(.L_x_16571) ;  /* 0x0000000000e88947 */ /* 0x000fea0003800000 */
[----:B------:R-:W-:-:S13]  /*1e000*/  ISETP.NE.AND P0, PT, R0, 0x17, PT ;  /* 0x000000170000780c */ /* 0x000fda0003f05270 */
[----:B------:R-:W-:Y:S05]  /*1e010*/  @!P0 BRA `(.L_x_16572) ;  /* 0x0000000000908947 */ /* 0x000fea0003800000 */
[----:B------:R-:W-:-:S13]  /*1e020*/  ISETP.NE.AND P0, PT, R0, 0x18, PT ;  /* 0x000000180000780c */ /* 0x000fda0003f05270 */
[----:B------:R-:W-:Y:S05]  /*1e030*/  @!P0 BRA `(.L_x_16573) ;  /* 0x0000000000448947 */ /* 0x000fea0003800000 */
.L_x_16549:
        /* <DEDUP_REMOVED lines=16> */
.L_x_16574:
[----:B------:R-:W-:Y:S05]  /*1e140*/  BRA `(.L_x_16550) ;  /* 0x0000000000a07947 */ /* 0x000fea0003800000 */
.L_x_16573:
        /* <DEDUP_REMOVED lines=13> */
.L_x_16576:
[----:B------:R-:W-:Y:S05]  /*1e220*/  BSYNC.RECONVERGENT B0 ;  /* 0x0000000000007941 */ /* 0x000fea0003800200 */
.L_x_16575:
[----:B------:R-:W-:-:S05]  /*1e230*/  LOP3.LUT R3, R0, 0x80, R3, 0xf8, !PT ;  /* 0x0000008000037812 */ /* 0x000fca00078ef803 */
[----:B------:R0:W-:Y:S01]  /*1e240*/  STG.E.U8 desc[UR36][R4.64], R3 ;  /* 0x0000000304007986 */ /* 0x0001e2000c101124 */
[----:B------:R-:W-:Y:S05]  /*1e250*/  BRA `(.L_x_16550) ;  /* 0x00000000005c7947 */ /* 0x000fea0003800000 */
.L_x_16572:
        /* <DEDUP_REMOVED lines=12> */
.L_x_16578:
[----:B------:R-:W-:Y:S01]  /*1e320*/  IMAD.MOV.U32 R0, RZ, RZ, 0x7f ;  /* 0x0000007fff007424 */ /* 0x000fe200078e00ff */
[----:B------:R-:W-:-:S04]  /*1e330*/  ISETP.GT.U32.AND P0, PT, R6, 0x7f800000, PT ;  /* 0x7f8000000600780c */ /* 0x000fc80003f04070 */
[----:B------:R-:W-:-:S09]  /*1e340*/  SEL R0, R0, 0x7c, P0 ;  /* 0x0000007c00007807 */ /* 0x000fd20000000000 */
.L_x_16579:
[----:B------:R-:W-:Y:S05]  /*1e350*/  BSYNC.RECONVERGENT B0 ;  /* 0x0000000000007941 */ /* 0x000fea0003800200 */
.L_x_16577:
[----:B------:R-:W-:-:S04]  /*1e360*/  SHF.R.U32.HI R3, RZ, 0x18, R3 ;  /* 0x00000018ff037819 */ /* 0x000fc80000011603 */
[----:B------:R-:W-:-:S05]  /*1e370*/  LOP3.LUT R3, R0, 0x80, R3, 0xf8, !PT ;  /* 0x0000008000037812 */ /* 0x000fca00078ef803 */
[----:B------:R0:W-:Y:S01]  /*1e380*/  STG.E.U8 desc[UR36][R4.64], R3 ;  /* 0x0000000304007986 */ /* 0x0001e2000c101124 */
[----:B------:R-:W-:Y:S05]  /*1e390*/  BRA `(.L_x_16550) ;  /* 0x00000000000c7947 */ /* 0x000fea0003800000 */
.L_x_16571:
[----:B------:R-:W-:-:S05]  /*1e3a0*/  HADD2.F32 R0, -RZ, R17.H0_H0 ;  /* 0x20000011ff007230 */ /* 0x000fca0000004100 */
[----:B------:R-:W-:-:S05]  /*1e3b0*/  F2FP.BF16.F32.PACK_AB R0, RZ, R0 ;  /* 0x00000000ff00723e */ /* 0x000fca00000010ff */
[----:B------:R0:W-:Y:S02]  /*1e3c0*/  STG.E.U16 desc[UR36][R4.64], R0 ;  /* 0x0000000004007986 */ /* 0x0001e4000c101524 */
.L_x_16550:
[----:B------:R-:W-:-:S07]  /*1e3d0*/  VIADD R39, R39, 0x80 ;  /* 0x0000008027277836 */ /* 0x000fce0000000000 */
.L_x_16509:
[----:B------:R-:W-:Y:S05]  /*1e3e0*/  BSYNC.RECONVERGENT B6 ;  /* 0x0000000000067941 */ /* 0x000fea0003800200 */
.L_x_16508:
        /* <DEDUP_REMOVED lines=19> */
[----:B-----5:R-:W-:-:S04]  /*1e520*/  HADD2.F32 R18, -RZ, R18.H0_H0 ;  /* 0x20000012ff127230 */ /* 0x020fc80000004100 */
[----:B------:R-:W0:Y:S02]  /*1e530*/  F2I.FTZ.TRUNC.NTZ R5, R18 ;  /* 0x0000001200057305 */ /* 0x000e24000021f100 */
[----:B0-----:R-:W-:Y:S01]  /*1e540*/  STG.E.U8 desc[UR36][R2.64], R5 ;  /* 0x0000000502007986 */ /* 0x001fe2000c101124 */
[----:B------:R-:W-:Y:S05]  /*1e550*/  EXIT ;  /* 0x000000000000794d */ /* 0x000fea0003800000 */
.L_x_16583:
[----:B-----5:R-:W-:-:S06]  /*1e560*/  HADD2.F32 R5, -RZ, R18.H0_H0 ;  /* 0x20000012ff057230 */ /* 0x020fcc0000004100 */
[----:B------:R-:W0:Y:S02]  /*1e570*/  F2I.S64.TRUNC R4, R5 ;  /* 0x0000000500047311 */ /* 0x000e24000020d900 */
[----:B0-----:R-:W-:Y:S01]  /*1e580*/  STG.E.U8 desc[UR36][R2.64], R4 ;  /* 0x0000000402007986 */ /* 0x001fe2000c101124 */
[----:B------:R-:W-:Y:S05]  /*1e590*/  EXIT ;  /* 0x000000000000794d */ /* 0x000fea0003800000 */
.L_x_16582:
[----:B------:R-:W-:-:S13]  /*1e5a0*/  ISETP.NE.AND P0, PT, R0, 0x2, PT ;  /* 0x000000020000780c */ /* 0x000fda0003f05270 */
[----:B------:R-:W-:Y:S05]  /*1e5b0*/  @!P0 BRA `(.L_x_16585) ;  /* 0x0000000000308947 */ /* 0x000fea0003800000 */
[----:B------:R-:W-:-:S13]  /*1e5c0*/  ISETP.NE.AND P0, PT, R0, 0x3, PT ;  /* 0x000000030000780c */ /* 0x000fda0003f05270 */
[----:B------:R-:W-:Y:S05]  /*1e5d0*/  @!P0 BRA `(.L_x_16586) ;  /* 0x0000000000188947 */ /* 0x000fea0003800000 */
[----:B------:R-:W-:-:S13]  /*1e5e0*/  ISETP.NE.AND P0, PT, R0, 0x4, PT ;  /* 0x000000040000780c */ /* 0x000fda0003f05270 */
[----:B------:R-:W-:Y:S05]  /*1e5f0*/  @P0 BRA `(.L_x_16584) ;  /* 0x0000000800700947 */ /* 0x000fea0003800000 */
[----:B-----5:R-:W-:-:S06]  /*1e600*/  HADD2.F32 R4, -RZ, R18.H0_H0 ;  /* 0x20000012ff047230 */ /* 0x020fcc0000004100 */
[----:B------:R-:W0:Y:S02]  /*1e610*/  F2I.S64.TRUNC R4, R4 ;  /* 0x0000000400047311 */ /* 0x000e24000020d900 */
[----:B0-----:R-:W-:Y:S01]  /*1e620*/  STG.E.64 desc[UR36][R2.64], R4 ;  /* 0x0000000402007986 */ /* 0x001fe2000c101b24 */
[----:B------:R-:W-:Y:S05]  /*1e630*/  EXIT ;  /* 0x000000000000794d */ /* 0x000fea0003800000 */
.L_x_16586:
[----:B-----5:R-:W-:-:S04]  /*1e640*/  HADD2.F32 R18, -RZ, R18.H0_H0 ;  /* 0x20000012ff127230 */ /* 0x020fc80000004100 */
[----:B------:R-:W0:Y:S02]  /*1e650*/  F2I.FTZ.TRUNC.NTZ R5, R18 ;  /* 0x0000001200057305 */ /* 0x000e24000021f100 */
[----:B0-----:R-:W-:Y:S01]  /*1e660*/  STG.E desc[UR36][R2.64], R5 ;  /* 0x0000000502007986 */ /* 0x001fe2000c101924 */
[----:B------:R-:W-:Y:S05]  /*1e670*/  EXIT ;  /* 0x000000000000794d */ /* 0x000fea0003800000 */
.L_x_16585:
[----:B-----5:R-:W-:-:S04]  /*1e680*/  HADD2.F32 R18, -RZ, R18.H0_H0 ;  /* 0x20000012ff127230 */ /* 0x020fc80000004100 */
[----:B------:R-:W0:Y:S02]  /*1e690*/  F2I.FTZ.TRUNC.NTZ R5, R18 ;  /* 0x0000001200057305 */ /* 0x000e24000021f100 */
[----:B0-----:R-:W-:Y:S01]  /*1e6a0*/  STG.E.U16 desc[UR36][R2.64], R5 ;  /* 0x0000000502007986 */ /* 0x001fe2000c101524 */
[----:B------:R-:W-:Y:S05]  /*1e6b0*/  EXIT ;  /* 0x000000000000794d */ /* 0x000fea0003800000 */
.L_x_16581:
[----:B------:R-:W-:-:S13]  /*1e6c0*/  ISETP.GT.AND P0, PT, R0, 0x6, PT ;  /* 0x000000060000780c */ /* 0x000fda0003f04270 */
[----:B------:R-:W-:Y:S05]  /*1e6d0*/  @P0 BRA `(.L_x_16587) ;  /* 0x0000000000240947 */ /* 0x000fea0003800000 */
[----:B------:R-:W-:-:S13]  /*1e6e0*/  ISETP.NE.AND P0, PT, R0, 0x5, PT ;  /* 0x000000050000780c */ /* 0x000fda0003f05270 */
[----:B------:R-:W-:Y:S05]  /*1e6f0*/  @!P0 BRA `(.L_x_16588) ;  /* 0x0000000000148947 */ /* 0x000fea0003800000 */
[----:B------:R-:W-:-:S13]  /*1e700*/  ISETP.NE.AND P0, PT, R0, 0x6, PT ;  /* 0x000000060000780c */ /* 0x000fda0003f05270 */
[----:B------:R-:W-:Y:S05]  /*1e710*/  @P0 BRA `(.L_x_16584) ;  /* 0x0000000800280947 */ /* 0x000fea0003800000 */
[----:B-----5:R-:W-:-:S05]  /*1e720*/  HADD2.F32 R5, -RZ, R18.H0_H0 ;  /* 0x20000012ff057230 */ /* 0x020fca0000004100 */
[----:B------:R-:W-:Y:S01]  /*1e730*/  STG.E desc[UR36][R2.64], R5 ;  /* 0x0000000502007986 */ /* 0x000fe2000c101924 */
[----:B------:R-:W-:Y:S05]  /*1e740*/  EXIT ;  /* 0x000000000000794d */ /* 0x000fea0003800000 */
.L_x_16588:
[----:B-----5:R-:W-:Y:S01]  /*1e750*/  STG.E.U16 desc[UR36][R2.64], R18 ;  /* 0x0000001202007986 */ /* 0x020fe2000c101524 */
[----:B------:R-:W-:Y:S05]  /*1e760*/  EXIT ;  /* 0x000000000000794d */ /* 0x000fea0003800000 */
.L_x_16587:
[----:B------:R-:W-:-:S13]  /*1e770*/  ISETP.NE.AND P0, PT, R0, 0x7, PT ;  /* 0x000000070000780c */ /* 0x000fda0003f05270 */
[----:B------:R-:W-:Y:S05]  /*1e780*/  @!P0 BRA `(.L_x_16589) ;  /* 0x0000000000348947 */ /* 0x000fea0003800000 */
[----:B------:R-:W-:-:S13]  /*1e790*/  ISETP.NE.AND P0, PT, R0, 0x8, PT ;  /* 0x000000080000780c */ /* 0x000fda0003f05270 */
[----:B------:R-:W-:Y:S05]  /*1e7a0*/  @!P0 BRA `(.L_x_16590) ;  /* 0x0000000000188947 */ /* 0x000fea0003800000 */
[----:B------:R-:W-:-:S13]  /*1e7b0*/  ISETP.NE.AND P0, PT, R0, 0x9, PT ;  /* 0x000000090000780c */ /* 0x000fda0003f05270 */
[----:B------:R-:W-:Y:S05]  /*1e7c0*/  @P0 BRA `(.L_x_16584) ;  /* 0x0000000400fc0947 */ /* 0x000fea0003800000 */
[----:B-----5:R-:W-:Y:S02]  /*1e7d0*/  HADD2.F32 R18, -RZ, R18.H0_H0 ;  /* 0x20000012ff127230 */ /* 0x020fe40000004100 */
[----:B----4-:R-:W-:-:S05]  /*1e7e0*/  IMAD.MOV.U32 R19, RZ, RZ, RZ ;  /* 0x000000ffff137224 */ /* 0x010fca00078e00ff */
[----:B------:R-:W-:Y:S01]  /*1e7f0*/  STG.E.64 desc[UR36][R2.64], R18 ;  /* 0x0000001202007986 */ /* 0x000fe2000c101b24 */
[----:B------:R-:W-:Y:S05]  /*1e800*/  EXIT ;  /* 0x000000000000794d */ /* 0x000fea0003800000 */
.L_x_16590:
[----:B-----5:R-:W-:-:S05]  /*1e810*/  HADD2.F32 R0, -RZ, R18.H0_H0 ;  /* 0x20000012ff007230 */ /* 0x020fca0000004100 */
[----:B------:R-:W-:-:S04]  /*1e820*/  F2FP.F16.F32.PACK_AB R0, RZ, R0 ;  /* 0x00000000ff00723e */ /* 0x000fc800000000ff */
[----:B------:R-:W-:-:S05]  /*1e830*/  PRMT R0, R0, 0x5410, RZ ;  /* 0x0000541000007816 */ /* 0x000fca00000000ff */
[----:B------:R-:W-:Y:S01]  /*1e840*/  STG.E desc[UR36][R2.64], R0 ;  /* 0x0000000002007986 */ /* 0x000fe2000c101924 */
[----:B------:R-:W-:Y:S05]  /*1e850*/  EXIT ;  /* 0x000000000000794d */ /* 0x000fea0003800000 */
.L_x_16589:
[----:B-----5:R-:W-:-:S05]  /*1e860*/  HADD2.F32 R4, -RZ, R18.H0_H0 ;  /* 0x20000012ff047230 */ /* 0x020fca0000004100 */
[----:B------:R-:W-:-:S06]  /*1e870*/  FMUL.FTZ R4, R4, 1 ;  /* 0x3f80000004047820 */ /* 0x000fcc0000410000 */
[----:B------:R-:W0:Y:S02]  /*1e880*/  F2F.F64.F32 R4, R4 ;  /* 0x0000000400047310 */ /* 0x000e240000201800 */
[----:B0-----:R-:W-:Y:S01]  /*1e890*/  STG.E.64 desc[UR36][R2.64], R4 ;  /* 0x0000000402007986 */ /* 0x001fe2000c101b24 */
[----:B------:R-:W-:Y:S05]  /*1e8a0*/  EXIT ;  /* 0x000000000000794d */ /* 0x000fea0003800000 */
.L_x_16580:
        /* <DEDUP_REMOVED lines=10> */
[----:B-----5:R-:W-:-:S06]  /*1e950*/  HADD2.F32 R5, -RZ, R18.H0_H0 ;  /* 0x20000012ff057230 */ /* 0x020fcc0000004100 */
[----:B------:R-:W0:Y:S02]  /*1e960*/  F2I.FTZ.U32.TRUNC.NTZ R5, R5 ;  /* 0x0000000500057305 */ /* 0x000e24000021f000 */
[----:B0-----:R-:W-:Y:S01]  /*1e970*/  STG.E.U16 desc[UR36][R2.64], R5 ;  /* 0x0000000502007986 */ /* 0x001fe2000c101524 */
[----:B------:R-:W-:Y:S05]  /*1e980*/  EXIT ;  /* 0x000000000000794d */ /* 0x000fea0003800000 */
.L_x_16594:
[----:B-----5:R-:W-:Y:S01]  /*1e990*/  HADD2.F32 R5, -RZ, R18.H0_H0 ;  /* 0x20000012ff057230 */ /* 0x020fe20000004100 */
        /* <DEDUP_REMOVED lines=17> */
.L_x_16597:
[----:B------:R-:W-:-:S04]  /*1eab0*/  SHF.R.U32.HI R5, RZ, 0x18, R5 ;  /* 0x00000018ff057819 */ /* 0x000fc80000011605 */
[----:B------:R-:W-:-:S07]  /*1eac0*/  LOP3.LUT R0, R0, 0x80, R5, 0xf8, !PT ;  /* 0x0000008000007812 */ /* 0x000fce00078ef805 */
.L_x_16596:
[----:B------:R-:W-:Y:S05]  /*1ead0*/  BSYNC.RECONVERGENT B0 ;  /* 0x0000000000007941 */ /* 0x000fea0003800200 */
.L_x_16595:
[----:B------:R-:W-:Y:S01]  /*1eae0*/  STG.E.U8 desc[UR36][R2.64], R0 ;  /* 0x0000000002007986 */ /* 0x000fe2000c101124 */
[----:B------:R-:W-:Y:S05]  /*1eaf0*/  EXIT ;  /* 0x000000000000794d */ /* 0x000fea0003800000 */
.L_x_16593:
        /* <DEDUP_REMOVED lines=18> */
.L_x_16600:
[----:B------:R-:W-:-:S04]  /*1ec20*/  SHF.R.U32.HI R5, RZ, 0x18, R5 ;  /* 0x00000018ff057819 */ /* 0x000fc80000011605 */
[----:B------:R-:W-:-:S07]  /*1ec30*/  LOP3.LUT R0, R0, 0x80, R5, 0xf8, !PT ;  /* 0x0000008000007812 */ /* 0x000fce00078ef805 */
.L_x_16599:
[----:B------:R-:W-:Y:S05]  /*1ec40*/  BSYNC.RECONVERGENT B0 ;  /* 0x0000000000007941 */ /* 0x000fea0003800200 */
.L_x_16598:
[----:B------:R-:W-:Y:S01]  /*1ec50*/  STG.E.U8 desc[UR36][R2.64], R0 ;  /* 0x0000000002007986 */ /* 0x000fe2000c101124 */
[----:B------:R-:W-:Y:S05]  /*1ec60*/  EXIT ;  /* 0x000000000000794d */ /* 0x000fea0003800000 */
.L_x_16592:
[----:B------:R-:W-:-:S13]  /*1ec70*/  ISETP.NE.AND P0, PT, R0, 0x1c, PT ;  /* 0x0000001c0000780c */ /* 0x000fda0003f05270 */
[----:B------:R-:W-:Y:S05]  /*1ec80*/  @!P0 BRA `(.L_x_16601) ;  /* 0x0000000000608947 */ /* 0x000fea0003800000 */
[----:B------:R-:W-:-:S13]  /*1ec90*/  ISETP.NE.AND P0, PT, R0, 0x1d, PT ;  /* 0x0000001d0000780c */ /* 0x000fda0003f05270 */
[----:B------:R-:W-:Y:S05]  /*1eca0*/  @!P0 BRA `(.L_x_16602) ;  /* 0x0000000000488947 */ /* 0x000fea0003800000 */
[----:B------:R-:W-:-:S13]  /*1ecb0*/  ISETP.NE.AND P0, PT, R0, 0x2c, PT ;  /* 0x0000002c0000780c */ /* 0x000fda0003f05270 */
[----:B------:R-:W-:Y:S05]  /*1ecc0*/  @P0 BRA `(.L_x_16584) ;  /* 0x0000000000bc0947 */ /* 0x000fea0003800000 */
[----:B-----5:R-:W-:-:S05]  /*1ecd0*/  HADD2.F32 R5, -RZ, R18.H0_H0 ;  /* 0x20000012ff057230 */ /* 0x020fca0000004100 */
        /* <DEDUP_REMOVED lines=15> */
.L_x_16602:
[----:B-----5:R-:W-:-:S06]  /*1edd0*/  HADD2.F32 R4, -RZ, R18.H0_H0 ;  /* 0x20000012ff047230 */ /* 0x020fcc0000004100 */
[----:B------:R-:W0:Y:S02]  /*1ede0*/  F2I.U64.TRUNC R4, R4 ;  /* 0x0000000400047311 */ /* 0x000e24000020d800 */
[----:B0-----:R-:W-:Y:S01]  /*1edf0*/  STG.E.64 desc[UR36][R2.64], R4 ;  /* 0x0000000402007986 */ /* 0x001fe2000c101b24 */
[----:B------:R-:W-:Y:S05]  /*1ee00*/  EXIT ;  /* 0x000000000000794d */ /* 0x000fea0003800000 */
.L_x_16601:
[----:B-----5:R-:W-:-:S04]  /*1ee10*/  HADD2.F32 R18, -RZ, R18.H0_H0 ;  /* 0x20000012ff127230 */ /* 0x020fc80000004100 */
[----:B------:R-:W0:Y:S02]  /*1ee20*/  F2I.FTZ.U32.TRUNC.NTZ R5, R18 ;  /* 0x0000001200057305 */ /* 0x000e24000021f000 */
[----:B0-----:R-:W-:Y:S01]  /*1ee30*/  STG.E desc[UR36][R2.64], R5 ;  /* 0x0000000502007986 */ /* 0x001fe2000c101924 */
[----:B------:R-:W-:Y:S05]  /*1ee40*/  EXIT ;  /* 0x000000000000794d */ /* 0x000fea0003800000 */
.L_x_16591:
[----:B------:R-:W-:-:S13]  /*1ee50*/  ISETP.GT.AND P0, PT, R0, 0xe, PT ;  /* 0x0000000e0000780c */ /* 0x000fda0003f04270 */
[----:B------:R-:W-:Y:S05]  /*1ee60*/  @P0 BRA `(.L_x_16603) ;  /* 0x00000000003c0947 */ /* 0x000fea0003800000 */
[----:B------:R-:W-:-:S13]  /*1ee70*/  ISETP.NE.AND P0, PT, R0, 0xa, PT ;  /* 0x0000000a0000780c */ /* 0x000fda0003f05270 */
[----:B------:R-:W-:Y:S05]  /*1ee80*/  @!P0 BRA `(.L_x_16604) ;  /* 0x00000000001c8947 */ /* 0x000fea0003800000 */
[----:B------:R-:W-:-:S13]  /*1ee90*/  ISETP.NE.AND P0, PT, R0, 0xb, PT ;  /* 0x0000000b0000780c */ /* 0x000fda0003f05270 */
[----:B------:R-:W-:Y:S05]  /*1eea0*/  @P0 BRA `(.L_x_16584) ;  /* 0x0000000000440947 */ /* 0x000fea0003800000 */
[----:B-----5:R-:W-:-:S05]  /*1eeb0*/  HADD2.F32 R18, -RZ, R18.H0_H0 ;  /* 0x20000012ff127230 */ /* 0x020fca0000004100 */
[----:B------:R-:W-:-:S04]  /*1eec0*/  FSETP.NEU.FTZ.AND P0, PT, R18, RZ, PT ;  /* 0x000000ff1200720b */ /* 0x000fc80003f1d000 */
[----:B------:R-:W-:-:S05]  /*1eed0*/  SEL R5, RZ, 0x1, !P0 ;  /* 0x00000001ff057807 */ /* 0x000fca0004000000 */
[----:B------:R-:W-:Y:S01]  /*1eee0*/  STG.E.U8 desc[UR36][R2.64], R5 ;  /* 0x0000000502007986 */ /* 0x000fe2000c101124 */
[----:B------:R-:W-:Y:S05]  /*1eef0*/  EXIT ;  /* 0x000000000000794d */ /* 0x000fea0003800000 */
.L_x_16604:
[----:B-----5:R-:W-:Y:S01]  /*1ef00*/  HADD2.F32 R18, -RZ, R18.H0_H0 ;  /* 0x20000012ff127230 */ /* 0x020fe20000004100 */
[----:B------:R-:W-:-:S04]  /*1ef10*/  CS2R R6, SRZ ;  /* 0x0000000000067805 */ /* 0x000fc8000001ff00 */
[----:B------:R-:W-:-:S06]  /*1ef20*/  FMUL.FTZ R4, R18, 1 ;  /* 0x3f80000012047820 */ /* 0x000fcc0000410000 */
[----:B------:R-:W0:Y:S02]  /*1ef30*/  F2F.F64.F32 R4, R4 ;  /* 0x0000000400047310 */ /* 0x000e240000201800 */
[----:B0-----:R-:W-:Y:S01]  /*1ef40*/  STG.E.128 desc[UR36][R2.64], R4 ;  /* 0x0000000402007986 */ /* 0x001fe2000c101d24 */
[----:B------:R-:W-:Y:S05]  /*1ef50*/  EXIT ;  /* 0x000000000000794d */ /* 0x000fea0003800000 */
.L_x_16603:
[----:B------:R-:W-:-:S13]  /*1ef60*/  ISETP.NE.AND P0, PT, R0, 0xf, PT ;  /* 0x0000000f0000780c */ /* 0x000fda0003f05270 */
[----:B------:R-:W-:Y:S05]  /*1ef70*/  @!P0 BRA `(.L_x_16605) ;  /* 0x0000000000e88947 */ /* 0x000fea0003800000 */
[----:B------:R-:W-:-:S13]  /*1ef80*/  ISETP.NE.AND P0, PT, R0, 0x17, PT ;  /* 0x000000170000780c */ /* 0x000fda0003f05270 */
[----:B------:R-:W-:Y:S05]  /*1ef90*/  @!P0 BRA `(.L_x_16606) ;  /* 0x0000000000908947 */ /* 0x000fea0003800000 */
[----:B------:R-:W-:-:S13]  /*1efa0*/  ISETP.NE.AND P0, PT, R0, 0x18, PT ;  /* 0x000000180000780c */ /* 0x000fda0003f05270 */
[----:B------:R-:W-:Y:S05]  /*1efb0*/  @!P0 BRA `(.L_x_16607) ;  /* 0x0000000000448947 */ /* 0x000fea0003800000 */
.L_x_16584:
        /* <DEDUP_REMOVED lines=16> */
.L_x_16608:
[----:B------:R-:W-:Y:S05]  /*1f0c0*/  EXIT ;  /* 0x000000000000794d */ /* 0x000fea0003800000 */
.L_x_16607:
[----:B-----5:R-:W-:Y:S01]  /*1f0d0*/  HADD2.F32 R7, -RZ, R18.H0_H0 ;  /* 0x20000012ff077230 */ /* 0x020fe20000004100 */
        /* <DEDUP_REMOVED lines=12> */
.L_x_16610:
[----:B------:R-:W-:Y:S05]  /*1f1a0*/  BSYNC.RECONVERGENT B0 ;  /* 0x0000000000007941 */ /* 0x000fea0003800200 */
.L_x_16609:
[----:B------:R-:W-:-:S05]  /*1f1b0*/  LOP3.LUT R5, R0, 0x80, R5, 0xf8, !PT ;  /* 0x0000008000057812 */ /* 0x000fca00078ef805 */
[----:B------:R-:W-:Y:S01]  /*1f1c0*/  STG.E.U8 desc[UR36][R2.64], R5 ;  /* 0x0000000502007986 */ /* 0x000fe2000c101124 */
[----:B------:R-:W-:Y:S05]  /*1f1d0*/  EXIT ;  /* 0x000000000000794d */ /* 0x000fea0003800000 */
.L_x_16606:
[----:B-----5:R-:W-:Y:S01]  /*1f1e0*/  HADD2.F32 R5, -RZ, R18.H0_H0 ;  /* 0x20000012ff057230 */ /* 0x020fe20000004100 */
        /* <DEDUP_REMOVED lines=11> */
.L_x_16612:
[----:B------:R-:W-:Y:S01]  /*1f2a0*/  IMAD.MOV.U32 R0, RZ, RZ, 0x7f ;  /* 0x0000007fff007424 */ /* 0x000fe200078e00ff */
[----:B------:R-:W-:-:S04]  /*1f2b0*/  ISETP.GT.U32.AND P0, PT, R4, 0x7f800000, PT ;  /* 0x7f8000000400780c */ /* 0x000fc80003f04070 */
[----:B------:R-:W-:-:S09]  /*1f2c0*/  SEL R0, R0, 0x7c, P0 ;  /* 0x0000007c00007807 */ /* 0x000fd20000000000 */
.L_x_16613:
[----:B------:R-:W-:Y:S05]  /*1f2d0*/  BSYNC.RECONVERGENT B0 ;  /* 0x0000000000007941 */ /* 0x000fea0003800200 */
.L_x_16611:
[----:B------:R-:W-:-:S04]  /*1f2e0*/  SHF.R.U32.HI R5, RZ, 0x18, R5 ;  /* 0x00000018ff057819 */ /* 0x000fc80000011605 */
[----:B------:R-:W-:-:S05]  /*1f2f0*/  LOP3.LUT R5, R0, 0x80, R5, 0xf8, !PT ;  /* 0x0000008000057812 */ /* 0x000fca00078ef805 */
[----:B------:R-:W-:Y:S01]  /*1f300*/  STG.E.U8 desc[UR36][R2.64], R5 ;  /* 0x0000000502007986 */ /* 0x000fe2000c101124 */
[----:B------:R-:W-:Y:S05]  /*1f310*/  EXIT ;  /* 0x000000000000794d */ /* 0x000fea0003800000 */
.L_x_16605:
[----:B-----5:R-:W-:-:S05]  /*1f320*/  HADD2.F32 R0, -RZ, R18.H0_H0 ;  /* 0x20000012ff007230 */ /* 0x020fca0000004100 */
[----:B------:R-:W-:-:S05]  /*1f330*/  F2FP.BF16.F32.PACK_AB R0, RZ, R0 ;  /* 0x00000000ff00723e */ /* 0x000fca00000010ff */
[----:B------:R-:W-:Y:S01]  /*1f340*/  STG.E.U16 desc[UR36][R2.64], R0 ;  /* 0x0000000002007986 */ /* 0x000fe2000c101524 */
[----:B------:R-:W-:Y:S05]  /*1f350*/  EXIT ;  /* 0x000000000000794d */ /* 0x000fea0003800000 */
.L_x_16614:
        /* <DEDUP_REMOVED lines=10> */
.L_x_27213:


//--------------------- .text._ZN2at6native18elementwise_kernelILi128ELi4EZNS0_22gpu_kernel_impl_nocastIZZZNS0_49_GLOBAL__N__b919a28f_16_Normalization_cu_5c38458737batch_norm_elementwise_backward_trainERKNS_6TensorES6_S6_S6_S6_S6_S6_ENKUlvE0_clEvENKUlvE1_clEvEUlN3c104HalfESA_fffffE_EEvRNS_18TensorIteratorBaseERKT_EUliE_EEviT1_ --------------------------
	.section	.text._ZN2at6native18elementwise_kernelILi128ELi4EZNS0_22gpu_kernel_impl_nocastIZZZNS0_49_GLOBAL__N__b919a28f_16_Normalization_cu_5c38458737batch_norm_elementwise_backward_trainERKNS_6TensorES6_S6_S6_S6_S6_S6_ENKUlvE0_clEvENKUlvE1_clEvEUlN3c104HalfESA_fffffE_EEvRNS_18TensorIteratorBaseERKT_EUliE_EEviT1_,"ax",@progbits
	.align	128
        .global         _ZN2at6native18elementwise_kernelILi128ELi4EZNS0_22gpu_kernel_impl_nocastIZZZNS0_49_GLOBAL__N__b919a28f_16_Normalization_cu_5c38458737batch_norm_elementwise_backward_trainERKNS_6TensorES6_S6_S6_S6_S6_S6_ENKUlvE0_clEvENKUlvE1_clEvEUlN3c104HalfESA_fffffE_EEvRNS_18TensorIteratorBaseERKT_EUliE_EEviT1_
        .type           _ZN2at6native18elementwise_kernelILi128ELi4EZNS0_22gpu_kernel_impl_nocastIZZZNS0_49_GLOBAL__N__b919a28f_16_Normalization_cu_5c38458737batch_norm_elementwise_backward_trainERKNS_6TensorES6_S6_S6_S6_S6_S6_ENKUlvE0_clEvENKUlvE1_clEvEUlN3c104HalfESA_fffffE_EEvRNS_18TensorIteratorBaseERKT_EUliE_EEviT1_,@function
        .size           _ZN2at6native18elementwise_kernelILi128ELi4EZNS0_22gpu_kernel_impl_nocastIZZZNS0_49_GLOBAL__N__b919a28f_16_Normalization_cu_5c38458737batch_norm_elementwise_backward_trainERKNS_6TensorES6_S6_S6_S6_S6_S6_ENKUlvE0_clEvENKUlvE1_clEvEUlN3c104HalfESA_fffffE_EEvRNS_18TensorIteratorBaseERKT_EUliE_EEviT1_,(.L_x_27214 - _ZN2at6native18elementwise_kernelILi128ELi4EZNS0_22gpu_kernel_impl_nocastIZZZNS0_49_GLOBAL__N__b919a28f_16_Normalization_cu_5c38458737batch_norm_elementwise_backward_trainERKNS_6TensorES6_S6_S6_S6_S6_S6_ENKUlvE0_clEvENKUlvE1_clEvEUlN3c104HalfESA_fffffE_EEvRNS_18TensorIteratorBaseERKT_EUliE_EEviT1_)
        .other          _ZN2at6native18elementwise_kernelILi128ELi4EZNS0_22gpu_kernel_impl_nocastIZZZNS0_49_GLOBAL__N__b919a28f_16_Normalization_cu_5c38458737batch_norm_elementwise_backward_trainERKNS_6TensorES6_S6_S6_S6_S6_S6_ENKUlvE0_clEvENKUlvE1_clEvEUlN3c104HalfESA_fffffE_EEvRNS_18TensorIteratorBaseERKT_EUliE_EEviT1_,@"STO_CUDA_ENTRY STV_DEFAULT"
_ZN2at6native18elementwise_kernelILi128ELi4EZNS0_22gpu_kernel_impl_nocastIZZZNS0_49_GLOBAL__N__b919a28f_16_Normalization_cu_5c38458737batch_norm_elementwise_backward_trainERKNS_6TensorES6_S6_S6_S6_S6_S6_ENKUlvE0_clEvENKUlvE1_clEvEUlN3c104HalfESA_fffffE_EEvRNS_18TensorIteratorBaseERKT_EUliE_EEviT1_:
.text._ZN2at6native18elementwise_kernelILi128ELi4EZNS0_22gpu_kernel_impl_nocastIZZZNS0_49_GLOBAL__N__b919a28f_16_Normalization_cu_5c38458737batch_norm_elementwise_backward_trainERKNS_6TensorES6_S6_S6_S6_S6_S6_ENKUlvE0_clEvENKUlvE1_clEvEUlN3c104HalfESA_fffffE_EEvRNS_18TensorIteratorBaseERKT_EUliE_EEviT1_:
        /* <DEDUP_REMOVED lines=32> */
[----:B--2---:R-:W-:Y:S02]  /*0200*/  HADD2.F32 R21, -RZ, R4.H0_H0 ;  /* 0x20000004ff157230 */ /* 0x004fe40000004100 */
[----:B------:R-:W0:Y:S01]  /*0210*/  LDC.64 R4, c[0x0][0x7d8] ;  /* 0x0001f600ff047b82 */ /* 0x000e220000000a00 */
[----:B---3--:R-:W-:Y:S02]  /*0220*/  HADD2.F32 R23, -RZ, R6.H0_H0 ;  /* 0x20000006ff177230 */ /* 0x008fe40000004100 */
[----:B----4-:R-:W-:-:S04]  /*0230*/  FMUL.FTZ R19, R14, R19 ;  /* 0x000000130e137220 */ /* 0x010fc80000410000 */
[----:B------:R-:W-:Y:S01]  /*0240*/  FMUL.FTZ R19, R19, UR5 ;  /* 0x0000000513137c20 */ /* 0x000fe20008410000 */
[----:B------:R-:W-:Y:S01]  /*0250*/  FADD.FTZ R23, -R10, R23 ;  /* 0x000000170a177221 */ /* 0x000fe20000010100 */
[----:B------:R-:W-:-:S04]  /*0260*/  FFMA.FTZ R0, -R16, UR5, R21 ;  /* 0x0000000510007c23 */ /* 0x000fc80008010115 */
[----:B------:R-:W-:Y:S01]  /*0270*/  FFMA.FTZ R0, -R19, R23, R0 ;  /* 0x0000001713007223 */ /* 0x000fe20000010100 */
[----:B------:R-:W-:-:S04]  /*0280*/  FMUL.FTZ R13, R8, R13 ;  /* 0x0000000d080d7220 */ /* 0x000fc80000410000 */
[----:B------:R-:W-:-:S05]  /*0290*/  FMUL.FTZ R0, R13, R0 ;  /* 0x000000000d007220 */ /* 0x000fca0000410000 */
[----:B------:R-:W-:-:S05]  /*02a0*/  F2FP.F16.F32.PACK_AB R0, RZ, R0 ;  /* 0x00000000ff00723e */ /* 0x000fca00000000ff */
        /* <DEDUP_REMOVED lines=20> */
[----:B--2---:R-:W-:-:S02]  /*03f0*/  HADD2.F32 R21, -RZ, R4.H0_H0 ;  /* 0x20000004ff157230 */ /* 0x004fc40000004100 */
        /* <DEDUP_REMOVED lines=10> */
[----:B0-----:R0:W-:Y:S02]  /*04a0*/  STG.E.U16 desc[UR6][R4.64], R0 ;  /* 0x0000000004007986 */ /* 0x0011e4000c101506 */
.L_x_16618:
[----:B------:R-:W-:-:S13]  /*04b0*/  ISETP.GE.AND P0, PT, R3, UR4, PT ;  /* 0x0000000403007c0c */ /* 0x000fda000bf06270 */
[----:B------:R-:W-:Y:S05]  /*04c0*/  @P0 BREAK.RELIABLE B1 ;  /* 0x0000000000010942 */ /* 0x000fea0003800100 */
[----:B------:R-:W-:Y:S05]  /*04d0*/  @P0 BRA `(.L_x_16619) ;  /* 0x0000000000780947 */ /* 0x000fea0003800000 */
[----:B------:R-:W-:Y:S05]  /*04e0*/  BSYNC.RELIABLE B1 ;  /* 0x0000000000017941 */ /* 0x000fea0003800100 */
.L_x_16617:
        /* <DEDUP_REMOVED lines=29> */
.L_x_16619:
[----:B------:R-:W-:Y:S05]  /*06c0*/  BSYNC.RECONVERGENT B0 ;  /* 0x0000000000007941 */ /* 0x000fea0003800200 */
.L_x_16616:
        /* <DEDUP_REMOVED lines=19> */
[----:B----4-:R-:W-:-:S02]  /*0800*/  HADD2.F32 R19, -RZ, R2.H0_H0 ;  /* 0x20000002ff137230 */ /* 0x010fc40000004100 */
[----:B------:R-:W0:Y:S01]  /*0810*/  LDC.64 R2, c[0x0][0x7d8] ;  /* 0x0001f600ff027b82 */ /* 0x000e220000000a00 */
[----:B------:R-:W-:Y:S02]  /*0820*/  HADD2.F32 R21, -RZ, R4.H0_H0 ;  /* 0x20000004ff157230 */ /* 0x000fe40000004100 */
[----:B------:R-:W-:-:S04]  /*0830*/  FMUL.FTZ R17, R12, R17 ;  /* 0x000000110c117220 */ /* 0x000fc80000410000 */
[----:B------:R-:W-:Y:S01]  /*0840*/  FMUL.FTZ R17, R17, UR4 ;  /* 0x0000000411117c20 */ /* 0x000fe20008410000 */
[----:B-----5:R-:W-:Y:S01]  /*0850*/  FADD.FTZ R21, -R8, R21 ;  /* 0x0000001508157221 */ /* 0x020fe20000010100 */
[----:B---3--:R-:W-:-:S04]  /*0860*/  FFMA.FTZ R0, -R14, UR4, R19 ;  /* 0x000000040e007c23 */ /* 0x008fc80008010113 */
[----:B------:R-:W-:Y:S01]  /*0870*/  FFMA.FTZ R0, -R17, R21, R0 ;  /* 0x0000001511007223 */ /* 0x000fe20000010100 */
[----:B------:R-:W-:-:S04]  /*0880*/  FMUL.FTZ R11, R6, R11 ;  /* 0x0000000b060b7220 */ /* 0x000fc80000410000 */
[----:B------:R-:W-:-:S05]  /*0890*/  FMUL.FTZ R0, R11, R0 ;  /* 0x000000000b007220 */ /* 0x000fca0000410000 */
[----:B------:R-:W-:-:S05]  /*08a0*/  F2FP.F16.F32.PACK_AB R0, RZ, R0 ;  /* 0x00000000ff00723e */ /* 0x000fca00000000ff */
[----:B0-----:R-:W-:Y:S01]  /*08b0*/  STG.E.U16 desc[UR6][R2.64], R0 ;  /* 0x0000000002007986 */ /* 0x001fe2000c101506 */
[----:B------:R-:W-:Y:S05]  /*08c0*/  EXIT ;  /* 0x000000000000794d */ /* 0x000fea0003800000 */
.L_x_16615:
        /* <DEDUP_REMOVED lines=507> */
.L_x_16623:
        /* <DEDUP_REMOVED lines=27> */
[----:B------:R-:W-:Y:S01]  /*2a30*/  IADD3 R3, PT, PT, R3, 0x80, RZ ;  /* 0x0000008003037810 */ /* 0x000fe20007ffe0ff */
[----:B--2---:R-:W-:-:S02]  /*2a40*/  HADD2.F32 R15, -RZ, R24.H0_H0 ;  /* 0x20000018ff0f7230 */ /* 0x004fc40000004100 */
[----:B-----5:R-:W-:Y:S01]  /*2a50*/  FMUL.FTZ R13, R22, R22 ;  /* 0x00000016160d7220 */ /* 0x020fe20000410000 */
[----:B----4-:R-:W-:-:S03]  /*2a60*/  HADD2.F32 R17, -RZ, R4.H0_H0 ;  /* 0x20000004ff117230 */ /* 0x010fc60000004100 */
        /* <DEDUP_REMOVED lines=9> */
[----:B------:R-:W-:-:S05]  /*2b00*/  F2FP.F16.F32.PACK_AB R13, RZ, R13 ;  /* 0x0000000dff0d723e */ /* 0x000fca00000000ff */
        /* <DEDUP_REMOVED lines=503> */
.L_x_16625:
        /* <DEDUP_REMOVED lines=41> */
[----:B------:R0:W-:Y:S02]  /*4d10*/  STG.E.U16 desc[UR6][R4.64], R13 ;  /* 0x0000000d04007986 */ /* 0x0001e4000c101506 */
.L_x_16622:
[----:B------:R-:W-:-:S13]  /*4d20*/  ISETP.GE.AND P0, PT, R3, UR4, PT ;  /* 0x0000000403007c0c */ /* 0x000fda000bf06270 */
[----:B------:R-:W-:Y:S05]  /*4d30*/  @P0 BREAK.RELIABLE B1 ;  /* 0x0000000000010942 */ /* 0x000fea0003800100 */
[----:B------:R-:W-:Y:S05]  /*4d40*/  @P0 BRA `(.L_x_16624) ;  /* 0x0000002000780947 */ /* 0x000fea0003800000 */
[----:B------:R-:W-:Y:S05]  /*4d50*/  BSYNC.RELIABLE B1 ;  /* 0x0000000000017941 */ /* 0x000fea0003800100 */
.L_x_16621:
        /* <DEDUP_REMOVED lines=499> */
.L_x_16626:
        /* <DEDUP_REMOVED lines=42> */
.L_x_16624:
[----:B------:R-:W-:Y:S05]  /*6f30*/  BSYNC.RECONVERGENT B0 ;  /* 0x0000000000007941 */ /* 0x000fea0003800200 */
.L_x_16620:
        /* <DEDUP_REMOVED lines=502> */
.L_x_16627:
        /* <DEDUP_REMOVED lines=27> */
[----:B--2---:R-:W-:-:S02]  /*9050*/  HADD2.F32 R21, -RZ, R4.H0_H0 ;  /* 0x20000004ff157230 */ /* 0x004fc40000004100 */
[----:B----4-:R-:W-:Y:S01]  /*9060*/  FMUL.FTZ R15, R9, R9 ;  /* 0x00000009090f7220 */ /* 0x010fe20000410000 */
[----:B-----5:R-:W-:-:S03]  /*9070*/  HADD2.F32 R5, -RZ, R2.H0_H0 ;  /* 0x20000002ff057230 */ /* 0x020fc60000004100 */
        /* <DEDUP_REMOVED lines=9> */
[----:B------:R-:W-:-:S05]  /*9110*/  F2FP.F16.F32.PACK_AB R0, RZ, R0 ;  /* 0x00000000ff00723e */ /* 0x000fca00000000ff */
[----:B------:R-:W-:Y:S01]  /*9120*/  STG.E.U16 desc[UR6][R2.64], R0 ;  /* 0x0000000002007986 */ /* 0x000fe2000c101506 */
[----:B------:R-:W-:Y:S05]  /*9130*/  EXIT ;  /* 0x000000000000794d */ /* 0x000fea0003800000 */
.L_x_16628:
        /* <DEDUP_REMOVED lines=12> */
.L_x_27214:


//--------------------- .text._ZN2at6native27unrolled_elementwise_kernelIZZZNS0_49_GLOBAL__N__b919a28f_16_Normalization_cu_5c38458737batch_norm_elementwise_backward_trainERKNS_6TensorES5_S5_S5_S5_S5_S5_ENKUlvE0_clEvENKUlvE1_clEvEUlN3c104HalfES9_fffffE_St5arrayIPcLm8EELi4E23TrivialOffsetCalculatorILi7EjESE_ILi1EjENS0_6memory15LoadWithoutCastENSH_16StoreWithoutCastEEEviT_T0_T2_T3_T4_T5_ --------------------------
	.section	.text._ZN2at6native27unrolled_elementwise_kernelIZZZNS0_49_GLOBAL__N__b919a28f_16_Normalization_cu_5c38458737batch_norm_elementwise_backward_trainERKNS_6TensorES5_S5_S5_S5_S5_S5_ENKUlvE0_clEvENKUlvE1_clEvEUlN3c104HalfES9_fffffE_St5arrayIPcLm8EELi4E23TrivialOffsetCalculatorILi7EjESE_ILi1EjENS0_6memory15LoadWithoutCastENSH_16StoreWithoutCastEEEviT_T0_T2_T3_T4_T5_,"ax",@progbits
	.align	128
        .global         _ZN2at6native27unrolled_elementwise_kernelIZZZNS0_49_GLOBAL__N__b919a28f_16_Normalization_cu_5c38458737batch_norm_elementwise_backward_trainERKNS_6TensorES5_S5_S5_S5_S5_S5_ENKUlvE0_clEvENKUlvE1_clEvEUlN3c104HalfES9_fffffE_St5arrayIPcLm8EELi4E23TrivialOffsetCalculatorILi7EjESE_ILi1EjENS0_6memory15LoadWithoutCastENSH_16StoreWithoutCastEEEviT_T0_T2_T3_T4_T5_
        .type           _ZN2at6native27unrolled_elementwise_kernelIZZZNS0_49_GLOBAL__N__b919a28f_16_Normalization_cu_5c38458737batch_norm_elementwise_backward_trainERKNS_6TensorES5_S5_S5_S5_S5_S5_ENKUlvE0_clEvENKUlvE1_clEvEUlN3c104HalfES9_fffffE_St5arrayIPcLm8EELi4E23TrivialOffsetCalculatorILi7EjESE_ILi1EjENS0_6memory15LoadWithoutCastENSH_16StoreWithoutCastEEEviT_T0_T2_T3_T4_T5_,@function
        .size           _ZN2at6native27unrolled_elementwise_kernelIZZZNS0_49_GLOBAL__N__b919a28f_16_Normalization_cu_5c38458737batch_norm_elementwise_backward_trainERKNS_6TensorES5_S5_S5_S5_S5_S5_ENKUlvE0_clEvENKUlvE1_clEvEUlN3c104HalfES9_fffffE_St5arrayIPcLm8EELi4E23TrivialOffsetCalculatorILi7EjESE_ILi1EjENS0_6memory15LoadWithoutCastENSH_16StoreWithoutCastEEEviT_T0_T2_T3_T4_T5_,(.L_x_27215 - _ZN2at6native27unrolled_elementwise_kernelIZZZNS0_49_GLOBAL__N__b919a28f_16_Normalization_cu_5c38458737batch_norm_elementwise_backward_trainERKNS_6TensorES5_S5_S5_S5_S5_S5_ENKUlvE0_clEvENKUlvE1_clEvEUlN3c104HalfES9_fffffE_St5arrayIPcLm8EELi4E23TrivialOffsetCalculatorILi7EjESE_ILi1EjENS0_6memory15LoadWithoutCastENSH_16StoreWithoutCastEEEviT_T0_T2_T3_T4_T5_)
        .other          _ZN2at6native27unrolled_elementwise_kernelIZZZNS0_49_GLOBAL__N__b919a28f_16_Normalization_cu_5c38458737batch_norm_elementwise_backward_trainERKNS_6TensorES5_S5_S5_S5_S5_S5_ENKUlvE0_clEvENKUlvE1_clEvEUlN3c104HalfES9_fffffE_St5arrayIPcLm8EELi4E23TrivialOffsetCalculatorILi7EjESE_ILi1EjENS0_6memory15LoadWithoutCastENSH_16StoreWithoutCastEEEviT_T0_T2_T3_T4_T5_,@"STO_CUDA_ENTRY STV_DEFAULT"
_ZN2at6native27unrolled_elementwise_kernelIZZZNS0_49_GLOBAL__N__b919a28f_16_Normalization_cu_5c38458737batch_norm_elementwise_backward_trainERKNS_6TensorES5_S5_S5_S5_S5_S5_ENKUlvE0_clEvENKUlvE1_clEvEUlN3c104HalfES9_fffffE_St5arrayIPcLm8EELi4E23TrivialOffsetCalculatorILi7EjESE_ILi1EjENS0_6memory15LoadWithoutCastENSH_16StoreWithoutCastEEEviT_T0_T2_T3_T4_T5_:
.text._ZN2at6native27unrolled_elementwise_kernelIZZZNS0_49_GLOBAL__N__b919a28f_16_Normalization_cu_5c38458737batch_norm_elementwise_backward_trainERKNS_6TensorES5_S5_S5_S5_S5_S5_ENKUlvE0_clEvENKUlvE1_clEvEUlN3c104HalfES9_fffffE_St5arrayIPcLm8EELi4E23TrivialOffsetCalculatorILi7EjESE_ILi1EjENS0_6memory15LoadWithoutCastENSH_16StoreWithoutCastEEEviT_T0_T2_T3_T4_T5_:
        /* <DEDUP_REMOVED lines=128> */
[C---:B-1---5:R-:W-:Y:S01]  /*0800*/  FMUL.FTZ R18, R10.reuse, R10 ;  /* 0x0000000a0a127220 */ /* 0x062fe20000410000 */
[----:B------:R-:W-:Y:S02]  /*0810*/  HADD2.F32 R4, -RZ, R4.H0_H0 ;  /* 0x20000004ff047230 */ /* 0x000fe40000004100 */
[----:B------:R-:W-:Y:S01]  /*0820*/  FMUL.FTZ R7, R10, R7 ;  /* 0x000000070a077220 */ /* 0x000fe20000410000 */
        /* <DEDUP_REMOVED lines=8> */
.L_x_16630:
[----:B------:R-:W-:Y:S05]  /*08b0*/  BSYNC.RECONVERGENT B0 ;  /* 0x0000000000007941 */ /* 0x000fea0003800200 */
.L_x_16629:
        /* <DEDUP_REMOVED lines=21> */
.L_x_16632:
[----:B------:R-:W-:Y:S05]  /*0a10*/  BSYNC.RECONVERGENT B0 ;  /* 0x0000000000007941 */ /* 0x000fea0003800200 */
.L_x_16631:
[----:B------:R-:W-:Y:S04]  /*0a20*/  BSSY.RECONVERGENT B0, `(.L_x_16633) ;  /* 0x000000e000007945 */ /* 0x000fe80003800200 */
[----:B------:R-:W-:Y:S05]  /*0a30*/  @P1 BRA `(.L_x_16634) ;  /* 0x0000000000301947 */ /* 0x000fea0003800000 */
        /* <DEDUP_REMOVED lines=12> */
.L_x_16634:
[----:B------:R-:W-:Y:S05]  /*0b00*/  BSYNC.RECONVERGENT B0 ;  /* 0x0000000000007941 */ /* 0x000fea0003800200 */
.L_x_16633:
        /* <DEDUP_REMOVED lines=14> */
.L_x_16636:
[----:B------:R-:W-:Y:S05]  /*0bf0*/  BSYNC.RECONVERGENT B0 ;  /* 0x0000000000007941 */ /* 0x000fea0003800200 */
.L_x_16635:
        /* <DEDUP_REMOVED lines=16> */
.L_x_16639:
[----:B------:R-:W-:Y:S05]  /*0d00*/  BSYNC.RELIABLE B1 ;  /* 0x0000000000017941 */ /* 0x000fea0003800100 */
.L_x_16638:
[----:B------:R-:W-:-:S13]  /*0d10*/  ISETP.GE.AND P0, PT, R5, R3, PT ;  /* 0x000000030500720c */ /* 0x000fda0003f06270 */
[----:B0-----:R-:W0:Y:S01]  /*0d20*/  @!P0 LDC.64 R6, c[0x0][0x398] ;  /* 0x0000e600ff068b82 */ /* 0x001e220000000a00 */
[----:B------:R-:W-:Y:S02]  /*0d30*/  @!P0 LEA R9, R2, R5, 0x9 ;  /* 0x0000000502098211 */ /* 0x000fe400078e48ff */
[----:B------:R-:W-:-:S03]  /*0d40*/  @!P0 IADD3 R5, PT, PT, R5, 0x80, RZ ;  /* 0x0000008005058810 */ /* 0x000fc60007ffe0ff */
[----:B0-----:R-:W-:-:S05]  /*0d50*/  @!P0 IMAD.WIDE.U32 R6, R9, 0x2, R6 ;  /* 0x0000000209068825 */ /* 0x001fca00078e0006 */
[----:B------:R0:W-:Y:S02]  /*0d60*/  @!P0 STG.E.U16 desc[UR4][R6.64], R8 ;  /* 0x0000000806008986 */ /* 0x0001e4000c101504 */
.L_x_16640:
[----:B------:R-:W-:Y:S05]  /*0d70*/  BSYNC.RECONVERGENT B0 ;  /* 0x0000000000007941 */ /* 0x000fea0003800200 */
.L_x_16637:
        /* <DEDUP_REMOVED lines=8> */
.L_x_16641:
        /* <DEDUP_REMOVED lines=16> */
.L_x_27215:


//--------------------- .text._ZN2at6native29vectorized_elementwise_kernelILi2EZZZNS0_49_GLOBAL__N__b919a28f_16_Normalization_cu_5c38458737batch_norm_elementwise_backward_trainERKNS_6TensorES5_S5_S5_S5_S5_S5_ENKUlvE0_clEvENKUlvE1_clEvEUlN3c104HalfES9_fffffE_St5arrayIPcLm8EEEEviT0_T1_ --------------------------
	.section	.text._ZN2at6native29vectorized_elementwise_kernelILi2EZZZNS0_49_GLOBAL__N__b919a28f_16_Normalization_cu_5c38458737batch_norm_elementwise_backward_trainERKNS_6TensorES5_S5_S5_S5_S5_S5_ENKUlvE0_clEvENKUlvE1_clEvEUlN3c104HalfES9_fffffE_St5arrayIPcLm8EEEEviT0_T1_,"ax",@progbits
	.align	128
        .global         _ZN2at6native29vectorized_elementwise_kernelILi2EZZZNS0_49_GLOBAL__N__b919a28f_16_Normalization_cu_5c38458737batch_norm_elementwise_backward_trainERKNS_6TensorES5_S5_S5_S5_S5_S5_ENKUlvE0_clEvENKUlvE1_clEvEUlN3c104HalfES9_fffffE_St5arrayIPcLm8EEEEviT0_T1_
        .type           _ZN2at6native29vectorized_elementwise_kernelILi2EZZZNS0_49_GLOBAL__N__b919a28f_16_Normalization_cu_5c38458737batch_norm_elementwise_backward_trainERKNS_6TensorES5_S5_S5_S5_S5_S5_ENKUlvE0_clEvENKUlvE1_clEvEUlN3c104HalfES9_fffffE_St5arrayIPcLm8EEEEviT0_T1_,@function
        .size           _ZN2at6native29vectorized_elementwise_kernelILi2EZZZNS0_49_GLOBAL__N__b919a28f_16_Normalization_cu_5c38458737batch_norm_elementwise_backward_trainERKNS_6TensorES5_S5_S5_S5_S5_S5_ENKUlvE0_clEvENKUlvE1_clEvEUlN3c104HalfES9_fffffE_St5arrayIPcLm8EEEEviT0_T1_,(.L_x_27216 - _ZN2at6native29vectorized_elementwise_kernelILi2EZZZNS0_49_GLOBAL__N__b919a28f_16_Normalization_cu_5c38458737batch_norm_elementwise_backward_trainERKNS_6TensorES5_S5_S5_S5_S5_S5_ENKUlvE0_clEvENKUlvE1_clEvEUlN3c104HalfES9_fffffE_St5arrayIPcLm8EEEEviT0_T1_)
        .other          _ZN2at6native29vectorized_elementwise_kernelILi2EZZZNS0_49_GLOBAL__N__b919a28f_16_Normalization_cu_5c38458737batch_norm_elementwise_backward_trainERKNS_6TensorES5_S5_S5_S5_S5_S5_ENKUlvE0_clEvENKUlvE1_clEvEUlN3c104HalfES9_fffffE_St5arrayIPcLm8EEEEviT0_T1_,@"STO_CUDA_ENTRY STV_DEFAULT"
_ZN2at6native29vectorized_elementwise_kernelILi2EZZZNS0_49_GLOBAL__N__b919a28f_16_Normalization_cu_5c38458737batch_norm_elementwise_backward_trainERKNS_6TensorES5_S5_S5_S5_S5_S5_ENKUlvE0_clEvENKUlvE1_clEvEUlN3c104HalfES9_fffffE_St5arrayIPcLm8EEEEviT0_T1_:
.text._ZN2at6native29vectorized_elementwise_kernelILi2EZZZNS0_49_GLOBAL__N__b919a28f_16_Normalization_cu_5c38458737batch_norm_elementwise_backward_trainERKNS_6TensorES5_S5_S5_S5_S5_S5_ENKUlvE0_clEvENKUlvE1_clEvEUlN3c104HalfES9_fffffE_St5arrayIPcLm8EEEEviT0_T1_:
        /* <DEDUP_REMOVED lines=250> */
[----:B------:R-:W-:Y:S02]  /*0fa0*/  HADD2.F32 R9, -RZ, R4.H0_H0 ;  /* 0x20000004ff097230 */ /* 0x000fe40000004100 */
[----:B------:R-:W-:Y:S02]  /*0fb0*/  HADD2.F32 R4, -RZ, R5.H0_H0 ;  /* 0x20000005ff047230 */ /* 0x000fe40000004100 */
[----:B------:R-:W-:-:S03]  /*0fc0*/  FMUL.FTZ R8, R33, R8 ;  /* 0x0000000821087220 */ /* 0x000fc60000410000 */
[----:B------:R-:W-:Y:S01]  /*0fd0*/  FADD.FTZ R4, R4, -R7 ;  /* 0x8000000704047221 */ /* 0x000fe20000010000 */
[----:B-1----:R-:W-:Y:S01]  /*0fe0*/  FFMA.FTZ R9, -R10, UR6, R9 ;  /* 0x000000060a097c23 */ /* 0x002fe20008010109 */
[----:B------:R-:W-:-:S04]  /*0ff0*/  FMUL.FTZ R8, R8, UR6 ;  /* 0x0000000608087c20 */ /* 0x000fc80008410000 */
[----:B------:R-:W-:-:S04]  /*1000*/  FFMA.FTZ R9, -R8, R4, R9 ;  /* 0x0000000408097223 */ /* 0x000fc80000010109 */
[----:B------:R-:W-:-:S05]  /*1010*/  FMUL.FTZ R5, R6, R9 ;  /* 0x0000000906057220 */ /* 0x000fca0000410000 */
[----:B------:R-:W-:-:S07]  /*1020*/  F2FP.F16.F32.PACK_AB R5, RZ, R5 ;  /* 0x00000005ff05723e */ /* 0x000fce00000000ff */
.L_x_16644:
[----:B------:R-:W-:Y:S05]  /*1030*/  BSYNC.RECONVERGENT B0 ;  /* 0x0000000000007941 */ /* 0x000fea0003800200 */
.L_x_16643:
        /* <DEDUP_REMOVED lines=21> */
[----:B------:R-:W-:Y:S02]  /*1190*/  HADD2.F32 R10, -RZ, R11.H0_H0 ;  /* 0x2000000bff0a7230 */ /* 0x000fe40000004100 */
[----:B------:R-:W-:Y:S01]  /*11a0*/  FMUL.FTZ R13, R16, R13 ;  /* 0x0000000d100d7220 */ /* 0x000fe20000410000 */
        /* <DEDUP_REMOVED lines=8> */
.L_x_16646:
[----:B------:R-:W-:Y:S05]  /*1230*/  BSYNC.RECONVERGENT B0 ;  /* 0x0000000000007941 */ /* 0x000fea0003800200 */
.L_x_16645:
[----:B------:R-:W-:Y:S01]  /*1240*/  ISETP.NE.AND P6, PT, R9, RZ, PT ;  /* 0x000000ff0900720c */ /* 0x000fe20003fc5270 */
[----:B------:R-:W-:-:S12]  /*1250*/  BSSY.RECONVERGENT B0, `(.L_x_16647) ;  /* 0x000000e000007945 */ /* 0x000fd80003800200 */
        /* <DEDUP_REMOVED lines=13> */
.L_x_16648:
[----:B------:R-:W-:Y:S05]  /*1330*/  BSYNC.RECONVERGENT B0 ;  /* 0x0000000000007941 */ /* 0x000fea0003800200 */
.L_x_16647:
[----:B------:R-:W-:Y:S04]  /*1340*/  BSSY.RECONVERGENT B0, `(.L_x_16649) ;  /* 0x000000e000007945 */ /* 0x000fe80003800200 */
        /* <DEDUP_REMOVED lines=13> */
.L_x_16650:
[----:B------:R-:W-:Y:S05]  /*1420*/  BSYNC.RECONVERGENT B0 ;  /* 0x0000000000007941 */ /* 0x000fea0003800200 */
.L_x_16649:
        /* <DEDUP_REMOVED lines=14> */
.L_x_16652:
[----:B------:R-:W-:Y:S05]  /*1510*/  BSYNC.RECONVERGENT B0 ;  /* 0x0000000000007941 */ /* 0x000fea0003800200 */
.L_x_16651:
        /* <DEDUP_REMOVED lines=14> */
.L_x_16654:
[----:B------:R-:W-:Y:S05]  /*1600*/  BSYNC.RECONVERGENT B0 ;  /* 0x0000000000007941 */ /* 0x000fea0003800200 */
.L_x_16653:
        /* <DEDUP_REMOVED lines=14> */
.L_x_16656:
[----:B------:R-:W-:Y:S05]  /*16f0*/  BSYNC.RECONVERGENT B0 ;  /* 0x0000000000007941 */ /* 0x000fea0003800200 */
.L_x_16655:
        /* <DEDUP_REMOVED lines=14> */
.L_x_16658:
[----:B------:R-:W-:Y:S05]  /*17e0*/  BSYNC.RECONVERGENT B0 ;  /* 0x0000000000007941 */ /* 0x000fea0003800200 */
.L_x_16657:
        /* <DEDUP_REMOVED lines=15> */
.L_x_16661:
[----:B------:R-:W-:-:S13]  /*18e0*/  ISETP.GE.U32.AND P0, PT, R6, R3, PT ;  /* 0x000000030600720c */ /* 0x000fda0003f06070 */
[----:B------:R-:W-:Y:S05]  /*18f0*/  @P0 BRA `(.L_x_16663) ;  /* 0x0000000000300947 */ /* 0x000fea0003800000 */
[----:B-1----:R-:W1:Y:S01]  /*1900*/  LDC.64 R4, c[0x0][0x398] ;  /* 0x0000e600ff047b82 */ /* 0x002e620000000a00 */
[----:B------:R-:W-:Y:S02]  /*1910*/  LEA R7, R2, R6, 0xa ;  /* 0x0000000602077211 */ /* 0x000fe400078e50ff */
[----:B------:R-:W-:-:S03]  /*1920*/  IADD3 R6, PT, PT, R6, 0x80, RZ ;  /* 0x0000008006067810 */ /* 0x000fc60007ffe0ff */
[----:B-1----:R-:W-:-:S05]  /*1930*/  IMAD.WIDE.U32 R4, R7, 0x2, R4 ;  /* 0x0000000207047825 */ /* 0x002fca00078e0004 */
[----:B------:R2:W-:Y:S02]  /*1940*/  STG.E.U16 desc[UR4][R4.64], R8 ;  /* 0x0000000804007986 */ /* 0x0005e4000c101504 */
.L_x_16662:
[----:B------:R-:W-:-:S13]  /*1950*/  ISETP.GE.U32.AND P0, PT, R6, R3, PT ;  /* 0x000000030600720c */ /* 0x000fda0003f06070 */
[----:B------:R-:W-:Y:S05]  /*1960*/  @P0 BRA `(.L_x_16664) ;  /* 0x0000000000300947 */ /* 0x000fea0003800000 */
[----:B-12---:R-:W1:Y:S01]  /*1970*/  LDC.64 R4, c[0x0][0x398] ;  /* 0x0000e600ff047b82 */ /* 0x006e620000000a00 */
[----:B------:R-:W-:Y:S02]  /*1980*/  LEA R7, R2, R6, 0xa ;  /* 0x0000000602077211 */ /* 0x000fe400078e50ff */
[----:B------:R-:W-:-:S03]  /*1990*/  IADD3 R6, PT, PT, R6, 0x80, RZ ;  /* 0x0000008006067810 */ /* 0x000fc60007ffe0ff */
[----:B-1----:R-:W-:-:S05]  /*19a0*/  IMAD.WIDE.U32 R4, R7, 0x2, R4 ;  /* 0x0000000207047825 */ /* 0x002fca00078e0004 */
[----:B------:R2:W-:Y:S02]  /*19b0*/  STG.E.U16 desc[UR4][R4.64], R9 ;  /* 0x0000000904007986 */ /* 0x0005e4000c101504 */
.L_x_16663:
[----:B------:R-:W-:-:S13]  /*19c0*/  ISETP.GE.U32.AND P0, PT, R6, R3, PT ;  /* 0x000000030600720c */ /* 0x000fda0003f06070 */
[----:B------:R-:W-:Y:S05]  /*19d0*/  @P0 BRA `(.L_x_16665) ;  /* 0x0000000000340947 */ /* 0x000fea0003800000 */
[----:B-12---:R-:W1:Y:S01]  /*19e0*/  LDC.64 R4, c[0x0][0x398] ;  /* 0x0000e600ff047b82 */ /* 0x006e620000000a00 */
[----:B------:R-:W-:Y:S02]  /*19f0*/  LEA R7, R2, R6, 0xa ;  /* 0x0000000602077211 */ /* 0x000fe400078e50ff */
[----:B------:R-:W-:-:S03]  /*1a00*/  IADD3 R6, PT, PT, R6, 0x80, RZ ;  /* 0x0000008006067810 */ /* 0x000fc60007ffe0ff */
[----:B-1----:R-:W-:-:S05]  /*1a10*/  IMAD.WIDE.U32 R4, R7, 0x2, R4 ;  /* 0x0000000207047825 */ /* 0x002fca00078e0004 */
[----:B------:R3:W-:Y:S02]  /*1a20*/  STG.E.U16 desc[UR4][R4.64], R10 ;  /* 0x0000000a04007986 */ /* 0x0007e4000c101504 */
.L_x_16664:
        /* <DEDUP_REMOVED lines=8> */
.L_x_16665:
[----:B------:R-:W-:Y:S05]  /*1ab0*/  BSYNC.RELIABLE B1 ;  /* 0x0000000000017941 */ /* 0x000fea0003800100 */
.L_x_16660:
[----:B------:R-:W-:-:S13]  /*1ac0*/  ISETP.GE.U32.AND P0, PT, R6, R3, PT ;  /* 0x000000030600720c */ /* 0x000fda0003f06070 */
[----:B-123--:R-:W1:Y:S01]  /*1ad0*/  @!P0 LDC.64 R4, c[0x0][0x398] ;  /* 0x0000e600ff048b82 */ /* 0x00ee620000000a00 */
[----:B------:R-:W-:Y:S02]  /*1ae0*/  @!P0 LEA R7, R2, R6, 0xa ;  /* 0x0000000602078211 */ /* 0x000fe400078e50ff */
[----:B------:R-:W-:-:S03]  /*1af0*/  @!P0 IADD3 R6, PT, PT, R6, 0x80, RZ ;  /* 0x0000008006068810 */ /* 0x000fc60007ffe0ff */
[----:B-1----:R-:W-:-:S05]  /*1b00*/  @!P0 IMAD.WIDE.U32 R4, R7, 0x2, R4 ;  /* 0x0000000207048825 */ /* 0x002fca00078e0004 */
[----:B------:R4:W-:Y:S02]  /*1b10*/  @!P0 STG.E.U16 desc[UR4][R4.64], R12 ;  /* 0x0000000c04008986 */ /* 0x0009e4000c101504 */
.L_x_16666:
[----:B------:R-:W-:Y:S05]  /*1b20*/  BSYNC.RECONVERGENT B0 ;  /* 0x0000000000007941 */ /* 0x000fea0003800200 */
.L_x_16659:
        /* <DEDUP_REMOVED lines=8> */
.L_x_16642:
        /* <DEDUP_REMOVED lines=12> */
[C---:B----4-:R-:W-:Y:S01]  /*1c70*/  IMAD.WIDE.U32 R60, R59.reuse, 0x2, R60 ;  /* 0x000000023b3c7825 */ /* 0x050fe200078e003c */
[----:B------:R-:W4:Y:S03]  /*1c80*/  LDG.E.64 R10, desc[UR4][R44.64+0x400] ;  /* 0x000400042c0a7981 */ /* 0x000f26000c1e1b00 */
[C---:B------:R-:W-:Y:S01]  /*1c90*/  IMAD.WIDE.U32 R40, R0.reuse, 0x4, R40 ;  /* 0x0000000400287825 */ /* 0x040fe200078e0028 */
[----:B------:R-:W4:Y:S02]  /*1ca0*/  LDG.E.64 R30, desc[UR4][R44.64+0x800] ;  /* 0x000800042c1e7981 */ /* 0x000f24000c1e1b00 */
[----:B------:R-:W2:Y:S01]  /*1cb0*/  LDC.64 R32, c[0x0][0x3b0] ;  /* 0x0000ec00ff207b82 */ /* 0x000ea20000000a00 */
[C---:B-----5:R-:W-:Y:S01]  /*1cc0*/  IMAD.WIDE.U32 R42, R59.reuse, 0x4, R42 ;  /* 0x000000043b2a7825 */ /* 0x060fe200078e002a */
[----:B------:R-:W5:Y:S03]  /*1cd0*/  LDG.E R46, desc[UR4][R40.64] ;  /* 0x00000004282e7981 */ /* 0x000f66000c1e1900 */
[C---:B------:R-:W-:Y:S01]  /*1ce0*/  IMAD.WIDE.U32 R60, R0.reuse, 0x4, R60 ;  /* 0x00000004003c7825 */ /* 0x040fe200078e003c */
[----:B------:R-:W4:Y:S03]  /*1cf0*/  LDG.E R48, desc[UR4][R40.64+0x200] ;  /* 0x0002000428307981 */ /* 0x000f26000c1e1900 */
[C---:B0-----:R-:W-:Y:S01]  /*1d00*/  IMAD.WIDE.U32 R2, R59.reuse, 0x4, R2 ;  /* 0x000000043b027825 */ /* 0x041fe200078e0002 */
[----:B------:R-:W4:Y:S03]  /*1d10*/  LDG.E R47, desc[UR4][R60.64] ;  /* 0x000000043c2f7981 */ /* 0x000f26000c1e1900 */
[C---:B------:R-:W-:Y:S01]  /*1d20*/  IMAD.WIDE.U32 R42, R0.reuse, 0x8, R42 ;  /* 0x00000008002a7825 */ /* 0x040fe200078e002a */
[----:B------:R-:W4:Y:S03]  /*1d30*/  LDG.E R49, desc[UR4][R60.64+0x200] ;  /* 0x000200043c317981 */ /* 0x000f26000c1e1900 */
[C---:B-1----:R-:W-:Y:S01]  /*1d40*/  IMAD.WIDE.U32 R56, R59.reuse, 0x4, R56 ;  /* 0x000000043b387825 */ /* 0x042fe200078e0038 */
[----:B------:R-:W4:Y:S03]  /*1d50*/  LDG.E.64 R8, desc[UR4][R42.64] ;  /* 0x000000042a087981 */ /* 0x000f26000c1e1b00 */
[C---:B------:R-:W-:Y:S01]  /*1d60*/  IMAD.WIDE.U32 R52, R0.reuse, 0x8, R2 ;  /* 0x0000000800347825 */ /* 0x040fe200078e0002 */
[----:B------:R-:W4:Y:S03]  /*1d70*/  LDG.E.64 R14, desc[UR4][R42.64+0x400] ;  /* 0x000400042a0e7981 */ /* 0x000f26000c1e1b00 */
[----:B--2---:R-:W-:Y:S01]  /*1d80*/  IMAD.WIDE.U32 R32, R59, 0x4, R32 ;  /* 0x000000043b207825 */ /* 0x004fe200078e0020 */
[----:B------:R-:W2:Y:S03]  /*1d90*/  LDG.E.64 R16, desc[UR4][R52.64] ;  /* 0x0000000434107981 */ /* 0x000ea6000c1e1b00 */
[C---:B------:R-:W-:Y:S01]  /*1da0*/  IMAD.WIDE.U32 R56, R0.reuse, 0x8, R56 ;  /* 0x0000000800387825 */ /* 0x040fe200078e0038 */
[----:B------:R-:W2:Y:S03]  /*1db0*/  LDG.E.64 R12, desc[UR4][R52.64+0x400] ;  /* 0x00040004340c7981 */ /* 0x000ea6000c1e1b00 */
[----:B------:R-:W-:Y:S01]  /*1dc0*/  IMAD.WIDE.U32 R32, R0, 0x8, R32 ;  /* 0x0000000800207825 */ /* 0x000fe200078e0020 */
[----:B------:R-:W2:Y:S04]  /*1dd0*/  LDG.E.64 R2, desc[UR4][R56.64] ;  /* 0x0000000438027981 */ /* 0x000ea8000c1e1b00 */
[----:B------:R-:W2:Y:S04]  /*1de0*/  LDG.E.64 R6, desc[UR4][R32.64] ;  /* 0x0000000420067981 */ /* 0x000ea8000c1e1b00 */
[----:B------:R-:W2:Y:S04]  /*1df0*/  LDG.E.64 R4, desc[UR4][R56.64+0x400] ;  /* 0x0004000438047981 */ /* 0x000ea8000c1e1b00 */
[----:B------:R-:W2:Y:S04]  /*1e00*/  LDG.E R50, desc[UR4][R40.64+0x400] ;  /* 0x0004000428327981 */ /* 0x000ea8000c1e1900 */
[----:B------:R-:W2:Y:S04]  /*1e10*/  LDG.E.64 R22, desc[UR4][R52.64+0x800] ;  /* 0x0008000434167981 */ /* 0x000ea8000c1e1b00 */
[----:B------:R-:W2:Y:S04]  /*1e20*/  LDG.E R51, desc[UR4][R40.64+0x600] ;  /* 0x0006000428337981 */ /* 0x000ea8000c1e1900 */
[----:B------:R-:W2:Y:S04]  /*1e30*/  LDG.E R54, desc[UR4][R60.64+0x400] ;  /* 0x000400043c367981 */ /* 0x000ea8000c1e1900 */
[----:B------:R-:W2:Y:S04]  /*1e40*/  LDG.E.64 R18, desc[UR4][R32.64+0x400] ;  /* 0x0004000420127981 */ /* 0x000ea8000c1e1b00 */
[----:B------:R-:W2:Y:S04]  /*1e50*/  LDG.E.64 R24, desc[UR4][R52.64+0xc00] ;  /* 0x000c000434187981 */ /* 0x000ea8000c1e1b00 */
[----:B------:R-:W2:Y:S04]  /*1e60*/  LDG.E.64 R26, desc[UR4][R56.64+0x800] ;  /* 0x00080004381a7981 */ /* 0x000ea8000c1e1b00 */
[----:B------:R3:W2:Y:S04]  /*1e70*/  LDG.E R55, desc[UR4][R60.64+0x600] ;  /* 0x000600043c377981 */ /* 0x0006a8000c1e1900 */
[----:B------:R-:W2:Y:S04]  /*1e80*/  LDG.E.64 R28, desc[UR4][R56.64+0xc00] ;  /* 0x000c0004381c7981 */ /* 0x000ea8000c1e1b00 */
[----:B------:R0:W2:Y:S04]  /*1e90*/  LDG.E.64 R34, desc[UR4][R44.64+0xc00] ;  /* 0x000c00042c227981 */ /* 0x0000a8000c1e1b00 */
[----:B------:R-:W2:Y:S04]  /*1ea0*/  LDG.E.64 R36, desc[UR4][R42.64+0x800] ;  /* 0x000800042a247981 */ /* 0x000ea8000c1e1b00 */
[----:B------:R1:W2:Y:S04]  /*1eb0*/  LDG.E.64 R38, desc[UR4][R42.64+0xc00] ;  /* 0x000c00042a267981 */ /* 0x0002a8000c1e1b00 */
[----:B------:R-:W2:Y:S04]  /*1ec0*/  LDG.E.64 R40, desc[UR4][R32.64+0x800] ;  /* 0x0008000420287981 */ /* 0x000ea8000c1e1b00 */
[----:B------:R2:W2:Y:S01]  /*1ed0*/  LDG.E.64 R52, desc[UR4][R32.64+0xc00] ;  /* 0x000c000420347981 */ /* 0x0004a2000c1e1b00 */
[----:B---3--:R-:W-:Y:S01]  /*1ee0*/  FMUL.FTZ R61, R20, R20 ;  /* 0x00000014143d7220 */ /* 0x008fe20000410000 */
[----:B0-----:R-:W-:Y:S01]  /*1ef0*/  FMUL.FTZ R44, R21, R21 ;  /* 0x00000015152c7220 */ /* 0x001fe20000410000 */
[----:B-----5:R-:W-:-:S02]  /*1f00*/  HADD2.F32 R58, -RZ, R46.H0_H0 ;  /* 0x2000002eff3a7230 */ /* 0x020fc40000004100 */
[----:B------:R-:W-:Y:S02]  /*1f10*/  HADD2.F32 R46, -RZ, R46.H1_H1 ;  /* 0x3000002eff2e7230 */ /* 0x000fe40000004100 */
[--C-:B----4-:R-:W-:Y:S02]  /*1f20*/  HADD2.F32 R57, -RZ, R47.reuse.H0_H0 ;  /* 0x2000002fff397230 */ /* 0x110fe40000004100 */
[----:B-1----:R-:W-:Y:S02]  /*1f30*/  HADD2.F32 R42, -RZ, R47.H1_H1 ;  /* 0x3000002fff2a7230 */ /* 0x002fe40000004100 */
[----:B------:R-:W-:Y:S01]  /*1f40*/  FMUL.FTZ R8, R8, R61 ;  /* 0x0000003d08087220 */ /* 0x000fe20000410000 */
[----:B------:R-:W-:-:S03]  /*1f50*/  FMUL.FTZ R44, R9, R44 ;  /* 0x0000002c092c7220 */ /* 0x000fc60000410000 */
[----:B------:R-:W-:Y:S01]  /*1f60*/  FMUL.FTZ R9, R8, UR6 ;  /* 0x0000000608097c20 */ /* 0x000fe20008410000 */
[----:B--2---:R-:W-:Y:S01]  /*1f70*/  FADD.FTZ R16, -R16, R58 ;  /* 0x0000003a10107221 */ /* 0x004fe20000010100 */
[----:B------:R-:W-:Y:S01]  /*1f80*/  FADD.FTZ R17, -R17, R46 ;  /* 0x0000002e11117221 */ /* 0x000fe20000010100 */
[----:B------:R-:W-:Y:S01]  /*1f90*/  FMUL.FTZ R44, R44, UR6 ;  /* 0x000000062c2c7c20 */ /* 0x000fe20008410000 */
[----:B------:R-:W-:Y:S01]  /*1fa0*/  FFMA.FTZ R2, -R2, UR6, R57 ;  /* 0x0000000602027c23 */ /* 0x000fe20008010139 */
[----:B------:R-:W-:-:S03]  /*1fb0*/  FFMA.FTZ R3, -R3, UR6, R42 ;  /* 0x0000000603037c23 */ /* 0x000fc6000801012a */
[----:B------:R-:W-:Y:S01]  /*1fc0*/  FFMA.FTZ R9, -R9, R16, R2 ;  /* 0x0000001009097223 */ /* 0x000fe20000010102 */
[----:B------:R-:W-:Y:S01]  /*1fd0*/  FMUL.FTZ R2, R6, R20 ;  /* 0x0000001406027220 */ /* 0x000fe20000410000 */
[----:B------:R-:W-:Y:S01]  /*1fe0*/  FMUL.FTZ R6, R11, R11 ;  /* 0x0000000b0b067220 */ /* 0x000fe20000410000 */
[--C-:B------:R-:W-:Y:S02]  /*1ff0*/  HADD2.F32 R33, -RZ, R48.reuse.H0_H0 ;  /* 0x20000030ff217230 */ /* 0x100fe40000004100 */
[--C-:B------:R-:W-:Y:S02]  /*2000*/  HADD2.F32 R8, -RZ, R49.reuse.H1_H1 ;  /* 0x30000031ff087230 */ /* 0x100fe40000004100 */
[----:B------:R-:W-:Y:S01]  /*2010*/  FFMA.FTZ R44, -R44, R17, R3 ;  /* 0x000000112c2c7223 */ /* 0x000fe20000010103 */
[----:B------:R-:W-:Y:S02]  /*2020*/  HADD2.F32 R48, -RZ, R48.H1_H1 ;  /* 0x30000030ff307230 */ /* 0x000fe40000004100 */
[----:B------:R-:W-:Y:S01]  /*2030*/  FMUL.FTZ R6, R15, R6 ;  /* 0x000000060f067220 */ /* 0x000fe20000410000 */
[----:B------:R-:W-:Y:S01]  /*2040*/  FMUL.FTZ R3, R7, R21 ;  /* 0x0000001507037220 */ /* 0x000fe20000410000 */
[----:B------:R-:W-:Y:S01]  /*2050*/  FMUL.FTZ R7, R10, R10 ;  /* 0x0000000a0a077220 */ /* 0x000fe20000410000 */
[----:B------:R-:W-:Y:S01]  /*2060*/  FFMA.FTZ R8, -R5, UR6, R8 ;  /* 0x0000000605087c23 */ /* 0x000fe20008010108 */
[----:B------:R-:W-:Y:S01]  /*2070*/  FMUL.FTZ R2, R2, R9 ;  /* 0x0000000902027220 */ /* 0x000fe20000410000 */
[----:B------:R-:W-:Y:S01]  /*2080*/  FADD.FTZ R13, -R13, R48 ;  /* 0x000000300d0d7221 */ /* 0x000fe20000010100 */
[----:B------:R-:W-:Y:S01]  /*2090*/  FMUL.FTZ R5, R6, UR6 ;  /* 0x0000000606057c20 */ /* 0x000fe20008410000 */
[----:B------:R-:W-:-:S02]  /*20a0*/  HADD2.F32 R9, -RZ, R49.H0_H0 ;  /* 0x20000031ff097230 */ /* 0x000fc40000004100 */
[----:B------:R-:W-:Y:S01]  /*20b0*/  FMUL.FTZ R7, R14, R7 ;  /* 0x000000070e077220 */ /* 0x000fe20000410000 */
[----:B------:R-:W-:Y:S01]  /*20c0*/  FFMA.FTZ R8, -R5, R13, R8 ;  /* 0x0000000d05087223 */ /* 0x000fe20000010108 */
[----:B------:R-:W-:Y:S02]  /*20d0*/  HADD2.F32 R5, -RZ, R50.H0_H0 ;  /* 0x20000032ff057230 */ /* 0x000fe40000004100 */
[----:B------:R-:W-:Y:S01]  /*20e0*/  FADD.FTZ R12, -R12, R33 ;  /* 0x000000210c0c7221 */ /* 0x000fe20000010100 */
[----:B------:R-:W-:Y:S01]  /*20f0*/  FFMA.FTZ R4, -R4, UR6, R9 ;  /* 0x0000000604047c23 */ /* 0x000fe20008010109 */
[----:B------:R-:W-:Y:S01]  /*2100*/  FMUL.FTZ R7, R7, UR6 ;  /* 0x0000000607077c20 */ /* 0x000fe20008410000 */
[----:B------:R-:W-:Y:S01]  /*2110*/  FADD.FTZ R22, -R22, R5 ;  /* 0x0000000516167221 */ /* 0x000fe20000010100 */
[----:B------:R-:W-:Y:S02]  /*2120*/  HADD2.F32 R5, -RZ, R54.H0_H0 ;  /* 0x20000036ff057230 */ /* 0x000fe40000004100 */
[----:B------:R-:W-:Y:S01]  /*2130*/  FFMA.FTZ R7, -R7, R12, R4 ;  /* 0x0000000c07077223 */ /* 0x000fe20000010104 */
[----:B------:R-:W-:-:S02]  /*2140*/  HADD2.F32 R4, -RZ, R51.H1_H1 ;  /* 0x30000033ff047230 */ /* 0x000fc40000004100 */
[----:B------:R-:W-:Y:S01]  /*2150*/  FMUL.FTZ R6, R18, R10 ;  /* 0x0000000a12067220 */ /* 0x000fe20000410000 */
[----:B------:R-:W-:Y:S02]  /*2160*/  HADD2.F32 R9, -RZ, R51.H0_H0 ;  /* 0x20000033ff097230 */ /* 0x000fe40000004100 */
[----:B------:R-:W-:Y:S01]  /*2170*/  FMUL.FTZ R19, R19, R11 ;  /* 0x0000000b13137220 */ /* 0x000fe20000410000 */
[----:B------:R-:W-:Y:S01]  /*2180*/  FADD.FTZ R25, -R25, R4 ;  /* 0x0000000419197221 */ /* 0x000fe20000010100 */
[----:B------:R-:W-:Y:S01]  /*2190*/  FFMA.FTZ R26, -R26, UR6, R5 ;  /* 0x000000061a1a7c23 */ /* 0x000fe20008010105 */
[----:B------:R-:W-:Y:S01]  /*21a0*/  FMUL.FTZ R6, R6, R7 ;  /* 0x0000000706067220 */ /* 0x000fe20000410000 */
[----:B------:R-:W0:Y:S01]  /*21b0*/  LDC.64 R4, c[0x0][0x398] ;  /* 0x0000e600ff047b82 */ /* 0x000e220000000a00 */
[----:B------:R-:W-:Y:S01]  /*21c0*/  FMUL.FTZ R7, R19, R8 ;  /* 0x0000000813077220 */ /* 0x000fe20000410000 */
[----:B------:R-:W-:Y:S01]  /*21d0*/  FADD.FTZ R24, -R24, R9 ;  /* 0x0000000918187221 */ /* 0x000fe20000010100 */
[----:B------:R-:W-:-:S02]  /*21e0*/  HADD2.F32 R9, -RZ, R55.H0_H0 ;  /* 0x20000037ff097230 */ /* 0x000fc40000004100 */
[----:B------:R-:W-:-:S03]  /*21f0*/  HADD2.F32 R8, -RZ, R55.H1_H1 ;  /* 0x30000037ff087230 */ /* 0x000fc60000004100 */
[----:B------:R-:W-:Y:S01]  /*2200*/  FFMA.FTZ R28, -R28, UR6, R9 ;  /* 0x000000061c1c7c23 */ /* 0x000fe20008010109 */
[----:B------:R-:W-:Y:S01]  /*2210*/  FMUL.FTZ R9, R30, R30 ;  /* 0x0000001e1e097220 */ /* 0x000fe20000410000 */
[----:B------:R-:W-:Y:S01]  /*2220*/  FFMA.FTZ R29, -R29, UR6, R8 ;  /* 0x000000061d1d7c23 */ /* 0x000fe20008010108 */
[----:B------:R-:W-:Y:S01]  /*2230*/  FMUL.FTZ R8, R31, R31 ;  /* 0x0000001f1f087220 */ /* 0x000fe20000410000 */
[----:B------:R-:W-:Y:S01]  /*2240*/  FMUL.FTZ R11, R34, R34 ;  /* 0x00000022220b7220 */ /* 0x000fe20000410000 */
[----:B------:R-:W-:Y:S01]  /*2250*/  FMUL.FTZ R10, R35, R35 ;  /* 0x00000023230a7220 */ /* 0x000fe20000410000 */
[----:B------:R-:W-:Y:S02]  /*2260*/  HADD2.F32 R50, -RZ, R50.H1_H1 ;  /* 0x30000032ff327230 */ /* 0x000fe40000004100 */
[----:B------:R-:W-:Y:S01]  /*2270*/  FMUL.FTZ R9, R36, R9 ;  /* 0x0000000924097220 */ /* 0x000fe20000410000 */
[----:B------:R-:W-:Y:S02]  /*2280*/  HADD2.F32 R54, -RZ, R54.H1_H1 ;  /* 0x30000036ff367230 */ /* 0x000fe40000004100 */
[----:B------:R-:W-:Y:S01]  /*2290*/  FMUL.FTZ R8, R37, R8 ;  /* 0x0000000825087220 */ /* 0x000fe20000410000 */
[----:B------:R-:W-:Y:S01]  /*22a0*/  FMUL.FTZ R11, R38, R11 ;  /* 0x0000000b260b7220 */ /* 0x000fe20000410000 */
[----:B------:R-:W-:Y:S01]  /*22b0*/  FMUL.FTZ R10, R39, R10 ;  /* 0x0000000a270a7220 */ /* 0x000fe20000410000 */
        /* <DEDUP_REMOVED lines=20> */
[----:B------:R-:W-:Y:S01]  /*2400*/  F2FP.F16.F32.PACK_AB R3, R3, R2 ;  /* 0x000000020303723e */ /* 0x000fe200000000ff */
[----:B------:R-:W-:Y:S01]  /*2410*/  IMAD.WIDE.U32 R4, R0, 0x4, R4 ;  /* 0x0000000400047825 */ /* 0x000fe200078e0004 */
        /* <DEDUP_REMOVED lines=8> */
.L_x_16667:
        /* <DEDUP_REMOVED lines=14> */
.L_x_27216:


//--------------------- .text._ZN2at6native29vectorized_elementwise_kernelILi4EZZZNS0_49_GLOBAL__N__b919a28f_16_Normalization_cu_5c38458737batch_norm_elementwise_backward_trainERKNS_6TensorES5_S5_S5_S5_S5_S5_ENKUlvE0_clEvENKUlvE1_clEvEUlN3c104HalfES9_fffffE_St5arrayIPcLm8EEEEviT0_T1_ --------------------------
	.section	.text._ZN2at6native29vectorized_elementwise_kernelILi4EZZZNS0_49_GLOBAL__N__b919a28f_16_Normalization_cu_5c38458737batch_norm_elementwise_backward_trainERKNS_6TensorES5_S5_S5_S5_S5_S5_ENKUlvE0_clEvENKUlvE1_clEvEUlN3c104HalfES9_fffffE_St5arrayIPcLm8EEEEviT0_T1_,"ax",@progbits
	.align	128
        .global         _ZN2at6native29vectorized_elementwise_kernelILi4EZZZNS0_49_GLOBAL__N__b919a28f_16_Normalization_cu_5c38458737batch_norm_elementwise_backward_trainERKNS_6TensorES5_S5_S5_S5_S5_S5_ENKUlvE0_clEvENKUlvE1_clEvEUlN3c104HalfES9_fffffE_St5arrayIPcLm8EEEEviT0_T1_
        .type           _ZN2at6native29vectorized_elementwise_kernelILi4EZZZNS0_49_GLOBAL__N__b919a28f_16_Normalization_cu_5c38458737batch_norm_elementwise_backward_trainERKNS_6TensorES5_S5_S5_S5_S5_S5_ENKUlvE0_clEvENKUlvE1_clEvEUlN3c104HalfES9_fffffE_St5arrayIPcLm8EEEEviT0_T1_,@function
        .size           _ZN2at6native29vectorized_elementwise_kernelILi4EZZZNS0_49_GLOBAL__N__b919a28f_16_Normalization_cu_5c38458737batch_norm_elementwise_backward_trainERKNS_6TensorES5_S5_S5_S5_S5_S5_ENKUlvE0_clEvENKUlvE1_clEvEUlN3c104HalfES9_fffffE_St5arrayIPcLm8EEEEviT0_T1_,(.L_x_27217 - _ZN2at6native29vectorized_elementwise_kernelILi4EZZZNS0_49_GLOBAL__N__b919a28f_16_Normalization_cu_5c38458737batch_norm_elementwise_backward_trainERKNS_6TensorES5_S5_S5_S5_S5_S5_ENKUlvE0_clEvENKUlvE1_clEvEUlN3c104HalfES9_fffffE_St5arrayIPcLm8EEEEviT0_T1_)
        .other          _ZN2at6native29vectorized_elementwise_kernelILi4EZZZNS0_49_GLOBAL__N__b919a28f_16_Normalization_cu_5c38458737batch_norm_elementwise_backward_trainERKNS_6TensorES5_S5_S5_S5_S5_S5_ENKUlvE0_clEvENKUlvE1_clEvEUlN3c104HalfES9_fffffE_St5arrayIPcLm8EEEEviT0_T1_,@"STO_CUDA_ENTRY STV_DEFAULT"
_ZN2at6native29vectorized_elementwise_kernelILi4EZZZNS0_49_GLOBAL__N__b919a28f_16_Normalization_cu_5c38458737batch_norm_elementwise_backward_trainERKNS_6TensorES5_S5_S5_S5_S5_S5_ENKUlvE0_clEvENKUlvE1_clEvEUlN3c104HalfES9_fffffE_St5arrayIPcLm8EEEEviT0_T1_:
.text._ZN2at6native29vectorized_elementwise_kernelILi4EZZZNS0_49_GLOBAL__N__b919a28f_16_Normalization_cu_5c38458737batch_norm_elementwise_backward_trainERKNS_6TensorES5_S5_S5_S5_S5_S5_ENKUlvE0_clEvENKUlvE1_clEvEUlN3c104HalfES9_fffffE_St5arrayIPcLm8EEEEviT0_T1_:
        /* <DEDUP_REMOVED lines=259> */
.L_x_16670:
[----:B------:R-:W-:Y:S05]  /*1030*/  BSYNC.RECONVERGENT B0 ;  /* 0x0000000000007941 */ /* 0x000fea0003800200 */
.L_x_16669:
        /* <DEDUP_REMOVED lines=31> */
.L_x_16672:
[----:B------:R-:W-:Y:S05]  /*1230*/  BSYNC.RECONVERGENT B0 ;  /* 0x0000000000007941 */ /* 0x000fea0003800200 */
.L_x_16671:
        /* <DEDUP_REMOVED lines=15> */
.L_x_16674:
[----:B------:R-:W-:Y:S05]  /*1330*/  BSYNC.RECONVERGENT B0 ;  /* 0x0000000000007941 */ /* 0x000fea0003800200 */
.L_x_16673:
        /* <DEDUP_REMOVED lines=14> */
.L_x_16676:
[----:B------:R-:W-:Y:S05]  /*1420*/  BSYNC.RECONVERGENT B0 ;  /* 0x0000000000007941 */ /* 0x000fea0003800200 */
.L_x_16675:
        /* <DEDUP_REMOVED lines=14> */
.L_x_16678:
[----:B------:R-:W-:Y:S05]  /*1510*/  BSYNC.RECONVERGENT B0 ;  /* 0x0000000000007941 */ /* 0x000fea0003800200 */
.L_x_16677:
        /* <DEDUP_REMOVED lines=14> */
.L_x_16680:
[----:B------:R-:W-:Y:S05]  /*1600*/  BSYNC.RECONVERGENT B0 ;  /* 0x0000000000007941 */ /* 0x000fea0003800200 */
.L_x_16679:
        /* <DEDUP_REMOVED lines=14> */
.L_x_16682:
[----:B------:R-:W-:Y:S05]  /*16f0*/  BSYNC.RECONVERGENT B0 ;  /* 0x0000000000007941 */ /* 0x000fea0003800200 */
.L_x_16681:
        /* <DEDUP_REMOVED lines=14> */
.L_x_16684:
[----:B------:R-:W-:Y:S05]  /*17e0*/  BSYNC.RECONVERGENT B0 ;  /* 0x0000000000007941 */ /* 0x000fea0003800200 */
.L_x_16683:
        /* <DEDUP_REMOVED lines=15> */
.L_x_16687:
[----:B------:R-:W-:-:S13]  /*18e0*/  ISETP.GE.U32.AND P0, PT, R6, R3, PT ;  /* 0x000000030600720c */ /* 0x000fda0003f06070 */
[----:B------:R-:W-:Y:S05]  /*18f0*/  @P0 BRA `(.L_x_16689) ;  /* 0x0000000000300947 */ /* 0x000fea0003800000 */
[----:B-1----:R-:W1:Y:S01]  /*1900*/  LDC.64 R4, c[0x0][0x398] ;  /* 0x0000e600ff047b82 */ /* 0x002e620000000a00 */
[----:B------:R-:W-:Y:S02]  /*1910*/  LEA R7, R2, R6, 0xa ;  /* 0x0000000602077211 */ /* 0x000fe400078e50ff */
[----:B------:R-:W-:-:S03]  /*1920*/  IADD3 R6, PT, PT, R6, 0x80, RZ ;  /* 0x0000008006067810 */ /* 0x000fc60007ffe0ff */
[----:B-1----:R-:W-:-:S05]  /*1930*/  IMAD.WIDE.U32 R4, R7, 0x2, R4 ;  /* 0x0000000207047825 */ /* 0x002fca00078e0004 */
[----:B------:R2:W-:Y:S02]  /*1940*/  STG.E.U16 desc[UR4][R4.64], R8 ;  /* 0x0000000804007986 */ /* 0x0005e4000c101504 */
.L_x_16688:
[----:B------:R-:W-:-:S13]  /*1950*/  ISETP.GE.U32.AND P0, PT, R6, R3, PT ;  /* 0x000000030600720c */ /* 0x000fda0003f06070 */
[----:B------:R-:W-:Y:S05]  /*1960*/  @P0 BRA `(.L_x_16690) ;  /* 0x0000000000300947 */ /* 0x000fea0003800000 */
[----:B-12---:R-:W1:Y:S01]  /*1970*/  LDC.64 R4, c[0x0][0x398] ;  /* 0x0000e600ff047b82 */ /* 0x006e620000000a00 */
[----:B------:R-:W-:Y:S02]  /*1980*/  LEA R7, R2, R6, 0xa ;  /* 0x0000000602077211 */ /* 0x000fe400078e50ff */
[----:B------:R-:W-:-:S03]  /*1990*/  IADD3 R6, PT, PT, R6, 0x80, RZ ;  /* 0x0000008006067810 */ /* 0x000fc60007ffe0ff */
[----:B-1----:R-:W-:-:S05]  /*19a0*/  IMAD.WIDE.U32 R4, R7, 0x2, R4 ;  /* 0x0000000207047825 */ /* 0x002fca00078e0004 */
[----:B------:R2:W-:Y:S02]  /*19b0*/  STG.E.U16 desc[UR4][R4.64], R9 ;  /* 0x0000000904007986 */ /* 0x0005e4000c101504 */
.L_x_16689:
[----:B------:R-:W-:-:S13]  /*19c0*/  ISETP.GE.U32.AND P0, PT, R6, R3, PT ;  /* 0x000000030600720c */ /* 0x000fda0003f06070 */
[----:B------:R-:W-:Y:S05]  /*19d0*/  @P0 BRA `(.L_x_16691) ;  /* 0x0000000000340947 */ /* 0x000fea0003800000 */
[----:B-12---:R-:W1:Y:S01]  /*19e0*/  LDC.64 R4, c[0x0][0x398] ;  /* 0x0000e600ff047b82 */ /* 0x006e620000000a00 */
[----:B------:R-:W-:Y:S02]  /*19f0*/  LEA R7, R2, R6, 0xa ;  /* 0x0000000602077211 */ /* 0x000fe400078e50ff */
[----:B------:R-:W-:-:S03]  /*1a00*/  IADD3 R6, PT, PT, R6, 0x80, RZ ;  /* 0x0000008006067810 */ /* 0x000fc60007ffe0ff */
[----:B-1----:R-:W-:-:S05]  /*1a10*/  IMAD.WIDE.U32 R4, R7, 0x2, R4 ;  /* 0x0000000207047825 */ /* 0x002fca00078e0004 */
[----:B------:R3:W-:Y:S02]  /*1a20*/  STG.E.U16 desc[UR4][R4.64], R10 ;  /* 0x0000000a04007986 */ /* 0x0007e4000c101504 */
.L_x_16690:
        /* <DEDUP_REMOVED lines=8> */
.L_x_16691:
[----:B------:R-:W-:Y:S05]  /*1ab0*/  BSYNC.RELIABLE B1 ;  /* 0x0000000000017941 */ /* 0x000fea0003800100 */
.L_x_16686:
[----:B------:R-:W-:-:S13]  /*1ac0*/  ISETP.GE.U32.AND P0, PT, R6, R3, PT ;  /* 0x000000030600720c */ /* 0x000fda0003f06070 */
[----:B-123--:R-:W1:Y:S01]  /*1ad0*/  @!P0 LDC.64 R4, c[0x0][0x398] ;  /* 0x0000e600ff048b82 */ /* 0x00ee620000000a00 */
[----:B------:R-:W-:Y:S02]  /*1ae0*/  @!P0 LEA R7, R2, R6, 0xa ;  /* 0x0000000602078211 */ /* 0x000fe400078e50ff */
[----:B------:R-:W-:-:S03]  /*1af0*/  @!P0 IADD3 R6, PT, PT, R6, 0x80, RZ ;  /* 0x0000008006068810 */ /* 0x000fc60007ffe0ff */
[----:B-1----:R-:W-:-:S05]  /*1b00*/  @!P0 IMAD.WIDE.U32 R4, R7, 0x2, R4 ;  /* 0x0000000207048825 */ /* 0x002fca00078e0004 */
[----:B------:R4:W-:Y:S02]  /*1b10*/  @!P0 STG.E.U16 desc[UR4][R4.64], R12 ;  /* 0x0000000c04008986 */ /* 0x0009e4000c101504 */
.L_x_16692:
[----:B------:R-:W-:Y:S05]  /*1b20*/  BSYNC.RECONVERGENT B0 ;  /* 0x0000000000007941 */ /* 0x000fea0003800200 */
.L_x_16685:
        /* <DEDUP_REMOVED lines=8> */
.L_x_16668:
        /* <DEDUP_REMOVED lines=12> */
[----:B----4-:R-:W-:-:S04]  /*1c70*/  IMAD.WIDE.U32 R48, R59, 0x2, R48 ;  /* 0x000000023b307825 */ /* 0x010fc800078e0030 */
[C---:B------:R-:W-:Y:S01]  /*1c80*/  IMAD.WIDE.U32 R24, R0.reuse, 0x10, R24 ;  /* 0x0000001000187825 */ /* 0x040fe200078e0018 */
[----:B------:R-:W4:Y:S02]  /*1c90*/  LDG.E.64 R46, desc[UR4][R46.64+0x400] ;  /* 0x000400042e2e7981 */ /* 0x000f24000c1e1b00 */
[----:B------:R-:W2:Y:S01]  /*1ca0*/  LDC.64 R50, c[0x0][0x3b0] ;  /* 0x0000ec00ff327b82 */ /* 0x000ea20000000a00 */
[----:B-----5:R-:W-:Y:S01]  /*1cb0*/  IMAD.WIDE.U32 R10, R59, 0x4, R10 ;  /* 0x000000043b0a7825 */ /* 0x020fe200078e000a */
[----:B------:R-:W5:Y:S03]  /*1cc0*/  LDG.E.128 R4, desc[UR4][R24.64] ;  /* 0x0000000418047981 */ /* 0x000f66000c1e1d00 */
[----:B------:R-:W-:-:S04]  /*1cd0*/  IMAD.WIDE.U32 R48, R0, 0x8, R48 ;  /* 0x0000000800307825 */ /* 0x000fc800078e0030 */
[C---:B0-----:R-:W-:Y:S01]  /*1ce0*/  IMAD.WIDE.U32 R8, R59.reuse, 0x4, R8 ;  /* 0x000000043b087825 */ /* 0x041fe200078e0008 */
[----:B------:R-:W4:Y:S03]  /*1cf0*/  LDG.E.64 R44, desc[UR4][R48.64] ;  /* 0x00000004302c7981 */ /* 0x000f26000c1e1b00 */
[C---:B------:R-:W-:Y:S01]  /*1d00*/  IMAD.WIDE.U32 R56, R0.reuse, 0x10, R10 ;  /* 0x0000001000387825 */ /* 0x040fe200078e000a */
[----:B------:R-:W4:Y:S03]  /*1d10*/  LDG.E.128 R24, desc[UR4][R24.64+0x800] ;  /* 0x0008000418187981 */ /* 0x000f26000c1e1d00 */
[----:B-1----:R-:W-:Y:S01]  /*1d20*/  IMAD.WIDE.U32 R52, R59, 0x4, R52 ;  /* 0x000000043b347825 */ /* 0x002fe200078e0034 */
[----:B------:R-:W4:Y:S03]  /*1d30*/  LDG.E.128 R28, desc[UR4][R56.64+0x800] ;  /* 0x00080004381c7981 */ /* 0x000f26000c1e1d00 */
[C---:B------:R-:W-:Y:S01]  /*1d40*/  IMAD.WIDE.U32 R54, R0.reuse, 0x10, R8 ;  /* 0x0000001000367825 */ /* 0x040fe200078e0008 */
[----:B------:R-:W4:Y:S04]  /*1d50*/  LDG.E.64 R48, desc[UR4][R48.64+0x400] ;  /* 0x0004000430307981 */ /* 0x000f28000c1e1b00 */
[----:B------:R0:W4:Y:S01]  /*1d60*/  LDG.E.128 R8, desc[UR4][R56.64] ;  /* 0x0000000438087981 */ /* 0x000122000c1e1d00 */
[----:B------:R-:W-:-:S03]  /*1d70*/  IMAD.WIDE.U32 R52, R0, 0x10, R52 ;  /* 0x0000001000347825 */ /* 0x000fc600078e0034 */
[----:B------:R-:W4:Y:S01]  /*1d80*/  LDG.E.128 R12, desc[UR4][R54.64] ;  /* 0x00000004360c7981 */ /* 0x000f22000c1e1d00 */
[----:B--2---:R-:W-:-:S03]  /*1d90*/  IMAD.WIDE.U32 R50, R59, 0x4, R50 ;  /* 0x000000043b327825 */ /* 0x004fc600078e0032 */
[----:B------:R-:W2:Y:S01]  /*1da0*/  LDG.E.128 R16, desc[UR4][R52.64] ;  /* 0x0000000434107981 */ /* 0x000ea2000c1e1d00 */
[----:B------:R-:W-:-:S03]  /*1db0*/  IMAD.WIDE.U32 R50, R0, 0x10, R50 ;  /* 0x0000001000327825 */ /* 0x000fc600078e0032 */
[----:B------:R-:W2:Y:S04]  /*1dc0*/  LDG.E.128 R32, desc[UR4][R54.64+0x800] ;  /* 0x0008000436207981 */ /* 0x000ea8000c1e1d00 */
[----:B------:R-:W2:Y:S04]  /*1dd0*/  LDG.E.128 R20, desc[UR4][R50.64] ;  /* 0x0000000432147981 */ /* 0x000ea8000c1e1d00 */
[----:B------:R-:W2:Y:S04]  /*1de0*/  LDG.E.128 R36, desc[UR4][R52.64+0x800] ;  /* 0x0008000434247981 */ /* 0x000ea8000c1e1d00 */
[----:B------:R1:W2:Y:S01]  /*1df0*/  LDG.E.128 R40, desc[UR4][R50.64+0x800] ;  /* 0x0008000432287981 */ /* 0x0002a2000c1e1d00 */
[----:B---3--:R-:W-:-:S02]  /*1e00*/  HADD2.F32 R61, -RZ, R2.H0_H0 ;  /* 0x20000002ff3d7230 */ /* 0x008fc40000004100 */
[----:B------:R-:W-:Y:S02]  /*1e10*/  HADD2.F32 R2, -RZ, R2.H1_H1 ;  /* 0x30000002ff027230 */ /* 0x000fe40000004100 */
[--C-:B------:R-:W-:Y:S02]  /*1e20*/  HADD2.F32 R58, -RZ, R3.reuse.H0_H0 ;  /* 0x20000003ff3a7230 */ /* 0x100fe40000004100 */
[----:B0-----:R-:W-:Y:S02]  /*1e30*/  HADD2.F32 R56, -RZ, R3.H1_H1 ;  /* 0x30000003ff387230 */ /* 0x001fe40000004100 */
[----:B-----5:R-:W-:Y:S01]  /*1e40*/  FADD.FTZ R5, -R5, R2 ;  /* 0x0000000205057221 */ /* 0x020fe20000010100 */
[--C-:B----4-:R-:W-:Y:S02]  /*1e50*/  HADD2.F32 R2, -RZ, R44.reuse.H1_H1 ;  /* 0x3000002cff027230 */ /* 0x110fe40000004100 */
[----:B------:R-:W-:Y:S02]  /*1e60*/  HADD2.F32 R3, -RZ, R44.H0_H0 ;  /* 0x2000002cff037230 */ /* 0x000fe40000004100 */
[----:B-1----:R-:W-:-:S02]  /*1e70*/  HADD2.F32 R51, -RZ, R45.H0_H0 ;  /* 0x2000002dff337230 */ /* 0x002fc40000004100 */
[----:B------:R-:W-:Y:S02]  /*1e80*/  HADD2.F32 R44, -RZ, R45.H1_H1 ;  /* 0x3000002dff2c7230 */ /* 0x000fe40000004100 */
[----:B------:R-:W-:Y:S01]  /*1e90*/  FFMA.FTZ R2, -R9, UR6, R2 ;  /* 0x0000000609027c23 */ /* 0x000fe20008010102 */
[----:B------:R-:W-:Y:S01]  /*1ea0*/  FFMA.FTZ R9, -R10, UR6, R51 ;  /* 0x000000060a097c23 */ /* 0x000fe20008010133 */
[----:B------:R-:W-:Y:S01]  /*1eb0*/  FFMA.FTZ R3, -R8, UR6, R3 ;  /* 0x0000000608037c23 */ /* 0x000fe20008010103 */
[----:B------:R-:W-:Y:S01]  /*1ec0*/  FFMA.FTZ R51, -R11, UR6, R44 ;  /* 0x000000060b337c23 */ /* 0x000fe2000801012c */
[----:B------:R-:W-:Y:S01]  /*1ed0*/  FMUL.FTZ R11, R12, R12 ;  /* 0x0000000c0c0b7220 */ /* 0x000fe20000410000 */
[----:B------:R-:W-:Y:S01]  /*1ee0*/  FMUL.FTZ R8, R13, R13 ;  /* 0x0000000d0d087220 */ /* 0x000fe20000410000 */
[----:B------:R-:W-:Y:S02]  /*1ef0*/  FMUL.FTZ R45, R14, R14 ;  /* 0x0000000e0e2d7220 */ /* 0x000fe40000410000 */
[----:B--2---:R-:W-:Y:S01]  /*1f00*/  FMUL.FTZ R11, R16, R11 ;  /* 0x0000000b100b7220 */ /* 0x004fe20000410000 */
[----:B------:R-:W-:Y:S01]  /*1f10*/  FMUL.FTZ R17, R17, R8 ;  /* 0x0000000811117220 */ /* 0x000fe20000410000 */
[----:B------:R-:W-:Y:S01]  /*1f20*/  FMUL.FTZ R18, R18, R45 ;  /* 0x0000002d12127220 */ /* 0x000fe20000410000 */
[----:B------:R-:W-:Y:S01]  /*1f30*/  FADD.FTZ R4, -R4, R61 ;  /* 0x0000003d04047221 */ /* 0x000fe20000010100 */
[----:B------:R-:W-:Y:S01]  /*1f40*/  FMUL.FTZ R8, R11, UR6 ;  /* 0x000000060b087c20 */ /* 0x000fe20008410000 */
[----:B------:R-:W-:Y:S01]  /*1f50*/  FMUL.FTZ R17, R17, UR6 ;  /* 0x0000000611117c20 */ /* 0x000fe20008410000 */
[----:B------:R-:W-:Y:S01]  /*1f60*/  FADD.FTZ R6, -R6, R58 ;  /* 0x0000003a06067221 */ /* 0x000fe20000010100 */
[----:B------:R-:W-:Y:S01]  /*1f70*/  FMUL.FTZ R18, R18, UR6 ;  /* 0x0000000612127c20 */ /* 0x000fe20008410000 */
[----:B------:R-:W-:Y:S01]  /*1f80*/  FFMA.FTZ R3, -R8, R4, R3 ;  /* 0x0000000408037223 */ /* 0x000fe20000010103 */
[----:B------:R-:W-:Y:S01]  /*1f90*/  FFMA.FTZ R2, -R17, R5, R2 ;  /* 0x0000000511027223 */ /* 0x000fe20000010102 */
[----:B------:R-:W-:Y:S01]  /*1fa0*/  FMUL.FTZ R4, R20, R12 ;  /* 0x0000000c14047220 */ /* 0x000fe20000410000 */
[----:B------:R-:W-:Y:S01]  /*1fb0*/  FMUL.FTZ R5, R21, R13 ;  /* 0x0000000d15057220 */ /* 0x000fe20000410000 */
[----:B------:R-:W-:Y:S01]  /*1fc0*/  FFMA.FTZ R9, -R18, R6, R9 ;  /* 0x0000000612097223 */ /* 0x000fe20000010109 */
[----:B------:R-:W-:Y:S01]  /*1fd0*/  FMUL.FTZ R10, R15, R15 ;  /* 0x0000000f0f0a7220 */ /* 0x000fe20000410000 */
[----:B------:R-:W-:Y:S01]  /*1fe0*/  FMUL.FTZ R6, R22, R14 ;  /* 0x0000000e16067220 */ /* 0x000fe20000410000 */
[----:B------:R-:W-:Y:S01]  /*1ff0*/  FMUL.FTZ R4, R4, R3 ;  /* 0x0000000304047220 */ /* 0x000fe20000410000 */
[----:B------:R-:W-:Y:S01]  /*2000*/  FMUL.FTZ R5, R5, R2 ;  /* 0x0000000205057220 */ /* 0x000fe20000410000 */
[----:B------:R-:W-:-:S02]  /*2010*/  HADD2.F32 R3, -RZ, R46.H0_H0 ;  /* 0x2000002eff037230 */ /* 0x000fc40000004100 */
[----:B------:R-:W-:Y:S01]  /*2020*/  FMUL.FTZ R10, R19, R10 ;  /* 0x0000000a130a7220 */ /* 0x000fe20000410000 */
[--C-:B------:R-:W-:Y:S02]  /*2030*/  HADD2.F32 R2, -RZ, R47.reuse.H1_H1 ;  /* 0x3000002fff027230 */ /* 0x100fe40000004100 */
[----:B------:R-:W-:Y:S01]  /*2040*/  FMUL.FTZ R6, R6, R9 ;  /* 0x0000000906067220 */ /* 0x000fe20000410000 */
[----:B------:R-:W-:Y:S02]  /*2050*/  HADD2.F32 R9, -RZ, R47.H0_H0 ;  /* 0x2000002fff097230 */ /* 0x000fe40000004100 */
[----:B------:R-:W-:Y:S01]  /*2060*/  FADD.FTZ R7, -R7, R56 ;  /* 0x0000003807077221 */ /* 0x000fe20000010100 */
[----:B------:R-:W-:Y:S01]  /*2070*/  FMUL.FTZ R10, R10, UR6 ;  /* 0x000000060a0a7c20 */ /* 0x000fe20008410000 */
[----:B------:R-:W-:Y:S01]  /*2080*/  FADD.FTZ R24, -R24, R3 ;  /* 0x0000000318187221 */ /* 0x000fe20000010100 */
[----:B------:R-:W-:Y:S01]  /*2090*/  FADD.FTZ R27, -R27, R2 ;  /* 0x000000021b1b7221 */ /* 0x000fe20000010100 */
[----:B------:R-:W-:Y:S01]  /*20a0*/  FADD.FTZ R26, -R26, R9 ;  /* 0x000000091a1a7221 */ /* 0x000fe20000010100 */
[----:B------:R-:W0:Y:S01]  /*20b0*/  LDC.64 R2, c[0x0][0x398] ;  /* 0x0000e600ff027b82 */ /* 0x000e220000000a00 */
[----:B------:R-:W-:-:S02]  /*20c0*/  HADD2.F32 R9, -RZ, R48.H0_H0 ;  /* 0x20000030ff097230 */ /* 0x000fc40000004100 */
[----:B------:R-:W-:Y:S01]  /*20d0*/  FFMA.FTZ R10, -R10, R7, R51 ;  /* 0x000000070a0a7223 */ /* 0x000fe20000010133 */
[--C-:B------:R-:W-:Y:S02]  /*20e0*/  HADD2.F32 R8, -RZ, R49.reuse.H1_H1 ;  /* 0x30000031ff087230 */ /* 0x100fe40000004100 */
[----:B------:R-:W-:Y:S01]  /*20f0*/  FMUL.FTZ R7, R23, R15 ;  /* 0x0000000f17077220 */ /* 0x000fe20000410000 */
[----:B------:R-:W-:Y:S02]  /*2100*/  HADD2.F32 R11, -RZ, R49.H0_H0 ;  /* 0x20000031ff0b7230 */ /* 0x000fe40000004100 */
[----:B------:R-:W-:Y:S01]  /*2110*/  FFMA.FTZ R28, -R28, UR6, R9 ;  /* 0x000000061c1c7c23 */ /* 0x000fe20008010109 */
[----:B------:R-:W-:Y:S01]  /*2120*/  FMUL.FTZ R9, R32, R32 ;  /* 0x0000002020097220 */ /* 0x000fe20000410000 */
[----:B------:R-:W-:Y:S01]  /*2130*/  FFMA.FTZ R31, -R31, UR6, R8 ;  /* 0x000000061f1f7c23 */ /* 0x000fe20008010108 */
[----:B------:R-:W-:Y:S01]  /*2140*/  FMUL.FTZ R7, R7, R10 ;  /* 0x0000000a07077220 */ /* 0x000fe20000410000 */
[----:B------:R-:W-:Y:S01]  /*2150*/  FFMA.FTZ R30, -R30, UR6, R11 ;  /* 0x000000061e1e7c23 */ /* 0x000fe2000801010b */
[----:B------:R-:W-:Y:S01]  /*2160*/  FMUL.FTZ R8, R33, R33 ;  /* 0x0000002121087220 */ /* 0x000fe20000410000 */
[----:B------:R-:W-:Y:S01]  /*2170*/  FMUL.FTZ R11, R34, R34 ;  /* 0x00000022220b7220 */ /* 0x000fe20000410000 */
[----:B------:R-:W-:Y:S01]  /*2180*/  FMUL.FTZ R10, R35, R35 ;  /* 0x00000023230a7220 */ /* 0x000fe20000410000 */
[----:B------:R-:W-:-:S02]  /*2190*/  HADD2.F32 R46, -RZ, R46.H1_H1 ;  /* 0x3000002eff2e7230 */ /* 0x000fc40000004100 */
        /* <DEDUP_REMOVED lines=13> */
[----:B------:R-:W-:Y:S01]  /*2270*/  FMUL.FTZ R40, R40, R32 ;  /* 0x0000002028287220 */ /* 0x000fe20000410000 */
[----:B------:R-:W-:Y:S01]  /*2280*/  FMUL.FTZ R41, R41, R33 ;  /* 0x0000002129297220 */ /* 0x000fe20000410000 */
[----:B------:R-:W-:Y:S01]  /*2290*/  FFMA.FTZ R11, -R11, R26, R30 ;  /* 0x0000001a0b0b7223 */ /* 0x000fe2000001011e */
[----:B------:R-:W-:Y:S01]  /*22a0*/  FFMA.FTZ R10, -R10, R27, R31 ;  /* 0x0000001b0a0a7223 */ /* 0x000fe2000001011f */
[----:B------:R-:W-:Y:S01]  /*22b0*/  FMUL.FTZ R42, R42, R34 ;  /* 0x000000222a2a7220 */ /* 0x000fe20000410000 */
[----:B------:R-:W-:Y:S01]  /*22c0*/  FMUL.FTZ R43, R43, R35 ;  /* 0x000000232b2b7220 */ /* 0x000fe20000410000 */
[----:B0-----:R-:W-:-:S04]  /*22d0*/  IMAD.WIDE.U32 R2, R59, 0x2, R2 ;  /* 0x000000023b027825 */ /* 0x001fc800078e0002 */
        /* <DEDUP_REMOVED lines=8> */
[----:B------:R-:W-:-:S03]  /*2360*/  F2FP.F16.F32.PACK_AB R9, R10, R11 ;  /* 0x0000000b0a09723e */ /* 0x000fc600000000ff */
[----:B------:R-:W-:Y:S04]  /*2370*/  STG.E.64 desc[UR4][R2.64], R4 ;  /* 0x0000000402007986 */ /* 0x000fe8000c101b04 */
[----:B------:R-:W-:Y:S01]  /*2380*/  STG.E.64 desc[UR4][R2.64+0x400], R8 ;  /* 0x0004000802007986 */ /* 0x000fe2000c101b04 */
[----:B------:R-:W-:Y:S05]  /*2390*/  EXIT ;  /* 0x000000000000794d */ /* 0x000fea0003800000 */
.L_x_16693:
        /* <DEDUP_REMOVED lines=14> */
.L_x_27217:


//--------------------- .text._ZN2at6native29vectorized_elementwise_kernelILi8EZZZNS0_49_GLOBAL__N__b919a28f_16_Normalization_cu_5c38458737batch_norm_elementwise_backward_trainERKNS_6TensorES5_S5_S5_S5_S5_S5_ENKUlvE0_clEvENKUlvE1_clEvEUlN3c104HalfES9_fffffE_St5arrayIPcLm8EEEEviT0_T1_ --------------------------
	.section	.text._ZN2at6native29vectorized_elementwise_kernelILi8EZZZNS0_49_GLOBAL__N__b919a28f_16_Normalization_cu_5c38458737batch_norm_elementwise_backward_trainERKNS_6TensorES5_S5_S5_S5_S5_S5_ENKUlvE0_clEvENKUlvE1_clEvEUlN3c104HalfES9_fffffE_St5arrayIPcLm8EEEEviT0_T1_,"ax",@progbits
	.align	128
        .global         _ZN2at6native29vectorized_elementwise_kernelILi8EZZZNS0_49_GLOBAL__N__b919a28f_16_Normalization_cu_5c38458737batch_norm_elementwise_backward_trainERKNS_6TensorES5_S5_S5_S5_S5_S5_ENKUlvE0_clEvENKUlvE1_clEvEUlN3c104HalfES9_fffffE_St5arrayIPcLm8EEEEviT0_T1_
        .type           _ZN2at6native29vectorized_elementwise_kernelILi8EZZZNS0_49_GLOBAL__N__b919a28f_16_Normalization_cu_5c38458737batch_norm_elementwise_backward_trainERKNS_6TensorES5_S5_S5_S5_S5_S5_ENKUlvE0_clEvENKUlvE1_clEvEUlN3c104HalfES9_fffffE_St5arrayIPcLm8EEEEviT0_T1_,@function
        .size           _ZN2at6native29vectorized_elementwise_kernelILi8EZZZNS0_49_GLOBAL__N__b919a28f_16_Normalization_cu_5c38458737batch_norm_elementwise_backward_trainERKNS_6TensorES5_S5_S5_S5_S5_S5_ENKUlvE0_clEvENKUlvE1_clEvEUlN3c104HalfES9_fffffE_St5arrayIPcLm8EEEEviT0_T1_,(.L_x_27218 - _ZN2at6native29vectorized_elementwise_kernelILi8EZZZNS0_49_GLOBAL__N__b919a28f_16_Normalization_cu_5c38458737batch_norm_elementwise_backward_trainERKNS_6TensorES5_S5_S5_S5_S5_S5_ENKUlvE0_clEvENKUlvE1_clEvEUlN3c104HalfES9_fffffE_St5arrayIPcLm8EEEEviT0_T1_)
        .other          _ZN2at6native29vectorized_elementwise_kernelILi8EZZZNS0_49_GLOBAL__N__b919a28f_16_Normalization_cu_5c38458737batch_norm_elementwise_backward_trainERKNS_6TensorES5_S5_S5_S5_S5_S5_ENKUlvE0_clEvENKUlvE1_clEvEUlN3c104HalfES9_fffffE_St5arrayIPcLm8EEEEviT0_T1_,@"STO_CUDA_ENTRY STV_DEFAULT"
_ZN2at6native29vectorized_elementwise_kernelILi8EZZZNS0_49_GLOBAL__N__b919a28f_16_Normalization_cu_5c38458737batch_norm_elementwise_backward_trainERKNS_6TensorES5_S5_S5_S5_S5_S5_ENKUlvE0_clEvENKUlvE1_clEvEUlN3c104HalfES9_fffffE_St5arrayIPcLm8EEEEviT0_T1_:
.text._ZN2at6native29vectorized_elementwise_kernelILi8EZZZNS0_49_GLOBAL__N__b919a28f_16_Normalization_cu_5c38458737batch_norm_elementwise_backward_trainERKNS_6TensorES5_S5_S5_S5_S5_S5_ENKUlvE0_clEvENKUlvE1_clEvEUlN3c104HalfES9_fffffE_St5arrayIPcLm8EEEEviT0_T1_:
[----:B------:R-:W-:Y:S01]  /*0000*/  LDC R1, c[0x0][0x37c] ;  /* 0x0000df00ff017b82 */ /* 0x000fe20000000800 */
[----:B------:R-:W-:Y:S05]  /*0010*/  EXIT ;  /* 0x000000000000794d */ /* 0x000fea0003800000 */
.L_x_16694:
        /* <DEDUP_REMOVED lines=14> */
.L_x_27218:


//--------------------- .text._ZN2at6native18elementwise_kernelILi128ELi4EZNS0_15gpu_kernel_implIZZZNS0_49_GLOBAL__N__b919a28f_16_Normalization_cu_5c38458737batch_norm_elementwise_backward_trainERKNS_6TensorES6_S6_S6_S6_S6_S6_ENKUlvE0_clEvENKUlvE0_clEvEUlfffffffE_EEvRNS_18TensorIteratorBaseERKT_EUliE_EEviT1_ --------------------------
	.section	.text._ZN2at6native18elementwise_kernelILi128ELi4EZNS0_15gpu_kernel_implIZZZNS0_49_GLOBAL__N__b919a28f_16_Normalization_cu_5c38458737batch_norm_elementwise_backward_trainERKNS_6TensorES6_S6_S6_S6_S6_S6_ENKUlvE0_clEvENKUlvE0_clEvEUlfffffffE_EEvRNS_18TensorIteratorBaseERKT_EUliE_EEviT1_,"ax",@progbits
	.align	128
        .global         _ZN2at6native18elementwise_kernelILi128ELi4EZNS0_15gpu_kernel_implIZZZNS0_49_GLOBAL__N__b919a28f_16_Normalization_cu_5c38458737batch_norm_elementwise_backward_trainERKNS_6TensorES6_S6_S6_S6_S6_S6_ENKUlvE0_clEvENKUlvE0_clEvEUlfffffffE_EEvRNS_18TensorIteratorBaseERKT_EUliE_EEviT1_
        .type           _ZN2at6native18elementwise_kernelILi128ELi4EZNS0_15gpu_kernel_implIZZZNS0_49_GLOBAL__N__b919a28f_16_Normalization_cu_5c38458737batch_norm_elementwise_backward_trainERKNS_6TensorES6_S6_S6_S6_S6_S6_ENKUlvE0_clEvENKUlvE0_clEvEUlfffffffE_EEvRNS_18TensorIteratorBaseERKT_EUliE_EEviT1_,@function
        .size           _ZN2at6native18elementwise_kernelILi128ELi4EZNS0_15gpu_kernel_implIZZZNS0_49_GLOBAL__N__b919a28f_16_Normalization_cu_5c38458737batch_norm_elementwise_backward_trainERKNS_6TensorES6_S6_S6_S6_S6_S6_ENKUlvE0_clEvENKUlvE0_clEvEUlfffffffE_EEvRNS_18TensorIteratorBaseERKT_EUliE_EEviT1_,(.L_x_27219 - _ZN2at6native18elementwise_kernelILi128ELi4EZNS0_15gpu_kernel_implIZZZNS0_49_GLOBAL__N__b919a28f_16_Normalization_cu_5c38458737batch_norm_elementwise_backward_trainERKNS_6TensorES6_S6_S6_S6_S6_S6_ENKUlvE0_clEvENKUlvE0_clEvEUlfffffffE_EEvRNS_18TensorIteratorBaseERKT_EUliE_EEviT1_)
        .other          _ZN2at6native18elementwise_kernelILi128ELi4EZNS0_15gpu_kernel_implIZZZNS0_49_GLOBAL__N__b919a28f_16_Normalization_cu_5c38458737batch_norm_elementwise_backward_trainERKNS_6TensorES6_S6_S6_S6_S6_S6_ENKUlvE0_clEvENKUlvE0_clEvEUlfffffffE_EEvRNS_18TensorIteratorBaseERKT_EUliE_EEviT1_,@"STO_CUDA_ENTRY STV_DEFAULT"
_ZN2at6native18elementwise_kernelILi128ELi4EZNS0_15gpu_kernel_implIZZZNS0_49_GLOBAL__N__b919a28f_16_Normalization_cu_5c38458737batch_norm_elementwise_backward_trainERKNS_6TensorES6_S6_S6_S6_S6_S6_ENKUlvE0_clEvENKUlvE0_clEvEUlfffffffE_EEvRNS_18TensorIteratorBaseERKT_EUliE_EEviT1_:
.text._ZN2at6native18elementwise_kernelILi128ELi4EZNS0_15gpu_kernel_implIZZZNS0_49_GLOBAL__N__b919a28f_16_Normalization_cu_5c38458737batch_norm_elementwise_backward_trainERKNS_6TensorES6_S6_S6_S6_S6_S6_ENKUlvE0_clEvENKUlvE0_clEvEUlfffffffE_EEvRNS_18TensorIteratorBaseERKT_EUliE_EEviT1_:
        /* <DEDUP_REMOVED lines=25> */
[----:B------:R-:W-:Y:S01]  /*0190*/  HFMA2 R16, -RZ, RZ, 0, 0 ;  /* 0x00000000ff107431 */ /* 0x000fe200000001ff */
[----:B------:R-:W-:Y:S01]  /*01a0*/  CS2R R24, SRZ ;  /* 0x0000000000187805 */ /* 0x000fe2000001ff00 */
[----:B------:R-:W-:Y:S01]  /*01b0*/  IMAD.MOV.U32 R26, RZ, RZ, RZ ;  /* 0x000000ffff1a7224 */ /* 0x000fe200078e00ff */
[----:B------:R-:W-:Y:S01]  /*01c0*/  CS2R R22, SRZ ;  /* 0x0000000000167805 */ /* 0x000fe2000001ff00 */
[----:B------:R-:W-:Y:S02]  /*01d0*/  IMAD.MOV.U32 R19, RZ, RZ, RZ ;  /* 0x000000ffff137224 */ /* 0x000fe400078e00ff */
[----:B------:R-:W-:Y:S02]  /*01e0*/  IMAD.MOV.U32 R0, RZ, RZ, RZ ;  /* 0x000000ffff007224 */ /* 0x000fe400078e00ff */
[----:B------:R-:W-:Y:S05]  /*01f0*/  BRA.U !UP0, `(.L_x_16697) ;  /* 0x0000001d08c87547 */ /* 0x000fea000b800000 */
        /* <DEDUP_REMOVED lines=8> */
[----:B------:R-:W0:Y:S04]  /*0280*/  LDCU.64 UR4, c[0x0][0x4d0] ;  /* 0x00009a00ff0477ac */ /* 0x000e280008000a00 */
[----:B------:R-:W-:-:S04]  /*0290*/  IMAD.MOV R0, RZ, RZ, -R5 ;  /* 0x000000ffff007224 */ /* 0x000fc800078e0a05 */
        /* <DEDUP_REMOVED lines=488> */
.L_x_16697:
        /* <DEDUP_REMOVED lines=18> */
.L_x_16702:
[----:B------:R-:W2:Y:S02]  /*2240*/  LDG.E.U8 R2, desc[UR36][R2.64] ;  /* 0x0000002402027981 */ /* 0x000ea4000c1e1100 */
[----:B--2---:R-:W-:Y:S01]  /*2250*/  I2FP.F32.U32 R18, R2 ;  /* 0x0000000200127245 */ /* 0x004fe20000201000 */
[----:B------:R-:W-:Y:S06]  /*2260*/  BRA `(.L_x_16704) ;  /* 0x0000000c00447947 */ /* 0x000fec0003800000 */
.L_x_16701:
        /* <DEDUP_REMOVED lines=9> */
.L_x_16706:
[----:B------:R-:W2:Y:S02]  /*2300*/  LDG.E R2, desc[UR36][R2.64] ;  /* 0x0000002402027981 */ /* 0x000ea4000c1e1900 */
[----:B--2---:R-:W-:Y:S01]  /*2310*/  I2FP.F32.S32 R18, R2 ;  /* 0x0000000200127245 */ /* 0x004fe20000201400 */
[----:B------:R-:W-:Y:S06]  /*2320*/  BRA `(.L_x_16704) ;  /* 0x0000000c00147947 */ /* 0x000fec0003800000 */
.L_x_16705:
[----:B------:R-:W2:Y:S02]  /*2330*/  LDG.E.U16 R2, desc[UR36][R2.64] ;  /* 0x0000002402027981 */ /* 0x000ea4000c1e1500 */
[----:B--2---:R2:W3:Y:S01]  /*2340*/  I2F.S16 R18, R2 ;  /* 0x0000000200127306 */ /* 0x0044e20000101400 */
[----:B------:R-:W-:Y:S05]  /*2350*/  BRA `(.L_x_16704) ;  /* 0x0000000c00087947 */ /* 0x000fea0003800000 */
.L_x_16700:
        /* <DEDUP_REMOVED lines=8> */
.L_x_16708:
[----:B------:R-:W2:Y:S02]  /*23e0*/  LDG.E.U16 R2, desc[UR36][R2.64] ;  /* 0x0000002402027981 */ /* 0x000ea4000c1e1500 */
[----:B--2---:R-:W-:Y:S01]  /*23f0*/  HADD2.F32 R18, -RZ, R2.H0_H0 ;  /* 0x20000002ff127230 */ /* 0x004fe20000004100 */
[----:B------:R-:W-:Y:S06]  /*2400*/  BRA `(.L_x_16704) ;  /* 0x0000000800dc7947 */ /* 0x000fec0003800000 */
.L_x_16707:
        /* <DEDUP_REMOVED lines=8> */
.L_x_16710:
[----:B------:R-:W2:Y:S02]  /*2490*/  LDG.E.U16 R2, desc[UR36][R2.64] ;  /* 0x0000002402027981 */ /* 0x000ea4000c1e1500 */
[----:B--2---:R-:W-:Y:S01]  /*24a0*/  HADD2.F32 R18, -RZ, R2.H0_H0 ;  /* 0x20000002ff127230 */ /* 0x004fe20000004100 */
[----:B------:R-:W-:Y:S06]  /*24b0*/  BRA `(.L_x_16704) ;  /* 0x0000000800b07947 */ /* 0x000fec0003800000 */
.L_x_16709:
        /* <DEDUP_REMOVED lines=11> */
.L_x_16699:
        /* <DEDUP_REMOVED lines=12> */
.L_x_16713:
        /* <DEDUP_REMOVED lines=11> */
.L_x_16712:
        /* <DEDUP_REMOVED lines=25> */
.L_x_16715:
        /* <DEDUP_REMOVED lines=12> */
.L_x_16714:
[----:B------:R-:W2:Y:S02]  /*2930*/  LDG.E.U16 R2, desc[UR36][R2.64] ;  /* 0x0000002402027981 */ /* 0x000ea4000c1e1500 */
[----:B--2---:R-:W-:Y:S01]  /*2940*/  IMAD.U32 R18, R2, 0x10000, RZ ;  /* 0x0001000002127824 */ /* 0x004fe200078e00ff */
[----:B------:R-:W-:Y:S06]  /*2950*/  BRA `(.L_x_16704) ;  /* 0x0000000400887947 */ /* 0x000fec0003800000 */
.L_x_16711:
        /* <DEDUP_REMOVED lines=11> */
.L_x_16718:
        /* <DEDUP_REMOVED lines=20> */
.L_x_16720:
[----:B------:R-:W-:Y:S05]  /*2b50*/  BSYNC.RECONVERGENT B0 ;  /* 0x0000000000007941 */ /* 0x000fea0003800200 */
.L_x_16719:
[----:B------:R-:W-:Y:S01]  /*2b60*/  IMAD.SHL.U32 R0, R0, 0x100000, RZ ;  /* 0x0010000000007824 */ /* 0x000fe200078e00ff */
[----:B------:R-:W-:-:S04]  /*2b70*/  LEA R2, R2, 0x3b800000, 0x17 ;  /* 0x3b80000002027811 */ /* 0x000fc800078eb8ff */
[----:B------:R-:W-:Y:S01]  /*2b80*/  LOP3.LUT R18, R2, R0, R7, 0xfe, !PT ;  /* 0x0000000002127212 */ /* 0x000fe200078efe07 */
[----:B------:R-:W-:Y:S06]  /*2b90*/  BRA `(.L_x_16704) ;  /* 0x0000000000f87947 */ /* 0x000fec0003800000 */
.L_x_16717:
        /* <DEDUP_REMOVED lines=20> */
.L_x_16722:
[----:B------:R-:W-:Y:S05]  /*2ce0*/  BSYNC.RECONVERGENT B0 ;  /* 0x0000000000007941 */ /* 0x000fea0003800200 */
.L_x_16721:
[----:B------:R-:W-:Y:S01]  /*2cf0*/  IMAD.SHL.U32 R0, R0, 0x200000, RZ ;  /* 0x0020000000007824 */ /* 0x000fe200078e00ff */
[----:B------:R-:W-:-:S04]  /*2d00*/  LEA R2, R2, 0x37800000, 0x17 ;  /* 0x3780000002027811 */ /* 0x000fc800078eb8ff */
[----:B------:R-:W-:Y:S01]  /*2d10*/  LOP3.LUT R18, R2, R0, R7, 0xfe, !PT ;  /* 0x0000000002127212 */ /* 0x000fe200078efe07 */
[----:B------:R-:W-:Y:S06]  /*2d20*/  BRA `(.L_x_16704) ;  /* 0x0000000000947947 */ /* 0x000fec0003800000 */
.L_x_16716:
[----:B------:R-:W-:-:S09]  /*2d30*/  UISETP.NE.AND UP0, UPT, UR4, 0x1c, UPT ;  /* 0x0000001c0400788c */ /* 0x000fd2000bf05270 */
[----:B------:R-:W-:Y:S05]  /*2d40*/  BRA.U !UP0, `(.L_x_16723) ;  /* 0x0000000108847547 */ /* 0x000fea000b800000 */
[----:B------:R-:W-:-:S09]  /*2d50*/  UISETP.NE.AND UP0, UPT, UR4, 0x1d, UPT ;  /* 0x0000001d0400788c */ /* 0x000fd2000bf05270 */
[----:B------:R-:W-:Y:S05]  /*2d60*/  BRA.U !UP0, `(.L_x_16724) ;  /* 0x0000000108707547 */ /* 0x000fea000b800000 */
[----:B------:R-:W-:-:S09]  /*2d70*/  UISETP.NE.AND UP0, UPT, UR4, 0x2c, UPT ;  /* 0x0000002c0400788c */ /* 0x000fd2000bf05270 */
[----:B------:R-:W-:Y:S05]  /*2d80*/  BRA.U !UP0, `(.L_x_16725) ;  /* 0x0000000108487547 */ /* 0x000fea000b800000 */
.L_x_16703:
        /* <DEDUP_REMOVED lines=16> */
.L_x_16726:
[----:B------:R-:W-:Y:S01]  /*2e90*/  IMAD.MOV.U32 R18, RZ, RZ, RZ ;  /* 0x000000ffff127224 */ /* 0x000fe200078e00ff */
[----:B------:R-:W-:Y:S06]  /*2ea0*/  BRA `(.L_x_16704) ;  /* 0x0000000000347947 */ /* 0x000fec0003800000 */
.L_x_16725:
        /* <DEDUP_REMOVED lines=8> */
.L_x_16724:
[----:B------:R-:W2:Y:S02]  /*2f30*/  LDG.E.64 R2, desc[UR36][R2.64] ;  /* 0x0000002402027981 */ /* 0x000ea4000c1e1b00 */
[----:B--2---:R0:W1:Y:S02]  /*2f40*/  I2F.U64 R18, R2 ;  /* 0x0000000200127312 */ /* 0x0040640000301000 */
[----:B01----:R-:W-:Y:S05]  /*2f50*/  BRA `(.L_x_16704) ;  /* 0x0000000000087947 */ /* 0x003fea0003800000 */
.L_x_16723:
[----:B------:R-:W2:Y:S02]  /*2f60*/  LDG.E R2, desc[UR36][R2.64] ;  /* 0x0000002402027981 */ /* 0x000ea4000c1e1900 */
[----:B--2---:R-:W-:-:S07]  /*2f70*/  I2FP.F32.U32 R18, R2 ;  /* 0x0000000200127245 */ /* 0x004fce0000201000 */
.L_x_16704:
[----:B------:R-:W-:Y:S05]  /*2f80*/  BSYNC.RECONVERGENT B6 ;  /* 0x0000000000067941 */ /* 0x000fea0003800200 */
.L_x_16698:
        /* <DEDUP_REMOVED lines=18> */
.L_x_16731:
[----:B------:R-:W2:Y:S02]  /*30b0*/  LDG.E.U8 R2, desc[UR36][R2.64] ;  /* 0x0000002402027981 */ /* 0x000ea4000c1e1100 */
[----:B--2---:R-:W-:Y:S01]  /*30c0*/  I2FP.F32.U32 R19, R2 ;  /* 0x0000000200137245 */ /* 0x004fe20000201000 */
[----:B------:R-:W-:Y:S06]  /*30d0*/  BRA `(.L_x_16733) ;  /* 0x0000000c00447947 */ /* 0x000fec0003800000 */
.L_x_16730:
        /* <DEDUP_REMOVED lines=9> */
.L_x_16735:
[----:B------:R-:W2:Y:S02]  /*3170*/  LDG.E R2, desc[UR36][R2.64] ;  /* 0x0000002402027981 */ /* 0x000ea4000c1e1900 */
[----:B--2---:R-:W-:Y:S01]  /*3180*/  I2FP.F32.S32 R19, R2 ;  /* 0x0000000200137245 */ /* 0x004fe20000201400 */
[----:B------:R-:W-:Y:S06]  /*3190*/  BRA `(.L_x_16733) ;  /* 0x0000000c00147947 */ /* 0x000fec0003800000 */
.L_x_16734:
[----:B------:R-:W2:Y:S02]  /*31a0*/  LDG.E.U16 R2, desc[UR36][R2.64] ;  /* 0x0000002402027981 */ /* 0x000ea4000c1e1500 */
[----:B--2---:R2:W4:Y:S01]  /*31b0*/  I2F.S16 R19, R2 ;  /* 0x0000000200137306 */ /* 0x0045220000101400 */
[----:B------:R-:W-:Y:S05]  /*31c0*/  BRA `(.L_x_16733) ;  /* 0x0000000c00087947 */ /* 0x000fea0003800000 */
.L_x_16729:
        /* <DEDUP_REMOVED lines=8> */
.L_x_16737:
[----:B------:R-:W2:Y:S02]  /*3250*/  LDG.E.U16 R2, desc[UR36][R2.64] ;  /* 0x0000002402027981 */ /* 0x000ea4000c1e1500 */
[----:B--2---:R-:W-:Y:S01]  /*3260*/  HADD2.F32 R19, -RZ, R2.H0_H0 ;  /* 0x20000002ff137230 */ /* 0x004fe20000004100 */
[----:B------:R-:W-:Y:S06]  /*3270*/  BRA `(.L_x_16733) ;  /* 0x0000000800dc7947 */ /* 0x000fec0003800000 */
.L_x_16736:
        /* <DEDUP_REMOVED lines=8> */
.L_x_16739:
[----:B------:R-:W2:Y:S02]  /*3300*/  LDG.E.U16 R2, desc[UR36][R2.64] ;  /* 0x0000002402027981 */ /* 0x000ea4000c1e1500 */
[----:B--2---:R-:W-:Y:S01]  /*3310*/  HADD2.F32 R19, -RZ, R2.H0_H0 ;  /* 0x20000002ff137230 */ /* 0x004fe20000004100 */
[----:B------:R-:W-:Y:S06]  /*3320*/  BRA `(.L_x_16733) ;  /* 0x0000000800b07947 */ /* 0x000fec0003800000 */
.L_x_16738:
        /* <DEDUP_REMOVED lines=11> */
.L_x_16728:
        /* <DEDUP_REMOVED lines=12> */
.L_x_16742:
        /* <DEDUP_REMOVED lines=11> */
.L_x_16741:
        /* <DEDUP_REMOVED lines=25> */
.L_x_16744:
        /* <DEDUP_REMOVED lines=12> */
.L_x_16743:
[----:B------:R-:W2:Y:S02]  /*37a0*/  LDG.E.U16 R2, desc[UR36][R2.64] ;  /* 0x0000002402027981 */ /* 0x000ea4000c1e1500 */
[----:B--2---:R-:W-:Y:S01]  /*37b0*/  IMAD.U32 R19, R2, 0x10000, RZ ;  /* 0x0001000002137824 */ /* 0x004fe200078e00ff */
[----:B------:R-:W-:Y:S06]  /*37c0*/  BRA `(.L_x_16733) ;  /* 0x0000000400887947 */ /* 0x000fec0003800000 */
.L_x_16740:
        /* <DEDUP_REMOVED lines=11> */
.L_x_16747:
        /* <DEDUP_REMOVED lines=20> */
.L_x_16749:
[----:B------:R-:W-:Y:S05]  /*39c0*/  BSYNC.RECONVERGENT B0 ;  /* 0x0000000000007941 */ /* 0x000fea0003800200 */
.L_x_16748:
[----:B------:R-:W-:Y:S02]  /*39d0*/  SHF.L.U32 R0, R0, 0x14, RZ ;  /* 0x0000001400007819 */ /* 0x000fe400000006ff */
[----:B------:R-:W-:-:S04]  /*39e0*/  LEA R2, R2, 0x3b800000, 0x17 ;  /* 0x3b80000002027811 */ /* 0x000fc800078eb8ff */
[----:B------:R-:W-:Y:S01]  /*39f0*/  LOP3.LUT R19, R2, R0, R19, 0xfe, !PT ;  /* 0x0000000002137212 */ /* 0x000fe200078efe13 */
[----:B------:R-:W-:Y:S06]  /*3a00*/  BRA `(.L_x_16733) ;  /* 0x0000000000f87947 */ /* 0x000fec0003800000 */
.L_x_16746:
        /* <DEDUP_REMOVED lines=20> */
.L_x_16751:
[----:B------:R-:W-:Y:S05]  /*3b50*/  BSYNC.RECONVERGENT B0 ;  /* 0x0000000000007941 */ /* 0x000fea0003800200 */
.L_x_16750:
[----:B------:R-:W-:Y:S01]  /*3b60*/  IMAD.SHL.U32 R0, R0, 0x200000, RZ ;  /* 0x0020000000007824 */ /* 0x000fe200078e00ff */
[----:B------:R-:W-:-:S04]  /*3b70*/  LEA R2, R2, 0x37800000, 0x17 ;  /* 0x3780000002027811 */ /* 0x000fc800078eb8ff */
[----:B------:R-:W-:Y:S01]  /*3b80*/  LOP3.LUT R19, R2, R0, R19, 0xfe, !PT ;  /* 0x0000000002137212 */ /* 0x000fe200078efe13 */
[----:B------:R-:W-:Y:S06]  /*3b90*/  BRA `(.L_x_16733) ;  /* 0x0000000000947947 */ /* 0x000fec0003800000 */
.L_x_16745:
[----:B------:R-:W-:-:S09]  /*3ba0*/  UISETP.NE.AND UP0, UPT, UR4, 0x1c, UPT ;  /* 0x0000001c0400788c */ /* 0x000fd2000bf05270 */
[----:B------:R-:W-:Y:S05]  /*3bb0*/  BRA.U !UP0, `(.L_x_16752) ;  /* 0x0000000108847547 */ /* 0x000fea000b800000 */
[----:B------:R-:W-:-:S09]  /*3bc0*/  UISETP.NE.AND UP0, UPT, UR4, 0x1d, UPT ;  /* 0x0000001d0400788c */ /* 0x000fd2000bf05270 */
[----:B------:R-:W-:Y:S05]  /*3bd0*/  BRA.U !UP0, `(.L_x_16753) ;  /* 0x0000000108707547 */ /* 0x000fea000b800000 */
[----:B------:R-:W-:-:S09]  /*3be0*/  UISETP.NE.AND UP0, UPT, UR4, 0x2c, UPT ;  /* 0x0000002c0400788c */ /* 0x000fd2000bf05270 */
[----:B------:R-:W-:Y:S05]  /*3bf0*/  BRA.U !UP0, `(.L_x_16754) ;  /* 0x0000000108487547 */ /* 0x000fea000b800000 */
.L_x_16732:
        /* <DEDUP_REMOVED lines=16> */
.L_x_16755:
[----:B------:R-:W-:Y:S01]  /*3d00*/  IMAD.MOV.U32 R19, RZ, RZ, RZ ;  /* 0x000000ffff137224 */ /* 0x000fe200078e00ff */
[----:B------:R-:W-:Y:S06]  /*3d10*/  BRA `(.L_x_16733) ;  /* 0x0000000000347947 */ /* 0x000fec0003800000 */
.L_x_16754:
        /* <DEDUP_REMOVED lines=8> */
.L_x_16753:
[----:B------:R-:W2:Y:S02]  /*3da0*/  LDG.E.64 R2, desc[UR36][R2.64] ;  /* 0x0000002402027981 */ /* 0x000ea4000c1e1b00 */
[----:B--2---:R0:W1:Y:S02]  /*3db0*/  I2F.U64 R19, R2 ;  /* 0x0000000200137312 */ /* 0x0040640000301000 */
[----:B01----:R-:W-:Y:S05]  /*3dc0*/  BRA `(.L_x_16733) ;  /* 0x0000000000087947 */ /* 0x003fea0003800000 */
.L_x_16752:
[----:B------:R-:W2:Y:S02]  /*3dd0*/  LDG.E R2, desc[UR36][R2.64] ;  /* 0x0000002402027981 */ /* 0x000ea4000c1e1900 */
[----:B--2---:R-:W-:-:S07]  /*3de0*/  I2FP.F32.U32 R19, R2 ;  /* 0x0000000200137245 */ /* 0x004fce0000201000 */
.L_x_16733:
[----:B------:R-:W-:Y:S05]  /*3df0*/  BSYNC.RECONVERGENT B6 ;  /* 0x0000000000067941 */ /* 0x000fea0003800200 */
.L_x_16727:
        /* <DEDUP_REMOVED lines=18> */
.L_x_16760:
[----:B------:R-:W2:Y:S02]  /*3f20*/  LDG.E.U8 R2, desc[UR36][R2.64] ;  /* 0x0000002402027981 */ /* 0x000ea4000c1e1100 */
[----:B--2---:R-:W-:Y:S01]  /*3f30*/  I2FP.F32.U32 R22, R2 ;  /* 0x0000000200167245 */ /* 0x004fe20000201000 */
[----:B------:R-:W-:Y:S06]  /*3f40*/  BRA `(.L_x_16762) ;  /* 0x0000000c00447947 */ /* 0x000fec0003800000 */
.L_x_16759:
        /* <DEDUP_REMOVED lines=9> */
.L_x_16764:
[----:B------:R-:W2:Y:S02]  /*3fe0*/  LDG.E R2, desc[UR36][R2.64] ;  /* 0x0000002402027981 */ /* 0x000ea4000c1e1900 */
[----:B--2---:R-:W-:Y:S01]  /*3ff0*/  I2FP.F32.S32 R22, R2 ;  /* 0x0000000200167245 */ /* 0x004fe20000201400 */
[----:B------:R-:W-:Y:S06]  /*4000*/  BRA `(.L_x_16762) ;  /* 0x0000000c00147947 */ /* 0x000fec0003800000 */
.L_x_16763:
[----:B------:R-:W2:Y:S02]  /*4010*/  LDG.E.U16 R2, desc[UR36][R2.64] ;  /* 0x0000002402027981 */ /* 0x000ea4000c1e1500 */
[----:B--2---:R0:W1:Y:S01]  /*4020*/  I2F.S16 R22, R2 ;  /* 0x0000000200167306 */ /* 0x0040620000101400 */
[----:B------:R-:W-:Y:S05]  /*4030*/  BRA `(.L_x_16762) ;  /* 0x0000000c00087947 */ /* 0x000fea0003800000 */
.L_x_16758:
        /* <DEDUP_REMOVED lines=8> */
.L_x_16766:
[----:B------:R-:W2:Y:S02]  /*40c0*/  LDG.E.U16 R2, desc[UR36][R2.64] ;  /* 0x0000002402027981 */ /* 0x000ea4000c1e1500 */
[----:B--2---:R-:W-:Y:S01]  /*40d0*/  HADD2.F32 R22, -RZ, R2.H0_H0 ;  /* 0x20000002ff167230 */ /* 0x004fe20000004100 */
[----:B------:R-:W-:Y:S06]  /*40e0*/  BRA `(.L_x_16762) ;  /* 0x0000000800dc7947 */ /* 0x000fec0003800000 */
.L_x_16765:
        /* <DEDUP_REMOVED lines=8> */
.L_x_16768:
[----:B------:R-:W2:Y:S02]  /*4170*/  LDG.E.U16 R2, desc[UR36][R2.64] ;  /* 0x0000002402027981 */ /* 0x000ea4000c1e1500 */
[----:B--2---:R-:W-:Y:S01]  /*4180*/  HADD2.F32 R22, -RZ, R2.H0_H0 ;  /* 0x20000002ff167230 */ /* 0x004fe20000004100 */
[----:B------:R-:W-:Y:S06]  /*4190*/  BRA `(.L_x_16762) ;  /* 0x0000000800b07947 */ /* 0x000fec0003800000 */
.L_x_16767:
        /* <DEDUP_REMOVED lines=11> */
.L_x_16757:
        /* <DEDUP_REMOVED lines=12> */
.L_x_16771:
        /* <DEDUP_REMOVED lines=11> */
.L_x_16770:
        /* <DEDUP_REMOVED lines=25> */
.L_x_16773:
        /* <DEDUP_REMOVED lines=12> */
.L_x_16772:
[----:B------:R-:W2:Y:S02]  /*4610*/  LDG.E.U16 R2, desc[UR36][R2.64] ;  /* 0x0000002402027981 */ /* 0x000ea4000c1e1500 */
[----:B--2---:R-:W-:Y:S01]  /*4620*/  IMAD.U32 R22, R2, 0x10000, RZ ;  /* 0x0001000002167824 */ /* 0x004fe200078e00ff */
[----:B------:R-:W-:Y:S06]  /*4630*/  BRA `(.L_x_16762) ;  /* 0x0000000400887947 */ /* 0x000fec0003800000 */
.L_x_16769:
        /* <DEDUP_REMOVED lines=11> */
.L_x_16776:
        /* <DEDUP_REMOVED lines=20> */
.L_x_16778:
[----:B------:R-:W-:Y:S05]  /*4830*/  BSYNC.RECONVERGENT B0 ;  /* 0x0000000000007941 */ /* 0x000fea0003800200 */
.L_x_16777:
[----:B------:R-:W-:Y:S01]  /*4840*/  IMAD.SHL.U32 R0, R0, 0x100000, RZ ;  /* 0x0010000000007824 */ /* 0x000fe200078e00ff */
[----:B------:R-:W-:-:S04]  /*4850*/  LEA R2, R2, 0x3b800000, 0x17 ;  /* 0x3b80000002027811 */ /* 0x000fc800078eb8ff */
[----:B------:R-:W-:Y:S01]  /*4860*/  LOP3.LUT R22, R2, R0, R7, 0xfe, !PT ;  /* 0x0000000002167212 */ /* 0x000fe200078efe07 */
[----:B------:R-:W-:Y:S06]  /*4870*/  BRA `(.L_x_16762) ;  /* 0x0000000000f87947 */ /* 0x000fec0003800000 */
.L_x_16775:
        /* <DEDUP_REMOVED lines=20> */
.L_x_16780:
[----:B------:R-:W-:Y:S05]  /*49c0*/  BSYNC.RECONVERGENT B0 ;  /* 0x0000000000007941 */ /* 0x000fea0003800200 */
.L_x_16779:
[----:B------:R-:W-:Y:S01]  /*49d0*/  IMAD.SHL.U32 R0, R0, 0x200000, RZ ;  /* 0x0020000000007824 */ /* 0x000fe200078e00ff */
[----:B------:R-:W-:-:S04]  /*49e0*/  LEA R2, R2, 0x37800000, 0x17 ;  /* 0x3780000002027811 */ /* 0x000fc800078eb8ff */
[----:B------:R-:W-:Y:S01]  /*49f0*/  LOP3.LUT R22, R2, R0, R7, 0xfe, !PT ;  /* 0x0000000002167212 */ /* 0x000fe200078efe07 */
[----:B------:R-:W-:Y:S06]  /*4a00*/  BRA `(.L_x_16762) ;  /* 0x0000000000947947 */ /* 0x000fec0003800000 */
.L_x_16774:
[----:B------:R-:W-:-:S09]  /*4a10*/  UISETP.NE.AND UP0, UPT, UR4, 0x1c, UPT ;  /* 0x0000001c0400788c */ /* 0x000fd2000bf05270 */
[----:B------:R-:W-:Y:S05]  /*4a20*/  BRA.U !UP0, `(.L_x_16781) ;  /* 0x0000000108847547 */ /* 0x000fea000b800000 */
[----:B------:R-:W-:-:S09]  /*4a30*/  UISETP.NE.AND UP0, UPT, UR4, 0x1d, UPT ;  /* 0x0000001d0400788c */ /* 0x000fd2000bf05270 */
[----:B------:R-:W-:Y:S05]  /*4a40*/  BRA.U !UP0, `(.L_x_16782) ;  /* 0x0000000108707547 */ /* 0x000fea000b800000 */
[----:B------:R-:W-:-:S09]  /*4a50*/  UISETP.NE.AND UP0, UPT, UR4, 0x2c, UPT ;  /* 0x0000002c0400788c */ /* 0x000fd2000bf05270 */
[----:B------:R-:W-:Y:S05]  /*4a60*/  BRA.U !UP0, `(.L_x_16783) ;  /* 0x0000000108487547 */ /* 0x000fea000b800000 */
.L_x_16761:
        /* <DEDUP_REMOVED lines=15> */
[----:B--2-45:R-:W-:Y:S05]  /*4b60*/  CALL.ABS.NOINC R2 ;  /* 0x0000000002007343 */ /* 0x034fea0003c00000 */
.L_x_16784:
[----:B------:R-:W-:Y:S01]  /*4b70*/  IMAD.MOV.U32 R22, RZ, RZ, RZ ;  /* 0x000000ffff167224 */ /* 0x000fe200078e00ff */
[----:B------:R-:W-:Y:S06]  /*4b80*/  BRA `(.L_x_16762) ;  /* 0x0000000000347947 */ /* 0x000fec0003800000 */
.L_x_16783:
        /* <DEDUP_REMOVED lines=8> */
.L_x_16782:
[----:B------:R-:W2:Y:S02]  /*4c10*/  LDG.E.64 R2, desc[UR36][R2.64] ;  /* 0x0000002402027981 */ /* 0x000ea4000c1e1b00 */
[----:B--2---:R0:W1:Y:S02]  /*4c20*/  I2F.U64 R22, R2 ;  /* 0x0000000200167312 */ /* 0x0040640000301000 */
[----:B01----:R-:W-:Y:S05]  /*4c30*/  BRA `(.L_x_16762) ;  /* 0x0000000000087947 */ /* 0x003fea0003800000 */
.L_x_16781:
[----:B------:R-:W2:Y:S02]  /*4c40*/  LDG.E R2, desc[UR36][R2.64] ;  /* 0x0000002402027981 */ /* 0x000ea4000c1e1900 */
[----:B--2---:R-:W-:-:S07]  /*4c50*/  I2FP.F32.U32 R22, R2 ;  /* 0x0000000200167245 */ /* 0x004fce0000201000 */
.L_x_16762:
[----:B------:R-:W-:Y:S05]  /*4c60*/  BSYNC.RECONVERGENT B6 ;  /* 0x0000000000067941 */ /* 0x000fea0003800200 */
.L_x_16756:
[----:B------:R-:W0:Y:S01]  /*4c70*/  LDCU.64 UR6, c[0x0][0x7f8] ;  /* 0x0000ff00ff0677ac */ /* 0x000e220008000a00 */
[----:B------:R-:W-:Y:S01]  /*4c80*/  BSSY.RECONVERGENT B6, `(.L_x_16785) ;  /* 0x00000e5000067945 */ /* 0x000fe20003800200 */
[----:B------:R-:W-:-:S04]  /*4c90*/  ULOP3.LUT UR4, UR41, 0xff, URZ, 0xc0, !UPT ;  /* 0x000000ff29047892 */ /* 0x000fc8000f8ec0ff */
        /* <DEDUP_REMOVED lines=15> */
.L_x_16789:
[----:B------:R-:W2:Y:S02]  /*4d90*/  LDG.E.U8 R2, desc[UR36][R2.64] ;  /* 0x0000002402027981 */ /* 0x000ea4000c1e1100 */
[----:B--2---:R-:W-:Y:S01]  /*4da0*/  I2FP.F32.U32 R24, R2 ;  /* 0x0000000200187245 */ /* 0x004fe20000201000 */
[----:B------:R-:W-:Y:S06]  /*4db0*/  BRA `(.L_x_16791) ;  /* 0x0000000c00447947 */ /* 0x000fec0003800000 */
.L_x_16788:
        /* <DEDUP_REMOVED lines=9> */
.L_x_16793:
[----:B------:R-:W2:Y:S02]  /*4e50*/  LDG.E R2, desc[UR36][R2.64] ;  /* 0x0000002402027981 */ /* 0x000ea4000c1e1900 */
[----:B--2---:R-:W-:Y:S01]  /*4e60*/  I2FP.F32.S32 R24, R2 ;  /* 0x0000000200187245 */ /* 0x004fe20000201400 */
[----:B------:R-:W-:Y:S06]  /*4e70*/  BRA `(.L_x_16791) ;  /* 0x0000000c00147947 */ /* 0x000fec0003800000 */
.L_x_16792:
[----:B------:R-:W2:Y:S02]  /*4e80*/  LDG.E.U16 R2, desc[UR36][R2.64] ;  /* 0x0000002402027981 */ /* 0x000ea4000c1e1500 */
[----:B--2---:R0:W1:Y:S01]  /*4e90*/  I2F.S16 R24, R2 ;  /* 0x0000000200187306 */ /* 0x0040620000101400 */
[----:B------:R-:W-:Y:S05]  /*4ea0*/  BRA `(.L_x_16791) ;  /* 0x0000000c00087947 */ /* 0x000fea0003800000 */
.L_x_16787:
        /* <DEDUP_REMOVED lines=8> */
.L_x_16795:
[----:B------:R-:W2:Y:S02]  /*4f30*/  LDG.E.U16 R2, desc[UR36][R2.64] ;  /* 0x0000002402027981 */ /* 0x000ea4000c1e1500 */
[----:B--2---:R-:W-:Y:S01]  /*4f40*/  HADD2.F32 R24, -RZ, R2.H0_H0 ;  /* 0x20000002ff187230 */ /* 0x004fe20000004100 */
[----:B------:R-:W-:Y:S06]  /*4f50*/  BRA `(.L_x_16791) ;  /* 0x0000000800dc7947 */ /* 0x000fec0003800000 */
.L_x_16794:
        /* <DEDUP_REMOVED lines=8> */
.L_x_16797:
[----:B------:R-:W2:Y:S02]  /*4fe0*/  LDG.E.U16 R2, desc[UR36][R2.64] ;  /* 0x0000002402027981 */ /* 0x000ea4000c1e1500 */
[----:B--2---:R-:W-:Y:S01]  /*4ff0*/  HADD2.F32 R24, -RZ, R2.H0_H0 ;  /* 0x20000002ff187230 */ /* 0x004fe20000004100 */
[----:B------:R-:W-:Y:S06]  /*5000*/  BRA `(.L_x_16791) ;  /* 0x0000000800b07947 */ /* 0x000fec0003800000 */
.L_x_16796:
        /* <DEDUP_REMOVED lines=11> */
.L_x_16786:
        /* <DEDUP_REMOVED lines=12> */
.L_x_16800:
        /* <DEDUP_REMOVED lines=11> */
.L_x_16799:
        /* <DEDUP_REMOVED lines=25> */
.L_x_16802:
        /* <DEDUP_REMOVED lines=12> */
.L_x_16801:
[----:B------:R-:W2:Y:S02]  /*5480*/  LDG.E.U16 R2, desc[UR36][R2.64] ;  /* 0x0000002402027981 */ /* 0x000ea4000c1e1500 */
[----:B--2---:R-:W-:Y:S01]  /*5490*/  IMAD.U32 R24, R2, 0x10000, RZ ;  /* 0x0001000002187824 */ /* 0x004fe200078e00ff */
[----:B------:R-:W-:Y:S06]  /*54a0*/  BRA `(.L_x_16791) ;  /* 0x0000000400887947 */ /* 0x000fec0003800000 */
.L_x_16798:
        /* <DEDUP_REMOVED lines=11> */
.L_x_16805:
        /* <DEDUP_REMOVED lines=20> */
.L_x_16807:
[----:B------:R-:W-:Y:S05]  /*56a0*/  BSYNC.RECONVERGENT B0 ;  /* 0x0000000000007941 */ /* 0x000fea0003800200 */
.L_x_16806:
[----:B------:R-:W-:Y:S02]  /*56b0*/  SHF.L.U32 R0, R0, 0x14, RZ ;  /* 0x0000001400007819 */ /* 0x000fe400000006ff */
[----:B------:R-:W-:-:S04]  /*56c0*/  LEA R2, R2, 0x3b800000, 0x17 ;  /* 0x3b80000002027811 */ /* 0x000fc800078eb8ff */
[----:B------:R-:W-:Y:S01]  /*56d0*/  LOP3.LUT R24, R2, R0, R7, 0xfe, !PT ;  /* 0x0000000002187212 */ /* 0x000fe200078efe07 */
[----:B------:R-:W-:Y:S06]  /*56e0*/  BRA `(.L_x_16791) ;  /* 0x0000000000f87947 */ /* 0x000fec0003800000 */
.L_x_16804:
        /* <DEDUP_REMOVED lines=20> */
.L_x_16809:
[----:B------:R-:W-:Y:S05]  /*5830*/  BSYNC.RECONVERGENT B0 ;  /* 0x0000000000007941 */ /* 0x000fea0003800200 */
.L_x_16808:
[----:B------:R-:W-:Y:S01]  /*5840*/  IMAD.SHL.U32 R0, R0, 0x200000, RZ ;  /* 0x0020000000007824 */ /* 0x000fe200078e00ff */
[----:B------:R-:W-:-:S04]  /*5850*/  LEA R2, R2, 0x37800000, 0x17 ;  /* 0x3780000002027811 */ /* 0x000fc800078eb8ff */
[----:B------:R-:W-:Y:S01]  /*5860*/  LOP3.LUT R24, R2, R0, R7, 0xfe, !PT ;  /* 0x0000000002187212 */ /* 0x000fe200078efe07 */
[----:B------:R-:W-:Y:S06]  /*5870*/  BRA `(.L_x_16791) ;  /* 0x0000000000947947 */ /* 0x000fec0003800000 */
.L_x_16803:
[----:B------:R-:W-:-:S09]  /*5880*/  UISETP.NE.AND UP0, UPT, UR4, 0x1c, UPT ;  /* 0x0000001c0400788c */ /* 0x000fd2000bf05270 */
[----:B------:R-:W-:Y:S05]  /*5890*/  BRA.U !UP0, `(.L_x_16810) ;  /* 0x0000000108847547 */ /* 0x000fea000b800000 */
[----:B------:R-:W-:-:S09]  /*58a0*/  UISETP.NE.AND UP0, UPT, UR4, 0x1d, UPT ;  /* 0x0000001d0400788c */ /* 0x000fd2000bf05270 */
[----:B------:R-:W-:Y:S05]  /*58b0*/  BRA.U !UP0, `(.L_x_16811) ;  /* 0x0000000108707547 */ /* 0x000fea000b800000 */
[----:B------:R-:W-:-:S09]  /*58c0*/  UISETP.NE.AND UP0, UPT, UR4, 0x2c, UPT ;  /* 0x0000002c0400788c */ /* 0x000fd2000bf05270 */
[----:B------:R-:W-:Y:S05]  /*58d0*/  BRA.U !UP0, `(.L_x_16812) ;  /* 0x0000000108487547 */ /* 0x000fea000b800000 */
.L_x_16790:
        /* <DEDUP_REMOVED lines=16> */
.L_x_16813:
[----:B------:R-:W-:Y:S01]  /*59e0*/  IMAD.MOV.U32 R24, RZ, RZ, RZ ;  /* 0x000000ffff187224 */ /* 0x000fe200078e00ff */
[----:B------:R-:W-:Y:S06]  /*59f0*/  BRA `(.L_x_16791) ;  /* 0x0000000000347947 */ /* 0x000fec0003800000 */
.L_x_16812:
        /* <DEDUP_REMOVED lines=8> */
.L_x_16811:
[----:B------:R-:W2:Y:S02]  /*5a80*/  LDG.E.64 R2, desc[UR36][R2.64] ;  /* 0x0000002402027981 */ /* 0x000ea4000c1e1b00 */
[----:B--2---:R0:W1:Y:S02]  /*5a90*/  I2F.U64 R24, R2 ;  /* 0x0000000200187312 */ /* 0x0040640000301000 */
[----:B01----:R-:W-:Y:S05]  /*5aa0*/  BRA `(.L_x_16791) ;  /* 0x0000000000087947 */ /* 0x003fea0003800000 */
.L_x_16810:
[----:B------:R-:W2:Y:S02]  /*5ab0*/  LDG.E R2, desc[UR36][R2.64] ;  /* 0x0000002402027981 */ /* 0x000ea4000c1e1900 */
[----:B--2---:R-:W-:-:S07]  /*5ac0*/  I2FP.F32.U32 R24, R2 ;  /* 0x0000000200187245 */ /* 0x004fce0000201000 */
.L_x_16791:
[----:B------:R-:W-:Y:S05]  /*5ad0*/  BSYNC.RECONVERGENT B6 ;  /* 0x0000000000067941 */ /* 0x000fea0003800200 */
.L_x_16785:
        /* <DEDUP_REMOVED lines=18> */
.L_x_16818:
[----:B------:R-:W2:Y:S02]  /*5c00*/  LDG.E.U8 R2, desc[UR36][R2.64] ;  /* 0x0000002402027981 */ /* 0x000ea4000c1e1100 */
[----:B--2---:R-:W-:Y:S01]  /*5c10*/  I2FP.F32.U32 R23, R2 ;  /* 0x0000000200177245 */ /* 0x004fe20000201000 */
[----:B------:R-:W-:Y:S06]  /*5c20*/  BRA `(.L_x_16820) ;  /* 0x0000000c00447947 */ /* 0x000fec0003800000 */
.L_x_16817:
        /* <DEDUP_REMOVED lines=9> */
.L_x_16822:
[----:B------:R-:W2:Y:S02]  /*5cc0*/  LDG.E R2, desc[UR36][R2.64] ;  /* 0x0000002402027981 */ /* 0x000ea4000c1e1900 */
[----:B--2---:R-:W-:Y:S01]  /*5cd0*/  I2FP.F32.S32 R23, R2 ;  /* 0x0000000200177245 */ /* 0x004fe20000201400 */
[----:B------:R-:W-:Y:S06]  /*5ce0*/  BRA `(.L_x_16820) ;  /* 0x0000000c00147947 */ /* 0x000fec0003800000 */
.L_x_16821:
[----:B------:R-:W2:Y:S02]  /*5cf0*/  LDG.E.U16 R2, desc[UR36][R2.64] ;  /* 0x0000002402027981 */ /* 0x000ea4000c1e1500 */
[----:B--2---:R2:W0:Y:S01]  /*5d00*/  I2F.S16 R23, R2 ;  /* 0x0000000200177306 */ /* 0x0044220000101400 */
[----:B------:R-:W-:Y:S05]  /*5d10*/  BRA `(.L_x_16820) ;  /* 0x0000000c00087947 */ /* 0x000fea0003800000 */
.L_x_16816:
        /* <DEDUP_REMOVED lines=8> */
.L_x_16824:
[----:B------:R-:W2:Y:S02]  /*5da0*/  LDG.E.U16 R2, desc[UR36][R2.64] ;  /* 0x0000002402027981 */ /* 0x000ea4000c1e1500 */
[----:B--2---:R-:W-:Y:S01]  /*5db0*/  HADD2.F32 R23, -RZ, R2.H0_H0 ;  /* 0x20000002ff177230 */ /* 0x004fe20000004100 */
[----:B------:R-:W-:Y:S06]  /*5dc0*/  BRA `(.L_x_16820) ;  /* 0x0000000800dc7947 */ /* 0x000fec0003800000 */
.L_x_16823:
        /* <DEDUP_REMOVED lines=8> */
.L_x_16826:
[----:B------:R-:W2:Y:S02]  /*5e50*/  LDG.E.U16 R2, desc[UR36][R2.64] ;  /* 0x0000002402027981 */ /* 0x000ea4000c1e1500 */
[----:B--2---:R-:W-:Y:S01]  /*5e60*/  HADD2.F32 R23, -RZ, R2.H0_H0 ;  /* 0x20000002ff177230 */ /* 0x004fe20000004100 */
[----:B------:R-:W-:Y:S06]  /*5e70*/  BRA `(.L_x_16820) ;  /* 0x0000000800b07947 */ /* 0x000fec0003800000 */
.L_x_16825:
        /* <DEDUP_REMOVED lines=11> */
.L_x_16815:
        /* <DEDUP_REMOVED lines=12> */
.L_x_16829:
        /* <DEDUP_REMOVED lines=11> */
.L_x_16828:
        /* <DEDUP_REMOVED lines=25> */
.L_x_16831:
        /* <DEDUP_REMOVED lines=12> */
.L_x_16830:
[----:B------:R-:W2:Y:S02]  /*62f0*/  LDG.E.U16 R2, desc[UR36][R2.64] ;  /* 0x0000002402027981 */ /* 0x000ea4000c1e1500 */
[----:B--2---:R-:W-:Y:S01]  /*6300*/  IMAD.U32 R23, R2, 0x10000, RZ ;  /* 0x0001000002177824 */ /* 0x004fe200078e00ff */
[----:B------:R-:W-:Y:S06]  /*6310*/  BRA `(.L_x_16820) ;  /* 0x0000000400887947 */ /* 0x000fec0003800000 */
.L_x_16827:
        /* <DEDUP_REMOVED lines=11> */
.L_x_16834:
        /* <DEDUP_REMOVED lines=20> */
.L_x_16836:
[----:B------:R-:W-:Y:S05]  /*6510*/  BSYNC.RECONVERGENT B0 ;  /* 0x0000000000007941 */ /* 0x000fea0003800200 */
.L_x_16835:
[----:B------:R-:W-:Y:S01]  /*6520*/  IMAD.SHL.U32 R0, R0, 0x100000, RZ ;  /* 0x0010000000007824 */ /* 0x000fe200078e00ff */
[----:B------:R-:W-:-:S04]  /*6530*/  LEA R2, R2, 0x3b800000, 0x17 ;  /* 0x3b80000002027811 */ /* 0x000fc800078eb8ff */
[----:B------:R-:W-:Y:S01]  /*6540*/  LOP3.LUT R23, R2, R0, R23, 0xfe, !PT ;  /* 0x0000000002177212 */ /* 0x000fe200078efe17 */
[----:B------:R-:W-:Y:S06]  /*6550*/  BRA `(.L_x_16820) ;  /* 0x0000000000f87947 */ /* 0x000fec0003800000 */
.L_x_16833:
        /* <DEDUP_REMOVED lines=20> */
.L_x_16838:
[----:B------:R-:W-:Y:S05]  /*66a0*/  BSYNC.RECONVERGENT B0 ;  /* 0x0000000000007941 */ /* 0x000fea0003800200 */
.L_x_16837:
[----:B------:R-:W-:Y:S01]  /*66b0*/  IMAD.SHL.U32 R0, R0, 0x200000, RZ ;  /* 0x0020000000007824 */ /* 0x000fe200078e00ff */
[----:B------:R-:W-:-:S04]  /*66c0*/  LEA R2, R2, 0x37800000, 0x17 ;  /* 0x3780000002027811 */ /* 0x000fc800078eb8ff */
[----:B------:R-:W-:Y:S01]  /*66d0*/  LOP3.LUT R23, R2, R0, R23, 0xfe, !PT ;  /* 0x0000000002177212 */ /* 0x000fe200078efe17 */
[----:B------:R-:W-:Y:S06]  /*66e0*/  BRA `(.L_x_16820) ;  /* 0x0000000000947947 */ /* 0x000fec0003800000 */
.L_x_16832:
[----:B------:R-:W-:-:S09]  /*66f0*/  UISETP.NE.AND UP0, UPT, UR4, 0x1c, UPT ;  /* 0x0000001c0400788c */ /* 0x000fd2000bf05270 */
[----:B------:R-:W-:Y:S05]  /*6700*/  BRA.U !UP0, `(.L_x_16839) ;  /* 0x0000000108847547 */ /* 0x000fea000b800000 */
[----:B------:R-:W-:-:S09]  /*6710*/  UISETP.NE.AND UP0, UPT, UR4, 0x1d, UPT ;  /* 0x0000001d0400788c */ /* 0x000fd2000bf05270 */
[----:B------:R-:W-:Y:S05]  /*6720*/  BRA.U !UP0, `(.L_x_16840) ;  /* 0x0000000108707547 */ /* 0x000fea000b800000 */
[----:B------:R-:W-:-:S09]  /*6730*/  UISETP.NE.AND UP0, UPT, UR4, 0x2c, UPT ;  /* 0x0000002c0400788c */ /* 0x000fd2000bf05270 */
[----:B------:R-:W-:Y:S05]  /*6740*/  BRA.U !UP0, `(.L_x_16841) ;  /* 0x0000000108487547 */ /* 0x000fea000b800000 */
.L_x_16819:
        /* <DEDUP_REMOVED lines=16> */
.L_x_16842:
[----:B------:R-:W-:Y:S01]  /*6850*/  IMAD.MOV.U32 R23, RZ, RZ, RZ ;  /* 0x000000ffff177224 */ /* 0x000fe200078e00ff */
[----:B------:R-:W-:Y:S06]  /*6860*/  BRA `(.L_x_16820) ;  /* 0x0000000000347947 */ /* 0x000fec0003800000 */
.L_x_16841:
        /* <DEDUP_REMOVED lines=8> */
.L_x_16840:
[----:B------:R-:W2:Y:S02]  /*68f0*/  LDG.E.64 R2, desc[UR36][R2.64] ;  /* 0x0000002402027981 */ /* 0x000ea4000c1e1b00 */
[----:B--2---:R0:W1:Y:S02]  /*6900*/  I2F.U64 R23, R2 ;  /* 0x0000000200177312 */ /* 0x0040640000301000 */
[----:B01----:R-:W-:Y:S05]  /*6910*/  BRA `(.L_x_16820) ;  /* 0x0000000000087947 */ /* 0x003fea0003800000 */
.L_x_16839:
[----:B------:R-:W2:Y:S02]  /*6920*/  LDG.E R2, desc[UR36][R2.64] ;  /* 0x0000002402027981 */ /* 0x000ea4000c1e1900 */
[----:B--2---:R-:W-:-:S07]  /*6930*/  I2FP.F32.U32 R23, R2 ;  /* 0x0000000200177245 */ /* 0x004fce0000201000 */
.L_x_16820:
[----:B------:R-:W-:Y:S05]  /*6940*/  BSYNC.RECONVERGENT B6 ;  /* 0x0000000000067941 */ /* 0x000fea0003800200 */
.L_x_16814:
        /* <DEDUP_REMOVED lines=18> */
.L_x_16847:
[----:B------:R-:W2:Y:S02]  /*6a70*/  LDG.E.U8 R2, desc[UR36][R2.64] ;  /* 0x0000002402027981 */ /* 0x000ea4000c1e1100 */
[----:B--2---:R-:W-:Y:S01]  /*6a80*/  I2FP.F32.U32 R26, R2 ;  /* 0x00000002001a7245 */ /* 0x004fe20000201000 */
[----:B------:R-:W-:Y:S06]  /*6a90*/  BRA `(.L_x_16849) ;  /* 0x0000000c00447947 */ /* 0x000fec0003800000 */
.L_x_16846:
        /* <DEDUP_REMOVED lines=9> */
.L_x_16851:
[----:B------:R-:W2:Y:S02]  /*6b30*/  LDG.E R2, desc[UR36][R2.64] ;  /* 0x0000002402027981 */ /* 0x000ea4000c1e1900 */
[----:B--2---:R-:W-:Y:S01]  /*6b40*/  I2FP.F32.S32 R26, R2 ;  /* 0x00000002001a7245 */ /* 0x004fe20000201400 */
[----:B------:R-:W-:Y:S06]  /*6b50*/  BRA `(.L_x_16849) ;  /* 0x0000000c00147947 */ /* 0x000fec0003800000 */
.L_x_16850:
[----:B------:R-:W2:Y:S02]  /*6b60*/  LDG.E.U16 R2, desc[UR36][R2.64] ;  /* 0x0000002402027981 */ /* 0x000ea4000c1e1500 */
[----:B--2---:R0:W2:Y:S01]  /*6b70*/  I2F.S16 R26, R2 ;  /* 0x00000002001a7306 */ /* 0x0040a20000101400 */
[----:B------:R-:W-:Y:S05]  /*6b80*/  BRA `(.L_x_16849) ;  /* 0x0000000c00087947 */ /* 0x000fea0003800000 */
.L_x_16845:
        /* <DEDUP_REMOVED lines=8> */
.L_x_16853:
[----:B------:R-:W2:Y:S02]  /*6c10*/  LDG.E.U16 R2, desc[UR36][R2.64] ;  /* 0x0000002402027981 */ /* 0x000ea4000c1e1500 */
[----:B--2---:R-:W-:Y:S01]  /*6c20*/  HADD2.F32 R26, -RZ, R2.H0_H0 ;  /* 0x20000002ff1a7230 */ /* 0x004fe20000004100 */
[----:B------:R-:W-:Y:S06]  /*6c30*/  BRA `(.L_x_16849) ;  /* 0x0000000800dc7947 */ /* 0x000fec0003800000 */
.L_x_16852:
        /* <DEDUP_REMOVED lines=8> */
.L_x_16855:
[----:B------:R-:W2:Y:S02]  /*6cc0*/  LDG.E.U16 R2, desc[UR36][R2.64] ;  /* 0x0000002402027981 */ /* 0x000ea4000c1e1500 */
[----:B--2---:R-:W-:Y:S01]  /*6cd0*/  HADD2.F32 R26, -RZ, R2.H0_H0 ;  /* 0x20000002ff1a7230 */ /* 0x004fe20000004100 */
[----:B------:R-:W-:Y:S06]  /*6ce0*/  BRA `(.L_x_16849) ;  /* 0x0000000800b07947 */ /* 0x000fec0003800000 */
.L_x_16854:
        /* <DEDUP_REMOVED lines=11> */
.L_x_16844:
        /* <DEDUP_REMOVED lines=12> */
.L_x_16858:
        /* <DEDUP_REMOVED lines=11> */
.L_x_16857:
        /* <DEDUP_REMOVED lines=25> */
.L_x_16860:
        /* <DEDUP_REMOVED lines=12> */
.L_x_16859:
[----:B------:R-:W2:Y:S02]  /*7160*/  LDG.E.U16 R2, desc[UR36][R2.64] ;  /* 0x0000002402027981 */ /* 0x000ea4000c1e1500 */
[----:B--2---:R-:W-:Y:S01]  /*7170*/  IMAD.U32 R26, R2, 0x10000, RZ ;  /* 0x00010000021a7824 */ /* 0x004fe200078e00ff */
[----:B------:R-:W-:Y:S06]  /*7180*/  BRA `(.L_x_16849) ;  /* 0x0000000400887947 */ /* 0x000fec0003800000 */
.L_x_16856:
        /* <DEDUP_REMOVED lines=11> */
.L_x_16863:
        /* <DEDUP_REMOVED lines=20> */
.L_x_16865:
[----:B------:R-:W-:Y:S05]  /*7380*/  BSYNC.RECONVERGENT B0 ;  /* 0x0000000000007941 */ /* 0x000fea0003800200 */
.L_x_16864:
[----:B------:R-:W-:Y:S02]  /*7390*/  SHF.L.U32 R0, R0, 0x14, RZ ;  /* 0x0000001400007819 */ /* 0x000fe400000006ff */
[----:B------:R-:W-:-:S04]  /*73a0*/  LEA R2, R2, 0x3b800000, 0x17 ;  /* 0x3b80000002027811 */ /* 0x000fc800078eb8ff */
[----:B------:R-:W-:Y:S01]  /*73b0*/  LOP3.LUT R26, R2, R0, R7, 0xfe, !PT ;  /* 0x00000000021a7212 */ /* 0x000fe200078efe07 */
[----:B------:R-:W-:Y:S06]  /*73c0*/  BRA `(.L_x_16849) ;  /* 0x0000000000f87947 */ /* 0x000fec0003800000 */
.L_x_16862:
        /* <DEDUP_REMOVED lines=20> */
.L_x_16867:
[----:B------:R-:W-:Y:S05]  /*7510*/  BSYNC.RECONVERGENT B0 ;  /* 0x0000000000007941 */ /* 0x000fea0003800200 */
.L_x_16866:
[----:B------:R-:W-:Y:S01]  /*7520*/  IMAD.SHL.U32 R0, R0, 0x200000, RZ ;  /* 0x0020000000007824 */ /* 0x000fe200078e00ff */
[----:B------:R-:W-:-:S04]  /*7530*/  LEA R2, R2, 0x37800000, 0x17 ;  /* 0x3780000002027811 */ /* 0x000fc800078eb8ff */
[----:B------:R-:W-:Y:S01]  /*7540*/  LOP3.LUT R26, R2, R0, R7, 0xfe, !PT ;  /* 0x00000000021a7212 */ /* 0x000fe200078efe07 */
[----:B------:R-:W-:Y:S06]  /*7550*/  BRA `(.L_x_16849) ;  /* 0x0000000000947947 */ /* 0x000fec0003800000 */
.L_x_16861:
[----:B------:R-:W-:-:S09]  /*7560*/  UISETP.NE.AND UP0, UPT, UR4, 0x1c, UPT ;  /* 0x0000001c0400788c */ /* 0x000fd2000bf05270 */
[----:B------:R-:W-:Y:S05]  /*7570*/  BRA.U !UP0, `(.L_x_16868) ;  /* 0x0000000108847547 */ /* 0x000fea000b800000 */
[----:B------:R-:W-:-:S09]  /*7580*/  UISETP.NE.AND UP0, UPT, UR4, 0x1d, UPT ;  /* 0x0000001d0400788c */ /* 0x000fd2000bf05270 */
[----:B------:R-:W-:Y:S05]  /*7590*/  BRA.U !UP0, `(.L_x_16869) ;  /* 0x0000000108707547 */ /* 0x000fea000b800000 */
[----:B------:R-:W-:-:S09]  /*75a0*/  UISETP.NE.AND UP0, UPT, UR4, 0x2c, UPT ;  /* 0x0000002c0400788c */ /* 0x000fd2000bf05270 */
[----:B------:R-:W-:Y:S05]  /*75b0*/  BRA.U !UP0, `(.L_x_16870) ;  /* 0x0000000108487547 */ /* 0x000fea000b800000 */
.L_x_16848:
[----:B------:R-:W-:Y:S01]  /*75c0*/  MOV R2, 0x130 ;  /* 0x0000013000027802 */ /* 0x000fe20000000f00 */
[----:B------:R-:W0:Y:S01]  /*75d0*/  LDCU.64 UR4, c[0x4][0x120] ;  /* 0x01002400ff0477ac */ /* 0x000e220008000a00 */
[----:B------:R-:W-:Y:S02]  /*75e0*/  HFMA2 R8, -RZ, RZ, 0, 4.64916229248046875e-06 ;  /* 0x0000004eff087431 */ /* 0x000fe400000001ff */
[----:B------:R-:W-:Y:S01]  /*75f0*/  IMAD.MOV.U32 R12, RZ, RZ, 0x1 ;  /* 0x00000001ff0c7424 */ /* 0x000fe200078e00ff */
[----:B------:R-:W2:Y:S01]  /*7600*/  LDCU.64 UR6, c[0x4][0x128] ;  /* 0x01002500ff0677ac */ /* 0x000ea20008000a00 */
[----:B------:R-:W1:Y:S01]  /*7610*/  LDC.64 R2, c[0x4][R2] ;  /* 0x0100000002027b82 */ /* 0x000e620000000a00 */
[----:B------:R-:W-:Y:S01]  /*7620*/  IMAD.MOV.U32 R13, RZ, RZ, RZ ;  /* 0x000000ffff0d7224 */ /* 0x000fe200078e00ff */
[----:B------:R-:W3:Y:S01]  /*7630*/  LDCU.64 UR8, c[0x4][0x10] ;  /* 0x01000200ff0877ac */ /* 0x000ee20008000a00 */
[----:B0-----:R-:W-:Y:S02]  /*7640*/  IMAD.U32 R4, RZ, RZ, UR4 ;  /* 0x00000004ff047e24 */ /* 0x001fe4000f8e00ff */
[----:B------:R-:W-:Y:S01]  /*7650*/  IMAD.U32 R5, RZ, RZ, UR5 ;  /* 0x00000005ff057e24 */ /* 0x000fe2000f8e00ff */
[----:B--2---:R-:W-:Y:S01]  /*7660*/  MOV R6, UR6 ;  /* 0x0000000600067c02 */ /* 0x004fe20008000f00 */
[----:B------:R-:W-:-:S02]  /*7670*/  IMAD.U32 R7, RZ, RZ, UR7 ;  /* 0x00000007ff077e24 */ /* 0x000fc4000f8e00ff */
[----:B---3--:R-:W-:Y:S02]  /*7680*/  IMAD.U32 R10, RZ, RZ, UR8 ;  /* 0x00000008ff0a7e24 */ /* 0x008fe4000f8e00ff */
[----:B------:R-:W-:-:S07]  /*7690*/  IMAD.U32 R11, RZ, RZ, UR9 ;  /* 0x00000009ff0b7e24 */ /* 0x000fce000f8e00ff */
[----:B------:R-:W-:-:S07]  /*76a0*/  LEPC R20, `(.L_x_16871) ;  /* 0x000000001014794e */ /* 0x000fce0000000000 */
[----:B-1--45:R-:W-:Y:S05]  /*76b0*/  CALL.ABS.NOINC R2 ;  /* 0x0000000002007343 */ /* 0x032fea0003c00000 */
.L_x_16871:
[----:B------:R-:W-:Y:S01]  /*76c0*/  IMAD.MOV.U32 R26, RZ, RZ, RZ ;  /* 0x000000ffff1a7224 */ /* 0x000fe200078e00ff */
[----:B------:R-:W-:Y:S06]  /*76d0*/  BRA `(.L_x_16849) ;  /* 0x0000000000347947 */ /* 0x000fec0003800000 */
.L_x_16870:
        /* <DEDUP_REMOVED lines=8> */
.L_x_16869:
[----:B------:R-:W2:Y:S02]  /*7760*/  LDG.E.64 R26, desc[UR36][R2.64] ;  /* 0x00000024021a7981 */ /* 0x000ea4000c1e1b00 */
[----:B--2---:R0:W2:Y:S02]  /*7770*/  I2F.U64 R26, R26 ;  /* 0x0000001a001a7312 */ /* 0x0040a40000301000 */
[----:B0-2---:R-:W-:Y:S05]  /*7780*/  BRA `(.L_x_16849) ;  /* 0x0000000000087947 */ /* 0x005fea0003800000 */
.L_x_16868:
[----:B------:R-:W2:Y:S02]  /*7790*/  LDG.E R2, desc[UR36][R2.64] ;  /* 0x0000002402027981 */ /* 0x000ea4000c1e1900 */
[----:B--2---:R-:W-:-:S07]  /*77a0*/  I2FP.F32.U32 R26, R2 ;  /* 0x00000002001a7245 */ /* 0x004fce0000201000 */
.L_x_16849:
[----:B------:R-:W-:Y:S05]  /*77b0*/  BSYNC.RECONVERGENT B6 ;  /* 0x0000000000067941 */ /* 0x000fea0003800200 */
.L_x_16843:
        /* <DEDUP_REMOVED lines=18> */
.L_x_16876:
[----:B------:R-:W2:Y:S02]  /*78e0*/  LDG.E.U8 R2, desc[UR36][R2.64] ;  /* 0x0000002402027981 */ /* 0x000ea4000c1e1100 */
[----:B--2---:R-:W-:Y:S01]  /*78f0*/  I2FP.F32.U32 R5, R2 ;  /* 0x0000000200057245 */ /* 0x004fe20000201000 */
[----:B------:R-:W-:Y:S06]  /*7900*/  BRA `(.L_x_16878) ;  /* 0x0000000c00447947 */ /* 0x000fec0003800000 */
.L_x_16875:
        /* <DEDUP_REMOVED lines=9> */
.L_x_16880:
[----:B------:R-:W2:Y:S02]  /*79a0*/  LDG.E R2, desc[UR36][R2.64] ;  /* 0x0000002402027981 */ /* 0x000ea4000c1e1900 */
[----:B--2---:R-:W-:Y:S01]  /*79b0*/  I2FP.F32.S32 R5, R2 ;  /* 0x0000000200057245 */ /* 0x004fe20000201400 */
[----:B------:R-:W-:Y:S06]  /*79c0*/  BRA `(.L_x_16878) ;  /* 0x0000000c00147947 */ /* 0x000fec0003800000 */
.L_x_16879:
[----:B------:R-:W2:Y:S02]  /*79d0*/  LDG.E.U16 R2, desc[UR36][R2.64] ;  /* 0x0000002402027981 */ /* 0x000ea4000c1e1500 */
[----:B--2---:R0:W2:Y:S01]  /*79e0*/  I2F.S16 R5, R2 ;  /* 0x0000000200057306 */ /* 0x0040a20000101400 */
[----:B------:R-:W-:Y:S05]  /*79f0*/  BRA `(.L_x_16878) ;  /* 0x0000000c00087947 */ /* 0x000fea0003800000 */
.L_x_16874:
        /* <DEDUP_REMOVED lines=8> */
.L_x_16882:
[----:B------:R-:W2:Y:S02]  /*7a80*/  LDG.E.U16 R2, desc[UR36][R2.64] ;  /* 0x0000002402027981 */ /* 0x000ea4000c1e1500 */
[----:B--2---:R-:W-:Y:S01]  /*7a90*/  HADD2.F32 R5, -RZ, R2.H0_H0 ;  /* 0x20000002ff057230 */ /* 0x004fe20000004100 */
[----:B------:R-:W-:Y:S06]  /*7aa0*/  BRA `(.L_x_16878) ;  /* 0x0000000800dc7947 */ /* 0x000fec0003800000 */
.L_x_16881:
        /* <DEDUP_REMOVED lines=8> */
.L_x_16884:
[----:B------:R-:W2:Y:S02]  /*7b30*/  LDG.E.U16 R2, desc[UR36][R2.64] ;  /* 0x0000002402027981 */ /* 0x000ea4000c1e1500 */
[----:B--2---:R-:W-:Y:S01]  /*7b40*/  HADD2.F32 R5, -RZ, R2.H0_H0 ;  /* 0x20000002ff057230 */ /* 0x004fe20000004100 */
[----:B------:R-:W-:Y:S06]  /*7b50*/  BRA `(.L_x_16878) ;  /* 0x0000000800b07947 */ /* 0x000fec0003800000 */
.L_x_16883:
        /* <DEDUP_REMOVED lines=11> */
.L_x_16873:
        /* <DEDUP_REMOVED lines=12> */
.L_x_16887:
        /* <DEDUP_REMOVED lines=11> */
.L_x_16886:
        /* <DEDUP_REMOVED lines=25> */
.L_x_16889:
        /* <DEDUP_REMOVED lines=12> */
.L_x_16888:
[----:B------:R-:W2:Y:S02]  /*7fd0*/  LDG.E.U16 R2, desc[UR36][R2.64] ;  /* 0x0000002402027981 */ /* 0x000ea4000c1e1500 */
[----:B--2---:R-:W-:Y:S01]  /*7fe0*/  IMAD.U32 R5, R2, 0x10000, RZ ;  /* 0x0001000002057824 */ /* 0x004fe200078e00ff */
[----:B------:R-:W-:Y:S06]  /*7ff0*/  BRA `(.L_x_16878) ;  /* 0x0000000400887947 */ /* 0x000fec0003800000 */
.L_x_16885:
        /* <DEDUP_REMOVED lines=11> */
.L_x_16892:
        /* <DEDUP_REMOVED lines=20> */
.L_x_16894:
[----:B------:R-:W-:Y:S05]  /*81f0*/  BSYNC.RECONVERGENT B0 ;  /* 0x0000000000007941 */ /* 0x000fea0003800200 */
.L_x_16893:
[----:B------:R-:W-:Y:S01]  /*8200*/  IMAD.SHL.U32 R0, R0, 0x100000, RZ ;  /* 0x0010000000007824 */ /* 0x000fe200078e00ff */
[----:B------:R-:W-:-:S04]  /*8210*/  LEA R2, R2, 0x3b800000, 0x17 ;  /* 0x3b80000002027811 */ /* 0x000fc800078eb8ff */
[----:B------:R-:W-:Y:S01]  /*8220*/  LOP3.LUT R5, R2, R0, R7, 0xfe, !PT ;  /* 0x0000000002057212 */ /* 0x000fe200078efe07 */
[----:B------:R-:W-:Y:S06]  /*8230*/  BRA `(.L_x_16878) ;  /* 0x0000000000f87947 */ /* 0x000fec0003800000 */
.L_x_16891:
        /* <DEDUP_REMOVED lines=20> */
.L_x_16896:
[----:B------:R-:W-:Y:S05]  /*8380*/  BSYNC.RECONVERGENT B0 ;  /* 0x0000000000007941 */ /* 0x000fea0003800200 */
.L_x_16895:
[----:B------:R-:W-:Y:S01]  /*8390*/  IMAD.SHL.U32 R0, R0, 0x200000, RZ ;  /* 0x0020000000007824 */ /* 0x000fe200078e00ff */
[----:B------:R-:W-:-:S04]  /*83a0*/  LEA R2, R2, 0x37800000, 0x17 ;  /* 0x3780000002027811 */ /* 0x000fc800078eb8ff */
[----:B------:R-:W-:Y:S01]  /*83b0*/  LOP3.LUT R5, R2, R0, R7, 0xfe, !PT ;  /* 0x0000000002057212 */ /* 0x000fe200078efe07 */
[----:B------:R-:W-:Y:S06]  /*83c0*/  BRA `(.L_x_16878) ;  /* 0x0000000000947947 */ /* 0x000fec0003800000 */
.L_x_16890:
[----:B------:R-:W-:-:S09]  /*83d0*/  UISETP.NE.AND UP0, UPT, UR4, 0x1c, UPT ;  /* 0x0000001c0400788c */ /* 0x000fd2000bf05270 */
[----:B------:R-:W-:Y:S05]  /*83e0*/  BRA.U !UP0, `(.L_x_16897) ;  /* 0x0000000108847547 */ /* 0x000fea000b800000 */
[----:B------:R-:W-:-:S09]  /*83f0*/  UISETP.NE.AND UP0, UPT, UR4, 0x1d, UPT ;  /* 0x0000001d0400788c */ /* 0x000fd2000bf05270 */
[----:B------:R-:W-:Y:S05]  /*8400*/  BRA.U !UP0, `(.L_x_16898) ;  /* 0x0000000108707547 */ /* 0x000fea000b800000 */
[----:B------:R-:W-:-:S09]  /*8410*/  UISETP.NE.AND UP0, UPT, UR4, 0x2c, UPT ;  /* 0x0000002c0400788c */ /* 0x000fd2000bf05270 */
[----:B------:R-:W-:Y:S05]  /*8420*/  BRA.U !UP0, `(.L_x_16899) ;  /* 0x0000000108487547 */ /* 0x000fea000b800000 */
.L_x_16877:
        /* <DEDUP_REMOVED lines=16> */
.L_x_16900:
[----:B------:R-:W-:Y:S01]  /*8530*/  IMAD.MOV.U32 R5, RZ, RZ, RZ ;  /* 0x000000ffff057224 */ /* 0x000fe200078e00ff */
[----:B------:R-:W-:Y:S06]  /*8540*/  BRA `(.L_x_16878) ;  /* 0x0000000000347947 */ /* 0x000fec0003800000 */
.L_x_16899:
        /* <DEDUP_REMOVED lines=8> */
.L_x_16898:
[----:B------:R-:W2:Y:S02]  /*85d0*/  LDG.E.64 R2, desc[UR36][R2.64] ;  /* 0x0000002402027981 */ /* 0x000ea4000c1e1b00 */
[----:B--2---:R0:W2:Y:S02]  /*85e0*/  I2F.U64 R5, R2 ;  /* 0x0000000200057312 */ /* 0x0040a40000301000 */
[----:B0-2---:R-:W-:Y:S05]  /*85f0*/  BRA `(.L_x_16878) ;  /* 0x0000000000087947 */ /* 0x005fea0003800000 */
.L_x_16897:
[----:B------:R-:W2:Y:S02]  /*8600*/  LDG.E R2, desc[UR36][R2.64] ;  /* 0x0000002402027981 */ /* 0x000ea4000c1e1900 */
[----:B--2---:R-:W-:-:S07]  /*8610*/  I2FP.F32.U32 R5, R2 ;  /* 0x0000000200057245 */ /* 0x004fce0000201000 */
.L_x_16878:
[----:B------:R-:W-:Y:S05]  /*8620*/  BSYNC.RECONVERGENT B6 ;  /* 0x0000000000067941 */ /* 0x000fea0003800200 */
.L_x_16872:
[----:B------:R-:W3:Y:S01]  /*8630*/  LDCU UR4, c[0x0][0x818] ;  /* 0x00010300ff0477ac */ /* 0x000ee20008000800 */
[C---:B01---5:R-:W-:Y:S01]  /*8640*/  FMUL.FTZ R3, R23.reuse, R23 ;  /* 0x0000001717037220 */ /* 0x063fe20000410000 */
[----:B----4-:R-:W-:Y:S01]  /*8650*/  FADD.FTZ R19, -R24, R19 ;  /* 0x0000001318137221 */ /* 0x010fe20000010100 */
[----:B------:R-:W-:Y:S01]  /*8660*/  FMUL.FTZ R4, R23, R22 ;  /* 0x0000001617047220 */ /* 0x000fe20000410000 */
[----:B------:R-:W0:Y:S01]  /*8670*/  LDCU.64 UR6, c[0x0][0x7d8] ;  /* 0x0000fb00ff0677ac */ /* 0x000e220008000a00 */
[----:B--2---:R-:W-:Y:S01]  /*8680*/  FMUL.FTZ R3, R3, R26 ;  /* 0x0000001a03037220 */ /* 0x004fe20000410000 */
[----:B---3--:R-:W-:-:S03]  /*8690*/  FFMA.FTZ R18, -R5, UR4, R18 ;  /* 0x0000000405127c23 */ /* 0x008fc60008010112 */
[----:B------:R-:W-:Y:S01]  /*86a0*/  FMUL.FTZ R3, R3, UR4 ;  /* 0x0000000403037c20 */ /* 0x000fe20008410000 */
[----:B------:R-:W-:Y:S01]  /*86b0*/  ULOP3.LUT UR4, UR40, 0xff, URZ, 0xc0, !UPT ;  /* 0x000000ff28047892 */ /* 0x000fe2000f8ec0ff */
[----:B0-----:R-:W-:Y:S02]  /*86c0*/  IADD3 R2, P0, PT, R16, UR6, RZ ;  /* 0x0000000610027c10 */ /* 0x001fe4000ff1e0ff */
[----:B------:R-:W-:Y:S01]  /*86d0*/  FFMA.FTZ R19, R3, -R19, R18 ;  /* 0x8000001303137223 */ /* 0x000fe20000010012 */
[----:B------:R-:W-:Y:S02]  /*86e0*/  UISETP.GT.AND UP0, UPT, UR4, 0x9, UPT ;  /* 0x000000090400788c */ /* 0x000fe4000bf04270 */
[----:B------:R-:W-:Y:S02]  /*86f0*/  IMAD.X R3, RZ, RZ, UR7, P0 ;  /* 0x00000007ff037e24 */ /* 0x000fe400080e06ff */
[----:B------:R-:W-:-:S05]  /*8700*/  FMUL.FTZ R4, R4, R19 ;  /* 0x0000001304047220 */ /* 0x000fca0000410000 */
        /* <DEDUP_REMOVED lines=12> */
.L_x_16904:
[----:B------:R-:W0:Y:S02]  /*87d0*/  F2I.S64.TRUNC R4, R4 ;  /* 0x0000000400047311 */ /* 0x000e24000020d900 */
[----:B0-----:R-:W-:-:S05]  /*87e0*/  IMAD.MOV.U32 R7, RZ, RZ, R4 ;  /* 0x000000ffff077224 */ /* 0x001fca00078e0004 */
[----:B------:R0:W-:Y:S01]  /*87f0*/  STG.E.U8 desc[UR36][R2.64], R7 ;  /* 0x0000000702007986 */ /* 0x0001e2000c101124 */
[----:B------:R-:W-:Y:S05]  /*8800*/  BRA `(.L_x_16906) ;  /* 0x0000000c002c7947 */ /* 0x000fea0003800000 */
.L_x_16903:
        /* <DEDUP_REMOVED lines=9> */
.L_x_16908:
[----:B------:R-:W0:Y:S02]  /*88a0*/  F2I.FTZ.TRUNC.NTZ R5, R4 ;  /* 0x0000000400057305 */ /* 0x000e24000021f100 */
[----:B0-----:R0:W-:Y:S01]  /*88b0*/  STG.E desc[UR36][R2.64], R5 ;  /* 0x0000000502007986 */ /* 0x0011e2000c101924 */
[----:B------:R-:W-:Y:S05]  /*88c0*/  BRA `(.L_x_16906) ;  /* 0x0000000800fc7947 */ /* 0x000fea0003800000 */
.L_x_16907:
[----:B------:R-:W0:Y:S02]  /*88d0*/  F2I.FTZ.TRUNC.NTZ R5, R4 ;  /* 0x0000000400057305 */ /* 0x000e24000021f100 */
[----:B0-----:R0:W-:Y:S01]  /*88e0*/  STG.E.U16 desc[UR36][R2.64], R5 ;  /* 0x0000000502007986 */ /* 0x0011e2000c101524 */
[----:B------:R-:W-:Y:S05]  /*88f0*/  BRA `(.L_x_16906) ;  /* 0x0000000800f07947 */ /* 0x000fea0003800000 */
.L_x_16902:
        /* <DEDUP_REMOVED lines=8> */
.L_x_16910:
[----:B------:R-:W-:-:S05]  /*8980*/  F2FP.F16.F32.PACK_AB R4, RZ, R4 ;  /* 0x00000004ff04723e */ /* 0x000fca00000000ff */
[----:B------:R0:W-:Y:S01]  /*8990*/  STG.E.U16 desc[UR36][R2.64], R4 ;  /* 0x0000000402007986 */ /* 0x0001e2000c101524 */
[----:B------:R-:W-:Y:S05]  /*89a0*/  BRA `(.L_x_16906) ;  /* 0x0000000800c47947 */ /* 0x000fea0003800000 */
.L_x_16909:
        /* <DEDUP_REMOVED lines=9> */
.L_x_16912:
[----:B------:R-:W-:-:S04]  /*8a40*/  F2FP.F16.F32.PACK_AB R5, RZ, R4 ;  /* 0x00000004ff05723e */ /* 0x000fc800000000ff */
[----:B------:R-:W-:-:S05]  /*8a50*/  PRMT R5, R5, 0x5410, RZ ;  /* 0x0000541005057816 */ /* 0x000fca00000000ff */
[----:B------:R0:W-:Y:S01]  /*8a60*/  STG.E desc[UR36][R2.64], R5 ;  /* 0x0000000502007986 */ /* 0x0001e2000c101924 */
[----:B------:R-:W-:Y:S05]  /*8a70*/  BRA `(.L_x_16906) ;  /* 0x0000000800907947 */ /* 0x000fea0003800000 */
.L_x_16911:
[----:B------:R-:W-:-:S06]  /*8a80*/  FMUL.FTZ R4, R4, 1 ;  /* 0x3f80000004047820 */ /* 0x000fcc0000410000 */
[----:B------:R-:W0:Y:S02]  /*8a90*/  F2F.F64.F32 R4, R4 ;  /* 0x0000000400047310 */ /* 0x000e240000201800 */
[----:B0-----:R0:W-:Y:S01]  /*8aa0*/  STG.E.64 desc[UR36][R2.64], R4 ;  /* 0x0000000402007986 */ /* 0x0011e2000c101b24 */
[----:B------:R-:W-:Y:S05]  /*8ab0*/  BRA `(.L_x_16906) ;  /* 0x0000000800807947 */ /* 0x000fea0003800000 */
.L_x_16901:
        /* <DEDUP_REMOVED lines=12> */
.L_x_16915:
[----:B------:R-:W-:Y:S01]  /*8b80*/  FMUL.FTZ R4, R4, 1 ;  /* 0x3f80000004047820 */ /* 0x000fe20000410000 */
[----:B------:R-:W-:-:S05]  /*8b90*/  CS2R R6, SRZ ;  /* 0x0000000000067805 */ /* 0x000fca000001ff00 */
[----:B------:R-:W0:Y:S02]  /*8ba0*/  F2F.F64.F32 R4, R4 ;  /* 0x0000000400047310 */ /* 0x000e240000201800 */
[----:B0-----:R0:W-:Y:S01]  /*8bb0*/  STG.E.128 desc[UR36][R2.64], R4 ;  /* 0x0000000402007986 */ /* 0x0011e2000c101d24 */
[----:B------:R-:W-:Y:S05]  /*8bc0*/  BRA `(.L_x_16906) ;  /* 0x00000008003c7947 */ /* 0x000fea0003800000 */
.L_x_16914:
        /* <DEDUP_REMOVED lines=8> */
[----:B------:R-:W-:Y:S02]  /*8c50*/  SHF.R.U32.HI R7, RZ, 0x18, R4 ;  /* 0x00000018ff077819 */ /* 0x000fe40000011604 */
[----:B------:R-:W-:Y:S02]  /*8c60*/  ISETP.GT.U32.AND P0, PT, R6, 0x43efffff, PT ;  /* 0x43efffff0600780c */ /* 0x000fe40003f04070 */
[----:B------:R-:W-:-:S11]  /*8c70*/  MOV R0, 0x7f ;  /* 0x0000007f00007802 */ /* 0x000fd60000000f00 */
[----:B------:R-:W-:Y:S05]  /*8c80*/  @P0 BRA `(.L_x_16919) ;  /* 0x0000000000180947 */ /* 0x000fea0003800000 */
[----:B------:R-:W-:-:S13]  /*8c90*/  ISETP.GT.U32.AND P0, PT, R6, 0x3c7fffff, PT ;  /* 0x3c7fffff0600780c */ /* 0x000fda0003f04070 */
[----:B------:R-:W-:-:S04]  /*8ca0*/  @P0 SHF.R.U32.HI R0, RZ, 0x14, R4 ;  /* 0x00000014ff000819 */ /* 0x000fc80000011604 */
[----:B------:R-:W-:Y:S01]  /*8cb0*/  @P0 LOP3.LUT R5, R0, 0x1, RZ, 0xc0, !PT ;  /* 0x0000000100050812 */ /* 0x000fe200078ec0ff */
[----:B------:R-:W-:-:S03]  /*8cc0*/  @!P0 FADD.FTZ R0, R6, 16384 ;  /* 0x4680000006008421 */ /* 0x000fc60000010000 */
[----:B------:R-:W-:-:S04]  /*8cd0*/  @P0 IADD3 R5, PT, PT, R4, 0x407ffff, R5 ;  /* 0x0407ffff04050810 */ /* 0x000fc80007ffe005 */
[----:B------:R-:W-:-:S07]  /*8ce0*/  @P0 SHF.R.U32.HI R0, RZ, 0x14, R5 ;  /* 0x00000014ff000819 */ /* 0x000fce0000011605 */
.L_x_16919:
[----:B------:R-:W-:Y:S05]  /*8cf0*/  BSYNC.RECONVERGENT B0 ;  /* 0x0000000000007941 */ /* 0x000fea0003800200 */
.L_x_16918:
[----:B------:R-:W-:-:S05]  /*8d00*/  LOP3.LUT R7, R0, 0x80, R7, 0xf8, !PT ;  /* 0x0000008000077812 */ /* 0x000fca00078ef807 */
[----:B------:R0:W-:Y:S01]  /*8d10*/  STG.E.U8 desc[UR36][R2.64], R7 ;  /* 0x0000000702007986 */ /* 0x0001e2000c101124 */
[----:B------:R-:W-:Y:S05]  /*8d20*/  BRA `(.L_x_16906) ;  /* 0x0000000400e47947 */ /* 0x000fea0003800000 */
.L_x_16917:
        /* <DEDUP_REMOVED lines=14> */
.L_x_16921:
[----:B------:R-:W-:Y:S05]  /*8e10*/  BSYNC.RECONVERGENT B0 ;  /* 0x0000000000007941 */ /* 0x000fea0003800200 */
.L_x_16920:
[----:B------:R-:W-:-:S05]  /*8e20*/  LOP3.LUT R5, R0, 0x80, R7, 0xf8, !PT ;  /* 0x0000008000057812 */ /* 0x000fca00078ef807 */
[----:B------:R0:W-:Y:S01]  /*8e30*/  STG.E.U8 desc[UR36][R2.64], R5 ;  /* 0x0000000502007986 */ /* 0x0001e2000c101124 */
[----:B------:R-:W-:Y:S05]  /*8e40*/  BRA `(.L_x_16906) ;  /* 0x00000004009c7947 */ /* 0x000fea0003800000 */
.L_x_16916:
[----:B------:R-:W-:-:S05]  /*8e50*/  F2FP.BF16.F32.PACK_AB R4, RZ, R4 ;  /* 0x00000004ff04723e */ /* 0x000fca00000010ff */
[----:B------:R0:W-:Y:S01]  /*8e60*/  STG.E.U16 desc[UR36][R2.64], R4 ;  /* 0x0000000402007986 */ /* 0x0001e2000c101524 */
[----:B------:R-:W-:Y:S05]  /*8e70*/  BRA `(.L_x_16906) ;  /* 0x0000000400907947 */ /* 0x000fea0003800000 */
.L_x_16913:
        /* <DEDUP_REMOVED lines=11> */
.L_x_16924:
        /* <DEDUP_REMOVED lines=12> */
.L_x_16927:
[----:B------:R-:W-:-:S04]  /*8ff0*/  SHF.R.U32.HI R0, RZ, 0x14, R4 ;  /* 0x00000014ff007819 */ /* 0x000fc80000011604 */
[----:B------:R-:W-:-:S04]  /*9000*/  LOP3.LUT R5, R0, 0x1, RZ, 0xc0, !PT ;  /* 0x0000000100057812 */ /* 0x000fc800078ec0ff */
[----:B------:R-:W-:-:S04]  /*9010*/  IADD3 R0, PT, PT, R4, 0x487ffff, R5 ;  /* 0x0487ffff04007810 */ /* 0x000fc80007ffe005 */
[----:B------:R-:W-:-:S04]  /*9020*/  SHF.R.U32.HI R0, RZ, 0x14, R0 ;  /* 0x00000014ff007819 */ /* 0x000fc80000011600 */
[----:B------:R-:W-:-:S07]  /*9030*/  LOP3.LUT R5, R0, 0xff, RZ, 0xc0, !PT ;  /* 0x000000ff00057812 */ /* 0x000fce00078ec0ff */
.L_x_16928:
[----:B------:R-:W-:-:S04]  /*9040*/  SHF.R.U32.HI R4, RZ, 0x18, R4 ;  /* 0x00000018ff047819 */ /* 0x000fc80000011604 */
[----:B------:R-:W-:-:S04]  /*9050*/  LOP3.LUT R5, R5, 0x80, R4, 0xf8, !PT ;  /* 0x0000008005057812 */ /* 0x000fc800078ef804 */
[----:B------:R-:W-:-:S07]  /*9060*/  PRMT R0, R5, 0x7610, R0 ;  /* 0x0000761005007816 */ /* 0x000fce0000000000 */
.L_x_16926:
[----:B------:R-:W-:Y:S05]  /*9070*/  BSYNC.RECONVERGENT B0 ;  /* 0x0000000000007941 */ /* 0x000fea0003800200 */
.L_x_16925:
[----:B------:R2:W-:Y:S01]  /*9080*/  STG.E.U8 desc[UR36][R2.64], R0 ;  /* 0x0000000002007986 */ /* 0x0005e2000c101124 */
[----:B------:R-:W-:Y:S05]  /*9090*/  BRA `(.L_x_16906) ;  /* 0x0000000400087947 */ /* 0x000fea0003800000 */
.L_x_16923:
        /* <DEDUP_REMOVED lines=12> */
.L_x_16931:
[----:B------:R-:W-:-:S04]  /*9160*/  SHF.R.U32.HI R0, RZ, 0x15, R4 ;  /* 0x00000015ff007819 */ /* 0x000fc80000011604 */
[----:B------:R-:W-:-:S04]  /*9170*/  LOP3.LUT R5, R0, 0x1, RZ, 0xc0, !PT ;  /* 0x0000000100057812 */ /* 0x000fc800078ec0ff */
[----:B------:R-:W-:-:S04]  /*9180*/  IADD3 R0, PT, PT, R4, 0x88fffff, R5 ;  /* 0x088fffff04007810 */ /* 0x000fc80007ffe005 */
[----:B------:R-:W-:-:S04]  /*9190*/  SHF.R.U32.HI R0, RZ, 0x15, R0 ;  /* 0x00000015ff007819 */ /* 0x000fc80000011600 */
[----:B------:R-:W-:-:S07]  /*91a0*/  LOP3.LUT R5, R0, 0xff, RZ, 0xc0, !PT ;  /* 0x000000ff00057812 */ /* 0x000fce00078ec0ff */
.L_x_16932:
[----:B------:R-:W-:-:S04]  /*91b0*/  SHF.R.U32.HI R4, RZ, 0x18, R4 ;  /* 0x00000018ff047819 */ /* 0x000fc80000011604 */
[----:B------:R-:W-:-:S04]  /*91c0*/  LOP3.LUT R5, R5, 0x80, R4, 0xf8, !PT ;  /* 0x0000008005057812 */ /* 0x000fc800078ef804 */
[----:B------:R-:W-:-:S07]  /*91d0*/  PRMT R0, R5, 0x7610, R0 ;  /* 0x0000761005007816 */ /* 0x000fce0000000000 */
.L_x_16930:
[----:B------:R-:W-:Y:S05]  /*91e0*/  BSYNC.RECONVERGENT B0 ;  /* 0x0000000000007941 */ /* 0x000fea0003800200 */
.L_x_16929:
[----:B------:R0:W-:Y:S01]  /*91f0*/  STG.E.U8 desc[UR36][R2.64], R0 ;  /* 0x0000000002007986 */ /* 0x0001e2000c101124 */
[----:B------:R-:W-:Y:S05]  /*9200*/  BRA `(.L_x_16906) ;  /* 0x0000000000ac7947 */ /* 0x000fea0003800000 */
.L_x_16922:
[----:B------:R-:W-:-:S09]  /*9210*/  UISETP.NE.AND UP0, UPT, UR4, 0x1c, UPT ;  /* 0x0000001c0400788c */ /* 0x000fd2000bf05270 */
[----:B------:R-:W-:Y:S05]  /*9220*/  BRA.U !UP0, `(.L_x_16933) ;  /* 0x00000001089c7547 */ /* 0x000fea000b800000 */
[----:B------:R-:W-:-:S09]  /*9230*/  UISETP.NE.AND UP0, UPT, UR4, 0x1d, UPT ;  /* 0x0000001d0400788c */ /* 0x000fd2000bf05270 */
[----:B------:R-:W-:Y:S05]  /*9240*/  BRA.U !UP0, `(.L_x_16934) ;  /* 0x0000000108887547 */ /* 0x000fea000b800000 */
[----:B------:R-:W-:-:S09]  /*9250*/  UISETP.NE.AND UP0, UPT, UR4, 0x2c, UPT ;  /* 0x0000002c0400788c */ /* 0x000fd2000bf05270 */
[----:B------:R-:W-:Y:S05]  /*9260*/  BRA.U !UP0, `(.L_x_16935) ;  /* 0x0000000108447547 */ /* 0x000fea000b800000 */
.L_x_16905:
        /* <DEDUP_REMOVED lines=8> */
[----:B0-----:R-:W-:Y:S01]  /*92f0*/  MOV R4, UR6 ;  /* 0x0000000600047c02 */ /* 0x001fe20008000f00 */
[----:B------:R-:W-:-:S02]  /*9300*/  IMAD.U32 R5, RZ, RZ, UR7 ;  /* 0x00000007ff057e24 */ /* 0x000fc4000f8e00ff */
[----:B---3--:R-:W-:Y:S02]  /*9310*/  IMAD.U32 R6, RZ, RZ, UR8 ;  /* 0x00000008ff067e24 */ /* 0x008fe4000f8e00ff */
[----:B------:R-:W-:Y:S01]  /*9320*/  IMAD.U32 R7, RZ, RZ, UR9 ;  /* 0x00000009ff077e24 */ /* 0x000fe2000f8e00ff */
[----:B----4-:R-:W-:Y:S01]  /*9330*/  MOV R10, UR4 ;  /* 0x00000004000a7c02 */ /* 0x010fe20008000f00 */
[----:B-1----:R-:W-:-:S07]  /*9340*/  IMAD.U32 R11, RZ, RZ, UR5 ;  /* 0x00000005ff0b7e24 */ /* 0x002fce000f8e00ff */
[----:B------:R-:W-:-:S07]  /*9350*/  LEPC R20, `(.L_x_16936) ;  /* 0x000000001014794e */ /* 0x000fce0000000000 */
[----:B--2---:R-:W-:Y:S05]  /*9360*/  CALL.ABS.NOINC R2 ;  /* 0x0000000002007343 */ /* 0x004fea0003c00000 */
.L_x_16936:
[----:B------:R-:W-:Y:S05]  /*9370*/  BRA `(.L_x_16906) ;  /* 0x0000000000507947 */ /* 0x000fea0003800000 */
.L_x_16935:
        /* <DEDUP_REMOVED lines=15> */
.L_x_16934:
[----:B------:R-:W0:Y:S02]  /*9470*/  F2I.U64.TRUNC R4, R4 ;  /* 0x0000000400047311 */ /* 0x000e24000020d800 */
[----:B0-----:R4:W-:Y:S01]  /*9480*/  STG.E.64 desc[UR36][R2.64], R4 ;  /* 0x0000000402007986 */ /* 0x0019e2000c101b24 */
[----:B------:R-:W-:Y:S05]  /*9490*/  BRA `(.L_x_16906) ;  /* 0x0000000000087947 */ /* 0x000fea0003800000 */
.L_x_16933:
[----:B------:R-:W0:Y:S02]  /*94a0*/  F2I.FTZ.U32.TRUNC.NTZ R5, R4 ;  /* 0x0000000400057305 */ /* 0x000e24000021f000 */
[----:B0-----:R3:W-:Y:S02]  /*94b0*/  STG.E desc[UR36][R2.64], R5 ;  /* 0x0000000502007986 */ /* 0x0017e4000c101924 */
.L_x_16906:
[----:B------:R-:W-:-:S07]  /*94c0*/  VIADD R17, R17, 0x80 ;  /* 0x0000008011117836 */ /* 0x000fce0000000000 */
.L_x_16696:
[----:B------:R-:W-:Y:S05]  /*94d0*/  BSYNC.RECONVERGENT B7 ;  /* 0x0000000000077941 */ /* 0x000fea0003800200 */
.L_x_16695:
[----:B------:R-:W5:Y:S01]  /*94e0*/  LDCU UR4, c[0x0][0x380] ;  /* 0x00007000ff0477ac */ /* 0x000f620008000800 */
[----:B------:R-:W-:Y:S01]  /*94f0*/  BSSY.RECONVERGENT B7, `(.L_x_16937) ;  /* 0x0000938000077945 */ /* 0x000fe20003800200 */
[----:B-----5:R-:W-:-:S13]  /*9500*/  ISETP.GE.AND P0, PT, R17, UR4, PT ;  /* 0x0000000411007c0c */ /* 0x020fda000bf06270 */
[----:B------:R-:W-:Y:S05]  /*9510*/  @P0 BRA `(.L_x_16938) ;  /* 0x0000009000d40947 */ /* 0x000fea0003800000 */
[----:B------:R-:W5:Y:S01]  /*9520*/  LDCU UR4, c[0x0][0x388] ;  /* 0x00007100ff0477ac */ /* 0x000f620008000800 */
[----:B0-2---:R-:W-:Y:S01]  /*9530*/  HFMA2 R0, -RZ, RZ, 0, 0 ;  /* 0x00000000ff007431 */ /* 0x005fe200000001ff */
[----:B------:R-:W-:Y:S01]  /*9540*/  CS2R R24, SRZ ;  /* 0x0000000000187805 */ /* 0x000fe2000001ff00 */
[----:B------:R-:W-:Y:S01]  /*9550*/  IMAD.MOV.U32 R26, RZ, RZ, RZ ;  /* 0x000000ffff1a7224 */ /* 0x000fe200078e00ff */
[----:B------:R-:W-:Y:S01]  /*9560*/  CS2R R22, SRZ ;  /* 0x0000000000167805 */ /* 0x000fe2000001ff00 */
[----:B------:R-:W-:Y:S02]  /*9570*/  IMAD.MOV.U32 R19, RZ, RZ, RZ ;  /* 0x000000ffff137224 */ /* 0x000fe400078e00ff */
[----:B------:R-:W-:Y:S01]  /*9580*/  IMAD.MOV.U32 R16, RZ, RZ, RZ ;  /* 0x000000ffff107224 */ /* 0x000fe200078e00ff */
[----:B-----5:R-:W-:-:S09]  /*9590*/  UISETP.NE.AND UP0, UPT, UR4, URZ, UPT ;  /* 0x000000ff0400728c */ /* 0x020fd2000bf05270 */
[----:B------:R-:W-:Y:S05]  /*95a0*/  BRA.U !UP0, `(.L_x_16939) ;  /* 0x0000001d08c87547 */ /* 0x000fea000b800000 */
[----:B------:R-:W4:Y:S01]  /*95b0*/  LDCU.64 UR4, c[0x0][0x390] ;  /* 0x00007200ff0477ac */ /* 0x000f220008000a00 */
[----:B------:R-:W-:Y:S01]  /*95c0*/  IMAD.MOV.U32 R16, RZ, RZ, RZ ;  /* 0x000000ffff107224 */ /* 0x000fe200078e00ff */
[----:B------:R-:W0:Y:S01]  /*95d0*/  LDCU UR6, c[0x0][0x38c] ;  /* 0x00007180ff0677ac */ /* 0x000e220008000800 */
[----:B------:R-:W2:Y:S01]  /*95e0*/  LDCU.128 UR12, c[0x0][0x4c0] ;  /* 0x00009800ff0c77ac */ /* 0x000ea20008000c00 */
[----:B------:R-:W5:Y:S01]  /*95f0*/  LDCU.64 UR8, c[0x0][0x4b8] ;  /* 0x00009700ff0877ac */ /* 0x000f620008000a00 */
[----:B------:R-:W-:Y:S01]  /*9600*/  UISETP.NE.AND UP0, UPT, UR45, URZ, UPT ;  /* 0x000000ff2d00728c */ /* 0x000fe2000bf05270 */
[----:B----4-:R-:W-:-:S05]  /*9610*/  IMAD.HI.U32 R4, R17, UR4, R16 ;  /* 0x0000000411047c27 */ /* 0x010fca000f8e0010 */
[----:B-1-3--:R-:W-:Y:S01]  /*9620*/  SHF.R.U32.HI R5, RZ, UR5, R4 ;  /* 0x00000005ff057c19 */ /* 0x00afe20008011604 */
[----:B------:R-:W1:Y:S04]  /*9630*/  LDCU.64 UR4, c[0x0][0x4d0] ;  /* 0x00009a00ff0477ac */ /* 0x000e680008000a00 */
[----:B------:R-:W-:-:S04]  /*9640*/  IMAD.MOV R0, RZ, RZ, -R5 ;  /* 0x000000ffff007224 */ /* 0x000fc800078e0a05 */
[----:B0-----:R-:W-:-:S04]  /*9650*/  IMAD R25, R0, UR6, R17 ;  /* 0x0000000600197c24 */ /* 0x001fc8000f8e0211 */
[C---:B--2---:R-:W-:Y:S02]  /*9660*/  IMAD R19, R25.reuse, UR12, RZ ;  /* 0x0000000c19137c24 */ /* 0x044fe4000f8e02ff */
        /* <DEDUP_REMOVED lines=486> */
.L_x_16939:
        /* <DEDUP_REMOVED lines=18> */
.L_x_16944:
[----:B------:R-:W2:Y:S02]  /*b5f0*/  LDG.E.U8 R2, desc[UR36][R2.64] ;  /* 0x0000002402027981 */ /* 0x000ea4000c1e1100 */
[----:B--2---:R-:W-:Y:S01]  /*b600*/  I2FP.F32.U32 R18, R2 ;  /* 0x0000000200127245 */ /* 0x004fe20000201000 */
[----:B------:R-:W-:Y:S06]  /*b610*/  BRA `(.L_x_16946) ;  /* 0x0000000c00447947 */ /* 0x000fec0003800000 */
.L_x_16943:
        /* <DEDUP_REMOVED lines=9> */
.L_x_16948:
[----:B------:R-:W2:Y:S02]  /*b6b0*/  LDG.E R2, desc[UR36][R2.64] ;  /* 0x0000002402027981 */ /* 0x000ea4000c1e1900 */
[----:B--2---:R-:W-:Y:S01]  /*b6c0*/  I2FP.F32.S32 R18, R2 ;  /* 0x0000000200127245 */ /* 0x004fe20000201400 */
[----:B------:R-:W-:Y:S06]  /*b6d0*/  BRA `(.L_x_16946) ;  /* 0x0000000c00147947 */ /* 0x000fec0003800000 */
.L_x_16947:
[----:B------:R-:W2:Y:S02]  /*b6e0*/  LDG.E.U16 R2, desc[UR36][R2.64] ;  /* 0x0000002402027981 */ /* 0x000ea4000c1e1500 */
[----:B--2---:R2:W3:Y:S01]  /*b6f0*/  I2F.S16 R18, R2 ;  /* 0x0000000200127306 */ /* 0x0044e20000101400 */
[----:B------:R-:W-:Y:S05]  /*b700*/  BRA `(.L_x_16946) ;  /* 0x0000000c00087947 */ /* 0x000fea0003800000 */
.L_x_16942:
        /* <DEDUP_REMOVED lines=8> */
.L_x_16950:
[----:B------:R-:W2:Y:S02]  /*b790*/  LDG.E.U16 R2, desc[UR36][R2.64] ;  /* 0x0000002402027981 */ /* 0x000ea4000c1e1500 */
[----:B--2---:R-:W-:Y:S01]  /*b7a0*/  HADD2.F32 R18, -RZ, R2.H0_H0 ;  /* 0x20000002ff127230 */ /* 0x004fe20000004100 */
[----:B------:R-:W-:Y:S06]  /*b7b0*/  BRA `(.L_x_16946) ;  /* 0x0000000800dc7947 */ /* 0x000fec0003800000 */
.L_x_16949:
        /* <DEDUP_REMOVED lines=8> */
.L_x_16952:
[----:B------:R-:W2:Y:S02]  /*b840*/  LDG.E.U16 R2, desc[UR36][R2.64] ;  /* 0x0000002402027981 */ /* 0x000ea4000c1e1500 */
[----:B--2---:R-:W-:Y:S01]  /*b850*/  HADD2.F32 R18, -RZ, R2.H0_H0 ;  /* 0x20000002ff127230 */ /* 0x004fe20000004100 */
[----:B------:R-:W-:Y:S06]  /*b860*/  BRA `(.L_x_16946) ;  /* 0x0000000800b07947 */ /* 0x000fec0003800000 */
.L_x_16951:
        /* <DEDUP_REMOVED lines=11> */
.L_x_16941:
        /* <DEDUP_REMOVED lines=12> */
.L_x_16955:
        /* <DEDUP_REMOVED lines=11> */
.L_x_16954:
        /* <DEDUP_REMOVED lines=25> */
.L_x_16957:
        /* <DEDUP_REMOVED lines=12> */
.L_x_16956:
[----:B------:R-:W2:Y:S02]  /*bce0*/  LDG.E.U16 R2, desc[UR36][R2.64] ;  /* 0x0000002402027981 */ /* 0x000ea4000c1e1500 */
[----:B--2---:R-:W-:Y:S01]  /*bcf0*/  IMAD.U32 R18, R2, 0x10000, RZ ;  /* 0x0001000002127824 */ /* 0x004fe200078e00ff */
[----:B------:R-:W-:Y:S06]  /*bd00*/  BRA `(.L_x_16946) ;  /* 0x0000000400887947 */ /* 0x000fec0003800000 */
.L_x_16953:
        /* <DEDUP_REMOVED lines=11> */
.L_x_16960:
        /* <DEDUP_REMOVED lines=20> */
.L_x_16962:
[----:B------:R-:W-:Y:S05]  /*bf00*/  BSYNC.RECONVERGENT B0 ;  /* 0x0000000000007941 */ /* 0x000fea0003800200 */
.L_x_16961:
[----:B------:R-:W-:Y:S01]  /*bf10*/  IMAD.SHL.U32 R0, R0, 0x100000, RZ ;  /* 0x0010000000007824 */ /* 0x000fe200078e00ff */
[----:B------:R-:W-:-:S04]  /*bf20*/  LEA R2, R2, 0x3b800000, 0x17 ;  /* 0x3b80000002027811 */ /* 0x000fc800078eb8ff */
[----:B------:R-:W-:Y:S01]  /*bf30*/  LOP3.LUT R18, R2, R0, R7, 0xfe, !PT ;  /* 0x0000000002127212 */ /* 0x000fe200078efe07 */
[----:B------:R-:W-:Y:S06]  /*bf40*/  BRA `(.L_x_16946) ;  /* 0x0000000000f87947 */ /* 0x000fec0003800000 */
.L_x_16959:
        /* <DEDUP_REMOVED lines=20> */
.L_x_16964:
[----:B------:R-:W-:Y:S05]  /*c090*/  BSYNC.RECONVERGENT B0 ;  /* 0x0000000000007941 */ /* 0x000fea0003800200 */
.L_x_16963:
[----:B------:R-:W-:Y:S02]  /*c0a0*/  SHF.L.U32 R0, R0, 0x15, RZ ;  /* 0x0000001500007819 */ /* 0x000fe400000006ff */
[----:B------:R-:W-:-:S04]  /*c0b0*/  LEA R2, R2, 0x37800000, 0x17 ;  /* 0x3780000002027811 */ /* 0x000fc800078eb8ff */
[----:B------:R-:W-:Y:S01]  /*c0c0*/  LOP3.LUT R18, R2, R0, R7, 0xfe, !PT ;  /* 0x0000000002127212 */ /* 0x000fe200078efe07 */
[----:B------:R-:W-:Y:S06]  /*c0d0*/  BRA `(.L_x_16946) ;  /* 0x0000000000947947 */ /* 0x000fec0003800000 */
.L_x_16958:
        /* <DEDUP_REMOVED lines=14> */
.L_x_16945:
        /* <DEDUP_REMOVED lines=16> */
.L_x_16967:
[----:B------:R-:W-:Y:S01]  /*c2c0*/  IMAD.MOV.U32 R18, RZ, RZ, RZ ;  /* 0x000000ffff127224 */ /* 0x000fe200078e00ff */
[----:B------:R-:W-:Y:S06]  /*c2d0*/  BRA `(.L_x_16946) ;  /* 0x0000000000147947 */ /* 0x000fec0003800000 */
.L_x_16966:
[----:B------:R-:W2:Y:S02]  /*c2e0*/  LDG.E.64 R2, desc[UR36][R2.64] ;  /* 0x0000002402027981 */ /* 0x000ea4000c1e1b00 */
[----:B--2---:R0:W1:Y:S02]  /*c2f0*/  I2F.U64 R18, R2 ;  /* 0x0000000200127312 */ /* 0x0040640000301000 */
[----:B01----:R-:W-:Y:S05]  /*c300*/  BRA `(.L_x_16946) ;  /* 0x0000000000087947 */ /* 0x003fea0003800000 */
.L_x_16965:
[----:B------:R-:W2:Y:S02]  /*c310*/  LDG.E R2, desc[UR36][R2.64] ;  /* 0x0000002402027981 */ /* 0x000ea4000c1e1900 */
[----:B--2---:R-:W-:-:S07]  /*c320*/  I2FP.F32.U32 R18, R2 ;  /* 0x0000000200127245 */ /* 0x004fce0000201000 */
.L_x_16946:
[----:B------:R-:W-:Y:S05]  /*c330*/  BSYNC.RECONVERGENT B6 ;  /* 0x0000000000067941 */ /* 0x000fea0003800200 */
.L_x_16940:
        /* <DEDUP_REMOVED lines=18> */
.L_x_16972:
[----:B------:R-:W2:Y:S02]  /*c460*/  LDG.E.U8 R2, desc[UR36][R2.64] ;  /* 0x0000002402027981 */ /* 0x000ea4000c1e1100 */
[----:B--2---:R-:W-:Y:S01]  /*c470*/  I2FP.F32.U32 R19, R2 ;  /* 0x0000000200137245 */ /* 0x004fe20000201000 */
[----:B------:R-:W-:Y:S06]  /*c480*/  BRA `(.L_x_16974) ;  /* 0x0000000c00447947 */ /* 0x000fec0003800000 */
.L_x_16971:
        /* <DEDUP_REMOVED lines=9> */
.L_x_16976:
[----:B------:R-:W2:Y:S02]  /*c520*/  LDG.E R2, desc[UR36][R2.64] ;  /* 0x0000002402027981 */ /* 0x000ea4000c1e1900 */
[----:B--2---:R-:W-:Y:S01]  /*c530*/  I2FP.F32.S32 R19, R2 ;  /* 0x0000000200137245 */ /* 0x004fe20000201400 */
[----:B------:R-:W-:Y:S06]  /*c540*/  BRA `(.L_x_16974) ;  /* 0x0000000c00147947 */ /* 0x000fec0003800000 */
.L_x_16975:
[----:B------:R-:W2:Y:S02]  /*c550*/  LDG.E.U16 R2, desc[UR36][R2.64] ;  /* 0x0000002402027981 */ /* 0x000ea4000c1e1500 */
[----:B--2---:R2:W4:Y:S01]  /*c560*/  I2F.S16 R19, R2 ;  /* 0x0000000200137306 */ /* 0x0045220000101400 */
[----:B------:R-:W-:Y:S05]  /*c570*/  BRA `(.L_x_16974) ;  /* 0x0000000c00087947 */ /* 0x000fea0003800000 */
.L_x_16970:
        /* <DEDUP_REMOVED lines=8> */
.L_x_16978:
[----:B------:R-:W2:Y:S02]  /*c600*/  LDG.E.U16 R2, desc[UR36][R2.64] ;  /* 0x0000002402027981 */ /* 0x000ea4000c1e1500 */
[----:B--2---:R-:W-:Y:S01]  /*c610*/  HADD2.F32 R19, -RZ, R2.H0_H0 ;  /* 0x20000002ff137230 */ /* 0x004fe20000004100 */
[----:B------:R-:W-:Y:S06]  /*c620*/  BRA `(.L_x_16974) ;  /* 0x0000000800dc7947 */ /* 0x000fec0003800000 */
.L_x_16977:
        /* <DEDUP_REMOVED lines=8> */
.L_x_16980:
[----:B------:R-:W2:Y:S02]  /*c6b0*/  LDG.E.U16 R2, desc[UR36][R2.64] ;  /* 0x0000002402027981 */ /* 0x000ea4000c1e1500 */
[----:B--2---:R-:W-:Y:S01]  /*c6c0*/  HADD2.F32 R19, -RZ, R2.H0_H0 ;  /* 0x20000002ff137230 */ /* 0x004fe20000004100 */
[----:B------:R-:W-:Y:S06]  /*c6d0*/  BRA `(.L_x_16974) ;  /* 0x0000000800b07947 */ /* 0x000fec0003800000 */
.L_x_16979:
        /* <DEDUP_REMOVED lines=11> */
.L_x_16969:
        /* <DEDUP_REMOVED lines=12> */
.L_x_16983:
        /* <DEDUP_REMOVED lines=11> */
.L_x_16982:
        /* <DEDUP_REMOVED lines=25> */
.L_x_16985:
        /* <DEDUP_REMOVED lines=12> */
.L_x_16984:
[----:B------:R-:W2:Y:S02]  /*cb50*/  LDG.E.U16 R2, desc[UR36][R2.64] ;  /* 0x0000002402027981 */ /* 0x000ea4000c1e1500 */
[----:B--2---:R-:W-:Y:S01]  /*cb60*/  SHF.L.U32 R19, R2, 0x10, RZ ;  /* 0x0000001002137819 */ /* 0x004fe200000006ff */
[----:B------:R-:W-:Y:S06]  /*cb70*/  BRA `(.L_x_16974) ;  /* 0x0000000400887947 */ /* 0x000fec0003800000 */
.L_x_16981:
        /* <DEDUP_REMOVED lines=11> */
.L_x_16988:
        /* <DEDUP_REMOVED lines=20> */
.L_x_16990:
[----:B------:R-:W-:Y:S05]  /*cd70*/  BSYNC.RECONVERGENT B0 ;  /* 0x0000000000007941 */ /* 0x000fea0003800200 */
.L_x_16989:
[----:B------:R-:W-:Y:S01]  /*cd80*/  IMAD.SHL.U32 R0, R0, 0x100000, RZ ;  /* 0x0010000000007824 */ /* 0x000fe200078e00ff */
[----:B------:R-:W-:-:S04]  /*cd90*/  LEA R2, R2, 0x3b800000, 0x17 ;  /* 0x3b80000002027811 */ /* 0x000fc800078eb8ff */
[----:B------:R-:W-:Y:S01]  /*cda0*/  LOP3.LUT R19, R2, R0, R19, 0xfe, !PT ;  /* 0x0000000002137212 */ /* 0x000fe200078efe13 */
[----:B------:R-:W-:Y:S06]  /*cdb0*/  BRA `(.L_x_16974) ;  /* 0x0000000000f87947 */ /* 0x000fec0003800000 */
.L_x_16987:
        /* <DEDUP_REMOVED lines=20> */
.L_x_16992:
[----:B------:R-:W-:Y:S05]  /*cf00*/  BSYNC.RECONVERGENT B0 ;  /* 0x0000000000007941 */ /* 0x000fea0003800200 */
.L_x_16991:
[----:B------:R-:W-:Y:S01]  /*cf10*/  IMAD.SHL.U32 R0, R0, 0x200000, RZ ;  /* 0x0020000000007824 */ /* 0x000fe200078e00ff */
[----:B------:R-:W-:-:S04]  /*cf20*/  LEA R2, R2, 0x37800000, 0x17 ;  /* 0x3780000002027811 */ /* 0x000fc800078eb8ff */
[----:B------:R-:W-:Y:S01]  /*cf30*/  LOP3.LUT R19, R2, R0, R19, 0xfe, !PT ;  /* 0x0000000002137212 */ /* 0x000fe200078efe13 */
[----:B------:R-:W-:Y:S06]  /*cf40*/  BRA `(.L_x_16974) ;  /* 0x0000000000947947 */ /* 0x000fec0003800000 */
.L_x_16986:
        /* <DEDUP_REMOVED lines=14> */
.L_x_16973:
        /* <DEDUP_REMOVED lines=16> */
.L_x_16995:
[----:B------:R-:W-:Y:S01]  /*d130*/  IMAD.MOV.U32 R19, RZ, RZ, RZ ;  /* 0x000000ffff137224 */ /* 0x000fe200078e00ff */
[----:B------:R-:W-:Y:S06]  /*d140*/  BRA `(.L_x_16974) ;  /* 0x0000000000147947 */ /* 0x000fec0003800000 */
.L_x_16994:
[----:B------:R-:W2:Y:S02]  /*d150*/  LDG.E.64 R2, desc[UR36][R2.64] ;  /* 0x0000002402027981 */ /* 0x000ea4000c1e1b00 */
[----:B--2---:R0:W1:Y:S02]  /*d160*/  I2F.U64 R19, R2 ;  /* 0x0000000200137312 */ /* 0x0040640000301000 */
[----:B01----:R-:W-:Y:S05]  /*d170*/  BRA `(.L_x_16974) ;  /* 0x0000000000087947 */ /* 0x003fea0003800000 */
.L_x_16993:
[----:B------:R-:W2:Y:S02]  /*d180*/  LDG.E R2, desc[UR36][R2.64] ;  /* 0x0000002402027981 */ /* 0x000ea4000c1e1900 */
[----:B--2---:R-:W-:-:S07]  /*d190*/  I2FP.F32.U32 R19, R2 ;  /* 0x0000000200137245 */ /* 0x004fce0000201000 */
.L_x_16974:
[----:B------:R-:W-:Y:S05]  /*d1a0*/  BSYNC.RECONVERGENT B6 ;  /* 0x0000000000067941 */ /* 0x000fea0003800200 */
.L_x_16968:
[----:B------:R-:W0:Y:S01]  /*d1b0*/  LDCU.64 UR6, c[0x0][0x7f0] ;  /* 0x0000fe00ff0677ac */ /* 0x000e220008000a00 */
[----:B------:R-:W-:Y:S01]  /*d1c0*/  BSSY.RECONVERGENT B6, `(.L_x_16996) ;  /* 0x00000e5000067945 */ /* 0x000fe20003800200 */
[----:B------:R-:W-:-:S04]  /*d1d0*/  UPRMT UR4, UR40, 0x7773, URZ ;  /* 0x0000777328047896 */ /* 0x000fc800080000ff */
[----:B------:R-:W-:Y:S01]  /*d1e0*/  UISETP.GT.AND UP0, UPT, UR4, 0x9, UPT ;  /* 0x000000090400788c */ /* 0x000fe2000bf04270 */
[----:B012---:R-:W-:-:S04]  /*d1f0*/  IADD3 R2, P0, PT, R22, UR6, RZ ;  /* 0x0000000616027c10 */ /* 0x007fc8000ff1e0ff */
        /* <DEDUP_REMOVED lines=13> */
.L_x_17000:
[----:B------:R-:W2:Y:S02]  /*d2d0*/  LDG.E.U8 R2, desc[UR36][R2.64] ;  /* 0x0000002402027981 */ /* 0x000ea4000c1e1100 */
[----:B--2---:R-:W-:Y:S01]  /*d2e0*/  I2FP.F32.U32 R22, R2 ;  /* 0x0000000200167245 */ /* 0x004fe20000201000 */
[----:B------:R-:W-:Y:S06]  /*d2f0*/  BRA `(.L_x_17002) ;  /* 0x0000000c00447947 */ /* 0x000fec0003800000 */
.L_x_16999:
        /* <DEDUP_REMOVED lines=9> */
.L_x_17004:
[----:B------:R-:W2:Y:S02]  /*d390*/  LDG.E R2, desc[UR36][R2.64] ;  /* 0x0000002402027981 */ /* 0x000ea4000c1e1900 */
[----:B--2---:R-:W-:Y:S01]  /*d3a0*/  I2FP.F32.S32 R22, R2 ;  /* 0x0000000200167245 */ /* 0x004fe20000201400 */
[----:B------:R-:W-:Y:S06]  /*d3b0*/  BRA `(.L_x_17002) ;  /* 0x0000000c00147947 */ /* 0x000fec0003800000 */
.L_x_17003:
[----:B------:R-:W2:Y:S02]  /*d3c0*/  LDG.E.U16 R2, desc[UR36][R2.64] ;  /* 0x0000002402027981 */ /* 0x000ea4000c1e1500 */
[----:B--2---:R0:W1:Y:S01]  /*d3d0*/  I2F.S16 R22, R2 ;  /* 0x0000000200167306 */ /* 0x0040620000101400 */
[----:B------:R-:W-:Y:S05]  /*d3e0*/  BRA `(.L_x_17002) ;  /* 0x0000000c00087947 */ /* 0x000fea0003800000 */
.L_x_16998:
        /* <DEDUP_REMOVED lines=8> */
.L_x_17006:
[----:B------:R-:W2:Y:S02]  /*d470*/  LDG.E.U16 R2, desc[UR36][R2.64] ;  /* 0x0000002402027981 */ /* 0x000ea4000c1e1500 */
[----:B--2---:R-:W-:Y:S01]  /*d480*/  HADD2.F32 R22, -RZ, R2.H0_H0 ;  /* 0x20000002ff167230 */ /* 0x004fe20000004100 */
[----:B------:R-:W-:Y:S06]  /*d490*/  BRA `(.L_x_17002) ;  /* 0x0000000800dc7947 */ /* 0x000fec0003800000 */
.L_x_17005:
        /* <DEDUP_REMOVED lines=8> */
.L_x_17008:
[----:B------:R-:W2:Y:S02]  /*d520*/  LDG.E.U16 R2, desc[UR36][R2.64] ;  /* 0x0000002402027981 */ /* 0x000ea4000c1e1500 */
[----:B--2---:R-:W-:Y:S01]  /*d530*/  HADD2.F32 R22, -RZ, R2.H0_H0 ;  /* 0x20000002ff167230 */ /* 0x004fe20000004100 */
[----:B------:R-:W-:Y:S06]  /*d540*/  BRA `(.L_x_17002) ;  /* 0x0000000800b07947 */ /* 0x000fec0003800000 */
.L_x_17007:
        /* <DEDUP_REMOVED lines=11> */
.L_x_16997:
        /* <DEDUP_REMOVED lines=12> */
.L_x_17011:
        /* <DEDUP_REMOVED lines=11> */
.L_x_17010:
        /* <DEDUP_REMOVED lines=25> */
.L_x_17013:
        /* <DEDUP_REMOVED lines=12> */
.L_x_17012:
[----:B------:R-:W2:Y:S02]  /*d9c0*/  LDG.E.U16 R2, desc[UR36][R2.64] ;  /* 0x0000002402027981 */ /* 0x000ea4000c1e1500 */
[----:B--2---:R-:W-:Y:S01]  /*d9d0*/  IMAD.U32 R22, R2, 0x10000, RZ ;  /* 0x0001000002167824 */ /* 0x004fe200078e00ff */
[----:B------:R-:W-:Y:S06]  /*d9e0*/  BRA `(.L_x_17002) ;  /* 0x0000000400887947 */ /* 0x000fec0003800000 */
.L_x_17009:
        /* <DEDUP_REMOVED lines=11> */
.L_x_17016:
        /* <DEDUP_REMOVED lines=20> */
.L_x_17018:
[----:B------:R-:W-:Y:S05]  /*dbe0*/  BSYNC.RECONVERGENT B0 ;  /* 0x0000000000007941 */ /* 0x000fea0003800200 */
.L_x_17017:
[----:B------:R-:W-:Y:S01]  /*dbf0*/  IMAD.SHL.U32 R0, R0, 0x100000, RZ ;  /* 0x0010000000007824 */ /* 0x000fe200078e00ff */
[----:B------:R-:W-:-:S04]  /*dc00*/  LEA R2, R2, 0x3b800000, 0x17 ;  /* 0x3b80000002027811 */ /* 0x000fc800078eb8ff */
[----:B------:R-:W-:Y:S01]  /*dc10*/  LOP3.LUT R22, R2, R0, R7, 0xfe, !PT ;  /* 0x0000000002167212 */ /* 0x000fe200078efe07 */
[----:B------:R-:W-:Y:S06]  /*dc20*/  BRA `(.L_x_17002) ;  /* 0x0000000000f87947 */ /* 0x000fec0003800000 */
.L_x_17015:
        /* <DEDUP_REMOVED lines=20> */
.L_x_17020:
[----:B------:R-:W-:Y:S05]  /*dd70*/  BSYNC.RECONVERGENT B0 ;  /* 0x0000000000007941 */ /* 0x000fea0003800200 */
.L_x_17019:
[----:B------:R-:W-:Y:S02]  /*dd80*/  SHF.L.U32 R0, R0, 0x15, RZ ;  /* 0x0000001500007819 */ /* 0x000fe400000006ff */
[----:B------:R-:W-:-:S04]  /*dd90*/  LEA R2, R2, 0x37800000, 0x17 ;  /* 0x3780000002027811 */ /* 0x000fc800078eb8ff */
[----:B------:R-:W-:Y:S01]  /*dda0*/  LOP3.LUT R22, R2, R0, R7, 0xfe, !PT ;  /* 0x0000000002167212 */ /* 0x000fe200078efe07 */
[----:B------:R-:W-:Y:S06]  /*ddb0*/  BRA `(.L_x_17002) ;  /* 0x0000000000947947 */ /* 0x000fec0003800000 */
.L_x_17014:
        /* <DEDUP_REMOVED lines=14> */
.L_x_17001:
        /* <DEDUP_REMOVED lines=16> */
.L_x_17023:
[----:B------:R-:W-:Y:S01]  /*dfa0*/  IMAD.MOV.U32 R22, RZ, RZ, RZ ;  /* 0x000000ffff167224 */ /* 0x000fe200078e00ff */
[----:B------:R-:W-:Y:S06]  /*dfb0*/  BRA `(.L_x_17002) ;  /* 0x0000000000147947 */ /* 0x000fec0003800000 */
.L_x_17022:
[----:B------:R-:W2:Y:S02]  /*dfc0*/  LDG.E.64 R2, desc[UR36][R2.64] ;  /* 0x0000002402027981 */ /* 0x000ea4000c1e1b00 */
[----:B--2---:R0:W1:Y:S02]  /*dfd0*/  I2F.U64 R22, R2 ;  /* 0x0000000200167312 */ /* 0x0040640000301000 */
[----:B01----:R-:W-:Y:S05]  /*dfe0*/  BRA `(.L_x_17002) ;  /* 0x0000000000087947 */ /* 0x003fea0003800000 */
.L_x_17021:
[----:B------:R-:W2:Y:S02]  /*dff0*/  LDG.E R2, desc[UR36][R2.64] ;  /* 0x0000002402027981 */ /* 0x000ea4000c1e1900 */
[----:B--2---:R-:W-:-:S07]  /*e000*/  I2FP.F32.U32 R22, R2 ;  /* 0x0000000200167245 */ /* 0x004fce0000201000 */
.L_x_17002:
[----:B------:R-:W-:Y:S05]  /*e010*/  BSYNC.RECONVERGENT B6 ;  /* 0x0000000000067941 */ /* 0x000fea0003800200 */
.L_x_16996:
        /* <DEDUP_REMOVED lines=18> */
.L_x_17028:
[----:B------:R-:W2:Y:S02]  /*e140*/  LDG.E.U8 R2, desc[UR36][R2.64] ;  /* 0x0000002402027981 */ /* 0x000ea4000c1e1100 */
[----:B--2---:R-:W-:Y:S01]  /*e150*/  I2FP.F32.U32 R24, R2 ;  /* 0x0000000200187245 */ /* 0x004fe20000201000 */
[----:B------:R-:W-:Y:S06]  /*e160*/  BRA `(.L_x_17030) ;  /* 0x0000000c00447947 */ /* 0x000fec0003800000 */
.L_x_17027:
        /* <DEDUP_REMOVED lines=9> */
.L_x_17032:
[----:B------:R-:W2:Y:S02]  /*e200*/  LDG.E R2, desc[UR36][R2.64] ;  /* 0x0000002402027981 */ /* 0x000ea4000c1e1900 */
[----:B--2---:R-:W-:Y:S01]  /*e210*/  I2FP.F32.S32 R24, R2 ;  /* 0x0000000200187245 */ /* 0x004fe20000201400 */
[----:B------:R-:W-:Y:S06]  /*e220*/  BRA `(.L_x_17030) ;  /* 0x0000000c00147947 */ /* 0x000fec0003800000 */
.L_x_17031:
[----:B------:R-:W2:Y:S02]  /*e230*/  LDG.E.U16 R2, desc[UR36][R2.64] ;  /* 0x0000002402027981 */ /* 0x000ea4000c1e1500 */
[----:B--2---:R0:W1:Y:S01]  /*e240*/  I2F.S16 R24, R2 ;  /* 0x0000000200187306 */ /* 0x0040620000101400 */
[----:B------:R-:W-:Y:S05]  /*e250*/  BRA `(.L_x_17030) ;  /* 0x0000000c00087947 */ /* 0x000fea0003800000 */
.L_x_17026:
        /* <DEDUP_REMOVED lines=8> */
.L_x_17034:
[----:B------:R-:W2:Y:S02]  /*e2e0*/  LDG.E.U16 R2, desc[UR36][R2.64] ;  /* 0x0000002402027981 */ /* 0x000ea4000c1e1500 */
[----:B--2---:R-:W-:Y:S01]  /*e2f0*/  HADD2.F32 R24, -RZ, R2.H0_H0 ;  /* 0x20000002ff187230 */ /* 0x004fe20000004100 */
[----:B------:R-:W-:Y:S06]  /*e300*/  BRA `(.L_x_17030) ;  /* 0x0000000800dc7947 */ /* 0x000fec0003800000 */
.L_x_17033:
        /* <DEDUP_REMOVED lines=8> */
.L_x_17036:
[----:B------:R-:W2:Y:S02]  /*e390*/  LDG.E.U16 R2, desc[UR36][R2.64] ;  /* 0x0000002402027981 */ /* 0x000ea4000c1e1500 */
[----:B--2---:R-:W-:Y:S01]  /*e3a0*/  HADD2.F32 R24, -RZ, R2.H0_H0 ;  /* 0x20000002ff187230 */ /* 0x004fe20000004100 */
[----:B------:R-:W-:Y:S06]  /*e3b0*/  BRA `(.L_x_17030) ;  /* 0x0000000800b07947 */ /* 0x000fec0003800000 */
.L_x_17035:
        /* <DEDUP_REMOVED lines=11> */
.L_x_17025:
        /* <DEDUP_REMOVED lines=12> */
.L_x_17039:
        /* <DEDUP_REMOVED lines=11> */
.L_x_17038:
        /* <DEDUP_REMOVED lines=25> */
.L_x_17041:
        /* <DEDUP_REMOVED lines=12> */
.L_x_17040:
[----:B------:R-:W2:Y:S02]  /*e830*/  LDG.E.U16 R2, desc[UR36][R2.64] ;  /* 0x0000002402027981 */ /* 0x000ea4000c1e1500 */
[----:B--2---:R-:W-:Y:S01]  /*e840*/  SHF.L.U32 R24, R2, 0x10, RZ ;  /* 0x0000001002187819 */ /* 0x004fe200000006ff */
[----:B------:R-:W-:Y:S06]  /*e850*/  BRA `(.L_x_17030) ;  /* 0x0000000400887947 */ /* 0x000fec0003800000 */
.L_x_17037:
        /* <DEDUP_REMOVED lines=11> */
.L_x_17044:
        /* <DEDUP_REMOVED lines=20> */
.L_x_17046:
[----:B------:R-:W-:Y:S05]  /*ea50*/  BSYNC.RECONVERGENT B0 ;  /* 0x0000000000007941 */ /* 0x000fea0003800200 */
.L_x_17045:
[----:B------:R-:W-:Y:S01]  /*ea60*/  IMAD.SHL.U32 R0, R0, 0x100000, RZ ;  /* 0x0010000000007824 */ /* 0x000fe200078e00ff */
[----:B------:R-:W-:-:S04]  /*ea70*/  LEA R2, R2, 0x3b800000, 0x17 ;  /* 0x3b80000002027811 */ /* 0x000fc800078eb8ff */
[----:B------:R-:W-:Y:S01]  /*ea80*/  LOP3.LUT R24, R2, R0, R7, 0xfe, !PT ;  /* 0x0000000002187212 */ /* 0x000fe200078efe07 */
[----:B------:R-:W-:Y:S06]  /*ea90*/  BRA `(.L_x_17030) ;  /* 0x0000000000f87947 */ /* 0x000fec0003800000 */
.L_x_17043:
        /* <DEDUP_REMOVED lines=20> */
.L_x_17048:
[----:B------:R-:W-:Y:S05]  /*ebe0*/  BSYNC.RECONVERGENT B0 ;  /* 0x0000000000007941 */ /* 0x000fea0003800200 */
.L_x_17047:
[----:B------:R-:W-:Y:S01]  /*ebf0*/  IMAD.SHL.U32 R0, R0, 0x200000, RZ ;  /* 0x0020000000007824 */ /* 0x000fe200078e00ff */
[----:B------:R-:W-:-:S04]  /*ec00*/  LEA R2, R2, 0x37800000, 0x17 ;  /* 0x3780000002027811 */ /* 0x000fc800078eb8ff */
[----:B------:R-:W-:Y:S01]  /*ec10*/  LOP3.LUT R24, R2, R0, R7, 0xfe, !PT ;  /* 0x0000000002187212 */ /* 0x000fe200078efe07 */
[----:B------:R-:W-:Y:S06]  /*ec20*/  BRA `(.L_x_17030) ;  /* 0x0000000000947947 */ /* 0x000fec0003800000 */
.L_x_17042:
        /* <DEDUP_REMOVED lines=14> */
.L_x_17029:
        /* <DEDUP_REMOVED lines=16> */
.L_x_17051:
[----:B------:R-:W-:Y:S01]  /*ee10*/  IMAD.MOV.U32 R24, RZ, RZ, RZ ;  /* 0x000000ffff187224 */ /* 0x000fe200078e00ff */
[----:B------:R-:W-:Y:S06]  /*ee20*/  BRA `(.L_x_17030) ;  /* 0x0000000000147947 */ /* 0x000fec0003800000 */
.L_x_17050:
[----:B------:R-:W2:Y:S02]  /*ee30*/  LDG.E.64 R2, desc[UR36][R2.64] ;  /* 0x0000002402027981 */ /* 0x000ea4000c1e1b00 */
[----:B--2---:R0:W1:Y:S02]  /*ee40*/  I2F.U64 R24, R2 ;  /* 0x0000000200187312 */ /* 0x0040640000301000 */
[----:B01----:R-:W-:Y:S05]  /*ee50*/  BRA `(.L_x_17030) ;  /* 0x0000000000087947 */ /* 0x003fea0003800000 */
.L_x_17049:
[----:B------:R-:W2:Y:S02]  /*ee60*/  LDG.E R2, desc[UR36][R2.64] ;  /* 0x0000002402027981 */ /* 0x000ea4000c1e1900 */
[----:B--2---:R-:W-:-:S07]  /*ee70*/  I2FP.F32.U32 R24, R2 ;  /* 0x0000000200187245 */ /* 0x004fce0000201000 */
.L_x_17030:
[----:B------:R-:W-:Y:S05]  /*ee80*/  BSYNC.RECONVERGENT B6 ;  /* 0x0000000000067941 */ /* 0x000fea0003800200 */
.L_x_17024:
        /* <DEDUP_REMOVED lines=18> */
.L_x_17056:
[----:B------:R-:W2:Y:S02]  /*efb0*/  LDG.E.U8 R2, desc[UR36][R2.64] ;  /* 0x0000002402027981 */ /* 0x000ea4000c1e1100 */
[----:B--2---:R-:W-:Y:S01]  /*efc0*/  I2FP.F32.U32 R23, R2 ;  /* 0x0000000200177245 */ /* 0x004fe20000201000 */
[----:B------:R-:W-:Y:S06]  /*efd0*/  BRA `(.L_x_17058) ;  /* 0x0000000c00447947 */ /* 0x000fec0003800000 */
.L_x_17055:
        /* <DEDUP_REMOVED lines=9> */
.L_x_17060:
[----:B------:R-:W2:Y:S02]  /*f070*/  LDG.E R2, desc[UR36][R2.64] ;  /* 0x0000002402027981 */ /* 0x000ea4000c1e1900 */
[----:B--2---:R-:W-:Y:S01]  /*f080*/  I2FP.F32.S32 R23, R2 ;  /* 0x0000000200177245 */ /* 0x004fe20000201400 */
[----:B------:R-:W-:Y:S06]  /*f090*/  BRA `(.L_x_17058) ;  /* 0x0000000c00147947 */ /* 0x000fec0003800000 */
.L_x_17059:
[----:B------:R-:W2:Y:S02]  /*f0a0*/  LDG.E.U16 R2, desc[UR36][R2.64] ;  /* 0x0000002402027981 */ /* 0x000ea4000c1e1500 */
[----:B--2---:R2:W0:Y:S01]  /*f0b0*/  I2F.S16 R23, R2 ;  /* 0x0000000200177306 */ /* 0x0044220000101400 */
[----:B------:R-:W-:Y:S05]  /*f0c0*/  BRA `(.L_x_17058) ;  /* 0x0000000c00087947 */ /* 0x000fea0003800000 */
.L_x_17054:
        /* <DEDUP_REMOVED lines=8> */
.L_x_17062:
[----:B------:R-:W2:Y:S02]  /*f150*/  LDG.E.U16 R2, desc[UR36][R2.64] ;  /* 0x0000002402027981 */ /* 0x000ea4000c1e1500 */
[----:B--2---:R-:W-:Y:S01]  /*f160*/  HADD2.F32 R23, -RZ, R2.H0_H0 ;  /* 0x20000002ff177230 */ /* 0x004fe20000004100 */
[----:B------:R-:W-:Y:S06]  /*f170*/  BRA `(.L_x_17058) ;  /* 0x0000000800dc7947 */ /* 0x000fec0003800000 */
.L_x_17061:
        /* <DEDUP_REMOVED lines=8> */
.L_x_17064:
[----:B------:R-:W2:Y:S02]  /*f200*/  LDG.E.U16 R2, desc[UR36][R2.64] ;  /* 0x0000002402027981 */ /* 0x000ea4000c1e1500 */
[----:B--2---:R-:W-:Y:S01]  /*f210*/  HADD2.F32 R23, -RZ, R2.H0_H0 ;  /* 0x20000002ff177230 */ /* 0x004fe20000004100 */
[----:B------:R-:W-:Y:S06]  /*f220*/  BRA `(.L_x_17058) ;  /* 0x0000000800b07947 */ /* 0x000fec0003800000 */
.L_x_17063:
        /* <DEDUP_REMOVED lines=11> */
.L_x_17053:
        /* <DEDUP_REMOVED lines=12> */
.L_x_17067:
        /* <DEDUP_REMOVED lines=11> */
.L_x_17066:
        /* <DEDUP_REMOVED lines=25> */
.L_x_17069:
        /* <DEDUP_REMOVED lines=12> */
.L_x_17068:
[----:B------:R-:W2:Y:S02]  /*f6a0*/  LDG.E.U16 R2, desc[UR36][R2.64] ;  /* 0x0000002402027981 */ /* 0x000ea4000c1e1500 */
[----:B--2---:R-:W-:Y:S01]  /*f6b0*/  IMAD.U32 R23, R2, 0x10000, RZ ;  /* 0x0001000002177824 */ /* 0x004fe200078e00ff */
[----:B------:R-:W-:Y:S06]  /*f6c0*/  BRA `(.L_x_17058) ;  /* 0x0000000400887947 */ /* 0x000fec0003800000 */
.L_x_17065:
        /* <DEDUP_REMOVED lines=11> */
.L_x_17072:
        /* <DEDUP_REMOVED lines=20> */
.L_x_17074:
[----:B------:R-:W-:Y:S05]  /*f8c0*/  BSYNC.RECONVERGENT B0 ;  /* 0x0000000000007941 */ /* 0x000fea0003800200 */
.L_x_17073:
[----:B------:R-:W-:Y:S01]  /*f8d0*/  IMAD.SHL.U32 R0, R0, 0x100000, RZ ;  /* 0x0010000000007824 */ /* 0x000fe200078e00ff */
[----:B------:R-:W-:-:S04]  /*f8e0*/  LEA R2, R2, 0x3b800000, 0x17 ;  /* 0x3b80000002027811 */ /* 0x000fc800078eb8ff */
[----:B------:R-:W-:Y:S01]  /*f8f0*/  LOP3.LUT R23, R2, R0, R23, 0xfe, !PT ;  /* 0x0000000002177212 */ /* 0x000fe200078efe17 */
[----:B------:R-:W-:Y:S06]  /*f900*/  BRA `(.L_x_17058) ;  /* 0x0000000000f87947 */ /* 0x000fec0003800000 */
.L_x_17071:
        /* <DEDUP_REMOVED lines=20> */
.L_x_17076:
[----:B------:R-:W-:Y:S05]  /*fa50*/  BSYNC.RECONVERGENT B0 ;  /* 0x0000000000007941 */ /* 0x000fea0003800200 */
.L_x_17075:
[----:B------:R-:W-:Y:S02]  /*fa60*/  SHF.L.U32 R0, R0, 0x15, RZ ;  /* 0x0000001500007819 */ /* 0x000fe400000006ff */
[----:B------:R-:W-:-:S04]  /*fa70*/  LEA R2, R2, 0x37800000, 0x17 ;  /* 0x3780000002027811 */ /* 0x000fc800078eb8ff */
[----:B------:R-:W-:Y:S01]  /*fa80*/  LOP3.LUT R23, R2, R0, R23, 0xfe, !PT ;  /* 0x0000000002177212 */ /* 0x000fe200078efe17 */
[----:B------:R-:W-:Y:S06]  /*fa90*/  BRA `(.L_x_17058) ;  /* 0x0000000000947947 */ /* 0x000fec0003800000 */
.L_x_17070:
        /* <DEDUP_REMOVED lines=14> */
.L_x_17057:
        /* <DEDUP_REMOVED lines=16> */
.L_x_17079:
[----:B------:R-:W-:Y:S01]  /*fc80*/  IMAD.MOV.U32 R23, RZ, RZ, RZ ;  /* 0x000000ffff177224 */ /* 0x000fe200078e00ff */
[----:B------:R-:W-:Y:S06]  /*fc90*/  BRA `(.L_x_17058) ;  /* 0x0000000000147947 */ /* 0x000fec0003800000 */
.L_x_17078:
[----:B------:R-:W2:Y:S02]  /*fca0*/  LDG.E.64 R2, desc[UR36][R2.64] ;  /* 0x0000002402027981 */ /* 0x000ea4000c1e1b00 */
[----:B--2---:R0:W1:Y:S02]  /*fcb0*/  I2F.U64 R23, R2 ;  /* 0x0000000200177312 */ /* 0x0040640000301000 */
[----:B01----:R-:W-:Y:S05]  /*fcc0*/  BRA `(.L_x_17058) ;  /* 0x0000000000087947 */ /* 0x003fea0003800000 */
.L_x_17077:
[----:B------:R-:W2:Y:S02]  /*fcd0*/  LDG.E R2, desc[UR36][R2.64] ;  /* 0x0000002402027981 */ /* 0x000ea4000c1e1900 */
[----:B--2---:R-:W-:-:S07]  /*fce0*/  I2FP.F32.U32 R23, R2 ;  /* 0x0000000200177245 */ /* 0x004fce0000201000 */
.L_x_17058:
[----:B------:R-:W-:Y:S05]  /*fcf0*/  BSYNC.RECONVERGENT B6 ;  /* 0x0000000000067941 */ /* 0x000fea0003800200 */
.L_x_17052:
        /* <DEDUP_REMOVED lines=18> */
.L_x_17084:
[----:B------:R-:W2:Y:S02]  /*fe20*/  LDG.E.U8 R2, desc[UR36][R2.64] ;  /* 0x0000002402027981 */ /* 0x000ea4000c1e1100 */
[----:B--2---:R-:W-:Y:S01]  /*fe30*/  I2FP.F32.U32 R26, R2 ;  /* 0x00000002001a7245 */ /* 0x004fe20000201000 */
[----:B------:R-:W-:Y:S06]  /*fe40*/  BRA `(.L_x_17086) ;  /* 0x0000000c00447947 */ /* 0x000fec0003800000 */
.L_x_17083:
        /* <DEDUP_REMOVED lines=9> */
.L_x_17088:
[----:B------:R-:W2:Y:S02]  /*fee0*/  LDG.E R2, desc[UR36][R2.64] ;  /* 0x0000002402027981 */ /* 0x000ea4000c1e1900 */
[----:B--2---:R-:W-:Y:S01]  /*fef0*/  I2FP.F32.S32 R26, R2 ;  /* 0x00000002001a7245 */ /* 0x004fe20000201400 */
[----:B------:R-:W-:Y:S06]  /*ff00*/  BRA `(.L_x_17086) ;  /* 0x0000000c00147947 */ /* 0x000fec0003800000 */
.L_x_17087:
[----:B------:R-:W2:Y:S02]  /*ff10*/  LDG.E.U16 R2, desc[UR36][R2.64] ;  /* 0x0000002402027981 */ /* 0x000ea4000c1e1500 */
[----:B--2---:R0:W2:Y:S01]  /*ff20*/  I2F.S16 R26, R2 ;  /* 0x00000002001a7306 */ /* 0x0040a20000101400 */
[----:B------:R-:W-:Y:S05]  /*ff30*/  BRA `(.L_x_17086) ;  /* 0x0000000c00087947 */ /* 0x000fea0003800000 */
.L_x_17082:
        /* <DEDUP_REMOVED lines=8> */
.L_x_17090:
[----:B------:R-:W2:Y:S02]  /*ffc0*/  LDG.E.U16 R2, desc[UR36][R2.64] ;  /* 0x0000002402027981 */ /* 0x000ea4000c1e1500 */
[----:B--2---:R-:W-:Y:S01]  /*ffd0*/  HADD2.F32 R26, -RZ, R2.H0_H0 ;  /* 0x20000002ff1a7230 */ /* 0x004fe20000004100 */
[----:B------:R-:W-:Y:S06]  /*ffe0*/  BRA `(.L_x_17086) ;  /* 0x0000000800dc7947 */ /* 0x000fec0003800000 */
.L_x_17089:
        /* <DEDUP_REMOVED lines=8> */
.L_x_17092:
[----:B------:R-:W2:Y:S02]  /*10070*/  LDG.E.U16 R2, desc[UR36][R2.64] ;  /* 0x0000002402027981 */ /* 0x000ea4000c1e1500 */
[----:B--2---:R-:W-:Y:S01]  /*10080*/  HADD2.F32 R26, -RZ, R2.H0_H0 ;  /* 0x20000002ff1a7230 */ /* 0x004fe20000004100 */
[----:B------:R-:W-:Y:S06]  /*10090*/  BRA `(.L_x_17086) ;  /* 0x0000000800b07947 */ /* 0x000fec0003800000 */
.L_x_17091:
        /* <DEDUP_REMOVED lines=11> */
.L_x_17081:
        /* <DEDUP_REMOVED lines=12> */
.L_x_17095:
        /* <DEDUP_REMOVED lines=11> */
.L_x_17094:
        /* <DEDUP_REMOVED lines=25> */
.L_x_17097:
        /* <DEDUP_REMOVED lines=12> */
.L_x_17096:
[----:B------:R-:W2:Y:S02]  /*10510*/  LDG.E.U16 R2, desc[UR36][R2.64] ;  /* 0x0000002402027981 */ /* 0x000ea4000c1e1500 */
[----:B--2---:R-:W-:Y:S01]  /*10520*/  SHF.L.U32 R26, R2, 0x10, RZ ;  /* 0x00000010021a7819 */ /* 0x004fe200000006ff */
[----:B------:R-:W-:Y:S06]  /*10530*/  BRA `(.L_x_17086) ;  /* 0x0000000400887947 */ /* 0x000fec0003800000 */
.L_x_17093:
        /* <DEDUP_REMOVED lines=11> */
.L_x_17100:
        /* <DEDUP_REMOVED lines=20> */
.L_x_17102:
[----:B------:R-:W-:Y:S05]  /*10730*/  BSYNC.RECONVERGENT B0 ;  /* 0x0000000000007941 */ /* 0x000fea0003800200 */
.L_x_17101:
[----:B------:R-:W-:Y:S01]  /*10740*/  IMAD.SHL.U32 R0, R0, 0x100000, RZ ;  /* 0x0010000000007824 */ /* 0x000fe200078e00ff */
[----:B------:R-:W-:-:S04]  /*10750*/  LEA R2, R2, 0x3b800000, 0x17 ;  /* 0x3b80000002027811 */ /* 0x000fc800078eb8ff */
[----:B------:R-:W-:Y:S01]  /*10760*/  LOP3.LUT R26, R2, R0, R7, 0xfe, !PT ;  /* 0x00000000021a7212 */ /* 0x000fe200078efe07 */
[----:B------:R-:W-:Y:S06]  /*10770*/  BRA `(.L_x_17086) ;  /* 0x0000000000f87947 */ /* 0x000fec0003800000 */
.L_x_17099:
        /* <DEDUP_REMOVED lines=20> */
.L_x_17104:
[----:B------:R-:W-:Y:S05]  /*108c0*/  BSYNC.RECONVERGENT B0 ;  /* 0x0000000000007941 */ /* 0x000fea0003800200 */
.L_x_17103:
[----:B------:R-:W-:Y:S01]  /*108d0*/  IMAD.SHL.U32 R0, R0, 0x200000, RZ ;  /* 0x0020000000007824 */ /* 0x000fe200078e00ff */
[----:B------:R-:W-:-:S04]  /*108e0*/  LEA R2, R2, 0x37800000, 0x17 ;  /* 0x3780000002027811 */ /* 0x000fc800078eb8ff */
[----:B------:R-:W-:Y:S01]  /*108f0*/  LOP3.LUT R26, R2, R0, R7, 0xfe, !PT ;  /* 0x00000000021a7212 */ /* 0x000fe200078efe07 */
[----:B------:R-:W-:Y:S06]  /*10900*/  BRA `(.L_x_17086) ;  /* 0x0000000000947947 */ /* 0x000fec0003800000 */
.L_x_17098:
        /* <DEDUP_REMOVED lines=14> */
.L_x_17085:
        /* <DEDUP_REMOVED lines=16> */
.L_x_17107:
[----:B------:R-:W-:Y:S01]  /*10af0*/  IMAD.MOV.U32 R26, RZ, RZ, RZ ;  /* 0x000000ffff1a7224 */ /* 0x000fe200078e00ff */
[----:B------:R-:W-:Y:S06]  /*10b00*/  BRA `(.L_x_17086) ;  /* 0x0000000000147947 */ /* 0x000fec0003800000 */
.L_x_17106:
[----:B------:R-:W2:Y:S02]  /*10b10*/  LDG.E.64 R26, desc[UR36][R2.64] ;  /* 0x00000024021a7981 */ /* 0x000ea4000c1e1b00 */
[----:B--2---:R0:W2:Y:S02]  /*10b20*/  I2F.U64 R26, R26 ;  /* 0x0000001a001a7312 */ /* 0x0040a40000301000 */
[----:B0-2---:R-:W-:Y:S05]  /*10b30*/  BRA `(.L_x_17086) ;  /* 0x0000000000087947 */ /* 0x005fea0003800000 */
.L_x_17105:
[----:B------:R-:W2:Y:S02]  /*10b40*/  LDG.E R2, desc[UR36][R2.64] ;  /* 0x0000002402027981 */ /* 0x000ea4000c1e1900 */
[----:B--2---:R-:W-:-:S07]  /*10b50*/  I2FP.F32.U32 R26, R2 ;  /* 0x00000002001a7245 */ /* 0x004fce0000201000 */
.L_x_17086:
[----:B------:R-:W-:Y:S05]  /*10b60*/  BSYNC.RECONVERGENT B6 ;  /* 0x0000000000067941 */ /* 0x000fea0003800200 */
.L_x_17080:
        /* <DEDUP_REMOVED lines=18> */
.L_x_17112:
[----:B------:R-:W2:Y:S02]  /*10c90*/  LDG.E.U8 R2, desc[UR36][R2.64] ;  /* 0x0000002402027981 */ /* 0x000ea4000c1e1100 */
[----:B--2---:R-:W-:Y:S01]  /*10ca0*/  I2FP.F32.U32 R5, R2 ;  /* 0x0000000200057245 */ /* 0x004fe20000201000 */
[----:B------:R-:W-:Y:S06]  /*10cb0*/  BRA `(.L_x_17114) ;  /* 0x0000000c00447947 */ /* 0x000fec0003800000 */
.L_x_17111:
        /* <DEDUP_REMOVED lines=9> */
.L_x_17116:
[----:B------:R-:W2:Y:S02]  /*10d50*/  LDG.E R2, desc[UR36][R2.64] ;  /* 0x0000002402027981 */ /* 0x000ea4000c1e1900 */
[----:B--2---:R-:W-:Y:S01]  /*10d60*/  I2FP.F32.S32 R5, R2 ;  /* 0x0000000200057245 */ /* 0x004fe20000201400 */
[----:B------:R-:W-:Y:S06]  /*10d70*/  BRA `(.L_x_17114) ;  /* 0x0000000c00147947 */ /* 0x000fec0003800000 */
.L_x_17115:
[----:B------:R-:W2:Y:S02]  /*10d80*/  LDG.E.U16 R2, desc[UR36][R2.64] ;  /* 0x0000002402027981 */ /* 0x000ea4000c1e1500 */
[----:B--2---:R0:W2:Y:S01]  /*10d90*/  I2F.S16 R5, R2 ;  /* 0x0000000200057306 */ /* 0x0040a20000101400 */
[----:B------:R-:W-:Y:S05]  /*10da0*/  BRA `(.L_x_17114) ;  /* 0x0000000c00087947 */ /* 0x000fea0003800000 */
.L_x_17110:
        /* <DEDUP_REMOVED lines=8> */
.L_x_17118:
[----:B------:R-:W2:Y:S02]  /*10e30*/  LDG.E.U16 R2, desc[UR36][R2.64] ;  /* 0x0000002402027981 */ /* 0x000ea4000c1e1500 */
[----:B--2---:R-:W-:Y:S01]  /*10e40*/  HADD2.F32 R5, -RZ, R2.H0_H0 ;  /* 0x20000002ff057230 */ /* 0x004fe20000004100 */
[----:B------:R-:W-:Y:S06]  /*10e50*/  BRA `(.L_x_17114) ;  /* 0x0000000800dc7947 */ /* 0x000fec0003800000 */
.L_x_17117:
        /* <DEDUP_REMOVED lines=8> */
.L_x_17120:
[----:B------:R-:W2:Y:S02]  /*10ee0*/  LDG.E.U16 R2, desc[UR36][R2.64] ;  /* 0x0000002402027981 */ /* 0x000ea4000c1e1500 */
[----:B--2---:R-:W-:Y:S01]  /*10ef0*/  HADD2.F32 R5, -RZ, R2.H0_H0 ;  /* 0x20000002ff057230 */ /* 0x004fe20000004100 */
[----:B------:R-:W-:Y:S06]  /*10f00*/  BRA `(.L_x_17114) ;  /* 0x0000000800b07947 */ /* 0x000fec0003800000 */
.L_x_17119:
        /* <DEDUP_REMOVED lines=11> */
.L_x_17109:
        /* <DEDUP_REMOVED lines=12> */
.L_x_17123:
        /* <DEDUP_REMOVED lines=11> */
.L_x_17122:
        /* <DEDUP_REMOVED lines=25> */
.L_x_17125:
        /* <DEDUP_REMOVED lines=12> */
.L_x_17124:
[----:B------:R-:W2:Y:S02]  /*11380*/  LDG.E.U16 R2, desc[UR36][R2.64] ;  /* 0x0000002402027981 */ /* 0x000ea4000c1e1500 */
[----:B--2---:R-:W-:Y:S01]  /*11390*/  IMAD.U32 R5, R2, 0x10000, RZ ;  /* 0x0001000002057824 */ /* 0x004fe200078e00ff */
[----:B------:R-:W-:Y:S06]  /*113a0*/  BRA `(.L_x_17114) ;  /* 0x0000000400887947 */ /* 0x000fec0003800000 */
.L_x_17121:
        /* <DEDUP_REMOVED lines=11> */
.L_x_17128:
        /* <DEDUP_REMOVED lines=20> */
.L_x_17130:
[----:B------:R-:W-:Y:S05]  /*115a0*/  BSYNC.RECONVERGENT B0 ;  /* 0x0000000000007941 */ /* 0x000fea0003800200 */
.L_x_17129:
[----:B------:R-:W-:Y:S01]  /*115b0*/  IMAD.SHL.U32 R0, R0, 0x100000, RZ ;  /* 0x0010000000007824 */ /* 0x000fe200078e00ff */
[----:B------:R-:W-:-:S04]  /*115c0*/  LEA R2, R2, 0x3b800000, 0x17 ;  /* 0x3b80000002027811 */ /* 0x000fc800078eb8ff */
[----:B------:R-:W-:Y:S01]  /*115d0*/  LOP3.LUT R5, R2, R0, R7, 0xfe, !PT ;  /* 0x0000000002057212 */ /* 0x000fe200078efe07 */
[----:B------:R-:W-:Y:S06]  /*115e0*/  BRA `(.L_x_17114) ;  /* 0x0000000000f87947 */ /* 0x000fec0003800000 */
.L_x_17127:
        /* <DEDUP_REMOVED lines=20> */
.L_x_17132:
[----:B------:R-:W-:Y:S05]  /*11730*/  BSYNC.RECONVERGENT B0 ;  /* 0x0000000000007941 */ /* 0x000fea0003800200 */
.L_x_17131:
[----:B------:R-:W-:Y:S02]  /*11740*/  SHF.L.U32 R0, R0, 0x15, RZ ;  /* 0x0000001500007819 */ /* 0x000fe400000006ff */
[----:B------:R-:W-:-:S04]  /*11750*/  LEA R2, R2, 0x37800000, 0x17 ;  /* 0x3780000002027811 */ /* 0x000fc800078eb8ff */
[----:B------:R-:W-:Y:S01]  /*11760*/  LOP3.LUT R5, R2, R0, R7, 0xfe, !PT ;  /* 0x0000000002057212 */ /* 0x000fe200078efe07 */
[----:B------:R-:W-:Y:S06]  /*11770*/  BRA `(.L_x_17114) ;  /* 0x0000000000947947 */ /* 0x000fec0003800000 */
.L_x_17126:
        /* <DEDUP_REMOVED lines=14> */
.L_x_17113:
        /* <DEDUP_REMOVED lines=16> */
.L_x_17135:
[----:B------:R-:W-:Y:S01]  /*11960*/  IMAD.MOV.U32 R5, RZ, RZ, RZ ;  /* 0x000000ffff057224 */ /* 0x000fe200078e00ff */
[----:B------:R-:W-:Y:S06]  /*11970*/  BRA `(.L_x_17114) ;  /* 0x0000000000147947 */ /* 0x000fec0003800000 */
.L_x_17134:
[----:B------:R-:W2:Y:S02]  /*11980*/  LDG.E.64 R2, desc[UR36][R2.64] ;  /* 0x0000002402027981 */ /* 0x000ea4000c1e1b00 */
[----:B--2---:R0:W2:Y:S02]  /*11990*/  I2F.U64 R5, R2 ;  /* 0x0000000200057312 */ /* 0x0040a40000301000 */
[----:B0-2---:R-:W-:Y:S05]  /*119a0*/  BRA `(.L_x_17114) ;  /* 0x0000000000087947 */ /* 0x005fea0003800000 */
.L_x_17133:
[----:B------:R-:W2:Y:S02]  /*119b0*/  LDG.E R2, desc[UR36][R2.64] ;  /* 0x0000002402027981 */ /* 0x000ea4000c1e1900 */
[----:B--2---:R-:W-:-:S07]  /*119c0*/  I2FP.F32.U32 R5, R2 ;  /* 0x0000000200057245 */ /* 0x004fce0000201000 */
.L_x_17114:
[----:B------:R-:W-:Y:S05]  /*119d0*/  BSYNC.RECONVERGENT B6 ;  /* 0x0000000000067941 */ /* 0x000fea0003800200 */
.L_x_17108:
        /* <DEDUP_REMOVED lines=26> */
.L_x_17139:
[----:B------:R-:W0:Y:S02]  /*11b80*/  F2I.S64.TRUNC R4, R4 ;  /* 0x0000000400047311 */ /* 0x000e24000020d900 */
[----:B0-----:R-:W-:-:S05]  /*11b90*/  IMAD.MOV.U32 R7, RZ, RZ, R4 ;  /* 0x000000ffff077224 */ /* 0x001fca00078e0004 */
[----:B------:R0:W-:Y:S01]  /*11ba0*/  STG.E.U8 desc[UR36][R2.64], R7 ;  /* 0x0000000702007986 */ /* 0x0001e2000c101124 */
[----:B------:R-:W-:Y:S05]  /*11bb0*/  BRA `(.L_x_17141) ;  /* 0x0000000c00287947 */ /* 0x000fea0003800000 */
.L_x_17138:
        /* <DEDUP_REMOVED lines=9> */
.L_x_17143:
[----:B------:R-:W0:Y:S02]  /*11c50*/  F2I.FTZ.TRUNC.NTZ R5, R4 ;  /* 0x0000000400057305 */ /* 0x000e24000021f100 */
[----:B0-----:R0:W-:Y:S01]  /*11c60*/  STG.E desc[UR36][R2.64], R5 ;  /* 0x0000000502007986 */ /* 0x0011e2000c101924 */
[----:B------:R-:W-:Y:S05]  /*11c70*/  BRA `(.L_x_17141) ;  /* 0x0000000800f87947 */ /* 0x000fea0003800000 */
.L_x_17142:
[----:B------:R-:W0:Y:S02]  /*11c80*/  F2I.FTZ.TRUNC.NTZ R5, R4 ;  /* 0x0000000400057305 */ /* 0x000e24000021f100 */
[----:B0-----:R0:W-:Y:S01]  /*11c90*/  STG.E.U16 desc[UR36][R2.64], R5 ;  /* 0x0000000502007986 */ /* 0x0011e2000c101524 */
[----:B------:R-:W-:Y:S05]  /*11ca0*/  BRA `(.L_x_17141) ;  /* 0x0000000800ec7947 */ /* 0x000fea0003800000 */
.L_x_17137:
        /* <DEDUP_REMOVED lines=8> */
.L_x_17145:
[----:B------:R-:W-:-:S05]  /*11d30*/  F2FP.F16.F32.PACK_AB R4, RZ, R4 ;  /* 0x00000004ff04723e */ /* 0x000fca00000000ff */
[----:B------:R0:W-:Y:S01]  /*11d40*/  STG.E.U16 desc[UR36][R2.64], R4 ;  /* 0x0000000402007986 */ /* 0x0001e2000c101524 */
[----:B------:R-:W-:Y:S05]  /*11d50*/  BRA `(.L_x_17141) ;  /* 0x0000000800c07947 */ /* 0x000fea0003800000 */
.L_x_17144:
[----:B------:R-:W-:-:S09]  /*11d60*/  UISETP.NE.AND UP0, UPT, UR6, 0x7, UPT ;  /* 0x000000070600788c */ /* 0x000fd2000bf05270 */
[----:B------:R-:W-:Y:S05]  /*11d70*/  BRA.U !UP0, `(.L_x_17146) ;  /* 0x00000001082c7547 */ /* 0x000fea000b800000 */
[----:B------:R-:W-:-:S09]  /*11d80*/  UISETP.NE.AND UP0, UPT, UR6, 0x8, UPT ;  /* 0x000000080600788c */ /* 0x000fd2000bf05270 */
[----:B------:R-:W-:Y:S05]  /*11d90*/  BRA.U !UP0, `(.L_x_17147) ;  /* 0x0000000108147547 */ /* 0x000fea000b800000 */
[----:B------:R-:W-:-:S09]  /*11da0*/  UISETP.NE.AND UP0, UPT, UR6, 0x9, UPT ;  /* 0x000000090600788c */ /* 0x000fd2000bf05270 */
[----:B------:R-:W-:Y:S05]  /*11db0*/  BRA.U UP0, `(.L_x_17140) ;  /* 0x0000000500d07547 */ /* 0x000fea000b800000 */
[----:B------:R-:W-:-:S05]  /*11dc0*/  MOV R5, RZ ;  /* 0x000000ff00057202 */ /* 0x000fca0000000f00 */
[----:B------:R0:W-:Y:S01]  /*11dd0*/  STG.E.64 desc[UR36][R2.64], R4 ;  /* 0x0000000402007986 */ /* 0x0001e2000c101b24 */
[----:B------:R-:W-:Y:S05]  /*11de0*/  BRA `(.L_x_17141) ;  /* 0x00000008009c7947 */ /* 0x000fea0003800000 */
.L_x_17147:
[----:B------:R-:W-:-:S04]  /*11df0*/  F2FP.F16.F32.PACK_AB R5, RZ, R4 ;  /* 0x00000004ff05723e */ /* 0x000fc800000000ff */
[----:B------:R-:W-:-:S05]  /*11e00*/  PRMT R5, R5, 0x5410, RZ ;  /* 0x0000541005057816 */ /* 0x000fca00000000ff */
[----:B------:R0:W-:Y:S01]  /*11e10*/  STG.E desc[UR36][R2.64], R5 ;  /* 0x0000000502007986 */ /* 0x0001e2000c101924 */
[----:B------:R-:W-:Y:S05]  /*11e20*/  BRA `(.L_x_17141) ;  /* 0x00000008008c7947 */ /* 0x000fea0003800000 */
.L_x_17146:
[----:B------:R-:W-:-:S06]  /*11e30*/  FMUL.FTZ R4, R4, 1 ;  /* 0x3f80000004047820 */ /* 0x000fcc0000410000 */
[----:B------:R-:W0:Y:S02]  /*11e40*/  F2F.F64.F32 R4, R4 ;  /* 0x0000000400047310 */ /* 0x000e240000201800 */
[----:B0-----:R0:W-:Y:S01]  /*11e50*/  STG.E.64 desc[UR36][R2.64], R4 ;  /* 0x0000000402007986 */ /* 0x0011e2000c101b24 */
[----:B------:R-:W-:Y:S05]  /*11e60*/  BRA `(.L_x_17141) ;  /* 0x00000008007c7947 */ /* 0x000fea0003800000 */
.L_x_17136:
        /* <DEDUP_REMOVED lines=13> */
.L_x_17151:
        /* <DEDUP_REMOVED lines=16> */
.L_x_17154:
[----:B------:R-:W-:-:S04]  /*12040*/  SHF.R.U32.HI R4, RZ, 0x18, R4 ;  /* 0x00000018ff047819 */ /* 0x000fc80000011604 */
[----:B------:R-:W-:-:S04]  /*12050*/  LOP3.LUT R4, R5, 0x80, R4, 0xf8, !PT ;  /* 0x0000008005047812 */ /* 0x000fc800078ef804 */
[----:B------:R-:W-:-:S07]  /*12060*/  PRMT R0, R4, 0x7610, R0 ;  /* 0x0000761004007816 */ /* 0x000fce0000000000 */
.L_x_17153:
[----:B------:R-:W-:Y:S05]  /*12070*/  BSYNC.RECONVERGENT B0 ;  /* 0x0000000000007941 */ /* 0x000fea0003800200 */
.L_x_17152:
[----:B------:R0:W-:Y:S01]  /*12080*/  STG.E.U8 desc[UR36][R2.64], R0 ;  /* 0x0000000002007986 */ /* 0x0001e2000c101124 */
[----:B------:R-:W-:Y:S05]  /*12090*/  BRA `(.L_x_17141) ;  /* 0x0000000400f07947 */ /* 0x000fea0003800000 */
.L_x_17150:
        /* <DEDUP_REMOVED lines=16> */
.L_x_17157:
[----:B------:R-:W-:-:S04]  /*121a0*/  SHF.R.U32.HI R4, RZ, 0x18, R4 ;  /* 0x00000018ff047819 */ /* 0x000fc80000011604 */
[----:B------:R-:W-:-:S04]  /*121b0*/  LOP3.LUT R5, R5, 0x80, R4, 0xf8, !PT ;  /* 0x0000008005057812 */ /* 0x000fc800078ef804 */
[----:B------:R-:W-:-:S07]  /*121c0*/  PRMT R0, R5, 0x7610, R0 ;  /* 0x0000761005007816 */ /* 0x000fce0000000000 */
.L_x_17156:
[----:B------:R-:W-:Y:S05]  /*121d0*/  BSYNC.RECONVERGENT B0 ;  /* 0x0000000000007941 */ /* 0x000fea0003800200 */
.L_x_17155:
[----:B------:R0:W-:Y:S01]  /*121e0*/  STG.E.U8 desc[UR36][R2.64], R0 ;  /* 0x0000000002007986 */ /* 0x0001e2000c101124 */
[----:B------:R-:W-:Y:S05]  /*121f0*/  BRA `(.L_x_17141) ;  /* 0x0000000400987947 */ /* 0x000fea0003800000 */
.L_x_17149:
        /* <DEDUP_REMOVED lines=21> */
.L_x_17159:
[----:B------:R-:W0:Y:S02]  /*12350*/  F2I.U64.TRUNC R4, R4 ;  /* 0x0000000400047311 */ /* 0x000e24000020d800 */
[----:B0-----:R0:W-:Y:S01]  /*12360*/  STG.E.64 desc[UR36][R2.64], R4 ;  /* 0x0000000402007986 */ /* 0x0011e2000c101b24 */
[----:B------:R-:W-:Y:S05]  /*12370*/  BRA `(.L_x_17141) ;  /* 0x0000000400387947 */ /* 0x000fea0003800000 */
.L_x_17158:
[----:B------:R-:W0:Y:S02]  /*12380*/  F2I.FTZ.U32.TRUNC.NTZ R5, R4 ;  /* 0x0000000400057305 */ /* 0x000e24000021f000 */
[----:B0-----:R0:W-:Y:S01]  /*12390*/  STG.E desc[UR36][R2.64], R5 ;  /* 0x0000000502007986 */ /* 0x0011e2000c101924 */
[----:B------:R-:W-:Y:S05]  /*123a0*/  BRA `(.L_x_17141) ;  /* 0x00000004002c7947 */ /* 0x000fea0003800000 */
.L_x_17148:
        /* <DEDUP_REMOVED lines=10> */
.L_x_17161:
[----:B------:R-:W-:Y:S01]  /*12450*/  FMUL.FTZ R4, R4, 1 ;  /* 0x3f80000004047820 */ /* 0x000fe20000410000 */
[----:B------:R-:W-:-:S05]  /*12460*/  CS2R R6, SRZ ;  /* 0x0000000000067805 */ /* 0x000fca000001ff00 */
[----:B------:R-:W0:Y:S02]  /*12470*/  F2F.F64.F32 R4, R4 ;  /* 0x0000000400047310 */ /* 0x000e240000201800 */
[----:B0-----:R3:W-:Y:S01]  /*12480*/  STG.E.128 desc[UR36][R2.64], R4 ;  /* 0x0000000402007986 */ /* 0x0017e2000c101d24 */
[----:B------:R-:W-:Y:S05]  /*12490*/  BRA `(.L_x_17141) ;  /* 0x0000000000f07947 */ /* 0x000fea0003800000 */
.L_x_17160:
[----:B------:R-:W-:-:S09]  /*124a0*/  UISETP.NE.AND UP0, UPT, UR6, 0xf, UPT ;  /* 0x0000000f0600788c */ /* 0x000fd2000bf05270 */
[----:B------:R-:W-:Y:S05]  /*124b0*/  BRA.U !UP0, `(.L_x_17162) ;  /* 0x0000000108e07547 */ /* 0x000fea000b800000 */
[----:B------:R-:W-:-:S09]  /*124c0*/  UISETP.NE.AND UP0, UPT, UR6, 0x17, UPT ;  /* 0x000000170600788c */ /* 0x000fd2000bf05270 */
[----:B------:R-:W-:Y:S05]  /*124d0*/  BRA.U !UP0, `(.L_x_17163) ;  /* 0x00000001088c7547 */ /* 0x000fea000b800000 */
[----:B------:R-:W-:-:S09]  /*124e0*/  UISETP.NE.AND UP0, UPT, UR6, 0x18, UPT ;  /* 0x000000180600788c */ /* 0x000fd2000bf05270 */
[----:B------:R-:W-:Y:S05]  /*124f0*/  BRA.U !UP0, `(.L_x_17164) ;  /* 0x0000000108447547 */ /* 0x000fea000b800000 */
.L_x_17140:
        /* <DEDUP_REMOVED lines=16> */
.L_x_17165:
[----:B------:R-:W-:Y:S05]  /*12600*/  BRA `(.L_x_17141) ;  /* 0x0000000000947947 */ /* 0x000fea0003800000 */
.L_x_17164:
[----:B------:R-:W-:Y:S01]  /*12610*/  LOP3.LUT R6, R4, 0x7fffffff, RZ, 0xc0, !PT ;  /* 0x7fffffff04067812 */ /* 0x000fe200078ec0ff */
        /* <DEDUP_REMOVED lines=11> */
.L_x_17167:
[----:B------:R-:W-:Y:S05]  /*126d0*/  BSYNC.RECONVERGENT B0 ;  /* 0x0000000000007941 */ /* 0x000fea0003800200 */
.L_x_17166:
[----:B------:R-:W-:-:S05]  /*126e0*/  LOP3.LUT R5, R0, 0x80, R7, 0xf8, !PT ;  /* 0x0000008000057812 */ /* 0x000fca00078ef807 */
[----:B------:R1:W-:Y:S01]  /*126f0*/  STG.E.U8 desc[UR36][R2.64], R5 ;  /* 0x0000000502007986 */ /* 0x0003e2000c101124 */
[----:B------:R-:W-:Y:S05]  /*12700*/  BRA `(.L_x_17141) ;  /* 0x0000000000547947 */ /* 0x000fea0003800000 */
.L_x_17163:
        /* <DEDUP_REMOVED lines=11> */
.L_x_17169:
[----:B------:R-:W-:Y:S01]  /*127c0*/  IMAD.MOV.U32 R0, RZ, RZ, 0x7f ;  /* 0x0000007fff007424 */ /* 0x000fe200078e00ff */
[----:B------:R-:W-:-:S04]  /*127d0*/  ISETP.GT.U32.AND P0, PT, R6, 0x7f800000, PT ;  /* 0x7f8000000600780c */ /* 0x000fc80003f04070 */
[----:B------:R-:W-:-:S09]  /*127e0*/  SEL R0, R0, 0x7c, P0 ;  /* 0x0000007c00007807 */ /* 0x000fd20000000000 */
.L_x_17170:
[----:B------:R-:W-:Y:S05]  /*127f0*/  BSYNC.RECONVERGENT B0 ;  /* 0x0000000000007941 */ /* 0x000fea0003800200 */
.L_x_17168:
[----:B------:R-:W-:-:S04]  /*12800*/  SHF.R.U32.HI R5, RZ, 0x18, R4 ;  /* 0x00000018ff057819 */ /* 0x000fc80000011604 */
[----:B------:R-:W-:-:S05]  /*12810*/  LOP3.LUT R5, R0, 0x80, R5, 0xf8, !PT ;  /* 0x0000008000057812 */ /* 0x000fca00078ef805 */
[----:B------:R2:W-:Y:S01]  /*12820*/  STG.E.U8 desc[UR36][R2.64], R5 ;  /* 0x0000000502007986 */ /* 0x0005e2000c101124 */
[----:B------:R-:W-:Y:S05]  /*12830*/  BRA `(.L_x_17141) ;  /* 0x0000000000087947 */ /* 0x000fea0003800000 */
.L_x_17162:
[----:B------:R-:W-:-:S05]  /*12840*/  F2FP.BF16.F32.PACK_AB R4, RZ, R4 ;  /* 0x00000004ff04723e */ /* 0x000fca00000010ff */
[----:B------:R0:W-:Y:S02]  /*12850*/  STG.E.U16 desc[UR36][R2.64], R4 ;  /* 0x0000000402007986 */ /* 0x0001e4000c101524 */
.L_x_17141:
[----:B------:R-:W-:-:S07]  /*12860*/  VIADD R17, R17, 0x80 ;  /* 0x0000008011117836 */ /* 0x000fce0000000000 */
.L_x_16938:
[----:B------:R-:W-:Y:S05]  /*12870*/  BSYNC.RECONVERGENT B7 ;  /* 0x0000000000077941 */ /* 0x000fea0003800200 */
.L_x_16937:
[----:B------:R-:W5:Y:S01]  /*12880*/  LDCU UR4, c[0x0][0x380] ;  /* 0x00007000ff0477ac */ /* 0x000f620008000800 */
[----:B------:R-:W-:Y:S01]  /*12890*/  BSSY.RECONVERGENT B7, `(.L_x_17171) ;  /* 0x0000938000077945 */ /* 0x000fe20003800200 */
[----:B-----5:R-:W-:-:S13]  /*128a0*/  ISETP.GE.AND P0, PT, R17, UR4, PT ;  /* 0x0000000411007c0c */ /* 0x020fda000bf06270 */
[----:B------:R-:W-:Y:S05]  /*128b0*/  @P0 BRA `(.L_x_17172) ;  /* 0x0000009000d40947 */ /* 0x000fea0003800000 */
[----:B------:R-:W5:Y:S01]  /*128c0*/  LDCU UR4, c[0x0][0x388] ;  /* 0x00007100ff0477ac */ /* 0x000f620008000800 */
[----:B------:R-:W-:Y:S01]  /*128d0*/  CS2R R24, SRZ ;  /* 0x0000000000187805 */ /* 0x000fe2000001ff00 */
[----:B------:R-:W-:Y:S01]  /*128e0*/  IMAD.MOV.U32 R26, RZ, RZ, RZ ;  /* 0x000000ffff1a7224 */ /* 0x000fe200078e00ff */
[----:B------:R-:W-:Y:S02]  /*128f0*/  CS2R R22, SRZ ;  /* 0x0000000000167805 */ /* 0x000fe4000001ff00 */
[----:B------:R-:W-:Y:S01]  /*12900*/  MOV R19, RZ ;  /* 0x000000ff00137202 */ /* 0x000fe20000000f00 */
[----:B0-2---:R-:W-:Y:S02]  /*12910*/  IMAD.MOV.U32 R0, RZ, RZ, RZ ;  /* 0x000000ffff007224 */ /* 0x005fe400078e00ff */
[----:B------:R-:W-:Y:S01]  /*12920*/  IMAD.MOV.U32 R16, RZ, RZ, RZ ;  /* 0x000000ffff107224 */ /* 0x000fe200078e00ff */
[----:B-----5:R-:W-:-:S09]  /*12930*/  UISETP.NE.AND UP0, UPT, UR4, URZ, UPT ;  /* 0x000000ff0400728c */ /* 0x020fd2000bf05270 */
[----:B------:R-:W-:Y:S05]  /*12940*/  BRA.U !UP0, `(.L_x_17173) ;  /* 0x0000001d08c87547 */ /* 0x000fea000b800000 */
[----:B------:R-:W3:Y:S01]  /*12950*/  LDCU.64 UR4, c[0x0][0x390] ;  /* 0x00007200ff0477ac */ /* 0x000ee20008000a00 */
[----:B------:R-:W-:Y:S01]  /*12960*/  IMAD.MOV.U32 R16, RZ, RZ, RZ ;  /* 0x000000ffff107224 */ /* 0x000fe200078e00ff */
[----:B------:R-:W0:Y:S01]  /*12970*/  LDCU UR6, c[0x0][0x38c] ;  /* 0x00007180ff0677ac */ /* 0x000e220008000800 */
[----:B------:R-:W2:Y:S01]  /*12980*/  LDCU.128 UR12, c[0x0][0x4c0] ;  /* 0x00009800ff0c77ac */ /* 0x000ea20008000c00 */
[----:B------:R-:W5:Y:S01]  /*12990*/  LDCU.64 UR8, c[0x0][0x4b8] ;  /* 0x00009700ff0877ac */ /* 0x000f620008000a00 */
[----:B------:R-:W-:Y:S01]  /*129a0*/  UISETP.NE.AND UP0, UPT, UR45, URZ, UPT ;  /* 0x000000ff2d00728c */ /* 0x000fe2000bf05270 */
[----:B---34-:R-:W-:-:S05]  /*129b0*/  IMAD.HI.U32 R4, R17, UR4, R16 ;  /* 0x0000000411047c27 */ /* 0x018fca000f8e0010 */
[----:B-1----:R-:W-:Y:S01]  /*129c0*/  SHF.R.U32.HI R5, RZ, UR5, R4 ;  /* 0x00000005ff057c19 */ /* 0x002fe20008011604 */
[----:B------:R-:W1:Y:S03]  /*129d0*/  LDCU.64 UR4, c[0x0][0x4d0] ;  /* 0x00009a00ff0477ac */ /* 0x000e660008000a00 */
[----:B------:R-:W-:-:S05]  /*129e0*/  IADD3 R0, PT, PT, -R5, RZ, RZ ;  /* 0x000000ff05007210 */ /* 0x000fca0007ffe1ff */
        /* <DEDUP_REMOVED lines=488> */
.L_x_17173:
[----:B------:R-:W1:Y:S01]  /*14870*/  LDCU.64 UR6, c[0x0][0x7e0] ;  /* 0x0000fc00ff0677ac */ /* 0x000e620008000a00 */
[----:B------:R-:W-:Y:S01]  /*14880*/  BSSY.RECONVERGENT B6, `(.L_x_17174) ;  /* 0x00000e5000067945 */ /* 0x000fe20003800200 */
        /* <DEDUP_REMOVED lines=16> */
.L_x_17178:
[----:B------:R-:W2:Y:S02]  /*14990*/  LDG.E.U8 R2, desc[UR36][R2.64] ;  /* 0x0000002402027981 */ /* 0x000ea4000c1e1100 */
[----:B--2---:R-:W-:Y:S01]  /*149a0*/  I2FP.F32.U32 R18, R2 ;  /* 0x0000000200127245 */ /* 0x004fe20000201000 */
[----:B------:R-:W-:Y:S06]  /*149b0*/  BRA `(.L_x_17180) ;  /* 0x0000000c00447947 */ /* 0x000fec0003800000 */
.L_x_17177:
        /* <DEDUP_REMOVED lines=9> */
.L_x_17182:
[----:B------:R-:W2:Y:S02]  /*14a50*/  LDG.E R2, desc[UR36][R2.64] ;  /* 0x0000002402027981 */ /* 0x000ea4000c1e1900 */
[----:B--2---:R-:W-:Y:S01]  /*14a60*/  I2FP.F32.S32 R18, R2 ;  /* 0x0000000200127245 */ /* 0x004fe20000201400 */
[----:B------:R-:W-:Y:S06]  /*14a70*/  BRA `(.L_x_17180) ;  /* 0x0000000c00147947 */ /* 0x000fec0003800000 */
.L_x_17181:
[----:B------:R-:W2:Y:S02]  /*14a80*/  LDG.E.U16 R2, desc[UR36][R2.64] ;  /* 0x0000002402027981 */ /* 0x000ea4000c1e1500 */
[----:B--2---:R4:W0:Y:S01]  /*14a90*/  I2F.S16 R18, R2 ;  /* 0x0000000200127306 */ /* 0x0048220000101400 */
[----:B------:R-:W-:Y:S05]  /*14aa0*/  BRA `(.L_x_17180) ;  /* 0x0000000c00087947 */ /* 0x000fea0003800000 */
.L_x_17176:
        /* <DEDUP_REMOVED lines=8> */
.L_x_17184:
[----:B------:R-:W2:Y:S02]  /*14b30*/  LDG.E.U16 R2, desc[UR36][R2.64] ;  /* 0x0000002402027981 */ /* 0x000ea4000c1e1500 */
[----:B--2---:R-:W-:Y:S01]  /*14b40*/  HADD2.F32 R18, -RZ, R2.H0_H0 ;  /* 0x20000002ff127230 */ /* 0x004fe20000004100 */
[----:B------:R-:W-:Y:S06]  /*14b50*/  BRA `(.L_x_17180) ;  /* 0x0000000800dc7947 */ /* 0x000fec0003800000 */
.L_x_17183:
        /* <DEDUP_REMOVED lines=8> */
.L_x_17186:
[----:B------:R-:W2:Y:S02]  /*14be0*/  LDG.E.U16 R2, desc[UR36][R2.64] ;  /* 0x0000002402027981 */ /* 0x000ea4000c1e1500 */
[----:B--2---:R-:W-:Y:S01]  /*14bf0*/  HADD2.F32 R18, -RZ, R2.H0_H0 ;  /* 0x20000002ff127230 */ /* 0x004fe20000004100 */
[----:B------:R-:W-:Y:S06]  /*14c00*/  BRA `(.L_x_17180) ;  /* 0x0000000800b07947 */ /* 0x000fec0003800000 */
.L_x_17185:
        /* <DEDUP_REMOVED lines=11> */
.L_x_17175:
        /* <DEDUP_REMOVED lines=12> */
.L_x_17189:
        /* <DEDUP_REMOVED lines=11> */
.L_x_17188:
        /* <DEDUP_REMOVED lines=25> */
.L_x_17191:
        /* <DEDUP_REMOVED lines=12> */
.L_x_17190:
[----:B------:R-:W2:Y:S02]  /*15080*/  LDG.E.U16 R2, desc[UR36][R2.64] ;  /* 0x0000002402027981 */ /* 0x000ea4000c1e1500 */
[----:B--2---:R-:W-:Y:S01]  /*15090*/  IMAD.U32 R18, R2, 0x10000, RZ ;  /* 0x0001000002127824 */ /* 0x004fe200078e00ff */
[----:B------:R-:W-:Y:S06]  /*150a0*/  BRA `(.L_x_17180) ;  /* 0x0000000400887947 */ /* 0x000fec0003800000 */
.L_x_17187:
        /* <DEDUP_REMOVED lines=11> */
.L_x_17194:
        /* <DEDUP_REMOVED lines=20> */
.L_x_17196:
[----:B------:R-:W-:Y:S05]  /*152a0*/  BSYNC.RECONVERGENT B0 ;  /* 0x0000000000007941 */ /* 0x000fea0003800200 */
.L_x_17195:
[----:B------:R-:W-:Y:S02]  /*152b0*/  SHF.L.U32 R0, R0, 0x14, RZ ;  /* 0x0000001400007819 */ /* 0x000fe400000006ff */
[----:B------:R-:W-:-:S04]  /*152c0*/  LEA R2, R2, 0x3b800000, 0x17 ;  /* 0x3b80000002027811 */ /* 0x000fc800078eb8ff */
[----:B------:R-:W-:Y:S01]  /*152d0*/  LOP3.LUT R18, R2, R0, R7, 0xfe, !PT ;  /* 0x0000000002127212 */ /* 0x000fe200078efe07 */
[----:B------:R-:W-:Y:S06]  /*152e0*/  BRA `(.L_x_17180) ;  /* 0x0000000000f87947 */ /* 0x000fec0003800000 */
.L_x_17193:
        /* <DEDUP_REMOVED lines=20> */
.L_x_17198:
[----:B------:R-:W-:Y:S05]  /*15430*/  BSYNC.RECONVERGENT B0 ;  /* 0x0000000000007941 */ /* 0x000fea0003800200 */
.L_x_17197:
[----:B------:R-:W-:Y:S01]  /*15440*/  IMAD.SHL.U32 R0, R0, 0x200000, RZ ;  /* 0x0020000000007824 */ /* 0x000fe200078e00ff */
[----:B------:R-:W-:-:S04]  /*15450*/  LEA R2, R2, 0x37800000, 0x17 ;  /* 0x3780000002027811 */ /* 0x000fc800078eb8ff */
[----:B------:R-:W-:Y:S01]  /*15460*/  LOP3.LUT R18, R2, R0, R7, 0xfe, !PT ;  /* 0x0000000002127212 */ /* 0x000fe200078efe07 */
[----:B------:R-:W-:Y:S06]  /*15470*/  BRA `(.L_x_17180) ;  /* 0x0000000000947947 */ /* 0x000fec0003800000 */
.L_x_17192:
        /* <DEDUP_REMOVED lines=14> */
.L_x_17179:
        /* <DEDUP_REMOVED lines=16> */
.L_x_17201:
[----:B------:R-:W-:Y:S01]  /*15660*/  IMAD.MOV.U32 R18, RZ, RZ, RZ ;  /* 0x000000ffff127224 */ /* 0x000fe200078e00ff */
[----:B------:R-:W-:Y:S06]  /*15670*/  BRA `(.L_x_17180) ;  /* 0x0000000000147947 */ /* 0x000fec0003800000 */
.L_x_17200:
[----:B------:R-:W2:Y:S02]  /*15680*/  LDG.E.64 R2, desc[UR36][R2.64] ;  /* 0x0000002402027981 */ /* 0x000ea4000c1e1b00 */
[----:B--2---:R0:W1:Y:S02]  /*15690*/  I2F.U64 R18, R2 ;  /* 0x0000000200127312 */ /* 0x0040640000301000 */
[----:B01----:R-:W-:Y:S05]  /*156a0*/  BRA `(.L_x_17180) ;  /* 0x0000000000087947 */ /* 0x003fea0003800000 */
.L_x_17199:
[----:B------:R-:W2:Y:S02]  /*156b0*/  LDG.E R2, desc[UR36][R2.64] ;  /* 0x0000002402027981 */ /* 0x000ea4000c1e1900 */
[----:B--2---:R-:W-:-:S07]  /*156c0*/  I2FP.F32.U32 R18, R2 ;  /* 0x0000000200127245 */ /* 0x004fce0000201000 */
.L_x_17180:
[----:B------:R-:W-:Y:S05]  /*156d0*/  BSYNC.RECONVERGENT B6 ;  /* 0x0000000000067941 */ /* 0x000fea0003800200 */
.L_x_17174:
        /* <DEDUP_REMOVED lines=18> */
.L_x_17206:
[----:B------:R-:W2:Y:S02]  /*15800*/  LDG.E.U8 R2, desc[UR36][R2.64] ;  /* 0x0000002402027981 */ /* 0x000ea4000c1e1100 */
[----:B--2---:R-:W-:Y:S01]  /*15810*/  I2FP.F32.U32 R19, R2 ;  /* 0x0000000200137245 */ /* 0x004fe20000201000 */
[----:B------:R-:W-:Y:S06]  /*15820*/  BRA `(.L_x_17208) ;  /* 0x0000000c00447947 */ /* 0x000fec0003800000 */
.L_x_17205:
        /* <DEDUP_REMOVED lines=9> */
.L_x_17210:
[----:B------:R-:W2:Y:S02]  /*158c0*/  LDG.E R2, desc[UR36][R2.64] ;  /* 0x0000002402027981 */ /* 0x000ea4000c1e1900 */
[----:B--2---:R-:W-:Y:S01]  /*158d0*/  I2FP.F32.S32 R19, R2 ;  /* 0x0000000200137245 */ /* 0x004fe20000201400 */
[----:B------:R-:W-:Y:S06]  /*158e0*/  BRA `(.L_x_17208) ;  /* 0x0000000c00147947 */ /* 0x000fec0003800000 */
.L_x_17209:
[----:B------:R-:W2:Y:S02]  /*158f0*/  LDG.E.U16 R2, desc[UR36][R2.64] ;  /* 0x0000002402027981 */ /* 0x000ea4000c1e1500 */
[----:B--2---:R2:W4:Y:S01]  /*15900*/  I2F.S16 R19, R2 ;  /* 0x0000000200137306 */ /* 0x0045220000101400 */
[----:B------:R-:W-:Y:S05]  /*15910*/  BRA `(.L_x_17208) ;  /* 0x0000000c00087947 */ /* 0x000fea0003800000 */
.L_x_17204:
        /* <DEDUP_REMOVED lines=8> */
.L_x_17212:
[----:B------:R-:W2:Y:S02]  /*159a0*/  LDG.E.U16 R2, desc[UR36][R2.64] ;  /* 0x0000002402027981 */ /* 0x000ea4000c1e1500 */
[----:B--2---:R-:W-:Y:S01]  /*159b0*/  HADD2.F32 R19, -RZ, R2.H0_H0 ;  /* 0x20000002ff137230 */ /* 0x004fe20000004100 */
[----:B------:R-:W-:Y:S06]  /*159c0*/  BRA `(.L_x_17208) ;  /* 0x0000000800dc7947 */ /* 0x000fec0003800000 */
.L_x_17211:
        /* <DEDUP_REMOVED lines=8> */
.L_x_17214:
[----:B------:R-:W2:Y:S02]  /*15a50*/  LDG.E.U16 R2, desc[UR36][R2.64] ;  /* 0x0000002402027981 */ /* 0x000ea4000c1e1500 */
[----:B--2---:R-:W-:Y:S01]  /*15a60*/  HADD2.F32 R19, -RZ, R2.H0_H0 ;  /* 0x20000002ff137230 */ /* 0x004fe20000004100 */
[----:B------:R-:W-:Y:S06]  /*15a70*/  BRA `(.L_x_17208) ;  /* 0x0000000800b07947 */ /* 0x000fec0003800000 */
.L_x_17213:
        /* <DEDUP_REMOVED lines=11> */
.L_x_17203:
        /* <DEDUP_REMOVED lines=12> */
.L_x_17217:
        /* <DEDUP_REMOVED lines=11> */
.L_x_17216:
        /* <DEDUP_REMOVED lines=25> */
.L_x_17219:
        /* <DEDUP_REMOVED lines=12> */
.L_x_17218:
[----:B------:R-:W2:Y:S02]  /*15ef0*/  LDG.E.U16 R2, desc[UR36][R2.64] ;  /* 0x0000002402027981 */ /* 0x000ea4000c1e1500 */
[----:B--2---:R-:W-:Y:S01]  /*15f00*/  IMAD.U32 R19, R2, 0x10000, RZ ;  /* 0x0001000002137824 */ /* 0x004fe200078e00ff */
[----:B------:R-:W-:Y:S06]  /*15f10*/  BRA `(.L_x_17208) ;  /* 0x0000000400887947 */ /* 0x000fec0003800000 */
.L_x_17215:
        /* <DEDUP_REMOVED lines=11> */
.L_x_17222:
        /* <DEDUP_REMOVED lines=20> */
.L_x_17224:
[----:B------:R-:W-:Y:S05]  /*16110*/  BSYNC.RECONVERGENT B0 ;  /* 0x0000000000007941 */ /* 0x000fea0003800200 */
.L_x_17223:
[----:B------:R-:W-:Y:S01]  /*16120*/  IMAD.SHL.U32 R0, R0, 0x100000, RZ ;  /* 0x0010000000007824 */ /* 0x000fe200078e00ff */
[----:B------:R-:W-:-:S04]  /*16130*/  LEA R2, R2, 0x3b800000, 0x17 ;  /* 0x3b80000002027811 */ /* 0x000fc800078eb8ff */
[----:B------:R-:W-:Y:S01]  /*16140*/  LOP3.LUT R19, R2, R0, R19, 0xfe, !PT ;  /* 0x0000000002137212 */ /* 0x000fe200078efe13 */
[----:B------:R-:W-:Y:S06]  /*16150*/  BRA `(.L_x_17208) ;  /* 0x0000000000f87947 */ /* 0x000fec0003800000 */
.L_x_17221:
        /* <DEDUP_REMOVED lines=20> */
.L_x_17226:
[----:B------:R-:W-:Y:S05]  /*162a0*/  BSYNC.RECONVERGENT B0 ;  /* 0x0000000000007941 */ /* 0x000fea0003800200 */
.L_x_17225:
[----:B------:R-:W-:Y:S01]  /*162b0*/  IMAD.SHL.U32 R0, R0, 0x200000, RZ ;  /* 0x0020000000007824 */ /* 0x000fe200078e00ff */
[----:B------:R-:W-:-:S04]  /*162c0*/  LEA R2, R2, 0x37800000, 0x17 ;  /* 0x3780000002027811 */ /* 0x000fc800078eb8ff */
[----:B------:R-:W-:Y:S01]  /*162d0*/  LOP3.LUT R19, R2, R0, R19, 0xfe, !PT ;  /* 0x0000000002137212 */ /* 0x000fe200078efe13 */
[----:B------:R-:W-:Y:S06]  /*162e0*/  BRA `(.L_x_17208) ;  /* 0x0000000000947947 */ /* 0x000fec0003800000 */
.L_x_17220:
        /* <DEDUP_REMOVED lines=14> */
.L_x_17207:
        /* <DEDUP_REMOVED lines=11> */
[----:B------:R-:W-:Y:S02]  /*16480*/  IMAD.U32 R7, RZ, RZ, UR7 ;  /* 0x00000007ff077e24 */ /* 0x000fe4000f8e00ff */
[----:B----4-:R-:W-:Y:S01]  /*16490*/  IMAD.U32 R10, RZ, RZ, UR8 ;  /* 0x00000008ff0a7e24 */ /* 0x010fe2000f8e00ff */
[----:B------:R-:W-:-:S07]  /*164a0*/  MOV R11, UR9 ;  /* 0x00000009000b7c02 */ /* 0x000fce0008000f00 */
[----:B------:R-:W-:-:S07]  /*164b0*/  LEPC R20, `(.L_x_17229) ;  /* 0x000000001014794e */ /* 0x000fce0000000000 */
[----:B--23-5:R-:W-:Y:S05]  /*164c0*/  CALL.ABS.NOINC R2 ;  /* 0x0000000002007343 */ /* 0x02cfea0003c00000 */
.L_x_17229:
[----:B------:R-:W-:Y:S01]  /*164d0*/  HFMA2 R19, -RZ, RZ, 0, 0 ;  /* 0x00000000ff137431 */ /* 0x000fe200000001ff */
[----:B------:R-:W-:Y:S06]  /*164e0*/  BRA `(.L_x_17208) ;  /* 0x0000000000147947 */ /* 0x000fec0003800000 */
.L_x_17228:
[----:B------:R-:W2:Y:S02]  /*164f0*/  LDG.E.64 R2, desc[UR36][R2.64] ;  /* 0x0000002402027981 */ /* 0x000ea4000c1e1b00 */
[----:B--2---:R0:W1:Y:S02]  /*16500*/  I2F.U64 R19, R2 ;  /* 0x0000000200137312 */ /* 0x0040640000301000 */
[----:B01----:R-:W-:Y:S05]  /*16510*/  BRA `(.L_x_17208) ;  /* 0x0000000000087947 */ /* 0x003fea0003800000 */
.L_x_17227:
[----:B------:R-:W2:Y:S02]  /*16520*/  LDG.E R2, desc[UR36][R2.64] ;  /* 0x0000002402027981 */ /* 0x000ea4000c1e1900 */
[----:B--2---:R-:W-:-:S07]  /*16530*/  I2FP.F32.U32 R19, R2 ;  /* 0x0000000200137245 */ /* 0x004fce0000201000 */
.L_x_17208:
[----:B------:R-:W-:Y:S05]  /*16540*/  BSYNC.RECONVERGENT B6 ;  /* 0x0000000000067941 */ /* 0x000fea0003800200 */
.L_x_17202:
        /* <DEDUP_REMOVED lines=18> */
.L_x_17234:
[----:B------:R-:W2:Y:S02]  /*16670*/  LDG.E.U8 R2, desc[UR36][R2.64] ;  /* 0x0000002402027981 */ /* 0x000ea4000c1e1100 */
[----:B--2---:R-:W-:Y:S01]  /*16680*/  I2FP.F32.U32 R22, R2 ;  /* 0x0000000200167245 */ /* 0x004fe20000201000 */
[----:B------:R-:W-:Y:S06]  /*16690*/  BRA `(.L_x_17236) ;  /* 0x0000000c00447947 */ /* 0x000fec0003800000 */
.L_x_17233:
        /* <DEDUP_REMOVED lines=9> */
.L_x_17238:
[----:B------:R-:W2:Y:S02]  /*16730*/  LDG.E R2, desc[UR36][R2.64] ;  /* 0x0000002402027981 */ /* 0x000ea4000c1e1900 */
[----:B--2---:R-:W-:Y:S01]  /*16740*/  I2FP.F32.S32 R22, R2 ;  /* 0x0000000200167245 */ /* 0x004fe20000201400 */
[----:B------:R-:W-:Y:S06]  /*16750*/  BRA `(.L_x_17236) ;  /* 0x0000000c00147947 */ /* 0x000fec0003800000 */
.L_x_17237:
[----:B------:R-:W2:Y:S02]  /*16760*/  LDG.E.U16 R2, desc[UR36][R2.64] ;  /* 0x0000002402027981 */ /* 0x000ea4000c1e1500 */
[----:B--2---:R0:W2:Y:S01]  /*16770*/  I2F.S16 R22, R2 ;  /* 0x0000000200167306 */ /* 0x0040a20000101400 */
[----:B------:R-:W-:Y:S05]  /*16780*/  BRA `(.L_x_17236) ;  /* 0x0000000c00087947 */ /* 0x000fea0003800000 */
.L_x_17232:
        /* <DEDUP_REMOVED lines=8> */
.L_x_17240:
[----:B------:R-:W2:Y:S02]  /*16810*/  LDG.E.U16 R2, desc[UR36][R2.64] ;  /* 0x0000002402027981 */ /* 0x000ea4000c1e1500 */
[----:B--2---:R-:W-:Y:S01]  /*16820*/  HADD2.F32 R22, -RZ, R2.H0_H0 ;  /* 0x20000002ff167230 */ /* 0x004fe20000004100 */
[----:B------:R-:W-:Y:S06]  /*16830*/  BRA `(.L_x_17236) ;  /* 0x0000000800dc7947 */ /* 0x000fec0003800000 */
.L_x_17239:
        /* <DEDUP_REMOVED lines=8> */
.L_x_17242:
[----:B------:R-:W2:Y:S02]  /*168c0*/  LDG.E.U16 R2, desc[UR36][R2.64] ;  /* 0x0000002402027981 */ /* 0x000ea4000c1e1500 */
[----:B--2---:R-:W-:Y:S01]  /*168d0*/  HADD2.F32 R22, -RZ, R2.H0_H0 ;  /* 0x20000002ff167230 */ /* 0x004fe20000004100 */
[----:B------:R-:W-:Y:S06]  /*168e0*/  BRA `(.L_x_17236) ;  /* 0x0000000800b07947 */ /* 0x000fec0003800000 */
.L_x_17241:
        /* <DEDUP_REMOVED lines=11> */
.L_x_17231:
        /* <DEDUP_REMOVED lines=12> */
.L_x_17245:
        /* <DEDUP_REMOVED lines=11> */
.L_x_17244:
        /* <DEDUP_REMOVED lines=25> */
.L_x_17247:
        /* <DEDUP_REMOVED lines=12> */
.L_x_17246:
[----:B------:R-:W2:Y:S02]  /*16d60*/  LDG.E.U16 R2, desc[UR36][R2.64] ;  /* 0x0000002402027981 */ /* 0x000ea4000c1e1500 */
[----:B--2---:R-:W-:Y:S01]  /*16d70*/  IMAD.U32 R22, R2, 0x10000, RZ ;  /* 0x0001000002167824 */ /* 0x004fe200078e00ff */
[----:B------:R-:W-:Y:S06]  /*16d80*/  BRA `(.L_x_17236) ;  /* 0x0000000400887947 */ /* 0x000fec0003800000 */
.L_x_17243:
        /* <DEDUP_REMOVED lines=11> */
.L_x_17250:
        /* <DEDUP_REMOVED lines=20> */
.L_x_17252:
[----:B------:R-:W-:Y:S05]  /*16f80*/  BSYNC.RECONVERGENT B0 ;  /* 0x0000000000007941 */ /* 0x000fea0003800200 */
.L_x_17251:
[----:B------:R-:W-:Y:S02]  /*16f90*/  SHF.L.U32 R0, R0, 0x14, RZ ;  /* 0x0000001400007819 */ /* 0x000fe400000006ff */
[----:B------:R-:W-:-:S04]  /*16fa0*/  LEA R2, R2, 0x3b800000, 0x17 ;  /* 0x3b80000002027811 */ /* 0x000fc800078eb8ff */
[----:B------:R-:W-:Y:S01]  /*16fb0*/  LOP3.LUT R22, R2, R0, R7, 0xfe, !PT ;  /* 0x0000000002167212 */ /* 0x000fe200078efe07 */
[----:B------:R-:W-:Y:S06]  /*16fc0*/  BRA `(.L_x_17236) ;  /* 0x0000000000f87947 */ /* 0x000fec0003800000 */
.L_x_17249:
        /* <DEDUP_REMOVED lines=20> */
.L_x_17254:
[----:B------:R-:W-:Y:S05]  /*17110*/  BSYNC.RECONVERGENT B0 ;  /* 0x0000000000007941 */ /* 0x000fea0003800200 */
.L_x_17253:
[----:B------:R-:W-:Y:S01]  /*17120*/  IMAD.SHL.U32 R0, R0, 0x200000, RZ ;  /* 0x0020000000007824 */ /* 0x000fe200078e00ff */
[----:B------:R-:W-:-:S04]  /*17130*/  LEA R2, R2, 0x37800000, 0x17 ;  /* 0x3780000002027811 */ /* 0x000fc800078eb8ff */
[----:B------:R-:W-:Y:S01]  /*17140*/  LOP3.LUT R22, R2, R0, R7, 0xfe, !PT ;  /* 0x0000000002167212 */ /* 0x000fe200078efe07 */
[----:B------:R-:W-:Y:S06]  /*17150*/  BRA `(.L_x_17236) ;  /* 0x0000000000947947 */ /* 0x000fec0003800000 */
.L_x_17248:
        /* <DEDUP_REMOVED lines=14> */
.L_x_17235:
        /* <DEDUP_REMOVED lines=8> */
[----:B0-----:R-:W-:Y:S02]  /*172c0*/  IMAD.U32 R4, RZ, RZ, UR4 ;  /* 0x00000004ff047e24 */ /* 0x001fe4000f8e00ff */
[----:B------:R-:W-:-:S02]  /*172d0*/  IMAD.U32 R5, RZ, RZ, UR5 ;  /* 0x00000005ff057e24 */ /* 0x000fc4000f8e00ff */
[----:B--2---:R-:W-:Y:S01]  /*172e0*/  IMAD.U32 R6, RZ, RZ, UR6 ;  /* 0x00000006ff067e24 */ /* 0x004fe2000f8e00ff */
[----:B------:R-:W-:Y:S01]  /*172f0*/  MOV R7, UR7 ;  /* 0x0000000700077c02 */ /* 0x000fe20008000f00 */
[----:B---3--:R-:W-:Y:S02]  /*17300*/  IMAD.U32 R10, RZ, RZ, UR8 ;  /* 0x00000008ff0a7e24 */ /* 0x008fe4000f8e00ff */
[----:B------:R-:W-:-:S07]  /*17310*/  IMAD.U32 R11, RZ, RZ, UR9 ;  /* 0x00000009ff0b7e24 */ /* 0x000fce000f8e00ff */
[----:B------:R-:W-:-:S07]  /*17320*/  LEPC R20, `(.L_x_17257) ;  /* 0x000000001014794e */ /* 0x000fce0000000000 */
[----:B-1--45:R-:W-:Y:S05]  /*17330*/  CALL.ABS.NOINC R2 ;  /* 0x0000000002007343 */ /* 0x032fea0003c00000 */
.L_x_17257:
[----:B------:R-:W-:Y:S01]  /*17340*/  IMAD.MOV.U32 R22, RZ, RZ, RZ ;  /* 0x000000ffff167224 */ /* 0x000fe200078e00ff */
[----:B------:R-:W-:Y:S06]  /*17350*/  BRA `(.L_x_17236) ;  /* 0x0000000000147947 */ /* 0x000fec0003800000 */
.L_x_17256:
[----:B------:R-:W2:Y:S02]  /*17360*/  LDG.E.64 R2, desc[UR36][R2.64] ;  /* 0x0000002402027981 */ /* 0x000ea4000c1e1b00 */
[----:B--2---:R0:W2:Y:S02]  /*17370*/  I2F.U64 R22, R2 ;  /* 0x0000000200167312 */ /* 0x0040a40000301000 */
[----:B0-2---:R-:W-:Y:S05]  /*17380*/  BRA `(.L_x_17236) ;  /* 0x0000000000087947 */ /* 0x005fea0003800000 */
.L_x_17255:
[----:B------:R-:W2:Y:S02]  /*17390*/  LDG.E R2, desc[UR36][R2.64] ;  /* 0x0000002402027981 */ /* 0x000ea4000c1e1900 */
[----:B--2---:R-:W-:-:S07]  /*173a0*/  I2FP.F32.U32 R22, R2 ;  /* 0x0000000200167245 */ /* 0x004fce0000201000 */
.L_x_17236:
[----:B------:R-:W-:Y:S05]  /*173b0*/  BSYNC.RECONVERGENT B6 ;  /* 0x0000000000067941 */ /* 0x000fea0003800200 */
.L_x_17230:
[----:B------:R-:W0:Y:S01]  /*173c0*/  LDCU.64 UR4, c[0x0][0x7f8] ;  /* 0x0000ff00ff0477ac */ /* 0x000e220008000a00 */
[----:B------:R-:W-:Y:S01]  /*173d0*/  BSSY.RECONVERGENT B6, `(.L_x_17258) ;  /* 0x00000e5000067945 */ /* 0x000fe20003800200 */
[----:B------:R-:W-:-:S04]  /*173e0*/  ULOP3.LUT UR6, UR41, 0xff, URZ, 0xc0, !UPT ;  /* 0x000000ff29067892 */ /* 0x000fc8000f8ec0ff */
        /* <DEDUP_REMOVED lines=15> */
.L_x_17262:
[----:B------:R-:W2:Y:S02]  /*174e0*/  LDG.E.U8 R2, desc[UR36][R2.64] ;  /* 0x0000002402027981 */ /* 0x000ea4000c1e1100 */
[----:B--2---:R-:W-:Y:S01]  /*174f0*/  I2FP.F32.U32 R24, R2 ;  /* 0x0000000200187245 */ /* 0x004fe20000201000 */
[----:B------:R-:W-:Y:S06]  /*17500*/  BRA `(.L_x_17264) ;  /* 0x0000000c00447947 */ /* 0x000fec0003800000 */
.L_x_17261:
        /* <DEDUP_REMOVED lines=9> */
.L_x_17266:
[----:B------:R-:W2:Y:S02]  /*175a0*/  LDG.E R2, desc[UR36][R2.64] ;  /* 0x0000002402027981 */ /* 0x000ea4000c1e1900 */
[----:B--2---:R-:W-:Y:S01]  /*175b0*/  I2FP.F32.S32 R24, R2 ;  /* 0x0000000200187245 */ /* 0x004fe20000201400 */
[----:B------:R-:W-:Y:S06]  /*175c0*/  BRA `(.L_x_17264) ;  /* 0x0000000c00147947 */ /* 0x000fec0003800000 */
.L_x_17265:
[----:B------:R-:W2:Y:S02]  /*175d0*/  LDG.E.U16 R2, desc[UR36][R2.64] ;  /* 0x0000002402027981 */ /* 0x000ea4000c1e1500 */
[----:B--2---:R0:W2:Y:S01]  /*175e0*/  I2F.S16 R24, R2 ;  /* 0x0000000200187306 */ /* 0x0040a20000101400 */
[----:B------:R-:W-:Y:S05]  /*175f0*/  BRA `(.L_x_17264) ;  /* 0x0000000c00087947 */ /* 0x000fea0003800000 */
.L_x_17260:
        /* <DEDUP_REMOVED lines=8> */
.L_x_17268:
[----:B------:R-:W2:Y:S02]  /*17680*/  LDG.E.U16 R2, desc[UR36][R2.64] ;  /* 0x0000002402027981 */ /* 0x000ea4000c1e1500 */
[----:B--2---:R-:W-:Y:S01]  /*17690*/  HADD2.F32 R24, -RZ, R2.H0_H0 ;  /* 0x20000002ff187230 */ /* 0x004fe20000004100 */
[----:B------:R-:W-:Y:S06]  /*176a0*/  BRA `(.L_x_17264) ;  /* 0x0000000800dc7947 */ /* 0x000fec0003800000 */
.L_x_17267:
        /* <DEDUP_REMOVED lines=8> */
.L_x_17270:
[----:B------:R-:W2:Y:S02]  /*17730*/  LDG.E.U16 R2, desc[UR36][R2.64] ;  /* 0x0000002402027981 */ /* 0x000ea4000c1e1500 */
[----:B--2---:R-:W-:Y:S01]  /*17740*/  HADD2.F32 R24, -RZ, R2.H0_H0 ;  /* 0x20000002ff187230 */ /* 0x004fe20000004100 */
[----:B------:R-:W-:Y:S06]  /*17750*/  BRA `(.L_x_17264) ;  /* 0x0000000800b07947 */ /* 0x000fec0003800000 */
.L_x_17269:
        /* <DEDUP_REMOVED lines=11> */
.L_x_17259:
        /* <DEDUP_REMOVED lines=12> */
.L_x_17273:
        /* <DEDUP_REMOVED lines=11> */
.L_x_17272:
        /* <DEDUP_REMOVED lines=25> */
.L_x_17275:
        /* <DEDUP_REMOVED lines=12> */
.L_x_17274:
[----:B------:R-:W2:Y:S02]  /*17bd0*/  LDG.E.U16 R2, desc[UR36][R2.64] ;  /* 0x0000002402027981 */ /* 0x000ea4000c1e1500 */
[----:B--2---:R-:W-:Y:S01]  /*17be0*/  IMAD.U32 R24, R2, 0x10000, RZ ;  /* 0x0001000002187824 */ /* 0x004fe200078e00ff */
[----:B------:R-:W-:Y:S06]  /*17bf0*/  BRA `(.L_x_17264) ;  /* 0x0000000400887947 */ /* 0x000fec0003800000 */
.L_x_17271:
        /* <DEDUP_REMOVED lines=11> */
.L_x_17278:
        /* <DEDUP_REMOVED lines=20> */
.L_x_17280:
[----:B------:R-:W-:Y:S05]  /*17df0*/  BSYNC.RECONVERGENT B0 ;  /* 0x0000000000007941 */ /* 0x000fea0003800200 */
.L_x_17279:
[----:B------:R-:W-:Y:S02]  /*17e00*/  SHF.L.U32 R0, R0, 0x14, RZ ;  /* 0x0000001400007819 */ /* 0x000fe400000006ff */
[----:B------:R-:W-:-:S04]  /*17e10*/  LEA R2, R2, 0x3b800000, 0x17 ;  /* 0x3b80000002027811 */ /* 0x000fc800078eb8ff */
[----:B------:R-:W-:Y:S01]  /*17e20*/  LOP3.LUT R24, R2, R0, R7, 0xfe, !PT ;  /* 0x0000000002187212 */ /* 0x000fe200078efe07 */
[----:B------:R-:W-:Y:S06]  /*17e30*/  BRA `(.L_x_17264) ;  /* 0x0000000000f87947 */ /* 0x000fec0003800000 */
.L_x_17277:
        /* <DEDUP_REMOVED lines=20> */
.L_x_17282:
[----:B------:R-:W-:Y:S05]  /*17f80*/  BSYNC.RECONVERGENT B0 ;  /* 0x0000000000007941 */ /* 0x000fea0003800200 */
.L_x_17281:
[----:B------:R-:W-:Y:S01]  /*17f90*/  IMAD.SHL.U32 R0, R0, 0x200000, RZ ;  /* 0x0020000000007824 */ /* 0x000fe200078e00ff */
[----:B------:R-:W-:-:S04]  /*17fa0*/  LEA R2, R2, 0x37800000, 0x17 ;  /* 0x3780000002027811 */ /* 0x000fc800078eb8ff */
[----:B------:R-:W-:Y:S01]  /*17fb0*/  LOP3.LUT R24, R2, R0, R7, 0xfe, !PT ;  /* 0x0000000002187212 */ /* 0x000fe200078efe07 */
[----:B------:R-:W-:Y:S06]  /*17fc0*/  BRA `(.L_x_17264) ;  /* 0x0000000000947947 */ /* 0x000fec0003800000 */
.L_x_17276:
        /* <DEDUP_REMOVED lines=14> */
.L_x_17263:
        /* <DEDUP_REMOVED lines=15> */
[----:B--2-45:R-:W-:Y:S05]  /*181a0*/  CALL.ABS.NOINC R2 ;  /* 0x0000000002007343 */ /* 0x034fea0003c00000 */
.L_x_17285:
[----:B------:R-:W-:Y:S01]  /*181b0*/  MOV R24, RZ ;  /* 0x000000ff00187202 */ /* 0x000fe20000000f00 */
[----:B------:R-:W-:Y:S06]  /*181c0*/  BRA `(.L_x_17264) ;  /* 0x0000000000147947 */ /* 0x000fec0003800000 */
.L_x_17284:
[----:B------:R-:W2:Y:S02]  /*181d0*/  LDG.E.64 R2, desc[UR36][R2.64] ;  /* 0x0000002402027981 */ /* 0x000ea4000c1e1b00 */
[----:B--2---:R0:W2:Y:S02]  /*181e0*/  I2F.U64 R24, R2 ;  /* 0x0000000200187312 */ /* 0x0040a40000301000 */
[----:B0-2---:R-:W-:Y:S05]  /*181f0*/  BRA `(.L_x_17264) ;  /* 0x0000000000087947 */ /* 0x005fea0003800000 */
.L_x_17283:
[----:B------:R-:W2:Y:S02]  /*18200*/  LDG.E R2, desc[UR36][R2.64] ;  /* 0x0000002402027981 */ /* 0x000ea4000c1e1900 */
[----:B--2---:R-:W-:-:S07]  /*18210*/  I2FP.F32.U32 R24, R2 ;  /* 0x0000000200187245 */ /* 0x004fce0000201000 */
.L_x_17264:
[----:B------:R-:W-:Y:S05]  /*18220*/  BSYNC.RECONVERGENT B6 ;  /* 0x0000000000067941 */ /* 0x000fea0003800200 */
.L_x_17258:
        /* <DEDUP_REMOVED lines=18> */
.L_x_17290:
[----:B------:R-:W2:Y:S02]  /*18350*/  LDG.E.U8 R2, desc[UR36][R2.64] ;  /* 0x0000002402027981 */ /* 0x000ea4000c1e1100 */
[----:B--2---:R-:W-:Y:S01]  /*18360*/  I2FP.F32.U32 R23, R2 ;  /* 0x0000000200177245 */ /* 0x004fe20000201000 */
[----:B------:R-:W-:Y:S06]  /*18370*/  BRA `(.L_x_17292) ;  /* 0x0000000c00447947 */ /* 0x000fec0003800000 */
.L_x_17289:
        /* <DEDUP_REMOVED lines=9> */
.L_x_17294:
[----:B------:R-:W2:Y:S02]  /*18410*/  LDG.E R2, desc[UR36][R2.64] ;  /* 0x0000002402027981 */ /* 0x000ea4000c1e1900 */
[----:B--2---:R-:W-:Y:S01]  /*18420*/  I2FP.F32.S32 R23, R2 ;  /* 0x0000000200177245 */ /* 0x004fe20000201400 */
[----:B------:R-:W-:Y:S06]  /*18430*/  BRA `(.L_x_17292) ;  /* 0x0000000c00147947 */ /* 0x000fec0003800000 */
.L_x_17293:
[----:B------:R-:W2:Y:S02]  /*18440*/  LDG.E.U16 R2, desc[UR36][R2.64] ;  /* 0x0000002402027981 */ /* 0x000ea4000c1e1500 */
[----:B--2---:R0:W2:Y:S01]  /*18450*/  I2F.S16 R23, R2 ;  /* 0x0000000200177306 */ /* 0x0040a20000101400 */
[----:B------:R-:W-:Y:S05]  /*18460*/  BRA `(.L_x_17292) ;  /* 0x0000000c00087947 */ /* 0x000fea0003800000 */
.L_x_17288:
        /* <DEDUP_REMOVED lines=8> */
.L_x_17296:
[----:B------:R-:W2:Y:S02]  /*184f0*/  LDG.E.U16 R2, desc[UR36][R2.64] ;  /* 0x0000002402027981 */ /* 0x000ea4000c1e1500 */
[----:B--2---:R-:W-:Y:S01]  /*18500*/  HADD2.F32 R23, -RZ, R2.H0_H0 ;  /* 0x20000002ff177230 */ /* 0x004fe20000004100 */
[----:B------:R-:W-:Y:S06]  /*18510*/  BRA `(.L_x_17292) ;  /* 0x0000000800dc7947 */ /* 0x000fec0003800000 */
.L_x_17295:
        /* <DEDUP_REMOVED lines=8> */
.L_x_17298:
[----:B------:R-:W2:Y:S02]  /*185a0*/  LDG.E.U16 R2, desc[UR36][R2.64] ;  /* 0x0000002402027981 */ /* 0x000ea4000c1e1500 */
[----:B--2---:R-:W-:Y:S01]  /*185b0*/  HADD2.F32 R23, -RZ, R2.H0_H0 ;  /* 0x20000002ff177230 */ /* 0x004fe20000004100 */
[----:B------:R-:W-:Y:S06]  /*185c0*/  BRA `(.L_x_17292) ;  /* 0x0000000800b07947 */ /* 0x000fec0003800000 */
.L_x_17297:
        /* <DEDUP_REMOVED lines=11> */
.L_x_17287:
        /* <DEDUP_REMOVED lines=12> */
.L_x_17301:
        /* <DEDUP_REMOVED lines=11> */
.L_x_17300:
        /* <DEDUP_REMOVED lines=25> */
.L_x_17303:
        /* <DEDUP_REMOVED lines=12> */
.L_x_17302:
[----:B------:R-:W2:Y:S02]  /*18a40*/  LDG.E.U16 R2, desc[UR36][R2.64] ;  /* 0x0000002402027981 */ /* 0x000ea4000c1e1500 */
[----:B--2---:R-:W-:Y:S01]  /*18a50*/  IMAD.U32 R23, R2, 0x10000, RZ ;  /* 0x0001000002177824 */ /* 0x004fe200078e00ff */
[----:B------:R-:W-:Y:S06]  /*18a60*/  BRA `(.L_x_17292) ;  /* 0x0000000400887947 */ /* 0x000fec0003800000 */
.L_x_17299:
        /* <DEDUP_REMOVED lines=11> */
.L_x_17306:
        /* <DEDUP_REMOVED lines=20> */
.L_x_17308:
[----:B------:R-:W-:Y:S05]  /*18c60*/  BSYNC.RECONVERGENT B0 ;  /* 0x0000000000007941 */ /* 0x000fea0003800200 */
.L_x_17307:
[----:B------:R-:W-:Y:S01]  /*18c70*/  IMAD.SHL.U32 R0, R0, 0x100000, RZ ;  /* 0x0010000000007824 */ /* 0x000fe200078e00ff */
[----:B------:R-:W-:-:S04]  /*18c80*/  LEA R2, R2, 0x3b800000, 0x17 ;  /* 0x3b80000002027811 */ /* 0x000fc800078eb8ff */
[----:B------:R-:W-:Y:S01]  /*18c90*/  LOP3.LUT R23, R2, R0, R23, 0xfe, !PT ;  /* 0x0000000002177212 */ /* 0x000fe200078efe17 */
[----:B------:R-:W-:Y:S06]  /*18ca0*/  BRA `(.L_x_17292) ;  /* 0x0000000000f87947 */ /* 0x000fec0003800000 */
.L_x_17305:
        /* <DEDUP_REMOVED lines=20> */
.L_x_17310:
[----:B------:R-:W-:Y:S05]  /*18df0*/  BSYNC.RECONVERGENT B0 ;  /* 0x0000000000007941 */ /* 0x000fea0003800200 */
.L_x_17309:
[----:B------:R-:W-:Y:S02]  /*18e00*/  SHF.L.U32 R0, R0, 0x15, RZ ;  /* 0x0000001500007819 */ /* 0x000fe400000006ff */
[----:B------:R-:W-:-:S04]  /*18e10*/  LEA R2, R2, 0x37800000, 0x17 ;  /* 0x3780000002027811 */ /* 0x000fc800078eb8ff */
[----:B------:R-:W-:Y:S01]  /*18e20*/  LOP3.LUT R23, R2, R0, R23, 0xfe, !PT ;  /* 0x0000000002177212 */ /* 0x000fe200078efe17 */
[----:B------:R-:W-:Y:S06]  /*18e30*/  BRA `(.L_x_17292) ;  /* 0x0000000000947947 */ /* 0x000fec0003800000 */
.L_x_17304:
        /* <DEDUP_REMOVED lines=14> */
.L_x_17291:
        /* <DEDUP_REMOVED lines=15> */
[----:B--2-45:R-:W-:Y:S05]  /*19010*/  CALL.ABS.NOINC R2 ;  /* 0x0000000002007343 */ /* 0x034fea0003c00000 */
.L_x_17313:
[----:B------:R-:W-:Y:S01]  /*19020*/  IMAD.MOV.U32 R23, RZ, RZ, RZ ;  /* 0x000000ffff177224 */ /* 0x000fe200078e00ff */
[----:B------:R-:W-:Y:S06]  /*19030*/  BRA `(.L_x_17292) ;  /* 0x0000000000147947 */ /* 0x000fec0003800000 */
.L_x_17312:
[----:B------:R-:W2:Y:S02]  /*19040*/  LDG.E.64 R2, desc[UR36][R2.64] ;  /* 0x0000002402027981 */ /* 0x000ea4000c1e1b00 */
[----:B--2---:R0:W2:Y:S02]  /*19050*/  I2F.U64 R23, R2 ;  /* 0x0000000200177312 */ /* 0x0040a40000301000 */
[----:B0-2---:R-:W-:Y:S05]  /*19060*/  BRA `(.L_x_17292) ;  /* 0x0000000000087947 */ /* 0x005fea0003800000 */
.L_x_17311:
[----:B------:R-:W2:Y:S02]  /*19070*/  LDG.E R2, desc[UR36][R2.64] ;  /* 0x0000002402027981 */ /* 0x000ea4000c1e1900 */
[----:B--2---:R-:W-:-:S07]  /*19080*/  I2FP.F32.U32 R23, R2 ;  /* 0x0000000200177245 */ /* 0x004fce0000201000 */
.L_x_17292:
[----:B------:R-:W-:Y:S05]  /*19090*/  BSYNC.RECONVERGENT B6 ;  /* 0x0000000000067941 */ /* 0x000fea0003800200 */
.L_x_17286:
        /* <DEDUP_REMOVED lines=18> */
.L_x_17318:
[----:B------:R-:W2:Y:S02]  /*191c0*/  LDG.E.U8 R2, desc[UR36][R2.64] ;  /* 0x0000002402027981 */ /* 0x000ea4000c1e1100 */
[----:B--2---:R-:W-:Y:S01]  /*191d0*/  I2FP.F32.U32 R26, R2 ;  /* 0x00000002001a7245 */ /* 0x004fe20000201000 */
[----:B------:R-:W-:Y:S06]  /*191e0*/  BRA `(.L_x_17320) ;  /* 0x0000000c00447947 */ /* 0x000fec0003800000 */
.L_x_17317:
        /* <DEDUP_REMOVED lines=9> */
.L_x_17322:
[----:B------:R-:W2:Y:S02]  /*19280*/  LDG.E R2, desc[UR36][R2.64] ;  /* 0x0000002402027981 */ /* 0x000ea4000c1e1900 */
[----:B--2---:R-:W-:Y:S01]  /*19290*/  I2FP.F32.S32 R26, R2 ;  /* 0x00000002001a7245 */ /* 0x004fe20000201400 */
[----:B------:R-:W-:Y:S06]  /*192a0*/  BRA `(.L_x_17320) ;  /* 0x0000000c00147947 */ /* 0x000fec0003800000 */
.L_x_17321:
[----:B------:R-:W2:Y:S02]  /*192b0*/  LDG.E.U16 R2, desc[UR36][R2.64] ;  /* 0x0000002402027981 */ /* 0x000ea4000c1e1500 */
[----:B--2---:R0:W2:Y:S01]  /*192c0*/  I2F.S16 R26, R2 ;  /* 0x00000002001a7306 */ /* 0x0040a20000101400 */
[----:B------:R-:W-:Y:S05]  /*192d0*/  BRA `(.L_x_17320) ;  /* 0x0000000c00087947 */ /* 0x000fea0003800000 */
.L_x_17316:
        /* <DEDUP_REMOVED lines=8> */
.L_x_17324:
[----:B------:R-:W2:Y:S02]  /*19360*/  LDG.E.U16 R2, desc[UR36][R2.64] ;  /* 0x0000002402027981 */ /* 0x000ea4000c1e1500 */
[----:B--2---:R-:W-:Y:S01]  /*19370*/  HADD2.F32 R26, -RZ, R2.H0_H0 ;  /* 0x20000002ff1a7230 */ /* 0x004fe20000004100 */
[----:B------:R-:W-:Y:S06]  /*19380*/  BRA `(.L_x_17320) ;  /* 0x0000000800dc7947 */ /* 0x000fec0003800000 */
.L_x_17323:
        /* <DEDUP_REMOVED lines=8> */
.L_x_17326:
[----:B------:R-:W2:Y:S02]  /*19410*/  LDG.E.U16 R2, desc[UR36][R2.64] ;  /* 0x0000002402027981 */ /* 0x000ea4000c1e1500 */
[----:B--2---:R-:W-:Y:S01]  /*19420*/  HADD2.F32 R26, -RZ, R2.H0_H0 ;  /* 0x20000002ff1a7230 */ /* 0x004fe20000004100 */
[----:B------:R-:W-:Y:S06]  /*19430*/  BRA `(.L_x_17320) ;  /* 0x0000000800b07947 */ /* 0x000fec0003800000 */
.L_x_17325:
        /* <DEDUP_REMOVED lines=11> */
.L_x_17315:
        /* <DEDUP_REMOVED lines=12> */
.L_x_17329:
        /* <DEDUP_REMOVED lines=11> */
.L_x_17328:
        /* <DEDUP_REMOVED lines=25> */
.L_x_17331:
        /* <DEDUP_REMOVED lines=12> */
.L_x_17330:
[----:B------:R-:W2:Y:S02]  /*198b0*/  LDG.E.U16 R2, desc[UR36][R2.64] ;  /* 0x0000002402027981 */ /* 0x000ea4000c1e1500 */
[----:B--2---:R-:W-:Y:S01]  /*198c0*/  SHF.L.U32 R26, R2, 0x10, RZ ;  /* 0x00000010021a7819 */ /* 0x004fe200000006ff */
[----:B------:R-:W-:Y:S06]  /*198d0*/  BRA `(.L_x_17320) ;  /* 0x0000000400887947 */ /* 0x000fec0003800000 */
.L_x_17327:
        /* <DEDUP_REMOVED lines=11> */
.L_x_17334:
        /* <DEDUP_REMOVED lines=20> */
.L_x_17336:
[----:B------:R-:W-:Y:S05]  /*19ad0*/  BSYNC.RECONVERGENT B0 ;  /* 0x0000000000007941 */ /* 0x000fea0003800200 */
.L_x_17335:
[----:B------:R-:W-:Y:S01]  /*19ae0*/  IMAD.SHL.U32 R0, R0, 0x100000, RZ ;  /* 0x0010000000007824 */ /* 0x000fe200078e00ff */
[----:B------:R-:W-:-:S04]  /*19af0*/  LEA R2, R2, 0x3b800000, 0x17 ;  /* 0x3b80000002027811 */ /* 0x000fc800078eb8ff */
[----:B------:R-:W-:Y:S01]  /*19b00*/  LOP3.LUT R26, R2, R0, R7, 0xfe, !PT ;  /* 0x00000000021a7212 */ /* 0x000fe200078efe07 */
[----:B------:R-:W-:Y:S06]  /*19b10*/  BRA `(.L_x_17320) ;  /* 0x0000000000f87947 */ /* 0x000fec0003800000 */
.L_x_17333:
        /* <DEDUP_REMOVED lines=20> */
.L_x_17338:
[----:B------:R-:W-:Y:S05]  /*19c60*/  BSYNC.RECONVERGENT B0 ;  /* 0x0000000000007941 */ /* 0x000fea0003800200 */
.L_x_17337:
[----:B------:R-:W-:Y:S01]  /*19c70*/  IMAD.SHL.U32 R0, R0, 0x200000, RZ ;  /* 0x0020000000007824 */ /* 0x000fe200078e00ff */
[----:B------:R-:W-:-:S04]  /*19c80*/  LEA R2, R2, 0x37800000, 0x17 ;  /* 0x3780000002027811 */ /* 0x000fc800078eb8ff */
[----:B------:R-:W-:Y:S01]  /*19c90*/  LOP3.LUT R26, R2, R0, R7, 0xfe, !PT ;  /* 0x00000000021a7212 */ /* 0x000fe200078efe07 */
[----:B------:R-:W-:Y:S06]  /*19ca0*/  BRA `(.L_x_17320) ;  /* 0x0000000000947947 */ /* 0x000fec0003800000 */
.L_x_17332:
        /* <DEDUP_REMOVED lines=14> */
.L_x_17319:
        /* <DEDUP_REMOVED lines=16> */
.L_x_17341:
[----:B------:R-:W-:Y:S01]  /*19e90*/  IMAD.MOV.U32 R26, RZ, RZ, RZ ;  /* 0x000000ffff1a7224 */ /* 0x000fe200078e00ff */
[----:B------:R-:W-:Y:S06]  /*19ea0*/  BRA `(.L_x_17320) ;  /* 0x0000000000147947 */ /* 0x000fec0003800000 */
.L_x_17340:
[----:B------:R-:W2:Y:S02]  /*19eb0*/  LDG.E.64 R26, desc[UR36][R2.64] ;  /* 0x00000024021a7981 */ /* 0x000ea4000c1e1b00 */
[----:B--2---:R0:W2:Y:S02]  /*19ec0*/  I2F.U64 R26, R26 ;  /* 0x0000001a001a7312 */ /* 0x0040a40000301000 */
[----:B0-2---:R-:W-:Y:S05]  /*19ed0*/  BRA `(.L_x_17320) ;  /* 0x0000000000087947 */ /* 0x005fea0003800000 */
.L_x_17339:
[----:B------:R-:W2:Y:S02]  /*19ee0*/  LDG.E R2, desc[UR36][R2.64] ;  /* 0x0000002402027981 */ /* 0x000ea4000c1e1900 */
[----:B--2---:R-:W-:-:S07]  /*19ef0*/  I2FP.F32.U32 R26, R2 ;  /* 0x00000002001a7245 */ /* 0x004fce0000201000 */
.L_x_17320:
[----:B------:R-:W-:Y:S05]  /*19f00*/  BSYNC.RECONVERGENT B6 ;  /* 0x0000000000067941 */ /* 0x000fea0003800200 */
.L_x_17314:
        /* <DEDUP_REMOVED lines=18> */
.L_x_17346:
[----:B------:R-:W2:Y:S02]  /*1a030*/  LDG.E.U8 R2, desc[UR36][R2.64] ;  /* 0x0000002402027981 */ /* 0x000ea4000c1e1100 */
[----:B--2---:R-:W-:Y:S01]  /*1a040*/  I2FP.F32.U32 R5, R2 ;  /* 0x0000000200057245 */ /* 0x004fe20000201000 */
[----:B------:R-:W-:Y:S06]  /*1a050*/  BRA `(.L_x_17348) ;  /* 0x0000000c00447947 */ /* 0x000fec0003800000 */
.L_x_17345:
        /* <DEDUP_REMOVED lines=9> */
.L_x_17350:
[----:B------:R-:W2:Y:S02]  /*1a0f0*/  LDG.E R2, desc[UR36][R2.64] ;  /* 0x0000002402027981 */ /* 0x000ea4000c1e1900 */
[----:B--2---:R-:W-:Y:S01]  /*1a100*/  I2FP.F32.S32 R5, R2 ;  /* 0x0000000200057245 */ /* 0x004fe20000201400 */
[----:B------:R-:W-:Y:S06]  /*1a110*/  BRA `(.L_x_17348) ;  /* 0x0000000c00147947 */ /* 0x000fec0003800000 */
.L_x_17349:
[----:B------:R-:W2:Y:S02]  /*1a120*/  LDG.E.U16 R2, desc[UR36][R2.64] ;  /* 0x0000002402027981 */ /* 0x000ea4000c1e1500 */
[----:B--2---:R0:W2:Y:S01]  /*1a130*/  I2F.S16 R5, R2 ;  /* 0x0000000200057306 */ /* 0x0040a20000101400 */
[----:B------:R-:W-:Y:S05]  /*1a140*/  BRA `(.L_x_17348) ;  /* 0x0000000c00087947 */ /* 0x000fea0003800000 */
.L_x_17344:
        /* <DEDUP_REMOVED lines=8> */
.L_x_17352:
[----:B------:R-:W2:Y:S02]  /*1a1d0*/  LDG.E.U16 R2, desc[UR36][R2.64] ;  /* 0x0000002402027981 */ /* 0x000ea4000c1e1500 */
[----:B--2---:R-:W-:Y:S01]  /*1a1e0*/  HADD2.F32 R5, -RZ, R2.H0_H0 ;  /* 0x20000002ff057230 */ /* 0x004fe20000004100 */
[----:B------:R-:W-:Y:S06]  /*1a1f0*/  BRA `(.L_x_17348) ;  /* 0x0000000800dc7947 */ /* 0x000fec0003800000 */
.L_x_17351:
        /* <DEDUP_REMOVED lines=8> */
.L_x_17354:
[----:B------:R-:W2:Y:S02]  /*1a280*/  LDG.E.U16 R2, desc[UR36][R2.64] ;  /* 0x0000002402027981 */ /* 0x000ea4000c1e1500 */
[----:B--2---:R-:W-:Y:S01]  /*1a290*/  HADD2.F32 R5, -RZ, R2.H0_H0 ;  /* 0x20000002ff057230 */ /* 0x004fe20000004100 */
[----:B------:R-:W-:Y:S06]  /*1a2a0*/  BRA `(.L_x_17348) ;  /* 0x0000000800b07947 */ /* 0x000fec0003800000 */
.L_x_17353:
        /* <DEDUP_REMOVED lines=11> */
.L_x_17343:
        /* <DEDUP_REMOVED lines=12> */
.L_x_17357:
        /* <DEDUP_REMOVED lines=11> */
.L_x_17356:
        /* <DEDUP_REMOVED lines=25> */
.L_x_17359:
        /* <DEDUP_REMOVED lines=12> */
.L_x_17358:
[----:B------:R-:W2:Y:S02]  /*1a720*/  LDG.E.U16 R2, desc[UR36][R2.64] ;  /* 0x0000002402027981 */ /* 0x000ea4000c1e1500 */
[----:B--2---:R-:W-:Y:S01]  /*1a730*/  IMAD.U32 R5, R2, 0x10000, RZ ;  /* 0x0001000002057824 */ /* 0x004fe200078e00ff */
[----:B------:R-:W-:Y:S06]  /*1a740*/  BRA `(.L_x_17348) ;  /* 0x0000000400887947 */ /* 0x000fec0003800000 */
.L_x_17355:
        /* <DEDUP_REMOVED lines=11> */
.L_x_17362:
        /* <DEDUP_REMOVED lines=20> */
.L_x_17364:
[----:B------:R-:W-:Y:S05]  /*1a940*/  BSYNC.RECONVERGENT B0 ;  /* 0x0000000000007941 */ /* 0x000fea0003800200 */
.L_x_17363:
[----:B------:R-:W-:Y:S02]  /*1a950*/  SHF.L.U32 R0, R0, 0x14, RZ ;  /* 0x0000001400007819 */ /* 0x000fe400000006ff */
[----:B------:R-:W-:-:S04]  /*1a960*/  LEA R2, R2, 0x3b800000, 0x17 ;  /* 0x3b80000002027811 */ /* 0x000fc800078eb8ff */
[----:B------:R-:W-:Y:S01]  /*1a970*/  LOP3.LUT R5, R2, R0, R7, 0xfe, !PT ;  /* 0x0000000002057212 */ /* 0x000fe200078efe07 */
[----:B------:R-:W-:Y:S06]  /*1a980*/  BRA `(.L_x_17348) ;  /* 0x0000000000f87947 */ /* 0x000fec0003800000 */
.L_x_17361:
        /* <DEDUP_REMOVED lines=20> */
.L_x_17366:
[----:B------:R-:W-:Y:S05]  /*1aad0*/  BSYNC.RECONVERGENT B0 ;  /* 0x0000000000007941 */ /* 0x000fea0003800200 */
.L_x_17365:
[----:B------:R-:W-:Y:S01]  /*1aae0*/  IMAD.SHL.U32 R0, R0, 0x200000, RZ ;  /* 0x0020000000007824 */ /* 0x000fe200078e00ff */
[----:B------:R-:W-:-:S04]  /*1aaf0*/  LEA R2, R2, 0x37800000, 0x17 ;  /* 0x3780000002027811 */ /* 0x000fc800078eb8ff */
[----:B------:R-:W-:Y:S01]  /*1ab00*/  LOP3.LUT R5, R2, R0, R7, 0xfe, !PT ;  /* 0x0000000002057212 */ /* 0x000fe200078efe07 */
[----:B------:R-:W-:Y:S06]  /*1ab10*/  BRA `(.L_x_17348) ;  /* 0x0000000000947947 */ /* 0x000fec0003800000 */
.L_x_17360:
        /* <DEDUP_REMOVED lines=14> */
.L_x_17347:
        /* <DEDUP_REMOVED lines=16> */
.L_x_17369:
[----:B------:R-:W-:Y:S01]  /*1ad00*/  MOV R5, RZ ;  /* 0x000000ff00057202 */ /* 0x000fe20000000f00 */
[----:B------:R-:W-:Y:S06]  /*1ad10*/  BRA `(.L_x_17348) ;  /* 0x0000000000147947 */ /* 0x000fec0003800000 */
.L_x_17368:
[----:B------:R-:W2:Y:S02]  /*1ad20*/  LDG.E.64 R2, desc[UR36][R2.64] ;  /* 0x0000002402027981 */ /* 0x000ea4000c1e1b00 */
[----:B--2---:R0:W2:Y:S02]  /*1ad30*/  I2F.U64 R5, R2 ;  /* 0x0000000200057312 */ /* 0x0040a40000301000 */
[----:B0-2---:R-:W-:Y:S05]  /*1ad40*/  BRA `(.L_x_17348) ;  /* 0x0000000000087947 */ /* 0x005fea0003800000 */
.L_x_17367:
[----:B------:R-:W2:Y:S02]  /*1ad50*/  LDG.E R2, desc[UR36][R2.64] ;  /* 0x0000002402027981 */ /* 0x000ea4000c1e1900 */
[----:B--2---:R-:W-:-:S07]  /*1ad60*/  I2FP.F32.U32 R5, R2 ;  /* 0x0000000200057245 */ /* 0x004fce0000201000 */
.L_x_17348:
[----:B------:R-:W-:Y:S05]  /*1ad70*/  BSYNC.RECONVERGENT B6 ;  /* 0x0000000000067941 */ /* 0x000fea0003800200 */
.L_x_17342:
[----:B------:R-:W3:Y:S01]  /*1ad80*/  LDCU UR6, c[0x0][0x818] ;  /* 0x00010300ff0677ac */ /* 0x000ee20008000800 */
[C---:B0-2--5:R-:W-:Y:S01]  /*1ad90*/  FMUL.FTZ R3, R23.reuse, R23 ;  /* 0x0000001717037220 */ /* 0x065fe20000410000 */
[----:B-1--4-:R-:W-:Y:S01]  /*1ada0*/  FADD.FTZ R19, -R24, R19 ;  /* 0x0000001318137221 */ /* 0x012fe20000010100 */
[----:B------:R-:W-:Y:S01]  /*1adb0*/  FMUL.FTZ R4, R23, R22 ;  /* 0x0000001617047220 */ /* 0x000fe20000410000 */
[----:B------:R-:W0:Y:S01]  /*1adc0*/  LDCU.64 UR4, c[0x0][0x7d8] ;  /* 0x0000fb00ff0477ac */ /* 0x000e220008000a00 */
[----:B------:R-:W-:Y:S01]  /*1add0*/  FMUL.FTZ R3, R3, R26 ;  /* 0x0000001a03037220 */ /* 0x000fe20000410000 */
        /* <DEDUP_REMOVED lines=20> */
.L_x_17373:
[----:B------:R-:W0:Y:S02]  /*1af20*/  F2I.S64.TRUNC R4, R4 ;  /* 0x0000000400047311 */ /* 0x000e24000020d900 */
[----:B0-----:R-:W-:-:S05]  /*1af30*/  IMAD.MOV.U32 R7, RZ, RZ, R4 ;  /* 0x000000ffff077224 */ /* 0x001fca00078e0004 */
[----:B------:R0:W-:Y:S01]  /*1af40*/  STG.E.U8 desc[UR36][R2.64], R7 ;  /* 0x0000000702007986 */ /* 0x0001e2000c101124 */
[----:B------:R-:W-:Y:S05]  /*1af50*/  BRA `(.L_x_17375) ;  /* 0x0000000c00287947 */ /* 0x000fea0003800000 */
.L_x_17372:
        /* <DEDUP_REMOVED lines=9> */
.L_x_17377:
[----:B------:R-:W0:Y:S02]  /*1aff0*/  F2I.FTZ.TRUNC.NTZ R5, R4 ;  /* 0x0000000400057305 */ /* 0x000e24000021f100 */
[----:B0-----:R0:W-:Y:S01]  /*1b000*/  STG.E desc[UR36][R2.64], R5 ;  /* 0x0000000502007986 */ /* 0x0011e2000c101924 */
[----:B------:R-:W-:Y:S05]  /*1b010*/  BRA `(.L_x_17375) ;  /* 0x0000000800f87947 */ /* 0x000fea0003800000 */
.L_x_17376:
[----:B------:R-:W0:Y:S02]  /*1b020*/  F2I.FTZ.TRUNC.NTZ R5, R4 ;  /* 0x0000000400057305 */ /* 0x000e24000021f100 */
[----:B0-----:R0:W-:Y:S01]  /*1b030*/  STG.E.U16 desc[UR36][R2.64], R5 ;  /* 0x0000000502007986 */ /* 0x0011e2000c101524 */
[----:B------:R-:W-:Y:S05]  /*1b040*/  BRA `(.L_x_17375) ;  /* 0x0000000800ec7947 */ /* 0x000fea0003800000 */
.L_x_17371:
        /* <DEDUP_REMOVED lines=8> */
.L_x_17379:
[----:B------:R-:W-:-:S05]  /*1b0d0*/  F2FP.F16.F32.PACK_AB R4, RZ, R4 ;  /* 0x00000004ff04723e */ /* 0x000fca00000000ff */
[----:B------:R0:W-:Y:S01]  /*1b0e0*/  STG.E.U16 desc[UR36][R2.64], R4 ;  /* 0x0000000402007986 */ /* 0x0001e2000c101524 */
[----:B------:R-:W-:Y:S05]  /*1b0f0*/  BRA `(.L_x_17375) ;  /* 0x0000000800c07947 */ /* 0x000fea0003800000 */
.L_x_17378:
        /* <DEDUP_REMOVED lines=9> */
.L_x_17381:
[----:B------:R-:W-:-:S04]  /*1b190*/  F2FP.F16.F32.PACK_AB R5, RZ, R4 ;  /* 0x00000004ff05723e */ /* 0x000fc800000000ff */
[----:B------:R-:W-:-:S05]  /*1b1a0*/  PRMT R5, R5, 0x5410, RZ ;  /* 0x0000541005057816 */ /* 0x000fca00000000ff */
[----:B------:R0:W-:Y:S01]  /*1b1b0*/  STG.E desc[UR36][R2.64], R5 ;  /* 0x0000000502007986 */ /* 0x0001e2000c101924 */
[----:B------:R-:W-:Y:S05]  /*1b1c0*/  BRA `(.L_x_17375) ;  /* 0x00000008008c7947 */ /* 0x000fea0003800000 */
.L_x_17380:
[----:B------:R-:W-:-:S06]  /*1b1d0*/  FMUL.FTZ R4, R4, 1 ;  /* 0x3f80000004047820 */ /* 0x000fcc0000410000 */
[----:B------:R-:W0:Y:S02]  /*1b1e0*/  F2F.F64.F32 R4, R4 ;  /* 0x0000000400047310 */ /* 0x000e240000201800 */
[----:B0-----:R0:W-:Y:S01]  /*1b1f0*/  STG.E.64 desc[UR36][R2.64], R4 ;  /* 0x0000000402007986 */ /* 0x0011e2000c101b24 */
[----:B------:R-:W-:Y:S05]  /*1b200*/  BRA `(.L_x_17375) ;  /* 0x00000008007c7947 */ /* 0x000fea0003800000 */
.L_x_17370:
        /* <DEDUP_REMOVED lines=13> */
.L_x_17385:
        /* <DEDUP_REMOVED lines=16> */
.L_x_17388:
[----:B------:R-:W-:-:S04]  /*1b3e0*/  SHF.R.U32.HI R4, RZ, 0x18, R4 ;  /* 0x00000018ff047819 */ /* 0x000fc80000011604 */
[----:B------:R-:W-:-:S04]  /*1b3f0*/  LOP3.LUT R4, R5, 0x80, R4, 0xf8, !PT ;  /* 0x0000008005047812 */ /* 0x000fc800078ef804 */
[----:B------:R-:W-:-:S07]  /*1b400*/  PRMT R0, R4, 0x7610, R0 ;  /* 0x0000761004007816 */ /* 0x000fce0000000000 */
.L_x_17387:
[----:B------:R-:W-:Y:S05]  /*1b410*/  BSYNC.RECONVERGENT B0 ;  /* 0x0000000000007941 */ /* 0x000fea0003800200 */
.L_x_17386:
[----:B------:R0:W-:Y:S01]  /*1b420*/  STG.E.U8 desc[UR36][R2.64], R0 ;  /* 0x0000000002007986 */ /* 0x0001e2000c101124 */
[----:B------:R-:W-:Y:S05]  /*1b430*/  BRA `(.L_x_17375) ;  /* 0x0000000400f07947 */ /* 0x000fea0003800000 */
.L_x_17384:
        /* <DEDUP_REMOVED lines=16> */
.L_x_17391:
[----:B------:R-:W-:-:S04]  /*1b540*/  SHF.R.U32.HI R4, RZ, 0x18, R4 ;  /* 0x00000018ff047819 */ /* 0x000fc80000011604 */
[----:B------:R-:W-:-:S04]  /*1b550*/  LOP3.LUT R5, R5, 0x80, R4, 0xf8, !PT ;  /* 0x0000008005057812 */ /* 0x000fc800078ef804 */
[----:B------:R-:W-:-:S07]  /*1b560*/  PRMT R0, R5, 0x7610, R0 ;  /* 0x0000761005007816 */ /* 0x000fce0000000000 */
.L_x_17390:
[----:B------:R-:W-:Y:S05]  /*1b570*/  BSYNC.RECONVERGENT B0 ;  /* 0x0000000000007941 */ /* 0x000fea0003800200 */
.L_x_17389:
[----:B------:R0:W-:Y:S01]  /*1b580*/  STG.E.U8 desc[UR36][R2.64], R0 ;  /* 0x0000000002007986 */ /* 0x0001e2000c101124 */
[----:B------:R-:W-:Y:S05]  /*1b590*/  BRA `(.L_x_17375) ;  /* 0x0000000400987947 */ /* 0x000fea0003800000 */
.L_x_17383:
        /* <DEDUP_REMOVED lines=21> */
.L_x_17393:
[----:B------:R-:W0:Y:S02]  /*1b6f0*/  F2I.U64.TRUNC R4, R4 ;  /* 0x0000000400047311 */ /* 0x000e24000020d800 */
[----:B0-----:R0:W-:Y:S01]  /*1b700*/  STG.E.64 desc[UR36][R2.64], R4 ;  /* 0x0000000402007986 */ /* 0x0011e2000c101b24 */
[----:B------:R-:W-:Y:S05]  /*1b710*/  BRA `(.L_x_17375) ;  /* 0x0000000400387947 */ /* 0x000fea0003800000 */
.L_x_17392:
[----:B------:R-:W0:Y:S02]  /*1b720*/  F2I.FTZ.U32.TRUNC.NTZ R5, R4 ;  /* 0x0000000400057305 */ /* 0x000e24000021f000 */
[----:B0-----:R0:W-:Y:S01]  /*1b730*/  STG.E desc[UR36][R2.64], R5 ;  /* 0x0000000502007986 */ /* 0x0011e2000c101924 */
[----:B------:R-:W-:Y:S05]  /*1b740*/  BRA `(.L_x_17375) ;  /* 0x00000004002c7947 */ /* 0x000fea0003800000 */
.L_x_17382:
        /* <DEDUP_REMOVED lines=10> */
.L_x_17395:
[----:B------:R-:W-:Y:S01]  /*1b7f0*/  FMUL.FTZ R4, R4, 1 ;  /* 0x3f80000004047820 */ /* 0x000fe20000410000 */
[----:B------:R-:W-:-:S05]  /*1b800*/  CS2R R6, SRZ ;  /* 0x0000000000067805 */ /* 0x000fca000001ff00 */
[----:B------:R-:W0:Y:S02]  /*1b810*/  F2F.F64.F32 R4, R4 ;  /* 0x0000000400047310 */ /* 0x000e240000201800 */
[----:B0-----:R4:W-:Y:S01]  /*1b820*/  STG.E.128 desc[UR36][R2.64], R4 ;  /* 0x0000000402007986 */ /* 0x0019e2000c101d24 */
[----:B------:R-:W-:Y:S05]  /*1b830*/  BRA `(.L_x_17375) ;  /* 0x0000000000f07947 */ /* 0x000fea0003800000 */
.L_x_17394:
[----:B------:R-:W-:-:S09]  /*1b840*/  UISETP.NE.AND UP0, UPT, UR6, 0xf, UPT ;  /* 0x0000000f0600788c */ /* 0x000fd2000bf05270 */
[----:B------:R-:W-:Y:S05]  /*1b850*/  BRA.U !UP0, `(.L_x_17396) ;  /* 0x0000000108e07547 */ /* 0x000fea000b800000 */
[----:B------:R-:W-:-:S09]  /*1b860*/  UISETP.NE.AND UP0, UPT, UR6, 0x17, UPT ;  /* 0x000000170600788c */ /* 0x000fd2000bf05270 */
[----:B------:R-:W-:Y:S05]  /*1b870*/  BRA.U !UP0, `(.L_x_17397) ;  /* 0x00000001088c7547 */ /* 0x000fea000b800000 */
[----:B------:R-:W-:-:S09]  /*1b880*/  UISETP.NE.AND UP0, UPT, UR6, 0x18, UPT ;  /* 0x000000180600788c */ /* 0x000fd2000bf05270 */
[----:B------:R-:W-:Y:S05]  /*1b890*/  BRA.U !UP0, `(.L_x_17398) ;  /* 0x0000000108447547 */ /* 0x000fea000b800000 */
.L_x_17374:
        /* <DEDUP_REMOVED lines=16> */
.L_x_17399:
[----:B------:R-:W-:Y:S05]  /*1b9a0*/  BRA `(.L_x_17375) ;  /* 0x0000000000947947 */ /* 0x000fea0003800000 */
.L_x_17398:
        /* <DEDUP_REMOVED lines=12> */
.L_x_17401:
[----:B------:R-:W-:Y:S05]  /*1ba70*/  BSYNC.RECONVERGENT B0 ;  /* 0x0000000000007941 */ /* 0x000fea0003800200 */
.L_x_17400:
[----:B------:R-:W-:-:S05]  /*1ba80*/  LOP3.LUT R5, R0, 0x80, R7, 0xf8, !PT ;  /* 0x0000008000057812 */ /* 0x000fca00078ef807 */
[----:B------:R2:W-:Y:S01]  /*1ba90*/  STG.E.U8 desc[UR36][R2.64], R5 ;  /* 0x0000000502007986 */ /* 0x0005e2000c101124 */
[----:B------:R-:W-:Y:S05]  /*1baa0*/  BRA `(.L_x_17375) ;  /* 0x0000000000547947 */ /* 0x000fea0003800000 */
.L_x_17397:
        /* <DEDUP_REMOVED lines=11> */
.L_x_17403:
[----:B------:R-:W-:Y:S01]  /*1bb60*/  IMAD.MOV.U32 R0, RZ, RZ, 0x7f ;  /* 0x0000007fff007424 */ /* 0x000fe200078e00ff */
[----:B------:R-:W-:-:S04]  /*1bb70*/  ISETP.GT.U32.AND P0, PT, R6, 0x7f800000, PT ;  /* 0x7f8000000600780c */ /* 0x000fc80003f04070 */
[----:B------:R-:W-:-:S09]  /*1bb80*/  SEL R0, R0, 0x7c, P0 ;  /* 0x0000007c00007807 */ /* 0x000fd20000000000 */
.L_x_17404:
[----:B------:R-:W-:Y:S05]  /*1bb90*/  BSYNC.RECONVERGENT B0 ;  /* 0x0000000000007941 */ /* 0x000fea0003800200 */
.L_x_17402:
[----:B------:R-:W-:-:S04]  /*1bba0*/  SHF.R.U32.HI R5, RZ, 0x18, R4 ;  /* 0x00000018ff057819 */ /* 0x000fc80000011604 */
[----:B------:R-:W-:-:S05]  /*1bbb0*/  LOP3.LUT R5, R0, 0x80, R5, 0xf8, !PT ;  /* 0x0000008000057812 */ /* 0x000fca00078ef805 */
[----:B------:R1:W-:Y:S01]  /*1bbc0*/  STG.E.U8 desc[UR36][R2.64], R5 ;  /* 0x0000000502007986 */ /* 0x0003e2000c101124 */
[----:B------:R-:W-:Y:S05]  /*1bbd0*/  BRA `(.L_x_17375) ;  /* 0x0000000000087947 */ /* 0x000fea0003800000 */
.L_x_17396:
[----:B------:R-:W-:-:S05]  /*1bbe0*/  F2FP.BF16.F32.PACK_AB R4, RZ, R4 ;  /* 0x00000004ff04723e */ /* 0x000fca00000010ff */
[----:B------:R0:W-:Y:S02]  /*1bbf0*/  STG.E.U16 desc[UR36][R2.64], R4 ;  /* 0x0000000402007986 */ /* 0x0001e4000c101524 */
.L_x_17375:
[----:B------:R-:W-:-:S07]  /*1bc00*/  IADD3 R17, PT, PT, R17, 0x80, RZ ;  /* 0x0000008011117810 */ /* 0x000fce0007ffe0ff */
.L_x_17172:
[----:B------:R-:W-:Y:S05]  /*1bc10*/  BSYNC.RECONVERGENT B7 ;  /* 0x0000000000077941 */ /* 0x000fea0003800200 */
.L_x_17171:
[----:B------:R-:W5:Y:S02]  /*1bc20*/  LDCU UR4, c[0x0][0x380] ;  /* 0x00007000ff0477ac */ /* 0x000f640008000800 */
[----:B-----5:R-:W-:-:S13]  /*1bc30*/  ISETP.GE.AND P0, PT, R17, UR4, PT ;  /* 0x0000000411007c0c */ /* 0x020fda000bf06270 */
[----:B------:R-:W-:Y:S05]  /*1bc40*/  @P0 EXIT ;  /* 0x000000000000094d */ /* 0x000fea0003800000 */
[----:B------:R-:W5:Y:S01]  /*1bc50*/  LDCU UR4, c[0x0][0x388] ;  /* 0x00007100ff0477ac */ /* 0x000f620008000800 */
[----:B------:R-:W-:Y:S02]  /*1bc60*/  CS2R R24, SRZ ;  /* 0x0000000000187805 */ /* 0x000fe4000001ff00 */
[----:B------:R-:W-:Y:S02]  /*1bc70*/  CS2R R22, SRZ ;  /* 0x0000000000167805 */ /* 0x000fe4000001ff00 */
[----:B------:R-:W-:Y:S01]  /*1bc80*/  CS2R R18, SRZ ;  /* 0x0000000000127805 */ /* 0x000fe2000001ff00 */
[----:B0-2---:R-:W-:Y:S02]  /*1bc90*/  IMAD.MOV.U32 R0, RZ, RZ, RZ ;  /* 0x000000ffff007224 */ /* 0x005fe400078e00ff */
[----:B------:R-:W-:Y:S01]  /*1bca0*/  IMAD.MOV.U32 R16, RZ, RZ, RZ ;  /* 0x000000ffff107224 */ /* 0x000fe200078e00ff */
[----:B-----5:R-:W-:-:S09]  /*1bcb0*/  UISETP.NE.AND UP0, UPT, UR4, URZ, UPT ;  /* 0x000000ff0400728c */ /* 0x020fd2000bf05270 */
[----:B------:R-:W-:Y:S05]  /*1bcc0*/  BRA.U !UP0, `(.L_x_17405) ;  /* 0x0000001d08c87547 */ /* 0x000fea000b800000 */
[----:B------:R-:W1:Y:S01]  /*1bcd0*/  LDCU.64 UR4, c[0x0][0x390] ;  /* 0x00007200ff0477ac */ /* 0x000e620008000a00 */
[----:B------:R-:W-:Y:S01]  /*1bce0*/  MOV R16, RZ ;  /* 0x000000ff00107202 */ /* 0x000fe20000000f00 */
[----:B------:R-:W0:Y:S01]  /*1bcf0*/  LDCU UR6, c[0x0][0x38c] ;  /* 0x00007180ff0677ac */ /* 0x000e220008000800 */
[----:B------:R-:W2:Y:S01]  /*1bd00*/  LDCU.128 UR12, c[0x0][0x4c0] ;  /* 0x00009800ff0c77ac */ /* 0x000ea20008000c00 */
[----:B------:R-:W5:Y:S01]  /*1bd10*/  LDCU.64 UR8, c[0x0][0x4b8] ;  /* 0x00009700ff0877ac */ /* 0x000f620008000a00 */
[----:B------:R-:W-:Y:S01]  /*1bd20*/  UISETP.NE.AND UP0, UPT, UR45, URZ, UPT ;  /* 0x000000ff2d00728c */ /* 0x000fe2000bf05270 */
[----:B-1-34-:R-:W-:-:S05]  /*1bd30*/  IMAD.HI.U32 R2, R17, UR4, R16 ;  /* 0x0000000411027c27 */ /* 0x01afca000f8e0010 */
[----:B------:R-:W-:Y:S01]  /*1bd40*/  SHF.R.U32.HI R3, RZ, UR5, R2 ;  /* 0x00000005ff037c19 */ /* 0x000fe20008011602 */
        /* <DEDUP_REMOVED lines=490> */
.L_x_17405:
[----:B------:R-:W0:Y:S01]  /*1dbf0*/  LDCU.64 UR6, c[0x0][0x7d8] ;  /* 0x0000fb00ff0677ac */ /* 0x000e220008000a00 */
[----:B------:R-:W-:Y:S01]  /*1dc00*/  BSSY.RECONVERGENT B6, `(.L_x_17406) ;  /* 0x00000e8000067945 */ /* 0x000fe20003800200 */
[----:B------:R-:W1:Y:S01]  /*1dc10*/  LDCU.64 UR8, c[0x0][0x7e0] ;  /* 0x0000fc00ff0877ac */ /* 0x000e620008000a00 */
[----:B------:R-:W-:-:S04]  /*1dc20*/  UPRMT UR4, UR40, 0x7771, URZ ;  /* 0x0000777128047896 */ /* 0x000fc800080000ff */
[----:B------:R-:W-:Y:S01]  /*1dc30*/  UISETP.GT.AND UP0, UPT, UR4, 0x9, UPT ;  /* 0x000000090400788c */ /* 0x000fe2000bf04270 */
[----:B0-----:R-:W-:Y:S02]  /*1dc40*/  IADD3 R16, P0, PT, R16, UR6, RZ ;  /* 0x0000000610107c10 */ /* 0x001fe4000ff1e0ff */
[----:B-1-34-:R-:W-:-:S03]  /*1dc50*/  IADD3 R2, P1, PT, R0, UR8, RZ ;  /* 0x0000000800027c10 */ /* 0x01afc6000ff3e0ff */
        /* <DEDUP_REMOVED lines=14> */
.L_x_17410:
[----:B------:R-:W2:Y:S02]  /*1dd40*/  LDG.E.U8 R2, desc[UR36][R2.64] ;  /* 0x0000002402027981 */ /* 0x000ea4000c1e1100 */
[----:B--2---:R-:W-:Y:S01]  /*1dd50*/  I2FP.F32.U32 R26, R2 ;  /* 0x00000002001a7245 */ /* 0x004fe20000201000 */
[----:B------:R-:W-:Y:S06]  /*1dd60*/  BRA `(.L_x_17412) ;  /* 0x0000000c00447947 */ /* 0x000fec0003800000 */
.L_x_17409:
        /* <DEDUP_REMOVED lines=9> */
.L_x_17414:
[----:B------:R-:W2:Y:S02]  /*1de00*/  LDG.E R2, desc[UR36][R2.64] ;  /* 0x0000002402027981 */ /* 0x000ea4000c1e1900 */
[----:B--2---:R-:W-:Y:S01]  /*1de10*/  I2FP.F32.S32 R26, R2 ;  /* 0x00000002001a7245 */ /* 0x004fe20000201400 */
[----:B------:R-:W-:Y:S06]  /*1de20*/  BRA `(.L_x_17412) ;  /* 0x0000000c00147947 */ /* 0x000fec0003800000 */
.L_x_17413:
[----:B------:R-:W2:Y:S02]  /*1de30*/  LDG.E.U16 R2, desc[UR36][R2.64] ;  /* 0x0000002402027981 */ /* 0x000ea4000c1e1500 */
[----:B--2---:R2:W3:Y:S01]  /*1de40*/  I2F.S16 R26, R2 ;  /* 0x00000002001a7306 */ /* 0x0044e20000101400 */
[----:B------:R-:W-:Y:S05]  /*1de50*/  BRA `(.L_x_17412) ;  /* 0x0000000c00087947 */ /* 0x000fea0003800000 */
.L_x_17408:
        /* <DEDUP_REMOVED lines=8> */
.L_x_17416:
[----:B------:R-:W2:Y:S02]  /*1dee0*/  LDG.E.U16 R2, desc[UR36][R2.64] ;  /* 0x0000002402027981 */ /* 0x000ea4000c1e1500 */
[----:B--2---:R-:W-:Y:S01]  /*1def0*/  HADD2.F32 R26, -RZ, R2.H0_H0 ;  /* 0x20000002ff1a7230 */ /* 0x004fe20000004100 */
[----:B------:R-:W-:Y:S06]  /*1df00*/  BRA `(.L_x_17412) ;  /* 0x0000000800dc7947 */ /* 0x000fec0003800000 */
.L_x_17415:
        /* <DEDUP_REMOVED lines=8> */
.L_x_17418:
[----:B------:R-:W2:Y:S02]  /*1df90*/  LDG.E.U16 R2, desc[UR36][R2.64] ;  /* 0x0000002402027981 */ /* 0x000ea4000c1e1500 */
[----:B--2---:R-:W-:Y:S01]  /*1dfa0*/  HADD2.F32 R26, -RZ, R2.H0_H0 ;  /* 0x20000002ff1a7230 */ /* 0x004fe20000004100 */
[----:B------:R-:W-:Y:S06]  /*1dfb0*/  BRA `(.L_x_17412) ;  /* 0x0000000800b07947 */ /* 0x000fec0003800000 */
.L_x_17417:
        /* <DEDUP_REMOVED lines=11> */
.L_x_17407:
        /* <DEDUP_REMOVED lines=12> */
.L_x_17421:
        /* <DEDUP_REMOVED lines=11> */
.L_x_17420:
        /* <DEDUP_REMOVED lines=25> */
.L_x_17423:
        /* <DEDUP_REMOVED lines=12> */
.L_x_17422:
[----:B------:R-:W2:Y:S02]  /*1e430*/  LDG.E.U16 R2, desc[UR36][R2.64] ;  /* 0x0000002402027981 */ /* 0x000ea4000c1e1500 */
[----:B--2---:R-:W-:Y:S01]  /*1e440*/  IMAD.U32 R26, R2, 0x10000, RZ ;  /* 0x00010000021a7824 */ /* 0x004fe200078e00ff */
[----:B------:R-:W-:Y:S06]  /*1e450*/  BRA `(.L_x_17412) ;  /* 0x0000000400887947 */ /* 0x000fec0003800000 */
.L_x_17419:
        /* <DEDUP_REMOVED lines=11> */
.L_x_17426:
        /* <DEDUP_REMOVED lines=20> */
.L_x_17428:
[----:B------:R-:W-:Y:S05]  /*1e650*/  BSYNC.RECONVERGENT B0 ;  /* 0x0000000000007941 */ /* 0x000fea0003800200 */
.L_x_17427:
[----:B------:R-:W-:Y:S02]  /*1e660*/  SHF.L.U32 R0, R0, 0x14, RZ ;  /* 0x0000001400007819 */ /* 0x000fe400000006ff */
[----:B------:R-:W-:-:S04]  /*1e670*/  LEA R2, R2, 0x3b800000, 0x17 ;  /* 0x3b80000002027811 */ /* 0x000fc800078eb8ff */
[----:B------:R-:W-:Y:S01]  /*1e680*/  LOP3.LUT R26, R2, R0, R7, 0xfe, !PT ;  /* 0x00000000021a7212 */ /* 0x000fe200078efe07 */
[----:B------:R-:W-:Y:S06]  /*1e690*/  BRA `(.L_x_17412) ;  /* 0x0000000000f87947 */ /* 0x000fec0003800000 */
.L_x_17425:
        /* <DEDUP_REMOVED lines=20> */
.L_x_17430:
[----:B------:R-:W-:Y:S05]  /*1e7e0*/  BSYNC.RECONVERGENT B0 ;  /* 0x0000000000007941 */ /* 0x000fea0003800200 */
.L_x_17429:
[----:B------:R-:W-:Y:S01]  /*1e7f0*/  IMAD.SHL.U32 R0, R0, 0x200000, RZ ;  /* 0x0020000000007824 */ /* 0x000fe200078e00ff */
[----:B------:R-:W-:-:S04]  /*1e800*/  LEA R2, R2, 0x37800000, 0x17 ;  /* 0x3780000002027811 */ /* 0x000fc800078eb8ff */
[----:B------:R-:W-:Y:S01]  /*1e810*/  LOP3.LUT R26, R2, R0, R7, 0xfe, !PT ;  /* 0x00000000021a7212 */ /* 0x000fe200078efe07 */
[----:B------:R-:W-:Y:S06]  /*1e820*/  BRA `(.L_x_17412) ;  /* 0x0000000000947947 */ /* 0x000fec0003800000 */
.L_x_17424:
        /* <DEDUP_REMOVED lines=14> */
.L_x_17411:
        /* <DEDUP_REMOVED lines=16> */
.L_x_17433:
[----:B------:R-:W-:Y:S01]  /*1ea10*/  MOV R26, RZ ;  /* 0x000000ff001a7202 */ /* 0x000fe20000000f00 */
[----:B------:R-:W-:Y:S06]  /*1ea20*/  BRA `(.L_x_17412) ;  /* 0x0000000000147947 */ /* 0x000fec0003800000 */
.L_x_17432:
[----:B------:R-:W2:Y:S02]  /*1ea30*/  LDG.E.64 R26, desc[UR36][R2.64] ;  /* 0x00000024021a7981 */ /* 0x000ea4000c1e1b00 */
[----:B--2---:R0:W1:Y:S02]  /*1ea40*/  I2F.U64 R26, R26 ;  /* 0x0000001a001a7312 */ /* 0x0040640000301000 */
[----:B01----:R-:W-:Y:S05]  /*1ea50*/  BRA `(.L_x_17412) ;  /* 0x0000000000087947 */ /* 0x003fea0003800000 */
.L_x_17431:
[----:B------:R-:W2:Y:S02]  /*1ea60*/  LDG.E R2, desc[UR36][R2.64] ;  /* 0x0000002402027981 */ /* 0x000ea4000c1e1900 */
[----:B--2---:R-:W-:-:S07]  /*1ea70*/  I2FP.F32.U32 R26, R2 ;  /* 0x00000002001a7245 */ /* 0x004fce0000201000 */
.L_x_17412:
[----:B------:R-:W-:Y:S05]  /*1ea80*/  BSYNC.RECONVERGENT B6 ;  /* 0x0000000000067941 */ /* 0x000fea0003800200 */
.L_x_17406:
        /* <DEDUP_REMOVED lines=18> */
.L_x_17438:
[----:B------:R-:W2:Y:S02]  /*1ebb0*/  LDG.E.U8 R2, desc[UR36][R2.64] ;  /* 0x0000002402027981 */ /* 0x000ea4000c1e1100 */
[----:B--2---:R-:W-:Y:S01]  /*1ebc0*/  I2FP.F32.U32 R25, R2 ;  /* 0x0000000200197245 */ /* 0x004fe20000201000 */
[----:B------:R-:W-:Y:S06]  /*1ebd0*/  BRA `(.L_x_17440) ;  /* 0x0000000c00447947 */ /* 0x000fec0003800000 */
.L_x_17437:
        /* <DEDUP_REMOVED lines=9> */
.L_x_17442:
[----:B------:R-:W2:Y:S02]  /*1ec70*/  LDG.E R2, desc[UR36][R2.64] ;  /* 0x0000002402027981 */ /* 0x000ea4000c1e1900 */
[----:B--2---:R-:W-:Y:S01]  /*1ec80*/  I2FP.F32.S32 R25, R2 ;  /* 0x0000000200197245 */ /* 0x004fe20000201400 */
[----:B------:R-:W-:Y:S06]  /*1ec90*/  BRA `(.L_x_17440) ;  /* 0x0000000c00147947 */ /* 0x000fec0003800000 */
.L_x_17441:
[----:B------:R-:W2:Y:S02]  /*1eca0*/  LDG.E.U16 R2, desc[UR36][R2.64] ;  /* 0x0000002402027981 */ /* 0x000ea4000c1e1500 */
[----:B--2---:R2:W4:Y:S01]  /*1ecb0*/  I2F.S16 R25, R2 ;  /* 0x0000000200197306 */ /* 0x0045220000101400 */
[----:B------:R-:W-:Y:S05]  /*1ecc0*/  BRA `(.L_x_17440) ;  /* 0x0000000c00087947 */ /* 0x000fea0003800000 */
.L_x_17436:
        /* <DEDUP_REMOVED lines=8> */
.L_x_17444:
[----:B------:R-:W2:Y:S02]  /*1ed50*/  LDG.E.U16 R2, desc[UR36][R2.64] ;  /* 0x0000002402027981 */ /* 0x000ea4000c1e1500 */
[----:B--2---:R-:W-:Y:S01]  /*1ed60*/  HADD2.F32 R25, -RZ, R2.H0_H0 ;  /* 0x20000002ff197230 */ /* 0x004fe20000004100 */
[----:B------:R-:W-:Y:S06]  /*1ed70*/  BRA `(.L_x_17440) ;  /* 0x0000000800dc7947 */ /* 0x000fec0003800000 */
.L_x_17443:
        /* <DEDUP_REMOVED lines=8> */
.L_x_17446:
[----:B------:R-:W2:Y:S02]  /*1ee00*/  LDG.E.U16 R2, desc[UR36][R2.64] ;  /* 0x0000002402027981 */ /* 0x000ea4000c1e1500 */
[----:B--2---:R-:W-:Y:S01]  /*1ee10*/  HADD2.F32 R25, -RZ, R2.H0_H0 ;  /* 0x20000002ff197230 */ /* 0x004fe20000004100 */
[----:B------:R-:W-:Y:S06]  /*1ee20*/  BRA `(.L_x_17440) ;  /* 0x0000000800b07947 */ /* 0x000fec0003800000 */
.L_x_17445:
        /* <DEDUP_REMOVED lines=11> */
.L_x_17435:
        /* <DEDUP_REMOVED lines=12> */
.L_x_17449:
        /* <DEDUP_REMOVED lines=11> */
.L_x_17448:
        /* <DEDUP_REMOVED lines=25> */
.L_x_17451:
        /* <DEDUP_REMOVED lines=12> */
.L_x_17450:
[----:B------:R-:W2:Y:S02]  /*1f2a0*/  LDG.E.U16 R2, desc[UR36][R2.64] ;  /* 0x0000002402027981 */ /* 0x000ea4000c1e1500 */
[----:B--2---:R-:W-:Y:S01]  /*1f2b0*/  IMAD.U32 R25, R2, 0x10000, RZ ;  /* 0x0001000002197824 */ /* 0x004fe200078e00ff */
[----:B------:R-:W-:Y:S06]  /*1f2c0*/  BRA `(.L_x_17440) ;  /* 0x0000000400887947 */ /* 0x000fec0003800000 */
.L_x_17447:
        /* <DEDUP_REMOVED lines=11> */
.L_x_17454:
        /* <DEDUP_REMOVED lines=20> */
.L_x_17456:
[----:B------:R-:W-:Y:S05]  /*1f4c0*/  BSYNC.RECONVERGENT B0 ;  /* 0x0000000000007941 */ /* 0x000fea0003800200 */
.L_x_17455:
[----:B------:R-:W-:Y:S01]  /*1f4d0*/  IMAD.SHL.U32 R0, R0, 0x100000, RZ ;  /* 0x0010000000007824 */ /* 0x000fe200078e00ff */
[----:B------:R-:W-:-:S04]  /*1f4e0*/  LEA R2, R2, 0x3b800000, 0x17 ;  /* 0x3b80000002027811 */ /* 0x000fc800078eb8ff */
[----:B------:R-:W-:Y:S01]  /*1f4f0*/  LOP3.LUT R25, R2, R0, R25, 0xfe, !PT ;  /* 0x0000000002197212 */ /* 0x000fe200078efe19 */
[----:B------:R-:W-:Y:S06]  /*1f500*/  BRA `(.L_x_17440) ;  /* 0x0000000000f87947 */ /* 0x000fec0003800000 */
.L_x_17453:
        /* <DEDUP_REMOVED lines=20> */
.L_x_17458:
[----:B------:R-:W-:Y:S05]  /*1f650*/  BSYNC.RECONVERGENT B0 ;  /* 0x0000000000007941 */ /* 0x000fea0003800200 */
.L_x_17457:
[----:B------:R-:W-:Y:S02]  /*1f660*/  SHF.L.U32 R0, R0, 0x15, RZ ;  /* 0x0000001500007819 */ /* 0x000fe400000006ff */
[----:B------:R-:W-:-:S04]  /*1f670*/  LEA R2, R2, 0x37800000, 0x17 ;  /* 0x3780000002027811 */ /* 0x000fc800078eb8ff */
[----:B------:R-:W-:Y:S01]  /*1f680*/  LOP3.LUT R25, R2, R0, R25, 0xfe, !PT ;  /* 0x0000000002197212 */ /* 0x000fe200078efe19 */
[----:B------:R-:W-:Y:S06]  /*1f690*/  BRA `(.L_x_17440) ;  /* 0x0000000000947947 */ /* 0x000fec0003800000 */
.L_x_17452:
        /* <DEDUP_REMOVED lines=14> */
.L_x_17439:
        /* <DEDUP_REMOVED lines=16> */
.L_x_17461:
[----:B------:R-:W-:Y:S01]  /*1f880*/  IMAD.MOV.U32 R25, RZ, RZ, RZ ;  /* 0x000000ffff197224 */ /* 0x000fe200078e00ff */
[----:B------:R-:W-:Y:S06]  /*1f890*/  BRA `(.L_x_17440) ;  /* 0x0000000000147947 */ /* 0x000fec0003800000 */
.L_x_17460:
[----:B------:R-:W2:Y:S02]  /*1f8a0*/  LDG.E.64 R2, desc[UR36][R2.64] ;  /* 0x0000002402027981 */ /* 0x000ea4000c1e1b00 */
[----:B--2---:R0:W1:Y:S02]  /*1f8b0*/  I2F.U64 R25, R2 ;  /* 0x0000000200197312 */ /* 0x0040640000301000 */
[----:B01----:R-:W-:Y:S05]  /*1f8c0*/  BRA `(.L_x_17440) ;  /* 0x0000000000087947 */ /* 0x003fea0003800000 */
.L_x_17459:
[----:B------:R-:W2:Y:S02]  /*1f8d0*/  LDG.E R2, desc[UR36][R2.64] ;  /* 0x0000002402027981 */ /* 0x000ea4000c1e1900 */
[----:B--2---:R-:W-:-:S07]  /*1f8e0*/  I2FP.F32.U32 R25, R2 ;  /* 0x0000000200197245 */ /* 0x004fce0000201000 */
.L_x_17440:
[----:B------:R-:W-:Y:S05]  /*1f8f0*/  BSYNC.RECONVERGENT B6 ;  /* 0x0000000000067941 */ /* 0x000fea0003800200 */
.L_x_17434:
        /* <DEDUP_REMOVED lines=18> */
.L_x_17466:
[----:B------:R-:W2:Y:S02]  /*1fa20*/  LDG.E.U8 R2, desc[UR36][R2.64] ;  /* 0x0000002402027981 */ /* 0x000ea4000c1e1100 */
[----:B--2---:R-:W-:Y:S01]  /*1fa30*/  I2FP.F32.U32 R18, R2 ;  /* 0x0000000200127245 */ /* 0x004fe20000201000 */
[----:B------:R-:W-:Y:S06]  /*1fa40*/  BRA `(.L_x_17468) ;  /* 0x0000000c00447947 */ /* 0x000fec0003800000 */
.L_x_17465:
        /* <DEDUP_REMOVED lines=9> */
.L_x_17470:
[----:B------:R-:W2:Y:S02]  /*1fae0*/  LDG.E R2, desc[UR36][R2.64] ;  /* 0x0000002402027981 */ /* 0x000ea4000c1e1900 */
[----:B--2---:R-:W-:Y:S01]  /*1faf0*/  I2FP.F32.S32 R18, R2 ;  /* 0x0000000200127245 */ /* 0x004fe20000201400 */
[----:B------:R-:W-:Y:S06]  /*1fb00*/  BRA `(.L_x_17468) ;  /* 0x0000000c00147947 */ /* 0x000fec0003800000 */
.L_x_17469:
[----:B------:R-:W2:Y:S02]  /*1fb10*/  LDG.E.U16 R2, desc[UR36][R2.64] ;  /* 0x0000002402027981 */ /* 0x000ea4000c1e1500 */
[----:B--2---:R2:W0:Y:S01]  /*1fb20*/  I2F.S16 R18, R2 ;  /* 0x0000000200127306 */ /* 0x0044220000101400 */
[----:B------:R-:W-:Y:S05]  /*1fb30*/  BRA `(.L_x_17468) ;  /* 0x0000000c00087947 */ /* 0x000fea0003800000 */
.L_x_17464:
        /* <DEDUP_REMOVED lines=8> */
.L_x_17472:
[----:B------:R-:W2:Y:S02]  /*1fbc0*/  LDG.E.U16 R2, desc[UR36][R2.64] ;  /* 0x0000002402027981 */ /* 0x000ea4000c1e1500 */
[----:B--2---:R-:W-:Y:S01]  /*1fbd0*/  HADD2.F32 R18, -RZ, R2.H0_H0 ;  /* 0x20000002ff127230 */ /* 0x004fe20000004100 */
[----:B------:R-:W-:Y:S06]  /*1fbe0*/  BRA `(.L_x_17468) ;  /* 0x0000000800dc7947 */ /* 0x000fec0003800000 */
.L_x_17471:
        /* <DEDUP_REMOVED lines=8> */
.L_x_17474:
[----:B------:R-:W2:Y:S02]  /*1fc70*/  LDG.E.U16 R2, desc[UR36][R2.64] ;  /* 0x0000002402027981 */ /* 0x000ea4000c1e1500 */
[----:B--2---:R-:W-:Y:S01]  /*1fc80*/  HADD2.F32 R18, -RZ, R2.H0_H0 ;  /* 0x20000002ff127230 */ /* 0x004fe20000004100 */
[----:B------:R-:W-:Y:S06]  /*1fc90*/  BRA `(.L_x_17468) ;  /* 0x0000000800b07947 */ /* 0x000fec0003800000 */
.L_x_17473:
        /* <DEDUP_REMOVED lines=11> */
.L_x_17463:
        /* <DEDUP_REMOVED lines=12> */
.L_x_17477:
        /* <DEDUP_REMOVED lines=11> */
.L_x_17476:
        /* <DEDUP_REMOVED lines=25> */
.L_x_17479:
        /* <DEDUP_REMOVED lines=12> */
.L_x_17478:
[----:B------:R-:W2:Y:S02]  /*20110*/  LDG.E.U16 R2, desc[UR36][R2.64] ;  /* 0x0000002402027981 */ /* 0x000ea4000c1e1500 */
[----:B--2---:R-:W-:Y:S01]  /*20120*/  SHF.L.U32 R18, R2, 0x10, RZ ;  /* 0x0000001002127819 */ /* 0x004fe200000006ff */
[----:B------:R-:W-:Y:S06]  /*20130*/  BRA `(.L_x_17468) ;  /* 0x0000000400887947 */ /* 0x000fec0003800000 */
.L_x_17475:
        /* <DEDUP_REMOVED lines=11> */
.L_x_17482:
        /* <DEDUP_REMOVED lines=20> */
.L_x_17484:
[----:B------:R-:W-:Y:S05]  /*20330*/  BSYNC.RECONVERGENT B0 ;  /* 0x0000000000007941 */ /* 0x000fea0003800200 */
.L_x_17483:
[----:B------:R-:W-:Y:S01]  /*20340*/  IMAD.SHL.U32 R0, R0, 0x100000, RZ ;  /* 0x0010000000007824 */ /* 0x000fe200078e00ff */
[----:B------:R-:W-:-:S04]  /*20350*/  LEA R2, R2, 0x3b800000, 0x17 ;  /* 0x3b80000002027811 */ /* 0x000fc800078eb8ff */
[----:B------:R-:W-:Y:S01]  /*20360*/  LOP3.LUT R18, R2, R0, R7, 0xfe, !PT ;  /* 0x0000000002127212 */ /* 0x000fe200078efe07 */
[----:B------:R-:W-:Y:S06]  /*20370*/  BRA `(.L_x_17468) ;  /* 0x0000000000f87947 */ /* 0x000fec0003800000 */
.L_x_17481:
        /* <DEDUP_REMOVED lines=20> */
.L_x_17486:
[----:B------:R-:W-:Y:S05]  /*204c0*/  BSYNC.RECONVERGENT B0 ;  /* 0x0000000000007941 */ /* 0x000fea0003800200 */
.L_x_17485:
[----:B------:R-:W-:Y:S01]  /*204d0*/  IMAD.SHL.U32 R0, R0, 0x200000, RZ ;  /* 0x0020000000007824 */ /* 0x000fe200078e00ff */
[----:B------:R-:W-:-:S04]  /*204e0*/  LEA R2, R2, 0x37800000, 0x17 ;  /* 0x3780000002027811 */ /* 0x000fc800078eb8ff */
[----:B------:R-:W-:Y:S01]  /*204f0*/  LOP3.LUT R18, R2, R0, R7, 0xfe, !PT ;  /* 0x0000000002127212 */ /* 0x000fe200078efe07 */
[----:B------:R-:W-:Y:S06]  /*20500*/  BRA `(.L_x_17468) ;  /* 0x0000000000947947 */ /* 0x000fec0003800000 */
.L_x_17480:
        /* <DEDUP_REMOVED lines=14> */
.L_x_17467:
        /* <DEDUP_REMOVED lines=16> */
.L_x_17489:
[----:B------:R-:W-:Y:S01]  /*206f0*/  IMAD.MOV.U32 R18, RZ, RZ, RZ ;  /* 0x000000ffff127224 */ /* 0x000fe200078e00ff */
[----:B------:R-:W-:Y:S06]  /*20700*/  BRA `(.L_x_17468) ;  /* 0x0000000000147947 */ /* 0x000fec0003800000 */
.L_x_17488:
[----:B------:R-:W2:Y:S02]  /*20710*/  LDG.E.64 R2, desc[UR36][R2.64] ;  /* 0x0000002402027981 */ /* 0x000ea4000c1e1b00 */
[----:B--2---:R0:W1:Y:S02]  /*20720*/  I2F.U64 R18, R2 ;  /* 0x0000000200127312 */ /* 0x0040640000301000 */
[----:B01----:R-:W-:Y:S05]  /*20730*/  BRA `(.L_x_17468) ;  /* 0x0000000000087947 */ /* 0x003fea0003800000 */
.L_x_17487:
[----:B------:R-:W2:Y:S02]  /*20740*/  LDG.E R2, desc[UR36][R2.64] ;  /* 0x0000002402027981 */ /* 0x000ea4000c1e1900 */
[----:B--2---:R-:W-:-:S07]  /*20750*/  I2FP.F32.U32 R18, R2 ;  /* 0x0000000200127245 */ /* 0x004fce0000201000 */
.L_x_17468:
[----:B------:R-:W-:Y:S05]  /*20760*/  BSYNC.RECONVERGENT B6 ;  /* 0x0000000000067941 */ /* 0x000fea0003800200 */
.L_x_17462:
[----:B------:R-:W0:Y:S01]  /*20770*/  LDCU.64 UR4, c[0x0][0x7f8] ;  /* 0x0000ff00ff0477ac */ /* 0x000e220008000a00 */
[----:B------:R-:W-:Y:S01]  /*20780*/  BSSY.RECONVERGENT B6, `(.L_x_17490) ;  /* 0x00000e5000067945 */ /* 0x000fe20003800200 */
[----:B------:R-:W-:-:S04]  /*20790*/  ULOP3.LUT UR6, UR41, 0xff, URZ, 0xc0, !UPT ;  /* 0x000000ff29067892 */ /* 0x000fc8000f8ec0ff */
        /* <DEDUP_REMOVED lines=15> */
.L_x_17494:
[----:B------:R-:W2:Y:S02]  /*20890*/  LDG.E.U8 R2, desc[UR36][R2.64] ;  /* 0x0000002402027981 */ /* 0x000ea4000c1e1100 */
[----:B--2---:R-:W-:Y:S01]  /*208a0*/  I2FP.F32.U32 R28, R2 ;  /* 0x00000002001c7245 */ /* 0x004fe20000201000 */
[----:B------:R-:W-:Y:S06]  /*208b0*/  BRA `(.L_x_17496) ;  /* 0x0000000c00447947 */ /* 0x000fec0003800000 */
.L_x_17493:
        /* <DEDUP_REMOVED lines=9> */
.L_x_17498:
[----:B------:R-:W2:Y:S02]  /*20950*/  LDG.E R2, desc[UR36][R2.64] ;  /* 0x0000002402027981 */ /* 0x000ea4000c1e1900 */
[----:B--2---:R-:W-:Y:S01]  /*20960*/  I2FP.F32.S32 R28, R2 ;  /* 0x00000002001c7245 */ /* 0x004fe20000201400 */
[----:B------:R-:W-:Y:S06]  /*20970*/  BRA `(.L_x_17496) ;  /* 0x0000000c00147947 */ /* 0x000fec0003800000 */
.L_x_17497:
[----:B------:R-:W2:Y:S02]  /*20980*/  LDG.E.U16 R2, desc[UR36][R2.64] ;  /* 0x0000002402027981 */ /* 0x000ea4000c1e1500 */
[----:B--2---:R0:W1:Y:S01]  /*20990*/  I2F.S16 R28, R2 ;  /* 0x00000002001c7306 */ /* 0x0040620000101400 */
[----:B------:R-:W-:Y:S05]  /*209a0*/  BRA `(.L_x_17496) ;  /* 0x0000000c00087947 */ /* 0x000fea0003800000 */
.L_x_17492:
        /* <DEDUP_REMOVED lines=8> */
.L_x_17500:
[----:B------:R-:W2:Y:S02]  /*20a30*/  LDG.E.U16 R2, desc[UR36][R2.64] ;  /* 0x0000002402027981 */ /* 0x000ea4000c1e1500 */
[----:B--2---:R-:W-:Y:S01]  /*20a40*/  HADD2.F32 R28, -RZ, R2.H0_H0 ;  /* 0x20000002ff1c7230 */ /* 0x004fe20000004100 */
[----:B------:R-:W-:Y:S06]  /*20a50*/  BRA `(.L_x_17496) ;  /* 0x0000000800dc7947 */ /* 0x000fec0003800000 */
.L_x_17499:
        /* <DEDUP_REMOVED lines=8> */
.L_x_17502:
[----:B------:R-:W2:Y:S02]  /*20ae0*/  LDG.E.U16 R2, desc[UR36][R2.64] ;  /* 0x0000002402027981 */ /* 0x000ea4000c1e1500 */
[----:B--2---:R-:W-:Y:S01]  /*20af0*/  HADD2.F32 R28, -RZ, R2.H0_H0 ;  /* 0x20000002ff1c7230 */ /* 0x004fe20000004100 */
[----:B------:R-:W-:Y:S06]  /*20b00*/  BRA `(.L_x_17496) ;  /* 0x0000000800b07947 */ /* 0x000fec0003800000 */
.L_x_17501:
        /* <DEDUP_REMOVED lines=11> */
.L_x_17491:
        /* <DEDUP_REMOVED lines=12> */
.L_x_17505:
        /* <DEDUP_REMOVED lines=11> */
.L_x_17504:
        /* <DEDUP_REMOVED lines=25> */
.L_x_17507:
        /* <DEDUP_REMOVED lines=12> */
.L_x_17506:
[----:B------:R-:W2:Y:S02]  /*20f80*/  LDG.E.U16 R2, desc[UR36][R2.64] ;  /* 0x0000002402027981 */ /* 0x000ea4000c1e1500 */
[----:B--2---:R-:W-:Y:S01]  /*20f90*/  IMAD.U32 R28, R2, 0x10000, RZ ;  /* 0x00010000021c7824 */ /* 0x004fe200078e00ff */
[----:B------:R-:W-:Y:S06]  /*20fa0*/  BRA `(.L_x_17496) ;  /* 0x0000000400887947 */ /* 0x000fec0003800000 */
.L_x_17503:
        /* <DEDUP_REMOVED lines=11> */
.L_x_17510:
        /* <DEDUP_REMOVED lines=20> */
.L_x_17512:
[----:B------:R-:W-:Y:S05]  /*211a0*/  BSYNC.RECONVERGENT B0 ;  /* 0x0000000000007941 */ /* 0x000fea0003800200 */
.L_x_17511:
[----:B------:R-:W-:Y:S02]  /*211b0*/  SHF.L.U32 R0, R0, 0x14, RZ ;  /* 0x0000001400007819 */ /* 0x000fe400000006ff */
[----:B------:R-:W-:-:S04]  /*211c0*/  LEA R2, R2, 0x3b800000, 0x17 ;  /* 0x3b80000002027811 */ /* 0x000fc800078eb8ff */
[----:B------:R-:W-:Y:S01]  /*211d0*/  LOP3.LUT R28, R2, R0, R7, 0xfe, !PT ;  /* 0x00000000021c7212 */ /* 0x000fe200078efe07 */
[----:B------:R-:W-:Y:S06]  /*211e0*/  BRA `(.L_x_17496) ;  /* 0x0000000000f87947 */ /* 0x000fec0003800000 */
.L_x_17509:
        /* <DEDUP_REMOVED lines=20> */
.L_x_17514:
[----:B------:R-:W-:Y:S05]  /*21330*/  BSYNC.RECONVERGENT B0 ;  /* 0x0000000000007941 */ /* 0x000fea0003800200 */
.L_x_17513:
[----:B------:R-:W-:Y:S01]  /*21340*/  IMAD.SHL.U32 R0, R0, 0x200000, RZ ;  /* 0x0020000000007824 */ /* 0x000fe200078e00ff */
[----:B------:R-:W-:-:S04]  /*21350*/  LEA R2, R2, 0x37800000, 0x17 ;  /* 0x3780000002027811 */ /* 0x000fc800078eb8ff */
[----:B------:R-:W-:Y:S01]  /*21360*/  LOP3.LUT R28, R2, R0, R7, 0xfe, !PT ;  /* 0x00000000021c7212 */ /* 0x000fe200078efe07 */
[----:B------:R-:W-:Y:S06]  /*21370*/  BRA `(.L_x_17496) ;  /* 0x0000000000947947 */ /* 0x000fec0003800000 */
.L_x_17508:
        /* <DEDUP_REMOVED lines=14> */
.L_x_17495:
        /* <DEDUP_REMOVED lines=16> */
.L_x_17517:
[----:B------:R-:W-:Y:S01]  /*21560*/  MOV R28, RZ ;  /* 0x000000ff001c7202 */ /* 0x000fe20000000f00 */
[----:B------:R-:W-:Y:S06]  /*21570*/  BRA `(.L_x_17496) ;  /* 0x0000000000147947 */ /* 0x000fec0003800000 */
.L_x_17516:
[----:B------:R-:W2:Y:S02]  /*21580*/  LDG.E.64 R28, desc[UR36][R2.64] ;  /* 0x00000024021c7981 */ /* 0x000ea4000c1e1b00 */
[----:B--2---:R0:W1:Y:S02]  /*21590*/  I2F.U64 R28, R28 ;  /* 0x0000001c001c7312 */ /* 0x0040640000301000 */
[----:B01----:R-:W-:Y:S05]  /*215a0*/  BRA `(.L_x_17496) ;  /* 0x0000000000087947 */ /* 0x003fea0003800000 */
.L_x_17515:
[----:B------:R-:W2:Y:S02]  /*215b0*/  LDG.E R2, desc[UR36][R2.64] ;  /* 0x0000002402027981 */ /* 0x000ea4000c1e1900 */
[----:B--2---:R-:W-:-:S07]  /*215c0*/  I2FP.F32.U32 R28, R2 ;  /* 0x00000002001c7245 */ /* 0x004fce0000201000 */
.L_x_17496:
[----:B------:R-:W-:Y:S05]  /*215d0*/  BSYNC.RECONVERGENT B6 ;  /* 0x0000000000067941 */ /* 0x000fea0003800200 */
.L_x_17490:
        /* <DEDUP_REMOVED lines=18> */
.L_x_17522:
[----:B------:R-:W2:Y:S02]  /*21700*/  LDG.E.U8 R2, desc[UR36][R2.64] ;  /* 0x0000002402027981 */ /* 0x000ea4000c1e1100 */
[----:B--2---:R-:W-:Y:S01]  /*21710*/  I2FP.F32.U32 R19, R2 ;  /* 0x0000000200137245 */ /* 0x004fe20000201000 */
[----:B------:R-:W-:Y:S06]  /*21720*/  BRA `(.L_x_17524) ;  /* 0x0000000c00447947 */ /* 0x000fec0003800000 */
.L_x_17521:
        /* <DEDUP_REMOVED lines=9> */
.L_x_17526:
[----:B------:R-:W2:Y:S02]  /*217c0*/  LDG.E R2, desc[UR36][R2.64] ;  /* 0x0000002402027981 */ /* 0x000ea4000c1e1900 */
[----:B--2---:R-:W-:Y:S01]  /*217d0*/  I2FP.F32.S32 R19, R2 ;  /* 0x0000000200137245 */ /* 0x004fe20000201400 */
[----:B------:R-:W-:Y:S06]  /*217e0*/  BRA `(.L_x_17524) ;  /* 0x0000000c00147947 */ /* 0x000fec0003800000 */
.L_x_17525:
[----:B------:R-:W2:Y:S02]  /*217f0*/  LDG.E.U16 R2, desc[UR36][R2.64] ;  /* 0x0000002402027981 */ /* 0x000ea4000c1e1500 */
[----:B--2---:R2:W0:Y:S01]  /*21800*/  I2F.S16 R19, R2 ;  /* 0x0000000200137306 */ /* 0x0044220000101400 */
[----:B------:R-:W-:Y:S05]  /*21810*/  BRA `(.L_x_17524) ;  /* 0x0000000c00087947 */ /* 0x000fea0003800000 */
.L_x_17520:
        /* <DEDUP_REMOVED lines=8> */
.L_x_17528:
[----:B------:R-:W2:Y:S02]  /*218a0*/  LDG.E.U16 R2, desc[UR36][R2.64] ;  /* 0x0000002402027981 */ /* 0x000ea4000c1e1500 */
[----:B--2---:R-:W-:Y:S01]  /*218b0*/  HADD2.F32 R19, -RZ, R2.H0_H0 ;  /* 0x20000002ff137230 */ /* 0x004fe20000004100 */
[----:B------:R-:W-:Y:S06]  /*218c0*/  BRA `(.L_x_17524) ;  /* 0x0000000800dc7947 */ /* 0x000fec0003800000 */
.L_x_17527:
        /* <DEDUP_REMOVED lines=8> */
.L_x_17530:
[----:B------:R-:W2:Y:S02]  /*21950*/  LDG.E.U16 R2, desc[UR36][R2.64] ;  /* 0x0000002402027981 */ /* 0x000ea4000c1e1500 */
[----:B--2---:R-:W-:Y:S01]  /*21960*/  HADD2.F32 R19, -RZ, R2.H0_H0 ;  /* 0x20000002ff137230 */ /* 0x004fe20000004100 */
[----:B------:R-:W-:Y:S06]  /*21970*/  BRA `(.L_x_17524) ;  /* 0x0000000800b07947 */ /* 0x000fec0003800000 */
.L_x_17529:
        /* <DEDUP_REMOVED lines=11> */
.L_x_17519:
        /* <DEDUP_REMOVED lines=12> */
.L_x_17533:
        /* <DEDUP_REMOVED lines=11> */
.L_x_17532:
        /* <DEDUP_REMOVED lines=25> */
.L_x_17535:
        /* <DEDUP_REMOVED lines=12> */
.L_x_17534:
[----:B------:R-:W2:Y:S02]  /*21df0*/  LDG.E.U16 R2, desc[UR36][R2.64] ;  /* 0x0000002402027981 */ /* 0x000ea4000c1e1500 */
[----:B--2---:R-:W-:Y:S01]  /*21e00*/  IMAD.U32 R19, R2, 0x10000, RZ ;  /* 0x0001000002137824 */ /* 0x004fe200078e00ff */
[----:B------:R-:W-:Y:S06]  /*21e10*/  BRA `(.L_x_17524) ;  /* 0x0000000400887947 */ /* 0x000fec0003800000 */
.L_x_17531:
        /* <DEDUP_REMOVED lines=11> */
.L_x_17538:
        /* <DEDUP_REMOVED lines=20> */
.L_x_17540:
[----:B------:R-:W-:Y:S05]  /*22010*/  BSYNC.RECONVERGENT B0 ;  /* 0x0000000000007941 */ /* 0x000fea0003800200 */
.L_x_17539:
[----:B------:R-:W-:Y:S01]  /*22020*/  IMAD.SHL.U32 R0, R0, 0x100000, RZ ;  /* 0x0010000000007824 */ /* 0x000fe200078e00ff */
[----:B------:R-:W-:-:S04]  /*22030*/  LEA R2, R2, 0x3b800000, 0x17 ;  /* 0x3b80000002027811 */ /* 0x000fc800078eb8ff */
[----:B------:R-:W-:Y:S01]  /*22040*/  LOP3.LUT R19, R2, R0, R19, 0xfe, !PT ;  /* 0x0000000002137212 */ /* 0x000fe200078efe13 */
[----:B------:R-:W-:Y:S06]  /*22050*/  BRA `(.L_x_17524) ;  /* 0x0000000000f87947 */ /* 0x000fec0003800000 */
.L_x_17537:
        /* <DEDUP_REMOVED lines=20> */
.L_x_17542:
[----:B------:R-:W-:Y:S05]  /*221a0*/  BSYNC.RECONVERGENT B0 ;  /* 0x0000000000007941 */ /* 0x000fea0003800200 */
.L_x_17541:
[----:B------:R-:W-:Y:S02]  /*221b0*/  SHF.L.U32 R0, R0, 0x15, RZ ;  /* 0x0000001500007819 */ /* 0x000fe400000006ff */
[----:B------:R-:W-:-:S04]  /*221c0*/  LEA R2, R2, 0x37800000, 0x17 ;  /* 0x3780000002027811 */ /* 0x000fc800078eb8ff */
[----:B------:R-:W-:Y:S01]  /*221d0*/  LOP3.LUT R19, R2, R0, R19, 0xfe, !PT ;  /* 0x0000000002137212 */ /* 0x000fe200078efe13 */
[----:B------:R-:W-:Y:S06]  /*221e0*/  BRA `(.L_x_17524) ;  /* 0x0000000000947947 */ /* 0x000fec0003800000 */
.L_x_17536:
        /* <DEDUP_REMOVED lines=14> */
.L_x_17523:
        /* <DEDUP_REMOVED lines=16> */
.L_x_17545:
[----:B------:R-:W-:Y:S01]  /*223d0*/  IMAD.MOV.U32 R19, RZ, RZ, RZ ;  /* 0x000000ffff137224 */ /* 0x000fe200078e00ff */
[----:B------:R-:W-:Y:S06]  /*223e0*/  BRA `(.L_x_17524) ;  /* 0x0000000000147947 */ /* 0x000fec0003800000 */
.L_x_17544:
[----:B------:R-:W2:Y:S02]  /*223f0*/  LDG.E.64 R2, desc[UR36][R2.64] ;  /* 0x0000002402027981 */ /* 0x000ea4000c1e1b00 */
[----:B--2---:R0:W1:Y:S02]  /*22400*/  I2F.U64 R19, R2 ;  /* 0x0000000200137312 */ /* 0x0040640000301000 */
[----:B01----:R-:W-:Y:S05]  /*22410*/  BRA `(.L_x_17524) ;  /* 0x0000000000087947 */ /* 0x003fea0003800000 */
.L_x_17543:
[----:B------:R-:W2:Y:S02]  /*22420*/  LDG.E R2, desc[UR36][R2.64] ;  /* 0x0000002402027981 */ /* 0x000ea4000c1e1900 */
[----:B--2---:R-:W-:-:S07]  /*22430*/  I2FP.F32.U32 R19, R2 ;  /* 0x0000000200137245 */ /* 0x004fce0000201000 */
.L_x_17524:
[----:B------:R-:W-:Y:S05]  /*22440*/  BSYNC.RECONVERGENT B6 ;  /* 0x0000000000067941 */ /* 0x000fea0003800200 */
.L_x_17518:
        /* <DEDUP_REMOVED lines=18> */
.L_x_17550:
[----:B------:R-:W2:Y:S02]  /*22570*/  LDG.E.U8 R2, desc[UR36][R2.64] ;  /* 0x0000002402027981 */ /* 0x000ea4000c1e1100 */
[----:B--2---:R-:W-:Y:S01]  /*22580*/  I2FP.F32.U32 R22, R2 ;  /* 0x0000000200167245 */ /* 0x004fe20000201000 */
[----:B------:R-:W-:Y:S06]  /*22590*/  BRA `(.L_x_17552) ;  /* 0x0000000c00447947 */ /* 0x000fec0003800000 */
.L_x_17549:
        /* <DEDUP_REMOVED lines=9> */
.L_x_17554:
[----:B------:R-:W2:Y:S02]  /*22630*/  LDG.E R2, desc[UR36][R2.64] ;  /* 0x0000002402027981 */ /* 0x000ea4000c1e1900 */
[----:B--2---:R-:W-:Y:S01]  /*22640*/  I2FP.F32.S32 R22, R2 ;  /* 0x0000000200167245 */ /* 0x004fe20000201400 */
[----:B------:R-:W-:Y:S06]  /*22650*/  BRA `(.L_x_17552) ;  /* 0x0000000c00147947 */ /* 0x000fec0003800000 */
.L_x_17553:
[----:B------:R-:W2:Y:S02]  /*22660*/  LDG.E.U16 R2, desc[UR36][R2.64] ;  /* 0x0000002402027981 */ /* 0x000ea4000c1e1500 */
[----:B--2---:R0:W2:Y:S01]  /*22670*/  I2F.S16 R22, R2 ;  /* 0x0000000200167306 */ /* 0x0040a20000101400 */
[----:B------:R-:W-:Y:S05]  /*22680*/  BRA `(.L_x_17552) ;  /* 0x0000000c00087947 */ /* 0x000fea0003800000 */
.L_x_17548:
        /* <DEDUP_REMOVED lines=8> */
.L_x_17556:
[----:B------:R-:W2:Y:S02]  /*22710*/  LDG.E.U16 R2, desc[UR36][R2.64] ;  /* 0x0000002402027981 */ /* 0x000ea4000c1e1500 */
[----:B--2---:R-:W-:Y:S01]  /*22720*/  HADD2.F32 R22, -RZ, R2.H0_H0 ;  /* 0x20000002ff167230 */ /* 0x004fe20000004100 */
[----:B------:R-:W-:Y:S06]  /*22730*/  BRA `(.L_x_17552) ;  /* 0x0000000800dc7947 */ /* 0x000fec0003800000 */
.L_x_17555:
        /* <DEDUP_REMOVED lines=8> */
.L_x_17558:
[----:B------:R-:W2:Y:S02]  /*227c0*/  LDG.E.U16 R2, desc[UR36][R2.64] ;  /* 0x0000002402027981 */ /* 0x000ea4000c1e1500 */
[----:B--2---:R-:W-:Y:S01]  /*227d0*/  HADD2.F32 R22, -RZ, R2.H0_H0 ;  /* 0x20000002ff167230 */ /* 0x004fe20000004100 */
[----:B------:R-:W-:Y:S06]  /*227e0*/  BRA `(.L_x_17552) ;  /* 0x0000000800b07947 */ /* 0x000fec0003800000 */
.L_x_17557:
        /* <DEDUP_REMOVED lines=11> */
.L_x_17547:
        /* <DEDUP_REMOVED lines=12> */
.L_x_17561:
        /* <DEDUP_REMOVED lines=11> */
.L_x_17560:
        /* <DEDUP_REMOVED lines=25> */
.L_x_17563:
        /* <DEDUP_REMOVED lines=12> */
.L_x_17562:
[----:B------:R-:W2:Y:S02]  /*22c60*/  LDG.E.U16 R2, desc[UR36][R2.64] ;  /* 0x0000002402027981 */ /* 0x000ea4000c1e1500 */
[----:B--2---:R-:W-:Y:S01]  /*22c70*/  SHF.L.U32 R22, R2, 0x10, RZ ;  /* 0x0000001002167819 */ /* 0x004fe200000006ff */
[----:B------:R-:W-:Y:S06]  /*22c80*/  BRA `(.L_x_17552) ;  /* 0x0000000400887947 */ /* 0x000fec0003800000 */
.L_x_17559:
        /* <DEDUP_REMOVED lines=11> */
.L_x_17566:
        /* <DEDUP_REMOVED lines=20> */
.L_x_17568:
[----:B------:R-:W-:Y:S05]  /*22e80*/  BSYNC.RECONVERGENT B0 ;  /* 0x0000000000007941 */ /* 0x000fea0003800200 */
.L_x_17567:
[----:B------:R-:W-:Y:S01]  /*22e90*/  IMAD.SHL.U32 R0, R0, 0x100000, RZ ;  /* 0x0010000000007824 */ /* 0x000fe200078e00ff */
[----:B------:R-:W-:-:S04]  /*22ea0*/  LEA R2, R2, 0x3b800000, 0x17 ;  /* 0x3b80000002027811 */ /* 0x000fc800078eb8ff */
[----:B------:R-:W-:Y:S01]  /*22eb0*/  LOP3.LUT R22, R2, R0, R7, 0xfe, !PT ;  /* 0x0000000002167212 */ /* 0x000fe200078efe07 */
[----:B------:R-:W-:Y:S06]  /*22ec0*/  BRA `(.L_x_17552) ;  /* 0x0000000000f87947 */ /* 0x000fec0003800000 */
.L_x_17565:
        /* <DEDUP_REMOVED lines=20> */
.L_x_17570:
[----:B------:R-:W-:Y:S05]  /*23010*/  BSYNC.RECONVERGENT B0 ;  /* 0x0000000000007941 */ /* 0x000fea0003800200 */
.L_x_17569:
[----:B------:R-:W-:Y:S01]  /*23020*/  IMAD.SHL.U32 R0, R0, 0x200000, RZ ;  /* 0x0020000000007824 */ /* 0x000fe200078e00ff */
[----:B------:R-:W-:-:S04]  /*23030*/  LEA R2, R2, 0x37800000, 0x17 ;  /* 0x3780000002027811 */ /* 0x000fc800078eb8ff */
[----:B------:R-:W-:Y:S01]  /*23040*/  LOP3.LUT R22, R2, R0, R7, 0xfe, !PT ;  /* 0x0000000002167212 */ /* 0x000fe200078efe07 */
[----:B------:R-:W-:Y:S06]  /*23050*/  BRA `(.L_x_17552) ;  /* 0x0000000000947947 */ /* 0x000fec0003800000 */
.L_x_17564:
        /* <DEDUP_REMOVED lines=14> */
.L_x_17551:
        /* <DEDUP_REMOVED lines=16> */
.L_x_17573:
[----:B------:R-:W-:Y:S01]  /*23240*/  IMAD.MOV.U32 R22, RZ, RZ, RZ ;  /* 0x000000ffff167224 */ /* 0x000fe200078e00ff */
[----:B------:R-:W-:Y:S06]  /*23250*/  BRA `(.L_x_17552) ;  /* 0x0000000000147947 */ /* 0x000fec0003800000 */
.L_x_17572:
[----:B------:R-:W2:Y:S02]  /*23260*/  LDG.E.64 R22, desc[UR36][R2.64] ;  /* 0x0000002402167981 */ /* 0x000ea4000c1e1b00 */
[----:B--2---:R0:W2:Y:S02]  /*23270*/  I2F.U64 R22, R22 ;  /* 0x0000001600167312 */ /* 0x0040a40000301000 */
[----:B0-2---:R-:W-:Y:S05]  /*23280*/  BRA `(.L_x_17552) ;  /* 0x0000000000087947 */ /* 0x005fea0003800000 */
.L_x_17571:
[----:B------:R-:W2:Y:S02]  /*23290*/  LDG.E R2, desc[UR36][R2.64] ;  /* 0x0000002402027981 */ /* 0x000ea4000c1e1900 */
[----:B--2---:R-:W-:-:S07]  /*232a0*/  I2FP.F32.U32 R22, R2 ;  /* 0x0000000200167245 */ /* 0x004fce0000201000 */
.L_x_17552:
[----:B------:R-:W-:Y:S05]  /*232b0*/  BSYNC.RECONVERGENT B6 ;  /* 0x0000000000067941 */ /* 0x000fea0003800200 */
.L_x_17546:
        /* <DEDUP_REMOVED lines=18> */
.L_x_17578:
[----:B------:R-:W2:Y:S02]  /*233e0*/  LDG.E.U8 R2, desc[UR36][R2.64] ;  /* 0x0000002402027981 */ /* 0x000ea4000c1e1100 */
[----:B--2---:R-:W-:Y:S01]  /*233f0*/  I2FP.F32.U32 R5, R2 ;  /* 0x0000000200057245 */ /* 0x004fe20000201000 */
[----:B------:R-:W-:Y:S06]  /*23400*/  BRA `(.L_x_17580) ;  /* 0x0000000c00447947 */ /* 0x000fec0003800000 */
.L_x_17577:
        /* <DEDUP_REMOVED lines=9> */
.L_x_17582:
[----:B------:R-:W2:Y:S02]  /*234a0*/  LDG.E R2, desc[UR36][R2.64] ;  /* 0x0000002402027981 */ /* 0x000ea4000c1e1900 */
[----:B--2---:R-:W-:Y:S01]  /*234b0*/  I2FP.F32.S32 R5, R2 ;  /* 0x0000000200057245 */ /* 0x004fe20000201400 */
[----:B------:R-:W-:Y:S06]  /*234c0*/  BRA `(.L_x_17580) ;  /* 0x0000000c00147947 */ /* 0x000fec0003800000 */
.L_x_17581:
[----:B------:R-:W2:Y:S02]  /*234d0*/  LDG.E.U16 R2, desc[UR36][R2.64] ;  /* 0x0000002402027981 */ /* 0x000ea4000c1e1500 */
[----:B--2---:R0:W2:Y:S01]  /*234e0*/  I2F.S16 R5, R2 ;  /* 0x0000000200057306 */ /* 0x0040a20000101400 */
[----:B------:R-:W-:Y:S05]  /*234f0*/  BRA `(.L_x_17580) ;  /* 0x0000000c00087947 */ /* 0x000fea0003800000 */
.L_x_17576:
        /* <DEDUP_REMOVED lines=8> */
.L_x_17584:
[----:B------:R-:W2:Y:S02]  /*23580*/  LDG.E.U16 R2, desc[UR36][R2.64] ;  /* 0x0000002402027981 */ /* 0x000ea4000c1e1500 */
[----:B--2---:R-:W-:Y:S01]  /*23590*/  HADD2.F32 R5, -RZ, R2.H0_H0 ;  /* 0x20000002ff057230 */ /* 0x004fe20000004100 */
[----:B------:R-:W-:Y:S06]  /*235a0*/  BRA `(.L_x_17580) ;  /* 0x0000000800dc7947 */ /* 0x000fec0003800000 */
.L_x_17583:
        /* <DEDUP_REMOVED lines=8> */
.L_x_17586:
[----:B------:R-:W2:Y:S02]  /*23630*/  LDG.E.U16 R2, desc[UR36][R2.64] ;  /* 0x0000002402027981 */ /* 0x000ea4000c1e1500 */
[----:B--2---:R-:W-:Y:S01]  /*23640*/  HADD2.F32 R5, -RZ, R2.H0_H0 ;  /* 0x20000002ff057230 */ /* 0x004fe20000004100 */
[----:B------:R-:W-:Y:S06]  /*23650*/  BRA `(.L_x_17580) ;  /* 0x0000000800b07947 */ /* 0x000fec0003800000 */
.L_x_17585:
        /* <DEDUP_REMOVED lines=11> */
.L_x_17575:
        /* <DEDUP_REMOVED lines=12> */
.L_x_17589:
        /* <DEDUP_REMOVED lines=11> */
.L_x_17588:
        /* <DEDUP_REMOVED lines=25> */
.L_x_17591:
        /* <DEDUP_REMOVED lines=12> */
.L_x_17590:
[----:B------:R-:W2:Y:S02]  /*23ad0*/  LDG.E.U16 R2, desc[UR36][R2.64] ;  /* 0x0000002402027981 */ /* 0x000ea4000c1e1500 */
[----:B--2---:R-:W-:Y:S01]  /*23ae0*/  IMAD.U32 R5, R2, 0x10000, RZ ;  /* 0x0001000002057824 */ /* 0x004fe200078e00ff */
[----:B------:R-:W-:Y:S06]  /*23af0*/  BRA `(.L_x_17580) ;  /* 0x0000000400887947 */ /* 0x000fec0003800000 */
.L_x_17587:
        /* <DEDUP_REMOVED lines=11> */
.L_x_17594:
        /* <DEDUP_REMOVED lines=20> */
.L_x_17596:
[----:B------:R-:W-:Y:S05]  /*23cf0*/  BSYNC.RECONVERGENT B0 ;  /* 0x0000000000007941 */ /* 0x000fea0003800200 */
.L_x_17595:
[----:B------:R-:W-:Y:S02]  /*23d00*/  SHF.L.U32 R0, R0, 0x14, RZ ;  /* 0x0000001400007819 */ /* 0x000fe400000006ff */
[----:B------:R-:W-:-:S04]  /*23d10*/  LEA R2, R2, 0x3b800000, 0x17 ;  /* 0x3b80000002027811 */ /* 0x000fc800078eb8ff */
[----:B------:R-:W-:Y:S01]  /*23d20*/  LOP3.LUT R5, R2, R0, R7, 0xfe, !PT ;  /* 0x0000000002057212 */ /* 0x000fe200078efe07 */
[----:B------:R-:W-:Y:S06]  /*23d30*/  BRA `(.L_x_17580) ;  /* 0x0000000000f87947 */ /* 0x000fec0003800000 */
.L_x_17593:
        /* <DEDUP_REMOVED lines=20> */
.L_x_17598:
[----:B------:R-:W-:Y:S05]  /*23e80*/  BSYNC.RECONVERGENT B0 ;  /* 0x0000000000007941 */ /* 0x000fea0003800200 */
.L_x_17597:
[----:B------:R-:W-:Y:S01]  /*23e90*/  IMAD.SHL.U32 R0, R0, 0x200000, RZ ;  /* 0x0020000000007824 */ /* 0x000fe200078e00ff */
[----:B------:R-:W-:-:S04]  /*23ea0*/  LEA R2, R2, 0x37800000, 0x17 ;  /* 0x3780000002027811 */ /* 0x000fc800078eb8ff */
[----:B------:R-:W-:Y:S01]  /*23eb0*/  LOP3.LUT R5, R2, R0, R7, 0xfe, !PT ;  /* 0x0000000002057212 */ /* 0x000fe200078efe07 */
[----:B------:R-:W-:Y:S06]  /*23ec0*/  BRA `(.L_x_17580) ;  /* 0x0000000000947947 */ /* 0x000fec0003800000 */
.L_x_17592:
        /* <DEDUP_REMOVED lines=14> */
.L_x_17579:
        /* <DEDUP_REMOVED lines=16> */
.L_x_17601:
[----:B------:R-:W-:Y:S01]  /*240b0*/  MOV R5, RZ ;  /* 0x000000ff00057202 */ /* 0x000fe20000000f00 */
[----:B------:R-:W-:Y:S06]  /*240c0*/  BRA `(.L_x_17580) ;  /* 0x0000000000147947 */ /* 0x000fec0003800000 */
.L_x_17600:
[----:B------:R-:W2:Y:S02]  /*240d0*/  LDG.E.64 R2, desc[UR36][R2.64] ;  /* 0x0000002402027981 */ /* 0x000ea4000c1e1b00 */
[----:B--2---:R0:W2:Y:S02]  /*240e0*/  I2F.U64 R5, R2 ;  /* 0x0000000200057312 */ /* 0x0040a40000301000 */
[----:B0-2---:R-:W-:Y:S05]  /*240f0*/  BRA `(.L_x_17580) ;  /* 0x0000000000087947 */ /* 0x005fea0003800000 */
.L_x_17599:
[----:B------:R-:W2:Y:S02]  /*24100*/  LDG.E R2, desc[UR36][R2.64] ;  /* 0x0000002402027981 */ /* 0x000ea4000c1e1900 */
[----:B--2---:R-:W-:-:S07]  /*24110*/  I2FP.F32.U32 R5, R2 ;  /* 0x0000000200057245 */ /* 0x004fce0000201000 */
.L_x_17580:
[----:B------:R-:W-:Y:S05]  /*24120*/  BSYNC.RECONVERGENT B6 ;  /* 0x0000000000067941 */ /* 0x000fea0003800200 */
.L_x_17574:
[----:B------:R-:W3:Y:S01]  /*24130*/  LDCU UR4, c[0x0][0x818] ;  /* 0x00010300ff0477ac */ /* 0x000ee20008000800 */
[C---:B01---5:R-:W-:Y:S01]  /*24140*/  FMUL.FTZ R3, R19.reuse, R19 ;  /* 0x0000001313037220 */ /* 0x063fe20000410000 */
[----:B----4-:R-:W-:Y:S01]  /*24150*/  FADD.FTZ R25, -R28, R25 ;  /* 0x000000191c197221 */ /* 0x010fe20000010100 */
[----:B------:R-:W-:Y:S01]  /*24160*/  FMUL.FTZ R2, R19, R18 ;  /* 0x0000001213027220 */ /* 0x000fe20000410000 */
[----:B------:R-:W-:Y:S01]  /*24170*/  ULOP3.LUT UR5, UR40, 0xff, URZ, 0xc0, !UPT ;  /* 0x000000ff28057892 */ /* 0x000fe2000f8ec0ff */
[----:B--2---:R-:W-:-:S03]  /*24180*/  FMUL.FTZ R3, R3, R22 ;  /* 0x0000001603037220 */ /* 0x004fc60000410000 */
[----:B------:R-:W-:Y:S01]  /*24190*/  UISETP.GT.AND UP0, UPT, UR5, 0x9, UPT ;  /* 0x000000090500788c */ /* 0x000fe2000bf04270 */
[----:B---3--:R-:W-:Y:S01]  /*241a0*/  FFMA.FTZ R26, -R5, UR4, R26 ;  /* 0x00000004051a7c23 */ /* 0x008fe2000801011a */
[----:B------:R-:W-:-:S04]  /*241b0*/  FMUL.FTZ R3, R3, UR4 ;  /* 0x0000000403037c20 */ /* 0x000fc80008410000 */
[----:B------:R-:W-:-:S04]  /*241c0*/  FFMA.FTZ R3, R3, -R25, R26 ;  /* 0x8000001903037223 */ /* 0x000fc8000001001a */
[----:B------:R-:W-:Y:S01]  /*241d0*/  FMUL.FTZ R2, R2, R3 ;  /* 0x0000000302027220 */ /* 0x000fe20000410000 */
        /* <DEDUP_REMOVED lines=12> */
.L_x_17605:
[----:B------:R-:W0:Y:S02]  /*242a0*/  F2I.S64.TRUNC R2, R2 ;  /* 0x0000000200027311 */ /* 0x000e24000020d900 */
[----:B0-----:R-:W-:-:S05]  /*242b0*/  IMAD.MOV.U32 R5, RZ, RZ, R2 ;  /* 0x000000ffff057224 */ /* 0x001fca00078e0002 */
[----:B------:R-:W-:Y:S01]  /*242c0*/  STG.E.U8 desc[UR36][R16.64], R5 ;  /* 0x0000000510007986 */ /* 0x000fe2000c101124 */
[----:B------:R-:W-:Y:S05]  /*242d0*/  EXIT ;  /* 0x000000000000794d */ /* 0x000fea0003800000 */
.L_x_17604:
        /* <DEDUP_REMOVED lines=9> */
.L_x_17608:
[----:B------:R-:W0:Y:S02]  /*24370*/  F2I.FTZ.TRUNC.NTZ R3, R2 ;  /* 0x0000000200037305 */ /* 0x000e24000021f100 */
[----:B0-----:R-:W-:Y:S01]  /*24380*/  STG.E desc[UR36][R16.64], R3 ;  /* 0x0000000310007986 */ /* 0x001fe2000c101924 */
[----:B------:R-:W-:Y:S05]  /*24390*/  EXIT ;  /* 0x000000000000794d */ /* 0x000fea0003800000 */
.L_x_17607:
[----:B------:R-:W0:Y:S02]  /*243a0*/  F2I.FTZ.TRUNC.NTZ R3, R2 ;  /* 0x0000000200037305 */ /* 0x000e24000021f100 */
[----:B0-----:R-:W-:Y:S01]  /*243b0*/  STG.E.U16 desc[UR36][R16.64], R3 ;  /* 0x0000000310007986 */ /* 0x001fe2000c101524 */
[----:B------:R-:W-:Y:S05]  /*243c0*/  EXIT ;  /* 0x000000000000794d */ /* 0x000fea0003800000 */
.L_x_17603:
        /* <DEDUP_REMOVED lines=8> */
.L_x_17610:
[----:B------:R-:W-:-:S05]  /*24450*/  F2FP.F16.F32.PACK_AB R2, RZ, R2 ;  /* 0x00000002ff02723e */ /* 0x000fca00000000ff */
[----:B------:R-:W-:Y:S01]  /*24460*/  STG.E.U16 desc[UR36][R16.64], R2 ;  /* 0x0000000210007986 */ /* 0x000fe2000c101524 */
[----:B------:R-:W-:Y:S05]  /*24470*/  EXIT ;  /* 0x000000000000794d */ /* 0x000fea0003800000 */
.L_x_17609:
        /* <DEDUP_REMOVED lines=9> */
.L_x_17612:
[----:B------:R-:W-:-:S04]  /*24510*/  F2FP.F16.F32.PACK_AB R3, RZ, R2 ;  /* 0x00000002ff03723e */ /* 0x000fc800000000ff */
[----:B------:R-:W-:-:S05]  /*24520*/  PRMT R3, R3, 0x5410, RZ ;  /* 0x0000541003037816 */ /* 0x000fca00000000ff */
[----:B------:R-:W-:Y:S01]  /*24530*/  STG.E desc[UR36][R16.64], R3 ;  /* 0x0000000310007986 */ /* 0x000fe2000c101924 */
[----:B------:R-:W-:Y:S05]  /*24540*/  EXIT ;  /* 0x000000000000794d */ /* 0x000fea0003800000 */
.L_x_17611:
[----:B------:R-:W-:-:S06]  /*24550*/  FMUL.FTZ R2, R2, 1 ;  /* 0x3f80000002027820 */ /* 0x000fcc0000410000 */
[----:B------:R-:W0:Y:S02]  /*24560*/  F2F.F64.F32 R2, R2 ;  /* 0x0000000200027310 */ /* 0x000e240000201800 */
[----:B0-----:R-:W-:Y:S01]  /*24570*/  STG.E.64 desc[UR36][R16.64], R2 ;  /* 0x0000000210007986 */ /* 0x001fe2000c101b24 */
[----:B------:R-:W-:Y:S05]  /*24580*/  EXIT ;  /* 0x000000000000794d */ /* 0x000fea0003800000 */
.L_x_17602:
        /* <DEDUP_REMOVED lines=13> */
.L_x_17616:
        /* <DEDUP_REMOVED lines=16> */
.L_x_17619:
[----:B------:R-:W-:-:S04]  /*24760*/  SHF.R.U32.HI R2, RZ, 0x18, R2 ;  /* 0x00000018ff027819 */ /* 0x000fc80000011602 */
[----:B------:R-:W-:-:S04]  /*24770*/  LOP3.LUT R2, R3, 0x80, R2, 0xf8, !PT ;  /* 0x0000008003027812 */ /* 0x000fc800078ef802 */
[----:B------:R-:W-:-:S07]  /*24780*/  PRMT R8, R2, 0x7610, R8 ;  /* 0x0000761002087816 */ /* 0x000fce0000000008 */
.L_x_17618:
[----:B------:R-:W-:Y:S05]  /*24790*/  BSYNC.RECONVERGENT B0 ;  /* 0x0000000000007941 */ /* 0x000fea0003800200 */
.L_x_17617:
[----:B------:R-:W-:Y:S01]  /*247a0*/  STG.E.U8 desc[UR36][R16.64], R8 ;  /* 0x0000000810007986 */ /* 0x000fe2000c101124 */
[----:B------:R-:W-:Y:S05]  /*247b0*/  EXIT ;  /* 0x000000000000794d */ /* 0x000fea0003800000 */
.L_x_17615:
        /* <DEDUP_REMOVED lines=16> */
.L_x_17622:
[----:B------:R-:W-:-:S04]  /*248c0*/  SHF.R.U32.HI R2, RZ, 0x18, R2 ;  /* 0x00000018ff027819 */ /* 0x000fc80000011602 */
[----:B------:R-:W-:-:S04]  /*248d0*/  LOP3.LUT R3, R3, 0x80, R2, 0xf8, !PT ;  /* 0x0000008003037812 */ /* 0x000fc800078ef802 */
[----:B------:R-:W-:-:S07]  /*248e0*/  PRMT R8, R3, 0x7610, R8 ;  /* 0x0000761003087816 */ /* 0x000fce0000000008 */
.L_x_17621:
[----:B------:R-:W-:Y:S05]  /*248f0*/  BSYNC.RECONVERGENT B0 ;  /* 0x0000000000007941 */ /* 0x000fea0003800200 */
.L_x_17620:
[----:B------:R-:W-:Y:S01]  /*24900*/  STG.E.U8 desc[UR36][R16.64], R8 ;  /* 0x0000000810007986 */ /* 0x000fe2000c101124 */
[----:B------:R-:W-:Y:S05]  /*24910*/  EXIT ;  /* 0x000000000000794d */ /* 0x000fea0003800000 */
.L_x_17614:
        /* <DEDUP_REMOVED lines=21> */
.L_x_17624:
[----:B------:R-:W0:Y:S02]  /*24a70*/  F2I.U64.TRUNC R2, R2 ;  /* 0x0000000200027311 */ /* 0x000e24000020d800 */
[----:B0-----:R-:W-:Y:S01]  /*24a80*/  STG.E.64 desc[UR36][R16.64], R2 ;  /* 0x0000000210007986 */ /* 0x001fe2000c101b24 */
[----:B------:R-:W-:Y:S05]  /*24a90*/  EXIT ;  /* 0x000000000000794d */ /* 0x000fea0003800000 */
.L_x_17623:
[----:B------:R-:W0:Y:S02]  /*24aa0*/  F2I.FTZ.U32.TRUNC.NTZ R3, R2 ;  /* 0x0000000200037305 */ /* 0x000e24000021f000 */
[----:B0-----:R-:W-:Y:S01]  /*24ab0*/  STG.E desc[UR36][R16.64], R3 ;  /* 0x0000000310007986 */ /* 0x001fe2000c101924 */
[----:B------:R-:W-:Y:S05]  /*24ac0*/  EXIT ;  /* 0x000000000000794d */ /* 0x000fea0003800000 */
.L_x_17613:
        /* <DEDUP_REMOVED lines=10> */
.L_x_17626:
[----:B------:R-:W-:Y:S01]  /*24b70*/  FMUL.FTZ R4, R2, 1 ;  /* 0x3f80000002047820 */ /* 0x000fe20000410000 */
[----:B------:R-:W-:-:S05]  /*24b80*/  CS2R R6, SRZ ;  /* 0x0000000000067805 */ /* 0x000fca000001ff00 */
[----:B------:R-:W0:Y:S02]  /*24b90*/  F2F.F64.F32 R4, R4 ;  /* 0x0000000400047310 */ /* 0x000e240000201800 */
[----:B0-----:R-:W-:Y:S01]  /*24ba0*/  STG.E.128 desc[UR36][R16.64], R4 ;  /* 0x0000000410007986 */ /* 0x001fe2000c101d24 */
[----:B------:R-:W-:Y:S05]  /*24bb0*/  EXIT ;  /* 0x000000000000794d */ /* 0x000fea0003800000 */
.L_x_17625:
[----:B------:R-:W-:-:S09]  /*24bc0*/  UISETP.NE.AND UP0, UPT, UR5, 0xf, UPT ;  /* 0x0000000f0500788c */ /* 0x000fd2000bf05270 */
[----:B------:R-:W-:Y:S05]  /*24bd0*/  BRA.U !UP0, `(.L_x_17627) ;  /* 0x0000000108e07547 */ /* 0x000fea000b800000 */
[----:B------:R-:W-:-:S09]  /*24be0*/  UISETP.NE.AND UP0, UPT, UR5, 0x17, UPT ;  /* 0x000000170500788c */ /* 0x000fd2000bf05270 */
[----:B------:R-:W-:Y:S05]  /*24bf0*/  BRA.U !UP0, `(.L_x_17628) ;  /* 0x00000001088c7547 */ /* 0x000fea000b800000 */
[----:B------:R-:W-:-:S09]  /*24c00*/  UISETP.NE.AND UP0, UPT, UR5, 0x18, UPT ;  /* 0x000000180500788c */ /* 0x000fd2000bf05270 */
[----:B------:R-:W-:Y:S05]  /*24c10*/  BRA.U !UP0, `(.L_x_17629) ;  /* 0x0000000108447547 */ /* 0x000fea000b800000 */
.L_x_17606:
        /* <DEDUP_REMOVED lines=16> */
.L_x_17630:
[----:B------:R-:W-:Y:S05]  /*24d20*/  EXIT ;  /* 0x000000000000794d */ /* 0x000fea0003800000 */
.L_x_17629:
        /* <DEDUP_REMOVED lines=12> */
.L_x_17632:
[----:B------:R-:W-:Y:S05]  /*24df0*/  BSYNC.RECONVERGENT B0 ;  /* 0x0000000000007941 */ /* 0x000fea0003800200 */
.L_x_17631:
[----:B------:R-:W-:-:S05]  /*24e00*/  LOP3.LUT R3, R0, 0x80, R5, 0xf8, !PT ;  /* 0x0000008000037812 */ /* 0x000fca00078ef805 */
[----:B------:R-:W-:Y:S01]  /*24e10*/  STG.E.U8 desc[UR36][R16.64], R3 ;  /* 0x0000000310007986 */ /* 0x000fe2000c101124 */
[----:B------:R-:W-:Y:S05]  /*24e20*/  EXIT ;  /* 0x000000000000794d */ /* 0x000fea0003800000 */
.L_x_17628:
        /* <DEDUP_REMOVED lines=11> */
.L_x_17634:
[----:B------:R-:W-:Y:S01]  /*24ee0*/  IMAD.MOV.U32 R0, RZ, RZ, 0x7f ;  /* 0x0000007fff007424 */ /* 0x000fe200078e00ff */
[----:B------:R-:W-:-:S04]  /*24ef0*/  ISETP.GT.U32.AND P0, PT, R4, 0x7f800000, PT ;  /* 0x7f8000000400780c */ /* 0x000fc80003f04070 */
[----:B------:R-:W-:-:S09]  /*24f00*/  SEL R0, R0, 0x7c, P0 ;  /* 0x0000007c00007807 */ /* 0x000fd20000000000 */
.L_x_17635:
[----:B------:R-:W-:Y:S05]  /*24f10*/  BSYNC.RECONVERGENT B0 ;  /* 0x0000000000007941 */ /* 0x000fea0003800200 */
.L_x_17633:
[----:B------:R-:W-:-:S04]  /*24f20*/  SHF.R.U32.HI R3, RZ, 0x18, R2 ;  /* 0x00000018ff037819 */ /* 0x000fc80000011602 */
[----:B------:R-:W-:-:S05]  /*24f30*/  LOP3.LUT R3, R0, 0x80, R3, 0xf8, !PT ;  /* 0x0000008000037812 */ /* 0x000fca00078ef803 */
[----:B------:R-:W-:Y:S01]  /*24f40*/  STG.E.U8 desc[UR36][R16.64], R3 ;  /* 0x0000000310007986 */ /* 0x000fe2000c101124 */
[----:B------:R-:W-:Y:S05]  /*24f50*/  EXIT ;  /* 0x000000000000794d */ /* 0x000fea0003800000 */
.L_x_17627:
[----:B------:R-:W-:-:S05]  /*24f60*/  F2FP.BF16.F32.PACK_AB R2, RZ, R2 ;  /* 0x00000002ff02723e */ /* 0x000fca00000010ff */
[----:B------:R-:W-:Y:S01]  /*24f70*/  STG.E.U16 desc[UR36][R16.64], R2 ;  /* 0x0000000210007986 */ /* 0x000fe2000c101524 */
[----:B------:R-:W-:Y:S05]  /*24f80*/  EXIT ;  /* 0x000000000000794d */ /* 0x000fea0003800000 */
.L_x_17636:
        /* <DEDUP_REMOVED lines=15> */
.L_x_27219:


//--------------------- .text._ZN2at6native27unrolled_elementwise_kernelIZZZNS0_49_GLOBAL__N__b919a28f_16_Normalization_cu_5c38458737batch_norm_elementwise_backward_trainERKNS_6TensorES5_S5_S5_S5_S5_S5_ENKUlvE0_clEvENKUlvE0_clEvEUlfffffffE_St5arrayIPcLm8EELi4E23TrivialOffsetCalculatorILi7EjESC_ILi1EjENS0_6memory12LoadWithCastILi7EEENSF_13StoreWithCastILi1EEEEEviT_T0_T2_T3_T4_T5_ --------------------------
	.section	.text._ZN2at6native27unrolled_elementwise_kernelIZZZNS0_49_GLOBAL__N__b919a28f_16_Normalization_cu_5c38458737batch_norm_elementwise_backward_trainERKNS_6TensorES5_S5_S5_S5_S5_S5_ENKUlvE0_clEvENKUlvE0_clEvEUlfffffffE_St5arrayIPcLm8EELi4E23TrivialOffsetCalculatorILi7EjESC_ILi1EjENS0_6memory12LoadWithCastILi7EEENSF_13StoreWithCastILi1EEEEEviT_T0_T2_T3_T4_T5_,"ax",@progbits
	.align	128
        .global         _ZN2at6native27unrolled_elementwise_kernelIZZZNS0_49_GLOBAL__N__b919a28f_16_Normalization_cu_5c38458737batch_norm_elementwise_backward_trainERKNS_6TensorES5_S5_S5_S5_S5_S5_ENKUlvE0_clEvENKUlvE0_clEvEUlfffffffE_St5arrayIPcLm8EELi4E23TrivialOffsetCalculatorILi7EjESC_ILi1EjENS0_6memory12LoadWithCastILi7EEENSF_13StoreWithCastILi1EEEEEviT_T0_T2_T3_T4_T5_
        .type           _ZN2at6native27unrolled_elementwise_kernelIZZZNS0_49_GLOBAL__N__b919a28f_16_Normalization_cu_5c38458737batch_norm_elementwise_backward_trainERKNS_6TensorES5_S5_S5_S5_S5_S5_ENKUlvE0_clEvENKUlvE0_clEvEUlfffffffE_St5arrayIPcLm8EELi4E23TrivialOffsetCalculatorILi7EjESC_ILi1EjENS0_6memory12LoadWithCastILi7EEENSF_13StoreWithCastILi1EEEEEviT_T0_T2_T3_T4_T5_,@function
        .size           _ZN2at6native27unrolled_elementwise_kernelIZZZNS0_49_GLOBAL__N__b919a28f_16_Normalization_cu_5c38458737batch_norm_elementwise_backward_trainERKNS_6TensorES5_S5_S5_S5_S5_S5_ENKUlvE0_clEvENKUlvE0_clEvEUlfffffffE_St5arrayIPcLm8EELi4E23TrivialOffsetCalculatorILi7EjESC_ILi1EjENS0_6memory12LoadWithCastILi7EEENSF_13StoreWithCastILi1EEEEEviT_T0_T2_T3_T4_T5_,(.L_x_27220 - _ZN2at6native27unrolled_elementwise_kernelIZZZNS0_49_GLOBAL__N__b919a28f_16_Normalization_cu_5c38458737batch_norm_elementwise_backward_trainERKNS_6TensorES5_S5_S5_S5_S5_S5_ENKUlvE0_clEvENKUlvE0_clEvEUlfffffffE_St5arrayIPcLm8EELi4E23TrivialOffsetCalculatorILi7EjESC_ILi1EjENS0_6memory12LoadWithCastILi7EEENSF_13StoreWithCastILi1EEEEEviT_T0_T2_T3_T4_T5_)
        .other          _ZN2at6native27unrolled_elementwise_kernelIZZZNS0_49_GLOBAL__N__b919a28f_16_Normalization_cu_5c38458737batch_norm_elementwise_backward_trainERKNS_6TensorES5_S5_S5_S5_S5_S5_ENKUlvE0_clEvENKUlvE0_clEvEUlfffffffE_St5arrayIPcLm8EELi4E23TrivialOffsetCalculatorILi7EjESC_ILi1EjENS0_6memory12LoadWithCastILi7EEENSF_13StoreWithCastILi1EEEEEviT_T0_T2_T3_T4_T5_,@"STO_CUDA_ENTRY STV_DEFAULT"
_ZN2at6native27unrolled_elementwise_kernelIZZZNS0_49_GLOBAL__N__b919a28f_16_Normalization_cu_5c38458737batch_norm_elementwise_backward_trainERKNS_6TensorES5_S5_S5_S5_S5_S5_ENKUlvE0_clEvENKUlvE0_clEvEUlfffffffE_St5arrayIPcLm8EELi4E23TrivialOffsetCalculatorILi7EjESC_ILi1EjENS0_6memory12LoadWithCastILi7EEENSF_13StoreWithCastILi1EEEEEviT_T0_T2_T3_T4_T5_:
.text._ZN2at6native27unrolled_elementwise_kernelIZZZNS0_49_GLOBAL__N__b919a28f_16_Normalization_cu_5c38458737batch_norm_elementwise_backward_trainERKNS_6TensorES5_S5_S5_S5_S5_S5_ENKUlvE0_clEvENKUlvE0_clEvEUlfffffffE_St5arrayIPcLm8EELi4E23TrivialOffsetCalculatorILi7EjESC_ILi1EjENS0_6memory12LoadWithCastILi7EEENSF_13StoreWithCastILi1EEEEEviT_T0_T2_T3_T4_T5_:
[----:B------:R-:W0:Y:S01]  /*0000*/  LDC R1, c[0x0][0x37c] ;  /* 0x0000df00ff017b82 */ /* 0x000e220000000800 */
[----:B------:R-:W1:Y:S07]  /*0010*/  S2R R2, SR_CTAID.X ;  /* 0x0000000000027919 */ /* 0x000e6e0000002500 */
[----:B------:R-:W1:Y:S01]  /*0020*/  LDC R3, c[0x0][0x380] ;  /* 0x0000e000ff037b82 */ /* 0x000e620000000800 */
[----:B------:R-:W2:Y:S01]  /*0030*/  LDCU UR45, c[0x0][0x3dc] ;  /* 0x00007b80ff2d77ac */ /* 0x000ea20008000800 */
[----:B------:R-:W-:Y:S01]  /*0040*/  BSSY.RECONVERGENT B7, `(.L_x_17637) ;  /* 0x0000676000077945 */ /* 0x000fe20003800200 */
[----:B------:R-:W3:Y:S01]  /*0050*/  S2R R47, SR_TID.X ;  /* 0x00000000002f7919 */ /* 0x000ee20000002100 */
[----:B------:R-:W-:Y:S01]  /*0060*/  CS2R R16, SRZ ;  /* 0x0000000000107805 */ /* 0x000fe2000001ff00 */
[----:B------:R-:W4:Y:S01]  /*0070*/  LDCU.64 UR36, c[0x0][0x358] ;  /* 0x00006b00ff2477ac */ /* 0x000f220008000a00 */
[----:B------:R-:W-:-:S02]  /*0080*/  CS2R R18, SRZ ;  /* 0x0000000000127805 */ /* 0x000fc4000001ff00 */
[----:B------:R-:W-:Y:S01]  /*0090*/  CS2R R22, SRZ ;  /* 0x0000000000167805 */ /* 0x000fe2000001ff00 */
[----:B------:R-:W-:Y:S01]  /*00a0*/  IMAD.MOV.U32 R25, RZ, RZ, RZ ;  /* 0x000000ffff197224 */ /* 0x000fe200078e00ff */
[----:B------:R-:W0:Y:S01]  /*00b0*/  LDCU.U8 UR44, c[0x0][0x3e2] ;  /* 0x00007c40ff2c77ac */ /* 0x000e220008000000 */
[----:B------:R-:W0:Y:S01]  /*00c0*/  LDCU.U8 UR43, c[0x0][0x3e0] ;  /* 0x00007c00ff2b77ac */ /* 0x000e220008000000 */
[----:B------:R-:W0:Y:S01]  /*00d0*/  LDCU.U8 UR42, c[0x0][0x3e1] ;  /* 0x00007c20ff2a77ac */ /* 0x000e220008000000 */
[----:B--2---:R-:W-:Y:S02]  /*00e0*/  UPRMT UR41, UR45, 0x7773, URZ ;  /* 0x000077732d297896 */ /* 0x004fe400080000ff */
[----:B------:R-:W-:Y:S02]  /*00f0*/  UPRMT UR40, UR45, 0x7772, URZ ;  /* 0x000077722d287896 */ /* 0x000fe400080000ff */
[----:B------:R-:W-:Y:S02]  /*0100*/  UPRMT UR39, UR45, 0x7771, URZ ;  /* 0x000077712d277896 */ /* 0x000fe400080000ff */
[----:B------:R-:W-:Y:S01]  /*0110*/  UPRMT UR38, UR45, 0x7770, URZ ;  /* 0x000077702d267896 */ /* 0x000fe200080000ff */
[----:B-1----:R-:W-:-:S02]  /*0120*/  IMAD R38, R2, -0x200, R3 ;  /* 0xfffffe0002267824 */ /* 0x002fc400078e0203 */
[----:B---3--:R-:W-:-:S03]  /*0130*/  IMAD.MOV.U32 R39, RZ, RZ, R47 ;  /* 0x000000ffff277224 */ /* 0x008fc600078e002f */
[----:B------:R-:W-:-:S13]  /*0140*/  ISETP.GE.AND P0, PT, R47, R38, PT ;  /* 0x000000262f00720c */ /* 0x000fda0003f06270 */
[----:B0---4-:R-:W-:Y:S05]  /*0150*/  @P0 BRA `(.L_x_17638) ;  /* 0x0000006400900947 */ /* 0x011fea0003800000 */
[----:B------:R-:W0:Y:S01]  /*0160*/  LDCU UR4, c[0x0][0x3e4] ;  /* 0x00007c80ff0477ac */ /* 0x000e220008000800 */
[----:B------:R-:W1:Y:S01]  /*0170*/  LDC.64 R4, c[0x0][0x3a0] ;  /* 0x0000e800ff047b82 */ /* 0x000e620000000a00 */
[----:B------:R-:W-:Y:S01]  /*0180*/  IMAD R24, R2, 0x200, R39 ;  /* 0x0000020002187824 */ /* 0x000fe200078e0227 */
[----:B------:R-:W-:Y:S03]  /*0190*/  BSSY.RECONVERGENT B6, `(.L_x_17639) ;  /* 0x00000e7000067945 */ /* 0x000fe60003800200 */
        /* <DEDUP_REMOVED lines=17> */
.L_x_17643:
[----:B------:R-:W2:Y:S02]  /*02b0*/  LDG.E.U8 R4, desc[UR36][R4.64] ;  /* 0x0000002404047981 */ /* 0x000ea4000c1e1100 */
[----:B--2---:R-:W-:Y:S01]  /*02c0*/  I2FP.F32.U32 R16, R4 ;  /* 0x0000000400107245 */ /* 0x004fe20000201000 */
[----:B------:R-:W-:Y:S06]  /*02d0*/  BRA `(.L_x_17645) ;  /* 0x0000000c00487947 */ /* 0x000fec0003800000 */
.L_x_17642:
        /* <DEDUP_REMOVED lines=9> */
.L_x_17647:
[----:B------:R-:W2:Y:S02]  /*0370*/  LDG.E R4, desc[UR36][R4.64] ;  /* 0x0000002404047981 */ /* 0x000ea4000c1e1900 */
[----:B--2---:R-:W-:Y:S01]  /*0380*/  I2FP.F32.S32 R16, R4 ;  /* 0x0000000400107245 */ /* 0x004fe20000201400 */
[----:B------:R-:W-:Y:S06]  /*0390*/  BRA `(.L_x_17645) ;  /* 0x0000000c00187947 */ /* 0x000fec0003800000 */
.L_x_17646:
[----:B------:R-:W2:Y:S02]  /*03a0*/  LDG.E.U16 R4, desc[UR36][R4.64] ;  /* 0x0000002404047981 */ /* 0x000ea4000c1e1500 */
[----:B--2---:R0:W1:Y:S01]  /*03b0*/  I2F.S16 R16, R4 ;  /* 0x0000000400107306 */ /* 0x0040620000101400 */
[----:B------:R-:W-:Y:S05]  /*03c0*/  BRA `(.L_x_17645) ;  /* 0x0000000c000c7947 */ /* 0x000fea0003800000 */
.L_x_17641:
        /* <DEDUP_REMOVED lines=8> */
.L_x_17649:
[----:B------:R-:W2:Y:S02]  /*0450*/  LDG.E.U16 R4, desc[UR36][R4.64] ;  /* 0x0000002404047981 */ /* 0x000ea4000c1e1500 */
[----:B--2---:R-:W-:Y:S01]  /*0460*/  HADD2.F32 R16, -RZ, R4.H0_H0 ;  /* 0x20000004ff107230 */ /* 0x004fe20000004100 */
[----:B------:R-:W-:Y:S06]  /*0470*/  BRA `(.L_x_17645) ;  /* 0x0000000800e07947 */ /* 0x000fec0003800000 */
.L_x_17648:
        /* <DEDUP_REMOVED lines=8> */
.L_x_17651:
[----:B------:R-:W2:Y:S02]  /*0500*/  LDG.E.U16 R4, desc[UR36][R4.64] ;  /* 0x0000002404047981 */ /* 0x000ea4000c1e1500 */
[----:B--2---:R-:W-:Y:S01]  /*0510*/  HADD2.F32 R16, -RZ, R4.H0_H0 ;  /* 0x20000004ff107230 */ /* 0x004fe20000004100 */
[----:B------:R-:W-:Y:S06]  /*0520*/  BRA `(.L_x_17645) ;  /* 0x0000000800b47947 */ /* 0x000fec0003800000 */
.L_x_17650:
        /* <DEDUP_REMOVED lines=11> */
.L_x_17640:
        /* <DEDUP_REMOVED lines=12> */
.L_x_17654:
        /* <DEDUP_REMOVED lines=11> */
.L_x_17653:
        /* <DEDUP_REMOVED lines=25> */
.L_x_17656:
        /* <DEDUP_REMOVED lines=13> */
.L_x_17655:
[----:B------:R-:W2:Y:S02]  /*09b0*/  LDG.E.U16 R4, desc[UR36][R4.64] ;  /* 0x0000002404047981 */ /* 0x000ea4000c1e1500 */
[----:B--2---:R-:W-:Y:S01]  /*09c0*/  IMAD.U32 R16, R4, 0x10000, RZ ;  /* 0x0001000004107824 */ /* 0x004fe200078e00ff */
[----:B------:R-:W-:Y:S06]  /*09d0*/  BRA `(.L_x_17645) ;  /* 0x0000000400887947 */ /* 0x000fec0003800000 */
.L_x_17652:
        /* <DEDUP_REMOVED lines=11> */
.L_x_17659:
        /* <DEDUP_REMOVED lines=20> */
.L_x_17661:
[----:B------:R-:W-:Y:S05]  /*0bd0*/  BSYNC.RECONVERGENT B0 ;  /* 0x0000000000007941 */ /* 0x000fea0003800200 */
.L_x_17660:
[----:B------:R-:W-:Y:S01]  /*0be0*/  IMAD.SHL.U32 R0, R0, 0x100000, RZ ;  /* 0x0010000000007824 */ /* 0x000fe200078e00ff */
[----:B------:R-:W-:-:S04]  /*0bf0*/  LEA R3, R3, 0x3b800000, 0x17 ;  /* 0x3b80000003037811 */ /* 0x000fc800078eb8ff */
[----:B------:R-:W-:Y:S01]  /*0c00*/  LOP3.LUT R16, R3, R0, R7, 0xfe, !PT ;  /* 0x0000000003107212 */ /* 0x000fe200078efe07 */
[----:B------:R-:W-:Y:S06]  /*0c10*/  BRA `(.L_x_17645) ;  /* 0x0000000000f87947 */ /* 0x000fec0003800000 */
.L_x_17658:
        /* <DEDUP_REMOVED lines=20> */
.L_x_17663:
[----:B------:R-:W-:Y:S05]  /*0d60*/  BSYNC.RECONVERGENT B0 ;  /* 0x0000000000007941 */ /* 0x000fea0003800200 */
.L_x_17662:
[----:B------:R-:W-:Y:S01]  /*0d70*/  IMAD.SHL.U32 R0, R0, 0x200000, RZ ;  /* 0x0020000000007824 */ /* 0x000fe200078e00ff */
[----:B------:R-:W-:-:S04]  /*0d80*/  LEA R3, R3, 0x37800000, 0x17 ;  /* 0x3780000003037811 */ /* 0x000fc800078eb8ff */
[----:B------:R-:W-:Y:S01]  /*0d90*/  LOP3.LUT R16, R3, R0, R7, 0xfe, !PT ;  /* 0x0000000003107212 */ /* 0x000fe200078efe07 */
[----:B------:R-:W-:Y:S06]  /*0da0*/  BRA `(.L_x_17645) ;  /* 0x0000000000947947 */ /* 0x000fec0003800000 */
.L_x_17657:
[----:B------:R-:W-:-:S09]  /*0db0*/  UISETP.NE.AND UP0, UPT, UR4, 0x1c, UPT ;  /* 0x0000001c0400788c */ /* 0x000fd2000bf05270 */
[----:B------:R-:W-:Y:S05]  /*0dc0*/  BRA.U !UP0, `(.L_x_17664) ;  /* 0x0000000108847547 */ /* 0x000fea000b800000 */
[----:B------:R-:W-:-:S09]  /*0dd0*/  UISETP.NE.AND UP0, UPT, UR4, 0x1d, UPT ;  /* 0x0000001d0400788c */ /* 0x000fd2000bf05270 */
[----:B------:R-:W-:Y:S05]  /*0de0*/  BRA.U !UP0, `(.L_x_17665) ;  /* 0x0000000108707547 */ /* 0x000fea000b800000 */
[----:B------:R-:W-:-:S09]  /*0df0*/  UISETP.NE.AND UP0, UPT, UR4, 0x2c, UPT ;  /* 0x0000002c0400788c */ /* 0x000fd2000bf05270 */
[----:B------:R-:W-:Y:S05]  /*0e00*/  BRA.U !UP0, `(.L_x_17666) ;  /* 0x0000000108487547 */ /* 0x000fea000b800000 */
.L_x_17644:
        /* <DEDUP_REMOVED lines=16> */
.L_x_17667:
[----:B------:R-:W-:Y:S01]  /*0f10*/  IMAD.MOV.U32 R16, RZ, RZ, RZ ;  /* 0x000000ffff107224 */ /* 0x000fe200078e00ff */
[----:B------:R-:W-:Y:S06]  /*0f20*/  BRA `(.L_x_17645) ;  /* 0x0000000000347947 */ /* 0x000fec0003800000 */
.L_x_17666:
        /* <DEDUP_REMOVED lines=8> */
.L_x_17665:
[----:B------:R-:W2:Y:S02]  /*0fb0*/  LDG.E.64 R16, desc[UR36][R4.64] ;  /* 0x0000002404107981 */ /* 0x000ea4000c1e1b00 */
[----:B--2---:R0:W1:Y:S02]  /*0fc0*/  I2F.U64 R16, R16 ;  /* 0x0000001000107312 */ /* 0x0040640000301000 */
[----:B01----:R-:W-:Y:S05]  /*0fd0*/  BRA `(.L_x_17645) ;  /* 0x0000000000087947 */ /* 0x003fea0003800000 */
.L_x_17664:
[----:B------:R-:W2:Y:S02]  /*0fe0*/  LDG.E R4, desc[UR36][R4.64] ;  /* 0x0000002404047981 */ /* 0x000ea4000c1e1900 */
[----:B--2---:R-:W-:-:S07]  /*0ff0*/  I2FP.F32.U32 R16, R4 ;  /* 0x0000000400107245 */ /* 0x004fce0000201000 */
.L_x_17645:
[----:B------:R-:W-:Y:S05]  /*1000*/  BSYNC.RECONVERGENT B6 ;  /* 0x0000000000067941 */ /* 0x000fea0003800200 */
.L_x_17639:
        /* <DEDUP_REMOVED lines=20> */
.L_x_17672:
[----:B------:R-:W2:Y:S02]  /*1150*/  LDG.E.U8 R4, desc[UR36][R4.64] ;  /* 0x0000002404047981 */ /* 0x000ea4000c1e1100 */
[----:B--2---:R-:W-:Y:S01]  /*1160*/  I2FP.F32.U32 R17, R4 ;  /* 0x0000000400117245 */ /* 0x004fe20000201000 */
[----:B------:R-:W-:Y:S06]  /*1170*/  BRA `(.L_x_17674) ;  /* 0x0000000c00447947 */ /* 0x000fec0003800000 */
.L_x_17671:
        /* <DEDUP_REMOVED lines=9> */
.L_x_17676:
[----:B------:R-:W2:Y:S02]  /*1210*/  LDG.E R4, desc[UR36][R4.64] ;  /* 0x0000002404047981 */ /* 0x000ea4000c1e1900 */
[----:B--2---:R-:W-:Y:S01]  /*1220*/  I2FP.F32.S32 R17, R4 ;  /* 0x0000000400117245 */ /* 0x004fe20000201400 */
[----:B------:R-:W-:Y:S06]  /*1230*/  BRA `(.L_x_17674) ;  /* 0x0000000c00147947 */ /* 0x000fec0003800000 */
.L_x_17675:
[----:B------:R-:W2:Y:S02]  /*1240*/  LDG.E.U16 R4, desc[UR36][R4.64] ;  /* 0x0000002404047981 */ /* 0x000ea4000c1e1500 */
[----:B--2---:R4:W0:Y:S01]  /*1250*/  I2F.S16 R17, R4 ;  /* 0x0000000400117306 */ /* 0x0048220000101400 */
[----:B------:R-:W-:Y:S05]  /*1260*/  BRA `(.L_x_17674) ;  /* 0x0000000c00087947 */ /* 0x000fea0003800000 */
.L_x_17670:
        /* <DEDUP_REMOVED lines=8> */
.L_x_17678:
[----:B------:R-:W2:Y:S02]  /*12f0*/  LDG.E.U16 R4, desc[UR36][R4.64] ;  /* 0x0000002404047981 */ /* 0x000ea4000c1e1500 */
[----:B--2---:R-:W-:Y:S01]  /*1300*/  HADD2.F32 R17, -RZ, R4.H0_H0 ;  /* 0x20000004ff117230 */ /* 0x004fe20000004100 */
[----:B------:R-:W-:Y:S06]  /*1310*/  BRA `(.L_x_17674) ;  /* 0x0000000800dc7947 */ /* 0x000fec0003800000 */
.L_x_17677:
        /* <DEDUP_REMOVED lines=8> */
.L_x_17680:
[----:B------:R-:W2:Y:S02]  /*13a0*/  LDG.E.U16 R4, desc[UR36][R4.64] ;  /* 0x0000002404047981 */ /* 0x000ea4000c1e1500 */
[----:B--2---:R-:W-:Y:S01]  /*13b0*/  HADD2.F32 R17, -RZ, R4.H0_H0 ;  /* 0x20000004ff117230 */ /* 0x004fe20000004100 */
[----:B------:R-:W-:Y:S06]  /*13c0*/  BRA `(.L_x_17674) ;  /* 0x0000000800b07947 */ /* 0x000fec0003800000 */
.L_x_17679:
        /* <DEDUP_REMOVED lines=11> */
.L_x_17669:
        /* <DEDUP_REMOVED lines=12> */
.L_x_17683:
        /* <DEDUP_REMOVED lines=11> */
.L_x_17682:
        /* <DEDUP_REMOVED lines=25> */
.L_x_17685:
        /* <DEDUP_REMOVED lines=12> */
.L_x_17684:
[----:B------:R-:W2:Y:S02]  /*1840*/  LDG.E.U16 R4, desc[UR36][R4.64] ;  /* 0x0000002404047981 */ /* 0x000ea4000c1e1500 */
[----:B--2---:R-:W-:Y:S01]  /*1850*/  IMAD.U32 R17, R4, 0x10000, RZ ;  /* 0x0001000004117824 */ /* 0x004fe200078e00ff */
[----:B------:R-:W-:Y:S06]  /*1860*/  BRA `(.L_x_17674) ;  /* 0x0000000400887947 */ /* 0x000fec0003800000 */
.L_x_17681:
        /* <DEDUP_REMOVED lines=11> */
.L_x_17688:
        /* <DEDUP_REMOVED lines=20> */
.L_x_17690:
[----:B------:R-:W-:Y:S05]  /*1a60*/  BSYNC.RECONVERGENT B0 ;  /* 0x0000000000007941 */ /* 0x000fea0003800200 */
.L_x_17689:
[----:B------:R-:W-:Y:S01]  /*1a70*/  IMAD.SHL.U32 R0, R0, 0x100000, RZ ;  /* 0x0010000000007824 */ /* 0x000fe200078e00ff */
[----:B------:R-:W-:-:S04]  /*1a80*/  LEA R3, R3, 0x3b800000, 0x17 ;  /* 0x3b80000003037811 */ /* 0x000fc800078eb8ff */
[----:B------:R-:W-:Y:S01]  /*1a90*/  LOP3.LUT R17, R3, R0, R17, 0xfe, !PT ;  /* 0x0000000003117212 */ /* 0x000fe200078efe11 */
[----:B------:R-:W-:Y:S06]  /*1aa0*/  BRA `(.L_x_17674) ;  /* 0x0000000000f87947 */ /* 0x000fec0003800000 */
.L_x_17687:
        /* <DEDUP_REMOVED lines=20> */
.L_x_17692:
[----:B------:R-:W-:Y:S05]  /*1bf0*/  BSYNC.RECONVERGENT B0 ;  /* 0x0000000000007941 */ /* 0x000fea0003800200 */
.L_x_17691:
[----:B------:R-:W-:Y:S01]  /*1c00*/  IMAD.SHL.U32 R0, R0, 0x200000, RZ ;  /* 0x0020000000007824 */ /* 0x000fe200078e00ff */
[----:B------:R-:W-:-:S04]  /*1c10*/  LEA R3, R3, 0x37800000, 0x17 ;  /* 0x3780000003037811 */ /* 0x000fc800078eb8ff */
[----:B------:R-:W-:Y:S01]  /*1c20*/  LOP3.LUT R17, R3, R0, R17, 0xfe, !PT ;  /* 0x0000000003117212 */ /* 0x000fe200078efe11 */
[----:B------:R-:W-:Y:S06]  /*1c30*/  BRA `(.L_x_17674) ;  /* 0x0000000000947947 */ /* 0x000fec0003800000 */
.L_x_17686:
[----:B------:R-:W-:-:S09]  /*1c40*/  UISETP.NE.AND UP0, UPT, UR4, 0x1c, UPT ;  /* 0x0000001c0400788c */ /* 0x000fd2000bf05270 */
[----:B------:R-:W-:Y:S05]  /*1c50*/  BRA.U !UP0, `(.L_x_17693) ;  /* 0x0000000108847547 */ /* 0x000fea000b800000 */
[----:B------:R-:W-:-:S09]  /*1c60*/  UISETP.NE.AND UP0, UPT, UR4, 0x1d, UPT ;  /* 0x0000001d0400788c */ /* 0x000fd2000bf05270 */
[----:B------:R-:W-:Y:S05]  /*1c70*/  BRA.U !UP0, `(.L_x_17694) ;  /* 0x0000000108707547 */ /* 0x000fea000b800000 */
[----:B------:R-:W-:-:S09]  /*1c80*/  UISETP.NE.AND UP0, UPT, UR4, 0x2c, UPT ;  /* 0x0000002c0400788c */ /* 0x000fd2000bf05270 */
[----:B------:R-:W-:Y:S05]  /*1c90*/  BRA.U !UP0, `(.L_x_17695) ;  /* 0x0000000108487547 */ /* 0x000fea000b800000 */
.L_x_17673:
[----:B------:R-:W-:Y:S01]  /*1ca0*/  MOV R0, 0x130 ;  /* 0x0000013000007802 */ /* 0x000fe20000000f00 */
[----:B------:R-:W0:Y:S01]  /*1cb0*/  LDCU.64 UR4, c[0x4][0x120] ;  /* 0x01002400ff0477ac */ /* 0x000e220008000a00 */
[----:B------:R-:W-:Y:S02]  /*1cc0*/  IMAD.MOV.U32 R8, RZ, RZ, 0x4e ;  /* 0x0000004eff087424 */ /* 0x000fe400078e00ff */
[----:B------:R2:W4:Y:S01]  /*1cd0*/  LDC.64 R14, c[0x4][R0] ;  /* 0x01000000000e7b82 */ /* 0x0005220000000a00 */
[----:B------:R-:W1:Y:S01]  /*1ce0*/  LDCU.64 UR6, c[0x4][0x128] ;  /* 0x01002500ff0677ac */ /* 0x000e620008000a00 */
[----:B------:R-:W-:Y:S02]  /*1cf0*/  IMAD.MOV.U32 R12, RZ, RZ, 0x1 ;  /* 0x00000001ff0c7424 */ /* 0x000fe400078e00ff */
[----:B------:R-:W-:Y:S01]  /*1d00*/  IMAD.MOV.U32 R13, RZ, RZ, RZ ;  /* 0x000000ffff0d7224 */ /* 0x000fe200078e00ff */
[----:B------:R-:W3:Y:S01]  /*1d10*/  LDCU.64 UR8, c[0x4][0x10] ;  /* 0x01000200ff0877ac */ /* 0x000ee20008000a00 */
[----:B0-----:R-:W-:-:S02]  /*1d20*/  IMAD.U32 R4, RZ, RZ, UR4 ;  /* 0x00000004ff047e24 */ /* 0x001fc4000f8e00ff */
[----:B------:R-:W-:Y:S02]  /*1d30*/  IMAD.U32 R5, RZ, RZ, UR5 ;  /* 0x00000005ff057e24 */ /* 0x000fe4000f8e00ff */
[----:B-1----:R-:W-:Y:S02]  /*1d40*/  IMAD.U32 R6, RZ, RZ, UR6 ;  /* 0x00000006ff067e24 */ /* 0x002fe4000f8e00ff */
[----:B------:R-:W-:Y:S02]  /*1d50*/  IMAD.U32 R7, RZ, RZ, UR7 ;  /* 0x00000007ff077e24 */ /* 0x000fe4000f8e00ff */
[----:B---3--:R-:W-:Y:S02]  /*1d60*/  IMAD.U32 R10, RZ, RZ, UR8 ;  /* 0x00000008ff0a7e24 */ /* 0x008fe4000f8e00ff */
[----:B--2---:R-:W-:-:S07]  /*1d70*/  IMAD.U32 R11, RZ, RZ, UR9 ;  /* 0x00000009ff0b7e24 */ /* 0x004fce000f8e00ff */
[----:B------:R-:W-:-:S07]  /*1d80*/  LEPC R20, `(.L_x_17696) ;  /* 0x000000001014794e */ /* 0x000fce0000000000 */
[----:B----45:R-:W-:Y:S05]  /*1d90*/  CALL.ABS.NOINC R14 ;  /* 0x000000000e007343 */ /* 0x030fea0003c00000 */
.L_x_17696:
[----:B------:R-:W-:Y:S01]  /*1da0*/  IMAD.MOV.U32 R17, RZ, RZ, RZ ;  /* 0x000000ffff117224 */ /* 0x000fe200078e00ff */
[----:B------:R-:W-:Y:S06]  /*1db0*/  BRA `(.L_x_17674) ;  /* 0x0000000000347947 */ /* 0x000fec0003800000 */
.L_x_17695:
        /* <DEDUP_REMOVED lines=8> */
.L_x_17694:
[----:B------:R-:W2:Y:S02]  /*1e40*/  LDG.E.64 R4, desc[UR36][R4.64] ;  /* 0x0000002404047981 */ /* 0x000ea4000c1e1b00 */
[----:B--2---:R0:W2:Y:S02]  /*1e50*/  I2F.U64 R17, R4 ;  /* 0x0000000400117312 */ /* 0x0040a40000301000 */
[----:B0-2---:R-:W-:Y:S05]  /*1e60*/  BRA `(.L_x_17674) ;  /* 0x0000000000087947 */ /* 0x005fea0003800000 */
.L_x_17693:
[----:B------:R-:W2:Y:S02]  /*1e70*/  LDG.E R4, desc[UR36][R4.64] ;  /* 0x0000002404047981 */ /* 0x000ea4000c1e1900 */
[----:B--2---:R-:W-:-:S07]  /*1e80*/  I2FP.F32.U32 R17, R4 ;  /* 0x0000000400117245 */ /* 0x004fce0000201000 */
.L_x_17674:
[----:B------:R-:W-:Y:S05]  /*1e90*/  BSYNC.RECONVERGENT B6 ;  /* 0x0000000000067941 */ /* 0x000fea0003800200 */
.L_x_17668:
        /* <DEDUP_REMOVED lines=20> */
.L_x_17701:
[----:B------:R-:W2:Y:S02]  /*1fe0*/  LDG.E.U8 R4, desc[UR36][R4.64] ;  /* 0x0000002404047981 */ /* 0x000ea4000c1e1100 */
[----:B--2---:R-:W-:Y:S01]  /*1ff0*/  I2FP.F32.U32 R18, R4 ;  /* 0x0000000400127245 */ /* 0x004fe20000201000 */
[----:B------:R-:W-:Y:S06]  /*2000*/  BRA `(.L_x_17703) ;  /* 0x0000000c00487947 */ /* 0x000fec0003800000 */
.L_x_17700:
        /* <DEDUP_REMOVED lines=9> */
.L_x_17705:
[----:B------:R-:W2:Y:S02]  /*20a0*/  LDG.E R4, desc[UR36][R4.64] ;  /* 0x0000002404047981 */ /* 0x000ea4000c1e1900 */
[----:B--2---:R-:W-:Y:S01]  /*20b0*/  I2FP.F32.S32 R18, R4 ;  /* 0x0000000400127245 */ /* 0x004fe20000201400 */
[----:B------:R-:W-:Y:S06]  /*20c0*/  BRA `(.L_x_17703) ;  /* 0x0000000c00187947 */ /* 0x000fec0003800000 */
.L_x_17704:
[----:B------:R-:W2:Y:S02]  /*20d0*/  LDG.E.U16 R4, desc[UR36][R4.64] ;  /* 0x0000002404047981 */ /* 0x000ea4000c1e1500 */
[----:B--2---:R4:W0:Y:S01]  /*20e0*/  I2F.S16 R18, R4 ;  /* 0x0000000400127306 */ /* 0x0048220000101400 */
[----:B------:R-:W-:Y:S05]  /*20f0*/  BRA `(.L_x_17703) ;  /* 0x0000000c000c7947 */ /* 0x000fea0003800000 */
.L_x_17699:
        /* <DEDUP_REMOVED lines=8> */
.L_x_17707:
[----:B------:R-:W2:Y:S02]  /*2180*/  LDG.E.U16 R4, desc[UR36][R4.64] ;  /* 0x0000002404047981 */ /* 0x000ea4000c1e1500 */
[----:B--2---:R-:W-:Y:S01]  /*2190*/  HADD2.F32 R18, -RZ, R4.H0_H0 ;  /* 0x20000004ff127230 */ /* 0x004fe20000004100 */
[----:B------:R-:W-:Y:S06]  /*21a0*/  BRA `(.L_x_17703) ;  /* 0x0000000800e07947 */ /* 0x000fec0003800000 */
.L_x_17706:
        /* <DEDUP_REMOVED lines=8> */
.L_x_17709:
[----:B------:R-:W2:Y:S02]  /*2230*/  LDG.E.U16 R4, desc[UR36][R4.64] ;  /* 0x0000002404047981 */ /* 0x000ea4000c1e1500 */
[----:B--2---:R-:W-:Y:S01]  /*2240*/  HADD2.F32 R18, -RZ, R4.H0_H0 ;  /* 0x20000004ff127230 */ /* 0x004fe20000004100 */
[----:B------:R-:W-:Y:S06]  /*2250*/  BRA `(.L_x_17703) ;  /* 0x0000000800b47947 */ /* 0x000fec0003800000 */
.L_x_17708:
        /* <DEDUP_REMOVED lines=11> */
.L_x_17698:
        /* <DEDUP_REMOVED lines=12> */
.L_x_17712:
        /* <DEDUP_REMOVED lines=11> */
.L_x_17711:
        /* <DEDUP_REMOVED lines=25> */
.L_x_17714:
        /* <DEDUP_REMOVED lines=13> */
.L_x_17713:
[----:B------:R-:W2:Y:S02]  /*26e0*/  LDG.E.U16 R4, desc[UR36][R4.64] ;  /* 0x0000002404047981 */ /* 0x000ea4000c1e1500 */
[----:B--2---:R-:W-:Y:S01]  /*26f0*/  IMAD.U32 R18, R4, 0x10000, RZ ;  /* 0x0001000004127824 */ /* 0x004fe200078e00ff */
[----:B------:R-:W-:Y:S06]  /*2700*/  BRA `(.L_x_17703) ;  /* 0x0000000400887947 */ /* 0x000fec0003800000 */
.L_x_17710:
        /* <DEDUP_REMOVED lines=11> */
.L_x_17717:
        /* <DEDUP_REMOVED lines=20> */
.L_x_17719:
[----:B------:R-:W-:Y:S05]  /*2900*/  BSYNC.RECONVERGENT B0 ;  /* 0x0000000000007941 */ /* 0x000fea0003800200 */
.L_x_17718:
[----:B------:R-:W-:Y:S01]  /*2910*/  IMAD.SHL.U32 R0, R0, 0x100000, RZ ;  /* 0x0010000000007824 */ /* 0x000fe200078e00ff */
[----:B------:R-:W-:-:S04]  /*2920*/  LEA R3, R3, 0x3b800000, 0x17 ;  /* 0x3b80000003037811 */ /* 0x000fc800078eb8ff */
[----:B------:R-:W-:Y:S01]  /*2930*/  LOP3.LUT R18, R3, R0, R7, 0xfe, !PT ;  /* 0x0000000003127212 */ /* 0x000fe200078efe07 */
[----:B------:R-:W-:Y:S06]  /*2940*/  BRA `(.L_x_17703) ;  /* 0x0000000000f87947 */ /* 0x000fec0003800000 */
.L_x_17716:
        /* <DEDUP_REMOVED lines=20> */
.L_x_17721:
[----:B------:R-:W-:Y:S05]  /*2a90*/  BSYNC.RECONVERGENT B0 ;  /* 0x0000000000007941 */ /* 0x000fea0003800200 */
.L_x_17720:
[----:B------:R-:W-:Y:S01]  /*2aa0*/  IMAD.SHL.U32 R0, R0, 0x200000, RZ ;  /* 0x0020000000007824 */ /* 0x000fe200078e00ff */
[----:B------:R-:W-:-:S04]  /*2ab0*/  LEA R3, R3, 0x37800000, 0x17 ;  /* 0x3780000003037811 */ /* 0x000fc800078eb8ff */
[----:B------:R-:W-:Y:S01]  /*2ac0*/  LOP3.LUT R18, R3, R0, R7, 0xfe, !PT ;  /* 0x0000000003127212 */ /* 0x000fe200078efe07 */
[----:B------:R-:W-:Y:S06]  /*2ad0*/  BRA `(.L_x_17703) ;  /* 0x0000000000947947 */ /* 0x000fec0003800000 */
.L_x_17715:
[----:B------:R-:W-:-:S09]  /*2ae0*/  UISETP.NE.AND UP0, UPT, UR4, 0x1c, UPT ;  /* 0x0000001c0400788c */ /* 0x000fd2000bf05270 */
[----:B------:R-:W-:Y:S05]  /*2af0*/  BRA.U !UP0, `(.L_x_17722) ;  /* 0x0000000108847547 */ /* 0x000fea000b800000 */
[----:B------:R-:W-:-:S09]  /*2b00*/  UISETP.NE.AND UP0, UPT, UR4, 0x1d, UPT ;  /* 0x0000001d0400788c */ /* 0x000fd2000bf05270 */
[----:B------:R-:W-:Y:S05]  /*2b10*/  BRA.U !UP0, `(.L_x_17723) ;  /* 0x0000000108707547 */ /* 0x000fea000b800000 */
[----:B------:R-:W-:-:S09]  /*2b20*/  UISETP.NE.AND UP0, UPT, UR4, 0x2c, UPT ;  /* 0x0000002c0400788c */ /* 0x000fd2000bf05270 */
[----:B------:R-:W-:Y:S05]  /*2b30*/  BRA.U !UP0, `(.L_x_17724) ;  /* 0x0000000108487547 */ /* 0x000fea000b800000 */
.L_x_17702:
        /* <DEDUP_REMOVED lines=16> */
.L_x_17725:
[----:B------:R-:W-:Y:S01]  /*2c40*/  IMAD.MOV.U32 R18, RZ, RZ, RZ ;  /* 0x000000ffff127224 */ /* 0x000fe200078e00ff */
[----:B------:R-:W-:Y:S06]  /*2c50*/  BRA `(.L_x_17703) ;  /* 0x0000000000347947 */ /* 0x000fec0003800000 */
.L_x_17724:
        /* <DEDUP_REMOVED lines=8> */
.L_x_17723:
[----:B------:R-:W2:Y:S02]  /*2ce0*/  LDG.E.64 R18, desc[UR36][R4.64] ;  /* 0x0000002404127981 */ /* 0x000ea4000c1e1b00 */
[----:B--2---:R0:W2:Y:S02]  /*2cf0*/  I2F.U64 R18, R18 ;  /* 0x0000001200127312 */ /* 0x0040a40000301000 */
[----:B0-2---:R-:W-:Y:S05]  /*2d00*/  BRA `(.L_x_17703) ;  /* 0x0000000000087947 */ /* 0x005fea0003800000 */
.L_x_17722:
[----:B------:R-:W2:Y:S02]  /*2d10*/  LDG.E R4, desc[UR36][R4.64] ;  /* 0x0000002404047981 */ /* 0x000ea4000c1e1900 */
[----:B--2---:R-:W-:-:S07]  /*2d20*/  I2FP.F32.U32 R18, R4 ;  /* 0x0000000400127245 */ /* 0x004fce0000201000 */
.L_x_17703:
[----:B------:R-:W-:Y:S05]  /*2d30*/  BSYNC.RECONVERGENT B6 ;  /* 0x0000000000067941 */ /* 0x000fea0003800200 */
.L_x_17697:
        /* <DEDUP_REMOVED lines=20> */
.L_x_17730:
[----:B------:R-:W2:Y:S02]  /*2e80*/  LDG.E.U8 R4, desc[UR36][R4.64] ;  /* 0x0000002404047981 */ /* 0x000ea4000c1e1100 */
[----:B--2---:R-:W-:Y:S01]  /*2e90*/  I2FP.F32.U32 R22, R4 ;  /* 0x0000000400167245 */ /* 0x004fe20000201000 */
[----:B------:R-:W-:Y:S06]  /*2ea0*/  BRA `(.L_x_17732) ;  /* 0x0000000c00487947 */ /* 0x000fec0003800000 */
.L_x_17729:
        /* <DEDUP_REMOVED lines=9> */
.L_x_17734:
[----:B------:R-:W2:Y:S02]  /*2f40*/  LDG.E R4, desc[UR36][R4.64] ;  /* 0x0000002404047981 */ /* 0x000ea4000c1e1900 */
[----:B--2---:R-:W-:Y:S01]  /*2f50*/  I2FP.F32.S32 R22, R4 ;  /* 0x0000000400167245 */ /* 0x004fe20000201400 */
[----:B------:R-:W-:Y:S06]  /*2f60*/  BRA `(.L_x_17732) ;  /* 0x0000000c00187947 */ /* 0x000fec0003800000 */
.L_x_17733:
[----:B------:R-:W2:Y:S02]  /*2f70*/  LDG.E.U16 R4, desc[UR36][R4.64] ;  /* 0x0000002404047981 */ /* 0x000ea4000c1e1500 */
[----:B--2---:R4:W0:Y:S01]  /*2f80*/  I2F.S16 R22, R4 ;  /* 0x0000000400167306 */ /* 0x0048220000101400 */
[----:B------:R-:W-:Y:S05]  /*2f90*/  BRA `(.L_x_17732) ;  /* 0x0000000c000c7947 */ /* 0x000fea0003800000 */
.L_x_17728:
        /* <DEDUP_REMOVED lines=8> */
.L_x_17736:
[----:B------:R-:W2:Y:S02]  /*3020*/  LDG.E.U16 R4, desc[UR36][R4.64] ;  /* 0x0000002404047981 */ /* 0x000ea4000c1e1500 */
[----:B--2---:R-:W-:Y:S01]  /*3030*/  HADD2.F32 R22, -RZ, R4.H0_H0 ;  /* 0x20000004ff167230 */ /* 0x004fe20000004100 */
[----:B------:R-:W-:Y:S06]  /*3040*/  BRA `(.L_x_17732) ;  /* 0x0000000800e07947 */ /* 0x000fec0003800000 */
.L_x_17735:
        /* <DEDUP_REMOVED lines=8> */
.L_x_17738:
[----:B------:R-:W2:Y:S02]  /*30d0*/  LDG.E.U16 R4, desc[UR36][R4.64] ;  /* 0x0000002404047981 */ /* 0x000ea4000c1e1500 */
[----:B--2---:R-:W-:Y:S01]  /*30e0*/  HADD2.F32 R22, -RZ, R4.H0_H0 ;  /* 0x20000004ff167230 */ /* 0x004fe20000004100 */
[----:B------:R-:W-:Y:S06]  /*30f0*/  BRA `(.L_x_17732) ;  /* 0x0000000800b47947 */ /* 0x000fec0003800000 */
.L_x_17737:
        /* <DEDUP_REMOVED lines=11> */
.L_x_17727:
        /* <DEDUP_REMOVED lines=12> */
.L_x_17741:
        /* <DEDUP_REMOVED lines=11> */
.L_x_17740:
        /* <DEDUP_REMOVED lines=25> */
.L_x_17743:
        /* <DEDUP_REMOVED lines=13> */
.L_x_17742:
[----:B------:R-:W2:Y:S02]  /*3580*/  LDG.E.U16 R4, desc[UR36][R4.64] ;  /* 0x0000002404047981 */ /* 0x000ea4000c1e1500 */
[----:B--2---:R-:W-:Y:S01]  /*3590*/  IMAD.U32 R22, R4, 0x10000, RZ ;  /* 0x0001000004167824 */ /* 0x004fe200078e00ff */
[----:B------:R-:W-:Y:S06]  /*35a0*/  BRA `(.L_x_17732) ;  /* 0x0000000400887947 */ /* 0x000fec0003800000 */
.L_x_17739:
        /* <DEDUP_REMOVED lines=11> */
.L_x_17746:
        /* <DEDUP_REMOVED lines=20> */
.L_x_17748:
[----:B------:R-:W-:Y:S05]  /*37a0*/  BSYNC.RECONVERGENT B0 ;  /* 0x0000000000007941 */ /* 0x000fea0003800200 */
.L_x_17747:
[----:B------:R-:W-:Y:S01]  /*37b0*/  IMAD.SHL.U32 R0, R0, 0x100000, RZ ;  /* 0x0010000000007824 */ /* 0x000fe200078e00ff */
[----:B------:R-:W-:-:S04]  /*37c0*/  LEA R3, R3, 0x3b800000, 0x17 ;  /* 0x3b80000003037811 */ /* 0x000fc800078eb8ff */
[----:B------:R-:W-:Y:S01]  /*37d0*/  LOP3.LUT R22, R3, R0, R7, 0xfe, !PT ;  /* 0x0000000003167212 */ /* 0x000fe200078efe07 */
[----:B------:R-:W-:Y:S06]  /*37e0*/  BRA `(.L_x_17732) ;  /* 0x0000000000f87947 */ /* 0x000fec0003800000 */
.L_x_17745:
        /* <DEDUP_REMOVED lines=20> */
.L_x_17750:
[----:B------:R-:W-:Y:S05]  /*3930*/  BSYNC.RECONVERGENT B0 ;  /* 0x0000000000007941 */ /* 0x000fea0003800200 */
.L_x_17749:
[----:B------:R-:W-:Y:S01]  /*3940*/  IMAD.SHL.U32 R0, R0, 0x200000, RZ ;  /* 0x0020000000007824 */ /* 0x000fe200078e00ff */
[----:B------:R-:W-:-:S04]  /*3950*/  LEA R3, R3, 0x37800000, 0x17 ;  /* 0x3780000003037811 */ /* 0x000fc800078eb8ff */
[----:B------:R-:W-:Y:S01]  /*3960*/  LOP3.LUT R22, R3, R0, R7, 0xfe, !PT ;  /* 0x0000000003167212 */ /* 0x000fe200078efe07 */
[----:B------:R-:W-:Y:S06]  /*3970*/  BRA `(.L_x_17732) ;  /* 0x0000000000947947 */ /* 0x000fec0003800000 */
.L_x_17744:
[----:B------:R-:W-:-:S09]  /*3980*/  UISETP.NE.AND UP0, UPT, UR4, 0x1c, UPT ;  /* 0x0000001c0400788c */ /* 0x000fd2000bf05270 */
[----:B------:R-:W-:Y:S05]  /*3990*/  BRA.U !UP0, `(.L_x_17751) ;  /* 0x0000000108847547 */ /* 0x000fea000b800000 */
[----:B------:R-:W-:-:S09]  /*39a0*/  UISETP.NE.AND UP0, UPT, UR4, 0x1d, UPT ;  /* 0x0000001d0400788c */ /* 0x000fd2000bf05270 */
[----:B------:R-:W-:Y:S05]  /*39b0*/  BRA.U !UP0, `(.L_x_17752) ;  /* 0x0000000108707547 */ /* 0x000fea000b800000 */
[----:B------:R-:W-:-:S09]  /*39c0*/  UISETP.NE.AND UP0, UPT, UR4, 0x2c, UPT ;  /* 0x0000002c0400788c */ /* 0x000fd2000bf05270 */
[----:B------:R-:W-:Y:S05]  /*39d0*/  BRA.U !UP0, `(.L_x_17753) ;  /* 0x0000000108487547 */ /* 0x000fea000b800000 */
.L_x_17731:
        /* <DEDUP_REMOVED lines=16> */
.L_x_17754:
[----:B------:R-:W-:Y:S01]  /*3ae0*/  IMAD.MOV.U32 R22, RZ, RZ, RZ ;  /* 0x000000ffff167224 */ /* 0x000fe200078e00ff */
[----:B------:R-:W-:Y:S06]  /*3af0*/  BRA `(.L_x_17732) ;  /* 0x0000000000347947 */ /* 0x000fec0003800000 */
.L_x_17753:
        /* <DEDUP_REMOVED lines=8> */
.L_x_17752:
[----:B------:R-:W2:Y:S02]  /*3b80*/  LDG.E.64 R22, desc[UR36][R4.64] ;  /* 0x0000002404167981 */ /* 0x000ea4000c1e1b00 */
[----:B--2---:R0:W2:Y:S02]  /*3b90*/  I2F.U64 R22, R22 ;  /* 0x0000001600167312 */ /* 0x0040a40000301000 */
[----:B0-2---:R-:W-:Y:S05]  /*3ba0*/  BRA `(.L_x_17732) ;  /* 0x0000000000087947 */ /* 0x005fea0003800000 */
.L_x_17751:
[----:B------:R-:W2:Y:S02]  /*3bb0*/  LDG.E R4, desc[UR36][R4.64] ;  /* 0x0000002404047981 */ /* 0x000ea4000c1e1900 */
[----:B--2---:R-:W-:-:S07]  /*3bc0*/  I2FP.F32.U32 R22, R4 ;  /* 0x0000000400167245 */ /* 0x004fce0000201000 */
.L_x_17732:
[----:B------:R-:W-:Y:S05]  /*3bd0*/  BSYNC.RECONVERGENT B6 ;  /* 0x0000000000067941 */ /* 0x000fea0003800200 */
.L_x_17726:
        /* <DEDUP_REMOVED lines=20> */
.L_x_17759:
[----:B------:R-:W2:Y:S02]  /*3d20*/  LDG.E.U8 R4, desc[UR36][R4.64] ;  /* 0x0000002404047981 */ /* 0x000ea4000c1e1100 */
[----:B--2---:R-:W-:Y:S01]  /*3d30*/  I2FP.F32.U32 R19, R4 ;  /* 0x0000000400137245 */ /* 0x004fe20000201000 */
[----:B------:R-:W-:Y:S06]  /*3d40*/  BRA `(.L_x_17761) ;  /* 0x0000000c00447947 */ /* 0x000fec0003800000 */
.L_x_17758:
        /* <DEDUP_REMOVED lines=9> */
.L_x_17763:
[----:B------:R-:W2:Y:S02]  /*3de0*/  LDG.E R4, desc[UR36][R4.64] ;  /* 0x0000002404047981 */ /* 0x000ea4000c1e1900 */
[----:B--2---:R-:W-:Y:S01]  /*3df0*/  I2FP.F32.S32 R19, R4 ;  /* 0x0000000400137245 */ /* 0x004fe20000201400 */
[----:B------:R-:W-:Y:S06]  /*3e00*/  BRA `(.L_x_17761) ;  /* 0x0000000c00147947 */ /* 0x000fec0003800000 */
.L_x_17762:
[----:B------:R-:W2:Y:S02]  /*3e10*/  LDG.E.U16 R4, desc[UR36][R4.64] ;  /* 0x0000002404047981 */ /* 0x000ea4000c1e1500 */
[----:B--2---:R0:W2:Y:S01]  /*3e20*/  I2F.S16 R19, R4 ;  /* 0x0000000400137306 */ /* 0x0040a20000101400 */
[----:B------:R-:W-:Y:S05]  /*3e30*/  BRA `(.L_x_17761) ;  /* 0x0000000c00087947 */ /* 0x000fea0003800000 */
.L_x_17757:
        /* <DEDUP_REMOVED lines=8> */
.L_x_17765:
[----:B------:R-:W2:Y:S02]  /*3ec0*/  LDG.E.U16 R4, desc[UR36][R4.64] ;  /* 0x0000002404047981 */ /* 0x000ea4000c1e1500 */
[----:B--2---:R-:W-:Y:S01]  /*3ed0*/  HADD2.F32 R19, -RZ, R4.H0_H0 ;  /* 0x20000004ff137230 */ /* 0x004fe20000004100 */
[----:B------:R-:W-:Y:S06]  /*3ee0*/  BRA `(.L_x_17761) ;  /* 0x0000000800dc7947 */ /* 0x000fec0003800000 */
.L_x_17764:
        /* <DEDUP_REMOVED lines=8> */
.L_x_17767:
[----:B------:R-:W2:Y:S02]  /*3f70*/  LDG.E.U16 R4, desc[UR36][R4.64] ;  /* 0x0000002404047981 */ /* 0x000ea4000c1e1500 */
[----:B--2---:R-:W-:Y:S01]  /*3f80*/  HADD2.F32 R19, -RZ, R4.H0_H0 ;  /* 0x20000004ff137230 */ /* 0x004fe20000004100 */
[----:B------:R-:W-:Y:S06]  /*3f90*/  BRA `(.L_x_17761) ;  /* 0x0000000800b07947 */ /* 0x000fec0003800000 */
.L_x_17766:
        /* <DEDUP_REMOVED lines=11> */
.L_x_17756:
        /* <DEDUP_REMOVED lines=12> */
.L_x_17770:
        /* <DEDUP_REMOVED lines=11> */
.L_x_17769:
        /* <DEDUP_REMOVED lines=25> */
.L_x_17772:
        /* <DEDUP_REMOVED lines=12> */
.L_x_17771:
[----:B------:R-:W2:Y:S02]  /*4410*/  LDG.E.U16 R4, desc[UR36][R4.64] ;  /* 0x0000002404047981 */ /* 0x000ea4000c1e1500 */
[----:B--2---:R-:W-:Y:S01]  /*4420*/  IMAD.U32 R19, R4, 0x10000, RZ ;  /* 0x0001000004137824 */ /* 0x004fe200078e00ff */
[----:B------:R-:W-:Y:S06]  /*4430*/  BRA `(.L_x_17761) ;  /* 0x0000000400887947 */ /* 0x000fec0003800000 */
.L_x_17768:
        /* <DEDUP_REMOVED lines=11> */
.L_x_17775:
        /* <DEDUP_REMOVED lines=20> */
.L_x_17777:
[----:B------:R-:W-:Y:S05]  /*4630*/  BSYNC.RECONVERGENT B0 ;  /* 0x0000000000007941 */ /* 0x000fea0003800200 */
.L_x_17776:
[----:B------:R-:W-:Y:S01]  /*4640*/  IMAD.SHL.U32 R0, R0, 0x100000, RZ ;  /* 0x0010000000007824 */ /* 0x000fe200078e00ff */
[----:B------:R-:W-:-:S04]  /*4650*/  LEA R3, R3, 0x3b800000, 0x17 ;  /* 0x3b80000003037811 */ /* 0x000fc800078eb8ff */
[----:B------:R-:W-:Y:S01]  /*4660*/  LOP3.LUT R19, R3, R0, R19, 0xfe, !PT ;  /* 0x0000000003137212 */ /* 0x000fe200078efe13 */
[----:B------:R-:W-:Y:S06]  /*4670*/  BRA `(.L_x_17761) ;  /* 0x0000000000f87947 */ /* 0x000fec0003800000 */
.L_x_17774:
        /* <DEDUP_REMOVED lines=20> */
.L_x_17779:
[----:B------:R-:W-:Y:S05]  /*47c0*/  BSYNC.RECONVERGENT B0 ;  /* 0x0000000000007941 */ /* 0x000fea0003800200 */
.L_x_17778:
[----:B------:R-:W-:Y:S01]  /*47d0*/  IMAD.SHL.U32 R0, R0, 0x200000, RZ ;  /* 0x0020000000007824 */ /* 0x000fe200078e00ff */
[----:B------:R-:W-:-:S04]  /*47e0*/  LEA R3, R3, 0x37800000, 0x17 ;  /* 0x3780000003037811 */ /* 0x000fc800078eb8ff */
[----:B------:R-:W-:Y:S01]  /*47f0*/  LOP3.LUT R19, R3, R0, R19, 0xfe, !PT ;  /* 0x0000000003137212 */ /* 0x000fe200078efe13 */
[----:B------:R-:W-:Y:S06]  /*4800*/  BRA `(.L_x_17761) ;  /* 0x0000000000947947 */ /* 0x000fec0003800000 */
.L_x_17773:
[----:B------:R-:W-:-:S09]  /*4810*/  UISETP.NE.AND UP0, UPT, UR4, 0x1c, UPT ;  /* 0x0000001c0400788c */ /* 0x000fd2000bf05270 */
[----:B------:R-:W-:Y:S05]  /*4820*/  BRA.U !UP0, `(.L_x_17780) ;  /* 0x0000000108847547 */ /* 0x000fea000b800000 */
[----:B------:R-:W-:-:S09]  /*4830*/  UISETP.NE.AND UP0, UPT, UR4, 0x1d, UPT ;  /* 0x0000001d0400788c */ /* 0x000fd2000bf05270 */
[----:B------:R-:W-:Y:S05]  /*4840*/  BRA.U !UP0, `(.L_x_17781) ;  /* 0x0000000108707547 */ /* 0x000fea000b800000 */
[----:B------:R-:W-:-:S09]  /*4850*/  UISETP.NE.AND UP0, UPT, UR4, 0x2c, UPT ;  /* 0x0000002c0400788c */ /* 0x000fd2000bf05270 */
[----:B------:R-:W-:Y:S05]  /*4860*/  BRA.U !UP0, `(.L_x_17782) ;  /* 0x0000000108487547 */ /* 0x000fea000b800000 */
.L_x_17760:
        /* <DEDUP_REMOVED lines=16> */
.L_x_17783:
[----:B------:R-:W-:Y:S01]  /*4970*/  IMAD.MOV.U32 R19, RZ, RZ, RZ ;  /* 0x000000ffff137224 */ /* 0x000fe200078e00ff */
[----:B------:R-:W-:Y:S06]  /*4980*/  BRA `(.L_x_17761) ;  /* 0x0000000000347947 */ /* 0x000fec0003800000 */
.L_x_17782:
        /* <DEDUP_REMOVED lines=8> */
.L_x_17781:
[----:B------:R-:W2:Y:S02]  /*4a10*/  LDG.E.64 R4, desc[UR36][R4.64] ;  /* 0x0000002404047981 */ /* 0x000ea4000c1e1b00 */
[----:B--2---:R0:W2:Y:S02]  /*4a20*/  I2F.U64 R19, R4 ;  /* 0x0000000400137312 */ /* 0x0040a40000301000 */
[----:B0-2---:R-:W-:Y:S05]  /*4a30*/  BRA `(.L_x_17761) ;  /* 0x0000000000087947 */ /* 0x005fea0003800000 */
.L_x_17780:
[----:B------:R-:W2:Y:S02]  /*4a40*/  LDG.E R4, desc[UR36][R4.64] ;  /* 0x0000002404047981 */ /* 0x000ea4000c1e1900 */
[----:B--2---:R-:W-:-:S07]  /*4a50*/  I2FP.F32.U32 R19, R4 ;  /* 0x0000000400137245 */ /* 0x004fce0000201000 */
.L_x_17761:
[----:B------:R-:W-:Y:S05]  /*4a60*/  BSYNC.RECONVERGENT B6 ;  /* 0x0000000000067941 */ /* 0x000fea0003800200 */
.L_x_17755:
        /* <DEDUP_REMOVED lines=20> */
.L_x_17788:
[----:B------:R-:W4:Y:S02]  /*4bb0*/  LDG.E.U8 R4, desc[UR36][R4.64] ;  /* 0x0000002404047981 */ /* 0x000f24000c1e1100 */
[----:B----4-:R-:W-:Y:S01]  /*4bc0*/  I2FP.F32.U32 R23, R4 ;  /* 0x0000000400177245 */ /* 0x010fe20000201000 */
[----:B------:R-:W-:Y:S06]  /*4bd0*/  BRA `(.L_x_17790) ;  /* 0x0000000c00447947 */ /* 0x000fec0003800000 */
.L_x_17787:
        /* <DEDUP_REMOVED lines=9> */
.L_x_17792:
[----:B------:R-:W4:Y:S02]  /*4c70*/  LDG.E R4, desc[UR36][R4.64] ;  /* 0x0000002404047981 */ /* 0x000f24000c1e1900 */
[----:B----4-:R-:W-:Y:S01]  /*4c80*/  I2FP.F32.S32 R23, R4 ;  /* 0x0000000400177245 */ /* 0x010fe20000201400 */
[----:B------:R-:W-:Y:S06]  /*4c90*/  BRA `(.L_x_17790) ;  /* 0x0000000c00147947 */ /* 0x000fec0003800000 */
.L_x_17791:
[----:B------:R-:W4:Y:S02]  /*4ca0*/  LDG.E.U16 R4, desc[UR36][R4.64] ;  /* 0x0000002404047981 */ /* 0x000f24000c1e1500 */
[----:B----4-:R0:W4:Y:S01]  /*4cb0*/  I2F.S16 R23, R4 ;  /* 0x0000000400177306 */ /* 0x0101220000101400 */
[----:B------:R-:W-:Y:S05]  /*4cc0*/  BRA `(.L_x_17790) ;  /* 0x0000000c00087947 */ /* 0x000fea0003800000 */
.L_x_17786:
        /* <DEDUP_REMOVED lines=8> */
.L_x_17794:
[----:B------:R-:W4:Y:S02]  /*4d50*/  LDG.E.U16 R4, desc[UR36][R4.64] ;  /* 0x0000002404047981 */ /* 0x000f24000c1e1500 */
[----:B----4-:R-:W-:Y:S01]  /*4d60*/  HADD2.F32 R23, -RZ, R4.H0_H0 ;  /* 0x20000004ff177230 */ /* 0x010fe20000004100 */
[----:B------:R-:W-:Y:S06]  /*4d70*/  BRA `(.L_x_17790) ;  /* 0x0000000800dc7947 */ /* 0x000fec0003800000 */
.L_x_17793:
        /* <DEDUP_REMOVED lines=8> */
.L_x_17796:
[----:B------:R-:W4:Y:S02]  /*4e00*/  LDG.E.U16 R4, desc[UR36][R4.64] ;  /* 0x0000002404047981 */ /* 0x000f24000c1e1500 */
[----:B----4-:R-:W-:Y:S01]  /*4e10*/  HADD2.F32 R23, -RZ, R4.H0_H0 ;  /* 0x20000004ff177230 */ /* 0x010fe20000004100 */
[----:B------:R-:W-:Y:S06]  /*4e20*/  BRA `(.L_x_17790) ;  /* 0x0000000800b07947 */ /* 0x000fec0003800000 */
.L_x_17795:
        /* <DEDUP_REMOVED lines=11> */
.L_x_17785:
        /* <DEDUP_REMOVED lines=12> */
.L_x_17799:
        /* <DEDUP_REMOVED lines=11> */
.L_x_17798:
        /* <DEDUP_REMOVED lines=25> */
.L_x_17801:
        /* <DEDUP_REMOVED lines=12> */
.L_x_17800:
[----:B------:R-:W4:Y:S02]  /*52a0*/  LDG.E.U16 R4, desc[UR36][R4.64] ;  /* 0x0000002404047981 */ /* 0x000f24000c1e1500 */
[----:B----4-:R-:W-:Y:S01]  /*52b0*/  IMAD.U32 R23, R4, 0x10000, RZ ;  /* 0x0001000004177824 */ /* 0x010fe200078e00ff */
[----:B------:R-:W-:Y:S06]  /*52c0*/  BRA `(.L_x_17790) ;  /* 0x0000000400887947 */ /* 0x000fec0003800000 */
.L_x_17797:
        /* <DEDUP_REMOVED lines=11> */
.L_x_17804:
        /* <DEDUP_REMOVED lines=20> */
.L_x_17806:
[----:B------:R-:W-:Y:S05]  /*54c0*/  BSYNC.RECONVERGENT B0 ;  /* 0x0000000000007941 */ /* 0x000fea0003800200 */
.L_x_17805:
[----:B------:R-:W-:Y:S01]  /*54d0*/  IMAD.SHL.U32 R0, R0, 0x100000, RZ ;  /* 0x0010000000007824 */ /* 0x000fe200078e00ff */
[----:B------:R-:W-:-:S04]  /*54e0*/  LEA R3, R3, 0x3b800000, 0x17 ;  /* 0x3b80000003037811 */ /* 0x000fc800078eb8ff */
[----:B------:R-:W-:Y:S01]  /*54f0*/  LOP3.LUT R23, R3, R0, R23, 0xfe, !PT ;  /* 0x0000000003177212 */ /* 0x000fe200078efe17 */
[----:B------:R-:W-:Y:S06]  /*5500*/  BRA `(.L_x_17790) ;  /* 0x0000000000f87947 */ /* 0x000fec0003800000 */
.L_x_17803:
        /* <DEDUP_REMOVED lines=20> */
.L_x_17808:
[----:B------:R-:W-:Y:S05]  /*5650*/  BSYNC.RECONVERGENT B0 ;  /* 0x0000000000007941 */ /* 0x000fea0003800200 */
.L_x_17807:
[----:B------:R-:W-:Y:S01]  /*5660*/  IMAD.SHL.U32 R0, R0, 0x200000, RZ ;  /* 0x0020000000007824 */ /* 0x000fe200078e00ff */
[----:B------:R-:W-:-:S04]  /*5670*/  LEA R3, R3, 0x37800000, 0x17 ;  /* 0x3780000003037811 */ /* 0x000fc800078eb8ff */
[----:B------:R-:W-:Y:S01]  /*5680*/  LOP3.LUT R23, R3, R0, R23, 0xfe, !PT ;  /* 0x0000000003177212 */ /* 0x000fe200078efe17 */
[----:B------:R-:W-:Y:S06]  /*5690*/  BRA `(.L_x_17790) ;  /* 0x0000000000947947 */ /* 0x000fec0003800000 */
.L_x_17802:
[----:B------:R-:W-:-:S09]  /*56a0*/  UISETP.NE.AND UP0, UPT, UR4, 0x1c, UPT ;  /* 0x0000001c0400788c */ /* 0x000fd2000bf05270 */
[----:B------:R-:W-:Y:S05]  /*56b0*/  BRA.U !UP0, `(.L_x_17809) ;  /* 0x0000000108847547 */ /* 0x000fea000b800000 */
[----:B------:R-:W-:-:S09]  /*56c0*/  UISETP.NE.AND UP0, UPT, UR4, 0x1d, UPT ;  /* 0x0000001d0400788c */ /* 0x000fd2000bf05270 */
[----:B------:R-:W-:Y:S05]  /*56d0*/  BRA.U !UP0, `(.L_x_17810) ;  /* 0x0000000108707547 */ /* 0x000fea000b800000 */
[----:B------:R-:W-:-:S09]  /*56e0*/  UISETP.NE.AND UP0, UPT, UR4, 0x2c, UPT ;  /* 0x0000002c0400788c */ /* 0x000fd2000bf05270 */
[----:B------:R-:W-:Y:S05]  /*56f0*/  BRA.U !UP0, `(.L_x_17811) ;  /* 0x0000000108487547 */ /* 0x000fea000b800000 */
.L_x_17789:
        /* <DEDUP_REMOVED lines=16> */
.L_x_17812:
[----:B------:R-:W-:Y:S01]  /*5800*/  IMAD.MOV.U32 R23, RZ, RZ, RZ ;  /* 0x000000ffff177224 */ /* 0x000fe200078e00ff */
[----:B------:R-:W-:Y:S06]  /*5810*/  BRA `(.L_x_17790) ;  /* 0x0000000000347947 */ /* 0x000fec0003800000 */
.L_x_17811:
        /* <DEDUP_REMOVED lines=8> */
.L_x_17810:
[----:B------:R-:W4:Y:S02]  /*58a0*/  LDG.E.64 R4, desc[UR36][R4.64] ;  /* 0x0000002404047981 */ /* 0x000f24000c1e1b00 */
[----:B----4-:R0:W4:Y:S02]  /*58b0*/  I2F.U64 R23, R4 ;  /* 0x0000000400177312 */ /* 0x0101240000301000 */
[----:B0---4-:R-:W-:Y:S05]  /*58c0*/  BRA `(.L_x_17790) ;  /* 0x0000000000087947 */ /* 0x011fea0003800000 */
.L_x_17809:
[----:B------:R-:W4:Y:S02]  /*58d0*/  LDG.E R4, desc[UR36][R4.64] ;  /* 0x0000002404047981 */ /* 0x000f24000c1e1900 */
[----:B----4-:R-:W-:-:S07]  /*58e0*/  I2FP.F32.U32 R23, R4 ;  /* 0x0000000400177245 */ /* 0x010fce0000201000 */
.L_x_17790:
[----:B------:R-:W-:Y:S05]  /*58f0*/  BSYNC.RECONVERGENT B6 ;  /* 0x0000000000067941 */ /* 0x000fea0003800200 */
.L_x_17784:
        /* <DEDUP_REMOVED lines=20> */
.L_x_17817:
[----:B------:R-:W2:Y:S02]  /*5a40*/  LDG.E.U8 R4, desc[UR36][R4.64] ;  /* 0x0000002404047981 */ /* 0x000ea4000c1e1100 */
[----:B--2---:R-:W-:Y:S01]  /*5a50*/  I2FP.F32.U32 R25, R4 ;  /* 0x0000000400197245 */ /* 0x004fe20000201000 */
[----:B------:R-:W-:Y:S06]  /*5a60*/  BRA `(.L_x_17819) ;  /* 0x0000000c00447947 */ /* 0x000fec0003800000 */
.L_x_17816:
        /* <DEDUP_REMOVED lines=9> */
.L_x_17821:
[----:B------:R-:W2:Y:S02]  /*5b00*/  LDG.E R4, desc[UR36][R4.64] ;  /* 0x0000002404047981 */ /* 0x000ea4000c1e1900 */
[----:B--2---:R-:W-:Y:S01]  /*5b10*/  I2FP.F32.S32 R25, R4 ;  /* 0x0000000400197245 */ /* 0x004fe20000201400 */
[----:B------:R-:W-:Y:S06]  /*5b20*/  BRA `(.L_x_17819) ;  /* 0x0000000c00147947 */ /* 0x000fec0003800000 */
.L_x_17820:
[----:B------:R-:W2:Y:S02]  /*5b30*/  LDG.E.U16 R4, desc[UR36][R4.64] ;  /* 0x0000002404047981 */ /* 0x000ea4000c1e1500 */
[----:B--2---:R2:W0:Y:S01]  /*5b40*/  I2F.S16 R25, R4 ;  /* 0x0000000400197306 */ /* 0x0044220000101400 */
[----:B------:R-:W-:Y:S05]  /*5b50*/  BRA `(.L_x_17819) ;  /* 0x0000000c00087947 */ /* 0x000fea0003800000 */
.L_x_17815:
        /* <DEDUP_REMOVED lines=8> */
.L_x_17823:
[----:B------:R-:W2:Y:S02]  /*5be0*/  LDG.E.U16 R4, desc[UR36][R4.64] ;  /* 0x0000002404047981 */ /* 0x000ea4000c1e1500 */
[----:B--2---:R-:W-:Y:S01]  /*5bf0*/  HADD2.F32 R25, -RZ, R4.H0_H0 ;  /* 0x20000004ff197230 */ /* 0x004fe20000004100 */
[----:B------:R-:W-:Y:S06]  /*5c00*/  BRA `(.L_x_17819) ;  /* 0x0000000800dc7947 */ /* 0x000fec0003800000 */
.L_x_17822:
        /* <DEDUP_REMOVED lines=8> */
.L_x_17825:
[----:B------:R-:W2:Y:S02]  /*5c90*/  LDG.E.U16 R4, desc[UR36][R4.64] ;  /* 0x0000002404047981 */ /* 0x000ea4000c1e1500 */
[----:B--2---:R-:W-:Y:S01]  /*5ca0*/  HADD2.F32 R25, -RZ, R4.H0_H0 ;  /* 0x20000004ff197230 */ /* 0x004fe20000004100 */
[----:B------:R-:W-:Y:S06]  /*5cb0*/  BRA `(.L_x_17819) ;  /* 0x0000000800b07947 */ /* 0x000fec0003800000 */
.L_x_17824:
        /* <DEDUP_REMOVED lines=11> */
.L_x_17814:
        /* <DEDUP_REMOVED lines=12> */
.L_x_17828:
        /* <DEDUP_REMOVED lines=11> */
.L_x_17827:
        /* <DEDUP_REMOVED lines=25> */
.L_x_17830:
        /* <DEDUP_REMOVED lines=12> */
.L_x_17829:
[----:B------:R-:W2:Y:S02]  /*6130*/  LDG.E.U16 R4, desc[UR36][R4.64] ;  /* 0x0000002404047981 */ /* 0x000ea4000c1e1500 */
[----:B--2---:R-:W-:Y:S01]  /*6140*/  IMAD.U32 R25, R4, 0x10000, RZ ;  /* 0x0001000004197824 */ /* 0x004fe200078e00ff */
[----:B------:R-:W-:Y:S06]  /*6150*/  BRA `(.L_x_17819) ;  /* 0x0000000400887947 */ /* 0x000fec0003800000 */
.L_x_17826:
        /* <DEDUP_REMOVED lines=11> */
.L_x_17833:
        /* <DEDUP_REMOVED lines=20> */
.L_x_17835:
[----:B------:R-:W-:Y:S05]  /*6350*/  BSYNC.RECONVERGENT B0 ;  /* 0x0000000000007941 */ /* 0x000fea0003800200 */
.L_x_17834:
[----:B------:R-:W-:Y:S01]  /*6360*/  IMAD.SHL.U32 R0, R0, 0x100000, RZ ;  /* 0x0010000000007824 */ /* 0x000fe200078e00ff */
[----:B------:R-:W-:-:S04]  /*6370*/  LEA R3, R3, 0x3b800000, 0x17 ;  /* 0x3b80000003037811 */ /* 0x000fc800078eb8ff */
[----:B------:R-:W-:Y:S01]  /*6380*/  LOP3.LUT R25, R3, R0, R25, 0xfe, !PT ;  /* 0x0000000003197212 */ /* 0x000fe200078efe19 */
[----:B------:R-:W-:Y:S06]  /*6390*/  BRA `(.L_x_17819) ;  /* 0x0000000000f87947 */ /* 0x000fec0003800000 */
.L_x_17832:
        /* <DEDUP_REMOVED lines=20> */
.L_x_17837:
[----:B------:R-:W-:Y:S05]  /*64e0*/  BSYNC.RECONVERGENT B0 ;  /* 0x0000000000007941 */ /* 0x000fea0003800200 */
.L_x_17836:
[----:B------:R-:W-:Y:S01]  /*64f0*/  IMAD.SHL.U32 R0, R0, 0x200000, RZ ;  /* 0x0020000000007824 */ /* 0x000fe200078e00ff */
[----:B------:R-:W-:-:S04]  /*6500*/  LEA R3, R3, 0x37800000, 0x17 ;  /* 0x3780000003037811 */ /* 0x000fc800078eb8ff */
[----:B------:R-:W-:Y:S01]  /*6510*/  LOP3.LUT R25, R3, R0, R25, 0xfe, !PT ;  /* 0x0000000003197212 */ /* 0x000fe200078efe19 */
[----:B------:R-:W-:Y:S06]  /*6520*/  BRA `(.L_x_17819) ;  /* 0x0000000000947947 */ /* 0x000fec0003800000 */
.L_x_17831:
[----:B------:R-:W-:-:S09]  /*6530*/  UISETP.NE.AND UP0, UPT, UR4, 0x1c, UPT ;  /* 0x0000001c0400788c */ /* 0x000fd2000bf05270 */
[----:B------:R-:W-:Y:S05]  /*6540*/  BRA.U !UP0, `(.L_x_17838) ;  /* 0x0000000108847547 */ /* 0x000fea000b800000 */
[----:B------:R-:W-:-:S09]  /*6550*/  UISETP.NE.AND UP0, UPT, UR4, 0x1d, UPT ;  /* 0x0000001d0400788c */ /* 0x000fd2000bf05270 */
[----:B------:R-:W-:Y:S05]  /*6560*/  BRA.U !UP0, `(.L_x_17839) ;  /* 0x0000000108707547 */ /* 0x000fea000b800000 */
[----:B------:R-:W-:-:S09]  /*6570*/  UISETP.NE.AND UP0, UPT, UR4, 0x2c, UPT ;  /* 0x0000002c0400788c */ /* 0x000fd2000bf05270 */
[----:B------:R-:W-:Y:S05]  /*6580*/  BRA.U !UP0, `(.L_x_17840) ;  /* 0x0000000108487547 */ /* 0x000fea000b800000 */
.L_x_17818:
        /* <DEDUP_REMOVED lines=16> */
.L_x_17841:
[----:B------:R-:W-:Y:S01]  /*6690*/  IMAD.MOV.U32 R25, RZ, RZ, RZ ;  /* 0x000000ffff197224 */ /* 0x000fe200078e00ff */
[----:B------:R-:W-:Y:S06]  /*66a0*/  BRA `(.L_x_17819) ;  /* 0x0000000000347947 */ /* 0x000fec0003800000 */
.L_x_17840:
        /* <DEDUP_REMOVED lines=8> */
.L_x_17839:
[----:B------:R-:W2:Y:S02]  /*6730*/  LDG.E.64 R4, desc[UR36][R4.64] ;  /* 0x0000002404047981 */ /* 0x000ea4000c1e1b00 */
[----:B--2---:R0:W1:Y:S02]  /*6740*/  I2F.U64 R25, R4 ;  /* 0x0000000400197312 */ /* 0x0040640000301000 */
[----:B01----:R-:W-:Y:S05]  /*6750*/  BRA `(.L_x_17819) ;  /* 0x0000000000087947 */ /* 0x003fea0003800000 */
.L_x_17838:
[----:B------:R-:W2:Y:S02]  /*6760*/  LDG.E R4, desc[UR36][R4.64] ;  /* 0x0000002404047981 */ /* 0x000ea4000c1e1900 */
[----:B--2---:R-:W-:-:S07]  /*6770*/  I2FP.F32.U32 R25, R4 ;  /* 0x0000000400197245 */ /* 0x004fce0000201000 */
.L_x_17819:
[----:B------:R-:W-:Y:S05]  /*6780*/  BSYNC.RECONVERGENT B6 ;  /* 0x0000000000067941 */ /* 0x000fea0003800200 */
.L_x_17813:
[----:B------:R-:W-:-:S07]  /*6790*/  VIADD R47, R39, 0x80 ;  /* 0x00000080272f7836 */ /* 0x000fce0000000000 */
.L_x_17638:
[----:B------:R-:W-:Y:S05]  /*67a0*/  BSYNC.RECONVERGENT B7 ;  /* 0x0000000000077941 */ /* 0x000fea0003800200 */
.L_x_17637:
[----:B------:R-:W-:Y:S01]  /*67b0*/  ISETP.GE.AND P0, PT, R47, R38, PT ;  /* 0x000000262f00720c */ /* 0x000fe20003f06270 */
[----:B------:R-:W-:Y:S01]  /*67c0*/  BSSY.RECONVERGENT B7, `(.L_x_17842) ;  /* 0x000066b000077945 */ /* 0x000fe20003800200 */
[----:B------:R-:W-:Y:S01]  /*67d0*/  IMAD.MOV.U32 R24, RZ, RZ, RZ ;  /* 0x000000ffff187224 */ /* 0x000fe200078e00ff */
[----:B------:R-:W-:Y:S02]  /*67e0*/  CS2R R26, SRZ ;  /* 0x00000000001a7805 */ /* 0x000fe4000001ff00 */
[----:B------:R-:W-:Y:S02]  /*67f0*/  CS2R R28, SRZ ;  /* 0x00000000001c7805 */ /* 0x000fe4000001ff00 */
[----:B------:R-:W-:-:S06]  /*6800*/  CS2R R30, SRZ ;  /* 0x00000000001e7805 */ /* 0x000fcc000001ff00 */
[----:B------:R-:W-:Y:S05]  /*6810*/  @P0 BRA `(.L_x_17843) ;  /* 0x0000006400940947 */ /* 0x000fea0003800000 */
[----:B------:R-:W1:Y:S01]  /*6820*/  LDCU UR4, c[0x0][0x3e4] ;  /* 0x00007c80ff0477ac */ /* 0x000e620008000800 */
[----:B0-2---:R-:W0:Y:S01]  /*6830*/  LDC.64 R4, c[0x0][0x3a0] ;  /* 0x0000e800ff047b82 */ /* 0x005e220000000a00 */
[----:B------:R-:W-:Y:S01]  /*6840*/  IMAD R31, R2, 0x200, R47 ;  /* 0x00000200021f7824 */ /* 0x000fe200078e022f */
[----:B------:R-:W-:Y:S03]  /*6850*/  BSSY.RECONVERGENT B6, `(.L_x_17844) ;  /* 0x00000e7000067945 */ /* 0x000fe60003800200 */
        /* <DEDUP_REMOVED lines=17> */
.L_x_17848:
[----:B------:R-:W2:Y:S02]  /*6970*/  LDG.E.U8 R4, desc[UR36][R4.64] ;  /* 0x0000002404047981 */ /* 0x000ea4000c1e1100 */
[----:B--2---:R-:W-:Y:S01]  /*6980*/  I2FP.F32.U32 R24, R4 ;  /* 0x0000000400187245 */ /* 0x004fe20000201000 */
[----:B------:R-:W-:Y:S06]  /*6990*/  BRA `(.L_x_17850) ;  /* 0x0000000c00487947 */ /* 0x000fec0003800000 */
.L_x_17847:
        /* <DEDUP_REMOVED lines=9> */
.L_x_17852:
[----:B------:R-:W2:Y:S02]  /*6a30*/  LDG.E R4, desc[UR36][R4.64] ;  /* 0x0000002404047981 */ /* 0x000ea4000c1e1900 */
[----:B--2---:R-:W-:Y:S01]  /*6a40*/  I2FP.F32.S32 R24, R4 ;  /* 0x0000000400187245 */ /* 0x004fe20000201400 */
[----:B------:R-:W-:Y:S06]  /*6a50*/  BRA `(.L_x_17850) ;  /* 0x0000000c00187947 */ /* 0x000fec0003800000 */
.L_x_17851:
[----:B------:R-:W2:Y:S02]  /*6a60*/  LDG.E.U16 R4, desc[UR36][R4.64] ;  /* 0x0000002404047981 */ /* 0x000ea4000c1e1500 */
[----:B--2---:R0:W1:Y:S01]  /*6a70*/  I2F.S16 R24, R4 ;  /* 0x0000000400187306 */ /* 0x0040620000101400 */
[----:B------:R-:W-:Y:S05]  /*6a80*/  BRA `(.L_x_17850) ;  /* 0x0000000c000c7947 */ /* 0x000fea0003800000 */
.L_x_17846:
        /* <DEDUP_REMOVED lines=8> */
.L_x_17854:
[----:B------:R-:W2:Y:S02]  /*6b10*/  LDG.E.U16 R4, desc[UR36][R4.64] ;  /* 0x0000002404047981 */ /* 0x000ea4000c1e1500 */
[----:B--2---:R-:W-:Y:S01]  /*6b20*/  HADD2.F32 R24, -RZ, R4.H0_H0 ;  /* 0x20000004ff187230 */ /* 0x004fe20000004100 */
[----:B------:R-:W-:Y:S06]  /*6b30*/  BRA `(.L_x_17850) ;  /* 0x0000000800e07947 */ /* 0x000fec0003800000 */
.L_x_17853:
        /* <DEDUP_REMOVED lines=8> */
.L_x_17856:
[----:B------:R-:W2:Y:S02]  /*6bc0*/  LDG.E.U16 R4, desc[UR36][R4.64] ;  /* 0x0000002404047981 */ /* 0x000ea4000c1e1500 */
[----:B--2---:R-:W-:Y:S01]  /*6bd0*/  HADD2.F32 R24, -RZ, R4.H0_H0 ;  /* 0x20000004ff187230 */ /* 0x004fe20000004100 */
[----:B------:R-:W-:Y:S06]  /*6be0*/  BRA `(.L_x_17850) ;  /* 0x0000000800b47947 */ /* 0x000fec0003800000 */
.L_x_17855:
        /* <DEDUP_REMOVED lines=11> */
.L_x_17845:
        /* <DEDUP_REMOVED lines=12> */
.L_x_17859:
        /* <DEDUP_REMOVED lines=11> */
.L_x_17858:
        /* <DEDUP_REMOVED lines=25> */
.L_x_17861:
        /* <DEDUP_REMOVED lines=13> */
.L_x_17860:
[----:B------:R-:W2:Y:S02]  /*7070*/  LDG.E.U16 R4, desc[UR36][R4.64] ;  /* 0x0000002404047981 */ /* 0x000ea4000c1e1500 */
[----:B--2---:R-:W-:Y:S01]  /*7080*/  IMAD.U32 R24, R4, 0x10000, RZ ;  /* 0x0001000004187824 */ /* 0x004fe200078e00ff */
[----:B------:R-:W-:Y:S06]  /*7090*/  BRA `(.L_x_17850) ;  /* 0x0000000400887947 */ /* 0x000fec0003800000 */
.L_x_17857:
        /* <DEDUP_REMOVED lines=11> */
.L_x_17864:
        /* <DEDUP_REMOVED lines=20> */
.L_x_17866:
[----:B------:R-:W-:Y:S05]  /*7290*/  BSYNC.RECONVERGENT B0 ;  /* 0x0000000000007941 */ /* 0x000fea0003800200 */
.L_x_17865:
[----:B------:R-:W-:Y:S01]  /*72a0*/  IMAD.SHL.U32 R0, R0, 0x100000, RZ ;  /* 0x0010000000007824 */ /* 0x000fe200078e00ff */
[----:B------:R-:W-:-:S04]  /*72b0*/  LEA R3, R3, 0x3b800000, 0x17 ;  /* 0x3b80000003037811 */ /* 0x000fc800078eb8ff */
[----:B------:R-:W-:Y:S01]  /*72c0*/  LOP3.LUT R24, R3, R0, R7, 0xfe, !PT ;  /* 0x0000000003187212 */ /* 0x000fe200078efe07 */
[----:B------:R-:W-:Y:S06]  /*72d0*/  BRA `(.L_x_17850) ;  /* 0x0000000000f87947 */ /* 0x000fec0003800000 */
.L_x_17863:
        /* <DEDUP_REMOVED lines=20> */
.L_x_17868:
[----:B------:R-:W-:Y:S05]  /*7420*/  BSYNC.RECONVERGENT B0 ;  /* 0x0000000000007941 */ /* 0x000fea0003800200 */
.L_x_17867:
[----:B------:R-:W-:Y:S01]  /*7430*/  IMAD.SHL.U32 R0, R0, 0x200000, RZ ;  /* 0x0020000000007824 */ /* 0x000fe200078e00ff */
[----:B------:R-:W-:-:S04]  /*7440*/  LEA R3, R3, 0x37800000, 0x17 ;  /* 0x3780000003037811 */ /* 0x000fc800078eb8ff */
[----:B------:R-:W-:Y:S01]  /*7450*/  LOP3.LUT R24, R3, R0, R7, 0xfe, !PT ;  /* 0x0000000003187212 */ /* 0x000fe200078efe07 */
[----:B------:R-:W-:Y:S06]  /*7460*/  BRA `(.L_x_17850) ;  /* 0x0000000000947947 */ /* 0x000fec0003800000 */
.L_x_17862:
        /* <DEDUP_REMOVED lines=14> */
.L_x_17849:
        /* <DEDUP_REMOVED lines=16> */
.L_x_17871:
[----:B------:R-:W-:Y:S01]  /*7650*/  IMAD.MOV.U32 R24, RZ, RZ, RZ ;  /* 0x000000ffff187224 */ /* 0x000fe200078e00ff */
[----:B------:R-:W-:Y:S06]  /*7660*/  BRA `(.L_x_17850) ;  /* 0x0000000000147947 */ /* 0x000fec0003800000 */
.L_x_17870:
[----:B------:R-:W2:Y:S02]  /*7670*/  LDG.E.64 R4, desc[UR36][R4.64] ;  /* 0x0000002404047981 */ /* 0x000ea4000c1e1b00 */
[----:B--2---:R0:W1:Y:S02]  /*7680*/  I2F.U64 R24, R4 ;  /* 0x0000000400187312 */ /* 0x0040640000301000 */
[----:B01----:R-:W-:Y:S05]  /*7690*/  BRA `(.L_x_17850) ;  /* 0x0000000000087947 */ /* 0x003fea0003800000 */
.L_x_17869:
[----:B------:R-:W2:Y:S02]  /*76a0*/  LDG.E R4, desc[UR36][R4.64] ;  /* 0x0000002404047981 */ /* 0x000ea4000c1e1900 */
[----:B--2---:R-:W-:-:S07]  /*76b0*/  I2FP.F32.U32 R24, R4 ;  /* 0x0000000400187245 */ /* 0x004fce0000201000 */
.L_x_17850:
[----:B------:R-:W-:Y:S05]  /*76c0*/  BSYNC.RECONVERGENT B6 ;  /* 0x0000000000067941 */ /* 0x000fea0003800200 */
.L_x_17844:
        /* <DEDUP_REMOVED lines=20> */
.L_x_17876:
[----:B------:R-:W2:Y:S02]  /*7810*/  LDG.E.U8 R4, desc[UR36][R4.64] ;  /* 0x0000002404047981 */ /* 0x000ea4000c1e1100 */
[----:B--2---:R-:W-:Y:S01]  /*7820*/  I2FP.F32.U32 R26, R4 ;  /* 0x00000004001a7245 */ /* 0x004fe20000201000 */
[----:B------:R-:W-:Y:S06]  /*7830*/  BRA `(.L_x_17878) ;  /* 0x0000000c00487947 */ /* 0x000fec0003800000 */
.L_x_17875:
        /* <DEDUP_REMOVED lines=9> */
.L_x_17880:
[----:B------:R-:W2:Y:S02]  /*78d0*/  LDG.E R4, desc[UR36][R4.64] ;  /* 0x0000002404047981 */ /* 0x000ea4000c1e1900 */
[----:B--2---:R-:W-:Y:S01]  /*78e0*/  I2FP.F32.S32 R26, R4 ;  /* 0x00000004001a7245 */ /* 0x004fe20000201400 */
[----:B------:R-:W-:Y:S06]  /*78f0*/  BRA `(.L_x_17878) ;  /* 0x0000000c00187947 */ /* 0x000fec0003800000 */
.L_x_17879:
[----:B------:R-:W2:Y:S02]  /*7900*/  LDG.E.U16 R4, desc[UR36][R4.64] ;  /* 0x0000002404047981 */ /* 0x000ea4000c1e1500 */
[----:B--2---:R0:W2:Y:S01]  /*7910*/  I2F.S16 R26, R4 ;  /* 0x00000004001a7306 */ /* 0x0040a20000101400 */
[----:B------:R-:W-:Y:S05]  /*7920*/  BRA `(.L_x_17878) ;  /* 0x0000000c000c7947 */ /* 0x000fea0003800000 */
.L_x_17874:
        /* <DEDUP_REMOVED lines=8> */
.L_x_17882:
[----:B------:R-:W2:Y:S02]  /*79b0*/  LDG.E.U16 R4, desc[UR36][R4.64] ;  /* 0x0000002404047981 */ /* 0x000ea4000c1e1500 */
[----:B--2---:R-:W-:Y:S01]  /*79c0*/  HADD2.F32 R26, -RZ, R4.H0_H0 ;  /* 0x20000004ff1a7230 */ /* 0x004fe20000004100 */
[----:B------:R-:W-:Y:S06]  /*79d0*/  BRA `(.L_x_17878) ;  /* 0x0000000800e07947 */ /* 0x000fec0003800000 */
.L_x_17881:
        /* <DEDUP_REMOVED lines=8> */
.L_x_17884:
[----:B------:R-:W2:Y:S02]  /*7a60*/  LDG.E.U16 R4, desc[UR36][R4.64] ;  /* 0x0000002404047981 */ /* 0x000ea4000c1e1500 */
[----:B--2---:R-:W-:Y:S01]  /*7a70*/  HADD2.F32 R26, -RZ, R4.H0_H0 ;  /* 0x20000004ff1a7230 */ /* 0x004fe20000004100 */
[----:B------:R-:W-:Y:S06]  /*7a80*/  BRA `(.L_x_17878) ;  /* 0x0000000800b47947 */ /* 0x000fec0003800000 */
.L_x_17883:
        /* <DEDUP_REMOVED lines=11> */
.L_x_17873:
        /* <DEDUP_REMOVED lines=12> */
.L_x_17887:
        /* <DEDUP_REMOVED lines=11> */
.L_x_17886:
        /* <DEDUP_REMOVED lines=25> */
.L_x_17889:
        /* <DEDUP_REMOVED lines=13> */
.L_x_17888:
[----:B------:R-:W2:Y:S02]  /*7f10*/  LDG.E.U16 R4, desc[UR36][R4.64] ;  /* 0x0000002404047981 */ /* 0x000ea4000c1e1500 */
[----:B--2---:R-:W-:Y:S01]  /*7f20*/  IMAD.U32 R26, R4, 0x10000, RZ ;  /* 0x00010000041a7824 */ /* 0x004fe200078e00ff */
[----:B------:R-:W-:Y:S06]  /*7f30*/  BRA `(.L_x_17878) ;  /* 0x0000000400887947 */ /* 0x000fec0003800000 */
.L_x_17885:
        /* <DEDUP_REMOVED lines=11> */
.L_x_17892:
        /* <DEDUP_REMOVED lines=20> */
.L_x_17894:
[----:B------:R-:W-:Y:S05]  /*8130*/  BSYNC.RECONVERGENT B0 ;  /* 0x0000000000007941 */ /* 0x000fea0003800200 */
.L_x_17893:
[----:B------:R-:W-:Y:S01]  /*8140*/  IMAD.SHL.U32 R0, R0, 0x100000, RZ ;  /* 0x0010000000007824 */ /* 0x000fe200078e00ff */
[----:B------:R-:W-:-:S04]  /*8150*/  LEA R3, R3, 0x3b800000, 0x17 ;  /* 0x3b80000003037811 */ /* 0x000fc800078eb8ff */
[----:B------:R-:W-:Y:S01]  /*8160*/  LOP3.LUT R26, R3, R0, R7, 0xfe, !PT ;  /* 0x00000000031a7212 */ /* 0x000fe200078efe07 */
[----:B------:R-:W-:Y:S06]  /*8170*/  BRA `(.L_x_17878) ;  /* 0x0000000000f87947 */ /* 0x000fec0003800000 */
.L_x_17891:
        /* <DEDUP_REMOVED lines=20> */
.L_x_17896:
[----:B------:R-:W-:Y:S05]  /*82c0*/  BSYNC.RECONVERGENT B0 ;  /* 0x0000000000007941 */ /* 0x000fea0003800200 */
.L_x_17895:
[----:B------:R-:W-:Y:S01]  /*82d0*/  IMAD.SHL.U32 R0, R0, 0x200000, RZ ;  /* 0x0020000000007824 */ /* 0x000fe200078e00ff */
[----:B------:R-:W-:-:S04]  /*82e0*/  LEA R3, R3, 0x37800000, 0x17 ;  /* 0x3780000003037811 */ /* 0x000fc800078eb8ff */
[----:B------:R-:W-:Y:S01]  /*82f0*/  LOP3.LUT R26, R3, R0, R7, 0xfe, !PT ;  /* 0x00000000031a7212 */ /* 0x000fe200078efe07 */
[----:B------:R-:W-:Y:S06]  /*8300*/  BRA `(.L_x_17878) ;  /* 0x0000000000947947 */ /* 0x000fec0003800000 */
.L_x_17890:
        /* <DEDUP_REMOVED lines=14> */
.L_x_17877:
        /* <DEDUP_REMOVED lines=16> */
.L_x_17899:
[----:B------:R-:W-:Y:S01]  /*84f0*/  IMAD.MOV.U32 R26, RZ, RZ, RZ ;  /* 0x000000ffff1a7224 */ /* 0x000fe200078e00ff */
[----:B------:R-:W-:Y:S06]  /*8500*/  BRA `(.L_x_17878) ;  /* 0x0000000000147947 */ /* 0x000fec0003800000 */
.L_x_17898:
[----:B------:R-:W2:Y:S02]  /*8510*/  LDG.E.64 R26, desc[UR36][R4.64] ;  /* 0x00000024041a7981 */ /* 0x000ea4000c1e1b00 */
[----:B--2---:R0:W2:Y:S02]  /*8520*/  I2F.U64 R26, R26 ;  /* 0x0000001a001a7312 */ /* 0x0040a40000301000 */
[----:B0-2---:R-:W-:Y:S05]  /*8530*/  BRA `(.L_x_17878) ;  /* 0x0000000000087947 */ /* 0x005fea0003800000 */
.L_x_17897:
[----:B------:R-:W2:Y:S02]  /*8540*/  LDG.E R4, desc[UR36][R4.64] ;  /* 0x0000002404047981 */ /* 0x000ea4000c1e1900 */
[----:B--2---:R-:W-:-:S07]  /*8550*/  I2FP.F32.U32 R26, R4 ;  /* 0x00000004001a7245 */ /* 0x004fce0000201000 */
.L_x_17878:
[----:B------:R-:W-:Y:S05]  /*8560*/  BSYNC.RECONVERGENT B6 ;  /* 0x0000000000067941 */ /* 0x000fea0003800200 */
.L_x_17872:
        /* <DEDUP_REMOVED lines=20> */
.L_x_17904:
[----:B------:R-:W2:Y:S02]  /*86b0*/  LDG.E.U8 R4, desc[UR36][R4.64] ;  /* 0x0000002404047981 */ /* 0x000ea4000c1e1100 */
[----:B--2---:R-:W-:Y:S01]  /*86c0*/  I2FP.F32.U32 R27, R4 ;  /* 0x00000004001b7245 */ /* 0x004fe20000201000 */
[----:B------:R-:W-:Y:S06]  /*86d0*/  BRA `(.L_x_17906) ;  /* 0x0000000c00447947 */ /* 0x000fec0003800000 */
.L_x_17903:
        /* <DEDUP_REMOVED lines=9> */
.L_x_17908:
[----:B------:R-:W2:Y:S02]  /*8770*/  LDG.E R4, desc[UR36][R4.64] ;  /* 0x0000002404047981 */ /* 0x000ea4000c1e1900 */
[----:B--2---:R-:W-:Y:S01]  /*8780*/  I2FP.F32.S32 R27, R4 ;  /* 0x00000004001b7245 */ /* 0x004fe20000201400 */
[----:B------:R-:W-:Y:S06]  /*8790*/  BRA `(.L_x_17906) ;  /* 0x0000000c00147947 */ /* 0x000fec0003800000 */
.L_x_17907:
[----:B------:R-:W2:Y:S02]  /*87a0*/  LDG.E.U16 R4, desc[UR36][R4.64] ;  /* 0x0000002404047981 */ /* 0x000ea4000c1e1500 */
[----:B--2---:R0:W2:Y:S01]  /*87b0*/  I2F.S16 R27, R4 ;  /* 0x00000004001b7306 */ /* 0x0040a20000101400 */
[----:B------:R-:W-:Y:S05]  /*87c0*/  BRA `(.L_x_17906) ;  /* 0x0000000c00087947 */ /* 0x000fea0003800000 */
.L_x_17902:
        /* <DEDUP_REMOVED lines=8> */
.L_x_17910:
[----:B------:R-:W2:Y:S02]  /*8850*/  LDG.E.U16 R4, desc[UR36][R4.64] ;  /* 0x0000002404047981 */ /* 0x000ea4000c1e1500 */
[----:B--2---:R-:W-:Y:S01]  /*8860*/  HADD2.F32 R27, -RZ, R4.H0_H0 ;  /* 0x20000004ff1b7230 */ /* 0x004fe20000004100 */
[----:B------:R-:W-:Y:S06]  /*8870*/  BRA `(.L_x_17906) ;  /* 0x0000000800dc7947 */ /* 0x000fec0003800000 */
.L_x_17909:
        /* <DEDUP_REMOVED lines=8> */
.L_x_17912:
[----:B------:R-:W2:Y:S02]  /*8900*/  LDG.E.U16 R4, desc[UR36][R4.64] ;  /* 0x0000002404047981 */ /* 0x000ea4000c1e1500 */
[----:B--2---:R-:W-:Y:S01]  /*8910*/  HADD2.F32 R27, -RZ, R4.H0_H0 ;  /* 0x20000004ff1b7230 */ /* 0x004fe20000004100 */
[----:B------:R-:W-:Y:S06]  /*8920*/  BRA `(.L_x_17906) ;  /* 0x0000000800b07947 */ /* 0x000fec0003800000 */
.L_x_17911:
        /* <DEDUP_REMOVED lines=11> */
.L_x_17901:
        /* <DEDUP_REMOVED lines=12> */
.L_x_17915:
        /* <DEDUP_REMOVED lines=11> */
.L_x_17914:
        /* <DEDUP_REMOVED lines=25> */
.L_x_17917:
        /* <DEDUP_REMOVED lines=12> */
.L_x_17916:
[----:B------:R-:W2:Y:S02]  /*8da0*/  LDG.E.U16 R4, desc[UR36][R4.64] ;  /* 0x0000002404047981 */ /* 0x000ea4000c1e1500 */
[----:B--2---:R-:W-:Y:S01]  /*8db0*/  IMAD.U32 R27, R4, 0x10000, RZ ;  /* 0x00010000041b7824 */ /* 0x004fe200078e00ff */
[----:B------:R-:W-:Y:S06]  /*8dc0*/  BRA `(.L_x_17906) ;  /* 0x0000000400887947 */ /* 0x000fec0003800000 */
.L_x_17913:
        /* <DEDUP_REMOVED lines=11> */
.L_x_17920:
        /* <DEDUP_REMOVED lines=20> */
.L_x_17922:
[----:B------:R-:W-:Y:S05]  /*8fc0*/  BSYNC.RECONVERGENT B0 ;  /* 0x0000000000007941 */ /* 0x000fea0003800200 */
.L_x_17921:
[----:B------:R-:W-:Y:S01]  /*8fd0*/  IMAD.SHL.U32 R0, R0, 0x100000, RZ ;  /* 0x0010000000007824 */ /* 0x000fe200078e00ff */
[----:B------:R-:W-:-:S04]  /*8fe0*/  LEA R3, R3, 0x3b800000, 0x17 ;  /* 0x3b80000003037811 */ /* 0x000fc800078eb8ff */
[----:B------:R-:W-:Y:S01]  /*8ff0*/  LOP3.LUT R27, R3, R0, R27, 0xfe, !PT ;  /* 0x00000000031b7212 */ /* 0x000fe200078efe1b */
[----:B------:R-:W-:Y:S06]  /*9000*/  BRA `(.L_x_17906) ;  /* 0x0000000000f87947 */ /* 0x000fec0003800000 */
.L_x_17919:
        /* <DEDUP_REMOVED lines=20> */
.L_x_17924:
[----:B------:R-:W-:Y:S05]  /*9150*/  BSYNC.RECONVERGENT B0 ;  /* 0x0000000000007941 */ /* 0x000fea0003800200 */
.L_x_17923:
[----:B------:R-:W-:Y:S01]  /*9160*/  IMAD.SHL.U32 R0, R0, 0x200000, RZ ;  /* 0x0020000000007824 */ /* 0x000fe200078e00ff */
[----:B------:R-:W-:-:S04]  /*9170*/  LEA R3, R3, 0x37800000, 0x17 ;  /* 0x3780000003037811 */ /* 0x000fc800078eb8ff */
[----:B------:R-:W-:Y:S01]  /*9180*/  LOP3.LUT R27, R3, R0, R27, 0xfe, !PT ;  /* 0x00000000031b7212 */ /* 0x000fe200078efe1b */
[----:B------:R-:W-:Y:S06]  /*9190*/  BRA `(.L_x_17906) ;  /* 0x0000000000947947 */ /* 0x000fec0003800000 */
.L_x_17918:
        /* <DEDUP_REMOVED lines=14> */
.L_x_17905:
        /* <DEDUP_REMOVED lines=16> */
.L_x_17927:
[----:B------:R-:W-:Y:S01]  /*9380*/  IMAD.MOV.U32 R27, RZ, RZ, RZ ;  /* 0x000000ffff1b7224 */ /* 0x000fe200078e00ff */
[----:B------:R-:W-:Y:S06]  /*9390*/  BRA `(.L_x_17906) ;  /* 0x0000000000147947 */ /* 0x000fec0003800000 */
.L_x_17926:
[----:B------:R-:W2:Y:S02]  /*93a0*/  LDG.E.64 R4, desc[UR36][R4.64] ;  /* 0x0000002404047981 */ /* 0x000ea4000c1e1b00 */
[----:B--2---:R0:W2:Y:S02]  /*93b0*/  I2F.U64 R27, R4 ;  /* 0x00000004001b7312 */ /* 0x0040a40000301000 */
[----:B0-2---:R-:W-:Y:S05]  /*93c0*/  BRA `(.L_x_17906) ;  /* 0x0000000000087947 */ /* 0x005fea0003800000 */
.L_x_17925:
[----:B------:R-:W2:Y:S02]  /*93d0*/  LDG.E R4, desc[UR36][R4.64] ;  /* 0x0000002404047981 */ /* 0x000ea4000c1e1900 */
[----:B--2---:R-:W-:-:S07]  /*93e0*/  I2FP.F32.U32 R27, R4 ;  /* 0x00000004001b7245 */ /* 0x004fce0000201000 */
.L_x_17906:
[----:B------:R-:W-:Y:S05]  /*93f0*/  BSYNC.RECONVERGENT B6 ;  /* 0x0000000000067941 */ /* 0x000fea0003800200 */
.L_x_17900:
        /* <DEDUP_REMOVED lines=20> */
.L_x_17932:
[----:B------:R-:W2:Y:S02]  /*9540*/  LDG.E.U8 R4, desc[UR36][R4.64] ;  /* 0x0000002404047981 */ /* 0x000ea4000c1e1100 */
[----:B--2---:R-:W-:Y:S01]  /*9550*/  I2FP.F32.U32 R29, R4 ;  /* 0x00000004001d7245 */ /* 0x004fe20000201000 */
[----:B------:R-:W-:Y:S06]  /*9560*/  BRA `(.L_x_17934) ;  /* 0x0000000c00447947 */ /* 0x000fec0003800000 */
.L_x_17931:
        /* <DEDUP_REMOVED lines=9> */
.L_x_17936:
[----:B------:R-:W2:Y:S02]  /*9600*/  LDG.E R4, desc[UR36][R4.64] ;  /* 0x0000002404047981 */ /* 0x000ea4000c1e1900 */
[----:B--2---:R-:W-:Y:S01]  /*9610*/  I2FP.F32.S32 R29, R4 ;  /* 0x00000004001d7245 */ /* 0x004fe20000201400 */
[----:B------:R-:W-:Y:S06]  /*9620*/  BRA `(.L_x_17934) ;  /* 0x0000000c00147947 */ /* 0x000fec0003800000 */
.L_x_17935:
[----:B------:R-:W2:Y:S02]  /*9630*/  LDG.E.U16 R4, desc[UR36][R4.64] ;  /* 0x0000002404047981 */ /* 0x000ea4000c1e1500 */
[----:B--2---:R0:W2:Y:S01]  /*9640*/  I2F.S16 R29, R4 ;  /* 0x00000004001d7306 */ /* 0x0040a20000101400 */
[----:B------:R-:W-:Y:S05]  /*9650*/  BRA `(.L_x_17934) ;  /* 0x0000000c00087947 */ /* 0x000fea0003800000 */
.L_x_17930:
        /* <DEDUP_REMOVED lines=8> */
.L_x_17938:
[----:B------:R-:W2:Y:S02]  /*96e0*/  LDG.E.U16 R4, desc[UR36][R4.64] ;  /* 0x0000002404047981 */ /* 0x000ea4000c1e1500 */
[----:B--2---:R-:W-:Y:S01]  /*96f0*/  HADD2.F32 R29, -RZ, R4.H0_H0 ;  /* 0x20000004ff1d7230 */ /* 0x004fe20000004100 */
[----:B------:R-:W-:Y:S06]  /*9700*/  BRA `(.L_x_17934) ;  /* 0x0000000800dc7947 */ /* 0x000fec0003800000 */
.L_x_17937:
        /* <DEDUP_REMOVED lines=8> */
.L_x_17940:
[----:B------:R-:W2:Y:S02]  /*9790*/  LDG.E.U16 R4, desc[UR36][R4.64] ;  /* 0x0000002404047981 */ /* 0x000ea4000c1e1500 */
[----:B--2---:R-:W-:Y:S01]  /*97a0*/  HADD2.F32 R29, -RZ, R4.H0_H0 ;  /* 0x20000004ff1d7230 */ /* 0x004fe20000004100 */
[----:B------:R-:W-:Y:S06]  /*97b0*/  BRA `(.L_x_17934) ;  /* 0x0000000800b07947 */ /* 0x000fec0003800000 */
.L_x_17939:
        /* <DEDUP_REMOVED lines=11> */
.L_x_17929:
        /* <DEDUP_REMOVED lines=12> */
.L_x_17943:
        /* <DEDUP_REMOVED lines=11> */
.L_x_17942:
        /* <DEDUP_REMOVED lines=25> */
.L_x_17945:
        /* <DEDUP_REMOVED lines=12> */
.L_x_17944:
[----:B------:R-:W2:Y:S02]  /*9c30*/  LDG.E.U16 R4, desc[UR36][R4.64] ;  /* 0x0000002404047981 */ /* 0x000ea4000c1e1500 */
[----:B--2---:R-:W-:Y:S01]  /*9c40*/  IMAD.U32 R29, R4, 0x10000, RZ ;  /* 0x00010000041d7824 */ /* 0x004fe200078e00ff */
[----:B------:R-:W-:Y:S06]  /*9c50*/  BRA `(.L_x_17934) ;  /* 0x0000000400887947 */ /* 0x000fec0003800000 */
.L_x_17941:
        /* <DEDUP_REMOVED lines=11> */
.L_x_17948:
        /* <DEDUP_REMOVED lines=20> */
.L_x_17950:
[----:B------:R-:W-:Y:S05]  /*9e50*/  BSYNC.RECONVERGENT B0 ;  /* 0x0000000000007941 */ /* 0x000fea0003800200 */
.L_x_17949:
[----:B------:R-:W-:Y:S01]  /*9e60*/  IMAD.SHL.U32 R0, R0, 0x100000, RZ ;  /* 0x0010000000007824 */ /* 0x000fe200078e00ff */
[----:B------:R-:W-:-:S04]  /*9e70*/  LEA R3, R3, 0x3b800000, 0x17 ;  /* 0x3b80000003037811 */ /* 0x000fc800078eb8ff */
[----:B------:R-:W-:Y:S01]  /*9e80*/  LOP3.LUT R29, R3, R0, R29, 0xfe, !PT ;  /* 0x00000000031d7212 */ /* 0x000fe200078efe1d */
[----:B------:R-:W-:Y:S06]  /*9e90*/  BRA `(.L_x_17934) ;  /* 0x0000000000f87947 */ /* 0x000fec0003800000 */
.L_x_17947:
        /* <DEDUP_REMOVED lines=20> */
.L_x_17952:
[----:B------:R-:W-:Y:S05]  /*9fe0*/  BSYNC.RECONVERGENT B0 ;  /* 0x0000000000007941 */ /* 0x000fea0003800200 */
.L_x_17951:
[----:B------:R-:W-:Y:S01]  /*9ff0*/  IMAD.SHL.U32 R0, R0, 0x200000, RZ ;  /* 0x0020000000007824 */ /* 0x000fe200078e00ff */
[----:B------:R-:W-:-:S04]  /*a000*/  LEA R3, R3, 0x37800000, 0x17 ;  /* 0x3780000003037811 */ /* 0x000fc800078eb8ff */
[----:B------:R-:W-:Y:S01]  /*a010*/  LOP3.LUT R29, R3, R0, R29, 0xfe, !PT ;  /* 0x00000000031d7212 */ /* 0x000fe200078efe1d */
[----:B------:R-:W-:Y:S06]  /*a020*/  BRA `(.L_x_17934) ;  /* 0x0000000000947947 */ /* 0x000fec0003800000 */
.L_x_17946:
        /* <DEDUP_REMOVED lines=14> */
.L_x_17933:
        /* <DEDUP_REMOVED lines=16> */
.L_x_17955:
[----:B------:R-:W-:Y:S01]  /*a210*/  IMAD.MOV.U32 R29, RZ, RZ, RZ ;  /* 0x000000ffff1d7224 */ /* 0x000fe200078e00ff */
[----:B------:R-:W-:Y:S06]  /*a220*/  BRA `(.L_x_17934) ;  /* 0x0000000000147947 */ /* 0x000fec0003800000 */
.L_x_17954:
[----:B------:R-:W2:Y:S02]  /*a230*/  LDG.E.64 R4, desc[UR36][R4.64] ;  /* 0x0000002404047981 */ /* 0x000ea4000c1e1b00 */
[----:B--2---:R0:W2:Y:S02]  /*a240*/  I2F.U64 R29, R4 ;  /* 0x00000004001d7312 */ /* 0x0040a40000301000 */
[----:B0-2---:R-:W-:Y:S05]  /*a250*/  BRA `(.L_x_17934) ;  /* 0x0000000000087947 */ /* 0x005fea0003800000 */
.L_x_17953:
[----:B------:R-:W2:Y:S02]  /*a260*/  LDG.E R4, desc[UR36][R4.64] ;  /* 0x0000002404047981 */ /* 0x000ea4000c1e1900 */
[----:B--2---:R-:W-:-:S07]  /*a270*/  I2FP.F32.U32 R29, R4 ;  /* 0x00000004001d7245 */ /* 0x004fce0000201000 */
.L_x_17934:
[----:B------:R-:W-:Y:S05]  /*a280*/  BSYNC.RECONVERGENT B6 ;  /* 0x0000000000067941 */ /* 0x000fea0003800200 */
.L_x_17928:
        /* <DEDUP_REMOVED lines=20> */
.L_x_17960:
[----:B------:R-:W2:Y:S02]  /*a3d0*/  LDG.E.U8 R4, desc[UR36][R4.64] ;  /* 0x0000002404047981 */ /* 0x000ea4000c1e1100 */
[----:B--2---:R-:W-:Y:S01]  /*a3e0*/  I2FP.F32.U32 R28, R4 ;  /* 0x00000004001c7245 */ /* 0x004fe20000201000 */
[----:B------:R-:W-:Y:S06]  /*a3f0*/  BRA `(.L_x_17962) ;  /* 0x0000000c00487947 */ /* 0x000fec0003800000 */
.L_x_17959:
        /* <DEDUP_REMOVED lines=9> */
.L_x_17964:
[----:B------:R-:W2:Y:S02]  /*a490*/  LDG.E R4, desc[UR36][R4.64] ;  /* 0x0000002404047981 */ /* 0x000ea4000c1e1900 */
[----:B--2---:R-:W-:Y:S01]  /*a4a0*/  I2FP.F32.S32 R28, R4 ;  /* 0x00000004001c7245 */ /* 0x004fe20000201400 */
[----:B------:R-:W-:Y:S06]  /*a4b0*/  BRA `(.L_x_17962) ;  /* 0x0000000c00187947 */ /* 0x000fec0003800000 */
.L_x_17963:
[----:B------:R-:W2:Y:S02]  /*a4c0*/  LDG.E.U16 R4, desc[UR36][R4.64] ;  /* 0x0000002404047981 */ /* 0x000ea4000c1e1500 */
[----:B--2---:R0:W1:Y:S01]  /*a4d0*/  I2F.S16 R28, R4 ;  /* 0x00000004001c7306 */ /* 0x0040620000101400 */
[----:B------:R-:W-:Y:S05]  /*a4e0*/  BRA `(.L_x_17962) ;  /* 0x0000000c000c7947 */ /* 0x000fea0003800000 */
.L_x_17958:
        /* <DEDUP_REMOVED lines=8> */
.L_x_17966:
[----:B------:R-:W2:Y:S02]  /*a570*/  LDG.E.U16 R4, desc[UR36][R4.64] ;  /* 0x0000002404047981 */ /* 0x000ea4000c1e1500 */
[----:B--2---:R-:W-:Y:S01]  /*a580*/  HADD2.F32 R28, -RZ, R4.H0_H0 ;  /* 0x20000004ff1c7230 */ /* 0x004fe20000004100 */
[----:B------:R-:W-:Y:S06]  /*a590*/  BRA `(.L_x_17962) ;  /* 0x0000000800e07947 */ /* 0x000fec0003800000 */
.L_x_17965:
        /* <DEDUP_REMOVED lines=8> */
.L_x_17968:
[----:B------:R-:W2:Y:S02]  /*a620*/  LDG.E.U16 R4, desc[UR36][R4.64] ;  /* 0x0000002404047981 */ /* 0x000ea4000c1e1500 */
[----:B--2---:R-:W-:Y:S01]  /*a630*/  HADD2.F32 R28, -RZ, R4.H0_H0 ;  /* 0x20000004ff1c7230 */ /* 0x004fe20000004100 */
[----:B------:R-:W-:Y:S06]  /*a640*/  BRA `(.L_x_17962) ;  /* 0x0000000800b47947 */ /* 0x000fec0003800000 */
.L_x_17967:
        /* <DEDUP_REMOVED lines=11> */
.L_x_17957:
        /* <DEDUP_REMOVED lines=12> */
.L_x_17971:
        /* <DEDUP_REMOVED lines=11> */
.L_x_17970:
        /* <DEDUP_REMOVED lines=25> */
.L_x_17973:
        /* <DEDUP_REMOVED lines=13> */
.L_x_17972:
[----:B------:R-:W2:Y:S02]  /*aad0*/  LDG.E.U16 R4, desc[UR36][R4.64] ;  /* 0x0000002404047981 */ /* 0x000ea4000c1e1500 */
[----:B--2---:R-:W-:Y:S01]  /*aae0*/  IMAD.U32 R28, R4, 0x10000, RZ ;  /* 0x00010000041c7824 */ /* 0x004fe200078e00ff */
[----:B------:R-:W-:Y:S06]  /*aaf0*/  BRA `(.L_x_17962) ;  /* 0x0000000400887947 */ /* 0x000fec0003800000 */
.L_x_17969:
        /* <DEDUP_REMOVED lines=11> */
.L_x_17976:
        /* <DEDUP_REMOVED lines=20> */
.L_x_17978:
[----:B------:R-:W-:Y:S05]  /*acf0*/  BSYNC.RECONVERGENT B0 ;  /* 0x0000000000007941 */ /* 0x000fea0003800200 */
.L_x_17977:
[----:B------:R-:W-:Y:S01]  /*ad00*/  IMAD.SHL.U32 R0, R0, 0x100000, RZ ;  /* 0x0010000000007824 */ /* 0x000fe200078e00ff */
[----:B------:R-:W-:-:S04]  /*ad10*/  LEA R3, R3, 0x3b800000, 0x17 ;  /* 0x3b80000003037811 */ /* 0x000fc800078eb8ff */
[----:B------:R-:W-:Y:S01]  /*ad20*/  LOP3.LUT R28, R3, R0, R7, 0xfe, !PT ;  /* 0x00000000031c7212 */ /* 0x000fe200078efe07 */
[----:B------:R-:W-:Y:S06]  /*ad30*/  BRA `(.L_x_17962) ;  /* 0x0000000000f87947 */ /* 0x000fec0003800000 */
.L_x_17975:
        /* <DEDUP_REMOVED lines=20> */
.L_x_17980:
[----:B------:R-:W-:Y:S05]  /*ae80*/  BSYNC.RECONVERGENT B0 ;  /* 0x0000000000007941 */ /* 0x000fea0003800200 */
.L_x_17979:
[----:B------:R-:W-:Y:S01]  /*ae90*/  IMAD.SHL.U32 R0, R0, 0x200000, RZ ;  /* 0x0020000000007824 */ /* 0x000fe200078e00ff */
[----:B------:R-:W-:-:S04]  /*aea0*/  LEA R3, R3, 0x37800000, 0x17 ;  /* 0x3780000003037811 */ /* 0x000fc800078eb8ff */
[----:B------:R-:W-:Y:S01]  /*aeb0*/  LOP3.LUT R28, R3, R0, R7, 0xfe, !PT ;  /* 0x00000000031c7212 */ /* 0x000fe200078efe07 */
[----:B------:R-:W-:Y:S06]  /*aec0*/  BRA `(.L_x_17962) ;  /* 0x0000000000947947 */ /* 0x000fec0003800000 */
.L_x_17974:
        /* <DEDUP_REMOVED lines=14> */
.L_x_17961:
        /* <DEDUP_REMOVED lines=16> */
.L_x_17983:
[----:B------:R-:W-:Y:S01]  /*b0b0*/  IMAD.MOV.U32 R28, RZ, RZ, RZ ;  /* 0x000000ffff1c7224 */ /* 0x000fe200078e00ff */
[----:B------:R-:W-:Y:S06]  /*b0c0*/  BRA `(.L_x_17962) ;  /* 0x0000000000147947 */ /* 0x000fec0003800000 */
.L_x_17982:
[----:B------:R-:W2:Y:S02]  /*b0d0*/  LDG.E.64 R4, desc[UR36][R4.64] ;  /* 0x0000002404047981 */ /* 0x000ea4000c1e1b00 */
[----:B--2---:R0:W1:Y:S02]  /*b0e0*/  I2F.U64 R28, R4 ;  /* 0x00000004001c7312 */ /* 0x0040640000301000 */
[----:B01----:R-:W-:Y:S05]  /*b0f0*/  BRA `(.L_x_17962) ;  /* 0x0000000000087947 */ /* 0x003fea0003800000 */
.L_x_17981:
[----:B------:R-:W2:Y:S02]  /*b100*/  LDG.E R4, desc[UR36][R4.64] ;  /* 0x0000002404047981 */ /* 0x000ea4000c1e1900 */
[----:B--2---:R-:W-:-:S07]  /*b110*/  I2FP.F32.U32 R28, R4 ;  /* 0x00000004001c7245 */ /* 0x004fce0000201000 */
.L_x_17962:
[----:B------:R-:W-:Y:S05]  /*b120*/  BSYNC.RECONVERGENT B6 ;  /* 0x0000000000067941 */ /* 0x000fea0003800200 */
.L_x_17956:
        /* <DEDUP_REMOVED lines=20> */
.L_x_17988:
[----:B------:R-:W2:Y:S02]  /*b270*/  LDG.E.U8 R4, desc[UR36][R4.64] ;  /* 0x0000002404047981 */ /* 0x000ea4000c1e1100 */
[----:B--2---:R-:W-:Y:S01]  /*b280*/  I2FP.F32.U32 R30, R4 ;  /* 0x00000004001e7245 */ /* 0x004fe20000201000 */
[----:B------:R-:W-:Y:S06]  /*b290*/  BRA `(.L_x_17990) ;  /* 0x0000000c00487947 */ /* 0x000fec0003800000 */
.L_x_17987:
        /* <DEDUP_REMOVED lines=9> */
.L_x_17992:
[----:B------:R-:W2:Y:S02]  /*b330*/  LDG.E R4, desc[UR36][R4.64] ;  /* 0x0000002404047981 */ /* 0x000ea4000c1e1900 */
[----:B--2---:R-:W-:Y:S01]  /*b340*/  I2FP.F32.S32 R30, R4 ;  /* 0x00000004001e7245 */ /* 0x004fe20000201400 */
[----:B------:R-:W-:Y:S06]  /*b350*/  BRA `(.L_x_17990) ;  /* 0x0000000c00187947 */ /* 0x000fec0003800000 */
.L_x_17991:
[----:B------:R-:W2:Y:S02]  /*b360*/  LDG.E.U16 R4, desc[UR36][R4.64] ;  /* 0x0000002404047981 */ /* 0x000ea4000c1e1500 */
[----:B--2---:R0:W1:Y:S01]  /*b370*/  I2F.S16 R30, R4 ;  /* 0x00000004001e7306 */ /* 0x0040620000101400 */
[----:B------:R-:W-:Y:S05]  /*b380*/  BRA `(.L_x_17990) ;  /* 0x0000000c000c7947 */ /* 0x000fea0003800000 */
.L_x_17986:
        /* <DEDUP_REMOVED lines=8> */
.L_x_17994:
[----:B------:R-:W2:Y:S02]  /*b410*/  LDG.E.U16 R4, desc[UR36][R4.64] ;  /* 0x0000002404047981 */ /* 0x000ea4000c1e1500 */
[----:B--2---:R-:W-:Y:S01]  /*b420*/  HADD2.F32 R30, -RZ, R4.H0_H0 ;  /* 0x20000004ff1e7230 */ /* 0x004fe20000004100 */
[----:B------:R-:W-:Y:S06]  /*b430*/  BRA `(.L_x_17990) ;  /* 0x0000000800e07947 */ /* 0x000fec0003800000 */
.L_x_17993:
        /* <DEDUP_REMOVED lines=8> */
.L_x_17996:
[----:B------:R-:W2:Y:S02]  /*b4c0*/  LDG.E.U16 R4, desc[UR36][R4.64] ;  /* 0x0000002404047981 */ /* 0x000ea4000c1e1500 */
[----:B--2---:R-:W-:Y:S01]  /*b4d0*/  HADD2.F32 R30, -RZ, R4.H0_H0 ;  /* 0x20000004ff1e7230 */ /* 0x004fe20000004100 */
[----:B------:R-:W-:Y:S06]  /*b4e0*/  BRA `(.L_x_17990) ;  /* 0x0000000800b47947 */ /* 0x000fec0003800000 */
.L_x_17995:
        /* <DEDUP_REMOVED lines=11> */
.L_x_17985:
        /* <DEDUP_REMOVED lines=12> */
.L_x_17999:
        /* <DEDUP_REMOVED lines=11> */
.L_x_17998:
        /* <DEDUP_REMOVED lines=25> */
.L_x_18001:
        /* <DEDUP_REMOVED lines=13> */
.L_x_18000:
[----:B------:R-:W2:Y:S02]  /*b970*/  LDG.E.U16 R4, desc[UR36][R4.64] ;  /* 0x0000002404047981 */ /* 0x000ea4000c1e1500 */
[----:B--2---:R-:W-:Y:S01]  /*b980*/  IMAD.U32 R30, R4, 0x10000, RZ ;  /* 0x00010000041e7824 */ /* 0x004fe200078e00ff */
[----:B------:R-:W-:Y:S06]  /*b990*/  BRA `(.L_x_17990) ;  /* 0x0000000400887947 */ /* 0x000fec0003800000 */
.L_x_17997:
        /* <DEDUP_REMOVED lines=11> */
.L_x_18004:
        /* <DEDUP_REMOVED lines=20> */
.L_x_18006:
[----:B------:R-:W-:Y:S05]  /*bb90*/  BSYNC.RECONVERGENT B0 ;  /* 0x0000000000007941 */ /* 0x000fea0003800200 */
.L_x_18005:
[----:B------:R-:W-:Y:S01]  /*bba0*/  IMAD.SHL.U32 R0, R0, 0x100000, RZ ;  /* 0x0010000000007824 */ /* 0x000fe200078e00ff */
[----:B------:R-:W-:-:S04]  /*bbb0*/  LEA R3, R3, 0x3b800000, 0x17 ;  /* 0x3b80000003037811 */ /* 0x000fc800078eb8ff */
[----:B------:R-:W-:Y:S01]  /*bbc0*/  LOP3.LUT R30, R3, R0, R7, 0xfe, !PT ;  /* 0x00000000031e7212 */ /* 0x000fe200078efe07 */
[----:B------:R-:W-:Y:S06]  /*bbd0*/  BRA `(.L_x_17990) ;  /* 0x0000000000f87947 */ /* 0x000fec0003800000 */
.L_x_18003:
        /* <DEDUP_REMOVED lines=20> */
.L_x_18008:
[----:B------:R-:W-:Y:S05]  /*bd20*/  BSYNC.RECONVERGENT B0 ;  /* 0x0000000000007941 */ /* 0x000fea0003800200 */
.L_x_18007:
[----:B------:R-:W-:Y:S01]  /*bd30*/  IMAD.SHL.U32 R0, R0, 0x200000, RZ ;  /* 0x0020000000007824 */ /* 0x000fe200078e00ff */
[----:B------:R-:W-:-:S04]  /*bd40*/  LEA R3, R3, 0x37800000, 0x17 ;  /* 0x3780000003037811 */ /* 0x000fc800078eb8ff */
[----:B------:R-:W-:Y:S01]  /*bd50*/  LOP3.LUT R30, R3, R0, R7, 0xfe, !PT ;  /* 0x00000000031e7212 */ /* 0x000fe200078efe07 */
[----:B------:R-:W-:Y:S06]  /*bd60*/  BRA `(.L_x_17990) ;  /* 0x0000000000947947 */ /* 0x000fec0003800000 */
.L_x_18002:
        /* <DEDUP_REMOVED lines=14> */
.L_x_17989:
        /* <DEDUP_REMOVED lines=16> */
.L_x_18011:
[----:B------:R-:W-:Y:S01]  /*bf50*/  IMAD.MOV.U32 R30, RZ, RZ, RZ ;  /* 0x000000ffff1e7224 */ /* 0x000fe200078e00ff */
[----:B------:R-:W-:Y:S06]  /*bf60*/  BRA `(.L_x_17990) ;  /* 0x0000000000147947 */ /* 0x000fec0003800000 */
.L_x_18010:
[----:B------:R-:W2:Y:S02]  /*bf70*/  LDG.E.64 R4, desc[UR36][R4.64] ;  /* 0x0000002404047981 */ /* 0x000ea4000c1e1b00 */
[----:B--2---:R0:W1:Y:S02]  /*bf80*/  I2F.U64 R30, R4 ;  /* 0x00000004001e7312 */ /* 0x0040640000301000 */
[----:B01----:R-:W-:Y:S05]  /*bf90*/  BRA `(.L_x_17990) ;  /* 0x0000000000087947 */ /* 0x003fea0003800000 */
.L_x_18009:
[----:B------:R-:W2:Y:S02]  /*bfa0*/  LDG.E R4, desc[UR36][R4.64] ;  /* 0x0000002404047981 */ /* 0x000ea4000c1e1900 */
[----:B--2---:R-:W-:-:S07]  /*bfb0*/  I2FP.F32.U32 R30, R4 ;  /* 0x00000004001e7245 */ /* 0x004fce0000201000 */
.L_x_17990:
[----:B------:R-:W-:Y:S05]  /*bfc0*/  BSYNC.RECONVERGENT B6 ;  /* 0x0000000000067941 */ /* 0x000fea0003800200 */
.L_x_17984:
        /* <DEDUP_REMOVED lines=20> */
.L_x_18016:
[----:B------:R-:W2:Y:S02]  /*c110*/  LDG.E.U8 R4, desc[UR36][R4.64] ;  /* 0x0000002404047981 */ /* 0x000ea4000c1e1100 */
[----:B--2---:R-:W-:Y:S01]  /*c120*/  I2FP.F32.U32 R31, R4 ;  /* 0x00000004001f7245 */ /* 0x004fe20000201000 */
[----:B------:R-:W-:Y:S06]  /*c130*/  BRA `(.L_x_18018) ;  /* 0x0000000c00447947 */ /* 0x000fec0003800000 */
.L_x_18015:
        /* <DEDUP_REMOVED lines=9> */
.L_x_18020:
[----:B------:R-:W2:Y:S02]  /*c1d0*/  LDG.E R4, desc[UR36][R4.64] ;  /* 0x0000002404047981 */ /* 0x000ea4000c1e1900 */
[----:B--2---:R-:W-:Y:S01]  /*c1e0*/  I2FP.F32.S32 R31, R4 ;  /* 0x00000004001f7245 */ /* 0x004fe20000201400 */
[----:B------:R-:W-:Y:S06]  /*c1f0*/  BRA `(.L_x_18018) ;  /* 0x0000000c00147947 */ /* 0x000fec0003800000 */
.L_x_18019:
[----:B------:R-:W2:Y:S02]  /*c200*/  LDG.E.U16 R4, desc[UR36][R4.64] ;  /* 0x0000002404047981 */ /* 0x000ea4000c1e1500 */
[----:B--2---:R0:W2:Y:S01]  /*c210*/  I2F.S16 R31, R4 ;  /* 0x00000004001f7306 */ /* 0x0040a20000101400 */
[----:B------:R-:W-:Y:S05]  /*c220*/  BRA `(.L_x_18018) ;  /* 0x0000000c00087947 */ /* 0x000fea0003800000 */
.L_x_18014:
        /* <DEDUP_REMOVED lines=8> */
.L_x_18022:
[----:B------:R-:W2:Y:S02]  /*c2b0*/  LDG.E.U16 R4, desc[UR36][R4.64] ;  /* 0x0000002404047981 */ /* 0x000ea4000c1e1500 */
[----:B--2---:R-:W-:Y:S01]  /*c2c0*/  HADD2.F32 R31, -RZ, R4.H0_H0 ;  /* 0x20000004ff1f7230 */ /* 0x004fe20000004100 */
[----:B------:R-:W-:Y:S06]  /*c2d0*/  BRA `(.L_x_18018) ;  /* 0x0000000800dc7947 */ /* 0x000fec0003800000 */
.L_x_18021:
        /* <DEDUP_REMOVED lines=8> */
.L_x_18024:
[----:B------:R-:W2:Y:S02]  /*c360*/  LDG.E.U16 R4, desc[UR36][R4.64] ;  /* 0x0000002404047981 */ /* 0x000ea4000c1e1500 */
[----:B--2---:R-:W-:Y:S01]  /*c370*/  HADD2.F32 R31, -RZ, R4.H0_H0 ;  /* 0x20000004ff1f7230 */ /* 0x004fe20000004100 */
[----:B------:R-:W-:Y:S06]  /*c380*/  BRA `(.L_x_18018) ;  /* 0x0000000800b07947 */ /* 0x000fec0003800000 */
.L_x_18023:
        /* <DEDUP_REMOVED lines=11> */
.L_x_18013:
        /* <DEDUP_REMOVED lines=12> */
.L_x_18027:
        /* <DEDUP_REMOVED lines=11> */
.L_x_18026:
        /* <DEDUP_REMOVED lines=25> */
.L_x_18029:
        /* <DEDUP_REMOVED lines=12> */
.L_x_18028:
[----:B------:R-:W2:Y:S02]  /*c800*/  LDG.E.U16 R4, desc[UR36][R4.64] ;  /* 0x0000002404047981 */ /* 0x000ea4000c1e1500 */
[----:B--2---:R-:W-:Y:S01]  /*c810*/  IMAD.U32 R31, R4, 0x10000, RZ ;  /* 0x00010000041f7824 */ /* 0x004fe200078e00ff */
[----:B------:R-:W-:Y:S06]  /*c820*/  BRA `(.L_x_18018) ;  /* 0x0000000400887947 */ /* 0x000fec0003800000 */
.L_x_18025:
        /* <DEDUP_REMOVED lines=11> */
.L_x_18032:
        /* <DEDUP_REMOVED lines=20> */
.L_x_18034:
[----:B------:R-:W-:Y:S05]  /*ca20*/  BSYNC.RECONVERGENT B0 ;  /* 0x0000000000007941 */ /* 0x000fea0003800200 */
.L_x_18033:
[----:B------:R-:W-:Y:S01]  /*ca30*/  IMAD.SHL.U32 R0, R0, 0x100000, RZ ;  /* 0x0010000000007824 */ /* 0x000fe200078e00ff */
[----:B------:R-:W-:-:S04]  /*ca40*/  LEA R3, R3, 0x3b800000, 0x17 ;  /* 0x3b80000003037811 */ /* 0x000fc800078eb8ff */
[----:B------:R-:W-:Y:S01]  /*ca50*/  LOP3.LUT R31, R3, R0, R31, 0xfe, !PT ;  /* 0x00000000031f7212 */ /* 0x000fe200078efe1f */
[----:B------:R-:W-:Y:S06]  /*ca60*/  BRA `(.L_x_18018) ;  /* 0x0000000000f87947 */ /* 0x000fec0003800000 */
.L_x_18031:
        /* <DEDUP_REMOVED lines=20> */
.L_x_18036:
[----:B------:R-:W-:Y:S05]  /*cbb0*/  BSYNC.RECONVERGENT B0 ;  /* 0x0000000000007941 */ /* 0x000fea0003800200 */
.L_x_18035:
[----:B------:R-:W-:Y:S01]  /*cbc0*/  IMAD.SHL.U32 R0, R0, 0x200000, RZ ;  /* 0x0020000000007824 */ /* 0x000fe200078e00ff */
[----:B------:R-:W-:-:S04]  /*cbd0*/  LEA R3, R3, 0x37800000, 0x17 ;  /* 0x3780000003037811 */ /* 0x000fc800078eb8ff */
[----:B------:R-:W-:Y:S01]  /*cbe0*/  LOP3.LUT R31, R3, R0, R31, 0xfe, !PT ;  /* 0x00000000031f7212 */ /* 0x000fe200078efe1f */
[----:B------:R-:W-:Y:S06]  /*cbf0*/  BRA `(.L_x_18018) ;  /* 0x0000000000947947 */ /* 0x000fec0003800000 */
.L_x_18030:
        /* <DEDUP_REMOVED lines=14> */
.L_x_18017:
        /* <DEDUP_REMOVED lines=16> */
.L_x_18039:
[----:B------:R-:W-:Y:S01]  /*cde0*/  IMAD.MOV.U32 R31, RZ, RZ, RZ ;  /* 0x000000ffff1f7224 */ /* 0x000fe200078e00ff */
[----:B------:R-:W-:Y:S06]  /*cdf0*/  BRA `(.L_x_18018) ;  /* 0x0000000000147947 */ /* 0x000fec0003800000 */
.L_x_18038:
[----:B------:R-:W2:Y:S02]  /*ce00*/  LDG.E.64 R4, desc[UR36][R4.64] ;  /* 0x0000002404047981 */ /* 0x000ea4000c1e1b00 */
[----:B--2---:R0:W2:Y:S02]  /*ce10*/  I2F.U64 R31, R4 ;  /* 0x00000004001f7312 */ /* 0x0040a40000301000 */
[----:B0-2---:R-:W-:Y:S05]  /*ce20*/  BRA `(.L_x_18018) ;  /* 0x0000000000087947 */ /* 0x005fea0003800000 */
.L_x_18037:
[----:B------:R-:W2:Y:S02]  /*ce30*/  LDG.E R4, desc[UR36][R4.64] ;  /* 0x0000002404047981 */ /* 0x000ea4000c1e1900 */
[----:B--2---:R-:W-:-:S07]  /*ce40*/  I2FP.F32.U32 R31, R4 ;  /* 0x00000004001f7245 */ /* 0x004fce0000201000 */
.L_x_18018:
[----:B------:R-:W-:Y:S05]  /*ce50*/  BSYNC.RECONVERGENT B6 ;  /* 0x0000000000067941 */ /* 0x000fea0003800200 */
.L_x_18012:
[----:B------:R-:W-:-:S07]  /*ce60*/  VIADD R47, R47, 0x80 ;  /* 0x000000802f2f7836 */ /* 0x000fce0000000000 */
.L_x_17843:
[----:B------:R-:W-:Y:S05]  /*ce70*/  BSYNC.RECONVERGENT B7 ;  /* 0x0000000000077941 */ /* 0x000fea0003800200 */
.L_x_17842:
[----:B------:R-:W-:Y:S01]  /*ce80*/  ISETP.GE.AND P0, PT, R47, R38, PT ;  /* 0x000000262f00720c */ /* 0x000fe20003f06270 */
[----:B------:R-:W-:Y:S01]  /*ce90*/  BSSY.RECONVERGENT B7, `(.L_x_18040) ;  /* 0x000066a000077945 */ /* 0x000fe20003800200 */
[----:B------:R-:W-:Y:S02]  /*cea0*/  CS2R R32, SRZ ;  /* 0x0000000000207805 */ /* 0x000fe4000001ff00 */
[----:B------:R-:W-:Y:S02]  /*ceb0*/  CS2R R34, SRZ ;  /* 0x0000000000227805 */ /* 0x000fe4000001ff00 */
[----:B------:R-:W-:Y:S01]  /*cec0*/  CS2R R36, SRZ ;  /* 0x0000000000247805 */ /* 0x000fe2000001ff00 */
[----:B------:R-:W-:-:S06]  /*ced0*/  IMAD.MOV.U32 R41, RZ, RZ, RZ ;  /* 0x000000ffff297224 */ /* 0x000fcc00078e00ff */
        /* <DEDUP_REMOVED lines=22> */
.L_x_18046:
[----:B------:R-:W2:Y:S02]  /*d040*/  LDG.E.U8 R4, desc[UR36][R4.64] ;  /* 0x0000002404047981 */ /* 0x000ea4000c1e1100 */
[----:B--2---:R-:W-:Y:S01]  /*d050*/  I2FP.F32.U32 R32, R4 ;  /* 0x0000000400207245 */ /* 0x004fe20000201000 */
[----:B------:R-:W-:Y:S06]  /*d060*/  BRA `(.L_x_18048) ;  /* 0x0000000c00487947 */ /* 0x000fec0003800000 */
.L_x_18045:
        /* <DEDUP_REMOVED lines=9> */
.L_x_18050:
[----:B------:R-:W2:Y:S02]  /*d100*/  LDG.E R4, desc[UR36][R4.64] ;  /* 0x0000002404047981 */ /* 0x000ea4000c1e1900 */
[----:B--2---:R-:W-:Y:S01]  /*d110*/  I2FP.F32.S32 R32, R4 ;  /* 0x0000000400207245 */ /* 0x004fe20000201400 */
[----:B------:R-:W-:Y:S06]  /*d120*/  BRA `(.L_x_18048) ;  /* 0x0000000c00187947 */ /* 0x000fec0003800000 */
.L_x_18049:
[----:B------:R-:W2:Y:S02]  /*d130*/  LDG.E.U16 R4, desc[UR36][R4.64] ;  /* 0x0000002404047981 */ /* 0x000ea4000c1e1500 */
[----:B--2---:R2:W0:Y:S01]  /*d140*/  I2F.S16 R32, R4 ;  /* 0x0000000400207306 */ /* 0x0044220000101400 */
[----:B------:R-:W-:Y:S05]  /*d150*/  BRA `(.L_x_18048) ;  /* 0x0000000c000c7947 */ /* 0x000fea0003800000 */
.L_x_18044:
        /* <DEDUP_REMOVED lines=8> */
.L_x_18052:
[----:B------:R-:W2:Y:S02]  /*d1e0*/  LDG.E.U16 R4, desc[UR36][R4.64] ;  /* 0x0000002404047981 */ /* 0x000ea4000c1e1500 */
[----:B--2---:R-:W-:Y:S01]  /*d1f0*/  HADD2.F32 R32, -RZ, R4.H0_H0 ;  /* 0x20000004ff207230 */ /* 0x004fe20000004100 */
[----:B------:R-:W-:Y:S06]  /*d200*/  BRA `(.L_x_18048) ;  /* 0x0000000800e07947 */ /* 0x000fec0003800000 */
.L_x_18051:
        /* <DEDUP_REMOVED lines=8> */
.L_x_18054:
[----:B------:R-:W2:Y:S02]  /*d290*/  LDG.E.U16 R4, desc[UR36][R4.64] ;  /* 0x0000002404047981 */ /* 0x000ea4000c1e1500 */
[----:B--2---:R-:W-:Y:S01]  /*d2a0*/  HADD2.F32 R32, -RZ, R4.H0_H0 ;  /* 0x20000004ff207230 */ /* 0x004fe20000004100 */
[----:B------:R-:W-:Y:S06]  /*d2b0*/  BRA `(.L_x_18048) ;  /* 0x0000000800b47947 */ /* 0x000fec0003800000 */
.L_x_18053:
        /* <DEDUP_REMOVED lines=11> */
.L_x_18043:
        /* <DEDUP_REMOVED lines=12> */
.L_x_18057:
        /* <DEDUP_REMOVED lines=11> */
.L_x_18056:
        /* <DEDUP_REMOVED lines=25> */
.L_x_18059:
        /* <DEDUP_REMOVED lines=13> */
.L_x_18058:
[----:B------:R-:W2:Y:S02]  /*d740*/  LDG.E.U16 R4, desc[UR36][R4.64] ;  /* 0x0000002404047981 */ /* 0x000ea4000c1e1500 */
[----:B--2---:R-:W-:Y:S01]  /*d750*/  IMAD.U32 R32, R4, 0x10000, RZ ;  /* 0x0001000004207824 */ /* 0x004fe200078e00ff */
[----:B------:R-:W-:Y:S06]  /*d760*/  BRA `(.L_x_18048) ;  /* 0x0000000400887947 */ /* 0x000fec0003800000 */
.L_x_18055:
        /* <DEDUP_REMOVED lines=11> */
.L_x_18062:
        /* <DEDUP_REMOVED lines=20> */
.L_x_18064:
[----:B------:R-:W-:Y:S05]  /*d960*/  BSYNC.RECONVERGENT B0 ;  /* 0x0000000000007941 */ /* 0x000fea0003800200 */
.L_x_18063:
[----:B------:R-:W-:Y:S01]  /*d970*/  IMAD.SHL.U32 R0, R0, 0x100000, RZ ;  /* 0x0010000000007824 */ /* 0x000fe200078e00ff */
[----:B------:R-:W-:-:S04]  /*d980*/  LEA R3, R3, 0x3b800000, 0x17 ;  /* 0x3b80000003037811 */ /* 0x000fc800078eb8ff */
[----:B------:R-:W-:Y:S01]  /*d990*/  LOP3.LUT R32, R3, R0, R7, 0xfe, !PT ;  /* 0x0000000003207212 */ /* 0x000fe200078efe07 */
[----:B------:R-:W-:Y:S06]  /*d9a0*/  BRA `(.L_x_18048) ;  /* 0x0000000000f87947 */ /* 0x000fec0003800000 */
.L_x_18061:
        /* <DEDUP_REMOVED lines=20> */
.L_x_18066:
[----:B------:R-:W-:Y:S05]  /*daf0*/  BSYNC.RECONVERGENT B0 ;  /* 0x0000000000007941 */ /* 0x000fea0003800200 */
.L_x_18065:
[----:B------:R-:W-:Y:S01]  /*db00*/  IMAD.SHL.U32 R0, R0, 0x200000, RZ ;  /* 0x0020000000007824 */ /* 0x000fe200078e00ff */
[----:B------:R-:W-:-:S04]  /*db10*/  LEA R3, R3, 0x37800000, 0x17 ;  /* 0x3780000003037811 */ /* 0x000fc800078eb8ff */
[----:B------:R-:W-:Y:S01]  /*db20*/  LOP3.LUT R32, R3, R0, R7, 0xfe, !PT ;  /* 0x0000000003207212 */ /* 0x000fe200078efe07 */
[----:B------:R-:W-:Y:S06]  /*db30*/  BRA `(.L_x_18048) ;  /* 0x0000000000947947 */ /* 0x000fec0003800000 */
.L_x_18060:
        /* <DEDUP_REMOVED lines=14> */
.L_x_18047:
        /* <DEDUP_REMOVED lines=16> */
.L_x_18069:
[----:B------:R-:W-:Y:S01]  /*dd20*/  IMAD.MOV.U32 R32, RZ, RZ, RZ ;  /* 0x000000ffff207224 */ /* 0x000fe200078e00ff */
[----:B------:R-:W-:Y:S06]  /*dd30*/  BRA `(.L_x_18048) ;  /* 0x0000000000147947 */ /* 0x000fec0003800000 */
.L_x_18068:
[----:B------:R-:W2:Y:S02]  /*dd40*/  LDG.E.64 R32, desc[UR36][R4.64] ;  /* 0x0000002404207981 */ /* 0x000ea4000c1e1b00 */
[----:B--2---:R0:W1:Y:S02]  /*dd50*/  I2F.U64 R32, R32 ;  /* 0x0000002000207312 */ /* 0x0040640000301000 */
[----:B01----:R-:W-:Y:S05]  /*dd60*/  BRA `(.L_x_18048) ;  /* 0x0000000000087947 */ /* 0x003fea0003800000 */
.L_x_18067:
[----:B------:R-:W2:Y:S02]  /*dd70*/  LDG.E R4, desc[UR36][R4.64] ;  /* 0x0000002404047981 */ /* 0x000ea4000c1e1900 */
[----:B--2---:R-:W-:-:S07]  /*dd80*/  I2FP.F32.U32 R32, R4 ;  /* 0x0000000400207245 */ /* 0x004fce0000201000 */
.L_x_18048:
[----:B------:R-:W-:Y:S05]  /*dd90*/  BSYNC.RECONVERGENT B6 ;  /* 0x0000000000067941 */ /* 0x000fea0003800200 */
.L_x_18042:
        /* <DEDUP_REMOVED lines=20> */
.L_x_18074:
[----:B------:R-:W2:Y:S02]  /*dee0*/  LDG.E.U8 R4, desc[UR36][R4.64] ;  /* 0x0000002404047981 */ /* 0x000ea4000c1e1100 */
[----:B--2---:R-:W-:Y:S01]  /*def0*/  I2FP.F32.U32 R33, R4 ;  /* 0x0000000400217245 */ /* 0x004fe20000201000 */
[----:B------:R-:W-:Y:S06]  /*df00*/  BRA `(.L_x_18076) ;  /* 0x0000000c00447947 */ /* 0x000fec0003800000 */
.L_x_18073:
        /* <DEDUP_REMOVED lines=9> */
.L_x_18078:
[----:B------:R-:W2:Y:S02]  /*dfa0*/  LDG.E R4, desc[UR36][R4.64] ;  /* 0x0000002404047981 */ /* 0x000ea4000c1e1900 */
[----:B--2---:R-:W-:Y:S01]  /*dfb0*/  I2FP.F32.S32 R33, R4 ;  /* 0x0000000400217245 */ /* 0x004fe20000201400 */
[----:B------:R-:W-:Y:S06]  /*dfc0*/  BRA `(.L_x_18076) ;  /* 0x0000000c00147947 */ /* 0x000fec0003800000 */
.L_x_18077:
[----:B------:R-:W2:Y:S02]  /*dfd0*/  LDG.E.U16 R4, desc[UR36][R4.64] ;  /* 0x0000002404047981 */ /* 0x000ea4000c1e1500 */
[----:B--2---:R0:W2:Y:S01]  /*dfe0*/  I2F.S16 R33, R4 ;  /* 0x0000000400217306 */ /* 0x0040a20000101400 */
[----:B------:R-:W-:Y:S05]  /*dff0*/  BRA `(.L_x_18076) ;  /* 0x0000000c00087947 */ /* 0x000fea0003800000 */
.L_x_18072:
        /* <DEDUP_REMOVED lines=8> */
.L_x_18080:
[----:B------:R-:W2:Y:S02]  /*e080*/  LDG.E.U16 R4, desc[UR36][R4.64] ;  /* 0x0000002404047981 */ /* 0x000ea4000c1e1500 */
[----:B--2---:R-:W-:Y:S01]  /*e090*/  HADD2.F32 R33, -RZ, R4.H0_H0 ;  /* 0x20000004ff217230 */ /* 0x004fe20000004100 */
[----:B------:R-:W-:Y:S06]  /*e0a0*/  BRA `(.L_x_18076) ;  /* 0x0000000800dc7947 */ /* 0x000fec0003800000 */
.L_x_18079:
        /* <DEDUP_REMOVED lines=8> */
.L_x_18082:
[----:B------:R-:W2:Y:S02]  /*e130*/  LDG.E.U16 R4, desc[UR36][R4.64] ;  /* 0x0000002404047981 */ /* 0x000ea4000c1e1500 */
[----:B--2---:R-:W-:Y:S01]  /*e140*/  HADD2.F32 R33, -RZ, R4.H0_H0 ;  /* 0x20000004ff217230 */ /* 0x004fe20000004100 */
[----:B------:R-:W-:Y:S06]  /*e150*/  BRA `(.L_x_18076) ;  /* 0x0000000800b07947 */ /* 0x000fec0003800000 */
.L_x_18081:
        /* <DEDUP_REMOVED lines=11> */
.L_x_18071:
        /* <DEDUP_REMOVED lines=12> */
.L_x_18085:
        /* <DEDUP_REMOVED lines=11> */
.L_x_18084:
        /* <DEDUP_REMOVED lines=25> */
.L_x_18087:
        /* <DEDUP_REMOVED lines=12> */
.L_x_18086:
[----:B------:R-:W2:Y:S02]  /*e5d0*/  LDG.E.U16 R4, desc[UR36][R4.64] ;  /* 0x0000002404047981 */ /* 0x000ea4000c1e1500 */
[----:B--2---:R-:W-:Y:S01]  /*e5e0*/  IMAD.U32 R33, R4, 0x10000, RZ ;  /* 0x0001000004217824 */ /* 0x004fe200078e00ff */
[----:B------:R-:W-:Y:S06]  /*e5f0*/  BRA `(.L_x_18076) ;  /* 0x0000000400887947 */ /* 0x000fec0003800000 */
.L_x_18083:
        /* <DEDUP_REMOVED lines=11> */
.L_x_18090:
        /* <DEDUP_REMOVED lines=20> */
.L_x_18092:
[----:B------:R-:W-:Y:S05]  /*e7f0*/  BSYNC.RECONVERGENT B0 ;  /* 0x0000000000007941 */ /* 0x000fea0003800200 */
.L_x_18091:
[----:B------:R-:W-:Y:S01]  /*e800*/  IMAD.SHL.U32 R0, R0, 0x100000, RZ ;  /* 0x0010000000007824 */ /* 0x000fe200078e00ff */
[----:B------:R-:W-:-:S04]  /*e810*/  LEA R3, R3, 0x3b800000, 0x17 ;  /* 0x3b80000003037811 */ /* 0x000fc800078eb8ff */
[----:B------:R-:W-:Y:S01]  /*e820*/  LOP3.LUT R33, R3, R0, R33, 0xfe, !PT ;  /* 0x0000000003217212 */ /* 0x000fe200078efe21 */
[----:B------:R-:W-:Y:S06]  /*e830*/  BRA `(.L_x_18076) ;  /* 0x0000000000f87947 */ /* 0x000fec0003800000 */
.L_x_18089:
        /* <DEDUP_REMOVED lines=20> */
.L_x_18094:
[----:B------:R-:W-:Y:S05]  /*e980*/  BSYNC.RECONVERGENT B0 ;  /* 0x0000000000007941 */ /* 0x000fea0003800200 */
.L_x_18093:
[----:B------:R-:W-:Y:S01]  /*e990*/  IMAD.SHL.U32 R0, R0, 0x200000, RZ ;  /* 0x0020000000007824 */ /* 0x000fe200078e00ff */
[----:B------:R-:W-:-:S04]  /*e9a0*/  LEA R3, R3, 0x37800000, 0x17 ;  /* 0x3780000003037811 */ /* 0x000fc800078eb8ff */
[----:B------:R-:W-:Y:S01]  /*e9b0*/  LOP3.LUT R33, R3, R0, R33, 0xfe, !PT ;  /* 0x0000000003217212 */ /* 0x000fe200078efe21 */
[----:B------:R-:W-:Y:S06]  /*e9c0*/  BRA `(.L_x_18076) ;  /* 0x0000000000947947 */ /* 0x000fec0003800000 */
.L_x_18088:
        /* <DEDUP_REMOVED lines=14> */
.L_x_18075:
        /* <DEDUP_REMOVED lines=16> */
.L_x_18097:
[----:B------:R-:W-:Y:S01]  /*ebb0*/  IMAD.MOV.U32 R33, RZ, RZ, RZ ;  /* 0x000000ffff217224 */ /* 0x000fe200078e00ff */
[----:B------:R-:W-:Y:S06]  /*ebc0*/  BRA `(.L_x_18076) ;  /* 0x0000000000147947 */ /* 0x000fec0003800000 */
.L_x_18096:
[----:B------:R-:W2:Y:S02]  /*ebd0*/  LDG.E.64 R4, desc[UR36][R4.64] ;  /* 0x0000002404047981 */ /* 0x000ea4000c1e1b00 */
[----:B--2---:R0:W2:Y:S02]  /*ebe0*/  I2F.U64 R33, R4 ;  /* 0x0000000400217312 */ /* 0x0040a40000301000 */
[----:B0-2---:R-:W-:Y:S05]  /*ebf0*/  BRA `(.L_x_18076) ;  /* 0x0000000000087947 */ /* 0x005fea0003800000 */
.L_x_18095:
[----:B------:R-:W2:Y:S02]  /*ec00*/  LDG.E R4, desc[UR36][R4.64] ;  /* 0x0000002404047981 */ /* 0x000ea4000c1e1900 */
[----:B--2---:R-:W-:-:S07]  /*ec10*/  I2FP.F32.U32 R33, R4 ;  /* 0x0000000400217245 */ /* 0x004fce0000201000 */
.L_x_18076:
[----:B------:R-:W-:Y:S05]  /*ec20*/  BSYNC.RECONVERGENT B6 ;  /* 0x0000000000067941 */ /* 0x000fea0003800200 */
.L_x_18070:
        /* <DEDUP_REMOVED lines=20> */
.L_x_18102:
[----:B------:R-:W2:Y:S02]  /*ed70*/  LDG.E.U8 R4, desc[UR36][R4.64] ;  /* 0x0000002404047981 */ /* 0x000ea4000c1e1100 */
[----:B--2---:R-:W-:Y:S01]  /*ed80*/  I2FP.F32.U32 R34, R4 ;  /* 0x0000000400227245 */ /* 0x004fe20000201000 */
[----:B------:R-:W-:Y:S06]  /*ed90*/  BRA `(.L_x_18104) ;  /* 0x0000000c00487947 */ /* 0x000fec0003800000 */
.L_x_18101:
        /* <DEDUP_REMOVED lines=9> */
.L_x_18106:
[----:B------:R-:W2:Y:S02]  /*ee30*/  LDG.E R4, desc[UR36][R4.64] ;  /* 0x0000002404047981 */ /* 0x000ea4000c1e1900 */
[----:B--2---:R-:W-:Y:S01]  /*ee40*/  I2FP.F32.S32 R34, R4 ;  /* 0x0000000400227245 */ /* 0x004fe20000201400 */
[----:B------:R-:W-:Y:S06]  /*ee50*/  BRA `(.L_x_18104) ;  /* 0x0000000c00187947 */ /* 0x000fec0003800000 */
.L_x_18105:
[----:B------:R-:W2:Y:S02]  /*ee60*/  LDG.E.U16 R4, desc[UR36][R4.64] ;  /* 0x0000002404047981 */ /* 0x000ea4000c1e1500 */
[----:B--2---:R0:W1:Y:S01]  /*ee70*/  I2F.S16 R34, R4 ;  /* 0x0000000400227306 */ /* 0x0040620000101400 */
[----:B------:R-:W-:Y:S05]  /*ee80*/  BRA `(.L_x_18104) ;  /* 0x0000000c000c7947 */ /* 0x000fea0003800000 */
.L_x_18100:
        /* <DEDUP_REMOVED lines=8> */
.L_x_18108:
[----:B------:R-:W2:Y:S02]  /*ef10*/  LDG.E.U16 R4, desc[UR36][R4.64] ;  /* 0x0000002404047981 */ /* 0x000ea4000c1e1500 */
[----:B--2---:R-:W-:Y:S01]  /*ef20*/  HADD2.F32 R34, -RZ, R4.H0_H0 ;  /* 0x20000004ff227230 */ /* 0x004fe20000004100 */
[----:B------:R-:W-:Y:S06]  /*ef30*/  BRA `(.L_x_18104) ;  /* 0x0000000800e07947 */ /* 0x000fec0003800000 */
.L_x_18107:
        /* <DEDUP_REMOVED lines=8> */
.L_x_18110:
[----:B------:R-:W2:Y:S02]  /*efc0*/  LDG.E.U16 R4, desc[UR36][R4.64] ;  /* 0x0000002404047981 */ /* 0x000ea4000c1e1500 */
[----:B--2---:R-:W-:Y:S01]  /*efd0*/  HADD2.F32 R34, -RZ, R4.H0_H0 ;  /* 0x20000004ff227230 */ /* 0x004fe20000004100 */
[----:B------:R-:W-:Y:S06]  /*efe0*/  BRA `(.L_x_18104) ;  /* 0x0000000800b47947 */ /* 0x000fec0003800000 */
.L_x_18109:
        /* <DEDUP_REMOVED lines=11> */
.L_x_18099:
        /* <DEDUP_REMOVED lines=12> */
.L_x_18113:
        /* <DEDUP_REMOVED lines=11> */
.L_x_18112:
        /* <DEDUP_REMOVED lines=25> */
.L_x_18115:
        /* <DEDUP_REMOVED lines=13> */
.L_x_18114:
[----:B------:R-:W2:Y:S02]  /*f470*/  LDG.E.U16 R4, desc[UR36][R4.64] ;  /* 0x0000002404047981 */ /* 0x000ea4000c1e1500 */
[----:B--2---:R-:W-:Y:S01]  /*f480*/  IMAD.U32 R34, R4, 0x10000, RZ ;  /* 0x0001000004227824 */ /* 0x004fe200078e00ff */
[----:B------:R-:W-:Y:S06]  /*f490*/  BRA `(.L_x_18104) ;  /* 0x0000000400887947 */ /* 0x000fec0003800000 */
.L_x_18111:
        /* <DEDUP_REMOVED lines=11> */
.L_x_18118:
        /* <DEDUP_REMOVED lines=20> */
.L_x_18120:
[----:B------:R-:W-:Y:S05]  /*f690*/  BSYNC.RECONVERGENT B0 ;  /* 0x0000000000007941 */ /* 0x000fea0003800200 */
.L_x_18119:
[----:B------:R-:W-:Y:S01]  /*f6a0*/  IMAD.SHL.U32 R0, R0, 0x100000, RZ ;  /* 0x0010000000007824 */ /* 0x000fe200078e00ff */
[----:B------:R-:W-:-:S04]  /*f6b0*/  LEA R3, R3, 0x3b800000, 0x17 ;  /* 0x3b80000003037811 */ /* 0x000fc800078eb8ff */
[----:B------:R-:W-:Y:S01]  /*f6c0*/  LOP3.LUT R34, R3, R0, R7, 0xfe, !PT ;  /* 0x0000000003227212 */ /* 0x000fe200078efe07 */
[----:B------:R-:W-:Y:S06]  /*f6d0*/  BRA `(.L_x_18104) ;  /* 0x0000000000f87947 */ /* 0x000fec0003800000 */
.L_x_18117:
        /* <DEDUP_REMOVED lines=20> */
.L_x_18122:
[----:B------:R-:W-:Y:S05]  /*f820*/  BSYNC.RECONVERGENT B0 ;  /* 0x0000000000007941 */ /* 0x000fea0003800200 */
.L_x_18121:
[----:B------:R-:W-:Y:S01]  /*f830*/  IMAD.SHL.U32 R0, R0, 0x200000, RZ ;  /* 0x0020000000007824 */ /* 0x000fe200078e00ff */
[----:B------:R-:W-:-:S04]  /*f840*/  LEA R3, R3, 0x37800000, 0x17 ;  /* 0x3780000003037811 */ /* 0x000fc800078eb8ff */
[----:B------:R-:W-:Y:S01]  /*f850*/  LOP3.LUT R34, R3, R0, R7, 0xfe, !PT ;  /* 0x0000000003227212 */ /* 0x000fe200078efe07 */
[----:B------:R-:W-:Y:S06]  /*f860*/  BRA `(.L_x_18104) ;  /* 0x0000000000947947 */ /* 0x000fec0003800000 */
.L_x_18116:
        /* <DEDUP_REMOVED lines=14> */
.L_x_18103:
        /* <DEDUP_REMOVED lines=16> */
.L_x_18125:
[----:B------:R-:W-:Y:S01]  /*fa50*/  IMAD.MOV.U32 R34, RZ, RZ, RZ ;  /* 0x000000ffff227224 */ /* 0x000fe200078e00ff */
[----:B------:R-:W-:Y:S06]  /*fa60*/  BRA `(.L_x_18104) ;  /* 0x0000000000147947 */ /* 0x000fec0003800000 */
.L_x_18124:
[----:B------:R-:W2:Y:S02]  /*fa70*/  LDG.E.64 R4, desc[UR36][R4.64] ;  /* 0x0000002404047981 */ /* 0x000ea4000c1e1b00 */
[----:B--2---:R0:W1:Y:S02]  /*fa80*/  I2F.U64 R34, R4 ;  /* 0x0000000400227312 */ /* 0x0040640000301000 */
[----:B01----:R-:W-:Y:S05]  /*fa90*/  BRA `(.L_x_18104) ;  /* 0x0000000000087947 */ /* 0x003fea0003800000 */
.L_x_18123:
[----:B------:R-:W2:Y:S02]  /*faa0*/  LDG.E R4, desc[UR36][R4.64] ;  /* 0x0000002404047981 */ /* 0x000ea4000c1e1900 */
[----:B--2---:R-:W-:-:S07]  /*fab0*/  I2FP.F32.U32 R34, R4 ;  /* 0x0000000400227245 */ /* 0x004fce0000201000 */
.L_x_18104:
[----:B------:R-:W-:Y:S05]  /*fac0*/  BSYNC.RECONVERGENT B6 ;  /* 0x0000000000067941 */ /* 0x000fea0003800200 */
.L_x_18098:
        /* <DEDUP_REMOVED lines=20> */
.L_x_18130:
[----:B------:R-:W2:Y:S02]  /*fc10*/  LDG.E.U8 R4, desc[UR36][R4.64] ;  /* 0x0000002404047981 */ /* 0x000ea4000c1e1100 */
[----:B--2---:R-:W-:Y:S01]  /*fc20*/  I2FP.F32.U32 R36, R4 ;  /* 0x0000000400247245 */ /* 0x004fe20000201000 */
[----:B------:R-:W-:Y:S06]  /*fc30*/  BRA `(.L_x_18132) ;  /* 0x0000000c00487947 */ /* 0x000fec0003800000 */
.L_x_18129:
        /* <DEDUP_REMOVED lines=9> */
.L_x_18134:
[----:B------:R-:W2:Y:S02]  /*fcd0*/  LDG.E R4, desc[UR36][R4.64] ;  /* 0x0000002404047981 */ /* 0x000ea4000c1e1900 */
[----:B--2---:R-:W-:Y:S01]  /*fce0*/  I2FP.F32.S32 R36, R4 ;  /* 0x0000000400247245 */ /* 0x004fe20000201400 */
[----:B------:R-:W-:Y:S06]  /*fcf0*/  BRA `(.L_x_18132) ;  /* 0x0000000c00187947 */ /* 0x000fec0003800000 */
.L_x_18133:
[----:B------:R-:W2:Y:S02]  /*fd00*/  LDG.E.U16 R4, desc[UR36][R4.64] ;  /* 0x0000002404047981 */ /* 0x000ea4000c1e1500 */
[----:B--2---:R0:W1:Y:S01]  /*fd10*/  I2F.S16 R36, R4 ;  /* 0x0000000400247306 */ /* 0x0040620000101400 */
[----:B------:R-:W-:Y:S05]  /*fd20*/  BRA `(.L_x_18132) ;  /* 0x0000000c000c7947 */ /* 0x000fea0003800000 */
.L_x_18128:
        /* <DEDUP_REMOVED lines=8> */
.L_x_18136:
[----:B------:R-:W2:Y:S02]  /*fdb0*/  LDG.E.U16 R4, desc[UR36][R4.64] ;  /* 0x0000002404047981 */ /* 0x000ea4000c1e1500 */
[----:B--2---:R-:W-:Y:S01]  /*fdc0*/  HADD2.F32 R36, -RZ, R4.H0_H0 ;  /* 0x20000004ff247230 */ /* 0x004fe20000004100 */
[----:B------:R-:W-:Y:S06]  /*fdd0*/  BRA `(.L_x_18132) ;  /* 0x0000000800e07947 */ /* 0x000fec0003800000 */
.L_x_18135:
        /* <DEDUP_REMOVED lines=8> */
.L_x_18138:
[----:B------:R-:W2:Y:S02]  /*fe60*/  LDG.E.U16 R4, desc[UR36][R4.64] ;  /* 0x0000002404047981 */ /* 0x000ea4000c1e1500 */
[----:B--2---:R-:W-:Y:S01]  /*fe70*/  HADD2.F32 R36, -RZ, R4.H0_H0 ;  /* 0x20000004ff247230 */ /* 0x004fe20000004100 */
[----:B------:R-:W-:Y:S06]  /*fe80*/  BRA `(.L_x_18132) ;  /* 0x0000000800b47947 */ /* 0x000fec0003800000 */
.L_x_18137:
        /* <DEDUP_REMOVED lines=11> */
.L_x_18127:
        /* <DEDUP_REMOVED lines=12> */
.L_x_18141:
        /* <DEDUP_REMOVED lines=11> */
.L_x_18140:
        /* <DEDUP_REMOVED lines=25> */
.L_x_18143:
        /* <DEDUP_REMOVED lines=13> */
.L_x_18142:
[----:B------:R-:W2:Y:S02]  /*10310*/  LDG.E.U16 R4, desc[UR36][R4.64] ;  /* 0x0000002404047981 */ /* 0x000ea4000c1e1500 */
[----:B--2---:R-:W-:Y:S01]  /*10320*/  IMAD.U32 R36, R4, 0x10000, RZ ;  /* 0x0001000004247824 */ /* 0x004fe200078e00ff */
[----:B------:R-:W-:Y:S06]  /*10330*/  BRA `(.L_x_18132) ;  /* 0x0000000400887947 */ /* 0x000fec0003800000 */
.L_x_18139:
        /* <DEDUP_REMOVED lines=11> */
.L_x_18146:
        /* <DEDUP_REMOVED lines=20> */
.L_x_18148:
[----:B------:R-:W-:Y:S05]  /*10530*/  BSYNC.RECONVERGENT B0 ;  /* 0x0000000000007941 */ /* 0x000fea0003800200 */
.L_x_18147:
[----:B------:R-:W-:Y:S01]  /*10540*/  IMAD.SHL.U32 R0, R0, 0x100000, RZ ;  /* 0x0010000000007824 */ /* 0x000fe200078e00ff */
[----:B------:R-:W-:-:S04]  /*10550*/  LEA R3, R3, 0x3b800000, 0x17 ;  /* 0x3b80000003037811 */ /* 0x000fc800078eb8ff */
[----:B------:R-:W-:Y:S01]  /*10560*/  LOP3.LUT R36, R3, R0, R7, 0xfe, !PT ;  /* 0x0000000003247212 */ /* 0x000fe200078efe07 */
[----:B------:R-:W-:Y:S06]  /*10570*/  BRA `(.L_x_18132) ;  /* 0x0000000000f87947 */ /* 0x000fec0003800000 */
.L_x_18145:
        /* <DEDUP_REMOVED lines=20> */
.L_x_18150:
[----:B------:R-:W-:Y:S05]  /*106c0*/  BSYNC.RECONVERGENT B0 ;  /* 0x0000000000007941 */ /* 0x000fea0003800200 */
.L_x_18149:
[----:B------:R-:W-:Y:S01]  /*106d0*/  IMAD.SHL.U32 R0, R0, 0x200000, RZ ;  /* 0x0020000000007824 */ /* 0x000fe200078e00ff */
[----:B------:R-:W-:-:S04]  /*106e0*/  LEA R3, R3, 0x37800000, 0x17 ;  /* 0x3780000003037811 */ /* 0x000fc800078eb8ff */
[----:B------:R-:W-:Y:S01]  /*106f0*/  LOP3.LUT R36, R3, R0, R7, 0xfe, !PT ;  /* 0x0000000003247212 */ /* 0x000fe200078efe07 */
[----:B------:R-:W-:Y:S06]  /*10700*/  BRA `(.L_x_18132) ;  /* 0x0000000000947947 */ /* 0x000fec0003800000 */
.L_x_18144:
        /* <DEDUP_REMOVED lines=14> */
.L_x_18131:
        /* <DEDUP_REMOVED lines=16> */
.L_x_18153:
[----:B------:R-:W-:Y:S01]  /*108f0*/  IMAD.MOV.U32 R36, RZ, RZ, RZ ;  /* 0x000000ffff247224 */ /* 0x000fe200078e00ff */
[----:B------:R-:W-:Y:S06]  /*10900*/  BRA `(.L_x_18132) ;  /* 0x0000000000147947 */ /* 0x000fec0003800000 */
.L_x_18152:
[----:B------:R-:W2:Y:S02]  /*10910*/  LDG.E.64 R4, desc[UR36][R4.64] ;  /* 0x0000002404047981 */ /* 0x000ea4000c1e1b00 */
[----:B--2---:R0:W1:Y:S02]  /*10920*/  I2F.U64 R36, R4 ;  /* 0x0000000400247312 */ /* 0x0040640000301000 */
[----:B01----:R-:W-:Y:S05]  /*10930*/  BRA `(.L_x_18132) ;  /* 0x0000000000087947 */ /* 0x003fea0003800000 */
.L_x_18151:
[----:B------:R-:W2:Y:S02]  /*10940*/  LDG.E R4, desc[UR36][R4.64] ;  /* 0x0000002404047981 */ /* 0x000ea4000c1e1900 */
[----:B--2---:R-:W-:-:S07]  /*10950*/  I2FP.F32.U32 R36, R4 ;  /* 0x0000000400247245 */ /* 0x004fce0000201000 */
.L_x_18132:
[----:B------:R-:W-:Y:S05]  /*10960*/  BSYNC.RECONVERGENT B6 ;  /* 0x0000000000067941 */ /* 0x000fea0003800200 */
.L_x_18126:
        /* <DEDUP_REMOVED lines=20> */
.L_x_18158:
[----:B------:R-:W2:Y:S02]  /*10ab0*/  LDG.E.U8 R4, desc[UR36][R4.64] ;  /* 0x0000002404047981 */ /* 0x000ea4000c1e1100 */
[----:B--2---:R-:W-:Y:S01]  /*10ac0*/  I2FP.F32.U32 R35, R4 ;  /* 0x0000000400237245 */ /* 0x004fe20000201000 */
[----:B------:R-:W-:Y:S06]  /*10ad0*/  BRA `(.L_x_18160) ;  /* 0x0000000c00447947 */ /* 0x000fec0003800000 */
.L_x_18157:
        /* <DEDUP_REMOVED lines=9> */
.L_x_18162:
[----:B------:R-:W2:Y:S02]  /*10b70*/  LDG.E R4, desc[UR36][R4.64] ;  /* 0x0000002404047981 */ /* 0x000ea4000c1e1900 */
[----:B--2---:R-:W-:Y:S01]  /*10b80*/  I2FP.F32.S32 R35, R4 ;  /* 0x0000000400237245 */ /* 0x004fe20000201400 */
[----:B------:R-:W-:Y:S06]  /*10b90*/  BRA `(.L_x_18160) ;  /* 0x0000000c00147947 */ /* 0x000fec0003800000 */
.L_x_18161:
[----:B------:R-:W2:Y:S02]  /*10ba0*/  LDG.E.U16 R4, desc[UR36][R4.64] ;  /* 0x0000002404047981 */ /* 0x000ea4000c1e1500 */
[----:B--2---:R0:W1:Y:S01]  /*10bb0*/  I2F.S16 R35, R4 ;  /* 0x0000000400237306 */ /* 0x0040620000101400 */
[----:B------:R-:W-:Y:S05]  /*10bc0*/  BRA `(.L_x_18160) ;  /* 0x0000000c00087947 */ /* 0x000fea0003800000 */
.L_x_18156:
        /* <DEDUP_REMOVED lines=8> */
.L_x_18164:
[----:B------:R-:W2:Y:S02]  /*10c50*/  LDG.E.U16 R4, desc[UR36][R4.64] ;  /* 0x0000002404047981 */ /* 0x000ea4000c1e1500 */
[----:B--2---:R-:W-:Y:S01]  /*10c60*/  HADD2.F32 R35, -RZ, R4.H0_H0 ;  /* 0x20000004ff237230 */ /* 0x004fe20000004100 */
[----:B------:R-:W-:Y:S06]  /*10c70*/  BRA `(.L_x_18160) ;  /* 0x0000000800dc7947 */ /* 0x000fec0003800000 */
.L_x_18163:
        /* <DEDUP_REMOVED lines=8> */
.L_x_18166:
[----:B------:R-:W2:Y:S02]  /*10d00*/  LDG.E.U16 R4, desc[UR36][R4.64] ;  /* 0x0000002404047981 */ /* 0x000ea4000c1e1500 */
[----:B--2---:R-:W-:Y:S01]  /*10d10*/  HADD2.F32 R35, -RZ, R4.H0_H0 ;  /* 0x20000004ff237230 */ /* 0x004fe20000004100 */
[----:B------:R-:W-:Y:S06]  /*10d20*/  BRA `(.L_x_18160) ;  /* 0x0000000800b07947 */ /* 0x000fec0003800000 */
.L_x_18165:
        /* <DEDUP_REMOVED lines=11> */
.L_x_18155:
        /* <DEDUP_REMOVED lines=12> */
.L_x_18169:
        /* <DEDUP_REMOVED lines=11> */
.L_x_18168:
        /* <DEDUP_REMOVED lines=25> */
.L_x_18171:
        /* <DEDUP_REMOVED lines=12> */
.L_x_18170:
[----:B------:R-:W2:Y:S02]  /*111a0*/  LDG.E.U16 R4, desc[UR36][R4.64] ;  /* 0x0000002404047981 */ /* 0x000ea4000c1e1500 */
[----:B--2---:R-:W-:Y:S01]  /*111b0*/  IMAD.U32 R35, R4, 0x10000, RZ ;  /* 0x0001000004237824 */ /* 0x004fe200078e00ff */
[----:B------:R-:W-:Y:S06]  /*111c0*/  BRA `(.L_x_18160) ;  /* 0x0000000400887947 */ /* 0x000fec0003800000 */
.L_x_18167:
        /* <DEDUP_REMOVED lines=11> */
.L_x_18174:
        /* <DEDUP_REMOVED lines=20> */
.L_x_18176:
[----:B------:R-:W-:Y:S05]  /*113c0*/  BSYNC.RECONVERGENT B0 ;  /* 0x0000000000007941 */ /* 0x000fea0003800200 */
.L_x_18175:
[----:B------:R-:W-:Y:S01]  /*113d0*/  IMAD.SHL.U32 R0, R0, 0x100000, RZ ;  /* 0x0010000000007824 */ /* 0x000fe200078e00ff */
[----:B------:R-:W-:-:S04]  /*113e0*/  LEA R3, R3, 0x3b800000, 0x17 ;  /* 0x3b80000003037811 */ /* 0x000fc800078eb8ff */
[----:B------:R-:W-:Y:S01]  /*113f0*/  LOP3.LUT R35, R3, R0, R35, 0xfe, !PT ;  /* 0x0000000003237212 */ /* 0x000fe200078efe23 */
[----:B------:R-:W-:Y:S06]  /*11400*/  BRA `(.L_x_18160) ;  /* 0x0000000000f87947 */ /* 0x000fec0003800000 */
.L_x_18173:
        /* <DEDUP_REMOVED lines=20> */
.L_x_18178:
[----:B------:R-:W-:Y:S05]  /*11550*/  BSYNC.RECONVERGENT B0 ;  /* 0x0000000000007941 */ /* 0x000fea0003800200 */
.L_x_18177:
[----:B------:R-:W-:Y:S01]  /*11560*/  IMAD.SHL.U32 R0, R0, 0x200000, RZ ;  /* 0x0020000000007824 */ /* 0x000fe200078e00ff */
[----:B------:R-:W-:-:S04]  /*11570*/  LEA R3, R3, 0x37800000, 0x17 ;  /* 0x3780000003037811 */ /* 0x000fc800078eb8ff */
[----:B------:R-:W-:Y:S01]  /*11580*/  LOP3.LUT R35, R3, R0, R35, 0xfe, !PT ;  /* 0x0000000003237212 */ /* 0x000fe200078efe23 */
[----:B------:R-:W-:Y:S06]  /*11590*/  BRA `(.L_x_18160) ;  /* 0x0000000000947947 */ /* 0x000fec0003800000 */
.L_x_18172:
        /* <DEDUP_REMOVED lines=14> */
.L_x_18159:
        /* <DEDUP_REMOVED lines=16> */
.L_x_18181:
[----:B------:R-:W-:Y:S01]  /*11780*/  IMAD.MOV.U32 R35, RZ, RZ, RZ ;  /* 0x000000ffff237224 */ /* 0x000fe200078e00ff */
[----:B------:R-:W-:Y:S06]  /*11790*/  BRA `(.L_x_18160) ;  /* 0x0000000000147947 */ /* 0x000fec0003800000 */
.L_x_18180:
[----:B------:R-:W2:Y:S02]  /*117a0*/  LDG.E.64 R4, desc[UR36][R4.64] ;  /* 0x0000002404047981 */ /* 0x000ea4000c1e1b00 */
[----:B--2---:R0:W1:Y:S02]  /*117b0*/  I2F.U64 R35, R4 ;  /* 0x0000000400237312 */ /* 0x0040640000301000 */
[----:B01----:R-:W-:Y:S05]  /*117c0*/  BRA `(.L_x_18160) ;  /* 0x0000000000087947 */ /* 0x003fea0003800000 */
.L_x_18179:
[----:B------:R-:W2:Y:S02]  /*117d0*/  LDG.E R4, desc[UR36][R4.64] ;  /* 0x0000002404047981 */ /* 0x000ea4000c1e1900 */
[----:B--2---:R-:W-:-:S07]  /*117e0*/  I2FP.F32.U32 R35, R4 ;  /* 0x0000000400237245 */ /* 0x004fce0000201000 */
.L_x_18160:
[----:B------:R-:W-:Y:S05]  /*117f0*/  BSYNC.RECONVERGENT B6 ;  /* 0x0000000000067941 */ /* 0x000fea0003800200 */
.L_x_18154:
        /* <DEDUP_REMOVED lines=20> */
.L_x_18186:
[----:B------:R-:W2:Y:S02]  /*11940*/  LDG.E.U8 R4, desc[UR36][R4.64] ;  /* 0x0000002404047981 */ /* 0x000ea4000c1e1100 */
[----:B--2---:R-:W-:Y:S01]  /*11950*/  I2FP.F32.U32 R37, R4 ;  /* 0x0000000400257245 */ /* 0x004fe20000201000 */
[----:B------:R-:W-:Y:S06]  /*11960*/  BRA `(.L_x_18188) ;  /* 0x0000000c00447947 */ /* 0x000fec0003800000 */
.L_x_18185:
        /* <DEDUP_REMOVED lines=9> */
.L_x_18190:
[----:B------:R-:W2:Y:S02]  /*11a00*/  LDG.E R4, desc[UR36][R4.64] ;  /* 0x0000002404047981 */ /* 0x000ea4000c1e1900 */
[----:B--2---:R-:W-:Y:S01]  /*11a10*/  I2FP.F32.S32 R37, R4 ;  /* 0x0000000400257245 */ /* 0x004fe20000201400 */
[----:B------:R-:W-:Y:S06]  /*11a20*/  BRA `(.L_x_18188) ;  /* 0x0000000c00147947 */ /* 0x000fec0003800000 */
.L_x_18189:
[----:B------:R-:W2:Y:S02]  /*11a30*/  LDG.E.U16 R4, desc[UR36][R4.64] ;  /* 0x0000002404047981 */ /* 0x000ea4000c1e1500 */
[----:B--2---:R0:W1:Y:S01]  /*11a40*/  I2F.S16 R37, R4 ;  /* 0x0000000400257306 */ /* 0x0040620000101400 */
[----:B------:R-:W-:Y:S05]  /*11a50*/  BRA `(.L_x_18188) ;  /* 0x0000000c00087947 */ /* 0x000fea0003800000 */
.L_x_18184:
        /* <DEDUP_REMOVED lines=8> */
.L_x_18192:
[----:B------:R-:W2:Y:S02]  /*11ae0*/  LDG.E.U16 R4, desc[UR36][R4.64] ;  /* 0x0000002404047981 */ /* 0x000ea4000c1e1500 */
[----:B--2---:R-:W-:Y:S01]  /*11af0*/  HADD2.F32 R37, -RZ, R4.H0_H0 ;  /* 0x20000004ff257230 */ /* 0x004fe20000004100 */
[----:B------:R-:W-:Y:S06]  /*11b00*/  BRA `(.L_x_18188) ;  /* 0x0000000800dc7947 */ /* 0x000fec0003800000 */
.L_x_18191:
        /* <DEDUP_REMOVED lines=8> */
.L_x_18194:
[----:B------:R-:W2:Y:S02]  /*11b90*/  LDG.E.U16 R4, desc[UR36][R4.64] ;  /* 0x0000002404047981 */ /* 0x000ea4000c1e1500 */
[----:B--2---:R-:W-:Y:S01]  /*11ba0*/  HADD2.F32 R37, -RZ, R4.H0_H0 ;  /* 0x20000004ff257230 */ /* 0x004fe20000004100 */
[----:B------:R-:W-:Y:S06]  /*11bb0*/  BRA `(.L_x_18188) ;  /* 0x0000000800b07947 */ /* 0x000fec0003800000 */
.L_x_18193:
        /* <DEDUP_REMOVED lines=11> */
.L_x_18183:
        /* <DEDUP_REMOVED lines=12> */
.L_x_18197:
        /* <DEDUP_REMOVED lines=11> */
.L_x_18196:
        /* <DEDUP_REMOVED lines=25> */
.L_x_18199:
        /* <DEDUP_REMOVED lines=12> */
.L_x_18198:
[----:B------:R-:W2:Y:S02]  /*12030*/  LDG.E.U16 R4, desc[UR36][R4.64] ;  /* 0x0000002404047981 */ /* 0x000ea4000c1e1500 */
[----:B--2---:R-:W-:Y:S01]  /*12040*/  IMAD.U32 R37, R4, 0x10000, RZ ;  /* 0x0001000004257824 */ /* 0x004fe200078e00ff */
[----:B------:R-:W-:Y:S06]  /*12050*/  BRA `(.L_x_18188) ;  /* 0x0000000400887947 */ /* 0x000fec0003800000 */
.L_x_18195:
        /* <DEDUP_REMOVED lines=11> */
.L_x_18202:
        /* <DEDUP_REMOVED lines=20> */
.L_x_18204:
[----:B------:R-:W-:Y:S05]  /*12250*/  BSYNC.RECONVERGENT B0 ;  /* 0x0000000000007941 */ /* 0x000fea0003800200 */
.L_x_18203:
[----:B------:R-:W-:Y:S01]  /*12260*/  IMAD.SHL.U32 R0, R0, 0x100000, RZ ;  /* 0x0010000000007824 */ /* 0x000fe200078e00ff */
[----:B------:R-:W-:-:S04]  /*12270*/  LEA R3, R3, 0x3b800000, 0x17 ;  /* 0x3b80000003037811 */ /* 0x000fc800078eb8ff */
[----:B------:R-:W-:Y:S01]  /*12280*/  LOP3.LUT R37, R3, R0, R37, 0xfe, !PT ;  /* 0x0000000003257212 */ /* 0x000fe200078efe25 */
[----:B------:R-:W-:Y:S06]  /*12290*/  BRA `(.L_x_18188) ;  /* 0x0000000000f87947 */ /* 0x000fec0003800000 */
.L_x_18201:
        /* <DEDUP_REMOVED lines=20> */
.L_x_18206:
[----:B------:R-:W-:Y:S05]  /*123e0*/  BSYNC.RECONVERGENT B0 ;  /* 0x0000000000007941 */ /* 0x000fea0003800200 */
.L_x_18205:
[----:B------:R-:W-:Y:S01]  /*123f0*/  IMAD.SHL.U32 R0, R0, 0x200000, RZ ;  /* 0x0020000000007824 */ /* 0x000fe200078e00ff */
[----:B------:R-:W-:-:S04]  /*12400*/  LEA R3, R3, 0x37800000, 0x17 ;  /* 0x3780000003037811 */ /* 0x000fc800078eb8ff */
[----:B------:R-:W-:Y:S01]  /*12410*/  LOP3.LUT R37, R3, R0, R37, 0xfe, !PT ;  /* 0x0000000003257212 */ /* 0x000fe200078efe25 */
[----:B------:R-:W-:Y:S06]  /*12420*/  BRA `(.L_x_18188) ;  /* 0x0000000000947947 */ /* 0x000fec0003800000 */
.L_x_18200:
        /* <DEDUP_REMOVED lines=14> */
.L_x_18187:
        /* <DEDUP_REMOVED lines=16> */
.L_x_18209:
[----:B------:R-:W-:Y:S01]  /*12610*/  IMAD.MOV.U32 R37, RZ, RZ, RZ ;  /* 0x000000ffff257224 */ /* 0x000fe200078e00ff */
[----:B------:R-:W-:Y:S06]  /*12620*/  BRA `(.L_x_18188) ;  /* 0x0000000000147947 */ /* 0x000fec0003800000 */
.L_x_18208:
[----:B------:R-:W2:Y:S02]  /*12630*/  LDG.E.64 R4, desc[UR36][R4.64] ;  /* 0x0000002404047981 */ /* 0x000ea4000c1e1b00 */
[----:B--2---:R0:W1:Y:S02]  /*12640*/  I2F.U64 R37, R4 ;  /* 0x0000000400257312 */ /* 0x0040640000301000 */
[----:B01----:R-:W-:Y:S05]  /*12650*/  BRA `(.L_x_18188) ;  /* 0x0000000000087947 */ /* 0x003fea0003800000 */
.L_x_18207:
[----:B------:R-:W2:Y:S02]  /*12660*/  LDG.E R4, desc[UR36][R4.64] ;  /* 0x0000002404047981 */ /* 0x000ea4000c1e1900 */
[----:B--2---:R-:W-:-:S07]  /*12670*/  I2FP.F32.U32 R37, R4 ;  /* 0x0000000400257245 */ /* 0x004fce0000201000 */
.L_x_18188:
[----:B------:R-:W-:Y:S05]  /*12680*/  BSYNC.RECONVERGENT B6 ;  /* 0x0000000000067941 */ /* 0x000fea0003800200 */
.L_x_18182:
        /* <DEDUP_REMOVED lines=20> */
.L_x_18214:
[----:B------:R-:W2:Y:S02]  /*127d0*/  LDG.E.U8 R4, desc[UR36][R4.64] ;  /* 0x0000002404047981 */ /* 0x000ea4000c1e1100 */
[----:B--2---:R-:W-:Y:S01]  /*127e0*/  I2FP.F32.U32 R41, R4 ;  /* 0x0000000400297245 */ /* 0x004fe20000201000 */
[----:B------:R-:W-:Y:S06]  /*127f0*/  BRA `(.L_x_18216) ;  /* 0x0000000c00447947 */ /* 0x000fec0003800000 */
.L_x_18213:
        /* <DEDUP_REMOVED lines=9> */
.L_x_18218:
[----:B------:R-:W2:Y:S02]  /*12890*/  LDG.E R4, desc[UR36][R4.64] ;  /* 0x0000002404047981 */ /* 0x000ea4000c1e1900 */
[----:B--2---:R-:W-:Y:S01]  /*128a0*/  I2FP.F32.S32 R41, R4 ;  /* 0x0000000400297245 */ /* 0x004fe20000201400 */
[----:B------:R-:W-:Y:S06]  /*128b0*/  BRA `(.L_x_18216) ;  /* 0x0000000c00147947 */ /* 0x000fec0003800000 */
.L_x_18217:
[----:B------:R-:W2:Y:S02]  /*128c0*/  LDG.E.U16 R4, desc[UR36][R4.64] ;  /* 0x0000002404047981 */ /* 0x000ea4000c1e1500 */
[----:B--2---:R2:W0:Y:S01]  /*128d0*/  I2F.S16 R41, R4 ;  /* 0x0000000400297306 */ /* 0x0044220000101400 */
[----:B------:R-:W-:Y:S05]  /*128e0*/  BRA `(.L_x_18216) ;  /* 0x0000000c00087947 */ /* 0x000fea0003800000 */
.L_x_18212:
        /* <DEDUP_REMOVED lines=8> */
.L_x_18220:
[----:B------:R-:W2:Y:S02]  /*12970*/  LDG.E.U16 R4, desc[UR36][R4.64] ;  /* 0x0000002404047981 */ /* 0x000ea4000c1e1500 */
[----:B--2---:R-:W-:Y:S01]  /*12980*/  HADD2.F32 R41, -RZ, R4.H0_H0 ;  /* 0x20000004ff297230 */ /* 0x004fe20000004100 */
[----:B------:R-:W-:Y:S06]  /*12990*/  BRA `(.L_x_18216) ;  /* 0x0000000800dc7947 */ /* 0x000fec0003800000 */
.L_x_18219:
        /* <DEDUP_REMOVED lines=8> */
.L_x_18222:
[----:B------:R-:W2:Y:S02]  /*12a20*/  LDG.E.U16 R4, desc[UR36][R4.64] ;  /* 0x0000002404047981 */ /* 0x000ea4000c1e1500 */
[----:B--2---:R-:W-:Y:S01]  /*12a30*/  HADD2.F32 R41, -RZ, R4.H0_H0 ;  /* 0x20000004ff297230 */ /* 0x004fe20000004100 */
[----:B------:R-:W-:Y:S06]  /*12a40*/  BRA `(.L_x_18216) ;  /* 0x0000000800b07947 */ /* 0x000fec0003800000 */
.L_x_18221:
        /* <DEDUP_REMOVED lines=11> */
.L_x_18211:
        /* <DEDUP_REMOVED lines=12> */
.L_x_18225:
        /* <DEDUP_REMOVED lines=11> */
.L_x_18224:
        /* <DEDUP_REMOVED lines=25> */
.L_x_18227:
        /* <DEDUP_REMOVED lines=12> */
.L_x_18226:
[----:B------:R-:W2:Y:S02]  /*12ec0*/  LDG.E.U16 R4, desc[UR36][R4.64] ;  /* 0x0000002404047981 */ /* 0x000ea4000c1e1500 */
[----:B--2---:R-:W-:Y:S01]  /*12ed0*/  IMAD.U32 R41, R4, 0x10000, RZ ;  /* 0x0001000004297824 */ /* 0x004fe200078e00ff */
[----:B------:R-:W-:Y:S06]  /*12ee0*/  BRA `(.L_x_18216) ;  /* 0x0000000400887947 */ /* 0x000fec0003800000 */
.L_x_18223:
        /* <DEDUP_REMOVED lines=11> */
.L_x_18230:
        /* <DEDUP_REMOVED lines=20> */
.L_x_18232:
[----:B------:R-:W-:Y:S05]  /*130e0*/  BSYNC.RECONVERGENT B0 ;  /* 0x0000000000007941 */ /* 0x000fea0003800200 */
.L_x_18231:
[----:B------:R-:W-:Y:S01]  /*130f0*/  IMAD.SHL.U32 R0, R0, 0x100000, RZ ;  /* 0x0010000000007824 */ /* 0x000fe200078e00ff */
[----:B------:R-:W-:-:S04]  /*13100*/  LEA R3, R3, 0x3b800000, 0x17 ;  /* 0x3b80000003037811 */ /* 0x000fc800078eb8ff */
[----:B------:R-:W-:Y:S01]  /*13110*/  LOP3.LUT R41, R3, R0, R41, 0xfe, !PT ;  /* 0x0000000003297212 */ /* 0x000fe200078efe29 */
[----:B------:R-:W-:Y:S06]  /*13120*/  BRA `(.L_x_18216) ;  /* 0x0000000000f87947 */ /* 0x000fec0003800000 */
.L_x_18229:
        /* <DEDUP_REMOVED lines=20> */
.L_x_18234:
[----:B------:R-:W-:Y:S05]  /*13270*/  BSYNC.RECONVERGENT B0 ;  /* 0x0000000000007941 */ /* 0x000fea0003800200 */
.L_x_18233:
[----:B------:R-:W-:Y:S01]  /*13280*/  IMAD.SHL.U32 R0, R0, 0x200000, RZ ;  /* 0x0020000000007824 */ /* 0x000fe200078e00ff */
[----:B------:R-:W-:-:S04]  /*13290*/  LEA R3, R3, 0x37800000, 0x17 ;  /* 0x3780000003037811 */ /* 0x000fc800078eb8ff */
[----:B------:R-:W-:Y:S01]  /*132a0*/  LOP3.LUT R41, R3, R0, R41, 0xfe, !PT ;  /* 0x0000000003297212 */ /* 0x000fe200078efe29 */
[----:B------:R-:W-:Y:S06]  /*132b0*/  BRA `(.L_x_18216) ;  /* 0x0000000000947947 */ /* 0x000fec0003800000 */
.L_x_18228:
        /* <DEDUP_REMOVED lines=14> */
.L_x_18215:
        /* <DEDUP_REMOVED lines=16> */
.L_x_18237:
[----:B------:R-:W-:Y:S01]  /*134a0*/  IMAD.MOV.U32 R41, RZ, RZ, RZ ;  /* 0x000000ffff297224 */ /* 0x000fe200078e00ff */
[----:B------:R-:W-:Y:S06]  /*134b0*/  BRA `(.L_x_18216) ;  /* 0x0000000000147947 */ /* 0x000fec0003800000 */
.L_x_18236:
[----:B------:R-:W2:Y:S02]  /*134c0*/  LDG.E.64 R4, desc[UR36][R4.64] ;  /* 0x0000002404047981 */ /* 0x000ea4000c1e1b00 */
[----:B--2---:R0:W1:Y:S02]  /*134d0*/  I2F.U64 R41, R4 ;  /* 0x0000000400297312 */ /* 0x0040640000301000 */
[----:B01----:R-:W-:Y:S05]  /*134e0*/  BRA `(.L_x_18216) ;  /* 0x0000000000087947 */ /* 0x003fea0003800000 */
.L_x_18235:
[----:B------:R-:W2:Y:S02]  /*134f0*/  LDG.E R4, desc[UR36][R4.64] ;  /* 0x0000002404047981 */ /* 0x000ea4000c1e1900 */
[----:B--2---:R-:W-:-:S07]  /*13500*/  I2FP.F32.U32 R41, R4 ;  /* 0x0000000400297245 */ /* 0x004fce0000201000 */
.L_x_18216:
[----:B------:R-:W-:Y:S05]  /*13510*/  BSYNC.RECONVERGENT B6 ;  /* 0x0000000000067941 */ /* 0x000fea0003800200 */
.L_x_18210:
[----:B------:R-:W-:-:S07]  /*13520*/  VIADD R47, R47, 0x80 ;  /* 0x000000802f2f7836 */ /* 0x000fce0000000000 */
.L_x_18041:
[----:B------:R-:W-:Y:S05]  /*13530*/  BSYNC.RECONVERGENT B7 ;  /* 0x0000000000077941 */ /* 0x000fea0003800200 */
.L_x_18040:
[----:B------:R-:W-:Y:S01]  /*13540*/  ISETP.GE.AND P0, PT, R47, R38, PT ;  /* 0x000000262f00720c */ /* 0x000fe20003f06270 */
[----:B------:R-:W-:Y:S01]  /*13550*/  BSSY.RECONVERGENT B7, `(.L_x_18238) ;  /* 0x000066c000077945 */ /* 0x000fe20003800200 */
[----:B------:R-:W-:Y:S01]  /*13560*/  IMAD.MOV.U32 R40, RZ, RZ, RZ ;  /* 0x000000ffff287224 */ /* 0x000fe200078e00ff */
[----:B------:R-:W-:Y:S02]  /*13570*/  CS2R R42, SRZ ;  /* 0x00000000002a7805 */ /* 0x000fe4000001ff00 */
[----:B------:R-:W-:Y:S01]  /*13580*/  CS2R R44, SRZ ;  /* 0x00000000002c7805 */ /* 0x000fe2000001ff00 */
[----:B------:R-:W-:Y:S02]  /*13590*/  IMAD.MOV.U32 R46, RZ, RZ, RZ ;  /* 0x000000ffff2e7224 */ /* 0x000fe400078e00ff */
[----:B------:R-:W-:-:S05]  /*135a0*/  IMAD.MOV.U32 R48, RZ, RZ, RZ ;  /* 0x000000ffff307224 */ /* 0x000fca00078e00ff */
        /* <DEDUP_REMOVED lines=22> */
.L_x_18244:
[----:B------:R-:W2:Y:S02]  /*13710*/  LDG.E.U8 R4, desc[UR36][R4.64] ;  /* 0x0000002404047981 */ /* 0x000ea4000c1e1100 */
[----:B--2---:R-:W-:Y:S01]  /*13720*/  I2FP.F32.U32 R43, R4 ;  /* 0x00000004002b7245 */ /* 0x004fe20000201000 */
[----:B------:R-:W-:Y:S06]  /*13730*/  BRA `(.L_x_18246) ;  /* 0x0000000c00447947 */ /* 0x000fec0003800000 */
.L_x_18243:
        /* <DEDUP_REMOVED lines=9> */
.L_x_18248:
[----:B------:R-:W2:Y:S02]  /*137d0*/  LDG.E R4, desc[UR36][R4.64] ;  /* 0x0000002404047981 */ /* 0x000ea4000c1e1900 */
[----:B--2---:R-:W-:Y:S01]  /*137e0*/  I2FP.F32.S32 R43, R4 ;  /* 0x00000004002b7245 */ /* 0x004fe20000201400 */
[----:B------:R-:W-:Y:S06]  /*137f0*/  BRA `(.L_x_18246) ;  /* 0x0000000c00147947 */ /* 0x000fec0003800000 */
.L_x_18247:
[----:B------:R-:W2:Y:S02]  /*13800*/  LDG.E.U16 R4, desc[UR36][R4.64] ;  /* 0x0000002404047981 */ /* 0x000ea4000c1e1500 */
[----:B--2---:R0:W1:Y:S01]  /*13810*/  I2F.S16 R43, R4 ;  /* 0x00000004002b7306 */ /* 0x0040620000101400 */
[----:B------:R-:W-:Y:S05]  /*13820*/  BRA `(.L_x_18246) ;  /* 0x0000000c00087947 */ /* 0x000fea0003800000 */
.L_x_18242:
        /* <DEDUP_REMOVED lines=8> */
.L_x_18250:
[----:B------:R-:W2:Y:S02]  /*138b0*/  LDG.E.U16 R4, desc[UR36][R4.64] ;  /* 0x0000002404047981 */ /* 0x000ea4000c1e1500 */
[----:B--2---:R-:W-:Y:S01]  /*138c0*/  HADD2.F32 R43, -RZ, R4.H0_H0 ;  /* 0x20000004ff2b7230 */ /* 0x004fe20000004100 */
[----:B------:R-:W-:Y:S06]  /*138d0*/  BRA `(.L_x_18246) ;  /* 0x0000000800dc7947 */ /* 0x000fec0003800000 */
.L_x_18249:
        /* <DEDUP_REMOVED lines=8> */
.L_x_18252:
[----:B------:R-:W2:Y:S02]  /*13960*/  LDG.E.U16 R4, desc[UR36][R4.64] ;  /* 0x0000002404047981 */ /* 0x000ea4000c1e1500 */
[----:B--2---:R-:W-:Y:S01]  /*13970*/  HADD2.F32 R43, -RZ, R4.H0_H0 ;  /* 0x20000004ff2b7230 */ /* 0x004fe20000004100 */
[----:B------:R-:W-:Y:S06]  /*13980*/  BRA `(.L_x_18246) ;  /* 0x0000000800b07947 */ /* 0x000fec0003800000 */
.L_x_18251:
        /* <DEDUP_REMOVED lines=11> */
.L_x_18241:
        /* <DEDUP_REMOVED lines=12> */
.L_x_18255:
        /* <DEDUP_REMOVED lines=11> */
.L_x_18254:
        /* <DEDUP_REMOVED lines=25> */
.L_x_18257:
        /* <DEDUP_REMOVED lines=12> */
.L_x_18256:
[----:B------:R-:W2:Y:S02]  /*13e00*/  LDG.E.U16 R4, desc[UR36][R4.64] ;  /* 0x0000002404047981 */ /* 0x000ea4000c1e1500 */
[----:B--2---:R-:W-:Y:S01]  /*13e10*/  IMAD.U32 R43, R4, 0x10000, RZ ;  /* 0x00010000042b7824 */ /* 0x004fe200078e00ff */
[----:B------:R-:W-:Y:S06]  /*13e20*/  BRA `(.L_x_18246) ;  /* 0x0000000400887947 */ /* 0x000fec0003800000 */
.L_x_18253:
        /* <DEDUP_REMOVED lines=11> */
.L_x_18260:
        /* <DEDUP_REMOVED lines=20> */
.L_x_18262:
[----:B------:R-:W-:Y:S05]  /*14020*/  BSYNC.RECONVERGENT B0 ;  /* 0x0000000000007941 */ /* 0x000fea0003800200 */
.L_x_18261:
[----:B------:R-:W-:Y:S01]  /*14030*/  IMAD.SHL.U32 R0, R0, 0x100000, RZ ;  /* 0x0010000000007824 */ /* 0x000fe200078e00ff */
[----:B------:R-:W-:-:S04]  /*14040*/  LEA R3, R3, 0x3b800000, 0x17 ;  /* 0x3b80000003037811 */ /* 0x000fc800078eb8ff */
[----:B------:R-:W-:Y:S01]  /*14050*/  LOP3.LUT R43, R3, R0, R43, 0xfe, !PT ;  /* 0x00000000032b7212 */ /* 0x000fe200078efe2b */
[----:B------:R-:W-:Y:S06]  /*14060*/  BRA `(.L_x_18246) ;  /* 0x0000000000f87947 */ /* 0x000fec0003800000 */
.L_x_18259:
        /* <DEDUP_REMOVED lines=20> */
.L_x_18264:
[----:B------:R-:W-:Y:S05]  /*141b0*/  BSYNC.RECONVERGENT B0 ;  /* 0x0000000000007941 */ /* 0x000fea0003800200 */
.L_x_18263:
[----:B------:R-:W-:Y:S01]  /*141c0*/  IMAD.SHL.U32 R0, R0, 0x200000, RZ ;  /* 0x0020000000007824 */ /* 0x000fe200078e00ff */
[----:B------:R-:W-:-:S04]  /*141d0*/  LEA R3, R3, 0x37800000, 0x17 ;  /* 0x3780000003037811 */ /* 0x000fc800078eb8ff */
[----:B------:R-:W-:Y:S01]  /*141e0*/  LOP3.LUT R43, R3, R0, R43, 0xfe, !PT ;  /* 0x00000000032b7212 */ /* 0x000fe200078efe2b */
[----:B------:R-:W-:Y:S06]  /*141f0*/  BRA `(.L_x_18246) ;  /* 0x0000000000947947 */ /* 0x000fec0003800000 */
.L_x_18258:
        /* <DEDUP_REMOVED lines=14> */
.L_x_18245:
        /* <DEDUP_REMOVED lines=16> */
.L_x_18267:
[----:B------:R-:W-:Y:S01]  /*143e0*/  IMAD.MOV.U32 R43, RZ, RZ, RZ ;  /* 0x000000ffff2b7224 */ /* 0x000fe200078e00ff */
[----:B------:R-:W-:Y:S06]  /*143f0*/  BRA `(.L_x_18246) ;  /* 0x0000000000147947 */ /* 0x000fec0003800000 */
.L_x_18266:
[----:B------:R-:W2:Y:S02]  /*14400*/  LDG.E.64 R4, desc[UR36][R4.64] ;  /* 0x0000002404047981 */ /* 0x000ea4000c1e1b00 */
[----:B--2---:R0:W1:Y:S02]  /*14410*/  I2F.U64 R43, R4 ;  /* 0x00000004002b7312 */ /* 0x0040640000301000 */
[----:B01----:R-:W-:Y:S05]  /*14420*/  BRA `(.L_x_18246) ;  /* 0x0000000000087947 */ /* 0x003fea0003800000 */
.L_x_18265:
[----:B------:R-:W2:Y:S02]  /*14430*/  LDG.E R4, desc[UR36][R4.64] ;  /* 0x0000002404047981 */ /* 0x000ea4000c1e1900 */
[----:B--2---:R-:W-:-:S07]  /*14440*/  I2FP.F32.U32 R43, R4 ;  /* 0x00000004002b7245 */ /* 0x004fce0000201000 */
.L_x_18246:
[----:B------:R-:W-:Y:S05]  /*14450*/  BSYNC.RECONVERGENT B6 ;  /* 0x0000000000067941 */ /* 0x000fea0003800200 */
.L_x_18240:
        /* <DEDUP_REMOVED lines=19> */
[----:B--2---:R0:W2:Y:S01]  /*14590*/  I2F.S16 R42, R4 ;  /* 0x00000004002a7306 */ /* 0x0040a20000101400 */
[----:B------:R-:W-:Y:S05]  /*145a0*/  BRA `(.L_x_18274) ;  /* 0x0000000c00547947 */ /* 0x000fea0003800000 */
.L_x_18272:
[----:B------:R-:W2:Y:S02]  /*145b0*/  LDG.E.U8 R4, desc[UR36][R4.64] ;  /* 0x0000002404047981 */ /* 0x000ea4000c1e1100 */
[----:B--2---:R-:W-:Y:S01]  /*145c0*/  I2FP.F32.U32 R42, R4 ;  /* 0x00000004002a7245 */ /* 0x004fe20000201000 */
[----:B------:R-:W-:Y:S06]  /*145d0*/  BRA `(.L_x_18274) ;  /* 0x0000000c00487947 */ /* 0x000fec0003800000 */
.L_x_18271:
        /* <DEDUP_REMOVED lines=9> */
.L_x_18276:
[----:B------:R-:W2:Y:S02]  /*14670*/  LDG.E R4, desc[UR36][R4.64] ;  /* 0x0000002404047981 */ /* 0x000ea4000c1e1900 */
[----:B--2---:R-:W-:Y:S01]  /*14680*/  I2FP.F32.S32 R42, R4 ;  /* 0x00000004002a7245 */ /* 0x004fe20000201400 */
[----:B------:R-:W-:Y:S06]  /*14690*/  BRA `(.L_x_18274) ;  /* 0x0000000c00187947 */ /* 0x000fec0003800000 */
.L_x_18275:
[----:B------:R-:W2:Y:S02]  /*146a0*/  LDG.E.U16 R4, desc[UR36][R4.64] ;  /* 0x0000002404047981 */ /* 0x000ea4000c1e1500 */
[----:B--2---:R0:W2:Y:S01]  /*146b0*/  I2F.S16 R42, R4 ;  /* 0x00000004002a7306 */ /* 0x0040a20000101400 */
[----:B------:R-:W-:Y:S05]  /*146c0*/  BRA `(.L_x_18274) ;  /* 0x0000000c000c7947 */ /* 0x000fea0003800000 */
.L_x_18270:
        /* <DEDUP_REMOVED lines=8> */
.L_x_18278:
[----:B------:R-:W2:Y:S02]  /*14750*/  LDG.E.U16 R4, desc[UR36][R4.64] ;  /* 0x0000002404047981 */ /* 0x000ea4000c1e1500 */
[----:B--2---:R-:W-:Y:S01]  /*14760*/  HADD2.F32 R42, -RZ, R4.H0_H0 ;  /* 0x20000004ff2a7230 */ /* 0x004fe20000004100 */
[----:B------:R-:W-:Y:S06]  /*14770*/  BRA `(.L_x_18274) ;  /* 0x0000000800e07947 */ /* 0x000fec0003800000 */
.L_x_18277:
        /* <DEDUP_REMOVED lines=8> */
.L_x_18280:
[----:B------:R-:W2:Y:S02]  /*14800*/  LDG.E.U16 R4, desc[UR36][R4.64] ;  /* 0x0000002404047981 */ /* 0x000ea4000c1e1500 */
[----:B--2---:R-:W-:Y:S01]  /*14810*/  HADD2.F32 R42, -RZ, R4.H0_H0 ;  /* 0x20000004ff2a7230 */ /* 0x004fe20000004100 */
[----:B------:R-:W-:Y:S06]  /*14820*/  BRA `(.L_x_18274) ;  /* 0x0000000800b47947 */ /* 0x000fec0003800000 */
.L_x_18279:
        /* <DEDUP_REMOVED lines=11> */
.L_x_18269:
        /* <DEDUP_REMOVED lines=12> */
.L_x_18283:
        /* <DEDUP_REMOVED lines=11> */
.L_x_18282:
        /* <DEDUP_REMOVED lines=25> */
.L_x_18285:
        /* <DEDUP_REMOVED lines=13> */
.L_x_18284:
[----:B------:R-:W2:Y:S02]  /*14cb0*/  LDG.E.U16 R4, desc[UR36][R4.64] ;  /* 0x0000002404047981 */ /* 0x000ea4000c1e1500 */
[----:B--2---:R-:W-:Y:S01]  /*14cc0*/  IMAD.U32 R42, R4, 0x10000, RZ ;  /* 0x00010000042a7824 */ /* 0x004fe200078e00ff */
[----:B------:R-:W-:Y:S06]  /*14cd0*/  BRA `(.L_x_18274) ;  /* 0x0000000400887947 */ /* 0x000fec0003800000 */
.L_x_18281:
        /* <DEDUP_REMOVED lines=11> */
.L_x_18288:
        /* <DEDUP_REMOVED lines=20> */
.L_x_18290:
[----:B------:R-:W-:Y:S05]  /*14ed0*/  BSYNC.RECONVERGENT B0 ;  /* 0x0000000000007941 */ /* 0x000fea0003800200 */
.L_x_18289:
[----:B------:R-:W-:Y:S01]  /*14ee0*/  IMAD.SHL.U32 R0, R0, 0x100000, RZ ;  /* 0x0010000000007824 */ /* 0x000fe200078e00ff */
[----:B------:R-:W-:-:S04]  /*14ef0*/  LEA R3, R3, 0x3b800000, 0x17 ;  /* 0x3b80000003037811 */ /* 0x000fc800078eb8ff */
[----:B------:R-:W-:Y:S01]  /*14f00*/  LOP3.LUT R42, R3, R0, R7, 0xfe, !PT ;  /* 0x00000000032a7212 */ /* 0x000fe200078efe07 */
[----:B------:R-:W-:Y:S06]  /*14f10*/  BRA `(.L_x_18274) ;  /* 0x0000000000f87947 */ /* 0x000fec0003800000 */
.L_x_18287:
        /* <DEDUP_REMOVED lines=20> */
.L_x_18292:
[----:B------:R-:W-:Y:S05]  /*15060*/  BSYNC.RECONVERGENT B0 ;  /* 0x0000000000007941 */ /* 0x000fea0003800200 */
.L_x_18291:
[----:B------:R-:W-:Y:S01]  /*15070*/  IMAD.SHL.U32 R0, R0, 0x200000, RZ ;  /* 0x0020000000007824 */ /* 0x000fe200078e00ff */
[----:B------:R-:W-:-:S04]  /*15080*/  LEA R3, R3, 0x37800000, 0x17 ;  /* 0x3780000003037811 */ /* 0x000fc800078eb8ff */
[----:B------:R-:W-:Y:S01]  /*15090*/  LOP3.LUT R42, R3, R0, R7, 0xfe, !PT ;  /* 0x00000000032a7212 */ /* 0x000fe200078efe07 */
[----:B------:R-:W-:Y:S06]  /*150a0*/  BRA `(.L_x_18274) ;  /* 0x0000000000947947 */ /* 0x000fec0003800000 */
.L_x_18286:
        /* <DEDUP_REMOVED lines=14> */
.L_x_18273:
        /* <DEDUP_REMOVED lines=16> */
.L_x_18295:
[----:B------:R-:W-:Y:S01]  /*15290*/  IMAD.MOV.U32 R42, RZ, RZ, RZ ;  /* 0x000000ffff2a7224 */ /* 0x000fe200078e00ff */
[----:B------:R-:W-:Y:S06]  /*152a0*/  BRA `(.L_x_18274) ;  /* 0x0000000000147947 */ /* 0x000fec0003800000 */
.L_x_18294:
[----:B------:R-:W2:Y:S02]  /*152b0*/  LDG.E.64 R4, desc[UR36][R4.64] ;  /* 0x0000002404047981 */ /* 0x000ea4000c1e1b00 */
[----:B--2---:R0:W2:Y:S02]  /*152c0*/  I2F.U64 R42, R4 ;  /* 0x00000004002a7312 */ /* 0x0040a40000301000 */
[----:B0-2---:R-:W-:Y:S05]  /*152d0*/  BRA `(.L_x_18274) ;  /* 0x0000000000087947 */ /* 0x005fea0003800000 */
.L_x_18293:
[----:B------:R-:W2:Y:S02]  /*152e0*/  LDG.E R4, desc[UR36][R4.64] ;  /* 0x0000002404047981 */ /* 0x000ea4000c1e1900 */
[----:B--2---:R-:W-:-:S07]  /*152f0*/  I2FP.F32.U32 R42, R4 ;  /* 0x00000004002a7245 */ /* 0x004fce0000201000 */
.L_x_18274:
[----:B------:R-:W-:Y:S05]  /*15300*/  BSYNC.RECONVERGENT B6 ;  /* 0x0000000000067941 */ /* 0x000fea0003800200 */
.L_x_18268:
        /* <DEDUP_REMOVED lines=21> */
.L_x_18300:
[----:B------:R-:W2:Y:S02]  /*15460*/  LDG.E.U8 R4, desc[UR36][R4.64] ;  /* 0x0000002404047981 */ /* 0x000ea4000c1e1100 */
[----:B--2---:R-:W-:Y:S01]  /*15470*/  I2FP.F32.U32 R44, R4 ;  /* 0x00000004002c7245 */ /* 0x004fe20000201000 */
[----:B------:R-:W-:Y:S06]  /*15480*/  BRA `(.L_x_18302) ;  /* 0x0000000c00487947 */ /* 0x000fec0003800000 */
.L_x_18299:
        /* <DEDUP_REMOVED lines=9> */
.L_x_18304:
[----:B------:R-:W2:Y:S02]  /*15520*/  LDG.E R4, desc[UR36][R4.64] ;  /* 0x0000002404047981 */ /* 0x000ea4000c1e1900 */
[----:B--2---:R-:W-:Y:S01]  /*15530*/  I2FP.F32.S32 R44, R4 ;  /* 0x00000004002c7245 */ /* 0x004fe20000201400 */
[----:B------:R-:W-:Y:S06]  /*15540*/  BRA `(.L_x_18302) ;  /* 0x0000000c00187947 */ /* 0x000fec0003800000 */
.L_x_18303:
[----:B------:R-:W2:Y:S02]  /*15550*/  LDG.E.U16 R4, desc[UR36][R4.64] ;  /* 0x0000002404047981 */ /* 0x000ea4000c1e1500 */
[----:B--2---:R0:W2:Y:S01]  /*15560*/  I2F.S16 R44, R4 ;  /* 0x00000004002c7306 */ /* 0x0040a20000101400 */
[----:B------:R-:W-:Y:S05]  /*15570*/  BRA `(.L_x_18302) ;  /* 0x0000000c000c7947 */ /* 0x000fea0003800000 */
.L_x_18298:
        /* <DEDUP_REMOVED lines=8> */
.L_x_18306:
[----:B------:R-:W2:Y:S02]  /*15600*/  LDG.E.U16 R4, desc[UR36][R4.64] ;  /* 0x0000002404047981 */ /* 0x000ea4000c1e1500 */
[----:B--2---:R-:W-:Y:S01]  /*15610*/  HADD2.F32 R44, -RZ, R4.H0_H0 ;  /* 0x20000004ff2c7230 */ /* 0x004fe20000004100 */
[----:B------:R-:W-:Y:S06]  /*15620*/  BRA `(.L_x_18302) ;  /* 0x0000000800e07947 */ /* 0x000fec0003800000 */
.L_x_18305:
        /* <DEDUP_REMOVED lines=8> */
.L_x_18308:
[----:B------:R-:W2:Y:S02]  /*156b0*/  LDG.E.U16 R4, desc[UR36][R4.64] ;  /* 0x0000002404047981 */ /* 0x000ea4000c1e1500 */
[----:B--2---:R-:W-:Y:S01]  /*156c0*/  HADD2.F32 R44, -RZ, R4.H0_H0 ;  /* 0x20000004ff2c7230 */ /* 0x004fe20000004100 */
[----:B------:R-:W-:Y:S06]  /*156d0*/  BRA `(.L_x_18302) ;  /* 0x0000000800b47947 */ /* 0x000fec0003800000 */
.L_x_18307:
        /* <DEDUP_REMOVED lines=11> */
.L_x_18297:
        /* <DEDUP_REMOVED lines=12> */
.L_x_18311:
        /* <DEDUP_REMOVED lines=11> */
.L_x_18310:
        /* <DEDUP_REMOVED lines=25> */
.L_x_18313:
        /* <DEDUP_REMOVED lines=13> */
.L_x_18312:
[----:B------:R-:W2:Y:S02]  /*15b60*/  LDG.E.U16 R4, desc[UR36][R4.64] ;  /* 0x0000002404047981 */ /* 0x000ea4000c1e1500 */
[----:B--2---:R-:W-:Y:S01]  /*15b70*/  IMAD.U32 R44, R4, 0x10000, RZ ;  /* 0x00010000042c7824 */ /* 0x004fe200078e00ff */
[----:B------:R-:W-:Y:S06]  /*15b80*/  BRA `(.L_x_18302) ;  /* 0x0000000400887947 */ /* 0x000fec0003800000 */
.L_x_18309:
        /* <DEDUP_REMOVED lines=11> */
.L_x_18316:
        /* <DEDUP_REMOVED lines=20> */
.L_x_18318:
[----:B------:R-:W-:Y:S05]  /*15d80*/  BSYNC.RECONVERGENT B0 ;  /* 0x0000000000007941 */ /* 0x000fea0003800200 */
.L_x_18317:
[----:B------:R-:W-:Y:S01]  /*15d90*/  IMAD.SHL.U32 R0, R0, 0x100000, RZ ;  /* 0x0010000000007824 */ /* 0x000fe200078e00ff */
[----:B------:R-:W-:-:S04]  /*15da0*/  LEA R3, R3, 0x3b800000, 0x17 ;  /* 0x3b80000003037811 */ /* 0x000fc800078eb8ff */
[----:B------:R-:W-:Y:S01]  /*15db0*/  LOP3.LUT R44, R3, R0, R7, 0xfe, !PT ;  /* 0x00000000032c7212 */ /* 0x000fe200078efe07 */
[----:B------:R-:W-:Y:S06]  /*15dc0*/  BRA `(.L_x_18302) ;  /* 0x0000000000f87947 */ /* 0x000fec0003800000 */
.L_x_18315:
        /* <DEDUP_REMOVED lines=20> */
.L_x_18320:
[----:B------:R-:W-:Y:S05]  /*15f10*/  BSYNC.RECONVERGENT B0 ;  /* 0x0000000000007941 */ /* 0x000fea0003800200 */
.L_x_18319:
[----:B------:R-:W-:Y:S01]  /*15f20*/  IMAD.SHL.U32 R0, R0, 0x200000, RZ ;  /* 0x0020000000007824 */ /* 0x000fe200078e00ff */
[----:B------:R-:W-:-:S04]  /*15f30*/  LEA R3, R3, 0x37800000, 0x17 ;  /* 0x3780000003037811 */ /* 0x000fc800078eb8ff */
[----:B------:R-:W-:Y:S01]  /*15f40*/  LOP3.LUT R44, R3, R0, R7, 0xfe, !PT ;  /* 0x00000000032c7212 */ /* 0x000fe200078efe07 */
[----:B------:R-:W-:Y:S06]  /*15f50*/  BRA `(.L_x_18302) ;  /* 0x0000000000947947 */ /* 0x000fec0003800000 */
.L_x_18314:
        /* <DEDUP_REMOVED lines=14> */
.L_x_18301:
        /* <DEDUP_REMOVED lines=16> */
.L_x_18323:
[----:B------:R-:W-:Y:S01]  /*16140*/  IMAD.MOV.U32 R44, RZ, RZ, RZ ;  /* 0x000000ffff2c7224 */ /* 0x000fe200078e00ff */
[----:B------:R-:W-:Y:S06]  /*16150*/  BRA `(.L_x_18302) ;  /* 0x0000000000147947 */ /* 0x000fec0003800000 */
.L_x_18322:
[----:B------:R-:W2:Y:S02]  /*16160*/  LDG.E.64 R4, desc[UR36][R4.64] ;  /* 0x0000002404047981 */ /* 0x000ea4000c1e1b00 */
[----:B--2---:R0:W2:Y:S02]  /*16170*/  I2F.U64 R44, R4 ;  /* 0x00000004002c7312 */ /* 0x0040a40000301000 */
[----:B0-2---:R-:W-:Y:S05]  /*16180*/  BRA `(.L_x_18302) ;  /* 0x0000000000087947 */ /* 0x005fea0003800000 */
.L_x_18321:
[----:B------:R-:W2:Y:S02]  /*16190*/  LDG.E R4, desc[UR36][R4.64] ;  /* 0x0000002404047981 */ /* 0x000ea4000c1e1900 */
[----:B--2---:R-:W-:-:S07]  /*161a0*/  I2FP.F32.U32 R44, R4 ;  /* 0x00000004002c7245 */ /* 0x004fce0000201000 */
.L_x_18302:
[----:B------:R-:W-:Y:S05]  /*161b0*/  BSYNC.RECONVERGENT B6 ;  /* 0x0000000000067941 */ /* 0x000fea0003800200 */
.L_x_18296:
        /* <DEDUP_REMOVED lines=20> */
.L_x_18328:
[----:B------:R-:W2:Y:S02]  /*16300*/  LDG.E.U8 R4, desc[UR36][R4.64] ;  /* 0x0000002404047981 */ /* 0x000ea4000c1e1100 */
[----:B--2---:R-:W-:Y:S01]  /*16310*/  I2FP.F32.U32 R45, R4 ;  /* 0x00000004002d7245 */ /* 0x004fe20000201000 */
[----:B------:R-:W-:Y:S06]  /*16320*/  BRA `(.L_x_18330) ;  /* 0x0000000c00447947 */ /* 0x000fec0003800000 */
.L_x_18327:
        /* <DEDUP_REMOVED lines=9> */
.L_x_18332:
[----:B------:R-:W2:Y:S02]  /*163c0*/  LDG.E R4, desc[UR36][R4.64] ;  /* 0x0000002404047981 */ /* 0x000ea4000c1e1900 */
[----:B--2---:R-:W-:Y:S01]  /*163d0*/  I2FP.F32.S32 R45, R4 ;  /* 0x00000004002d7245 */ /* 0x004fe20000201400 */
[----:B------:R-:W-:Y:S06]  /*163e0*/  BRA `(.L_x_18330) ;  /* 0x0000000c00147947 */ /* 0x000fec0003800000 */
.L_x_18331:
[----:B------:R-:W2:Y:S02]  /*163f0*/  LDG.E.U16 R4, desc[UR36][R4.64] ;  /* 0x0000002404047981 */ /* 0x000ea4000c1e1500 */
[----:B--2---:R0:W1:Y:S01]  /*16400*/  I2F.S16 R45, R4 ;  /* 0x00000004002d7306 */ /* 0x0040620000101400 */
[----:B------:R-:W-:Y:S05]  /*16410*/  BRA `(.L_x_18330) ;  /* 0x0000000c00087947 */ /* 0x000fea0003800000 */
.L_x_18326:
        /* <DEDUP_REMOVED lines=8> */
.L_x_18334:
[----:B------:R-:W2:Y:S02]  /*164a0*/  LDG.E.U16 R4, desc[UR36][R4.64] ;  /* 0x0000002404047981 */ /* 0x000ea4000c1e1500 */
[----:B--2---:R-:W-:Y:S01]  /*164b0*/  HADD2.F32 R45, -RZ, R4.H0_H0 ;  /* 0x20000004ff2d7230 */ /* 0x004fe20000004100 */
[----:B------:R-:W-:Y:S06]  /*164c0*/  BRA `(.L_x_18330) ;  /* 0x0000000800dc7947 */ /* 0x000fec0003800000 */
.L_x_18333:
        /* <DEDUP_REMOVED lines=8> */
.L_x_18336:
[----:B------:R-:W2:Y:S02]  /*16550*/  LDG.E.U16 R4, desc[UR36][R4.64] ;  /* 0x0000002404047981 */ /* 0x000ea4000c1e1500 */
[----:B--2---:R-:W-:Y:S01]  /*16560*/  HADD2.F32 R45, -RZ, R4.H0_H0 ;  /* 0x20000004ff2d7230 */ /* 0x004fe20000004100 */
[----:B------:R-:W-:Y:S06]  /*16570*/  BRA `(.L_x_18330) ;  /* 0x0000000800b07947 */ /* 0x000fec0003800000 */
.L_x_18335:
        /* <DEDUP_REMOVED lines=11> */
.L_x_18325:
        /* <DEDUP_REMOVED lines=12> */
.L_x_18339:
        /* <DEDUP_REMOVED lines=11> */
.L_x_18338:
        /* <DEDUP_REMOVED lines=25> */
.L_x_18341:
        /* <DEDUP_REMOVED lines=12> */
.L_x_18340:
[----:B------:R-:W2:Y:S02]  /*169f0*/  LDG.E.U16 R4, desc[UR36][R4.64] ;  /* 0x0000002404047981 */ /* 0x000ea4000c1e1500 */
[----:B--2---:R-:W-:Y:S01]  /*16a00*/  IMAD.U32 R45, R4, 0x10000, RZ ;  /* 0x00010000042d7824 */ /* 0x004fe200078e00ff */
[----:B------:R-:W-:Y:S06]  /*16a10*/  BRA `(.L_x_18330) ;  /* 0x0000000400887947 */ /* 0x000fec0003800000 */
.L_x_18337:
        /* <DEDUP_REMOVED lines=11> */
.L_x_18344:
        /* <DEDUP_REMOVED lines=20> */
.L_x_18346:
[----:B------:R-:W-:Y:S05]  /*16c10*/  BSYNC.RECONVERGENT B0 ;  /* 0x0000000000007941 */ /* 0x000fea0003800200 */
.L_x_18345:
[----:B------:R-:W-:Y:S01]  /*16c20*/  IMAD.SHL.U32 R0, R0, 0x100000, RZ ;  /* 0x0010000000007824 */ /* 0x000fe200078e00ff */
[----:B------:R-:W-:-:S04]  /*16c30*/  LEA R3, R3, 0x3b800000, 0x17 ;  /* 0x3b80000003037811 */ /* 0x000fc800078eb8ff */
[----:B------:R-:W-:Y:S01]  /*16c40*/  LOP3.LUT R45, R3, R0, R45, 0xfe, !PT ;  /* 0x00000000032d7212 */ /* 0x000fe200078efe2d */
[----:B------:R-:W-:Y:S06]  /*16c50*/  BRA `(.L_x_18330) ;  /* 0x0000000000f87947 */ /* 0x000fec0003800000 */
.L_x_18343:
        /* <DEDUP_REMOVED lines=20> */
.L_x_18348:
[----:B------:R-:W-:Y:S05]  /*16da0*/  BSYNC.RECONVERGENT B0 ;  /* 0x0000000000007941 */ /* 0x000fea0003800200 */
.L_x_18347:
[----:B------:R-:W-:Y:S01]  /*16db0*/  IMAD.SHL.U32 R0, R0, 0x200000, RZ ;  /* 0x0020000000007824 */ /* 0x000fe200078e00ff */
[----:B------:R-:W-:-:S04]  /*16dc0*/  LEA R3, R3, 0x37800000, 0x17 ;  /* 0x3780000003037811 */ /* 0x000fc800078eb8ff */
[----:B------:R-:W-:Y:S01]  /*16dd0*/  LOP3.LUT R45, R3, R0, R45, 0xfe, !PT ;  /* 0x00000000032d7212 */ /* 0x000fe200078efe2d */
[----:B------:R-:W-:Y:S06]  /*16de0*/  BRA `(.L_x_18330) ;  /* 0x0000000000947947 */ /* 0x000fec0003800000 */
.L_x_18342:
        /* <DEDUP_REMOVED lines=14> */
.L_x_18329:
        /* <DEDUP_REMOVED lines=16> */
.L_x_18351:
[----:B------:R-:W-:Y:S01]  /*16fd0*/  IMAD.MOV.U32 R45, RZ, RZ, RZ ;  /* 0x000000ffff2d7224 */ /* 0x000fe200078e00ff */
[----:B------:R-:W-:Y:S06]  /*16fe0*/  BRA `(.L_x_18330) ;  /* 0x0000000000147947 */ /* 0x000fec0003800000 */
.L_x_18350:
[----:B------:R-:W2:Y:S02]  /*16ff0*/  LDG.E.64 R4, desc[UR36][R4.64] ;  /* 0x0000002404047981 */ /* 0x000ea4000c1e1b00 */
[----:B--2---:R0:W1:Y:S02]  /*17000*/  I2F.U64 R45, R4 ;  /* 0x00000004002d7312 */ /* 0x0040640000301000 */
[----:B01----:R-:W-:Y:S05]  /*17010*/  BRA `(.L_x_18330) ;  /* 0x0000000000087947 */ /* 0x003fea0003800000 */
.L_x_18349:
[----:B------:R-:W2:Y:S02]  /*17020*/  LDG.E R4, desc[UR36][R4.64] ;  /* 0x0000002404047981 */ /* 0x000ea4000c1e1900 */
[----:B--2---:R-:W-:-:S07]  /*17030*/  I2FP.F32.U32 R45, R4 ;  /* 0x00000004002d7245 */ /* 0x004fce0000201000 */
.L_x_18330:
[----:B------:R-:W-:Y:S05]  /*17040*/  BSYNC.RECONVERGENT B6 ;  /* 0x0000000000067941 */ /* 0x000fea0003800200 */
.L_x_18324:
        /* <DEDUP_REMOVED lines=21> */
.L_x_18356:
[----:B------:R-:W2:Y:S02]  /*171a0*/  LDG.E.U8 R4, desc[UR36][R4.64] ;  /* 0x0000002404047981 */ /* 0x000ea4000c1e1100 */
[----:B--2---:R-:W-:Y:S01]  /*171b0*/  I2FP.F32.U32 R46, R4 ;  /* 0x00000004002e7245 */ /* 0x004fe20000201000 */
[----:B------:R-:W-:Y:S06]  /*171c0*/  BRA `(.L_x_18358) ;  /* 0x0000000c00487947 */ /* 0x000fec0003800000 */
.L_x_18355:
        /* <DEDUP_REMOVED lines=9> */
.L_x_18360:
[----:B------:R-:W2:Y:S02]  /*17260*/  LDG.E R4, desc[UR36][R4.64] ;  /* 0x0000002404047981 */ /* 0x000ea4000c1e1900 */
[----:B--2---:R-:W-:Y:S01]  /*17270*/  I2FP.F32.S32 R46, R4 ;  /* 0x00000004002e7245 */ /* 0x004fe20000201400 */
[----:B------:R-:W-:Y:S06]  /*17280*/  BRA `(.L_x_18358) ;  /* 0x0000000c00187947 */ /* 0x000fec0003800000 */
.L_x_18359:
[----:B------:R-:W2:Y:S02]  /*17290*/  LDG.E.U16 R4, desc[UR36][R4.64] ;  /* 0x0000002404047981 */ /* 0x000ea4000c1e1500 */
[----:B--2---:R0:W2:Y:S01]  /*172a0*/  I2F.S16 R46, R4 ;  /* 0x00000004002e7306 */ /* 0x0040a20000101400 */
[----:B------:R-:W-:Y:S05]  /*172b0*/  BRA `(.L_x_18358) ;  /* 0x0000000c000c7947 */ /* 0x000fea0003800000 */
.L_x_18354:
        /* <DEDUP_REMOVED lines=8> */
.L_x_18362:
[----:B------:R-:W2:Y:S02]  /*17340*/  LDG.E.U16 R4, desc[UR36][R4.64] ;  /* 0x0000002404047981 */ /* 0x000ea4000c1e1500 */
[----:B--2---:R-:W-:Y:S01]  /*17350*/  HADD2.F32 R46, -RZ, R4.H0_H0 ;  /* 0x20000004ff2e7230 */ /* 0x004fe20000004100 */
[----:B------:R-:W-:Y:S06]  /*17360*/  BRA `(.L_x_18358) ;  /* 0x0000000800e07947 */ /* 0x000fec0003800000 */
.L_x_18361:
        /* <DEDUP_REMOVED lines=8> */
.L_x_18364:
[----:B------:R-:W2:Y:S02]  /*173f0*/  LDG.E.U16 R4, desc[UR36][R4.64] ;  /* 0x0000002404047981 */ /* 0x000ea4000c1e1500 */
[----:B--2---:R-:W-:Y:S01]  /*17400*/  HADD2.F32 R46, -RZ, R4.H0_H0 ;  /* 0x20000004ff2e7230 */ /* 0x004fe20000004100 */
[----:B------:R-:W-:Y:S06]  /*17410*/  BRA `(.L_x_18358) ;  /* 0x0000000800b47947 */ /* 0x000fec0003800000 */
.L_x_18363:
        /* <DEDUP_REMOVED lines=11> */
.L_x_18353:
        /* <DEDUP_REMOVED lines=12> */
.L_x_18367:
        /* <DEDUP_REMOVED lines=11> */
.L_x_18366:
        /* <DEDUP_REMOVED lines=25> */
.L_x_18369:
        /* <DEDUP_REMOVED lines=13> */
.L_x_18368:
[----:B------:R-:W2:Y:S02]  /*178a0*/  LDG.E.U16 R4, desc[UR36][R4.64] ;  /* 0x0000002404047981 */ /* 0x000ea4000c1e1500 */
[----:B--2---:R-:W-:Y:S01]  /*178b0*/  IMAD.U32 R46, R4, 0x10000, RZ ;  /* 0x00010000042e7824 */ /* 0x004fe200078e00ff */
[----:B------:R-:W-:Y:S06]  /*178c0*/  BRA `(.L_x_18358) ;  /* 0x0000000400887947 */ /* 0x000fec0003800000 */
.L_x_18365:
        /* <DEDUP_REMOVED lines=11> */
.L_x_18372:
        /* <DEDUP_REMOVED lines=20> */
.L_x_18374:
[----:B------:R-:W-:Y:S05]  /*17ac0*/  BSYNC.RECONVERGENT B0 ;  /* 0x0000000000007941 */ /* 0x000fea0003800200 */
.L_x_18373:
[----:B------:R-:W-:Y:S01]  /*17ad0*/  IMAD.SHL.U32 R0, R0, 0x100000, RZ ;  /* 0x0010000000007824 */ /* 0x000fe200078e00ff */
[----:B------:R-:W-:-:S04]  /*17ae0*/  LEA R3, R3, 0x3b800000, 0x17 ;  /* 0x3b80000003037811 */ /* 0x000fc800078eb8ff */
[----:B------:R-:W-:Y:S01]  /*17af0*/  LOP3.LUT R46, R3, R0, R7, 0xfe, !PT ;  /* 0x00000000032e7212 */ /* 0x000fe200078efe07 */
[----:B------:R-:W-:Y:S06]  /*17b00*/  BRA `(.L_x_18358) ;  /* 0x0000000000f87947 */ /* 0x000fec0003800000 */
.L_x_18371:
        /* <DEDUP_REMOVED lines=20> */
.L_x_18376:
[----:B------:R-:W-:Y:S05]  /*17c50*/  BSYNC.RECONVERGENT B0 ;  /* 0x0000000000007941 */ /* 0x000fea0003800200 */
.L_x_18375:
[----:B------:R-:W-:Y:S01]  /*17c60*/  IMAD.SHL.U32 R0, R0, 0x200000, RZ ;  /* 0x0020000000007824 */ /* 0x000fe200078e00ff */
[----:B------:R-:W-:-:S04]  /*17c70*/  LEA R3, R3, 0x37800000, 0x17 ;  /* 0x3780000003037811 */ /* 0x000fc800078eb8ff */
[----:B------:R-:W-:Y:S01]  /*17c80*/  LOP3.LUT R46, R3, R0, R7, 0xfe, !PT ;  /* 0x00000000032e7212 */ /* 0x000fe200078efe07 */
[----:B------:R-:W-:Y:S06]  /*17c90*/  BRA `(.L_x_18358) ;  /* 0x0000000000947947 */ /* 0x000fec0003800000 */
.L_x_18370:
        /* <DEDUP_REMOVED lines=14> */
.L_x_18357:
        /* <DEDUP_REMOVED lines=16> */
.L_x_18379:
[----:B------:R-:W-:Y:S01]  /*17e80*/  IMAD.MOV.U32 R46, RZ, RZ, RZ ;  /* 0x000000ffff2e7224 */ /* 0x000fe200078e00ff */
[----:B------:R-:W-:Y:S06]  /*17e90*/  BRA `(.L_x_18358) ;  /* 0x0000000000147947 */ /* 0x000fec0003800000 */
.L_x_18378:
[----:B------:R-:W2:Y:S02]  /*17ea0*/  LDG.E.64 R4, desc[UR36][R4.64] ;  /* 0x0000002404047981 */ /* 0x000ea4000c1e1b00 */
[----:B--2---:R0:W2:Y:S02]  /*17eb0*/  I2F.U64 R46, R4 ;  /* 0x00000004002e7312 */ /* 0x0040a40000301000 */
[----:B0-2---:R-:W-:Y:S05]  /*17ec0*/  BRA `(.L_x_18358) ;  /* 0x0000000000087947 */ /* 0x005fea0003800000 */
.L_x_18377:
[----:B------:R-:W2:Y:S02]  /*17ed0*/  LDG.E R4, desc[UR36][R4.64] ;  /* 0x0000002404047981 */ /* 0x000ea4000c1e1900 */
[----:B--2---:R-:W-:-:S07]  /*17ee0*/  I2FP.F32.U32 R46, R4 ;  /* 0x00000004002e7245 */ /* 0x004fce0000201000 */
.L_x_18358:
[----:B------:R-:W-:Y:S05]  /*17ef0*/  BSYNC.RECONVERGENT B6 ;  /* 0x0000000000067941 */ /* 0x000fea0003800200 */
.L_x_18352:
        /* <DEDUP_REMOVED lines=21> */
.L_x_18384:
[----:B------:R-:W2:Y:S02]  /*18050*/  LDG.E.U8 R4, desc[UR36][R4.64] ;  /* 0x0000002404047981 */ /* 0x000ea4000c1e1100 */
[----:B--2---:R-:W-:Y:S01]  /*18060*/  I2FP.F32.U32 R48, R4 ;  /* 0x0000000400307245 */ /* 0x004fe20000201000 */
[----:B------:R-:W-:Y:S06]  /*18070*/  BRA `(.L_x_18386) ;  /* 0x0000000c00487947 */ /* 0x000fec0003800000 */
.L_x_18383:
        /* <DEDUP_REMOVED lines=9> */
.L_x_18388:
[----:B------:R-:W2:Y:S02]  /*18110*/  LDG.E R4, desc[UR36][R4.64] ;  /* 0x0000002404047981 */ /* 0x000ea4000c1e1900 */
[----:B--2---:R-:W-:Y:S01]  /*18120*/  I2FP.F32.S32 R48, R4 ;  /* 0x0000000400307245 */ /* 0x004fe20000201400 */
[----:B------:R-:W-:Y:S06]  /*18130*/  BRA `(.L_x_18386) ;  /* 0x0000000c00187947 */ /* 0x000fec0003800000 */
.L_x_18387:
[----:B------:R-:W2:Y:S02]  /*18140*/  LDG.E.U16 R4, desc[UR36][R4.64] ;  /* 0x0000002404047981 */ /* 0x000ea4000c1e1500 */
[----:B--2---:R2:W3:Y:S01]  /*18150*/  I2F.S16 R48, R4 ;  /* 0x0000000400307306 */ /* 0x0044e20000101400 */
[----:B------:R-:W-:Y:S05]  /*18160*/  BRA `(.L_x_18386) ;  /* 0x0000000c000c7947 */ /* 0x000fea0003800000 */
.L_x_18382:
        /* <DEDUP_REMOVED lines=8> */
.L_x_18390:
[----:B------:R-:W2:Y:S02]  /*181f0*/  LDG.E.U16 R4, desc[UR36][R4.64] ;  /* 0x0000002404047981 */ /* 0x000ea4000c1e1500 */
[----:B--2---:R-:W-:Y:S01]  /*18200*/  HADD2.F32 R48, -RZ, R4.H0_H0 ;  /* 0x20000004ff307230 */ /* 0x004fe20000004100 */
[----:B------:R-:W-:Y:S06]  /*18210*/  BRA `(.L_x_18386) ;  /* 0x0000000800e07947 */ /* 0x000fec0003800000 */
.L_x_18389:
        /* <DEDUP_REMOVED lines=8> */
.L_x_18392:
[----:B------:R-:W2:Y:S02]  /*182a0*/  LDG.E.U16 R4, desc[UR36][R4.64] ;  /* 0x0000002404047981 */ /* 0x000ea4000c1e1500 */
[----:B--2---:R-:W-:Y:S01]  /*182b0*/  HADD2.F32 R48, -RZ, R4.H0_H0 ;  /* 0x20000004ff307230 */ /* 0x004fe20000004100 */
[----:B------:R-:W-:Y:S06]  /*182c0*/  BRA `(.L_x_18386) ;  /* 0x0000000800b47947 */ /* 0x000fec0003800000 */
.L_x_18391:
        /* <DEDUP_REMOVED lines=11> */
.L_x_18381:
        /* <DEDUP_REMOVED lines=12> */
.L_x_18395:
        /* <DEDUP_REMOVED lines=11> */
.L_x_18394:
        /* <DEDUP_REMOVED lines=25> */
.L_x_18397:
        /* <DEDUP_REMOVED lines=13> */
.L_x_18396:
[----:B------:R-:W2:Y:S02]  /*18750*/  LDG.E.U16 R4, desc[UR36][R4.64] ;  /* 0x0000002404047981 */ /* 0x000ea4000c1e1500 */
[----:B--2---:R-:W-:Y:S01]  /*18760*/  IMAD.U32 R48, R4, 0x10000, RZ ;  /* 0x0001000004307824 */ /* 0x004fe200078e00ff */
[----:B------:R-:W-:Y:S06]  /*18770*/  BRA `(.L_x_18386) ;  /* 0x0000000400887947 */ /* 0x000fec0003800000 */
.L_x_18393:
        /* <DEDUP_REMOVED lines=11> */
.L_x_18400:
        /* <DEDUP_REMOVED lines=20> */
.L_x_18402:
[----:B------:R-:W-:Y:S05]  /*18970*/  BSYNC.RECONVERGENT B0 ;  /* 0x0000000000007941 */ /* 0x000fea0003800200 */
.L_x_18401:
[----:B------:R-:W-:Y:S01]  /*18980*/  IMAD.SHL.U32 R0, R0, 0x100000, RZ ;  /* 0x0010000000007824 */ /* 0x000fe200078e00ff */
[----:B------:R-:W-:-:S04]  /*18990*/  LEA R3, R3, 0x3b800000, 0x17 ;  /* 0x3b80000003037811 */ /* 0x000fc800078eb8ff */
[----:B------:R-:W-:Y:S01]  /*189a0*/  LOP3.LUT R48, R3, R0, R7, 0xfe, !PT ;  /* 0x0000000003307212 */ /* 0x000fe200078efe07 */
[----:B------:R-:W-:Y:S06]  /*189b0*/  BRA `(.L_x_18386) ;  /* 0x0000000000f87947 */ /* 0x000fec0003800000 */
.L_x_18399:
        /* <DEDUP_REMOVED lines=20> */
.L_x_18404:
[----:B------:R-:W-:Y:S05]  /*18b00*/  BSYNC.RECONVERGENT B0 ;  /* 0x0000000000007941 */ /* 0x000fea0003800200 */
.L_x_18403:
[----:B------:R-:W-:Y:S01]  /*18b10*/  IMAD.SHL.U32 R0, R0, 0x200000, RZ ;  /* 0x0020000000007824 */ /* 0x000fe200078e00ff */
[----:B------:R-:W-:-:S04]  /*18b20*/  LEA R3, R3, 0x37800000, 0x17 ;  /* 0x3780000003037811 */ /* 0x000fc800078eb8ff */
[----:B------:R-:W-:Y:S01]  /*18b30*/  LOP3.LUT R48, R3, R0, R7, 0xfe, !PT ;  /* 0x0000000003307212 */ /* 0x000fe200078efe07 */
[----:B------:R-:W-:Y:S06]  /*18b40*/  BRA `(.L_x_18386) ;  /* 0x0000000000947947 */ /* 0x000fec0003800000 */
.L_x_18398:
        /* <DEDUP_REMOVED lines=14> */
.L_x_18385:
        /* <DEDUP_REMOVED lines=16> */
.L_x_18407:
[----:B------:R-:W-:Y:S01]  /*18d30*/  IMAD.MOV.U32 R48, RZ, RZ, RZ ;  /* 0x000000ffff307224 */ /* 0x000fe200078e00ff */
[----:B------:R-:W-:Y:S06]  /*18d40*/  BRA `(.L_x_18386) ;  /* 0x0000000000147947 */ /* 0x000fec0003800000 */
.L_x_18406:
[----:B------:R-:W2:Y:S02]  /*18d50*/  LDG.E.64 R4, desc[UR36][R4.64] ;  /* 0x0000002404047981 */ /* 0x000ea4000c1e1b00 */
[----:B--2---:R0:W1:Y:S02]  /*18d60*/  I2F.U64 R48, R4 ;  /* 0x0000000400307312 */ /* 0x0040640000301000 */
[----:B01----:R-:W-:Y:S05]  /*18d70*/  BRA `(.L_x_18386) ;  /* 0x0000000000087947 */ /* 0x003fea0003800000 */
.L_x_18405:
[----:B------:R-:W2:Y:S02]  /*18d80*/  LDG.E R4, desc[UR36][R4.64] ;  /* 0x0000002404047981 */ /* 0x000ea4000c1e1900 */
[----:B--2---:R-:W-:-:S07]  /*18d90*/  I2FP.F32.U32 R48, R4 ;  /* 0x0000000400307245 */ /* 0x004fce0000201000 */
.L_x_18386:
[----:B------:R-:W-:Y:S05]  /*18da0*/  BSYNC.RECONVERGENT B6 ;  /* 0x0000000000067941 */ /* 0x000fea0003800200 */
.L_x_18380:
        /* <DEDUP_REMOVED lines=20> */
.L_x_18411:
[----:B------:R-:W2:Y:S02]  /*18ef0*/  LDG.E.U8 R4, desc[UR36][R4.64] ;  /* 0x0000002404047981 */ /* 0x000ea4000c1e1100 */
[----:B--2---:R-:W-:Y:S01]  /*18f00*/  I2FP.F32.U32 R40, R4 ;  /* 0x0000000400287245 */ /* 0x004fe20000201000 */
[----:B------:R-:W-:Y:S06]  /*18f10*/  BRA `(.L_x_18239) ;  /* 0x0000000c003c7947 */ /* 0x000fec0003800000 */
.L_x_18410:
        /* <DEDUP_REMOVED lines=9> */
.L_x_18414:
[----:B------:R-:W2:Y:S02]  /*18fb0*/  LDG.E R4, desc[UR36][R4.64] ;  /* 0x0000002404047981 */ /* 0x000ea4000c1e1900 */
[----:B--2---:R-:W-:Y:S01]  /*18fc0*/  I2FP.F32.S32 R40, R4 ;  /* 0x0000000400287245 */ /* 0x004fe20000201400 */
[----:B------:R-:W-:Y:S06]  /*18fd0*/  BRA `(.L_x_18239) ;  /* 0x0000000c000c7947 */ /* 0x000fec0003800000 */
.L_x_18413:
[----:B------:R-:W2:Y:S02]  /*18fe0*/  LDG.E.U16 R4, desc[UR36][R4.64] ;  /* 0x0000002404047981 */ /* 0x000ea4000c1e1500 */
[----:B--2---:R0:W1:Y:S01]  /*18ff0*/  I2F.S16 R40, R4 ;  /* 0x0000000400287306 */ /* 0x0040620000101400 */
[----:B------:R-:W-:Y:S05]  /*19000*/  BRA `(.L_x_18239) ;  /* 0x0000000c00007947 */ /* 0x000fea0003800000 */
.L_x_18409:
        /* <DEDUP_REMOVED lines=8> */
.L_x_18416:
[----:B------:R-:W2:Y:S02]  /*19090*/  LDG.E.U16 R4, desc[UR36][R4.64] ;  /* 0x0000002404047981 */ /* 0x000ea4000c1e1500 */
[----:B--2---:R-:W-:Y:S01]  /*190a0*/  HADD2.F32 R40, -RZ, R4.H0_H0 ;  /* 0x20000004ff287230 */ /* 0x004fe20000004100 */
[----:B------:R-:W-:Y:S06]  /*190b0*/  BRA `(.L_x_18239) ;  /* 0x0000000800d47947 */ /* 0x000fec0003800000 */
.L_x_18415:
        /* <DEDUP_REMOVED lines=8> */
.L_x_18418:
[----:B------:R-:W2:Y:S02]  /*19140*/  LDG.E.U16 R4, desc[UR36][R4.64] ;  /* 0x0000002404047981 */ /* 0x000ea4000c1e1500 */
[----:B--2---:R-:W-:Y:S01]  /*19150*/  HADD2.F32 R40, -RZ, R4.H0_H0 ;  /* 0x20000004ff287230 */ /* 0x004fe20000004100 */
[----:B------:R-:W-:Y:S06]  /*19160*/  BRA `(.L_x_18239) ;  /* 0x0000000800a87947 */ /* 0x000fec0003800000 */
.L_x_18417:
        /* <DEDUP_REMOVED lines=11> */
.L_x_18408:
        /* <DEDUP_REMOVED lines=12> */
.L_x_18421:
        /* <DEDUP_REMOVED lines=11> */
.L_x_18420:
        /* <DEDUP_REMOVED lines=25> */
.L_x_18423:
        /* <DEDUP_REMOVED lines=13> */
.L_x_18422:
[----:B------:R-:W2:Y:S02]  /*195f0*/  LDG.E.U16 R4, desc[UR36][R4.64] ;  /* 0x0000002404047981 */ /* 0x000ea4000c1e1500 */
[----:B--2---:R-:W-:Y:S01]  /*19600*/  IMAD.U32 R40, R4, 0x10000, RZ ;  /* 0x0001000004287824 */ /* 0x004fe200078e00ff */
[----:B------:R-:W-:Y:S06]  /*19610*/  BRA `(.L_x_18239) ;  /* 0x00000004007c7947 */ /* 0x000fec0003800000 */
.L_x_18419:
        /* <DEDUP_REMOVED lines=11> */
.L_x_18426:
        /* <DEDUP_REMOVED lines=19> */
.L_x_18428:
[----:B------:R-:W-:Y:S05]  /*19800*/  BSYNC.RECONVERGENT B0 ;  /* 0x0000000000007941 */ /* 0x000fea0003800200 */
.L_x_18427:
[----:B------:R-:W-:Y:S01]  /*19810*/  IMAD.SHL.U32 R0, R0, 0x100000, RZ ;  /* 0x0010000000007824 */ /* 0x000fe200078e00ff */
[----:B------:R-:W-:-:S04]  /*19820*/  LEA R3, R3, 0x3b800000, 0x17 ;  /* 0x3b80000003037811 */ /* 0x000fc800078eb8ff */
[----:B------:R-:W-:Y:S01]  /*19830*/  LOP3.LUT R40, R3, R0, R7, 0xfe, !PT ;  /* 0x0000000003287212 */ /* 0x000fe200078efe07 */
[----:B------:R-:W-:Y:S06]  /*19840*/  BRA `(.L_x_18239) ;  /* 0x0000000000f07947 */ /* 0x000fec0003800000 */
.L_x_18425:
        /* <DEDUP_REMOVED lines=19> */
.L_x_18430:
[----:B------:R-:W-:Y:S05]  /*19980*/  BSYNC.RECONVERGENT B0 ;  /* 0x0000000000007941 */ /* 0x000fea0003800200 */
.L_x_18429:
[----:B------:R-:W-:Y:S01]  /*19990*/  IMAD.SHL.U32 R0, R0, 0x200000, RZ ;  /* 0x0020000000007824 */ /* 0x000fe200078e00ff */
[----:B------:R-:W-:-:S04]  /*199a0*/  LEA R3, R3, 0x37800000, 0x17 ;  /* 0x3780000003037811 */ /* 0x000fc800078eb8ff */
[----:B------:R-:W-:Y:S01]  /*199b0*/  LOP3.LUT R40, R3, R0, R7, 0xfe, !PT ;  /* 0x0000000003287212 */ /* 0x000fe200078efe07 */
[----:B------:R-:W-:Y:S06]  /*199c0*/  BRA `(.L_x_18239) ;  /* 0x0000000000907947 */ /* 0x000fec0003800000 */
.L_x_18424:
        /* <DEDUP_REMOVED lines=14> */
.L_x_18412:
        /* <DEDUP_REMOVED lines=16> */
.L_x_18433:
[----:B------:R-:W-:Y:S05]  /*19bb0*/  BRA `(.L_x_18239) ;  /* 0x0000000000147947 */ /* 0x000fea0003800000 */
.L_x_18432:
[----:B------:R-:W2:Y:S02]  /*19bc0*/  LDG.E.64 R4, desc[UR36][R4.64] ;  /* 0x0000002404047981 */ /* 0x000ea4000c1e1b00 */
[----:B--2---:R0:W1:Y:S02]  /*19bd0*/  I2F.U64 R40, R4 ;  /* 0x0000000400287312 */ /* 0x0040640000301000 */
[----:B01----:R-:W-:Y:S05]  /*19be0*/  BRA `(.L_x_18239) ;  /* 0x0000000000087947 */ /* 0x003fea0003800000 */
.L_x_18431:
[----:B------:R-:W2:Y:S02]  /*19bf0*/  LDG.E R4, desc[UR36][R4.64] ;  /* 0x0000002404047981 */ /* 0x000ea4000c1e1900 */
[----:B--2---:R-:W-:-:S07]  /*19c00*/  I2FP.F32.U32 R40, R4 ;  /* 0x0000000400287245 */ /* 0x004fce0000201000 */
.L_x_18239:
[----:B------:R-:W-:Y:S05]  /*19c10*/  BSYNC.RECONVERGENT B7 ;  /* 0x0000000000077941 */ /* 0x000fea0003800200 */
.L_x_18238:
[----:B------:R-:W3:Y:S01]  /*19c20*/  LDC R3, c[0x0][0x380] ;  /* 0x0000e000ff037b82 */ /* 0x000ee20000000800 */
[C---:B0-2---:R-:W-:Y:S01]  /*19c30*/  VIADD R5, R39.reuse, 0x180 ;  /* 0x0000018027057836 */ /* 0x045fe20000000000 */
[----:B------:R-:W-:Y:S01]  /*19c40*/  BSSY.RECONVERGENT B0, `(.L_x_18434) ;  /* 0x0000013000007945 */ /* 0x000fe20003800200 */
[----:B------:R-:W-:-:S05]  /*19c50*/  VIADD R49, R39, 0x80 ;  /* 0x0000008027317836 */ /* 0x000fca0000000000 */
[----:B------:R-:W0:Y:S01]  /*19c60*/  LDC.U8 R47, c[0x0][0x400] ;  /* 0x00010000ff2f7b82 */ /* 0x000e220000000000 */
[----:B---3--:R-:W-:Y:S02]  /*19c70*/  IMAD R38, R2, -0x200, R3 ;  /* 0xfffffe0002267824 */ /* 0x008fe400078e0203 */
        /* <DEDUP_REMOVED lines=8> */
[----:B------:R-:W-:Y:S01]  /*19d00*/  FADD.FTZ R17, -R22, R17 ;  /* 0x0000001116117221 */ /* 0x000fe20000010100 */
[----:B------:R-:W-:Y:S02]  /*19d10*/  FMUL.FTZ R4, R19, R18 ;  /* 0x0000001213047220 */ /* 0x000fe40000410000 */
[----:B----4-:R-:W-:Y:S01]  /*19d20*/  FMUL.FTZ R0, R0, R23 ;  /* 0x0000001700007220 */ /* 0x010fe20000410000 */
[----:B-1----:R-:W-:-:S03]  /*19d30*/  FFMA.FTZ R25, -R25, UR4, R16 ;  /* 0x0000000419197c23 */ /* 0x002fc60008010110 */
[----:B------:R-:W-:-:S04]  /*19d40*/  FMUL.FTZ R0, R0, UR4 ;  /* 0x0000000400007c20 */ /* 0x000fc80008410000 */
[----:B------:R-:W-:-:S04]  /*19d50*/  FFMA.FTZ R17, R0, -R17, R25 ;  /* 0x8000001100117223 */ /* 0x000fc80000010019 */
[----:B------:R-:W-:-:S07]  /*19d60*/  FMUL.FTZ R4, R4, R17 ;  /* 0x0000001104047220 */ /* 0x000fce0000410000 */
.L_x_18435:
[----:B------:R-:W-:Y:S05]  /*19d70*/  BSYNC.RECONVERGENT B0 ;  /* 0x0000000000007941 */ /* 0x000fea0003800200 */
.L_x_18434:
[----:B------:R-:W-:Y:S04]  /*19d80*/  BSSY.RECONVERGENT B0, `(.L_x_18436) ;  /* 0x000000b000007945 */ /* 0x000fe80003800200 */
[----:B------:R-:W-:Y:S05]  /*19d90*/  @P1 BRA `(.L_x_18437) ;  /* 0x0000000000241947 */ /* 0x000fea0003800000 */
[----:B------:R-:W0:Y:S01]  /*19da0*/  LDCU UR4, c[0x0][0x388] ;  /* 0x00007100ff0477ac */ /* 0x000e220008000800 */
[C---:B-----5:R-:W-:Y:S01]  /*19db0*/  FMUL.FTZ R3, R28.reuse, R28 ;  /* 0x0000001c1c037220 */ /* 0x060fe20000410000 */
[----:B------:R-:W-:Y:S01]  /*19dc0*/  FADD.FTZ R26, -R29, R26 ;  /* 0x0000001a1d1a7221 */ /* 0x000fe20000010100 */
[----:B------:R-:W-:Y:S02]  /*19dd0*/  FMUL.FTZ R16, R28, R27 ;  /* 0x0000001b1c107220 */ /* 0x000fe40000410000 */
[----:B-1----:R-:W-:Y:S01]  /*19de0*/  FMUL.FTZ R3, R3, R30 ;  /* 0x0000001e03037220 */ /* 0x002fe20000410000 */
[----:B0-----:R-:W-:-:S03]  /*19df0*/  FFMA.FTZ R24, -R31, UR4, R24 ;  /* 0x000000041f187c23 */ /* 0x001fc60008010118 */
[----:B------:R-:W-:-:S04]  /*19e00*/  FMUL.FTZ R3, R3, UR4 ;  /* 0x0000000403037c20 */ /* 0x000fc80008410000 */
[----:B------:R-:W-:-:S04]  /*19e10*/  FFMA.FTZ R3, R3, -R26, R24 ;  /* 0x8000001a03037223 */ /* 0x000fc80000010018 */
[----:B------:R-:W-:-:S07]  /*19e20*/  FMUL.FTZ R16, R16, R3 ;  /* 0x0000000310107220 */ /* 0x000fce0000410000 */
.L_x_18437:
[----:B------:R-:W-:Y:S05]  /*19e30*/  BSYNC.RECONVERGENT B0 ;  /* 0x0000000000007941 */ /* 0x000fea0003800200 */
.L_x_18436:
[----:B------:R-:W-:Y:S04]  /*19e40*/  BSSY.RECONVERGENT B0, `(.L_x_18438) ;  /* 0x000000b000007945 */ /* 0x000fe80003800200 */
[----:B------:R-:W-:Y:S05]  /*19e50*/  @P2 BRA `(.L_x_18439) ;  /* 0x0000000000242947 */ /* 0x000fea0003800000 */
[----:B------:R-:W1:Y:S01]  /*19e60*/  LDCU UR4, c[0x0][0x388] ;  /* 0x00007100ff0477ac */ /* 0x000e620008000800 */
[C---:B-----5:R-:W-:Y:S01]  /*19e70*/  FMUL.FTZ R0, R35.reuse, R35 ;  /* 0x0000002323007220 */ /* 0x060fe20000410000 */
[----:B------:R-:W-:Y:S01]  /*19e80*/  FADD.FTZ R33, -R36, R33 ;  /* 0x0000002124217221 */ /* 0x000fe20000010100 */
[----:B------:R-:W-:Y:S02]  /*19e90*/  FMUL.FTZ R18, R35, R34 ;  /* 0x0000002223127220 */ /* 0x000fe40000410000 */
[----:B------:R-:W-:Y:S01]  /*19ea0*/  FMUL.FTZ R0, R0, R37 ;  /* 0x0000002500007220 */ /* 0x000fe20000410000 */
[----:B-1----:R-:W-:-:S03]  /*19eb0*/  FFMA.FTZ R41, -R41, UR4, R32 ;  /* 0x0000000429297c23 */ /* 0x002fc60008010120 */
[----:B------:R-:W-:-:S04]  /*19ec0*/  FMUL.FTZ R0, R0, UR4 ;  /* 0x0000000400007c20 */ /* 0x000fc80008410000 */
[----:B------:R-:W-:-:S04]  /*19ed0*/  FFMA.FTZ R33, R0, -R33, R41 ;  /* 0x8000002100217223 */ /* 0x000fc80000010029 */
[----:B------:R-:W-:-:S07]  /*19ee0*/  FMUL.FTZ R18, R18, R33 ;  /* 0x0000002112127220 */ /* 0x000fce0000410000 */
.L_x_18439:
[----:B------:R-:W-:Y:S05]  /*19ef0*/  BSYNC.RECONVERGENT B0 ;  /* 0x0000000000007941 */ /* 0x000fea0003800200 */
.L_x_18438:
        /* <DEDUP_REMOVED lines=11> */
.L_x_18441:
[----:B------:R-:W-:Y:S05]  /*19fb0*/  BSYNC.RECONVERGENT B0 ;  /* 0x0000000000007941 */ /* 0x000fea0003800200 */
.L_x_18440:
        /* <DEDUP_REMOVED lines=24> */
.L_x_18447:
[----:B------:R-:W0:Y:S01]  /*1a140*/  F2I.S64.TRUNC R4, R4 ;  /* 0x0000000400047311 */ /* 0x000e22000020d900 */
[----:B------:R-:W-:Y:S02]  /*1a150*/  IMAD.MOV.U32 R39, RZ, RZ, R49 ;  /* 0x000000ffff277224 */ /* 0x000fe400078e0031 */
[----:B0-----:R-:W-:-:S05]  /*1a160*/  IMAD.MOV.U32 R3, RZ, RZ, R4 ;  /* 0x000000ffff037224 */ /* 0x001fca00078e0004 */
[----:B------:R0:W-:Y:S01]  /*1a170*/  STG.E.U8 desc[UR36][R6.64], R3 ;  /* 0x0000000306007986 */ /* 0x0001e2000c101124 */
[----:B------:R-:W-:Y:S05]  /*1a180*/  BRA `(.L_x_18443) ;  /* 0x0000000c007c7947 */ /* 0x000fea0003800000 */
.L_x_18446:
        /* <DEDUP_REMOVED lines=10> */
.L_x_18450:
[----:B------:R-:W0:Y:S01]  /*1a230*/  F2I.FTZ.TRUNC.NTZ R3, R4 ;  /* 0x0000000400037305 */ /* 0x000e22000021f100 */
[----:B------:R-:W-:Y:S01]  /*1a240*/  IMAD.MOV.U32 R39, RZ, RZ, R49 ;  /* 0x000000ffff277224 */ /* 0x000fe200078e0031 */
[----:B0-----:R0:W-:Y:S01]  /*1a250*/  STG.E desc[UR36][R6.64], R3 ;  /* 0x0000000306007986 */ /* 0x0011e2000c101924 */
[----:B------:R-:W-:Y:S05]  /*1a260*/  BRA `(.L_x_18443) ;  /* 0x0000000c00447947 */ /* 0x000fea0003800000 */
.L_x_18449:
[----:B------:R-:W0:Y:S01]  /*1a270*/  F2I.FTZ.TRUNC.NTZ R3, R4 ;  /* 0x0000000400037305 */ /* 0x000e22000021f100 */
[----:B------:R-:W-:Y:S01]  /*1a280*/  IMAD.MOV.U32 R39, RZ, RZ, R49 ;  /* 0x000000ffff277224 */ /* 0x000fe200078e0031 */
[----:B0-----:R0:W-:Y:S01]  /*1a290*/  STG.E.U16 desc[UR36][R6.64], R3 ;  /* 0x0000000306007986 */ /* 0x0011e2000c101524 */
[----:B------:R-:W-:Y:S05]  /*1a2a0*/  BRA `(.L_x_18443) ;  /* 0x0000000c00347947 */ /* 0x000fea0003800000 */
.L_x_18445:
        /* <DEDUP_REMOVED lines=9> */
.L_x_18452:
[----:B------:R-:W-:Y:S01]  /*1a340*/  F2FP.F16.F32.PACK_AB R4, RZ, R4 ;  /* 0x00000004ff04723e */ /* 0x000fe200000000ff */
[----:B------:R-:W-:-:S04]  /*1a350*/  IMAD.MOV.U32 R39, RZ, RZ, R49 ;  /* 0x000000ffff277224 */ /* 0x000fc800078e0031 */
[----:B------:R0:W-:Y:S01]  /*1a360*/  STG.E.U16 desc[UR36][R6.64], R4 ;  /* 0x0000000406007986 */ /* 0x0001e2000c101524 */
[----:B------:R-:W-:Y:S05]  /*1a370*/  BRA `(.L_x_18443) ;  /* 0x0000000c00007947 */ /* 0x000fea0003800000 */
.L_x_18451:
        /* <DEDUP_REMOVED lines=10> */
.L_x_18454:
[----:B------:R-:W-:Y:S01]  /*1a420*/  F2FP.F16.F32.PACK_AB R3, RZ, R4 ;  /* 0x00000004ff03723e */ /* 0x000fe200000000ff */
[----:B------:R-:W-:-:S03]  /*1a430*/  IMAD.MOV.U32 R39, RZ, RZ, R49 ;  /* 0x000000ffff277224 */ /* 0x000fc600078e0031 */
[----:B------:R-:W-:-:S05]  /*1a440*/  PRMT R3, R3, 0x5410, RZ ;  /* 0x0000541003037816 */ /* 0x000fca00000000ff */
[----:B------:R0:W-:Y:S01]  /*1a450*/  STG.E desc[UR36][R6.64], R3 ;  /* 0x0000000306007986 */ /* 0x0001e2000c101924 */
[----:B------:R-:W-:Y:S05]  /*1a460*/  BRA `(.L_x_18443) ;  /* 0x0000000800c47947 */ /* 0x000fea0003800000 */
.L_x_18453:
[----:B------:R-:W-:Y:S01]  /*1a470*/  FMUL.FTZ R4, R4, 1 ;  /* 0x3f80000004047820 */ /* 0x000fe20000410000 */
[----:B------:R-:W-:-:S05]  /*1a480*/  IMAD.MOV.U32 R39, RZ, RZ, R49 ;  /* 0x000000ffff277224 */ /* 0x000fca00078e0031 */
[----:B------:R-:W0:Y:S02]  /*1a490*/  F2F.F64.F32 R4, R4 ;  /* 0x0000000400047310 */ /* 0x000e240000201800 */
[----:B0-----:R0:W-:Y:S01]  /*1a4a0*/  STG.E.64 desc[UR36][R6.64], R4 ;  /* 0x0000000406007986 */ /* 0x0011e2000c101b24 */
[----:B------:R-:W-:Y:S05]  /*1a4b0*/  BRA `(.L_x_18443) ;  /* 0x0000000800b07947 */ /* 0x000fea0003800000 */
.L_x_18444:
        /* <DEDUP_REMOVED lines=13> */
.L_x_18457:
[----:B------:R-:W-:Y:S01]  /*1a590*/  FMUL.FTZ R8, R4, 1 ;  /* 0x3f80000004087820 */ /* 0x000fe20000410000 */
[----:B------:R-:W-:Y:S01]  /*1a5a0*/  CS2R R10, SRZ ;  /* 0x00000000000a7805 */ /* 0x000fe2000001ff00 */
[----:B------:R-:W-:-:S04]  /*1a5b0*/  IMAD.MOV.U32 R39, RZ, RZ, R49 ;  /* 0x000000ffff277224 */ /* 0x000fc800078e0031 */
[----:B------:R-:W0:Y:S02]  /*1a5c0*/  F2F.F64.F32 R8, R8 ;  /* 0x0000000800087310 */ /* 0x000e240000201800 */
[----:B0-----:R0:W-:Y:S01]  /*1a5d0*/  STG.E.128 desc[UR36][R6.64], R8 ;  /* 0x0000000806007986 */ /* 0x0011e2000c101d24 */
[----:B------:R-:W-:Y:S05]  /*1a5e0*/  BRA `(.L_x_18443) ;  /* 0x0000000800647947 */ /* 0x000fea0003800000 */
.L_x_18456:
        /* <DEDUP_REMOVED lines=18> */
.L_x_18461:
[----:B------:R-:W-:Y:S05]  /*1a710*/  BSYNC.RECONVERGENT B0 ;  /* 0x0000000000007941 */ /* 0x000fea0003800200 */
.L_x_18460:
[----:B------:R-:W-:Y:S01]  /*1a720*/  LOP3.LUT R5, R0, 0x80, R5, 0xf8, !PT ;  /* 0x0000008000057812 */ /* 0x000fe200078ef805 */
[----:B------:R-:W-:-:S04]  /*1a730*/  IMAD.MOV.U32 R39, RZ, RZ, R49 ;  /* 0x000000ffff277224 */ /* 0x000fc800078e0031 */
[----:B------:R0:W-:Y:S01]  /*1a740*/  STG.E.U8 desc[UR36][R6.64], R5 ;  /* 0x0000000506007986 */ /* 0x0001e2000c101124 */
[----:B------:R-:W-:Y:S05]  /*1a750*/  BRA `(.L_x_18443) ;  /* 0x0000000800087947 */ /* 0x000fea0003800000 */
.L_x_18459:
        /* <DEDUP_REMOVED lines=14> */
.L_x_18463:
[----:B------:R-:W-:Y:S05]  /*1a840*/  BSYNC.RECONVERGENT B0 ;  /* 0x0000000000007941 */ /* 0x000fea0003800200 */
.L_x_18462:
[----:B------:R-:W-:Y:S01]  /*1a850*/  LOP3.LUT R3, R0, 0x80, R9, 0xf8, !PT ;  /* 0x0000008000037812 */ /* 0x000fe200078ef809 */
[----:B------:R-:W-:-:S04]  /*1a860*/  IMAD.MOV.U32 R39, RZ, RZ, R49 ;  /* 0x000000ffff277224 */ /* 0x000fc800078e0031 */
[----:B------:R0:W-:Y:S01]  /*1a870*/  STG.E.U8 desc[UR36][R6.64], R3 ;  /* 0x0000000306007986 */ /* 0x0001e2000c101124 */
[----:B------:R-:W-:Y:S05]  /*1a880*/  BRA `(.L_x_18443) ;  /* 0x0000000400bc7947 */ /* 0x000fea0003800000 */
.L_x_18458:
[----:B------:R-:W-:Y:S01]  /*1a890*/  F2FP.BF16.F32.PACK_AB R4, RZ, R4 ;  /* 0x00000004ff04723e */ /* 0x000fe200000010ff */
[----:B------:R-:W-:-:S04]  /*1a8a0*/  IMAD.MOV.U32 R39, RZ, RZ, R49 ;  /* 0x000000ffff277224 */ /* 0x000fc800078e0031 */
[----:B------:R0:W-:Y:S01]  /*1a8b0*/  STG.E.U16 desc[UR36][R6.64], R4 ;  /* 0x0000000406007986 */ /* 0x0001e2000c101524 */
[----:B------:R-:W-:Y:S05]  /*1a8c0*/  BRA `(.L_x_18443) ;  /* 0x0000000400ac7947 */ /* 0x000fea0003800000 */
.L_x_18455:
        /* <DEDUP_REMOVED lines=12> */
.L_x_18466:
[----:B------:R-:W-:Y:S01]  /*1a990*/  LOP3.LUT R0, R4, 0x7fffffff, RZ, 0xc0, !PT ;  /* 0x7fffffff04007812 */ /* 0x000fe200078ec0ff */
[----:B------:R-:W-:Y:S01]  /*1a9a0*/  BSSY.RECONVERGENT B0, `(.L_x_18467) ;  /* 0x0000013000007945 */ /* 0x000fe20003800200 */
[----:B------:R-:W-:Y:S02]  /*1a9b0*/  IMAD.MOV.U32 R3, RZ, RZ, 0x80 ;  /* 0x00000080ff037424 */ /* 0x000fe400078e00ff */
        /* <DEDUP_REMOVED lines=9> */
.L_x_18469:
[----:B------:R-:W-:-:S04]  /*1aa50*/  SHF.R.U32.HI R0, RZ, 0x14, R4 ;  /* 0x00000014ff007819 */ /* 0x000fc80000011604 */
[----:B------:R-:W-:-:S04]  /*1aa60*/  LOP3.LUT R3, R0, 0x1, RZ, 0xc0, !PT ;  /* 0x0000000100037812 */ /* 0x000fc800078ec0ff */
[----:B------:R-:W-:-:S04]  /*1aa70*/  IADD3 R0, PT, PT, R4, 0x487ffff, R3 ;  /* 0x0487ffff04007810 */ /* 0x000fc80007ffe003 */
[----:B------:R-:W-:-:S04]  /*1aa80*/  SHF.R.U32.HI R0, RZ, 0x14, R0 ;  /* 0x00000014ff007819 */ /* 0x000fc80000011600 */
[----:B------:R-:W-:-:S07]  /*1aa90*/  LOP3.LUT R0, R0, 0xff, RZ, 0xc0, !PT ;  /* 0x000000ff00007812 */ /* 0x000fce00078ec0ff */
.L_x_18470:
[----:B------:R-:W-:-:S04]  /*1aaa0*/  SHF.R.U32.HI R3, RZ, 0x18, R4 ;  /* 0x00000018ff037819 */ /* 0x000fc80000011604 */
[----:B------:R-:W-:-:S04]  /*1aab0*/  LOP3.LUT R0, R0, 0x80, R3, 0xf8, !PT ;  /* 0x0000008000007812 */ /* 0x000fc800078ef803 */
[----:B------:R-:W-:-:S07]  /*1aac0*/  PRMT R3, R0, 0x7610, R3 ;  /* 0x0000761000037816 */ /* 0x000fce0000000003 */
.L_x_18468:
[----:B------:R-:W-:Y:S05]  /*1aad0*/  BSYNC.RECONVERGENT B0 ;  /* 0x0000000000007941 */ /* 0x000fea0003800200 */
.L_x_18467:
[----:B------:R0:W-:Y:S01]  /*1aae0*/  STG.E.U8 desc[UR36][R6.64], R3 ;  /* 0x0000000306007986 */ /* 0x0001e2000c101124 */
[----:B------:R-:W-:Y:S01]  /*1aaf0*/  IMAD.MOV.U32 R39, RZ, RZ, R49 ;  /* 0x000000ffff277224 */ /* 0x000fe200078e0031 */
[----:B------:R-:W-:Y:S06]  /*1ab00*/  BRA `(.L_x_18443) ;  /* 0x00000004001c7947 */ /* 0x000fec0003800000 */
.L_x_18465:
        /* <DEDUP_REMOVED lines=12> */
.L_x_18473:
[----:B------:R-:W-:-:S04]  /*1abd0*/  SHF.R.U32.HI R0, RZ, 0x15, R4 ;  /* 0x00000015ff007819 */ /* 0x000fc80000011604 */
[----:B------:R-:W-:-:S04]  /*1abe0*/  LOP3.LUT R3, R0, 0x1, RZ, 0xc0, !PT ;  /* 0x0000000100037812 */ /* 0x000fc800078ec0ff */
[----:B------:R-:W-:-:S04]  /*1abf0*/  IADD3 R0, PT, PT, R4, 0x88fffff, R3 ;  /* 0x088fffff04007810 */ /* 0x000fc80007ffe003 */
[----:B------:R-:W-:-:S04]  /*1ac00*/  SHF.R.U32.HI R0, RZ, 0x15, R0 ;  /* 0x00000015ff007819 */ /* 0x000fc80000011600 */
[----:B------:R-:W-:-:S07]  /*1ac10*/  LOP3.LUT R0, R0, 0xff, RZ, 0xc0, !PT ;  /* 0x000000ff00007812 */ /* 0x000fce00078ec0ff */
.L_x_18474:
[----:B------:R-:W-:-:S04]  /*1ac20*/  SHF.R.U32.HI R3, RZ, 0x18, R4 ;  /* 0x00000018ff037819 */ /* 0x000fc80000011604 */
[----:B------:R-:W-:-:S04]  /*1ac30*/  LOP3.LUT R0, R0, 0x80, R3, 0xf8, !PT ;  /* 0x0000008000007812 */ /* 0x000fc800078ef803 */
[----:B------:R-:W-:-:S07]  /*1ac40*/  PRMT R3, R0, 0x7610, R3 ;  /* 0x0000761000037816 */ /* 0x000fce0000000003 */
.L_x_18472:
[----:B------:R-:W-:Y:S05]  /*1ac50*/  BSYNC.RECONVERGENT B0 ;  /* 0x0000000000007941 */ /* 0x000fea0003800200 */
.L_x_18471:
[----:B------:R0:W-:Y:S01]  /*1ac60*/  STG.E.U8 desc[UR36][R6.64], R3 ;  /* 0x0000000306007986 */ /* 0x0001e2000c101124 */
[----:B------:R-:W-:Y:S01]  /*1ac70*/  IMAD.MOV.U32 R39, RZ, RZ, R49 ;  /* 0x000000ffff277224 */ /* 0x000fe200078e0031 */
[----:B------:R-:W-:Y:S06]  /*1ac80*/  BRA `(.L_x_18443) ;  /* 0x0000000000bc7947 */ /* 0x000fec0003800000 */
.L_x_18464:
[----:B------:R-:W-:-:S13]  /*1ac90*/  ISETP.NE.AND P0, PT, R0, 0x1c, PT ;  /* 0x0000001c0000780c */ /* 0x000fda0003f05270 */
[----:B------:R-:W-:Y:S05]  /*1aca0*/  @!P0 BRA `(.L_x_18475) ;  /* 0x0000000000a88947 */ /* 0x000fea0003800000 */
[----:B------:R-:W-:-:S13]  /*1acb0*/  ISETP.NE.AND P0, PT, R0, 0x1d, PT ;  /* 0x0000001d0000780c */ /* 0x000fda0003f05270 */
[----:B------:R-:W-:Y:S05]  /*1acc0*/  @!P0 BRA `(.L_x_18476) ;  /* 0x0000000000908947 */ /* 0x000fea0003800000 */
[----:B------:R-:W-:-:S13]  /*1acd0*/  ISETP.NE.AND P0, PT, R0, 0x2c, PT ;  /* 0x0000002c0000780c */ /* 0x000fda0003f05270 */
[----:B------:R-:W-:Y:S05]  /*1ace0*/  @!P0 BRA `(.L_x_18477) ;  /* 0x0000000000488947 */ /* 0x000fea0003800000 */
.L_x_18448:
[----:B------:R-:W-:Y:S01]  /*1acf0*/  MOV R0, 0x130 ;  /* 0x0000013000007802 */ /* 0x000fe20000000f00 */
[----:B------:R-:W0:Y:S01]  /*1ad00*/  LDCU.64 UR6, c[0x4][0x120] ;  /* 0x01002400ff0677ac */ /* 0x000e220008000a00 */
[----:B------:R-:W-:Y:S02]  /*1ad10*/  IMAD.MOV.U32 R8, RZ, RZ, 0x65 ;  /* 0x00000065ff087424 */ /* 0x000fe400078e00ff */
[----:B------:R2:W3:Y:S01]  /*1ad20*/  LDC.64 R14, c[0x4][R0] ;  /* 0x01000000000e7b82 */ /* 0x0004e20000000a00 */
[----:B------:R-:W1:Y:S01]  /*1ad30*/  LDCU.64 UR8, c[0x4][0x128] ;  /* 0x01002500ff0877ac */ /* 0x000e620008000a00 */
[----:B------:R-:W-:Y:S02]  /*1ad40*/  IMAD.MOV.U32 R12, RZ, RZ, 0x1 ;  /* 0x00000001ff0c7424 */ /* 0x000fe400078e00ff */
[----:B------:R-:W-:Y:S01]  /*1ad50*/  IMAD.MOV.U32 R13, RZ, RZ, RZ ;  /* 0x000000ffff0d7224 */ /* 0x000fe200078e00ff */
[----:B------:R-:W4:Y:S01]  /*1ad60*/  LDCU.64 UR4, c[0x4][0x18] ;  /* 0x01000300ff0477ac */ /* 0x000f220008000a00 */
[----:B0-----:R-:W-:-:S02]  /*1ad70*/  IMAD.U32 R4, RZ, RZ, UR6 ;  /* 0x00000006ff047e24 */ /* 0x001fc4000f8e00ff */
[----:B------:R-:W-:Y:S02]  /*1ad80*/  IMAD.U32 R5, RZ, RZ, UR7 ;  /* 0x00000007ff057e24 */ /* 0x000fe4000f8e00ff */
[----:B-1----:R-:W-:Y:S02]  /*1ad90*/  IMAD.U32 R6, RZ, RZ, UR8 ;  /* 0x00000008ff067e24 */ /* 0x002fe4000f8e00ff */
[----:B------:R-:W-:Y:S02]  /*1ada0*/  IMAD.U32 R7, RZ, RZ, UR9 ;  /* 0x00000009ff077e24 */ /* 0x000fe4000f8e00ff */
[----:B----4-:R-:W-:Y:S02]  /*1adb0*/  IMAD.U32 R10, RZ, RZ, UR4 ;  /* 0x00000004ff0a7e24 */ /* 0x010fe4000f8e00ff */
[----:B--2---:R-:W-:-:S07]  /*1adc0*/  IMAD.U32 R11, RZ, RZ, UR5 ;  /* 0x00000005ff0b7e24 */ /* 0x004fce000f8e00ff */
[----:B------:R-:W-:-:S07]  /*1add0*/  LEPC R20, `(.L_x_18478) ;  /* 0x000000001014794e */ /* 0x000fce0000000000 */
[----:B---3-5:R-:W-:Y:S05]  /*1ade0*/  CALL.ABS.NOINC R14 ;  /* 0x000000000e007343 */ /* 0x028fea0003c00000 */
.L_x_18478:
[----:B------:R-:W-:Y:S01]  /*1adf0*/  IMAD.MOV.U32 R39, RZ, RZ, R49 ;  /* 0x000000ffff277224 */ /* 0x000fe200078e0031 */
[----:B------:R-:W-:Y:S06]  /*1ae00*/  BRA `(.L_x_18443) ;  /* 0x00000000005c7947 */ /* 0x000fec0003800000 */
.L_x_18477:
        /* <DEDUP_REMOVED lines=16> */
.L_x_18476:
[----:B------:R-:W0:Y:S01]  /*1af10*/  F2I.U64.TRUNC R4, R4 ;  /* 0x0000000400047311 */ /* 0x000e22000020d800 */
[----:B------:R-:W-:Y:S01]  /*1af20*/  IMAD.MOV.U32 R39, RZ, RZ, R49 ;  /* 0x000000ffff277224 */ /* 0x000fe200078e0031 */
[----:B0-----:R2:W-:Y:S01]  /*1af30*/  STG.E.64 desc[UR36][R6.64], R4 ;  /* 0x0000000406007986 */ /* 0x0015e2000c101b24 */
[----:B------:R-:W-:Y:S05]  /*1af40*/  BRA `(.L_x_18443) ;  /* 0x00000000000c7947 */ /* 0x000fea0003800000 */
.L_x_18475:
[----:B------:R-:W0:Y:S01]  /*1af50*/  F2I.FTZ.U32.TRUNC.NTZ R3, R4 ;  /* 0x0000000400037305 */ /* 0x000e22000021f000 */
[----:B------:R-:W-:Y:S01]  /*1af60*/  IMAD.MOV.U32 R39, RZ, RZ, R49 ;  /* 0x000000ffff277224 */ /* 0x000fe200078e0031 */
[----:B0-----:R0:W-:Y:S06]  /*1af70*/  STG.E desc[UR36][R6.64], R3 ;  /* 0x0000000306007986 */ /* 0x0011ec000c101924 */
.L_x_18443:
[----:B------:R-:W-:Y:S05]  /*1af80*/  BSYNC.RECONVERGENT B6 ;  /* 0x0000000000067941 */ /* 0x000fea0003800200 */
.L_x_18442:
[----:B------:R-:W-:Y:S01]  /*1af90*/  ISETP.GE.AND P0, PT, R39, R38, PT ;  /* 0x000000262700720c */ /* 0x000fe20003f06270 */
[----:B------:R-:W-:-:S12]  /*1afa0*/  BSSY.RECONVERGENT B6, `(.L_x_18479) ;  /* 0x00001cc000067945 */ /* 0x000fd80003800200 */
[----:B------:R-:W-:Y:S05]  /*1afb0*/  @P0 BRA `(.L_x_18480) ;  /* 0x0000001c00280947 */ /* 0x000fea0003800000 */
[----:B------:R-:W1:Y:S01]  /*1afc0*/  LDCU UR4, c[0x0][0x404] ;  /* 0x00008080ff0477ac */ /* 0x000e620008000800 */
[----:B0-2---:R-:W0:Y:S01]  /*1afd0*/  LDC.64 R4, c[0x0][0x398] ;  /* 0x0000e600ff047b82 */ /* 0x005e220000000a00 */
[----:B------:R-:W-:Y:S01]  /*1afe0*/  IMAD R0, R2, 0x200, R39 ;  /* 0x0000020002007824 */ /* 0x000fe200078e0227 */
[----:B---3--:R-:W-:-:S03]  /*1aff0*/  PRMT R6, R47, 0x9910, RZ ;  /* 0x000099102f067816 */ /* 0x008fc600000000ff */
        /* <DEDUP_REMOVED lines=14> */
[----:B-----5:R-:W0:Y:S02]  /*1b0e0*/  F2I.FTZ.TRUNC.NTZ R3, R16 ;  /* 0x0000001000037305 */ /* 0x020e24000021f100 */
[----:B0-----:R0:W-:Y:S01]  /*1b0f0*/  STG.E.U8 desc[UR36][R4.64], R3 ;  /* 0x0000000304007986 */ /* 0x0011e2000c101124 */
[----:B------:R-:W-:Y:S05]  /*1b100*/  BRA `(.L_x_18486) ;  /* 0x0000000c00387947 */ /* 0x000fea0003800000 */
.L_x_18484:
[----:B-----5:R-:W0:Y:S02]  /*1b110*/  F2I.S64.TRUNC R16, R16 ;  /* 0x0000001000107311 */ /* 0x020e24000020d900 */
[----:B0-----:R-:W-:-:S05]  /*1b120*/  IMAD.MOV.U32 R3, RZ, RZ, R16 ;  /* 0x000000ffff037224 */ /* 0x001fca00078e0010 */
[----:B------:R0:W-:Y:S01]  /*1b130*/  STG.E.U8 desc[UR36][R4.64], R3 ;  /* 0x0000000304007986 */ /* 0x0001e2000c101124 */
[----:B------:R-:W-:Y:S05]  /*1b140*/  BRA `(.L_x_18486) ;  /* 0x0000000c00287947 */ /* 0x000fea0003800000 */
.L_x_18483:
[----:B------:R-:W-:-:S13]  /*1b150*/  ISETP.NE.AND P0, PT, R0, 0x2, PT ;  /* 0x000000020000780c */ /* 0x000fda0003f05270 */
[----:B------:R-:W-:Y:S05]  /*1b160*/  @!P0 BRA `(.L_x_18487) ;  /* 0x0000000000288947 */ /* 0x000fea0003800000 */
[----:B------:R-:W-:-:S13]  /*1b170*/  ISETP.NE.AND P0, PT, R0, 0x3, PT ;  /* 0x000000030000780c */ /* 0x000fda0003f05270 */
[----:B------:R-:W-:Y:S05]  /*1b180*/  @!P0 BRA `(.L_x_18488) ;  /* 0x0000000000148947 */ /* 0x000fea0003800000 */
[----:B------:R-:W-:-:S13]  /*1b190*/  ISETP.NE.AND P0, PT, R0, 0x4, PT ;  /* 0x000000040000780c */ /* 0x000fda0003f05270 */
[----:B------:R-:W-:Y:S05]  /*1b1a0*/  @P0 BRA `(.L_x_18485) ;  /* 0x0000000800380947 */ /* 0x000fea0003800000 */
[----:B-----5:R-:W0:Y:S02]  /*1b1b0*/  F2I.S64.TRUNC R16, R16 ;  /* 0x0000001000107311 */ /* 0x020e24000020d900 */
[----:B0-----:R0:W-:Y:S01]  /*1b1c0*/  STG.E.64 desc[UR36][R4.64], R16 ;  /* 0x0000001004007986 */ /* 0x0011e2000c101b24 */
[----:B------:R-:W-:Y:S05]  /*1b1d0*/  BRA `(.L_x_18486) ;  /* 0x0000000c00047947 */ /* 0x000fea0003800000 */
.L_x_18488:
[----:B-----5:R-:W0:Y:S02]  /*1b1e0*/  F2I.FTZ.TRUNC.NTZ R3, R16 ;  /* 0x0000001000037305 */ /* 0x020e24000021f100 */
[----:B0-----:R0:W-:Y:S01]  /*1b1f0*/  STG.E desc[UR36][R4.64], R3 ;  /* 0x0000000304007986 */ /* 0x0011e2000c101924 */
[----:B------:R-:W-:Y:S05]  /*1b200*/  BRA `(.L_x_18486) ;  /* 0x0000000800f87947 */ /* 0x000fea0003800000 */
.L_x_18487:
[----:B-----5:R-:W0:Y:S02]  /*1b210*/  F2I.FTZ.TRUNC.NTZ R3, R16 ;  /* 0x0000001000037305 */ /* 0x020e24000021f100 */
[----:B0-----:R0:W-:Y:S01]  /*1b220*/  STG.E.U16 desc[UR36][R4.64], R3 ;  /* 0x0000000304007986 */ /* 0x0011e2000c101524 */
[----:B------:R-:W-:Y:S05]  /*1b230*/  BRA `(.L_x_18486) ;  /* 0x0000000800ec7947 */ /* 0x000fea0003800000 */
.L_x_18482:
[----:B------:R-:W-:-:S13]  /*1b240*/  ISETP.GT.AND P0, PT, R0, 0x6, PT ;  /* 0x000000060000780c */ /* 0x000fda0003f04270 */
[----:B------:R-:W-:Y:S05]  /*1b250*/  @P0 BRA `(.L_x_18489) ;  /* 0x0000000000240947 */ /* 0x000fea0003800000 */
[----:B------:R-:W-:-:S13]  /*1b260*/  ISETP.NE.AND P0, PT, R0, 0x5, PT ;  /* 0x000000050000780c */ /* 0x000fda0003f05270 */
[----:B------:R-:W-:Y:S05]  /*1b270*/  @!P0 BRA `(.L_x_18490) ;  /* 0x0000000000108947 */ /* 0x000fea0003800000 */
[----:B------:R-:W-:-:S13]  /*1b280*/  ISETP.NE.AND P0, PT, R0, 0x6, PT ;  /* 0x000000060000780c */ /* 0x000fda0003f05270 */
[----:B------:R-:W-:Y:S05]  /*1b290*/  @P0 BRA `(.L_x_18485) ;  /* 0x0000000400fc0947 */ /* 0x000fea0003800000 */
[----:B-----5:R0:W-:Y:S01]  /*1b2a0*/  STG.E desc[UR36][R4.64], R16 ;  /* 0x0000001004007986 */ /* 0x0201e2000c101924 */
[----:B------:R-:W-:Y:S05]  /*1b2b0*/  BRA `(.L_x_18486) ;  /* 0x0000000800cc7947 */ /* 0x000fea0003800000 */
.L_x_18490:
[----:B-----5:R-:W-:-:S05]  /*1b2c0*/  F2FP.F16.F32.PACK_AB R16, RZ, R16 ;  /* 0x00000010ff10723e */ /* 0x020fca00000000ff */
[----:B------:R1:W-:Y:S01]  /*1b2d0*/  STG.E.U16 desc[UR36][R4.64], R16 ;  /* 0x0000001004007986 */ /* 0x0003e2000c101524 */
[----:B------:R-:W-:Y:S05]  /*1b2e0*/  BRA `(.L_x_18486) ;  /* 0x0000000800c07947 */ /* 0x000fea0003800000 */
.L_x_18489:
[----:B------:R-:W-:-:S13]  /*1b2f0*/  ISETP.NE.AND P0, PT, R0, 0x7, PT ;  /* 0x000000070000780c */ /* 0x000fda0003f05270 */
[----:B------:R-:W-:Y:S05]  /*1b300*/  @!P0 BRA `(.L_x_18491) ;  /* 0x00000000002c8947 */ /* 0x000fea0003800000 */
[----:B------:R-:W-:-:S13]  /*1b310*/  ISETP.NE.AND P0, PT, R0, 0x8, PT ;  /* 0x000000080000780c */ /* 0x000fda0003f05270 */
[----:B------:R-:W-:Y:S05]  /*1b320*/  @!P0 BRA `(.L_x_18492) ;  /* 0x0000000000148947 */ /* 0x000fea0003800000 */
[----:B------:R-:W-:-:S13]  /*1b330*/  ISETP.NE.AND P0, PT, R0, 0x9, PT ;  /* 0x000000090000780c */ /* 0x000fda0003f05270 */
[----:B------:R-:W-:Y:S05]  /*1b340*/  @P0 BRA `(.L_x_18485) ;  /* 0x0000000400d00947 */ /* 0x000fea0003800000 */
[----:B-----5:R-:W-:-:S05]  /*1b350*/  IMAD.MOV.U32 R17, RZ, RZ, RZ ;  /* 0x000000ffff117224 */ /* 0x020fca00078e00ff */
[----:B------:R3:W-:Y:S01]  /*1b360*/  STG.E.64 desc[UR36][R4.64], R16 ;  /* 0x0000001004007986 */ /* 0x0007e2000c101b24 */
[----:B------:R-:W-:Y:S05]  /*1b370*/  BRA `(.L_x_18486) ;  /* 0x00000008009c7947 */ /* 0x000fea0003800000 */
.L_x_18492:
[----:B-----5:R-:W-:-:S04]  /*1b380*/  F2FP.F16.F32.PACK_AB R3, RZ, R16 ;  /* 0x00000010ff03723e */ /* 0x020fc800000000ff */
[----:B------:R-:W-:-:S05]  /*1b390*/  PRMT R3, R3, 0x5410, RZ ;  /* 0x0000541003037816 */ /* 0x000fca00000000ff */
[----:B------:R0:W-:Y:S01]  /*1b3a0*/  STG.E desc[UR36][R4.64], R3 ;  /* 0x0000000304007986 */ /* 0x0001e2000c101924 */
[----:B------:R-:W-:Y:S05]  /*1b3b0*/  BRA `(.L_x_18486) ;  /* 0x00000008008c7947 */ /* 0x000fea0003800000 */
.L_x_18491:
[----:B-----5:R-:W-:-:S06]  /*1b3c0*/  FMUL.FTZ R6, R16, 1 ;  /* 0x3f80000010067820 */ /* 0x020fcc0000410000 */
[----:B------:R-:W0:Y:S02]  /*1b3d0*/  F2F.F64.F32 R6, R6 ;  /* 0x0000000600067310 */ /* 0x000e240000201800 */
[----:B0-----:R2:W-:Y:S01]  /*1b3e0*/  STG.E.64 desc[UR36][R4.64], R6 ;  /* 0x0000000604007986 */ /* 0x0015e2000c101b24 */
[----:B------:R-:W-:Y:S05]  /*1b3f0*/  BRA `(.L_x_18486) ;  /* 0x00000008007c7947 */ /* 0x000fea0003800000 */
.L_x_18481:
        /* <DEDUP_REMOVED lines=10> */
[----:B-----5:R-:W0:Y:S02]  /*1b4a0*/  F2I.FTZ.U32.TRUNC.NTZ R3, R16 ;  /* 0x0000001000037305 */ /* 0x020e24000021f000 */
[----:B0-----:R0:W-:Y:S01]  /*1b4b0*/  STG.E.U16 desc[UR36][R4.64], R3 ;  /* 0x0000000304007986 */ /* 0x0011e2000c101524 */
[----:B------:R-:W-:Y:S05]  /*1b4c0*/  BRA `(.L_x_18486) ;  /* 0x0000000800487947 */ /* 0x000fea0003800000 */
.L_x_18496:
[----:B-----5:R-:W-:Y:S01]  /*1b4d0*/  LOP3.LUT R6, R16, 0x7fffffff, RZ, 0xc0, !PT ;  /* 0x7fffffff10067812 */ /* 0x020fe200078ec0ff */
        /* <DEDUP_REMOVED lines=15> */
.L_x_18499:
[----:B------:R-:W-:-:S04]  /*1b5d0*/  SHF.R.U32.HI R16, RZ, 0x18, R16 ;  /* 0x00000018ff107819 */ /* 0x000fc80000011610 */
[----:B------:R-:W-:-:S04]  /*1b5e0*/  LOP3.LUT R3, R3, 0x80, R16, 0xf8, !PT ;  /* 0x0000008003037812 */ /* 0x000fc800078ef810 */
[----:B------:R-:W-:-:S07]  /*1b5f0*/  PRMT R0, R3, 0x7610, R0 ;  /* 0x0000761003007816 */ /* 0x000fce0000000000 */
.L_x_18498:
[----:B------:R-:W-:Y:S05]  /*1b600*/  BSYNC.RECONVERGENT B0 ;  /* 0x0000000000007941 */ /* 0x000fea0003800200 */
.L_x_18497:
[----:B------:R0:W-:Y:S01]  /*1b610*/  STG.E.U8 desc[UR36][R4.64], R0 ;  /* 0x0000000004007986 */ /* 0x0001e2000c101124 */
[----:B------:R-:W-:Y:S05]  /*1b620*/  BRA `(.L_x_18486) ;  /* 0x0000000400f07947 */ /* 0x000fea0003800000 */
.L_x_18495:
        /* <DEDUP_REMOVED lines=16> */
.L_x_18502:
[----:B------:R-:W-:-:S04]  /*1b730*/  SHF.R.U32.HI R16, RZ, 0x18, R16 ;  /* 0x00000018ff107819 */ /* 0x000fc80000011610 */
[----:B------:R-:W-:-:S04]  /*1b740*/  LOP3.LUT R3, R3, 0x80, R16, 0xf8, !PT ;  /* 0x0000008003037812 */ /* 0x000fc800078ef810 */
[----:B------:R-:W-:-:S07]  /*1b750*/  PRMT R0, R3, 0x7610, R0 ;  /* 0x0000761003007816 */ /* 0x000fce0000000000 */
.L_x_18501:
[----:B------:R-:W-:Y:S05]  /*1b760*/  BSYNC.RECONVERGENT B0 ;  /* 0x0000000000007941 */ /* 0x000fea0003800200 */
.L_x_18500:
[----:B------:R0:W-:Y:S01]  /*1b770*/  STG.E.U8 desc[UR36][R4.64], R0 ;  /* 0x0000000004007986 */ /* 0x0001e2000c101124 */
[----:B------:R-:W-:Y:S05]  /*1b780*/  BRA `(.L_x_18486) ;  /* 0x0000000400987947 */ /* 0x000fea0003800000 */
.L_x_18494:
[----:B------:R-:W-:-:S13]  /*1b790*/  ISETP.NE.AND P0, PT, R0, 0x1c, PT ;  /* 0x0000001c0000780c */ /* 0x000fda0003f05270 */
[----:B------:R-:W-:Y:S05]  /*1b7a0*/  @!P0 BRA `(.L_x_18503) ;  /* 0x0000000000588947 */ /* 0x000fea0003800000 */
[----:B------:R-:W-:-:S13]  /*1b7b0*/  ISETP.NE.AND P0, PT, R0, 0x1d, PT ;  /* 0x0000001d0000780c */ /* 0x000fda0003f05270 */
[----:B------:R-:W-:Y:S05]  /*1b7c0*/  @!P0 BRA `(.L_x_18504) ;  /* 0x0000000000448947 */ /* 0x000fea0003800000 */
[----:B------:R-:W-:-:S13]  /*1b7d0*/  ISETP.NE.AND P0, PT, R0, 0x2c, PT ;  /* 0x0000002c0000780c */ /* 0x000fda0003f05270 */
[----:B------:R-:W-:Y:S05]  /*1b7e0*/  @P0 BRA `(.L_x_18485) ;  /* 0x0000000000a80947 */ /* 0x000fea0003800000 */
[----:B-----5:R-:W-:-:S04]  /*1b7f0*/  SHF.R.U32.HI R6, RZ, 0x17, R16 ;  /* 0x00000017ff067819 */ /* 0x020fc80000011610 */
        /* <DEDUP_REMOVED lines=14> */
.L_x_18504:
[----:B-----5:R-:W0:Y:S02]  /*1b8e0*/  F2I.U64.TRUNC R16, R16 ;  /* 0x0000001000107311 */ /* 0x020e24000020d800 */
[----:B0-----:R0:W-:Y:S01]  /*1b8f0*/  STG.E.64 desc[UR36][R4.64], R16 ;  /* 0x0000001004007986 */ /* 0x0011e2000c101b24 */
[----:B------:R-:W-:Y:S05]  /*1b900*/  BRA `(.L_x_18486) ;  /* 0x0000000400387947 */ /* 0x000fea0003800000 */
.L_x_18503:
[----:B-----5:R-:W0:Y:S02]  /*1b910*/  F2I.FTZ.U32.TRUNC.NTZ R3, R16 ;  /* 0x0000001000037305 */ /* 0x020e24000021f000 */
[----:B0-----:R0:W-:Y:S01]  /*1b920*/  STG.E desc[UR36][R4.64], R3 ;  /* 0x0000000304007986 */ /* 0x0011e2000c101924 */
[----:B------:R-:W-:Y:S05]  /*1b930*/  BRA `(.L_x_18486) ;  /* 0x00000004002c7947 */ /* 0x000fea0003800000 */
.L_x_18493:
[----:B------:R-:W-:-:S13]  /*1b940*/  ISETP.GT.AND P0, PT, R0, 0xe, PT ;  /* 0x0000000e0000780c */ /* 0x000fda0003f04270 */
[----:B------:R-:W-:Y:S05]  /*1b950*/  @P0 BRA `(.L_x_18505) ;  /* 0x0000000000340947 */ /* 0x000fea0003800000 */
[----:B------:R-:W-:-:S13]  /*1b960*/  ISETP.NE.AND P0, PT, R0, 0xa, PT ;  /* 0x0000000a0000780c */ /* 0x000fda0003f05270 */
[----:B------:R-:W-:Y:S05]  /*1b970*/  @!P0 BRA `(.L_x_18506) ;  /* 0x0000000000188947 */ /* 0x000fea0003800000 */
[----:B------:R-:W-:-:S13]  /*1b980*/  ISETP.NE.AND P0, PT, R0, 0xb, PT ;  /* 0x0000000b0000780c */ /* 0x000fda0003f05270 */
[----:B------:R-:W-:Y:S05]  /*1b990*/  @P0 BRA `(.L_x_18485) ;  /* 0x00000000003c0947 */ /* 0x000fea0003800000 */
[----:B-----5:R-:W-:-:S04]  /*1b9a0*/  FSETP.NEU.FTZ.AND P0, PT, R16, RZ, PT ;  /* 0x000000ff1000720b */ /* 0x020fc80003f1d000 */
[----:B------:R-:W-:-:S05]  /*1b9b0*/  SEL R3, RZ, 0x1, !P0 ;  /* 0x00000001ff037807 */ /* 0x000fca0004000000 */
[----:B------:R0:W-:Y:S01]  /*1b9c0*/  STG.E.U8 desc[UR36][R4.64], R3 ;  /* 0x0000000304007986 */ /* 0x0001e2000c101124 */
[----:B------:R-:W-:Y:S05]  /*1b9d0*/  BRA `(.L_x_18486) ;  /* 0x0000000400047947 */ /* 0x000fea0003800000 */
.L_x_18506:
[----:B-----5:R-:W-:Y:S01]  /*1b9e0*/  FMUL.FTZ R8, R16, 1 ;  /* 0x3f80000010087820 */ /* 0x020fe20000410000 */
[----:B------:R-:W-:-:S05]  /*1b9f0*/  CS2R R10, SRZ ;  /* 0x00000000000a7805 */ /* 0x000fca000001ff00 */
[----:B------:R-:W0:Y:S02]  /*1ba00*/  F2F.F64.F32 R8, R8 ;  /* 0x0000000800087310 */ /* 0x000e240000201800 */
[----:B0-----:R0:W-:Y:S01]  /*1ba10*/  STG.E.128 desc[UR36][R4.64], R8 ;  /* 0x0000000804007986 */ /* 0x0011e2000c101d24 */
[----:B------:R-:W-:Y:S05]  /*1ba20*/  BRA `(.L_x_18486) ;  /* 0x0000000000f07947 */ /* 0x000fea0003800000 */
.L_x_18505:
[----:B------:R-:W-:-:S13]  /*1ba30*/  ISETP.NE.AND P0, PT, R0, 0xf, PT ;  /* 0x0000000f0000780c */ /* 0x000fda0003f05270 */
[----:B------:R-:W-:Y:S05]  /*1ba40*/  @!P0 BRA `(.L_x_18507) ;  /* 0x0000000000e08947 */ /* 0x000fea0003800000 */
[----:B------:R-:W-:-:S13]  /*1ba50*/  ISETP.NE.AND P0, PT, R0, 0x17, PT ;  /* 0x000000170000780c */ /* 0x000fda0003f05270 */
[----:B------:R-:W-:Y:S05]  /*1ba60*/  @!P0 BRA `(.L_x_18508) ;  /* 0x00000000008c8947 */ /* 0x000fea0003800000 */
[----:B------:R-:W-:-:S13]  /*1ba70*/  ISETP.NE.AND P0, PT, R0, 0x18, PT ;  /* 0x000000180000780c */ /* 0x000fda0003f05270 */
[----:B------:R-:W-:Y:S05]  /*1ba80*/  @!P0 BRA `(.L_x_18509) ;  /* 0x0000000000448947 */ /* 0x000fea0003800000 */
.L_x_18485:
        /* <DEDUP_REMOVED lines=16> */
.L_x_18510:
[----:B------:R-:W-:Y:S05]  /*1bb90*/  BRA `(.L_x_18486) ;  /* 0x0000000000947947 */ /* 0x000fea0003800000 */
.L_x_18509:
[----:B-----5:R-:W-:Y:S01]  /*1bba0*/  LOP3.LUT R6, R16, 0x7fffffff, RZ, 0xc0, !PT ;  /* 0x7fffffff10067812 */ /* 0x020fe200078ec0ff */
        /* <DEDUP_REMOVED lines=11> */
.L_x_18512:
[----:B------:R-:W-:Y:S05]  /*1bc60*/  BSYNC.RECONVERGENT B0 ;  /* 0x0000000000007941 */ /* 0x000fea0003800200 */
.L_x_18511:
[----:B------:R-:W-:-:S05]  /*1bc70*/  LOP3.LUT R3, R0, 0x80, R7, 0xf8, !PT ;  /* 0x0000008000037812 */ /* 0x000fca00078ef807 */
[----:B------:R0:W-:Y:S01]  /*1bc80*/  STG.E.U8 desc[UR36][R4.64], R3 ;  /* 0x0000000304007986 */ /* 0x0001e2000c101124 */
[----:B------:R-:W-:Y:S05]  /*1bc90*/  BRA `(.L_x_18486) ;  /* 0x0000000000547947 */ /* 0x000fea0003800000 */
.L_x_18508:
[----:B-----5:R-:W-:Y:S01]  /*1bca0*/  LOP3.LUT R6, R16, 0x7fffffff, RZ, 0xc0, !PT ;  /* 0x7fffffff10067812 */ /* 0x020fe200078ec0ff */
        /* <DEDUP_REMOVED lines=10> */
.L_x_18514:
[----:B------:R-:W-:Y:S01]  /*1bd50*/  IMAD.MOV.U32 R0, RZ, RZ, 0x7f ;  /* 0x0000007fff007424 */ /* 0x000fe200078e00ff */
[----:B------:R-:W-:-:S04]  /*1bd60*/  ISETP.GT.U32.AND P0, PT, R6, 0x7f800000, PT ;  /* 0x7f8000000600780c */ /* 0x000fc80003f04070 */
[----:B------:R-:W-:-:S09]  /*1bd70*/  SEL R0, R0, 0x7c, P0 ;  /* 0x0000007c00007807 */ /* 0x000fd20000000000 */
.L_x_18515:
[----:B------:R-:W-:Y:S05]  /*1bd80*/  BSYNC.RECONVERGENT B0 ;  /* 0x0000000000007941 */ /* 0x000fea0003800200 */
.L_x_18513:
[----:B------:R-:W-:-:S04]  /*1bd90*/  SHF.R.U32.HI R3, RZ, 0x18, R16 ;  /* 0x00000018ff037819 */ /* 0x000fc80000011610 */
[----:B------:R-:W-:-:S05]  /*1bda0*/  LOP3.LUT R3, R0, 0x80, R3, 0xf8, !PT ;  /* 0x0000008000037812 */ /* 0x000fca00078ef803 */
[----:B------:R0:W-:Y:S01]  /*1bdb0*/  STG.E.U8 desc[UR36][R4.64], R3 ;  /* 0x0000000304007986 */ /* 0x0001e2000c101124 */
[----:B------:R-:W-:Y:S05]  /*1bdc0*/  BRA `(.L_x_18486) ;  /* 0x0000000000087947 */ /* 0x000fea0003800000 */
.L_x_18507:
[----:B-----5:R-:W-:-:S05]  /*1bdd0*/  F2FP.BF16.F32.PACK_AB R16, RZ, R16 ;  /* 0x00000010ff10723e */ /* 0x020fca00000010ff */
[----:B------:R0:W-:Y:S02]  /*1bde0*/  STG.E.U16 desc[UR36][R4.64], R16 ;  /* 0x0000001004007986 */ /* 0x0001e4000c101524 */
.L_x_18486:
        /* <DEDUP_REMOVED lines=24> */
.L_x_18519:
[----:B------:R-:W0:Y:S02]  /*1bf70*/  F2I.S64.TRUNC R18, R18 ;  /* 0x0000001200127311 */ /* 0x000e24000020d900 */
[----:B0-----:R-:W-:-:S05]  /*1bf80*/  IMAD.MOV.U32 R3, RZ, RZ, R18 ;  /* 0x000000ffff037224 */ /* 0x001fca00078e0012 */
[----:B------:R0:W-:Y:S01]  /*1bf90*/  STG.E.U8 desc[UR36][R4.64], R3 ;  /* 0x0000000304007986 */ /* 0x0001e2000c101124 */
[----:B------:R-:W-:Y:S05]  /*1bfa0*/  BRA `(.L_x_18521) ;  /* 0x0000000c00287947 */ /* 0x000fea0003800000 */
.L_x_18518:
        /* <DEDUP_REMOVED lines=9> */
.L_x_18523:
[----:B------:R-:W0:Y:S02]  /*1c040*/  F2I.FTZ.TRUNC.NTZ R3, R18 ;  /* 0x0000001200037305 */ /* 0x000e24000021f100 */
[----:B0-----:R0:W-:Y:S01]  /*1c050*/  STG.E desc[UR36][R4.64], R3 ;  /* 0x0000000304007986 */ /* 0x0011e2000c101924 */
[----:B------:R-:W-:Y:S05]  /*1c060*/  BRA `(.L_x_18521) ;  /* 0x0000000800f87947 */ /* 0x000fea0003800000 */
.L_x_18522:
[----:B------:R-:W0:Y:S02]  /*1c070*/  F2I.FTZ.TRUNC.NTZ R3, R18 ;  /* 0x0000001200037305 */ /* 0x000e24000021f100 */
[----:B0-----:R0:W-:Y:S01]  /*1c080*/  STG.E.U16 desc[UR36][R4.64], R3 ;  /* 0x0000000304007986 */ /* 0x0011e2000c101524 */
[----:B------:R-:W-:Y:S05]  /*1c090*/  BRA `(.L_x_18521) ;  /* 0x0000000800ec7947 */ /* 0x000fea0003800000 */
.L_x_18517:
        /* <DEDUP_REMOVED lines=8> */
.L_x_18525:
[----:B------:R-:W-:-:S05]  /*1c120*/  F2FP.F16.F32.PACK_AB R18, RZ, R18 ;  /* 0x00000012ff12723e */ /* 0x000fca00000000ff */
[----:B------:R0:W-:Y:S01]  /*1c130*/  STG.E.U16 desc[UR36][R4.64], R18 ;  /* 0x0000001204007986 */ /* 0x0001e2000c101524 */
[----:B------:R-:W-:Y:S05]  /*1c140*/  BRA `(.L_x_18521) ;  /* 0x0000000800c07947 */ /* 0x000fea0003800000 */
.L_x_18524:
        /* <DEDUP_REMOVED lines=9> */
.L_x_18527:
[----:B------:R-:W-:-:S04]  /*1c1e0*/  F2FP.F16.F32.PACK_AB R3, RZ, R18 ;  /* 0x00000012ff03723e */ /* 0x000fc800000000ff */
[----:B------:R-:W-:-:S05]  /*1c1f0*/  PRMT R3, R3, 0x5410, RZ ;  /* 0x0000541003037816 */ /* 0x000fca00000000ff */
[----:B------:R0:W-:Y:S01]  /*1c200*/  STG.E desc[UR36][R4.64], R3 ;  /* 0x0000000304007986 */ /* 0x0001e2000c101924 */
[----:B------:R-:W-:Y:S05]  /*1c210*/  BRA `(.L_x_18521) ;  /* 0x00000008008c7947 */ /* 0x000fea0003800000 */
.L_x_18526:
[----:B------:R-:W-:-:S06]  /*1c220*/  FMUL.FTZ R6, R18, 1 ;  /* 0x3f80000012067820 */ /* 0x000fcc0000410000 */
[----:B------:R-:W0:Y:S02]  /*1c230*/  F2F.F64.F32 R6, R6 ;  /* 0x0000000600067310 */ /* 0x000e240000201800 */
[----:B0-----:R0:W-:Y:S01]  /*1c240*/  STG.E.64 desc[UR36][R4.64], R6 ;  /* 0x0000000604007986 */ /* 0x0011e2000c101b24 */
[----:B------:R-:W-:Y:S05]  /*1c250*/  BRA `(.L_x_18521) ;  /* 0x00000008007c7947 */ /* 0x000fea0003800000 */
.L_x_18516:
        /* <DEDUP_REMOVED lines=13> */
.L_x_18531:
        /* <DEDUP_REMOVED lines=16> */
.L_x_18534:
[----:B------:R-:W-:-:S04]  /*1c430*/  SHF.R.U32.HI R18, RZ, 0x18, R18 ;  /* 0x00000018ff127819 */ /* 0x000fc80000011612 */
[----:B------:R-:W-:-:S04]  /*1c440*/  LOP3.LUT R3, R3, 0x80, R18, 0xf8, !PT ;  /* 0x0000008003037812 */ /* 0x000fc800078ef812 */
[----:B------:R-:W-:-:S07]  /*1c450*/  PRMT R0, R3, 0x7610, R0 ;  /* 0x0000761003007816 */ /* 0x000fce0000000000 */
.L_x_18533:
[----:B------:R-:W-:Y:S05]  /*1c460*/  BSYNC.RECONVERGENT B0 ;  /* 0x0000000000007941 */ /* 0x000fea0003800200 */
.L_x_18532:
[----:B------:R0:W-:Y:S01]  /*1c470*/  STG.E.U8 desc[UR36][R4.64], R0 ;  /* 0x0000000004007986 */ /* 0x0001e2000c101124 */
[----:B------:R-:W-:Y:S05]  /*1c480*/  BRA `(.L_x_18521) ;  /* 0x0000000400f07947 */ /* 0x000fea0003800000 */
.L_x_18530:
        /* <DEDUP_REMOVED lines=16> */
.L_x_18537:
[----:B------:R-:W-:-:S04]  /*1c590*/  SHF.R.U32.HI R18, RZ, 0x18, R18 ;  /* 0x00000018ff127819 */ /* 0x000fc80000011612 */
[----:B------:R-:W-:-:S04]  /*1c5a0*/  LOP3.LUT R3, R3, 0x80, R18, 0xf8, !PT ;  /* 0x0000008003037812 */ /* 0x000fc800078ef812 */
[----:B------:R-:W-:-:S07]  /*1c5b0*/  PRMT R0, R3, 0x7610, R0 ;  /* 0x0000761003007816 */ /* 0x000fce0000000000 */
.L_x_18536:
[----:B------:R-:W-:Y:S05]  /*1c5c0*/  BSYNC.RECONVERGENT B0 ;  /* 0x0000000000007941 */ /* 0x000fea0003800200 */
.L_x_18535:
[----:B------:R0:W-:Y:S01]  /*1c5d0*/  STG.E.U8 desc[UR36][R4.64], R0 ;  /* 0x0000000004007986 */ /* 0x0001e2000c101124 */
[----:B------:R-:W-:Y:S05]  /*1c5e0*/  BRA `(.L_x_18521) ;  /* 0x0000000400987947 */ /* 0x000fea0003800000 */
.L_x_18529:
        /* <DEDUP_REMOVED lines=21> */
.L_x_18539:
[----:B------:R-:W0:Y:S02]  /*1c740*/  F2I.U64.TRUNC R18, R18 ;  /* 0x0000001200127311 */ /* 0x000e24000020d800 */
[----:B0-----:R0:W-:Y:S01]  /*1c750*/  STG.E.64 desc[UR36][R4.64], R18 ;  /* 0x0000001204007986 */ /* 0x0011e2000c101b24 */
[----:B------:R-:W-:Y:S05]  /*1c760*/  BRA `(.L_x_18521) ;  /* 0x0000000400387947 */ /* 0x000fea0003800000 */
.L_x_18538:
[----:B------:R-:W0:Y:S02]  /*1c770*/  F2I.FTZ.U32.TRUNC.NTZ R3, R18 ;  /* 0x0000001200037305 */ /* 0x000e24000021f000 */
[----:B0-----:R0:W-:Y:S01]  /*1c780*/  STG.E desc[UR36][R4.64], R3 ;  /* 0x0000000304007986 */ /* 0x0011e2000c101924 */
[----:B------:R-:W-:Y:S05]  /*1c790*/  BRA `(.L_x_18521) ;  /* 0x00000004002c7947 */ /* 0x000fea0003800000 */
.L_x_18528:
        /* <DEDUP_REMOVED lines=10> */
.L_x_18541:
[----:B------:R-:W-:Y:S01]  /*1c840*/  FMUL.FTZ R8, R18, 1 ;  /* 0x3f80000012087820 */ /* 0x000fe20000410000 */
[----:B------:R-:W-:-:S05]  /*1c850*/  CS2R R10, SRZ ;  /* 0x00000000000a7805 */ /* 0x000fca000001ff00 */
[----:B------:R-:W0:Y:S02]  /*1c860*/  F2F.F64.F32 R8, R8 ;  /* 0x0000000800087310 */ /* 0x000e240000201800 */
[----:B0-----:R0:W-:Y:S01]  /*1c870*/  STG.E.128 desc[UR36][R4.64], R8 ;  /* 0x0000000804007986 */ /* 0x0011e2000c101d24 */
[----:B------:R-:W-:Y:S05]  /*1c880*/  BRA `(.L_x_18521) ;  /* 0x0000000000f07947 */ /* 0x000fea0003800000 */
.L_x_18540:
[----:B------:R-:W-:-:S13]  /*1c890*/  ISETP.NE.AND P0, PT, R0, 0xf, PT ;  /* 0x0000000f0000780c */ /* 0x000fda0003f05270 */
[----:B------:R-:W-:Y:S05]  /*1c8a0*/  @!P0 BRA `(.L_x_18542) ;  /* 0x0000000000e08947 */ /* 0x000fea0003800000 */
[----:B------:R-:W-:-:S13]  /*1c8b0*/  ISETP.NE.AND P0, PT, R0, 0x17, PT ;  /* 0x000000170000780c */ /* 0x000fda0003f05270 */
[----:B------:R-:W-:Y:S05]  /*1c8c0*/  @!P0 BRA `(.L_x_18543) ;  /* 0x00000000008c8947 */ /* 0x000fea0003800000 */
[----:B------:R-:W-:-:S13]  /*1c8d0*/  ISETP.NE.AND P0, PT, R0, 0x18, PT ;  /* 0x000000180000780c */ /* 0x000fda0003f05270 */
[----:B------:R-:W-:Y:S05]  /*1c8e0*/  @!P0 BRA `(.L_x_18544) ;  /* 0x0000000000448947 */ /* 0x000fea0003800000 */
.L_x_18520:
        /* <DEDUP_REMOVED lines=16> */
.L_x_18545:
[----:B------:R-:W-:Y:S05]  /*1c9f0*/  BRA `(.L_x_18521) ;  /* 0x0000000000947947 */ /* 0x000fea0003800000 */
.L_x_18544:
        /* <DEDUP_REMOVED lines=12> */
.L_x_18547:
[----:B------:R-:W-:Y:S05]  /*1cac0*/  BSYNC.RECONVERGENT B0 ;  /* 0x0000000000007941 */ /* 0x000fea0003800200 */
.L_x_18546:
[----:B------:R-:W-:-:S05]  /*1cad0*/  LOP3.LUT R3, R0, 0x80, R7, 0xf8, !PT ;  /* 0x0000008000037812 */ /* 0x000fca00078ef807 */
[----:B------:R1:W-:Y:S01]  /*1cae0*/  STG.E.U8 desc[UR36][R4.64], R3 ;  /* 0x0000000304007986 */ /* 0x0003e2000c101124 */
[----:B------:R-:W-:Y:S05]  /*1caf0*/  BRA `(.L_x_18521) ;  /* 0x0000000000547947 */ /* 0x000fea0003800000 */
.L_x_18543:
        /* <DEDUP_REMOVED lines=11> */
.L_x_18549:
[----:B------:R-:W-:Y:S01]  /*1cbb0*/  IMAD.MOV.U32 R0, RZ, RZ, 0x7f ;  /* 0x0000007fff007424 */ /* 0x000fe200078e00ff */
[----:B------:R-:W-:-:S04]  /*1cbc0*/  ISETP.GT.U32.AND P0, PT, R6, 0x7f800000, PT ;  /* 0x7f8000000600780c */ /* 0x000fc80003f04070 */
[----:B------:R-:W-:-:S09]  /*1cbd0*/  SEL R0, R0, 0x7c, P0 ;  /* 0x0000007c00007807 */ /* 0x000fd20000000000 */
.L_x_18550:
[----:B------:R-:W-:Y:S05]  /*1cbe0*/  BSYNC.RECONVERGENT B0 ;  /* 0x0000000000007941 */ /* 0x000fea0003800200 */
.L_x_18548:
[----:B------:R-:W-:-:S04]  /*1cbf0*/  SHF.R.U32.HI R3, RZ, 0x18, R18 ;  /* 0x00000018ff037819 */ /* 0x000fc80000011612 */
[----:B------:R-:W-:-:S05]  /*1cc00*/  LOP3.LUT R3, R0, 0x80, R3, 0xf8, !PT ;  /* 0x0000008000037812 */ /* 0x000fca00078ef803 */
[----:B------:R2:W-:Y:S01]  /*1cc10*/  STG.E.U8 desc[UR36][R4.64], R3 ;  /* 0x0000000304007986 */ /* 0x0005e2000c101124 */
[----:B------:R-:W-:Y:S05]  /*1cc20*/  BRA `(.L_x_18521) ;  /* 0x0000000000087947 */ /* 0x000fea0003800000 */
.L_x_18542:
[----:B------:R-:W-:-:S05]  /*1cc30*/  F2FP.BF16.F32.PACK_AB R18, RZ, R18 ;  /* 0x00000012ff12723e */ /* 0x000fca00000010ff */
[----:B------:R0:W-:Y:S02]  /*1cc40*/  STG.E.U16 desc[UR36][R4.64], R18 ;  /* 0x0000001204007986 */ /* 0x0001e4000c101524 */
.L_x_18521:
[----:B------:R-:W-:-:S07]  /*1cc50*/  VIADD R39, R39, 0x80 ;  /* 0x0000008027277836 */ /* 0x000fce0000000000 */
.L_x_18480:
[----:B------:R-:W-:Y:S05]  /*1cc60*/  BSYNC.RECONVERGENT B6 ;  /* 0x0000000000067941 */ /* 0x000fea0003800200 */
.L_x_18479:
        /* <DEDUP_REMOVED lines=20> */
[----:B0-----:R-:W-:Y:S01]  /*1cdb0*/  STG.E.U8 desc[UR36][R2.64], R5 ;  /* 0x0000000502007986 */ /* 0x001fe2000c101124 */
[----:B------:R-:W-:Y:S05]  /*1cdc0*/  EXIT ;  /* 0x000000000000794d */ /* 0x000fea0003800000 */
.L_x_18554:
[----:B----45:R-:W0:Y:S02]  /*1cdd0*/  F2I.S64.TRUNC R22, R22 ;  /* 0x0000001600167311 */ /* 0x030e24000020d900 */
[----:B0-----:R-:W-:-:S05]  /*1cde0*/  IMAD.MOV.U32 R5, RZ, RZ, R22 ;  /* 0x000000ffff057224 */ /* 0x001fca00078e0016 */
[----:B------:R-:W-:Y:S01]  /*1cdf0*/  STG.E.U8 desc[UR36][R2.64], R5 ;  /* 0x0000000502007986 */ /* 0x000fe2000c101124 */
[----:B------:R-:W-:Y:S05]  /*1ce00*/  EXIT ;  /* 0x000000000000794d */ /* 0x000fea0003800000 */
.L_x_18553:
[----:B------:R-:W-:-:S13]  /*1ce10*/  ISETP.NE.AND P0, PT, R0, 0x2, PT ;  /* 0x000000020000780c */ /* 0x000fda0003f05270 */
[----:B------:R-:W-:Y:S05]  /*1ce20*/  @!P0 BRA `(.L_x_18556) ;  /* 0x0000000000288947 */ /* 0x000fea0003800000 */
[----:B------:R-:W-:-:S13]  /*1ce30*/  ISETP.NE.AND P0, PT, R0, 0x3, PT ;  /* 0x000000030000780c */ /* 0x000fda0003f05270 */
[----:B------:R-:W-:Y:S05]  /*1ce40*/  @!P0 BRA `(.L_x_18557) ;  /* 0x0000000000148947 */ /* 0x000fea0003800000 */
[----:B------:R-:W-:-:S13]  /*1ce50*/  ISETP.NE.AND P0, PT, R0, 0x4, PT ;  /* 0x000000040000780c */ /* 0x000fda0003f05270 */
[----:B------:R-:W-:Y:S05]  /*1ce60*/  @P0 BRA `(.L_x_18555) ;  /* 0x0000000800380947 */ /* 0x000fea0003800000 */
[----:B----45:R-:W0:Y:S02]  /*1ce70*/  F2I.S64.TRUNC R22, R22 ;  /* 0x0000001600167311 */ /* 0x030e24000020d900 */
[----:B0-----:R-:W-:Y:S01]  /*1ce80*/  STG.E.64 desc[UR36][R2.64], R22 ;  /* 0x0000001602007986 */ /* 0x001fe2000c101b24 */
[----:B------:R-:W-:Y:S05]  /*1ce90*/  EXIT ;  /* 0x000000000000794d */ /* 0x000fea0003800000 */
.L_x_18557:
[----:B-----5:R-:W0:Y:S02]  /*1cea0*/  F2I.FTZ.TRUNC.NTZ R5, R22 ;  /* 0x0000001600057305 */ /* 0x020e24000021f100 */
[----:B0-----:R-:W-:Y:S01]  /*1ceb0*/  STG.E desc[UR36][R2.64], R5 ;  /* 0x0000000502007986 */ /* 0x001fe2000c101924 */
[----:B------:R-:W-:Y:S05]  /*1cec0*/  EXIT ;  /* 0x000000000000794d */ /* 0x000fea0003800000 */
.L_x_18556:
[----:B-----5:R-:W0:Y:S02]  /*1ced0*/  F2I.FTZ.TRUNC.NTZ R5, R22 ;  /* 0x0000001600057305 */ /* 0x020e24000021f100 */
[----:B0-----:R-:W-:Y:S01]  /*1cee0*/  STG.E.U16 desc[UR36][R2.64], R5 ;  /* 0x0000000502007986 */ /* 0x001fe2000c101524 */
[----:B------:R-:W-:Y:S05]  /*1cef0*/  EXIT ;  /* 0x000000000000794d */ /* 0x000fea0003800000 */
.L_x_18552:
[----:B------:R-:W-:-:S13]  /*1cf00*/  ISETP.GT.AND P0, PT, R0, 0x6, PT ;  /* 0x000000060000780c */ /* 0x000fda0003f04270 */
[----:B------:R-:W-:Y:S05]  /*1cf10*/  @P0 BRA `(.L_x_18558) ;  /* 0x0000000000240947 */ /* 0x000fea0003800000 */
[----:B------:R-:W-:-:S13]  /*1cf20*/  ISETP.NE.AND P0, PT, R0, 0x5, PT ;  /* 0x000000050000780c */ /* 0x000fda0003f05270 */
[----:B------:R-:W-:Y:S05]  /*1cf30*/  @!P0 BRA `(.L_x_18559) ;  /* 0x0000000000108947 */ /* 0x000fea0003800000 */
[----:B------:R-:W-:-:S13]  /*1cf40*/  ISETP.NE.AND P0, PT, R0, 0x6, PT ;  /* 0x000000060000780c */ /* 0x000fda0003f05270 */
[----:B------:R-:W-:Y:S05]  /*1cf50*/  @P0 BRA `(.L_x_18555) ;  /* 0x0000000400fc0947 */ /* 0x000fea0003800000 */
[----:B-----5:R-:W-:Y:S01]  /*1cf60*/  STG.E desc[UR36][R2.64], R22 ;  /* 0x0000001602007986 */ /* 0x020fe2000c101924 */
[----:B------:R-:W-:Y:S05]  /*1cf70*/  EXIT ;  /* 0x000000000000794d */ /* 0x000fea0003800000 */
.L_x_18559:
[----:B-----5:R-:W-:-:S05]  /*1cf80*/  F2FP.F16.F32.PACK_AB R22, RZ, R22 ;  /* 0x00000016ff16723e */ /* 0x020fca00000000ff */
[----:B------:R-:W-:Y:S01]  /*1cf90*/  STG.E.U16 desc[UR36][R2.64], R22 ;  /* 0x0000001602007986 */ /* 0x000fe2000c101524 */
[----:B------:R-:W-:Y:S05]  /*1cfa0*/  EXIT ;  /* 0x000000000000794d */ /* 0x000fea0003800000 */
.L_x_18558:
[----:B------:R-:W-:-:S13]  /*1cfb0*/  ISETP.NE.AND P0, PT, R0, 0x7, PT ;  /* 0x000000070000780c */ /* 0x000fda0003f05270 */
[----:B------:R-:W-:Y:S05]  /*1cfc0*/  @!P0 BRA `(.L_x_18560) ;  /* 0x00000000002c8947 */ /* 0x000fea0003800000 */
[----:B------:R-:W-:-:S13]  /*1cfd0*/  ISETP.NE.AND P0, PT, R0, 0x8, PT ;  /* 0x000000080000780c */ /* 0x000fda0003f05270 */
[----:B------:R-:W-:Y:S05]  /*1cfe0*/  @!P0 BRA `(.L_x_18561) ;  /* 0x0000000000148947 */ /* 0x000fea0003800000 */
[----:B------:R-:W-:-:S13]  /*1cff0*/  ISETP.NE.AND P0, PT, R0, 0x9, PT ;  /* 0x000000090000780c */ /* 0x000fda0003f05270 */
[----:B------:R-:W-:Y:S05]  /*1d000*/  @P0 BRA `(.L_x_18555) ;  /* 0x0000000400d00947 */ /* 0x000fea0003800000 */
[----:B----45:R-:W-:-:S05]  /*1d010*/  IMAD.MOV.U32 R23, RZ, RZ, RZ ;  /* 0x000000ffff177224 */ /* 0x030fca00078e00ff */
[----:B------:R-:W-:Y:S01]  /*1d020*/  STG.E.64 desc[UR36][R2.64], R22 ;  /* 0x0000001602007986 */ /* 0x000fe2000c101b24 */
[----:B------:R-:W-:Y:S05]  /*1d030*/  EXIT ;  /* 0x000000000000794d */ /* 0x000fea0003800000 */
.L_x_18561:
[----:B-----5:R-:W-:-:S04]  /*1d040*/  F2FP.F16.F32.PACK_AB R5, RZ, R22 ;  /* 0x00000016ff05723e */ /* 0x020fc800000000ff */
[----:B------:R-:W-:-:S05]  /*1d050*/  PRMT R5, R5, 0x5410, RZ ;  /* 0x0000541005057816 */ /* 0x000fca00000000ff */
[----:B------:R-:W-:Y:S01]  /*1d060*/  STG.E desc[UR36][R2.64], R5 ;  /* 0x0000000502007986 */ /* 0x000fe2000c101924 */
[----:B------:R-:W-:Y:S05]  /*1d070*/  EXIT ;  /* 0x000000000000794d */ /* 0x000fea0003800000 */
.L_x_18560:
[----:B-----5:R-:W-:-:S06]  /*1d080*/  FMUL.FTZ R4, R22, 1 ;  /* 0x3f80000016047820 */ /* 0x020fcc0000410000 */
[----:B------:R-:W0:Y:S02]  /*1d090*/  F2F.F64.F32 R4, R4 ;  /* 0x0000000400047310 */ /* 0x000e240000201800 */
[----:B0-----:R-:W-:Y:S01]  /*1d0a0*/  STG.E.64 desc[UR36][R2.64], R4 ;  /* 0x0000000402007986 */ /* 0x001fe2000c101b24 */
[----:B------:R-:W-:Y:S05]  /*1d0b0*/  EXIT ;  /* 0x000000000000794d */ /* 0x000fea0003800000 */
.L_x_18551:
        /* <DEDUP_REMOVED lines=11> */
[----:B0-----:R-:W-:Y:S01]  /*1d170*/  STG.E.U16 desc[UR36][R2.64], R5 ;  /* 0x0000000502007986 */ /* 0x001fe2000c101524 */
[----:B------:R-:W-:Y:S05]  /*1d180*/  EXIT ;  /* 0x000000000000794d */ /* 0x000fea0003800000 */
.L_x_18565:
        /* <DEDUP_REMOVED lines=16> */
.L_x_18568:
[----:B------:R-:W-:-:S04]  /*1d290*/  SHF.R.U32.HI R22, RZ, 0x18, R22 ;  /* 0x00000018ff167819 */ /* 0x000fc80000011616 */
[----:B------:R-:W-:-:S04]  /*1d2a0*/  LOP3.LUT R5, R5, 0x80, R22, 0xf8, !PT ;  /* 0x0000008005057812 */ /* 0x000fc800078ef816 */
[----:B------:R-:W-:-:S07]  /*1d2b0*/  PRMT R0, R5, 0x7610, R0 ;  /* 0x0000761005007816 */ /* 0x000fce0000000000 */
.L_x_18567:
[----:B------:R-:W-:Y:S05]  /*1d2c0*/  BSYNC.RECONVERGENT B0 ;  /* 0x0000000000007941 */ /* 0x000fea0003800200 */
.L_x_18566:
[----:B------:R-:W-:Y:S01]  /*1d2d0*/  STG.E.U8 desc[UR36][R2.64], R0 ;  /* 0x0000000002007986 */ /* 0x000fe2000c101124 */
[----:B------:R-:W-:Y:S05]  /*1d2e0*/  EXIT ;  /* 0x000000000000794d */ /* 0x000fea0003800000 */
.L_x_18564:
        /* <DEDUP_REMOVED lines=16> */
.L_x_18571:
[----:B------:R-:W-:-:S04]  /*1d3f0*/  SHF.R.U32.HI R22, RZ, 0x18, R22 ;  /* 0x00000018ff167819 */ /* 0x000fc80000011616 */
[----:B------:R-:W-:-:S04]  /*1d400*/  LOP3.LUT R5, R5, 0x80, R22, 0xf8, !PT ;  /* 0x0000008005057812 */ /* 0x000fc800078ef816 */
[----:B------:R-:W-:-:S07]  /*1d410*/  PRMT R0, R5, 0x7610, R0 ;  /* 0x0000761005007816 */ /* 0x000fce0000000000 */
.L_x_18570:
[----:B------:R-:W-:Y:S05]  /*1d420*/  BSYNC.RECONVERGENT B0 ;  /* 0x0000000000007941 */ /* 0x000fea0003800200 */
.L_x_18569:
[----:B------:R-:W-:Y:S01]  /*1d430*/  STG.E.U8 desc[UR36][R2.64], R0 ;  /* 0x0000000002007986 */ /* 0x000fe2000c101124 */
[----:B------:R-:W-:Y:S05]  /*1d440*/  EXIT ;  /* 0x000000000000794d */ /* 0x000fea0003800000 */
.L_x_18563:
        /* <DEDUP_REMOVED lines=21> */
.L_x_18573:
[----:B----45:R-:W0:Y:S02]  /*1d5a0*/  F2I.U64.TRUNC R22, R22 ;  /* 0x0000001600167311 */ /* 0x030e24000020d800 */
[----:B0-----:R-:W-:Y:S01]  /*1d5b0*/  STG.E.64 desc[UR36][R2.64], R22 ;  /* 0x0000001602007986 */ /* 0x001fe2000c101b24 */
[----:B------:R-:W-:Y:S05]  /*1d5c0*/  EXIT ;  /* 0x000000000000794d */ /* 0x000fea0003800000 */
.L_x_18572:
[----:B-----5:R-:W0:Y:S02]  /*1d5d0*/  F2I.FTZ.U32.TRUNC.NTZ R5, R22 ;  /* 0x0000001600057305 */ /* 0x020e24000021f000 */
[----:B0-----:R-:W-:Y:S01]  /*1d5e0*/  STG.E desc[UR36][R2.64], R5 ;  /* 0x0000000502007986 */ /* 0x001fe2000c101924 */
[----:B------:R-:W-:Y:S05]  /*1d5f0*/  EXIT ;  /* 0x000000000000794d */ /* 0x000fea0003800000 */
.L_x_18562:
        /* <DEDUP_REMOVED lines=8> */
[----:B------:R-:W-:Y:S01]  /*1d680*/  STG.E.U8 desc[UR36][R2.64], R5 ;  /* 0x0000000502007986 */ /* 0x000fe2000c101124 */
[----:B------:R-:W-:Y:S05]  /*1d690*/  EXIT ;  /* 0x000000000000794d */ /* 0x000fea0003800000 */
.L_x_18575:
[----:B-----5:R-:W-:Y:S01]  /*1d6a0*/  FMUL.FTZ R4, R22, 1 ;  /* 0x3f80000016047820 */ /* 0x020fe20000410000 */
[----:B------:R-:W-:-:S05]  /*1d6b0*/  CS2R R6, SRZ ;  /* 0x0000000000067805 */ /* 0x000fca000001ff00 */
[----:B------:R-:W0:Y:S02]  /*1d6c0*/  F2F.F64.F32 R4, R4 ;  /* 0x0000000400047310 */ /* 0x000e240000201800 */
[----:B0-----:R-:W-:Y:S01]  /*1d6d0*/  STG.E.128 desc[UR36][R2.64], R4 ;  /* 0x0000000402007986 */ /* 0x001fe2000c101d24 */
[----:B------:R-:W-:Y:S05]  /*1d6e0*/  EXIT ;  /* 0x000000000000794d */ /* 0x000fea0003800000 */
.L_x_18574:
[----:B------:R-:W-:-:S13]  /*1d6f0*/  ISETP.NE.AND P0, PT, R0, 0xf, PT ;  /* 0x0000000f0000780c */ /* 0x000fda0003f05270 */
[----:B------:R-:W-:Y:S05]  /*1d700*/  @!P0 BRA `(.L_x_18576) ;  /* 0x0000000000e08947 */ /* 0x000fea0003800000 */
[----:B------:R-:W-:-:S13]  /*1d710*/  ISETP.NE.AND P0, PT, R0, 0x17, PT ;  /* 0x000000170000780c */ /* 0x000fda0003f05270 */
[----:B------:R-:W-:Y:S05]  /*1d720*/  @!P0 BRA `(.L_x_18577) ;  /* 0x00000000008c8947 */ /* 0x000fea0003800000 */
[----:B------:R-:W-:-:S13]  /*1d730*/  ISETP.NE.AND P0, PT, R0, 0x18, PT ;  /* 0x000000180000780c */ /* 0x000fda0003f05270 */
[----:B------:R-:W-:Y:S05]  /*1d740*/  @!P0 BRA `(.L_x_18578) ;  /* 0x0000000000448947 */ /* 0x000fea0003800000 */
.L_x_18555:
        /* <DEDUP_REMOVED lines=16> */
.L_x_18579:
[----:B------:R-:W-:Y:S05]  /*1d850*/  EXIT ;  /* 0x000000000000794d */ /* 0x000fea0003800000 */
.L_x_18578:
        /* <DEDUP_REMOVED lines=12> */
.L_x_18581:
[----:B------:R-:W-:Y:S05]  /*1d920*/  BSYNC.RECONVERGENT B0 ;  /* 0x0000000000007941 */ /* 0x000fea0003800200 */
.L_x_18580:
[----:B------:R-:W-:-:S05]  /*1d930*/  LOP3.LUT R5, R0, 0x80, R7, 0xf8, !PT ;  /* 0x0000008000057812 */ /* 0x000fca00078ef807 */
[----:B------:R-:W-:Y:S01]  /*1d940*/  STG.E.U8 desc[UR36][R2.64], R5 ;  /* 0x0000000502007986 */ /* 0x000fe2000c101124 */
[----:B------:R-:W-:Y:S05]  /*1d950*/  EXIT ;  /* 0x000000000000794d */ /* 0x000fea0003800000 */
.L_x_18577:
        /* <DEDUP_REMOVED lines=11> */
.L_x_18583:
[----:B------:R-:W-:Y:S01]  /*1da10*/  IMAD.MOV.U32 R0, RZ, RZ, 0x7f ;  /* 0x0000007fff007424 */ /* 0x000fe200078e00ff */
[----:B------:R-:W-:-:S04]  /*1da20*/  ISETP.GT.U32.AND P0, PT, R4, 0x7f800000, PT ;  /* 0x7f8000000400780c */ /* 0x000fc80003f04070 */
[----:B------:R-:W-:-:S09]  /*1da30*/  SEL R0, R0, 0x7c, P0 ;  /* 0x0000007c00007807 */ /* 0x000fd20000000000 */
.L_x_18584:
[----:B------:R-:W-:Y:S05]  /*1da40*/  BSYNC.RECONVERGENT B0 ;  /* 0x0000000000007941 */ /* 0x000fea0003800200 */
.L_x_18582:
[----:B------:R-:W-:-:S04]  /*1da50*/  SHF.R.U32.HI R5, RZ, 0x18, R22 ;  /* 0x00000018ff057819 */ /* 0x000fc80000011616 */
[----:B------:R-:W-:-:S05]  /*1da60*/  LOP3.LUT R5, R0, 0x80, R5, 0xf8, !PT ;  /* 0x0000008000057812 */ /* 0x000fca00078ef805 */
[----:B------:R-:W-:Y:S01]  /*1da70*/  STG.E.U8 desc[UR36][R2.64], R5 ;  /* 0x0000000502007986 */ /* 0x000fe2000c101124 */
[----:B------:R-:W-:Y:S05]  /*1da80*/  EXIT ;  /* 0x000000000000794d */ /* 0x000fea0003800000 */
.L_x_18576:
[----:B-----5:R-:W-:-:S05]  /*1da90*/  F2FP.BF16.F32.PACK_AB R22, RZ, R22 ;  /* 0x00000016ff16723e */ /* 0x020fca00000010ff */
[----:B------:R-:W-:Y:S01]  /*1daa0*/  STG.E.U16 desc[UR36][R2.64], R22 ;  /* 0x0000001602007986 */ /* 0x000fe2000c101524 */
[----:B------:R-:W-:Y:S05]  /*1dab0*/  EXIT ;  /* 0x000000000000794d */ /* 0x000fea0003800000 */
.L_x_18585:
        /* <DEDUP_REMOVED lines=12> */
.L_x_27220:


//--------------------- .text._ZN2at6native18elementwise_kernelILi128ELi2EZNS0_22gpu_kernel_impl_nocastIZZZNS0_49_GLOBAL__N__b919a28f_16_Normalization_cu_5c38458737batch_norm_elementwise_backward_trainERKNS_6TensorES6_S6_S6_S6_S6_S6_ENKUlvE0_clEvENKUlvE0_clEvEUlfffffffE_EEvRNS_18TensorIteratorBaseERKT_EUliE_EEviT1_ --------------------------
	.section	.text._ZN2at6native18elementwise_kernelILi128ELi2EZNS0_22gpu_kernel_impl_nocastIZZZNS0_49_GLOBAL__N__b919a28f_16_Normalization_cu_5c38458737batch_norm_elementwise_backward_trainERKNS_6TensorES6_S6_S6_S6_S6_S6_ENKUlvE0_clEvENKUlvE0_clEvEUlfffffffE_EEvRNS_18TensorIteratorBaseERKT_EUliE_EEviT1_,"ax",@progbits
	.align	128
        .global         _ZN2at6native18elementwise_kernelILi128ELi2EZNS0_22gpu_kernel_impl_nocastIZZZNS0_49_GLOBAL__N__b919a28f_16_Normalization_cu_5c38458737batch_norm_elementwise_backward_trainERKNS_6TensorES6_S6_S6_S6_S6_S6_ENKUlvE0_clEvENKUlvE0_clEvEUlfffffffE_EEvRNS_18TensorIteratorBaseERKT_EUliE_EEviT1_
        .type           _ZN2at6native18elementwise_kernelILi128ELi2EZNS0_22gpu_kernel_impl_nocastIZZZNS0_49_GLOBAL__N__b919a28f_16_Normalization_cu_5c38458737batch_norm_elementwise_backward_trainERKNS_6TensorES6_S6_S6_S6_S6_S6_ENKUlvE0_clEvENKUlvE0_clEvEUlfffffffE_EEvRNS_18TensorIteratorBaseERKT_EUliE_EEviT1_,@function
        .size           _ZN2at6native18elementwise_kernelILi128ELi2EZNS0_22gpu_kernel_impl_nocastIZZZNS0_49_GLOBAL__N__b919a28f_16_Normalization_cu_5c38458737batch_norm_elementwise_backward_trainERKNS_6TensorES6_S6_S6_S6_S6_S6_ENKUlvE0_clEvENKUlvE0_clEvEUlfffffffE_EEvRNS_18TensorIteratorBaseERKT_EUliE_EEviT1_,(.L_x_27221 - _ZN2at6native18elementwise_kernelILi128ELi2EZNS0_22gpu_kernel_impl_nocastIZZZNS0_49_GLOBAL__N__b919a28f_16_Normalization_cu_5c38458737batch_norm_elementwise_backward_trainERKNS_6TensorES6_S6_S6_S6_S6_S6_ENKUlvE0_clEvENKUlvE0_clEvEUlfffffffE_EEvRNS_18TensorIteratorBaseERKT_EUliE_EEviT1_)
        .other          _ZN2at6native18elementwise_kernelILi128ELi2EZNS0_22gpu_kernel_impl_nocastIZZZNS0_49_GLOBAL__N__b919a28f_16_Normalization_cu_5c38458737batch_norm_elementwise_backward_trainERKNS_6TensorES6_S6_S6_S6_S6_S6_ENKUlvE0_clEvENKUlvE0_clEvEUlfffffffE_EEvRNS_18TensorIteratorBaseERKT_EUliE_EEviT1_,@"STO_CUDA_ENTRY STV_DEFAULT"
_ZN2at6native18elementwise_kernelILi128ELi2EZNS0_22gpu_kernel_impl_nocastIZZZNS0_49_GLOBAL__N__b919a28f_16_Normalization_cu_5c38458737batch_norm_elementwise_backward_trainERKNS_6TensorES6_S6_S6_S6_S6_S6_ENKUlvE0_clEvENKUlvE0_clEvEUlfffffffE_EEvRNS_18TensorIteratorBaseERKT_EUliE_EEviT1_:
.text._ZN2at6native18elementwise_kernelILi128ELi2EZNS0_22gpu_kernel_impl_nocastIZZZNS0_49_GLOBAL__N__b919a28f_16_Normalization_cu_5c38458737batch_norm_elementwise_backward_trainERKNS_6TensorES6_S6_S6_S6_S6_S6_ENKUlvE0_clEvENKUlvE0_clEvEUlfffffffE_EEvRNS_18TensorIteratorBaseERKT_EUliE_EEviT1_:
        /* <DEDUP_REMOVED lines=20> */
[----:B--2---:R-:W2:Y:S07]  /*0140*/  LDG.E R14, desc[UR6][R14.64] ;  /* 0x000000060e0e7981 */ /* 0x004eae000c1e1900 */
[----:B------:R-:W1:Y:S01]  /*0150*/  LDC.64 R18, c[0x0][0x810] ;  /* 0x00020400ff127b82 */ /* 0x000e620000000a00 */
[----:B---3--:R-:W3:Y:S07]  /*0160*/  LDG.E R6, desc[UR6][R6.64] ;  /* 0x0000000606067981 */ /* 0x008eee000c1e1900 */
[----:B------:R-:W1:Y:S01]  /*0170*/  LDC.64 R8, c[0x0][0x7f0] ;  /* 0x0001fc00ff087b82 */ /* 0x000e620000000a00 */
[----:B----4-:R-:W3:Y:S04]  /*0180*/  LDG.E R11, desc[UR6][R10.64] ;  /* 0x000000060a0b7981 */ /* 0x010ee8000c1e1900 */
[----:B0-----:R-:W4:Y:S04]  /*0190*/  LDG.E R4, desc[UR6][R4.64] ;  /* 0x0000000604047981 */ /* 0x001f28000c1e1900 */
[----:B-1----:R-:W4:Y:S04]  /*01a0*/  LDG.E R19, desc[UR6][R18.64] ;  /* 0x0000000612137981 */ /* 0x002f28000c1e1900 */
[----:B------:R-:W4:Y:S01]  /*01b0*/  LDG.E R8, desc[UR6][R8.64] ;  /* 0x0000000608087981 */ /* 0x000f22000c1e1900 */
[----:B------:R-:W0:Y:S01]  /*01c0*/  LDC.64 R2, c[0x0][0x7d8] ;  /* 0x0001f600ff027b82 */ /* 0x000e220000000a00 */
[----:B------:R-:W-:Y:S01]  /*01d0*/  IADD3 R17, PT, PT, R17, 0x80, RZ ;  /* 0x0000008011117810 */ /* 0x000fe20007ffe0ff */
[----:B-----5:R-:W-:-:S04]  /*01e0*/  FMUL.FTZ R21, R13, R13 ;  /* 0x0000000d0d157220 */ /* 0x020fc80000410000 */
[----:B--2---:R-:W-:-:S04]  /*01f0*/  FMUL.FTZ R21, R14, R21 ;  /* 0x000000150e157220 */ /* 0x004fc80000410000 */
[----:B------:R-:W-:Y:S01]  /*0200*/  FMUL.FTZ R21, R21, UR5 ;  /* 0x0000000515157c20 */ /* 0x000fe20008410000 */
[----:B---3--:R-:W-:Y:S01]  /*0210*/  FADD.FTZ R12, R6, -R11 ;  /* 0x8000000b060c7221 */ /* 0x008fe20000010000 */
[----:B----4-:R-:W-:-:S04]  /*0220*/  FFMA.FTZ R0, -R19, UR5, R4 ;  /* 0x0000000513007c23 */ /* 0x010fc80008010104 */
[----:B------:R-:W-:Y:S01]  /*0230*/  FFMA.FTZ R0, R21, -R12, R0 ;  /* 0x8000000c15007223 */ /* 0x000fe20000010000 */
[----:B------:R-:W-:-:S04]  /*0240*/  FMUL.FTZ R13, R8, R13 ;  /* 0x0000000d080d7220 */ /* 0x000fc80000410000 */
[----:B------:R-:W-:-:S05]  /*0250*/  FMUL.FTZ R13, R13, R0 ;  /* 0x000000000d0d7220 */ /* 0x000fca0000410000 */
[----:B0-----:R0:W-:Y:S02]  /*0260*/  STG.E desc[UR6][R2.64], R13 ;  /* 0x0000000d02007986 */ /* 0x0011e4000c101906 */
.L_x_18588:
[----:B------:R-:W-:Y:S05]  /*0270*/  BSYNC.RECONVERGENT B0 ;  /* 0x0000000000007941 */ /* 0x000fea0003800200 */
.L_x_18587:
[----:B------:R-:W-:-:S13]  /*0280*/  ISETP.GE.AND P0, PT, R17, UR4, PT ;  /* 0x0000000411007c0c */ /* 0x000fda000bf06270 */
[----:B------:R-:W-:Y:S05]  /*0290*/  @P0 EXIT ;  /* 0x000000000000094d */ /* 0x000fea0003800000 */
[----:B0-----:R-:W0:Y:S01]  /*02a0*/  LDC.64 R12, c[0x0][0x800] ;  /* 0x00020000ff0c7b82 */ /* 0x001e220000000a00 */
        /* <DEDUP_REMOVED lines=23> */
[----:B0-----:R-:W-:Y:S01]  /*0420*/  STG.E desc[UR6][R2.64], R13 ;  /* 0x0000000d02007986 */ /* 0x001fe2000c101906 */
[----:B------:R-:W-:Y:S05]  /*0430*/  EXIT ;  /* 0x000000000000794d */ /* 0x000fea0003800000 */
.L_x_18586:
        /* <DEDUP_REMOVED lines=506> */
.L_x_18591:
        /* <DEDUP_REMOVED lines=8> */
[----:B------:R-:W-:-:S02]  /*2460*/  IADD3.X R23, PT, PT, RZ, UR17, RZ, P2, !PT ;  /* 0x00000011ff177c10 */ /* 0x000fc400097fe4ff */
[----:B------:R-:W-:Y:S02]  /*2470*/  IADD3 R2, P1, PT, R25, UR10, RZ ;  /* 0x0000000a19027c10 */ /* 0x000fe4000ff3e0ff */
[----:B------:R-:W-:Y:S01]  /*2480*/  IADD3.X R25, PT, PT, RZ, UR9, RZ, P0, !PT ;  /* 0x00000009ff197c10 */ /* 0x000fe200087fe4ff */
[----:B------:R-:W0:Y:S01]  /*2490*/  LDCU.64 UR8, c[0x0][0x7d8] ;  /* 0x0000fb00ff0877ac */ /* 0x000e220008000a00 */
[----:B--2---:R-:W-:Y:S01]  /*24a0*/  IADD3 R4, P0, PT, R21, UR14, RZ ;  /* 0x0000000e15047c10 */ /* 0x004fe2000ff1e0ff */
[----:B------:R-:W2:Y:S01]  /*24b0*/  LDG.E R23, desc[UR6][R22.64] ;  /* 0x0000000616177981 */ /* 0x000ea2000c1e1900 */
[----:B---3--:R-:W-:Y:S02]  /*24c0*/  IADD3 R8, P2, PT, R18, UR20, RZ ;  /* 0x0000001412087c10 */ /* 0x008fe4000ff5e0ff */
[----:B------:R-:W-:Y:S01]  /*24d0*/  IADD3.X R7, PT, PT, RZ, UR19, RZ, P3, !PT ;  /* 0x00000013ff077c10 */ /* 0x000fe20009ffe4ff */
[----:B------:R-:W3:Y:S01]  /*24e0*/  LDG.E R24, desc[UR6][R24.64] ;  /* 0x0000000618187981 */ /* 0x000ee2000c1e1900 */
[----:B------:R-:W-:-:S02]  /*24f0*/  IADD3.X R3, PT, PT, RZ, UR11, RZ, P1, !PT ;  /* 0x0000000bff037c10 */ /* 0x000fc40008ffe4ff */
[----:B------:R-:W-:Y:S01]  /*2500*/  IADD3.X R5, PT, PT, RZ, UR15, RZ, P0, !PT ;  /* 0x0000000fff057c10 */ /* 0x000fe200087fe4ff */
[----:B------:R-:W5:Y:S01]  /*2510*/  LDG.E R6, desc[UR6][R6.64] ;  /* 0x0000000606067981 */ /* 0x000f62000c1e1900 */
[----:B------:R-:W-:Y:S02]  /*2520*/  IADD3.X R9, PT, PT, RZ, UR21, RZ, P2, !PT ;  /* 0x00000015ff097c10 */ /* 0x000fe400097fe4ff */
[----:B------:R-:W-:Y:S01]  /*2530*/  IADD3 R20, P1, PT, R20, UR12, RZ ;  /* 0x0000000c14147c10 */ /* 0x000fe2000ff3e0ff */
[----:B------:R-:W3:Y:S03]  /*2540*/  LDG.E R2, desc[UR6][R2.64] ;  /* 0x0000000602027981 */ /* 0x000ee6000c1e1900 */
[----:B------:R-:W-:Y:S01]  /*2550*/  IADD3.X R21, PT, PT, RZ, UR13, RZ, P1, !PT ;  /* 0x0000000dff157c10 */ /* 0x000fe20008ffe4ff */
[----:B------:R-:W3:Y:S04]  /*2560*/  LDG.E R9, desc[UR6][R8.64] ;  /* 0x0000000608097981 */ /* 0x000ee8000c1e1900 */
[----:B------:R-:W3:Y:S04]  /*2570*/  LDG.E R5, desc[UR6][R4.64] ;  /* 0x0000000604057981 */ /* 0x000ee8000c1e1900 */
[----:B------:R-:W3:Y:S01]  /*2580*/  LDG.E R20, desc[UR6][R20.64] ;  /* 0x0000000614147981 */ /* 0x000ee2000c1e1900 */
[----:B------:R-:W-:Y:S01]  /*2590*/  IADD3 R17, PT, PT, R17, 0x80, RZ ;  /* 0x0000008011117810 */ /* 0x000fe20007ffe0ff */
[----:B--2---:R-:W-:-:S04]  /*25a0*/  FMUL.FTZ R11, R23, R23 ;  /* 0x00000017170b7220 */ /* 0x004fc80000410000 */
[----:B-----5:R-:W-:-:S04]  /*25b0*/  FMUL.FTZ R11, R6, R11 ;  /* 0x0000000b060b7220 */ /* 0x020fc80000410000 */
[----:B----4-:R-:W-:Y:S01]  /*25c0*/  FMUL.FTZ R11, R11, UR5 ;  /* 0x000000050b0b7c20 */ /* 0x010fe20008410000 */
[----:B---3--:R-:W-:Y:S01]  /*25d0*/  FFMA.FTZ R10, -R9, UR5, R24 ;  /* 0x00000005090a7c23 */ /* 0x008fe20008010118 */
[----:B------:R-:W-:Y:S01]  /*25e0*/  FADD.FTZ R6, R2, -R5 ;  /* 0x8000000502067221 */ /* 0x000fe20000010000 */
[----:B0-----:R-:W-:Y:S01]  /*25f0*/  IADD3 R2, P0, PT, R19, UR8, RZ ;  /* 0x0000000813027c10 */ /* 0x001fe2000ff1e0ff */
[----:B------:R-:W-:Y:S02]  /*2600*/  FMUL.FTZ R23, R20, R23 ;  /* 0x0000001714177220 */ /* 0x000fe40000410000 */
[----:B------:R-:W-:Y:S01]  /*2610*/  FFMA.FTZ R6, R11, -R6, R10 ;  /* 0x800000060b067223 */ /* 0x000fe2000001000a */
[----:B------:R-:W-:-:S03]  /*2620*/  IADD3.X R3, PT, PT, RZ, UR9, RZ, P0, !PT ;  /* 0x00000009ff037c10 */ /* 0x000fc600087fe4ff */
[----:B------:R-:W-:-:S05]  /*2630*/  FMUL.FTZ R23, R23, R6 ;  /* 0x0000000617177220 */ /* 0x000fca0000410000 */
[----:B------:R0:W-:Y:S02]  /*2640*/  STG.E desc[UR6][R2.64], R23 ;  /* 0x0000001702007986 */ /* 0x0001e4000c101906 */
.L_x_18590:
[----:B------:R-:W-:Y:S05]  /*2650*/  BSYNC.RECONVERGENT B0 ;  /* 0x0000000000007941 */ /* 0x000fea0003800200 */
.L_x_18589:
[----:B------:R-:W-:-:S13]  /*2660*/  ISETP.GE.AND P0, PT, R17, UR4, PT ;  /* 0x0000000411007c0c */ /* 0x000fda000bf06270 */
[----:B------:R-:W-:Y:S05]  /*2670*/  @P0 EXIT ;  /* 0x000000000000094d */ /* 0x000fea0003800000 */
        /* <DEDUP_REMOVED lines=499> */
.L_x_18592:
        /* <DEDUP_REMOVED lines=11> */
[----:B------:R-:W2:Y:S01]  /*4660*/  LDG.E R22, desc[UR6][R22.64] ;  /* 0x0000000616167981 */ /* 0x000ea2000c1e1900 */
[----:B------:R-:W-:Y:S02]  /*4670*/  IADD3 R6, P3, PT, R21, UR18, RZ ;  /* 0x0000001215067c10 */ /* 0x000fe4000ff7e0ff */
[----:B---3--:R-:W-:Y:S02]  /*4680*/  IADD3 R8, P2, PT, R16, UR4, RZ ;  /* 0x0000000410087c10 */ /* 0x008fe4000ff5e0ff */
[----:B------:R-:W-:Y:S01]  /*4690*/  IADD3.X R7, PT, PT, RZ, UR19, RZ, P3, !PT ;  /* 0x00000013ff077c10 */ /* 0x000fe20009ffe4ff */
[----:B------:R-:W3:Y:S01]  /*46a0*/  LDG.E R19, desc[UR6][R18.64] ;  /* 0x0000000612137981 */ /* 0x000ee2000c1e1900 */
[----:B------:R-:W-:-:S02]  /*46b0*/  IADD3.X R3, PT, PT, RZ, UR11, RZ, P1, !PT ;  /* 0x0000000bff037c10 */ /* 0x000fc40008ffe4ff */
[----:B------:R-:W-:Y:S01]  /*46c0*/  IADD3.X R5, PT, PT, RZ, UR15, RZ, P0, !PT ;  /* 0x0000000fff057c10 */ /* 0x000fe200087fe4ff */
[----:B------:R-:W4:Y:S01]  /*46d0*/  LDG.E R6, desc[UR6][R6.64] ;  /* 0x0000000606067981 */ /* 0x000f22000c1e1900 */
[----:B------:R-:W-:Y:S01]  /*46e0*/  IADD3.X R9, PT, PT, RZ, UR5, RZ, P2, !PT ;  /* 0x00000005ff097c10 */ /* 0x000fe200097fe4ff */
[----:B------:R-:W1:Y:S01]  /*46f0*/  LDCU.64 UR4, c[0x0][0x7d8] ;  /* 0x0000fb00ff0477ac */ /* 0x000e620008000a00 */
[----:B------:R-:W-:Y:S01]  /*4700*/  IADD3 R20, P1, PT, R20, UR12, RZ ;  /* 0x0000000c14147c10 */ /* 0x000fe2000ff3e0ff */
[----:B------:R-:W5:Y:S03]  /*4710*/  LDG.E R2, desc[UR6][R2.64] ;  /* 0x0000000602027981 */ /* 0x000f66000c1e1900 */
[----:B------:R-:W-:Y:S01]  /*4720*/  IADD3.X R21, PT, PT, RZ, UR13, RZ, P1, !PT ;  /* 0x0000000dff157c10 */ /* 0x000fe20008ffe4ff */
[----:B------:R-:W2:Y:S04]  /*4730*/  LDG.E R9, desc[UR6][R8.64] ;  /* 0x0000000608097981 */ /* 0x000ea8000c1e1900 */
[----:B------:R-:W5:Y:S04]  /*4740*/  LDG.E R5, desc[UR6][R4.64] ;  /* 0x0000000604057981 */ /* 0x000f68000c1e1900 */
[----:B------:R-:W5:Y:S01]  /*4750*/  LDG.E R20, desc[UR6][R20.64] ;  /* 0x0000000614147981 */ /* 0x000f62000c1e1900 */
[----:B---3--:R-:W-:-:S04]  /*4760*/  FMUL.FTZ R11, R19, R19 ;  /* 0x00000013130b7220 */ /* 0x008fc80000410000 */
[----:B----4-:R-:W-:-:S04]  /*4770*/  FMUL.FTZ R11, R6, R11 ;  /* 0x0000000b060b7220 */ /* 0x010fc80000410000 */
[----:B0-----:R-:W-:Y:S01]  /*4780*/  FMUL.FTZ R11, R11, UR8 ;  /* 0x000000080b0b7c20 */ /* 0x001fe20008410000 */
[----:B--2---:R-:W-:Y:S01]  /*4790*/  FFMA.FTZ R0, -R9, UR8, R22 ;  /* 0x0000000809007c23 */ /* 0x004fe20008010116 */
[----:B-----5:R-:W-:Y:S01]  /*47a0*/  FADD.FTZ R6, R2, -R5 ;  /* 0x8000000502067221 */ /* 0x020fe20000010000 */
[----:B-1----:R-:W-:Y:S01]  /*47b0*/  IADD3 R2, P0, PT, R17, UR4, RZ ;  /* 0x0000000411027c10 */ /* 0x002fe2000ff1e0ff */
[----:B------:R-:W-:Y:S02]  /*47c0*/  FMUL.FTZ R19, R20, R19 ;  /* 0x0000001314137220 */ /* 0x000fe40000410000 */
[----:B------:R-:W-:Y:S01]  /*47d0*/  FFMA.FTZ R0, R11, -R6, R0 ;  /* 0x800000060b007223 */ /* 0x000fe20000010000 */
[----:B------:R-:W-:-:S03]  /*47e0*/  IADD3.X R3, PT, PT, RZ, UR5, RZ, P0, !PT ;  /* 0x00000005ff037c10 */ /* 0x000fc600087fe4ff */
[----:B------:R-:W-:-:S05]  /*47f0*/  FMUL.FTZ R19, R19, R0 ;  /* 0x0000000013137220 */ /* 0x000fca0000410000 */
[----:B------:R-:W-:Y:S01]  /*4800*/  STG.E desc[UR6][R2.64], R19 ;  /* 0x0000001302007986 */ /* 0x000fe2000c101906 */
[----:B------:R-:W-:Y:S05]  /*4810*/  EXIT ;  /* 0x000000000000794d */ /* 0x000fea0003800000 */
.L_x_18593:
        /* <DEDUP_REMOVED lines=14> */
.L_x_27221:


//--------------------- .text._ZN2at6native27unrolled_elementwise_kernelIZZZNS0_49_GLOBAL__N__b919a28f_16_Normalization_cu_5c38458737batch_norm_elementwise_backward_trainERKNS_6TensorES5_S5_S5_S5_S5_S5_ENKUlvE0_clEvENKUlvE0_clEvEUlfffffffE_St5arrayIPcLm8EELi4E23TrivialOffsetCalculatorILi7EjESC_ILi1EjENS0_6memory15LoadWithoutCastENSF_16StoreWithoutCastEEEviT_T0_T2_T3_T4_T5_ --------------------------
	.section	.text._ZN2at6native27unrolled_elementwise_kernelIZZZNS0_49_GLOBAL__N__b919a28f_16_Normalization_cu_5c38458737batch_norm_elementwise_backward_trainERKNS_6TensorES5_S5_S5_S5_S5_S5_ENKUlvE0_clEvENKUlvE0_clEvEUlfffffffE_St5arrayIPcLm8EELi4E23TrivialOffsetCalculatorILi7EjESC_ILi1EjENS0_6memory15LoadWithoutCastENSF_16StoreWithoutCastEEEviT_T0_T2_T3_T4_T5_,"ax",@progbits
	.align	128
        .global         _ZN2at6native27unrolled_elementwise_kernelIZZZNS0_49_GLOBAL__N__b919a28f_16_Normalization_cu_5c38458737batch_norm_elementwise_backward_trainERKNS_6TensorES5_S5_S5_S5_S5_S5_ENKUlvE0_clEvENKUlvE0_clEvEUlfffffffE_St5arrayIPcLm8EELi4E23TrivialOffsetCalculatorILi7EjESC_ILi1EjENS0_6memory15LoadWithoutCastENSF_16StoreWithoutCastEEEviT_T0_T2_T3_T4_T5_
        .type           _ZN2at6native27unrolled_elementwise_kernelIZZZNS0_49_GLOBAL__N__b919a28f_16_Normalization_cu_5c38458737batch_norm_elementwise_backward_trainERKNS_6TensorES5_S5_S5_S5_S5_S5_ENKUlvE0_clEvENKUlvE0_clEvEUlfffffffE_St5arrayIPcLm8EELi4E23TrivialOffsetCalculatorILi7EjESC_ILi1EjENS0_6memory15LoadWithoutCastENSF_16StoreWithoutCastEEEviT_T0_T2_T3_T4_T5_,@function
        .size           _ZN2at6native27unrolled_elementwise_kernelIZZZNS0_49_GLOBAL__N__b919a28f_16_Normalization_cu_5c38458737batch_norm_elementwise_backward_trainERKNS_6TensorES5_S5_S5_S5_S5_S5_ENKUlvE0_clEvENKUlvE0_clEvEUlfffffffE_St5arrayIPcLm8EELi4E23TrivialOffsetCalculatorILi7EjESC_ILi1EjENS0_6memory15LoadWithoutCastENSF_16StoreWithoutCastEEEviT_T0_T2_T3_T4_T5_,(.L_x_27222 - _ZN2at6native27unrolled_elementwise_kernelIZZZNS0_49_GLOBAL__N__b919a28f_16_Normalization_cu_5c38458737batch_norm_elementwise_backward_trainERKNS_6TensorES5_S5_S5_S5_S5_S5_ENKUlvE0_clEvENKUlvE0_clEvEUlfffffffE_St5arrayIPcLm8EELi4E23TrivialOffsetCalculatorILi7EjESC_ILi1EjENS0_6memory15LoadWithoutCastENSF_16StoreWithoutCastEEEviT_T0_T2_T3_T4_T5_)
        .other          _ZN2at6native27unrolled_elementwise_kernelIZZZNS0_49_GLOBAL__N__b919a28f_16_Normalization_cu_5c38458737batch_norm_elementwise_backward_trainERKNS_6TensorES5_S5_S5_S5_S5_S5_ENKUlvE0_clEvENKUlvE0_clEvEUlfffffffE_St5arrayIPcLm8EELi4E23TrivialOffsetCalculatorILi7EjESC_ILi1EjENS0_6memory15LoadWithoutCastENSF_16StoreWithoutCastEEEviT_T0_T2_T3_T4_T5_,@"STO_CUDA_ENTRY STV_DEFAULT"
_ZN2at6native27unrolled_elementwise_kernelIZZZNS0_49_GLOBAL__N__b919a28f_16_Normalization_cu_5c38458737batch_norm_elementwise_backward_trainERKNS_6TensorES5_S5_S5_S5_S5_S5_ENKUlvE0_clEvENKUlvE0_clEvEUlfffffffE_St5arrayIPcLm8EELi4E23TrivialOffsetCalculatorILi7EjESC_ILi1EjENS0_6memory15LoadWithoutCastENSF_16StoreWithoutCastEEEviT_T0_T2_T3_T4_T5_:
.text._ZN2at6native27unrolled_elementwise_kernelIZZZNS0_49_GLOBAL__N__b919a28f_16_Normalization_cu_5c38458737batch_norm_elementwise_backward_trainERKNS_6TensorES5_S5_S5_S5_S5_S5_ENKUlvE0_clEvENKUlvE0_clEvEUlfffffffE_St5arrayIPcLm8EELi4E23TrivialOffsetCalculatorILi7EjESC_ILi1EjENS0_6memory15LoadWithoutCastENSF_16StoreWithoutCastEEEviT_T0_T2_T3_T4_T5_:
[----:B------:R-:W-:Y:S01]  /*0000*/  LDC R1, c[0x0][0x37c] ;  /* 0x0000df00ff017b82 */ /* 0x000fe20000000800 */
[----:B------:R-:W0:Y:S07]  /*0010*/  S2R R2, SR_CTAID.X ;  /* 0x0000000000027919 */ /* 0x000e2e0000002500 */
[----:B------:R-:W0:Y:S01]  /*0020*/  LDC R3, c[0x0][0x380] ;  /* 0x0000e000ff037b82 */ /* 0x000e220000000800 */
[----:B------:R-:W1:Y:S01]  /*0030*/  LDCU.64 UR4, c[0x0][0x358] ;  /* 0x00006b00ff0477ac */ /* 0x000e620008000a00 */
[----:B------:R-:W-:Y:S01]  /*0040*/  HFMA2 R4, -RZ, RZ, 0, 0 ;  /* 0x00000000ff047431 */ /* 0x000fe200000001ff */
[----:B------:R-:W2:Y:S01]  /*0050*/  S2R R0, SR_TID.X ;  /* 0x0000000000007919 */ /* 0x000ea20000002100 */
[----:B------:R-:W-:-:S04]  /*0060*/  CS2R R6, SRZ ;  /* 0x0000000000067805 */ /* 0x000fc8000001ff00 */
        /* <DEDUP_REMOVED lines=8> */
[----:B------:R-:W2:Y:S01]  /*00f0*/  LDC.64 R12, c[0x0][0x3c8] ;  /* 0x0000f200ff0c7b82 */ /* 0x000ea20000000a00 */
[----:B------:R-:W-:Y:S02]  /*0100*/  @!P0 IADD3 R0, PT, PT, R5, 0x80, RZ ;  /* 0x0000008005008810 */ /* 0x000fe40007ffe0ff */
[----:B------:R-:W-:-:S05]  /*0110*/  @!P0 LEA R11, R2, R5, 0x9 ;  /* 0x00000005020b8211 */ /* 0x000fca00078e48ff */
[----:B------:R-:W2:Y:S01]  /*0120*/  @!P0 LDC.64 R20, c[0x0][0x3d0] ;  /* 0x0000f400ff148b82 */ /* 0x000ea20000000a00 */
[----:B------:R-:W-:Y:S01]  /*0130*/  ISETP.GE.AND P1, PT, R0, R3, PT ;  /* 0x000000030000720c */ /* 0x000fe20003f26270 */
[----:B---3--:R-:W-:Y:S01]  /*0140*/  @!P0 IMAD.WIDE.U32 R18, R11, 0x4, R18 ;  /* 0x000000040b128825 */ /* 0x008fe200078e0012 */
[----:B------:R-:W-:-:S03]  /*0150*/  CS2R R8, SRZ ;  /* 0x0000000000087805 */ /* 0x000fc6000001ff00 */
[C---:B----4-:R-:W-:Y:S01]  /*0160*/  @!P0 IMAD.WIDE.U32 R24, R11.reuse, 0x4, R24 ;  /* 0x000000040b188825 */ /* 0x050fe200078e0018 */
[----:B-1----:R1:W5:Y:S01]  /*0170*/  @!P0 LDG.E R4, desc[UR4][R18.64] ;  /* 0x0000000412048981 */ /* 0x002362000c1e1900 */
[----:B------:R-:W3:Y:S02]  /*0180*/  LDC.64 R14, c[0x0][0x3a0] ;  /* 0x0000e800ff0e7b82 */ /* 0x000ee40000000a00 */
[C---:B------:R-:W-:Y:S01]  /*0190*/  @!P0 IMAD.WIDE.U32 R30, R11.reuse, 0x4, R30 ;  /* 0x000000040b1e8825 */ /* 0x040fe200078e001e */
[----:B------:R4:W5:Y:S05]  /*01a0*/  @!P0 LDG.E R6, desc[UR4][R24.64] ;  /* 0x0000000418068981 */ /* 0x00096a000c1e1900 */
[----:B------:R-:W3:Y:S01]  /*01b0*/  LDC.64 R28, c[0x0][0x3b0] ;  /* 0x0000ec00ff1c7b82 */ /* 0x000ee20000000a00 */
[C---:B0-----:R-:W-:Y:S01]  /*01c0*/  @!P0 IMAD.WIDE.U32 R16, R11.reuse, 0x4, R16 ;  /* 0x000000040b108825 */ /* 0x041fe200078e0010 */
[----:B------:R0:W5:Y:S03]  /*01d0*/  @!P0 LDG.E R7, desc[UR4][R30.64] ;  /* 0x000000041e078981 */ /* 0x000166000c1e1900 */
[----:B--2---:R-:W-:-:S03]  /*01e0*/  @!P0 IMAD.WIDE.U32 R26, R11, 0x4, R22 ;  /* 0x000000040b1a8825 */ /* 0x004fc600078e0016 */
[----:B-1----:R-:W1:Y:S01]  /*01f0*/  LDC.64 R18, c[0x0][0x3b8] ;  /* 0x0000ee00ff127b82 */ /* 0x002e620000000a00 */
[C---:B------:R-:W-:Y:S01]  /*0200*/  @!P0 IMAD.WIDE.U32 R36, R11.reuse, 0x4, R12 ;  /* 0x000000040b248825 */ /* 0x040fe200078e000c */
[----:B------:R2:W5:Y:S03]  /*0210*/  @!P0 LDG.E R8, desc[UR4][R26.64] ;  /* 0x000000041a088981 */ /* 0x000566000c1e1900 */
[----:B------:R-:W-:-:S04]  /*0220*/  @!P0 IMAD.WIDE.U32 R20, R11, 0x4, R20 ;  /* 0x000000040b148825 */ /* 0x000fc800078e0014 */
[----:B------:R-:W-:Y:S01]  /*0230*/  HFMA2 R11, -RZ, RZ, 0, 0 ;  /* 0x00000000ff0b7431 */ /* 0x000fe200000001ff */
[----:B------:R-:W-:Y:S01]  /*0240*/  MOV R10, RZ ;  /* 0x000000ff000a7202 */ /* 0x000fe20000000f00 */
[----:B------:R-:W1:Y:S01]  /*0250*/  LDC.64 R32, c[0x0][0x3a8] ;  /* 0x0000ea00ff207b82 */ /* 0x000e620000000a00 */
[----:B------:R-:W-:Y:S01]  /*0260*/  @!P1 LEA R23, R2, R0, 0x9 ;  /* 0x0000000002179211 */ /* 0x000fe200078e48ff */
[----:B------:R-:W5:Y:S01]  /*0270*/  @!P0 LDG.E R9, desc[UR4][R16.64] ;  /* 0x0000000410098981 */ /* 0x000f62000c1e1900 */
[----:B------:R-:W-:-:S03]  /*0280*/  @!P1 IADD3 R0, PT, PT, R0, 0x80, RZ ;  /* 0x0000008000009810 */ /* 0x000fc60007ffe0ff */
[----:B------:R3:W5:Y:S02]  /*0290*/  @!P0 LDG.E R11, desc[UR4][R20.64] ;  /* 0x00000004140b8981 */ /* 0x000764000c1e1900 */
[----:B----4-:R-:W4:Y:S02]  /*02a0*/  LDC.64 R24, c[0x0][0x3c0] ;  /* 0x0000f000ff187b82 */ /* 0x010f240000000a00 */
[----:B------:R3:W5:Y:S06]  /*02b0*/  @!P0 LDG.E R10, desc[UR4][R36.64] ;  /* 0x00000004240a8981 */ /* 0x00076c000c1e1900 */
[----:B0-----:R-:W0:Y:S08]  /*02c0*/  LDC.64 R30, c[0x0][0x3c8] ;  /* 0x0000f200ff1e7b82 */ /* 0x001e300000000a00 */
[----:B--2---:R-:W2:Y:S01]  /*02d0*/  @!P1 LDC.64 R26, c[0x0][0x3d0] ;  /* 0x0000f400ff1a9b82 */ /* 0x004ea20000000a00 */
[----:B------:R-:W-:-:S07]  /*02e0*/  ISETP.GE.AND P0, PT, R0, R3, PT ;  /* 0x000000030000720c */ /* 0x000fce0003f06270 */
[----:B---3--:R-:W3:Y:S01]  /*02f0*/  LDC.64 R20, c[0x0][0x3a0] ;  /* 0x0000e800ff147b82 */ /* 0x008ee20000000a00 */
[----:B------:R-:W-:Y:S01]  /*0300*/  @!P1 IMAD.WIDE.U32 R34, R23, 0x4, R14 ;  /* 0x0000000417229825 */ /* 0x000fe200078e000e */
[----:B------:R-:W-:-:S03]  /*0310*/  CS2R R14, SRZ ;  /* 0x00000000000e7805 */ /* 0x000fc6000001ff00 */
[C---:B------:R-:W-:Y:S01]  /*0320*/  @!P1 IMAD.WIDE.U32 R28, R23.reuse, 0x4, R28 ;  /* 0x00000004171c9825 */ /* 0x040fe200078e001c */
[----:B------:R-:W-:Y:S02]  /*0330*/  CS2R R16, SRZ ;  /* 0x0000000000107805 */ /* 0x000fe4000001ff00 */
[----:B------:R-:W-:Y:S01]  /*0340*/  CS2R R12, SRZ ;  /* 0x00000000000c7805 */ /* 0x000fe2000001ff00 */
[----:B------:R-:W3:Y:S01]  /*0350*/  LDC.64 R36, c[0x0][0x3a8] ;  /* 0x0000ea00ff247b82 */ /* 0x000ee20000000a00 */
[----:B------:R4:W5:Y:S01]  /*0360*/  @!P1 LDG.E R14, desc[UR4][R28.64] ;  /* 0x000000041c0e9981 */ /* 0x000962000c1e1900 */
[----:B-1----:R-:W-:-:S03]  /*0370*/  @!P1 IMAD.WIDE.U32 R18, R23, 0x4, R18 ;  /* 0x0000000417129825 */ /* 0x002fc600078e0012 */
[----:B------:R1:W5:Y:S01]  /*0380*/  @!P1 LDG.E R12, desc[UR4][R34.64] ;  /* 0x00000004220c9981 */ /* 0x000362000c1e1900 */
[----:B------:R-:W-:-:S03]  /*0390*/  @!P1 IMAD.WIDE.U32 R32, R23, 0x4, R32 ;  /* 0x0000000417209825 */ /* 0x000fc600078e0020 */
[----:B------:R2:W5:Y:S01]  /*03a0*/  @!P1 LDG.E R16, desc[UR4][R18.64] ;  /* 0x0000000412109981 */ /* 0x000562000c1e1900 */
[----:B----4-:R-:W-:Y:S01]  /*03b0*/  @!P0 LEA R29, R2, R0, 0x9 ;  /* 0x00000000021d8211 */ /* 0x010fe200078e48ff */
[C---:B------:R-:W-:Y:S02]  /*03c0*/  @!P1 IMAD.WIDE.U32 R24, R23.reuse, 0x4, R24 ;  /* 0x0000000417189825 */ /* 0x040fe400078e0018 */
[----:B------:R-:W5:Y:S01]  /*03d0*/  @!P1 LDG.E R13, desc[UR4][R32.64] ;  /* 0x00000004200d9981 */ /* 0x000f62000c1e1900 */
[----:B-1----:R-:W1:Y:S01]  /*03e0*/  LDC.64 R34, c[0x0][0x3b0] ;  /* 0x0000ec00ff227b82 */ /* 0x002e620000000a00 */
[C---:B0-----:R-:W-:Y:S02]  /*03f0*/  @!P1 IMAD.WIDE.U32 R30, R23.reuse, 0x4, R30 ;  /* 0x00000004171e9825 */ /* 0x041fe400078e001e */
[----:B------:R-:W5:Y:S02]  /*0400*/  @!P1 LDG.E R15, desc[UR4][R24.64] ;  /* 0x00000004180f9981 */ /* 0x000f64000c1e1900 */
[----:B--2---:R-:W-:Y:S01]  /*0410*/  @!P1 IMAD.WIDE.U32 R26, R23, 0x4, R26 ;  /* 0x00000004171a9825 */ /* 0x004fe200078e001a */
[----:B------:R-:W-:Y:S01]  /*0420*/  CS2R R22, SRZ ;  /* 0x0000000000167805 */ /* 0x000fe2000001ff00 */
[----:B------:R0:W5:Y:S01]  /*0430*/  @!P1 LDG.E R17, desc[UR4][R30.64] ;  /* 0x000000041e119981 */ /* 0x000162000c1e1900 */
[----:B------:R-:W2:Y:S01]  /*0440*/  LDC.64 R18, c[0x0][0x3b8] ;  /* 0x0000ee00ff127b82 */ /* 0x000ea20000000a00 */
[----:B---3--:R-:W-:-:S03]  /*0450*/  @!P0 IMAD.WIDE.U32 R20, R29, 0x4, R20 ;  /* 0x000000041d148825 */ /* 0x008fc600078e0014 */
[----:B------:R-:W5:Y:S04]  /*0460*/  @!P1 LDG.E R23, desc[UR4][R26.64] ;  /* 0x000000041a179981 */ /* 0x000f68000c1e1900 */
[----:B------:R3:W5:Y:S01]  /*0470*/  @!P0 LDG.E R22, desc[UR4][R20.64] ;  /* 0x0000000414168981 */ /* 0x000762000c1e1900 */
[----:B0-----:R-:W0:Y:S08]  /*0480*/  LDC.64 R30, c[0x0][0x3c0] ;  /* 0x0000f000ff1e7b82 */ /* 0x001e300000000a00 */
[----:B------:R-:W4:Y:S08]  /*0490*/  LDC.64 R32, c[0x0][0x3c8] ;  /* 0x0000f200ff207b82 */ /* 0x000f300000000a00 */
[----:B---3--:R-:W3:Y:S01]  /*04a0*/  @!P0 LDC.64 R20, c[0x0][0x3d0] ;  /* 0x0000f400ff148b82 */ /* 0x008ee20000000a00 */
[----:B------:R-:W-:Y:S01]  /*04b0*/  CS2R R26, SRZ ;  /* 0x00000000001a7805 */ /* 0x000fe2000001ff00 */
[----:B--2---:R-:W-:Y:S01]  /*04c0*/  @!P0 IMAD.WIDE.U32 R18, R29, 0x4, R18 ;  /* 0x000000041d128825 */ /* 0x004fe200078e0012 */
[----:B------:R-:W-:-:S03]  /*04d0*/  CS2R R24, SRZ ;  /* 0x0000000000187805 */ /* 0x000fc6000001ff00 */
[C---:B------:R-:W-:Y:S01]  /*04e0*/  @!P0 IMAD.WIDE.U32 R36, R29.reuse, 0x4, R36 ;  /* 0x000000041d248825 */ /* 0x040fe200078e0024 */
[----:B------:R2:W5:Y:S03]  /*04f0*/  @!P0 LDG.E R27, desc[UR4][R18.64] ;  /* 0x00000004121b8981 */ /* 0x000566000c1e1900 */
[C---:B-1----:R-:W-:Y:S01]  /*0500*/  @!P0 IMAD.WIDE.U32 R34, R29.reuse, 0x4, R34 ;  /* 0x000000041d228825 */ /* 0x042fe200078e0022 */
[----:B------:R-:W-:Y:S01]  /*0510*/  @!P0 IADD3 R0, PT, PT, R0, 0x80, RZ ;  /* 0x0000008000008810 */ /* 0x000fe20007ffe0ff */
[----:B------:R1:W5:Y:S02]  /*0520*/  @!P0 LDG.E R24, desc[UR4][R36.64] ;  /* 0x0000000424188981 */ /* 0x000364000c1e1900 */
[C---:B0-----:R-:W-:Y:S02]  /*0530*/  @!P0 IMAD.WIDE.U32 R30, R29.reuse, 0x4, R30 ;  /* 0x000000041d1e8825 */ /* 0x041fe400078e001e */
[----:B------:R-:W5:Y:S01]  /*0540*/  @!P0 LDG.E R25, desc[UR4][R34.64] ;  /* 0x0000000422198981 */ /* 0x000f62000c1e1900 */
[----:B--2---:R-:W0:Y:S01]  /*0550*/  LDC.64 R18, c[0x0][0x3a8] ;  /* 0x0000ea00ff127b82 */ /* 0x004e220000000a00 */
[----:B----4-:R-:W-:-:S02]  /*0560*/  @!P0 IMAD.WIDE.U32 R32, R29, 0x4, R32 ;  /* 0x000000041d208825 */ /* 0x010fc400078e0020 */
[----:B------:R2:W5:Y:S02]  /*0570*/  @!P0 LDG.E R26, desc[UR4][R30.64] ;  /* 0x000000041e1a8981 */ /* 0x000564000c1e1900 */
[----:B---3--:R-:W-:Y:S01]  /*0580*/  @!P0 IMAD.WIDE.U32 R20, R29, 0x4, R20 ;  /* 0x000000041d148825 */ /* 0x008fe200078e0014 */
[----:B------:R-:W-:Y:S02]  /*0590*/  CS2R R28, SRZ ;  /* 0x00000000001c7805 */ /* 0x000fe4000001ff00 */
[----:B-1----:R-:W1:Y:S04]  /*05a0*/  LDC.64 R36, c[0x0][0x3a0] ;  /* 0x0000e800ff247b82 */ /* 0x002e680000000a00 */
[----:B------:R-:W5:Y:S04]  /*05b0*/  @!P0 LDG.E R28, desc[UR4][R32.64] ;  /* 0x00000004201c8981 */ /* 0x000f68000c1e1900 */
[----:B------:R3:W5:Y:S01]  /*05c0*/  @!P0 LDG.E R29, desc[UR4][R20.64] ;  /* 0x00000004141d8981 */ /* 0x000762000c1e1900 */
[----:B------:R-:W-:-:S02]  /*05d0*/  ISETP.GE.AND P0, PT, R0, R3, PT ;  /* 0x000000030000720c */ /* 0x000fc40003f06270 */
[----:B--2---:R-:W-:Y:S01]  /*05e0*/  CS2R R30, SRZ ;  /* 0x00000000001e7805 */ /* 0x004fe2000001ff00 */
[----:B---3--:R-:W2:Y:S10]  /*05f0*/  LDC.64 R20, c[0x0][0x3b0] ;  /* 0x0000ec00ff147b82 */ /* 0x008eb40000000a00 */
[----:B------:R-:W-:-:S05]  /*0600*/  @!P0 LEA R35, R2, R0, 0x9 ;  /* 0x0000000002238211 */ /* 0x000fca00078e48ff */
[----:B0-----:R-:W-:-:S05]  /*0610*/  @!P0 IMAD.WIDE.U32 R18, R35, 0x4, R18 ;  /* 0x0000000423128825 */ /* 0x001fca00078e0012 */
[----:B------:R0:W5:Y:S02]  /*0620*/  @!P0 LDG.E R31, desc[UR4][R18.64] ;  /* 0x00000004121f8981 */ /* 0x000164000c1e1900 */
[----:B0-----:R-:W0:Y:S01]  /*0630*/  LDC.64 R18, c[0x0][0x3b8] ;  /* 0x0000ee00ff127b82 */ /* 0x001e220000000a00 */
[----:B------:R-:W-:Y:S01]  /*0640*/  CS2R R32, SRZ ;  /* 0x0000000000207805 */ /* 0x000fe2000001ff00 */
[----:B-1----:R-:W-:-:S04]  /*0650*/  @!P0 IMAD.WIDE.U32 R36, R35, 0x4, R36 ;  /* 0x0000000423248825 */ /* 0x002fc800078e0024 */
[C---:B--2---:R-:W-:Y:S01]  /*0660*/  @!P0 IMAD.WIDE.U32 R20, R35.reuse, 0x4, R20 ;  /* 0x0000000423148825 */ /* 0x044fe200078e0014 */
[----:B------:R1:W5:Y:S04]  /*0670*/  @!P0 LDG.E R30, desc[UR4][R36.64] ;  /* 0x00000004241e8981 */ /* 0x000368000c1e1900 */
[----:B------:R2:W5:Y:S01]  /*0680*/  @!P0 LDG.E R33, desc[UR4][R20.64] ;  /* 0x0000000414218981 */ /* 0x000562000c1e1900 */
[----:B-1----:R-:W1:Y:S01]  /*0690*/  LDC.64 R36, c[0x0][0x3c0] ;  /* 0x0000f000ff247b82 */ /* 0x002e620000000a00 */
[----:B0-----:R-:W-:-:S07]  /*06a0*/  @!P0 IMAD.WIDE.U32 R18, R35, 0x4, R18 ;  /* 0x0000000423128825 */ /* 0x001fce00078e0012 */
[----:B--2---:R-:W0:Y:S01]  /*06b0*/  @!P0 LDC.64 R20, c[0x0][0x3d0] ;  /* 0x0000f400ff148b82 */ /* 0x004e220000000a00 */
[----:B------:R2:W5:Y:S07]  /*06c0*/  @!P0 LDG.E R32, desc[UR4][R18.64] ;  /* 0x0000000412208981 */ /* 0x00056e000c1e1900 */
[----:B--2---:R-:W2:Y:S01]  /*06d0*/  LDC.64 R18, c[0x0][0x3c8] ;  /* 0x0000f200ff127b82 */ /* 0x004ea20000000a00 */
[----:B------:R-:W-:Y:S01]  /*06e0*/  MOV R0, RZ ;  /* 0x000000ff00007202 */ /* 0x000fe20000000f00 */
[----:B-1----:R-:W-:-:S04]  /*06f0*/  @!P0 IMAD.WIDE.U32 R36, R35, 0x4, R36 ;  /* 0x0000000423248825 */ /* 0x002fc800078e0024 */
[----:B------:R-:W-:Y:S01]  /*0700*/  HFMA2 R34, -RZ, RZ, 0, 0 ;  /* 0x00000000ff227431 */ /* 0x000fe200000001ff */
[----:B------:R1:W5:Y:S01]  /*0710*/  @!P0 LDG.E R0, desc[UR4][R36.64] ;  /* 0x0000000424008981 */ /* 0x000362000c1e1900 */
[----:B0-----:R-:W-:-:S04]  /*0720*/  @!P0 IMAD.WIDE.U32 R20, R35, 0x4, R20 ;  /* 0x0000000423148825 */ /* 0x001fc800078e0014 */
[----:B--2---:R-:W-:Y:S01]  /*0730*/  @!P0 IMAD.WIDE.U32 R18, R35, 0x4, R18 ;  /* 0x0000000423128825 */ /* 0x004fe200078e0012 */
[----:B------:R-:W-:-:S04]  /*0740*/  MOV R35, RZ ;  /* 0x000000ff00237202 */ /* 0x000fc80000000f00 */
[----:B------:R1:W5:Y:S04]  /*0750*/  @!P0 LDG.E R34, desc[UR4][R18.64] ;  /* 0x0000000412228981 */ /* 0x000368000c1e1900 */
[----:B------:R1:W5:Y:S01]  /*0760*/  @!P0 LDG.E R35, desc[UR4][R20.64] ;  /* 0x0000000414238981 */ /* 0x000362000c1e1900 */
[----:B------:R-:W-:Y:S01]  /*0770*/  ISETP.GE.AND P0, PT, R5, R3, PT ;  /* 0x000000030500720c */ /* 0x000fe20003f06270 */
[----:B------:R-:W-:-:S12]  /*0780*/  BSSY.RECONVERGENT B0, `(.L_x_18594) ;  /* 0x000000b000007945 */ /* 0x000fd80003800200 */
[----:B-1----:R-:W-:Y:S05]  /*0790*/  @P0 BRA `(.L_x_18595) ;  /* 0x0000000000240947 */ /* 0x002fea0003800000 */
[----:B------:R-:W0:Y:S01]  /*07a0*/  LDCU UR6, c[0x0][0x388] ;  /* 0x00007100ff0677ac */ /* 0x000e220008000800 */
[C---:B-----5:R-:W-:Y:S01]  /*07b0*/  FMUL.FTZ R19, R8.reuse, R8 ;  /* 0x0000000808137220 */ /* 0x060fe20000410000 */
[----:B------:R-:W-:Y:S01]  /*07c0*/  FADD.FTZ R6, -R9, R6 ;  /* 0x0000000609067221 */ /* 0x000fe20000010100 */
[----:B------:R-:W-:Y:S02]  /*07d0*/  FMUL.FTZ R7, R8, R7 ;  /* 0x0000000708077220 */ /* 0x000fe40000410000 */
[----:B------:R-:W-:Y:S01]  /*07e0*/  FMUL.FTZ R10, R19, R10 ;  /* 0x0000000a130a7220 */ /* 0x000fe20000410000 */
[----:B0-----:R-:W-:-:S03]  /*07f0*/  FFMA.FTZ R11, -R11, UR6, R4 ;  /* 0x000000060b0b7c23 */ /* 0x001fc60008010104 */
[----:B------:R-:W-:-:S04]  /*0800*/  FMUL.FTZ R10, R10, UR6 ;  /* 0x000000060a0a7c20 */ /* 0x000fc80008410000 */
[----:B------:R-:W-:-:S04]  /*0810*/  FFMA.FTZ R6, R10, -R6, R11 ;  /* 0x800000060a067223 */ /* 0x000fc8000001000b */
[----:B------:R-:W-:-:S07]  /*0820*/  FMUL.FTZ R9, R7, R6 ;  /* 0x0000000607097220 */ /* 0x000fce0000410000 */
.L_x_18595:
[----:B------:R-:W-:Y:S05]  /*0830*/  BSYNC.RECONVERGENT B0 ;  /* 0x0000000000007941 */ /* 0x000fea0003800200 */
.L_x_18594:
[----:B-----5:R-:W0:Y:S01]  /*0840*/  @!P0 LDC.64 R6, c[0x0][0x398] ;  /* 0x0000e600ff068b82 */ /* 0x020e220000000a00 */
[C---:B------:R-:W-:Y:S01]  /*0850*/  IADD3 R10, PT, PT, R5.reuse, 0x80, RZ ;  /* 0x00000080050a7810 */ /* 0x040fe20007ffe0ff */
[----:B------:R-:W-:Y:S01]  /*0860*/  BSSY.RECONVERGENT B0, `(.L_x_18596) ;  /* 0x0000014000007945 */ /* 0x000fe20003800200 */
[C---:B------:R-:W-:Y:S02]  /*0870*/  IADD3 R4, PT, PT, R5.reuse, 0x100, RZ ;  /* 0x0000010005047810 */ /* 0x040fe40007ffe0ff */
[----:B------:R-:W-:Y:S02]  /*0880*/  ISETP.GE.AND P1, PT, R10, R3, PT ;  /* 0x000000030a00720c */ /* 0x000fe40003f26270 */
[----:B------:R-:W-:Y:S02]  /*0890*/  IADD3 R8, PT, PT, R5, 0x180, RZ ;  /* 0x0000018005087810 */ /* 0x000fe40007ffe0ff */
[----:B------:R-:W-:Y:S02]  /*08a0*/  @!P0 LEA R11, R2, R5, 0x9 ;  /* 0x00000005020b8211 */ /* 0x000fe400078e48ff */
[----:B------:R-:W-:-:S02]  /*08b0*/  @!P0 MOV R5, R10 ;  /* 0x0000000a00058202 */ /* 0x000fc40000000f00 */
[-C--:B------:R-:W-:Y:S02]  /*08c0*/  ISETP.GE.AND P2, PT, R4, R3.reuse, PT ;  /* 0x000000030400720c */ /* 0x080fe40003f46270 */
[-C--:B------:R-:W-:Y:S02]  /*08d0*/  ISETP.GE.AND P3, PT, R8, R3.reuse, PT ;  /* 0x000000030800720c */ /* 0x080fe40003f66270 */
[----:B------:R-:W-:Y:S01]  /*08e0*/  ISETP.GE.AND P4, PT, R5, R3, PT ;  /* 0x000000030500720c */ /* 0x000fe20003f86270 */
[----:B0-----:R-:W-:Y:S01]  /*08f0*/  @!P0 IMAD.WIDE.U32 R6, R11, 0x4, R6 ;  /* 0x000000040b068825 */ /* 0x001fe200078e0006 */
[----:B------:R-:W-:Y:S11]  /*0900*/  @P1 BRA `(.L_x_18597) ;  /* 0x0000000000241947 */ /* 0x000ff60003800000 */
[----:B------:R-:W0:Y:S01]  /*0910*/  LDCU UR6, c[0x0][0x388] ;  /* 0x00007100ff0677ac */ /* 0x000e220008000800 */
[C---:B------:R-:W-:Y:S01]  /*0920*/  FMUL.FTZ R4, R15.reuse, R15 ;  /* 0x0000000f0f047220 */ /* 0x040fe20000410000 */
[----:B------:R-:W-:Y:S01]  /*0930*/  FADD.FTZ R13, -R16, R13 ;  /* 0x0000000d100d7221 */ /* 0x000fe20000010100 */
[----:B------:R-:W-:Y:S02]  /*0940*/  FMUL.FTZ R14, R15, R14 ;  /* 0x0000000e0f0e7220 */ /* 0x000fe40000410000 */
[----:B------:R-:W-:Y:S01]  /*0950*/  FMUL.FTZ R4, R4, R17 ;  /* 0x0000001104047220 */ /* 0x000fe20000410000 */
[----:B0-----:R-:W-:-:S03]  /*0960*/  FFMA.FTZ R23, -R23, UR6, R12 ;  /* 0x0000000617177c23 */ /* 0x001fc6000801010c */
[----:B------:R-:W-:-:S04]  /*0970*/  FMUL.FTZ R4, R4, UR6 ;  /* 0x0000000604047c20 */ /* 0x000fc80008410000 */
[----:B------:R-:W-:-:S04]  /*0980*/  FFMA.FTZ R13, R4, -R13, R23 ;  /* 0x8000000d040d7223 */ /* 0x000fc80000010017 */
[----:B------:R-:W-:-:S07]  /*0990*/  FMUL.FTZ R4, R14, R13 ;  /* 0x0000000d0e047220 */ /* 0x000fce0000410000 */
.L_x_18597:
[----:B------:R-:W-:Y:S05]  /*09a0*/  BSYNC.RECONVERGENT B0 ;  /* 0x0000000000007941 */ /* 0x000fea0003800200 */
.L_x_18596:
[----:B------:R-:W-:Y:S04]  /*09b0*/  BSSY.RECONVERGENT B0, `(.L_x_18598) ;  /* 0x000000b000007945 */ /* 0x000fe80003800200 */
[----:B------:R-:W-:Y:S05]  /*09c0*/  @P2 BRA `(.L_x_18599) ;  /* 0x0000000000242947 */ /* 0x000fea0003800000 */
        /* <DEDUP_REMOVED lines=9> */
.L_x_18599:
[----:B------:R-:W-:Y:S05]  /*0a60*/  BSYNC.RECONVERGENT B0 ;  /* 0x0000000000007941 */ /* 0x000fea0003800200 */
.L_x_18598:
[----:B------:R-:W-:Y:S04]  /*0a70*/  BSSY.RECONVERGENT B0, `(.L_x_18600) ;  /* 0x000000b000007945 */ /* 0x000fe80003800200 */
[----:B------:R-:W-:Y:S05]  /*0a80*/  @P3 BRA `(.L_x_18601) ;  /* 0x0000000000243947 */ /* 0x000fea0003800000 */
[----:B------:R-:W0:Y:S01]  /*0a90*/  LDCU UR6, c[0x0][0x388] ;  /* 0x00007100ff0677ac */ /* 0x000e220008000800 */
[----:B------:R-:W-:Y:S01]  /*0aa0*/  FMUL.FTZ R11, R0, R0 ;  /* 0x00000000000b7220 */ /* 0x000fe20000410000 */
[----:B------:R-:W-:Y:S01]  /*0ab0*/  FADD.FTZ R31, -R32, R31 ;  /* 0x0000001f201f7221 */ /* 0x000fe20000010100 */
[----:B------:R-:W-:Y:S02]  /*0ac0*/  FMUL.FTZ R33, R0, R33 ;  /* 0x0000002100217220 */ /* 0x000fe40000410000 */
[----:B------:R-:W-:Y:S01]  /*0ad0*/  FMUL.FTZ R11, R11, R34 ;  /* 0x000000220b0b7220 */ /* 0x000fe20000410000 */
[----:B0-----:R-:W-:-:S03]  /*0ae0*/  FFMA.FTZ R30, -R35, UR6, R30 ;  /* 0x00000006231e7c23 */ /* 0x001fc6000801011e */
[----:B------:R-:W-:-:S04]  /*0af0*/  FMUL.FTZ R11, R11, UR6 ;  /* 0x000000060b0b7c20 */ /* 0x000fc80008410000 */
[----:B------:R-:W-:-:S04]  /*0b00*/  FFMA.FTZ R30, R11, -R31, R30 ;  /* 0x8000001f0b1e7223 */ /* 0x000fc8000001001e */
[----:B------:R-:W-:-:S07]  /*0b10*/  FMUL.FTZ R33, R33, R30 ;  /* 0x0000001e21217220 */ /* 0x000fce0000410000 */
.L_x_18601:
[----:B------:R-:W-:Y:S05]  /*0b20*/  BSYNC.RECONVERGENT B0 ;  /* 0x0000000000007941 */ /* 0x000fea0003800200 */
.L_x_18600:
[----:B------:R0:W-:Y:S01]  /*0b30*/  @!P0 STG.E desc[UR4][R6.64], R9 ;  /* 0x0000000906008986 */ /* 0x0001e2000c101904 */
[----:B------:R-:W-:Y:S04]  /*0b40*/  BSSY.RECONVERGENT B0, `(.L_x_18602) ;  /* 0x000000c000007945 */ /* 0x000fe80003800200 */
[----:B------:R-:W-:Y:S05]  /*0b50*/  @P4 BRA `(.L_x_18603) ;  /* 0x0000000000284947 */ /* 0x000fea0003800000 */
[----:B0-----:R-:W0:Y:S01]  /*0b60*/  LDC.64 R6, c[0x0][0x398] ;  /* 0x0000e600ff067b82 */ /* 0x001e220000000a00 */
[----:B------:R-:W-:Y:S02]  /*0b70*/  LEA R9, R2, R5, 0x9 ;  /* 0x0000000502097211 */ /* 0x000fe400078e48ff */
[----:B------:R-:W-:-:S04]  /*0b80*/  IADD3 R5, PT, PT, R5, 0x80, RZ ;  /* 0x0000008005057810 */ /* 0x000fc80007ffe0ff */
[----:B------:R-:W-:-:S13]  /*0b90*/  ISETP.GE.AND P0, PT, R5, R3, PT ;  /* 0x000000030500720c */ /* 0x000fda0003f06270 */
[----:B------:R-:W-:Y:S02]  /*0ba0*/  @!P0 LEA R11, R2, R5, 0x9 ;  /* 0x00000005020b8211 */ /* 0x000fe400078e48ff */
[----:B------:R-:W-:Y:S01]  /*0bb0*/  @!P0 IADD3 R5, PT, PT, R5, 0x80, RZ ;  /* 0x0000008005058810 */ /* 0x000fe20007ffe0ff */
[----:B0-----:R-:W-:-:S04]  /*0bc0*/  IMAD.WIDE.U32 R8, R9, 0x4, R6 ;  /* 0x0000000409087825 */ /* 0x001fc800078e0006 */
[----:B------:R-:W-:Y:S01]  /*0bd0*/  @!P0 IMAD.WIDE.U32 R6, R11, 0x4, R6 ;  /* 0x000000040b068825 */ /* 0x000fe200078e0006 */
[----:B------:R1:W-:Y:S04]  /*0be0*/  STG.E desc[UR4][R8.64], R4 ;  /* 0x0000000408007986 */ /* 0x0003e8000c101904 */
[----:B------:R1:W-:Y:S02]  /*0bf0*/  @!P0 STG.E desc[UR4][R6.64], R25 ;  /* 0x0000001906008986 */ /* 0x0003e4000c101904 */
.L_x_18603:
[----:B------:R-:W-:Y:S05]  /*0c00*/  BSYNC.RECONVERGENT B0 ;  /* 0x0000000000007941 */ /* 0x000fea0003800200 */
.L_x_18602:
[----:B------:R-:W-:-:S13]  /*0c10*/  ISETP.GE.AND P0, PT, R5, R3, PT ;  /* 0x000000030500720c */ /* 0x000fda0003f06270 */
[----:B------:R-:W-:Y:S05]  /*0c20*/  @P0 EXIT ;  /* 0x000000000000094d */ /* 0x000fea0003800000 */
[----:B01----:R-:W0:Y:S01]  /*0c30*/  LDC.64 R6, c[0x0][0x398] ;  /* 0x0000e600ff067b82 */ /* 0x003e220000000a00 */
[----:B------:R-:W-:-:S05]  /*0c40*/  LEA R3, R2, R5, 0x9 ;  /* 0x0000000502037211 */ /* 0x000fca00078e48ff */
[----:B0-----:R-:W-:-:S05]  /*0c50*/  IMAD.WIDE.U32 R2, R3, 0x4, R6 ;  /* 0x0000000403027825 */ /* 0x001fca00078e0006 */
[----:B------:R-:W-:Y:S01]  /*0c60*/  STG.E desc[UR4][R2.64], R33 ;  /* 0x0000002102007986 */ /* 0x000fe2000c101904 */
[----:B------:R-:W-:Y:S05]  /*0c70*/  EXIT ;  /* 0x000000000000794d */ /* 0x000fea0003800000 */
.L_x_18604:
        /* <DEDUP_REMOVED lines=16> */
.L_x_27222:


//--------------------- .text._ZN2at6native29vectorized_elementwise_kernelILi2EZZZNS0_49_GLOBAL__N__b919a28f_16_Normalization_cu_5c38458737batch_norm_elementwise_backward_trainERKNS_6TensorES5_S5_S5_S5_S5_S5_ENKUlvE0_clEvENKUlvE0_clEvEUlfffffffE_St5arrayIPcLm8EEEEviT0_T1_ --------------------------
	.section	.text._ZN2at6native29vectorized_elementwise_kernelILi2EZZZNS0_49_GLOBAL__N__b919a28f_16_Normalization_cu_5c38458737batch_norm_elementwise_backward_trainERKNS_6TensorES5_S5_S5_S5_S5_S5_ENKUlvE0_clEvENKUlvE0_clEvEUlfffffffE_St5arrayIPcLm8EEEEviT0_T1_,"ax",@progbits
	.align	128
        .global         _ZN2at6native29vectorized_elementwise_kernelILi2EZZZNS0_49_GLOBAL__N__b919a28f_16_Normalization_cu_5c38458737batch_norm_elementwise_backward_trainERKNS_6TensorES5_S5_S5_S5_S5_S5_ENKUlvE0_clEvENKUlvE0_clEvEUlfffffffE_St5arrayIPcLm8EEEEviT0_T1_
        .type           _ZN2at6native29vectorized_elementwise_kernelILi2EZZZNS0_49_GLOBAL__N__b919a28f_16_Normalization_cu_5c38458737batch_norm_elementwise_backward_trainERKNS_6TensorES5_S5_S5_S5_S5_S5_ENKUlvE0_clEvENKUlvE0_clEvEUlfffffffE_St5arrayIPcLm8EEEEviT0_T1_,@function
        .size           _ZN2at6native29vectorized_elementwise_kernelILi2EZZZNS0_49_GLOBAL__N__b919a28f_16_Normalization_cu_5c38458737batch_norm_elementwise_backward_trainERKNS_6TensorES5_S5_S5_S5_S5_S5_ENKUlvE0_clEvENKUlvE0_clEvEUlfffffffE_St5arrayIPcLm8EEEEviT0_T1_,(.L_x_27223 - _ZN2at6native29vectorized_elementwise_kernelILi2EZZZNS0_49_GLOBAL__N__b919a28f_16_Normalization_cu_5c38458737batch_norm_elementwise_backward_trainERKNS_6TensorES5_S5_S5_S5_S5_S5_ENKUlvE0_clEvENKUlvE0_clEvEUlfffffffE_St5arrayIPcLm8EEEEviT0_T1_)
        .other          _ZN2at6native29vectorized_elementwise_kernelILi2EZZZNS0_49_GLOBAL__N__b919a28f_16_Normalization_cu_5c38458737batch_norm_elementwise_backward_trainERKNS_6TensorES5_S5_S5_S5_S5_S5_ENKUlvE0_clEvENKUlvE0_clEvEUlfffffffE_St5arrayIPcLm8EEEEviT0_T1_,@"STO_CUDA_ENTRY STV_DEFAULT"
_ZN2at6native29vectorized_elementwise_kernelILi2EZZZNS0_49_GLOBAL__N__b919a28f_16_Normalization_cu_5c38458737batch_norm_elementwise_backward_trainERKNS_6TensorES5_S5_S5_S5_S5_S5_ENKUlvE0_clEvENKUlvE0_clEvEUlfffffffE_St5arrayIPcLm8EEEEviT0_T1_:
.text._ZN2at6native29vectorized_elementwise_kernelILi2EZZZNS0_49_GLOBAL__N__b919a28f_16_Normalization_cu_5c38458737batch_norm_elementwise_backward_trainERKNS_6TensorES5_S5_S5_S5_S5_S5_ENKUlvE0_clEvENKUlvE0_clEvEUlfffffffE_St5arrayIPcLm8EEEEviT0_T1_:
        /* <DEDUP_REMOVED lines=13> */
[----:B------:R-:W-:-:S02]  /*00d0*/  CS2R R4, SRZ ;  /* 0x0000000000047805 */ /* 0x000fc4000001ff00 */
[----:B0-----:R-:W-:-:S05]  /*00e0*/  ISETP.GE.U32.AND P0, PT, R0, R3, PT ;  /* 0x000000030000720c */ /* 0x001fca0003f06070 */
[----:B------:R-:W0:Y:S08]  /*00f0*/  LDC.64 R32, c[0x0][0x3c0] ;  /* 0x0000f000ff207b82 */ /* 0x000e300000000a00 */
[----:B------:R-:W0:Y:S01]  /*0100*/  LDC.64 R36, c[0x0][0x3c8] ;  /* 0x0000f200ff247b82 */ /* 0x000e220000000a00 */
[----:B------:R-:W-:-:S07]  /*0110*/  @!P0 IADD3 R7, PT, PT, R61, R0, RZ ;  /* 0x000000003d078210 */ /* 0x000fce0007ffe0ff */
[----:B------:R-:W0:Y:S01]  /*0120*/  @!P0 LDC.64 R38, c[0x0][0x3d0] ;  /* 0x0000f400ff268b82 */ /* 0x000e220000000a00 */
[----:B------:R-:W-:Y:S01]  /*0130*/  @!P0 IADD3 R0, PT, PT, R0, 0x80, RZ ;  /* 0x0000008000008810 */ /* 0x000fe20007ffe0ff */
[----:B-1----:R-:W-:-:S03]  /*0140*/  @!P0 IMAD.WIDE.U32 R10, R7, 0x4, R10 ;  /* 0x00000004070a8825 */ /* 0x002fc600078e000a */
[----:B------:R-:W-:Y:S01]  /*0150*/  ISETP.GE.U32.AND P1, PT, R0, R3, PT ;  /* 0x000000030000720c */ /* 0x000fe20003f26070 */
[C---:B--2---:R-:W-:Y:S01]  /*0160*/  @!P0 IMAD.WIDE.U32 R12, R7.reuse, 0x4, R12 ;  /* 0x00000004070c8825 */ /* 0x044fe200078e000c */
[----:B------:R-:W-:Y:S01]  /*0170*/  CS2R R8, SRZ ;  /* 0x0000000000087805 */ /* 0x000fe2000001ff00 */
[----:B------:R-:W1:Y:S01]  /*0180*/  LDC.64 R16, c[0x0][0x3a8] ;  /* 0x0000ea00ff107b82 */ /* 0x000e620000000a00 */
[----:B------:R2:W5:Y:S01]  /*0190*/  @!P0 LDG.E R4, desc[UR4][R10.64] ;  /* 0x000000040a048981 */ /* 0x000562000c1e1900 */
[----:B---3--:R-:W-:-:S03]  /*01a0*/  @!P0 IMAD.WIDE.U32 R24, R7, 0x4, R24 ;  /* 0x0000000407188825 */ /* 0x008fc600078e0018 */
[----:B------:R3:W5:Y:S01]  /*01b0*/  @!P0 LDG.E R5, desc[UR4][R12.64] ;  /* 0x000000040c058981 */ /* 0x000762000c1e1900 */
[C---:B----4-:R-:W-:Y:S02]  /*01c0*/  @!P0 IMAD.WIDE.U32 R30, R7.reuse, 0x4, R30 ;  /* 0x00000004071e8825 */ /* 0x050fe400078e001e */
[----:B------:R-:W4:Y:S02]  /*01d0*/  LDC.64 R28, c[0x0][0x3a0] ;  /* 0x0000e800ff1c7b82 */ /* 0x000f240000000a00 */
[C---:B0-----:R-:W-:Y:S01]  /*01e0*/  @!P0 IMAD.WIDE.U32 R32, R7.reuse, 0x4, R32 ;  /* 0x0000000407208825 */ /* 0x041fe200078e0020 */
[----:B------:R-:W5:Y:S03]  /*01f0*/  @!P0 LDG.E R8, desc[UR4][R30.64] ;  /* 0x000000041e088981 */ /* 0x000f66000c1e1900 */
[C---:B------:R-:W-:Y:S02]  /*0200*/  @!P0 IMAD.WIDE.U32 R36, R7.reuse, 0x4, R36 ;  /* 0x0000000407248825 */ /* 0x040fe400078e0024 */
[----:B------:R-:W0:Y:S02]  /*0210*/  LDC.64 R18, c[0x0][0x3b0] ;  /* 0x0000ec00ff127b82 */ /* 0x000e240000000a00 */
[----:B------:R-:W-:Y:S01]  /*0220*/  @!P0 IMAD.WIDE.U32 R38, R7, 0x4, R38 ;  /* 0x0000000407268825 */ /* 0x000fe200078e0026 */
[----:B------:R-:W-:-:S02]  /*0230*/  CS2R R6, SRZ ;  /* 0x0000000000067805 */ /* 0x000fc4000001ff00 */
[----:B------:R-:W-:Y:S02]  /*0240*/  @!P1 IADD3 R49, PT, PT, R61, R0, RZ ;  /* 0x000000003d319210 */ /* 0x000fe40007ffe0ff */
[----:B--2---:R-:W-:Y:S02]  /*0250*/  CS2R R10, SRZ ;  /* 0x00000000000a7805 */ /* 0x004fe4000001ff00 */
[----:B------:R-:W-:Y:S01]  /*0260*/  @!P1 IADD3 R0, PT, PT, R0, 0x80, RZ ;  /* 0x0000008000009810 */ /* 0x000fe20007ffe0ff */
[----:B------:R-:W2:Y:S01]  /*0270*/  LDC.64 R22, c[0x0][0x3c0] ;  /* 0x0000f000ff167b82 */ /* 0x000ea20000000a00 */
[----:B------:R1:W5:Y:S02]  /*0280*/  @!P0 LDG.E R7, desc[UR4][R32.64] ;  /* 0x0000000420078981 */ /* 0x000364000c1e1900 */
[----:B------:R-:W-:-:S05]  /*0290*/  ISETP.GE.U32.AND P2, PT, R0, R3, PT ;  /* 0x000000030000720c */ /* 0x000fca0003f46070 */
[----:B------:R-:W2:Y:S01]  /*02a0*/  LDC.64 R20, c[0x0][0x3b8] ;  /* 0x0000ee00ff147b82 */ /* 0x000ea20000000a00 */
[----:B------:R-:W5:Y:S07]  /*02b0*/  @!P0 LDG.E R6, desc[UR4][R24.64] ;  /* 0x0000000418068981 */ /* 0x000f6e000c1e1900 */
[----:B------:R-:W2:Y:S01]  /*02c0*/  LDC.64 R34, c[0x0][0x3c8] ;  /* 0x0000f200ff227b82 */ /* 0x000ea20000000a00 */
[----:B------:R4:W5:Y:S07]  /*02d0*/  @!P0 LDG.E R11, desc[UR4][R38.64] ;  /* 0x00000004260b8981 */ /* 0x00096e000c1e1900 */
[----:B------:R-:W2:Y:S01]  /*02e0*/  @!P1 LDC.64 R26, c[0x0][0x3d0] ;  /* 0x0000f400ff1a9b82 */ /* 0x000ea20000000a00 */
[----:B---3--:R-:W-:Y:S01]  /*02f0*/  CS2R R12, SRZ ;  /* 0x00000000000c7805 */ /* 0x008fe2000001ff00 */
[----:B------:R3:W5:Y:S06]  /*0300*/  @!P0 LDG.E R9, desc[UR4][R36.64] ;  /* 0x0000000424098981 */ /* 0x00076c000c1e1900 */
[----:B-1----:R-:W1:Y:S08]  /*0310*/  LDC.64 R32, c[0x0][0x3a0] ;  /* 0x0000e800ff207b82 */ /* 0x002e700000000a00 */
[----:B------:R-:W1:Y:S01]  /*0320*/  LDC.64 R30, c[0x0][0x3a8] ;  /* 0x0000ea00ff1e7b82 */ /* 0x000e620000000a00 */
[----:B----4-:R-:W-:-:S07]  /*0330*/  @!P1 IMAD.WIDE.U32 R38, R49, 0x4, R16 ;  /* 0x0000000431269825 */ /* 0x010fce00078e0010 */
[----:B------:R-:W4:Y:S01]  /*0340*/  LDC.64 R24, c[0x0][0x3b0] ;  /* 0x0000ec00ff187b82 */ /* 0x000f220000000a00 */
[C---:B---3--:R-:W-:Y:S01]  /*0350*/  @!P1 IMAD.WIDE.U32 R36, R49.reuse, 0x4, R28 ;  /* 0x0000000431249825 */ /* 0x048fe200078e001c */
[----:B------:R3:W5:Y:S03]  /*0360*/  @!P1 LDG.E R12, desc[UR4][R38.64] ;  /* 0x00000004260c9981 */ /* 0x000766000c1e1900 */
[C---:B0-----:R-:W-:Y:S01]  /*0370*/  @!P1 IMAD.WIDE.U32 R18, R49.reuse, 0x4, R18 ;  /* 0x0000000431129825 */ /* 0x041fe200078e0012 */
[----:B------:R1:W5:Y:S02]  /*0380*/  @!P1 LDG.E R10, desc[UR4][R36.64] ;  /* 0x00000004240a9981 */ /* 0x000364000c1e1900 */
[----:B------:R-:W0:Y:S01]  /*0390*/  LDC.64 R44, c[0x0][0x3b8] ;  /* 0x0000ee00ff2c7b82 */ /* 0x000e220000000a00 */
[----:B------:R-:W-:Y:S01]  /*03a0*/  CS2R R14, SRZ ;  /* 0x00000000000e7805 */ /* 0x000fe2000001ff00 */
[----:B--2---:R-:W-:Y:S01]  /*03b0*/  @!P1 IMAD.WIDE.U32 R42, R49, 0x4, R22 ;  /* 0x00000004312a9825 */ /* 0x004fe200078e0016 */
[----:B------:R2:W5:Y:S01]  /*03c0*/  @!P1 LDG.E R13, desc[UR4][R18.64] ;  /* 0x00000004120d9981 */ /* 0x000562000c1e1900 */
[----:B---3--:R-:W-:-:S04]  /*03d0*/  @!P2 IADD3 R39, PT, PT, R61, R0, RZ ;  /* 0x000000003d27a210 */ /* 0x008fc80007ffe0ff */
[----:B------:R-:W3:Y:S01]  /*03e0*/  LDC.64 R46, c[0x0][0x3c0] ;  /* 0x0000f000ff2e7b82 */ /* 0x000ee20000000a00 */
[----:B------:R-:W-:Y:S01]  /*03f0*/  CS2R R16, SRZ ;  /* 0x0000000000107805 */ /* 0x000fe2000001ff00 */
[----:B-1----:R-:W-:-:S06]  /*0400*/  @!P2 IMAD.WIDE.U32 R36, R39, 0x4, R32 ;  /* 0x000000042724a825 */ /* 0x002fcc00078e0020 */
[----:B------:R-:W1:Y:S01]  /*0410*/  LDC.64 R40, c[0x0][0x3c8] ;  /* 0x0000f200ff287b82 */ /* 0x000e620000000a00 */
[----:B------:R-:W-:Y:S01]  /*0420*/  @!P1 IMAD.WIDE.U32 R20, R49, 0x4, R20 ;  /* 0x0000000431149825 */ /* 0x000fe200078e0014 */
[----:B--2---:R-:W-:-:S06]  /*0430*/  CS2R R18, SRZ ;  /* 0x0000000000127805 */ /* 0x004fcc000001ff00 */
[----:B------:R-:W2:Y:S01]  /*0440*/  @!P2 LDC.64 R28, c[0x0][0x3d0] ;  /* 0x0000f400ff1cab82 */ /* 0x000ea20000000a00 */
[C---:B------:R-:W-:Y:S01]  /*0450*/  @!P1 IMAD.WIDE.U32 R22, R49.reuse, 0x4, R34 ;  /* 0x0000000431169825 */ /* 0x040fe200078e0022 */
[----:B------:R-:W-:Y:S01]  /*0460*/  @!P2 IADD3 R0, PT, PT, R0, 0x80, RZ ;  /* 0x000000800000a810 */ /* 0x000fe20007ffe0ff */
[----:B------:R4:W5:Y:S02]  /*0470*/  @!P1 LDG.E R15, desc[UR4][R20.64] ;  /* 0x00000004140f9981 */ /* 0x000964000c1e1900 */
[----:B------:R-:W-:Y:S02]  /*0480*/  @!P1 IMAD.WIDE.U32 R26, R49, 0x4, R26 ;  /* 0x00000004311a9825 */ /* 0x000fe400078e001a */
[----:B------:R0:W5:Y:S01]  /*0490*/  @!P1 LDG.E R14, desc[UR4][R42.64] ;  /* 0x000000042a0e9981 */ /* 0x000162000c1e1900 */
[----:B------:R-:W2:Y:S01]  /*04a0*/  LDC.64 R32, c[0x0][0x3a0] ;  /* 0x0000e800ff207b82 */ /* 0x000ea20000000a00 */
[----:B------:R-:W-:Y:S02]  /*04b0*/  @!P2 IMAD.WIDE.U32 R30, R39, 0x4, R30 ;  /* 0x00000004271ea825 */ /* 0x000fe400078e001e */
[----:B------:R3:W5:Y:S04]  /*04c0*/  @!P1 LDG.E R16, desc[UR4][R22.64] ;  /* 0x0000000416109981 */ /* 0x000768000c1e1900 */
[----:B------:R-:W5:Y:S01]  /*04d0*/  @!P1 LDG.E R17, desc[UR4][R26.64] ;  /* 0x000000041a119981 */ /* 0x000f62000c1e1900 */
[----:B------:R-:W-:-:S02]  /*04e0*/  ISETP.GE.U32.AND P1, PT, R0, R3, PT ;  /* 0x000000030000720c */ /* 0x000fc40003f26070 */
[----:B----4-:R-:W-:Y:S01]  /*04f0*/  CS2R R20, SRZ ;  /* 0x0000000000147805 */ /* 0x010fe2000001ff00 */
[C---:B------:R-:W-:Y:S01]  /*0500*/  @!P2 IMAD.WIDE.U32 R24, R39.reuse, 0x4, R24 ;  /* 0x000000042718a825 */ /* 0x040fe200078e0018 */
[----:B------:R4:W5:Y:S01]  /*0510*/  @!P2 LDG.E R19, desc[UR4][R30.64] ;  /* 0x000000041e13a981 */ /* 0x000962000c1e1900 */
[----:B0-----:R-:W0:Y:S01]  /*0520*/  LDC.64 R42, c[0x0][0x3a8] ;  /* 0x0000ea00ff2a7b82 */ /* 0x001e220000000a00 */
[----:B---3--:R-:W-:Y:S02]  /*0530*/  CS2R R22, SRZ ;  /* 0x0000000000167805 */ /* 0x008fe4000001ff00 */
[----:B------:R3:W5:Y:S01]  /*0540*/  @!P2 LDG.E R20, desc[UR4][R24.64] ;  /* 0x000000041814a981 */ /* 0x000762000c1e1900 */
[----:B------:R-:W-:-:S03]  /*0550*/  @!P2 IMAD.WIDE.U32 R44, R39, 0x4, R44 ;  /* 0x00000004272ca825 */ /* 0x000fc600078e002c */
[----:B------:R-:W5:Y:S01]  /*0560*/  @!P2 LDG.E R18, desc[UR4][R36.64] ;  /* 0x000000042412a981 */ /* 0x000f62000c1e1900 */
[----:B------:R-:W-:Y:S01]  /*0570*/  @!P2 IMAD.WIDE.U32 R46, R39, 0x4, R46 ;  /* 0x00000004272ea825 */ /* 0x000fe200078e002e */
[----:B----4-:R-:W4:Y:S01]  /*0580*/  LDC.64 R30, c[0x0][0x3c8] ;  /* 0x0000f200ff1e7b82 */ /* 0x010f220000000a00 */
[----:B------:R-:W-:Y:S01]  /*0590*/  @!P1 IADD3 R49, PT, PT, R61, R0, RZ ;  /* 0x000000003d319210 */ /* 0x000fe20007ffe0ff */
[----:B------:R-:W5:Y:S01]  /*05a0*/  @!P2 LDG.E R22, desc[UR4][R44.64] ;  /* 0x000000042c16a981 */ /* 0x000f62000c1e1900 */
[C---:B-1----:R-:W-:Y:S01]  /*05b0*/  @!P2 IMAD.WIDE.U32 R40, R39.reuse, 0x4, R40 ;  /* 0x000000042728a825 */ /* 0x042fe200078e0028 */
[----:B---3--:R-:W-:Y:S02]  /*05c0*/  CS2R R24, SRZ ;  /* 0x0000000000187805 */ /* 0x008fe4000001ff00 */
[----:B------:R-:W-:Y:S01]  /*05d0*/  @!P1 IADD3 R0, PT, PT, R0, 0x80, RZ ;  /* 0x0000008000009810 */ /* 0x000fe20007ffe0ff */
[----:B------:R-:W5:Y:S01]  /*05e0*/  @!P2 LDG.E R21, desc[UR4][R46.64] ;  /* 0x000000042e15a981 */ /* 0x000f62000c1e1900 */
[----:B--2---:R-:W-:Y:S01]  /*05f0*/  @!P2 IMAD.WIDE.U32 R28, R39, 0x4, R28 ;  /* 0x00000004271ca825 */ /* 0x004fe200078e001c */
[----:B------:R-:W1:Y:S02]  /*0600*/  LDC.64 R34, c[0x0][0x3b0] ;  /* 0x0000ec00ff227b82 */ /* 0x000e640000000a00 */
[----:B------:R2:W5:Y:S01]  /*0610*/  @!P2 LDG.E R23, desc[UR4][R40.64] ;  /* 0x000000042817a981 */ /* 0x000562000c1e1900 */
[----:B------:R-:W-:-:S03]  /*0620*/  @!P1 IMAD.WIDE.U32 R32, R49, 0x4, R32 ;  /* 0x0000000431209825 */ /* 0x000fc600078e0020 */
[----:B------:R-:W5:Y:S01]  /*0630*/  @!P2 LDG.E R25, desc[UR4][R28.64] ;  /* 0x000000041c19a981 */ /* 0x000f62000c1e1900 */
[----:B------:R-:W-:Y:S01]  /*0640*/  ISETP.GE.U32.AND P2, PT, R0, R3, PT ;  /* 0x000000030000720c */ /* 0x000fe20003f46070 */
[----:B------:R-:W3:Y:S02]  /*0650*/  LDC.64 R38, c[0x0][0x3b8] ;  /* 0x0000ee00ff267b82 */ /* 0x000ee40000000a00 */
[----:B------:R0:W5:Y:S06]  /*0660*/  @!P1 LDG.E R24, desc[UR4][R32.64] ;  /* 0x0000000420189981 */ /* 0x00016c000c1e1900 */
[----:B--2---:R-:W2:Y:S01]  /*0670*/  LDC.64 R40, c[0x0][0x3b8] ;  /* 0x0000ee00ff287b82 */ /* 0x004ea20000000a00 */
[----:B----4-:R-:W-:Y:S01]  /*0680*/  @!P1 IMAD.WIDE.U32 R30, R49, 0x4, R30 ;  /* 0x00000004311e9825 */ /* 0x010fe200078e001e */
[----:B0-----:R-:W-:-:S06]  /*0690*/  CS2R R32, SRZ ;  /* 0x0000000000207805 */ /* 0x001fcc000001ff00 */
[----:B------:R-:W0:Y:S01]  /*06a0*/  LDC.64 R36, c[0x0][0x3c0] ;  /* 0x0000f000ff247b82 */ /* 0x000e220000000a00 */
[----:B------:R4:W5:Y:S07]  /*06b0*/  @!P1 LDG.E R32, desc[UR4][R30.64] ;  /* 0x000000041e209981 */ /* 0x00096e000c1e1900 */
[----:B------:R-:W0:Y:S08]  /*06c0*/  @!P1 LDC.64 R54, c[0x0][0x3d0] ;  /* 0x0000f400ff369b82 */ /* 0x000e300000000a00 */
[----:B----4-:R-:W4:Y:S01]  /*06d0*/  @!P2 LDC.64 R30, c[0x0][0x3d0] ;  /* 0x0000f400ff1eab82 */ /* 0x010f220000000a00 */
[----:B------:R-:W-:Y:S01]  /*06e0*/  CS2R R28, SRZ ;  /* 0x00000000001c7805 */ /* 0x000fe2000001ff00 */
[----:B---3--:R-:W-:Y:S01]  /*06f0*/  @!P1 IMAD.WIDE.U32 R38, R49, 0x4, R38 ;  /* 0x0000000431269825 */ /* 0x008fe200078e0026 */
[----:B------:R-:W-:-:S04]  /*0700*/  @!P2 IADD3 R53, PT, PT, R61, R0, RZ ;  /* 0x000000003d35a210 */ /* 0x000fc80007ffe0ff */
[----:B------:R3:W5:Y:S01]  /*0710*/  @!P1 LDG.E R29, desc[UR4][R38.64] ;  /* 0x00000004261d9981 */ /* 0x000762000c1e1900 */
[----:B------:R-:W4:Y:S01]  /*0720*/  LDC.64 R44, c[0x0][0x3a0] ;  /* 0x0000e800ff2c7b82 */ /* 0x000f220000000a00 */
[----:B--2---:R-:W-:Y:S01]  /*0730*/  @!P2 IMAD.WIDE.U32 R40, R53, 0x4, R40 ;  /* 0x000000043528a825 */ /* 0x004fe200078e0028 */
[----:B------:R-:W-:-:S03]  /*0740*/  CS2R R26, SRZ ;  /* 0x00000000001a7805 */ /* 0x000fc6000001ff00 */
[----:B------:R-:W-:-:S03]  /*0750*/  @!P1 IMAD.WIDE.U32 R42, R49, 0x4, R42 ;  /* 0x00000004312a9825 */ /* 0x000fc600078e002a */
[----:B------:R-:W2:Y:S01]  /*0760*/  LDC.64 R46, c[0x0][0x3b0] ;  /* 0x0000ec00ff2e7b82 */ /* 0x000ea20000000a00 */
[----:B---3--:R-:W-:Y:S01]  /*0770*/  CS2R R38, SRZ ;  /* 0x0000000000267805 */ /* 0x008fe2000001ff00 */
[C---:B-1----:R-:W-:Y:S01]  /*0780*/  @!P1 IMAD.WIDE.U32 R34, R49.reuse, 0x4, R34 ;  /* 0x0000000431229825 */ /* 0x042fe200078e0022 */
[----:B------:R-:W5:Y:S03]  /*0790*/  @!P1 LDG.E R26, desc[UR4][R42.64] ;  /* 0x000000042a1a9981 */ /* 0x000f66000c1e1900 */
[C---:B0-----:R-:W-:Y:S01]  /*07a0*/  @!P1 IMAD.WIDE.U32 R36, R49.reuse, 0x4, R36 ;  /* 0x0000000431249825 */ /* 0x041fe200078e0024 */
[----:B------:R0:W5:Y:S01]  /*07b0*/  @!P2 LDG.E R38, desc[UR4][R40.64] ;  /* 0x000000042826a981 */ /* 0x000162000c1e1900 */
[----:B------:R-:W1:Y:S02]  /*07c0*/  LDC.64 R50, c[0x0][0x3a8] ;  /* 0x0000ea00ff327b82 */ /* 0x000e640000000a00 */
[----:B------:R-:W-:Y:S01]  /*07d0*/  @!P1 IMAD.WIDE.U32 R54, R49, 0x4, R54 ;  /* 0x0000000431369825 */ /* 0x000fe200078e0036 */
[----:B------:R-:W-:Y:S01]  /*07e0*/  @!P2 IADD3 R0, PT, PT, R0, 0x80, RZ ;  /* 0x000000800000a810 */ /* 0x000fe20007ffe0ff */
[----:B------:R3:W5:Y:S02]  /*07f0*/  @!P1 LDG.E R27, desc[UR4][R34.64] ;  /* 0x00000004221b9981 */ /* 0x000764000c1e1900 */
[----:B----4-:R-:W-:-:S02]  /*0800*/  @!P2 IMAD.WIDE.U32 R30, R53, 0x4, R30 ;  /* 0x00000004351ea825 */ /* 0x010fc400078e001e */
[----:B------:R-:W4:Y:S01]  /*0810*/  LDC.64 R48, c[0x0][0x3c0] ;  /* 0x0000f000ff307b82 */ /* 0x000f220000000a00 */
[----:B0-----:R-:W-:Y:S01]  /*0820*/  CS2R R40, SRZ ;  /* 0x0000000000287805 */ /* 0x001fe2000001ff00 */
[----:B------:R0:W5:Y:S01]  /*0830*/  @!P1 LDG.E R28, desc[UR4][R36.64] ;  /* 0x00000004241c9981 */ /* 0x000162000c1e1900 */
[----:B------:R-:W-:-:S03]  /*0840*/  @!P2 IMAD.WIDE.U32 R44, R53, 0x4, R44 ;  /* 0x00000004352ca825 */ /* 0x000fc600078e002c */
[----:B------:R2:W5:Y:S02]  /*0850*/  @!P1 LDG.E R33, desc[UR4][R54.64] ;  /* 0x0000000436219981 */ /* 0x000564000c1e1900 */
[----:B------:R-:W1:Y:S02]  /*0860*/  LDC.64 R42, c[0x0][0x3c8] ;  /* 0x0000f200ff2a7b82 */ /* 0x000e640000000a00 */
[----:B------:R2:W5:Y:S01]  /*0870*/  @!P2 LDG.E R41, desc[UR4][R30.64] ;  /* 0x000000041e29a981 */ /* 0x000562000c1e1900 */
[----:B---3--:R-:W-:Y:S02]  /*0880*/  CS2R R34, SRZ ;  /* 0x0000000000227805 */ /* 0x008fe4000001ff00 */
[----:B------:R-:W-:Y:S02]  /*0890*/  ISETP.GE.U32.AND P1, PT, R0, R3, PT ;  /* 0x000000030000720c */ /* 0x000fe40003f26070 */
[----:B0-----:R-:W-:Y:S01]  /*08a0*/  CS2R R36, SRZ ;  /* 0x0000000000247805 */ /* 0x001fe2000001ff00 */
[C---:B--2---:R-:W-:Y:S01]  /*08b0*/  @!P2 IMAD.WIDE.U32 R46, R53.reuse, 0x4, R46 ;  /* 0x00000004352ea825 */ /* 0x044fe200078e002e */
[----:B------:R-:W0:Y:S01]  /*08c0*/  LDC.64 R54, c[0x0][0x3b8] ;  /* 0x0000ee00ff367b82 */ /* 0x000e220000000a00 */
[----:B------:R2:W5:Y:S04]  /*08d0*/  @!P2 LDG.E R34, desc[UR4][R44.64] ;  /* 0x000000042c22a981 */ /* 0x000568000c1e1900 */
[----:B------:R3:W5:Y:S03]  /*08e0*/  @!P2 LDG.E R36, desc[UR4][R46.64] ;  /* 0x000000042e24a981 */ /* 0x000766000c1e1900 */
[----:B------:R-:W0:Y:S01]  /*08f0*/  LDC.64 R30, c[0x0][0x3c8] ;  /* 0x0000f200ff1e7b82 */ /* 0x000e220000000a00 */
[----:B----4-:R-:W-:-:S04]  /*0900*/  @!P2 IMAD.WIDE.U32 R48, R53, 0x4, R48 ;  /* 0x000000043530a825 */ /* 0x010fc800078e0030 */
[----:B-1----:R-:W-:Y:S01]  /*0910*/  @!P2 IMAD.WIDE.U32 R50, R53, 0x4, R50 ;  /* 0x000000043532a825 */ /* 0x002fe200078e0032 */
[----:B------:R1:W5:Y:S02]  /*0920*/  @!P2 LDG.E R37, desc[UR4][R48.64] ;  /* 0x000000043025a981 */ /* 0x000364000c1e1900 */
[----:B--2---:R-:W2:Y:S01]  /*0930*/  LDC.64 R44, c[0x0][0x3a0] ;  /* 0x0000e800ff2c7b82 */ /* 0x004ea20000000a00 */
[----:B---3--:R-:W-:Y:S01]  /*0940*/  @!P1 IADD3 R47, PT, PT, R61, R0, RZ ;  /* 0x000000003d2f9210 */ /* 0x008fe20007ffe0ff */
[----:B------:R-:W-:-:S04]  /*0950*/  @!P2 IMAD.WIDE.U32 R42, R53, 0x4, R42 ;  /* 0x00000004352aa825 */ /* 0x000fc800078e002a */
[----:B------:R-:W-:Y:S01]  /*0960*/  HFMA2 R46, -RZ, RZ, 0, 0 ;  /* 0x00000000ff2e7431 */ /* 0x000fe200000001ff */
[----:B------:R3:W5:Y:S01]  /*0970*/  @!P2 LDG.E R35, desc[UR4][R50.64] ;  /* 0x000000043223a981 */ /* 0x000762000c1e1900 */
[----:B------:R-:W4:Y:S08]  /*0980*/  LDC.64 R52, c[0x0][0x3b0] ;  /* 0x0000ec00ff347b82 */ /* 0x000f300000000a00 */
[----:B-1----:R-:W1:Y:S01]  /*0990*/  LDC.64 R48, c[0x0][0x3c0] ;  /* 0x0000f000ff307b82 */ /* 0x002e620000000a00 */
[C---:B0-----:R-:W-:Y:S01]  /*09a0*/  @!P1 IMAD.WIDE.U32 R30, R47.reuse, 0x4, R30 ;  /* 0x000000042f1e9825 */ /* 0x041fe200078e001e */
[----:B------:R-:W-:Y:S01]  /*09b0*/  @!P1 IADD3 R0, PT, PT, R0, 0x80, RZ ;  /* 0x0000008000009810 */ /* 0x000fe20007ffe0ff */
[----:B------:R-:W5:Y:S04]  /*09c0*/  @!P2 LDG.E R39, desc[UR4][R42.64] ;  /* 0x000000042a27a981 */ /* 0x000f68000c1e1900 */
[----:B------:R0:W5:Y:S01]  /*09d0*/  @!P1 LDG.E R46, desc[UR4][R30.64] ;  /* 0x000000041e2e9981 */ /* 0x000162000c1e1900 */
[C---:B--2---:R-:W-:Y:S01]  /*09e0*/  @!P1 IMAD.WIDE.U32 R44, R47.reuse, 0x4, R44 ;  /* 0x000000042f2c9825 */ /* 0x044fe200078e002c */
[----:B------:R-:W-:Y:S01]  /*09f0*/  ISETP.GE.U32.AND P2, PT, R0, R3, PT ;  /* 0x000000030000720c */ /* 0x000fe20003f46070 */
[----:B---3--:R-:W2:Y:S03]  /*0a00*/  LDC.64 R50, c[0x0][0x3a8] ;  /* 0x0000ea00ff327b82 */ /* 0x008ea60000000a00 */
[----:B------:R3:W5:Y:S05]  /*0a10*/  @!P1 LDG.E R40, desc[UR4][R44.64] ;  /* 0x000000042c289981 */ /* 0x00076a000c1e1900 */
[----:B0-----:R-:W0:Y:S01]  /*0a20*/  LDC.64 R30, c[0x0][0x3a8] ;  /* 0x0000ea00ff1e7b82 */ /* 0x001e220000000a00 */
[----:B------:R-:W-:Y:S01]  /*0a30*/  @!P1 IMAD.WIDE.U32 R54, R47, 0x4, R54 ;  /* 0x000000042f369825 */ /* 0x000fe200078e0036 */
[----:B---3--:R-:W-:-:S02]  /*0a40*/  CS2R R44, SRZ ;  /* 0x00000000002c7805 */ /* 0x008fc4000001ff00 */
[----:B------:R-:W-:Y:S01]  /*0a50*/  CS2R R42, SRZ ;  /* 0x00000000002a7805 */ /* 0x000fe2000001ff00 */
[----:B----4-:R-:W-:-:S03]  /*0a60*/  @!P1 IMAD.WIDE.U32 R52, R47, 0x4, R52 ;  /* 0x000000042f349825 */ /* 0x010fc600078e0034 */
[----:B------:R-:W3:Y:S01]  /*0a70*/  LDC.64 R56, c[0x0][0x3b0] ;  /* 0x0000ec00ff387b82 */ /* 0x000ee20000000a00 */
[----:B-1----:R-:W-:Y:S01]  /*0a80*/  @!P1 IMAD.WIDE.U32 R48, R47, 0x4, R48 ;  /* 0x000000042f309825 */ /* 0x002fe200078e0030 */
[----:B------:R1:W5:Y:S04]  /*0a90*/  @!P1 LDG.E R45, desc[UR4][R54.64] ;  /* 0x00000004362d9981 */ /* 0x000368000c1e1900 */
[----:B------:R4:W5:Y:S02]  /*0aa0*/  @!P1 LDG.E R43, desc[UR4][R52.64] ;  /* 0x00000004342b9981 */ /* 0x000964000c1e1900 */
[----:B------:R-:W3:Y:S02]  /*0ab0*/  LDC.64 R58, c[0x0][0x3c0] ;  /* 0x0000f000ff3a7b82 */ /* 0x000ee40000000a00 */
[----:B------:R0:W5:Y:S01]  /*0ac0*/  @!P1 LDG.E R44, desc[UR4][R48.64] ;  /* 0x00000004302c9981 */ /* 0x000162000c1e1900 */
[----:B-1----:R-:W-:-:S05]  /*0ad0*/  @!P2 IADD3 R55, PT, PT, R61, R0, RZ ;  /* 0x000000003d37a210 */ /* 0x002fca0007ffe0ff */
[----:B----4-:R-:W1:Y:S01]  /*0ae0*/  LDC.64 R52, c[0x0][0x3a0] ;  /* 0x0000e800ff347b82 */ /* 0x010e620000000a00 */
[----:B0-----:R-:W-:Y:S01]  /*0af0*/  @!P2 IMAD.WIDE.U32 R30, R55, 0x4, R30 ;  /* 0x00000004371ea825 */ /* 0x001fe200078e001e */
[----:B------:R-:W-:-:S06]  /*0b00*/  CS2R R48, SRZ ;  /* 0x0000000000307805 */ /* 0x000fcc000001ff00 */
[----:B------:R0:W5:Y:S01]  /*0b10*/  @!P2 LDG.E R49, desc[UR4][R30.64] ;  /* 0x000000041e31a981 */ /* 0x000162000c1e1900 */
[----:B--2---:R-:W-:-:S05]  /*0b20*/  @!P1 IMAD.WIDE.U32 R50, R47, 0x4, R50 ;  /* 0x000000042f329825 */ /* 0x004fca00078e0032 */
[----:B------:R2:W5:Y:S01]  /*0b30*/  @!P1 LDG.E R42, desc[UR4][R50.64] ;  /* 0x00000004322a9981 */ /* 0x000562000c1e1900 */
[----:B0-----:R-:W0:Y:S08]  /*0b40*/  LDC.64 R30, c[0x0][0x3b8] ;  /* 0x0000ee00ff1e7b82 */ /* 0x001e300000000a00 */
[----:B--2---:R-:W2:Y:S01]  /*0b50*/  @!P1 LDC.64 R50, c[0x0][0x3d0] ;  /* 0x0000f400ff329b82 */ /* 0x004ea20000000a00 */
[----:B-1----:R-:W-:-:S05]  /*0b60*/  @!P2 IMAD.WIDE.U32 R52, R55, 0x4, R52 ;  /* 0x000000043734a825 */ /* 0x002fca00078e0034 */
[----:B------:R1:W5:Y:S02]  /*0b70*/  @!P2 LDG.E R48, desc[UR4][R52.64] ;  /* 0x000000043430a981 */ /* 0x000364000c1e1900 */
[----:B-1----:R-:W-:Y:S01]  /*0b80*/  CS2R R52, SRZ ;  /* 0x0000000000347805 */ /* 0x002fe2000001ff00 */
[----:B0-----:R-:W-:-:S05]  /*0b90*/  @!P2 IMAD.WIDE.U32 R30, R55, 0x4, R30 ;  /* 0x00000004371ea825 */ /* 0x001fca00078e001e */
[----:B------:R0:W5:Y:S01]  /*0ba0*/  @!P2 LDG.E R52, desc[UR4][R30.64] ;  /* 0x000000041e34a981 */ /* 0x000162000c1e1900 */
[----:B--2---:R-:W-:Y:S01]  /*0bb0*/  @!P1 IMAD.WIDE.U32 R50, R47, 0x4, R50 ;  /* 0x000000042f329825 */ /* 0x004fe200078e0032 */
[----:B------:R-:W-:-:S03]  /*0bc0*/  MOV R47, RZ ;  /* 0x000000ff002f7202 */ /* 0x000fc60000000f00 */
[----:B---3--:R-:W-:-:S03]  /*0bd0*/  @!P2 IMAD.WIDE.U32 R56, R55, 0x4, R56 ;  /* 0x000000043738a825 */ /* 0x008fc600078e0038 */
[----:B------:R1:W5:Y:S01]  /*0be0*/  @!P1 LDG.E R47, desc[UR4][R50.64] ;  /* 0x00000004322f9981 */ /* 0x000362000c1e1900 */
[----:B0-----:R-:W0:Y:S01]  /*0bf0*/  LDC.64 R30, c[0x0][0x3c8] ;  /* 0x0000f200ff1e7b82 */ /* 0x001e220000000a00 */
[----:B------:R-:W-:Y:S01]  /*0c00*/  @!P2 IMAD.WIDE.U32 R58, R55, 0x4, R58 ;  /* 0x00000004373aa825 */ /* 0x000fe200078e003a */
[----:B-1----:R-:W-:Y:S02]  /*0c10*/  CS2R R50, SRZ ;  /* 0x0000000000327805 */ /* 0x002fe4000001ff00 */
[----:B------:R-:W-:-:S04]  /*0c20*/  @!P2 IADD3 R0, PT, PT, R0, 0x80, RZ ;  /* 0x000000800000a810 */ /* 0x000fc80007ffe0ff */
[----:B------:R1:W5:Y:S04]  /*0c30*/  @!P2 LDG.E R50, desc[UR4][R56.64] ;  /* 0x000000043832a981 */ /* 0x000368000c1e1900 */
[----:B------:R2:W5:Y:S01]  /*0c40*/  @!P2 LDG.E R51, desc[UR4][R58.64] ;  /* 0x000000043a33a981 */ /* 0x000562000c1e1900 */
[----:B-1----:R-:W1:Y:S01]  /*0c50*/  @!P2 LDC.64 R56, c[0x0][0x3d0] ;  /* 0x0000f400ff38ab82 */ /* 0x002e620000000a00 */
[----:B0-----:R-:W-:Y:S01]  /*0c60*/  @!P2 IMAD.WIDE.U32 R30, R55, 0x4, R30 ;  /* 0x00000004371ea825 */ /* 0x001fe200078e001e */
[----:B------:R-:W-:-:S04]  /*0c70*/  ISETP.GE.U32.AND P1, PT, R0, R3, PT ;  /* 0x000000030000720c */ /* 0x000fc80003f26070 */
[----:B------:R0:W5:Y:S02]  /*0c80*/  @!P2 LDG.E R53, desc[UR4][R30.64] ;  /* 0x000000041e35a981 */ /* 0x000164000c1e1900 */
[----:B--2---:R-:W2:Y:S08]  /*0c90*/  LDC.64 R58, c[0x0][0x3a0] ;  /* 0x0000e800ff3a7b82 */ /* 0x004eb00000000a00 */
[----:B0-----:R-:W0:Y:S01]  /*0ca0*/  LDC.64 R30, c[0x0][0x3a8] ;  /* 0x0000ea00ff1e7b82 */ /* 0x001e220000000a00 */
[----:B------:R-:W-:Y:S01]  /*0cb0*/  @!P1 IADD3 R61, PT, PT, R61, R0, RZ ;  /* 0x000000003d3d9210 */ /* 0x000fe20007ffe0ff */
[----:B-1----:R-:W-:Y:S01]  /*0cc0*/  @!P2 IMAD.WIDE.U32 R56, R55, 0x4, R56 ;  /* 0x000000043738a825 */ /* 0x002fe200078e0038 */
[----:B------:R-:W-:-:S06]  /*0cd0*/  CS2R R54, SRZ ;  /* 0x0000000000367805 */ /* 0x000fcc000001ff00 */
[----:B------:R1:W5:Y:S01]  /*0ce0*/  @!P2 LDG.E R55, desc[UR4][R56.64] ;  /* 0x000000043837a981 */ /* 0x000362000c1e1900 */
[----:B--2---:R-:W-:-:S05]  /*0cf0*/  @!P1 IMAD.WIDE.U32 R58, R61, 0x4, R58 ;  /* 0x000000043d3a9825 */ /* 0x004fca00078e003a */
[----:B------:R2:W5:Y:S01]  /*0d00*/  @!P1 LDG.E R54, desc[UR4][R58.64] ;  /* 0x000000043a369981 */ /* 0x000562000c1e1900 */
[C---:B0-----:R-:W-:Y:S01]  /*0d10*/  @!P1 IMAD.WIDE.U32 R30, R61.reuse, 0x4, R30 ;  /* 0x000000043d1e9825 */ /* 0x041fe200078e001e */
[----:B-1----:R-:W-:Y:S01]  /*0d20*/  CS2R R56, SRZ ;  /* 0x0000000000387805 */ /* 0x002fe2000001ff00 */
[----:B--2---:R-:W0:Y:S05]  /*0d30*/  LDC.64 R58, c[0x0][0x3b0] ;  /* 0x0000ec00ff3a7b82 */ /* 0x004e2a0000000a00 */
[----:B------:R1:W5:Y:S03]  /*0d40*/  @!P1 LDG.E R56, desc[UR4][R30.64] ;  /* 0x000000041e389981 */ /* 0x000366000c1e1900 */
[----:B-1----:R-:W1:Y:S01]  /*0d50*/  LDC.64 R30, c[0x0][0x3b8] ;  /* 0x0000ee00ff1e7b82 */ /* 0x002e620000000a00 */
[----:B0-----:R-:W-:-:S05]  /*0d60*/  @!P1 IMAD.WIDE.U32 R58, R61, 0x4, R58 ;  /* 0x000000043d3a9825 */ /* 0x001fca00078e003a */
[----:B------:R0:W5:Y:S01]  /*0d70*/  @!P1 LDG.E R57, desc[UR4][R58.64] ;  /* 0x000000043a399981 */ /* 0x000162000c1e1900 */
[----:B-1----:R-:W-:Y:S01]  /*0d80*/  @!P1 IMAD.WIDE.U32 R30, R61, 0x4, R30 ;  /* 0x000000043d1e9825 */ /* 0x002fe200078e001e */
[----:B0-----:R-:W-:-:S06]  /*0d90*/  CS2R R58, SRZ ;  /* 0x00000000003a7805 */ /* 0x001fcc000001ff00 */
[----:B------:R0:W5:Y:S02]  /*0da0*/  @!P1 LDG.E R59, desc[UR4][R30.64] ;  /* 0x000000041e3b9981 */ /* 0x000164000c1e1900 */
[----:B0-----:R-:W0:Y:S02]  /*0db0*/  LDC.64 R30, c[0x0][0x3c0] ;  /* 0x0000f000ff1e7b82 */ /* 0x001e240000000a00 */
[----:B0-----:R-:W-:-:S05]  /*0dc0*/  @!P1 IMAD.WIDE.U32 R30, R61, 0x4, R30 ;  /* 0x000000043d1e9825 */ /* 0x001fca00078e001e */
        /* <DEDUP_REMOVED lines=20> */
.L_x_18607:
[----:B------:R-:W-:Y:S05]  /*0f10*/  BSYNC.RECONVERGENT B0 ;  /* 0x0000000000007941 */ /* 0x000fea0003800200 */
.L_x_18606:
[----:B-----5:R-:W1:Y:S01]  /*0f20*/  S2R R6, SR_TID.X ;  /* 0x0000000000067919 */ /* 0x020e620000002100 */
[----:B------:R-:W-:Y:S01]  /*0f30*/  BSSY.RECONVERGENT B0, `(.L_x_18608) ;  /* 0x000000d000007945 */ /* 0x000fe20003800200 */
[----:B-1----:R-:W-:-:S04]  /*0f40*/  IADD3 R4, PT, PT, R6, 0x80, RZ ;  /* 0x0000008006047810 */ /* 0x002fc80007ffe0ff */
[----:B------:R-:W-:-:S13]  /*0f50*/  ISETP.GE.U32.AND P0, PT, R4, R3, PT ;  /* 0x000000030400720c */ /* 0x000fda0003f06070 */
[----:B------:R-:W-:Y:S05]  /*0f60*/  @P0 BRA `(.L_x_18609) ;  /* 0x0000000000240947 */ /* 0x000fea0003800000 */
[----:B------:R-:W1:Y:S01]  /*0f70*/  LDCU UR6, c[0x0][0x388] ;  /* 0x00007100ff0677ac */ /* 0x000e620008000800 */
[C---:B------:R-:W-:Y:S01]  /*0f80*/  FMUL.FTZ R7, R14.reuse, R14 ;  /* 0x0000000e0e077220 */ /* 0x040fe20000410000 */
[----:B------:R-:W-:Y:S01]  /*0f90*/  FADD.FTZ R12, -R15, R12 ;  /* 0x0000000c0f0c7221 */ /* 0x000fe20000010100 */
[----:B------:R-:W-:Y:S02]  /*0fa0*/  FMUL.FTZ R13, R14, R13 ;  /* 0x0000000d0e0d7220 */ /* 0x000fe40000410000 */
[----:B------:R-:W-:Y:S01]  /*0fb0*/  FMUL.FTZ R7, R7, R16 ;  /* 0x0000001007077220 */ /* 0x000fe20000410000 */
[----:B-1----:R-:W-:-:S03]  /*0fc0*/  FFMA.FTZ R10, -R17, UR6, R10 ;  /* 0x00000006110a7c23 */ /* 0x002fc6000801010a */
[----:B------:R-:W-:-:S04]  /*0fd0*/  FMUL.FTZ R7, R7, UR6 ;  /* 0x0000000607077c20 */ /* 0x000fc80008410000 */
[----:B------:R-:W-:-:S04]  /*0fe0*/  FFMA.FTZ R10, R7, -R12, R10 ;  /* 0x8000000c070a7223 */ /* 0x000fc8000001000a */
[----:B------:R-:W-:-:S07]  /*0ff0*/  FMUL.FTZ R7, R13, R10 ;  /* 0x0000000a0d077220 */ /* 0x000fce0000410000 */
.L_x_18609:
[----:B------:R-:W-:Y:S05]  /*1000*/  BSYNC.RECONVERGENT B0 ;  /* 0x0000000000007941 */ /* 0x000fea0003800200 */
.L_x_18608:
[C---:B------:R-:W-:Y:S01]  /*1010*/  IADD3 R8, PT, PT, R6.reuse, 0x100, RZ ;  /* 0x0000010006087810 */ /* 0x040fe20007ffe0ff */
[----:B------:R-:W-:Y:S01]  /*1020*/  BSSY.RECONVERGENT B0, `(.L_x_18610) ;  /* 0x0000017000007945 */ /* 0x000fe20003800200 */
[----:B------:R-:W-:Y:S02]  /*1030*/  IADD3 R10, PT, PT, R6, 0x180, RZ ;  /* 0x00000180060a7810 */ /* 0x000fe40007ffe0ff */
[-C--:B------:R-:W-:Y:S02]  /*1040*/  ISETP.GE.U32.AND P0, PT, R8, R3.reuse, PT ;  /* 0x000000030800720c */ /* 0x080fe40003f06070 */
[----:B------:R-:W-:Y:S02]  /*1050*/  ISETP.GE.U32.AND P1, PT, R10, R3, PT ;  /* 0x000000030a00720c */ /* 0x000fe40003f26070 */
[C---:B------:R-:W-:Y:S02]  /*1060*/  IADD3 R8, PT, PT, R6.reuse, 0x200, RZ ;  /* 0x0000020006087810 */ /* 0x040fe40007ffe0ff */
[----:B------:R-:W-:-:S02]  /*1070*/  IADD3 R10, PT, PT, R6, 0x280, RZ ;  /* 0x00000280060a7810 */ /* 0x000fc40007ffe0ff */
[-C--:B------:R-:W-:Y:S02]  /*1080*/  ISETP.GE.U32.AND P2, PT, R8, R3.reuse, PT ;  /* 0x000000030800720c */ /* 0x080fe40003f46070 */
[-C--:B------:R-:W-:Y:S02]  /*1090*/  ISETP.GE.U32.AND P3, PT, R10, R3.reuse, PT ;  /* 0x000000030a00720c */ /* 0x080fe40003f66070 */
[C---:B------:R-:W-:Y:S02]  /*10a0*/  IADD3 R8, PT, PT, R6.reuse, 0x300, RZ ;  /* 0x0000030006087810 */ /* 0x040fe40007ffe0ff */
[----:B------:R-:W-:Y:S02]  /*10b0*/  IADD3 R10, PT, PT, R6, 0x380, RZ ;  /* 0x00000380060a7810 */ /* 0x000fe40007ffe0ff */
[-C--:B------:R-:W-:Y:S02]  /*10c0*/  ISETP.GE.U32.AND P4, PT, R8, R3.reuse, PT ;  /* 0x000000030800720c */ /* 0x080fe40003f86070 */
[----:B------:R-:W-:-:S02]  /*10d0*/  ISETP.GE.U32.AND P5, PT, R10, R3, PT ;  /* 0x000000030a00720c */ /* 0x000fc40003fa6070 */
[----:B------:R-:W-:Y:S01]  /*10e0*/  ISETP.GE.U32.AND P6, PT, R6, R3, PT ;  /* 0x000000030600720c */ /* 0x000fe20003fc6070 */
[----:B------:R-:W-:-:S12]  /*10f0*/  @P0 BRA `(.L_x_18611) ;  /* 0x0000000000240947 */ /* 0x000fd80003800000 */
        /* <DEDUP_REMOVED lines=9> */
.L_x_18611:
[----:B------:R-:W-:Y:S05]  /*1190*/  BSYNC.RECONVERGENT B0 ;  /* 0x0000000000007941 */ /* 0x000fea0003800200 */
.L_x_18610:
[----:B------:R-:W-:Y:S04]  /*11a0*/  BSSY.RECONVERGENT B0, `(.L_x_18612) ;  /* 0x000000b000007945 */ /* 0x000fe80003800200 */
        /* <DEDUP_REMOVED lines=10> */
.L_x_18613:
[----:B------:R-:W-:Y:S05]  /*1250*/  BSYNC.RECONVERGENT B0 ;  /* 0x0000000000007941 */ /* 0x000fea0003800200 */
.L_x_18612:
        /* <DEDUP_REMOVED lines=11> */
.L_x_18615:
[----:B------:R-:W-:Y:S05]  /*1310*/  BSYNC.RECONVERGENT B0 ;  /* 0x0000000000007941 */ /* 0x000fea0003800200 */
.L_x_18614:
        /* <DEDUP_REMOVED lines=11> */
.L_x_18617:
[----:B------:R-:W-:Y:S05]  /*13d0*/  BSYNC.RECONVERGENT B0 ;  /* 0x0000000000007941 */ /* 0x000fea0003800200 */
.L_x_18616:
        /* <DEDUP_REMOVED lines=11> */
.L_x_18619:
[----:B------:R-:W-:Y:S05]  /*1490*/  BSYNC.RECONVERGENT B0 ;  /* 0x0000000000007941 */ /* 0x000fea0003800200 */
.L_x_18618:
        /* <DEDUP_REMOVED lines=11> */
.L_x_18621:
[----:B------:R-:W-:Y:S05]  /*1550*/  BSYNC.RECONVERGENT B0 ;  /* 0x0000000000007941 */ /* 0x000fea0003800200 */
.L_x_18620:
        /* <DEDUP_REMOVED lines=8> */
[----:B------:R1:W-:Y:S07]  /*15e0*/  STG.E desc[UR4][R12.64], R5 ;  /* 0x000000050c007986 */ /* 0x0003ee000c101904 */
[----:B------:R-:W-:Y:S05]  /*15f0*/  @P0 BRA `(.L_x_18625) ;  /* 0x0000000000300947 */ /* 0x000fea0003800000 */
[----:B-1----:R-:W1:Y:S01]  /*1600*/  LDC.64 R4, c[0x0][0x398] ;  /* 0x0000e600ff047b82 */ /* 0x002e620000000a00 */
[----:B------:R-:W-:Y:S02]  /*1610*/  LEA R13, R2, R6, 0xa ;  /* 0x00000006020d7211 */ /* 0x000fe400078e50ff */
[----:B------:R-:W-:-:S03]  /*1620*/  IADD3 R6, PT, PT, R6, 0x80, RZ ;  /* 0x0000008006067810 */ /* 0x000fc60007ffe0ff */
[----:B-1----:R-:W-:-:S05]  /*1630*/  IMAD.WIDE.U32 R4, R13, 0x4, R4 ;  /* 0x000000040d047825 */ /* 0x002fca00078e0004 */
[----:B------:R1:W-:Y:S02]  /*1640*/  STG.E desc[UR4][R4.64], R7 ;  /* 0x0000000704007986 */ /* 0x0003e4000c101904 */
.L_x_18624:
[----:B------:R-:W-:-:S13]  /*1650*/  ISETP.GE.U32.AND P0, PT, R6, R3, PT ;  /* 0x000000030600720c */ /* 0x000fda0003f06070 */
[----:B------:R-:W-:Y:S05]  /*1660*/  @P0 BRA `(.L_x_18626) ;  /* 0x0000000000300947 */ /* 0x000fea0003800000 */
[----:B-1----:R-:W1:Y:S01]  /*1670*/  LDC.64 R4, c[0x0][0x398] ;  /* 0x0000e600ff047b82 */ /* 0x002e620000000a00 */
[----:B------:R-:W-:Y:S02]  /*1680*/  LEA R7, R2, R6, 0xa ;  /* 0x0000000602077211 */ /* 0x000fe400078e50ff */
[----:B------:R-:W-:-:S03]  /*1690*/  IADD3 R6, PT, PT, R6, 0x80, RZ ;  /* 0x0000008006067810 */ /* 0x000fc60007ffe0ff */
[----:B-1----:R-:W-:-:S05]  /*16a0*/  IMAD.WIDE.U32 R4, R7, 0x4, R4 ;  /* 0x0000000407047825 */ /* 0x002fca00078e0004 */
[----:B------:R2:W-:Y:S02]  /*16b0*/  STG.E desc[UR4][R4.64], R8 ;  /* 0x0000000804007986 */ /* 0x0005e4000c101904 */
.L_x_18625:
[----:B------:R-:W-:-:S13]  /*16c0*/  ISETP.GE.U32.AND P0, PT, R6, R3, PT ;  /* 0x000000030600720c */ /* 0x000fda0003f06070 */
[----:B------:R-:W-:Y:S05]  /*16d0*/  @P0 BRA `(.L_x_18627) ;  /* 0x0000000000300947 */ /* 0x000fea0003800000 */
[----:B-12---:R-:W1:Y:S01]  /*16e0*/  LDC.64 R4, c[0x0][0x398] ;  /* 0x0000e600ff047b82 */ /* 0x006e620000000a00 */
[----:B------:R-:W-:Y:S02]  /*16f0*/  LEA R7, R2, R6, 0xa ;  /* 0x0000000602077211 */ /* 0x000fe400078e50ff */
[----:B------:R-:W-:-:S03]  /*1700*/  IADD3 R6, PT, PT, R6, 0x80, RZ ;  /* 0x0000008006067810 */ /* 0x000fc60007ffe0ff */
[----:B-1----:R-:W-:-:S05]  /*1710*/  IMAD.WIDE.U32 R4, R7, 0x4, R4 ;  /* 0x0000000407047825 */ /* 0x002fca00078e0004 */
[----:B------:R2:W-:Y:S02]  /*1720*/  STG.E desc[UR4][R4.64], R9 ;  /* 0x0000000904007986 */ /* 0x0005e4000c101904 */
.L_x_18626:
[----:B------:R-:W-:-:S13]  /*1730*/  ISETP.GE.U32.AND P0, PT, R6, R3, PT ;  /* 0x000000030600720c */ /* 0x000fda0003f06070 */
[----:B------:R-:W-:Y:S05]  /*1740*/  @P0 BRA `(.L_x_18628) ;  /* 0x0000000000340947 */ /* 0x000fea0003800000 */
[----:B-12---:R-:W1:Y:S01]  /*1750*/  LDC.64 R4, c[0x0][0x398] ;  /* 0x0000e600ff047b82 */ /* 0x006e620000000a00 */
[----:B------:R-:W-:Y:S02]  /*1760*/  LEA R7, R2, R6, 0xa ;  /* 0x0000000602077211 */ /* 0x000fe400078e50ff */
[----:B------:R-:W-:-:S03]  /*1770*/  IADD3 R6, PT, PT, R6, 0x80, RZ ;  /* 0x0000008006067810 */ /* 0x000fc60007ffe0ff */
[----:B-1----:R-:W-:-:S05]  /*1780*/  IMAD.WIDE.U32 R4, R7, 0x4, R4 ;  /* 0x0000000407047825 */ /* 0x002fca00078e0004 */
[----:B------:R3:W-:Y:S02]  /*1790*/  STG.E desc[UR4][R4.64], R10 ;  /* 0x0000000a04007986 */ /* 0x0007e4000c101904 */
.L_x_18627:
[----:B------:R-:W-:-:S13]  /*17a0*/  ISETP.GE.U32.AND P0, PT, R6, R3, PT ;  /* 0x000000030600720c */ /* 0x000fda0003f06070 */
[----:B------:R-:W-:Y:S05]  /*17b0*/  @P0 BREAK.RELIABLE B1 ;  /* 0x0000000000010942 */ /* 0x000fea0003800100 */
[----:B------:R-:W-:Y:S05]  /*17c0*/  @P0 BRA `(.L_x_18629) ;  /* 0x0000000000300947 */ /* 0x000fea0003800000 */
[----:B-123--:R-:W1:Y:S01]  /*17d0*/  LDC.64 R4, c[0x0][0x398] ;  /* 0x0000e600ff047b82 */ /* 0x00ee620000000a00 */
[----:B------:R-:W-:Y:S02]  /*17e0*/  LEA R7, R2, R6, 0xa ;  /* 0x0000000602077211 */ /* 0x000fe400078e50ff */
[----:B------:R-:W-:-:S03]  /*17f0*/  IADD3 R6, PT, PT, R6, 0x80, RZ ;  /* 0x0000008006067810 */ /* 0x000fc60007ffe0ff */
[----:B-1----:R-:W-:-:S05]  /*1800*/  IMAD.WIDE.U32 R4, R7, 0x4, R4 ;  /* 0x0000000407047825 */ /* 0x002fca00078e0004 */
[----:B------:R3:W-:Y:S02]  /*1810*/  STG.E desc[UR4][R4.64], R11 ;  /* 0x0000000b04007986 */ /* 0x0007e4000c101904 */
.L_x_18628:
[----:B------:R-:W-:Y:S05]  /*1820*/  BSYNC.RELIABLE B1 ;  /* 0x0000000000017941 */ /* 0x000fea0003800100 */
.L_x_18623:
[----:B------:R-:W-:-:S13]  /*1830*/  ISETP.GE.U32.AND P0, PT, R6, R3, PT ;  /* 0x000000030600720c */ /* 0x000fda0003f06070 */
[----:B-123--:R-:W1:Y:S01]  /*1840*/  @!P0 LDC.64 R4, c[0x0][0x398] ;  /* 0x0000e600ff048b82 */ /* 0x00ee620000000a00 */
[----:B------:R-:W-:Y:S02]  /*1850*/  @!P0 LEA R7, R2, R6, 0xa ;  /* 0x0000000602078211 */ /* 0x000fe400078e50ff */
[----:B------:R-:W-:-:S03]  /*1860*/  @!P0 IADD3 R6, PT, PT, R6, 0x80, RZ ;  /* 0x0000008006068810 */ /* 0x000fc60007ffe0ff */
[----:B-1----:R-:W-:-:S05]  /*1870*/  @!P0 IMAD.WIDE.U32 R4, R7, 0x4, R4 ;  /* 0x0000000407048825 */ /* 0x002fca00078e0004 */
[----:B------:R4:W-:Y:S02]  /*1880*/  @!P0 STG.E desc[UR4][R4.64], R49 ;  /* 0x0000003104008986 */ /* 0x0009e4000c101904 */
.L_x_18629:
[----:B------:R-:W-:Y:S05]  /*1890*/  BSYNC.RECONVERGENT B0 ;  /* 0x0000000000007941 */ /* 0x000fea0003800200 */
.L_x_18622:
[----:B------:R-:W-:Y:S05]  /*18a0*/  WARPSYNC.ALL ;  /* 0x0000000000007948 */ /* 0x000fea0003800000 */
[----:B------:R-:W-:-:S13]  /*18b0*/  ISETP.GE.U32.AND P0, PT, R6, R3, PT ;  /* 0x000000030600720c */ /* 0x000fda0003f06070 */
[----:B------:R-:W-:Y:S05]  /*18c0*/  @P0 EXIT ;  /* 0x000000000000094d */ /* 0x000fea0003800000 */
[----:B-1234-:R-:W1:Y:S01]  /*18d0*/  LDC.64 R4, c[0x0][0x398] ;  /* 0x0000e600ff047b82 */ /* 0x01ee620000000a00 */
[----:B------:R-:W-:-:S05]  /*18e0*/  LEA R3, R2, R6, 0xa ;  /* 0x0000000602037211 */ /* 0x000fca00078e50ff */
[----:B-1----:R-:W-:-:S05]  /*18f0*/  IMAD.WIDE.U32 R2, R3, 0x4, R4 ;  /* 0x0000000403027825 */ /* 0x002fca00078e0004 */
[----:B------:R-:W-:Y:S01]  /*1900*/  STG.E desc[UR4][R2.64], R57 ;  /* 0x0000003902007986 */ /* 0x000fe2000c101904 */
[----:B------:R-:W-:Y:S05]  /*1910*/  EXIT ;  /* 0x000000000000794d */ /* 0x000fea0003800000 */
.L_x_18605:
        /* <DEDUP_REMOVED lines=15> */
[----:B------:R-:W2:Y:S02]  /*1a10*/  LDG.E.64 R32, desc[UR4][R36.64+0x800] ;  /* 0x0008000424207981 */ /* 0x000ea4000c1e1b00 */
[----:B------:R-:W1:Y:S01]  /*1a20*/  LDC.64 R24, c[0x0][0x3b0] ;  /* 0x0000ec00ff187b82 */ /* 0x000e620000000a00 */
[C---:B-----5:R-:W-:Y:S01]  /*1a30*/  IMAD.WIDE.U32 R46, R61.reuse, 0x4, R46 ;  /* 0x000000043d2e7825 */ /* 0x060fe200078e002e */
[----:B------:R-:W3:Y:S03]  /*1a40*/  LDG.E.64 R4, desc[UR4][R38.64] ;  /* 0x0000000426047981 */ /* 0x000ee6000c1e1b00 */
[C---:B------:R-:W-:Y:S01]  /*1a50*/  IMAD.WIDE.U32 R44, R0.reuse, 0x8, R44 ;  /* 0x00000008002c7825 */ /* 0x040fe200078e002c */
[----:B------:R-:W4:Y:S03]  /*1a60*/  LDG.E.64 R16, desc[UR4][R38.64+0x400] ;  /* 0x0004000426107981 */ /* 0x000f26000c1e1b00 */
[C---:B0-----:R-:W-:Y:S01]  /*1a70*/  IMAD.WIDE.U32 R50, R61.reuse, 0x4, R50 ;  /* 0x000000043d327825 */ /* 0x041fe200078e0032 */
[----:B------:R-:W2:Y:S03]  /*1a80*/  LDG.E.64 R6, desc[UR4][R44.64] ;  /* 0x000000042c067981 */ /* 0x000ea6000c1e1b00 */
[C---:B------:R-:W-:Y:S01]  /*1a90*/  IMAD.WIDE.U32 R46, R0.reuse, 0x8, R46 ;  /* 0x00000008002e7825 */ /* 0x040fe200078e002e */
[----:B------:R-:W5:Y:S03]  /*1aa0*/  LDG.E.64 R20, desc[UR4][R44.64+0x400] ;  /* 0x000400042c147981 */ /* 0x000f66000c1e1b00 */
[C---:B-1----:R-:W-:Y:S01]  /*1ab0*/  IMAD.WIDE.U32 R58, R61.reuse, 0x4, R58 ;  /* 0x000000043d3a7825 */ /* 0x042fe200078e003a */
[----:B------:R-:W2:Y:S03]  /*1ac0*/  LDG.E.64 R2, desc[UR4][R46.64] ;  /* 0x000000042e027981 */ /* 0x000ea6000c1e1b00 */
[C---:B------:R-:W-:Y:S01]  /*1ad0*/  IMAD.WIDE.U32 R50, R0.reuse, 0x8, R50 ;  /* 0x0000000800327825 */ /* 0x040fe200078e0032 */
[----:B------:R-:W5:Y:S03]  /*1ae0*/  LDG.E.64 R22, desc[UR4][R46.64+0x400] ;  /* 0x000400042e167981 */ /* 0x000f66000c1e1b00 */
[----:B------:R-:W-:Y:S01]  /*1af0*/  IMAD.WIDE.U32 R58, R0, 0x8, R58 ;  /* 0x00000008003a7825 */ /* 0x000fe200078e003a */
[----:B------:R-:W5:Y:S04]  /*1b00*/  LDG.E.64 R10, desc[UR4][R50.64] ;  /* 0x00000004320a7981 */ /* 0x000f68000c1e1b00 */
[----:B------:R-:W5:Y:S01]  /*1b10*/  LDG.E.64 R18, desc[UR4][R50.64+0x400] ;  /* 0x0004000432127981 */ /* 0x000f62000c1e1b00 */
[----:B------:R-:W-:-:S03]  /*1b20*/  IMAD.WIDE.U32 R26, R61, 0x4, R24 ;  /* 0x000000043d1a7825 */ /* 0x000fc600078e0018 */
[----:B------:R-:W5:Y:S04]  /*1b30*/  LDG.E.64 R12, desc[UR4][R58.64] ;  /* 0x000000043a0c7981 */ /* 0x000f68000c1e1b00 */
[----:B------:R-:W5:Y:S01]  /*1b40*/  LDG.E.64 R24, desc[UR4][R58.64+0x400] ;  /* 0x000400043a187981 */ /* 0x000f62000c1e1b00 */
[----:B------:R-:W-:-:S03]  /*1b50*/  IMAD.WIDE.U32 R26, R0, 0x8, R26 ;  /* 0x00000008001a7825 */ /* 0x000fc600078e001a */
[----:B------:R-:W5:Y:S04]  /*1b60*/  LDG.E.64 R48, desc[UR4][R50.64+0x800] ;  /* 0x0008000432307981 */ /* 0x000f68000c1e1b00 */
        /* <DEDUP_REMOVED lines=13> */
[----:B------:R-:W5:Y:S01]  /*1c40*/  LDG.E.64 R26, desc[UR4][R26.64+0xc00] ;  /* 0x000c00041a1a7981 */ /* 0x000f62000c1e1b00 */
[----:B---3--:R-:W-:Y:S01]  /*1c50*/  FADD.FTZ R5, R9, -R5 ;  /* 0x8000000509057221 */ /* 0x008fe20000010000 */
[----:B----4-:R-:W-:Y:S01]  /*1c60*/  FADD.FTZ R14, R14, -R16 ;  /* 0x800000100e0e7221 */ /* 0x010fe20000010000 */
[----:B--2---:R-:W-:Y:S01]  /*1c70*/  FFMA.FTZ R9, -R2, UR6, R6 ;  /* 0x0000000602097c23 */ /* 0x004fe20008010106 */
[----:B------:R-:W-:Y:S01]  /*1c80*/  FFMA.FTZ R2, -R3, UR6, R7 ;  /* 0x0000000603027c23 */ /* 0x000fe20008010107 */
[----:B-----5:R-:W-:Y:S01]  /*1c90*/  FMUL.FTZ R6, R11, R11 ;  /* 0x0000000b0b067220 */ /* 0x020fe20000410000 */
[----:B------:R-:W-:Y:S01]  /*1ca0*/  FMUL.FTZ R7, R18, R18 ;  /* 0x0000001212077220 */ /* 0x000fe20000410000 */
[----:B------:R-:W-:-:S02]  /*1cb0*/  FMUL.FTZ R3, R10, R10 ;  /* 0x0000000a0a037220 */ /* 0x000fc40000410000 */
[----:B------:R-:W-:Y:S01]  /*1cc0*/  FMUL.FTZ R13, R13, R6 ;  /* 0x000000060d0d7220 */ /* 0x000fe20000410000 */
[----:B------:R-:W-:Y:S01]  /*1cd0*/  FMUL.FTZ R6, R19, R19 ;  /* 0x0000001313067220 */ /* 0x000fe20000410000 */
[----:B------:R-:W-:-:S03]  /*1ce0*/  FMUL.FTZ R7, R24, R7 ;  /* 0x0000000718077220 */ /* 0x000fc60000410000 */
[----:B------:R-:W-:Y:S01]  /*1cf0*/  FMUL.FTZ R25, R25, R6 ;  /* 0x0000000619197220 */ /* 0x000fe20000410000 */
[----:B------:R-:W-:Y:S01]  /*1d00*/  FMUL.FTZ R12, R12, R3 ;  /* 0x000000030c0c7220 */ /* 0x000fe20000410000 */
[----:B------:R-:W-:Y:S01]  /*1d10*/  FFMA.FTZ R3, -R22, UR6, R20 ;  /* 0x0000000616037c23 */ /* 0x000fe20008010114 */
[----:B------:R-:W-:-:S04]  /*1d20*/  FMUL.FTZ R6, R7, UR6 ;  /* 0x0000000607067c20 */ /* 0x000fc80008410000 */
[----:B------:R-:W-:Y:S02]  /*1d30*/  FFMA.FTZ R3, R6, -R14, R3 ;  /* 0x8000000e06037223 */ /* 0x000fe40000010003 */
[----:B------:R-:W0:Y:S01]  /*1d40*/  LDC.64 R6, c[0x0][0x398] ;  /* 0x0000e600ff067b82 */ /* 0x000e220000000a00 */
[----:B------:R-:W-:Y:S01]  /*1d50*/  FMUL.FTZ R13, R13, UR6 ;  /* 0x000000060d0d7c20 */ /* 0x000fe20008410000 */
[----:B------:R-:W-:Y:S01]  /*1d60*/  FADD.FTZ R4, R8, -R4 ;  /* 0x8000000408047221 */ /* 0x000fe20000010000 */
[----:B------:R-:W-:Y:S01]  /*1d70*/  FMUL.FTZ R12, R12, UR6 ;  /* 0x000000060c0c7c20 */ /* 0x000fe20008410000 */
[----:B------:R-:W-:Y:S01]  /*1d80*/  FMUL.FTZ R29, R29, R11 ;  /* 0x0000000b1d1d7220 */ /* 0x000fe20000410000 */
[----:B------:R-:W-:Y:S01]  /*1d90*/  FFMA.FTZ R2, R13, -R5, R2 ;  /* 0x800000050d027223 */ /* 0x000fe20000010002 */
[----:B------:R-:W-:Y:S01]  /*1da0*/  FMUL.FTZ R5, R28, R10 ;  /* 0x0000000a1c057220 */ /* 0x000fe20000410000 */
[----:B------:R-:W-:Y:S01]  /*1db0*/  FFMA.FTZ R4, R12, -R4, R9 ;  /* 0x800000040c047223 */ /* 0x000fe20000010009 */
        /* <DEDUP_REMOVED lines=8> */
[----:B------:R-:W-:Y:S01]  /*1e40*/  FADD.FTZ R15, R15, -R17 ;  /* 0x800000110f0f7221 */ /* 0x000fe20000010000 */
[----:B------:R-:W-:Y:S01]  /*1e50*/  FFMA.FTZ R21, -R23, UR6, R21 ;  /* 0x0000000617157c23 */ /* 0x000fe20008010115 */
[----:B------:R-:W-:Y:S01]  /*1e60*/  FMUL.FTZ R8, R25, UR6 ;  /* 0x0000000619087c20 */ /* 0x000fe20008410000 */
[----:B------:R-:W-:Y:S01]  /*1e70*/  FADD.FTZ R32, R32, -R34 ;  /* 0x8000002220207221 */ /* 0x000fe20000010000 */
[----:B------:R-:W-:Y:S01]  /*1e80*/  FADD.FTZ R33, R33, -R35 ;  /* 0x8000002321217221 */ /* 0x000fe20000010000 */
[----:B------:R-:W-:Y:S01]  /*1e90*/  FMUL.FTZ R9, R9, UR6 ;  /* 0x0000000609097c20 */ /* 0x000fe20008410000 */
[----:B------:R-:W-:Y:S01]  /*1ea0*/  FFMA.FTZ R40, -R42, UR6, R40 ;  /* 0x000000062a287c23 */ /* 0x000fe20008010128 */
[----:B------:R-:W-:Y:S01]  /*1eb0*/  FFMA.FTZ R41, -R43, UR6, R41 ;  /* 0x000000062b297c23 */ /* 0x000fe20008010129 */
[----:B------:R-:W-:Y:S01]  /*1ec0*/  FMUL.FTZ R10, R10, UR6 ;  /* 0x000000060a0a7c20 */ /* 0x000fe20008410000 */
[----:B------:R-:W-:Y:S01]  /*1ed0*/  FMUL.FTZ R11, R11, UR6 ;  /* 0x000000060b0b7c20 */ /* 0x000fe20008410000 */
[----:B------:R-:W-:Y:S01]  /*1ee0*/  FMUL.FTZ R12, R12, UR6 ;  /* 0x000000060c0c7c20 */ /* 0x000fe20008410000 */
[----:B0-----:R-:W-:-:S04]  /*1ef0*/  IMAD.WIDE.U32 R6, R61, 0x4, R6 ;  /* 0x000000043d067825 */ /* 0x001fc800078e0006 */
[----:B------:R-:W-:Y:S01]  /*1f00*/  FADD.FTZ R36, R36, -R38 ;  /* 0x8000002624247221 */ /* 0x000fe20000010000 */
[----:B------:R-:W-:Y:S01]  /*1f10*/  FADD.FTZ R37, R37, -R39 ;  /* 0x8000002725257221 */ /* 0x000fe20000010000 */
[----:B------:R-:W-:Y:S01]  /*1f20*/  FFMA.FTZ R15, R8, -R15, R21 ;  /* 0x8000000f080f7223 */ /* 0x000fe20000010015 */
[----:B------:R-:W-:Y:S01]  /*1f30*/  FFMA.FTZ R9, R9, -R32, R40 ;  /* 0x8000002009097223 */ /* 0x000fe20000010028 */
[----:B------:R-:W-:Y:S01]  /*1f40*/  FFMA.FTZ R10, R10, -R33, R41 ;  /* 0x800000210a0a7223 */ /* 0x000fe20000010029 */
[----:B------:R-:W-:Y:S01]  /*1f50*/  FFMA.FTZ R44, -R46, UR6, R44 ;  /* 0x000000062e2c7c23 */ /* 0x000fe2000801012c */
[----:B------:R-:W-:Y:S01]  /*1f60*/  FFMA.FTZ R45, -R47, UR6, R45 ;  /* 0x000000062f2d7c23 */ /* 0x000fe2000801012d */
[----:B------:R-:W-:Y:S01]  /*1f70*/  FMUL.FTZ R30, R30, R18 ;  /* 0x000000121e1e7220 */ /* 0x000fe20000410000 */
[----:B------:R-:W-:Y:S01]  /*1f80*/  FMUL.FTZ R8, R31, R19 ;  /* 0x000000131f087220 */ /* 0x000fe20000410000 */
[----:B------:R-:W-:Y:S01]  /*1f90*/  FFMA.FTZ R11, R11, -R36, R44 ;  /* 0x800000240b0b7223 */ /* 0x000fe2000001002c */
[----:B------:R-:W-:Y:S01]  /*1fa0*/  FFMA.FTZ R12, R12, -R37, R45 ;  /* 0x800000250c0c7223 */ /* 0x000fe2000001002d */
[----:B------:R-:W-:Y:S01]  /*1fb0*/  FMUL.FTZ R56, R56, R48 ;  /* 0x0000003038387220 */ /* 0x000fe20000410000 */
[----:B------:R-:W-:Y:S01]  /*1fc0*/  FMUL.FTZ R57, R57, R49 ;  /* 0x0000003139397220 */ /* 0x000fe20000410000 */
[----:B------:R-:W-:Y:S01]  /*1fd0*/  FMUL.FTZ R4, R5, R4 ;  /* 0x0000000405047220 */ /* 0x000fe20000410000 */
[----:B------:R-:W-:-:S04]  /*1fe0*/  IMAD.WIDE.U32 R6, R0, 0x8, R6 ;  /* 0x0000000800067825 */ /* 0x000fc800078e0006 */
        /* <DEDUP_REMOVED lines=9> */
[----:B------:R-:W-:Y:S04]  /*2080*/  STG.E.64 desc[UR4][R6.64], R4 ;  /* 0x0000000406007986 */ /* 0x000fe8000c101b04 */
[----:B------:R-:W-:Y:S04]  /*2090*/  STG.E.64 desc[UR4][R6.64+0x400], R14 ;  /* 0x0004000e06007986 */ /* 0x000fe8000c101b04 */
[----:B------:R-:W-:Y:S04]  /*20a0*/  STG.E.64 desc[UR4][R6.64+0x800], R56 ;  /* 0x0008003806007986 */ /* 0x000fe8000c101b04 */
[----:B------:R-:W-:Y:S01]  /*20b0*/  STG.E.64 desc[UR4][R6.64+0xc00], R26 ;  /* 0x000c001a06007986 */ /* 0x000fe2000c101b04 */
[----:B------:R-:W-:Y:S05]  /*20c0*/  EXIT ;  /* 0x000000000000794d */ /* 0x000fea0003800000 */
.L_x_18630:
        /* <DEDUP_REMOVED lines=11> */
.L_x_27223:


//--------------------- .text._ZN2at6native29vectorized_elementwise_kernelILi4EZZZNS0_49_GLOBAL__N__b919a28f_16_Normalization_cu_5c38458737batch_norm_elementwise_backward_trainERKNS_6TensorES5_S5_S5_S5_S5_S5_ENKUlvE0_clEvENKUlvE0_clEvEUlfffffffE_St5arrayIPcLm8EEEEviT0_T1_ --------------------------
	.section	.text._ZN2at6native29vectorized_elementwise_kernelILi4EZZZNS0_49_GLOBAL__N__b919a28f_16_Normalization_cu_5c38458737batch_norm_elementwise_backward_trainERKNS_6TensorES5_S5_S5_S5_S5_S5_ENKUlvE0_clEvENKUlvE0_clEvEUlfffffffE_St5arrayIPcLm8EEEEviT0_T1_,"ax",@progbits
	.align	128
        .global         _ZN2at6native29vectorized_elementwise_kernelILi4EZZZNS0_49_GLOBAL__N__b919a28f_16_Normalization_cu_5c38458737batch_norm_elementwise_backward_trainERKNS_6TensorES5_S5_S5_S5_S5_S5_ENKUlvE0_clEvENKUlvE0_clEvEUlfffffffE_St5arrayIPcLm8EEEEviT0_T1_
        .type           _ZN2at6native29vectorized_elementwise_kernelILi4EZZZNS0_49_GLOBAL__N__b919a28f_16_Normalization_cu_5c38458737batch_norm_elementwise_backward_trainERKNS_6TensorES5_S5_S5_S5_S5_S5_ENKUlvE0_clEvENKUlvE0_clEvEUlfffffffE_St5arrayIPcLm8EEEEviT0_T1_,@function
        .size           _ZN2at6native29vectorized_elementwise_kernelILi4EZZZNS0_49_GLOBAL__N__b919a28f_16_Normalization_cu_5c38458737batch_norm_elementwise_backward_trainERKNS_6TensorES5_S5_S5_S5_S5_S5_ENKUlvE0_clEvENKUlvE0_clEvEUlfffffffE_St5arrayIPcLm8EEEEviT0_T1_,(.L_x_27224 - _ZN2at6native29vectorized_elementwise_kernelILi4EZZZNS0_49_GLOBAL__N__b919a28f_16_Normalization_cu_5c38458737batch_norm_elementwise_backward_trainERKNS_6TensorES5_S5_S5_S5_S5_S5_ENKUlvE0_clEvENKUlvE0_clEvEUlfffffffE_St5arrayIPcLm8EEEEviT0_T1_)
        .other          _ZN2at6native29vectorized_elementwise_kernelILi4EZZZNS0_49_GLOBAL__N__b919a28f_16_Normalization_cu_5c38458737batch_norm_elementwise_backward_trainERKNS_6TensorES5_S5_S5_S5_S5_S5_ENKUlvE0_clEvENKUlvE0_clEvEUlfffffffE_St5arrayIPcLm8EEEEviT0_T1_,@"STO_CUDA_ENTRY STV_DEFAULT"
_ZN2at6native29vectorized_elementwise_kernelILi4EZZZNS0_49_GLOBAL__N__b919a28f_16_Normalization_cu_5c38458737batch_norm_elementwise_backward_trainERKNS_6TensorES5_S5_S5_S5_S5_S5_ENKUlvE0_clEvENKUlvE0_clEvEUlfffffffE_St5arrayIPcLm8EEEEviT0_T1_:
.text._ZN2at6native29vectorized_elementwise_kernelILi4EZZZNS0_49_GLOBAL__N__b919a28f_16_Normalization_cu_5c38458737batch_norm_elementwise_backward_trainERKNS_6TensorES5_S5_S5_S5_S5_S5_ENKUlvE0_clEvENKUlvE0_clEvEUlfffffffE_St5arrayIPcLm8EEEEviT0_T1_:
        /* <DEDUP_REMOVED lines=26> */
[C---:B---3--:R-:W-:Y:S02]  /*01a0*/  @!P0 IMAD.WIDE.U32 R24, R7.reuse, 0x4, R24 ;  /* 0x0000000407188825 */ /* 0x048fe400078e0018 */
[----:B------:R-:W5:Y:S02]  /*01b0*/  @!P0 LDG.E R5, desc[UR4][R12.64] ;  /* 0x000000040c058981 */ /* 0x000f64000c1e1900 */
[C---:B----4-:R-:W-:Y:S01]  /*01c0*/  @!P0 IMAD.WIDE.U32 R30, R7.reuse, 0x4, R30 ;  /* 0x00000004071e8825 */ /* 0x050fe200078e001e */
[----:B------:R-:W3:Y:S03]  /*01d0*/  LDC.64 R28, c[0x0][0x3a0] ;  /* 0x0000e800ff1c7b82 */ /* 0x000ee60000000a00 */
[C---:B0-----:R-:W-:Y:S01]  /*01e0*/  @!P0 IMAD.WIDE.U32 R32, R7.reuse, 0x4, R32 ;  /* 0x0000000407208825 */ /* 0x041fe200078e0020 */
[----:B------:R0:W5:Y:S03]  /*01f0*/  @!P0 LDG.E R8, desc[UR4][R30.64] ;  /* 0x000000041e088981 */ /* 0x000166000c1e1900 */
[C---:B------:R-:W-:Y:S01]  /*0200*/  @!P0 IMAD.WIDE.U32 R36, R7.reuse, 0x4, R36 ;  /* 0x0000000407248825 */ /* 0x040fe200078e0024 */
[----:B------:R-:W4:Y:S03]  /*0210*/  LDC.64 R18, c[0x0][0x3b0] ;  /* 0x0000ec00ff127b82 */ /* 0x000f260000000a00 */
[----:B------:R-:W-:Y:S01]  /*0220*/  @!P0 IMAD.WIDE.U32 R38, R7, 0x4, R38 ;  /* 0x0000000407268825 */ /* 0x000fe200078e0026 */
[----:B------:R-:W-:-:S02]  /*0230*/  CS2R R6, SRZ ;  /* 0x0000000000067805 */ /* 0x000fc4000001ff00 */
[----:B------:R-:W-:Y:S02]  /*0240*/  @!P1 IADD3 R49, PT, PT, R0, R61, RZ ;  /* 0x0000003d00319210 */ /* 0x000fe40007ffe0ff */
[----:B--2---:R-:W-:Y:S01]  /*0250*/  CS2R R10, SRZ ;  /* 0x00000000000a7805 */ /* 0x004fe2000001ff00 */
[----:B------:R-:W2:Y:S01]  /*0260*/  LDC.64 R22, c[0x0][0x3c0] ;  /* 0x0000f000ff167b82 */ /* 0x000ea20000000a00 */
[----:B------:R-:W-:Y:S01]  /*0270*/  @!P1 IADD3 R61, PT, PT, R61, 0x80, RZ ;  /* 0x000000803d3d9810 */ /* 0x000fe20007ffe0ff */
[----:B------:R1:W5:Y:S06]  /*0280*/  @!P0 LDG.E R7, desc[UR4][R32.64] ;  /* 0x0000000420078981 */ /* 0x00036c000c1e1900 */
[----:B0-----:R-:W0:Y:S01]  /*0290*/  LDC.64 R30, c[0x0][0x3a8] ;  /* 0x0000ea00ff1e7b82 */ /* 0x001e220000000a00 */
[----:B------:R-:W-:Y:S01]  /*02a0*/  ISETP.GE.U32.AND P2, PT, R61, R3, PT ;  /* 0x000000033d00720c */ /* 0x000fe20003f46070 */
[----:B------:R-:W5:Y:S06]  /*02b0*/  @!P0 LDG.E R6, desc[UR4][R24.64] ;  /* 0x0000000418068981 */ /* 0x000f6c000c1e1900 */
[----:B------:R-:W0:Y:S01]  /*02c0*/  LDC.64 R20, c[0x0][0x3b8] ;  /* 0x0000ee00ff147b82 */ /* 0x000e220000000a00 */
[----:B------:R3:W5:Y:S07]  /*02d0*/  @!P0 LDG.E R11, desc[UR4][R38.64] ;  /* 0x00000004260b8981 */ /* 0x00076e000c1e1900 */
[----:B------:R-:W0:Y:S08]  /*02e0*/  LDC.64 R34, c[0x0][0x3c8] ;  /* 0x0000f200ff227b82 */ /* 0x000e300000000a00 */
[----:B------:R-:W0:Y:S01]  /*02f0*/  @!P1 LDC.64 R26, c[0x0][0x3d0] ;  /* 0x0000f400ff1a9b82 */ /* 0x000e220000000a00 */
[----:B------:R-:W-:Y:S01]  /*0300*/  CS2R R12, SRZ ;  /* 0x00000000000c7805 */ /* 0x000fe2000001ff00 */
[----:B------:R4:W5:Y:S06]  /*0310*/  @!P0 LDG.E R9, desc[UR4][R36.64] ;  /* 0x0000000424098981 */ /* 0x00096c000c1e1900 */
[----:B-1----:R-:W1:Y:S01]  /*0320*/  LDC.64 R32, c[0x0][0x3a0] ;  /* 0x0000e800ff207b82 */ /* 0x002e620000000a00 */
[----:B---3--:R-:W-:-:S07]  /*0330*/  @!P1 IMAD.WIDE.U32 R38, R49, 0x4, R16 ;  /* 0x0000000431269825 */ /* 0x008fce00078e0010 */
[----:B------:R-:W3:Y:S01]  /*0340*/  LDC.64 R24, c[0x0][0x3b0] ;  /* 0x0000ec00ff187b82 */ /* 0x000ee20000000a00 */
[C---:B----4-:R-:W-:Y:S01]  /*0350*/  @!P1 IMAD.WIDE.U32 R36, R49.reuse, 0x4, R28 ;  /* 0x0000000431249825 */ /* 0x050fe200078e001c */
[----:B------:R4:W5:Y:S03]  /*0360*/  @!P1 LDG.E R12, desc[UR4][R38.64] ;  /* 0x00000004260c9981 */ /* 0x000966000c1e1900 */
[C---:B------:R-:W-:Y:S01]  /*0370*/  @!P1 IMAD.WIDE.U32 R18, R49.reuse, 0x4, R18 ;  /* 0x0000000431129825 */ /* 0x040fe200078e0012 */
[----:B------:R0:W5:Y:S02]  /*0380*/  @!P1 LDG.E R10, desc[UR4][R36.64] ;  /* 0x00000004240a9981 */ /* 0x000164000c1e1900 */
[----:B------:R-:W3:Y:S01]  /*0390*/  LDC.64 R44, c[0x0][0x3b8] ;  /* 0x0000ee00ff2c7b82 */ /* 0x000ee20000000a00 */
[----:B------:R-:W-:Y:S01]  /*03a0*/  CS2R R14, SRZ ;  /* 0x00000000000e7805 */ /* 0x000fe2000001ff00 */
[----:B--2---:R-:W-:Y:S01]  /*03b0*/  @!P1 IMAD.WIDE.U32 R42, R49, 0x4, R22 ;  /* 0x00000004312a9825 */ /* 0x004fe200078e0016 */
[----:B------:R2:W5:Y:S01]  /*03c0*/  @!P1 LDG.E R13, desc[UR4][R18.64] ;  /* 0x00000004120d9981 */ /* 0x000562000c1e1900 */
[----:B----4-:R-:W-:-:S04]  /*03d0*/  @!P2 IADD3 R39, PT, PT, R0, R61, RZ ;  /* 0x0000003d0027a210 */ /* 0x010fc80007ffe0ff */
[----:B------:R-:W4:Y:S01]  /*03e0*/  LDC.64 R46, c[0x0][0x3c0] ;  /* 0x0000f000ff2e7b82 */ /* 0x000f220000000a00 */
[----:B------:R-:W-:Y:S01]  /*03f0*/  CS2R R16, SRZ ;  /* 0x0000000000107805 */ /* 0x000fe2000001ff00 */
[----:B0-----:R-:W-:-:S06]  /*0400*/  @!P2 IMAD.WIDE.U32 R36, R39, 0x4, R30 ;  /* 0x000000042724a825 */ /* 0x001fcc00078e001e */
[----:B------:R-:W0:Y:S01]  /*0410*/  LDC.64 R40, c[0x0][0x3c8] ;  /* 0x0000f200ff287b82 */ /* 0x000e220000000a00 */
[----:B------:R-:W-:Y:S01]  /*0420*/  @!P1 IMAD.WIDE.U32 R20, R49, 0x4, R20 ;  /* 0x0000000431149825 */ /* 0x000fe200078e0014 */
[----:B--2---:R-:W-:-:S06]  /*0430*/  CS2R R18, SRZ ;  /* 0x0000000000127805 */ /* 0x004fcc000001ff00 */
[----:B------:R-:W2:Y:S01]  /*0440*/  @!P2 LDC.64 R28, c[0x0][0x3d0] ;  /* 0x0000f400ff1cab82 */ /* 0x000ea20000000a00 */
[----:B------:R-:W-:Y:S01]  /*0450*/  @!P1 IMAD.WIDE.U32 R22, R49, 0x4, R34 ;  /* 0x0000000431169825 */ /* 0x000fe200078e0022 */
[----:B------:R-:W-:Y:S01]  /*0460*/  @!P2 IADD3 R61, PT, PT, R61, 0x80, RZ ;  /* 0x000000803d3da810 */ /* 0x000fe20007ffe0ff */
[----:B------:R3:W5:Y:S02]  /*0470*/  @!P1 LDG.E R15, desc[UR4][R20.64] ;  /* 0x00000004140f9981 */ /* 0x000764000c1e1900 */
[----:B------:R-:W-:Y:S02]  /*0480*/  @!P1 IMAD.WIDE.U32 R26, R49, 0x4, R26 ;  /* 0x00000004311a9825 */ /* 0x000fe400078e001a */
[----:B------:R3:W5:Y:S01]  /*0490*/  @!P1 LDG.E R14, desc[UR4][R42.64] ;  /* 0x000000042a0e9981 */ /* 0x000762000c1e1900 */
[----:B------:R-:W2:Y:S01]  /*04a0*/  LDC.64 R30, c[0x0][0x3a0] ;  /* 0x0000e800ff1e7b82 */ /* 0x000ea20000000a00 */
[----:B-1----:R-:W-:Y:S02]  /*04b0*/  @!P2 IMAD.WIDE.U32 R32, R39, 0x4, R32 ;  /* 0x000000042720a825 */ /* 0x002fe400078e0020 */
[----:B------:R1:W5:Y:S04]  /*04c0*/  @!P1 LDG.E R16, desc[UR4][R22.64] ;  /* 0x0000000416109981 */ /* 0x000368000c1e1900 */
[----:B------:R-:W5:Y:S01]  /*04d0*/  @!P1 LDG.E R17, desc[UR4][R26.64] ;  /* 0x000000041a119981 */ /* 0x000f62000c1e1900 */
[----:B------:R-:W-:-:S02]  /*04e0*/  ISETP.GE.U32.AND P1, PT, R61, R3, PT ;  /* 0x000000033d00720c */ /* 0x000fc40003f26070 */
[----:B---3--:R-:W-:Y:S01]  /*04f0*/  CS2R R20, SRZ ;  /* 0x0000000000147805 */ /* 0x008fe2000001ff00 */
[C---:B------:R-:W-:Y:S01]  /*0500*/  @!P2 IMAD.WIDE.U32 R24, R39.reuse, 0x4, R24 ;  /* 0x000000042718a825 */ /* 0x040fe200078e0018 */
[----:B------:R3:W5:Y:S01]  /*0510*/  @!P2 LDG.E R18, desc[UR4][R32.64] ;  /* 0x000000042012a981 */ /* 0x000762000c1e1900 */
[----:B------:R-:W2:Y:S01]  /*0520*/  LDC.64 R42, c[0x0][0x3a8] ;  /* 0x0000ea00ff2a7b82 */ /* 0x000ea20000000a00 */
[----:B-1----:R-:W-:Y:S02]  /*0530*/  CS2R R22, SRZ ;  /* 0x0000000000167805 */ /* 0x002fe4000001ff00 */
[----:B------:R1:W5:Y:S01]  /*0540*/  @!P2 LDG.E R20, desc[UR4][R24.64] ;  /* 0x000000041814a981 */ /* 0x000362000c1e1900 */
[----:B------:R-:W-:-:S03]  /*0550*/  @!P2 IMAD.WIDE.U32 R44, R39, 0x4, R44 ;  /* 0x00000004272ca825 */ /* 0x000fc600078e002c */
[----:B------:R-:W5:Y:S01]  /*0560*/  @!P2 LDG.E R19, desc[UR4][R36.64] ;  /* 0x000000042413a981 */ /* 0x000f62000c1e1900 */
[C---:B----4-:R-:W-:Y:S01]  /*0570*/  @!P2 IMAD.WIDE.U32 R46, R39.reuse, 0x4, R46 ;  /* 0x00000004272ea825 */ /* 0x050fe200078e002e */
[----:B---3--:R-:W3:Y:S01]  /*0580*/  LDC.64 R32, c[0x0][0x3c8] ;  /* 0x0000f200ff207b82 */ /* 0x008ee20000000a00 */
[----:B------:R-:W-:Y:S01]  /*0590*/  @!P1 IADD3 R49, PT, PT, R0, R61, RZ ;  /* 0x0000003d00319210 */ /* 0x000fe20007ffe0ff */
[----:B------:R-:W5:Y:S01]  /*05a0*/  @!P2 LDG.E R22, desc[UR4][R44.64] ;  /* 0x000000042c16a981 */ /* 0x000f62000c1e1900 */
[----:B0-----:R-:W-:Y:S01]  /*05b0*/  @!P2 IMAD.WIDE.U32 R40, R39, 0x4, R40 ;  /* 0x000000042728a825 */ /* 0x001fe200078e0028 */
[----:B-1----:R-:W-:Y:S02]  /*05c0*/  CS2R R24, SRZ ;  /* 0x0000000000187805 */ /* 0x002fe4000001ff00 */
[----:B------:R-:W-:Y:S01]  /*05d0*/  @!P1 IADD3 R61, PT, PT, R61, 0x80, RZ ;  /* 0x000000803d3d9810 */ /* 0x000fe20007ffe0ff */
[----:B------:R-:W5:Y:S01]  /*05e0*/  @!P2 LDG.E R21, desc[UR4][R46.64] ;  /* 0x000000042e15a981 */ /* 0x000f62000c1e1900 */
[----:B--2---:R-:W-:Y:S01]  /*05f0*/  @!P2 IMAD.WIDE.U32 R28, R39, 0x4, R28 ;  /* 0x00000004271ca825 */ /* 0x004fe200078e001c */
[----:B------:R-:W0:Y:S02]  /*0600*/  LDC.64 R34, c[0x0][0x3b0] ;  /* 0x0000ec00ff227b82 */ /* 0x000e240000000a00 */
[----:B------:R1:W5:Y:S01]  /*0610*/  @!P2 LDG.E R23, desc[UR4][R40.64] ;  /* 0x000000042817a981 */ /* 0x000362000c1e1900 */
[----:B------:R-:W-:-:S03]  /*0620*/  @!P1 IMAD.WIDE.U32 R30, R49, 0x4, R30 ;  /* 0x00000004311e9825 */ /* 0x000fc600078e001e */
[----:B------:R-:W5:Y:S01]  /*0630*/  @!P2 LDG.E R25, desc[UR4][R28.64] ;  /* 0x000000041c19a981 */ /* 0x000f62000c1e1900 */
[----:B------:R-:W-:Y:S01]  /*0640*/  ISETP.GE.U32.AND P2, PT, R61, R3, PT ;  /* 0x000000033d00720c */ /* 0x000fe20003f46070 */
[----:B------:R-:W2:Y:S02]  /*0650*/  LDC.64 R38, c[0x0][0x3b8] ;  /* 0x0000ee00ff267b82 */ /* 0x000ea40000000a00 */
[----:B------:R4:W5:Y:S06]  /*0660*/  @!P1 LDG.E R24, desc[UR4][R30.64] ;  /* 0x000000041e189981 */ /* 0x00096c000c1e1900 */
[----:B-1----:R-:W1:Y:S01]  /*0670*/  LDC.64 R40, c[0x0][0x3b8] ;  /* 0x0000ee00ff287b82 */ /* 0x002e620000000a00 */
[----:B---3--:R-:W-:Y:S01]  /*0680*/  @!P1 IMAD.WIDE.U32 R32, R49, 0x4, R32 ;  /* 0x0000000431209825 */ /* 0x008fe200078e0020 */
[----:B----4-:R-:W-:-:S06]  /*0690*/  CS2R R30, SRZ ;  /* 0x00000000001e7805 */ /* 0x010fcc000001ff00 */
[----:B------:R-:W3:Y:S01]  /*06a0*/  LDC.64 R36, c[0x0][0x3c0] ;  /* 0x0000f000ff247b82 */ /* 0x000ee20000000a00 */
[----:B------:R4:W5:Y:S07]  /*06b0*/  @!P1 LDG.E R30, desc[UR4][R32.64] ;  /* 0x00000004201e9981 */ /* 0x00096e000c1e1900 */
[----:B------:R-:W3:Y:S08]  /*06c0*/  @!P1 LDC.64 R54, c[0x0][0x3d0] ;  /* 0x0000f400ff369b82 */ /* 0x000ef00000000a00 */
[----:B----4-:R-:W4:Y:S01]  /*06d0*/  @!P2 LDC.64 R32, c[0x0][0x3d0] ;  /* 0x0000f400ff20ab82 */ /* 0x010f220000000a00 */
[----:B------:R-:W-:Y:S01]  /*06e0*/  CS2R R28, SRZ ;  /* 0x00000000001c7805 */ /* 0x000fe2000001ff00 */
[----:B--2---:R-:W-:Y:S01]  /*06f0*/  @!P1 IMAD.WIDE.U32 R38, R49, 0x4, R38 ;  /* 0x0000000431269825 */ /* 0x004fe200078e0026 */
[----:B------:R-:W-:-:S04]  /*0700*/  @!P2 IADD3 R53, PT, PT, R0, R61, RZ ;  /* 0x0000003d0035a210 */ /* 0x000fc80007ffe0ff */
[----:B------:R2:W5:Y:S01]  /*0710*/  @!P1 LDG.E R29, desc[UR4][R38.64] ;  /* 0x00000004261d9981 */ /* 0x000562000c1e1900 */
[----:B------:R-:W4:Y:S01]  /*0720*/  LDC.64 R44, c[0x0][0x3a0] ;  /* 0x0000e800ff2c7b82 */ /* 0x000f220000000a00 */
[----:B-1----:R-:W-:Y:S01]  /*0730*/  @!P2 IMAD.WIDE.U32 R40, R53, 0x4, R40 ;  /* 0x000000043528a825 */ /* 0x002fe200078e0028 */
[----:B------:R-:W-:-:S03]  /*0740*/  CS2R R26, SRZ ;  /* 0x00000000001a7805 */ /* 0x000fc6000001ff00 */
[----:B------:R-:W-:-:S03]  /*0750*/  @!P1 IMAD.WIDE.U32 R42, R49, 0x4, R42 ;  /* 0x00000004312a9825 */ /* 0x000fc600078e002a */
[----:B------:R-:W1:Y:S01]  /*0760*/  LDC.64 R46, c[0x0][0x3b0] ;  /* 0x0000ec00ff2e7b82 */ /* 0x000e620000000a00 */
[----:B--2---:R-:W-:Y:S01]  /*0770*/  CS2R R38, SRZ ;  /* 0x0000000000267805 */ /* 0x004fe2000001ff00 */
[C---:B0-----:R-:W-:Y:S01]  /*0780*/  @!P1 IMAD.WIDE.U32 R34, R49.reuse, 0x4, R34 ;  /* 0x0000000431229825 */ /* 0x041fe200078e0022 */
[----:B------:R-:W5:Y:S03]  /*0790*/  @!P1 LDG.E R26, desc[UR4][R42.64] ;  /* 0x000000042a1a9981 */ /* 0x000f66000c1e1900 */
[C---:B---3--:R-:W-:Y:S01]  /*07a0*/  @!P1 IMAD.WIDE.U32 R36, R49.reuse, 0x4, R36 ;  /* 0x0000000431249825 */ /* 0x048fe200078e0024 */
[----:B------:R0:W5:Y:S01]  /*07b0*/  @!P2 LDG.E R38, desc[UR4][R40.64] ;  /* 0x000000042826a981 */ /* 0x000162000c1e1900 */
[----:B------:R-:W2:Y:S02]  /*07c0*/  LDC.64 R50, c[0x0][0x3a8] ;  /* 0x0000ea00ff327b82 */ /* 0x000ea40000000a00 */
        /* <DEDUP_REMOVED lines=9> */
[----:B------:R-:W2:Y:S02]  /*0860*/  LDC.64 R42, c[0x0][0x3c8] ;  /* 0x0000f200ff2a7b82 */ /* 0x000ea40000000a00 */
[----:B------:R1:W5:Y:S01]  /*0870*/  @!P2 LDG.E R41, desc[UR4][R32.64] ;  /* 0x000000042029a981 */ /* 0x000362000c1e1900 */
[----:B---3--:R-:W-:Y:S02]  /*0880*/  CS2R R34, SRZ ;  /* 0x0000000000227805 */ /* 0x008fe4000001ff00 */
[----:B------:R-:W-:Y:S02]  /*0890*/  ISETP.GE.U32.AND P1, PT, R61, R3, PT ;  /* 0x000000033d00720c */ /* 0x000fe40003f26070 */
[----:B0-----:R-:W-:Y:S01]  /*08a0*/  CS2R R36, SRZ ;  /* 0x0000000000247805 */ /* 0x001fe2000001ff00 */
[C---:B-1----:R-:W-:Y:S01]  /*08b0*/  @!P2 IMAD.WIDE.U32 R46, R53.reuse, 0x4, R46 ;  /* 0x00000004352ea825 */ /* 0x042fe200078e002e */
[----:B------:R-:W0:Y:S01]  /*08c0*/  LDC.64 R54, c[0x0][0x3b8] ;  /* 0x0000ee00ff367b82 */ /* 0x000e220000000a00 */
[----:B------:R1:W5:Y:S04]  /*08d0*/  @!P2 LDG.E R34, desc[UR4][R44.64] ;  /* 0x000000042c22a981 */ /* 0x000368000c1e1900 */
[----:B------:R3:W5:Y:S03]  /*08e0*/  @!P2 LDG.E R36, desc[UR4][R46.64] ;  /* 0x000000042e24a981 */ /* 0x000766000c1e1900 */
[----:B------:R-:W0:Y:S01]  /*08f0*/  LDC.64 R32, c[0x0][0x3c8] ;  /* 0x0000f200ff207b82 */ /* 0x000e220000000a00 */
[----:B----4-:R-:W-:-:S04]  /*0900*/  @!P2 IMAD.WIDE.U32 R48, R53, 0x4, R48 ;  /* 0x000000043530a825 */ /* 0x010fc800078e0030 */
[C---:B--2---:R-:W-:Y:S01]  /*0910*/  @!P2 IMAD.WIDE.U32 R50, R53.reuse, 0x4, R50 ;  /* 0x000000043532a825 */ /* 0x044fe200078e0032 */
[----:B------:R2:W5:Y:S02]  /*0920*/  @!P2 LDG.E R37, desc[UR4][R48.64] ;  /* 0x000000043025a981 */ /* 0x000564000c1e1900 */
[----:B-1----:R-:W1:Y:S01]  /*0930*/  LDC.64 R44, c[0x0][0x3a0] ;  /* 0x0000e800ff2c7b82 */ /* 0x002e620000000a00 */
[----:B---3--:R-:W-:Y:S01]  /*0940*/  @!P1 IADD3 R47, PT, PT, R0, R61, RZ ;  /* 0x0000003d002f9210 */ /* 0x008fe20007ffe0ff */
[----:B------:R-:W-:-:S04]  /*0950*/  @!P2 IMAD.WIDE.U32 R42, R53, 0x4, R42 ;  /* 0x00000004352aa825 */ /* 0x000fc800078e002a */
[----:B------:R-:W-:Y:S01]  /*0960*/  HFMA2 R46, -RZ, RZ, 0, 0 ;  /* 0x00000000ff2e7431 */ /* 0x000fe200000001ff */
[----:B------:R3:W5:Y:S01]  /*0970*/  @!P2 LDG.E R35, desc[UR4][R50.64] ;  /* 0x000000043223a981 */ /* 0x000762000c1e1900 */
[----:B------:R-:W4:Y:S08]  /*0980*/  LDC.64 R52, c[0x0][0x3b0] ;  /* 0x0000ec00ff347b82 */ /* 0x000f300000000a00 */
[----:B--2---:R-:W2:Y:S01]  /*0990*/  LDC.64 R48, c[0x0][0x3c0] ;  /* 0x0000f000ff307b82 */ /* 0x004ea20000000a00 */
[----:B0-----:R-:W-:Y:S01]  /*09a0*/  @!P1 IMAD.WIDE.U32 R32, R47, 0x4, R32 ;  /* 0x000000042f209825 */ /* 0x001fe200078e0020 */
[----:B------:R-:W-:Y:S01]  /*09b0*/  @!P1 IADD3 R61, PT, PT, R61, 0x80, RZ ;  /* 0x000000803d3d9810 */ /* 0x000fe20007ffe0ff */
[----:B------:R-:W5:Y:S04]  /*09c0*/  @!P2 LDG.E R39, desc[UR4][R42.64] ;  /* 0x000000042a27a981 */ /* 0x000f68000c1e1900 */
[----:B------:R0:W5:Y:S01]  /*09d0*/  @!P1 LDG.E R46, desc[UR4][R32.64] ;  /* 0x00000004202e9981 */ /* 0x000162000c1e1900 */
[----:B-1----:R-:W-:Y:S01]  /*09e0*/  @!P1 IMAD.WIDE.U32 R44, R47, 0x4, R44 ;  /* 0x000000042f2c9825 */ /* 0x002fe200078e002c */
[----:B------:R-:W-:Y:S01]  /*09f0*/  ISETP.GE.U32.AND P2, PT, R61, R3, PT ;  /* 0x000000033d00720c */ /* 0x000fe20003f46070 */
[----:B---3--:R-:W1:Y:S03]  /*0a00*/  LDC.64 R50, c[0x0][0x3a8] ;  /* 0x0000ea00ff327b82 */ /* 0x008e660000000a00 */
[----:B------:R3:W5:Y:S05]  /*0a10*/  @!P1 LDG.E R40, desc[UR4][R44.64] ;  /* 0x000000042c289981 */ /* 0x00076a000c1e1900 */
[----:B0-----:R-:W0:Y:S01]  /*0a20*/  LDC.64 R32, c[0x0][0x3a8] ;  /* 0x0000ea00ff207b82 */ /* 0x001e220000000a00 */
[----:B------:R-:W-:Y:S01]  /*0a30*/  @!P1 IMAD.WIDE.U32 R54, R47, 0x4, R54 ;  /* 0x000000042f369825 */ /* 0x000fe200078e0036 */
[----:B---3--:R-:W-:-:S02]  /*0a40*/  CS2R R44, SRZ ;  /* 0x00000000002c7805 */ /* 0x008fc4000001ff00 */
[----:B------:R-:W-:Y:S01]  /*0a50*/  CS2R R42, SRZ ;  /* 0x00000000002a7805 */ /* 0x000fe2000001ff00 */
[----:B----4-:R-:W-:-:S03]  /*0a60*/  @!P1 IMAD.WIDE.U32 R52, R47, 0x4, R52 ;  /* 0x000000042f349825 */ /* 0x010fc600078e0034 */
[----:B------:R-:W3:Y:S01]  /*0a70*/  LDC.64 R56, c[0x0][0x3b0] ;  /* 0x0000ec00ff387b82 */ /* 0x000ee20000000a00 */
[----:B--2---:R-:W-:Y:S01]  /*0a80*/  @!P1 IMAD.WIDE.U32 R48, R47, 0x4, R48 ;  /* 0x000000042f309825 */ /* 0x004fe200078e0030 */
[----:B------:R2:W5:Y:S04]  /*0a90*/  @!P1 LDG.E R45, desc[UR4][R54.64] ;  /* 0x00000004362d9981 */ /* 0x000568000c1e1900 */
[----:B------:R4:W5:Y:S02]  /*0aa0*/  @!P1 LDG.E R43, desc[UR4][R52.64] ;  /* 0x00000004342b9981 */ /* 0x000964000c1e1900 */
[----:B------:R-:W3:Y:S02]  /*0ab0*/  LDC.64 R58, c[0x0][0x3c0] ;  /* 0x0000f000ff3a7b82 */ /* 0x000ee40000000a00 */
[----:B------:R0:W5:Y:S01]  /*0ac0*/  @!P1 LDG.E R44, desc[UR4][R48.64] ;  /* 0x00000004302c9981 */ /* 0x000162000c1e1900 */
[----:B--2---:R-:W-:-:S05]  /*0ad0*/  @!P2 IADD3 R55, PT, PT, R0, R61, RZ ;  /* 0x0000003d0037a210 */ /* 0x004fca0007ffe0ff */
[----:B----4-:R-:W2:Y:S01]  /*0ae0*/  LDC.64 R52, c[0x0][0x3a0] ;  /* 0x0000e800ff347b82 */ /* 0x010ea20000000a00 */
[----:B0-----:R-:W-:Y:S01]  /*0af0*/  @!P2 IMAD.WIDE.U32 R32, R55, 0x4, R32 ;  /* 0x000000043720a825 */ /* 0x001fe200078e0020 */
[----:B------:R-:W-:-:S06]  /*0b00*/  CS2R R48, SRZ ;  /* 0x0000000000307805 */ /* 0x000fcc000001ff00 */
[----:B------:R0:W5:Y:S01]  /*0b10*/  @!P2 LDG.E R49, desc[UR4][R32.64] ;  /* 0x000000042031a981 */ /* 0x000162000c1e1900 */
[----:B-1----:R-:W-:-:S05]  /*0b20*/  @!P1 IMAD.WIDE.U32 R50, R47, 0x4, R50 ;  /* 0x000000042f329825 */ /* 0x002fca00078e0032 */
[----:B------:R1:W5:Y:S01]  /*0b30*/  @!P1 LDG.E R42, desc[UR4][R50.64] ;  /* 0x00000004322a9981 */ /* 0x000362000c1e1900 */
[----:B0-----:R-:W0:Y:S08]  /*0b40*/  LDC.64 R32, c[0x0][0x3b8] ;  /* 0x0000ee00ff207b82 */ /* 0x001e300000000a00 */
[----:B-1----:R-:W1:Y:S01]  /*0b50*/  @!P1 LDC.64 R50, c[0x0][0x3d0] ;  /* 0x0000f400ff329b82 */ /* 0x002e620000000a00 */
[----:B--2---:R-:W-:-:S05]  /*0b60*/  @!P2 IMAD.WIDE.U32 R52, R55, 0x4, R52 ;  /* 0x000000043734a825 */ /* 0x004fca00078e0034 */
[----:B------:R2:W5:Y:S02]  /*0b70*/  @!P2 LDG.E R48, desc[UR4][R52.64] ;  /* 0x000000043430a981 */ /* 0x000564000c1e1900 */
[----:B--2---:R-:W-:Y:S01]  /*0b80*/  CS2R R52, SRZ ;  /* 0x0000000000347805 */ /* 0x004fe2000001ff00 */
[----:B0-----:R-:W-:-:S05]  /*0b90*/  @!P2 IMAD.WIDE.U32 R32, R55, 0x4, R32 ;  /* 0x000000043720a825 */ /* 0x001fca00078e0020 */
[----:B------:R0:W5:Y:S01]  /*0ba0*/  @!P2 LDG.E R52, desc[UR4][R32.64] ;  /* 0x000000042034a981 */ /* 0x000162000c1e1900 */
[----:B-1----:R-:W-:Y:S01]  /*0bb0*/  @!P1 IMAD.WIDE.U32 R50, R47, 0x4, R50 ;  /* 0x000000042f329825 */ /* 0x002fe200078e0032 */
        /* <DEDUP_REMOVED lines=53> */
.L_x_18633:
[----:B------:R-:W-:Y:S05]  /*0f10*/  BSYNC.RECONVERGENT B0 ;  /* 0x0000000000007941 */ /* 0x000fea0003800200 */
.L_x_18632:
        /* <DEDUP_REMOVED lines=14> */
.L_x_18635:
[----:B------:R-:W-:Y:S05]  /*1000*/  BSYNC.RECONVERGENT B0 ;  /* 0x0000000000007941 */ /* 0x000fea0003800200 */
.L_x_18634:
        /* <DEDUP_REMOVED lines=24> */
.L_x_18637:
[----:B------:R-:W-:Y:S05]  /*1190*/  BSYNC.RECONVERGENT B0 ;  /* 0x0000000000007941 */ /* 0x000fea0003800200 */
.L_x_18636:
        /* <DEDUP_REMOVED lines=11> */
.L_x_18639:
[----:B------:R-:W-:Y:S05]  /*1250*/  BSYNC.RECONVERGENT B0 ;  /* 0x0000000000007941 */ /* 0x000fea0003800200 */
.L_x_18638:
        /* <DEDUP_REMOVED lines=11> */
.L_x_18641:
[----:B------:R-:W-:Y:S05]  /*1310*/  BSYNC.RECONVERGENT B0 ;  /* 0x0000000000007941 */ /* 0x000fea0003800200 */
.L_x_18640:
        /* <DEDUP_REMOVED lines=11> */
.L_x_18643:
[----:B------:R-:W-:Y:S05]  /*13d0*/  BSYNC.RECONVERGENT B0 ;  /* 0x0000000000007941 */ /* 0x000fea0003800200 */
.L_x_18642:
        /* <DEDUP_REMOVED lines=11> */
.L_x_18645:
[----:B------:R-:W-:Y:S05]  /*1490*/  BSYNC.RECONVERGENT B0 ;  /* 0x0000000000007941 */ /* 0x000fea0003800200 */
.L_x_18644:
        /* <DEDUP_REMOVED lines=11> */
.L_x_18647:
[----:B------:R-:W-:Y:S05]  /*1550*/  BSYNC.RECONVERGENT B0 ;  /* 0x0000000000007941 */ /* 0x000fea0003800200 */
.L_x_18646:
        /* <DEDUP_REMOVED lines=15> */
.L_x_18650:
[----:B------:R-:W-:-:S13]  /*1650*/  ISETP.GE.U32.AND P0, PT, R6, R3, PT ;  /* 0x000000030600720c */ /* 0x000fda0003f06070 */
[----:B------:R-:W-:Y:S05]  /*1660*/  @P0 BRA `(.L_x_18652) ;  /* 0x0000000000300947 */ /* 0x000fea0003800000 */
[----:B-1----:R-:W1:Y:S01]  /*1670*/  LDC.64 R4, c[0x0][0x398] ;  /* 0x0000e600ff047b82 */ /* 0x002e620000000a00 */
[----:B------:R-:W-:Y:S02]  /*1680*/  LEA R7, R2, R6, 0xa ;  /* 0x0000000602077211 */ /* 0x000fe400078e50ff */
[----:B------:R-:W-:-:S03]  /*1690*/  IADD3 R6, PT, PT, R6, 0x80, RZ ;  /* 0x0000008006067810 */ /* 0x000fc60007ffe0ff */
[----:B-1----:R-:W-:-:S05]  /*16a0*/  IMAD.WIDE.U32 R4, R7, 0x4, R4 ;  /* 0x0000000407047825 */ /* 0x002fca00078e0004 */
[----:B------:R2:W-:Y:S02]  /*16b0*/  STG.E desc[UR4][R4.64], R8 ;  /* 0x0000000804007986 */ /* 0x0005e4000c101904 */
.L_x_18651:
[----:B------:R-:W-:-:S13]  /*16c0*/  ISETP.GE.U32.AND P0, PT, R6, R3, PT ;  /* 0x000000030600720c */ /* 0x000fda0003f06070 */
[----:B------:R-:W-:Y:S05]  /*16d0*/  @P0 BRA `(.L_x_18653) ;  /* 0x0000000000300947 */ /* 0x000fea0003800000 */
[----:B-12---:R-:W1:Y:S01]  /*16e0*/  LDC.64 R4, c[0x0][0x398] ;  /* 0x0000e600ff047b82 */ /* 0x006e620000000a00 */
[----:B------:R-:W-:Y:S02]  /*16f0*/  LEA R7, R2, R6, 0xa ;  /* 0x0000000602077211 */ /* 0x000fe400078e50ff */
[----:B------:R-:W-:-:S03]  /*1700*/  IADD3 R6, PT, PT, R6, 0x80, RZ ;  /* 0x0000008006067810 */ /* 0x000fc60007ffe0ff */
[----:B-1----:R-:W-:-:S05]  /*1710*/  IMAD.WIDE.U32 R4, R7, 0x4, R4 ;  /* 0x0000000407047825 */ /* 0x002fca00078e0004 */
[----:B------:R2:W-:Y:S02]  /*1720*/  STG.E desc[UR4][R4.64], R9 ;  /* 0x0000000904007986 */ /* 0x0005e4000c101904 */
.L_x_18652:
[----:B------:R-:W-:-:S13]  /*1730*/  ISETP.GE.U32.AND P0, PT, R6, R3, PT ;  /* 0x000000030600720c */ /* 0x000fda0003f06070 */
[----:B------:R-:W-:Y:S05]  /*1740*/  @P0 BRA `(.L_x_18654) ;  /* 0x0000000000340947 */ /* 0x000fea0003800000 */
[----:B-12---:R-:W1:Y:S01]  /*1750*/  LDC.64 R4, c[0x0][0x398] ;  /* 0x0000e600ff047b82 */ /* 0x006e620000000a00 */
[----:B------:R-:W-:Y:S02]  /*1760*/  LEA R7, R2, R6, 0xa ;  /* 0x0000000602077211 */ /* 0x000fe400078e50ff */
[----:B------:R-:W-:-:S03]  /*1770*/  IADD3 R6, PT, PT, R6, 0x80, RZ ;  /* 0x0000008006067810 */ /* 0x000fc60007ffe0ff */
[----:B-1----:R-:W-:-:S05]  /*1780*/  IMAD.WIDE.U32 R4, R7, 0x4, R4 ;  /* 0x0000000407047825 */ /* 0x002fca00078e0004 */
[----:B------:R3:W-:Y:S02]  /*1790*/  STG.E desc[UR4][R4.64], R10 ;  /* 0x0000000a04007986 */ /* 0x0007e4000c101904 */
.L_x_18653:
        /* <DEDUP_REMOVED lines=8> */
.L_x_18654:
[----:B------:R-:W-:Y:S05]  /*1820*/  BSYNC.RELIABLE B1 ;  /* 0x0000000000017941 */ /* 0x000fea0003800100 */
.L_x_18649:
[----:B------:R-:W-:-:S13]  /*1830*/  ISETP.GE.U32.AND P0, PT, R6, R3, PT ;  /* 0x000000030600720c */ /* 0x000fda0003f06070 */
[----:B-123--:R-:W1:Y:S01]  /*1840*/  @!P0 LDC.64 R4, c[0x0][0x398] ;  /* 0x0000e600ff048b82 */ /* 0x00ee620000000a00 */
[----:B------:R-:W-:Y:S02]  /*1850*/  @!P0 LEA R7, R2, R6, 0xa ;  /* 0x0000000602078211 */ /* 0x000fe400078e50ff */
[----:B------:R-:W-:-:S03]  /*1860*/  @!P0 IADD3 R6, PT, PT, R6, 0x80, RZ ;  /* 0x0000008006068810 */ /* 0x000fc60007ffe0ff */
[----:B-1----:R-:W-:-:S05]  /*1870*/  @!P0 IMAD.WIDE.U32 R4, R7, 0x4, R4 ;  /* 0x0000000407048825 */ /* 0x002fca00078e0004 */
[----:B------:R4:W-:Y:S02]  /*1880*/  @!P0 STG.E desc[UR4][R4.64], R49 ;  /* 0x0000003104008986 */ /* 0x0009e4000c101904 */
.L_x_18655:
[----:B------:R-:W-:Y:S05]  /*1890*/  BSYNC.RECONVERGENT B0 ;  /* 0x0000000000007941 */ /* 0x000fea0003800200 */
.L_x_18648:
        /* <DEDUP_REMOVED lines=8> */
.L_x_18631:
        /* <DEDUP_REMOVED lines=10> */
[----:B------:R-:W3:Y:S06]  /*19c0*/  LDG.E.128 R4, desc[UR4][R32.64] ;  /* 0x0000000420047981 */ /* 0x000eec000c1e1d00 */
[----:B------:R-:W1:Y:S01]  /*19d0*/  LDC.64 R52, c[0x0][0x3c8] ;  /* 0x0000f200ff347b82 */ /* 0x000e620000000a00 */
[----:B----4-:R-:W-:-:S04]  /*19e0*/  IMAD.WIDE.U32 R40, R0, 0x4, R40 ;  /* 0x0000000400287825 */ /* 0x010fc800078e0028 */
[----:B------:R-:W-:Y:S01]  /*19f0*/  IMAD.WIDE.U32 R36, R2, 0x10, R36 ;  /* 0x0000001002247825 */ /* 0x000fe200078e0024 */
[----:B------:R-:W4:Y:S02]  /*1a00*/  LDG.E.128 R32, desc[UR4][R32.64+0x800] ;  /* 0x0008000420207981 */ /* 0x000f24000c1e1d00 */
[----:B------:R-:W2:Y:S01]  /*1a10*/  LDC.64 R28, c[0x0][0x3b0] ;  /* 0x0000ec00ff1c7b82 */ /* 0x000ea20000000a00 */
[----:B-----5:R-:W-:Y:S01]  /*1a20*/  IMAD.WIDE.U32 R44, R0, 0x4, R44 ;  /* 0x00000004002c7825 */ /* 0x020fe200078e002c */
[----:B------:R-:W3:Y:S03]  /*1a30*/  LDG.E.128 R8, desc[UR4][R36.64] ;  /* 0x0000000424087981 */ /* 0x000ee6000c1e1d00 */
[----:B------:R-:W-:-:S04]  /*1a40*/  IMAD.WIDE.U32 R40, R2, 0x10, R40 ;  /* 0x0000001002287825 */ /* 0x000fc800078e0028 */
[----:B0-----:R-:W-:Y:S01]  /*1a50*/  IMAD.WIDE.U32 R48, R0, 0x4, R48 ;  /* 0x0000000400307825 */ /* 0x001fe200078e0030 */
[----:B------:R-:W5:Y:S03]  /*1a60*/  LDG.E.128 R12, desc[UR4][R40.64] ;  /* 0x00000004280c7981 */ /* 0x000f66000c1e1d00 */
[----:B------:R-:W-:Y:S01]  /*1a70*/  IMAD.WIDE.U32 R44, R2, 0x10, R44 ;  /* 0x00000010022c7825 */ /* 0x000fe200078e002c */
[----:B------:R-:W4:Y:S03]  /*1a80*/  LDG.E.128 R36, desc[UR4][R36.64+0x800] ;  /* 0x0008000424247981 */ /* 0x000f26000c1e1d00 */
[----:B-1----:R-:W-:Y:S01]  /*1a90*/  IMAD.WIDE.U32 R52, R0, 0x4, R52 ;  /* 0x0000000400347825 */ /* 0x002fe200078e0034 */
[----:B------:R-:W5:Y:S03]  /*1aa0*/  LDG.E.128 R16, desc[UR4][R44.64] ;  /* 0x000000042c107981 */ /* 0x000f66000c1e1d00 */
[C---:B------:R-:W-:Y:S01]  /*1ab0*/  IMAD.WIDE.U32 R48, R2.reuse, 0x10, R48 ;  /* 0x0000001002307825 */ /* 0x040fe200078e0030 */
[----:B------:R-:W4:Y:S03]  /*1ac0*/  LDG.E.128 R40, desc[UR4][R40.64+0x800] ;  /* 0x0008000428287981 */ /* 0x000f26000c1e1d00 */
[----:B------:R-:W-:Y:S01]  /*1ad0*/  IMAD.WIDE.U32 R52, R2, 0x10, R52 ;  /* 0x0000001002347825 */ /* 0x000fe200078e0034 */
[----:B------:R-:W4:Y:S04]  /*1ae0*/  LDG.E.128 R20, desc[UR4][R48.64] ;  /* 0x0000000430147981 */ /* 0x000f28000c1e1d00 */
[----:B------:R-:W4:Y:S01]  /*1af0*/  LDG.E.128 R24, desc[UR4][R52.64] ;  /* 0x0000000434187981 */ /* 0x000f22000c1e1d00 */
[----:B--2---:R-:W-:-:S03]  /*1b00*/  IMAD.WIDE.U32 R28, R0, 0x4, R28 ;  /* 0x00000004001c7825 */ /* 0x004fc600078e001c */
[----:B------:R-:W2:Y:S04]  /*1b10*/  LDG.E.128 R44, desc[UR4][R44.64+0x800] ;  /* 0x000800042c2c7981 */ /* 0x000ea8000c1e1d00 */
[----:B------:R-:W2:Y:S01]  /*1b20*/  LDG.E.128 R48, desc[UR4][R48.64+0x800] ;  /* 0x0008000430307981 */ /* 0x000ea2000c1e1d00 */
[----:B------:R-:W-:-:S03]  /*1b30*/  IMAD.WIDE.U32 R60, R2, 0x10, R28 ;  /* 0x00000010023c7825 */ /* 0x000fc600078e001c */
[----:B------:R-:W2:Y:S04]  /*1b40*/  LDG.E.128 R52, desc[UR4][R52.64+0x800] ;  /* 0x0008000434347981 */ /* 0x000ea8000c1e1d00 */
[----:B------:R-:W2:Y:S04]  /*1b50*/  LDG.E.128 R28, desc[UR4][R60.64] ;  /* 0x000000043c1c7981 */ /* 0x000ea8000c1e1d00 */
[----:B------:R-:W2:Y:S01]  /*1b60*/  LDG.E.128 R56, desc[UR4][R60.64+0x800] ;  /* 0x000800043c387981 */ /* 0x000ea2000c1e1d00 */
[----:B---3--:R-:W-:Y:S01]  /*1b70*/  FADD.FTZ R4, R4, -R8 ;  /* 0x8000000804047221 */ /* 0x008fe20000010000 */
[----:B------:R-:W-:Y:S01]  /*1b80*/  FADD.FTZ R5, R5, -R9 ;  /* 0x8000000905057221 */ /* 0x000fe20000010000 */
[----:B------:R-:W-:Y:S01]  /*1b90*/  FADD.FTZ R6, R6, -R10 ;  /* 0x8000000a06067221 */ /* 0x000fe20000010000 */
[----:B-----5:R-:W-:Y:S01]  /*1ba0*/  FFMA.FTZ R3, -R16, UR6, R12 ;  /* 0x0000000610037c23 */ /* 0x020fe2000801010c */
[----:B------:R-:W-:Y:S01]  /*1bb0*/  FFMA.FTZ R8, -R17, UR6, R13 ;  /* 0x0000000611087c23 */ /* 0x000fe2000801010d */
[----:B------:R-:W-:Y:S01]  /*1bc0*/  FFMA.FTZ R9, -R18, UR6, R14 ;  /* 0x0000000612097c23 */ /* 0x000fe2000801010e */
[----:B----4-:R-:W-:Y:S01]  /*1bd0*/  FMUL.FTZ R12, R21, R21 ;  /* 0x00000015150c7220 */ /* 0x010fe20000410000 */
[----:B------:R-:W-:Y:S01]  /*1be0*/  FMUL.FTZ R13, R22, R22 ;  /* 0x00000016160d7220 */ /* 0x000fe20000410000 */
[----:B------:R-:W-:-:S02]  /*1bf0*/  FMUL.FTZ R14, R23, R23 ;  /* 0x00000017170e7220 */ /* 0x000fc40000410000 */
[----:B------:R-:W-:Y:S01]  /*1c00*/  FMUL.FTZ R25, R25, R12 ;  /* 0x0000000c19197220 */ /* 0x000fe20000410000 */
[----:B------:R-:W-:Y:S01]  /*1c10*/  FMUL.FTZ R13, R26, R13 ;  /* 0x0000000d1a0d7220 */ /* 0x000fe20000410000 */
[----:B------:R-:W-:Y:S02]  /*1c20*/  FMUL.FTZ R27, R27, R14 ;  /* 0x0000000e1b1b7220 */ /* 0x000fe40000410000 */
[----:B------:R-:W-:Y:S01]  /*1c30*/  FMUL.FTZ R25, R25, UR6 ;  /* 0x0000000619197c20 */ /* 0x000fe20008410000 */
[----:B------:R-:W-:Y:S01]  /*1c40*/  FMUL.FTZ R14, R13, UR6 ;  /* 0x000000060d0e7c20 */ /* 0x000fe20008410000 */
[----:B------:R-:W-:Y:S02]  /*1c50*/  FADD.FTZ R7, R7, -R11 ;  /* 0x8000000b07077221 */ /* 0x000fe40000010000 */
[----:B------:R-:W-:Y:S01]  /*1c60*/  FFMA.FTZ R5, R25, -R5, R8 ;  /* 0x8000000519057223 */ /* 0x000fe20000010008 */
[----:B------:R-:W-:Y:S01]  /*1c70*/  FFMA.FTZ R6, R14, -R6, R9 ;  /* 0x800000060e067223 */ /* 0x000fe20000010009 */
[----:B------:R-:W-:Y:S01]  /*1c80*/  FMUL.FTZ R11, R20, R20 ;  /* 0x00000014140b7220 */ /* 0x000fe20000410000 */
[----:B------:R-:W0:Y:S03]  /*1c90*/  LDC.64 R8, c[0x0][0x398] ;  /* 0x0000e600ff087b82 */ /* 0x000e260000000a00 */
[----:B------:R-:W-:-:S04]  /*1ca0*/  FMUL.FTZ R11, R24, R11 ;  /* 0x0000000b180b7220 */ /* 0x000fc80000410000 */
[----:B------:R-:W-:Y:S01]  /*1cb0*/  FMUL.FTZ R12, R11, UR6 ;  /* 0x000000060b0c7c20 */ /* 0x000fe20008410000 */
[----:B------:R-:W-:Y:S01]  /*1cc0*/  FFMA.FTZ R10, -R19, UR6, R15 ;  /* 0x00000006130a7c23 */ /* 0x000fe2000801010f */
[----:B--2---:R-:W-:Y:S01]  /*1cd0*/  FMUL.FTZ R13, R48, R48 ;  /* 0x00000030300d7220 */ /* 0x004fe20000410000 */
        /* <DEDUP_REMOVED lines=8> */
[----:B------:R-:W-:Y:S01]  /*1d60*/  FMUL.FTZ R27, R27, UR6 ;  /* 0x000000061b1b7c20 */ /* 0x000fe20008410000 */
[----:B------:R-:W-:Y:S01]  /*1d70*/  FADD.FTZ R32, R32, -R36 ;  /* 0x8000002420207221 */ /* 0x000fe20000010000 */
[----:B------:R-:W-:Y:S01]  /*1d80*/  FADD.FTZ R33, R33, -R37 ;  /* 0x8000002521217221 */ /* 0x000fe20000010000 */
[----:B------:R-:W-:Y:S01]  /*1d90*/  FADD.FTZ R34, R34, -R38 ;  /* 0x8000002622227221 */ /* 0x000fe20000010000 */
[----:B------:R-:W-:Y:S01]  /*1da0*/  FADD.FTZ R35, R35, -R39 ;  /* 0x8000002723237221 */ /* 0x000fe20000010000 */
[----:B------:R-:W-:Y:S01]  /*1db0*/  FFMA.FTZ R40, -R44, UR6, R40 ;  /* 0x000000062c287c23 */ /* 0x000fe20008010128 */
[----:B------:R-:W-:Y:S01]  /*1dc0*/  FFMA.FTZ R41, -R45, UR6, R41 ;  /* 0x000000062d297c23 */ /* 0x000fe20008010129 */
[----:B------:R-:W-:Y:S01]  /*1dd0*/  FFMA.FTZ R42, -R46, UR6, R42 ;  /* 0x000000062e2a7c23 */ /* 0x000fe2000801012a */
[----:B------:R-:W-:Y:S01]  /*1de0*/  FFMA.FTZ R43, -R47, UR6, R43 ;  /* 0x000000062f2b7c23 */ /* 0x000fe2000801012b */
[----:B------:R-:W-:Y:S01]  /*1df0*/  FMUL.FTZ R13, R13, UR6 ;  /* 0x000000060d0d7c20 */ /* 0x000fe20008410000 */
[----:B------:R-:W-:Y:S01]  /*1e00*/  FMUL.FTZ R12, R12, UR6 ;  /* 0x000000060c0c7c20 */ /* 0x000fe20008410000 */
[----:B------:R-:W-:Y:S01]  /*1e10*/  FMUL.FTZ R15, R15, UR6 ;  /* 0x000000060f0f7c20 */ /* 0x000fe20008410000 */
[----:B------:R-:W-:Y:S01]  /*1e20*/  FMUL.FTZ R14, R14, UR6 ;  /* 0x000000060e0e7c20 */ /* 0x000fe20008410000 */
[----:B0-----:R-:W-:-:S04]  /*1e30*/  IMAD.WIDE.U32 R8, R0, 0x4, R8 ;  /* 0x0000000400087825 */ /* 0x001fc800078e0008 */
[----:B------:R-:W-:Y:S01]  /*1e40*/  FFMA.FTZ R7, R27, -R7, R10 ;  /* 0x800000071b077223 */ /* 0x000fe2000001000a */
[----:B------:R-:W-:Y:S01]  /*1e50*/  FMUL.FTZ R28, R28, R20 ;  /* 0x000000141c1c7220 */ /* 0x000fe20000410000 */
[----:B------:R-:W-:Y:S01]  /*1e60*/  FMUL.FTZ R4, R29, R21 ;  /* 0x000000151d047220 */ /* 0x000fe20000410000 */
[----:B------:R-:W-:Y:S01]  /*1e70*/  FMUL.FTZ R11, R30, R22 ;  /* 0x000000161e0b7220 */ /* 0x000fe20000410000 */
[----:B------:R-:W-:Y:S01]  /*1e80*/  FMUL.FTZ R10, R31, R23 ;  /* 0x000000171f0a7220 */ /* 0x000fe20000410000 */
[----:B------:R-:W-:Y:S01]  /*1e90*/  FFMA.FTZ R13, R13, -R32, R40 ;  /* 0x800000200d0d7223 */ /* 0x000fe20000010028 */
[----:B------:R-:W-:Y:S01]  /*1ea0*/  FFMA.FTZ R12, R12, -R33, R41 ;  /* 0x800000210c0c7223 */ /* 0x000fe20000010029 */
[----:B------:R-:W-:Y:S01]  /*1eb0*/  FFMA.FTZ R15, R15, -R34, R42 ;  /* 0x800000220f0f7223 */ /* 0x000fe2000001002a */
[----:B------:R-:W-:Y:S01]  /*1ec0*/  FFMA.FTZ R14, R14, -R35, R43 ;  /* 0x800000230e0e7223 */ /* 0x000fe2000001002b */
[----:B------:R-:W-:Y:S01]  /*1ed0*/  FMUL.FTZ R56, R56, R48 ;  /* 0x0000003038387220 */ /* 0x000fe20000410000 */
        /* <DEDUP_REMOVED lines=12> */
[----:B------:R-:W-:Y:S04]  /*1fa0*/  STG.E.128 desc[UR4][R8.64], R28 ;  /* 0x0000001c08007986 */ /* 0x000fe8000c101d04 */
[----:B------:R-:W-:Y:S01]  /*1fb0*/  STG.E.128 desc[UR4][R8.64+0x800], R56 ;  /* 0x0008003808007986 */ /* 0x000fe2000c101d04 */
[----:B------:R-:W-:Y:S05]  /*1fc0*/  EXIT ;  /* 0x000000000000794d */ /* 0x000fea0003800000 */
.L_x_18656:
        /* <DEDUP_REMOVED lines=11> */
.L_x_27224:


//--------------------- .text._ZN2at6native29vectorized_elementwise_kernelILi8EZZZNS0_49_GLOBAL__N__b919a28f_16_Normalization_cu_5c38458737batch_norm_elementwise_backward_trainERKNS_6TensorES5_S5_S5_S5_S5_S5_ENKUlvE0_clEvENKUlvE0_clEvEUlfffffffE_St5arrayIPcLm8EEEEviT0_T1_ --------------------------
	.section	.text._ZN2at6native29vectorized_elementwise_kernelILi8EZZZNS0_49_GLOBAL__N__b919a28f_16_Normalization_cu_5c38458737batch_norm_elementwise_backward_trainERKNS_6TensorES5_S5_S5_S5_S5_S5_ENKUlvE0_clEvENKUlvE0_clEvEUlfffffffE_St5arrayIPcLm8EEEEviT0_T1_,"ax",@progbits
	.align	128
        .global         _ZN2at6native29vectorized_elementwise_kernelILi8EZZZNS0_49_GLOBAL__N__b919a28f_16_Normalization_cu_5c38458737batch_norm_elementwise_backward_trainERKNS_6TensorES5_S5_S5_S5_S5_S5_ENKUlvE0_clEvENKUlvE0_clEvEUlfffffffE_St5arrayIPcLm8EEEEviT0_T1_
        .type           _ZN2at6native29vectorized_elementwise_kernelILi8EZZZNS0_49_GLOBAL__N__b919a28f_16_Normalization_cu_5c38458737batch_norm_elementwise_backward_trainERKNS_6TensorES5_S5_S5_S5_S5_S5_ENKUlvE0_clEvENKUlvE0_clEvEUlfffffffE_St5arrayIPcLm8EEEEviT0_T1_,@function
        .size           _ZN2at6native29vectorized_elementwise_kernelILi8EZZZNS0_49_GLOBAL__N__b919a28f_16_Normalization_cu_5c38458737batch_norm_elementwise_backward_trainERKNS_6TensorES5_S5_S5_S5_S5_S5_ENKUlvE0_clEvENKUlvE0_clEvEUlfffffffE_St5arrayIPcLm8EEEEviT0_T1_,(.L_x_27225 - _ZN2at6native29vectorized_elementwise_kernelILi8EZZZNS0_49_GLOBAL__N__b919a28f_16_Normalization_cu_5c38458737batch_norm_elementwise_backward_trainERKNS_6TensorES5_S5_S5_S5_S5_S5_ENKUlvE0_clEvENKUlvE0_clEvEUlfffffffE_St5arrayIPcLm8EEEEviT0_T1_)
        .other          _ZN2at6native29vectorized_elementwise_kernelILi8EZZZNS0_49_GLOBAL__N__b919a28f_16_Normalization_cu_5c38458737batch_norm_elementwise_backward_trainERKNS_6TensorES5_S5_S5_S5_S5_S5_ENKUlvE0_clEvENKUlvE0_clEvEUlfffffffE_St5arrayIPcLm8EEEEviT0_T1_,@"STO_CUDA_ENTRY STV_DEFAULT"
_ZN2at6native29vectorized_elementwise_kernelILi8EZZZNS0_49_GLOBAL__N__b919a28f_16_Normalization_cu_5c38458737batch_norm_elementwise_backward_trainERKNS_6TensorES5_S5_S5_S5_S5_S5_ENKUlvE0_clEvENKUlvE0_clEvEUlfffffffE_St5arrayIPcLm8EEEEviT0_T1_:
.text._ZN2at6native29vectorized_elementwise_kernelILi8EZZZNS0_49_GLOBAL__N__b919a28f_16_Normalization_cu_5c38458737batch_norm_elementwise_backward_trainERKNS_6TensorES5_S5_S5_S5_S5_S5_ENKUlvE0_clEvENKUlvE0_clEvEUlfffffffE_St5arrayIPcLm8EEEEviT0_T1_:
[----:B------:R-:W-:Y:S01]  /*0000*/  LDC R1, c[0x0][0x37c] ;  /* 0x0000df00ff017b82 */ /* 0x000fe20000000800 */
[----:B------:R-:W-:Y:S05]  /*0010*/  EXIT ;  /* 0x000000000000794d */ /* 0x000fea0003800000 */
.L_x_18657:
        /* <DEDUP_REMOVED lines=14> */
.L_x_27225:


//--------------------- .text._ZN2at6native18elementwise_kernelILi128ELi4EZNS0_15gpu_kernel_implIZZZNS0_49_GLOBAL__N__b919a28f_16_Normalization_cu_5c38458737batch_norm_elementwise_backward_trainERKNS_6TensorES6_S6_S6_S6_S6_S6_ENKUlvE0_clEvENKUlvE_clEvEUldddddddE_EEvRNS_18TensorIteratorBaseERKT_EUliE_EEviT1_ --------------------------
	.section	.text._ZN2at6native18elementwise_kernelILi128ELi4EZNS0_15gpu_kernel_implIZZZNS0_49_GLOBAL__N__b919a28f_16_Normalization_cu_5c38458737batch_norm_elementwise_backward_trainERKNS_6TensorES6_S6_S6_S6_S6_S6_ENKUlvE0_clEvENKUlvE_clEvEUldddddddE_EEvRNS_18TensorIteratorBaseERKT_EUliE_EEviT1_,"ax",@progbits
	.align	128
        .global         _ZN2at6native18elementwise_kernelILi128ELi4EZNS0_15gpu_kernel_implIZZZNS0_49_GLOBAL__N__b919a28f_16_Normalization_cu_5c38458737batch_norm_elementwise_backward_trainERKNS_6TensorES6_S6_S6_S6_S6_S6_ENKUlvE0_clEvENKUlvE_clEvEUldddddddE_EEvRNS_18TensorIteratorBaseERKT_EUliE_EEviT1_
        .type           _ZN2at6native18elementwise_kernelILi128ELi4EZNS0_15gpu_kernel_implIZZZNS0_49_GLOBAL__N__b919a28f_16_Normalization_cu_5c38458737batch_norm_elementwise_backward_trainERKNS_6TensorES6_S6_S6_S6_S6_S6_ENKUlvE0_clEvENKUlvE_clEvEUldddddddE_EEvRNS_18TensorIteratorBaseERKT_EUliE_EEviT1_,@function
        .size           _ZN2at6native18elementwise_kernelILi128ELi4EZNS0_15gpu_kernel_implIZZZNS0_49_GLOBAL__N__b919a28f_16_Normalization_cu_5c38458737batch_norm_elementwise_backward_trainERKNS_6TensorES6_S6_S6_S6_S6_S6_ENKUlvE0_clEvENKUlvE_clEvEUldddddddE_EEvRNS_18TensorIteratorBaseERKT_EUliE_EEviT1_,(.L_x_27226 - _ZN2at6native18elementwise_kernelILi128ELi4EZNS0_15gpu_kernel_implIZZZNS0_49_GLOBAL__N__b919a28f_16_Normalization_cu_5c38458737batch_norm_elementwise_backward_trainERKNS_6TensorES6_S6_S6_S6_S6_S6_ENKUlvE0_clEvENKUlvE_clEvEUldddddddE_EEvRNS_18TensorIteratorBaseERKT_EUliE_EEviT1_)
        .other          _ZN2at6native18elementwise_kernelILi128ELi4EZNS0_15gpu_kernel_implIZZZNS0_49_GLOBAL__N__b919a28f_16_Normalization_cu_5c38458737batch_norm_elementwise_backward_trainERKNS_6TensorES6_S6_S6_S6_S6_S6_ENKUlvE0_clEvENKUlvE_clEvEUldddddddE_EEvRNS_18TensorIteratorBaseERKT_EUliE_EEviT1_,@"STO_CUDA_ENTRY STV_DEFAULT"
_ZN2at6native18elementwise_kernelILi128ELi4EZNS0_15gpu_kernel_implIZZZNS0_49_GLOBAL__N__b919a28f_16_Normalization_cu_5c38458737batch_norm_elementwise_backward_trainERKNS_6TensorES6_S6_S6_S6_S6_S6_ENKUlvE0_clEvENKUlvE_clEvEUldddddddE_EEvRNS_18TensorIteratorBaseERKT_EUliE_EEviT1_:
.text._ZN2at6native18elementwise_kernelILi128ELi4EZNS0_15gpu_kernel_implIZZZNS0_49_GLOBAL__N__b919a28f_16_Normalization_cu_5c38458737batch_norm_elementwise_backward_trainERKNS_6TensorES6_S6_S6_S6_S6_S6_ENKUlvE0_clEvENKUlvE_clEvEUldddddddE_EEvRNS_18TensorIteratorBaseERKT_EUliE_EEviT1_:
        /* <DEDUP_REMOVED lines=25> */
[----:B------:R-:W-:Y:S02]  /*0190*/  CS2R R24, SRZ ;  /* 0x0000000000187805 */ /* 0x000fe4000001ff00 */
[----:B------:R-:W-:Y:S02]  /*01a0*/  CS2R R22, SRZ ;  /* 0x0000000000167805 */ /* 0x000fe4000001ff00 */
[----:B------:R-:W-:Y:S01]  /*01b0*/  CS2R R16, SRZ ;  /* 0x0000000000107805 */ /* 0x000fe2000001ff00 */
[----:B------:R-:W-:Y:S02]  /*01c0*/  IMAD.MOV.U32 R0, RZ, RZ, RZ ;  /* 0x000000ffff007224 */ /* 0x000fe400078e00ff */
[----:B------:R-:W-:Y:S01]  /*01d0*/  IMAD.MOV.U32 R2, RZ, RZ, RZ ;  /* 0x000000ffff027224 */ /* 0x000fe200078e00ff */
[----:B------:R-:W-:Y:S06]  /*01e0*/  BRA.U !UP0, `(.L_x_18660) ;  /* 0x0000001d08c87547 */ /* 0x000fec000b800000 */
[----:B------:R-:W0:Y:S01]  /*01f0*/  LDCU.64 UR4, c[0x0][0x390] ;  /* 0x00007200ff0477ac */ /* 0x000e220008000a00 */
[----:B------:R-:W-:Y:S01]  /*0200*/  HFMA2 R26, -RZ, RZ, 0, 0 ;  /* 0x00000000ff1a7431 */ /* 0x000fe200000001ff */
        /* <DEDUP_REMOVED lines=496> */
.L_x_18660:
        /* <DEDUP_REMOVED lines=18> */
.L_x_18665:
[----:B------:R-:W2:Y:S02]  /*2230*/  LDG.E.U8 R4, desc[UR36][R4.64] ;  /* 0x0000002404047981 */ /* 0x000ea4000c1e1100 */
[----:B--2---:R4:W0:Y:S02]  /*2240*/  I2F.F64.U16 R28, R4 ;  /* 0x00000004001c7312 */ /* 0x0048240000101800 */
[----:B0---4-:R-:W-:Y:S05]  /*2250*/  BRA `(.L_x_18667) ;  /* 0x0000000c00647947 */ /* 0x011fea0003800000 */
.L_x_18664:
        /* <DEDUP_REMOVED lines=9> */
.L_x_18669:
[----:B------:R-:W2:Y:S02]  /*22f0*/  LDG.E R4, desc[UR36][R4.64] ;  /* 0x0000002404047981 */ /* 0x000ea4000c1e1900 */
[----:B--2---:R4:W0:Y:S02]  /*2300*/  I2F.F64 R28, R4 ;  /* 0x00000004001c7312 */ /* 0x0048240000201c00 */
[----:B0---4-:R-:W-:Y:S05]  /*2310*/  BRA `(.L_x_18667) ;  /* 0x0000000c00347947 */ /* 0x011fea0003800000 */
.L_x_18668:
[----:B------:R-:W2:Y:S02]  /*2320*/  LDG.E.U16 R4, desc[UR36][R4.64] ;  /* 0x0000002404047981 */ /* 0x000ea4000c1e1500 */
[----:B--2---:R4:W0:Y:S02]  /*2330*/  I2F.F64.S16 R28, R4 ;  /* 0x00000004001c7312 */ /* 0x0048240000101c00 */
[----:B0---4-:R-:W-:Y:S05]  /*2340*/  BRA `(.L_x_18667) ;  /* 0x0000000c00287947 */ /* 0x011fea0003800000 */
.L_x_18663:
        /* <DEDUP_REMOVED lines=10> */
.L_x_18671:
[----:B------:R-:W2:Y:S02]  /*23f0*/  LDG.E.U16 R0, desc[UR36][R4.64] ;  /* 0x0000002404007981 */ /* 0x000ea4000c1e1500 */
[----:B--2---:R-:W-:-:S05]  /*2400*/  HADD2.F32 R0, -RZ, R0.H0_H0 ;  /* 0x20000000ff007230 */ /* 0x004fca0000004100 */
[----:B------:R-:W-:-:S04]  /*2410*/  FMUL.FTZ R0, R0, 1 ;  /* 0x3f80000000007820 */ /* 0x000fc80000410000 */
[----:B------:R3:W4:Y:S02]  /*2420*/  F2F.F64.F32 R28, R0 ;  /* 0x00000000001c7310 */ /* 0x0007240000201800 */
[----:B---34-:R-:W-:Y:S05]  /*2430*/  BRA `(.L_x_18667) ;  /* 0x0000000800ec7947 */ /* 0x018fea0003800000 */
.L_x_18670:
        /* <DEDUP_REMOVED lines=10> */
.L_x_18673:
[----:B------:R-:W2:Y:S02]  /*24e0*/  LDG.E.U16 R4, desc[UR36][R4.64] ;  /* 0x0000002404047981 */ /* 0x000ea4000c1e1500 */
[----:B--2---:R-:W-:-:S05]  /*24f0*/  HADD2.F32 R0, -RZ, R4.H0_H0 ;  /* 0x20000004ff007230 */ /* 0x004fca0000004100 */
[----:B------:R-:W-:-:S04]  /*2500*/  FMUL.FTZ R0, R0, 1 ;  /* 0x3f80000000007820 */ /* 0x000fc80000410000 */
[----:B------:R4:W0:Y:S02]  /*2510*/  F2F.F64.F32 R28, R0 ;  /* 0x00000000001c7310 */ /* 0x0008240000201800 */
[----:B0---4-:R-:W-:Y:S05]  /*2520*/  BRA `(.L_x_18667) ;  /* 0x0000000800b07947 */ /* 0x011fea0003800000 */
.L_x_18672:
[----:B------:R3:W5:Y:S01]  /*2530*/  LDG.E.64 R28, desc[UR36][R4.64] ;  /* 0x00000024041c7981 */ /* 0x000762000c1e1b00 */
[----:B------:R-:W-:Y:S05]  /*2540*/  BRA `(.L_x_18667) ;  /* 0x0000000800a87947 */ /* 0x000fea0003800000 */
.L_x_18662:
        /* <DEDUP_REMOVED lines=13> */
.L_x_18676:
[----:B------:R2:W5:Y:S01]  /*2620*/  LDG.E.64 R28, desc[UR36][R4.64] ;  /* 0x00000024041c7981 */ /* 0x000562000c1e1b00 */
[----:B------:R-:W-:Y:S05]  /*2630*/  BRA `(.L_x_18667) ;  /* 0x00000008006c7947 */ /* 0x000fea0003800000 */
.L_x_18675:
        /* <DEDUP_REMOVED lines=27> */
.L_x_18678:
[----:B------:R-:W2:Y:S02]  /*27f0*/  LDG.E.U8 R4, desc[UR36][R4.64] ;  /* 0x0000002404047981 */ /* 0x000ea4000c1e1100 */
[C---:B--2---:R-:W-:Y:S01]  /*2800*/  IMAD.SHL.U32 R3, R4.reuse, 0x2000000, RZ ;  /* 0x0200000004037824 */ /* 0x044fe200078e00ff */
[----:B------:R-:W-:-:S04]  /*2810*/  SHF.L.U32 R6, R4, 0x8, RZ ;  /* 0x0000000804067819 */ /* 0x000fc800000006ff */
        /* <DEDUP_REMOVED lines=12> */
.L_x_18677:
[----:B------:R-:W2:Y:S02]  /*28e0*/  LDG.E.U16 R0, desc[UR36][R4.64] ;  /* 0x0000002404007981 */ /* 0x000ea4000c1e1500 */
[----:B--2---:R-:W-:-:S04]  /*28f0*/  IMAD.U32 R0, R0, 0x10000, RZ ;  /* 0x0001000000007824 */ /* 0x004fc800078e00ff */
[----:B------:R-:W-:-:S04]  /*2900*/  FMUL.FTZ R0, R0, 1 ;  /* 0x3f80000000007820 */ /* 0x000fc80000410000 */
[----:B------:R2:W3:Y:S02]  /*2910*/  F2F.F64.F32 R28, R0 ;  /* 0x00000000001c7310 */ /* 0x0004e40000201800 */
[----:B--23--:R-:W-:Y:S05]  /*2920*/  BRA `(.L_x_18667) ;  /* 0x0000000400b07947 */ /* 0x00cfea0003800000 */
.L_x_18674:
        /* <DEDUP_REMOVED lines=11> */
.L_x_18681:
        /* <DEDUP_REMOVED lines=21> */
.L_x_18683:
[----:B------:R-:W-:Y:S05]  /*2b30*/  BSYNC.RECONVERGENT B0 ;  /* 0x0000000000007941 */ /* 0x000fea0003800200 */
.L_x_18682:
[----:B------:R-:W-:Y:S01]  /*2b40*/  IMAD.SHL.U32 R0, R0, 0x100000, RZ ;  /* 0x0010000000007824 */ /* 0x000fe200078e00ff */
[----:B------:R-:W-:-:S04]  /*2b50*/  LEA R3, R3, 0x3b800000, 0x17 ;  /* 0x3b80000003037811 */ /* 0x000fc800078eb8ff */
[----:B------:R-:W-:-:S05]  /*2b60*/  LOP3.LUT R0, R3, R0, R7, 0xfe, !PT ;  /* 0x0000000003007212 */ /* 0x000fca00078efe07 */
[----:B------:R-:W-:-:S04]  /*2b70*/  FMUL.FTZ R0, R0, 1 ;  /* 0x3f80000000007820 */ /* 0x000fc80000410000 */
[----:B------:R2:W3:Y:S02]  /*2b80*/  F2F.F64.F32 R28, R0 ;  /* 0x00000000001c7310 */ /* 0x0004e40000201800 */
[----:B--23--:R-:W-:Y:S05]  /*2b90*/  BRA `(.L_x_18667) ;  /* 0x0000000400147947 */ /* 0x00cfea0003800000 */
.L_x_18680:
        /* <DEDUP_REMOVED lines=21> */
.L_x_18685:
[----:B------:R-:W-:Y:S05]  /*2cf0*/  BSYNC.RECONVERGENT B0 ;  /* 0x0000000000007941 */ /* 0x000fea0003800200 */
.L_x_18684:
[----:B------:R-:W-:Y:S02]  /*2d00*/  SHF.L.U32 R0, R0, 0x15, RZ ;  /* 0x0000001500007819 */ /* 0x000fe400000006ff */
[----:B------:R-:W-:-:S04]  /*2d10*/  LEA R3, R3, 0x37800000, 0x17 ;  /* 0x3780000003037811 */ /* 0x000fc800078eb8ff */
[----:B------:R-:W-:-:S05]  /*2d20*/  LOP3.LUT R0, R3, R0, R7, 0xfe, !PT ;  /* 0x0000000003007212 */ /* 0x000fca00078efe07 */
[----:B------:R-:W-:-:S04]  /*2d30*/  FMUL.FTZ R0, R0, 1 ;  /* 0x3f80000000007820 */ /* 0x000fc80000410000 */
[----:B------:R2:W3:Y:S02]  /*2d40*/  F2F.F64.F32 R28, R0 ;  /* 0x00000000001c7310 */ /* 0x0004e40000201800 */
[----:B--23--:R-:W-:Y:S05]  /*2d50*/  BRA `(.L_x_18667) ;  /* 0x0000000000a47947 */ /* 0x00cfea0003800000 */
.L_x_18679:
[----:B------:R-:W-:-:S09]  /*2d60*/  UISETP.NE.AND UP0, UPT, UR4, 0x1c, UPT ;  /* 0x0000001c0400788c */ /* 0x000fd2000bf05270 */
[----:B------:R-:W-:Y:S05]  /*2d70*/  BRA.U !UP0, `(.L_x_18686) ;  /* 0x0000000108947547 */ /* 0x000fea000b800000 */
[----:B------:R-:W-:-:S09]  /*2d80*/  UISETP.NE.AND UP0, UPT, UR4, 0x1d, UPT ;  /* 0x0000001d0400788c */ /* 0x000fd2000bf05270 */
[----:B------:R-:W-:Y:S05]  /*2d90*/  BRA.U !UP0, `(.L_x_18687) ;  /* 0x0000000108807547 */ /* 0x000fea000b800000 */
[----:B------:R-:W-:-:S09]  /*2da0*/  UISETP.NE.AND UP0, UPT, UR4, 0x2c, UPT ;  /* 0x0000002c0400788c */ /* 0x000fd2000bf05270 */
[----:B------:R-:W-:Y:S05]  /*2db0*/  BRA.U !UP0, `(.L_x_18688) ;  /* 0x0000000108487547 */ /* 0x000fea000b800000 */
.L_x_18666:
        /* <DEDUP_REMOVED lines=16> */
.L_x_18689:
[----:B------:R-:W-:Y:S01]  /*2ec0*/  CS2R R28, SRZ ;  /* 0x00000000001c7805 */ /* 0x000fe2000001ff00 */
[----:B------:R-:W-:Y:S06]  /*2ed0*/  BRA `(.L_x_18667) ;  /* 0x0000000000447947 */ /* 0x000fec0003800000 */
.L_x_18688:
        /* <DEDUP_REMOVED lines=12> */
.L_x_18687:
[----:B------:R-:W2:Y:S02]  /*2fa0*/  LDG.E.64 R28, desc[UR36][R4.64] ;  /* 0x00000024041c7981 */ /* 0x000ea4000c1e1b00 */
[----:B--2---:R-:W2:Y:S02]  /*2fb0*/  I2F.F64.U64 R28, R28 ;  /* 0x0000001c001c7312 */ /* 0x004ea40000301800 */
[----:B--2---:R-:W-:Y:S05]  /*2fc0*/  BRA `(.L_x_18667) ;  /* 0x0000000000087947 */ /* 0x004fea0003800000 */
.L_x_18686:
[----:B------:R-:W2:Y:S02]  /*2fd0*/  LDG.E R4, desc[UR36][R4.64] ;  /* 0x0000002404047981 */ /* 0x000ea4000c1e1900 */
[----:B--2---:R0:W1:Y:S02]  /*2fe0*/  I2F.F64.U32 R28, R4 ;  /* 0x00000004001c7312 */ /* 0x0040640000201800 */
.L_x_18667:
[----:B------:R-:W-:Y:S05]  /*2ff0*/  BSYNC.RECONVERGENT B6 ;  /* 0x0000000000067941 */ /* 0x000fea0003800200 */
.L_x_18661:
        /* <DEDUP_REMOVED lines=18> */
.L_x_18694:
[----:B------:R-:W2:Y:S02]  /*3120*/  LDG.E.U8 R4, desc[UR36][R4.64] ;  /* 0x0000002404047981 */ /* 0x000ea4000c1e1100 */
[----:B--2---:R0:W2:Y:S02]  /*3130*/  I2F.F64.U16 R18, R4 ;  /* 0x0000000400127312 */ /* 0x0040a40000101800 */
[----:B0-2---:R-:W-:Y:S05]  /*3140*/  BRA `(.L_x_18696) ;  /* 0x0000000c00647947 */ /* 0x005fea0003800000 */
.L_x_18693:
        /* <DEDUP_REMOVED lines=9> */
.L_x_18698:
[----:B------:R-:W2:Y:S02]  /*31e0*/  LDG.E R4, desc[UR36][R4.64] ;  /* 0x0000002404047981 */ /* 0x000ea4000c1e1900 */
[----:B--2---:R0:W2:Y:S02]  /*31f0*/  I2F.F64 R18, R4 ;  /* 0x0000000400127312 */ /* 0x0040a40000201c00 */
[----:B0-2---:R-:W-:Y:S05]  /*3200*/  BRA `(.L_x_18696) ;  /* 0x0000000c00347947 */ /* 0x005fea0003800000 */
.L_x_18697:
[----:B------:R-:W2:Y:S02]  /*3210*/  LDG.E.U16 R4, desc[UR36][R4.64] ;  /* 0x0000002404047981 */ /* 0x000ea4000c1e1500 */
[----:B--2---:R0:W2:Y:S02]  /*3220*/  I2F.F64.S16 R18, R4 ;  /* 0x0000000400127312 */ /* 0x0040a40000101c00 */
[----:B0-2---:R-:W-:Y:S05]  /*3230*/  BRA `(.L_x_18696) ;  /* 0x0000000c00287947 */ /* 0x005fea0003800000 */
.L_x_18692:
        /* <DEDUP_REMOVED lines=10> */
.L_x_18700:
[----:B------:R-:W2:Y:S02]  /*32e0*/  LDG.E.U16 R0, desc[UR36][R4.64] ;  /* 0x0000002404007981 */ /* 0x000ea4000c1e1500 */
[----:B--2---:R-:W-:-:S05]  /*32f0*/  HADD2.F32 R0, -RZ, R0.H0_H0 ;  /* 0x20000000ff007230 */ /* 0x004fca0000004100 */
[----:B------:R-:W-:-:S04]  /*3300*/  FMUL.FTZ R0, R0, 1 ;  /* 0x3f80000000007820 */ /* 0x000fc80000410000 */
[----:B------:R4:W0:Y:S02]  /*3310*/  F2F.F64.F32 R18, R0 ;  /* 0x0000000000127310 */ /* 0x0008240000201800 */
[----:B0---4-:R-:W-:Y:S05]  /*3320*/  BRA `(.L_x_18696) ;  /* 0x0000000800ec7947 */ /* 0x011fea0003800000 */
.L_x_18699:
        /* <DEDUP_REMOVED lines=10> */
.L_x_18702:
[----:B------:R-:W2:Y:S02]  /*33d0*/  LDG.E.U16 R4, desc[UR36][R4.64] ;  /* 0x0000002404047981 */ /* 0x000ea4000c1e1500 */
[----:B--2---:R-:W-:-:S05]  /*33e0*/  HADD2.F32 R0, -RZ, R4.H0_H0 ;  /* 0x20000004ff007230 */ /* 0x004fca0000004100 */
[----:B------:R-:W-:-:S04]  /*33f0*/  FMUL.FTZ R0, R0, 1 ;  /* 0x3f80000000007820 */ /* 0x000fc80000410000 */
[----:B------:R0:W2:Y:S02]  /*3400*/  F2F.F64.F32 R18, R0 ;  /* 0x0000000000127310 */ /* 0x0000a40000201800 */
[----:B0-2---:R-:W-:Y:S05]  /*3410*/  BRA `(.L_x_18696) ;  /* 0x0000000800b07947 */ /* 0x005fea0003800000 */
.L_x_18701:
[----:B------:R4:W5:Y:S01]  /*3420*/  LDG.E.64 R18, desc[UR36][R4.64] ;  /* 0x0000002404127981 */ /* 0x000962000c1e1b00 */
[----:B------:R-:W-:Y:S05]  /*3430*/  BRA `(.L_x_18696) ;  /* 0x0000000800a87947 */ /* 0x000fea0003800000 */
.L_x_18691:
        /* <DEDUP_REMOVED lines=13> */
.L_x_18705:
[----:B------:R3:W5:Y:S01]  /*3510*/  LDG.E.64 R18, desc[UR36][R4.64] ;  /* 0x0000002404127981 */ /* 0x000762000c1e1b00 */
[----:B------:R-:W-:Y:S05]  /*3520*/  BRA `(.L_x_18696) ;  /* 0x00000008006c7947 */ /* 0x000fea0003800000 */
.L_x_18704:
        /* <DEDUP_REMOVED lines=26> */
[----:B---34-:R-:W-:Y:S05]  /*36d0*/  BRA `(.L_x_18696) ;  /* 0x0000000800007947 */ /* 0x018fea0003800000 */
.L_x_18707:
[----:B------:R-:W2:Y:S02]  /*36e0*/  LDG.E.U8 R4, desc[UR36][R4.64] ;  /* 0x0000002404047981 */ /* 0x000ea4000c1e1100 */
[C---:B--2---:R-:W-:Y:S01]  /*36f0*/  SHF.L.U32 R3, R4.reuse, 0x19, RZ ;  /* 0x0000001904037819 */ /* 0x044fe200000006ff */
        /* <DEDUP_REMOVED lines=11> */
[----:B------:R3:W4:Y:S02]  /*37b0*/  F2F.F64.F32 R18, R0 ;  /* 0x0000000000127310 */ /* 0x0007240000201800 */
[----:B---34-:R-:W-:Y:S05]  /*37c0*/  BRA `(.L_x_18696) ;  /* 0x0000000400c47947 */ /* 0x018fea0003800000 */
.L_x_18706:
[----:B------:R-:W2:Y:S02]  /*37d0*/  LDG.E.U16 R0, desc[UR36][R4.64] ;  /* 0x0000002404007981 */ /* 0x000ea4000c1e1500 */
[----:B--2---:R-:W-:-:S05]  /*37e0*/  SHF.L.U32 R0, R0, 0x10, RZ ;  /* 0x0000001000007819 */ /* 0x004fca00000006ff */
[----:B------:R-:W-:-:S04]  /*37f0*/  FMUL.FTZ R0, R0, 1 ;  /* 0x3f80000000007820 */ /* 0x000fc80000410000 */
[----:B------:R3:W4:Y:S02]  /*3800*/  F2F.F64.F32 R18, R0 ;  /* 0x0000000000127310 */ /* 0x0007240000201800 */
[----:B---34-:R-:W-:Y:S05]  /*3810*/  BRA `(.L_x_18696) ;  /* 0x0000000400b07947 */ /* 0x018fea0003800000 */
.L_x_18703:
        /* <DEDUP_REMOVED lines=11> */
.L_x_18710:
        /* <DEDUP_REMOVED lines=21> */
.L_x_18712:
[----:B------:R-:W-:Y:S05]  /*3a20*/  BSYNC.RECONVERGENT B0 ;  /* 0x0000000000007941 */ /* 0x000fea0003800200 */
.L_x_18711:
[----:B------:R-:W-:Y:S01]  /*3a30*/  IMAD.SHL.U32 R0, R0, 0x100000, RZ ;  /* 0x0010000000007824 */ /* 0x000fe200078e00ff */
[----:B------:R-:W-:-:S04]  /*3a40*/  LEA R3, R3, 0x3b800000, 0x17 ;  /* 0x3b80000003037811 */ /* 0x000fc800078eb8ff */
[----:B------:R-:W-:-:S05]  /*3a50*/  LOP3.LUT R0, R3, R0, R7, 0xfe, !PT ;  /* 0x0000000003007212 */ /* 0x000fca00078efe07 */
[----:B------:R-:W-:-:S04]  /*3a60*/  FMUL.FTZ R0, R0, 1 ;  /* 0x3f80000000007820 */ /* 0x000fc80000410000 */
[----:B------:R3:W4:Y:S02]  /*3a70*/  F2F.F64.F32 R18, R0 ;  /* 0x0000000000127310 */ /* 0x0007240000201800 */
[----:B---34-:R-:W-:Y:S05]  /*3a80*/  BRA `(.L_x_18696) ;  /* 0x0000000400147947 */ /* 0x018fea0003800000 */
.L_x_18709:
        /* <DEDUP_REMOVED lines=21> */
.L_x_18714:
[----:B------:R-:W-:Y:S05]  /*3be0*/  BSYNC.RECONVERGENT B0 ;  /* 0x0000000000007941 */ /* 0x000fea0003800200 */
.L_x_18713:
[----:B------:R-:W-:Y:S01]  /*3bf0*/  IMAD.SHL.U32 R0, R0, 0x200000, RZ ;  /* 0x0020000000007824 */ /* 0x000fe200078e00ff */
[----:B------:R-:W-:-:S04]  /*3c00*/  LEA R3, R3, 0x37800000, 0x17 ;  /* 0x3780000003037811 */ /* 0x000fc800078eb8ff */
[----:B------:R-:W-:-:S05]  /*3c10*/  LOP3.LUT R0, R3, R0, R7, 0xfe, !PT ;  /* 0x0000000003007212 */ /* 0x000fca00078efe07 */
[----:B------:R-:W-:-:S04]  /*3c20*/  FMUL.FTZ R0, R0, 1 ;  /* 0x3f80000000007820 */ /* 0x000fc80000410000 */
[----:B------:R3:W4:Y:S02]  /*3c30*/  F2F.F64.F32 R18, R0 ;  /* 0x0000000000127310 */ /* 0x0007240000201800 */
[----:B---34-:R-:W-:Y:S05]  /*3c40*/  BRA `(.L_x_18696) ;  /* 0x0000000000a47947 */ /* 0x018fea0003800000 */
.L_x_18708:
[----:B------:R-:W-:-:S09]  /*3c50*/  UISETP.NE.AND UP0, UPT, UR4, 0x1c, UPT ;  /* 0x0000001c0400788c */ /* 0x000fd2000bf05270 */
[----:B------:R-:W-:Y:S05]  /*3c60*/  BRA.U !UP0, `(.L_x_18715) ;  /* 0x0000000108947547 */ /* 0x000fea000b800000 */
[----:B------:R-:W-:-:S09]  /*3c70*/  UISETP.NE.AND UP0, UPT, UR4, 0x1d, UPT ;  /* 0x0000001d0400788c */ /* 0x000fd2000bf05270 */
[----:B------:R-:W-:Y:S05]  /*3c80*/  BRA.U !UP0, `(.L_x_18716) ;  /* 0x0000000108807547 */ /* 0x000fea000b800000 */
[----:B------:R-:W-:-:S09]  /*3c90*/  UISETP.NE.AND UP0, UPT, UR4, 0x2c, UPT ;  /* 0x0000002c0400788c */ /* 0x000fd2000bf05270 */
[----:B------:R-:W-:Y:S05]  /*3ca0*/  BRA.U !UP0, `(.L_x_18717) ;  /* 0x0000000108487547 */ /* 0x000fea000b800000 */
.L_x_18695:
        /* <DEDUP_REMOVED lines=16> */
.L_x_18718:
[----:B------:R-:W-:Y:S01]  /*3db0*/  CS2R R18, SRZ ;  /* 0x0000000000127805 */ /* 0x000fe2000001ff00 */
[----:B------:R-:W-:Y:S06]  /*3dc0*/  BRA `(.L_x_18696) ;  /* 0x0000000000447947 */ /* 0x000fec0003800000 */
.L_x_18717:
        /* <DEDUP_REMOVED lines=12> */
.L_x_18716:
[----:B------:R-:W2:Y:S02]  /*3e90*/  LDG.E.64 R18, desc[UR36][R4.64] ;  /* 0x0000002404127981 */ /* 0x000ea4000c1e1b00 */
[----:B--2---:R-:W0:Y:S02]  /*3ea0*/  I2F.F64.U64 R18, R18 ;  /* 0x0000001200127312 */ /* 0x004e240000301800 */
[----:B0-----:R-:W-:Y:S05]  /*3eb0*/  BRA `(.L_x_18696) ;  /* 0x0000000000087947 */ /* 0x001fea0003800000 */
.L_x_18715:
[----:B------:R-:W2:Y:S02]  /*3ec0*/  LDG.E R4, desc[UR36][R4.64] ;  /* 0x0000002404047981 */ /* 0x000ea4000c1e1900 */
[----:B--2---:R0:W2:Y:S02]  /*3ed0*/  I2F.F64.U32 R18, R4 ;  /* 0x0000000400127312 */ /* 0x0040a40000201800 */
.L_x_18696:
[----:B------:R-:W-:Y:S05]  /*3ee0*/  BSYNC.RECONVERGENT B6 ;  /* 0x0000000000067941 */ /* 0x000fea0003800200 */
.L_x_18690:
[----:B------:R-:W0:Y:S01]  /*3ef0*/  LDCU.64 UR6, c[0x0][0x7f0] ;  /* 0x0000fe00ff0677ac */ /* 0x000e220008000a00 */
[----:B------:R-:W-:Y:S01]  /*3f00*/  BSSY.RECONVERGENT B6, `(.L_x_18719) ;  /* 0x00000ed000067945 */ /* 0x000fe20003800200 */
[----:B------:R-:W-:-:S04]  /*3f10*/  UPRMT UR4, UR40, 0x7773, URZ ;  /* 0x0000777328047896 */ /* 0x000fc800080000ff */
[----:B------:R-:W-:Y:S01]  /*3f20*/  UISETP.GT.AND UP0, UPT, UR4, 0x9, UPT ;  /* 0x000000090400788c */ /* 0x000fe2000bf04270 */
[----:B0--34-:R-:W-:-:S05]  /*3f30*/  IADD3 R4, P0, PT, R16, UR6, RZ ;  /* 0x0000000610047c10 */ /* 0x019fca000ff1e0ff */
        /* <DEDUP_REMOVED lines=11> */
[----:B---3--:R3:W4:Y:S02]  /*3ff0*/  I2F.F64.S16 R16, R4 ;  /* 0x0000000400107312 */ /* 0x0087240000101c00 */
[----:B---34-:R-:W-:Y:S05]  /*4000*/  BRA `(.L_x_18725) ;  /* 0x0000000c00707947 */ /* 0x018fea0003800000 */
.L_x_18723:
[----:B------:R-:W3:Y:S02]  /*4010*/  LDG.E.U8 R4, desc[UR36][R4.64] ;  /* 0x0000002404047981 */ /* 0x000ee4000c1e1100 */
[----:B---3--:R3:W4:Y:S02]  /*4020*/  I2F.F64.U16 R16, R4 ;  /* 0x0000000400107312 */ /* 0x0087240000101800 */
[----:B---34-:R-:W-:Y:S05]  /*4030*/  BRA `(.L_x_18725) ;  /* 0x0000000c00647947 */ /* 0x018fea0003800000 */
.L_x_18722:
[----:B------:R-:W-:-:S09]  /*4040*/  UISETP.NE.AND UP0, UPT, UR4, 0x2, UPT ;  /* 0x000000020400788c */ /* 0x000fd2000bf05270 */
[----:B------:R-:W-:Y:S05]  /*4050*/  BRA.U !UP0, `(.L_x_18726) ;  /* 0x0000000108287547 */ /* 0x000fea000b800000 */
[----:B------:R-:W-:-:S09]  /*4060*/  UISETP.NE.AND UP0, UPT, UR4, 0x3, UPT ;  /* 0x000000030400788c */ /* 0x000fd2000bf05270 */
[----:B------:R-:W-:Y:S05]  /*4070*/  BRA.U !UP0, `(.L_x_18727) ;  /* 0x0000000108147547 */ /* 0x000fea000b800000 */
[----:B------:R-:W-:-:S09]  /*4080*/  UISETP.NE.AND UP0, UPT, UR4, 0x4, UPT ;  /* 0x000000040400788c */ /* 0x000fd2000bf05270 */
[----:B------:R-:W-:Y:S05]  /*4090*/  BRA.U UP0, `(.L_x_18724) ;  /* 0x0000000900c07547 */ /* 0x000fea000b800000 */
[----:B------:R-:W3:Y:S02]  /*40a0*/  LDG.E.64 R16, desc[UR36][R4.64] ;  /* 0x0000002404107981 */ /* 0x000ee4000c1e1b00 */
[----:B---3--:R-:W3:Y:S02]  /*40b0*/  I2F.F64.S64 R16, R16 ;  /* 0x0000001000107312 */ /* 0x008ee40000301c00 */
[----:B---3--:R-:W-:Y:S05]  /*40c0*/  BRA `(.L_x_18725) ;  /* 0x0000000c00407947 */ /* 0x008fea0003800000 */
.L_x_18727:
[----:B------:R-:W3:Y:S02]  /*40d0*/  LDG.E R4, desc[UR36][R4.64] ;  /* 0x0000002404047981 */ /* 0x000ee4000c1e1900 */
[----:B---3--:R3:W4:Y:S02]  /*40e0*/  I2F.F64 R16, R4 ;  /* 0x0000000400107312 */ /* 0x0087240000201c00 */
[----:B---34-:R-:W-:Y:S05]  /*40f0*/  BRA `(.L_x_18725) ;  /* 0x0000000c00347947 */ /* 0x018fea0003800000 */
.L_x_18726:
[----:B------:R-:W3:Y:S02]  /*4100*/  LDG.E.U16 R4, desc[UR36][R4.64] ;  /* 0x0000002404047981 */ /* 0x000ee4000c1e1500 */
[----:B---3--:R3:W4:Y:S02]  /*4110*/  I2F.F64.S16 R16, R4 ;  /* 0x0000000400107312 */ /* 0x0087240000101c00 */
[----:B---34-:R-:W-:Y:S05]  /*4120*/  BRA `(.L_x_18725) ;  /* 0x0000000c00287947 */ /* 0x018fea0003800000 */
.L_x_18721:
        /* <DEDUP_REMOVED lines=10> */
.L_x_18729:
[----:B------:R-:W3:Y:S02]  /*41d0*/  LDG.E.U16 R0, desc[UR36][R4.64] ;  /* 0x0000002404007981 */ /* 0x000ee4000c1e1500 */
[----:B---3--:R-:W-:-:S05]  /*41e0*/  HADD2.F32 R0, -RZ, R0.H0_H0 ;  /* 0x20000000ff007230 */ /* 0x008fca0000004100 */
[----:B------:R-:W-:-:S04]  /*41f0*/  FMUL.FTZ R0, R0, 1 ;  /* 0x3f80000000007820 */ /* 0x000fc80000410000 */
[----:B------:R0:W3:Y:S02]  /*4200*/  F2F.F64.F32 R16, R0 ;  /* 0x0000000000107310 */ /* 0x0000e40000201800 */
[----:B0--3--:R-:W-:Y:S05]  /*4210*/  BRA `(.L_x_18725) ;  /* 0x0000000800ec7947 */ /* 0x009fea0003800000 */
.L_x_18728:
        /* <DEDUP_REMOVED lines=10> */
.L_x_18731:
[----:B------:R-:W3:Y:S02]  /*42c0*/  LDG.E.U16 R4, desc[UR36][R4.64] ;  /* 0x0000002404047981 */ /* 0x000ee4000c1e1500 */
[----:B---3--:R-:W-:-:S05]  /*42d0*/  HADD2.F32 R0, -RZ, R4.H0_H0 ;  /* 0x20000004ff007230 */ /* 0x008fca0000004100 */
[----:B------:R-:W-:-:S04]  /*42e0*/  FMUL.FTZ R0, R0, 1 ;  /* 0x3f80000000007820 */ /* 0x000fc80000410000 */
[----:B------:R0:W3:Y:S02]  /*42f0*/  F2F.F64.F32 R16, R0 ;  /* 0x0000000000107310 */ /* 0x0000e40000201800 */
[----:B0--3--:R-:W-:Y:S05]  /*4300*/  BRA `(.L_x_18725) ;  /* 0x0000000800b07947 */ /* 0x009fea0003800000 */
.L_x_18730:
[----:B------:R0:W5:Y:S01]  /*4310*/  LDG.E.64 R16, desc[UR36][R4.64] ;  /* 0x0000002404107981 */ /* 0x000162000c1e1b00 */
[----:B------:R-:W-:Y:S05]  /*4320*/  BRA `(.L_x_18725) ;  /* 0x0000000800a87947 */ /* 0x000fea0003800000 */
.L_x_18720:
        /* <DEDUP_REMOVED lines=13> */
.L_x_18734:
[----:B------:R0:W5:Y:S01]  /*4400*/  LDG.E.64 R16, desc[UR36][R4.64] ;  /* 0x0000002404107981 */ /* 0x000162000c1e1b00 */
[----:B------:R-:W-:Y:S05]  /*4410*/  BRA `(.L_x_18725) ;  /* 0x00000008006c7947 */ /* 0x000fea0003800000 */
.L_x_18733:
        /* <DEDUP_REMOVED lines=26> */
[----:B0--3--:R-:W-:Y:S05]  /*45c0*/  BRA `(.L_x_18725) ;  /* 0x0000000800007947 */ /* 0x009fea0003800000 */
.L_x_18736:
[----:B------:R-:W3:Y:S02]  /*45d0*/  LDG.E.U8 R4, desc[UR36][R4.64] ;  /* 0x0000002404047981 */ /* 0x000ee4000c1e1100 */
[C---:B---3--:R-:W-:Y:S02]  /*45e0*/  IMAD.SHL.U32 R3, R4.reuse, 0x2000000, RZ ;  /* 0x0200000004037824 */ /* 0x048fe400078e00ff */
        /* <DEDUP_REMOVED lines=8> */
[----:B------:R-:W-:-:S04]  /*4670*/  MOV R3, R6 ;  /* 0x0000000600037202 */ /* 0x000fc80000000f00 */
[----:B------:R-:W-:-:S05]  /*4680*/  LOP3.LUT R0, R0, 0x80000000, R3, 0xf8, !PT ;  /* 0x8000000000007812 */ /* 0x000fca00078ef803 */
[----:B------:R-:W-:-:S04]  /*4690*/  FMUL.FTZ R0, R0, 1 ;  /* 0x3f80000000007820 */ /* 0x000fc80000410000 */
[----:B------:R0:W3:Y:S02]  /*46a0*/  F2F.F64.F32 R16, R0 ;  /* 0x0000000000107310 */ /* 0x0000e40000201800 */
[----:B0--3--:R-:W-:Y:S05]  /*46b0*/  BRA `(.L_x_18725) ;  /* 0x0000000400c47947 */ /* 0x009fea0003800000 */
.L_x_18735:
[----:B------:R-:W3:Y:S02]  /*46c0*/  LDG.E.U16 R0, desc[UR36][R4.64] ;  /* 0x0000002404007981 */ /* 0x000ee4000c1e1500 */
[----:B---3--:R-:W-:-:S04]  /*46d0*/  IMAD.U32 R0, R0, 0x10000, RZ ;  /* 0x0001000000007824 */ /* 0x008fc800078e00ff */
[----:B------:R-:W-:-:S04]  /*46e0*/  FMUL.FTZ R0, R0, 1 ;  /* 0x3f80000000007820 */ /* 0x000fc80000410000 */
[----:B------:R0:W3:Y:S02]  /*46f0*/  F2F.F64.F32 R16, R0 ;  /* 0x0000000000107310 */ /* 0x0000e40000201800 */
[----:B0--3--:R-:W-:Y:S05]  /*4700*/  BRA `(.L_x_18725) ;  /* 0x0000000400b07947 */ /* 0x009fea0003800000 */
.L_x_18732:
        /* <DEDUP_REMOVED lines=9> */
[----:B---3--:R0:W3:Y:S02]  /*47a0*/  I2F.F64.U16 R16, R4 ;  /* 0x0000000400107312 */ /* 0x0080e40000101800 */
[----:B0--3--:R-:W-:Y:S05]  /*47b0*/  BRA `(.L_x_18725) ;  /* 0x0000000400847947 */ /* 0x009fea0003800000 */
.L_x_18739:
        /* <DEDUP_REMOVED lines=21> */
.L_x_18741:
[----:B------:R-:W-:Y:S05]  /*4910*/  BSYNC.RECONVERGENT B0 ;  /* 0x0000000000007941 */ /* 0x000fea0003800200 */
.L_x_18740:
[----:B------:R-:W-:Y:S02]  /*4920*/  SHF.L.U32 R0, R0, 0x14, RZ ;  /* 0x0000001400007819 */ /* 0x000fe400000006ff */
[----:B------:R-:W-:-:S04]  /*4930*/  LEA R3, R3, 0x3b800000, 0x17 ;  /* 0x3b80000003037811 */ /* 0x000fc800078eb8ff */
[----:B------:R-:W-:-:S05]  /*4940*/  LOP3.LUT R0, R3, R0, R7, 0xfe, !PT ;  /* 0x0000000003007212 */ /* 0x000fca00078efe07 */
[----:B------:R-:W-:-:S04]  /*4950*/  FMUL.FTZ R0, R0, 1 ;  /* 0x3f80000000007820 */ /* 0x000fc80000410000 */
[----:B------:R0:W3:Y:S02]  /*4960*/  F2F.F64.F32 R16, R0 ;  /* 0x0000000000107310 */ /* 0x0000e40000201800 */
[----:B0--3--:R-:W-:Y:S05]  /*4970*/  BRA `(.L_x_18725) ;  /* 0x0000000400147947 */ /* 0x009fea0003800000 */
.L_x_18738:
        /* <DEDUP_REMOVED lines=21> */
.L_x_18743:
[----:B------:R-:W-:Y:S05]  /*4ad0*/  BSYNC.RECONVERGENT B0 ;  /* 0x0000000000007941 */ /* 0x000fea0003800200 */
.L_x_18742:
[----:B------:R-:W-:Y:S01]  /*4ae0*/  IMAD.SHL.U32 R0, R0, 0x200000, RZ ;  /* 0x0020000000007824 */ /* 0x000fe200078e00ff */
[----:B------:R-:W-:-:S04]  /*4af0*/  LEA R3, R3, 0x37800000, 0x17 ;  /* 0x3780000003037811 */ /* 0x000fc800078eb8ff */
[----:B------:R-:W-:-:S05]  /*4b00*/  LOP3.LUT R0, R3, R0, R7, 0xfe, !PT ;  /* 0x0000000003007212 */ /* 0x000fca00078efe07 */
[----:B------:R-:W-:-:S04]  /*4b10*/  FMUL.FTZ R0, R0, 1 ;  /* 0x3f80000000007820 */ /* 0x000fc80000410000 */
[----:B------:R0:W3:Y:S02]  /*4b20*/  F2F.F64.F32 R16, R0 ;  /* 0x0000000000107310 */ /* 0x0000e40000201800 */
[----:B0--3--:R-:W-:Y:S05]  /*4b30*/  BRA `(.L_x_18725) ;  /* 0x0000000000a47947 */ /* 0x009fea0003800000 */
.L_x_18737:
[----:B------:R-:W-:-:S09]  /*4b40*/  UISETP.NE.AND UP0, UPT, UR4, 0x1c, UPT ;  /* 0x0000001c0400788c */ /* 0x000fd2000bf05270 */
[----:B------:R-:W-:Y:S05]  /*4b50*/  BRA.U !UP0, `(.L_x_18744) ;  /* 0x0000000108947547 */ /* 0x000fea000b800000 */
[----:B------:R-:W-:-:S09]  /*4b60*/  UISETP.NE.AND UP0, UPT, UR4, 0x1d, UPT ;  /* 0x0000001d0400788c */ /* 0x000fd2000bf05270 */
[----:B------:R-:W-:Y:S05]  /*4b70*/  BRA.U !UP0, `(.L_x_18745) ;  /* 0x0000000108807547 */ /* 0x000fea000b800000 */
[----:B------:R-:W-:-:S09]  /*4b80*/  UISETP.NE.AND UP0, UPT, UR4, 0x2c, UPT ;  /* 0x0000002c0400788c */ /* 0x000fd2000bf05270 */
[----:B------:R-:W-:Y:S05]  /*4b90*/  BRA.U !UP0, `(.L_x_18746) ;  /* 0x0000000108487547 */ /* 0x000fea000b800000 */
.L_x_18724:
[----:B------:R-:W-:Y:S01]  /*4ba0*/  MOV R14, 0x130 ;  /* 0x00000130000e7802 */ /* 0x000fe20000000f00 */
[----:B------:R-:W0:Y:S01]  /*4bb0*/  LDCU.64 UR4, c[0x4][0x120] ;  /* 0x01002400ff0477ac */ /* 0x000e220008000a00 */
[----:B------:R-:W-:Y:S02]  /*4bc0*/  HFMA2 R8, -RZ, RZ, 0, 4.64916229248046875e-06 ;  /* 0x0000004eff087431 */ /* 0x000fe400000001ff */
[----:B------:R-:W-:Y:S01]  /*4bd0*/  IMAD.MOV.U32 R12, RZ, RZ, 0x1 ;  /* 0x00000001ff0c7424 */ /* 0x000fe200078e00ff */
[----:B------:R-:W3:Y:S01]  /*4be0*/  LDCU.64 UR6, c[0x4][0x128] ;  /* 0x01002500ff0677ac */ /* 0x000ee20008000a00 */
[----:B------:R-:W4:Y:S01]  /*4bf0*/  LDC.64 R14, c[0x4][R14] ;  /* 0x010000000e0e7b82 */ /* 0x000f220000000a00 */
[----:B------:R-:W-:Y:S01]  /*4c00*/  IMAD.MOV.U32 R13, RZ, RZ, RZ ;  /* 0x000000ffff0d7224 */ /* 0x000fe200078e00ff */
[----:B------:R-:W1:Y:S01]  /*4c10*/  LDCU.64 UR8, c[0x4][URZ] ;  /* 0x01000000ff0877ac */ /* 0x000e620008000a00 */
[----:B0-----:R-:W-:Y:S01]  /*4c20*/  MOV R4, UR4 ;  /* 0x0000000400047c02 */ /* 0x001fe20008000f00 */
[----:B------:R-:W-:-:S02]  /*4c30*/  IMAD.U32 R5, RZ, RZ, UR5 ;  /* 0x00000005ff057e24 */ /* 0x000fc4000f8e00ff */
[----:B---3--:R-:W-:Y:S01]  /*4c40*/  IMAD.U32 R6, RZ, RZ, UR6 ;  /* 0x00000006ff067e24 */ /* 0x008fe2000f8e00ff */
[----:B------:R-:W-:Y:S01]  /*4c50*/  MOV R7, UR7 ;  /* 0x0000000700077c02 */ /* 0x000fe20008000f00 */
[----:B-1----:R-:W-:Y:S02]  /*4c60*/  IMAD.U32 R10, RZ, RZ, UR8 ;  /* 0x00000008ff0a7e24 */ /* 0x002fe4000f8e00ff */
[----:B------:R-:W-:-:S07]  /*4c70*/  IMAD.U32 R11, RZ, RZ, UR9 ;  /* 0x00000009ff0b7e24 */ /* 0x000fce000f8e00ff */
[----:B------:R-:W-:-:S07]  /*4c80*/  LEPC R20, `(.L_x_18747) ;  /* 0x000000001014794e */ /* 0x000fce0000000000 */
[----:B--2-45:R-:W-:Y:S05]  /*4c90*/  CALL.ABS.NOINC R14 ;  /* 0x000000000e007343 */ /* 0x034fea0003c00000 */
.L_x_18747:
[----:B------:R-:W-:Y:S01]  /*4ca0*/  CS2R R16, SRZ ;  /* 0x0000000000107805 */ /* 0x000fe2000001ff00 */
[----:B------:R-:W-:Y:S06]  /*4cb0*/  BRA `(.L_x_18725) ;  /* 0x0000000000447947 */ /* 0x000fec0003800000 */
.L_x_18746:
[----:B------:R-:W3:Y:S01]  /*4cc0*/  LDG.E.U8 R0, desc[UR36][R4.64] ;  /* 0x0000002404007981 */ /* 0x000ee2000c1e1100 */
[----:B------:R-:W-:Y:S01]  /*4cd0*/  MOV R16, 0x0 ;  /* 0x0000000000107802 */ /* 0x000fe20000000f00 */
        /* <DEDUP_REMOVED lines=10> */
.L_x_18745:
[----:B------:R-:W3:Y:S02]  /*4d80*/  LDG.E.64 R16, desc[UR36][R4.64] ;  /* 0x0000002404107981 */ /* 0x000ee4000c1e1b00 */
[----:B---3--:R-:W3:Y:S02]  /*4d90*/  I2F.F64.U64 R16, R16 ;  /* 0x0000001000107312 */ /* 0x008ee40000301800 */
[----:B---3--:R-:W-:Y:S05]  /*4da0*/  BRA `(.L_x_18725) ;  /* 0x0000000000087947 */ /* 0x008fea0003800000 */
.L_x_18744:
[----:B------:R-:W3:Y:S02]  /*4db0*/  LDG.E R4, desc[UR36][R4.64] ;  /* 0x0000002404047981 */ /* 0x000ee4000c1e1900 */
[----:B---3--:R3:W4:Y:S02]  /*4dc0*/  I2F.F64.U32 R16, R4 ;  /* 0x0000000400107312 */ /* 0x0087240000201800 */
.L_x_18725:
[----:B------:R-:W-:Y:S05]  /*4dd0*/  BSYNC.RECONVERGENT B6 ;  /* 0x0000000000067941 */ /* 0x000fea0003800200 */
.L_x_18719:
[----:B------:R-:W0:Y:S01]  /*4de0*/  LDCU.64 UR6, c[0x0][0x7f8] ;  /* 0x0000ff00ff0677ac */ /* 0x000e220008000a00 */
[----:B------:R-:W-:Y:S01]  /*4df0*/  BSSY.RECONVERGENT B6, `(.L_x_18748) ;  /* 0x00000ed000067945 */ /* 0x000fe20003800200 */
[----:B------:R-:W-:-:S04]  /*4e00*/  ULOP3.LUT UR4, UR41, 0xff, URZ, 0xc0, !UPT ;  /* 0x000000ff29047892 */ /* 0x000fc8000f8ec0ff */
[----:B------:R-:W-:Y:S01]  /*4e10*/  UISETP.GT.AND UP0, UPT, UR4, 0x9, UPT ;  /* 0x000000090400788c */ /* 0x000fe2000bf04270 */
[----:B0--3--:R-:W-:-:S05]  /*4e20*/  IADD3 R4, P0, PT, R22, UR6, RZ ;  /* 0x0000000616047c10 */ /* 0x009fca000ff1e0ff */
        /* <DEDUP_REMOVED lines=11> */
[----:B---3--:R0:W3:Y:S02]  /*4ee0*/  I2F.F64.S16 R30, R4 ;  /* 0x00000004001e7312 */ /* 0x0080e40000101c00 */
[----:B0--3--:R-:W-:Y:S05]  /*4ef0*/  BRA `(.L_x_18754) ;  /* 0x0000000c00707947 */ /* 0x009fea0003800000 */
.L_x_18752:
[----:B------:R-:W3:Y:S02]  /*4f00*/  LDG.E.U8 R4, desc[UR36][R4.64] ;  /* 0x0000002404047981 */ /* 0x000ee4000c1e1100 */
[----:B---3--:R0:W3:Y:S02]  /*4f10*/  I2F.F64.U16 R30, R4 ;  /* 0x00000004001e7312 */ /* 0x0080e40000101800 */
[----:B0--3--:R-:W-:Y:S05]  /*4f20*/  BRA `(.L_x_18754) ;  /* 0x0000000c00647947 */ /* 0x009fea0003800000 */
.L_x_18751:
        /* <DEDUP_REMOVED lines=9> */
.L_x_18756:
[----:B------:R-:W3:Y:S02]  /*4fc0*/  LDG.E R4, desc[UR36][R4.64] ;  /* 0x0000002404047981 */ /* 0x000ee4000c1e1900 */
[----:B---3--:R0:W3:Y:S02]  /*4fd0*/  I2F.F64 R30, R4 ;  /* 0x00000004001e7312 */ /* 0x0080e40000201c00 */
[----:B0--3--:R-:W-:Y:S05]  /*4fe0*/  BRA `(.L_x_18754) ;  /* 0x0000000c00347947 */ /* 0x009fea0003800000 */
.L_x_18755:
[----:B------:R-:W3:Y:S02]  /*4ff0*/  LDG.E.U16 R4, desc[UR36][R4.64] ;  /* 0x0000002404047981 */ /* 0x000ee4000c1e1500 */
[----:B---3--:R0:W3:Y:S02]  /*5000*/  I2F.F64.S16 R30, R4 ;  /* 0x00000004001e7312 */ /* 0x0080e40000101c00 */
[----:B0--3--:R-:W-:Y:S05]  /*5010*/  BRA `(.L_x_18754) ;  /* 0x0000000c00287947 */ /* 0x009fea0003800000 */
.L_x_18750:
        /* <DEDUP_REMOVED lines=10> */
.L_x_18758:
[----:B------:R-:W3:Y:S02]  /*50c0*/  LDG.E.U16 R0, desc[UR36][R4.64] ;  /* 0x0000002404007981 */ /* 0x000ee4000c1e1500 */
[----:B---3--:R-:W-:-:S05]  /*50d0*/  HADD2.F32 R0, -RZ, R0.H0_H0 ;  /* 0x20000000ff007230 */ /* 0x008fca0000004100 */
[----:B------:R-:W-:-:S04]  /*50e0*/  FMUL.FTZ R0, R0, 1 ;  /* 0x3f80000000007820 */ /* 0x000fc80000410000 */
[----:B------:R0:W3:Y:S02]  /*50f0*/  F2F.F64.F32 R30, R0 ;  /* 0x00000000001e7310 */ /* 0x0000e40000201800 */
[----:B0--3--:R-:W-:Y:S05]  /*5100*/  BRA `(.L_x_18754) ;  /* 0x0000000800ec7947 */ /* 0x009fea0003800000 */
.L_x_18757:
        /* <DEDUP_REMOVED lines=10> */
.L_x_18760:
[----:B------:R-:W3:Y:S02]  /*51b0*/  LDG.E.U16 R4, desc[UR36][R4.64] ;  /* 0x0000002404047981 */ /* 0x000ee4000c1e1500 */
[----:B---3--:R-:W-:-:S05]  /*51c0*/  HADD2.F32 R0, -RZ, R4.H0_H0 ;  /* 0x20000004ff007230 */ /* 0x008fca0000004100 */
[----:B------:R-:W-:-:S04]  /*51d0*/  FMUL.FTZ R0, R0, 1 ;  /* 0x3f80000000007820 */ /* 0x000fc80000410000 */
[----:B------:R0:W3:Y:S02]  /*51e0*/  F2F.F64.F32 R30, R0 ;  /* 0x00000000001e7310 */ /* 0x0000e40000201800 */
[----:B0--3--:R-:W-:Y:S05]  /*51f0*/  BRA `(.L_x_18754) ;  /* 0x0000000800b07947 */ /* 0x009fea0003800000 */
.L_x_18759:
[----:B------:R0:W5:Y:S01]  /*5200*/  LDG.E.64 R30, desc[UR36][R4.64] ;  /* 0x00000024041e7981 */ /* 0x000162000c1e1b00 */
[----:B------:R-:W-:Y:S05]  /*5210*/  BRA `(.L_x_18754) ;  /* 0x0000000800a87947 */ /* 0x000fea0003800000 */
.L_x_18749:
        /* <DEDUP_REMOVED lines=9> */
[----:B------:R-:W-:Y:S01]  /*52b0*/  HFMA2 R30, -RZ, RZ, 0, 0 ;  /* 0x00000000ff1e7431 */ /* 0x000fe200000001ff */
[----:B---3--:R-:W-:-:S04]  /*52c0*/  ISETP.NE.AND P0, PT, R4, RZ, PT ;  /* 0x000000ff0400720c */ /* 0x008fc80003f05270 */
[----:B------:R-:W-:Y:S01]  /*52d0*/  FSEL R31, RZ, 1.875, !P0 ;  /* 0x3ff00000ff1f7808 */ /* 0x000fe20004000000 */
[----:B------:R-:W-:Y:S08]  /*52e0*/  BRA `(.L_x_18754) ;  /* 0x0000000800747947 */ /* 0x000ff00003800000 */
.L_x_18763:
[----:B------:R0:W5:Y:S01]  /*52f0*/  LDG.E.64 R30, desc[UR36][R4.64] ;  /* 0x00000024041e7981 */ /* 0x000162000c1e1b00 */
[----:B------:R-:W-:Y:S05]  /*5300*/  BRA `(.L_x_18754) ;  /* 0x00000008006c7947 */ /* 0x000fea0003800000 */
.L_x_18762:
[----:B------:R-:W-:-:S09]  /*5310*/  UISETP.NE.AND UP0, UPT, UR4, 0xf, UPT ;  /* 0x0000000f0400788c */ /* 0x000fd2000bf05270 */
[----:B------:R-:W-:Y:S05]  /*5320*/  BRA.U !UP0, `(.L_x_18764) ;  /* 0x0000000108a07547 */ /* 0x000fea000b800000 */
[----:B------:R-:W-:-:S09]  /*5330*/  UISETP.NE.AND UP0, UPT, UR4, 0x17, UPT ;  /* 0x000000170400788c */ /* 0x000fd2000bf05270 */
[----:B------:R-:W-:Y:S05]  /*5340*/  BRA.U !UP0, `(.L_x_18765) ;  /* 0x00000001085c7547 */ /* 0x000fea000b800000 */
[----:B------:R-:W-:-:S09]  /*5350*/  UISETP.NE.AND UP0, UPT, UR4, 0x18, UPT ;  /* 0x000000180400788c */ /* 0x000fd2000bf05270 */
[----:B------:R-:W-:Y:S05]  /*5360*/  BRA.U UP0, `(.L_x_18753) ;  /* 0x0000000500c87547 */ /* 0x000fea000b800000 */
[----:B------:R-:W3:Y:S01]  /*5370*/  LDG.E.U8 R0, desc[UR36][R4.64] ;  /* 0x0000002404007981 */ /* 0x000ee2000c1e1100 */
[----:B------:R-:W-:Y:S02]  /*5380*/  IMAD.MOV.U32 R7, RZ, RZ, 0x1f ;  /* 0x0000001fff077424 */ /* 0x000fe400078e00ff */
[----:B---3--:R-:W-:-:S05]  /*5390*/  IMAD.SHL.U32 R0, R0, 0x1000000, RZ ;  /* 0x0100000000007824 */ /* 0x008fca00078e00ff */
        /* <DEDUP_REMOVED lines=17> */
[----:B0--3--:R-:W-:Y:S05]  /*54b0*/  BRA `(.L_x_18754) ;  /* 0x0000000800007947 */ /* 0x009fea0003800000 */
.L_x_18765:
[----:B------:R-:W3:Y:S02]  /*54c0*/  LDG.E.U8 R4, desc[UR36][R4.64] ;  /* 0x0000002404047981 */ /* 0x000ee4000c1e1100 */
[C---:B---3--:R-:W-:Y:S01]  /*54d0*/  IMAD.SHL.U32 R3, R4.reuse, 0x2000000, RZ ;  /* 0x0200000004037824 */ /* 0x048fe200078e00ff */
        /* <DEDUP_REMOVED lines=12> */
[----:B0--3--:R-:W-:Y:S05]  /*55a0*/  BRA `(.L_x_18754) ;  /* 0x0000000400c47947 */ /* 0x009fea0003800000 */
.L_x_18764:
[----:B------:R-:W3:Y:S02]  /*55b0*/  LDG.E.U16 R0, desc[UR36][R4.64] ;  /* 0x0000002404007981 */ /* 0x000ee4000c1e1500 */
[----:B---3--:R-:W-:-:S04]  /*55c0*/  IMAD.U32 R0, R0, 0x10000, RZ ;  /* 0x0001000000007824 */ /* 0x008fc800078e00ff */
[----:B------:R-:W-:-:S04]  /*55d0*/  FMUL.FTZ R0, R0, 1 ;  /* 0x3f80000000007820 */ /* 0x000fc80000410000 */
[----:B------:R0:W3:Y:S02]  /*55e0*/  F2F.F64.F32 R30, R0 ;  /* 0x00000000001e7310 */ /* 0x0000e40000201800 */
[----:B0--3--:R-:W-:Y:S05]  /*55f0*/  BRA `(.L_x_18754) ;  /* 0x0000000400b07947 */ /* 0x009fea0003800000 */
.L_x_18761:
        /* <DEDUP_REMOVED lines=11> */
.L_x_18768:
        /* <DEDUP_REMOVED lines=21> */
.L_x_18770:
[----:B------:R-:W-:Y:S05]  /*5800*/  BSYNC.RECONVERGENT B0 ;  /* 0x0000000000007941 */ /* 0x000fea0003800200 */
.L_x_18769:
[----:B------:R-:W-:Y:S01]  /*5810*/  IMAD.SHL.U32 R0, R0, 0x100000, RZ ;  /* 0x0010000000007824 */ /* 0x000fe200078e00ff */
[----:B------:R-:W-:-:S04]  /*5820*/  LEA R3, R3, 0x3b800000, 0x17 ;  /* 0x3b80000003037811 */ /* 0x000fc800078eb8ff */
[----:B------:R-:W-:-:S05]  /*5830*/  LOP3.LUT R0, R3, R0, R7, 0xfe, !PT ;  /* 0x0000000003007212 */ /* 0x000fca00078efe07 */
[----:B------:R-:W-:-:S04]  /*5840*/  FMUL.FTZ R0, R0, 1 ;  /* 0x3f80000000007820 */ /* 0x000fc80000410000 */
[----:B------:R0:W3:Y:S02]  /*5850*/  F2F.F64.F32 R30, R0 ;  /* 0x00000000001e7310 */ /* 0x0000e40000201800 */
[----:B0--3--:R-:W-:Y:S05]  /*5860*/  BRA `(.L_x_18754) ;  /* 0x0000000400147947 */ /* 0x009fea0003800000 */
.L_x_18767:
        /* <DEDUP_REMOVED lines=21> */
.L_x_18772:
[----:B------:R-:W-:Y:S05]  /*59c0*/  BSYNC.RECONVERGENT B0 ;  /* 0x0000000000007941 */ /* 0x000fea0003800200 */
.L_x_18771:
[----:B------:R-:W-:Y:S02]  /*59d0*/  SHF.L.U32 R0, R0, 0x15, RZ ;  /* 0x0000001500007819 */ /* 0x000fe400000006ff */
[----:B------:R-:W-:-:S04]  /*59e0*/  LEA R3, R3, 0x37800000, 0x17 ;  /* 0x3780000003037811 */ /* 0x000fc800078eb8ff */
[----:B------:R-:W-:-:S05]  /*59f0*/  LOP3.LUT R0, R3, R0, R7, 0xfe, !PT ;  /* 0x0000000003007212 */ /* 0x000fca00078efe07 */
[----:B------:R-:W-:-:S04]  /*5a00*/  FMUL.FTZ R0, R0, 1 ;  /* 0x3f80000000007820 */ /* 0x000fc80000410000 */
[----:B------:R0:W3:Y:S02]  /*5a10*/  F2F.F64.F32 R30, R0 ;  /* 0x00000000001e7310 */ /* 0x0000e40000201800 */
[----:B0--3--:R-:W-:Y:S05]  /*5a20*/  BRA `(.L_x_18754) ;  /* 0x0000000000a47947 */ /* 0x009fea0003800000 */
.L_x_18766:
[----:B------:R-:W-:-:S09]  /*5a30*/  UISETP.NE.AND UP0, UPT, UR4, 0x1c, UPT ;  /* 0x0000001c0400788c */ /* 0x000fd2000bf05270 */
[----:B------:R-:W-:Y:S05]  /*5a40*/  BRA.U !UP0, `(.L_x_18773) ;  /* 0x0000000108947547 */ /* 0x000fea000b800000 */
[----:B------:R-:W-:-:S09]  /*5a50*/  UISETP.NE.AND UP0, UPT, UR4, 0x1d, UPT ;  /* 0x0000001d0400788c */ /* 0x000fd2000bf05270 */
[----:B------:R-:W-:Y:S05]  /*5a60*/  BRA.U !UP0, `(.L_x_18774) ;  /* 0x0000000108807547 */ /* 0x000fea000b800000 */
[----:B------:R-:W-:-:S09]  /*5a70*/  UISETP.NE.AND UP0, UPT, UR4, 0x2c, UPT ;  /* 0x0000002c0400788c */ /* 0x000fd2000bf05270 */
[----:B------:R-:W-:Y:S05]  /*5a80*/  BRA.U !UP0, `(.L_x_18775) ;  /* 0x0000000108487547 */ /* 0x000fea000b800000 */
.L_x_18753:
[----:B------:R-:W-:Y:S01]  /*5a90*/  MOV R14, 0x130 ;  /* 0x00000130000e7802 */ /* 0x000fe20000000f00 */
[----:B------:R-:W0:Y:S01]  /*5aa0*/  LDCU.64 UR4, c[0x4][0x120] ;  /* 0x01002400ff0477ac */ /* 0x000e220008000a00 */
[----:B------:R-:W-:Y:S02]  /*5ab0*/  HFMA2 R13, -RZ, RZ, 0, 0 ;  /* 0x00000000ff0d7431 */ /* 0x000fe400000001ff */
[----:B------:R-:W-:Y:S01]  /*5ac0*/  IMAD.MOV.U32 R8, RZ, RZ, 0x4e ;  /* 0x0000004eff087424 */ /* 0x000fe200078e00ff */
[----:B------:R-:W3:Y:S01]  /*5ad0*/  LDCU.64 UR6, c[0x4][0x128] ;  /* 0x01002500ff0677ac */ /* 0x000ee20008000a00 */
[----:B------:R-:W1:Y:S01]  /*5ae0*/  LDC.64 R14, c[0x4][R14] ;  /* 0x010000000e0e7b82 */ /* 0x000e620000000a00 */
[----:B------:R-:W-:Y:S01]  /*5af0*/  IMAD.MOV.U32 R12, RZ, RZ, 0x1 ;  /* 0x00000001ff0c7424 */ /* 0x000fe200078e00ff */
[----:B------:R-:W2:Y:S01]  /*5b00*/  LDCU.64 UR8, c[0x4][URZ] ;  /* 0x01000000ff0877ac */ /* 0x000ea20008000a00 */
[----:B0-----:R-:W-:Y:S02]  /*5b10*/  IMAD.U32 R4, RZ, RZ, UR4 ;  /* 0x00000004ff047e24 */ /* 0x001fe4000f8e00ff */
[----:B------:R-:W-:Y:S01]  /*5b20*/  IMAD.U32 R5, RZ, RZ, UR5 ;  /* 0x00000005ff057e24 */ /* 0x000fe2000f8e00ff */
[----:B---3--:R-:W-:Y:S01]  /*5b30*/  MOV R6, UR6 ;  /* 0x0000000600067c02 */ /* 0x008fe20008000f00 */
[----:B------:R-:W-:-:S02]  /*5b40*/  IMAD.U32 R7, RZ, RZ, UR7 ;  /* 0x00000007ff077e24 */ /* 0x000fc4000f8e00ff */
[----:B--2---:R-:W-:Y:S01]  /*5b50*/  IMAD.U32 R10, RZ, RZ, UR8 ;  /* 0x00000008ff0a7e24 */ /* 0x004fe2000f8e00ff */
[----:B------:R-:W-:-:S07]  /*5b60*/  MOV R11, UR9 ;  /* 0x00000009000b7c02 */ /* 0x000fce0008000f00 */
[----:B------:R-:W-:-:S07]  /*5b70*/  LEPC R20, `(.L_x_18776) ;  /* 0x000000001014794e */ /* 0x000fce0000000000 */
[----:B-1--45:R-:W-:Y:S05]  /*5b80*/  CALL.ABS.NOINC R14 ;  /* 0x000000000e007343 */ /* 0x032fea0003c00000 */
.L_x_18776:
[----:B------:R-:W-:Y:S01]  /*5b90*/  CS2R R30, SRZ ;  /* 0x00000000001e7805 */ /* 0x000fe2000001ff00 */
[----:B------:R-:W-:Y:S06]  /*5ba0*/  BRA `(.L_x_18754) ;  /* 0x0000000000447947 */ /* 0x000fec0003800000 */
.L_x_18775:
[----:B------:R-:W3:Y:S01]  /*5bb0*/  LDG.E.U8 R0, desc[UR36][R4.64] ;  /* 0x0000002404007981 */ /* 0x000ee2000c1e1100 */
[----:B------:R-:W-:Y:S02]  /*5bc0*/  IMAD.MOV.U32 R30, RZ, RZ, 0x0 ;  /* 0x00000000ff1e7424 */ /* 0x000fe400078e00ff */
[----:B------:R-:W-:Y:S01]  /*5bd0*/  IMAD.MOV.U32 R31, RZ, RZ, 0x38000000 ;  /* 0x38000000ff1f7424 */ /* 0x000fe200078e00ff */
[----:B---3--:R-:W-:-:S13]  /*5be0*/  ISETP.NE.AND P0, PT, R0, RZ, PT ;  /* 0x000000ff0000720c */ /* 0x008fda0003f05270 */
[----:B------:R-:W-:Y:S05]  /*5bf0*/  @!P0 BRA `(.L_x_18754) ;  /* 0x0000000000308947 */ /* 0x000fea0003800000 */
[----:B------:R-:W-:-:S13]  /*5c00*/  ISETP.NE.AND P0, PT, R0, 0xff, PT ;  /* 0x000000ff0000780c */ /* 0x000fda0003f05270 */
[----:B------:R-:W-:Y:S01]  /*5c10*/  @P0 SHF.L.U32 R0, R0, 0x17, RZ ;  /* 0x0000001700000819 */ /* 0x000fe200000006ff */
[----:B------:R-:W-:Y:S02]  /*5c20*/  @!P0 IMAD.MOV.U32 R30, RZ, RZ, 0x20000000 ;  /* 0x20000000ff1e8424 */ /* 0x000fe400078e00ff */
[----:B------:R-:W-:Y:S02]  /*5c30*/  @!P0 IMAD.MOV.U32 R31, RZ, RZ, 0x7ff80000 ;  /* 0x7ff80000ff1f8424 */ /* 0x000fe400078e00ff */
[----:B------:R-:W-:-:S04]  /*5c40*/  @P0 FMUL.FTZ R0, R0, 1 ;  /* 0x3f80000000000820 */ /* 0x000fc80000410000 */
[----:B------:R0:W3:Y:S02]  /*5c50*/  @P0 F2F.F64.F32 R30, R0 ;  /* 0x00000000001e0310 */ /* 0x0000e40000201800 */
[----:B0--3--:R-:W-:Y:S05]  /*5c60*/  BRA `(.L_x_18754) ;  /* 0x0000000000147947 */ /* 0x009fea0003800000 */
.L_x_18774:
[----:B------:R-:W3:Y:S02]  /*5c70*/  LDG.E.64 R30, desc[UR36][R4.64] ;  /* 0x00000024041e7981 */ /* 0x000ee4000c1e1b00 */
[----:B---3--:R-:W0:Y:S02]  /*5c80*/  I2F.F64.U64 R30, R30 ;  /* 0x0000001e001e7312 */ /* 0x008e240000301800 */
[----:B0-----:R-:W-:Y:S05]  /*5c90*/  BRA `(.L_x_18754) ;  /* 0x0000000000087947 */ /* 0x001fea0003800000 */
.L_x_18773:
[----:B------:R-:W3:Y:S02]  /*5ca0*/  LDG.E R4, desc[UR36][R4.64] ;  /* 0x0000002404047981 */ /* 0x000ee4000c1e1900 */
[----:B---3--:R0:W3:Y:S02]  /*5cb0*/  I2F.F64.U32 R30, R4 ;  /* 0x00000004001e7312 */ /* 0x0080e40000201800 */
.L_x_18754:
[----:B------:R-:W-:Y:S05]  /*5cc0*/  BSYNC.RECONVERGENT B6 ;  /* 0x0000000000067941 */ /* 0x000fea0003800200 */
.L_x_18748:
        /* <DEDUP_REMOVED lines=18> */
.L_x_18781:
[----:B------:R-:W2:Y:S02]  /*5df0*/  LDG.E.U8 R4, desc[UR36][R4.64] ;  /* 0x0000002404047981 */ /* 0x000ea4000c1e1100 */
[----:B--2---:R0:W2:Y:S02]  /*5e00*/  I2F.F64.U16 R22, R4 ;  /* 0x0000000400167312 */ /* 0x0040a40000101800 */
[----:B0-2---:R-:W-:Y:S05]  /*5e10*/  BRA `(.L_x_18783) ;  /* 0x0000000c00647947 */ /* 0x005fea0003800000 */
.L_x_18780:
        /* <DEDUP_REMOVED lines=9> */
.L_x_18785:
[----:B------:R-:W2:Y:S02]  /*5eb0*/  LDG.E R4, desc[UR36][R4.64] ;  /* 0x0000002404047981 */ /* 0x000ea4000c1e1900 */
[----:B--2---:R0:W2:Y:S02]  /*5ec0*/  I2F.F64 R22, R4 ;  /* 0x0000000400167312 */ /* 0x0040a40000201c00 */
[----:B0-2---:R-:W-:Y:S05]  /*5ed0*/  BRA `(.L_x_18783) ;  /* 0x0000000c00347947 */ /* 0x005fea0003800000 */
.L_x_18784:
[----:B------:R-:W2:Y:S02]  /*5ee0*/  LDG.E.U16 R4, desc[UR36][R4.64] ;  /* 0x0000002404047981 */ /* 0x000ea4000c1e1500 */
[----:B--2---:R0:W2:Y:S02]  /*5ef0*/  I2F.F64.S16 R22, R4 ;  /* 0x0000000400167312 */ /* 0x0040a40000101c00 */
[----:B0-2---:R-:W-:Y:S05]  /*5f00*/  BRA `(.L_x_18783) ;  /* 0x0000000c00287947 */ /* 0x005fea0003800000 */
.L_x_18779:
        /* <DEDUP_REMOVED lines=10> */
.L_x_18787:
[----:B------:R-:W2:Y:S02]  /*5fb0*/  LDG.E.U16 R0, desc[UR36][R4.64] ;  /* 0x0000002404007981 */ /* 0x000ea4000c1e1500 */
[----:B--2---:R-:W-:-:S05]  /*5fc0*/  HADD2.F32 R0, -RZ, R0.H0_H0 ;  /* 0x20000000ff007230 */ /* 0x004fca0000004100 */
[----:B------:R-:W-:-:S04]  /*5fd0*/  FMUL.FTZ R0, R0, 1 ;  /* 0x3f80000000007820 */ /* 0x000fc80000410000 */
[----:B------:R0:W2:Y:S02]  /*5fe0*/  F2F.F64.F32 R22, R0 ;  /* 0x0000000000167310 */ /* 0x0000a40000201800 */
[----:B0-2---:R-:W-:Y:S05]  /*5ff0*/  BRA `(.L_x_18783) ;  /* 0x0000000800ec7947 */ /* 0x005fea0003800000 */
.L_x_18786:
        /* <DEDUP_REMOVED lines=10> */
.L_x_18789:
[----:B------:R-:W2:Y:S02]  /*60a0*/  LDG.E.U16 R4, desc[UR36][R4.64] ;  /* 0x0000002404047981 */ /* 0x000ea4000c1e1500 */
[----:B--2---:R-:W-:-:S05]  /*60b0*/  HADD2.F32 R0, -RZ, R4.H0_H0 ;  /* 0x20000004ff007230 */ /* 0x004fca0000004100 */
[----:B------:R-:W-:-:S04]  /*60c0*/  FMUL.FTZ R0, R0, 1 ;  /* 0x3f80000000007820 */ /* 0x000fc80000410000 */
[----:B------:R0:W2:Y:S02]  /*60d0*/  F2F.F64.F32 R22, R0 ;  /* 0x0000000000167310 */ /* 0x0000a40000201800 */
[----:B0-2---:R-:W-:Y:S05]  /*60e0*/  BRA `(.L_x_18783) ;  /* 0x0000000800b07947 */ /* 0x005fea0003800000 */
.L_x_18788:
[----:B------:R0:W5:Y:S01]  /*60f0*/  LDG.E.64 R22, desc[UR36][R4.64] ;  /* 0x0000002404167981 */ /* 0x000162000c1e1b00 */
[----:B------:R-:W-:Y:S05]  /*6100*/  BRA `(.L_x_18783) ;  /* 0x0000000800a87947 */ /* 0x000fea0003800000 */
.L_x_18778:
        /* <DEDUP_REMOVED lines=13> */
.L_x_18792:
[----:B------:R0:W5:Y:S01]  /*61e0*/  LDG.E.64 R22, desc[UR36][R4.64] ;  /* 0x0000002404167981 */ /* 0x000162000c1e1b00 */
[----:B------:R-:W-:Y:S05]  /*61f0*/  BRA `(.L_x_18783) ;  /* 0x00000008006c7947 */ /* 0x000fea0003800000 */
.L_x_18791:
        /* <DEDUP_REMOVED lines=27> */
.L_x_18794:
        /* <DEDUP_REMOVED lines=13> */
[----:B------:R0:W2:Y:S02]  /*6480*/  F2F.F64.F32 R22, R0 ;  /* 0x0000000000167310 */ /* 0x0000a40000201800 */
[----:B0-2---:R-:W-:Y:S05]  /*6490*/  BRA `(.L_x_18783) ;  /* 0x0000000400c47947 */ /* 0x005fea0003800000 */
.L_x_18793:
[----:B------:R-:W2:Y:S02]  /*64a0*/  LDG.E.U16 R0, desc[UR36][R4.64] ;  /* 0x0000002404007981 */ /* 0x000ea4000c1e1500 */
[----:B--2---:R-:W-:-:S05]  /*64b0*/  SHF.L.U32 R0, R0, 0x10, RZ ;  /* 0x0000001000007819 */ /* 0x004fca00000006ff */
[----:B------:R-:W-:-:S04]  /*64c0*/  FMUL.FTZ R0, R0, 1 ;  /* 0x3f80000000007820 */ /* 0x000fc80000410000 */
[----:B------:R0:W2:Y:S02]  /*64d0*/  F2F.F64.F32 R22, R0 ;  /* 0x0000000000167310 */ /* 0x0000a40000201800 */
[----:B0-2---:R-:W-:Y:S05]  /*64e0*/  BRA `(.L_x_18783) ;  /* 0x0000000400b07947 */ /* 0x005fea0003800000 */
.L_x_18790:
        /* <DEDUP_REMOVED lines=9> */
[----:B--2---:R0:W2:Y:S02]  /*6580*/  I2F.F64.U16 R22, R4 ;  /* 0x0000000400167312 */ /* 0x0040a40000101800 */
[----:B0-2---:R-:W-:Y:S05]  /*6590*/  BRA `(.L_x_18783) ;  /* 0x0000000400847947 */ /* 0x005fea0003800000 */
.L_x_18797:
        /* <DEDUP_REMOVED lines=21> */
.L_x_18799:
[----:B------:R-:W-:Y:S05]  /*66f0*/  BSYNC.RECONVERGENT B0 ;  /* 0x0000000000007941 */ /* 0x000fea0003800200 */
.L_x_18798:
[----:B------:R-:W-:Y:S01]  /*6700*/  IMAD.SHL.U32 R0, R0, 0x100000, RZ ;  /* 0x0010000000007824 */ /* 0x000fe200078e00ff */
[----:B------:R-:W-:-:S04]  /*6710*/  LEA R3, R3, 0x3b800000, 0x17 ;  /* 0x3b80000003037811 */ /* 0x000fc800078eb8ff */
[----:B------:R-:W-:-:S05]  /*6720*/  LOP3.LUT R0, R3, R0, R7, 0xfe, !PT ;  /* 0x0000000003007212 */ /* 0x000fca00078efe07 */
[----:B------:R-:W-:-:S04]  /*6730*/  FMUL.FTZ R0, R0, 1 ;  /* 0x3f80000000007820 */ /* 0x000fc80000410000 */
[----:B------:R0:W2:Y:S02]  /*6740*/  F2F.F64.F32 R22, R0 ;  /* 0x0000000000167310 */ /* 0x0000a40000201800 */
[----:B0-2---:R-:W-:Y:S05]  /*6750*/  BRA `(.L_x_18783) ;  /* 0x0000000400147947 */ /* 0x005fea0003800000 */
.L_x_18796:
        /* <DEDUP_REMOVED lines=21> */
.L_x_18801:
[----:B------:R-:W-:Y:S05]  /*68b0*/  BSYNC.RECONVERGENT B0 ;  /* 0x0000000000007941 */ /* 0x000fea0003800200 */
.L_x_18800:
[----:B------:R-:W-:Y:S01]  /*68c0*/  IMAD.SHL.U32 R0, R0, 0x200000, RZ ;  /* 0x0020000000007824 */ /* 0x000fe200078e00ff */
[----:B------:R-:W-:-:S04]  /*68d0*/  LEA R3, R3, 0x37800000, 0x17 ;  /* 0x3780000003037811 */ /* 0x000fc800078eb8ff */
[----:B------:R-:W-:-:S05]  /*68e0*/  LOP3.LUT R0, R3, R0, R7, 0xfe, !PT ;  /* 0x0000000003007212 */ /* 0x000fca00078efe07 */
[----:B------:R-:W-:-:S04]  /*68f0*/  FMUL.FTZ R0, R0, 1 ;  /* 0x3f80000000007820 */ /* 0x000fc80000410000 */
[----:B------:R0:W2:Y:S02]  /*6900*/  F2F.F64.F32 R22, R0 ;  /* 0x0000000000167310 */ /* 0x0000a40000201800 */
[----:B0-2---:R-:W-:Y:S05]  /*6910*/  BRA `(.L_x_18783) ;  /* 0x0000000000a47947 */ /* 0x005fea0003800000 */
.L_x_18795:
[----:B------:R-:W-:-:S09]  /*6920*/  UISETP.NE.AND UP0, UPT, UR4, 0x1c, UPT ;  /* 0x0000001c0400788c */ /* 0x000fd2000bf05270 */
[----:B------:R-:W-:Y:S05]  /*6930*/  BRA.U !UP0, `(.L_x_18802) ;  /* 0x0000000108947547 */ /* 0x000fea000b800000 */
[----:B------:R-:W-:-:S09]  /*6940*/  UISETP.NE.AND UP0, UPT, UR4, 0x1d, UPT ;  /* 0x0000001d0400788c */ /* 0x000fd2000bf05270 */
[----:B------:R-:W-:Y:S05]  /*6950*/  BRA.U !UP0, `(.L_x_18803) ;  /* 0x0000000108807547 */ /* 0x000fea000b800000 */
[----:B------:R-:W-:-:S09]  /*6960*/  UISETP.NE.AND UP0, UPT, UR4, 0x2c, UPT ;  /* 0x0000002c0400788c */ /* 0x000fd2000bf05270 */
[----:B------:R-:W-:Y:S05]  /*6970*/  BRA.U !UP0, `(.L_x_18804) ;  /* 0x0000000108487547 */ /* 0x000fea000b800000 */
.L_x_18782:
        /* <DEDUP_REMOVED lines=16> */
.L_x_18805:
[----:B------:R-:W-:Y:S01]  /*6a80*/  CS2R R22, SRZ ;  /* 0x0000000000167805 */ /* 0x000fe2000001ff00 */
[----:B------:R-:W-:Y:S06]  /*6a90*/  BRA `(.L_x_18783) ;  /* 0x0000000000447947 */ /* 0x000fec0003800000 */
.L_x_18804:
        /* <DEDUP_REMOVED lines=12> */
.L_x_18803:
[----:B------:R-:W2:Y:S02]  /*6b60*/  LDG.E.64 R22, desc[UR36][R4.64] ;  /* 0x0000002404167981 */ /* 0x000ea4000c1e1b00 */
[----:B--2---:R-:W0:Y:S02]  /*6b70*/  I2F.F64.U64 R22, R22 ;  /* 0x0000001600167312 */ /* 0x004e240000301800 */
[----:B0-----:R-:W-:Y:S05]  /*6b80*/  BRA `(.L_x_18783) ;  /* 0x0000000000087947 */ /* 0x001fea0003800000 */
.L_x_18802:
[----:B------:R-:W2:Y:S02]  /*6b90*/  LDG.E R4, desc[UR36][R4.64] ;  /* 0x0000002404047981 */ /* 0x000ea4000c1e1900 */
[----:B--2---:R0:W2:Y:S02]  /*6ba0*/  I2F.F64.U32 R22, R4 ;  /* 0x0000000400167312 */ /* 0x0040a40000201800 */
.L_x_18783:
[----:B------:R-:W-:Y:S05]  /*6bb0*/  BSYNC.RECONVERGENT B6 ;  /* 0x0000000000067941 */ /* 0x000fea0003800200 */
.L_x_18777:
        /* <DEDUP_REMOVED lines=18> */
.L_x_18810:
[----:B------:R-:W2:Y:S02]  /*6ce0*/  LDG.E.U8 R4, desc[UR36][R4.64] ;  /* 0x0000002404047981 */ /* 0x000ea4000c1e1100 */
[----:B--2---:R0:W2:Y:S02]  /*6cf0*/  I2F.F64.U16 R32, R4 ;  /* 0x0000000400207312 */ /* 0x0040a40000101800 */
[----:B0-2---:R-:W-:Y:S05]  /*6d00*/  BRA `(.L_x_18812) ;  /* 0x0000000c00647947 */ /* 0x005fea0003800000 */
.L_x_18809:
        /* <DEDUP_REMOVED lines=9> */
.L_x_18814:
[----:B------:R-:W2:Y:S02]  /*6da0*/  LDG.E R4, desc[UR36][R4.64] ;  /* 0x0000002404047981 */ /* 0x000ea4000c1e1900 */
[----:B--2---:R0:W2:Y:S02]  /*6db0*/  I2F.F64 R32, R4 ;  /* 0x0000000400207312 */ /* 0x0040a40000201c00 */
[----:B0-2---:R-:W-:Y:S05]  /*6dc0*/  BRA `(.L_x_18812) ;  /* 0x0000000c00347947 */ /* 0x005fea0003800000 */
.L_x_18813:
[----:B------:R-:W2:Y:S02]  /*6dd0*/  LDG.E.U16 R4, desc[UR36][R4.64] ;  /* 0x0000002404047981 */ /* 0x000ea4000c1e1500 */
[----:B--2---:R0:W2:Y:S02]  /*6de0*/  I2F.F64.S16 R32, R4 ;  /* 0x0000000400207312 */ /* 0x0040a40000101c00 */
[----:B0-2---:R-:W-:Y:S05]  /*6df0*/  BRA `(.L_x_18812) ;  /* 0x0000000c00287947 */ /* 0x005fea0003800000 */
.L_x_18808:
        /* <DEDUP_REMOVED lines=10> */
.L_x_18816:
[----:B------:R-:W2:Y:S02]  /*6ea0*/  LDG.E.U16 R0, desc[UR36][R4.64] ;  /* 0x0000002404007981 */ /* 0x000ea4000c1e1500 */
[----:B--2---:R-:W-:-:S05]  /*6eb0*/  HADD2.F32 R0, -RZ, R0.H0_H0 ;  /* 0x20000000ff007230 */ /* 0x004fca0000004100 */
[----:B------:R-:W-:-:S04]  /*6ec0*/  FMUL.FTZ R0, R0, 1 ;  /* 0x3f80000000007820 */ /* 0x000fc80000410000 */
[----:B------:R0:W2:Y:S02]  /*6ed0*/  F2F.F64.F32 R32, R0 ;  /* 0x0000000000207310 */ /* 0x0000a40000201800 */
[----:B0-2---:R-:W-:Y:S05]  /*6ee0*/  BRA `(.L_x_18812) ;  /* 0x0000000800ec7947 */ /* 0x005fea0003800000 */
.L_x_18815:
        /* <DEDUP_REMOVED lines=10> */
.L_x_18818:
[----:B------:R-:W2:Y:S02]  /*6f90*/  LDG.E.U16 R4, desc[UR36][R4.64] ;  /* 0x0000002404047981 */ /* 0x000ea4000c1e1500 */
[----:B--2---:R-:W-:-:S05]  /*6fa0*/  HADD2.F32 R0, -RZ, R4.H0_H0 ;  /* 0x20000004ff007230 */ /* 0x004fca0000004100 */
[----:B------:R-:W-:-:S04]  /*6fb0*/  FMUL.FTZ R0, R0, 1 ;  /* 0x3f80000000007820 */ /* 0x000fc80000410000 */
[----:B------:R0:W2:Y:S02]  /*6fc0*/  F2F.F64.F32 R32, R0 ;  /* 0x0000000000207310 */ /* 0x0000a40000201800 */
[----:B0-2---:R-:W-:Y:S05]  /*6fd0*/  BRA `(.L_x_18812) ;  /* 0x0000000800b07947 */ /* 0x005fea0003800000 */
.L_x_18817:
[----:B------:R0:W5:Y:S01]  /*6fe0*/  LDG.E.64 R32, desc[UR36][R4.64] ;  /* 0x0000002404207981 */ /* 0x000162000c1e1b00 */
[----:B------:R-:W-:Y:S05]  /*6ff0*/  BRA `(.L_x_18812) ;  /* 0x0000000800a87947 */ /* 0x000fea0003800000 */
.L_x_18807:
        /* <DEDUP_REMOVED lines=13> */
.L_x_18821:
[----:B------:R0:W5:Y:S01]  /*70d0*/  LDG.E.64 R32, desc[UR36][R4.64] ;  /* 0x0000002404207981 */ /* 0x000162000c1e1b00 */
[----:B------:R-:W-:Y:S05]  /*70e0*/  BRA `(.L_x_18812) ;  /* 0x00000008006c7947 */ /* 0x000fea0003800000 */
.L_x_18820:
        /* <DEDUP_REMOVED lines=25> */
[----:B------:R0:W2:Y:S02]  /*7280*/  F2F.F64.F32 R32, R3 ;  /* 0x0000000300207310 */ /* 0x0000a40000201800 */
[----:B0-2---:R-:W-:Y:S05]  /*7290*/  BRA `(.L_x_18812) ;  /* 0x0000000800007947 */ /* 0x005fea0003800000 */
.L_x_18823:
        /* <DEDUP_REMOVED lines=13> */
[----:B------:R0:W2:Y:S02]  /*7370*/  F2F.F64.F32 R32, R0 ;  /* 0x0000000000207310 */ /* 0x0000a40000201800 */
[----:B0-2---:R-:W-:Y:S05]  /*7380*/  BRA `(.L_x_18812) ;  /* 0x0000000400c47947 */ /* 0x005fea0003800000 */
.L_x_18822:
[----:B------:R-:W2:Y:S02]  /*7390*/  LDG.E.U16 R0, desc[UR36][R4.64] ;  /* 0x0000002404007981 */ /* 0x000ea4000c1e1500 */
[----:B--2---:R-:W-:-:S04]  /*73a0*/  IMAD.U32 R0, R0, 0x10000, RZ ;  /* 0x0001000000007824 */ /* 0x004fc800078e00ff */
[----:B------:R-:W-:-:S04]  /*73b0*/  FMUL.FTZ R0, R0, 1 ;  /* 0x3f80000000007820 */ /* 0x000fc80000410000 */
[----:B------:R0:W2:Y:S02]  /*73c0*/  F2F.F64.F32 R32, R0 ;  /* 0x0000000000207310 */ /* 0x0000a40000201800 */
[----:B0-2---:R-:W-:Y:S05]  /*73d0*/  BRA `(.L_x_18812) ;  /* 0x0000000400b07947 */ /* 0x005fea0003800000 */
.L_x_18819:
        /* <DEDUP_REMOVED lines=11> */
.L_x_18826:
        /* <DEDUP_REMOVED lines=21> */
.L_x_18828:
[----:B------:R-:W-:Y:S05]  /*75e0*/  BSYNC.RECONVERGENT B0 ;  /* 0x0000000000007941 */ /* 0x000fea0003800200 */
.L_x_18827:
[----:B------:R-:W-:Y:S02]  /*75f0*/  SHF.L.U32 R0, R0, 0x14, RZ ;  /* 0x0000001400007819 */ /* 0x000fe400000006ff */
[----:B------:R-:W-:-:S04]  /*7600*/  LEA R3, R3, 0x3b800000, 0x17 ;  /* 0x3b80000003037811 */ /* 0x000fc800078eb8ff */
[----:B------:R-:W-:-:S05]  /*7610*/  LOP3.LUT R0, R3, R0, R7, 0xfe, !PT ;  /* 0x0000000003007212 */ /* 0x000fca00078efe07 */
[----:B------:R-:W-:-:S04]  /*7620*/  FMUL.FTZ R0, R0, 1 ;  /* 0x3f80000000007820 */ /* 0x000fc80000410000 */
[----:B------:R0:W2:Y:S02]  /*7630*/  F2F.F64.F32 R32, R0 ;  /* 0x0000000000207310 */ /* 0x0000a40000201800 */
[----:B0-2---:R-:W-:Y:S05]  /*7640*/  BRA `(.L_x_18812) ;  /* 0x0000000400147947 */ /* 0x005fea0003800000 */
.L_x_18825:
        /* <DEDUP_REMOVED lines=21> */
.L_x_18830:
[----:B------:R-:W-:Y:S05]  /*77a0*/  BSYNC.RECONVERGENT B0 ;  /* 0x0000000000007941 */ /* 0x000fea0003800200 */
.L_x_18829:
[----:B------:R-:W-:Y:S01]  /*77b0*/  IMAD.SHL.U32 R0, R0, 0x200000, RZ ;  /* 0x0020000000007824 */ /* 0x000fe200078e00ff */
[----:B------:R-:W-:-:S04]  /*77c0*/  LEA R3, R3, 0x37800000, 0x17 ;  /* 0x3780000003037811 */ /* 0x000fc800078eb8ff */
[----:B------:R-:W-:-:S05]  /*77d0*/  LOP3.LUT R0, R3, R0, R7, 0xfe, !PT ;  /* 0x0000000003007212 */ /* 0x000fca00078efe07 */
[----:B------:R-:W-:-:S04]  /*77e0*/  FMUL.FTZ R0, R0, 1 ;  /* 0x3f80000000007820 */ /* 0x000fc80000410000 */
[----:B------:R0:W2:Y:S02]  /*77f0*/  F2F.F64.F32 R32, R0 ;  /* 0x0000000000207310 */ /* 0x0000a40000201800 */
[----:B0-2---:R-:W-:Y:S05]  /*7800*/  BRA `(.L_x_18812) ;  /* 0x0000000000a47947 */ /* 0x005fea0003800000 */
.L_x_18824:
[----:B------:R-:W-:-:S09]  /*7810*/  UISETP.NE.AND UP0, UPT, UR4, 0x1c, UPT ;  /* 0x0000001c0400788c */ /* 0x000fd2000bf05270 */
[----:B------:R-:W-:Y:S05]  /*7820*/  BRA.U !UP0, `(.L_x_18831) ;  /* 0x0000000108947547 */ /* 0x000fea000b800000 */
[----:B------:R-:W-:-:S09]  /*7830*/  UISETP.NE.AND UP0, UPT, UR4, 0x1d, UPT ;  /* 0x0000001d0400788c */ /* 0x000fd2000bf05270 */
[----:B------:R-:W-:Y:S05]  /*7840*/  BRA.U !UP0, `(.L_x_18832) ;  /* 0x0000000108807547 */ /* 0x000fea000b800000 */
[----:B------:R-:W-:-:S09]  /*7850*/  UISETP.NE.AND UP0, UPT, UR4, 0x2c, UPT ;  /* 0x0000002c0400788c */ /* 0x000fd2000bf05270 */
[----:B------:R-:W-:Y:S05]  /*7860*/  BRA.U !UP0, `(.L_x_18833) ;  /* 0x0000000108487547 */ /* 0x000fea000b800000 */
.L_x_18811:
        /* <DEDUP_REMOVED lines=16> */
.L_x_18834:
[----:B------:R-:W-:Y:S01]  /*7970*/  CS2R R32, SRZ ;  /* 0x0000000000207805 */ /* 0x000fe2000001ff00 */
[----:B------:R-:W-:Y:S06]  /*7980*/  BRA `(.L_x_18812) ;  /* 0x0000000000447947 */ /* 0x000fec0003800000 */
.L_x_18833:
        /* <DEDUP_REMOVED lines=12> */
.L_x_18832:
[----:B------:R-:W2:Y:S02]  /*7a50*/  LDG.E.64 R32, desc[UR36][R4.64] ;  /* 0x0000002404207981 */ /* 0x000ea4000c1e1b00 */
[----:B--2---:R-:W0:Y:S02]  /*7a60*/  I2F.F64.U64 R32, R32 ;  /* 0x0000002000207312 */ /* 0x004e240000301800 */
[----:B0-----:R-:W-:Y:S05]  /*7a70*/  BRA `(.L_x_18812) ;  /* 0x0000000000087947 */ /* 0x001fea0003800000 */
.L_x_18831:
[----:B------:R-:W2:Y:S02]  /*7a80*/  LDG.E R4, desc[UR36][R4.64] ;  /* 0x0000002404047981 */ /* 0x000ea4000c1e1900 */
[----:B--2---:R0:W2:Y:S02]  /*7a90*/  I2F.F64.U32 R32, R4 ;  /* 0x0000000400207312 */ /* 0x0040a40000201800 */
.L_x_18812:
[----:B------:R-:W-:Y:S05]  /*7aa0*/  BSYNC.RECONVERGENT B6 ;  /* 0x0000000000067941 */ /* 0x000fea0003800200 */
.L_x_18806:
        /* <DEDUP_REMOVED lines=16> */
[----:B--2---:R-:W0:Y:S02]  /*7bb0*/  I2F.F64.S16 R4, R4 ;  /* 0x0000000400047312 */ /* 0x004e240000101c00 */
[----:B0-----:R-:W-:Y:S05]  /*7bc0*/  BRA `(.L_x_18841) ;  /* 0x0000000c00707947 */ /* 0x001fea0003800000 */
.L_x_18839:
[----:B------:R-:W2:Y:S02]  /*7bd0*/  LDG.E.U8 R4, desc[UR36][R6.64] ;  /* 0x0000002406047981 */ /* 0x000ea4000c1e1100 */
[----:B--2---:R-:W0:Y:S02]  /*7be0*/  I2F.F64.U16 R4, R4 ;  /* 0x0000000400047312 */ /* 0x004e240000101800 */
[----:B0-----:R-:W-:Y:S05]  /*7bf0*/  BRA `(.L_x_18841) ;  /* 0x0000000c00647947 */ /* 0x001fea0003800000 */
.L_x_18838:
        /* <DEDUP_REMOVED lines=9> */
.L_x_18843:
[----:B------:R-:W2:Y:S02]  /*7c90*/  LDG.E R4, desc[UR36][R6.64] ;  /* 0x0000002406047981 */ /* 0x000ea4000c1e1900 */
[----:B--2---:R-:W0:Y:S02]  /*7ca0*/  I2F.F64 R4, R4 ;  /* 0x0000000400047312 */ /* 0x004e240000201c00 */
[----:B0-----:R-:W-:Y:S05]  /*7cb0*/  BRA `(.L_x_18841) ;  /* 0x0000000c00347947 */ /* 0x001fea0003800000 */
.L_x_18842:
[----:B------:R-:W2:Y:S02]  /*7cc0*/  LDG.E.U16 R4, desc[UR36][R6.64] ;  /* 0x0000002406047981 */ /* 0x000ea4000c1e1500 */
[----:B--2---:R-:W0:Y:S02]  /*7cd0*/  I2F.F64.S16 R4, R4 ;  /* 0x0000000400047312 */ /* 0x004e240000101c00 */
[----:B0-----:R-:W-:Y:S05]  /*7ce0*/  BRA `(.L_x_18841) ;  /* 0x0000000c00287947 */ /* 0x001fea0003800000 */
.L_x_18837:
        /* <DEDUP_REMOVED lines=10> */
.L_x_18845:
[----:B------:R-:W2:Y:S02]  /*7d90*/  LDG.E.U16 R0, desc[UR36][R6.64] ;  /* 0x0000002406007981 */ /* 0x000ea4000c1e1500 */
[----:B--2---:R-:W-:-:S05]  /*7da0*/  HADD2.F32 R0, -RZ, R0.H0_H0 ;  /* 0x20000000ff007230 */ /* 0x004fca0000004100 */
[----:B------:R-:W-:-:S04]  /*7db0*/  FMUL.FTZ R0, R0, 1 ;  /* 0x3f80000000007820 */ /* 0x000fc80000410000 */
[----:B------:R0:W2:Y:S02]  /*7dc0*/  F2F.F64.F32 R4, R0 ;  /* 0x0000000000047310 */ /* 0x0000a40000201800 */
[----:B0-2---:R-:W-:Y:S05]  /*7dd0*/  BRA `(.L_x_18841) ;  /* 0x0000000800ec7947 */ /* 0x005fea0003800000 */
.L_x_18844:
        /* <DEDUP_REMOVED lines=10> */
.L_x_18847:
[----:B------:R-:W2:Y:S02]  /*7e80*/  LDG.E.U16 R6, desc[UR36][R6.64] ;  /* 0x0000002406067981 */ /* 0x000ea4000c1e1500 */
[----:B--2---:R-:W-:-:S05]  /*7e90*/  HADD2.F32 R0, -RZ, R6.H0_H0 ;  /* 0x20000006ff007230 */ /* 0x004fca0000004100 */
[----:B------:R-:W-:-:S04]  /*7ea0*/  FMUL.FTZ R0, R0, 1 ;  /* 0x3f80000000007820 */ /* 0x000fc80000410000 */
[----:B------:R0:W2:Y:S02]  /*7eb0*/  F2F.F64.F32 R4, R0 ;  /* 0x0000000000047310 */ /* 0x0000a40000201800 */
[----:B0-2---:R-:W-:Y:S05]  /*7ec0*/  BRA `(.L_x_18841) ;  /* 0x0000000800b07947 */ /* 0x005fea0003800000 */
.L_x_18846:
[----:B------:R0:W5:Y:S01]  /*7ed0*/  LDG.E.64 R4, desc[UR36][R6.64] ;  /* 0x0000002406047981 */ /* 0x000162000c1e1b00 */
[----:B------:R-:W-:Y:S05]  /*7ee0*/  BRA `(.L_x_18841) ;  /* 0x0000000800a87947 */ /* 0x000fea0003800000 */
.L_x_18836:
        /* <DEDUP_REMOVED lines=9> */
[----:B------:R-:W-:Y:S01]  /*7f80*/  HFMA2 R4, -RZ, RZ, 0, 0 ;  /* 0x00000000ff047431 */ /* 0x000fe200000001ff */
[----:B--2---:R-:W-:-:S04]  /*7f90*/  ISETP.NE.AND P0, PT, R6, RZ, PT ;  /* 0x000000ff0600720c */ /* 0x004fc80003f05270 */
[----:B------:R-:W-:Y:S01]  /*7fa0*/  FSEL R5, RZ, 1.875, !P0 ;  /* 0x3ff00000ff057808 */ /* 0x000fe20004000000 */
[----:B------:R-:W-:Y:S08]  /*7fb0*/  BRA `(.L_x_18841) ;  /* 0x0000000800747947 */ /* 0x000ff00003800000 */
.L_x_18850:
[----:B------:R0:W5:Y:S01]  /*7fc0*/  LDG.E.64 R4, desc[UR36][R6.64] ;  /* 0x0000002406047981 */ /* 0x000162000c1e1b00 */
[----:B------:R-:W-:Y:S05]  /*7fd0*/  BRA `(.L_x_18841) ;  /* 0x00000008006c7947 */ /* 0x000fea0003800000 */
.L_x_18849:
        /* <DEDUP_REMOVED lines=27> */
.L_x_18852:
        /* <DEDUP_REMOVED lines=15> */
.L_x_18851:
[----:B------:R-:W2:Y:S02]  /*8280*/  LDG.E.U16 R0, desc[UR36][R6.64] ;  /* 0x0000002406007981 */ /* 0x000ea4000c1e1500 */
[----:B--2---:R-:W-:-:S04]  /*8290*/  IMAD.U32 R0, R0, 0x10000, RZ ;  /* 0x0001000000007824 */ /* 0x004fc800078e00ff */
[----:B------:R-:W-:-:S04]  /*82a0*/  FMUL.FTZ R0, R0, 1 ;  /* 0x3f80000000007820 */ /* 0x000fc80000410000 */
[----:B------:R0:W2:Y:S02]  /*82b0*/  F2F.F64.F32 R4, R0 ;  /* 0x0000000000047310 */ /* 0x0000a40000201800 */
[----:B0-2---:R-:W-:Y:S05]  /*82c0*/  BRA `(.L_x_18841) ;  /* 0x0000000400b07947 */ /* 0x005fea0003800000 */
.L_x_18848:
        /* <DEDUP_REMOVED lines=9> */
[----:B--2---:R-:W0:Y:S02]  /*8360*/  I2F.F64.U16 R4, R4 ;  /* 0x0000000400047312 */ /* 0x004e240000101800 */
[----:B0-----:R-:W-:Y:S05]  /*8370*/  BRA `(.L_x_18841) ;  /* 0x0000000400847947 */ /* 0x001fea0003800000 */
.L_x_18855:
        /* <DEDUP_REMOVED lines=21> */
.L_x_18857:
[----:B------:R-:W-:Y:S05]  /*84d0*/  BSYNC.RECONVERGENT B0 ;  /* 0x0000000000007941 */ /* 0x000fea0003800200 */
.L_x_18856:
[----:B------:R-:W-:Y:S01]  /*84e0*/  IMAD.SHL.U32 R0, R0, 0x100000, RZ ;  /* 0x0010000000007824 */ /* 0x000fe200078e00ff */
[----:B------:R-:W-:-:S04]  /*84f0*/  LEA R3, R3, 0x3b800000, 0x17 ;  /* 0x3b80000003037811 */ /* 0x000fc800078eb8ff */
[----:B------:R-:W-:-:S05]  /*8500*/  LOP3.LUT R0, R3, R0, R7, 0xfe, !PT ;  /* 0x0000000003007212 */ /* 0x000fca00078efe07 */
[----:B------:R-:W-:-:S04]  /*8510*/  FMUL.FTZ R0, R0, 1 ;  /* 0x3f80000000007820 */ /* 0x000fc80000410000 */
[----:B------:R0:W2:Y:S02]  /*8520*/  F2F.F64.F32 R4, R0 ;  /* 0x0000000000047310 */ /* 0x0000a40000201800 */
[----:B0-2---:R-:W-:Y:S05]  /*8530*/  BRA `(.L_x_18841) ;  /* 0x0000000400147947 */ /* 0x005fea0003800000 */
.L_x_18854:
        /* <DEDUP_REMOVED lines=21> */
.L_x_18859:
[----:B------:R-:W-:Y:S05]  /*8690*/  BSYNC.RECONVERGENT B0 ;  /* 0x0000000000007941 */ /* 0x000fea0003800200 */
.L_x_18858:
[----:B------:R-:W-:Y:S02]  /*86a0*/  SHF.L.U32 R0, R0, 0x15, RZ ;  /* 0x0000001500007819 */ /* 0x000fe400000006ff */
[----:B------:R-:W-:-:S04]  /*86b0*/  LEA R3, R3, 0x37800000, 0x17 ;  /* 0x3780000003037811 */ /* 0x000fc800078eb8ff */
[----:B------:R-:W-:-:S05]  /*86c0*/  LOP3.LUT R0, R3, R0, R7, 0xfe, !PT ;  /* 0x0000000003007212 */ /* 0x000fca00078efe07 */
[----:B------:R-:W-:-:S04]  /*86d0*/  FMUL.FTZ R0, R0, 1 ;  /* 0x3f80000000007820 */ /* 0x000fc80000410000 */
[----:B------:R0:W2:Y:S02]  /*86e0*/  F2F.F64.F32 R4, R0 ;  /* 0x0000000000047310 */ /* 0x0000a40000201800 */
[----:B0-2---:R-:W-:Y:S05]  /*86f0*/  BRA `(.L_x_18841) ;  /* 0x0000000000a47947 */ /* 0x005fea0003800000 */
.L_x_18853:
[----:B------:R-:W-:-:S09]  /*8700*/  UISETP.NE.AND UP0, UPT, UR4, 0x1c, UPT ;  /* 0x0000001c0400788c */ /* 0x000fd2000bf05270 */
[----:B------:R-:W-:Y:S05]  /*8710*/  BRA.U !UP0, `(.L_x_18860) ;  /* 0x0000000108947547 */ /* 0x000fea000b800000 */
[----:B------:R-:W-:-:S09]  /*8720*/  UISETP.NE.AND UP0, UPT, UR4, 0x1d, UPT ;  /* 0x0000001d0400788c */ /* 0x000fd2000bf05270 */
[----:B------:R-:W-:Y:S05]  /*8730*/  BRA.U !UP0, `(.L_x_18861) ;  /* 0x0000000108807547 */ /* 0x000fea000b800000 */
[----:B------:R-:W-:-:S09]  /*8740*/  UISETP.NE.AND UP0, UPT, UR4, 0x2c, UPT ;  /* 0x0000002c0400788c */ /* 0x000fd2000bf05270 */
[----:B------:R-:W-:Y:S05]  /*8750*/  BRA.U !UP0, `(.L_x_18862) ;  /* 0x0000000108487547 */ /* 0x000fea000b800000 */
.L_x_18840:
        /* <DEDUP_REMOVED lines=16> */
.L_x_18863:
[----:B------:R-:W-:Y:S01]  /*8860*/  CS2R R4, SRZ ;  /* 0x0000000000047805 */ /* 0x000fe2000001ff00 */
[----:B------:R-:W-:Y:S06]  /*8870*/  BRA `(.L_x_18841) ;  /* 0x0000000000447947 */ /* 0x000fec0003800000 */
.L_x_18862:
        /* <DEDUP_REMOVED lines=10> */
[----:B------:R0:W2:Y:S02]  /*8920*/  @P0 F2F.F64.F32 R4, R0 ;  /* 0x0000000000040310 */ /* 0x0000a40000201800 */
[----:B0-2---:R-:W-:Y:S05]  /*8930*/  BRA `(.L_x_18841) ;  /* 0x0000000000147947 */ /* 0x005fea0003800000 */
.L_x_18861:
[----:B------:R-:W2:Y:S02]  /*8940*/  LDG.E.64 R4, desc[UR36][R6.64] ;  /* 0x0000002406047981 */ /* 0x000ea4000c1e1b00 */
[----:B--2---:R-:W0:Y:S02]  /*8950*/  I2F.F64.U64 R4, R4 ;  /* 0x0000000400047312 */ /* 0x004e240000301800 */
[----:B0-----:R-:W-:Y:S05]  /*8960*/  BRA `(.L_x_18841) ;  /* 0x0000000000087947 */ /* 0x001fea0003800000 */
.L_x_18860:
[----:B------:R-:W2:Y:S02]  /*8970*/  LDG.E R4, desc[UR36][R6.64] ;  /* 0x0000002406047981 */ /* 0x000ea4000c1e1900 */
[----:B--2---:R-:W0:Y:S02]  /*8980*/  I2F.F64.U32 R4, R4 ;  /* 0x0000000400047312 */ /* 0x004e240000201800 */
.L_x_18841:
[----:B------:R-:W-:Y:S05]  /*8990*/  BSYNC.RECONVERGENT B6 ;  /* 0x0000000000067941 */ /* 0x000fea0003800200 */
.L_x_18835:
[----:B------:R-:W0:Y:S01]  /*89a0*/  LDCU.64 UR4, c[0x0][0x818] ;  /* 0x00010300ff0477ac */ /* 0x000e220008000a00 */
[----:B--2-45:R-:W-:-:S15]  /*89b0*/  DMUL R16, R22, R16 ;  /* 0x0000001016107228 */ /* 0x034fde0000000000 */
        /* <DEDUP_REMOVED lines=14> */
[----:B01----:R-:W-:-:S15]  /*8aa0*/  DFMA R4, -R4, UR4, R28 ;  /* 0x0000000404047c2b */ /* 0x003fde000800011c */
[----:B------:R-:W-:-:S15]  /*8ab0*/  NOP ;  /* 0x0000000000007918 */ /* 0x000fde0000000000 */
[----:B------:R-:W-:-:S15]  /*8ac0*/  NOP ;  /* 0x0000000000007918 */ /* 0x000fde0000000000 */
[----:B------:R-:W-:-:S15]  /*8ad0*/  NOP ;  /* 0x0000000000007918 */ /* 0x000fde0000000000 */
[----:B------:R-:W-:-:S04]  /*8ae0*/  NOP ;  /* 0x0000000000007918 */ /* 0x000fc80000000000 */
[----:B--2---:R-:W-:Y:S01]  /*8af0*/  DMUL R22, R22, UR4 ;  /* 0x0000000416167c28 */ /* 0x004fe20008000000 */
[----:B------:R-:W0:Y:S02]  /*8b00*/  LDCU.64 UR4, c[0x0][0x7d8] ;  /* 0x0000fb00ff0477ac */ /* 0x000e240008000a00 */
[----:B0-----:R-:W-:Y:S01]  /*8b10*/  IADD3 R2, P0, PT, R2, UR4, RZ ;  /* 0x0000000402027c10 */ /* 0x001fe2000ff1e0ff */
[----:B------:R-:W-:-:S03]  /*8b20*/  ULOP3.LUT UR4, UR40, 0xff, URZ, 0xc0, !UPT ;  /* 0x000000ff28047892 */ /* 0x000fc6000f8ec0ff */
[----:B------:R-:W-:Y:S01]  /*8b30*/  IADD3.X R3, PT, PT, RZ, UR5, RZ, P0, !PT ;  /* 0x00000005ff037c10 */ /* 0x000fe200087fe4ff */
[----:B------:R-:W-:-:S15]  /*8b40*/  UISETP.GT.AND UP0, UPT, UR4, 0x9, UPT ;  /* 0x000000090400788c */ /* 0x000fde000bf04270 */
[----:B------:R-:W-:-:S15]  /*8b50*/  NOP ;  /* 0x0000000000007918 */ /* 0x000fde0000000000 */
[----:B------:R-:W-:-:S15]  /*8b60*/  NOP ;  /* 0x0000000000007918 */ /* 0x000fde0000000000 */
[----:B------:R-:W-:-:S11]  /*8b70*/  NOP ;  /* 0x0000000000007918 */ /* 0x000fd60000000000 */
[----:B---3--:R-:W0:-:S15]  /*8b80*/  DADD R18, -R30, R18 ;  /* 0x000000001e127229 */ /* 0x008e1e0000000112 */
        /* <DEDUP_REMOVED lines=9> */
[----:B0-----:R0:W1:Y:S02]  /*8c20*/  DMUL R4, R16, R4 ;  /* 0x0000000410047228 */ /* 0x0010640000000000 */
        /* <DEDUP_REMOVED lines=12> */
.L_x_18867:
[----:B------:R-:W0:Y:S02]  /*8cf0*/  F2I.S64.F64.TRUNC R4, R4 ;  /* 0x0000000400047311 */ /* 0x000e24000030d900 */
[----:B0-----:R-:W-:-:S05]  /*8d00*/  IMAD.MOV.U32 R7, RZ, RZ, R4 ;  /* 0x000000ffff077224 */ /* 0x001fca00078e0004 */
[----:B------:R0:W-:Y:S01]  /*8d10*/  STG.E.U8 desc[UR36][R2.64], R7 ;  /* 0x0000000702007986 */ /* 0x0001e2000c101124 */
[----:B------:R-:W-:Y:S05]  /*8d20*/  BRA `(.L_x_18869) ;  /* 0x0000001000847947 */ /* 0x000fea0003800000 */
.L_x_18866:
        /* <DEDUP_REMOVED lines=9> */
.L_x_18871:
[----:B------:R-:W0:Y:S02]  /*8dc0*/  F2I.F64.TRUNC R5, R4 ;  /* 0x0000000400057311 */ /* 0x000e24000030d100 */
[----:B0-----:R0:W-:Y:S01]  /*8dd0*/  STG.E desc[UR36][R2.64], R5 ;  /* 0x0000000502007986 */ /* 0x0011e2000c101924 */
[----:B------:R-:W-:Y:S05]  /*8de0*/  BRA `(.L_x_18869) ;  /* 0x0000001000547947 */ /* 0x000fea0003800000 */
.L_x_18870:
[----:B------:R-:W0:Y:S02]  /*8df0*/  F2I.F64.TRUNC R5, R4 ;  /* 0x0000000400057311 */ /* 0x000e24000030d100 */
[----:B0-----:R0:W-:Y:S01]  /*8e00*/  STG.E.U16 desc[UR36][R2.64], R5 ;  /* 0x0000000502007986 */ /* 0x0011e2000c101524 */
[----:B------:R-:W-:Y:S05]  /*8e10*/  BRA `(.L_x_18869) ;  /* 0x0000001000487947 */ /* 0x000fea0003800000 */
.L_x_18865:
        /* <DEDUP_REMOVED lines=17> */
.L_x_18873:
        /* <DEDUP_REMOVED lines=12> */
.L_x_18872:
        /* <DEDUP_REMOVED lines=18> */
.L_x_18875:
        /* <DEDUP_REMOVED lines=13> */
.L_x_18874:
[----:B------:R0:W-:Y:S01]  /*91e0*/  STG.E.64 desc[UR36][R2.64], R4 ;  /* 0x0000000402007986 */ /* 0x0001e2000c101b24 */
[----:B------:R-:W-:Y:S05]  /*91f0*/  BRA `(.L_x_18869) ;  /* 0x0000000c00507947 */ /* 0x000fea0003800000 */
.L_x_18864:
        /* <DEDUP_REMOVED lines=12> */
.L_x_18878:
[----:B------:R-:W-:-:S05]  /*92c0*/  CS2R R6, SRZ ;  /* 0x0000000000067805 */ /* 0x000fca000001ff00 */
[----:B------:R0:W-:Y:S01]  /*92d0*/  STG.E.128 desc[UR36][R2.64], R4 ;  /* 0x0000000402007986 */ /* 0x0001e2000c101d24 */
[----:B------:R-:W-:Y:S05]  /*92e0*/  BRA `(.L_x_18869) ;  /* 0x0000000c00147947 */ /* 0x000fea0003800000 */
.L_x_18877:
        /* <DEDUP_REMOVED lines=27> */
.L_x_18882:
[----:B------:R-:W-:Y:S05]  /*94a0*/  BSYNC.RECONVERGENT B0 ;  /* 0x0000000000007941 */ /* 0x000fea0003800200 */
.L_x_18881:
[----:B------:R-:W-:-:S05]  /*94b0*/  LOP3.LUT R7, R0, 0x80, R7, 0xf8, !PT ;  /* 0x0000008000077812 */ /* 0x000fca00078ef807 */
[----:B------:R0:W-:Y:S01]  /*94c0*/  STG.E.U8 desc[UR36][R2.64], R7 ;  /* 0x0000000702007986 */ /* 0x0001e2000c101124 */
[----:B------:R-:W-:Y:S05]  /*94d0*/  BRA `(.L_x_18869) ;  /* 0x0000000800987947 */ /* 0x000fea0003800000 */
.L_x_18880:
        /* <DEDUP_REMOVED lines=23> */
.L_x_18884:
[----:B------:R-:W-:Y:S05]  /*9650*/  BSYNC.RECONVERGENT B0 ;  /* 0x0000000000007941 */ /* 0x000fea0003800200 */
.L_x_18883:
[----:B------:R-:W-:-:S05]  /*9660*/  LOP3.LUT R7, R0, 0x80, R7, 0xf8, !PT ;  /* 0x0000008000077812 */ /* 0x000fca00078ef807 */
[----:B------:R0:W-:Y:S01]  /*9670*/  STG.E.U8 desc[UR36][R2.64], R7 ;  /* 0x0000000702007986 */ /* 0x0001e2000c101124 */
[----:B------:R-:W-:Y:S05]  /*9680*/  BRA `(.L_x_18869) ;  /* 0x00000008002c7947 */ /* 0x000fea0003800000 */
.L_x_18879:
        /* <DEDUP_REMOVED lines=12> */
.L_x_18876:
        /* <DEDUP_REMOVED lines=11> */
.L_x_18887:
        /* <DEDUP_REMOVED lines=21> */
.L_x_18890:
[----:B------:R-:W-:-:S04]  /*9950*/  SHF.R.U32.HI R0, RZ, 0x14, R7 ;  /* 0x00000014ff007819 */ /* 0x000fc80000011607 */
[----:B------:R-:W-:-:S04]  /*9960*/  LOP3.LUT R0, R0, 0x1, RZ, 0xc0, !PT ;  /* 0x0000000100007812 */ /* 0x000fc800078ec0ff */
[----:B------:R-:W-:-:S04]  /*9970*/  IADD3 R0, PT, PT, R7, 0x487ffff, R0 ;  /* 0x0487ffff07007810 */ /* 0x000fc80007ffe000 */
[----:B------:R-:W-:-:S04]  /*9980*/  SHF.R.U32.HI R0, RZ, 0x14, R0 ;  /* 0x00000014ff007819 */ /* 0x000fc80000011600 */
[----:B------:R-:W-:-:S07]  /*9990*/  LOP3.LUT R4, R0, 0xff, RZ, 0xc0, !PT ;  /* 0x000000ff00047812 */ /* 0x000fce00078ec0ff */
.L_x_18891:
[----:B------:R-:W-:-:S04]  /*99a0*/  SHF.R.U32.HI R5, RZ, 0x18, R7 ;  /* 0x00000018ff057819 */ /* 0x000fc80000011607 */
[----:B------:R-:W-:-:S04]  /*99b0*/  LOP3.LUT R4, R4, 0x80, R5, 0xf8, !PT ;  /* 0x0000008004047812 */ /* 0x000fc800078ef805 */
[----:B------:R-:W-:-:S07]  /*99c0*/  PRMT R0, R4, 0x7610, R0 ;  /* 0x0000761004007816 */ /* 0x000fce0000000000 */
.L_x_18889:
[----:B------:R-:W-:Y:S05]  /*99d0*/  BSYNC.RECONVERGENT B0 ;  /* 0x0000000000007941 */ /* 0x000fea0003800200 */
.L_x_18888:
[----:B------:R2:W-:Y:S01]  /*99e0*/  STG.E.U8 desc[UR36][R2.64], R0 ;  /* 0x0000000002007986 */ /* 0x0005e2000c101124 */
[----:B------:R-:W-:Y:S05]  /*99f0*/  BRA `(.L_x_18869) ;  /* 0x0000000400507947 */ /* 0x000fea0003800000 */
.L_x_18886:
        /* <DEDUP_REMOVED lines=21> */
.L_x_18894:
[----:B------:R-:W-:-:S04]  /*9b50*/  SHF.R.U32.HI R0, RZ, 0x15, R7 ;  /* 0x00000015ff007819 */ /* 0x000fc80000011607 */
[----:B------:R-:W-:-:S04]  /*9b60*/  LOP3.LUT R0, R0, 0x1, RZ, 0xc0, !PT ;  /* 0x0000000100007812 */ /* 0x000fc800078ec0ff */
[----:B------:R-:W-:-:S04]  /*9b70*/  IADD3 R0, PT, PT, R7, 0x88fffff, R0 ;  /* 0x088fffff07007810 */ /* 0x000fc80007ffe000 */
[----:B------:R-:W-:-:S04]  /*9b80*/  SHF.R.U32.HI R0, RZ, 0x15, R0 ;  /* 0x00000015ff007819 */ /* 0x000fc80000011600 */
[----:B------:R-:W-:-:S07]  /*9b90*/  LOP3.LUT R4, R0, 0xff, RZ, 0xc0, !PT ;  /* 0x000000ff00047812 */ /* 0x000fce00078ec0ff */
.L_x_18895:
[----:B------:R-:W-:-:S04]  /*9ba0*/  SHF.R.U32.HI R5, RZ, 0x18, R7 ;  /* 0x00000018ff057819 */ /* 0x000fc80000011607 */
[----:B------:R-:W-:-:S04]  /*9bb0*/  LOP3.LUT R4, R4, 0x80, R5, 0xf8, !PT ;  /* 0x0000008004047812 */ /* 0x000fc800078ef805 */
[----:B------:R-:W-:-:S07]  /*9bc0*/  PRMT R0, R4, 0x7610, R0 ;  /* 0x0000761004007816 */ /* 0x000fce0000000000 */
.L_x_18893:
[----:B------:R-:W-:Y:S05]  /*9bd0*/  BSYNC.RECONVERGENT B0 ;  /* 0x0000000000007941 */ /* 0x000fea0003800200 */
.L_x_18892:
[----:B------:R0:W-:Y:S01]  /*9be0*/  STG.E.U8 desc[UR36][R2.64], R0 ;  /* 0x0000000002007986 */ /* 0x0001e2000c101124 */
[----:B------:R-:W-:Y:S05]  /*9bf0*/  BRA `(.L_x_18869) ;  /* 0x0000000000d07947 */ /* 0x000fea0003800000 */
.L_x_18885:
[----:B------:R-:W-:-:S09]  /*9c00*/  UISETP.NE.AND UP0, UPT, UR4, 0x1c, UPT ;  /* 0x0000001c0400788c */ /* 0x000fd2000bf05270 */
[----:B------:R-:W-:Y:S05]  /*9c10*/  BRA.U !UP0, `(.L_x_18896) ;  /* 0x0000000108c07547 */ /* 0x000fea000b800000 */
[----:B------:R-:W-:-:S09]  /*9c20*/  UISETP.NE.AND UP0, UPT, UR4, 0x1d, UPT ;  /* 0x0000001d0400788c */ /* 0x000fd2000bf05270 */
[----:B------:R-:W-:Y:S05]  /*9c30*/  BRA.U !UP0, `(.L_x_18897) ;  /* 0x0000000108ac7547 */ /* 0x000fea000b800000 */
[----:B------:R-:W-:-:S09]  /*9c40*/  UISETP.NE.AND UP0, UPT, UR4, 0x2c, UPT ;  /* 0x0000002c0400788c */ /* 0x000fd2000bf05270 */
[----:B------:R-:W-:Y:S05]  /*9c50*/  BRA.U !UP0, `(.L_x_18898) ;  /* 0x0000000108447547 */ /* 0x000fea000b800000 */
.L_x_18868:
        /* <DEDUP_REMOVED lines=16> */
.L_x_18899:
[----:B------:R-:W-:Y:S05]  /*9d60*/  BRA `(.L_x_18869) ;  /* 0x0000000000747947 */ /* 0x000fea0003800000 */
.L_x_18898:
        /* <DEDUP_REMOVED lines=24> */
.L_x_18897:
[----:B------:R-:W0:Y:S02]  /*9ef0*/  F2I.U64.F64.TRUNC R4, R4 ;  /* 0x0000000400047311 */ /* 0x000e24000030d800 */
[----:B0-----:R4:W-:Y:S01]  /*9f00*/  STG.E.64 desc[UR36][R2.64], R4 ;  /* 0x0000000402007986 */ /* 0x0019e2000c101b24 */
[----:B------:R-:W-:Y:S05]  /*9f10*/  BRA `(.L_x_18869) ;  /* 0x0000000000087947 */ /* 0x000fea0003800000 */
.L_x_18896:
[----:B------:R-:W0:Y:S02]  /*9f20*/  F2I.U32.F64.TRUNC R5, R4 ;  /* 0x0000000400057311 */ /* 0x000e24000030d000 */
[----:B0-----:R3:W-:Y:S02]  /*9f30*/  STG.E desc[UR36][R2.64], R5 ;  /* 0x0000000502007986 */ /* 0x0017e4000c101924 */
.L_x_18869:
[----:B------:R-:W-:-:S07]  /*9f40*/  VIADD R27, R27, 0x80 ;  /* 0x000000801b1b7836 */ /* 0x000fce0000000000 */
.L_x_18659:
[----:B------:R-:W-:Y:S05]  /*9f50*/  BSYNC.RECONVERGENT B7 ;  /* 0x0000000000077941 */ /* 0x000fea0003800200 */
.L_x_18658:
[----:B------:R-:W5:Y:S01]  /*9f60*/  LDCU UR4, c[0x0][0x380] ;  /* 0x00007000ff0477ac */ /* 0x000f620008000800 */
[----:B------:R-:W-:Y:S01]  /*9f70*/  BSSY.RECONVERGENT B7, `(.L_x_18900) ;  /* 0x00009e0000077945 */ /* 0x000fe20003800200 */
[----:B-----5:R-:W-:-:S13]  /*9f80*/  ISETP.GE.AND P0, PT, R27, UR4, PT ;  /* 0x000000041b007c0c */ /* 0x020fda000bf06270 */
[----:B------:R-:W-:Y:S05]  /*9f90*/  @P0 BRA `(.L_x_18901) ;  /* 0x0000009c00740947 */ /* 0x000fea0003800000 */
[----:B------:R-:W5:Y:S01]  /*9fa0*/  LDCU UR4, c[0x0][0x388] ;  /* 0x00007100ff0477ac */ /* 0x000f620008000800 */
[----:B0-2---:R-:W-:Y:S01]  /*9fb0*/  HFMA2 R0, -RZ, RZ, 0, 0 ;  /* 0x00000000ff007431 */ /* 0x005fe200000001ff */
[----:B------:R-:W-:Y:S02]  /*9fc0*/  CS2R R24, SRZ ;  /* 0x0000000000187805 */ /* 0x000fe4000001ff00 */
[----:B------:R-:W-:Y:S02]  /*9fd0*/  CS2R R22, SRZ ;  /* 0x0000000000167805 */ /* 0x000fe4000001ff00 */
[----:B------:R-:W-:Y:S01]  /*9fe0*/  CS2R R16, SRZ ;  /* 0x0000000000107805 */ /* 0x000fe2000001ff00 */
[----:B-1-34-:R-:W-:Y:S01]  /*9ff0*/  IMAD.MOV.U32 R2, RZ, RZ, RZ ;  /* 0x000000ffff027224 */ /* 0x01afe200078e00ff */
[----:B-----5:R-:W-:-:S09]  /*a000*/  UISETP.NE.AND UP0, UPT, UR4, URZ, UPT ;  /* 0x000000ff0400728c */ /* 0x020fd2000bf05270 */
        /* <DEDUP_REMOVED lines=499> */
.L_x_18902:
        /* <DEDUP_REMOVED lines=18> */
.L_x_18907:
[----:B------:R-:W2:Y:S02]  /*c060*/  LDG.E.U8 R4, desc[UR36][R4.64] ;  /* 0x0000002404047981 */ /* 0x000ea4000c1e1100 */
[----:B--2---:R4:W0:Y:S02]  /*c070*/  I2F.F64.U16 R28, R4 ;  /* 0x00000004001c7312 */ /* 0x0048240000101800 */
[----:B0---4-:R-:W-:Y:S05]  /*c080*/  BRA `(.L_x_18909) ;  /* 0x0000000c00647947 */ /* 0x011fea0003800000 */
.L_x_18906:
        /* <DEDUP_REMOVED lines=9> */
.L_x_18911:
[----:B------:R-:W2:Y:S02]  /*c120*/  LDG.E R4, desc[UR36][R4.64] ;  /* 0x0000002404047981 */ /* 0x000ea4000c1e1900 */
[----:B--2---:R4:W0:Y:S02]  /*c130*/  I2F.F64 R28, R4 ;  /* 0x00000004001c7312 */ /* 0x0048240000201c00 */
[----:B0---4-:R-:W-:Y:S05]  /*c140*/  BRA `(.L_x_18909) ;  /* 0x0000000c00347947 */ /* 0x011fea0003800000 */
.L_x_18910:
[----:B------:R-:W2:Y:S02]  /*c150*/  LDG.E.U16 R4, desc[UR36][R4.64] ;  /* 0x0000002404047981 */ /* 0x000ea4000c1e1500 */
[----:B--2---:R4:W0:Y:S02]  /*c160*/  I2F.F64.S16 R28, R4 ;  /* 0x00000004001c7312 */ /* 0x0048240000101c00 */
[----:B0---4-:R-:W-:Y:S05]  /*c170*/  BRA `(.L_x_18909) ;  /* 0x0000000c00287947 */ /* 0x011fea0003800000 */
.L_x_18905:
        /* <DEDUP_REMOVED lines=10> */
.L_x_18913:
[----:B------:R-:W2:Y:S02]  /*c220*/  LDG.E.U16 R0, desc[UR36][R4.64] ;  /* 0x0000002404007981 */ /* 0x000ea4000c1e1500 */
[----:B--2---:R-:W-:-:S05]  /*c230*/  HADD2.F32 R0, -RZ, R0.H0_H0 ;  /* 0x20000000ff007230 */ /* 0x004fca0000004100 */
[----:B------:R-:W-:-:S04]  /*c240*/  FMUL.FTZ R0, R0, 1 ;  /* 0x3f80000000007820 */ /* 0x000fc80000410000 */
[----:B------:R4:W0:Y:S02]  /*c250*/  F2F.F64.F32 R28, R0 ;  /* 0x00000000001c7310 */ /* 0x0008240000201800 */
[----:B0---4-:R-:W-:Y:S05]  /*c260*/  BRA `(.L_x_18909) ;  /* 0x0000000800ec7947 */ /* 0x011fea0003800000 */
.L_x_18912:
        /* <DEDUP_REMOVED lines=10> */
.L_x_18915:
[----:B------:R-:W2:Y:S02]  /*c310*/  LDG.E.U16 R4, desc[UR36][R4.64] ;  /* 0x0000002404047981 */ /* 0x000ea4000c1e1500 */
[----:B--2---:R-:W-:-:S05]  /*c320*/  HADD2.F32 R0, -RZ, R4.H0_H0 ;  /* 0x20000004ff007230 */ /* 0x004fca0000004100 */
[----:B------:R-:W-:-:S04]  /*c330*/  FMUL.FTZ R0, R0, 1 ;  /* 0x3f80000000007820 */ /* 0x000fc80000410000 */
[----:B------:R4:W0:Y:S02]  /*c340*/  F2F.F64.F32 R28, R0 ;  /* 0x00000000001c7310 */ /* 0x0008240000201800 */
[----:B0---4-:R-:W-:Y:S05]  /*c350*/  BRA `(.L_x_18909) ;  /* 0x0000000800b07947 */ /* 0x011fea0003800000 */
.L_x_18914:
[----:B------:R3:W5:Y:S01]  /*c360*/  LDG.E.64 R28, desc[UR36][R4.64] ;  /* 0x00000024041c7981 */ /* 0x000762000c1e1b00 */
[----:B------:R-:W-:Y:S05]  /*c370*/  BRA `(.L_x_18909) ;  /* 0x0000000800a87947 */ /* 0x000fea0003800000 */
.L_x_18904:
        /* <DEDUP_REMOVED lines=13> */
.L_x_18918:
[----:B------:R2:W5:Y:S01]  /*c450*/  LDG.E.64 R28, desc[UR36][R4.64] ;  /* 0x00000024041c7981 */ /* 0x000562000c1e1b00 */
[----:B------:R-:W-:Y:S05]  /*c460*/  BRA `(.L_x_18909) ;  /* 0x00000008006c7947 */ /* 0x000fea0003800000 */
.L_x_18917:
        /* <DEDUP_REMOVED lines=27> */
.L_x_18920:
        /* <DEDUP_REMOVED lines=9> */
[----:B------:R-:W-:Y:S01]  /*c6b0*/  @!P0 FADD.FTZ R0, R3, -0.5 ;  /* 0xbf00000003008421 */ /* 0x000fe20000010000 */
[----:B------:R-:W-:-:S04]  /*c6c0*/  MOV R3, R6 ;  /* 0x0000000600037202 */ /* 0x000fc80000000f00 */
[----:B------:R-:W-:-:S05]  /*c6d0*/  LOP3.LUT R0, R0, 0x80000000, R3, 0xf8, !PT ;  /* 0x8000000000007812 */ /* 0x000fca00078ef803 */
[----:B------:R-:W-:-:S04]  /*c6e0*/  FMUL.FTZ R0, R0, 1 ;  /* 0x3f80000000007820 */ /* 0x000fc80000410000 */
[----:B------:R3:W4:Y:S02]  /*c6f0*/  F2F.F64.F32 R28, R0 ;  /* 0x00000000001c7310 */ /* 0x0007240000201800 */
[----:B---34-:R-:W-:Y:S05]  /*c700*/  BRA `(.L_x_18909) ;  /* 0x0000000400c47947 */ /* 0x018fea0003800000 */
.L_x_18919:
[----:B------:R-:W2:Y:S02]  /*c710*/  LDG.E.U16 R0, desc[UR36][R4.64] ;  /* 0x0000002404007981 */ /* 0x000ea4000c1e1500 */
[----:B--2---:R-:W-:-:S04]  /*c720*/  IMAD.U32 R0, R0, 0x10000, RZ ;  /* 0x0001000000007824 */ /* 0x004fc800078e00ff */
[----:B------:R-:W-:-:S04]  /*c730*/  FMUL.FTZ R0, R0, 1 ;  /* 0x3f80000000007820 */ /* 0x000fc80000410000 */
[----:B------:R3:W4:Y:S02]  /*c740*/  F2F.F64.F32 R28, R0 ;  /* 0x00000000001c7310 */ /* 0x0007240000201800 */
[----:B---34-:R-:W-:Y:S05]  /*c750*/  BRA `(.L_x_18909) ;  /* 0x0000000400b07947 */ /* 0x018fea0003800000 */
.L_x_18916:
        /* <DEDUP_REMOVED lines=11> */
.L_x_18923:
        /* <DEDUP_REMOVED lines=21> */
.L_x_18925:
[----:B------:R-:W-:Y:S05]  /*c960*/  BSYNC.RECONVERGENT B0 ;  /* 0x0000000000007941 */ /* 0x000fea0003800200 */
.L_x_18924:
[----:B------:R-:W-:Y:S02]  /*c970*/  SHF.L.U32 R0, R0, 0x14, RZ ;  /* 0x0000001400007819 */ /* 0x000fe400000006ff */
[----:B------:R-:W-:-:S04]  /*c980*/  LEA R3, R3, 0x3b800000, 0x17 ;  /* 0x3b80000003037811 */ /* 0x000fc800078eb8ff */
[----:B------:R-:W-:-:S05]  /*c990*/  LOP3.LUT R0, R3, R0, R7, 0xfe, !PT ;  /* 0x0000000003007212 */ /* 0x000fca00078efe07 */
[----:B------:R-:W-:-:S04]  /*c9a0*/  FMUL.FTZ R0, R0, 1 ;  /* 0x3f80000000007820 */ /* 0x000fc80000410000 */
[----:B------:R2:W3:Y:S02]  /*c9b0*/  F2F.F64.F32 R28, R0 ;  /* 0x00000000001c7310 */ /* 0x0004e40000201800 */
[----:B--23--:R-:W-:Y:S05]  /*c9c0*/  BRA `(.L_x_18909) ;  /* 0x0000000400147947 */ /* 0x00cfea0003800000 */
.L_x_18922:
        /* <DEDUP_REMOVED lines=21> */
.L_x_18927:
[----:B------:R-:W-:Y:S05]  /*cb20*/  BSYNC.RECONVERGENT B0 ;  /* 0x0000000000007941 */ /* 0x000fea0003800200 */
.L_x_18926:
[----:B------:R-:W-:Y:S01]  /*cb30*/  IMAD.SHL.U32 R0, R0, 0x200000, RZ ;  /* 0x0020000000007824 */ /* 0x000fe200078e00ff */
[----:B------:R-:W-:-:S04]  /*cb40*/  LEA R3, R3, 0x37800000, 0x17 ;  /* 0x3780000003037811 */ /* 0x000fc800078eb8ff */
[----:B------:R-:W-:-:S05]  /*cb50*/  LOP3.LUT R0, R3, R0, R7, 0xfe, !PT ;  /* 0x0000000003007212 */ /* 0x000fca00078efe07 */
[----:B------:R-:W-:-:S04]  /*cb60*/  FMUL.FTZ R0, R0, 1 ;  /* 0x3f80000000007820 */ /* 0x000fc80000410000 */
[----:B------:R2:W3:Y:S02]  /*cb70*/  F2F.F64.F32 R28, R0 ;  /* 0x00000000001c7310 */ /* 0x0004e40000201800 */
[----:B--23--:R-:W-:Y:S05]  /*cb80*/  BRA `(.L_x_18909) ;  /* 0x0000000000a47947 */ /* 0x00cfea0003800000 */
.L_x_18921:
        /* <DEDUP_REMOVED lines=18> */
.L_x_18908:
        /* <DEDUP_REMOVED lines=16> */
.L_x_18930:
[----:B------:R-:W-:Y:S01]  /*cdb0*/  CS2R R28, SRZ ;  /* 0x00000000001c7805 */ /* 0x000fe2000001ff00 */
[----:B------:R-:W-:Y:S06]  /*cdc0*/  BRA `(.L_x_18909) ;  /* 0x0000000000147947 */ /* 0x000fec0003800000 */
.L_x_18929:
[----:B------:R-:W2:Y:S02]  /*cdd0*/  LDG.E.64 R28, desc[UR36][R4.64] ;  /* 0x00000024041c7981 */ /* 0x000ea4000c1e1b00 */
[----:B--2---:R-:W2:Y:S02]  /*cde0*/  I2F.F64.U64 R28, R28 ;  /* 0x0000001c001c7312 */ /* 0x004ea40000301800 */
[----:B--2---:R-:W-:Y:S05]  /*cdf0*/  BRA `(.L_x_18909) ;  /* 0x0000000000087947 */ /* 0x004fea0003800000 */
.L_x_18928:
[----:B------:R-:W2:Y:S02]  /*ce00*/  LDG.E R4, desc[UR36][R4.64] ;  /* 0x0000002404047981 */ /* 0x000ea4000c1e1900 */
[----:B--2---:R0:W1:Y:S02]  /*ce10*/  I2F.F64.U32 R28, R4 ;  /* 0x00000004001c7312 */ /* 0x0040640000201800 */
.L_x_18909:
[----:B------:R-:W-:Y:S05]  /*ce20*/  BSYNC.RECONVERGENT B6 ;  /* 0x0000000000067941 */ /* 0x000fea0003800200 */
.L_x_18903:
        /* <DEDUP_REMOVED lines=16> */
[----:B--2---:R2:W3:Y:S02]  /*cf30*/  I2F.F64.S16 R18, R4 ;  /* 0x0000000400127312 */ /* 0x0044e40000101c00 */
[----:B--23--:R-:W-:Y:S05]  /*cf40*/  BRA `(.L_x_18937) ;  /* 0x0000000c00707947 */ /* 0x00cfea0003800000 */
.L_x_18935:
[----:B------:R-:W2:Y:S02]  /*cf50*/  LDG.E.U8 R4, desc[UR36][R4.64] ;  /* 0x0000002404047981 */ /* 0x000ea4000c1e1100 */
[----:B--2---:R2:W3:Y:S02]  /*cf60*/  I2F.F64.U16 R18, R4 ;  /* 0x0000000400127312 */ /* 0x0044e40000101800 */
[----:B--23--:R-:W-:Y:S05]  /*cf70*/  BRA `(.L_x_18937) ;  /* 0x0000000c00647947 */ /* 0x00cfea0003800000 */
.L_x_18934:
        /* <DEDUP_REMOVED lines=9> */
.L_x_18939:
[----:B------:R-:W2:Y:S02]  /*d010*/  LDG.E R4, desc[UR36][R4.64] ;  /* 0x0000002404047981 */ /* 0x000ea4000c1e1900 */
[----:B--2---:R2:W3:Y:S02]  /*d020*/  I2F.F64 R18, R4 ;  /* 0x0000000400127312 */ /* 0x0044e40000201c00 */
[----:B--23--:R-:W-:Y:S05]  /*d030*/  BRA `(.L_x_18937) ;  /* 0x0000000c00347947 */ /* 0x00cfea0003800000 */
.L_x_18938:
[----:B------:R-:W2:Y:S02]  /*d040*/  LDG.E.U16 R4, desc[UR36][R4.64] ;  /* 0x0000002404047981 */ /* 0x000ea4000c1e1500 */
[----:B--2---:R2:W3:Y:S02]  /*d050*/  I2F.F64.S16 R18, R4 ;  /* 0x0000000400127312 */ /* 0x0044e40000101c00 */
[----:B--23--:R-:W-:Y:S05]  /*d060*/  BRA `(.L_x_18937) ;  /* 0x0000000c00287947 */ /* 0x00cfea0003800000 */
.L_x_18933:
        /* <DEDUP_REMOVED lines=10> */
.L_x_18941:
[----:B------:R-:W2:Y:S02]  /*d110*/  LDG.E.U16 R0, desc[UR36][R4.64] ;  /* 0x0000002404007981 */ /* 0x000ea4000c1e1500 */
[----:B--2---:R-:W-:-:S05]  /*d120*/  HADD2.F32 R0, -RZ, R0.H0_H0 ;  /* 0x20000000ff007230 */ /* 0x004fca0000004100 */
[----:B------:R-:W-:-:S04]  /*d130*/  FMUL.FTZ R0, R0, 1 ;  /* 0x3f80000000007820 */ /* 0x000fc80000410000 */
[----:B------:R0:W2:Y:S02]  /*d140*/  F2F.F64.F32 R18, R0 ;  /* 0x0000000000127310 */ /* 0x0000a40000201800 */
[----:B0-2---:R-:W-:Y:S05]  /*d150*/  BRA `(.L_x_18937) ;  /* 0x0000000800ec7947 */ /* 0x005fea0003800000 */
.L_x_18940:
        /* <DEDUP_REMOVED lines=10> */
.L_x_18943:
[----:B------:R-:W2:Y:S02]  /*d200*/  LDG.E.U16 R4, desc[UR36][R4.64] ;  /* 0x0000002404047981 */ /* 0x000ea4000c1e1500 */
[----:B--2---:R-:W-:-:S05]  /*d210*/  HADD2.F32 R0, -RZ, R4.H0_H0 ;  /* 0x20000004ff007230 */ /* 0x004fca0000004100 */
[----:B------:R-:W-:-:S04]  /*d220*/  FMUL.FTZ R0, R0, 1 ;  /* 0x3f80000000007820 */ /* 0x000fc80000410000 */
[----:B------:R2:W3:Y:S02]  /*d230*/  F2F.F64.F32 R18, R0 ;  /* 0x0000000000127310 */ /* 0x0004e40000201800 */
[----:B--23--:R-:W-:Y:S05]  /*d240*/  BRA `(.L_x_18937) ;  /* 0x0000000800b07947 */ /* 0x00cfea0003800000 */
.L_x_18942:
[----:B------:R0:W5:Y:S01]  /*d250*/  LDG.E.64 R18, desc[UR36][R4.64] ;  /* 0x0000002404127981 */ /* 0x000162000c1e1b00 */
[----:B------:R-:W-:Y:S05]  /*d260*/  BRA `(.L_x_18937) ;  /* 0x0000000800a87947 */ /* 0x000fea0003800000 */
.L_x_18932:
        /* <DEDUP_REMOVED lines=13> */
.L_x_18946:
[----:B------:R4:W5:Y:S01]  /*d340*/  LDG.E.64 R18, desc[UR36][R4.64] ;  /* 0x0000002404127981 */ /* 0x000962000c1e1b00 */
[----:B------:R-:W-:Y:S05]  /*d350*/  BRA `(.L_x_18937) ;  /* 0x00000008006c7947 */ /* 0x000fea0003800000 */
.L_x_18945:
        /* <DEDUP_REMOVED lines=27> */
.L_x_18948:
[----:B------:R-:W2:Y:S02]  /*d510*/  LDG.E.U8 R4, desc[UR36][R4.64] ;  /* 0x0000002404047981 */ /* 0x000ea4000c1e1100 */
[C---:B--2---:R-:W-:Y:S01]  /*d520*/  IMAD.SHL.U32 R0, R4.reuse, 0x2000000, RZ ;  /* 0x0200000004007824 */ /* 0x044fe200078e00ff */
[----:B------:R-:W-:-:S04]  /*d530*/  SHF.L.U32 R6, R4, 0x8, RZ ;  /* 0x0000000804067819 */ /* 0x000fc800000006ff */
        /* <DEDUP_REMOVED lines=12> */
.L_x_18947:
[----:B------:R-:W2:Y:S02]  /*d600*/  LDG.E.U16 R0, desc[UR36][R4.64] ;  /* 0x0000002404007981 */ /* 0x000ea4000c1e1500 */
[----:B--2---:R-:W-:-:S04]  /*d610*/  IMAD.U32 R0, R0, 0x10000, RZ ;  /* 0x0001000000007824 */ /* 0x004fc800078e00ff */
[----:B------:R-:W-:-:S04]  /*d620*/  FMUL.FTZ R0, R0, 1 ;  /* 0x3f80000000007820 */ /* 0x000fc80000410000 */
[----:B------:R4:W0:Y:S02]  /*d630*/  F2F.F64.F32 R18, R0 ;  /* 0x0000000000127310 */ /* 0x0008240000201800 */
[----:B0---4-:R-:W-:Y:S05]  /*d640*/  BRA `(.L_x_18937) ;  /* 0x0000000400b07947 */ /* 0x011fea0003800000 */
.L_x_18944:
        /* <DEDUP_REMOVED lines=11> */
.L_x_18951:
        /* <DEDUP_REMOVED lines=21> */
.L_x_18953:
[----:B------:R-:W-:Y:S05]  /*d850*/  BSYNC.RECONVERGENT B0 ;  /* 0x0000000000007941 */ /* 0x000fea0003800200 */
.L_x_18952:
[----:B------:R-:W-:Y:S01]  /*d860*/  IMAD.SHL.U32 R0, R0, 0x100000, RZ ;  /* 0x0010000000007824 */ /* 0x000fe200078e00ff */
[----:B------:R-:W-:-:S04]  /*d870*/  LEA R3, R3, 0x3b800000, 0x17 ;  /* 0x3b80000003037811 */ /* 0x000fc800078eb8ff */
[----:B------:R-:W-:-:S05]  /*d880*/  LOP3.LUT R0, R3, R0, R7, 0xfe, !PT ;  /* 0x0000000003007212 */ /* 0x000fca00078efe07 */
[----:B------:R-:W-:-:S04]  /*d890*/  FMUL.FTZ R0, R0, 1 ;  /* 0x3f80000000007820 */ /* 0x000fc80000410000 */
[----:B------:R4:W0:Y:S02]  /*d8a0*/  F2F.F64.F32 R18, R0 ;  /* 0x0000000000127310 */ /* 0x0008240000201800 */
[----:B0---4-:R-:W-:Y:S05]  /*d8b0*/  BRA `(.L_x_18937) ;  /* 0x0000000400147947 */ /* 0x011fea0003800000 */
.L_x_18950:
        /* <DEDUP_REMOVED lines=21> */
.L_x_18955:
[----:B------:R-:W-:Y:S05]  /*da10*/  BSYNC.RECONVERGENT B0 ;  /* 0x0000000000007941 */ /* 0x000fea0003800200 */
.L_x_18954:
[----:B------:R-:W-:Y:S02]  /*da20*/  SHF.L.U32 R0, R0, 0x15, RZ ;  /* 0x0000001500007819 */ /* 0x000fe400000006ff */
[----:B------:R-:W-:-:S04]  /*da30*/  LEA R3, R3, 0x37800000, 0x17 ;  /* 0x3780000003037811 */ /* 0x000fc800078eb8ff */
[----:B------:R-:W-:-:S05]  /*da40*/  LOP3.LUT R0, R3, R0, R7, 0xfe, !PT ;  /* 0x0000000003007212 */ /* 0x000fca00078efe07 */
[----:B------:R-:W-:-:S04]  /*da50*/  FMUL.FTZ R0, R0, 1 ;  /* 0x3f80000000007820 */ /* 0x000fc80000410000 */
[----:B------:R4:W0:Y:S02]  /*da60*/  F2F.F64.F32 R18, R0 ;  /* 0x0000000000127310 */ /* 0x0008240000201800 */
[----:B0---4-:R-:W-:Y:S05]  /*da70*/  BRA `(.L_x_18937) ;  /* 0x0000000000a47947 */ /* 0x011fea0003800000 */
.L_x_18949:
        /* <DEDUP_REMOVED lines=18> */
.L_x_18936:
[----:B------:R-:W-:Y:S01]  /*dba0*/  MOV R14, 0x130 ;  /* 0x00000130000e7802 */ /* 0x000fe20000000f00 */
[----:B------:R-:W0:Y:S01]  /*dbb0*/  LDCU.64 UR4, c[0x4][0x120] ;  /* 0x01002400ff0477ac */ /* 0x000e220008000a00 */
[----:B------:R-:W-:Y:S02]  /*dbc0*/  HFMA2 R8, -RZ, RZ, 0, 4.64916229248046875e-06 ;  /* 0x0000004eff087431 */ /* 0x000fe400000001ff */
[----:B------:R-:W-:Y:S01]  /*dbd0*/  IMAD.MOV.U32 R12, RZ, RZ, 0x1 ;  /* 0x00000001ff0c7424 */ /* 0x000fe200078e00ff */
[----:B------:R-:W2:Y:S01]  /*dbe0*/  LDCU.64 UR6, c[0x4][0x128] ;  /* 0x01002500ff0677ac */ /* 0x000ea20008000a00 */
[----:B------:R-:W3:Y:S01]  /*dbf0*/  LDC.64 R14, c[0x4][R14] ;  /* 0x010000000e0e7b82 */ /* 0x000ee20000000a00 */
[----:B------:R-:W-:Y:S01]  /*dc00*/  IMAD.MOV.U32 R13, RZ, RZ, RZ ;  /* 0x000000ffff0d7224 */ /* 0x000fe200078e00ff */
[----:B------:R-:W4:Y:S01]  /*dc10*/  LDCU.64 UR8, c[0x4][URZ] ;  /* 0x01000000ff0877ac */ /* 0x000f220008000a00 */
[----:B0-----:R-:W-:Y:S01]  /*dc20*/  MOV R4, UR4 ;  /* 0x0000000400047c02 */ /* 0x001fe20008000f00 */
[----:B------:R-:W-:-:S02]  /*dc30*/  IMAD.U32 R5, RZ, RZ, UR5 ;  /* 0x00000005ff057e24 */ /* 0x000fc4000f8e00ff */
[----:B--2---:R-:W-:Y:S01]  /*dc40*/  IMAD.U32 R6, RZ, RZ, UR6 ;  /* 0x00000006ff067e24 */ /* 0x004fe2000f8e00ff */
[----:B------:R-:W-:Y:S01]  /*dc50*/  MOV R7, UR7 ;  /* 0x0000000700077c02 */ /* 0x000fe20008000f00 */
[----:B----4-:R-:W-:Y:S02]  /*dc60*/  IMAD.U32 R10, RZ, RZ, UR8 ;  /* 0x00000008ff0a7e24 */ /* 0x010fe4000f8e00ff */
[----:B------:R-:W-:-:S07]  /*dc70*/  IMAD.U32 R11, RZ, RZ, UR9 ;  /* 0x00000009ff0b7e24 */ /* 0x000fce000f8e00ff */
[----:B------:R-:W-:-:S07]  /*dc80*/  LEPC R20, `(.L_x_18958) ;  /* 0x000000001014794e */ /* 0x000fce0000000000 */
[----:B-1-3-5:R-:W-:Y:S05]  /*dc90*/  CALL.ABS.NOINC R14 ;  /* 0x000000000e007343 */ /* 0x02afea0003c00000 */
.L_x_18958:
[----:B------:R-:W-:Y:S01]  /*dca0*/  CS2R R18, SRZ ;  /* 0x0000000000127805 */ /* 0x000fe2000001ff00 */
[----:B------:R-:W-:Y:S06]  /*dcb0*/  BRA `(.L_x_18937) ;  /* 0x0000000000147947 */ /* 0x000fec0003800000 */
.L_x_18957:
[----:B------:R-:W2:Y:S02]  /*dcc0*/  LDG.E.64 R18, desc[UR36][R4.64] ;  /* 0x0000002404127981 */ /* 0x000ea4000c1e1b00 */
[----:B--2---:R-:W4:Y:S02]  /*dcd0*/  I2F.F64.U64 R18, R18 ;  /* 0x0000001200127312 */ /* 0x004f240000301800 */
[----:B----4-:R-:W-:Y:S05]  /*dce0*/  BRA `(.L_x_18937) ;  /* 0x0000000000087947 */ /* 0x010fea0003800000 */
.L_x_18956:
[----:B------:R-:W2:Y:S02]  /*dcf0*/  LDG.E R4, desc[UR36][R4.64] ;  /* 0x0000002404047981 */ /* 0x000ea4000c1e1900 */
[----:B--2---:R2:W3:Y:S02]  /*dd00*/  I2F.F64.U32 R18, R4 ;  /* 0x0000000400127312 */ /* 0x0044e40000201800 */
.L_x_18937:
[----:B------:R-:W-:Y:S05]  /*dd10*/  BSYNC.RECONVERGENT B6 ;  /* 0x0000000000067941 */ /* 0x000fea0003800200 */
.L_x_18931:
        /* <DEDUP_REMOVED lines=18> */
.L_x_18963:
[----:B------:R-:W2:Y:S02]  /*de40*/  LDG.E.U8 R4, desc[UR36][R4.64] ;  /* 0x0000002404047981 */ /* 0x000ea4000c1e1100 */
[----:B--2---:R0:W2:Y:S02]  /*de50*/  I2F.F64.U16 R16, R4 ;  /* 0x0000000400107312 */ /* 0x0040a40000101800 */
[----:B0-2---:R-:W-:Y:S05]  /*de60*/  BRA `(.L_x_18965) ;  /* 0x0000000c00647947 */ /* 0x005fea0003800000 */
.L_x_18962:
        /* <DEDUP_REMOVED lines=9> */
.L_x_18967:
[----:B------:R-:W2:Y:S02]  /*df00*/  LDG.E R4, desc[UR36][R4.64] ;  /* 0x0000002404047981 */ /* 0x000ea4000c1e1900 */
[----:B--2---:R0:W2:Y:S02]  /*df10*/  I2F.F64 R16, R4 ;  /* 0x0000000400107312 */ /* 0x0040a40000201c00 */
[----:B0-2---:R-:W-:Y:S05]  /*df20*/  BRA `(.L_x_18965) ;  /* 0x0000000c00347947 */ /* 0x005fea0003800000 */
.L_x_18966:
[----:B------:R-:W2:Y:S02]  /*df30*/  LDG.E.U16 R4, desc[UR36][R4.64] ;  /* 0x0000002404047981 */ /* 0x000ea4000c1e1500 */
[----:B--2---:R0:W2:Y:S02]  /*df40*/  I2F.F64.S16 R16, R4 ;  /* 0x0000000400107312 */ /* 0x0040a40000101c00 */
[----:B0-2---:R-:W-:Y:S05]  /*df50*/  BRA `(.L_x_18965) ;  /* 0x0000000c00287947 */ /* 0x005fea0003800000 */
.L_x_18961:
        /* <DEDUP_REMOVED lines=10> */
.L_x_18969:
[----:B------:R-:W2:Y:S02]  /*e000*/  LDG.E.U16 R0, desc[UR36][R4.64] ;  /* 0x0000002404007981 */ /* 0x000ea4000c1e1500 */
[----:B--2---:R-:W-:-:S05]  /*e010*/  HADD2.F32 R0, -RZ, R0.H0_H0 ;  /* 0x20000000ff007230 */ /* 0x004fca0000004100 */
[----:B------:R-:W-:-:S04]  /*e020*/  FMUL.FTZ R0, R0, 1 ;  /* 0x3f80000000007820 */ /* 0x000fc80000410000 */
[----:B------:R0:W2:Y:S02]  /*e030*/  F2F.F64.F32 R16, R0 ;  /* 0x0000000000107310 */ /* 0x0000a40000201800 */
[----:B0-2---:R-:W-:Y:S05]  /*e040*/  BRA `(.L_x_18965) ;  /* 0x0000000800ec7947 */ /* 0x005fea0003800000 */
.L_x_18968:
        /* <DEDUP_REMOVED lines=10> */
.L_x_18971:
[----:B------:R-:W2:Y:S02]  /*e0f0*/  LDG.E.U16 R4, desc[UR36][R4.64] ;  /* 0x0000002404047981 */ /* 0x000ea4000c1e1500 */
[----:B--2---:R-:W-:-:S05]  /*e100*/  HADD2.F32 R0, -RZ, R4.H0_H0 ;  /* 0x20000004ff007230 */ /* 0x004fca0000004100 */
[----:B------:R-:W-:-:S04]  /*e110*/  FMUL.FTZ R0, R0, 1 ;  /* 0x3f80000000007820 */ /* 0x000fc80000410000 */
[----:B------:R0:W2:Y:S02]  /*e120*/  F2F.F64.F32 R16, R0 ;  /* 0x0000000000107310 */ /* 0x0000a40000201800 */
[----:B0-2---:R-:W-:Y:S05]  /*e130*/  BRA `(.L_x_18965) ;  /* 0x0000000800b07947 */ /* 0x005fea0003800000 */
.L_x_18970:
[----:B------:R0:W5:Y:S01]  /*e140*/  LDG.E.64 R16, desc[UR36][R4.64] ;  /* 0x0000002404107981 */ /* 0x000162000c1e1b00 */
[----:B------:R-:W-:Y:S05]  /*e150*/  BRA `(.L_x_18965) ;  /* 0x0000000800a87947 */ /* 0x000fea0003800000 */
.L_x_18960:
        /* <DEDUP_REMOVED lines=13> */
.L_x_18974:
[----:B------:R4:W5:Y:S01]  /*e230*/  LDG.E.64 R16, desc[UR36][R4.64] ;  /* 0x0000002404107981 */ /* 0x000962000c1e1b00 */
[----:B------:R-:W-:Y:S05]  /*e240*/  BRA `(.L_x_18965) ;  /* 0x00000008006c7947 */ /* 0x000fea0003800000 */
.L_x_18973:
        /* <DEDUP_REMOVED lines=27> */
.L_x_18976:
[----:B------:R-:W2:Y:S02]  /*e400*/  LDG.E.U8 R4, desc[UR36][R4.64] ;  /* 0x0000002404047981 */ /* 0x000ea4000c1e1100 */
[C---:B--2---:R-:W-:Y:S01]  /*e410*/  SHF.L.U32 R0, R4.reuse, 0x19, RZ ;  /* 0x0000001904007819 */ /* 0x044fe200000006ff */
        /* <DEDUP_REMOVED lines=13> */
.L_x_18975:
[----:B------:R-:W2:Y:S02]  /*e4f0*/  LDG.E.U16 R0, desc[UR36][R4.64] ;  /* 0x0000002404007981 */ /* 0x000ea4000c1e1500 */
[----:B--2---:R-:W-:-:S05]  /*e500*/  SHF.L.U32 R0, R0, 0x10, RZ ;  /* 0x0000001000007819 */ /* 0x004fca00000006ff */
[----:B------:R-:W-:-:S04]  /*e510*/  FMUL.FTZ R0, R0, 1 ;  /* 0x3f80000000007820 */ /* 0x000fc80000410000 */
[----:B------:R4:W0:Y:S02]  /*e520*/  F2F.F64.F32 R16, R0 ;  /* 0x0000000000107310 */ /* 0x0008240000201800 */
[----:B0---4-:R-:W-:Y:S05]  /*e530*/  BRA `(.L_x_18965) ;  /* 0x0000000400b07947 */ /* 0x011fea0003800000 */
.L_x_18972:
        /* <DEDUP_REMOVED lines=11> */
.L_x_18979:
        /* <DEDUP_REMOVED lines=21> */
.L_x_18981:
[----:B------:R-:W-:Y:S05]  /*e740*/  BSYNC.RECONVERGENT B0 ;  /* 0x0000000000007941 */ /* 0x000fea0003800200 */
.L_x_18980:
[----:B------:R-:W-:Y:S01]  /*e750*/  IMAD.SHL.U32 R0, R0, 0x100000, RZ ;  /* 0x0010000000007824 */ /* 0x000fe200078e00ff */
[----:B------:R-:W-:-:S04]  /*e760*/  LEA R3, R3, 0x3b800000, 0x17 ;  /* 0x3b80000003037811 */ /* 0x000fc800078eb8ff */
[----:B------:R-:W-:-:S05]  /*e770*/  LOP3.LUT R0, R3, R0, R7, 0xfe, !PT ;  /* 0x0000000003007212 */ /* 0x000fca00078efe07 */
[----:B------:R-:W-:-:S04]  /*e780*/  FMUL.FTZ R0, R0, 1 ;  /* 0x3f80000000007820 */ /* 0x000fc80000410000 */
[----:B------:R4:W0:Y:S02]  /*e790*/  F2F.F64.F32 R16, R0 ;  /* 0x0000000000107310 */ /* 0x0008240000201800 */
[----:B0---4-:R-:W-:Y:S05]  /*e7a0*/  BRA `(.L_x_18965) ;  /* 0x0000000400147947 */ /* 0x011fea0003800000 */
.L_x_18978:
        /* <DEDUP_REMOVED lines=21> */
.L_x_18983:
[----:B------:R-:W-:Y:S05]  /*e900*/  BSYNC.RECONVERGENT B0 ;  /* 0x0000000000007941 */ /* 0x000fea0003800200 */
.L_x_18982:
[----:B------:R-:W-:Y:S01]  /*e910*/  IMAD.SHL.U32 R0, R0, 0x200000, RZ ;  /* 0x0020000000007824 */ /* 0x000fe200078e00ff */
[----:B------:R-:W-:-:S04]  /*e920*/  LEA R3, R3, 0x37800000, 0x17 ;  /* 0x3780000003037811 */ /* 0x000fc800078eb8ff */
[----:B------:R-:W-:-:S05]  /*e930*/  LOP3.LUT R0, R3, R0, R7, 0xfe, !PT ;  /* 0x0000000003007212 */ /* 0x000fca00078efe07 */
[----:B------:R-:W-:-:S04]  /*e940*/  FMUL.FTZ R0, R0, 1 ;  /* 0x3f80000000007820 */ /* 0x000fc80000410000 */
[----:B------:R4:W0:Y:S02]  /*e950*/  F2F.F64.F32 R16, R0 ;  /* 0x0000000000107310 */ /* 0x0008240000201800 */
[----:B0---4-:R-:W-:Y:S05]  /*e960*/  BRA `(.L_x_18965) ;  /* 0x0000000000a47947 */ /* 0x011fea0003800000 */
.L_x_18977:
        /* <DEDUP_REMOVED lines=18> */
.L_x_18964:
        /* <DEDUP_REMOVED lines=9> */
[----:B------:R-:W-:Y:S01]  /*eb20*/  IMAD.U32 R5, RZ, RZ, UR5 ;  /* 0x00000005ff057e24 */ /* 0x000fe2000f8e00ff */
[----:B--2---:R-:W-:Y:S01]  /*eb30*/  MOV R6, UR6 ;  /* 0x0000000600067c02 */ /* 0x004fe20008000f00 */
[----:B------:R-:W-:-:S02]  /*eb40*/  IMAD.U32 R7, RZ, RZ, UR7 ;  /* 0x00000007ff077e24 */ /* 0x000fc4000f8e00ff */
[----:B-1----:R-:W-:Y:S01]  /*eb50*/  IMAD.U32 R10, RZ, RZ, UR8 ;  /* 0x00000008ff0a7e24 */ /* 0x002fe2000f8e00ff */
[----:B------:R-:W-:-:S07]  /*eb60*/  MOV R11, UR9 ;  /* 0x00000009000b7c02 */ /* 0x000fce0008000f00 */
[----:B------:R-:W-:-:S07]  /*eb70*/  LEPC R20, `(.L_x_18986) ;  /* 0x000000001014794e */ /* 0x000fce0000000000 */
[----:B---345:R-:W-:Y:S05]  /*eb80*/  CALL.ABS.NOINC R14 ;  /* 0x000000000e007343 */ /* 0x038fea0003c00000 */
.L_x_18986:
[----:B------:R-:W-:Y:S01]  /*eb90*/  CS2R R16, SRZ ;  /* 0x0000000000107805 */ /* 0x000fe2000001ff00 */
[----:B------:R-:W-:Y:S06]  /*eba0*/  BRA `(.L_x_18965) ;  /* 0x0000000000147947 */ /* 0x000fec0003800000 */
.L_x_18985:
[----:B------:R-:W2:Y:S02]  /*ebb0*/  LDG.E.64 R16, desc[UR36][R4.64] ;  /* 0x0000002404107981 */ /* 0x000ea4000c1e1b00 */
[----:B--2---:R-:W4:Y:S02]  /*ebc0*/  I2F.F64.U64 R16, R16 ;  /* 0x0000001000107312 */ /* 0x004f240000301800 */
[----:B----4-:R-:W-:Y:S05]  /*ebd0*/  BRA `(.L_x_18965) ;  /* 0x0000000000087947 */ /* 0x010fea0003800000 */
.L_x_18984:
[----:B------:R-:W2:Y:S02]  /*ebe0*/  LDG.E R4, desc[UR36][R4.64] ;  /* 0x0000002404047981 */ /* 0x000ea4000c1e1900 */
[----:B--2---:R0:W2:Y:S02]  /*ebf0*/  I2F.F64.U32 R16, R4 ;  /* 0x0000000400107312 */ /* 0x0040a40000201800 */
.L_x_18965:
[----:B------:R-:W-:Y:S05]  /*ec00*/  BSYNC.RECONVERGENT B6 ;  /* 0x0000000000067941 */ /* 0x000fea0003800200 */
.L_x_18959:
[----:B------:R-:W0:Y:S01]  /*ec10*/  LDCU.64 UR4, c[0x0][0x7f8] ;  /* 0x0000ff00ff0477ac */ /* 0x000e220008000a00 */
[----:B------:R-:W-:Y:S01]  /*ec20*/  BSSY.RECONVERGENT B6, `(.L_x_18987) ;  /* 0x00000ed000067945 */ /* 0x000fe20003800200 */
[----:B------:R-:W-:-:S04]  /*ec30*/  ULOP3.LUT UR6, UR41, 0xff, URZ, 0xc0, !UPT ;  /* 0x000000ff29067892 */ /* 0x000fc8000f8ec0ff */
        /* <DEDUP_REMOVED lines=15> */
.L_x_18991:
[----:B------:R-:W4:Y:S02]  /*ed30*/  LDG.E.U8 R4, desc[UR36][R4.64] ;  /* 0x0000002404047981 */ /* 0x000f24000c1e1100 */
[----:B----4-:R0:W4:Y:S02]  /*ed40*/  I2F.F64.U16 R30, R4 ;  /* 0x00000004001e7312 */ /* 0x0101240000101800 */
[----:B0---4-:R-:W-:Y:S05]  /*ed50*/  BRA `(.L_x_18993) ;  /* 0x0000000c00647947 */ /* 0x011fea0003800000 */
.L_x_18990:
        /* <DEDUP_REMOVED lines=9> */
.L_x_18995:
[----:B------:R-:W4:Y:S02]  /*edf0*/  LDG.E R4, desc[UR36][R4.64] ;  /* 0x0000002404047981 */ /* 0x000f24000c1e1900 */
[----:B----4-:R0:W4:Y:S02]  /*ee00*/  I2F.F64 R30, R4 ;  /* 0x00000004001e7312 */ /* 0x0101240000201c00 */
[----:B0---4-:R-:W-:Y:S05]  /*ee10*/  BRA `(.L_x_18993) ;  /* 0x0000000c00347947 */ /* 0x011fea0003800000 */
.L_x_18994:
[----:B------:R-:W4:Y:S02]  /*ee20*/  LDG.E.U16 R4, desc[UR36][R4.64] ;  /* 0x0000002404047981 */ /* 0x000f24000c1e1500 */
[----:B----4-:R0:W4:Y:S02]  /*ee30*/  I2F.F64.S16 R30, R4 ;  /* 0x00000004001e7312 */ /* 0x0101240000101c00 */
[----:B0---4-:R-:W-:Y:S05]  /*ee40*/  BRA `(.L_x_18993) ;  /* 0x0000000c00287947 */ /* 0x011fea0003800000 */
.L_x_18989:
        /* <DEDUP_REMOVED lines=10> */
.L_x_18997:
[----:B------:R-:W4:Y:S02]  /*eef0*/  LDG.E.U16 R0, desc[UR36][R4.64] ;  /* 0x0000002404007981 */ /* 0x000f24000c1e1500 */
[----:B----4-:R-:W-:-:S05]  /*ef00*/  HADD2.F32 R0, -RZ, R0.H0_H0 ;  /* 0x20000000ff007230 */ /* 0x010fca0000004100 */
[----:B------:R-:W-:-:S04]  /*ef10*/  FMUL.FTZ R0, R0, 1 ;  /* 0x3f80000000007820 */ /* 0x000fc80000410000 */
[----:B------:R0:W4:Y:S02]  /*ef20*/  F2F.F64.F32 R30, R0 ;  /* 0x00000000001e7310 */ /* 0x0001240000201800 */
[----:B0---4-:R-:W-:Y:S05]  /*ef30*/  BRA `(.L_x_18993) ;  /* 0x0000000800ec7947 */ /* 0x011fea0003800000 */
.L_x_18996:
        /* <DEDUP_REMOVED lines=10> */
.L_x_18999:
[----:B------:R-:W4:Y:S02]  /*efe0*/  LDG.E.U16 R4, desc[UR36][R4.64] ;  /* 0x0000002404047981 */ /* 0x000f24000c1e1500 */
[----:B----4-:R-:W-:-:S05]  /*eff0*/  HADD2.F32 R0, -RZ, R4.H0_H0 ;  /* 0x20000004ff007230 */ /* 0x010fca0000004100 */
[----:B------:R-:W-:-:S04]  /*f000*/  FMUL.FTZ R0, R0, 1 ;  /* 0x3f80000000007820 */ /* 0x000fc80000410000 */
[----:B------:R0:W4:Y:S02]  /*f010*/  F2F.F64.F32 R30, R0 ;  /* 0x00000000001e7310 */ /* 0x0001240000201800 */
[----:B0---4-:R-:W-:Y:S05]  /*f020*/  BRA `(.L_x_18993) ;  /* 0x0000000800b07947 */ /* 0x011fea0003800000 */
.L_x_18998:
[----:B------:R0:W5:Y:S01]  /*f030*/  LDG.E.64 R30, desc[UR36][R4.64] ;  /* 0x00000024041e7981 */ /* 0x000162000c1e1b00 */
[----:B------:R-:W-:Y:S05]  /*f040*/  BRA `(.L_x_18993) ;  /* 0x0000000800a87947 */ /* 0x000fea0003800000 */
.L_x_18988:
        /* <DEDUP_REMOVED lines=13> */
.L_x_19002:
[----:B------:R0:W5:Y:S01]  /*f120*/  LDG.E.64 R30, desc[UR36][R4.64] ;  /* 0x00000024041e7981 */ /* 0x000162000c1e1b00 */
[----:B------:R-:W-:Y:S05]  /*f130*/  BRA `(.L_x_18993) ;  /* 0x00000008006c7947 */ /* 0x000fea0003800000 */
.L_x_19001:
        /* <DEDUP_REMOVED lines=26> */
[----:B0---4-:R-:W-:Y:S05]  /*f2e0*/  BRA `(.L_x_18993) ;  /* 0x0000000800007947 */ /* 0x011fea0003800000 */
.L_x_19004:
        /* <DEDUP_REMOVED lines=14> */
[----:B0---4-:R-:W-:Y:S05]  /*f3d0*/  BRA `(.L_x_18993) ;  /* 0x0000000400c47947 */ /* 0x011fea0003800000 */
.L_x_19003:
[----:B------:R-:W4:Y:S02]  /*f3e0*/  LDG.E.U16 R0, desc[UR36][R4.64] ;  /* 0x0000002404007981 */ /* 0x000f24000c1e1500 */
[----:B----4-:R-:W-:-:S04]  /*f3f0*/  IMAD.U32 R0, R0, 0x10000, RZ ;  /* 0x0001000000007824 */ /* 0x010fc800078e00ff */
[----:B------:R-:W-:-:S04]  /*f400*/  FMUL.FTZ R0, R0, 1 ;  /* 0x3f80000000007820 */ /* 0x000fc80000410000 */
[----:B------:R0:W4:Y:S02]  /*f410*/  F2F.F64.F32 R30, R0 ;  /* 0x00000000001e7310 */ /* 0x0001240000201800 */
[----:B0---4-:R-:W-:Y:S05]  /*f420*/  BRA `(.L_x_18993) ;  /* 0x0000000400b07947 */ /* 0x011fea0003800000 */
.L_x_19000:
        /* <DEDUP_REMOVED lines=11> */
.L_x_19007:
        /* <DEDUP_REMOVED lines=21> */
.L_x_19009:
[----:B------:R-:W-:Y:S05]  /*f630*/  BSYNC.RECONVERGENT B0 ;  /* 0x0000000000007941 */ /* 0x000fea0003800200 */
.L_x_19008:
[----:B------:R-:W-:Y:S02]  /*f640*/  SHF.L.U32 R0, R0, 0x14, RZ ;  /* 0x0000001400007819 */ /* 0x000fe400000006ff */
[----:B------:R-:W-:-:S04]  /*f650*/  LEA R3, R3, 0x3b800000, 0x17 ;  /* 0x3b80000003037811 */ /* 0x000fc800078eb8ff */
[----:B------:R-:W-:-:S05]  /*f660*/  LOP3.LUT R0, R3, R0, R7, 0xfe, !PT ;  /* 0x0000000003007212 */ /* 0x000fca00078efe07 */
[----:B------:R-:W-:-:S04]  /*f670*/  FMUL.FTZ R0, R0, 1 ;  /* 0x3f80000000007820 */ /* 0x000fc80000410000 */
[----:B------:R0:W4:Y:S02]  /*f680*/  F2F.F64.F32 R30, R0 ;  /* 0x00000000001e7310 */ /* 0x0001240000201800 */
[----:B0---4-:R-:W-:Y:S05]  /*f690*/  BRA `(.L_x_18993) ;  /* 0x0000000400147947 */ /* 0x011fea0003800000 */
.L_x_19006:
        /* <DEDUP_REMOVED lines=21> */
.L_x_19011:
[----:B------:R-:W-:Y:S05]  /*f7f0*/  BSYNC.RECONVERGENT B0 ;  /* 0x0000000000007941 */ /* 0x000fea0003800200 */
.L_x_19010:
[----:B------:R-:W-:Y:S01]  /*f800*/  IMAD.SHL.U32 R0, R0, 0x200000, RZ ;  /* 0x0020000000007824 */ /* 0x000fe200078e00ff */
[----:B------:R-:W-:-:S04]  /*f810*/  LEA R3, R3, 0x37800000, 0x17 ;  /* 0x3780000003037811 */ /* 0x000fc800078eb8ff */
[----:B------:R-:W-:-:S05]  /*f820*/  LOP3.LUT R0, R3, R0, R7, 0xfe, !PT ;  /* 0x0000000003007212 */ /* 0x000fca00078efe07 */
[----:B------:R-:W-:-:S04]  /*f830*/  FMUL.FTZ R0, R0, 1 ;  /* 0x3f80000000007820 */ /* 0x000fc80000410000 */
[----:B------:R0:W4:Y:S02]  /*f840*/  F2F.F64.F32 R30, R0 ;  /* 0x00000000001e7310 */ /* 0x0001240000201800 */
[----:B0---4-:R-:W-:Y:S05]  /*f850*/  BRA `(.L_x_18993) ;  /* 0x0000000000a47947 */ /* 0x011fea0003800000 */
.L_x_19005:
        /* <DEDUP_REMOVED lines=16> */
[----:B------:R0:W4:Y:S02]  /*f960*/  @P0 F2F.F64.F32 R30, R0 ;  /* 0x00000000001e0310 */ /* 0x0001240000201800 */
[----:B0---4-:R-:W-:Y:S05]  /*f970*/  BRA `(.L_x_18993) ;  /* 0x00000000005c7947 */ /* 0x011fea0003800000 */
.L_x_18992:
        /* <DEDUP_REMOVED lines=8> */
[----:B0-----:R-:W-:Y:S01]  /*fa00*/  IMAD.U32 R4, RZ, RZ, UR4 ;  /* 0x00000004ff047e24 */ /* 0x001fe2000f8e00ff */
[----:B------:R-:W-:Y:S01]  /*fa10*/  MOV R5, UR5 ;  /* 0x0000000500057c02 */ /* 0x000fe20008000f00 */
[----:B----4-:R-:W-:-:S02]  /*fa20*/  IMAD.U32 R6, RZ, RZ, UR6 ;  /* 0x00000006ff067e24 */ /* 0x010fc4000f8e00ff */
[----:B------:R-:W-:Y:S01]  /*fa30*/  IMAD.U32 R7, RZ, RZ, UR7 ;  /* 0x00000007ff077e24 */ /* 0x000fe2000f8e00ff */
[----:B--2---:R-:W-:Y:S01]  /*fa40*/  MOV R10, UR8 ;  /* 0x00000008000a7c02 */ /* 0x004fe20008000f00 */
[----:B------:R-:W-:-:S07]  /*fa50*/  IMAD.U32 R11, RZ, RZ, UR9 ;  /* 0x00000009ff0b7e24 */ /* 0x000fce000f8e00ff */
[----:B------:R-:W-:-:S07]  /*fa60*/  LEPC R20, `(.L_x_19014) ;  /* 0x000000001014794e */ /* 0x000fce0000000000 */
[----:B-1-3-5:R-:W-:Y:S05]  /*fa70*/  CALL.ABS.NOINC R14 ;  /* 0x000000000e007343 */ /* 0x02afea0003c00000 */
.L_x_19014:
[----:B------:R-:W-:Y:S01]  /*fa80*/  CS2R R30, SRZ ;  /* 0x00000000001e7805 */ /* 0x000fe2000001ff00 */
[----:B------:R-:W-:Y:S06]  /*fa90*/  BRA `(.L_x_18993) ;  /* 0x0000000000147947 */ /* 0x000fec0003800000 */
.L_x_19013:
[----:B------:R-:W4:Y:S02]  /*faa0*/  LDG.E.64 R30, desc[UR36][R4.64] ;  /* 0x00000024041e7981 */ /* 0x000f24000c1e1b00 */
[----:B----4-:R-:W0:Y:S02]  /*fab0*/  I2F.F64.U64 R30, R30 ;  /* 0x0000001e001e7312 */ /* 0x010e240000301800 */
[----:B0-----:R-:W-:Y:S05]  /*fac0*/  BRA `(.L_x_18993) ;  /* 0x0000000000087947 */ /* 0x001fea0003800000 */
.L_x_19012:
[----:B------:R-:W4:Y:S02]  /*fad0*/  LDG.E R4, desc[UR36][R4.64] ;  /* 0x0000002404047981 */ /* 0x000f24000c1e1900 */
[----:B----4-:R0:W4:Y:S02]  /*fae0*/  I2F.F64.U32 R30, R4 ;  /* 0x00000004001e7312 */ /* 0x0101240000201800 */
.L_x_18993:
[----:B------:R-:W-:Y:S05]  /*faf0*/  BSYNC.RECONVERGENT B6 ;  /* 0x0000000000067941 */ /* 0x000fea0003800200 */
.L_x_18987:
        /* <DEDUP_REMOVED lines=18> */
.L_x_19019:
[----:B------:R-:W2:Y:S02]  /*fc20*/  LDG.E.U8 R4, desc[UR36][R4.64] ;  /* 0x0000002404047981 */ /* 0x000ea4000c1e1100 */
[----:B--2---:R0:W2:Y:S02]  /*fc30*/  I2F.F64.U16 R22, R4 ;  /* 0x0000000400167312 */ /* 0x0040a40000101800 */
[----:B0-2---:R-:W-:Y:S05]  /*fc40*/  BRA `(.L_x_19021) ;  /* 0x0000000c00647947 */ /* 0x005fea0003800000 */
.L_x_19018:
        /* <DEDUP_REMOVED lines=9> */
.L_x_19023:
[----:B------:R-:W2:Y:S02]  /*fce0*/  LDG.E R4, desc[UR36][R4.64] ;  /* 0x0000002404047981 */ /* 0x000ea4000c1e1900 */
[----:B--2---:R0:W2:Y:S02]  /*fcf0*/  I2F.F64 R22, R4 ;  /* 0x0000000400167312 */ /* 0x0040a40000201c00 */
[----:B0-2---:R-:W-:Y:S05]  /*fd00*/  BRA `(.L_x_19021) ;  /* 0x0000000c00347947 */ /* 0x005fea0003800000 */
.L_x_19022:
[----:B------:R-:W2:Y:S02]  /*fd10*/  LDG.E.U16 R4, desc[UR36][R4.64] ;  /* 0x0000002404047981 */ /* 0x000ea4000c1e1500 */
[----:B--2---:R0:W2:Y:S02]  /*fd20*/  I2F.F64.S16 R22, R4 ;  /* 0x0000000400167312 */ /* 0x0040a40000101c00 */
[----:B0-2---:R-:W-:Y:S05]  /*fd30*/  BRA `(.L_x_19021) ;  /* 0x0000000c00287947 */ /* 0x005fea0003800000 */
.L_x_19017:
        /* <DEDUP_REMOVED lines=10> */
.L_x_19025:
[----:B------:R-:W2:Y:S02]  /*fde0*/  LDG.E.U16 R0, desc[UR36][R4.64] ;  /* 0x0000002404007981 */ /* 0x000ea4000c1e1500 */
[----:B--2---:R-:W-:-:S05]  /*fdf0*/  HADD2.F32 R0, -RZ, R0.H0_H0 ;  /* 0x20000000ff007230 */ /* 0x004fca0000004100 */
[----:B------:R-:W-:-:S04]  /*fe00*/  FMUL.FTZ R0, R0, 1 ;  /* 0x3f80000000007820 */ /* 0x000fc80000410000 */
[----:B------:R0:W2:Y:S02]  /*fe10*/  F2F.F64.F32 R22, R0 ;  /* 0x0000000000167310 */ /* 0x0000a40000201800 */
[----:B0-2---:R-:W-:Y:S05]  /*fe20*/  BRA `(.L_x_19021) ;  /* 0x0000000800ec7947 */ /* 0x005fea0003800000 */
.L_x_19024:
        /* <DEDUP_REMOVED lines=10> */
.L_x_19027:
[----:B------:R-:W2:Y:S02]  /*fed0*/  LDG.E.U16 R4, desc[UR36][R4.64] ;  /* 0x0000002404047981 */ /* 0x000ea4000c1e1500 */
[----:B--2---:R-:W-:-:S05]  /*fee0*/  HADD2.F32 R0, -RZ, R4.H0_H0 ;  /* 0x20000004ff007230 */ /* 0x004fca0000004100 */
[----:B------:R-:W-:-:S04]  /*fef0*/  FMUL.FTZ R0, R0, 1 ;  /* 0x3f80000000007820 */ /* 0x000fc80000410000 */
[----:B------:R0:W2:Y:S02]  /*ff00*/  F2F.F64.F32 R22, R0 ;  /* 0x0000000000167310 */ /* 0x0000a40000201800 */
[----:B0-2---:R-:W-:Y:S05]  /*ff10*/  BRA `(.L_x_19021) ;  /* 0x0000000800b07947 */ /* 0x005fea0003800000 */
.L_x_19026:
[----:B------:R0:W5:Y:S01]  /*ff20*/  LDG.E.64 R22, desc[UR36][R4.64] ;  /* 0x0000002404167981 */ /* 0x000162000c1e1b00 */
[----:B------:R-:W-:Y:S05]  /*ff30*/  BRA `(.L_x_19021) ;  /* 0x0000000800a87947 */ /* 0x000fea0003800000 */
.L_x_19016:
        /* <DEDUP_REMOVED lines=13> */
.L_x_19030:
[----:B------:R0:W5:Y:S01]  /*10010*/  LDG.E.64 R22, desc[UR36][R4.64] ;  /* 0x0000002404167981 */ /* 0x000162000c1e1b00 */
[----:B------:R-:W-:Y:S05]  /*10020*/  BRA `(.L_x_19021) ;  /* 0x00000008006c7947 */ /* 0x000fea0003800000 */
.L_x_19029:
        /* <DEDUP_REMOVED lines=27> */
.L_x_19032:
        /* <DEDUP_REMOVED lines=13> */
[----:B------:R0:W2:Y:S02]  /*102b0*/  F2F.F64.F32 R22, R0 ;  /* 0x0000000000167310 */ /* 0x0000a40000201800 */
[----:B0-2---:R-:W-:Y:S05]  /*102c0*/  BRA `(.L_x_19021) ;  /* 0x0000000400c47947 */ /* 0x005fea0003800000 */
.L_x_19031:
[----:B------:R-:W2:Y:S02]  /*102d0*/  LDG.E.U16 R0, desc[UR36][R4.64] ;  /* 0x0000002404007981 */ /* 0x000ea4000c1e1500 */
[----:B--2---:R-:W-:-:S04]  /*102e0*/  IMAD.U32 R0, R0, 0x10000, RZ ;  /* 0x0001000000007824 */ /* 0x004fc800078e00ff */
[----:B------:R-:W-:-:S04]  /*102f0*/  FMUL.FTZ R0, R0, 1 ;  /* 0x3f80000000007820 */ /* 0x000fc80000410000 */
[----:B------:R0:W2:Y:S02]  /*10300*/  F2F.F64.F32 R22, R0 ;  /* 0x0000000000167310 */ /* 0x0000a40000201800 */
[----:B0-2---:R-:W-:Y:S05]  /*10310*/  BRA `(.L_x_19021) ;  /* 0x0000000400b07947 */ /* 0x005fea0003800000 */
.L_x_19028:
        /* <DEDUP_REMOVED lines=11> */
.L_x_19035:
        /* <DEDUP_REMOVED lines=21> */
.L_x_19037:
[----:B------:R-:W-:Y:S05]  /*10520*/  BSYNC.RECONVERGENT B0 ;  /* 0x0000000000007941 */ /* 0x000fea0003800200 */
.L_x_19036:
[----:B------:R-:W-:Y:S01]  /*10530*/  IMAD.SHL.U32 R0, R0, 0x100000, RZ ;  /* 0x0010000000007824 */ /* 0x000fe200078e00ff */
[----:B------:R-:W-:-:S04]  /*10540*/  LEA R3, R3, 0x3b800000, 0x17 ;  /* 0x3b80000003037811 */ /* 0x000fc800078eb8ff */
[----:B------:R-:W-:-:S05]  /*10550*/  LOP3.LUT R0, R3, R0, R7, 0xfe, !PT ;  /* 0x0000000003007212 */ /* 0x000fca00078efe07 */
[----:B------:R-:W-:-:S04]  /*10560*/  FMUL.FTZ R0, R0, 1 ;  /* 0x3f80000000007820 */ /* 0x000fc80000410000 */
[----:B------:R0:W2:Y:S02]  /*10570*/  F2F.F64.F32 R22, R0 ;  /* 0x0000000000167310 */ /* 0x0000a40000201800 */
[----:B0-2---:R-:W-:Y:S05]  /*10580*/  BRA `(.L_x_19021) ;  /* 0x0000000400147947 */ /* 0x005fea0003800000 */
.L_x_19034:
        /* <DEDUP_REMOVED lines=21> */
.L_x_19039:
[----:B------:R-:W-:Y:S05]  /*106e0*/  BSYNC.RECONVERGENT B0 ;  /* 0x0000000000007941 */ /* 0x000fea0003800200 */
.L_x_19038:
[----:B------:R-:W-:Y:S02]  /*106f0*/  SHF.L.U32 R0, R0, 0x15, RZ ;  /* 0x0000001500007819 */ /* 0x000fe400000006ff */
[----:B------:R-:W-:-:S04]  /*10700*/  LEA R3, R3, 0x37800000, 0x17 ;  /* 0x3780000003037811 */ /* 0x000fc800078eb8ff */
[----:B------:R-:W-:-:S05]  /*10710*/  LOP3.LUT R0, R3, R0, R7, 0xfe, !PT ;  /* 0x0000000003007212 */ /* 0x000fca00078efe07 */
[----:B------:R-:W-:-:S04]  /*10720*/  FMUL.FTZ R0, R0, 1 ;  /* 0x3f80000000007820 */ /* 0x000fc80000410000 */
[----:B------:R0:W2:Y:S02]  /*10730*/  F2F.F64.F32 R22, R0 ;  /* 0x0000000000167310 */ /* 0x0000a40000201800 */
[----:B0-2---:R-:W-:Y:S05]  /*10740*/  BRA `(.L_x_19021) ;  /* 0x0000000000a47947 */ /* 0x005fea0003800000 */
.L_x_19033:
        /* <DEDUP_REMOVED lines=18> */
.L_x_19020:
        /* <DEDUP_REMOVED lines=16> */
.L_x_19042:
[----:B------:R-:W-:Y:S01]  /*10970*/  CS2R R22, SRZ ;  /* 0x0000000000167805 */ /* 0x000fe2000001ff00 */
[----:B------:R-:W-:Y:S06]  /*10980*/  BRA `(.L_x_19021) ;  /* 0x0000000000147947 */ /* 0x000fec0003800000 */
.L_x_19041:
[----:B------:R-:W2:Y:S02]  /*10990*/  LDG.E.64 R22, desc[UR36][R4.64] ;  /* 0x0000002404167981 */ /* 0x000ea4000c1e1b00 */
[----:B--2---:R-:W0:Y:S02]  /*109a0*/  I2F.F64.U64 R22, R22 ;  /* 0x0000001600167312 */ /* 0x004e240000301800 */
[----:B0-----:R-:W-:Y:S05]  /*109b0*/  BRA `(.L_x_19021) ;  /* 0x0000000000087947 */ /* 0x001fea0003800000 */
.L_x_19040:
[----:B------:R-:W2:Y:S02]  /*109c0*/  LDG.E R4, desc[UR36][R4.64] ;  /* 0x0000002404047981 */ /* 0x000ea4000c1e1900 */
[----:B--2---:R0:W2:Y:S02]  /*109d0*/  I2F.F64.U32 R22, R4 ;  /* 0x0000000400167312 */ /* 0x0040a40000201800 */
.L_x_19021:
[----:B------:R-:W-:Y:S05]  /*109e0*/  BSYNC.RECONVERGENT B6 ;  /* 0x0000000000067941 */ /* 0x000fea0003800200 */
.L_x_19015:
        /* <DEDUP_REMOVED lines=18> */
.L_x_19047:
[----:B------:R-:W2:Y:S02]  /*10b10*/  LDG.E.U8 R4, desc[UR36][R4.64] ;  /* 0x0000002404047981 */ /* 0x000ea4000c1e1100 */
[----:B--2---:R0:W2:Y:S02]  /*10b20*/  I2F.F64.U16 R32, R4 ;  /* 0x0000000400207312 */ /* 0x0040a40000101800 */
[----:B0-2---:R-:W-:Y:S05]  /*10b30*/  BRA `(.L_x_19049) ;  /* 0x0000000c00647947 */ /* 0x005fea0003800000 */
.L_x_19046:
        /* <DEDUP_REMOVED lines=9> */
.L_x_19051:
[----:B------:R-:W2:Y:S02]  /*10bd0*/  LDG.E R4, desc[UR36][R4.64] ;  /* 0x0000002404047981 */ /* 0x000ea4000c1e1900 */
[----:B--2---:R0:W2:Y:S02]  /*10be0*/  I2F.F64 R32, R4 ;  /* 0x0000000400207312 */ /* 0x0040a40000201c00 */
[----:B0-2---:R-:W-:Y:S05]  /*10bf0*/  BRA `(.L_x_19049) ;  /* 0x0000000c00347947 */ /* 0x005fea0003800000 */
.L_x_19050:
[----:B------:R-:W2:Y:S02]  /*10c00*/  LDG.E.U16 R4, desc[UR36][R4.64] ;  /* 0x0000002404047981 */ /* 0x000ea4000c1e1500 */
[----:B--2---:R0:W2:Y:S02]  /*10c10*/  I2F.F64.S16 R32, R4 ;  /* 0x0000000400207312 */ /* 0x0040a40000101c00 */
[----:B0-2---:R-:W-:Y:S05]  /*10c20*/  BRA `(.L_x_19049) ;  /* 0x0000000c00287947 */ /* 0x005fea0003800000 */
.L_x_19045:
        /* <DEDUP_REMOVED lines=10> */
.L_x_19053:
[----:B------:R-:W2:Y:S02]  /*10cd0*/  LDG.E.U16 R0, desc[UR36][R4.64] ;  /* 0x0000002404007981 */ /* 0x000ea4000c1e1500 */
[----:B--2---:R-:W-:-:S05]  /*10ce0*/  HADD2.F32 R0, -RZ, R0.H0_H0 ;  /* 0x20000000ff007230 */ /* 0x004fca0000004100 */
[----:B------:R-:W-:-:S04]  /*10cf0*/  FMUL.FTZ R0, R0, 1 ;  /* 0x3f80000000007820 */ /* 0x000fc80000410000 */
[----:B------:R0:W2:Y:S02]  /*10d00*/  F2F.F64.F32 R32, R0 ;  /* 0x0000000000207310 */ /* 0x0000a40000201800 */
[----:B0-2---:R-:W-:Y:S05]  /*10d10*/  BRA `(.L_x_19049) ;  /* 0x0000000800ec7947 */ /* 0x005fea0003800000 */
.L_x_19052:
        /* <DEDUP_REMOVED lines=10> */
.L_x_19055:
[----:B------:R-:W2:Y:S02]  /*10dc0*/  LDG.E.U16 R4, desc[UR36][R4.64] ;  /* 0x0000002404047981 */ /* 0x000ea4000c1e1500 */
[----:B--2---:R-:W-:-:S05]  /*10dd0*/  HADD2.F32 R0, -RZ, R4.H0_H0 ;  /* 0x20000004ff007230 */ /* 0x004fca0000004100 */
[----:B------:R-:W-:-:S04]  /*10de0*/  FMUL.FTZ R0, R0, 1 ;  /* 0x3f80000000007820 */ /* 0x000fc80000410000 */
[----:B------:R0:W2:Y:S02]  /*10df0*/  F2F.F64.F32 R32, R0 ;  /* 0x0000000000207310 */ /* 0x0000a40000201800 */
[----:B0-2---:R-:W-:Y:S05]  /*10e00*/  BRA `(.L_x_19049) ;  /* 0x0000000800b07947 */ /* 0x005fea0003800000 */
.L_x_19054:
[----:B------:R0:W5:Y:S01]  /*10e10*/  LDG.E.64 R32, desc[UR36][R4.64] ;  /* 0x0000002404207981 */ /* 0x000162000c1e1b00 */
[----:B------:R-:W-:Y:S05]  /*10e20*/  BRA `(.L_x_19049) ;  /* 0x0000000800a87947 */ /* 0x000fea0003800000 */
.L_x_19044:
        /* <DEDUP_REMOVED lines=13> */
.L_x_19058:
[----:B------:R0:W5:Y:S01]  /*10f00*/  LDG.E.64 R32, desc[UR36][R4.64] ;  /* 0x0000002404207981 */ /* 0x000162000c1e1b00 */
[----:B------:R-:W-:Y:S05]  /*10f10*/  BRA `(.L_x_19049) ;  /* 0x00000008006c7947 */ /* 0x000fea0003800000 */
.L_x_19057:
        /* <DEDUP_REMOVED lines=27> */
.L_x_19060:
        /* <DEDUP_REMOVED lines=15> */
.L_x_19059:
[----:B------:R-:W2:Y:S02]  /*111c0*/  LDG.E.U16 R0, desc[UR36][R4.64] ;  /* 0x0000002404007981 */ /* 0x000ea4000c1e1500 */
[----:B--2---:R-:W-:-:S05]  /*111d0*/  SHF.L.U32 R0, R0, 0x10, RZ ;  /* 0x0000001000007819 */ /* 0x004fca00000006ff */
[----:B------:R-:W-:-:S04]  /*111e0*/  FMUL.FTZ R0, R0, 1 ;  /* 0x3f80000000007820 */ /* 0x000fc80000410000 */
[----:B------:R0:W2:Y:S02]  /*111f0*/  F2F.F64.F32 R32, R0 ;  /* 0x0000000000207310 */ /* 0x0000a40000201800 */
[----:B0-2---:R-:W-:Y:S05]  /*11200*/  BRA `(.L_x_19049) ;  /* 0x0000000400b07947 */ /* 0x005fea0003800000 */
.L_x_19056:
        /* <DEDUP_REMOVED lines=11> */
.L_x_19063:
        /* <DEDUP_REMOVED lines=21> */
.L_x_19065:
[----:B------:R-:W-:Y:S05]  /*11410*/  BSYNC.RECONVERGENT B0 ;  /* 0x0000000000007941 */ /* 0x000fea0003800200 */
.L_x_19064:
[----:B------:R-:W-:Y:S01]  /*11420*/  IMAD.SHL.U32 R0, R0, 0x100000, RZ ;  /* 0x0010000000007824 */ /* 0x000fe200078e00ff */
[----:B------:R-:W-:-:S04]  /*11430*/  LEA R3, R3, 0x3b800000, 0x17 ;  /* 0x3b80000003037811 */ /* 0x000fc800078eb8ff */
[----:B------:R-:W-:-:S05]  /*11440*/  LOP3.LUT R0, R3, R0, R7, 0xfe, !PT ;  /* 0x0000000003007212 */ /* 0x000fca00078efe07 */
[----:B------:R-:W-:-:S04]  /*11450*/  FMUL.FTZ R0, R0, 1 ;  /* 0x3f80000000007820 */ /* 0x000fc80000410000 */
[----:B------:R0:W2:Y:S02]  /*11460*/  F2F.F64.F32 R32, R0 ;  /* 0x0000000000207310 */ /* 0x0000a40000201800 */
[----:B0-2---:R-:W-:Y:S05]  /*11470*/  BRA `(.L_x_19049) ;  /* 0x0000000400147947 */ /* 0x005fea0003800000 */
.L_x_19062:
        /* <DEDUP_REMOVED lines=21> */
.L_x_19067:
[----:B------:R-:W-:Y:S05]  /*115d0*/  BSYNC.RECONVERGENT B0 ;  /* 0x0000000000007941 */ /* 0x000fea0003800200 */
.L_x_19066:
[----:B------:R-:W-:Y:S01]  /*115e0*/  IMAD.SHL.U32 R0, R0, 0x200000, RZ ;  /* 0x0020000000007824 */ /* 0x000fe200078e00ff */
[----:B------:R-:W-:-:S04]  /*115f0*/  LEA R3, R3, 0x37800000, 0x17 ;  /* 0x3780000003037811 */ /* 0x000fc800078eb8ff */
[----:B------:R-:W-:-:S05]  /*11600*/  LOP3.LUT R0, R3, R0, R7, 0xfe, !PT ;  /* 0x0000000003007212 */ /* 0x000fca00078efe07 */
[----:B------:R-:W-:-:S04]  /*11610*/  FMUL.FTZ R0, R0, 1 ;  /* 0x3f80000000007820 */ /* 0x000fc80000410000 */
[----:B------:R0:W2:Y:S02]  /*11620*/  F2F.F64.F32 R32, R0 ;  /* 0x0000000000207310 */ /* 0x0000a40000201800 */
[----:B0-2---:R-:W-:Y:S05]  /*11630*/  BRA `(.L_x_19049) ;  /* 0x0000000000a47947 */ /* 0x005fea0003800000 */
.L_x_19061:
        /* <DEDUP_REMOVED lines=18> */
.L_x_19048:
        /* <DEDUP_REMOVED lines=16> */
.L_x_19070:
[----:B------:R-:W-:Y:S01]  /*11860*/  CS2R R32, SRZ ;  /* 0x0000000000207805 */ /* 0x000fe2000001ff00 */
[----:B------:R-:W-:Y:S06]  /*11870*/  BRA `(.L_x_19049) ;  /* 0x0000000000147947 */ /* 0x000fec0003800000 */
.L_x_19069:
[----:B------:R-:W2:Y:S02]  /*11880*/  LDG.E.64 R32, desc[UR36][R4.64] ;  /* 0x0000002404207981 */ /* 0x000ea4000c1e1b00 */
[----:B--2---:R-:W0:Y:S02]  /*11890*/  I2F.F64.U64 R32, R32 ;  /* 0x0000002000207312 */ /* 0x004e240000301800 */
[----:B0-----:R-:W-:Y:S05]  /*118a0*/  BRA `(.L_x_19049) ;  /* 0x0000000000087947 */ /* 0x001fea0003800000 */
.L_x_19068:
[----:B------:R-:W2:Y:S02]  /*118b0*/  LDG.E R4, desc[UR36][R4.64] ;  /* 0x0000002404047981 */ /* 0x000ea4000c1e1900 */
[----:B--2---:R0:W2:Y:S02]  /*118c0*/  I2F.F64.U32 R32, R4 ;  /* 0x0000000400207312 */ /* 0x0040a40000201800 */
.L_x_19049:
[----:B------:R-:W-:Y:S05]  /*118d0*/  BSYNC.RECONVERGENT B6 ;  /* 0x0000000000067941 */ /* 0x000fea0003800200 */
.L_x_19043:
        /* <DEDUP_REMOVED lines=18> */
.L_x_19075:
[----:B------:R-:W2:Y:S02]  /*11a00*/  LDG.E.U8 R4, desc[UR36][R6.64] ;  /* 0x0000002406047981 */ /* 0x000ea4000c1e1100 */
[----:B--2---:R-:W0:Y:S02]  /*11a10*/  I2F.F64.U16 R4, R4 ;  /* 0x0000000400047312 */ /* 0x004e240000101800 */
[----:B0-----:R-:W-:Y:S05]  /*11a20*/  BRA `(.L_x_19077) ;  /* 0x0000000c00647947 */ /* 0x001fea0003800000 */
.L_x_19074:
        /* <DEDUP_REMOVED lines=9> */
.L_x_19079:
[----:B------:R-:W2:Y:S02]  /*11ac0*/  LDG.E R4, desc[UR36][R6.64] ;  /* 0x0000002406047981 */ /* 0x000ea4000c1e1900 */
[----:B--2---:R-:W0:Y:S02]  /*11ad0*/  I2F.F64 R4, R4 ;  /* 0x0000000400047312 */ /* 0x004e240000201c00 */
[----:B0-----:R-:W-:Y:S05]  /*11ae0*/  BRA `(.L_x_19077) ;  /* 0x0000000c00347947 */ /* 0x001fea0003800000 */
.L_x_19078:
[----:B------:R-:W2:Y:S02]  /*11af0*/  LDG.E.U16 R4, desc[UR36][R6.64] ;  /* 0x0000002406047981 */ /* 0x000ea4000c1e1500 */
[----:B--2---:R-:W0:Y:S02]  /*11b00*/  I2F.F64.S16 R4, R4 ;  /* 0x0000000400047312 */ /* 0x004e240000101c00 */
[----:B0-----:R-:W-:Y:S05]  /*11b10*/  BRA `(.L_x_19077) ;  /* 0x0000000c00287947 */ /* 0x001fea0003800000 */
.L_x_19073:
        /* <DEDUP_REMOVED lines=10> */
.L_x_19081:
[----:B------:R-:W2:Y:S02]  /*11bc0*/  LDG.E.U16 R0, desc[UR36][R6.64] ;  /* 0x0000002406007981 */ /* 0x000ea4000c1e1500 */
[----:B--2---:R-:W-:-:S05]  /*11bd0*/  HADD2.F32 R0, -RZ, R0.H0_H0 ;  /* 0x20000000ff007230 */ /* 0x004fca0000004100 */
[----:B------:R-:W-:-:S04]  /*11be0*/  FMUL.FTZ R0, R0, 1 ;  /* 0x3f80000000007820 */ /* 0x000fc80000410000 */
[----:B------:R0:W2:Y:S02]  /*11bf0*/  F2F.F64.F32 R4, R0 ;  /* 0x0000000000047310 */ /* 0x0000a40000201800 */
[----:B0-2---:R-:W-:Y:S05]  /*11c00*/  BRA `(.L_x_19077) ;  /* 0x0000000800ec7947 */ /* 0x005fea0003800000 */
.L_x_19080:
        /* <DEDUP_REMOVED lines=10> */
.L_x_19083:
[----:B------:R-:W2:Y:S02]  /*11cb0*/  LDG.E.U16 R6, desc[UR36][R6.64] ;  /* 0x0000002406067981 */ /* 0x000ea4000c1e1500 */
[----:B--2---:R-:W-:-:S05]  /*11cc0*/  HADD2.F32 R0, -RZ, R6.H0_H0 ;  /* 0x20000006ff007230 */ /* 0x004fca0000004100 */
[----:B------:R-:W-:-:S04]  /*11cd0*/  FMUL.FTZ R0, R0, 1 ;  /* 0x3f80000000007820 */ /* 0x000fc80000410000 */
[----:B------:R0:W2:Y:S02]  /*11ce0*/  F2F.F64.F32 R4, R0 ;  /* 0x0000000000047310 */ /* 0x0000a40000201800 */
[----:B0-2---:R-:W-:Y:S05]  /*11cf0*/  BRA `(.L_x_19077) ;  /* 0x0000000800b07947 */ /* 0x005fea0003800000 */
.L_x_19082:
[----:B------:R0:W5:Y:S01]  /*11d00*/  LDG.E.64 R4, desc[UR36][R6.64] ;  /* 0x0000002406047981 */ /* 0x000162000c1e1b00 */
[----:B------:R-:W-:Y:S05]  /*11d10*/  BRA `(.L_x_19077) ;  /* 0x0000000800a87947 */ /* 0x000fea0003800000 */
.L_x_19072:
        /* <DEDUP_REMOVED lines=13> */
.L_x_19086:
[----:B------:R0:W5:Y:S01]  /*11df0*/  LDG.E.64 R4, desc[UR36][R6.64] ;  /* 0x0000002406047981 */ /* 0x000162000c1e1b00 */
[----:B------:R-:W-:Y:S05]  /*11e00*/  BRA `(.L_x_19077) ;  /* 0x00000008006c7947 */ /* 0x000fea0003800000 */
.L_x_19085:
        /* <DEDUP_REMOVED lines=27> */
.L_x_19088:
        /* <DEDUP_REMOVED lines=13> */
[----:B------:R0:W2:Y:S02]  /*12090*/  F2F.F64.F32 R4, R0 ;  /* 0x0000000000047310 */ /* 0x0000a40000201800 */
[----:B0-2---:R-:W-:Y:S05]  /*120a0*/  BRA `(.L_x_19077) ;  /* 0x0000000400c47947 */ /* 0x005fea0003800000 */
.L_x_19087:
[----:B------:R-:W2:Y:S02]  /*120b0*/  LDG.E.U16 R0, desc[UR36][R6.64] ;  /* 0x0000002406007981 */ /* 0x000ea4000c1e1500 */
[----:B--2---:R-:W-:-:S04]  /*120c0*/  IMAD.U32 R0, R0, 0x10000, RZ ;  /* 0x0001000000007824 */ /* 0x004fc800078e00ff */
[----:B------:R-:W-:-:S04]  /*120d0*/  FMUL.FTZ R0, R0, 1 ;  /* 0x3f80000000007820 */ /* 0x000fc80000410000 */
[----:B------:R0:W2:Y:S02]  /*120e0*/  F2F.F64.F32 R4, R0 ;  /* 0x0000000000047310 */ /* 0x0000a40000201800 */
[----:B0-2---:R-:W-:Y:S05]  /*120f0*/  BRA `(.L_x_19077) ;  /* 0x0000000400b07947 */ /* 0x005fea0003800000 */
.L_x_19084:
        /* <DEDUP_REMOVED lines=11> */
.L_x_19091:
        /* <DEDUP_REMOVED lines=21> */
.L_x_19093:
[----:B------:R-:W-:Y:S05]  /*12300*/  BSYNC.RECONVERGENT B0 ;  /* 0x0000000000007941 */ /* 0x000fea0003800200 */
.L_x_19092:
[----:B------:R-:W-:Y:S02]  /*12310*/  SHF.L.U32 R0, R0, 0x14, RZ ;  /* 0x0000001400007819 */ /* 0x000fe400000006ff */
[----:B------:R-:W-:-:S04]  /*12320*/  LEA R3, R3, 0x3b800000, 0x17 ;  /* 0x3b80000003037811 */ /* 0x000fc800078eb8ff */
[----:B------:R-:W-:-:S05]  /*12330*/  LOP3.LUT R0, R3, R0, R7, 0xfe, !PT ;  /* 0x0000000003007212 */ /* 0x000fca00078efe07 */
[----:B------:R-:W-:-:S04]  /*12340*/  FMUL.FTZ R0, R0, 1 ;  /* 0x3f80000000007820 */ /* 0x000fc80000410000 */
[----:B------:R0:W2:Y:S02]  /*12350*/  F2F.F64.F32 R4, R0 ;  /* 0x0000000000047310 */ /* 0x0000a40000201800 */
[----:B0-2---:R-:W-:Y:S05]  /*12360*/  BRA `(.L_x_19077) ;  /* 0x0000000400147947 */ /* 0x005fea0003800000 */
.L_x_19090:
        /* <DEDUP_REMOVED lines=21> */
.L_x_19095:
[----:B------:R-:W-:Y:S05]  /*124c0*/  BSYNC.RECONVERGENT B0 ;  /* 0x0000000000007941 */ /* 0x000fea0003800200 */
.L_x_19094:
[----:B------:R-:W-:Y:S01]  /*124d0*/  IMAD.SHL.U32 R0, R0, 0x200000, RZ ;  /* 0x0020000000007824 */ /* 0x000fe200078e00ff */
[----:B------:R-:W-:-:S04]  /*124e0*/  LEA R3, R3, 0x37800000, 0x17 ;  /* 0x3780000003037811 */ /* 0x000fc800078eb8ff */
[----:B------:R-:W-:-:S05]  /*124f0*/  LOP3.LUT R0, R3, R0, R7, 0xfe, !PT ;  /* 0x0000000003007212 */ /* 0x000fca00078efe07 */
[----:B------:R-:W-:-:S04]  /*12500*/  FMUL.FTZ R0, R0, 1 ;  /* 0x3f80000000007820 */ /* 0x000fc80000410000 */
[----:B------:R0:W2:Y:S02]  /*12510*/  F2F.F64.F32 R4, R0 ;  /* 0x0000000000047310 */ /* 0x0000a40000201800 */
[----:B0-2---:R-:W-:Y:S05]  /*12520*/  BRA `(.L_x_19077) ;  /* 0x0000000000a47947 */ /* 0x005fea0003800000 */
.L_x_19089:
        /* <DEDUP_REMOVED lines=18> */
.L_x_19076:
        /* <DEDUP_REMOVED lines=16> */
.L_x_19098:
[----:B------:R-:W-:Y:S01]  /*12750*/  CS2R R4, SRZ ;  /* 0x0000000000047805 */ /* 0x000fe2000001ff00 */
[----:B------:R-:W-:Y:S06]  /*12760*/  BRA `(.L_x_19077) ;  /* 0x0000000000147947 */ /* 0x000fec0003800000 */
.L_x_19097:
[----:B------:R-:W2:Y:S02]  /*12770*/  LDG.E.64 R4, desc[UR36][R6.64] ;  /* 0x0000002406047981 */ /* 0x000ea4000c1e1b00 */
[----:B--2---:R-:W0:Y:S02]  /*12780*/  I2F.F64.U64 R4, R4 ;  /* 0x0000000400047312 */ /* 0x004e240000301800 */
[----:B0-----:R-:W-:Y:S05]  /*12790*/  BRA `(.L_x_19077) ;  /* 0x0000000000087947 */ /* 0x001fea0003800000 */
.L_x_19096:
[----:B------:R-:W2:Y:S02]  /*127a0*/  LDG.E R4, desc[UR36][R6.64] ;  /* 0x0000002406047981 */ /* 0x000ea4000c1e1900 */
[----:B--2---:R-:W0:Y:S02]  /*127b0*/  I2F.F64.U32 R4, R4 ;  /* 0x0000000400047312 */ /* 0x004e240000201800 */
.L_x_19077:
[----:B------:R-:W-:Y:S05]  /*127c0*/  BSYNC.RECONVERGENT B6 ;  /* 0x0000000000067941 */ /* 0x000fea0003800200 */
.L_x_19071:
[----:B------:R-:W0:Y:S01]  /*127d0*/  LDCU.64 UR4, c[0x0][0x818] ;  /* 0x00010300ff0477ac */ /* 0x000e220008000a00 */
[----:B--2--5:R-:W-:-:S15]  /*127e0*/  DMUL R16, R22, R16 ;  /* 0x0000001016107228 */ /* 0x024fde0000000000 */
        /* <DEDUP_REMOVED lines=22> */
[----:B------:R-:W-:-:S04]  /*12950*/  ULOP3.LUT UR4, UR40, 0xff, URZ, 0xc0, !UPT ;  /* 0x000000ff28047892 */ /* 0x000fc8000f8ec0ff */
[----:B------:R-:W-:Y:S01]  /*12960*/  UISETP.GT.AND UP0, UPT, UR4, 0x9, UPT ;  /* 0x000000090400788c */ /* 0x000fe2000bf04270 */
[----:B------:R-:W-:-:S15]  /*12970*/  IMAD.X R3, RZ, RZ, UR5, P0 ;  /* 0x00000005ff037e24 */ /* 0x000fde00080e06ff */
[----:B------:R-:W-:-:S15]  /*12980*/  NOP ;  /* 0x0000000000007918 */ /* 0x000fde0000000000 */
[----:B------:R-:W-:-:S15]  /*12990*/  NOP ;  /* 0x0000000000007918 */ /* 0x000fde0000000000 */
[----:B------:R-:W-:-:S10]  /*129a0*/  NOP ;  /* 0x0000000000007918 */ /* 0x000fd40000000000 */
[----:B---34-:R-:W0:-:S15]  /*129b0*/  DADD R18, -R30, R18 ;  /* 0x000000001e127229 */ /* 0x018e1e0000000112 */
        /* <DEDUP_REMOVED lines=22> */
.L_x_19102:
[----:B------:R-:W0:Y:S02]  /*12b20*/  F2I.S64.F64.TRUNC R4, R4 ;  /* 0x0000000400047311 */ /* 0x000e24000030d900 */
[----:B0-----:R-:W-:-:S05]  /*12b30*/  MOV R7, R4 ;  /* 0x0000000400077202 */ /* 0x001fca0000000f00 */
[----:B------:R0:W-:Y:S01]  /*12b40*/  STG.E.U8 desc[UR36][R2.64], R7 ;  /* 0x0000000702007986 */ /* 0x0001e2000c101124 */
[----:B------:R-:W-:Y:S05]  /*12b50*/  BRA `(.L_x_19104) ;  /* 0x0000001000807947 */ /* 0x000fea0003800000 */
.L_x_19101:
        /* <DEDUP_REMOVED lines=9> */
.L_x_19106:
[----:B------:R-:W0:Y:S02]  /*12bf0*/  F2I.F64.TRUNC R5, R4 ;  /* 0x0000000400057311 */ /* 0x000e24000030d100 */
[----:B0-----:R0:W-:Y:S01]  /*12c00*/  STG.E desc[UR36][R2.64], R5 ;  /* 0x0000000502007986 */ /* 0x0011e2000c101924 */
[----:B------:R-:W-:Y:S05]  /*12c10*/  BRA `(.L_x_19104) ;  /* 0x0000001000507947 */ /* 0x000fea0003800000 */
.L_x_19105:
[----:B------:R-:W0:Y:S02]  /*12c20*/  F2I.F64.TRUNC R5, R4 ;  /* 0x0000000400057311 */ /* 0x000e24000030d100 */
[----:B0-----:R0:W-:Y:S01]  /*12c30*/  STG.E.U16 desc[UR36][R2.64], R5 ;  /* 0x0000000502007986 */ /* 0x0011e2000c101524 */
[----:B------:R-:W-:Y:S05]  /*12c40*/  BRA `(.L_x_19104) ;  /* 0x0000001000447947 */ /* 0x000fea0003800000 */
.L_x_19100:
        /* <DEDUP_REMOVED lines=17> */
.L_x_19108:
        /* <DEDUP_REMOVED lines=12> */
.L_x_19107:
        /* <DEDUP_REMOVED lines=18> */
.L_x_19110:
        /* <DEDUP_REMOVED lines=13> */
.L_x_19109:
[----:B------:R0:W-:Y:S01]  /*13010*/  STG.E.64 desc[UR36][R2.64], R4 ;  /* 0x0000000402007986 */ /* 0x0001e2000c101b24 */
[----:B------:R-:W-:Y:S05]  /*13020*/  BRA `(.L_x_19104) ;  /* 0x0000000c004c7947 */ /* 0x000fea0003800000 */
.L_x_19099:
        /* <DEDUP_REMOVED lines=13> */
.L_x_19114:
        /* <DEDUP_REMOVED lines=26> */
.L_x_19117:
[----:B------:R-:W-:-:S04]  /*132a0*/  SHF.R.U32.HI R5, RZ, 0x18, R7 ;  /* 0x00000018ff057819 */ /* 0x000fc80000011607 */
[----:B------:R-:W-:-:S07]  /*132b0*/  LOP3.LUT R0, R0, 0x80, R5, 0xf8, !PT ;  /* 0x0000008000007812 */ /* 0x000fce00078ef805 */
.L_x_19116:
[----:B------:R-:W-:Y:S05]  /*132c0*/  BSYNC.RECONVERGENT B0 ;  /* 0x0000000000007941 */ /* 0x000fea0003800200 */
.L_x_19115:
[----:B------:R4:W-:Y:S01]  /*132d0*/  STG.E.U8 desc[UR36][R2.64], R0 ;  /* 0x0000000002007986 */ /* 0x0009e2000c101124 */
[----:B------:R-:W-:Y:S05]  /*132e0*/  BRA `(.L_x_19104) ;  /* 0x00000008009c7947 */ /* 0x000fea0003800000 */
.L_x_19113:
        /* <DEDUP_REMOVED lines=26> */
.L_x_19120:
[----:B------:R-:W-:-:S04]  /*13490*/  SHF.R.U32.HI R5, RZ, 0x18, R7 ;  /* 0x00000018ff057819 */ /* 0x000fc80000011607 */
[----:B------:R-:W-:-:S07]  /*134a0*/  LOP3.LUT R0, R0, 0x80, R5, 0xf8, !PT ;  /* 0x0000008000007812 */ /* 0x000fce00078ef805 */
.L_x_19119:
[----:B------:R-:W-:Y:S05]  /*134b0*/  BSYNC.RECONVERGENT B0 ;  /* 0x0000000000007941 */ /* 0x000fea0003800200 */
.L_x_19118:
[----:B------:R3:W-:Y:S01]  /*134c0*/  STG.E.U8 desc[UR36][R2.64], R0 ;  /* 0x0000000002007986 */ /* 0x0007e2000c101124 */
[----:B------:R-:W-:Y:S05]  /*134d0*/  BRA `(.L_x_19104) ;  /* 0x0000000800207947 */ /* 0x000fea0003800000 */
.L_x_19112:
        /* <DEDUP_REMOVED lines=30> */
.L_x_19122:
[----:B------:R-:W0:Y:S02]  /*136c0*/  F2I.U64.F64.TRUNC R4, R4 ;  /* 0x0000000400047311 */ /* 0x000e24000030d800 */
[----:B0-----:R0:W-:Y:S01]  /*136d0*/  STG.E.64 desc[UR36][R2.64], R4 ;  /* 0x0000000402007986 */ /* 0x0011e2000c101b24 */
[----:B------:R-:W-:Y:S05]  /*136e0*/  BRA `(.L_x_19104) ;  /* 0x00000004009c7947 */ /* 0x000fea0003800000 */
.L_x_19121:
[----:B------:R-:W0:Y:S02]  /*136f0*/  F2I.U32.F64.TRUNC R5, R4 ;  /* 0x0000000400057311 */ /* 0x000e24000030d000 */
[----:B0-----:R2:W-:Y:S01]  /*13700*/  STG.E desc[UR36][R2.64], R5 ;  /* 0x0000000502007986 */ /* 0x0015e2000c101924 */
[----:B------:R-:W-:Y:S05]  /*13710*/  BRA `(.L_x_19104) ;  /* 0x0000000400907947 */ /* 0x000fea0003800000 */
.L_x_19111:
        /* <DEDUP_REMOVED lines=10> */
.L_x_19124:
[----:B------:R-:W-:-:S05]  /*137c0*/  CS2R R6, SRZ ;  /* 0x0000000000067805 */ /* 0x000fca000001ff00 */
[----:B------:R0:W-:Y:S01]  /*137d0*/  STG.E.128 desc[UR36][R2.64], R4 ;  /* 0x0000000402007986 */ /* 0x0001e2000c101d24 */
[----:B------:R-:W-:Y:S05]  /*137e0*/  BRA `(.L_x_19104) ;  /* 0x00000004005c7947 */ /* 0x000fea0003800000 */
.L_x_19123:
[----:B------:R-:W-:-:S09]  /*137f0*/  UISETP.NE.AND UP0, UPT, UR4, 0xf, UPT ;  /* 0x0000000f0400788c */ /* 0x000fd2000bf05270 */
[----:B------:R-:W-:Y:S05]  /*13800*/  BRA.U !UP0, `(.L_x_19125) ;  /* 0x0000000508287547 */ /* 0x000fea000b800000 */
[----:B------:R-:W-:-:S09]  /*13810*/  UISETP.NE.AND UP0, UPT, UR4, 0x17, UPT ;  /* 0x000000170400788c */ /* 0x000fd2000bf05270 */
[----:B------:R-:W-:Y:S05]  /*13820*/  BRA.U !UP0, `(.L_x_19126) ;  /* 0x0000000108b07547 */ /* 0x000fea000b800000 */
[----:B------:R-:W-:-:S09]  /*13830*/  UISETP.NE.AND UP0, UPT, UR4, 0x18, UPT ;  /* 0x000000180400788c */ /* 0x000fd2000bf05270 */
[----:B------:R-:W-:Y:S05]  /*13840*/  BRA.U !UP0, `(.L_x_19127) ;  /* 0x0000000108447547 */ /* 0x000fea000b800000 */
.L_x_19103:
        /* <DEDUP_REMOVED lines=16> */
.L_x_19128:
[----:B------:R-:W-:Y:S05]  /*13950*/  BRA `(.L_x_19104) ;  /* 0x0000000400007947 */ /* 0x000fea0003800000 */
.L_x_19127:
        /* <DEDUP_REMOVED lines=21> */
.L_x_19130:
[----:B------:R-:W-:Y:S05]  /*13ab0*/  BSYNC.RECONVERGENT B0 ;  /* 0x0000000000007941 */ /* 0x000fea0003800200 */
.L_x_19129:
[----:B------:R-:W-:-:S05]  /*13ac0*/  LOP3.LUT R7, R0, 0x80, R7, 0xf8, !PT ;  /* 0x0000008000077812 */ /* 0x000fca00078ef807 */
[----:B------:R0:W-:Y:S01]  /*13ad0*/  STG.E.U8 desc[UR36][R2.64], R7 ;  /* 0x0000000702007986 */ /* 0x0001e2000c101124 */
[----:B------:R-:W-:Y:S05]  /*13ae0*/  BRA `(.L_x_19104) ;  /* 0x00000000009c7947 */ /* 0x000fea0003800000 */
.L_x_19126:
        /* <DEDUP_REMOVED lines=20> */
.L_x_19132:
[----:B------:R-:W-:Y:S01]  /*13c30*/  IMAD.MOV.U32 R0, RZ, RZ, 0x7f ;  /* 0x0000007fff007424 */ /* 0x000fe200078e00ff */
[----:B------:R-:W-:-:S04]  /*13c40*/  ISETP.GT.U32.AND P0, PT, R6, 0x7f800000, PT ;  /* 0x7f8000000600780c */ /* 0x000fc80003f04070 */
[----:B------:R-:W-:-:S09]  /*13c50*/  SEL R0, R0, 0x7c, P0 ;  /* 0x0000007c00007807 */ /* 0x000fd20000000000 */
.L_x_19133:
[----:B------:R-:W-:Y:S05]  /*13c60*/  BSYNC.RECONVERGENT B0 ;  /* 0x0000000000007941 */ /* 0x000fea0003800200 */
.L_x_19131:
[----:B------:R-:W-:-:S04]  /*13c70*/  SHF.R.U32.HI R5, RZ, 0x18, R7 ;  /* 0x00000018ff057819 */ /* 0x000fc80000011607 */
[----:B------:R-:W-:-:S05]  /*13c80*/  LOP3.LUT R5, R0, 0x80, R5, 0xf8, !PT ;  /* 0x0000008000057812 */ /* 0x000fca00078ef805 */
[----:B------:R0:W-:Y:S01]  /*13c90*/  STG.E.U8 desc[UR36][R2.64], R5 ;  /* 0x0000000502007986 */ /* 0x0001e2000c101124 */
[----:B------:R-:W-:Y:S05]  /*13ca0*/  BRA `(.L_x_19104) ;  /* 0x00000000002c7947 */ /* 0x000fea0003800000 */
.L_x_19125:
        /* <DEDUP_REMOVED lines=11> */
.L_x_19104:
[----:B------:R-:W-:-:S07]  /*13d60*/  IADD3 R27, PT, PT, R27, 0x80, RZ ;  /* 0x000000801b1b7810 */ /* 0x000fce0007ffe0ff */
.L_x_18901:
[----:B------:R-:W-:Y:S05]  /*13d70*/  BSYNC.RECONVERGENT B7 ;  /* 0x0000000000077941 */ /* 0x000fea0003800200 */
.L_x_18900:
[----:B------:R-:W5:Y:S01]  /*13d80*/  LDCU UR4, c[0x0][0x380] ;  /* 0x00007000ff0477ac */ /* 0x000f620008000800 */
[----:B------:R-:W-:Y:S01]  /*13d90*/  BSSY.RECONVERGENT B7, `(.L_x_19134) ;  /* 0x00009e0000077945 */ /* 0x000fe20003800200 */
[----:B-----5:R-:W-:-:S13]  /*13da0*/  ISETP.GE.AND P0, PT, R27, UR4, PT ;  /* 0x000000041b007c0c */ /* 0x020fda000bf06270 */
[----:B------:R-:W-:Y:S05]  /*13db0*/  @P0 BRA `(.L_x_19135) ;  /* 0x0000009c00740947 */ /* 0x000fea0003800000 */
[----:B------:R-:W5:Y:S01]  /*13dc0*/  LDCU UR4, c[0x0][0x388] ;  /* 0x00007100ff0477ac */ /* 0x000f620008000800 */
[----:B------:R-:W-:Y:S02]  /*13dd0*/  CS2R R24, SRZ ;  /* 0x0000000000187805 */ /* 0x000fe4000001ff00 */
[----:B------:R-:W-:Y:S02]  /*13de0*/  CS2R R22, SRZ ;  /* 0x0000000000167805 */ /* 0x000fe4000001ff00 */
[----:B------:R-:W-:Y:S01]  /*13df0*/  CS2R R16, SRZ ;  /* 0x0000000000107805 */ /* 0x000fe2000001ff00 */
[----:B0-234-:R-:W-:Y:S02]  /*13e00*/  IMAD.MOV.U32 R0, RZ, RZ, RZ ;  /* 0x000000ffff007224 */ /* 0x01dfe400078e00ff */
[----:B-1----:R-:W-:Y:S01]  /*13e10*/  IMAD.MOV.U32 R2, RZ, RZ, RZ ;  /* 0x000000ffff027224 */ /* 0x002fe200078e00ff */
[----:B-----5:R-:W-:-:S09]  /*13e20*/  UISETP.NE.AND UP0, UPT, UR4, URZ, UPT ;  /* 0x000000ff0400728c */ /* 0x020fd2000bf05270 */
[----:B------:R-:W-:Y:S05]  /*13e30*/  BRA.U !UP0, `(.L_x_19136) ;  /* 0x0000001d08c87547 */ /* 0x000fea000b800000 */
[----:B------:R-:W0:Y:S01]  /*13e40*/  LDCU.64 UR4, c[0x0][0x390] ;  /* 0x00007200ff0477ac */ /* 0x000e220008000a00 */
[----:B------:R-:W-:Y:S01]  /*13e50*/  MOV R26, RZ ;  /* 0x000000ff001a7202 */ /* 0x000fe20000000f00 */
        /* <DEDUP_REMOVED lines=496> */
.L_x_19136:
        /* <DEDUP_REMOVED lines=18> */
.L_x_19141:
[----:B------:R-:W2:Y:S02]  /*15e80*/  LDG.E.U8 R4, desc[UR36][R4.64] ;  /* 0x0000002404047981 */ /* 0x000ea4000c1e1100 */
[----:B--2---:R3:W4:Y:S02]  /*15e90*/  I2F.F64.U16 R28, R4 ;  /* 0x00000004001c7312 */ /* 0x0047240000101800 */
[----:B---34-:R-:W-:Y:S05]  /*15ea0*/  BRA `(.L_x_19143) ;  /* 0x0000000c00647947 */ /* 0x018fea0003800000 */
.L_x_19140:
        /* <DEDUP_REMOVED lines=9> */
.L_x_19145:
[----:B------:R-:W2:Y:S02]  /*15f40*/  LDG.E R4, desc[UR36][R4.64] ;  /* 0x0000002404047981 */ /* 0x000ea4000c1e1900 */
[----:B--2---:R3:W4:Y:S02]  /*15f50*/  I2F.F64 R28, R4 ;  /* 0x00000004001c7312 */ /* 0x0047240000201c00 */
[----:B---34-:R-:W-:Y:S05]  /*15f60*/  BRA `(.L_x_19143) ;  /* 0x0000000c00347947 */ /* 0x018fea0003800000 */
.L_x_19144:
[----:B------:R-:W2:Y:S02]  /*15f70*/  LDG.E.U16 R4, desc[UR36][R4.64] ;  /* 0x0000002404047981 */ /* 0x000ea4000c1e1500 */
[----:B--2---:R3:W4:Y:S02]  /*15f80*/  I2F.F64.S16 R28, R4 ;  /* 0x00000004001c7312 */ /* 0x0047240000101c00 */
[----:B---34-:R-:W-:Y:S05]  /*15f90*/  BRA `(.L_x_19143) ;  /* 0x0000000c00287947 */ /* 0x018fea0003800000 */
.L_x_19139:
        /* <DEDUP_REMOVED lines=10> */
.L_x_19147:
[----:B------:R-:W2:Y:S02]  /*16040*/  LDG.E.U16 R0, desc[UR36][R4.64] ;  /* 0x0000002404007981 */ /* 0x000ea4000c1e1500 */
[----:B--2---:R-:W-:-:S05]  /*16050*/  HADD2.F32 R0, -RZ, R0.H0_H0 ;  /* 0x20000000ff007230 */ /* 0x004fca0000004100 */
[----:B------:R-:W-:-:S04]  /*16060*/  FMUL.FTZ R0, R0, 1 ;  /* 0x3f80000000007820 */ /* 0x000fc80000410000 */
[----:B------:R4:W0:Y:S02]  /*16070*/  F2F.F64.F32 R28, R0 ;  /* 0x00000000001c7310 */ /* 0x0008240000201800 */
[----:B0---4-:R-:W-:Y:S05]  /*16080*/  BRA `(.L_x_19143) ;  /* 0x0000000800ec7947 */ /* 0x011fea0003800000 */
.L_x_19146:
        /* <DEDUP_REMOVED lines=10> */
.L_x_19149:
[----:B------:R-:W2:Y:S02]  /*16130*/  LDG.E.U16 R4, desc[UR36][R4.64] ;  /* 0x0000002404047981 */ /* 0x000ea4000c1e1500 */
[----:B--2---:R-:W-:-:S05]  /*16140*/  HADD2.F32 R0, -RZ, R4.H0_H0 ;  /* 0x20000004ff007230 */ /* 0x004fca0000004100 */
[----:B------:R-:W-:-:S04]  /*16150*/  FMUL.FTZ R0, R0, 1 ;  /* 0x3f80000000007820 */ /* 0x000fc80000410000 */
[----:B------:R3:W4:Y:S02]  /*16160*/  F2F.F64.F32 R28, R0 ;  /* 0x00000000001c7310 */ /* 0x0007240000201800 */
[----:B---34-:R-:W-:Y:S05]  /*16170*/  BRA `(.L_x_19143) ;  /* 0x0000000800b07947 */ /* 0x018fea0003800000 */
.L_x_19148:
[----:B------:R3:W5:Y:S01]  /*16180*/  LDG.E.64 R28, desc[UR36][R4.64] ;  /* 0x00000024041c7981 */ /* 0x000762000c1e1b00 */
[----:B------:R-:W-:Y:S05]  /*16190*/  BRA `(.L_x_19143) ;  /* 0x0000000800a87947 */ /* 0x000fea0003800000 */
.L_x_19138:
        /* <DEDUP_REMOVED lines=13> */
.L_x_19152:
[----:B------:R0:W5:Y:S01]  /*16270*/  LDG.E.64 R28, desc[UR36][R4.64] ;  /* 0x00000024041c7981 */ /* 0x000162000c1e1b00 */
[----:B------:R-:W-:Y:S05]  /*16280*/  BRA `(.L_x_19143) ;  /* 0x00000008006c7947 */ /* 0x000fea0003800000 */
.L_x_19151:
        /* <DEDUP_REMOVED lines=27> */
.L_x_19154:
        /* <DEDUP_REMOVED lines=14> */
[----:B-12---:R-:W-:Y:S05]  /*16520*/  BRA `(.L_x_19143) ;  /* 0x0000000400c47947 */ /* 0x006fea0003800000 */
.L_x_19153:
[----:B------:R-:W2:Y:S02]  /*16530*/  LDG.E.U16 R0, desc[UR36][R4.64] ;  /* 0x0000002404007981 */ /* 0x000ea4000c1e1500 */
[----:B--2---:R-:W-:-:S04]  /*16540*/  IMAD.U32 R0, R0, 0x10000, RZ ;  /* 0x0001000000007824 */ /* 0x004fc800078e00ff */
[----:B------:R-:W-:-:S04]  /*16550*/  FMUL.FTZ R0, R0, 1 ;  /* 0x3f80000000007820 */ /* 0x000fc80000410000 */
[----:B------:R1:W2:Y:S02]  /*16560*/  F2F.F64.F32 R28, R0 ;  /* 0x00000000001c7310 */ /* 0x0002a40000201800 */
[----:B-12---:R-:W-:Y:S05]  /*16570*/  BRA `(.L_x_19143) ;  /* 0x0000000400b07947 */ /* 0x006fea0003800000 */
.L_x_19150:
        /* <DEDUP_REMOVED lines=11> */
.L_x_19157:
        /* <DEDUP_REMOVED lines=21> */
.L_x_19159:
[----:B------:R-:W-:Y:S05]  /*16780*/  BSYNC.RECONVERGENT B0 ;  /* 0x0000000000007941 */ /* 0x000fea0003800200 */
.L_x_19158:
[----:B------:R-:W-:Y:S01]  /*16790*/  IMAD.SHL.U32 R0, R0, 0x100000, RZ ;  /* 0x0010000000007824 */ /* 0x000fe200078e00ff */
[----:B------:R-:W-:-:S04]  /*167a0*/  LEA R3, R3, 0x3b800000, 0x17 ;  /* 0x3b80000003037811 */ /* 0x000fc800078eb8ff */
[----:B------:R-:W-:-:S05]  /*167b0*/  LOP3.LUT R0, R3, R0, R7, 0xfe, !PT ;  /* 0x0000000003007212 */ /* 0x000fca00078efe07 */
[----:B------:R-:W-:-:S04]  /*167c0*/  FMUL.FTZ R0, R0, 1 ;  /* 0x3f80000000007820 */ /* 0x000fc80000410000 */
[----:B------:R3:W4:Y:S02]  /*167d0*/  F2F.F64.F32 R28, R0 ;  /* 0x00000000001c7310 */ /* 0x0007240000201800 */
[----:B---34-:R-:W-:Y:S05]  /*167e0*/  BRA `(.L_x_19143) ;  /* 0x0000000400147947 */ /* 0x018fea0003800000 */
.L_x_19156:
        /* <DEDUP_REMOVED lines=21> */
.L_x_19161:
[----:B------:R-:W-:Y:S05]  /*16940*/  BSYNC.RECONVERGENT B0 ;  /* 0x0000000000007941 */ /* 0x000fea0003800200 */
.L_x_19160:
[----:B------:R-:W-:Y:S02]  /*16950*/  SHF.L.U32 R0, R0, 0x15, RZ ;  /* 0x0000001500007819 */ /* 0x000fe400000006ff */
[----:B------:R-:W-:-:S04]  /*16960*/  LEA R3, R3, 0x37800000, 0x17 ;  /* 0x3780000003037811 */ /* 0x000fc800078eb8ff */
[----:B------:R-:W-:-:S05]  /*16970*/  LOP3.LUT R0, R3, R0, R7, 0xfe, !PT ;  /* 0x0000000003007212 */ /* 0x000fca00078efe07 */
[----:B------:R-:W-:-:S04]  /*16980*/  FMUL.FTZ R0, R0, 1 ;  /* 0x3f80000000007820 */ /* 0x000fc80000410000 */
[----:B------:R3:W4:Y:S02]  /*16990*/  F2F.F64.F32 R28, R0 ;  /* 0x00000000001c7310 */ /* 0x0007240000201800 */
[----:B---34-:R-:W-:Y:S05]  /*169a0*/  BRA `(.L_x_19143) ;  /* 0x0000000000a47947 */ /* 0x018fea0003800000 */
.L_x_19155:
        /* <DEDUP_REMOVED lines=17> */
[----:B-12---:R-:W-:Y:S05]  /*16ac0*/  BRA `(.L_x_19143) ;  /* 0x00000000005c7947 */ /* 0x006fea0003800000 */
.L_x_19142:
        /* <DEDUP_REMOVED lines=16> */
.L_x_19164:
[----:B------:R-:W-:Y:S01]  /*16bd0*/  CS2R R28, SRZ ;  /* 0x00000000001c7805 */ /* 0x000fe2000001ff00 */
[----:B------:R-:W-:Y:S06]  /*16be0*/  BRA `(.L_x_19143) ;  /* 0x0000000000147947 */ /* 0x000fec0003800000 */
.L_x_19163:
[----:B------:R-:W2:Y:S02]  /*16bf0*/  LDG.E.64 R28, desc[UR36][R4.64] ;  /* 0x00000024041c7981 */ /* 0x000ea4000c1e1b00 */
[----:B--2---:R-:W1:Y:S02]  /*16c00*/  I2F.F64.U64 R28, R28 ;  /* 0x0000001c001c7312 */ /* 0x004e640000301800 */
[----:B-1----:R-:W-:Y:S05]  /*16c10*/  BRA `(.L_x_19143) ;  /* 0x0000000000087947 */ /* 0x002fea0003800000 */
.L_x_19162:
[----:B------:R-:W2:Y:S02]  /*16c20*/  LDG.E R4, desc[UR36][R4.64] ;  /* 0x0000002404047981 */ /* 0x000ea4000c1e1900 */
[----:B--2---:R1:W2:Y:S02]  /*16c30*/  I2F.F64.U32 R28, R4 ;  /* 0x00000004001c7312 */ /* 0x0042a40000201800 */
.L_x_19143:
[----:B------:R-:W-:Y:S05]  /*16c40*/  BSYNC.RECONVERGENT B6 ;  /* 0x0000000000067941 */ /* 0x000fea0003800200 */
.L_x_19137:
        /* <DEDUP_REMOVED lines=18> */
.L_x_19169:
[----:B------:R-:W3:Y:S02]  /*16d70*/  LDG.E.U8 R4, desc[UR36][R4.64] ;  /* 0x0000002404047981 */ /* 0x000ee4000c1e1100 */
[----:B---3--:R0:W1:Y:S02]  /*16d80*/  I2F.F64.U16 R18, R4 ;  /* 0x0000000400127312 */ /* 0x0080640000101800 */
[----:B01----:R-:W-:Y:S05]  /*16d90*/  BRA `(.L_x_19171) ;  /* 0x0000000c00647947 */ /* 0x003fea0003800000 */
.L_x_19168:
        /* <DEDUP_REMOVED lines=9> */
.L_x_19173:
[----:B------:R-:W3:Y:S02]  /*16e30*/  LDG.E R4, desc[UR36][R4.64] ;  /* 0x0000002404047981 */ /* 0x000ee4000c1e1900 */
[----:B---3--:R0:W1:Y:S02]  /*16e40*/  I2F.F64 R18, R4 ;  /* 0x0000000400127312 */ /* 0x0080640000201c00 */
[----:B01----:R-:W-:Y:S05]  /*16e50*/  BRA `(.L_x_19171) ;  /* 0x0000000c00347947 */ /* 0x003fea0003800000 */
.L_x_19172:
[----:B------:R-:W3:Y:S02]  /*16e60*/  LDG.E.U16 R4, desc[UR36][R4.64] ;  /* 0x0000002404047981 */ /* 0x000ee4000c1e1500 */
[----:B---3--:R0:W1:Y:S02]  /*16e70*/  I2F.F64.S16 R18, R4 ;  /* 0x0000000400127312 */ /* 0x0080640000101c00 */
[----:B01----:R-:W-:Y:S05]  /*16e80*/  BRA `(.L_x_19171) ;  /* 0x0000000c00287947 */ /* 0x003fea0003800000 */
.L_x_19167:
        /* <DEDUP_REMOVED lines=10> */
.L_x_19175:
[----:B------:R-:W3:Y:S02]  /*16f30*/  LDG.E.U16 R0, desc[UR36][R4.64] ;  /* 0x0000002404007981 */ /* 0x000ee4000c1e1500 */
[----:B---3--:R-:W-:-:S05]  /*16f40*/  HADD2.F32 R0, -RZ, R0.H0_H0 ;  /* 0x20000000ff007230 */ /* 0x008fca0000004100 */
[----:B------:R-:W-:-:S04]  /*16f50*/  FMUL.FTZ R0, R0, 1 ;  /* 0x3f80000000007820 */ /* 0x000fc80000410000 */
[----:B------:R1:W3:Y:S02]  /*16f60*/  F2F.F64.F32 R18, R0 ;  /* 0x0000000000127310 */ /* 0x0002e40000201800 */
[----:B-1-3--:R-:W-:Y:S05]  /*16f70*/  BRA `(.L_x_19171) ;  /* 0x0000000800ec7947 */ /* 0x00afea0003800000 */
.L_x_19174:
        /* <DEDUP_REMOVED lines=10> */
.L_x_19177:
[----:B------:R-:W3:Y:S02]  /*17020*/  LDG.E.U16 R4, desc[UR36][R4.64] ;  /* 0x0000002404047981 */ /* 0x000ee4000c1e1500 */
[----:B---3--:R-:W-:-:S05]  /*17030*/  HADD2.F32 R0, -RZ, R4.H0_H0 ;  /* 0x20000004ff007230 */ /* 0x008fca0000004100 */
[----:B------:R-:W-:-:S04]  /*17040*/  FMUL.FTZ R0, R0, 1 ;  /* 0x3f80000000007820 */ /* 0x000fc80000410000 */
[----:B------:R1:W3:Y:S02]  /*17050*/  F2F.F64.F32 R18, R0 ;  /* 0x0000000000127310 */ /* 0x0002e40000201800 */
[----:B-1-3--:R-:W-:Y:S05]  /*17060*/  BRA `(.L_x_19171) ;  /* 0x0000000800b07947 */ /* 0x00afea0003800000 */
.L_x_19176:
[----:B------:R0:W5:Y:S01]  /*17070*/  LDG.E.64 R18, desc[UR36][R4.64] ;  /* 0x0000002404127981 */ /* 0x000162000c1e1b00 */
[----:B------:R-:W-:Y:S05]  /*17080*/  BRA `(.L_x_19171) ;  /* 0x0000000800a87947 */ /* 0x000fea0003800000 */
.L_x_19166:
        /* <DEDUP_REMOVED lines=13> */
.L_x_19180:
[----:B------:R1:W5:Y:S01]  /*17160*/  LDG.E.64 R18, desc[UR36][R4.64] ;  /* 0x0000002404127981 */ /* 0x000362000c1e1b00 */
[----:B------:R-:W-:Y:S05]  /*17170*/  BRA `(.L_x_19171) ;  /* 0x00000008006c7947 */ /* 0x000fea0003800000 */
.L_x_19179:
[----:B------:R-:W-:-:S09]  /*17180*/  UISETP.NE.AND UP0, UPT, UR4, 0xf, UPT ;  /* 0x0000000f0400788c */ /* 0x000fd2000bf05270 */
[----:B------:R-:W-:Y:S05]  /*17190*/  BRA.U !UP0, `(.L_x_19181) ;  /* 0x0000000108a07547 */ /* 0x000fea000b800000 */
[----:B------:R-:W-:-:S09]  /*171a0*/  UISETP.NE.AND UP0, UPT, UR4, 0x17, UPT ;  /* 0x000000170400788c */ /* 0x000fd2000bf05270 */
[----:B------:R-:W-:Y:S05]  /*171b0*/  BRA.U !UP0, `(.L_x_19182) ;  /* 0x00000001085c7547 */ /* 0x000fea000b800000 */
[----:B------:R-:W-:-:S09]  /*171c0*/  UISETP.NE.AND UP0, UPT, UR4, 0x18, UPT ;  /* 0x000000180400788c */ /* 0x000fd2000bf05270 */
[----:B------:R-:W-:Y:S05]  /*171d0*/  BRA.U UP0, `(.L_x_19170) ;  /* 0x0000000500f87547 */ /* 0x000fea000b800000 */
[----:B------:R-:W3:Y:S01]  /*171e0*/  LDG.E.U8 R0, desc[UR36][R4.64] ;  /* 0x0000002404007981 */ /* 0x000ee2000c1e1100 */
[----:B------:R-:W-:Y:S01]  /*171f0*/  MOV R7, 0x1f ;  /* 0x0000001f00077802 */ /* 0x000fe20000000f00 */
[----:B---3--:R-:W-:-:S05]  /*17200*/  IMAD.SHL.U32 R0, R0, 0x1000000, RZ ;  /* 0x0100000000007824 */ /* 0x008fca00078e00ff */
        /* <DEDUP_REMOVED lines=18> */
.L_x_19182:
[----:B------:R-:W3:Y:S02]  /*17330*/  LDG.E.U8 R4, desc[UR36][R4.64] ;  /* 0x0000002404047981 */ /* 0x000ee4000c1e1100 */
[C---:B---3--:R-:W-:Y:S01]  /*17340*/  SHF.L.U32 R0, R4.reuse, 0x19, RZ ;  /* 0x0000001904007819 */ /* 0x048fe200000006ff */
        /* <DEDUP_REMOVED lines=12> */
[----:B---34-:R-:W-:Y:S05]  /*17410*/  BRA `(.L_x_19171) ;  /* 0x0000000400c47947 */ /* 0x018fea0003800000 */
.L_x_19181:
[----:B------:R-:W3:Y:S02]  /*17420*/  LDG.E.U16 R0, desc[UR36][R4.64] ;  /* 0x0000002404007981 */ /* 0x000ee4000c1e1500 */
[----:B---3--:R-:W-:-:S05]  /*17430*/  SHF.L.U32 R0, R0, 0x10, RZ ;  /* 0x0000001000007819 */ /* 0x008fca00000006ff */
[----:B------:R-:W-:-:S04]  /*17440*/  FMUL.FTZ R0, R0, 1 ;  /* 0x3f80000000007820 */ /* 0x000fc80000410000 */
[----:B------:R3:W4:Y:S02]  /*17450*/  F2F.F64.F32 R18, R0 ;  /* 0x0000000000127310 */ /* 0x0007240000201800 */
[----:B---34-:R-:W-:Y:S05]  /*17460*/  BRA `(.L_x_19171) ;  /* 0x0000000400b07947 */ /* 0x018fea0003800000 */
.L_x_19178:
        /* <DEDUP_REMOVED lines=11> */
.L_x_19185:
        /* <DEDUP_REMOVED lines=21> */
.L_x_19187:
[----:B------:R-:W-:Y:S05]  /*17670*/  BSYNC.RECONVERGENT B0 ;  /* 0x0000000000007941 */ /* 0x000fea0003800200 */
.L_x_19186:
[----:B------:R-:W-:Y:S01]  /*17680*/  IMAD.SHL.U32 R0, R0, 0x100000, RZ ;  /* 0x0010000000007824 */ /* 0x000fe200078e00ff */
[----:B------:R-:W-:-:S04]  /*17690*/  LEA R3, R3, 0x3b800000, 0x17 ;  /* 0x3b80000003037811 */ /* 0x000fc800078eb8ff */
[----:B------:R-:W-:-:S05]  /*176a0*/  LOP3.LUT R0, R3, R0, R7, 0xfe, !PT ;  /* 0x0000000003007212 */ /* 0x000fca00078efe07 */
[----:B------:R-:W-:-:S04]  /*176b0*/  FMUL.FTZ R0, R0, 1 ;  /* 0x3f80000000007820 */ /* 0x000fc80000410000 */
[----:B------:R0:W1:Y:S02]  /*176c0*/  F2F.F64.F32 R18, R0 ;  /* 0x0000000000127310 */ /* 0x0000640000201800 */
[----:B01----:R-:W-:Y:S05]  /*176d0*/  BRA `(.L_x_19171) ;  /* 0x0000000400147947 */ /* 0x003fea0003800000 */
.L_x_19184:
        /* <DEDUP_REMOVED lines=21> */
.L_x_19189:
[----:B------:R-:W-:Y:S05]  /*17830*/  BSYNC.RECONVERGENT B0 ;  /* 0x0000000000007941 */ /* 0x000fea0003800200 */
.L_x_19188:
[----:B------:R-:W-:Y:S01]  /*17840*/  IMAD.SHL.U32 R0, R0, 0x200000, RZ ;  /* 0x0020000000007824 */ /* 0x000fe200078e00ff */
[----:B------:R-:W-:-:S04]  /*17850*/  LEA R3, R3, 0x37800000, 0x17 ;  /* 0x3780000003037811 */ /* 0x000fc800078eb8ff */
[----:B------:R-:W-:-:S05]  /*17860*/  LOP3.LUT R0, R3, R0, R7, 0xfe, !PT ;  /* 0x0000000003007212 */ /* 0x000fca00078efe07 */
[----:B------:R-:W-:-:S04]  /*17870*/  FMUL.FTZ R0, R0, 1 ;  /* 0x3f80000000007820 */ /* 0x000fc80000410000 */
[----:B------:R0:W1:Y:S02]  /*17880*/  F2F.F64.F32 R18, R0 ;  /* 0x0000000000127310 */ /* 0x0000640000201800 */
[----:B01----:R-:W-:Y:S05]  /*17890*/  BRA `(.L_x_19171) ;  /* 0x0000000000a47947 */ /* 0x003fea0003800000 */
.L_x_19183:
        /* <DEDUP_REMOVED lines=18> */
.L_x_19170:
        /* <DEDUP_REMOVED lines=16> */
.L_x_19192:
[----:B------:R-:W-:Y:S01]  /*17ac0*/  CS2R R18, SRZ ;  /* 0x0000000000127805 */ /* 0x000fe2000001ff00 */
[----:B------:R-:W-:Y:S06]  /*17ad0*/  BRA `(.L_x_19171) ;  /* 0x0000000000147947 */ /* 0x000fec0003800000 */
.L_x_19191:
[----:B------:R-:W3:Y:S02]  /*17ae0*/  LDG.E.64 R18, desc[UR36][R4.64] ;  /* 0x0000002404127981 */ /* 0x000ee4000c1e1b00 */
[----:B---3--:R-:W0:Y:S02]  /*17af0*/  I2F.F64.U64 R18, R18 ;  /* 0x0000001200127312 */ /* 0x008e240000301800 */
[----:B0-----:R-:W-:Y:S05]  /*17b00*/  BRA `(.L_x_19171) ;  /* 0x0000000000087947 */ /* 0x001fea0003800000 */
.L_x_19190:
[----:B------:R-:W3:Y:S02]  /*17b10*/  LDG.E R4, desc[UR36][R4.64] ;  /* 0x0000002404047981 */ /* 0x000ee4000c1e1900 */
[----:B---3--:R3:W4:Y:S02]  /*17b20*/  I2F.F64.U32 R18, R4 ;  /* 0x0000000400127312 */ /* 0x0087240000201800 */
.L_x_19171:
[----:B------:R-:W-:Y:S05]  /*17b30*/  BSYNC.RECONVERGENT B6 ;  /* 0x0000000000067941 */ /* 0x000fea0003800200 */
.L_x_19165:
        /* <DEDUP_REMOVED lines=17> */
[----:B-1-3--:R-:W-:Y:S05]  /*17c50*/  BRA `(.L_x_19199) ;  /* 0x0000000c00707947 */ /* 0x00afea0003800000 */
.L_x_19197:
[----:B------:R-:W3:Y:S02]  /*17c60*/  LDG.E.U8 R4, desc[UR36][R4.64] ;  /* 0x0000002404047981 */ /* 0x000ee4000c1e1100 */
[----:B---3--:R1:W3:Y:S02]  /*17c70*/  I2F.F64.U16 R16, R4 ;  /* 0x0000000400107312 */ /* 0x0082e40000101800 */
[----:B-1-3--:R-:W-:Y:S05]  /*17c80*/  BRA `(.L_x_19199) ;  /* 0x0000000c00647947 */ /* 0x00afea0003800000 */
.L_x_19196:
[----:B------:R-:W-:-:S09]  /*17c90*/  UISETP.NE.AND UP0, UPT, UR4, 0x2, UPT ;  /* 0x000000020400788c */ /* 0x000fd2000bf05270 */
[----:B------:R-:W-:Y:S05]  /*17ca0*/  BRA.U !UP0, `(.L_x_19200) ;  /* 0x0000000108287547 */ /* 0x000fea000b800000 */
[----:B------:R-:W-:-:S09]  /*17cb0*/  UISETP.NE.AND UP0, UPT, UR4, 0x3, UPT ;  /* 0x000000030400788c */ /* 0x000fd2000bf05270 */
[----:B------:R-:W-:Y:S05]  /*17cc0*/  BRA.U !UP0, `(.L_x_19201) ;  /* 0x0000000108147547 */ /* 0x000fea000b800000 */
[----:B------:R-:W-:-:S09]  /*17cd0*/  UISETP.NE.AND UP0, UPT, UR4, 0x4, UPT ;  /* 0x000000040400788c */ /* 0x000fd2000bf05270 */
[----:B------:R-:W-:Y:S05]  /*17ce0*/  BRA.U UP0, `(.L_x_19198) ;  /* 0x0000000900f07547 */ /* 0x000fea000b800000 */
[----:B------:R-:W3:Y:S02]  /*17cf0*/  LDG.E.64 R16, desc[UR36][R4.64] ;  /* 0x0000002404107981 */ /* 0x000ee4000c1e1b00 */
[----:B---3--:R-:W1:Y:S02]  /*17d00*/  I2F.F64.S64 R16, R16 ;  /* 0x0000001000107312 */ /* 0x008e640000301c00 */
[----:B-1----:R-:W-:Y:S05]  /*17d10*/  BRA `(.L_x_19199) ;  /* 0x0000000c00407947 */ /* 0x002fea0003800000 */
.L_x_19201:
[----:B------:R-:W3:Y:S02]  /*17d20*/  LDG.E R4, desc[UR36][R4.64] ;  /* 0x0000002404047981 */ /* 0x000ee4000c1e1900 */
[----:B---3--:R1:W3:Y:S02]  /*17d30*/  I2F.F64 R16, R4 ;  /* 0x0000000400107312 */ /* 0x0082e40000201c00 */
[----:B-1-3--:R-:W-:Y:S05]  /*17d40*/  BRA `(.L_x_19199) ;  /* 0x0000000c00347947 */ /* 0x00afea0003800000 */
.L_x_19200:
[----:B------:R-:W3:Y:S02]  /*17d50*/  LDG.E.U16 R4, desc[UR36][R4.64] ;  /* 0x0000002404047981 */ /* 0x000ee4000c1e1500 */
[----:B---3--:R1:W3:Y:S02]  /*17d60*/  I2F.F64.S16 R16, R4 ;  /* 0x0000000400107312 */ /* 0x0082e40000101c00 */
[----:B-1-3--:R-:W-:Y:S05]  /*17d70*/  BRA `(.L_x_19199) ;  /* 0x0000000c00287947 */ /* 0x00afea0003800000 */
.L_x_19195:
        /* <DEDUP_REMOVED lines=10> */
.L_x_19203:
[----:B------:R-:W3:Y:S02]  /*17e20*/  LDG.E.U16 R0, desc[UR36][R4.64] ;  /* 0x0000002404007981 */ /* 0x000ee4000c1e1500 */
[----:B---3--:R-:W-:-:S05]  /*17e30*/  HADD2.F32 R0, -RZ, R0.H0_H0 ;  /* 0x20000000ff007230 */ /* 0x008fca0000004100 */
[----:B------:R-:W-:-:S04]  /*17e40*/  FMUL.FTZ R0, R0, 1 ;  /* 0x3f80000000007820 */ /* 0x000fc80000410000 */
[----:B------:R1:W3:Y:S02]  /*17e50*/  F2F.F64.F32 R16, R0 ;  /* 0x0000000000107310 */ /* 0x0002e40000201800 */
[----:B-1-3--:R-:W-:Y:S05]  /*17e60*/  BRA `(.L_x_19199) ;  /* 0x0000000800ec7947 */ /* 0x00afea0003800000 */
.L_x_19202:
        /* <DEDUP_REMOVED lines=10> */
.L_x_19205:
[----:B------:R-:W3:Y:S02]  /*17f10*/  LDG.E.U16 R4, desc[UR36][R4.64] ;  /* 0x0000002404047981 */ /* 0x000ee4000c1e1500 */
[----:B---3--:R-:W-:-:S05]  /*17f20*/  HADD2.F32 R0, -RZ, R4.H0_H0 ;  /* 0x20000004ff007230 */ /* 0x008fca0000004100 */
[----:B------:R-:W-:-:S04]  /*17f30*/  FMUL.FTZ R0, R0, 1 ;  /* 0x3f80000000007820 */ /* 0x000fc80000410000 */
[----:B------:R1:W3:Y:S02]  /*17f40*/  F2F.F64.F32 R16, R0 ;  /* 0x0000000000107310 */ /* 0x0002e40000201800 */
[----:B-1-3--:R-:W-:Y:S05]  /*17f50*/  BRA `(.L_x_19199) ;  /* 0x0000000800b07947 */ /* 0x00afea0003800000 */
.L_x_19204:
[----:B------:R0:W5:Y:S01]  /*17f60*/  LDG.E.64 R16, desc[UR36][R4.64] ;  /* 0x0000002404107981 */ /* 0x000162000c1e1b00 */
[----:B------:R-:W-:Y:S05]  /*17f70*/  BRA `(.L_x_19199) ;  /* 0x0000000800a87947 */ /* 0x000fea0003800000 */
.L_x_19194:
        /* <DEDUP_REMOVED lines=13> */
.L_x_19208:
[----:B------:R1:W5:Y:S01]  /*18050*/  LDG.E.64 R16, desc[UR36][R4.64] ;  /* 0x0000002404107981 */ /* 0x000362000c1e1b00 */
[----:B------:R-:W-:Y:S05]  /*18060*/  BRA `(.L_x_19199) ;  /* 0x00000008006c7947 */ /* 0x000fea0003800000 */
.L_x_19207:
        /* <DEDUP_REMOVED lines=26> */
[----:B0--3--:R-:W-:Y:S05]  /*18210*/  BRA `(.L_x_19199) ;  /* 0x0000000800007947 */ /* 0x009fea0003800000 */
.L_x_19210:
[----:B------:R-:W3:Y:S02]  /*18220*/  LDG.E.U8 R4, desc[UR36][R4.64] ;  /* 0x0000002404047981 */ /* 0x000ee4000c1e1100 */
[C---:B---3--:R-:W-:Y:S02]  /*18230*/  IMAD.SHL.U32 R0, R4.reuse, 0x2000000, RZ ;  /* 0x0200000004007824 */ /* 0x048fe400078e00ff */
        /* <DEDUP_REMOVED lines=11> */
[----:B------:R3:W0:Y:S02]  /*182f0*/  F2F.F64.F32 R16, R0 ;  /* 0x0000000000107310 */ /* 0x0006240000201800 */
[----:B0--3--:R-:W-:Y:S05]  /*18300*/  BRA `(.L_x_19199) ;  /* 0x0000000400c47947 */ /* 0x009fea0003800000 */
.L_x_19209:
[----:B------:R-:W3:Y:S02]  /*18310*/  LDG.E.U16 R0, desc[UR36][R4.64] ;  /* 0x0000002404007981 */ /* 0x000ee4000c1e1500 */
[----:B---3--:R-:W-:-:S04]  /*18320*/  IMAD.U32 R0, R0, 0x10000, RZ ;  /* 0x0001000000007824 */ /* 0x008fc800078e00ff */
[----:B------:R-:W-:-:S04]  /*18330*/  FMUL.FTZ R0, R0, 1 ;  /* 0x3f80000000007820 */ /* 0x000fc80000410000 */
[----:B------:R3:W0:Y:S02]  /*18340*/  F2F.F64.F32 R16, R0 ;  /* 0x0000000000107310 */ /* 0x0006240000201800 */
[----:B0--3--:R-:W-:Y:S05]  /*18350*/  BRA `(.L_x_19199) ;  /* 0x0000000400b07947 */ /* 0x009fea0003800000 */
.L_x_19206:
        /* <DEDUP_REMOVED lines=11> */
.L_x_19213:
        /* <DEDUP_REMOVED lines=21> */
.L_x_19215:
[----:B------:R-:W-:Y:S05]  /*18560*/  BSYNC.RECONVERGENT B0 ;  /* 0x0000000000007941 */ /* 0x000fea0003800200 */
.L_x_19214:
[----:B------:R-:W-:Y:S02]  /*18570*/  SHF.L.U32 R0, R0, 0x14, RZ ;  /* 0x0000001400007819 */ /* 0x000fe400000006ff */
[----:B------:R-:W-:-:S04]  /*18580*/  LEA R3, R3, 0x3b800000, 0x17 ;  /* 0x3b80000003037811 */ /* 0x000fc800078eb8ff */
[----:B------:R-:W-:-:S05]  /*18590*/  LOP3.LUT R0, R3, R0, R7, 0xfe, !PT ;  /* 0x0000000003007212 */ /* 0x000fca00078efe07 */
[----:B------:R-:W-:-:S04]  /*185a0*/  FMUL.FTZ R0, R0, 1 ;  /* 0x3f80000000007820 */ /* 0x000fc80000410000 */
[----:B------:R0:W1:Y:S02]  /*185b0*/  F2F.F64.F32 R16, R0 ;  /* 0x0000000000107310 */ /* 0x0000640000201800 */
[----:B01----:R-:W-:Y:S05]  /*185c0*/  BRA `(.L_x_19199) ;  /* 0x0000000400147947 */ /* 0x003fea0003800000 */
.L_x_19212:
        /* <DEDUP_REMOVED lines=21> */
.L_x_19217:
[----:B------:R-:W-:Y:S05]  /*18720*/  BSYNC.RECONVERGENT B0 ;  /* 0x0000000000007941 */ /* 0x000fea0003800200 */
.L_x_19216:
[----:B------:R-:W-:Y:S01]  /*18730*/  IMAD.SHL.U32 R0, R0, 0x200000, RZ ;  /* 0x0020000000007824 */ /* 0x000fe200078e00ff */
[----:B------:R-:W-:-:S04]  /*18740*/  LEA R3, R3, 0x37800000, 0x17 ;  /* 0x3780000003037811 */ /* 0x000fc800078eb8ff */
[----:B------:R-:W-:-:S05]  /*18750*/  LOP3.LUT R0, R3, R0, R7, 0xfe, !PT ;  /* 0x0000000003007212 */ /* 0x000fca00078efe07 */
[----:B------:R-:W-:-:S04]  /*18760*/  FMUL.FTZ R0, R0, 1 ;  /* 0x3f80000000007820 */ /* 0x000fc80000410000 */
[----:B------:R0:W1:Y:S02]  /*18770*/  F2F.F64.F32 R16, R0 ;  /* 0x0000000000107310 */ /* 0x0000640000201800 */
[----:B01----:R-:W-:Y:S05]  /*18780*/  BRA `(.L_x_19199) ;  /* 0x0000000000a47947 */ /* 0x003fea0003800000 */
.L_x_19211:
        /* <DEDUP_REMOVED lines=18> */
.L_x_19198:
[----:B------:R-:W-:Y:S01]  /*188b0*/  MOV R14, 0x130 ;  /* 0x00000130000e7802 */ /* 0x000fe20000000f00 */
        /* <DEDUP_REMOVED lines=9> */
[----:B-1----:R-:W-:-:S02]  /*18950*/  IMAD.U32 R6, RZ, RZ, UR6 ;  /* 0x00000006ff067e24 */ /* 0x002fc4000f8e00ff */
[----:B------:R-:W-:Y:S01]  /*18960*/  IMAD.U32 R7, RZ, RZ, UR7 ;  /* 0x00000007ff077e24 */ /* 0x000fe2000f8e00ff */
[----:B--2---:R-:W-:Y:S01]  /*18970*/  MOV R10, UR8 ;  /* 0x00000008000a7c02 */ /* 0x004fe20008000f00 */
[----:B------:R-:W-:-:S07]  /*18980*/  IMAD.U32 R11, RZ, RZ, UR9 ;  /* 0x00000009ff0b7e24 */ /* 0x000fce000f8e00ff */
[----:B------:R-:W-:-:S07]  /*18990*/  LEPC R20, `(.L_x_19220) ;  /* 0x000000001014794e */ /* 0x000fce0000000000 */
[----:B---345:R-:W-:Y:S05]  /*189a0*/  CALL.ABS.NOINC R14 ;  /* 0x000000000e007343 */ /* 0x038fea0003c00000 */
.L_x_19220:
[----:B------:R-:W-:Y:S01]  /*189b0*/  CS2R R16, SRZ ;  /* 0x0000000000107805 */ /* 0x000fe2000001ff00 */
[----:B------:R-:W-:Y:S06]  /*189c0*/  BRA `(.L_x_19199) ;  /* 0x0000000000147947 */ /* 0x000fec0003800000 */
.L_x_19219:
[----:B------:R-:W3:Y:S02]  /*189d0*/  LDG.E.64 R16, desc[UR36][R4.64] ;  /* 0x0000002404107981 */ /* 0x000ee4000c1e1b00 */
[----:B---3--:R-:W0:Y:S02]  /*189e0*/  I2F.F64.U64 R16, R16 ;  /* 0x0000001000107312 */ /* 0x008e240000301800 */
[----:B0-----:R-:W-:Y:S05]  /*189f0*/  BRA `(.L_x_19199) ;  /* 0x0000000000087947 */ /* 0x001fea0003800000 */
.L_x_19218:
[----:B------:R-:W3:Y:S02]  /*18a00*/  LDG.E R4, desc[UR36][R4.64] ;  /* 0x0000002404047981 */ /* 0x000ee4000c1e1900 */
[----:B---3--:R3:W0:Y:S02]  /*18a10*/  I2F.F64.U32 R16, R4 ;  /* 0x0000000400107312 */ /* 0x0086240000201800 */
.L_x_19199:
[----:B------:R-:W-:Y:S05]  /*18a20*/  BSYNC.RECONVERGENT B6 ;  /* 0x0000000000067941 */ /* 0x000fea0003800200 */
.L_x_19193:
[----:B------:R-:W0:Y:S01]  /*18a30*/  LDCU.64 UR4, c[0x0][0x7f8] ;  /* 0x0000ff00ff0477ac */ /* 0x000e220008000a00 */
[----:B------:R-:W-:Y:S01]  /*18a40*/  BSSY.RECONVERGENT B6, `(.L_x_19221) ;  /* 0x00000ed000067945 */ /* 0x000fe20003800200 */
[----:B------:R-:W-:-:S04]  /*18a50*/  ULOP3.LUT UR6, UR41, 0xff, URZ, 0xc0, !UPT ;  /* 0x000000ff29067892 */ /* 0x000fc8000f8ec0ff */
        /* <DEDUP_REMOVED lines=15> */
.L_x_19225:
[----:B------:R-:W3:Y:S02]  /*18b50*/  LDG.E.U8 R4, desc[UR36][R4.64] ;  /* 0x0000002404047981 */ /* 0x000ee4000c1e1100 */
[----:B---3--:R0:W1:Y:S02]  /*18b60*/  I2F.F64.U16 R30, R4 ;  /* 0x00000004001e7312 */ /* 0x0080640000101800 */
[----:B01----:R-:W-:Y:S05]  /*18b70*/  BRA `(.L_x_19227) ;  /* 0x0000000c00647947 */ /* 0x003fea0003800000 */
.L_x_19224:
        /* <DEDUP_REMOVED lines=9> */
.L_x_19229:
[----:B------:R-:W3:Y:S02]  /*18c10*/  LDG.E R4, desc[UR36][R4.64] ;  /* 0x0000002404047981 */ /* 0x000ee4000c1e1900 */
[----:B---3--:R0:W1:Y:S02]  /*18c20*/  I2F.F64 R30, R4 ;  /* 0x00000004001e7312 */ /* 0x0080640000201c00 */
[----:B01----:R-:W-:Y:S05]  /*18c30*/  BRA `(.L_x_19227) ;  /* 0x0000000c00347947 */ /* 0x003fea0003800000 */
.L_x_19228:
[----:B------:R-:W3:Y:S02]  /*18c40*/  LDG.E.U16 R4, desc[UR36][R4.64] ;  /* 0x0000002404047981 */ /* 0x000ee4000c1e1500 */
[----:B---3--:R0:W1:Y:S02]  /*18c50*/  I2F.F64.S16 R30, R4 ;  /* 0x00000004001e7312 */ /* 0x0080640000101c00 */
[----:B01----:R-:W-:Y:S05]  /*18c60*/  BRA `(.L_x_19227) ;  /* 0x0000000c00287947 */ /* 0x003fea0003800000 */
.L_x_19223:
        /* <DEDUP_REMOVED lines=10> */
.L_x_19231:
[----:B------:R-:W3:Y:S02]  /*18d10*/  LDG.E.U16 R0, desc[UR36][R4.64] ;  /* 0x0000002404007981 */ /* 0x000ee4000c1e1500 */
[----:B---3--:R-:W-:-:S05]  /*18d20*/  HADD2.F32 R0, -RZ, R0.H0_H0 ;  /* 0x20000000ff007230 */ /* 0x008fca0000004100 */
[----:B------:R-:W-:-:S04]  /*18d30*/  FMUL.FTZ R0, R0, 1 ;  /* 0x3f80000000007820 */ /* 0x000fc80000410000 */
[----:B------:R0:W1:Y:S02]  /*18d40*/  F2F.F64.F32 R30, R0 ;  /* 0x00000000001e7310 */ /* 0x0000640000201800 */
[----:B01----:R-:W-:Y:S05]  /*18d50*/  BRA `(.L_x_19227) ;  /* 0x0000000800ec7947 */ /* 0x003fea0003800000 */
.L_x_19230:
        /* <DEDUP_REMOVED lines=10> */
.L_x_19233:
[----:B------:R-:W3:Y:S02]  /*18e00*/  LDG.E.U16 R4, desc[UR36][R4.64] ;  /* 0x0000002404047981 */ /* 0x000ee4000c1e1500 */
[----:B---3--:R-:W-:-:S05]  /*18e10*/  HADD2.F32 R0, -RZ, R4.H0_H0 ;  /* 0x20000004ff007230 */ /* 0x008fca0000004100 */
[----:B------:R-:W-:-:S04]  /*18e20*/  FMUL.FTZ R0, R0, 1 ;  /* 0x3f80000000007820 */ /* 0x000fc80000410000 */
[----:B------:R1:W3:Y:S02]  /*18e30*/  F2F.F64.F32 R30, R0 ;  /* 0x00000000001e7310 */ /* 0x0002e40000201800 */
[----:B-1-3--:R-:W-:Y:S05]  /*18e40*/  BRA `(.L_x_19227) ;  /* 0x0000000800b07947 */ /* 0x00afea0003800000 */
.L_x_19232:
[----:B------:R0:W5:Y:S01]  /*18e50*/  LDG.E.64 R30, desc[UR36][R4.64] ;  /* 0x00000024041e7981 */ /* 0x000162000c1e1b00 */
[----:B------:R-:W-:Y:S05]  /*18e60*/  BRA `(.L_x_19227) ;  /* 0x0000000800a87947 */ /* 0x000fea0003800000 */
.L_x_19222:
        /* <DEDUP_REMOVED lines=9> */
[----:B------:R-:W-:Y:S02]  /*18f00*/  MOV R30, RZ ;  /* 0x000000ff001e7202 */ /* 0x000fe40000000f00 */
[----:B---3--:R-:W-:-:S04]  /*18f10*/  ISETP.NE.AND P0, PT, R4, RZ, PT ;  /* 0x000000ff0400720c */ /* 0x008fc80003f05270 */
[----:B------:R-:W-:Y:S01]  /*18f20*/  FSEL R31, RZ, 1.875, !P0 ;  /* 0x3ff00000ff1f7808 */ /* 0x000fe20004000000 */
[----:B------:R-:W-:Y:S08]  /*18f30*/  BRA `(.L_x_19227) ;  /* 0x0000000800747947 */ /* 0x000ff00003800000 */
.L_x_19236:
[----:B------:R1:W5:Y:S01]  /*18f40*/  LDG.E.64 R30, desc[UR36][R4.64] ;  /* 0x00000024041e7981 */ /* 0x000362000c1e1b00 */
[----:B------:R-:W-:Y:S05]  /*18f50*/  BRA `(.L_x_19227) ;  /* 0x00000008006c7947 */ /* 0x000fea0003800000 */
.L_x_19235:
        /* <DEDUP_REMOVED lines=26> */
[----:B-1-3--:R-:W-:Y:S05]  /*19100*/  BRA `(.L_x_19227) ;  /* 0x0000000800007947 */ /* 0x00afea0003800000 */
.L_x_19238:
[----:B------:R-:W3:Y:S02]  /*19110*/  LDG.E.U8 R4, desc[UR36][R4.64] ;  /* 0x0000002404047981 */ /* 0x000ee4000c1e1100 */
[C---:B---3--:R-:W-:Y:S01]  /*19120*/  IMAD.SHL.U32 R0, R4.reuse, 0x2000000, RZ ;  /* 0x0200000004007824 */ /* 0x048fe200078e00ff */
        /* <DEDUP_REMOVED lines=11> */
[----:B------:R1:W3:Y:S02]  /*191e0*/  F2F.F64.F32 R30, R0 ;  /* 0x00000000001e7310 */ /* 0x0002e40000201800 */
[----:B-1-3--:R-:W-:Y:S05]  /*191f0*/  BRA `(.L_x_19227) ;  /* 0x0000000400c47947 */ /* 0x00afea0003800000 */
.L_x_19237:
[----:B------:R-:W3:Y:S02]  /*19200*/  LDG.E.U16 R0, desc[UR36][R4.64] ;  /* 0x0000002404007981 */ /* 0x000ee4000c1e1500 */
[----:B---3--:R-:W-:-:S04]  /*19210*/  IMAD.U32 R0, R0, 0x10000, RZ ;  /* 0x0001000000007824 */ /* 0x008fc800078e00ff */
[----:B------:R-:W-:-:S04]  /*19220*/  FMUL.FTZ R0, R0, 1 ;  /* 0x3f80000000007820 */ /* 0x000fc80000410000 */
[----:B------:R1:W3:Y:S02]  /*19230*/  F2F.F64.F32 R30, R0 ;  /* 0x00000000001e7310 */ /* 0x0002e40000201800 */
[----:B-1-3--:R-:W-:Y:S05]  /*19240*/  BRA `(.L_x_19227) ;  /* 0x0000000400b07947 */ /* 0x00afea0003800000 */
.L_x_19234:
        /* <DEDUP_REMOVED lines=11> */
.L_x_19241:
        /* <DEDUP_REMOVED lines=21> */
.L_x_19243:
[----:B------:R-:W-:Y:S05]  /*19450*/  BSYNC.RECONVERGENT B0 ;  /* 0x0000000000007941 */ /* 0x000fea0003800200 */
.L_x_19242:
[----:B------:R-:W-:Y:S01]  /*19460*/  IMAD.SHL.U32 R0, R0, 0x100000, RZ ;  /* 0x0010000000007824 */ /* 0x000fe200078e00ff */
[----:B------:R-:W-:-:S04]  /*19470*/  LEA R3, R3, 0x3b800000, 0x17 ;  /* 0x3b80000003037811 */ /* 0x000fc800078eb8ff */
[----:B------:R-:W-:-:S05]  /*19480*/  LOP3.LUT R0, R3, R0, R7, 0xfe, !PT ;  /* 0x0000000003007212 */ /* 0x000fca00078efe07 */
[----:B------:R-:W-:-:S04]  /*19490*/  FMUL.FTZ R0, R0, 1 ;  /* 0x3f80000000007820 */ /* 0x000fc80000410000 */
[----:B------:R0:W1:Y:S02]  /*194a0*/  F2F.F64.F32 R30, R0 ;  /* 0x00000000001e7310 */ /* 0x0000640000201800 */
[----:B01----:R-:W-:Y:S05]  /*194b0*/  BRA `(.L_x_19227) ;  /* 0x0000000400147947 */ /* 0x003fea0003800000 */
.L_x_19240:
        /* <DEDUP_REMOVED lines=21> */
.L_x_19245:
[----:B------:R-:W-:Y:S05]  /*19610*/  BSYNC.RECONVERGENT B0 ;  /* 0x0000000000007941 */ /* 0x000fea0003800200 */
.L_x_19244:
[----:B------:R-:W-:Y:S02]  /*19620*/  SHF.L.U32 R0, R0, 0x15, RZ ;  /* 0x0000001500007819 */ /* 0x000fe400000006ff */
[----:B------:R-:W-:-:S04]  /*19630*/  LEA R3, R3, 0x37800000, 0x17 ;  /* 0x3780000003037811 */ /* 0x000fc800078eb8ff */
[----:B------:R-:W-:-:S05]  /*19640*/  LOP3.LUT R0, R3, R0, R7, 0xfe, !PT ;  /* 0x0000000003007212 */ /* 0x000fca00078efe07 */
[----:B------:R-:W-:-:S04]  /*19650*/  FMUL.FTZ R0, R0, 1 ;  /* 0x3f80000000007820 */ /* 0x000fc80000410000 */
[----:B------:R0:W1:Y:S02]  /*19660*/  F2F.F64.F32 R30, R0 ;  /* 0x00000000001e7310 */ /* 0x0000640000201800 */
[----:B01----:R-:W-:Y:S05]  /*19670*/  BRA `(.L_x_19227) ;  /* 0x0000000000a47947 */ /* 0x003fea0003800000 */
.L_x_19239:
        /* <DEDUP_REMOVED lines=16> */
[----:B------:R3:W0:Y:S02]  /*19780*/  @P0 F2F.F64.F32 R30, R0 ;  /* 0x00000000001e0310 */ /* 0x0006240000201800 */
[----:B0--3--:R-:W-:Y:S05]  /*19790*/  BRA `(.L_x_19227) ;  /* 0x00000000005c7947 */ /* 0x009fea0003800000 */
.L_x_19226:
[----:B------:R-:W-:Y:S01]  /*197a0*/  MOV R14, 0x130 ;  /* 0x00000130000e7802 */ /* 0x000fe20000000f00 */
[----:B------:R-:W0:Y:S01]  /*197b0*/  LDCU.64 UR4, c[0x4][0x120] ;  /* 0x01002400ff0477ac */ /* 0x000e220008000a00 */
[----:B------:R-:W-:Y:S02]  /*197c0*/  HFMA2 R8, -RZ, RZ, 0, 4.64916229248046875e-06 ;  /* 0x0000004eff087431 */ /* 0x000fe400000001ff */
[----:B------:R-:W-:Y:S01]  /*197d0*/  IMAD.MOV.U32 R12, RZ, RZ, 0x1 ;  /* 0x00000001ff0c7424 */ /* 0x000fe200078e00ff */
[----:B------:R-:W1:Y:S01]  /*197e0*/  LDCU.64 UR6, c[0x4][0x128] ;  /* 0x01002500ff0677ac */ /* 0x000e620008000a00 */
[----:B------:R-:W3:Y:S01]  /*197f0*/  LDC.64 R14, c[0x4][R14] ;  /* 0x010000000e0e7b82 */ /* 0x000ee20000000a00 */
[----:B------:R-:W-:Y:S01]  /*19800*/  IMAD.MOV.U32 R13, RZ, RZ, RZ ;  /* 0x000000ffff0d7224 */ /* 0x000fe200078e00ff */
[----:B------:R-:W2:Y:S01]  /*19810*/  LDCU.64 UR8, c[0x4][URZ] ;  /* 0x01000000ff0877ac */ /* 0x000ea20008000a00 */
[----:B0-----:R-:W-:Y:S01]  /*19820*/  MOV R4, UR4 ;  /* 0x0000000400047c02 */ /* 0x001fe20008000f00 */
[----:B------:R-:W-:-:S02]  /*19830*/  IMAD.U32 R5, RZ, RZ, UR5 ;  /* 0x00000005ff057e24 */ /* 0x000fc4000f8e00ff */
[----:B-1----:R-:W-:Y:S01]  /*19840*/  IMAD.U32 R6, RZ, RZ, UR6 ;  /* 0x00000006ff067e24 */ /* 0x002fe2000f8e00ff */
[----:B------:R-:W-:Y:S01]  /*19850*/  MOV R7, UR7 ;  /* 0x0000000700077c02 */ /* 0x000fe20008000f00 */
[----:B--2---:R-:W-:Y:S02]  /*19860*/  IMAD.U32 R10, RZ, RZ, UR8 ;  /* 0x00000008ff0a7e24 */ /* 0x004fe4000f8e00ff */
[----:B------:R-:W-:-:S07]  /*19870*/  IMAD.U32 R11, RZ, RZ, UR9 ;  /* 0x00000009ff0b7e24 */ /* 0x000fce000f8e00ff */
[----:B------:R-:W-:-:S07]  /*19880*/  LEPC R20, `(.L_x_19248) ;  /* 0x000000001014794e */ /* 0x000fce0000000000 */
[----:B---345:R-:W-:Y:S05]  /*19890*/  CALL.ABS.NOINC R14 ;  /* 0x000000000e007343 */ /* 0x038fea0003c00000 */
.L_x_19248:
[----:B------:R-:W-:Y:S01]  /*198a0*/  CS2R R30, SRZ ;  /* 0x00000000001e7805 */ /* 0x000fe2000001ff00 */
[----:B------:R-:W-:Y:S06]  /*198b0*/  BRA `(.L_x_19227) ;  /* 0x0000000000147947 */ /* 0x000fec0003800000 */
.L_x_19247:
[----:B------:R-:W3:Y:S02]  /*198c0*/  LDG.E.64 R30, desc[UR36][R4.64] ;  /* 0x00000024041e7981 */ /* 0x000ee4000c1e1b00 */
[----:B---3--:R-:W3:Y:S02]  /*198d0*/  I2F.F64.U64 R30, R30 ;  /* 0x0000001e001e7312 */ /* 0x008ee40000301800 */
[----:B---3--:R-:W-:Y:S05]  /*198e0*/  BRA `(.L_x_19227) ;  /* 0x0000000000087947 */ /* 0x008fea0003800000 */
.L_x_19246:
[----:B------:R-:W3:Y:S02]  /*198f0*/  LDG.E R4, desc[UR36][R4.64] ;  /* 0x0000002404047981 */ /* 0x000ee4000c1e1900 */
[----:B---3--:R3:W0:Y:S02]  /*19900*/  I2F.F64.U32 R30, R4 ;  /* 0x00000004001e7312 */ /* 0x0086240000201800 */
.L_x_19227:
[----:B------:R-:W-:Y:S05]  /*19910*/  BSYNC.RECONVERGENT B6 ;  /* 0x0000000000067941 */ /* 0x000fea0003800200 */
.L_x_19221:
        /* <DEDUP_REMOVED lines=18> */
.L_x_19253:
[----:B------:R-:W3:Y:S02]  /*19a40*/  LDG.E.U8 R4, desc[UR36][R4.64] ;  /* 0x0000002404047981 */ /* 0x000ee4000c1e1100 */
[----:B---3--:R0:W1:Y:S02]  /*19a50*/  I2F.F64.U16 R22, R4 ;  /* 0x0000000400167312 */ /* 0x0080640000101800 */
[----:B01----:R-:W-:Y:S05]  /*19a60*/  BRA `(.L_x_19255) ;  /* 0x0000000c00647947 */ /* 0x003fea0003800000 */
.L_x_19252:
        /* <DEDUP_REMOVED lines=9> */
.L_x_19257:
[----:B------:R-:W3:Y:S02]  /*19b00*/  LDG.E R4, desc[UR36][R4.64] ;  /* 0x0000002404047981 */ /* 0x000ee4000c1e1900 */
[----:B---3--:R0:W1:Y:S02]  /*19b10*/  I2F.F64 R22, R4 ;  /* 0x0000000400167312 */ /* 0x0080640000201c00 */
[----:B01----:R-:W-:Y:S05]  /*19b20*/  BRA `(.L_x_19255) ;  /* 0x0000000c00347947 */ /* 0x003fea0003800000 */
.L_x_19256:
[----:B------:R-:W3:Y:S02]  /*19b30*/  LDG.E.U16 R4, desc[UR36][R4.64] ;  /* 0x0000002404047981 */ /* 0x000ee4000c1e1500 */
[----:B---3--:R0:W1:Y:S02]  /*19b40*/  I2F.F64.S16 R22, R4 ;  /* 0x0000000400167312 */ /* 0x0080640000101c00 */
[----:B01----:R-:W-:Y:S05]  /*19b50*/  BRA `(.L_x_19255) ;  /* 0x0000000c00287947 */ /* 0x003fea0003800000 */
.L_x_19251:
        /* <DEDUP_REMOVED lines=10> */
.L_x_19259:
[----:B------:R-:W3:Y:S02]  /*19c00*/  LDG.E.U16 R0, desc[UR36][R4.64] ;  /* 0x0000002404007981 */ /* 0x000ee4000c1e1500 */
[----:B---3--:R-:W-:-:S05]  /*19c10*/  HADD2.F32 R0, -RZ, R0.H0_H0 ;  /* 0x20000000ff007230 */ /* 0x008fca0000004100 */
[----:B------:R-:W-:-:S04]  /*19c20*/  FMUL.FTZ R0, R0, 1 ;  /* 0x3f80000000007820 */ /* 0x000fc80000410000 */
[----:B------:R0:W1:Y:S02]  /*19c30*/  F2F.F64.F32 R22, R0 ;  /* 0x0000000000167310 */ /* 0x0000640000201800 */
[----:B01----:R-:W-:Y:S05]  /*19c40*/  BRA `(.L_x_19255) ;  /* 0x0000000800ec7947 */ /* 0x003fea0003800000 */
.L_x_19258:
        /* <DEDUP_REMOVED lines=10> */
.L_x_19261:
[----:B------:R-:W3:Y:S02]  /*19cf0*/  LDG.E.U16 R4, desc[UR36][R4.64] ;  /* 0x0000002404047981 */ /* 0x000ee4000c1e1500 */
[----:B---3--:R-:W-:-:S05]  /*19d00*/  HADD2.F32 R0, -RZ, R4.H0_H0 ;  /* 0x20000004ff007230 */ /* 0x008fca0000004100 */
[----:B------:R-:W-:-:S04]  /*19d10*/  FMUL.FTZ R0, R0, 1 ;  /* 0x3f80000000007820 */ /* 0x000fc80000410000 */
[----:B------:R0:W1:Y:S02]  /*19d20*/  F2F.F64.F32 R22, R0 ;  /* 0x0000000000167310 */ /* 0x0000640000201800 */
[----:B01----:R-:W-:Y:S05]  /*19d30*/  BRA `(.L_x_19255) ;  /* 0x0000000800b07947 */ /* 0x003fea0003800000 */
.L_x_19260:
[----:B------:R0:W5:Y:S01]  /*19d40*/  LDG.E.64 R22, desc[UR36][R4.64] ;  /* 0x0000002404167981 */ /* 0x000162000c1e1b00 */
[----:B------:R-:W-:Y:S05]  /*19d50*/  BRA `(.L_x_19255) ;  /* 0x0000000800a87947 */ /* 0x000fea0003800000 */
.L_x_19250:
        /* <DEDUP_REMOVED lines=13> */
.L_x_19264:
[----:B------:R0:W5:Y:S01]  /*19e30*/  LDG.E.64 R22, desc[UR36][R4.64] ;  /* 0x0000002404167981 */ /* 0x000162000c1e1b00 */
[----:B------:R-:W-:Y:S05]  /*19e40*/  BRA `(.L_x_19255) ;  /* 0x00000008006c7947 */ /* 0x000fea0003800000 */
.L_x_19263:
        /* <DEDUP_REMOVED lines=27> */
.L_x_19266:
        /* <DEDUP_REMOVED lines=13> */
[----:B------:R0:W1:Y:S02]  /*1a0d0*/  F2F.F64.F32 R22, R0 ;  /* 0x0000000000167310 */ /* 0x0000640000201800 */
[----:B01----:R-:W-:Y:S05]  /*1a0e0*/  BRA `(.L_x_19255) ;  /* 0x0000000400c47947 */ /* 0x003fea0003800000 */
.L_x_19265:
[----:B------:R-:W3:Y:S02]  /*1a0f0*/  LDG.E.U16 R0, desc[UR36][R4.64] ;  /* 0x0000002404007981 */ /* 0x000ee4000c1e1500 */
[----:B---3--:R-:W-:-:S04]  /*1a100*/  IMAD.U32 R0, R0, 0x10000, RZ ;  /* 0x0001000000007824 */ /* 0x008fc800078e00ff */
[----:B------:R-:W-:-:S04]  /*1a110*/  FMUL.FTZ R0, R0, 1 ;  /* 0x3f80000000007820 */ /* 0x000fc80000410000 */
[----:B------:R0:W1:Y:S02]  /*1a120*/  F2F.F64.F32 R22, R0 ;  /* 0x0000000000167310 */ /* 0x0000640000201800 */
[----:B01----:R-:W-:Y:S05]  /*1a130*/  BRA `(.L_x_19255) ;  /* 0x0000000400b07947 */ /* 0x003fea0003800000 */
.L_x_19262:
        /* <DEDUP_REMOVED lines=11> */
.L_x_19269:
        /* <DEDUP_REMOVED lines=21> */
.L_x_19271:
[----:B------:R-:W-:Y:S05]  /*1a340*/  BSYNC.RECONVERGENT B0 ;  /* 0x0000000000007941 */ /* 0x000fea0003800200 */
.L_x_19270:
[----:B------:R-:W-:Y:S02]  /*1a350*/  SHF.L.U32 R0, R0, 0x14, RZ ;  /* 0x0000001400007819 */ /* 0x000fe400000006ff */
[----:B------:R-:W-:-:S04]  /*1a360*/  LEA R3, R3, 0x3b800000, 0x17 ;  /* 0x3b80000003037811 */ /* 0x000fc800078eb8ff */
[----:B------:R-:W-:-:S05]  /*1a370*/  LOP3.LUT R0, R3, R0, R7, 0xfe, !PT ;  /* 0x0000000003007212 */ /* 0x000fca00078efe07 */
[----:B------:R-:W-:-:S04]  /*1a380*/  FMUL.FTZ R0, R0, 1 ;  /* 0x3f80000000007820 */ /* 0x000fc80000410000 */
[----:B------:R0:W1:Y:S02]  /*1a390*/  F2F.F64.F32 R22, R0 ;  /* 0x0000000000167310 */ /* 0x0000640000201800 */
[----:B01----:R-:W-:Y:S05]  /*1a3a0*/  BRA `(.L_x_19255) ;  /* 0x0000000400147947 */ /* 0x003fea0003800000 */
.L_x_19268:
        /* <DEDUP_REMOVED lines=21> */
.L_x_19273:
[----:B------:R-:W-:Y:S05]  /*1a500*/  BSYNC.RECONVERGENT B0 ;  /* 0x0000000000007941 */ /* 0x000fea0003800200 */
.L_x_19272:
[----:B------:R-:W-:Y:S01]  /*1a510*/  IMAD.SHL.U32 R0, R0, 0x200000, RZ ;  /* 0x0020000000007824 */ /* 0x000fe200078e00ff */
[----:B------:R-:W-:-:S04]  /*1a520*/  LEA R3, R3, 0x37800000, 0x17 ;  /* 0x3780000003037811 */ /* 0x000fc800078eb8ff */
[----:B------:R-:W-:-:S05]  /*1a530*/  LOP3.LUT R0, R3, R0, R7, 0xfe, !PT ;  /* 0x0000000003007212 */ /* 0x000fca00078efe07 */
[----:B------:R-:W-:-:S04]  /*1a540*/  FMUL.FTZ R0, R0, 1 ;  /* 0x3f80000000007820 */ /* 0x000fc80000410000 */
[----:B------:R0:W1:Y:S02]  /*1a550*/  F2F.F64.F32 R22, R0 ;  /* 0x0000000000167310 */ /* 0x0000640000201800 */
[----:B01----:R-:W-:Y:S05]  /*1a560*/  BRA `(.L_x_19255) ;  /* 0x0000000000a47947 */ /* 0x003fea0003800000 */
.L_x_19267:
        /* <DEDUP_REMOVED lines=18> */
.L_x_19254:
        /* <DEDUP_REMOVED lines=16> */
.L_x_19276:
[----:B------:R-:W-:Y:S01]  /*1a790*/  CS2R R22, SRZ ;  /* 0x0000000000167805 */ /* 0x000fe2000001ff00 */
[----:B------:R-:W-:Y:S06]  /*1a7a0*/  BRA `(.L_x_19255) ;  /* 0x0000000000147947 */ /* 0x000fec0003800000 */
.L_x_19275:
[----:B------:R-:W3:Y:S02]  /*1a7b0*/  LDG.E.64 R22, desc[UR36][R4.64] ;  /* 0x0000002404167981 */ /* 0x000ee4000c1e1b00 */
[----:B---3--:R-:W1:Y:S02]  /*1a7c0*/  I2F.F64.U64 R22, R22 ;  /* 0x0000001600167312 */ /* 0x008e640000301800 */
[----:B-1----:R-:W-:Y:S05]  /*1a7d0*/  BRA `(.L_x_19255) ;  /* 0x0000000000087947 */ /* 0x002fea0003800000 */
.L_x_19274:
[----:B------:R-:W3:Y:S02]  /*1a7e0*/  LDG.E R4, desc[UR36][R4.64] ;  /* 0x0000002404047981 */ /* 0x000ee4000c1e1900 */
[----:B---3--:R1:W3:Y:S02]  /*1a7f0*/  I2F.F64.U32 R22, R4 ;  /* 0x0000000400167312 */ /* 0x0082e40000201800 */
.L_x_19255:
[----:B------:R-:W-:Y:S05]  /*1a800*/  BSYNC.RECONVERGENT B6 ;  /* 0x0000000000067941 */ /* 0x000fea0003800200 */
.L_x_19249:
        /* <DEDUP_REMOVED lines=18> */
.L_x_19281:
[----:B------:R-:W2:Y:S02]  /*1a930*/  LDG.E.U8 R4, desc[UR36][R4.64] ;  /* 0x0000002404047981 */ /* 0x000ea4000c1e1100 */
[----:B--2---:R0:W1:Y:S02]  /*1a940*/  I2F.F64.U16 R32, R4 ;  /* 0x0000000400207312 */ /* 0x0040640000101800 */
[----:B01----:R-:W-:Y:S05]  /*1a950*/  BRA `(.L_x_19283) ;  /* 0x0000000c00647947 */ /* 0x003fea0003800000 */
.L_x_19280:
        /* <DEDUP_REMOVED lines=9> */
.L_x_19285:
[----:B------:R-:W2:Y:S02]  /*1a9f0*/  LDG.E R4, desc[UR36][R4.64] ;  /* 0x0000002404047981 */ /* 0x000ea4000c1e1900 */
[----:B--2---:R0:W1:Y:S02]  /*1aa00*/  I2F.F64 R32, R4 ;  /* 0x0000000400207312 */ /* 0x0040640000201c00 */
[----:B01----:R-:W-:Y:S05]  /*1aa10*/  BRA `(.L_x_19283) ;  /* 0x0000000c00347947 */ /* 0x003fea0003800000 */
.L_x_19284:
[----:B------:R-:W2:Y:S02]  /*1aa20*/  LDG.E.U16 R4, desc[UR36][R4.64] ;  /* 0x0000002404047981 */ /* 0x000ea4000c1e1500 */
[----:B--2---:R0:W1:Y:S02]  /*1aa30*/  I2F.F64.S16 R32, R4 ;  /* 0x0000000400207312 */ /* 0x0040640000101c00 */
[----:B01----:R-:W-:Y:S05]  /*1aa40*/  BRA `(.L_x_19283) ;  /* 0x0000000c00287947 */ /* 0x003fea0003800000 */
.L_x_19279:
        /* <DEDUP_REMOVED lines=10> */
.L_x_19287:
[----:B------:R-:W2:Y:S02]  /*1aaf0*/  LDG.E.U16 R0, desc[UR36][R4.64] ;  /* 0x0000002404007981 */ /* 0x000ea4000c1e1500 */
[----:B--2---:R-:W-:-:S05]  /*1ab00*/  HADD2.F32 R0, -RZ, R0.H0_H0 ;  /* 0x20000000ff007230 */ /* 0x004fca0000004100 */
[----:B------:R-:W-:-:S04]  /*1ab10*/  FMUL.FTZ R0, R0, 1 ;  /* 0x3f80000000007820 */ /* 0x000fc80000410000 */
[----:B------:R0:W1:Y:S02]  /*1ab20*/  F2F.F64.F32 R32, R0 ;  /* 0x0000000000207310 */ /* 0x0000640000201800 */
[----:B01----:R-:W-:Y:S05]  /*1ab30*/  BRA `(.L_x_19283) ;  /* 0x0000000800ec7947 */ /* 0x003fea0003800000 */
.L_x_19286:
        /* <DEDUP_REMOVED lines=10> */
.L_x_19289:
[----:B------:R-:W2:Y:S02]  /*1abe0*/  LDG.E.U16 R4, desc[UR36][R4.64] ;  /* 0x0000002404047981 */ /* 0x000ea4000c1e1500 */
[----:B--2---:R-:W-:-:S05]  /*1abf0*/  HADD2.F32 R0, -RZ, R4.H0_H0 ;  /* 0x20000004ff007230 */ /* 0x004fca0000004100 */
[----:B------:R-:W-:-:S04]  /*1ac00*/  FMUL.FTZ R0, R0, 1 ;  /* 0x3f80000000007820 */ /* 0x000fc80000410000 */
[----:B------:R0:W1:Y:S02]  /*1ac10*/  F2F.F64.F32 R32, R0 ;  /* 0x0000000000207310 */ /* 0x0000640000201800 */
[----:B01----:R-:W-:Y:S05]  /*1ac20*/  BRA `(.L_x_19283) ;  /* 0x0000000800b07947 */ /* 0x003fea0003800000 */
.L_x_19288:
[----:B------:R0:W5:Y:S01]  /*1ac30*/  LDG.E.64 R32, desc[UR36][R4.64] ;  /* 0x0000002404207981 */ /* 0x000162000c1e1b00 */
[----:B------:R-:W-:Y:S05]  /*1ac40*/  BRA `(.L_x_19283) ;  /* 0x0000000800a87947 */ /* 0x000fea0003800000 */
.L_x_19278:
        /* <DEDUP_REMOVED lines=13> */
.L_x_19292:
[----:B------:R0:W5:Y:S01]  /*1ad20*/  LDG.E.64 R32, desc[UR36][R4.64] ;  /* 0x0000002404207981 */ /* 0x000162000c1e1b00 */
[----:B------:R-:W-:Y:S05]  /*1ad30*/  BRA `(.L_x_19283) ;  /* 0x00000008006c7947 */ /* 0x000fea0003800000 */
.L_x_19291:
        /* <DEDUP_REMOVED lines=27> */
.L_x_19294:
        /* <DEDUP_REMOVED lines=15> */
.L_x_19293:
[----:B------:R-:W2:Y:S02]  /*1afe0*/  LDG.E.U16 R0, desc[UR36][R4.64] ;  /* 0x0000002404007981 */ /* 0x000ea4000c1e1500 */
[----:B--2---:R-:W-:-:S05]  /*1aff0*/  SHF.L.U32 R0, R0, 0x10, RZ ;  /* 0x0000001000007819 */ /* 0x004fca00000006ff */
[----:B------:R-:W-:-:S04]  /*1b000*/  FMUL.FTZ R0, R0, 1 ;  /* 0x3f80000000007820 */ /* 0x000fc80000410000 */
[----:B------:R0:W1:Y:S02]  /*1b010*/  F2F.F64.F32 R32, R0 ;  /* 0x0000000000207310 */ /* 0x0000640000201800 */
[----:B01----:R-:W-:Y:S05]  /*1b020*/  BRA `(.L_x_19283) ;  /* 0x0000000400b07947 */ /* 0x003fea0003800000 */
.L_x_19290:
        /* <DEDUP_REMOVED lines=10> */
[----:B0-2---:R-:W-:Y:S05]  /*1b0d0*/  BRA `(.L_x_19283) ;  /* 0x0000000400847947 */ /* 0x005fea0003800000 */
.L_x_19297:
        /* <DEDUP_REMOVED lines=21> */
.L_x_19299:
[----:B------:R-:W-:Y:S05]  /*1b230*/  BSYNC.RECONVERGENT B0 ;  /* 0x0000000000007941 */ /* 0x000fea0003800200 */
.L_x_19298:
[----:B------:R-:W-:Y:S01]  /*1b240*/  IMAD.SHL.U32 R0, R0, 0x100000, RZ ;  /* 0x0010000000007824 */ /* 0x000fe200078e00ff */
[----:B------:R-:W-:-:S04]  /*1b250*/  LEA R3, R3, 0x3b800000, 0x17 ;  /* 0x3b80000003037811 */ /* 0x000fc800078eb8ff */
[----:B------:R-:W-:-:S05]  /*1b260*/  LOP3.LUT R0, R3, R0, R7, 0xfe, !PT ;  /* 0x0000000003007212 */ /* 0x000fca00078efe07 */
[----:B------:R-:W-:-:S04]  /*1b270*/  FMUL.FTZ R0, R0, 1 ;  /* 0x3f80000000007820 */ /* 0x000fc80000410000 */
[----:B------:R2:W0:Y:S02]  /*1b280*/  F2F.F64.F32 R32, R0 ;  /* 0x0000000000207310 */ /* 0x0004240000201800 */
[----:B0-2---:R-:W-:Y:S05]  /*1b290*/  BRA `(.L_x_19283) ;  /* 0x0000000400147947 */ /* 0x005fea0003800000 */
.L_x_19296:
        /* <DEDUP_REMOVED lines=21> */
.L_x_19301:
[----:B------:R-:W-:Y:S05]  /*1b3f0*/  BSYNC.RECONVERGENT B0 ;  /* 0x0000000000007941 */ /* 0x000fea0003800200 */
.L_x_19300:
[----:B------:R-:W-:Y:S02]  /*1b400*/  SHF.L.U32 R0, R0, 0x15, RZ ;  /* 0x0000001500007819 */ /* 0x000fe400000006ff */
[----:B------:R-:W-:-:S04]  /*1b410*/  LEA R3, R3, 0x37800000, 0x17 ;  /* 0x3780000003037811 */ /* 0x000fc800078eb8ff */
[----:B------:R-:W-:-:S05]  /*1b420*/  LOP3.LUT R0, R3, R0, R7, 0xfe, !PT ;  /* 0x0000000003007212 */ /* 0x000fca00078efe07 */
[----:B------:R-:W-:-:S04]  /*1b430*/  FMUL.FTZ R0, R0, 1 ;  /* 0x3f80000000007820 */ /* 0x000fc80000410000 */
[----:B------:R2:W0:Y:S02]  /*1b440*/  F2F.F64.F32 R32, R0 ;  /* 0x0000000000207310 */ /* 0x0004240000201800 */
[----:B0-2---:R-:W-:Y:S05]  /*1b450*/  BRA `(.L_x_19283) ;  /* 0x0000000000a47947 */ /* 0x005fea0003800000 */
.L_x_19295:
        /* <DEDUP_REMOVED lines=17> */
[----:B0-2---:R-:W-:Y:S05]  /*1b570*/  BRA `(.L_x_19283) ;  /* 0x00000000005c7947 */ /* 0x005fea0003800000 */
.L_x_19282:
        /* <DEDUP_REMOVED lines=15> */
[----:B--2-45:R-:W-:Y:S05]  /*1b670*/  CALL.ABS.NOINC R14 ;  /* 0x000000000e007343 */ /* 0x034fea0003c00000 */
.L_x_19304:
[----:B------:R-:W-:Y:S01]  /*1b680*/  CS2R R32, SRZ ;  /* 0x0000000000207805 */ /* 0x000fe2000001ff00 */
[----:B------:R-:W-:Y:S06]  /*1b690*/  BRA `(.L_x_19283) ;  /* 0x0000000000147947 */ /* 0x000fec0003800000 */
.L_x_19303:
[----:B------:R-:W2:Y:S02]  /*1b6a0*/  LDG.E.64 R32, desc[UR36][R4.64] ;  /* 0x0000002404207981 */ /* 0x000ea4000c1e1b00 */
[----:B--2---:R-:W2:Y:S02]  /*1b6b0*/  I2F.F64.U64 R32, R32 ;  /* 0x0000002000207312 */ /* 0x004ea40000301800 */
[----:B--2---:R-:W-:Y:S05]  /*1b6c0*/  BRA `(.L_x_19283) ;  /* 0x0000000000087947 */ /* 0x004fea0003800000 */
.L_x_19302:
[----:B------:R-:W2:Y:S02]  /*1b6d0*/  LDG.E R4, desc[UR36][R4.64] ;  /* 0x0000002404047981 */ /* 0x000ea4000c1e1900 */
[----:B--2---:R0:W1:Y:S02]  /*1b6e0*/  I2F.F64.U32 R32, R4 ;  /* 0x0000000400207312 */ /* 0x0040640000201800 */
.L_x_19283:
[----:B------:R-:W-:Y:S05]  /*1b6f0*/  BSYNC.RECONVERGENT B6 ;  /* 0x0000000000067941 */ /* 0x000fea0003800200 */
.L_x_19277:
        /* <DEDUP_REMOVED lines=18> */
.L_x_19309:
[----:B------:R-:W2:Y:S02]  /*1b820*/  LDG.E.U8 R4, desc[UR36][R6.64] ;  /* 0x0000002406047981 */ /* 0x000ea4000c1e1100 */
[----:B--2---:R-:W0:Y:S02]  /*1b830*/  I2F.F64.U16 R4, R4 ;  /* 0x0000000400047312 */ /* 0x004e240000101800 */
[----:B0-----:R-:W-:Y:S05]  /*1b840*/  BRA `(.L_x_19311) ;  /* 0x0000000c00647947 */ /* 0x001fea0003800000 */
.L_x_19308:
        /* <DEDUP_REMOVED lines=9> */
.L_x_19313:
[----:B------:R-:W2:Y:S02]  /*1b8e0*/  LDG.E R4, desc[UR36][R6.64] ;  /* 0x0000002406047981 */ /* 0x000ea4000c1e1900 */
[----:B--2---:R-:W0:Y:S02]  /*1b8f0*/  I2F.F64 R4, R4 ;  /* 0x0000000400047312 */ /* 0x004e240000201c00 */
[----:B0-----:R-:W-:Y:S05]  /*1b900*/  BRA `(.L_x_19311) ;  /* 0x0000000c00347947 */ /* 0x001fea0003800000 */
.L_x_19312:
[----:B------:R-:W2:Y:S02]  /*1b910*/  LDG.E.U16 R4, desc[UR36][R6.64] ;  /* 0x0000002406047981 */ /* 0x000ea4000c1e1500 */
[----:B--2---:R-:W0:Y:S02]  /*1b920*/  I2F.F64.S16 R4, R4 ;  /* 0x0000000400047312 */ /* 0x004e240000101c00 */
[----:B0-----:R-:W-:Y:S05]  /*1b930*/  BRA `(.L_x_19311) ;  /* 0x0000000c00287947 */ /* 0x001fea0003800000 */
.L_x_19307:
        /* <DEDUP_REMOVED lines=10> */
.L_x_19315:
[----:B------:R-:W2:Y:S02]  /*1b9e0*/  LDG.E.U16 R0, desc[UR36][R6.64] ;  /* 0x0000002406007981 */ /* 0x000ea4000c1e1500 */
[----:B--2---:R-:W-:-:S05]  /*1b9f0*/  HADD2.F32 R0, -RZ, R0.H0_H0 ;  /* 0x20000000ff007230 */ /* 0x004fca0000004100 */
[----:B------:R-:W-:-:S04]  /*1ba00*/  FMUL.FTZ R0, R0, 1 ;  /* 0x3f80000000007820 */ /* 0x000fc80000410000 */
[----:B------:R0:W2:Y:S02]  /*1ba10*/  F2F.F64.F32 R4, R0 ;  /* 0x0000000000047310 */ /* 0x0000a40000201800 */
[----:B0-2---:R-:W-:Y:S05]  /*1ba20*/  BRA `(.L_x_19311) ;  /* 0x0000000800ec7947 */ /* 0x005fea0003800000 */
.L_x_19314:
        /* <DEDUP_REMOVED lines=10> */
.L_x_19317:
[----:B------:R-:W2:Y:S02]  /*1bad0*/  LDG.E.U16 R6, desc[UR36][R6.64] ;  /* 0x0000002406067981 */ /* 0x000ea4000c1e1500 */
[----:B--2---:R-:W-:-:S05]  /*1bae0*/  HADD2.F32 R0, -RZ, R6.H0_H0 ;  /* 0x20000006ff007230 */ /* 0x004fca0000004100 */
[----:B------:R-:W-:-:S04]  /*1baf0*/  FMUL.FTZ R0, R0, 1 ;  /* 0x3f80000000007820 */ /* 0x000fc80000410000 */
[----:B------:R0:W2:Y:S02]  /*1bb00*/  F2F.F64.F32 R4, R0 ;  /* 0x0000000000047310 */ /* 0x0000a40000201800 */
[----:B0-2---:R-:W-:Y:S05]  /*1bb10*/  BRA `(.L_x_19311) ;  /* 0x0000000800b07947 */ /* 0x005fea0003800000 */
.L_x_19316:
[----:B------:R0:W5:Y:S01]  /*1bb20*/  LDG.E.64 R4, desc[UR36][R6.64] ;  /* 0x0000002406047981 */ /* 0x000162000c1e1b00 */
[----:B------:R-:W-:Y:S05]  /*1bb30*/  BRA `(.L_x_19311) ;  /* 0x0000000800a87947 */ /* 0x000fea0003800000 */
.L_x_19306:
        /* <DEDUP_REMOVED lines=13> */
.L_x_19320:
[----:B------:R0:W5:Y:S01]  /*1bc10*/  LDG.E.64 R4, desc[UR36][R6.64] ;  /* 0x0000002406047981 */ /* 0x000162000c1e1b00 */
[----:B------:R-:W-:Y:S05]  /*1bc20*/  BRA `(.L_x_19311) ;  /* 0x00000008006c7947 */ /* 0x000fea0003800000 */
.L_x_19319:
        /* <DEDUP_REMOVED lines=27> */
.L_x_19322:
        /* <DEDUP_REMOVED lines=15> */
.L_x_19321:
[----:B------:R-:W2:Y:S02]  /*1bed0*/  LDG.E.U16 R0, desc[UR36][R6.64] ;  /* 0x0000002406007981 */ /* 0x000ea4000c1e1500 */
[----:B--2---:R-:W-:-:S04]  /*1bee0*/  IMAD.U32 R0, R0, 0x10000, RZ ;  /* 0x0001000000007824 */ /* 0x004fc800078e00ff */
[----:B------:R-:W-:-:S04]  /*1bef0*/  FMUL.FTZ R0, R0, 1 ;  /* 0x3f80000000007820 */ /* 0x000fc80000410000 */
[----:B------:R0:W2:Y:S02]  /*1bf00*/  F2F.F64.F32 R4, R0 ;  /* 0x0000000000047310 */ /* 0x0000a40000201800 */
[----:B0-2---:R-:W-:Y:S05]  /*1bf10*/  BRA `(.L_x_19311) ;  /* 0x0000000400b07947 */ /* 0x005fea0003800000 */
.L_x_19318:
        /* <DEDUP_REMOVED lines=11> */
.L_x_19325:
        /* <DEDUP_REMOVED lines=21> */
.L_x_19327:
[----:B------:R-:W-:Y:S05]  /*1c120*/  BSYNC.RECONVERGENT B0 ;  /* 0x0000000000007941 */ /* 0x000fea0003800200 */
.L_x_19326:
[----:B------:R-:W-:Y:S02]  /*1c130*/  SHF.L.U32 R0, R0, 0x14, RZ ;  /* 0x0000001400007819 */ /* 0x000fe400000006ff */
[----:B------:R-:W-:-:S04]  /*1c140*/  LEA R3, R3, 0x3b800000, 0x17 ;  /* 0x3b80000003037811 */ /* 0x000fc800078eb8ff */
[----:B------:R-:W-:-:S05]  /*1c150*/  LOP3.LUT R0, R3, R0, R7, 0xfe, !PT ;  /* 0x0000000003007212 */ /* 0x000fca00078efe07 */
[----:B------:R-:W-:-:S04]  /*1c160*/  FMUL.FTZ R0, R0, 1 ;  /* 0x3f80000000007820 */ /* 0x000fc80000410000 */
[----:B------:R0:W2:Y:S02]  /*1c170*/  F2F.F64.F32 R4, R0 ;  /* 0x0000000000047310 */ /* 0x0000a40000201800 */
[----:B0-2---:R-:W-:Y:S05]  /*1c180*/  BRA `(.L_x_19311) ;  /* 0x0000000400147947 */ /* 0x005fea0003800000 */
.L_x_19324:
        /* <DEDUP_REMOVED lines=21> */
.L_x_19329:
[----:B------:R-:W-:Y:S05]  /*1c2e0*/  BSYNC.RECONVERGENT B0 ;  /* 0x0000000000007941 */ /* 0x000fea0003800200 */
.L_x_19328:
[----:B------:R-:W-:Y:S01]  /*1c2f0*/  IMAD.SHL.U32 R0, R0, 0x200000, RZ ;  /* 0x0020000000007824 */ /* 0x000fe200078e00ff */
[----:B------:R-:W-:-:S04]  /*1c300*/  LEA R3, R3, 0x37800000, 0x17 ;  /* 0x3780000003037811 */ /* 0x000fc800078eb8ff */
[----:B------:R-:W-:-:S05]  /*1c310*/  LOP3.LUT R0, R3, R0, R7, 0xfe, !PT ;  /* 0x0000000003007212 */ /* 0x000fca00078efe07 */
[----:B------:R-:W-:-:S04]  /*1c320*/  FMUL.FTZ R0, R0, 1 ;  /* 0x3f80000000007820 */ /* 0x000fc80000410000 */
[----:B------:R0:W2:Y:S02]  /*1c330*/  F2F.F64.F32 R4, R0 ;  /* 0x0000000000047310 */ /* 0x0000a40000201800 */
[----:B0-2---:R-:W-:Y:S05]  /*1c340*/  BRA `(.L_x_19311) ;  /* 0x0000000000a47947 */ /* 0x005fea0003800000 */
.L_x_19323:
        /* <DEDUP_REMOVED lines=17> */
[----:B0-2---:R-:W-:Y:S05]  /*1c460*/  BRA `(.L_x_19311) ;  /* 0x00000000005c7947 */ /* 0x005fea0003800000 */
.L_x_19310:
        /* <DEDUP_REMOVED lines=15> */
[----:B--2-45:R-:W-:Y:S05]  /*1c560*/  CALL.ABS.NOINC R14 ;  /* 0x000000000e007343 */ /* 0x034fea0003c00000 */
.L_x_19332:
[----:B------:R-:W-:Y:S01]  /*1c570*/  CS2R R4, SRZ ;  /* 0x0000000000047805 */ /* 0x000fe2000001ff00 */
[----:B------:R-:W-:Y:S06]  /*1c580*/  BRA `(.L_x_19311) ;  /* 0x0000000000147947 */ /* 0x000fec0003800000 */
.L_x_19331:
[----:B------:R-:W2:Y:S02]  /*1c590*/  LDG.E.64 R4, desc[UR36][R6.64] ;  /* 0x0000002406047981 */ /* 0x000ea4000c1e1b00 */
[----:B--2---:R-:W0:Y:S02]  /*1c5a0*/  I2F.F64.U64 R4, R4 ;  /* 0x0000000400047312 */ /* 0x004e240000301800 */
[----:B0-----:R-:W-:Y:S05]  /*1c5b0*/  BRA `(.L_x_19311) ;  /* 0x0000000000087947 */ /* 0x001fea0003800000 */
.L_x_19330:
[----:B------:R-:W2:Y:S02]  /*1c5c0*/  LDG.E R4, desc[UR36][R6.64] ;  /* 0x0000002406047981 */ /* 0x000ea4000c1e1900 */
[----:B--2---:R-:W0:Y:S02]  /*1c5d0*/  I2F.F64.U32 R4, R4 ;  /* 0x0000000400047312 */ /* 0x004e240000201800 */
.L_x_19311:
[----:B------:R-:W-:Y:S05]  /*1c5e0*/  BSYNC.RECONVERGENT B6 ;  /* 0x0000000000067941 */ /* 0x000fea0003800200 */
.L_x_19305:
[----:B------:R-:W0:Y:S01]  /*1c5f0*/  LDCU.64 UR4, c[0x0][0x818] ;  /* 0x00010300ff0477ac */ /* 0x000e220008000a00 */
[----:B---3-5:R-:W-:-:S15]  /*1c600*/  DMUL R16, R22, R16 ;  /* 0x0000001016107228 */ /* 0x028fde0000000000 */
        /* <DEDUP_REMOVED lines=14> */
[----:B0-2---:R-:W-:-:S15]  /*1c6f0*/  DFMA R4, -R4, UR4, R28 ;  /* 0x0000000404047c2b */ /* 0x005fde000800011c */
[----:B------:R-:W-:-:S15]  /*1c700*/  NOP ;  /* 0x0000000000007918 */ /* 0x000fde0000000000 */
[----:B------:R-:W-:-:S15]  /*1c710*/  NOP ;  /* 0x0000000000007918 */ /* 0x000fde0000000000 */
[----:B------:R-:W-:-:S15]  /*1c720*/  NOP ;  /* 0x0000000000007918 */ /* 0x000fde0000000000 */
[----:B------:R-:W-:-:S04]  /*1c730*/  NOP ;  /* 0x0000000000007918 */ /* 0x000fc80000000000 */
[----:B-1----:R-:W-:Y:S01]  /*1c740*/  DMUL R22, R22, UR4 ;  /* 0x0000000416167c28 */ /* 0x002fe20008000000 */
        /* <DEDUP_REMOVED lines=8> */
[----:B----4-:R-:W0:-:S15]  /*1c7d0*/  DADD R18, -R30, R18 ;  /* 0x000000001e127229 */ /* 0x010e1e0000000112 */
        /* <DEDUP_REMOVED lines=22> */
.L_x_19336:
[----:B------:R-:W0:Y:S02]  /*1c940*/  F2I.S64.F64.TRUNC R4, R4 ;  /* 0x0000000400047311 */ /* 0x000e24000030d900 */
[----:B0-----:R-:W-:-:S05]  /*1c950*/  IMAD.MOV.U32 R7, RZ, RZ, R4 ;  /* 0x000000ffff077224 */ /* 0x001fca00078e0004 */
[----:B------:R0:W-:Y:S01]  /*1c960*/  STG.E.U8 desc[UR36][R2.64], R7 ;  /* 0x0000000702007986 */ /* 0x0001e2000c101124 */
[----:B------:R-:W-:Y:S05]  /*1c970*/  BRA `(.L_x_19338) ;  /* 0x0000001000807947 */ /* 0x000fea0003800000 */
.L_x_19335:
        /* <DEDUP_REMOVED lines=9> */
.L_x_19340:
[----:B------:R-:W0:Y:S02]  /*1ca10*/  F2I.F64.TRUNC R5, R4 ;  /* 0x0000000400057311 */ /* 0x000e24000030d100 */
[----:B0-----:R0:W-:Y:S01]  /*1ca20*/  STG.E desc[UR36][R2.64], R5 ;  /* 0x0000000502007986 */ /* 0x0011e2000c101924 */
[----:B------:R-:W-:Y:S05]  /*1ca30*/  BRA `(.L_x_19338) ;  /* 0x0000001000507947 */ /* 0x000fea0003800000 */
.L_x_19339:
[----:B------:R-:W0:Y:S02]  /*1ca40*/  F2I.F64.TRUNC R5, R4 ;  /* 0x0000000400057311 */ /* 0x000e24000030d100 */
[----:B0-----:R0:W-:Y:S01]  /*1ca50*/  STG.E.U16 desc[UR36][R2.64], R5 ;  /* 0x0000000502007986 */ /* 0x0011e2000c101524 */
[----:B------:R-:W-:Y:S05]  /*1ca60*/  BRA `(.L_x_19338) ;  /* 0x0000001000447947 */ /* 0x000fea0003800000 */
.L_x_19334:
        /* <DEDUP_REMOVED lines=17> */
.L_x_19342:
        /* <DEDUP_REMOVED lines=12> */
.L_x_19341:
        /* <DEDUP_REMOVED lines=18> */
.L_x_19344:
        /* <DEDUP_REMOVED lines=13> */
.L_x_19343:
[----:B------:R4:W-:Y:S01]  /*1ce30*/  STG.E.64 desc[UR36][R2.64], R4 ;  /* 0x0000000402007986 */ /* 0x0009e2000c101b24 */
[----:B------:R-:W-:Y:S05]  /*1ce40*/  BRA `(.L_x_19338) ;  /* 0x0000000c004c7947 */ /* 0x000fea0003800000 */
.L_x_19333:
        /* <DEDUP_REMOVED lines=13> */
.L_x_19348:
        /* <DEDUP_REMOVED lines=26> */
.L_x_19351:
[----:B------:R-:W-:-:S04]  /*1d0c0*/  SHF.R.U32.HI R5, RZ, 0x18, R7 ;  /* 0x00000018ff057819 */ /* 0x000fc80000011607 */
[----:B------:R-:W-:-:S07]  /*1d0d0*/  LOP3.LUT R0, R0, 0x80, R5, 0xf8, !PT ;  /* 0x0000008000007812 */ /* 0x000fce00078ef805 */
.L_x_19350:
[----:B------:R-:W-:Y:S05]  /*1d0e0*/  BSYNC.RECONVERGENT B0 ;  /* 0x0000000000007941 */ /* 0x000fea0003800200 */
.L_x_19349:
[----:B------:R0:W-:Y:S01]  /*1d0f0*/  STG.E.U8 desc[UR36][R2.64], R0 ;  /* 0x0000000002007986 */ /* 0x0001e2000c101124 */
[----:B------:R-:W-:Y:S05]  /*1d100*/  BRA `(.L_x_19338) ;  /* 0x00000008009c7947 */ /* 0x000fea0003800000 */
.L_x_19347:
        /* <DEDUP_REMOVED lines=26> */
.L_x_19354:
[----:B------:R-:W-:-:S04]  /*1d2b0*/  SHF.R.U32.HI R5, RZ, 0x18, R7 ;  /* 0x00000018ff057819 */ /* 0x000fc80000011607 */
[----:B------:R-:W-:-:S07]  /*1d2c0*/  LOP3.LUT R0, R0, 0x80, R5, 0xf8, !PT ;  /* 0x0000008000007812 */ /* 0x000fce00078ef805 */
.L_x_19353:
[----:B------:R-:W-:Y:S05]  /*1d2d0*/  BSYNC.RECONVERGENT B0 ;  /* 0x0000000000007941 */ /* 0x000fea0003800200 */
.L_x_19352:
[----:B------:R0:W-:Y:S01]  /*1d2e0*/  STG.E.U8 desc[UR36][R2.64], R0 ;  /* 0x0000000002007986 */ /* 0x0001e2000c101124 */
[----:B------:R-:W-:Y:S05]  /*1d2f0*/  BRA `(.L_x_19338) ;  /* 0x0000000800207947 */ /* 0x000fea0003800000 */
.L_x_19346:
        /* <DEDUP_REMOVED lines=30> */
.L_x_19356:
[----:B------:R-:W0:Y:S02]  /*1d4e0*/  F2I.U64.F64.TRUNC R4, R4 ;  /* 0x0000000400047311 */ /* 0x000e24000030d800 */
[----:B0-----:R0:W-:Y:S01]  /*1d4f0*/  STG.E.64 desc[UR36][R2.64], R4 ;  /* 0x0000000402007986 */ /* 0x0011e2000c101b24 */
[----:B------:R-:W-:Y:S05]  /*1d500*/  BRA `(.L_x_19338) ;  /* 0x00000004009c7947 */ /* 0x000fea0003800000 */
.L_x_19355:
[----:B------:R-:W0:Y:S02]  /*1d510*/  F2I.U32.F64.TRUNC R5, R4 ;  /* 0x0000000400057311 */ /* 0x000e24000030d000 */
[----:B0-----:R0:W-:Y:S01]  /*1d520*/  STG.E desc[UR36][R2.64], R5 ;  /* 0x0000000502007986 */ /* 0x0011e2000c101924 */
[----:B------:R-:W-:Y:S05]  /*1d530*/  BRA `(.L_x_19338) ;  /* 0x0000000400907947 */ /* 0x000fea0003800000 */
.L_x_19345:
        /* <DEDUP_REMOVED lines=10> */
.L_x_19358:
[----:B------:R-:W-:-:S05]  /*1d5e0*/  CS2R R6, SRZ ;  /* 0x0000000000067805 */ /* 0x000fca000001ff00 */
[----:B------:R0:W-:Y:S01]  /*1d5f0*/  STG.E.128 desc[UR36][R2.64], R4 ;  /* 0x0000000402007986 */ /* 0x0001e2000c101d24 */
[----:B------:R-:W-:Y:S05]  /*1d600*/  BRA `(.L_x_19338) ;  /* 0x00000004005c7947 */ /* 0x000fea0003800000 */
.L_x_19357:
[----:B------:R-:W-:-:S09]  /*1d610*/  UISETP.NE.AND UP0, UPT, UR4, 0xf, UPT ;  /* 0x0000000f0400788c */ /* 0x000fd2000bf05270 */
[----:B------:R-:W-:Y:S05]  /*1d620*/  BRA.U !UP0, `(.L_x_19359) ;  /* 0x0000000508287547 */ /* 0x000fea000b800000 */
[----:B------:R-:W-:-:S09]  /*1d630*/  UISETP.NE.AND UP0, UPT, UR4, 0x17, UPT ;  /* 0x000000170400788c */ /* 0x000fd2000bf05270 */
[----:B------:R-:W-:Y:S05]  /*1d640*/  BRA.U !UP0, `(.L_x_19360) ;  /* 0x0000000108b07547 */ /* 0x000fea000b800000 */
[----:B------:R-:W-:-:S09]  /*1d650*/  UISETP.NE.AND UP0, UPT, UR4, 0x18, UPT ;  /* 0x000000180400788c */ /* 0x000fd2000bf05270 */
[----:B------:R-:W-:Y:S05]  /*1d660*/  BRA.U !UP0, `(.L_x_19361) ;  /* 0x0000000108447547 */ /* 0x000fea000b800000 */
.L_x_19337:
        /* <DEDUP_REMOVED lines=16> */
.L_x_19362:
[----:B------:R-:W-:Y:S05]  /*1d770*/  BRA `(.L_x_19338) ;  /* 0x0000000400007947 */ /* 0x000fea0003800000 */
.L_x_19361:
        /* <DEDUP_REMOVED lines=21> */
.L_x_19364:
[----:B------:R-:W-:Y:S05]  /*1d8d0*/  BSYNC.RECONVERGENT B0 ;  /* 0x0000000000007941 */ /* 0x000fea0003800200 */
.L_x_19363:
[----:B------:R-:W-:-:S05]  /*1d8e0*/  LOP3.LUT R7, R0, 0x80, R7, 0xf8, !PT ;  /* 0x0000008000077812 */ /* 0x000fca00078ef807 */
[----:B------:R0:W-:Y:S01]  /*1d8f0*/  STG.E.U8 desc[UR36][R2.64], R7 ;  /* 0x0000000702007986 */ /* 0x0001e2000c101124 */
[----:B------:R-:W-:Y:S05]  /*1d900*/  BRA `(.L_x_19338) ;  /* 0x00000000009c7947 */ /* 0x000fea0003800000 */
.L_x_19360:
        /* <DEDUP_REMOVED lines=20> */
.L_x_19366:
[----:B------:R-:W-:Y:S01]  /*1da50*/  IMAD.MOV.U32 R0, RZ, RZ, 0x7f ;  /* 0x0000007fff007424 */ /* 0x000fe200078e00ff */
[----:B------:R-:W-:-:S04]  /*1da60*/  ISETP.GT.U32.AND P0, PT, R6, 0x7f800000, PT ;  /* 0x7f8000000600780c */ /* 0x000fc80003f04070 */
[----:B------:R-:W-:-:S09]  /*1da70*/  SEL R0, R0, 0x7c, P0 ;  /* 0x0000007c00007807 */ /* 0x000fd20000000000 */
.L_x_19367:
[----:B------:R-:W-:Y:S05]  /*1da80*/  BSYNC.RECONVERGENT B0 ;  /* 0x0000000000007941 */ /* 0x000fea0003800200 */
.L_x_19365:
[----:B------:R-:W-:-:S04]  /*1da90*/  SHF.R.U32.HI R5, RZ, 0x18, R7 ;  /* 0x00000018ff057819 */ /* 0x000fc80000011607 */
[----:B------:R-:W-:-:S05]  /*1daa0*/  LOP3.LUT R5, R0, 0x80, R5, 0xf8, !PT ;  /* 0x0000008000057812 */ /* 0x000fca00078ef805 */
[----:B------:R0:W-:Y:S01]  /*1dab0*/  STG.E.U8 desc[UR36][R2.64], R5 ;  /* 0x0000000502007986 */ /* 0x0001e2000c101124 */
[----:B------:R-:W-:Y:S05]  /*1dac0*/  BRA `(.L_x_19338) ;  /* 0x00000000002c7947 */ /* 0x000fea0003800000 */
.L_x_19359:
        /* <DEDUP_REMOVED lines=11> */
.L_x_19338:
[----:B------:R-:W-:-:S07]  /*1db80*/  IADD3 R27, PT, PT, R27, 0x80, RZ ;  /* 0x000000801b1b7810 */ /* 0x000fce0007ffe0ff */
.L_x_19135:
[----:B------:R-:W-:Y:S05]  /*1db90*/  BSYNC.RECONVERGENT B7 ;  /* 0x0000000000077941 */ /* 0x000fea0003800200 */
.L_x_19134:
[----:B------:R-:W5:Y:S02]  /*1dba0*/  LDCU UR4, c[0x0][0x380] ;  /* 0x00007000ff0477ac */ /* 0x000f640008000800 */
[----:B-----5:R-:W-:-:S13]  /*1dbb0*/  ISETP.GE.AND P0, PT, R27, UR4, PT ;  /* 0x000000041b007c0c */ /* 0x020fda000bf06270 */
[----:B------:R-:W-:Y:S05]  /*1dbc0*/  @P0 EXIT ;  /* 0x000000000000094d */ /* 0x000fea0003800000 */
[----:B------:R-:W5:Y:S01]  /*1dbd0*/  LDCU UR4, c[0x0][0x388] ;  /* 0x00007100ff0477ac */ /* 0x000f620008000800 */
[----:B------:R-:W-:Y:S01]  /*1dbe0*/  HFMA2 R16, -RZ, RZ, 0, 0 ;  /* 0x00000000ff107431 */ /* 0x000fe200000001ff */
[----:B------:R-:W-:Y:S02]  /*1dbf0*/  CS2R R24, SRZ ;  /* 0x0000000000187805 */ /* 0x000fe4000001ff00 */
[----:B------:R-:W-:Y:S01]  /*1dc00*/  CS2R R22, SRZ ;  /* 0x0000000000167805 */ /* 0x000fe2000001ff00 */
[----:B01234-:R-:W-:Y:S01]  /*1dc10*/  IMAD.MOV.U32 R2, RZ, RZ, RZ ;  /* 0x000000ffff027224 */ /* 0x01ffe200078e00ff */
[----:B------:R-:W-:Y:S01]  /*1dc20*/  MOV R18, RZ ;  /* 0x000000ff00127202 */ /* 0x000fe20000000f00 */
[----:B------:R-:W-:Y:S01]  /*1dc30*/  IMAD.MOV.U32 R0, RZ, RZ, RZ ;  /* 0x000000ffff007224 */ /* 0x000fe200078e00ff */
        /* <DEDUP_REMOVED lines=500> */
.L_x_19368:
        /* <DEDUP_REMOVED lines=21> */
.L_x_19373:
[----:B------:R-:W2:Y:S02]  /*1fcd0*/  LDG.E.U8 R4, desc[UR36][R4.64] ;  /* 0x0000002404047981 */ /* 0x000ea4000c1e1100 */
[----:B--2---:R1:W2:Y:S02]  /*1fce0*/  I2F.F64.U16 R26, R4 ;  /* 0x00000004001a7312 */ /* 0x0042a40000101800 */
[----:B-12---:R-:W-:Y:S05]  /*1fcf0*/  BRA `(.L_x_19375) ;  /* 0x0000000c00647947 */ /* 0x006fea0003800000 */
.L_x_19372:
        /* <DEDUP_REMOVED lines=9> */
.L_x_19377:
[----:B------:R-:W2:Y:S02]  /*1fd90*/  LDG.E R4, desc[UR36][R4.64] ;  /* 0x0000002404047981 */ /* 0x000ea4000c1e1900 */
[----:B--2---:R1:W2:Y:S02]  /*1fda0*/  I2F.F64 R26, R4 ;  /* 0x00000004001a7312 */ /* 0x0042a40000201c00 */
[----:B-12---:R-:W-:Y:S05]  /*1fdb0*/  BRA `(.L_x_19375) ;  /* 0x0000000c00347947 */ /* 0x006fea0003800000 */
.L_x_19376:
[----:B------:R-:W2:Y:S02]  /*1fdc0*/  LDG.E.U16 R4, desc[UR36][R4.64] ;  /* 0x0000002404047981 */ /* 0x000ea4000c1e1500 */
[----:B--2---:R1:W2:Y:S02]  /*1fdd0*/  I2F.F64.S16 R26, R4 ;  /* 0x00000004001a7312 */ /* 0x0042a40000101c00 */
[----:B-12---:R-:W-:Y:S05]  /*1fde0*/  BRA `(.L_x_19375) ;  /* 0x0000000c00287947 */ /* 0x006fea0003800000 */
.L_x_19371:
        /* <DEDUP_REMOVED lines=10> */
.L_x_19379:
[----:B------:R-:W2:Y:S02]  /*1fe90*/  LDG.E.U16 R0, desc[UR36][R4.64] ;  /* 0x0000002404007981 */ /* 0x000ea4000c1e1500 */
[----:B--2---:R-:W-:-:S05]  /*1fea0*/  HADD2.F32 R0, -RZ, R0.H0_H0 ;  /* 0x20000000ff007230 */ /* 0x004fca0000004100 */
[----:B------:R-:W-:-:S04]  /*1feb0*/  FMUL.FTZ R0, R0, 1 ;  /* 0x3f80000000007820 */ /* 0x000fc80000410000 */
[----:B------:R0:W1:Y:S02]  /*1fec0*/  F2F.F64.F32 R26, R0 ;  /* 0x00000000001a7310 */ /* 0x0000640000201800 */
[----:B01----:R-:W-:Y:S05]  /*1fed0*/  BRA `(.L_x_19375) ;  /* 0x0000000800ec7947 */ /* 0x003fea0003800000 */
.L_x_19378:
        /* <DEDUP_REMOVED lines=10> */
.L_x_19381:
[----:B------:R-:W2:Y:S02]  /*1ff80*/  LDG.E.U16 R4, desc[UR36][R4.64] ;  /* 0x0000002404047981 */ /* 0x000ea4000c1e1500 */
[----:B--2---:R-:W-:-:S05]  /*1ff90*/  HADD2.F32 R0, -RZ, R4.H0_H0 ;  /* 0x20000004ff007230 */ /* 0x004fca0000004100 */
[----:B------:R-:W-:-:S04]  /*1ffa0*/  FMUL.FTZ R0, R0, 1 ;  /* 0x3f80000000007820 */ /* 0x000fc80000410000 */
[----:B------:R0:W1:Y:S02]  /*1ffb0*/  F2F.F64.F32 R26, R0 ;  /* 0x00000000001a7310 */ /* 0x0000640000201800 */
[----:B01----:R-:W-:Y:S05]  /*1ffc0*/  BRA `(.L_x_19375) ;  /* 0x0000000800b07947 */ /* 0x003fea0003800000 */
.L_x_19380:
[----:B------:R0:W5:Y:S01]  /*1ffd0*/  LDG.E.64 R26, desc[UR36][R4.64] ;  /* 0x00000024041a7981 */ /* 0x000162000c1e1b00 */
[----:B------:R-:W-:Y:S05]  /*1ffe0*/  BRA `(.L_x_19375) ;  /* 0x0000000800a87947 */ /* 0x000fea0003800000 */
.L_x_19370:
        /* <DEDUP_REMOVED lines=13> */
.L_x_19384:
[----:B------:R3:W5:Y:S01]  /*200c0*/  LDG.E.64 R26, desc[UR36][R4.64] ;  /* 0x00000024041a7981 */ /* 0x000762000c1e1b00 */
[----:B------:R-:W-:Y:S05]  /*200d0*/  BRA `(.L_x_19375) ;  /* 0x00000008006c7947 */ /* 0x000fea0003800000 */
.L_x_19383:
        /* <DEDUP_REMOVED lines=27> */
.L_x_19386:
        /* <DEDUP_REMOVED lines=15> */
.L_x_19385:
[----:B------:R-:W2:Y:S02]  /*20380*/  LDG.E.U16 R0, desc[UR36][R4.64] ;  /* 0x0000002404007981 */ /* 0x000ea4000c1e1500 */
[----:B--2---:R-:W-:-:S05]  /*20390*/  SHF.L.U32 R0, R0, 0x10, RZ ;  /* 0x0000001000007819 */ /* 0x004fca00000006ff */
[----:B------:R-:W-:-:S04]  /*203a0*/  FMUL.FTZ R0, R0, 1 ;  /* 0x3f80000000007820 */ /* 0x000fc80000410000 */
[----:B------:R3:W4:Y:S02]  /*203b0*/  F2F.F64.F32 R26, R0 ;  /* 0x00000000001a7310 */ /* 0x0007240000201800 */
[----:B---34-:R-:W-:Y:S05]  /*203c0*/  BRA `(.L_x_19375) ;  /* 0x0000000400b07947 */ /* 0x018fea0003800000 */
.L_x_19382:
        /* <DEDUP_REMOVED lines=11> */
.L_x_19389:
        /* <DEDUP_REMOVED lines=21> */
.L_x_19391:
[----:B------:R-:W-:Y:S05]  /*205d0*/  BSYNC.RECONVERGENT B0 ;  /* 0x0000000000007941 */ /* 0x000fea0003800200 */
.L_x_19390:
[----:B------:R-:W-:Y:S01]  /*205e0*/  IMAD.SHL.U32 R0, R0, 0x100000, RZ ;  /* 0x0010000000007824 */ /* 0x000fe200078e00ff */
[----:B------:R-:W-:-:S04]  /*205f0*/  LEA R3, R3, 0x3b800000, 0x17 ;  /* 0x3b80000003037811 */ /* 0x000fc800078eb8ff */
[----:B------:R-:W-:-:S05]  /*20600*/  LOP3.LUT R0, R3, R0, R7, 0xfe, !PT ;  /* 0x0000000003007212 */ /* 0x000fca00078efe07 */
[----:B------:R-:W-:-:S04]  /*20610*/  FMUL.FTZ R0, R0, 1 ;  /* 0x3f80000000007820 */ /* 0x000fc80000410000 */
[----:B------:R3:W4:Y:S02]  /*20620*/  F2F.F64.F32 R26, R0 ;  /* 0x00000000001a7310 */ /* 0x0007240000201800 */
[----:B---34-:R-:W-:Y:S05]  /*20630*/  BRA `(.L_x_19375) ;  /* 0x0000000400147947 */ /* 0x018fea0003800000 */
.L_x_19388:
        /* <DEDUP_REMOVED lines=21> */
.L_x_19393:
[----:B------:R-:W-:Y:S05]  /*20790*/  BSYNC.RECONVERGENT B0 ;  /* 0x0000000000007941 */ /* 0x000fea0003800200 */
.L_x_19392:
[----:B------:R-:W-:Y:S02]  /*207a0*/  SHF.L.U32 R0, R0, 0x15, RZ ;  /* 0x0000001500007819 */ /* 0x000fe400000006ff */
[----:B------:R-:W-:-:S04]  /*207b0*/  LEA R3, R3, 0x37800000, 0x17 ;  /* 0x3780000003037811 */ /* 0x000fc800078eb8ff */
[----:B------:R-:W-:-:S05]  /*207c0*/  LOP3.LUT R0, R3, R0, R7, 0xfe, !PT ;  /* 0x0000000003007212 */ /* 0x000fca00078efe07 */
[----:B------:R-:W-:-:S04]  /*207d0*/  FMUL.FTZ R0, R0, 1 ;  /* 0x3f80000000007820 */ /* 0x000fc80000410000 */
[----:B------:R3:W4:Y:S02]  /*207e0*/  F2F.F64.F32 R26, R0 ;  /* 0x00000000001a7310 */ /* 0x0007240000201800 */
[----:B---34-:R-:W-:Y:S05]  /*207f0*/  BRA `(.L_x_19375) ;  /* 0x0000000000a47947 */ /* 0x018fea0003800000 */
.L_x_19387:
        /* <DEDUP_REMOVED lines=18> */
.L_x_19374:
        /* <DEDUP_REMOVED lines=16> */
.L_x_19396:
[----:B------:R-:W-:Y:S01]  /*20a20*/  CS2R R26, SRZ ;  /* 0x00000000001a7805 */ /* 0x000fe2000001ff00 */
[----:B------:R-:W-:Y:S06]  /*20a30*/  BRA `(.L_x_19375) ;  /* 0x0000000000147947 */ /* 0x000fec0003800000 */
.L_x_19395:
[----:B------:R-:W2:Y:S02]  /*20a40*/  LDG.E.64 R26, desc[UR36][R4.64] ;  /* 0x00000024041a7981 */ /* 0x000ea4000c1e1b00 */
[----:B--2---:R-:W1:Y:S02]  /*20a50*/  I2F.F64.U64 R26, R26 ;  /* 0x0000001a001a7312 */ /* 0x004e640000301800 */
[----:B-1----:R-:W-:Y:S05]  /*20a60*/  BRA `(.L_x_19375) ;  /* 0x0000000000087947 */ /* 0x002fea0003800000 */
.L_x_19394:
[----:B------:R-:W2:Y:S02]  /*20a70*/  LDG.E R4, desc[UR36][R4.64] ;  /* 0x0000002404047981 */ /* 0x000ea4000c1e1900 */
[----:B--2---:R1:W2:Y:S02]  /*20a80*/  I2F.F64.U32 R26, R4 ;  /* 0x00000004001a7312 */ /* 0x0042a40000201800 */
.L_x_19375:
[----:B------:R-:W-:Y:S05]  /*20a90*/  BSYNC.RECONVERGENT B6 ;  /* 0x0000000000067941 */ /* 0x000fea0003800200 */
.L_x_19369:
        /* <DEDUP_REMOVED lines=18> */
.L_x_19401:
[----:B------:R-:W3:Y:S02]  /*20bc0*/  LDG.E.U8 R4, desc[UR36][R4.64] ;  /* 0x0000002404047981 */ /* 0x000ee4000c1e1100 */
[----:B---3--:R0:W1:Y:S02]  /*20bd0*/  I2F.F64.U16 R18, R4 ;  /* 0x0000000400127312 */ /* 0x0080640000101800 */
[----:B01----:R-:W-:Y:S05]  /*20be0*/  BRA `(.L_x_19403) ;  /* 0x0000000c00647947 */ /* 0x003fea0003800000 */
.L_x_19400:
        /* <DEDUP_REMOVED lines=9> */
.L_x_19405:
[----:B------:R-:W3:Y:S02]  /*20c80*/  LDG.E R4, desc[UR36][R4.64] ;  /* 0x0000002404047981 */ /* 0x000ee4000c1e1900 */
[----:B---3--:R0:W1:Y:S02]  /*20c90*/  I2F.F64 R18, R4 ;  /* 0x0000000400127312 */ /* 0x0080640000201c00 */
[----:B01----:R-:W-:Y:S05]  /*20ca0*/  BRA `(.L_x_19403) ;  /* 0x0000000c00347947 */ /* 0x003fea0003800000 */
.L_x_19404:
[----:B------:R-:W3:Y:S02]  /*20cb0*/  LDG.E.U16 R4, desc[UR36][R4.64] ;  /* 0x0000002404047981 */ /* 0x000ee4000c1e1500 */
[----:B---3--:R0:W1:Y:S02]  /*20cc0*/  I2F.F64.S16 R18, R4 ;  /* 0x0000000400127312 */ /* 0x0080640000101c00 */
[----:B01----:R-:W-:Y:S05]  /*20cd0*/  BRA `(.L_x_19403) ;  /* 0x0000000c00287947 */ /* 0x003fea0003800000 */
.L_x_19399:
        /* <DEDUP_REMOVED lines=10> */
.L_x_19407:
[----:B------:R-:W3:Y:S02]  /*20d80*/  LDG.E.U16 R0, desc[UR36][R4.64] ;  /* 0x0000002404007981 */ /* 0x000ee4000c1e1500 */
[----:B---3--:R-:W-:-:S05]  /*20d90*/  HADD2.F32 R0, -RZ, R0.H0_H0 ;  /* 0x20000000ff007230 */ /* 0x008fca0000004100 */
[----:B------:R-:W-:-:S04]  /*20da0*/  FMUL.FTZ R0, R0, 1 ;  /* 0x3f80000000007820 */ /* 0x000fc80000410000 */
[----:B------:R0:W1:Y:S02]  /*20db0*/  F2F.F64.F32 R18, R0 ;  /* 0x0000000000127310 */ /* 0x0000640000201800 */
[----:B01----:R-:W-:Y:S05]  /*20dc0*/  BRA `(.L_x_19403) ;  /* 0x0000000800ec7947 */ /* 0x003fea0003800000 */
.L_x_19406:
        /* <DEDUP_REMOVED lines=10> */
.L_x_19409:
[----:B------:R-:W3:Y:S02]  /*20e70*/  LDG.E.U16 R4, desc[UR36][R4.64] ;  /* 0x0000002404047981 */ /* 0x000ee4000c1e1500 */
[----:B---3--:R-:W-:-:S05]  /*20e80*/  HADD2.F32 R0, -RZ, R4.H0_H0 ;  /* 0x20000004ff007230 */ /* 0x008fca0000004100 */
[----:B------:R-:W-:-:S04]  /*20e90*/  FMUL.FTZ R0, R0, 1 ;  /* 0x3f80000000007820 */ /* 0x000fc80000410000 */
[----:B------:R4:W0:Y:S02]  /*20ea0*/  F2F.F64.F32 R18, R0 ;  /* 0x0000000000127310 */ /* 0x0008240000201800 */
[----:B0---4-:R-:W-:Y:S05]  /*20eb0*/  BRA `(.L_x_19403) ;  /* 0x0000000800b07947 */ /* 0x011fea0003800000 */
.L_x_19408:
[----:B------:R4:W5:Y:S01]  /*20ec0*/  LDG.E.64 R18, desc[UR36][R4.64] ;  /* 0x0000002404127981 */ /* 0x000962000c1e1b00 */
[----:B------:R-:W-:Y:S05]  /*20ed0*/  BRA `(.L_x_19403) ;  /* 0x0000000800a87947 */ /* 0x000fea0003800000 */
.L_x_19398:
        /* <DEDUP_REMOVED lines=13> */
.L_x_19412:
[----:B------:R3:W5:Y:S01]  /*20fb0*/  LDG.E.64 R18, desc[UR36][R4.64] ;  /* 0x0000002404127981 */ /* 0x000762000c1e1b00 */
[----:B------:R-:W-:Y:S05]  /*20fc0*/  BRA `(.L_x_19403) ;  /* 0x00000008006c7947 */ /* 0x000fea0003800000 */
.L_x_19411:
        /* <DEDUP_REMOVED lines=27> */
.L_x_19414:
        /* <DEDUP_REMOVED lines=14> */
[----:B0---4-:R-:W-:Y:S05]  /*21260*/  BRA `(.L_x_19403) ;  /* 0x0000000400c47947 */ /* 0x011fea0003800000 */
.L_x_19413:
[----:B------:R-:W3:Y:S02]  /*21270*/  LDG.E.U16 R0, desc[UR36][R4.64] ;  /* 0x0000002404007981 */ /* 0x000ee4000c1e1500 */
[----:B---3--:R-:W-:-:S04]  /*21280*/  IMAD.U32 R0, R0, 0x10000, RZ ;  /* 0x0001000000007824 */ /* 0x008fc800078e00ff */
[----:B------:R-:W-:-:S04]  /*21290*/  FMUL.FTZ R0, R0, 1 ;  /* 0x3f80000000007820 */ /* 0x000fc80000410000 */
[----:B------:R4:W0:Y:S02]  /*212a0*/  F2F.F64.F32 R18, R0 ;  /* 0x0000000000127310 */ /* 0x0008240000201800 */
[----:B0---4-:R-:W-:Y:S05]  /*212b0*/  BRA `(.L_x_19403) ;  /* 0x0000000400b07947 */ /* 0x011fea0003800000 */
.L_x_19410:
        /* <DEDUP_REMOVED lines=11> */
.L_x_19417:
        /* <DEDUP_REMOVED lines=21> */
.L_x_19419:
[----:B------:R-:W-:Y:S05]  /*214c0*/  BSYNC.RECONVERGENT B0 ;  /* 0x0000000000007941 */ /* 0x000fea0003800200 */
.L_x_19418:
[----:B------:R-:W-:Y:S02]  /*214d0*/  SHF.L.U32 R0, R0, 0x14, RZ ;  /* 0x0000001400007819 */ /* 0x000fe400000006ff */
[----:B------:R-:W-:-:S04]  /*214e0*/  LEA R3, R3, 0x3b800000, 0x17 ;  /* 0x3b80000003037811 */ /* 0x000fc800078eb8ff */
[----:B------:R-:W-:-:S05]  /*214f0*/  LOP3.LUT R0, R3, R0, R7, 0xfe, !PT ;  /* 0x0000000003007212 */ /* 0x000fca00078efe07 */
[----:B------:R-:W-:-:S04]  /*21500*/  FMUL.FTZ R0, R0, 1 ;  /* 0x3f80000000007820 */ /* 0x000fc80000410000 */
[----:B------:R3:W4:Y:S02]  /*21510*/  F2F.F64.F32 R18, R0 ;  /* 0x0000000000127310 */ /* 0x0007240000201800 */
[----:B---34-:R-:W-:Y:S05]  /*21520*/  BRA `(.L_x_19403) ;  /* 0x0000000400147947 */ /* 0x018fea0003800000 */
.L_x_19416:
        /* <DEDUP_REMOVED lines=21> */
.L_x_19421:
[----:B------:R-:W-:Y:S05]  /*21680*/  BSYNC.RECONVERGENT B0 ;  /* 0x0000000000007941 */ /* 0x000fea0003800200 */
.L_x_19420:
[----:B------:R-:W-:Y:S01]  /*21690*/  IMAD.SHL.U32 R0, R0, 0x200000, RZ ;  /* 0x0020000000007824 */ /* 0x000fe200078e00ff */
[----:B------:R-:W-:-:S04]  /*216a0*/  LEA R3, R3, 0x37800000, 0x17 ;  /* 0x3780000003037811 */ /* 0x000fc800078eb8ff */
[----:B------:R-:W-:-:S05]  /*216b0*/  LOP3.LUT R0, R3, R0, R7, 0xfe, !PT ;  /* 0x0000000003007212 */ /* 0x000fca00078efe07 */
[----:B------:R-:W-:-:S04]  /*216c0*/  FMUL.FTZ R0, R0, 1 ;  /* 0x3f80000000007820 */ /* 0x000fc80000410000 */
[----:B------:R3:W4:Y:S02]  /*216d0*/  F2F.F64.F32 R18, R0 ;  /* 0x0000000000127310 */ /* 0x0007240000201800 */
[----:B---34-:R-:W-:Y:S05]  /*216e0*/  BRA `(.L_x_19403) ;  /* 0x0000000000a47947 */ /* 0x018fea0003800000 */
.L_x_19415:
        /* <DEDUP_REMOVED lines=18> */
.L_x_19402:
        /* <DEDUP_REMOVED lines=16> */
.L_x_19424:
[----:B------:R-:W-:Y:S01]  /*21910*/  CS2R R18, SRZ ;  /* 0x0000000000127805 */ /* 0x000fe2000001ff00 */
[----:B------:R-:W-:Y:S06]  /*21920*/  BRA `(.L_x_19403) ;  /* 0x0000000000147947 */ /* 0x000fec0003800000 */
.L_x_19423:
[----:B------:R-:W3:Y:S02]  /*21930*/  LDG.E.64 R18, desc[UR36][R4.64] ;  /* 0x0000002404127981 */ /* 0x000ee4000c1e1b00 */
[----:B---3--:R-:W0:Y:S02]  /*21940*/  I2F.F64.U64 R18, R18 ;  /* 0x0000001200127312 */ /* 0x008e240000301800 */
[----:B0-----:R-:W-:Y:S05]  /*21950*/  BRA `(.L_x_19403) ;  /* 0x0000000000087947 */ /* 0x001fea0003800000 */
.L_x_19422:
[----:B------:R-:W3:Y:S02]  /*21960*/  LDG.E R4, desc[UR36][R4.64] ;  /* 0x0000002404047981 */ /* 0x000ee4000c1e1900 */
[----:B---3--:R0:W1:Y:S02]  /*21970*/  I2F.F64.U32 R18, R4 ;  /* 0x0000000400127312 */ /* 0x0080640000201800 */
.L_x_19403:
[----:B------:R-:W-:Y:S05]  /*21980*/  BSYNC.RECONVERGENT B6 ;  /* 0x0000000000067941 */ /* 0x000fea0003800200 */
.L_x_19397:
        /* <DEDUP_REMOVED lines=18> */
.L_x_19429:
[----:B------:R-:W2:Y:S02]  /*21ab0*/  LDG.E.U8 R2, desc[UR36][R2.64] ;  /* 0x0000002402027981 */ /* 0x000ea4000c1e1100 */
[----:B--2---:R0:W2:Y:S02]  /*21ac0*/  I2F.F64.U16 R28, R2 ;  /* 0x00000002001c7312 */ /* 0x0040a40000101800 */
[----:B0-2---:R-:W-:Y:S05]  /*21ad0*/  BRA `(.L_x_19431) ;  /* 0x0000000c00607947 */ /* 0x005fea0003800000 */
.L_x_19428:
        /* <DEDUP_REMOVED lines=9> */
.L_x_19433:
[----:B------:R-:W2:Y:S02]  /*21b70*/  LDG.E R2, desc[UR36][R2.64] ;  /* 0x0000002402027981 */ /* 0x000ea4000c1e1900 */
[----:B--2---:R0:W2:Y:S02]  /*21b80*/  I2F.F64 R28, R2 ;  /* 0x00000002001c7312 */ /* 0x0040a40000201c00 */
[----:B0-2---:R-:W-:Y:S05]  /*21b90*/  BRA `(.L_x_19431) ;  /* 0x0000000c00307947 */ /* 0x005fea0003800000 */
.L_x_19432:
[----:B------:R-:W2:Y:S02]  /*21ba0*/  LDG.E.U16 R2, desc[UR36][R2.64] ;  /* 0x0000002402027981 */ /* 0x000ea4000c1e1500 */
[----:B--2---:R0:W2:Y:S02]  /*21bb0*/  I2F.F64.S16 R28, R2 ;  /* 0x00000002001c7312 */ /* 0x0040a40000101c00 */
[----:B0-2---:R-:W-:Y:S05]  /*21bc0*/  BRA `(.L_x_19431) ;  /* 0x0000000c00247947 */ /* 0x005fea0003800000 */
.L_x_19427:
        /* <DEDUP_REMOVED lines=10> */
.L_x_19435:
[----:B------:R-:W2:Y:S02]  /*21c70*/  LDG.E.U16 R0, desc[UR36][R2.64] ;  /* 0x0000002402007981 */ /* 0x000ea4000c1e1500 */
[----:B--2---:R-:W-:-:S05]  /*21c80*/  HADD2.F32 R0, -RZ, R0.H0_H0 ;  /* 0x20000000ff007230 */ /* 0x004fca0000004100 */
[----:B------:R-:W-:-:S04]  /*21c90*/  FMUL.FTZ R0, R0, 1 ;  /* 0x3f80000000007820 */ /* 0x000fc80000410000 */
[----:B------:R0:W2:Y:S02]  /*21ca0*/  F2F.F64.F32 R28, R0 ;  /* 0x00000000001c7310 */ /* 0x0000a40000201800 */
[----:B0-2---:R-:W-:Y:S05]  /*21cb0*/  BRA `(.L_x_19431) ;  /* 0x0000000800e87947 */ /* 0x005fea0003800000 */
.L_x_19434:
        /* <DEDUP_REMOVED lines=10> */
.L_x_19437:
[----:B------:R-:W2:Y:S02]  /*21d60*/  LDG.E.U16 R2, desc[UR36][R2.64] ;  /* 0x0000002402027981 */ /* 0x000ea4000c1e1500 */
[----:B--2---:R-:W-:-:S05]  /*21d70*/  HADD2.F32 R0, -RZ, R2.H0_H0 ;  /* 0x20000002ff007230 */ /* 0x004fca0000004100 */
[----:B------:R-:W-:-:S04]  /*21d80*/  FMUL.FTZ R0, R0, 1 ;  /* 0x3f80000000007820 */ /* 0x000fc80000410000 */
[----:B------:R0:W2:Y:S02]  /*21d90*/  F2F.F64.F32 R28, R0 ;  /* 0x00000000001c7310 */ /* 0x0000a40000201800 */
[----:B0-2---:R-:W-:Y:S05]  /*21da0*/  BRA `(.L_x_19431) ;  /* 0x0000000800ac7947 */ /* 0x005fea0003800000 */
.L_x_19436:
[----:B------:R0:W5:Y:S01]  /*21db0*/  LDG.E.64 R28, desc[UR36][R2.64] ;  /* 0x00000024021c7981 */ /* 0x000162000c1e1b00 */
[----:B------:R-:W-:Y:S05]  /*21dc0*/  BRA `(.L_x_19431) ;  /* 0x0000000800a47947 */ /* 0x000fea0003800000 */
.L_x_19426:
        /* <DEDUP_REMOVED lines=13> */
.L_x_19440:
[----:B------:R0:W5:Y:S01]  /*21ea0*/  LDG.E.64 R28, desc[UR36][R2.64] ;  /* 0x00000024021c7981 */ /* 0x000162000c1e1b00 */
[----:B------:R-:W-:Y:S05]  /*21eb0*/  BRA `(.L_x_19431) ;  /* 0x0000000800687947 */ /* 0x000fea0003800000 */
.L_x_19439:
        /* <DEDUP_REMOVED lines=27> */
.L_x_19442:
[----:B------:R-:W2:Y:S02]  /*22070*/  LDG.E.U8 R2, desc[UR36][R2.64] ;  /* 0x0000002402027981 */ /* 0x000ea4000c1e1100 */
[C---:B--2---:R-:W-:Y:S01]  /*22080*/  IMAD.SHL.U32 R0, R2.reuse, 0x2000000, RZ ;  /* 0x0200000002007824 */ /* 0x044fe200078e00ff */
[----:B---34-:R-:W-:-:S04]  /*22090*/  SHF.L.U32 R5, R2, 0x8, RZ ;  /* 0x0000000802057819 */ /* 0x018fc800000006ff */
        /* <DEDUP_REMOVED lines=11> */
.L_x_19441:
[----:B------:R-:W2:Y:S02]  /*22150*/  LDG.E.U16 R0, desc[UR36][R2.64] ;  /* 0x0000002402007981 */ /* 0x000ea4000c1e1500 */
[----:B--2---:R-:W-:-:S04]  /*22160*/  IMAD.U32 R0, R0, 0x10000, RZ ;  /* 0x0001000000007824 */ /* 0x004fc800078e00ff */
[----:B------:R-:W-:-:S04]  /*22170*/  FMUL.FTZ R0, R0, 1 ;  /* 0x3f80000000007820 */ /* 0x000fc80000410000 */
[----:B------:R0:W2:Y:S02]  /*22180*/  F2F.F64.F32 R28, R0 ;  /* 0x00000000001c7310 */ /* 0x0000a40000201800 */
[----:B0-2---:R-:W-:Y:S05]  /*22190*/  BRA `(.L_x_19431) ;  /* 0x0000000400b07947 */ /* 0x005fea0003800000 */
.L_x_19438:
        /* <DEDUP_REMOVED lines=11> */
.L_x_19445:
        /* <DEDUP_REMOVED lines=18> */
[----:B---34-:R-:W-:-:S05]  /*22370*/  VIADD R5, R3, 0xffffffe4 ;  /* 0xffffffe403057836 */ /* 0x018fca0000000000 */
[----:B------:R-:W-:-:S04]  /*22380*/  SHF.L.U32 R5, R0, R5, RZ ;  /* 0x0000000500057219 */ /* 0x000fc800000006ff */
[----:B------:R-:W-:-:S07]  /*22390*/  LOP3.LUT R0, R5, 0x7, RZ, 0xc0, !PT ;  /* 0x0000000705007812 */ /* 0x000fce00078ec0ff */
.L_x_19447:
[----:B------:R-:W-:Y:S05]  /*223a0*/  BSYNC.RECONVERGENT B0 ;  /* 0x0000000000007941 */ /* 0x000fea0003800200 */
.L_x_19446:
[----:B------:R-:W-:Y:S02]  /*223b0*/  SHF.L.U32 R0, R0, 0x14, RZ ;  /* 0x0000001400007819 */ /* 0x000fe400000006ff */
[----:B------:R-:W-:-:S04]  /*223c0*/  LEA R2, R2, 0x3b800000, 0x17 ;  /* 0x3b80000002027811 */ /* 0x000fc800078eb8ff */
[----:B------:R-:W-:-:S05]  /*223d0*/  LOP3.LUT R0, R2, R0, R7, 0xfe, !PT ;  /* 0x0000000002007212 */ /* 0x000fca00078efe07 */
[----:B------:R-:W-:-:S04]  /*223e0*/  FMUL.FTZ R0, R0, 1 ;  /* 0x3f80000000007820 */ /* 0x000fc80000410000 */
[----:B------:R0:W2:Y:S02]  /*223f0*/  F2F.F64.F32 R28, R0 ;  /* 0x00000000001c7310 */ /* 0x0000a40000201800 */
[----:B0-2---:R-:W-:Y:S05]  /*22400*/  BRA `(.L_x_19431) ;  /* 0x0000000400147947 */ /* 0x005fea0003800000 */
.L_x_19444:
        /* <DEDUP_REMOVED lines=17> */
[----:B---34-:R-:W-:Y:S02]  /*22520*/  IADD3 R5, PT, PT, R3, -0x1d, RZ ;  /* 0xffffffe303057810 */ /* 0x018fe40007ffe0ff */
[----:B------:R-:W-:Y:S02]  /*22530*/  IADD3 R2, PT, PT, R2, 0x1e, -R3 ;  /* 0x0000001e02027810 */ /* 0x000fe40007ffe803 */
[----:B------:R-:W-:-:S04]  /*22540*/  SHF.L.U32 R5, R0, R5, RZ ;  /* 0x0000000500057219 */ /* 0x000fc800000006ff */
[----:B------:R-:W-:-:S07]  /*22550*/  LOP3.LUT R0, R5, 0x3, RZ, 0xc0, !PT ;  /* 0x0000000305007812 */ /* 0x000fce00078ec0ff */
.L_x_19449:
[----:B------:R-:W-:Y:S05]  /*22560*/  BSYNC.RECONVERGENT B0 ;  /* 0x0000000000007941 */ /* 0x000fea0003800200 */
.L_x_19448:
[----:B------:R-:W-:Y:S01]  /*22570*/  IMAD.SHL.U32 R0, R0, 0x200000, RZ ;  /* 0x0020000000007824 */ /* 0x000fe200078e00ff */
[----:B------:R-:W-:-:S04]  /*22580*/  LEA R2, R2, 0x37800000, 0x17 ;  /* 0x3780000002027811 */ /* 0x000fc800078eb8ff */
[----:B------:R-:W-:-:S05]  /*22590*/  LOP3.LUT R0, R2, R0, R7, 0xfe, !PT ;  /* 0x0000000002007212 */ /* 0x000fca00078efe07 */
[----:B------:R-:W-:-:S04]  /*225a0*/  FMUL.FTZ R0, R0, 1 ;  /* 0x3f80000000007820 */ /* 0x000fc80000410000 */
[----:B------:R0:W2:Y:S02]  /*225b0*/  F2F.F64.F32 R28, R0 ;  /* 0x00000000001c7310 */ /* 0x0000a40000201800 */
[----:B0-2---:R-:W-:Y:S05]  /*225c0*/  BRA `(.L_x_19431) ;  /* 0x0000000000a47947 */ /* 0x005fea0003800000 */
.L_x_19443:
        /* <DEDUP_REMOVED lines=18> */
.L_x_19430:
[----:B------:R-:W-:Y:S01]  /*226f0*/  MOV R2, 0x130 ;  /* 0x0000013000027802 */ /* 0x000fe20000000f00 */
[----:B------:R-:W3:Y:S01]  /*22700*/  LDCU.64 UR4, c[0x4][0x120] ;  /* 0x01002400ff0477ac */ /* 0x000ee20008000a00 */
[----:B------:R-:W-:Y:S02]  /*22710*/  HFMA2 R12, -RZ, RZ, 0, 5.9604644775390625e-08 ;  /* 0x00000001ff0c7431 */ /* 0x000fe400000001ff */
[----:B------:R-:W-:Y:S01]  /*22720*/  IMAD.MOV.U32 R8, RZ, RZ, 0x4e ;  /* 0x0000004eff087424 */ /* 0x000fe200078e00ff */
[----:B------:R-:W0:Y:S01]  /*22730*/  LDCU.64 UR6, c[0x4][0x128] ;  /* 0x01002500ff0677ac */ /* 0x000e220008000a00 */
[----:B------:R-:W1:Y:S01]  /*22740*/  LDC.64 R2, c[0x4][R2] ;  /* 0x0100000002027b82 */ /* 0x000e620000000a00 */
[----:B------:R-:W-:Y:S01]  /*22750*/  IMAD.MOV.U32 R13, RZ, RZ, RZ ;  /* 0x000000ffff0d7224 */ /* 0x000fe200078e00ff */
[----:B------:R-:W2:Y:S01]  /*22760*/  LDCU.64 UR8, c[0x4][URZ] ;  /* 0x01000000ff0877ac */ /* 0x000ea20008000a00 */
[----:B---34-:R-:W-:Y:S01]  /*22770*/  IMAD.U32 R4, RZ, RZ, UR4 ;  /* 0x00000004ff047e24 */ /* 0x018fe2000f8e00ff */
[----:B------:R-:W-:Y:S01]  /*22780*/  MOV R5, UR5 ;  /* 0x0000000500057c02 */ /* 0x000fe20008000f00 */
[----:B0-----:R-:W-:Y:S01]  /*22790*/  IMAD.U32 R6, RZ, RZ, UR6 ;  /* 0x00000006ff067e24 */ /* 0x001fe2000f8e00ff */
[----:B------:R-:W-:Y:S01]  /*227a0*/  MOV R7, UR7 ;  /* 0x0000000700077c02 */ /* 0x000fe20008000f00 */
[----:B--2---:R-:W-:Y:S01]  /*227b0*/  IMAD.U32 R10, RZ, RZ, UR8 ;  /* 0x00000008ff0a7e24 */ /* 0x004fe2000f8e00ff */
[----:B------:R-:W-:-:S07]  /*227c0*/  MOV R11, UR9 ;  /* 0x00000009000b7c02 */ /* 0x000fce0008000f00 */
[----:B------:R-:W-:-:S07]  /*227d0*/  LEPC R20, `(.L_x_19452) ;  /* 0x000000001014794e */ /* 0x000fce0000000000 */
[----:B-1---5:R-:W-:Y:S05]  /*227e0*/  CALL.ABS.NOINC R2 ;  /* 0x0000000002007343 */ /* 0x022fea0003c00000 */
.L_x_19452:
[----:B------:R-:W-:Y:S01]  /*227f0*/  CS2R R28, SRZ ;  /* 0x00000000001c7805 */ /* 0x000fe2000001ff00 */
[----:B------:R-:W-:Y:S06]  /*22800*/  BRA `(.L_x_19431) ;  /* 0x0000000000147947 */ /* 0x000fec0003800000 */
.L_x_19451:
[----:B------:R-:W2:Y:S02]  /*22810*/  LDG.E.64 R28, desc[UR36][R2.64] ;  /* 0x00000024021c7981 */ /* 0x000ea4000c1e1b00 */
[----:B--2---:R-:W0:Y:S02]  /*22820*/  I2F.F64.U64 R28, R28 ;  /* 0x0000001c001c7312 */ /* 0x004e240000301800 */
[----:B0-----:R-:W-:Y:S05]  /*22830*/  BRA `(.L_x_19431) ;  /* 0x0000000000087947 */ /* 0x001fea0003800000 */
.L_x_19450:
[----:B------:R-:W2:Y:S02]  /*22840*/  LDG.E R2, desc[UR36][R2.64] ;  /* 0x0000002402027981 */ /* 0x000ea4000c1e1900 */
[----:B--2---:R0:W2:Y:S02]  /*22850*/  I2F.F64.U32 R28, R2 ;  /* 0x00000002001c7312 */ /* 0x0040a40000201800 */
.L_x_19431:
[----:B------:R-:W-:Y:S05]  /*22860*/  BSYNC.RECONVERGENT B6 ;  /* 0x0000000000067941 */ /* 0x000fea0003800200 */
.L_x_19425:
        /* <DEDUP_REMOVED lines=18> */
.L_x_19457:
[----:B------:R-:W2:Y:S02]  /*22990*/  LDG.E.U8 R2, desc[UR36][R2.64] ;  /* 0x0000002402027981 */ /* 0x000ea4000c1e1100 */
[----:B--2---:R0:W2:Y:S02]  /*229a0*/  I2F.F64.U16 R30, R2 ;  /* 0x00000002001e7312 */ /* 0x0040a40000101800 */
[----:B0-2---:R-:W-:Y:S05]  /*229b0*/  BRA `(.L_x_19459) ;  /* 0x0000000c00607947 */ /* 0x005fea0003800000 */
.L_x_19456:
        /* <DEDUP_REMOVED lines=9> */
.L_x_19461:
[----:B------:R-:W2:Y:S02]  /*22a50*/  LDG.E R2, desc[UR36][R2.64] ;  /* 0x0000002402027981 */ /* 0x000ea4000c1e1900 */
[----:B--2---:R0:W2:Y:S02]  /*22a60*/  I2F.F64 R30, R2 ;  /* 0x00000002001e7312 */ /* 0x0040a40000201c00 */
[----:B0-2---:R-:W-:Y:S05]  /*22a70*/  BRA `(.L_x_19459) ;  /* 0x0000000c00307947 */ /* 0x005fea0003800000 */
.L_x_19460:
[----:B------:R-:W2:Y:S02]  /*22a80*/  LDG.E.U16 R2, desc[UR36][R2.64] ;  /* 0x0000002402027981 */ /* 0x000ea4000c1e1500 */
[----:B--2---:R0:W2:Y:S02]  /*22a90*/  I2F.F64.S16 R30, R2 ;  /* 0x00000002001e7312 */ /* 0x0040a40000101c00 */
[----:B0-2---:R-:W-:Y:S05]  /*22aa0*/  BRA `(.L_x_19459) ;  /* 0x0000000c00247947 */ /* 0x005fea0003800000 */
.L_x_19455:
        /* <DEDUP_REMOVED lines=10> */
.L_x_19463:
[----:B------:R-:W2:Y:S02]  /*22b50*/  LDG.E.U16 R0, desc[UR36][R2.64] ;  /* 0x0000002402007981 */ /* 0x000ea4000c1e1500 */
[----:B--2---:R-:W-:-:S05]  /*22b60*/  HADD2.F32 R0, -RZ, R0.H0_H0 ;  /* 0x20000000ff007230 */ /* 0x004fca0000004100 */
[----:B------:R-:W-:-:S04]  /*22b70*/  FMUL.FTZ R0, R0, 1 ;  /* 0x3f80000000007820 */ /* 0x000fc80000410000 */
[----:B------:R0:W2:Y:S02]  /*22b80*/  F2F.F64.F32 R30, R0 ;  /* 0x00000000001e7310 */ /* 0x0000a40000201800 */
[----:B0-2---:R-:W-:Y:S05]  /*22b90*/  BRA `(.L_x_19459) ;  /* 0x0000000800e87947 */ /* 0x005fea0003800000 */
.L_x_19462:
        /* <DEDUP_REMOVED lines=10> */
.L_x_19465:
[----:B------:R-:W2:Y:S02]  /*22c40*/  LDG.E.U16 R2, desc[UR36][R2.64] ;  /* 0x0000002402027981 */ /* 0x000ea4000c1e1500 */
[----:B--2---:R-:W-:-:S05]  /*22c50*/  HADD2.F32 R0, -RZ, R2.H0_H0 ;  /* 0x20000002ff007230 */ /* 0x004fca0000004100 */
[----:B------:R-:W-:-:S04]  /*22c60*/  FMUL.FTZ R0, R0, 1 ;  /* 0x3f80000000007820 */ /* 0x000fc80000410000 */
[----:B------:R0:W2:Y:S02]  /*22c70*/  F2F.F64.F32 R30, R0 ;  /* 0x00000000001e7310 */ /* 0x0000a40000201800 */
[----:B0-2---:R-:W-:Y:S05]  /*22c80*/  BRA `(.L_x_19459) ;  /* 0x0000000800ac7947 */ /* 0x005fea0003800000 */
.L_x_19464:
[----:B------:R0:W5:Y:S01]  /*22c90*/  LDG.E.64 R30, desc[UR36][R2.64] ;  /* 0x00000024021e7981 */ /* 0x000162000c1e1b00 */
[----:B------:R-:W-:Y:S05]  /*22ca0*/  BRA `(.L_x_19459) ;  /* 0x0000000800a47947 */ /* 0x000fea0003800000 */
.L_x_19454:
        /* <DEDUP_REMOVED lines=13> */
.L_x_19468:
[----:B------:R0:W5:Y:S01]  /*22d80*/  LDG.E.64 R30, desc[UR36][R2.64] ;  /* 0x00000024021e7981 */ /* 0x000162000c1e1b00 */
[----:B------:R-:W-:Y:S05]  /*22d90*/  BRA `(.L_x_19459) ;  /* 0x0000000800687947 */ /* 0x000fea0003800000 */
.L_x_19467:
        /* <DEDUP_REMOVED lines=27> */
.L_x_19470:
        /* <DEDUP_REMOVED lines=14> */
.L_x_19469:
[----:B------:R-:W2:Y:S02]  /*23030*/  LDG.E.U16 R0, desc[UR36][R2.64] ;  /* 0x0000002402007981 */ /* 0x000ea4000c1e1500 */
[----:B--2---:R-:W-:-:S04]  /*23040*/  IMAD.U32 R0, R0, 0x10000, RZ ;  /* 0x0001000000007824 */ /* 0x004fc800078e00ff */
[----:B------:R-:W-:-:S04]  /*23050*/  FMUL.FTZ R0, R0, 1 ;  /* 0x3f80000000007820 */ /* 0x000fc80000410000 */
[----:B------:R0:W2:Y:S02]  /*23060*/  F2F.F64.F32 R30, R0 ;  /* 0x00000000001e7310 */ /* 0x0000a40000201800 */
[----:B0-2---:R-:W-:Y:S05]  /*23070*/  BRA `(.L_x_19459) ;  /* 0x0000000400b07947 */ /* 0x005fea0003800000 */
.L_x_19466:
        /* <DEDUP_REMOVED lines=11> */
.L_x_19473:
        /* <DEDUP_REMOVED lines=21> */
.L_x_19475:
[----:B------:R-:W-:Y:S05]  /*23280*/  BSYNC.RECONVERGENT B0 ;  /* 0x0000000000007941 */ /* 0x000fea0003800200 */
.L_x_19474:
[----:B------:R-:W-:Y:S02]  /*23290*/  SHF.L.U32 R0, R0, 0x14, RZ ;  /* 0x0000001400007819 */ /* 0x000fe400000006ff */
[----:B------:R-:W-:-:S04]  /*232a0*/  LEA R2, R2, 0x3b800000, 0x17 ;  /* 0x3b80000002027811 */ /* 0x000fc800078eb8ff */
[----:B------:R-:W-:-:S05]  /*232b0*/  LOP3.LUT R0, R2, R0, R7, 0xfe, !PT ;  /* 0x0000000002007212 */ /* 0x000fca00078efe07 */
[----:B------:R-:W-:-:S04]  /*232c0*/  FMUL.FTZ R0, R0, 1 ;  /* 0x3f80000000007820 */ /* 0x000fc80000410000 */
[----:B------:R0:W2:Y:S02]  /*232d0*/  F2F.F64.F32 R30, R0 ;  /* 0x00000000001e7310 */ /* 0x0000a40000201800 */
[----:B0-2---:R-:W-:Y:S05]  /*232e0*/  BRA `(.L_x_19459) ;  /* 0x0000000400147947 */ /* 0x005fea0003800000 */
.L_x_19472:
        /* <DEDUP_REMOVED lines=21> */
.L_x_19477:
[----:B------:R-:W-:Y:S05]  /*23440*/  BSYNC.RECONVERGENT B0 ;  /* 0x0000000000007941 */ /* 0x000fea0003800200 */
.L_x_19476:
[----:B------:R-:W-:Y:S01]  /*23450*/  IMAD.SHL.U32 R0, R0, 0x200000, RZ ;  /* 0x0020000000007824 */ /* 0x000fe200078e00ff */
[----:B------:R-:W-:-:S04]  /*23460*/  LEA R2, R2, 0x37800000, 0x17 ;  /* 0x3780000002027811 */ /* 0x000fc800078eb8ff */
[----:B------:R-:W-:-:S05]  /*23470*/  LOP3.LUT R0, R2, R0, R7, 0xfe, !PT ;  /* 0x0000000002007212 */ /* 0x000fca00078efe07 */
[----:B------:R-:W-:-:S04]  /*23480*/  FMUL.FTZ R0, R0, 1 ;  /* 0x3f80000000007820 */ /* 0x000fc80000410000 */
[----:B------:R0:W2:Y:S02]  /*23490*/  F2F.F64.F32 R30, R0 ;  /* 0x00000000001e7310 */ /* 0x0000a40000201800 */
[----:B0-2---:R-:W-:Y:S05]  /*234a0*/  BRA `(.L_x_19459) ;  /* 0x0000000000a47947 */ /* 0x005fea0003800000 */
.L_x_19471:
        /* <DEDUP_REMOVED lines=18> */
.L_x_19458:
        /* <DEDUP_REMOVED lines=16> */
.L_x_19480:
[----:B------:R-:W-:Y:S01]  /*236d0*/  CS2R R30, SRZ ;  /* 0x00000000001e7805 */ /* 0x000fe2000001ff00 */
[----:B------:R-:W-:Y:S06]  /*236e0*/  BRA `(.L_x_19459) ;  /* 0x0000000000147947 */ /* 0x000fec0003800000 */
.L_x_19479:
[----:B------:R-:W2:Y:S02]  /*236f0*/  LDG.E.64 R30, desc[UR36][R2.64] ;  /* 0x00000024021e7981 */ /* 0x000ea4000c1e1b00 */
[----:B--2---:R-:W0:Y:S02]  /*23700*/  I2F.F64.U64 R30, R30 ;  /* 0x0000001e001e7312 */ /* 0x004e240000301800 */
[----:B0-----:R-:W-:Y:S05]  /*23710*/  BRA `(.L_x_19459) ;  /* 0x0000000000087947 */ /* 0x001fea0003800000 */
.L_x_19478:
[----:B------:R-:W2:Y:S02]  /*23720*/  LDG.E R2, desc[UR36][R2.64] ;  /* 0x0000002402027981 */ /* 0x000ea4000c1e1900 */
[----:B--2---:R0:W2:Y:S02]  /*23730*/  I2F.F64.U32 R30, R2 ;  /* 0x00000002001e7312 */ /* 0x0040a40000201800 */
.L_x_19459:
[----:B------:R-:W-:Y:S05]  /*23740*/  BSYNC.RECONVERGENT B6 ;  /* 0x0000000000067941 */ /* 0x000fea0003800200 */
.L_x_19453:
        /* <DEDUP_REMOVED lines=18> */
.L_x_19485:
[----:B------:R-:W2:Y:S02]  /*23870*/  LDG.E.U8 R2, desc[UR36][R2.64] ;  /* 0x0000002402027981 */ /* 0x000ea4000c1e1100 */
[----:B--2---:R0:W2:Y:S02]  /*23880*/  I2F.F64.U16 R22, R2 ;  /* 0x0000000200167312 */ /* 0x0040a40000101800 */
[----:B0-2---:R-:W-:Y:S05]  /*23890*/  BRA `(.L_x_19487) ;  /* 0x0000000c00607947 */ /* 0x005fea0003800000 */
.L_x_19484:
        /* <DEDUP_REMOVED lines=9> */
.L_x_19489:
[----:B------:R-:W2:Y:S02]  /*23930*/  LDG.E R2, desc[UR36][R2.64] ;  /* 0x0000002402027981 */ /* 0x000ea4000c1e1900 */
[----:B--2---:R0:W2:Y:S02]  /*23940*/  I2F.F64 R22, R2 ;  /* 0x0000000200167312 */ /* 0x0040a40000201c00 */
[----:B0-2---:R-:W-:Y:S05]  /*23950*/  BRA `(.L_x_19487) ;  /* 0x0000000c00307947 */ /* 0x005fea0003800000 */
.L_x_19488:
[----:B------:R-:W2:Y:S02]  /*23960*/  LDG.E.U16 R2, desc[UR36][R2.64] ;  /* 0x0000002402027981 */ /* 0x000ea4000c1e1500 */
[----:B--2---:R0:W2:Y:S02]  /*23970*/  I2F.F64.S16 R22, R2 ;  /* 0x0000000200167312 */ /* 0x0040a40000101c00 */
[----:B0-2---:R-:W-:Y:S05]  /*23980*/  BRA `(.L_x_19487) ;  /* 0x0000000c00247947 */ /* 0x005fea0003800000 */
.L_x_19483:
        /* <DEDUP_REMOVED lines=10> */
.L_x_19491:
[----:B------:R-:W2:Y:S02]  /*23a30*/  LDG.E.U16 R0, desc[UR36][R2.64] ;  /* 0x0000002402007981 */ /* 0x000ea4000c1e1500 */
[----:B--2---:R-:W-:-:S05]  /*23a40*/  HADD2.F32 R0, -RZ, R0.H0_H0 ;  /* 0x20000000ff007230 */ /* 0x004fca0000004100 */
[----:B------:R-:W-:-:S04]  /*23a50*/  FMUL.FTZ R0, R0, 1 ;  /* 0x3f80000000007820 */ /* 0x000fc80000410000 */
[----:B------:R0:W2:Y:S02]  /*23a60*/  F2F.F64.F32 R22, R0 ;  /* 0x0000000000167310 */ /* 0x0000a40000201800 */
[----:B0-2---:R-:W-:Y:S05]  /*23a70*/  BRA `(.L_x_19487) ;  /* 0x0000000800e87947 */ /* 0x005fea0003800000 */
.L_x_19490:
        /* <DEDUP_REMOVED lines=10> */
.L_x_19493:
[----:B------:R-:W2:Y:S02]  /*23b20*/  LDG.E.U16 R2, desc[UR36][R2.64] ;  /* 0x0000002402027981 */ /* 0x000ea4000c1e1500 */
[----:B--2---:R-:W-:-:S05]  /*23b30*/  HADD2.F32 R0, -RZ, R2.H0_H0 ;  /* 0x20000002ff007230 */ /* 0x004fca0000004100 */
[----:B------:R-:W-:-:S04]  /*23b40*/  FMUL.FTZ R0, R0, 1 ;  /* 0x3f80000000007820 */ /* 0x000fc80000410000 */
[----:B------:R0:W2:Y:S02]  /*23b50*/  F2F.F64.F32 R22, R0 ;  /* 0x0000000000167310 */ /* 0x0000a40000201800 */
[----:B0-2---:R-:W-:Y:S05]  /*23b60*/  BRA `(.L_x_19487) ;  /* 0x0000000800ac7947 */ /* 0x005fea0003800000 */
.L_x_19492:
[----:B------:R0:W5:Y:S01]  /*23b70*/  LDG.E.64 R22, desc[UR36][R2.64] ;  /* 0x0000002402167981 */ /* 0x000162000c1e1b00 */
[----:B------:R-:W-:Y:S05]  /*23b80*/  BRA `(.L_x_19487) ;  /* 0x0000000800a47947 */ /* 0x000fea0003800000 */
.L_x_19482:
        /* <DEDUP_REMOVED lines=13> */
.L_x_19496:
[----:B------:R0:W5:Y:S01]  /*23c60*/  LDG.E.64 R22, desc[UR36][R2.64] ;  /* 0x0000002402167981 */ /* 0x000162000c1e1b00 */
[----:B------:R-:W-:Y:S05]  /*23c70*/  BRA `(.L_x_19487) ;  /* 0x0000000800687947 */ /* 0x000fea0003800000 */
.L_x_19495:
        /* <DEDUP_REMOVED lines=27> */
.L_x_19498:
        /* <DEDUP_REMOVED lines=14> */
.L_x_19497:
[----:B------:R-:W2:Y:S02]  /*23f10*/  LDG.E.U16 R0, desc[UR36][R2.64] ;  /* 0x0000002402007981 */ /* 0x000ea4000c1e1500 */
[----:B--2---:R-:W-:-:S04]  /*23f20*/  IMAD.U32 R0, R0, 0x10000, RZ ;  /* 0x0001000000007824 */ /* 0x004fc800078e00ff */
[----:B------:R-:W-:-:S04]  /*23f30*/  FMUL.FTZ R0, R0, 1 ;  /* 0x3f80000000007820 */ /* 0x000fc80000410000 */
[----:B------:R0:W2:Y:S02]  /*23f40*/  F2F.F64.F32 R22, R0 ;  /* 0x0000000000167310 */ /* 0x0000a40000201800 */
[----:B0-2---:R-:W-:Y:S05]  /*23f50*/  BRA `(.L_x_19487) ;  /* 0x0000000400b07947 */ /* 0x005fea0003800000 */
.L_x_19494:
        /* <DEDUP_REMOVED lines=11> */
.L_x_19501:
        /* <DEDUP_REMOVED lines=21> */
.L_x_19503:
[----:B------:R-:W-:Y:S05]  /*24160*/  BSYNC.RECONVERGENT B0 ;  /* 0x0000000000007941 */ /* 0x000fea0003800200 */
.L_x_19502:
[----:B------:R-:W-:Y:S02]  /*24170*/  SHF.L.U32 R0, R0, 0x14, RZ ;  /* 0x0000001400007819 */ /* 0x000fe400000006ff */
[----:B------:R-:W-:-:S04]  /*24180*/  LEA R2, R2, 0x3b800000, 0x17 ;  /* 0x3b80000002027811 */ /* 0x000fc800078eb8ff */
[----:B------:R-:W-:-:S05]  /*24190*/  LOP3.LUT R0, R2, R0, R7, 0xfe, !PT ;  /* 0x0000000002007212 */ /* 0x000fca00078efe07 */
[----:B------:R-:W-:-:S04]  /*241a0*/  FMUL.FTZ R0, R0, 1 ;  /* 0x3f80000000007820 */ /* 0x000fc80000410000 */
[----:B------:R0:W2:Y:S02]  /*241b0*/  F2F.F64.F32 R22, R0 ;  /* 0x0000000000167310 */ /* 0x0000a40000201800 */
[----:B0-2---:R-:W-:Y:S05]  /*241c0*/  BRA `(.L_x_19487) ;  /* 0x0000000400147947 */ /* 0x005fea0003800000 */
.L_x_19500:
        /* <DEDUP_REMOVED lines=21> */
.L_x_19505:
[----:B------:R-:W-:Y:S05]  /*24320*/  BSYNC.RECONVERGENT B0 ;  /* 0x0000000000007941 */ /* 0x000fea0003800200 */
.L_x_19504:
[----:B------:R-:W-:Y:S01]  /*24330*/  IMAD.SHL.U32 R0, R0, 0x200000, RZ ;  /* 0x0020000000007824 */ /* 0x000fe200078e00ff */
[----:B------:R-:W-:-:S04]  /*24340*/  LEA R2, R2, 0x37800000, 0x17 ;  /* 0x3780000002027811 */ /* 0x000fc800078eb8ff */
[----:B------:R-:W-:-:S05]  /*24350*/  LOP3.LUT R0, R2, R0, R7, 0xfe, !PT ;  /* 0x0000000002007212 */ /* 0x000fca00078efe07 */
[----:B------:R-:W-:-:S04]  /*24360*/  FMUL.FTZ R0, R0, 1 ;  /* 0x3f80000000007820 */ /* 0x000fc80000410000 */
[----:B------:R0:W2:Y:S02]  /*24370*/  F2F.F64.F32 R22, R0 ;  /* 0x0000000000167310 */ /* 0x0000a40000201800 */
[----:B0-2---:R-:W-:Y:S05]  /*24380*/  BRA `(.L_x_19487) ;  /* 0x0000000000a47947 */ /* 0x005fea0003800000 */
.L_x_19499:
        /* <DEDUP_REMOVED lines=18> */
.L_x_19486:
        /* <DEDUP_REMOVED lines=16> */
.L_x_19508:
[----:B------:R-:W-:Y:S01]  /*245b0*/  CS2R R22, SRZ ;  /* 0x0000000000167805 */ /* 0x000fe2000001ff00 */
[----:B------:R-:W-:Y:S06]  /*245c0*/  BRA `(.L_x_19487) ;  /* 0x0000000000147947 */ /* 0x000fec0003800000 */
.L_x_19507:
[----:B------:R-:W2:Y:S02]  /*245d0*/  LDG.E.64 R22, desc[UR36][R2.64] ;  /* 0x0000002402167981 */ /* 0x000ea4000c1e1b00 */
[----:B--2---:R-:W0:Y:S02]  /*245e0*/  I2F.F64.U64 R22, R22 ;  /* 0x0000001600167312 */ /* 0x004e240000301800 */
[----:B0-----:R-:W-:Y:S05]  /*245f0*/  BRA `(.L_x_19487) ;  /* 0x0000000000087947 */ /* 0x001fea0003800000 */
.L_x_19506:
[----:B------:R-:W2:Y:S02]  /*24600*/  LDG.E R2, desc[UR36][R2.64] ;  /* 0x0000002402027981 */ /* 0x000ea4000c1e1900 */
[----:B--2---:R0:W2:Y:S02]  /*24610*/  I2F.F64.U32 R22, R2 ;  /* 0x0000000200167312 */ /* 0x0040a40000201800 */
.L_x_19487:
[----:B------:R-:W-:Y:S05]  /*24620*/  BSYNC.RECONVERGENT B6 ;  /* 0x0000000000067941 */ /* 0x000fea0003800200 */
.L_x_19481:
        /* <DEDUP_REMOVED lines=18> */
.L_x_19513:
[----:B------:R-:W2:Y:S02]  /*24750*/  LDG.E.U8 R2, desc[UR36][R2.64] ;  /* 0x0000002402027981 */ /* 0x000ea4000c1e1100 */
[----:B--2---:R0:W2:Y:S02]  /*24760*/  I2F.F64.U16 R32, R2 ;  /* 0x0000000200207312 */ /* 0x0040a40000101800 */
[----:B0-2---:R-:W-:Y:S05]  /*24770*/  BRA `(.L_x_19515) ;  /* 0x0000000c00607947 */ /* 0x005fea0003800000 */
.L_x_19512:
        /* <DEDUP_REMOVED lines=9> */
.L_x_19517:
[----:B------:R-:W2:Y:S02]  /*24810*/  LDG.E R2, desc[UR36][R2.64] ;  /* 0x0000002402027981 */ /* 0x000ea4000c1e1900 */
[----:B--2---:R0:W2:Y:S02]  /*24820*/  I2F.F64 R32, R2 ;  /* 0x0000000200207312 */ /* 0x0040a40000201c00 */
[----:B0-2---:R-:W-:Y:S05]  /*24830*/  BRA `(.L_x_19515) ;  /* 0x0000000c00307947 */ /* 0x005fea0003800000 */
.L_x_19516:
[----:B------:R-:W2:Y:S02]  /*24840*/  LDG.E.U16 R2, desc[UR36][R2.64] ;  /* 0x0000002402027981 */ /* 0x000ea4000c1e1500 */
[----:B--2---:R0:W2:Y:S02]  /*24850*/  I2F.F64.S16 R32, R2 ;  /* 0x0000000200207312 */ /* 0x0040a40000101c00 */
[----:B0-2---:R-:W-:Y:S05]  /*24860*/  BRA `(.L_x_19515) ;  /* 0x0000000c00247947 */ /* 0x005fea0003800000 */
.L_x_19511:
        /* <DEDUP_REMOVED lines=10> */
.L_x_19519:
[----:B------:R-:W2:Y:S02]  /*24910*/  LDG.E.U16 R0, desc[UR36][R2.64] ;  /* 0x0000002402007981 */ /* 0x000ea4000c1e1500 */
[----:B--2---:R-:W-:-:S05]  /*24920*/  HADD2.F32 R0, -RZ, R0.H0_H0 ;  /* 0x20000000ff007230 */ /* 0x004fca0000004100 */
[----:B------:R-:W-:-:S04]  /*24930*/  FMUL.FTZ R0, R0, 1 ;  /* 0x3f80000000007820 */ /* 0x000fc80000410000 */
[----:B------:R0:W2:Y:S02]  /*24940*/  F2F.F64.F32 R32, R0 ;  /* 0x0000000000207310 */ /* 0x0000a40000201800 */
[----:B0-2---:R-:W-:Y:S05]  /*24950*/  BRA `(.L_x_19515) ;  /* 0x0000000800e87947 */ /* 0x005fea0003800000 */
.L_x_19518:
        /* <DEDUP_REMOVED lines=10> */
.L_x_19521:
[----:B------:R-:W2:Y:S02]  /*24a00*/  LDG.E.U16 R2, desc[UR36][R2.64] ;  /* 0x0000002402027981 */ /* 0x000ea4000c1e1500 */
[----:B--2---:R-:W-:-:S05]  /*24a10*/  HADD2.F32 R0, -RZ, R2.H0_H0 ;  /* 0x20000002ff007230 */ /* 0x004fca0000004100 */
[----:B------:R-:W-:-:S04]  /*24a20*/  FMUL.FTZ R0, R0, 1 ;  /* 0x3f80000000007820 */ /* 0x000fc80000410000 */
[----:B------:R0:W2:Y:S02]  /*24a30*/  F2F.F64.F32 R32, R0 ;  /* 0x0000000000207310 */ /* 0x0000a40000201800 */
[----:B0-2---:R-:W-:Y:S05]  /*24a40*/  BRA `(.L_x_19515) ;  /* 0x0000000800ac7947 */ /* 0x005fea0003800000 */
.L_x_19520:
[----:B------:R0:W5:Y:S01]  /*24a50*/  LDG.E.64 R32, desc[UR36][R2.64] ;  /* 0x0000002402207981 */ /* 0x000162000c1e1b00 */
[----:B------:R-:W-:Y:S05]  /*24a60*/  BRA `(.L_x_19515) ;  /* 0x0000000800a47947 */ /* 0x000fea0003800000 */
.L_x_19510:
        /* <DEDUP_REMOVED lines=13> */
.L_x_19524:
[----:B------:R0:W5:Y:S01]  /*24b40*/  LDG.E.64 R32, desc[UR36][R2.64] ;  /* 0x0000002402207981 */ /* 0x000162000c1e1b00 */
[----:B------:R-:W-:Y:S05]  /*24b50*/  BRA `(.L_x_19515) ;  /* 0x0000000800687947 */ /* 0x000fea0003800000 */
.L_x_19523:
        /* <DEDUP_REMOVED lines=27> */
.L_x_19526:
        /* <DEDUP_REMOVED lines=14> */
.L_x_19525:
[----:B------:R-:W2:Y:S02]  /*24df0*/  LDG.E.U16 R0, desc[UR36][R2.64] ;  /* 0x0000002402007981 */ /* 0x000ea4000c1e1500 */
[----:B--2---:R-:W-:-:S04]  /*24e00*/  IMAD.U32 R0, R0, 0x10000, RZ ;  /* 0x0001000000007824 */ /* 0x004fc800078e00ff */
[----:B------:R-:W-:-:S04]  /*24e10*/  FMUL.FTZ R0, R0, 1 ;  /* 0x3f80000000007820 */ /* 0x000fc80000410000 */
[----:B------:R0:W2:Y:S02]  /*24e20*/  F2F.F64.F32 R32, R0 ;  /* 0x0000000000207310 */ /* 0x0000a40000201800 */
[----:B0-2---:R-:W-:Y:S05]  /*24e30*/  BRA `(.L_x_19515) ;  /* 0x0000000400b07947 */ /* 0x005fea0003800000 */
.L_x_19522:
        /* <DEDUP_REMOVED lines=11> */
.L_x_19529:
        /* <DEDUP_REMOVED lines=21> */
.L_x_19531:
[----:B------:R-:W-:Y:S05]  /*25040*/  BSYNC.RECONVERGENT B0 ;  /* 0x0000000000007941 */ /* 0x000fea0003800200 */
.L_x_19530:
[----:B------:R-:W-:Y:S02]  /*25050*/  SHF.L.U32 R0, R0, 0x14, RZ ;  /* 0x0000001400007819 */ /* 0x000fe400000006ff */
[----:B------:R-:W-:-:S04]  /*25060*/  LEA R2, R2, 0x3b800000, 0x17 ;  /* 0x3b80000002027811 */ /* 0x000fc800078eb8ff */
[----:B------:R-:W-:-:S05]  /*25070*/  LOP3.LUT R0, R2, R0, R7, 0xfe, !PT ;  /* 0x0000000002007212 */ /* 0x000fca00078efe07 */
[----:B------:R-:W-:-:S04]  /*25080*/  FMUL.FTZ R0, R0, 1 ;  /* 0x3f80000000007820 */ /* 0x000fc80000410000 */
[----:B------:R0:W2:Y:S02]  /*25090*/  F2F.F64.F32 R32, R0 ;  /* 0x0000000000207310 */ /* 0x0000a40000201800 */
[----:B0-2---:R-:W-:Y:S05]  /*250a0*/  BRA `(.L_x_19515) ;  /* 0x0000000400147947 */ /* 0x005fea0003800000 */
.L_x_19528:
        /* <DEDUP_REMOVED lines=21> */
.L_x_19533:
[----:B------:R-:W-:Y:S05]  /*25200*/  BSYNC.RECONVERGENT B0 ;  /* 0x0000000000007941 */ /* 0x000fea0003800200 */
.L_x_19532:
[----:B------:R-:W-:Y:S01]  /*25210*/  IMAD.SHL.U32 R0, R0, 0x200000, RZ ;  /* 0x0020000000007824 */ /* 0x000fe200078e00ff */
[----:B------:R-:W-:-:S04]  /*25220*/  LEA R2, R2, 0x37800000, 0x17 ;  /* 0x3780000002027811 */ /* 0x000fc800078eb8ff */
[----:B------:R-:W-:-:S05]  /*25230*/  LOP3.LUT R0, R2, R0, R7, 0xfe, !PT ;  /* 0x0000000002007212 */ /* 0x000fca00078efe07 */
[----:B------:R-:W-:-:S04]  /*25240*/  FMUL.FTZ R0, R0, 1 ;  /* 0x3f80000000007820 */ /* 0x000fc80000410000 */
[----:B------:R0:W2:Y:S02]  /*25250*/  F2F.F64.F32 R32, R0 ;  /* 0x0000000000207310 */ /* 0x0000a40000201800 */
[----:B0-2---:R-:W-:Y:S05]  /*25260*/  BRA `(.L_x_19515) ;  /* 0x0000000000a47947 */ /* 0x005fea0003800000 */
.L_x_19527:
        /* <DEDUP_REMOVED lines=18> */
.L_x_19514:
        /* <DEDUP_REMOVED lines=16> */
.L_x_19536:
[----:B------:R-:W-:Y:S01]  /*25490*/  CS2R R32, SRZ ;  /* 0x0000000000207805 */ /* 0x000fe2000001ff00 */
[----:B------:R-:W-:Y:S06]  /*254a0*/  BRA `(.L_x_19515) ;  /* 0x0000000000147947 */ /* 0x000fec0003800000 */
.L_x_19535:
[----:B------:R-:W2:Y:S02]  /*254b0*/  LDG.E.64 R32, desc[UR36][R2.64] ;  /* 0x0000002402207981 */ /* 0x000ea4000c1e1b00 */
[----:B--2---:R-:W0:Y:S02]  /*254c0*/  I2F.F64.U64 R32, R32 ;  /* 0x0000002000207312 */ /* 0x004e240000301800 */
[----:B0-----:R-:W-:Y:S05]  /*254d0*/  BRA `(.L_x_19515) ;  /* 0x0000000000087947 */ /* 0x001fea0003800000 */
.L_x_19534:
[----:B------:R-:W2:Y:S02]  /*254e0*/  LDG.E R2, desc[UR36][R2.64] ;  /* 0x0000002402027981 */ /* 0x000ea4000c1e1900 */
[----:B--2---:R0:W2:Y:S02]  /*254f0*/  I2F.F64.U32 R32, R2 ;  /* 0x0000000200207312 */ /* 0x0040a40000201800 */
.L_x_19515:
[----:B------:R-:W-:Y:S05]  /*25500*/  BSYNC.RECONVERGENT B6 ;  /* 0x0000000000067941 */ /* 0x000fea0003800200 */
.L_x_19509:
[----:B------:R-:W3:Y:S01]  /*25510*/  LDCU.64 UR6, c[0x0][0x810] ;  /* 0x00010200ff0677ac */ /* 0x000ee20008000a00 */
[----:B------:R-:W-:Y:S01]  /*25520*/  BSSY.RECONVERGENT B6, `(.L_x_19537) ;  /* 0x00000ec000067945 */ /* 0x000fe20003800200 */
[----:B------:R-:W-:-:S04]  /*25530*/  UPRMT UR4, UR41, 0x7773, URZ ;  /* 0x0000777329047896 */ /* 0x000fc800080000ff */
[----:B------:R-:W-:Y:S01]  /*25540*/  UISETP.GT.AND UP0, UPT, UR4, 0x9, UPT ;  /* 0x000000090400788c */ /* 0x000fe2000bf04270 */
[----:B---34-:R-:W-:-:S04]  /*25550*/  IADD3 R4, P0, PT, R25, UR6, RZ ;  /* 0x0000000619047c10 */ /* 0x018fc8000ff1e0ff */
        /* <DEDUP_REMOVED lines=10> */
[----:B0-----:R-:W3:Y:S02]  /*25600*/  LDG.E.S8 R2, desc[UR36][R4.64] ;  /* 0x0000002404027981 */ /* 0x001ee4000c1e1300 */
[----:B---3--:R-:W0:Y:S02]  /*25610*/  I2F.F64.S16 R2, R2 ;  /* 0x0000000200027312 */ /* 0x008e240000101c00 */
[----:B0-----:R-:W-:Y:S05]  /*25620*/  BRA `(.L_x_19543) ;  /* 0x0000000c006c7947 */ /* 0x001fea0003800000 */
.L_x_19541:
[----:B0-----:R-:W3:Y:S02]  /*25630*/  LDG.E.U8 R2, desc[UR36][R4.64] ;  /* 0x0000002404027981 */ /* 0x001ee4000c1e1100 */
[----:B---3--:R-:W0:Y:S02]  /*25640*/  I2F.F64.U16 R2, R2 ;  /* 0x0000000200027312 */ /* 0x008e240000101800 */
[----:B0-----:R-:W-:Y:S05]  /*25650*/  BRA `(.L_x_19543) ;  /* 0x0000000c00607947 */ /* 0x001fea0003800000 */
.L_x_19540:
[----:B------:R-:W-:-:S09]  /*25660*/  UISETP.NE.AND UP0, UPT, UR4, 0x2, UPT ;  /* 0x000000020400788c */ /* 0x000fd2000bf05270 */
[----:B------:R-:W-:Y:S05]  /*25670*/  BRA.U !UP0, `(.L_x_19544) ;  /* 0x0000000108287547 */ /* 0x000fea000b800000 */
[----:B------:R-:W-:-:S09]  /*25680*/  UISETP.NE.AND UP0, UPT, UR4, 0x3, UPT ;  /* 0x000000030400788c */ /* 0x000fd2000bf05270 */
[----:B------:R-:W-:Y:S05]  /*25690*/  BRA.U !UP0, `(.L_x_19545) ;  /* 0x0000000108147547 */ /* 0x000fea000b800000 */
[----:B------:R-:W-:-:S09]  /*256a0*/  UISETP.NE.AND UP0, UPT, UR4, 0x4, UPT ;  /* 0x000000040400788c */ /* 0x000fd2000bf05270 */
[----:B------:R-:W-:Y:S05]  /*256b0*/  BRA.U UP0, `(.L_x_19542) ;  /* 0x0000000900ec7547 */ /* 0x000fea000b800000 */
[----:B0-----:R-:W3:Y:S02]  /*256c0*/  LDG.E.64 R2, desc[UR36][R4.64] ;  /* 0x0000002404027981 */ /* 0x001ee4000c1e1b00 */
[----:B---3--:R-:W0:Y:S02]  /*256d0*/  I2F.F64.S64 R2, R2 ;  /* 0x0000000200027312 */ /* 0x008e240000301c00 */
[----:B0-----:R-:W-:Y:S05]  /*256e0*/  BRA `(.L_x_19543) ;  /* 0x0000000c003c7947 */ /* 0x001fea0003800000 */
.L_x_19545:
[----:B0-----:R-:W3:Y:S02]  /*256f0*/  LDG.E R2, desc[UR36][R4.64] ;  /* 0x0000002404027981 */ /* 0x001ee4000c1e1900 */
[----:B---3--:R-:W0:Y:S02]  /*25700*/  I2F.F64 R2, R2 ;  /* 0x0000000200027312 */ /* 0x008e240000201c00 */
[----:B0-----:R-:W-:Y:S05]  /*25710*/  BRA `(.L_x_19543) ;  /* 0x0000000c00307947 */ /* 0x001fea0003800000 */
.L_x_19544:
[----:B0-----:R-:W3:Y:S02]  /*25720*/  LDG.E.U16 R2, desc[UR36][R4.64] ;  /* 0x0000002404027981 */ /* 0x001ee4000c1e1500 */
[----:B---3--:R-:W0:Y:S02]  /*25730*/  I2F.F64.S16 R2, R2 ;  /* 0x0000000200027312 */ /* 0x008e240000101c00 */
[----:B0-----:R-:W-:Y:S05]  /*25740*/  BRA `(.L_x_19543) ;  /* 0x0000000c00247947 */ /* 0x001fea0003800000 */
.L_x_19539:
[----:B------:R-:W-:-:S09]  /*25750*/  UISETP.GT.AND UP0, UPT, UR4, 0x6, UPT ;  /* 0x000000060400788c */ /* 0x000fd2000bf04270 */
[----:B------:R-:W-:Y:S05]  /*25760*/  BRA.U UP0, `(.L_x_19546) ;  /* 0x0000000100347547 */ /* 0x000fea000b800000 */
[----:B------:R-:W-:-:S09]  /*25770*/  UISETP.NE.AND UP0, UPT, UR4, 0x5, UPT ;  /* 0x000000050400788c */ /* 0x000fd2000bf05270 */
[----:B------:R-:W-:Y:S05]  /*25780*/  BRA.U !UP0, `(.L_x_19547) ;  /* 0x0000000108187547 */ /* 0x000fea000b800000 */
[----:B------:R-:W-:-:S09]  /*25790*/  UISETP.NE.AND UP0, UPT, UR4, 0x6, UPT ;  /* 0x000000060400788c */ /* 0x000fd2000bf05270 */
[----:B------:R-:W-:Y:S05]  /*257a0*/  BRA.U UP0, `(.L_x_19542) ;  /* 0x0000000900b07547 */ /* 0x000fea000b800000 */
[----:B0-----:R-:W3:Y:S02]  /*257b0*/  LDG.E R2, desc[UR36][R4.64] ;  /* 0x0000002404027981 */ /* 0x001ee4000c1e1900 */
[----:B---3--:R-:W-:-:S06]  /*257c0*/  FMUL.FTZ R2, R2, 1 ;  /* 0x3f80000002027820 */ /* 0x008fcc0000410000 */
[----:B------:R-:W0:Y:S02]  /*257d0*/  F2F.F64.F32 R2, R2 ;  /* 0x0000000200027310 */ /* 0x000e240000201800 */
[----:B0-----:R-:W-:Y:S05]  /*257e0*/  BRA `(.L_x_19543) ;  /* 0x0000000800fc7947 */ /* 0x001fea0003800000 */
.L_x_19547:
[----:B------:R-:W3:Y:S02]  /*257f0*/  LDG.E.U16 R0, desc[UR36][R4.64] ;  /* 0x0000002404007981 */ /* 0x000ee4000c1e1500 */
[----:B---3--:R-:W-:-:S05]  /*25800*/  HADD2.F32 R0, -RZ, R0.H0_H0 ;  /* 0x20000000ff007230 */ /* 0x008fca0000004100 */
[----:B------:R-:W-:-:S04]  /*25810*/  FMUL.FTZ R0, R0, 1 ;  /* 0x3f80000000007820 */ /* 0x000fc80000410000 */
[----:B0-----:R0:W3:Y:S02]  /*25820*/  F2F.F64.F32 R2, R0 ;  /* 0x0000000000027310 */ /* 0x0010e40000201800 */
[----:B0--3--:R-:W-:Y:S05]  /*25830*/  BRA `(.L_x_19543) ;  /* 0x0000000800e87947 */ /* 0x009fea0003800000 */
.L_x_19546:
[----:B------:R-:W-:-:S09]  /*25840*/  UISETP.NE.AND UP0, UPT, UR4, 0x7, UPT ;  /* 0x000000070400788c */ /* 0x000fd2000bf05270 */
[----:B------:R-:W-:Y:S05]  /*25850*/  BRA.U !UP0, `(.L_x_19548) ;  /* 0x0000000108347547 */ /* 0x000fea000b800000 */
[----:B------:R-:W-:-:S09]  /*25860*/  UISETP.NE.AND UP0, UPT, UR4, 0x8, UPT ;  /* 0x000000080400788c */ /* 0x000fd2000bf05270 */
[----:B------:R-:W-:Y:S05]  /*25870*/  BRA.U !UP0, `(.L_x_19549) ;  /* 0x0000000108187547 */ /* 0x000fea000b800000 */
[----:B------:R-:W-:-:S09]  /*25880*/  UISETP.NE.AND UP0, UPT, UR4, 0x9, UPT ;  /* 0x000000090400788c */ /* 0x000fd2000bf05270 */
[----:B------:R-:W-:Y:S05]  /*25890*/  BRA.U UP0, `(.L_x_19542) ;  /* 0x0000000900747547 */ /* 0x000fea000b800000 */
[----:B------:R-:W0:Y:S02]  /*258a0*/  LDG.E R4, desc[UR36][R4.64] ;  /* 0x0000002404047981 */ /* 0x000e24000c1e1900 */
[----:B0-----:R-:W-:-:S06]  /*258b0*/  FMUL.FTZ R2, R4, 1 ;  /* 0x3f80000004027820 */ /* 0x001fcc0000410000 */
[----:B------:R-:W4:Y:S02]  /*258c0*/  F2F.F64.F32 R2, R2 ;  /* 0x0000000200027310 */ /* 0x000f240000201800 */
[----:B----4-:R-:W-:Y:S05]  /*258d0*/  BRA `(.L_x_19543) ;  /* 0x0000000800c07947 */ /* 0x010fea0003800000 */
.L_x_19549:
[----:B------:R-:W3:Y:S02]  /*258e0*/  LDG.E.U16 R4, desc[UR36][R4.64] ;  /* 0x0000002404047981 */ /* 0x000ee4000c1e1500 */
[----:B---3--:R-:W-:-:S05]  /*258f0*/  HADD2.F32 R0, -RZ, R4.H0_H0 ;  /* 0x20000004ff007230 */ /* 0x008fca0000004100 */
[----:B------:R-:W-:-:S04]  /*25900*/  FMUL.FTZ R0, R0, 1 ;  /* 0x3f80000000007820 */ /* 0x000fc80000410000 */
[----:B0-----:R4:W0:Y:S02]  /*25910*/  F2F.F64.F32 R2, R0 ;  /* 0x0000000000027310 */ /* 0x0018240000201800 */
[----:B0---4-:R-:W-:Y:S05]  /*25920*/  BRA `(.L_x_19543) ;  /* 0x0000000800ac7947 */ /* 0x011fea0003800000 */
.L_x_19548:
[----:B0-----:R4:W5:Y:S01]  /*25930*/  LDG.E.64 R2, desc[UR36][R4.64] ;  /* 0x0000002404027981 */ /* 0x001962000c1e1b00 */
[----:B------:R-:W-:Y:S05]  /*25940*/  BRA `(.L_x_19543) ;  /* 0x0000000800a47947 */ /* 0x000fea0003800000 */
.L_x_19538:
        /* <DEDUP_REMOVED lines=9> */
[----:B0-----:R-:W-:Y:S01]  /*259e0*/  IMAD.MOV.U32 R2, RZ, RZ, RZ ;  /* 0x000000ffff027224 */ /* 0x001fe200078e00ff */
[----:B---3--:R-:W-:-:S04]  /*259f0*/  ISETP.NE.AND P0, PT, R4, RZ, PT ;  /* 0x000000ff0400720c */ /* 0x008fc80003f05270 */
[----:B------:R-:W-:Y:S01]  /*25a00*/  FSEL R3, RZ, 1.875, !P0 ;  /* 0x3ff00000ff037808 */ /* 0x000fe20004000000 */
[----:B------:R-:W-:Y:S08]  /*25a10*/  BRA `(.L_x_19543) ;  /* 0x0000000800707947 */ /* 0x000ff00003800000 */
.L_x_19552:
[----:B0-----:R3:W5:Y:S01]  /*25a20*/  LDG.E.64 R2, desc[UR36][R4.64] ;  /* 0x0000002404027981 */ /* 0x001762000c1e1b00 */
[----:B------:R-:W-:Y:S05]  /*25a30*/  BRA `(.L_x_19543) ;  /* 0x0000000800687947 */ /* 0x000fea0003800000 */
.L_x_19551:
        /* <DEDUP_REMOVED lines=9> */
[C---:B0-----:R-:W-:Y:S02]  /*25ad0*/  LOP3.LUT R2, R0.reuse, 0x7f000000, RZ, 0xc0, !PT ;  /* 0x7f00000000027812 */ /* 0x041fe400078ec0ff */
        /* <DEDUP_REMOVED lines=17> */
.L_x_19554:
[----:B0-----:R-:W3:Y:S02]  /*25bf0*/  LDG.E.U8 R3, desc[UR36][R4.64] ;  /* 0x0000002404037981 */ /* 0x001ee4000c1e1100 */
        /* <DEDUP_REMOVED lines=13> */
.L_x_19553:
[----:B------:R-:W3:Y:S02]  /*25cd0*/  LDG.E.U16 R0, desc[UR36][R4.64] ;  /* 0x0000002404007981 */ /* 0x000ee4000c1e1500 */
[----:B---3--:R-:W-:-:S04]  /*25ce0*/  IMAD.U32 R0, R0, 0x10000, RZ ;  /* 0x0001000000007824 */ /* 0x008fc800078e00ff */
[----:B------:R-:W-:-:S04]  /*25cf0*/  FMUL.FTZ R0, R0, 1 ;  /* 0x3f80000000007820 */ /* 0x000fc80000410000 */
[----:B0-----:R4:W0:Y:S02]  /*25d00*/  F2F.F64.F32 R2, R0 ;  /* 0x0000000000027310 */ /* 0x0018240000201800 */
[----:B0---4-:R-:W-:Y:S05]  /*25d10*/  BRA `(.L_x_19543) ;  /* 0x0000000400b07947 */ /* 0x011fea0003800000 */
.L_x_19550:
        /* <DEDUP_REMOVED lines=8> */
[----:B0-----:R-:W3:Y:S02]  /*25da0*/  LDG.E.U16 R2, desc[UR36][R4.64] ;  /* 0x0000002404027981 */ /* 0x001ee4000c1e1500 */
[----:B---3--:R-:W3:Y:S02]  /*25db0*/  I2F.F64.U16 R2, R2 ;  /* 0x0000000200027312 */ /* 0x008ee40000101800 */
[----:B---3--:R-:W-:Y:S05]  /*25dc0*/  BRA `(.L_x_19543) ;  /* 0x0000000400847947 */ /* 0x008fea0003800000 */
.L_x_19557:
[----:B------:R-:W3:Y:S01]  /*25dd0*/  LDG.E.U8 R4, desc[UR36][R4.64] ;  /* 0x0000002404047981 */ /* 0x000ee2000c1e1100 */
[----:B0-----:R-:W-:Y:S02]  /*25de0*/  CS2R R2, SRZ ;  /* 0x0000000000027805 */ /* 0x001fe4000001ff00 */
        /* <DEDUP_REMOVED lines=19> */
.L_x_19559:
[----:B------:R-:W-:Y:S05]  /*25f20*/  BSYNC.RECONVERGENT B0 ;  /* 0x0000000000007941 */ /* 0x000fea0003800200 */
.L_x_19558:
[----:B------:R-:W-:Y:S02]  /*25f30*/  SHF.L.U32 R0, R0, 0x14, RZ ;  /* 0x0000001400007819 */ /* 0x000fe400000006ff */
[----:B------:R-:W-:-:S04]  /*25f40*/  LEA R2, R2, 0x3b800000, 0x17 ;  /* 0x3b80000002027811 */ /* 0x000fc800078eb8ff */
[----:B------:R-:W-:-:S05]  /*25f50*/  LOP3.LUT R0, R2, R0, R7, 0xfe, !PT ;  /* 0x0000000002007212 */ /* 0x000fca00078efe07 */
[----:B------:R-:W-:-:S04]  /*25f60*/  FMUL.FTZ R0, R0, 1 ;  /* 0x3f80000000007820 */ /* 0x000fc80000410000 */
[----:B------:R3:W4:Y:S02]  /*25f70*/  F2F.F64.F32 R2, R0 ;  /* 0x0000000000027310 */ /* 0x0007240000201800 */
[----:B---34-:R-:W-:Y:S05]  /*25f80*/  BRA `(.L_x_19543) ;  /* 0x0000000400147947 */ /* 0x018fea0003800000 */
.L_x_19556:
[----:B------:R-:W3:Y:S01]  /*25f90*/  LDG.E.U8 R4, desc[UR36][R4.64] ;  /* 0x0000002404047981 */ /* 0x000ee2000c1e1100 */
[----:B0-----:R-:W-:Y:S02]  /*25fa0*/  CS2R R2, SRZ ;  /* 0x0000000000027805 */ /* 0x001fe4000001ff00 */
        /* <DEDUP_REMOVED lines=19> */
.L_x_19561:
[----:B------:R-:W-:Y:S05]  /*260e0*/  BSYNC.RECONVERGENT B0 ;  /* 0x0000000000007941 */ /* 0x000fea0003800200 */
.L_x_19560:
[----:B------:R-:W-:Y:S01]  /*260f0*/  IMAD.SHL.U32 R0, R0, 0x200000, RZ ;  /* 0x0020000000007824 */ /* 0x000fe200078e00ff */
[----:B------:R-:W-:-:S04]  /*26100*/  LEA R2, R2, 0x37800000, 0x17 ;  /* 0x3780000002027811 */ /* 0x000fc800078eb8ff */
[----:B------:R-:W-:-:S05]  /*26110*/  LOP3.LUT R0, R2, R0, R7, 0xfe, !PT ;  /* 0x0000000002007212 */ /* 0x000fca00078efe07 */
[----:B------:R-:W-:-:S04]  /*26120*/  FMUL.FTZ R0, R0, 1 ;  /* 0x3f80000000007820 */ /* 0x000fc80000410000 */
[----:B------:R3:W4:Y:S02]  /*26130*/  F2F.F64.F32 R2, R0 ;  /* 0x0000000000027310 */ /* 0x0007240000201800 */
[----:B---34-:R-:W-:Y:S05]  /*26140*/  BRA `(.L_x_19543) ;  /* 0x0000000000a47947 */ /* 0x018fea0003800000 */
.L_x_19555:
[----:B------:R-:W-:-:S09]  /*26150*/  UISETP.NE.AND UP0, UPT, UR4, 0x1c, UPT ;  /* 0x0000001c0400788c */ /* 0x000fd2000bf05270 */
[----:B------:R-:W-:Y:S05]  /*26160*/  BRA.U !UP0, `(.L_x_19562) ;  /* 0x0000000108947547 */ /* 0x000fea000b800000 */
[----:B------:R-:W-:-:S09]  /*26170*/  UISETP.NE.AND UP0, UPT, UR4, 0x1d, UPT ;  /* 0x0000001d0400788c */ /* 0x000fd2000bf05270 */
[----:B------:R-:W-:Y:S05]  /*26180*/  BRA.U !UP0, `(.L_x_19563) ;  /* 0x0000000108807547 */ /* 0x000fea000b800000 */
[----:B------:R-:W-:-:S09]  /*26190*/  UISETP.NE.AND UP0, UPT, UR4, 0x2c, UPT ;  /* 0x0000002c0400788c */ /* 0x000fd2000bf05270 */
[----:B------:R-:W-:Y:S05]  /*261a0*/  BRA.U UP0, `(.L_x_19542) ;  /* 0x0000000100307547 */ /* 0x000fea000b800000 */
[----:B------:R-:W3:Y:S01]  /*261b0*/  LDG.E.U8 R0, desc[UR36][R4.64] ;  /* 0x0000002404007981 */ /* 0x000ee2000c1e1100 */
[----:B0-----:R-:W-:Y:S02]  /*261c0*/  HFMA2 R2, -RZ, RZ, 0, 0 ;  /* 0x00000000ff027431 */ /* 0x001fe400000001ff */
        /* <DEDUP_REMOVED lines=9> */
[----:B0--3--:R-:W-:Y:S05]  /*26260*/  BRA `(.L_x_19543) ;  /* 0x00000000005c7947 */ /* 0x009fea0003800000 */
.L_x_19542:
[----:B0-----:R-:W-:Y:S01]  /*26270*/  MOV R2, 0x130 ;  /* 0x0000013000027802 */ /* 0x001fe20000000f00 */
        /* <DEDUP_REMOVED lines=15> */
.L_x_19564:
[----:B------:R-:W-:Y:S01]  /*26370*/  CS2R R2, SRZ ;  /* 0x0000000000027805 */ /* 0x000fe2000001ff00 */
[----:B------:R-:W-:Y:S06]  /*26380*/  BRA `(.L_x_19543) ;  /* 0x0000000000147947 */ /* 0x000fec0003800000 */
.L_x_19563:
[----:B0-----:R-:W3:Y:S02]  /*26390*/  LDG.E.64 R2, desc[UR36][R4.64] ;  /* 0x0000002404027981 */ /* 0x001ee4000c1e1b00 */
[----:B---3--:R-:W0:Y:S02]  /*263a0*/  I2F.F64.U64 R2, R2 ;  /* 0x0000000200027312 */ /* 0x008e240000301800 */
[----:B0-----:R-:W-:Y:S05]  /*263b0*/  BRA `(.L_x_19543) ;  /* 0x0000000000087947 */ /* 0x001fea0003800000 */
.L_x_19562:
[----:B0-----:R-:W3:Y:S02]  /*263c0*/  LDG.E R2, desc[UR36][R4.64] ;  /* 0x0000002404027981 */ /* 0x001ee4000c1e1900 */
[----:B---3--:R-:W0:Y:S02]  /*263d0*/  I2F.F64.U32 R2, R2 ;  /* 0x0000000200027312 */ /* 0x008e240000201800 */
.L_x_19543:
[----:B------:R-:W-:Y:S05]  /*263e0*/  BSYNC.RECONVERGENT B6 ;  /* 0x0000000000067941 */ /* 0x000fea0003800200 */
.L_x_19537:
[----:B------:R-:W0:Y:S01]  /*263f0*/  LDCU.64 UR4, c[0x0][0x818] ;  /* 0x00010300ff0477ac */ /* 0x000e220008000a00 */
[----:B--2345:R-:W-:-:S15]  /*26400*/  DMUL R4, R22, R28 ;  /* 0x0000001c16047228 */ /* 0x03cfde0000000000 */
        /* <DEDUP_REMOVED lines=14> */
[----:B0-----:R-:W-:-:S15]  /*264f0*/  DFMA R2, -R2, UR4, R26 ;  /* 0x0000000402027c2b */ /* 0x001fde000800011a */
[----:B------:R-:W-:-:S15]  /*26500*/  NOP ;  /* 0x0000000000007918 */ /* 0x000fde0000000000 */
[----:B------:R-:W-:-:S15]  /*26510*/  NOP ;  /* 0x0000000000007918 */ /* 0x000fde0000000000 */
[----:B------:R-:W-:-:S15]  /*26520*/  NOP ;  /* 0x0000000000007918 */ /* 0x000fde0000000000 */
[----:B------:R-:W-:-:S04]  /*26530*/  NOP ;  /* 0x0000000000007918 */ /* 0x000fc80000000000 */
[----:B--2---:R-:W-:Y:S01]  /*26540*/  DMUL R22, R22, UR4 ;  /* 0x0000000416167c28 */ /* 0x004fe20008000000 */
[----:B------:R-:W-:-:S04]  /*26550*/  ULOP3.LUT UR4, UR40, 0xff, URZ, 0xc0, !UPT ;  /* 0x000000ff28047892 */ /* 0x000fc8000f8ec0ff */
[----:B------:R-:W-:-:S15]  /*26560*/  UISETP.GT.AND UP0, UPT, UR4, 0x9, UPT ;  /* 0x000000090400788c */ /* 0x000fde000bf04270 */
[----:B------:R-:W-:-:S15]  /*26570*/  NOP ;  /* 0x0000000000007918 */ /* 0x000fde0000000000 */
[----:B------:R-:W-:-:S15]  /*26580*/  NOP ;  /* 0x0000000000007918 */ /* 0x000fde0000000000 */
[----:B------:R-:W-:-:S14]  /*26590*/  NOP ;  /* 0x0000000000007918 */ /* 0x000fdc0000000000 */
[----:B-1----:R-:W0:-:S15]  /*265a0*/  DADD R18, -R30, R18 ;  /* 0x000000001e127229 */ /* 0x002e1e0000000112 */
        /* <DEDUP_REMOVED lines=22> */
.L_x_19568:
[----:B------:R-:W0:Y:S02]  /*26710*/  F2I.S64.F64.TRUNC R4, R4 ;  /* 0x0000000400047311 */ /* 0x000e24000030d900 */
[----:B0-----:R-:W-:-:S05]  /*26720*/  MOV R3, R4 ;  /* 0x0000000400037202 */ /* 0x001fca0000000f00 */
[----:B------:R-:W-:Y:S01]  /*26730*/  STG.E.U8 desc[UR36][R16.64], R3 ;  /* 0x0000000310007986 */ /* 0x000fe2000c101124 */
[----:B------:R-:W-:Y:S05]  /*26740*/  EXIT ;  /* 0x000000000000794d */ /* 0x000fea0003800000 */
.L_x_19567:
        /* <DEDUP_REMOVED lines=9> */
.L_x_19571:
[----:B------:R-:W0:Y:S02]  /*267e0*/  F2I.F64.TRUNC R5, R4 ;  /* 0x0000000400057311 */ /* 0x000e24000030d100 */
[----:B0-----:R-:W-:Y:S01]  /*267f0*/  STG.E desc[UR36][R16.64], R5 ;  /* 0x0000000510007986 */ /* 0x001fe2000c101924 */
[----:B------:R-:W-:Y:S05]  /*26800*/  EXIT ;  /* 0x000000000000794d */ /* 0x000fea0003800000 */
.L_x_19570:
[----:B------:R-:W0:Y:S02]  /*26810*/  F2I.F64.TRUNC R5, R4 ;  /* 0x0000000400057311 */ /* 0x000e24000030d100 */
[----:B0-----:R-:W-:Y:S01]  /*26820*/  STG.E.U16 desc[UR36][R16.64], R5 ;  /* 0x0000000510007986 */ /* 0x001fe2000c101524 */
[----:B------:R-:W-:Y:S05]  /*26830*/  EXIT ;  /* 0x000000000000794d */ /* 0x000fea0003800000 */
.L_x_19566:
        /* <DEDUP_REMOVED lines=17> */
.L_x_19573:
        /* <DEDUP_REMOVED lines=12> */
.L_x_19572:
        /* <DEDUP_REMOVED lines=18> */
.L_x_19575:
        /* <DEDUP_REMOVED lines=13> */
.L_x_19574:
[----:B------:R-:W-:Y:S01]  /*26c00*/  STG.E.64 desc[UR36][R16.64], R4 ;  /* 0x0000000410007986 */ /* 0x000fe2000c101b24 */
[----:B------:R-:W-:Y:S05]  /*26c10*/  EXIT ;  /* 0x000000000000794d */ /* 0x000fea0003800000 */
.L_x_19565:
        /* <DEDUP_REMOVED lines=13> */
.L_x_19579:
        /* <DEDUP_REMOVED lines=25> */
.L_x_19582:
[----:B------:R-:W-:-:S04]  /*26e80*/  SHF.R.U32.HI R3, RZ, 0x18, R3 ;  /* 0x00000018ff037819 */ /* 0x000fc80000011603 */
[----:B------:R-:W-:-:S04]  /*26e90*/  LOP3.LUT R0, R0, 0x80, R3, 0xf8, !PT ;  /* 0x0000008000007812 */ /* 0x000fc800078ef803 */
[----:B------:R-:W-:-:S07]  /*26ea0*/  PRMT R8, R0, 0x7610, R8 ;  /* 0x0000761000087816 */ /* 0x000fce0000000008 */
.L_x_19581:
[----:B------:R-:W-:Y:S05]  /*26eb0*/  BSYNC.RECONVERGENT B0 ;  /* 0x0000000000007941 */ /* 0x000fea0003800200 */
.L_x_19580:
[----:B------:R-:W-:Y:S01]  /*26ec0*/  STG.E.U8 desc[UR36][R16.64], R8 ;  /* 0x0000000810007986 */ /* 0x000fe2000c101124 */
[----:B------:R-:W-:Y:S05]  /*26ed0*/  EXIT ;  /* 0x000000000000794d */ /* 0x000fea0003800000 */
.L_x_19578:
        /* <DEDUP_REMOVED lines=25> */
.L_x_19585:
[----:B------:R-:W-:-:S04]  /*27070*/  SHF.R.U32.HI R3, RZ, 0x18, R3 ;  /* 0x00000018ff037819 */ /* 0x000fc80000011603 */
[----:B------:R-:W-:-:S04]  /*27080*/  LOP3.LUT R0, R0, 0x80, R3, 0xf8, !PT ;  /* 0x0000008000007812 */ /* 0x000fc800078ef803 */
[----:B------:R-:W-:-:S07]  /*27090*/  PRMT R8, R0, 0x7610, R8 ;  /* 0x0000761000087816 */ /* 0x000fce0000000008 */
.L_x_19584:
[----:B------:R-:W-:Y:S05]  /*270a0*/  BSYNC.RECONVERGENT B0 ;  /* 0x0000000000007941 */ /* 0x000fea0003800200 */
.L_x_19583:
[----:B------:R-:W-:Y:S01]  /*270b0*/  STG.E.U8 desc[UR36][R16.64], R8 ;  /* 0x0000000810007986 */ /* 0x000fe2000c101124 */
[----:B------:R-:W-:Y:S05]  /*270c0*/  EXIT ;  /* 0x000000000000794d */ /* 0x000fea0003800000 */
.L_x_19577:
        /* <DEDUP_REMOVED lines=30> */
.L_x_19587:
[----:B------:R-:W0:Y:S02]  /*272b0*/  F2I.U64.F64.TRUNC R4, R4 ;  /* 0x0000000400047311 */ /* 0x000e24000030d800 */
[----:B0-----:R-:W-:Y:S01]  /*272c0*/  STG.E.64 desc[UR36][R16.64], R4 ;  /* 0x0000000410007986 */ /* 0x001fe2000c101b24 */
[----:B------:R-:W-:Y:S05]  /*272d0*/  EXIT ;  /* 0x000000000000794d */ /* 0x000fea0003800000 */
.L_x_19586:
[----:B------:R-:W0:Y:S02]  /*272e0*/  F2I.U32.F64.TRUNC R5, R4 ;  /* 0x0000000400057311 */ /* 0x000e24000030d000 */
[----:B0-----:R-:W-:Y:S01]  /*272f0*/  STG.E desc[UR36][R16.64], R5 ;  /* 0x0000000510007986 */ /* 0x001fe2000c101924 */
[----:B------:R-:W-:Y:S05]  /*27300*/  EXIT ;  /* 0x000000000000794d */ /* 0x000fea0003800000 */
.L_x_19576:
        /* <DEDUP_REMOVED lines=10> */
.L_x_19589:
[----:B------:R-:W-:-:S05]  /*273b0*/  CS2R R6, SRZ ;  /* 0x0000000000067805 */ /* 0x000fca000001ff00 */
[----:B------:R-:W-:Y:S01]  /*273c0*/  STG.E.128 desc[UR36][R16.64], R4 ;  /* 0x0000000410007986 */ /* 0x000fe2000c101d24 */
[----:B------:R-:W-:Y:S05]  /*273d0*/  EXIT ;  /* 0x000000000000794d */ /* 0x000fea0003800000 */
.L_x_19588:
[----:B------:R-:W-:-:S09]  /*273e0*/  UISETP.NE.AND UP0, UPT, UR4, 0xf, UPT ;  /* 0x0000000f0400788c */ /* 0x000fd2000bf05270 */
[----:B------:R-:W-:Y:S05]  /*273f0*/  BRA.U !UP0, `(.L_x_19590) ;  /* 0x0000000508287547 */ /* 0x000fea000b800000 */
[----:B------:R-:W-:-:S09]  /*27400*/  UISETP.NE.AND UP0, UPT, UR4, 0x17, UPT ;  /* 0x000000170400788c */ /* 0x000fd2000bf05270 */
[----:B------:R-:W-:Y:S05]  /*27410*/  BRA.U !UP0, `(.L_x_19591) ;  /* 0x0000000108b07547 */ /* 0x000fea000b800000 */
[----:B------:R-:W-:-:S09]  /*27420*/  UISETP.NE.AND UP0, UPT, UR4, 0x18, UPT ;  /* 0x000000180400788c */ /* 0x000fd2000bf05270 */
[----:B------:R-:W-:Y:S05]  /*27430*/  BRA.U !UP0, `(.L_x_19592) ;  /* 0x0000000108447547 */ /* 0x000fea000b800000 */
.L_x_19569:
        /* <DEDUP_REMOVED lines=16> */
.L_x_19593:
[----:B------:R-:W-:Y:S05]  /*27540*/  EXIT ;  /* 0x000000000000794d */ /* 0x000fea0003800000 */
.L_x_19592:
        /* <DEDUP_REMOVED lines=21> */
.L_x_19595:
[----:B------:R-:W-:Y:S05]  /*276a0*/  BSYNC.RECONVERGENT B0 ;  /* 0x0000000000007941 */ /* 0x000fea0003800200 */
.L_x_19594:
[----:B------:R-:W-:-:S05]  /*276b0*/  LOP3.LUT R3, R0, 0x80, R3, 0xf8, !PT ;  /* 0x0000008000037812 */ /* 0x000fca00078ef803 */
[----:B------:R-:W-:Y:S01]  /*276c0*/  STG.E.U8 desc[UR36][R16.64], R3 ;  /* 0x0000000310007986 */ /* 0x000fe2000c101124 */
[----:B------:R-:W-:Y:S05]  /*276d0*/  EXIT ;  /* 0x000000000000794d */ /* 0x000fea0003800000 */
.L_x_19591:
        /* <DEDUP_REMOVED lines=20> */
.L_x_19597:
[----:B------:R-:W-:Y:S02]  /*27820*/  ISETP.GT.U32.AND P0, PT, R2, 0x7f800000, PT ;  /* 0x7f8000000200780c */ /* 0x000fe40003f04070 */
[----:B------:R-:W-:-:S04]  /*27830*/  MOV R0, 0x7f ;  /* 0x0000007f00007802 */ /* 0x000fc80000000f00 */
[----:B------:R-:W-:-:S07]  /*27840*/  SEL R0, R0, 0x7c, P0 ;  /* 0x0000007c00007807 */ /* 0x000fce0000000000 */
.L_x_19598:
[----:B------:R-:W-:Y:S05]  /*27850*/  BSYNC.RECONVERGENT B0 ;  /* 0x0000000000007941 */ /* 0x000fea0003800200 */
.L_x_19596:
[----:B------:R-:W-:-:S04]  /*27860*/  SHF.R.U32.HI R3, RZ, 0x18, R3 ;  /* 0x00000018ff037819 */ /* 0x000fc80000011603 */
[----:B------:R-:W-:-:S05]  /*27870*/  LOP3.LUT R3, R0, 0x80, R3, 0xf8, !PT ;  /* 0x0000008000037812 */ /* 0x000fca00078ef803 */
[----:B------:R-:W-:Y:S01]  /*27880*/  STG.E.U8 desc[UR36][R16.64], R3 ;  /* 0x0000000310007986 */ /* 0x000fe2000c101124 */
[----:B------:R-:W-:Y:S05]  /*27890*/  EXIT ;  /* 0x000000000000794d */ /* 0x000fea0003800000 */
.L_x_19590:
        /* <DEDUP_REMOVED lines=12> */
.L_x_19599:
        /* <DEDUP_REMOVED lines=10> */
.L_x_27226:


//--------------------- .text._ZN2at6native27unrolled_elementwise_kernelIZZZNS0_49_GLOBAL__N__b919a28f_16_Normalization_cu_5c38458737batch_norm_elementwise_backward_trainERKNS_6TensorES5_S5_S5_S5_S5_S5_ENKUlvE0_clEvENKUlvE_clEvEUldddddddE_St5arrayIPcLm8EELi4E23TrivialOffsetCalculatorILi7EjESC_ILi1EjENS0_6memory12LoadWithCastILi7EEENSF_13StoreWithCastILi1EEEEEviT_T0_T2_T3_T4_T5_ --------------------------
	.section	.text._ZN2at6native27unrolled_elementwise_kernelIZZZNS0_49_GLOBAL__N__b919a28f_16_Normalization_cu_5c38458737batch_norm_elementwise_backward_trainERKNS_6TensorES5_S5_S5_S5_S5_S5_ENKUlvE0_clEvENKUlvE_clEvEUldddddddE_St5arrayIPcLm8EELi4E23TrivialOffsetCalculatorILi7EjESC_ILi1EjENS0_6memory12LoadWithCastILi7EEENSF_13StoreWithCastILi1EEEEEviT_T0_T2_T3_T4_T5_,"ax",@progbits
	.align	128
        .global         _ZN2at6native27unrolled_elementwise_kernelIZZZNS0_49_GLOBAL__N__b919a28f_16_Normalization_cu_5c38458737batch_norm_elementwise_backward_trainERKNS_6TensorES5_S5_S5_S5_S5_S5_ENKUlvE0_clEvENKUlvE_clEvEUldddddddE_St5arrayIPcLm8EELi4E23TrivialOffsetCalculatorILi7EjESC_ILi1EjENS0_6memory12LoadWithCastILi7EEENSF_13StoreWithCastILi1EEEEEviT_T0_T2_T3_T4_T5_
        .type           _ZN2at6native27unrolled_elementwise_kernelIZZZNS0_49_GLOBAL__N__b919a28f_16_Normalization_cu_5c38458737batch_norm_elementwise_backward_trainERKNS_6TensorES5_S5_S5_S5_S5_S5_ENKUlvE0_clEvENKUlvE_clEvEUldddddddE_St5arrayIPcLm8EELi4E23TrivialOffsetCalculatorILi7EjESC_ILi1EjENS0_6memory12LoadWithCastILi7EEENSF_13StoreWithCastILi1EEEEEviT_T0_T2_T3_T4_T5_,@function
        .size           _ZN2at6native27unrolled_elementwise_kernelIZZZNS0_49_GLOBAL__N__b919a28f_16_Normalization_cu_5c38458737batch_norm_elementwise_backward_trainERKNS_6TensorES5_S5_S5_S5_S5_S5_ENKUlvE0_clEvENKUlvE_clEvEUldddddddE_St5arrayIPcLm8EELi4E23TrivialOffsetCalculatorILi7EjESC_ILi1EjENS0_6memory12LoadWithCastILi7EEENSF_13StoreWithCastILi1EEEEEviT_T0_T2_T3_T4_T5_,(.L_x_27227 - _ZN2at6native27unrolled_elementwise_kernelIZZZNS0_49_GLOBAL__N__b919a28f_16_Normalization_cu_5c38458737batch_norm_elementwise_backward_trainERKNS_6TensorES5_S5_S5_S5_S5_S5_ENKUlvE0_clEvENKUlvE_clEvEUldddddddE_St5arrayIPcLm8EELi4E23TrivialOffsetCalculatorILi7EjESC_ILi1EjENS0_6memory12LoadWithCastILi7EEENSF_13StoreWithCastILi1EEEEEviT_T0_T2_T3_T4_T5_)
        .other          _ZN2at6native27unrolled_elementwise_kernelIZZZNS0_49_GLOBAL__N__b919a28f_16_Normalization_cu_5c38458737batch_norm_elementwise_backward_trainERKNS_6TensorES5_S5_S5_S5_S5_S5_ENKUlvE0_clEvENKUlvE_clEvEUldddddddE_St5arrayIPcLm8EELi4E23TrivialOffsetCalculatorILi7EjESC_ILi1EjENS0_6memory12LoadWithCastILi7EEENSF_13StoreWithCastILi1EEEEEviT_T0_T2_T3_T4_T5_,@"STO_CUDA_ENTRY STV_DEFAULT"
_ZN2at6native27unrolled_elementwise_kernelIZZZNS0_49_GLOBAL__N__b919a28f_16_Normalization_cu_5c38458737batch_norm_elementwise_backward_trainERKNS_6TensorES5_S5_S5_S5_S5_S5_ENKUlvE0_clEvENKUlvE_clEvEUldddddddE_St5arrayIPcLm8EELi4E23TrivialOffsetCalculatorILi7EjESC_ILi1EjENS0_6memory12LoadWithCastILi7EEENSF_13StoreWithCastILi1EEEEEviT_T0_T2_T3_T4_T5_:
.text._ZN2at6native27unrolled_elementwise_kernelIZZZNS0_49_GLOBAL__N__b919a28f_16_Normalization_cu_5c38458737batch_norm_elementwise_backward_trainERKNS_6TensorES5_S5_S5_S5_S5_S5_ENKUlvE0_clEvENKUlvE_clEvEUldddddddE_St5arrayIPcLm8EELi4E23TrivialOffsetCalculatorILi7EjESC_ILi1EjENS0_6memory12LoadWithCastILi7EEENSF_13StoreWithCastILi1EEEEEviT_T0_T2_T3_T4_T5_:
        /* <DEDUP_REMOVED lines=9> */
[----:B------:R-:W-:Y:S02]  /*0090*/  CS2R R70, SRZ ;  /* 0x0000000000467805 */ /* 0x000fe4000001ff00 */
[----:B------:R-:W-:Y:S01]  /*00a0*/  CS2R R68, SRZ ;  /* 0x0000000000447805 */ /* 0x000fe2000001ff00 */
[----:B------:R-:W0:Y:S01]  /*00b0*/  LDCU.U8 UR44, c[0x0][0x3e2] ;  /* 0x00007c40ff2c77ac */ /* 0x000e220008000000 */
[----:B------:R-:W-:Y:S02]  /*00c0*/  CS2R R66, SRZ ;  /* 0x0000000000427805 */ /* 0x000fe4000001ff00 */
[----:B------:R-:W-:Y:S02]  /*00d0*/  CS2R R64, SRZ ;  /* 0x0000000000407805 */ /* 0x000fe4000001ff00 */
[----:B------:R-:W-:Y:S01]  /*00e0*/  CS2R R60, SRZ ;  /* 0x00000000003c7805 */ /* 0x000fe2000001ff00 */
        /* <DEDUP_REMOVED lines=31> */
.L_x_19606:
[----:B------:R-:W2:Y:S02]  /*02e0*/  LDG.E.U8 R4, desc[UR36][R4.64] ;  /* 0x0000002404047981 */ /* 0x000ea4000c1e1100 */
[----:B--2---:R0:W1:Y:S02]  /*02f0*/  I2F.F64.U16 R74, R4 ;  /* 0x00000004004a7312 */ /* 0x0040640000101800 */
[----:B01----:R-:W-:Y:S05]  /*0300*/  BRA `(.L_x_19608) ;  /* 0x0000000c00647947 */ /* 0x003fea0003800000 */
.L_x_19605:
        /* <DEDUP_REMOVED lines=9> */
.L_x_19610:
[----:B------:R-:W2:Y:S02]  /*03a0*/  LDG.E R4, desc[UR36][R4.64] ;  /* 0x0000002404047981 */ /* 0x000ea4000c1e1900 */
[----:B--2---:R0:W1:Y:S02]  /*03b0*/  I2F.F64 R74, R4 ;  /* 0x00000004004a7312 */ /* 0x0040640000201c00 */
[----:B01----:R-:W-:Y:S05]  /*03c0*/  BRA `(.L_x_19608) ;  /* 0x0000000c00347947 */ /* 0x003fea0003800000 */
.L_x_19609:
[----:B------:R-:W2:Y:S02]  /*03d0*/  LDG.E.U16 R4, desc[UR36][R4.64] ;  /* 0x0000002404047981 */ /* 0x000ea4000c1e1500 */
[----:B--2---:R0:W1:Y:S02]  /*03e0*/  I2F.F64.S16 R74, R4 ;  /* 0x00000004004a7312 */ /* 0x0040640000101c00 */
[----:B01----:R-:W-:Y:S05]  /*03f0*/  BRA `(.L_x_19608) ;  /* 0x0000000c00287947 */ /* 0x003fea0003800000 */
.L_x_19604:
        /* <DEDUP_REMOVED lines=10> */
.L_x_19612:
[----:B------:R-:W2:Y:S02]  /*04a0*/  LDG.E.U16 R0, desc[UR36][R4.64] ;  /* 0x0000002404007981 */ /* 0x000ea4000c1e1500 */
[----:B--2---:R-:W-:-:S05]  /*04b0*/  HADD2.F32 R0, -RZ, R0.H0_H0 ;  /* 0x20000000ff007230 */ /* 0x004fca0000004100 */
[----:B------:R-:W-:-:S04]  /*04c0*/  FMUL.FTZ R0, R0, 1 ;  /* 0x3f80000000007820 */ /* 0x000fc80000410000 */
[----:B------:R1:W2:Y:S02]  /*04d0*/  F2F.F64.F32 R74, R0 ;  /* 0x00000000004a7310 */ /* 0x0002a40000201800 */
[----:B-12---:R-:W-:Y:S05]  /*04e0*/  BRA `(.L_x_19608) ;  /* 0x0000000800ec7947 */ /* 0x006fea0003800000 */
.L_x_19611:
        /* <DEDUP_REMOVED lines=10> */
.L_x_19614:
[----:B------:R-:W2:Y:S02]  /*0590*/  LDG.E.U16 R4, desc[UR36][R4.64] ;  /* 0x0000002404047981 */ /* 0x000ea4000c1e1500 */
[----:B--2---:R-:W-:-:S05]  /*05a0*/  HADD2.F32 R0, -RZ, R4.H0_H0 ;  /* 0x20000004ff007230 */ /* 0x004fca0000004100 */
[----:B------:R-:W-:-:S04]  /*05b0*/  FMUL.FTZ R0, R0, 1 ;  /* 0x3f80000000007820 */ /* 0x000fc80000410000 */
[----:B------:R1:W2:Y:S02]  /*05c0*/  F2F.F64.F32 R74, R0 ;  /* 0x00000000004a7310 */ /* 0x0002a40000201800 */
[----:B-12---:R-:W-:Y:S05]  /*05d0*/  BRA `(.L_x_19608) ;  /* 0x0000000800b07947 */ /* 0x006fea0003800000 */
.L_x_19613:
[----:B------:R0:W5:Y:S01]  /*05e0*/  LDG.E.64 R74, desc[UR36][R4.64] ;  /* 0x00000024044a7981 */ /* 0x000162000c1e1b00 */
[----:B------:R-:W-:Y:S05]  /*05f0*/  BRA `(.L_x_19608) ;  /* 0x0000000800a87947 */ /* 0x000fea0003800000 */
.L_x_19603:
        /* <DEDUP_REMOVED lines=13> */
.L_x_19617:
[----:B------:R1:W5:Y:S01]  /*06d0*/  LDG.E.64 R74, desc[UR36][R4.64] ;  /* 0x00000024044a7981 */ /* 0x000362000c1e1b00 */
[----:B------:R-:W-:Y:S05]  /*06e0*/  BRA `(.L_x_19608) ;  /* 0x00000008006c7947 */ /* 0x000fea0003800000 */
.L_x_19616:
        /* <DEDUP_REMOVED lines=27> */
.L_x_19619:
        /* <DEDUP_REMOVED lines=15> */
.L_x_19618:
[----:B------:R-:W2:Y:S02]  /*0990*/  LDG.E.U16 R0, desc[UR36][R4.64] ;  /* 0x0000002404007981 */ /* 0x000ea4000c1e1500 */
[----:B--2---:R-:W-:-:S04]  /*09a0*/  IMAD.U32 R0, R0, 0x10000, RZ ;  /* 0x0001000000007824 */ /* 0x004fc800078e00ff */
[----:B------:R-:W-:-:S04]  /*09b0*/  FMUL.FTZ R0, R0, 1 ;  /* 0x3f80000000007820 */ /* 0x000fc80000410000 */
[----:B------:R2:W3:Y:S02]  /*09c0*/  F2F.F64.F32 R74, R0 ;  /* 0x00000000004a7310 */ /* 0x0004e40000201800 */
[----:B--23--:R-:W-:Y:S05]  /*09d0*/  BRA `(.L_x_19608) ;  /* 0x0000000400b07947 */ /* 0x00cfea0003800000 */
.L_x_19615:
        /* <DEDUP_REMOVED lines=11> */
.L_x_19622:
        /* <DEDUP_REMOVED lines=21> */
.L_x_19624:
[----:B------:R-:W-:Y:S05]  /*0be0*/  BSYNC.RECONVERGENT B0 ;  /* 0x0000000000007941 */ /* 0x000fea0003800200 */
.L_x_19623:
[----:B------:R-:W-:Y:S01]  /*0bf0*/  IMAD.SHL.U32 R0, R0, 0x100000, RZ ;  /* 0x0010000000007824 */ /* 0x000fe200078e00ff */
[----:B------:R-:W-:-:S04]  /*0c00*/  LEA R3, R3, 0x3b800000, 0x17 ;  /* 0x3b80000003037811 */ /* 0x000fc800078eb8ff */
[----:B------:R-:W-:-:S05]  /*0c10*/  LOP3.LUT R0, R3, R0, R7, 0xfe, !PT ;  /* 0x0000000003007212 */ /* 0x000fca00078efe07 */
[----:B------:R-:W-:-:S04]  /*0c20*/  FMUL.FTZ R0, R0, 1 ;  /* 0x3f80000000007820 */ /* 0x000fc80000410000 */
[----:B------:R4:W0:Y:S02]  /*0c30*/  F2F.F64.F32 R74, R0 ;  /* 0x00000000004a7310 */ /* 0x0008240000201800 */
[----:B0---4-:R-:W-:Y:S05]  /*0c40*/  BRA `(.L_x_19608) ;  /* 0x0000000400147947 */ /* 0x011fea0003800000 */
.L_x_19621:
        /* <DEDUP_REMOVED lines=21> */
.L_x_19626:
[----:B------:R-:W-:Y:S05]  /*0da0*/  BSYNC.RECONVERGENT B0 ;  /* 0x0000000000007941 */ /* 0x000fea0003800200 */
.L_x_19625:
[----:B------:R-:W-:Y:S01]  /*0db0*/  IMAD.SHL.U32 R0, R0, 0x200000, RZ ;  /* 0x0020000000007824 */ /* 0x000fe200078e00ff */
[----:B------:R-:W-:-:S04]  /*0dc0*/  LEA R3, R3, 0x37800000, 0x17 ;  /* 0x3780000003037811 */ /* 0x000fc800078eb8ff */
[----:B------:R-:W-:-:S05]  /*0dd0*/  LOP3.LUT R0, R3, R0, R7, 0xfe, !PT ;  /* 0x0000000003007212 */ /* 0x000fca00078efe07 */
[----:B------:R-:W-:-:S04]  /*0de0*/  FMUL.FTZ R0, R0, 1 ;  /* 0x3f80000000007820 */ /* 0x000fc80000410000 */
[----:B------:R4:W0:Y:S02]  /*0df0*/  F2F.F64.F32 R74, R0 ;  /* 0x00000000004a7310 */ /* 0x0008240000201800 */
[----:B0---4-:R-:W-:Y:S05]  /*0e00*/  BRA `(.L_x_19608) ;  /* 0x0000000000a47947 */ /* 0x011fea0003800000 */
.L_x_19620:
[----:B------:R-:W-:-:S09]  /*0e10*/  UISETP.NE.AND UP0, UPT, UR4, 0x1c, UPT ;  /* 0x0000001c0400788c */ /* 0x000fd2000bf05270 */
[----:B------:R-:W-:Y:S05]  /*0e20*/  BRA.U !UP0, `(.L_x_19627) ;  /* 0x0000000108947547 */ /* 0x000fea000b800000 */
[----:B------:R-:W-:-:S09]  /*0e30*/  UISETP.NE.AND UP0, UPT, UR4, 0x1d, UPT ;  /* 0x0000001d0400788c */ /* 0x000fd2000bf05270 */
[----:B------:R-:W-:Y:S05]  /*0e40*/  BRA.U !UP0, `(.L_x_19628) ;  /* 0x0000000108807547 */ /* 0x000fea000b800000 */
[----:B------:R-:W-:-:S09]  /*0e50*/  UISETP.NE.AND UP0, UPT, UR4, 0x2c, UPT ;  /* 0x0000002c0400788c */ /* 0x000fd2000bf05270 */
[----:B------:R-:W-:Y:S05]  /*0e60*/  BRA.U !UP0, `(.L_x_19629) ;  /* 0x0000000108487547 */ /* 0x000fea000b800000 */
.L_x_19607:
        /* <DEDUP_REMOVED lines=16> */
.L_x_19630:
[----:B------:R-:W-:Y:S01]  /*0f70*/  CS2R R74, SRZ ;  /* 0x00000000004a7805 */ /* 0x000fe2000001ff00 */
[----:B------:R-:W-:Y:S06]  /*0f80*/  BRA `(.L_x_19608) ;  /* 0x0000000000447947 */ /* 0x000fec0003800000 */
.L_x_19629:
        /* <DEDUP_REMOVED lines=12> */
.L_x_19628:
[----:B------:R-:W2:Y:S02]  /*1050*/  LDG.E.64 R74, desc[UR36][R4.64] ;  /* 0x00000024044a7981 */ /* 0x000ea4000c1e1b00 */
[----:B--2---:R-:W4:Y:S02]  /*1060*/  I2F.F64.U64 R74, R74 ;  /* 0x0000004a004a7312 */ /* 0x004f240000301800 */
[----:B----4-:R-:W-:Y:S05]  /*1070*/  BRA `(.L_x_19608) ;  /* 0x0000000000087947 */ /* 0x010fea0003800000 */
.L_x_19627:
[----:B------:R-:W2:Y:S02]  /*1080*/  LDG.E R4, desc[UR36][R4.64] ;  /* 0x0000002404047981 */ /* 0x000ea4000c1e1900 */
[----:B--2---:R2:W3:Y:S02]  /*1090*/  I2F.F64.U32 R74, R4 ;  /* 0x00000004004a7312 */ /* 0x0044e40000201800 */
.L_x_19608:
[----:B------:R-:W-:Y:S05]  /*10a0*/  BSYNC.RECONVERGENT B6 ;  /* 0x0000000000067941 */ /* 0x000fea0003800200 */
.L_x_19602:
        /* <DEDUP_REMOVED lines=20> */
.L_x_19635:
[----:B------:R-:W2:Y:S02]  /*11f0*/  LDG.E.U8 R4, desc[UR36][R4.64] ;  /* 0x0000002404047981 */ /* 0x000ea4000c1e1100 */
[----:B--2---:R0:W1:Y:S02]  /*1200*/  I2F.F64.U16 R72, R4 ;  /* 0x0000000400487312 */ /* 0x0040640000101800 */
[----:B01----:R-:W-:Y:S05]  /*1210*/  BRA `(.L_x_19637) ;  /* 0x0000000c00647947 */ /* 0x003fea0003800000 */
.L_x_19634:
        /* <DEDUP_REMOVED lines=9> */
.L_x_19639:
[----:B------:R-:W2:Y:S02]  /*12b0*/  LDG.E R4, desc[UR36][R4.64] ;  /* 0x0000002404047981 */ /* 0x000ea4000c1e1900 */
[----:B--2---:R0:W1:Y:S02]  /*12c0*/  I2F.F64 R72, R4 ;  /* 0x0000000400487312 */ /* 0x0040640000201c00 */
[----:B01----:R-:W-:Y:S05]  /*12d0*/  BRA `(.L_x_19637) ;  /* 0x0000000c00347947 */ /* 0x003fea0003800000 */
.L_x_19638:
[----:B------:R-:W2:Y:S02]  /*12e0*/  LDG.E.U16 R4, desc[UR36][R4.64] ;  /* 0x0000002404047981 */ /* 0x000ea4000c1e1500 */
[----:B--2---:R0:W1:Y:S02]  /*12f0*/  I2F.F64.S16 R72, R4 ;  /* 0x0000000400487312 */ /* 0x0040640000101c00 */
[----:B01----:R-:W-:Y:S05]  /*1300*/  BRA `(.L_x_19637) ;  /* 0x0000000c00287947 */ /* 0x003fea0003800000 */
.L_x_19633:
        /* <DEDUP_REMOVED lines=10> */
.L_x_19641:
[----:B------:R-:W2:Y:S02]  /*13b0*/  LDG.E.U16 R0, desc[UR36][R4.64] ;  /* 0x0000002404007981 */ /* 0x000ea4000c1e1500 */
[----:B--2---:R-:W-:-:S05]  /*13c0*/  HADD2.F32 R0, -RZ, R0.H0_H0 ;  /* 0x20000000ff007230 */ /* 0x004fca0000004100 */
[----:B------:R-:W-:-:S04]  /*13d0*/  FMUL.FTZ R0, R0, 1 ;  /* 0x3f80000000007820 */ /* 0x000fc80000410000 */
[----:B------:R4:W0:Y:S02]  /*13e0*/  F2F.F64.F32 R72, R0 ;  /* 0x0000000000487310 */ /* 0x0008240000201800 */
[----:B0---4-:R-:W-:Y:S05]  /*13f0*/  BRA `(.L_x_19637) ;  /* 0x0000000800ec7947 */ /* 0x011fea0003800000 */
.L_x_19640:
        /* <DEDUP_REMOVED lines=10> */
.L_x_19643:
[----:B------:R-:W2:Y:S02]  /*14a0*/  LDG.E.U16 R4, desc[UR36][R4.64] ;  /* 0x0000002404047981 */ /* 0x000ea4000c1e1500 */
[----:B--2---:R-:W-:-:S05]  /*14b0*/  HADD2.F32 R0, -RZ, R4.H0_H0 ;  /* 0x20000004ff007230 */ /* 0x004fca0000004100 */
[----:B------:R-:W-:-:S04]  /*14c0*/  FMUL.FTZ R0, R0, 1 ;  /* 0x3f80000000007820 */ /* 0x000fc80000410000 */
[----:B------:R0:W1:Y:S02]  /*14d0*/  F2F.F64.F32 R72, R0 ;  /* 0x0000000000487310 */ /* 0x0000640000201800 */
[----:B01----:R-:W-:Y:S05]  /*14e0*/  BRA `(.L_x_19637) ;  /* 0x0000000800b07947 */ /* 0x003fea0003800000 */
.L_x_19642:
[----:B------:R4:W5:Y:S01]  /*14f0*/  LDG.E.64 R72, desc[UR36][R4.64] ;  /* 0x0000002404487981 */ /* 0x000962000c1e1b00 */
[----:B------:R-:W-:Y:S05]  /*1500*/  BRA `(.L_x_19637) ;  /* 0x0000000800a87947 */ /* 0x000fea0003800000 */
.L_x_19632:
        /* <DEDUP_REMOVED lines=13> */
.L_x_19646:
[----:B------:R0:W5:Y:S01]  /*15e0*/  LDG.E.64 R72, desc[UR36][R4.64] ;  /* 0x0000002404487981 */ /* 0x000162000c1e1b00 */
[----:B------:R-:W-:Y:S05]  /*15f0*/  BRA `(.L_x_19637) ;  /* 0x00000008006c7947 */ /* 0x000fea0003800000 */
.L_x_19645:
        /* <DEDUP_REMOVED lines=27> */
.L_x_19648:
        /* <DEDUP_REMOVED lines=15> */
.L_x_19647:
[----:B------:R-:W2:Y:S02]  /*18a0*/  LDG.E.U16 R0, desc[UR36][R4.64] ;  /* 0x0000002404007981 */ /* 0x000ea4000c1e1500 */
[----:B--2---:R-:W-:-:S04]  /*18b0*/  IMAD.U32 R0, R0, 0x10000, RZ ;  /* 0x0001000000007824 */ /* 0x004fc800078e00ff */
[----:B------:R-:W-:-:S04]  /*18c0*/  FMUL.FTZ R0, R0, 1 ;  /* 0x3f80000000007820 */ /* 0x000fc80000410000 */
[----:B------:R0:W1:Y:S02]  /*18d0*/  F2F.F64.F32 R72, R0 ;  /* 0x0000000000487310 */ /* 0x0000640000201800 */
[----:B01----:R-:W-:Y:S05]  /*18e0*/  BRA `(.L_x_19637) ;  /* 0x0000000400b07947 */ /* 0x003fea0003800000 */
.L_x_19644:
        /* <DEDUP_REMOVED lines=11> */
.L_x_19651:
        /* <DEDUP_REMOVED lines=21> */
.L_x_19653:
[----:B------:R-:W-:Y:S05]  /*1af0*/  BSYNC.RECONVERGENT B0 ;  /* 0x0000000000007941 */ /* 0x000fea0003800200 */
.L_x_19652:
[----:B------:R-:W-:Y:S01]  /*1b00*/  IMAD.SHL.U32 R0, R0, 0x100000, RZ ;  /* 0x0010000000007824 */ /* 0x000fe200078e00ff */
[----:B------:R-:W-:-:S04]  /*1b10*/  LEA R3, R3, 0x3b800000, 0x17 ;  /* 0x3b80000003037811 */ /* 0x000fc800078eb8ff */
[----:B------:R-:W-:-:S05]  /*1b20*/  LOP3.LUT R0, R3, R0, R7, 0xfe, !PT ;  /* 0x0000000003007212 */ /* 0x000fca00078efe07 */
[----:B------:R-:W-:-:S04]  /*1b30*/  FMUL.FTZ R0, R0, 1 ;  /* 0x3f80000000007820 */ /* 0x000fc80000410000 */
[----:B------:R4:W0:Y:S02]  /*1b40*/  F2F.F64.F32 R72, R0 ;  /* 0x0000000000487310 */ /* 0x0008240000201800 */
[----:B0---4-:R-:W-:Y:S05]  /*1b50*/  BRA `(.L_x_19637) ;  /* 0x0000000400147947 */ /* 0x011fea0003800000 */
.L_x_19650:
        /* <DEDUP_REMOVED lines=21> */
.L_x_19655:
[----:B------:R-:W-:Y:S05]  /*1cb0*/  BSYNC.RECONVERGENT B0 ;  /* 0x0000000000007941 */ /* 0x000fea0003800200 */
.L_x_19654:
[----:B------:R-:W-:Y:S01]  /*1cc0*/  IMAD.SHL.U32 R0, R0, 0x200000, RZ ;  /* 0x0020000000007824 */ /* 0x000fe200078e00ff */
[----:B------:R-:W-:-:S04]  /*1cd0*/  LEA R3, R3, 0x37800000, 0x17 ;  /* 0x3780000003037811 */ /* 0x000fc800078eb8ff */
[----:B------:R-:W-:-:S05]  /*1ce0*/  LOP3.LUT R0, R3, R0, R7, 0xfe, !PT ;  /* 0x0000000003007212 */ /* 0x000fca00078efe07 */
[----:B------:R-:W-:-:S04]  /*1cf0*/  FMUL.FTZ R0, R0, 1 ;  /* 0x3f80000000007820 */ /* 0x000fc80000410000 */
[----:B------:R4:W0:Y:S02]  /*1d00*/  F2F.F64.F32 R72, R0 ;  /* 0x0000000000487310 */ /* 0x0008240000201800 */
[----:B0---4-:R-:W-:Y:S05]  /*1d10*/  BRA `(.L_x_19637) ;  /* 0x0000000000a47947 */ /* 0x011fea0003800000 */
.L_x_19649:
[----:B------:R-:W-:-:S09]  /*1d20*/  UISETP.NE.AND UP0, UPT, UR4, 0x1c, UPT ;  /* 0x0000001c0400788c */ /* 0x000fd2000bf05270 */
[----:B------:R-:W-:Y:S05]  /*1d30*/  BRA.U !UP0, `(.L_x_19656) ;  /* 0x0000000108947547 */ /* 0x000fea000b800000 */
[----:B------:R-:W-:-:S09]  /*1d40*/  UISETP.NE.AND UP0, UPT, UR4, 0x1d, UPT ;  /* 0x0000001d0400788c */ /* 0x000fd2000bf05270 */
[----:B------:R-:W-:Y:S05]  /*1d50*/  BRA.U !UP0, `(.L_x_19657) ;  /* 0x0000000108807547 */ /* 0x000fea000b800000 */
[----:B------:R-:W-:-:S09]  /*1d60*/  UISETP.NE.AND UP0, UPT, UR4, 0x2c, UPT ;  /* 0x0000002c0400788c */ /* 0x000fd2000bf05270 */
[----:B------:R-:W-:Y:S05]  /*1d70*/  BRA.U !UP0, `(.L_x_19658) ;  /* 0x0000000108487547 */ /* 0x000fea000b800000 */
.L_x_19636:
        /* <DEDUP_REMOVED lines=16> */
.L_x_19659:
[----:B------:R-:W-:Y:S01]  /*1e80*/  CS2R R72, SRZ ;  /* 0x0000000000487805 */ /* 0x000fe2000001ff00 */
[----:B------:R-:W-:Y:S06]  /*1e90*/  BRA `(.L_x_19637) ;  /* 0x0000000000447947 */ /* 0x000fec0003800000 */
.L_x_19658:
        /* <DEDUP_REMOVED lines=12> */
.L_x_19657:
[----:B------:R-:W2:Y:S02]  /*1f60*/  LDG.E.64 R72, desc[UR36][R4.64] ;  /* 0x0000002404487981 */ /* 0x000ea4000c1e1b00 */
[----:B--2---:R-:W1:Y:S02]  /*1f70*/  I2F.F64.U64 R72, R72 ;  /* 0x0000004800487312 */ /* 0x004e640000301800 */
[----:B-1----:R-:W-:Y:S05]  /*1f80*/  BRA `(.L_x_19637) ;  /* 0x0000000000087947 */ /* 0x002fea0003800000 */
.L_x_19656:
[----:B------:R-:W2:Y:S02]  /*1f90*/  LDG.E R4, desc[UR36][R4.64] ;  /* 0x0000002404047981 */ /* 0x000ea4000c1e1900 */
[----:B--2---:R1:W2:Y:S02]  /*1fa0*/  I2F.F64.U32 R72, R4 ;  /* 0x0000000400487312 */ /* 0x0042a40000201800 */
.L_x_19637:
[----:B------:R-:W-:Y:S05]  /*1fb0*/  BSYNC.RECONVERGENT B6 ;  /* 0x0000000000067941 */ /* 0x000fea0003800200 */
.L_x_19631:
        /* <DEDUP_REMOVED lines=20> */
.L_x_19664:
[----:B------:R-:W4:Y:S02]  /*2100*/  LDG.E.U8 R4, desc[UR36][R4.64] ;  /* 0x0000002404047981 */ /* 0x000f24000c1e1100 */
[----:B----4-:R0:W1:Y:S02]  /*2110*/  I2F.F64.U16 R70, R4 ;  /* 0x0000000400467312 */ /* 0x0100640000101800 */
[----:B01----:R-:W-:Y:S05]  /*2120*/  BRA `(.L_x_19666) ;  /* 0x0000000c00647947 */ /* 0x003fea0003800000 */
.L_x_19663:
        /* <DEDUP_REMOVED lines=9> */
.L_x_19668:
[----:B------:R-:W4:Y:S02]  /*21c0*/  LDG.E R4, desc[UR36][R4.64] ;  /* 0x0000002404047981 */ /* 0x000f24000c1e1900 */
[----:B----4-:R0:W1:Y:S02]  /*21d0*/  I2F.F64 R70, R4 ;  /* 0x0000000400467312 */ /* 0x0100640000201c00 */
[----:B01----:R-:W-:Y:S05]  /*21e0*/  BRA `(.L_x_19666) ;  /* 0x0000000c00347947 */ /* 0x003fea0003800000 */
.L_x_19667:
[----:B------:R-:W4:Y:S02]  /*21f0*/  LDG.E.U16 R4, desc[UR36][R4.64] ;  /* 0x0000002404047981 */ /* 0x000f24000c1e1500 */
[----:B----4-:R0:W1:Y:S02]  /*2200*/  I2F.F64.S16 R70, R4 ;  /* 0x0000000400467312 */ /* 0x0100640000101c00 */
[----:B01----:R-:W-:Y:S05]  /*2210*/  BRA `(.L_x_19666) ;  /* 0x0000000c00287947 */ /* 0x003fea0003800000 */
.L_x_19662:
        /* <DEDUP_REMOVED lines=10> */
.L_x_19670:
[----:B------:R-:W4:Y:S02]  /*22c0*/  LDG.E.U16 R0, desc[UR36][R4.64] ;  /* 0x0000002404007981 */ /* 0x000f24000c1e1500 */
[----:B----4-:R-:W-:-:S05]  /*22d0*/  HADD2.F32 R0, -RZ, R0.H0_H0 ;  /* 0x20000000ff007230 */ /* 0x010fca0000004100 */
[----:B------:R-:W-:-:S04]  /*22e0*/  FMUL.FTZ R0, R0, 1 ;  /* 0x3f80000000007820 */ /* 0x000fc80000410000 */
[----:B------:R0:W1:Y:S02]  /*22f0*/  F2F.F64.F32 R70, R0 ;  /* 0x0000000000467310 */ /* 0x0000640000201800 */
[----:B01----:R-:W-:Y:S05]  /*2300*/  BRA `(.L_x_19666) ;  /* 0x0000000800ec7947 */ /* 0x003fea0003800000 */
.L_x_19669:
        /* <DEDUP_REMOVED lines=10> */
.L_x_19672:
[----:B------:R-:W4:Y:S02]  /*23b0*/  LDG.E.U16 R4, desc[UR36][R4.64] ;  /* 0x0000002404047981 */ /* 0x000f24000c1e1500 */
[----:B----4-:R-:W-:-:S05]  /*23c0*/  HADD2.F32 R0, -RZ, R4.H0_H0 ;  /* 0x20000004ff007230 */ /* 0x010fca0000004100 */
[----:B------:R-:W-:-:S04]  /*23d0*/  FMUL.FTZ R0, R0, 1 ;  /* 0x3f80000000007820 */ /* 0x000fc80000410000 */
[----:B------:R0:W1:Y:S02]  /*23e0*/  F2F.F64.F32 R70, R0 ;  /* 0x0000000000467310 */ /* 0x0000640000201800 */
[----:B01----:R-:W-:Y:S05]  /*23f0*/  BRA `(.L_x_19666) ;  /* 0x0000000800b07947 */ /* 0x003fea0003800000 */
.L_x_19671:
[----:B------:R0:W5:Y:S01]  /*2400*/  LDG.E.64 R70, desc[UR36][R4.64] ;  /* 0x0000002404467981 */ /* 0x000162000c1e1b00 */
[----:B------:R-:W-:Y:S05]  /*2410*/  BRA `(.L_x_19666) ;  /* 0x0000000800a87947 */ /* 0x000fea0003800000 */
.L_x_19661:
        /* <DEDUP_REMOVED lines=13> */
.L_x_19675:
[----:B------:R4:W5:Y:S01]  /*24f0*/  LDG.E.64 R70, desc[UR36][R4.64] ;  /* 0x0000002404467981 */ /* 0x000962000c1e1b00 */
[----:B------:R-:W-:Y:S05]  /*2500*/  BRA `(.L_x_19666) ;  /* 0x00000008006c7947 */ /* 0x000fea0003800000 */
.L_x_19674:
        /* <DEDUP_REMOVED lines=27> */
.L_x_19677:
        /* <DEDUP_REMOVED lines=15> */
.L_x_19676:
[----:B------:R-:W4:Y:S02]  /*27b0*/  LDG.E.U16 R0, desc[UR36][R4.64] ;  /* 0x0000002404007981 */ /* 0x000f24000c1e1500 */
[----:B----4-:R-:W-:-:S04]  /*27c0*/  IMAD.U32 R0, R0, 0x10000, RZ ;  /* 0x0001000000007824 */ /* 0x010fc800078e00ff */
[----:B------:R-:W-:-:S04]  /*27d0*/  FMUL.FTZ R0, R0, 1 ;  /* 0x3f80000000007820 */ /* 0x000fc80000410000 */
[----:B------:R4:W0:Y:S02]  /*27e0*/  F2F.F64.F32 R70, R0 ;  /* 0x0000000000467310 */ /* 0x0008240000201800 */
[----:B0---4-:R-:W-:Y:S05]  /*27f0*/  BRA `(.L_x_19666) ;  /* 0x0000000400b07947 */ /* 0x011fea0003800000 */
.L_x_19673:
        /* <DEDUP_REMOVED lines=11> */
.L_x_19680:
        /* <DEDUP_REMOVED lines=21> */
.L_x_19682:
[----:B------:R-:W-:Y:S05]  /*2a00*/  BSYNC.RECONVERGENT B0 ;  /* 0x0000000000007941 */ /* 0x000fea0003800200 */
.L_x_19681:
[----:B------:R-:W-:Y:S01]  /*2a10*/  IMAD.SHL.U32 R0, R0, 0x100000, RZ ;  /* 0x0010000000007824 */ /* 0x000fe200078e00ff */
[----:B------:R-:W-:-:S04]  /*2a20*/  LEA R3, R3, 0x3b800000, 0x17 ;  /* 0x3b80000003037811 */ /* 0x000fc800078eb8ff */
[----:B------:R-:W-:-:S05]  /*2a30*/  LOP3.LUT R0, R3, R0, R7, 0xfe, !PT ;  /* 0x0000000003007212 */ /* 0x000fca00078efe07 */
[----:B------:R-:W-:-:S04]  /*2a40*/  FMUL.FTZ R0, R0, 1 ;  /* 0x3f80000000007820 */ /* 0x000fc80000410000 */
[----:B------:R4:W0:Y:S02]  /*2a50*/  F2F.F64.F32 R70, R0 ;  /* 0x0000000000467310 */ /* 0x0008240000201800 */
[----:B0---4-:R-:W-:Y:S05]  /*2a60*/  BRA `(.L_x_19666) ;  /* 0x0000000400147947 */ /* 0x011fea0003800000 */
.L_x_19679:
        /* <DEDUP_REMOVED lines=21> */
.L_x_19684:
[----:B------:R-:W-:Y:S05]  /*2bc0*/  BSYNC.RECONVERGENT B0 ;  /* 0x0000000000007941 */ /* 0x000fea0003800200 */
.L_x_19683:
[----:B------:R-:W-:Y:S01]  /*2bd0*/  IMAD.SHL.U32 R0, R0, 0x200000, RZ ;  /* 0x0020000000007824 */ /* 0x000fe200078e00ff */
[----:B------:R-:W-:-:S04]  /*2be0*/  LEA R3, R3, 0x37800000, 0x17 ;  /* 0x3780000003037811 */ /* 0x000fc800078eb8ff */
[----:B------:R-:W-:-:S05]  /*2bf0*/  LOP3.LUT R0, R3, R0, R7, 0xfe, !PT ;  /* 0x0000000003007212 */ /* 0x000fca00078efe07 */
[----:B------:R-:W-:-:S04]  /*2c00*/  FMUL.FTZ R0, R0, 1 ;  /* 0x3f80000000007820 */ /* 0x000fc80000410000 */
[----:B------:R4:W0:Y:S02]  /*2c10*/  F2F.F64.F32 R70, R0 ;  /* 0x0000000000467310 */ /* 0x0008240000201800 */
[----:B0---4-:R-:W-:Y:S05]  /*2c20*/  BRA `(.L_x_19666) ;  /* 0x0000000000a47947 */ /* 0x011fea0003800000 */
.L_x_19678:
[----:B------:R-:W-:-:S09]  /*2c30*/  UISETP.NE.AND UP0, UPT, UR4, 0x1c, UPT ;  /* 0x0000001c0400788c */ /* 0x000fd2000bf05270 */
[----:B------:R-:W-:Y:S05]  /*2c40*/  BRA.U !UP0, `(.L_x_19685) ;  /* 0x0000000108947547 */ /* 0x000fea000b800000 */
[----:B------:R-:W-:-:S09]  /*2c50*/  UISETP.NE.AND UP0, UPT, UR4, 0x1d, UPT ;  /* 0x0000001d0400788c */ /* 0x000fd2000bf05270 */
[----:B------:R-:W-:Y:S05]  /*2c60*/  BRA.U !UP0, `(.L_x_19686) ;  /* 0x0000000108807547 */ /* 0x000fea000b800000 */
[----:B------:R-:W-:-:S09]  /*2c70*/  UISETP.NE.AND UP0, UPT, UR4, 0x2c, UPT ;  /* 0x0000002c0400788c */ /* 0x000fd2000bf05270 */
[----:B------:R-:W-:Y:S05]  /*2c80*/  BRA.U !UP0, `(.L_x_19687) ;  /* 0x0000000108487547 */ /* 0x000fea000b800000 */
.L_x_19665:
        /* <DEDUP_REMOVED lines=16> */
.L_x_19688:
[----:B------:R-:W-:Y:S01]  /*2d90*/  CS2R R70, SRZ ;  /* 0x0000000000467805 */ /* 0x000fe2000001ff00 */
[----:B------:R-:W-:Y:S06]  /*2da0*/  BRA `(.L_x_19666) ;  /* 0x0000000000447947 */ /* 0x000fec0003800000 */
.L_x_19687:
        /* <DEDUP_REMOVED lines=12> */
.L_x_19686:
[----:B------:R-:W4:Y:S02]  /*2e70*/  LDG.E.64 R70, desc[UR36][R4.64] ;  /* 0x0000002404467981 */ /* 0x000f24000c1e1b00 */
[----:B----4-:R-:W4:Y:S02]  /*2e80*/  I2F.F64.U64 R70, R70 ;  /* 0x0000004600467312 */ /* 0x010f240000301800 */
[----:B----4-:R-:W-:Y:S05]  /*2e90*/  BRA `(.L_x_19666) ;  /* 0x0000000000087947 */ /* 0x010fea0003800000 */
.L_x_19685:
[----:B------:R-:W4:Y:S02]  /*2ea0*/  LDG.E R4, desc[UR36][R4.64] ;  /* 0x0000002404047981 */ /* 0x000f24000c1e1900 */
[----:B----4-:R0:W1:Y:S02]  /*2eb0*/  I2F.F64.U32 R70, R4 ;  /* 0x0000000400467312 */ /* 0x0100640000201800 */
.L_x_19666:
[----:B------:R-:W-:Y:S05]  /*2ec0*/  BSYNC.RECONVERGENT B6 ;  /* 0x0000000000067941 */ /* 0x000fea0003800200 */
.L_x_19660:
        /* <DEDUP_REMOVED lines=20> */
.L_x_19693:
[----:B------:R-:W4:Y:S02]  /*3010*/  LDG.E.U8 R4, desc[UR36][R4.64] ;  /* 0x0000002404047981 */ /* 0x000f24000c1e1100 */
[----:B----4-:R0:W4:Y:S02]  /*3020*/  I2F.F64.U16 R68, R4 ;  /* 0x0000000400447312 */ /* 0x0101240000101800 */
[----:B0---4-:R-:W-:Y:S05]  /*3030*/  BRA `(.L_x_19695) ;  /* 0x0000000c00647947 */ /* 0x011fea0003800000 */
.L_x_19692:
        /* <DEDUP_REMOVED lines=9> */
.L_x_19697:
[----:B------:R-:W4:Y:S02]  /*30d0*/  LDG.E R4, desc[UR36][R4.64] ;  /* 0x0000002404047981 */ /* 0x000f24000c1e1900 */
[----:B----4-:R0:W4:Y:S02]  /*30e0*/  I2F.F64 R68, R4 ;  /* 0x0000000400447312 */ /* 0x0101240000201c00 */
[----:B0---4-:R-:W-:Y:S05]  /*30f0*/  BRA `(.L_x_19695) ;  /* 0x0000000c00347947 */ /* 0x011fea0003800000 */
.L_x_19696:
[----:B------:R-:W4:Y:S02]  /*3100*/  LDG.E.U16 R4, desc[UR36][R4.64] ;  /* 0x0000002404047981 */ /* 0x000f24000c1e1500 */
[----:B----4-:R0:W4:Y:S02]  /*3110*/  I2F.F64.S16 R68, R4 ;  /* 0x0000000400447312 */ /* 0x0101240000101c00 */
[----:B0---4-:R-:W-:Y:S05]  /*3120*/  BRA `(.L_x_19695) ;  /* 0x0000000c00287947 */ /* 0x011fea0003800000 */
.L_x_19691:
        /* <DEDUP_REMOVED lines=10> */
.L_x_19699:
[----:B------:R-:W4:Y:S02]  /*31d0*/  LDG.E.U16 R0, desc[UR36][R4.64] ;  /* 0x0000002404007981 */ /* 0x000f24000c1e1500 */
[----:B----4-:R-:W-:-:S05]  /*31e0*/  HADD2.F32 R0, -RZ, R0.H0_H0 ;  /* 0x20000000ff007230 */ /* 0x010fca0000004100 */
[----:B------:R-:W-:-:S04]  /*31f0*/  FMUL.FTZ R0, R0, 1 ;  /* 0x3f80000000007820 */ /* 0x000fc80000410000 */
[----:B------:R0:W4:Y:S02]  /*3200*/  F2F.F64.F32 R68, R0 ;  /* 0x0000000000447310 */ /* 0x0001240000201800 */
[----:B0---4-:R-:W-:Y:S05]  /*3210*/  BRA `(.L_x_19695) ;  /* 0x0000000800ec7947 */ /* 0x011fea0003800000 */
.L_x_19698:
        /* <DEDUP_REMOVED lines=10> */
.L_x_19701:
[----:B------:R-:W4:Y:S02]  /*32c0*/  LDG.E.U16 R4, desc[UR36][R4.64] ;  /* 0x0000002404047981 */ /* 0x000f24000c1e1500 */
[----:B----4-:R-:W-:-:S05]  /*32d0*/  HADD2.F32 R0, -RZ, R4.H0_H0 ;  /* 0x20000004ff007230 */ /* 0x010fca0000004100 */
[----:B------:R-:W-:-:S04]  /*32e0*/  FMUL.FTZ R0, R0, 1 ;  /* 0x3f80000000007820 */ /* 0x000fc80000410000 */
[----:B------:R0:W4:Y:S02]  /*32f0*/  F2F.F64.F32 R68, R0 ;  /* 0x0000000000447310 */ /* 0x0001240000201800 */
[----:B0---4-:R-:W-:Y:S05]  /*3300*/  BRA `(.L_x_19695) ;  /* 0x0000000800b07947 */ /* 0x011fea0003800000 */
.L_x_19700:
[----:B------:R0:W5:Y:S01]  /*3310*/  LDG.E.64 R68, desc[UR36][R4.64] ;  /* 0x0000002404447981 */ /* 0x000162000c1e1b00 */
[----:B------:R-:W-:Y:S05]  /*3320*/  BRA `(.L_x_19695) ;  /* 0x0000000800a87947 */ /* 0x000fea0003800000 */
.L_x_19690:
        /* <DEDUP_REMOVED lines=13> */
.L_x_19704:
[----:B------:R0:W5:Y:S01]  /*3400*/  LDG.E.64 R68, desc[UR36][R4.64] ;  /* 0x0000002404447981 */ /* 0x000162000c1e1b00 */
[----:B------:R-:W-:Y:S05]  /*3410*/  BRA `(.L_x_19695) ;  /* 0x00000008006c7947 */ /* 0x000fea0003800000 */
.L_x_19703:
        /* <DEDUP_REMOVED lines=27> */
.L_x_19706:
        /* <DEDUP_REMOVED lines=14> */
[----:B0---4-:R-:W-:Y:S05]  /*36b0*/  BRA `(.L_x_19695) ;  /* 0x0000000400c47947 */ /* 0x011fea0003800000 */
.L_x_19705:
[----:B------:R-:W4:Y:S02]  /*36c0*/  LDG.E.U16 R0, desc[UR36][R4.64] ;  /* 0x0000002404007981 */ /* 0x000f24000c1e1500 */
[----:B----4-:R-:W-:-:S04]  /*36d0*/  IMAD.U32 R0, R0, 0x10000, RZ ;  /* 0x0001000000007824 */ /* 0x010fc800078e00ff */
[----:B------:R-:W-:-:S04]  /*36e0*/  FMUL.FTZ R0, R0, 1 ;  /* 0x3f80000000007820 */ /* 0x000fc80000410000 */
[----:B------:R0:W4:Y:S02]  /*36f0*/  F2F.F64.F32 R68, R0 ;  /* 0x0000000000447310 */ /* 0x0001240000201800 */
[----:B0---4-:R-:W-:Y:S05]  /*3700*/  BRA `(.L_x_19695) ;  /* 0x0000000400b07947 */ /* 0x011fea0003800000 */
.L_x_19702:
        /* <DEDUP_REMOVED lines=11> */
.L_x_19709:
        /* <DEDUP_REMOVED lines=21> */
.L_x_19711:
[----:B------:R-:W-:Y:S05]  /*3910*/  BSYNC.RECONVERGENT B0 ;  /* 0x0000000000007941 */ /* 0x000fea0003800200 */
.L_x_19710:
[----:B------:R-:W-:Y:S01]  /*3920*/  IMAD.SHL.U32 R0, R0, 0x100000, RZ ;  /* 0x0010000000007824 */ /* 0x000fe200078e00ff */
[----:B------:R-:W-:-:S04]  /*3930*/  LEA R3, R3, 0x3b800000, 0x17 ;  /* 0x3b80000003037811 */ /* 0x000fc800078eb8ff */
[----:B------:R-:W-:-:S05]  /*3940*/  LOP3.LUT R0, R3, R0, R7, 0xfe, !PT ;  /* 0x0000000003007212 */ /* 0x000fca00078efe07 */
[----:B------:R-:W-:-:S04]  /*3950*/  FMUL.FTZ R0, R0, 1 ;  /* 0x3f80000000007820 */ /* 0x000fc80000410000 */
[----:B------:R0:W4:Y:S02]  /*3960*/  F2F.F64.F32 R68, R0 ;  /* 0x0000000000447310 */ /* 0x0001240000201800 */
[----:B0---4-:R-:W-:Y:S05]  /*3970*/  BRA `(.L_x_19695) ;  /* 0x0000000400147947 */ /* 0x011fea0003800000 */
.L_x_19708:
        /* <DEDUP_REMOVED lines=21> */
.L_x_19713:
[----:B------:R-:W-:Y:S05]  /*3ad0*/  BSYNC.RECONVERGENT B0 ;  /* 0x0000000000007941 */ /* 0x000fea0003800200 */
.L_x_19712:
[----:B------:R-:W-:Y:S01]  /*3ae0*/  IMAD.SHL.U32 R0, R0, 0x200000, RZ ;  /* 0x0020000000007824 */ /* 0x000fe200078e00ff */
[----:B------:R-:W-:-:S04]  /*3af0*/  LEA R3, R3, 0x37800000, 0x17 ;  /* 0x3780000003037811 */ /* 0x000fc800078eb8ff */
[----:B------:R-:W-:-:S05]  /*3b00*/  LOP3.LUT R0, R3, R0, R7, 0xfe, !PT ;  /* 0x0000000003007212 */ /* 0x000fca00078efe07 */
[----:B------:R-:W-:-:S04]  /*3b10*/  FMUL.FTZ R0, R0, 1 ;  /* 0x3f80000000007820 */ /* 0x000fc80000410000 */
[----:B------:R0:W4:Y:S02]  /*3b20*/  F2F.F64.F32 R68, R0 ;  /* 0x0000000000447310 */ /* 0x0001240000201800 */
[----:B0---4-:R-:W-:Y:S05]  /*3b30*/  BRA `(.L_x_19695) ;  /* 0x0000000000a47947 */ /* 0x011fea0003800000 */
.L_x_19707:
[----:B------:R-:W-:-:S09]  /*3b40*/  UISETP.NE.AND UP0, UPT, UR4, 0x1c, UPT ;  /* 0x0000001c0400788c */ /* 0x000fd2000bf05270 */
[----:B------:R-:W-:Y:S05]  /*3b50*/  BRA.U !UP0, `(.L_x_19714) ;  /* 0x0000000108947547 */ /* 0x000fea000b800000 */
[----:B------:R-:W-:-:S09]  /*3b60*/  UISETP.NE.AND UP0, UPT, UR4, 0x1d, UPT ;  /* 0x0000001d0400788c */ /* 0x000fd2000bf05270 */
[----:B------:R-:W-:Y:S05]  /*3b70*/  BRA.U !UP0, `(.L_x_19715) ;  /* 0x0000000108807547 */ /* 0x000fea000b800000 */
[----:B------:R-:W-:-:S09]  /*3b80*/  UISETP.NE.AND UP0, UPT, UR4, 0x2c, UPT ;  /* 0x0000002c0400788c */ /* 0x000fd2000bf05270 */
[----:B------:R-:W-:Y:S05]  /*3b90*/  BRA.U !UP0, `(.L_x_19716) ;  /* 0x0000000108487547 */ /* 0x000fea000b800000 */
.L_x_19694:
        /* <DEDUP_REMOVED lines=16> */
.L_x_19717:
[----:B------:R-:W-:Y:S01]  /*3ca0*/  CS2R R68, SRZ ;  /* 0x0000000000447805 */ /* 0x000fe2000001ff00 */
[----:B------:R-:W-:Y:S06]  /*3cb0*/  BRA `(.L_x_19695) ;  /* 0x0000000000447947 */ /* 0x000fec0003800000 */
.L_x_19716:
        /* <DEDUP_REMOVED lines=12> */
.L_x_19715:
[----:B------:R-:W4:Y:S02]  /*3d80*/  LDG.E.64 R68, desc[UR36][R4.64] ;  /* 0x0000002404447981 */ /* 0x000f24000c1e1b00 */
[----:B----4-:R-:W0:Y:S02]  /*3d90*/  I2F.F64.U64 R68, R68 ;  /* 0x0000004400447312 */ /* 0x010e240000301800 */
[----:B0-----:R-:W-:Y:S05]  /*3da0*/  BRA `(.L_x_19695) ;  /* 0x0000000000087947 */ /* 0x001fea0003800000 */
.L_x_19714:
[----:B------:R-:W4:Y:S02]  /*3db0*/  LDG.E R4, desc[UR36][R4.64] ;  /* 0x0000002404047981 */ /* 0x000f24000c1e1900 */
[----:B----4-:R0:W4:Y:S02]  /*3dc0*/  I2F.F64.U32 R68, R4 ;  /* 0x0000000400447312 */ /* 0x0101240000201800 */
.L_x_19695:
[----:B------:R-:W-:Y:S05]  /*3dd0*/  BSYNC.RECONVERGENT B6 ;  /* 0x0000000000067941 */ /* 0x000fea0003800200 */
.L_x_19689:
        /* <DEDUP_REMOVED lines=20> */
.L_x_19722:
[----:B------:R-:W2:Y:S02]  /*3f20*/  LDG.E.U8 R4, desc[UR36][R4.64] ;  /* 0x0000002404047981 */ /* 0x000ea4000c1e1100 */
[----:B--2---:R0:W1:Y:S02]  /*3f30*/  I2F.F64.U16 R66, R4 ;  /* 0x0000000400427312 */ /* 0x0040640000101800 */
[----:B01----:R-:W-:Y:S05]  /*3f40*/  BRA `(.L_x_19724) ;  /* 0x0000000c00647947 */ /* 0x003fea0003800000 */
.L_x_19721:
        /* <DEDUP_REMOVED lines=9> */
.L_x_19726:
[----:B------:R-:W2:Y:S02]  /*3fe0*/  LDG.E R4, desc[UR36][R4.64] ;  /* 0x0000002404047981 */ /* 0x000ea4000c1e1900 */
[----:B--2---:R0:W1:Y:S02]  /*3ff0*/  I2F.F64 R66, R4 ;  /* 0x0000000400427312 */ /* 0x0040640000201c00 */
[----:B01----:R-:W-:Y:S05]  /*4000*/  BRA `(.L_x_19724) ;  /* 0x0000000c00347947 */ /* 0x003fea0003800000 */
.L_x_19725:
[----:B------:R-:W2:Y:S02]  /*4010*/  LDG.E.U16 R4, desc[UR36][R4.64] ;  /* 0x0000002404047981 */ /* 0x000ea4000c1e1500 */
[----:B--2---:R0:W1:Y:S02]  /*4020*/  I2F.F64.S16 R66, R4 ;  /* 0x0000000400427312 */ /* 0x0040640000101c00 */
[----:B01----:R-:W-:Y:S05]  /*4030*/  BRA `(.L_x_19724) ;  /* 0x0000000c00287947 */ /* 0x003fea0003800000 */
.L_x_19720:
        /* <DEDUP_REMOVED lines=10> */
.L_x_19728:
[----:B------:R-:W2:Y:S02]  /*40e0*/  LDG.E.U16 R0, desc[UR36][R4.64] ;  /* 0x0000002404007981 */ /* 0x000ea4000c1e1500 */
[----:B--2---:R-:W-:-:S05]  /*40f0*/  HADD2.F32 R0, -RZ, R0.H0_H0 ;  /* 0x20000000ff007230 */ /* 0x004fca0000004100 */
[----:B------:R-:W-:-:S04]  /*4100*/  FMUL.FTZ R0, R0, 1 ;  /* 0x3f80000000007820 */ /* 0x000fc80000410000 */
[----:B------:R0:W1:Y:S02]  /*4110*/  F2F.F64.F32 R66, R0 ;  /* 0x0000000000427310 */ /* 0x0000640000201800 */
[----:B01----:R-:W-:Y:S05]  /*4120*/  BRA `(.L_x_19724) ;  /* 0x0000000800ec7947 */ /* 0x003fea0003800000 */
.L_x_19727:
        /* <DEDUP_REMOVED lines=10> */
.L_x_19730:
[----:B------:R-:W2:Y:S02]  /*41d0*/  LDG.E.U16 R4, desc[UR36][R4.64] ;  /* 0x0000002404047981 */ /* 0x000ea4000c1e1500 */
[----:B--2---:R-:W-:-:S05]  /*41e0*/  HADD2.F32 R0, -RZ, R4.H0_H0 ;  /* 0x20000004ff007230 */ /* 0x004fca0000004100 */
[----:B------:R-:W-:-:S04]  /*41f0*/  FMUL.FTZ R0, R0, 1 ;  /* 0x3f80000000007820 */ /* 0x000fc80000410000 */
[----:B------:R0:W1:Y:S02]  /*4200*/  F2F.F64.F32 R66, R0 ;  /* 0x0000000000427310 */ /* 0x0000640000201800 */
[----:B01----:R-:W-:Y:S05]  /*4210*/  BRA `(.L_x_19724) ;  /* 0x0000000800b07947 */ /* 0x003fea0003800000 */
.L_x_19729:
[----:B------:R0:W5:Y:S01]  /*4220*/  LDG.E.64 R66, desc[UR36][R4.64] ;  /* 0x0000002404427981 */ /* 0x000162000c1e1b00 */
[----:B------:R-:W-:Y:S05]  /*4230*/  BRA `(.L_x_19724) ;  /* 0x0000000800a87947 */ /* 0x000fea0003800000 */
.L_x_19719:
        /* <DEDUP_REMOVED lines=13> */
.L_x_19733:
[----:B------:R0:W5:Y:S01]  /*4310*/  LDG.E.64 R66, desc[UR36][R4.64] ;  /* 0x0000002404427981 */ /* 0x000162000c1e1b00 */
[----:B------:R-:W-:Y:S05]  /*4320*/  BRA `(.L_x_19724) ;  /* 0x00000008006c7947 */ /* 0x000fea0003800000 */
.L_x_19732:
        /* <DEDUP_REMOVED lines=27> */
.L_x_19735:
        /* <DEDUP_REMOVED lines=15> */
.L_x_19734:
[----:B------:R-:W2:Y:S02]  /*45d0*/  LDG.E.U16 R0, desc[UR36][R4.64] ;  /* 0x0000002404007981 */ /* 0x000ea4000c1e1500 */
[----:B--2---:R-:W-:-:S04]  /*45e0*/  IMAD.U32 R0, R0, 0x10000, RZ ;  /* 0x0001000000007824 */ /* 0x004fc800078e00ff */
[----:B------:R-:W-:-:S04]  /*45f0*/  FMUL.FTZ R0, R0, 1 ;  /* 0x3f80000000007820 */ /* 0x000fc80000410000 */
[----:B------:R0:W1:Y:S02]  /*4600*/  F2F.F64.F32 R66, R0 ;  /* 0x0000000000427310 */ /* 0x0000640000201800 */
[----:B01----:R-:W-:Y:S05]  /*4610*/  BRA `(.L_x_19724) ;  /* 0x0000000400b07947 */ /* 0x003fea0003800000 */
.L_x_19731:
        /* <DEDUP_REMOVED lines=11> */
.L_x_19738:
        /* <DEDUP_REMOVED lines=21> */
.L_x_19740:
[----:B------:R-:W-:Y:S05]  /*4820*/  BSYNC.RECONVERGENT B0 ;  /* 0x0000000000007941 */ /* 0x000fea0003800200 */
.L_x_19739:
[----:B------:R-:W-:Y:S01]  /*4830*/  IMAD.SHL.U32 R0, R0, 0x100000, RZ ;  /* 0x0010000000007824 */ /* 0x000fe200078e00ff */
[----:B------:R-:W-:-:S04]  /*4840*/  LEA R3, R3, 0x3b800000, 0x17 ;  /* 0x3b80000003037811 */ /* 0x000fc800078eb8ff */
[----:B------:R-:W-:-:S05]  /*4850*/  LOP3.LUT R0, R3, R0, R7, 0xfe, !PT ;  /* 0x0000000003007212 */ /* 0x000fca00078efe07 */
[----:B------:R-:W-:-:S04]  /*4860*/  FMUL.FTZ R0, R0, 1 ;  /* 0x3f80000000007820 */ /* 0x000fc80000410000 */
[----:B------:R2:W0:Y:S02]  /*4870*/  F2F.F64.F32 R66, R0 ;  /* 0x0000000000427310 */ /* 0x0004240000201800 */
[----:B0-2---:R-:W-:Y:S05]  /*4880*/  BRA `(.L_x_19724) ;  /* 0x0000000400147947 */ /* 0x005fea0003800000 */
.L_x_19737:
        /* <DEDUP_REMOVED lines=21> */
.L_x_19742:
[----:B------:R-:W-:Y:S05]  /*49e0*/  BSYNC.RECONVERGENT B0 ;  /* 0x0000000000007941 */ /* 0x000fea0003800200 */
.L_x_19741:
[----:B------:R-:W-:Y:S01]  /*49f0*/  IMAD.SHL.U32 R0, R0, 0x200000, RZ ;  /* 0x0020000000007824 */ /* 0x000fe200078e00ff */
[----:B------:R-:W-:-:S04]  /*4a00*/  LEA R3, R3, 0x37800000, 0x17 ;  /* 0x3780000003037811 */ /* 0x000fc800078eb8ff */
[----:B------:R-:W-:-:S05]  /*4a10*/  LOP3.LUT R0, R3, R0, R7, 0xfe, !PT ;  /* 0x0000000003007212 */ /* 0x000fca00078efe07 */
[----:B------:R-:W-:-:S04]  /*4a20*/  FMUL.FTZ R0, R0, 1 ;  /* 0x3f80000000007820 */ /* 0x000fc80000410000 */
[----:B------:R2:W0:Y:S02]  /*4a30*/  F2F.F64.F32 R66, R0 ;  /* 0x0000000000427310 */ /* 0x0004240000201800 */
[----:B0-2---:R-:W-:Y:S05]  /*4a40*/  BRA `(.L_x_19724) ;  /* 0x0000000000a47947 */ /* 0x005fea0003800000 */
.L_x_19736:
[----:B------:R-:W-:-:S09]  /*4a50*/  UISETP.NE.AND UP0, UPT, UR4, 0x1c, UPT ;  /* 0x0000001c0400788c */ /* 0x000fd2000bf05270 */
[----:B------:R-:W-:Y:S05]  /*4a60*/  BRA.U !UP0, `(.L_x_19743) ;  /* 0x0000000108947547 */ /* 0x000fea000b800000 */
[----:B------:R-:W-:-:S09]  /*4a70*/  UISETP.NE.AND UP0, UPT, UR4, 0x1d, UPT ;  /* 0x0000001d0400788c */ /* 0x000fd2000bf05270 */
[----:B------:R-:W-:Y:S05]  /*4a80*/  BRA.U !UP0, `(.L_x_19744) ;  /* 0x0000000108807547 */ /* 0x000fea000b800000 */
[----:B------:R-:W-:-:S09]  /*4a90*/  UISETP.NE.AND UP0, UPT, UR4, 0x2c, UPT ;  /* 0x0000002c0400788c */ /* 0x000fd2000bf05270 */
[----:B------:R-:W-:Y:S05]  /*4aa0*/  BRA.U !UP0, `(.L_x_19745) ;  /* 0x0000000108487547 */ /* 0x000fea000b800000 */
.L_x_19723:
        /* <DEDUP_REMOVED lines=16> */
.L_x_19746:
[----:B------:R-:W-:Y:S01]  /*4bb0*/  CS2R R66, SRZ ;  /* 0x0000000000427805 */ /* 0x000fe2000001ff00 */
[----:B------:R-:W-:Y:S06]  /*4bc0*/  BRA `(.L_x_19724) ;  /* 0x0000000000447947 */ /* 0x000fec0003800000 */
.L_x_19745:
        /* <DEDUP_REMOVED lines=11> */
[----:B0-2---:R-:W-:Y:S05]  /*4c80*/  BRA `(.L_x_19724) ;  /* 0x0000000000147947 */ /* 0x005fea0003800000 */
.L_x_19744:
[----:B------:R-:W2:Y:S02]  /*4c90*/  LDG.E.64 R66, desc[UR36][R4.64] ;  /* 0x0000002404427981 */ /* 0x000ea4000c1e1b00 */
[----:B--2---:R-:W2:Y:S02]  /*4ca0*/  I2F.F64.U64 R66, R66 ;  /* 0x0000004200427312 */ /* 0x004ea40000301800 */
[----:B--2---:R-:W-:Y:S05]  /*4cb0*/  BRA `(.L_x_19724) ;  /* 0x0000000000087947 */ /* 0x004fea0003800000 */
.L_x_19743:
[----:B------:R-:W2:Y:S02]  /*4cc0*/  LDG.E R4, desc[UR36][R4.64] ;  /* 0x0000002404047981 */ /* 0x000ea4000c1e1900 */
[----:B--2---:R0:W1:Y:S02]  /*4cd0*/  I2F.F64.U32 R66, R4 ;  /* 0x0000000400427312 */ /* 0x0040640000201800 */
.L_x_19724:
[----:B------:R-:W-:Y:S05]  /*4ce0*/  BSYNC.RECONVERGENT B6 ;  /* 0x0000000000067941 */ /* 0x000fea0003800200 */
.L_x_19718:
        /* <DEDUP_REMOVED lines=20> */
.L_x_19751:
[----:B------:R-:W2:Y:S02]  /*4e30*/  LDG.E.U8 R4, desc[UR36][R4.64] ;  /* 0x0000002404047981 */ /* 0x000ea4000c1e1100 */
[----:B--2---:R0:W1:Y:S02]  /*4e40*/  I2F.F64.U16 R64, R4 ;  /* 0x0000000400407312 */ /* 0x0040640000101800 */
[----:B01----:R-:W-:Y:S05]  /*4e50*/  BRA `(.L_x_19753) ;  /* 0x0000000c00647947 */ /* 0x003fea0003800000 */
.L_x_19750:
        /* <DEDUP_REMOVED lines=9> */
.L_x_19755:
[----:B------:R-:W2:Y:S02]  /*4ef0*/  LDG.E R4, desc[UR36][R4.64] ;  /* 0x0000002404047981 */ /* 0x000ea4000c1e1900 */
[----:B--2---:R0:W1:Y:S02]  /*4f00*/  I2F.F64 R64, R4 ;  /* 0x0000000400407312 */ /* 0x0040640000201c00 */
[----:B01----:R-:W-:Y:S05]  /*4f10*/  BRA `(.L_x_19753) ;  /* 0x0000000c00347947 */ /* 0x003fea0003800000 */
.L_x_19754:
[----:B------:R-:W2:Y:S02]  /*4f20*/  LDG.E.U16 R4, desc[UR36][R4.64] ;  /* 0x0000002404047981 */ /* 0x000ea4000c1e1500 */
[----:B--2---:R0:W1:Y:S02]  /*4f30*/  I2F.F64.S16 R64, R4 ;  /* 0x0000000400407312 */ /* 0x0040640000101c00 */
[----:B01----:R-:W-:Y:S05]  /*4f40*/  BRA `(.L_x_19753) ;  /* 0x0000000c00287947 */ /* 0x003fea0003800000 */
.L_x_19749:
        /* <DEDUP_REMOVED lines=10> */
.L_x_19757:
[----:B------:R-:W2:Y:S02]  /*4ff0*/  LDG.E.U16 R0, desc[UR36][R4.64] ;  /* 0x0000002404007981 */ /* 0x000ea4000c1e1500 */
[----:B--2---:R-:W-:-:S05]  /*5000*/  HADD2.F32 R0, -RZ, R0.H0_H0 ;  /* 0x20000000ff007230 */ /* 0x004fca0000004100 */
[----:B------:R-:W-:-:S04]  /*5010*/  FMUL.FTZ R0, R0, 1 ;  /* 0x3f80000000007820 */ /* 0x000fc80000410000 */
[----:B------:R0:W1:Y:S02]  /*5020*/  F2F.F64.F32 R64, R0 ;  /* 0x0000000000407310 */ /* 0x0000640000201800 */
[----:B01----:R-:W-:Y:S05]  /*5030*/  BRA `(.L_x_19753) ;  /* 0x0000000800ec7947 */ /* 0x003fea0003800000 */
.L_x_19756:
        /* <DEDUP_REMOVED lines=10> */
.L_x_19759:
[----:B------:R-:W2:Y:S02]  /*50e0*/  LDG.E.U16 R4, desc[UR36][R4.64] ;  /* 0x0000002404047981 */ /* 0x000ea4000c1e1500 */
[----:B--2---:R-:W-:-:S05]  /*50f0*/  HADD2.F32 R0, -RZ, R4.H0_H0 ;  /* 0x20000004ff007230 */ /* 0x004fca0000004100 */
[----:B------:R-:W-:-:S04]  /*5100*/  FMUL.FTZ R0, R0, 1 ;  /* 0x3f80000000007820 */ /* 0x000fc80000410000 */
[----:B------:R0:W1:Y:S02]  /*5110*/  F2F.F64.F32 R64, R0 ;  /* 0x0000000000407310 */ /* 0x0000640000201800 */
[----:B01----:R-:W-:Y:S05]  /*5120*/  BRA `(.L_x_19753) ;  /* 0x0000000800b07947 */ /* 0x003fea0003800000 */
.L_x_19758:
[----:B------:R0:W5:Y:S01]  /*5130*/  LDG.E.64 R64, desc[UR36][R4.64] ;  /* 0x0000002404407981 */ /* 0x000162000c1e1b00 */
[----:B------:R-:W-:Y:S05]  /*5140*/  BRA `(.L_x_19753) ;  /* 0x0000000800a87947 */ /* 0x000fea0003800000 */
.L_x_19748:
        /* <DEDUP_REMOVED lines=13> */
.L_x_19762:
[----:B------:R1:W5:Y:S01]  /*5220*/  LDG.E.64 R64, desc[UR36][R4.64] ;  /* 0x0000002404407981 */ /* 0x000362000c1e1b00 */
[----:B------:R-:W-:Y:S05]  /*5230*/  BRA `(.L_x_19753) ;  /* 0x00000008006c7947 */ /* 0x000fea0003800000 */
.L_x_19761:
        /* <DEDUP_REMOVED lines=27> */
.L_x_19764:
        /* <DEDUP_REMOVED lines=14> */
[----:B01----:R-:W-:Y:S05]  /*54d0*/  BRA `(.L_x_19753) ;  /* 0x0000000400c47947 */ /* 0x003fea0003800000 */
.L_x_19763:
[----:B------:R-:W2:Y:S02]  /*54e0*/  LDG.E.U16 R0, desc[UR36][R4.64] ;  /* 0x0000002404007981 */ /* 0x000ea4000c1e1500 */
[----:B--2---:R-:W-:-:S04]  /*54f0*/  IMAD.U32 R0, R0, 0x10000, RZ ;  /* 0x0001000000007824 */ /* 0x004fc800078e00ff */
[----:B------:R-:W-:-:S04]  /*5500*/  FMUL.FTZ R0, R0, 1 ;  /* 0x3f80000000007820 */ /* 0x000fc80000410000 */
[----:B------:R1:W0:Y:S02]  /*5510*/  F2F.F64.F32 R64, R0 ;  /* 0x0000000000407310 */ /* 0x0002240000201800 */
[----:B01----:R-:W-:Y:S05]  /*5520*/  BRA `(.L_x_19753) ;  /* 0x0000000400b07947 */ /* 0x003fea0003800000 */
.L_x_19760:
        /* <DEDUP_REMOVED lines=11> */
.L_x_19767:
        /* <DEDUP_REMOVED lines=21> */
.L_x_19769:
[----:B------:R-:W-:Y:S05]  /*5730*/  BSYNC.RECONVERGENT B0 ;  /* 0x0000000000007941 */ /* 0x000fea0003800200 */
.L_x_19768:
[----:B------:R-:W-:Y:S01]  /*5740*/  IMAD.SHL.U32 R0, R0, 0x100000, RZ ;  /* 0x0010000000007824 */ /* 0x000fe200078e00ff */
[----:B------:R-:W-:-:S04]  /*5750*/  LEA R3, R3, 0x3b800000, 0x17 ;  /* 0x3b80000003037811 */ /* 0x000fc800078eb8ff */
[----:B------:R-:W-:-:S05]  /*5760*/  LOP3.LUT R0, R3, R0, R7, 0xfe, !PT ;  /* 0x0000000003007212 */ /* 0x000fca00078efe07 */
[----:B------:R-:W-:-:S04]  /*5770*/  FMUL.FTZ R0, R0, 1 ;  /* 0x3f80000000007820 */ /* 0x000fc80000410000 */
[----:B------:R0:W1:Y:S02]  /*5780*/  F2F.F64.F32 R64, R0 ;  /* 0x0000000000407310 */ /* 0x0000640000201800 */
[----:B01----:R-:W-:Y:S05]  /*5790*/  BRA `(.L_x_19753) ;  /* 0x0000000400147947 */ /* 0x003fea0003800000 */
.L_x_19766:
        /* <DEDUP_REMOVED lines=21> */
.L_x_19771:
[----:B------:R-:W-:Y:S05]  /*58f0*/  BSYNC.RECONVERGENT B0 ;  /* 0x0000000000007941 */ /* 0x000fea0003800200 */
.L_x_19770:
[----:B------:R-:W-:Y:S01]  /*5900*/  IMAD.SHL.U32 R0, R0, 0x200000, RZ ;  /* 0x0020000000007824 */ /* 0x000fe200078e00ff */
[----:B------:R-:W-:-:S04]  /*5910*/  LEA R3, R3, 0x37800000, 0x17 ;  /* 0x3780000003037811 */ /* 0x000fc800078eb8ff */
[----:B------:R-:W-:-:S05]  /*5920*/  LOP3.LUT R0, R3, R0, R7, 0xfe, !PT ;  /* 0x0000000003007212 */ /* 0x000fca00078efe07 */
[----:B------:R-:W-:-:S04]  /*5930*/  FMUL.FTZ R0, R0, 1 ;  /* 0x3f80000000007820 */ /* 0x000fc80000410000 */
[----:B------:R0:W1:Y:S02]  /*5940*/  F2F.F64.F32 R64, R0 ;  /* 0x0000000000407310 */ /* 0x0000640000201800 */
[----:B01----:R-:W-:Y:S05]  /*5950*/  BRA `(.L_x_19753) ;  /* 0x0000000000a47947 */ /* 0x003fea0003800000 */
.L_x_19765:
[----:B------:R-:W-:-:S09]  /*5960*/  UISETP.NE.AND UP0, UPT, UR4, 0x1c, UPT ;  /* 0x0000001c0400788c */ /* 0x000fd2000bf05270 */
[----:B------:R-:W-:Y:S05]  /*5970*/  BRA.U !UP0, `(.L_x_19772) ;  /* 0x0000000108947547 */ /* 0x000fea000b800000 */
[----:B------:R-:W-:-:S09]  /*5980*/  UISETP.NE.AND UP0, UPT, UR4, 0x1d, UPT ;  /* 0x0000001d0400788c */ /* 0x000fd2000bf05270 */
[----:B------:R-:W-:Y:S05]  /*5990*/  BRA.U !UP0, `(.L_x_19773) ;  /* 0x0000000108807547 */ /* 0x000fea000b800000 */
[----:B------:R-:W-:-:S09]  /*59a0*/  UISETP.NE.AND UP0, UPT, UR4, 0x2c, UPT ;  /* 0x0000002c0400788c */ /* 0x000fd2000bf05270 */
[----:B------:R-:W-:Y:S05]  /*59b0*/  BRA.U !UP0, `(.L_x_19774) ;  /* 0x0000000108487547 */ /* 0x000fea000b800000 */
.L_x_19752:
        /* <DEDUP_REMOVED lines=16> */
.L_x_19775:
[----:B------:R-:W-:Y:S01]  /*5ac0*/  CS2R R64, SRZ ;  /* 0x0000000000407805 */ /* 0x000fe2000001ff00 */
[----:B------:R-:W-:Y:S06]  /*5ad0*/  BRA `(.L_x_19753) ;  /* 0x0000000000447947 */ /* 0x000fec0003800000 */
.L_x_19774:
        /* <DEDUP_REMOVED lines=12> */
.L_x_19773:
[----:B------:R-:W2:Y:S02]  /*5ba0*/  LDG.E.64 R64, desc[UR36][R4.64] ;  /* 0x0000002404407981 */ /* 0x000ea4000c1e1b00 */
[----:B--2---:R-:W0:Y:S02]  /*5bb0*/  I2F.F64.U64 R64, R64 ;  /* 0x0000004000407312 */ /* 0x004e240000301800 */
[----:B0-----:R-:W-:Y:S05]  /*5bc0*/  BRA `(.L_x_19753) ;  /* 0x0000000000087947 */ /* 0x001fea0003800000 */
.L_x_19772:
[----:B------:R-:W2:Y:S02]  /*5bd0*/  LDG.E R4, desc[UR36][R4.64] ;  /* 0x0000002404047981 */ /* 0x000ea4000c1e1900 */
[----:B--2---:R0:W1:Y:S02]  /*5be0*/  I2F.F64.U32 R64, R4 ;  /* 0x0000000400407312 */ /* 0x0040640000201800 */
.L_x_19753:
[----:B------:R-:W-:Y:S05]  /*5bf0*/  BSYNC.RECONVERGENT B6 ;  /* 0x0000000000067941 */ /* 0x000fea0003800200 */
.L_x_19747:
        /* <DEDUP_REMOVED lines=20> */
.L_x_19780:
[----:B------:R-:W2:Y:S02]  /*5d40*/  LDG.E.U8 R4, desc[UR36][R4.64] ;  /* 0x0000002404047981 */ /* 0x000ea4000c1e1100 */
[----:B--2---:R0:W1:Y:S02]  /*5d50*/  I2F.F64.U16 R60, R4 ;  /* 0x00000004003c7312 */ /* 0x0040640000101800 */
[----:B01----:R-:W-:Y:S05]  /*5d60*/  BRA `(.L_x_19782) ;  /* 0x0000000c00647947 */ /* 0x003fea0003800000 */
.L_x_19779:
        /* <DEDUP_REMOVED lines=9> */
.L_x_19784:
[----:B------:R-:W2:Y:S02]  /*5e00*/  LDG.E R4, desc[UR36][R4.64] ;  /* 0x0000002404047981 */ /* 0x000ea4000c1e1900 */
[----:B--2---:R0:W1:Y:S02]  /*5e10*/  I2F.F64 R60, R4 ;  /* 0x00000004003c7312 */ /* 0x0040640000201c00 */
[----:B01----:R-:W-:Y:S05]  /*5e20*/  BRA `(.L_x_19782) ;  /* 0x0000000c00347947 */ /* 0x003fea0003800000 */
.L_x_19783:
[----:B------:R-:W2:Y:S02]  /*5e30*/  LDG.E.U16 R4, desc[UR36][R4.64] ;  /* 0x0000002404047981 */ /* 0x000ea4000c1e1500 */
[----:B--2---:R0:W1:Y:S02]  /*5e40*/  I2F.F64.S16 R60, R4 ;  /* 0x00000004003c7312 */ /* 0x0040640000101c00 */
[----:B01----:R-:W-:Y:S05]  /*5e50*/  BRA `(.L_x_19782) ;  /* 0x0000000c00287947 */ /* 0x003fea0003800000 */
.L_x_19778:
        /* <DEDUP_REMOVED lines=10> */
.L_x_19786:
[----:B------:R-:W2:Y:S02]  /*5f00*/  LDG.E.U16 R0, desc[UR36][R4.64] ;  /* 0x0000002404007981 */ /* 0x000ea4000c1e1500 */
[----:B--2---:R-:W-:-:S05]  /*5f10*/  HADD2.F32 R0, -RZ, R0.H0_H0 ;  /* 0x20000000ff007230 */ /* 0x004fca0000004100 */
[----:B------:R-:W-:-:S04]  /*5f20*/  FMUL.FTZ R0, R0, 1 ;  /* 0x3f80000000007820 */ /* 0x000fc80000410000 */
[----:B------:R0:W1:Y:S02]  /*5f30*/  F2F.F64.F32 R60, R0 ;  /* 0x00000000003c7310 */ /* 0x0000640000201800 */
[----:B01----:R-:W-:Y:S05]  /*5f40*/  BRA `(.L_x_19782) ;  /* 0x0000000800ec7947 */ /* 0x003fea0003800000 */
.L_x_19785:
        /* <DEDUP_REMOVED lines=10> */
.L_x_19788:
[----:B------:R-:W2:Y:S02]  /*5ff0*/  LDG.E.U16 R4, desc[UR36][R4.64] ;  /* 0x0000002404047981 */ /* 0x000ea4000c1e1500 */
[----:B--2---:R-:W-:-:S05]  /*6000*/  HADD2.F32 R0, -RZ, R4.H0_H0 ;  /* 0x20000004ff007230 */ /* 0x004fca0000004100 */
[----:B------:R-:W-:-:S04]  /*6010*/  FMUL.FTZ R0, R0, 1 ;  /* 0x3f80000000007820 */ /* 0x000fc80000410000 */
[----:B------:R0:W1:Y:S02]  /*6020*/  F2F.F64.F32 R60, R0 ;  /* 0x00000000003c7310 */ /* 0x0000640000201800 */
[----:B01----:R-:W-:Y:S05]  /*6030*/  BRA `(.L_x_19782) ;  /* 0x0000000800b07947 */ /* 0x003fea0003800000 */
.L_x_19787:
[----:B------:R0:W5:Y:S01]  /*6040*/  LDG.E.64 R60, desc[UR36][R4.64] ;  /* 0x00000024043c7981 */ /* 0x000162000c1e1b00 */
[----:B------:R-:W-:Y:S05]  /*6050*/  BRA `(.L_x_19782) ;  /* 0x0000000800a87947 */ /* 0x000fea0003800000 */
.L_x_19777:
        /* <DEDUP_REMOVED lines=13> */
.L_x_19791:
[----:B------:R0:W5:Y:S01]  /*6130*/  LDG.E.64 R60, desc[UR36][R4.64] ;  /* 0x00000024043c7981 */ /* 0x000162000c1e1b00 */
[----:B------:R-:W-:Y:S05]  /*6140*/  BRA `(.L_x_19782) ;  /* 0x00000008006c7947 */ /* 0x000fea0003800000 */
.L_x_19790:
        /* <DEDUP_REMOVED lines=27> */
.L_x_19793:
        /* <DEDUP_REMOVED lines=15> */
.L_x_19792:
[----:B------:R-:W2:Y:S02]  /*63f0*/  LDG.E.U16 R0, desc[UR36][R4.64] ;  /* 0x0000002404007981 */ /* 0x000ea4000c1e1500 */
[----:B--2---:R-:W-:-:S04]  /*6400*/  IMAD.U32 R0, R0, 0x10000, RZ ;  /* 0x0001000000007824 */ /* 0x004fc800078e00ff */
[----:B------:R-:W-:-:S04]  /*6410*/  FMUL.FTZ R0, R0, 1 ;  /* 0x3f80000000007820 */ /* 0x000fc80000410000 */
[----:B------:R1:W0:Y:S02]  /*6420*/  F2F.F64.F32 R60, R0 ;  /* 0x00000000003c7310 */ /* 0x0002240000201800 */
[----:B01----:R-:W-:Y:S05]  /*6430*/  BRA `(.L_x_19782) ;  /* 0x0000000400b07947 */ /* 0x003fea0003800000 */
.L_x_19789:
        /* <DEDUP_REMOVED lines=11> */
.L_x_19796:
        /* <DEDUP_REMOVED lines=21> */
.L_x_19798:
[----:B------:R-:W-:Y:S05]  /*6640*/  BSYNC.RECONVERGENT B0 ;  /* 0x0000000000007941 */ /* 0x000fea0003800200 */
.L_x_19797:
[----:B------:R-:W-:Y:S01]  /*6650*/  IMAD.SHL.U32 R0, R0, 0x100000, RZ ;  /* 0x0010000000007824 */ /* 0x000fe200078e00ff */
[----:B------:R-:W-:-:S04]  /*6660*/  LEA R3, R3, 0x3b800000, 0x17 ;  /* 0x3b80000003037811 */ /* 0x000fc800078eb8ff */
[----:B------:R-:W-:-:S05]  /*6670*/  LOP3.LUT R0, R3, R0, R7, 0xfe, !PT ;  /* 0x0000000003007212 */ /* 0x000fca00078efe07 */
[----:B------:R-:W-:-:S04]  /*6680*/  FMUL.FTZ R0, R0, 1 ;  /* 0x3f80000000007820 */ /* 0x000fc80000410000 */
[----:B------:R0:W1:Y:S02]  /*6690*/  F2F.F64.F32 R60, R0 ;  /* 0x00000000003c7310 */ /* 0x0000640000201800 */
[----:B01----:R-:W-:Y:S05]  /*66a0*/  BRA `(.L_x_19782) ;  /* 0x0000000400147947 */ /* 0x003fea0003800000 */
.L_x_19795:
        /* <DEDUP_REMOVED lines=21> */
.L_x_19800:
[----:B------:R-:W-:Y:S05]  /*6800*/  BSYNC.RECONVERGENT B0 ;  /* 0x0000000000007941 */ /* 0x000fea0003800200 */
.L_x_19799:
[----:B------:R-:W-:Y:S01]  /*6810*/  IMAD.SHL.U32 R0, R0, 0x200000, RZ ;  /* 0x0020000000007824 */ /* 0x000fe200078e00ff */
[----:B------:R-:W-:-:S04]  /*6820*/  LEA R3, R3, 0x37800000, 0x17 ;  /* 0x3780000003037811 */ /* 0x000fc800078eb8ff */
[----:B------:R-:W-:-:S05]  /*6830*/  LOP3.LUT R0, R3, R0, R7, 0xfe, !PT ;  /* 0x0000000003007212 */ /* 0x000fca00078efe07 */
[----:B------:R-:W-:-:S04]  /*6840*/  FMUL.FTZ R0, R0, 1 ;  /* 0x3f80000000007820 */ /* 0x000fc80000410000 */
[----:B------:R0:W1:Y:S02]  /*6850*/  F2F.F64.F32 R60, R0 ;  /* 0x00000000003c7310 */ /* 0x0000640000201800 */
[----:B01----:R-:W-:Y:S05]  /*6860*/  BRA `(.L_x_19782) ;  /* 0x0000000000a47947 */ /* 0x003fea0003800000 */
.L_x_19794:
[----:B------:R-:W-:-:S09]  /*6870*/  UISETP.NE.AND UP0, UPT, UR4, 0x1c, UPT ;  /* 0x0000001c0400788c */ /* 0x000fd2000bf05270 */
[----:B------:R-:W-:Y:S05]  /*6880*/  BRA.U !UP0, `(.L_x_19801) ;  /* 0x0000000108947547 */ /* 0x000fea000b800000 */
[----:B------:R-:W-:-:S09]  /*6890*/  UISETP.NE.AND UP0, UPT, UR4, 0x1d, UPT ;  /* 0x0000001d0400788c */ /* 0x000fd2000bf05270 */
[----:B------:R-:W-:Y:S05]  /*68a0*/  BRA.U !UP0, `(.L_x_19802) ;  /* 0x0000000108807547 */ /* 0x000fea000b800000 */
[----:B------:R-:W-:-:S09]  /*68b0*/  UISETP.NE.AND UP0, UPT, UR4, 0x2c, UPT ;  /* 0x0000002c0400788c */ /* 0x000fd2000bf05270 */
[----:B------:R-:W-:Y:S05]  /*68c0*/  BRA.U !UP0, `(.L_x_19803) ;  /* 0x0000000108487547 */ /* 0x000fea000b800000 */
.L_x_19781:
        /* <DEDUP_REMOVED lines=16> */
.L_x_19804:
[----:B------:R-:W-:Y:S01]  /*69d0*/  CS2R R60, SRZ ;  /* 0x00000000003c7805 */ /* 0x000fe2000001ff00 */
[----:B------:R-:W-:Y:S06]  /*69e0*/  BRA `(.L_x_19782) ;  /* 0x0000000000447947 */ /* 0x000fec0003800000 */
.L_x_19803:
        /* <DEDUP_REMOVED lines=12> */
.L_x_19802:
[----:B------:R-:W2:Y:S02]  /*6ab0*/  LDG.E.64 R60, desc[UR36][R4.64] ;  /* 0x00000024043c7981 */ /* 0x000ea4000c1e1b00 */
[----:B--2---:R-:W1:Y:S02]  /*6ac0*/  I2F.F64.U64 R60, R60 ;  /* 0x0000003c003c7312 */ /* 0x004e640000301800 */
[----:B-1----:R-:W-:Y:S05]  /*6ad0*/  BRA `(.L_x_19782) ;  /* 0x0000000000087947 */ /* 0x002fea0003800000 */
.L_x_19801:
[----:B------:R-:W2:Y:S02]  /*6ae0*/  LDG.E R4, desc[UR36][R4.64] ;  /* 0x0000002404047981 */ /* 0x000ea4000c1e1900 */
[----:B--2---:R1:W0:Y:S02]  /*6af0*/  I2F.F64.U32 R60, R4 ;  /* 0x00000004003c7312 */ /* 0x0042240000201800 */
.L_x_19782:
[----:B------:R-:W-:Y:S05]  /*6b00*/  BSYNC.RECONVERGENT B6 ;  /* 0x0000000000067941 */ /* 0x000fea0003800200 */
.L_x_19776:
[----:B------:R-:W-:-:S07]  /*6b10*/  VIADD R77, R63, 0x80 ;  /* 0x000000803f4d7836 */ /* 0x000fce0000000000 */
.L_x_19601:
[----:B------:R-:W-:Y:S05]  /*6b20*/  BSYNC.RECONVERGENT B7 ;  /* 0x0000000000077941 */ /* 0x000fea0003800200 */
.L_x_19600:
[----:B------:R-:W-:Y:S01]  /*6b30*/  ISETP.GE.AND P0, PT, R77, R16, PT ;  /* 0x000000104d00720c */ /* 0x000fe20003f06270 */
[----:B------:R-:W-:Y:S01]  /*6b40*/  BSSY.RECONVERGENT B7, `(.L_x_19805) ;  /* 0x00006a2000077945 */ /* 0x000fe20003800200 */
        /* <DEDUP_REMOVED lines=8> */
[----:B------:R-:W2:Y:S01]  /*6bd0*/  LDCU UR4, c[0x0][0x3e4] ;  /* 0x00007c80ff0477ac */ /* 0x000ea20008000800 */
[----:B01----:R-:W0:Y:S01]  /*6be0*/  LDC.64 R4, c[0x0][0x3a0] ;  /* 0x0000e800ff047b82 */ /* 0x003e220000000a00 */
[----:B------:R-:W-:Y:S01]  /*6bf0*/  IMAD R17, R2, 0x200, R77 ;  /* 0x0000020002117824 */ /* 0x000fe200078e024d */
[----:B------:R-:W-:Y:S03]  /*6c00*/  BSSY.RECONVERGENT B6, `(.L_x_19807) ;  /* 0x00000ee000067945 */ /* 0x000fe60003800200 */
[----:B--2---:R-:W-:Y:S01]  /*6c10*/  IMAD R3, R17, UR4, RZ ;  /* 0x0000000411037c24 */ /* 0x004fe2000f8e02ff */
        /* <DEDUP_REMOVED lines=16> */
.L_x_19811:
[----:B------:R-:W2:Y:S02]  /*6d20*/  LDG.E.U8 R4, desc[UR36][R4.64] ;  /* 0x0000002404047981 */ /* 0x000ea4000c1e1100 */
[----:B--2---:R0:W1:Y:S02]  /*6d30*/  I2F.F64.U16 R58, R4 ;  /* 0x00000004003a7312 */ /* 0x0040640000101800 */
[----:B01----:R-:W-:Y:S05]  /*6d40*/  BRA `(.L_x_19813) ;  /* 0x0000000c00647947 */ /* 0x003fea0003800000 */
.L_x_19810:
        /* <DEDUP_REMOVED lines=9> */
.L_x_19815:
[----:B------:R-:W2:Y:S02]  /*6de0*/  LDG.E R4, desc[UR36][R4.64] ;  /* 0x0000002404047981 */ /* 0x000ea4000c1e1900 */
[----:B--2---:R0:W1:Y:S02]  /*6df0*/  I2F.F64 R58, R4 ;  /* 0x00000004003a7312 */ /* 0x0040640000201c00 */
[----:B01----:R-:W-:Y:S05]  /*6e00*/  BRA `(.L_x_19813) ;  /* 0x0000000c00347947 */ /* 0x003fea0003800000 */
.L_x_19814:
[----:B------:R-:W2:Y:S02]  /*6e10*/  LDG.E.U16 R4, desc[UR36][R4.64] ;  /* 0x0000002404047981 */ /* 0x000ea4000c1e1500 */
[----:B--2---:R0:W1:Y:S02]  /*6e20*/  I2F.F64.S16 R58, R4 ;  /* 0x00000004003a7312 */ /* 0x0040640000101c00 */
[----:B01----:R-:W-:Y:S05]  /*6e30*/  BRA `(.L_x_19813) ;  /* 0x0000000c00287947 */ /* 0x003fea0003800000 */
.L_x_19809:
        /* <DEDUP_REMOVED lines=10> */
.L_x_19817:
[----:B------:R-:W2:Y:S02]  /*6ee0*/  LDG.E.U16 R0, desc[UR36][R4.64] ;  /* 0x0000002404007981 */ /* 0x000ea4000c1e1500 */
[----:B--2---:R-:W-:-:S05]  /*6ef0*/  HADD2.F32 R0, -RZ, R0.H0_H0 ;  /* 0x20000000ff007230 */ /* 0x004fca0000004100 */
[----:B------:R-:W-:-:S04]  /*6f00*/  FMUL.FTZ R0, R0, 1 ;  /* 0x3f80000000007820 */ /* 0x000fc80000410000 */
[----:B------:R0:W1:Y:S02]  /*6f10*/  F2F.F64.F32 R58, R0 ;  /* 0x00000000003a7310 */ /* 0x0000640000201800 */
[----:B01----:R-:W-:Y:S05]  /*6f20*/  BRA `(.L_x_19813) ;  /* 0x0000000800ec7947 */ /* 0x003fea0003800000 */
.L_x_19816:
        /* <DEDUP_REMOVED lines=10> */
.L_x_19819:
[----:B------:R-:W2:Y:S02]  /*6fd0*/  LDG.E.U16 R4, desc[UR36][R4.64] ;  /* 0x0000002404047981 */ /* 0x000ea4000c1e1500 */
[----:B--2---:R-:W-:-:S05]  /*6fe0*/  HADD2.F32 R0, -RZ, R4.H0_H0 ;  /* 0x20000004ff007230 */ /* 0x004fca0000004100 */
[----:B------:R-:W-:-:S04]  /*6ff0*/  FMUL.FTZ R0, R0, 1 ;  /* 0x3f80000000007820 */ /* 0x000fc80000410000 */
[----:B------:R1:W2:Y:S02]  /*7000*/  F2F.F64.F32 R58, R0 ;  /* 0x00000000003a7310 */ /* 0x0002a40000201800 */
[----:B-12---:R-:W-:Y:S05]  /*7010*/  BRA `(.L_x_19813) ;  /* 0x0000000800b07947 */ /* 0x006fea0003800000 */
.L_x_19818:
[----:B------:R0:W5:Y:S01]  /*7020*/  LDG.E.64 R58, desc[UR36][R4.64] ;  /* 0x00000024043a7981 */ /* 0x000162000c1e1b00 */
[----:B------:R-:W-:Y:S05]  /*7030*/  BRA `(.L_x_19813) ;  /* 0x0000000800a87947 */ /* 0x000fea0003800000 */
.L_x_19808:
        /* <DEDUP_REMOVED lines=13> */
.L_x_19822:
[----:B------:R1:W5:Y:S01]  /*7110*/  LDG.E.64 R58, desc[UR36][R4.64] ;  /* 0x00000024043a7981 */ /* 0x000362000c1e1b00 */
[----:B------:R-:W-:Y:S05]  /*7120*/  BRA `(.L_x_19813) ;  /* 0x00000008006c7947 */ /* 0x000fea0003800000 */
.L_x_19821:
        /* <DEDUP_REMOVED lines=27> */
.L_x_19824:
        /* <DEDUP_REMOVED lines=15> */
.L_x_19823:
[----:B------:R-:W2:Y:S02]  /*73d0*/  LDG.E.U16 R0, desc[UR36][R4.64] ;  /* 0x0000002404007981 */ /* 0x000ea4000c1e1500 */
[----:B--2---:R-:W-:-:S04]  /*73e0*/  IMAD.U32 R0, R0, 0x10000, RZ ;  /* 0x0001000000007824 */ /* 0x004fc800078e00ff */
[----:B------:R-:W-:-:S04]  /*73f0*/  FMUL.FTZ R0, R0, 1 ;  /* 0x3f80000000007820 */ /* 0x000fc80000410000 */
[----:B------:R1:W2:Y:S02]  /*7400*/  F2F.F64.F32 R58, R0 ;  /* 0x00000000003a7310 */ /* 0x0002a40000201800 */
[----:B-12---:R-:W-:Y:S05]  /*7410*/  BRA `(.L_x_19813) ;  /* 0x0000000400b07947 */ /* 0x006fea0003800000 */
.L_x_19820:
        /* <DEDUP_REMOVED lines=11> */
.L_x_19827:
        /* <DEDUP_REMOVED lines=21> */
.L_x_19829:
[----:B------:R-:W-:Y:S05]  /*7620*/  BSYNC.RECONVERGENT B0 ;  /* 0x0000000000007941 */ /* 0x000fea0003800200 */
.L_x_19828:
[----:B------:R-:W-:Y:S01]  /*7630*/  IMAD.SHL.U32 R0, R0, 0x100000, RZ ;  /* 0x0010000000007824 */ /* 0x000fe200078e00ff */
[----:B------:R-:W-:-:S04]  /*7640*/  LEA R3, R3, 0x3b800000, 0x17 ;  /* 0x3b80000003037811 */ /* 0x000fc800078eb8ff */
[----:B------:R-:W-:-:S05]  /*7650*/  LOP3.LUT R0, R3, R0, R7, 0xfe, !PT ;  /* 0x0000000003007212 */ /* 0x000fca00078efe07 */
[----:B------:R-:W-:-:S04]  /*7660*/  FMUL.FTZ R0, R0, 1 ;  /* 0x3f80000000007820 */ /* 0x000fc80000410000 */
[----:B------:R0:W1:Y:S02]  /*7670*/  F2F.F64.F32 R58, R0 ;  /* 0x00000000003a7310 */ /* 0x0000640000201800 */
[----:B01----:R-:W-:Y:S05]  /*7680*/  BRA `(.L_x_19813) ;  /* 0x0000000400147947 */ /* 0x003fea0003800000 */
.L_x_19826:
        /* <DEDUP_REMOVED lines=21> */
.L_x_19831:
[----:B------:R-:W-:Y:S05]  /*77e0*/  BSYNC.RECONVERGENT B0 ;  /* 0x0000000000007941 */ /* 0x000fea0003800200 */
.L_x_19830:
[----:B------:R-:W-:Y:S01]  /*77f0*/  IMAD.SHL.U32 R0, R0, 0x200000, RZ ;  /* 0x0020000000007824 */ /* 0x000fe200078e00ff */
[----:B------:R-:W-:-:S04]  /*7800*/  LEA R3, R3, 0x37800000, 0x17 ;  /* 0x3780000003037811 */ /* 0x000fc800078eb8ff */
[----:B------:R-:W-:-:S05]  /*7810*/  LOP3.LUT R0, R3, R0, R7, 0xfe, !PT ;  /* 0x0000000003007212 */ /* 0x000fca00078efe07 */
[----:B------:R-:W-:-:S04]  /*7820*/  FMUL.FTZ R0, R0, 1 ;  /* 0x3f80000000007820 */ /* 0x000fc80000410000 */
[----:B------:R0:W1:Y:S02]  /*7830*/  F2F.F64.F32 R58, R0 ;  /* 0x00000000003a7310 */ /* 0x0000640000201800 */
[----:B01----:R-:W-:Y:S05]  /*7840*/  BRA `(.L_x_19813) ;  /* 0x0000000000a47947 */ /* 0x003fea0003800000 */
.L_x_19825:
        /* <DEDUP_REMOVED lines=18> */
.L_x_19812:
        /* <DEDUP_REMOVED lines=16> */
.L_x_19834:
[----:B------:R-:W-:Y:S01]  /*7a70*/  CS2R R58, SRZ ;  /* 0x00000000003a7805 */ /* 0x000fe2000001ff00 */
[----:B------:R-:W-:Y:S06]  /*7a80*/  BRA `(.L_x_19813) ;  /* 0x0000000000147947 */ /* 0x000fec0003800000 */
.L_x_19833:
[----:B------:R-:W2:Y:S02]  /*7a90*/  LDG.E.64 R58, desc[UR36][R4.64] ;  /* 0x00000024043a7981 */ /* 0x000ea4000c1e1b00 */
[----:B--2---:R-:W0:Y:S02]  /*7aa0*/  I2F.F64.U64 R58, R58 ;  /* 0x0000003a003a7312 */ /* 0x004e240000301800 */
[----:B0-----:R-:W-:Y:S05]  /*7ab0*/  BRA `(.L_x_19813) ;  /* 0x0000000000087947 */ /* 0x001fea0003800000 */
.L_x_19832:
[----:B------:R-:W2:Y:S02]  /*7ac0*/  LDG.E R4, desc[UR36][R4.64] ;  /* 0x0000002404047981 */ /* 0x000ea4000c1e1900 */
[----:B--2---:R2:W0:Y:S02]  /*7ad0*/  I2F.F64.U32 R58, R4 ;  /* 0x00000004003a7312 */ /* 0x0044240000201800 */
.L_x_19813:
[----:B------:R-:W-:Y:S05]  /*7ae0*/  BSYNC.RECONVERGENT B6 ;  /* 0x0000000000067941 */ /* 0x000fea0003800200 */
.L_x_19807:
        /* <DEDUP_REMOVED lines=20> */
.L_x_19839:
[----:B------:R-:W2:Y:S02]  /*7c30*/  LDG.E.U8 R4, desc[UR36][R4.64] ;  /* 0x0000002404047981 */ /* 0x000ea4000c1e1100 */
[----:B--2---:R1:W2:Y:S02]  /*7c40*/  I2F.F64.U16 R36, R4 ;  /* 0x0000000400247312 */ /* 0x0042a40000101800 */
[----:B-12---:R-:W-:Y:S05]  /*7c50*/  BRA `(.L_x_19841) ;  /* 0x0000000c00647947 */ /* 0x006fea0003800000 */
.L_x_19838:
        /* <DEDUP_REMOVED lines=9> */
.L_x_19843:
[----:B------:R-:W2:Y:S02]  /*7cf0*/  LDG.E R4, desc[UR36][R4.64] ;  /* 0x0000002404047981 */ /* 0x000ea4000c1e1900 */
[----:B--2---:R1:W2:Y:S02]  /*7d00*/  I2F.F64 R36, R4 ;  /* 0x0000000400247312 */ /* 0x0042a40000201c00 */
[----:B-12---:R-:W-:Y:S05]  /*7d10*/  BRA `(.L_x_19841) ;  /* 0x0000000c00347947 */ /* 0x006fea0003800000 */
.L_x_19842:
[----:B------:R-:W2:Y:S02]  /*7d20*/  LDG.E.U16 R4, desc[UR36][R4.64] ;  /* 0x0000002404047981 */ /* 0x000ea4000c1e1500 */
[----:B--2---:R1:W2:Y:S02]  /*7d30*/  I2F.F64.S16 R36, R4 ;  /* 0x0000000400247312 */ /* 0x0042a40000101c00 */
[----:B-12---:R-:W-:Y:S05]  /*7d40*/  BRA `(.L_x_19841) ;  /* 0x0000000c00287947 */ /* 0x006fea0003800000 */
.L_x_19837:
        /* <DEDUP_REMOVED lines=10> */
.L_x_19845:
[----:B------:R-:W2:Y:S02]  /*7df0*/  LDG.E.U16 R0, desc[UR36][R4.64] ;  /* 0x0000002404007981 */ /* 0x000ea4000c1e1500 */
[----:B--2---:R-:W-:-:S05]  /*7e00*/  HADD2.F32 R0, -RZ, R0.H0_H0 ;  /* 0x20000000ff007230 */ /* 0x004fca0000004100 */
[----:B------:R-:W-:-:S04]  /*7e10*/  FMUL.FTZ R0, R0, 1 ;  /* 0x3f80000000007820 */ /* 0x000fc80000410000 */
[----:B------:R0:W1:Y:S02]  /*7e20*/  F2F.F64.F32 R36, R0 ;  /* 0x0000000000247310 */ /* 0x0000640000201800 */
[----:B01----:R-:W-:Y:S05]  /*7e30*/  BRA `(.L_x_19841) ;  /* 0x0000000800ec7947 */ /* 0x003fea0003800000 */
.L_x_19844:
        /* <DEDUP_REMOVED lines=10> */
.L_x_19847:
[----:B------:R-:W2:Y:S02]  /*7ee0*/  LDG.E.U16 R4, desc[UR36][R4.64] ;  /* 0x0000002404047981 */ /* 0x000ea4000c1e1500 */
[----:B--2---:R-:W-:-:S05]  /*7ef0*/  HADD2.F32 R0, -RZ, R4.H0_H0 ;  /* 0x20000004ff007230 */ /* 0x004fca0000004100 */
[----:B------:R-:W-:-:S04]  /*7f00*/  FMUL.FTZ R0, R0, 1 ;  /* 0x3f80000000007820 */ /* 0x000fc80000410000 */
[----:B------:R0:W1:Y:S02]  /*7f10*/  F2F.F64.F32 R36, R0 ;  /* 0x0000000000247310 */ /* 0x0000640000201800 */
[----:B01----:R-:W-:Y:S05]  /*7f20*/  BRA `(.L_x_19841) ;  /* 0x0000000800b07947 */ /* 0x003fea0003800000 */
.L_x_19846:
[----:B------:R0:W5:Y:S01]  /*7f30*/  LDG.E.64 R36, desc[UR36][R4.64] ;  /* 0x0000002404247981 */ /* 0x000162000c1e1b00 */
[----:B------:R-:W-:Y:S05]  /*7f40*/  BRA `(.L_x_19841) ;  /* 0x0000000800a87947 */ /* 0x000fea0003800000 */
.L_x_19836:
        /* <DEDUP_REMOVED lines=13> */
.L_x_19850:
[----:B------:R0:W5:Y:S01]  /*8020*/  LDG.E.64 R36, desc[UR36][R4.64] ;  /* 0x0000002404247981 */ /* 0x000162000c1e1b00 */
[----:B------:R-:W-:Y:S05]  /*8030*/  BRA `(.L_x_19841) ;  /* 0x00000008006c7947 */ /* 0x000fea0003800000 */
.L_x_19849:
        /* <DEDUP_REMOVED lines=27> */
.L_x_19852:
        /* <DEDUP_REMOVED lines=15> */
.L_x_19851:
[----:B------:R-:W2:Y:S02]  /*82e0*/  LDG.E.U16 R0, desc[UR36][R4.64] ;  /* 0x0000002404007981 */ /* 0x000ea4000c1e1500 */
[----:B--2---:R-:W-:-:S04]  /*82f0*/  IMAD.U32 R0, R0, 0x10000, RZ ;  /* 0x0001000000007824 */ /* 0x004fc800078e00ff */
[----:B------:R-:W-:-:S04]  /*8300*/  FMUL.FTZ R0, R0, 1 ;  /* 0x3f80000000007820 */ /* 0x000fc80000410000 */
[----:B------:R0:W1:Y:S02]  /*8310*/  F2F.F64.F32 R36, R0 ;  /* 0x0000000000247310 */ /* 0x0000640000201800 */
[----:B01----:R-:W-:Y:S05]  /*8320*/  BRA `(.L_x_19841) ;  /* 0x0000000400b07947 */ /* 0x003fea0003800000 */
.L_x_19848:
        /* <DEDUP_REMOVED lines=11> */
.L_x_19855:
        /* <DEDUP_REMOVED lines=21> */
.L_x_19857:
[----:B------:R-:W-:Y:S05]  /*8530*/  BSYNC.RECONVERGENT B0 ;  /* 0x0000000000007941 */ /* 0x000fea0003800200 */
.L_x_19856:
[----:B------:R-:W-:Y:S01]  /*8540*/  IMAD.SHL.U32 R0, R0, 0x100000, RZ ;  /* 0x0010000000007824 */ /* 0x000fe200078e00ff */
[----:B------:R-:W-:-:S04]  /*8550*/  LEA R3, R3, 0x3b800000, 0x17 ;  /* 0x3b80000003037811 */ /* 0x000fc800078eb8ff */
[----:B------:R-:W-:-:S05]  /*8560*/  LOP3.LUT R0, R3, R0, R7, 0xfe, !PT ;  /* 0x0000000003007212 */ /* 0x000fca00078efe07 */
[----:B------:R-:W-:-:S04]  /*8570*/  FMUL.FTZ R0, R0, 1 ;  /* 0x3f80000000007820 */ /* 0x000fc80000410000 */
[----:B------:R0:W1:Y:S02]  /*8580*/  F2F.F64.F32 R36, R0 ;  /* 0x0000000000247310 */ /* 0x0000640000201800 */
[----:B01----:R-:W-:Y:S05]  /*8590*/  BRA `(.L_x_19841) ;  /* 0x0000000400147947 */ /* 0x003fea0003800000 */
.L_x_19854:
        /* <DEDUP_REMOVED lines=21> */
.L_x_19859:
[----:B------:R-:W-:Y:S05]  /*86f0*/  BSYNC.RECONVERGENT B0 ;  /* 0x0000000000007941 */ /* 0x000fea0003800200 */
.L_x_19858:
[----:B------:R-:W-:Y:S01]  /*8700*/  IMAD.SHL.U32 R0, R0, 0x200000, RZ ;  /* 0x0020000000007824 */ /* 0x000fe200078e00ff */
[----:B------:R-:W-:-:S04]  /*8710*/  LEA R3, R3, 0x37800000, 0x17 ;  /* 0x3780000003037811 */ /* 0x000fc800078eb8ff */
[----:B------:R-:W-:-:S05]  /*8720*/  LOP3.LUT R0, R3, R0, R7, 0xfe, !PT ;  /* 0x0000000003007212 */ /* 0x000fca00078efe07 */
[----:B------:R-:W-:-:S04]  /*8730*/  FMUL.FTZ R0, R0, 1 ;  /* 0x3f80000000007820 */ /* 0x000fc80000410000 */
[----:B------:R0:W1:Y:S02]  /*8740*/  F2F.F64.F32 R36, R0 ;  /* 0x0000000000247310 */ /* 0x0000640000201800 */
[----:B01----:R-:W-:Y:S05]  /*8750*/  BRA `(.L_x_19841) ;  /* 0x0000000000a47947 */ /* 0x003fea0003800000 */
.L_x_19853:
        /* <DEDUP_REMOVED lines=18> */
.L_x_19840:
        /* <DEDUP_REMOVED lines=16> */
.L_x_19862:
[----:B------:R-:W-:Y:S01]  /*8980*/  CS2R R36, SRZ ;  /* 0x0000000000247805 */ /* 0x000fe2000001ff00 */
[----:B------:R-:W-:Y:S06]  /*8990*/  BRA `(.L_x_19841) ;  /* 0x0000000000147947 */ /* 0x000fec0003800000 */
.L_x_19861:
[----:B------:R-:W2:Y:S02]  /*89a0*/  LDG.E.64 R36, desc[UR36][R4.64] ;  /* 0x0000002404247981 */ /* 0x000ea4000c1e1b00 */
[----:B--2---:R-:W1:Y:S02]  /*89b0*/  I2F.F64.U64 R36, R36 ;  /* 0x0000002400247312 */ /* 0x004e640000301800 */
[----:B-1----:R-:W-:Y:S05]  /*89c0*/  BRA `(.L_x_19841) ;  /* 0x0000000000087947 */ /* 0x002fea0003800000 */
.L_x_19860:
[----:B------:R-:W2:Y:S02]  /*89d0*/  LDG.E R4, desc[UR36][R4.64] ;  /* 0x0000002404047981 */ /* 0x000ea4000c1e1900 */
[----:B--2---:R1:W2:Y:S02]  /*89e0*/  I2F.F64.U32 R36, R4 ;  /* 0x0000000400247312 */ /* 0x0042a40000201800 */
.L_x_19841:
[----:B------:R-:W-:Y:S05]  /*89f0*/  BSYNC.RECONVERGENT B6 ;  /* 0x0000000000067941 */ /* 0x000fea0003800200 */
.L_x_19835:
        /* <DEDUP_REMOVED lines=20> */
.L_x_19867:
[----:B------:R-:W2:Y:S02]  /*8b40*/  LDG.E.U8 R4, desc[UR36][R4.64] ;  /* 0x0000002404047981 */ /* 0x000ea4000c1e1100 */
[----:B--2---:R0:W1:Y:S02]  /*8b50*/  I2F.F64.U16 R48, R4 ;  /* 0x0000000400307312 */ /* 0x0040640000101800 */
[----:B01----:R-:W-:Y:S05]  /*8b60*/  BRA `(.L_x_19869) ;  /* 0x0000000c00647947 */ /* 0x003fea0003800000 */
.L_x_19866:
        /* <DEDUP_REMOVED lines=9> */
.L_x_19871:
[----:B------:R-:W2:Y:S02]  /*8c00*/  LDG.E R4, desc[UR36][R4.64] ;  /* 0x0000002404047981 */ /* 0x000ea4000c1e1900 */
[----:B--2---:R0:W1:Y:S02]  /*8c10*/  I2F.F64 R48, R4 ;  /* 0x0000000400307312 */ /* 0x0040640000201c00 */
[----:B01----:R-:W-:Y:S05]  /*8c20*/  BRA `(.L_x_19869) ;  /* 0x0000000c00347947 */ /* 0x003fea0003800000 */
.L_x_19870:
[----:B------:R-:W2:Y:S02]  /*8c30*/  LDG.E.U16 R4, desc[UR36][R4.64] ;  /* 0x0000002404047981 */ /* 0x000ea4000c1e1500 */
[----:B--2---:R0:W1:Y:S02]  /*8c40*/  I2F.F64.S16 R48, R4 ;  /* 0x0000000400307312 */ /* 0x0040640000101c00 */
[----:B01----:R-:W-:Y:S05]  /*8c50*/  BRA `(.L_x_19869) ;  /* 0x0000000c00287947 */ /* 0x003fea0003800000 */
.L_x_19865:
        /* <DEDUP_REMOVED lines=10> */
.L_x_19873:
[----:B------:R-:W2:Y:S02]  /*8d00*/  LDG.E.U16 R0, desc[UR36][R4.64] ;  /* 0x0000002404007981 */ /* 0x000ea4000c1e1500 */
[----:B--2---:R-:W-:-:S05]  /*8d10*/  HADD2.F32 R0, -RZ, R0.H0_H0 ;  /* 0x20000000ff007230 */ /* 0x004fca0000004100 */
[----:B------:R-:W-:-:S04]  /*8d20*/  FMUL.FTZ R0, R0, 1 ;  /* 0x3f80000000007820 */ /* 0x000fc80000410000 */
[----:B------:R0:W1:Y:S02]  /*8d30*/  F2F.F64.F32 R48, R0 ;  /* 0x0000000000307310 */ /* 0x0000640000201800 */
[----:B01----:R-:W-:Y:S05]  /*8d40*/  BRA `(.L_x_19869) ;  /* 0x0000000800ec7947 */ /* 0x003fea0003800000 */
.L_x_19872:
        /* <DEDUP_REMOVED lines=10> */
.L_x_19875:
[----:B------:R-:W2:Y:S02]  /*8df0*/  LDG.E.U16 R4, desc[UR36][R4.64] ;  /* 0x0000002404047981 */ /* 0x000ea4000c1e1500 */
[----:B--2---:R-:W-:-:S05]  /*8e00*/  HADD2.F32 R0, -RZ, R4.H0_H0 ;  /* 0x20000004ff007230 */ /* 0x004fca0000004100 */
[----:B------:R-:W-:-:S04]  /*8e10*/  FMUL.FTZ R0, R0, 1 ;  /* 0x3f80000000007820 */ /* 0x000fc80000410000 */
[----:B------:R0:W1:Y:S02]  /*8e20*/  F2F.F64.F32 R48, R0 ;  /* 0x0000000000307310 */ /* 0x0000640000201800 */
[----:B01----:R-:W-:Y:S05]  /*8e30*/  BRA `(.L_x_19869) ;  /* 0x0000000800b07947 */ /* 0x003fea0003800000 */
.L_x_19874:
[----:B------:R0:W5:Y:S01]  /*8e40*/  LDG.E.64 R48, desc[UR36][R4.64] ;  /* 0x0000002404307981 */ /* 0x000162000c1e1b00 */
[----:B------:R-:W-:Y:S05]  /*8e50*/  BRA `(.L_x_19869) ;  /* 0x0000000800a87947 */ /* 0x000fea0003800000 */
.L_x_19864:
        /* <DEDUP_REMOVED lines=13> */
.L_x_19878:
[----:B------:R0:W5:Y:S01]  /*8f30*/  LDG.E.64 R48, desc[UR36][R4.64] ;  /* 0x0000002404307981 */ /* 0x000162000c1e1b00 */
[----:B------:R-:W-:Y:S05]  /*8f40*/  BRA `(.L_x_19869) ;  /* 0x00000008006c7947 */ /* 0x000fea0003800000 */
.L_x_19877:
        /* <DEDUP_REMOVED lines=27> */
.L_x_19880:
        /* <DEDUP_REMOVED lines=15> */
.L_x_19879:
[----:B------:R-:W2:Y:S02]  /*91f0*/  LDG.E.U16 R0, desc[UR36][R4.64] ;  /* 0x0000002404007981 */ /* 0x000ea4000c1e1500 */
[----:B--2---:R-:W-:-:S04]  /*9200*/  IMAD.U32 R0, R0, 0x10000, RZ ;  /* 0x0001000000007824 */ /* 0x004fc800078e00ff */
[----:B------:R-:W-:-:S04]  /*9210*/  FMUL.FTZ R0, R0, 1 ;  /* 0x3f80000000007820 */ /* 0x000fc80000410000 */
[----:B------:R0:W1:Y:S02]  /*9220*/  F2F.F64.F32 R48, R0 ;  /* 0x0000000000307310 */ /* 0x0000640000201800 */
[----:B01----:R-:W-:Y:S05]  /*9230*/  BRA `(.L_x_19869) ;  /* 0x0000000400b07947 */ /* 0x003fea0003800000 */
.L_x_19876:
        /* <DEDUP_REMOVED lines=11> */
.L_x_19883:
        /* <DEDUP_REMOVED lines=21> */
.L_x_19885:
[----:B------:R-:W-:Y:S05]  /*9440*/  BSYNC.RECONVERGENT B0 ;  /* 0x0000000000007941 */ /* 0x000fea0003800200 */
.L_x_19884:
[----:B------:R-:W-:Y:S01]  /*9450*/  IMAD.SHL.U32 R0, R0, 0x100000, RZ ;  /* 0x0010000000007824 */ /* 0x000fe200078e00ff */
[----:B------:R-:W-:-:S04]  /*9460*/  LEA R3, R3, 0x3b800000, 0x17 ;  /* 0x3b80000003037811 */ /* 0x000fc800078eb8ff */
[----:B------:R-:W-:-:S05]  /*9470*/  LOP3.LUT R0, R3, R0, R7, 0xfe, !PT ;  /* 0x0000000003007212 */ /* 0x000fca00078efe07 */
[----:B------:R-:W-:-:S04]  /*9480*/  FMUL.FTZ R0, R0, 1 ;  /* 0x3f80000000007820 */ /* 0x000fc80000410000 */
[----:B------:R2:W0:Y:S02]  /*9490*/  F2F.F64.F32 R48, R0 ;  /* 0x0000000000307310 */ /* 0x0004240000201800 */
[----:B0-2---:R-:W-:Y:S05]  /*94a0*/  BRA `(.L_x_19869) ;  /* 0x0000000400147947 */ /* 0x005fea0003800000 */
.L_x_19882:
        /* <DEDUP_REMOVED lines=21> */
.L_x_19887:
[----:B------:R-:W-:Y:S05]  /*9600*/  BSYNC.RECONVERGENT B0 ;  /* 0x0000000000007941 */ /* 0x000fea0003800200 */
.L_x_19886:
[----:B------:R-:W-:Y:S01]  /*9610*/  IMAD.SHL.U32 R0, R0, 0x200000, RZ ;  /* 0x0020000000007824 */ /* 0x000fe200078e00ff */
[----:B------:R-:W-:-:S04]  /*9620*/  LEA R3, R3, 0x37800000, 0x17 ;  /* 0x3780000003037811 */ /* 0x000fc800078eb8ff */
[----:B------:R-:W-:-:S05]  /*9630*/  LOP3.LUT R0, R3, R0, R7, 0xfe, !PT ;  /* 0x0000000003007212 */ /* 0x000fca00078efe07 */
[----:B------:R-:W-:-:S04]  /*9640*/  FMUL.FTZ R0, R0, 1 ;  /* 0x3f80000000007820 */ /* 0x000fc80000410000 */
[----:B------:R2:W0:Y:S02]  /*9650*/  F2F.F64.F32 R48, R0 ;  /* 0x0000000000307310 */ /* 0x0004240000201800 */
[----:B0-2---:R-:W-:Y:S05]  /*9660*/  BRA `(.L_x_19869) ;  /* 0x0000000000a47947 */ /* 0x005fea0003800000 */
.L_x_19881:
        /* <DEDUP_REMOVED lines=18> */
.L_x_19868:
        /* <DEDUP_REMOVED lines=16> */
.L_x_19890:
[----:B------:R-:W-:Y:S01]  /*9890*/  CS2R R48, SRZ ;  /* 0x0000000000307805 */ /* 0x000fe2000001ff00 */
[----:B------:R-:W-:Y:S06]  /*98a0*/  BRA `(.L_x_19869) ;  /* 0x0000000000147947 */ /* 0x000fec0003800000 */
.L_x_19889:
[----:B------:R-:W2:Y:S02]  /*98b0*/  LDG.E.64 R48, desc[UR36][R4.64] ;  /* 0x0000002404307981 */ /* 0x000ea4000c1e1b00 */
[----:B--2---:R-:W2:Y:S02]  /*98c0*/  I2F.F64.U64 R48, R48 ;  /* 0x0000003000307312 */ /* 0x004ea40000301800 */
[----:B--2---:R-:W-:Y:S05]  /*98d0*/  BRA `(.L_x_19869) ;  /* 0x0000000000087947 */ /* 0x004fea0003800000 */
.L_x_19888:
[----:B------:R-:W2:Y:S02]  /*98e0*/  LDG.E R4, desc[UR36][R4.64] ;  /* 0x0000002404047981 */ /* 0x000ea4000c1e1900 */
[----:B--2---:R0:W1:Y:S02]  /*98f0*/  I2F.F64.U32 R48, R4 ;  /* 0x0000000400307312 */ /* 0x0040640000201800 */
.L_x_19869:
[----:B------:R-:W-:Y:S05]  /*9900*/  BSYNC.RECONVERGENT B6 ;  /* 0x0000000000067941 */ /* 0x000fea0003800200 */
.L_x_19863:
        /* <DEDUP_REMOVED lines=20> */
.L_x_19895:
[----:B------:R-:W2:Y:S02]  /*9a50*/  LDG.E.U8 R4, desc[UR36][R4.64] ;  /* 0x0000002404047981 */ /* 0x000ea4000c1e1100 */
[----:B--2---:R0:W1:Y:S02]  /*9a60*/  I2F.F64.U16 R50, R4 ;  /* 0x0000000400327312 */ /* 0x0040640000101800 */
[----:B01----:R-:W-:Y:S05]  /*9a70*/  BRA `(.L_x_19897) ;  /* 0x0000000c00647947 */ /* 0x003fea0003800000 */
.L_x_19894:
        /* <DEDUP_REMOVED lines=9> */
.L_x_19899:
[----:B------:R-:W2:Y:S02]  /*9b10*/  LDG.E R4, desc[UR36][R4.64] ;  /* 0x0000002404047981 */ /* 0x000ea4000c1e1900 */
[----:B--2---:R0:W1:Y:S02]  /*9b20*/  I2F.F64 R50, R4 ;  /* 0x0000000400327312 */ /* 0x0040640000201c00 */
[----:B01----:R-:W-:Y:S05]  /*9b30*/  BRA `(.L_x_19897) ;  /* 0x0000000c00347947 */ /* 0x003fea0003800000 */
.L_x_19898:
[----:B------:R-:W2:Y:S02]  /*9b40*/  LDG.E.U16 R4, desc[UR36][R4.64] ;  /* 0x0000002404047981 */ /* 0x000ea4000c1e1500 */
[----:B--2---:R0:W1:Y:S02]  /*9b50*/  I2F.F64.S16 R50, R4 ;  /* 0x0000000400327312 */ /* 0x0040640000101c00 */
[----:B01----:R-:W-:Y:S05]  /*9b60*/  BRA `(.L_x_19897) ;  /* 0x0000000c00287947 */ /* 0x003fea0003800000 */
.L_x_19893:
        /* <DEDUP_REMOVED lines=10> */
.L_x_19901:
[----:B------:R-:W2:Y:S02]  /*9c10*/  LDG.E.U16 R0, desc[UR36][R4.64] ;  /* 0x0000002404007981 */ /* 0x000ea4000c1e1500 */
[----:B--2---:R-:W-:-:S05]  /*9c20*/  HADD2.F32 R0, -RZ, R0.H0_H0 ;  /* 0x20000000ff007230 */ /* 0x004fca0000004100 */
[----:B------:R-:W-:-:S04]  /*9c30*/  FMUL.FTZ R0, R0, 1 ;  /* 0x3f80000000007820 */ /* 0x000fc80000410000 */
[----:B------:R1:W0:Y:S02]  /*9c40*/  F2F.F64.F32 R50, R0 ;  /* 0x0000000000327310 */ /* 0x0002240000201800 */
[----:B01----:R-:W-:Y:S05]  /*9c50*/  BRA `(.L_x_19897) ;  /* 0x0000000800ec7947 */ /* 0x003fea0003800000 */
.L_x_19900:
        /* <DEDUP_REMOVED lines=10> */
.L_x_19903:
[----:B------:R-:W2:Y:S02]  /*9d00*/  LDG.E.U16 R4, desc[UR36][R4.64] ;  /* 0x0000002404047981 */ /* 0x000ea4000c1e1500 */
[----:B--2---:R-:W-:-:S05]  /*9d10*/  HADD2.F32 R0, -RZ, R4.H0_H0 ;  /* 0x20000004ff007230 */ /* 0x004fca0000004100 */
[----:B------:R-:W-:-:S04]  /*9d20*/  FMUL.FTZ R0, R0, 1 ;  /* 0x3f80000000007820 */ /* 0x000fc80000410000 */
[----:B------:R1:W0:Y:S02]  /*9d30*/  F2F.F64.F32 R50, R0 ;  /* 0x0000000000327310 */ /* 0x0002240000201800 */
[----:B01----:R-:W-:Y:S05]  /*9d40*/  BRA `(.L_x_19897) ;  /* 0x0000000800b07947 */ /* 0x003fea0003800000 */
.L_x_19902:
[----:B------:R0:W5:Y:S01]  /*9d50*/  LDG.E.64 R50, desc[UR36][R4.64] ;  /* 0x0000002404327981 */ /* 0x000162000c1e1b00 */
[----:B------:R-:W-:Y:S05]  /*9d60*/  BRA `(.L_x_19897) ;  /* 0x0000000800a87947 */ /* 0x000fea0003800000 */
.L_x_19892:
        /* <DEDUP_REMOVED lines=13> */
.L_x_19906:
[----:B------:R0:W5:Y:S01]  /*9e40*/  LDG.E.64 R50, desc[UR36][R4.64] ;  /* 0x0000002404327981 */ /* 0x000162000c1e1b00 */
[----:B------:R-:W-:Y:S05]  /*9e50*/  BRA `(.L_x_19897) ;  /* 0x00000008006c7947 */ /* 0x000fea0003800000 */
.L_x_19905:
        /* <DEDUP_REMOVED lines=27> */
.L_x_19908:
        /* <DEDUP_REMOVED lines=15> */
.L_x_19907:
[----:B------:R-:W2:Y:S02]  /*a100*/  LDG.E.U16 R0, desc[UR36][R4.64] ;  /* 0x0000002404007981 */ /* 0x000ea4000c1e1500 */
[----:B--2---:R-:W-:-:S04]  /*a110*/  IMAD.U32 R0, R0, 0x10000, RZ ;  /* 0x0001000000007824 */ /* 0x004fc800078e00ff */
[----:B------:R-:W-:-:S04]  /*a120*/  FMUL.FTZ R0, R0, 1 ;  /* 0x3f80000000007820 */ /* 0x000fc80000410000 */
[----:B------:R0:W1:Y:S02]  /*a130*/  F2F.F64.F32 R50, R0 ;  /* 0x0000000000327310 */ /* 0x0000640000201800 */
[----:B01----:R-:W-:Y:S05]  /*a140*/  BRA `(.L_x_19897) ;  /* 0x0000000400b07947 */ /* 0x003fea0003800000 */
.L_x_19904:
        /* <DEDUP_REMOVED lines=11> */
.L_x_19911:
        /* <DEDUP_REMOVED lines=21> */
.L_x_19913:
[----:B------:R-:W-:Y:S05]  /*a350*/  BSYNC.RECONVERGENT B0 ;  /* 0x0000000000007941 */ /* 0x000fea0003800200 */
.L_x_19912:
[----:B------:R-:W-:Y:S01]  /*a360*/  IMAD.SHL.U32 R0, R0, 0x100000, RZ ;  /* 0x0010000000007824 */ /* 0x000fe200078e00ff */
[----:B------:R-:W-:-:S04]  /*a370*/  LEA R3, R3, 0x3b800000, 0x17 ;  /* 0x3b80000003037811 */ /* 0x000fc800078eb8ff */
[----:B------:R-:W-:-:S05]  /*a380*/  LOP3.LUT R0, R3, R0, R7, 0xfe, !PT ;  /* 0x0000000003007212 */ /* 0x000fca00078efe07 */
[----:B------:R-:W-:-:S04]  /*a390*/  FMUL.FTZ R0, R0, 1 ;  /* 0x3f80000000007820 */ /* 0x000fc80000410000 */
[----:B------:R0:W1:Y:S02]  /*a3a0*/  F2F.F64.F32 R50, R0 ;  /* 0x0000000000327310 */ /* 0x0000640000201800 */
[----:B01----:R-:W-:Y:S05]  /*a3b0*/  BRA `(.L_x_19897) ;  /* 0x0000000400147947 */ /* 0x003fea0003800000 */
.L_x_19910:
        /* <DEDUP_REMOVED lines=21> */
.L_x_19915:
[----:B------:R-:W-:Y:S05]  /*a510*/  BSYNC.RECONVERGENT B0 ;  /* 0x0000000000007941 */ /* 0x000fea0003800200 */
.L_x_19914:
[----:B------:R-:W-:Y:S01]  /*a520*/  IMAD.SHL.U32 R0, R0, 0x200000, RZ ;  /* 0x0020000000007824 */ /* 0x000fe200078e00ff */
[----:B------:R-:W-:-:S04]  /*a530*/  LEA R3, R3, 0x37800000, 0x17 ;  /* 0x3780000003037811 */ /* 0x000fc800078eb8ff */
[----:B------:R-:W-:-:S05]  /*a540*/  LOP3.LUT R0, R3, R0, R7, 0xfe, !PT ;  /* 0x0000000003007212 */ /* 0x000fca00078efe07 */
[----:B------:R-:W-:-:S04]  /*a550*/  FMUL.FTZ R0, R0, 1 ;  /* 0x3f80000000007820 */ /* 0x000fc80000410000 */
[----:B------:R0:W1:Y:S02]  /*a560*/  F2F.F64.F32 R50, R0 ;  /* 0x0000000000327310 */ /* 0x0000640000201800 */
[----:B01----:R-:W-:Y:S05]  /*a570*/  BRA `(.L_x_19897) ;  /* 0x0000000000a47947 */ /* 0x003fea0003800000 */
.L_x_19909:
        /* <DEDUP_REMOVED lines=18> */
.L_x_19896:
        /* <DEDUP_REMOVED lines=16> */
.L_x_19918:
[----:B------:R-:W-:Y:S01]  /*a7a0*/  CS2R R50, SRZ ;  /* 0x0000000000327805 */ /* 0x000fe2000001ff00 */
[----:B------:R-:W-:Y:S06]  /*a7b0*/  BRA `(.L_x_19897) ;  /* 0x0000000000147947 */ /* 0x000fec0003800000 */
.L_x_19917:
[----:B------:R-:W2:Y:S02]  /*a7c0*/  LDG.E.64 R50, desc[UR36][R4.64] ;  /* 0x0000002404327981 */ /* 0x000ea4000c1e1b00 */
[----:B--2---:R-:W0:Y:S02]  /*a7d0*/  I2F.F64.U64 R50, R50 ;  /* 0x0000003200327312 */ /* 0x004e240000301800 */
[----:B0-----:R-:W-:Y:S05]  /*a7e0*/  BRA `(.L_x_19897) ;  /* 0x0000000000087947 */ /* 0x001fea0003800000 */
.L_x_19916:
[----:B------:R-:W2:Y:S02]  /*a7f0*/  LDG.E R4, desc[UR36][R4.64] ;  /* 0x0000002404047981 */ /* 0x000ea4000c1e1900 */
[----:B--2---:R1:W0:Y:S02]  /*a800*/  I2F.F64.U32 R50, R4 ;  /* 0x0000000400327312 */ /* 0x0042240000201800 */
.L_x_19897:
[----:B------:R-:W-:Y:S05]  /*a810*/  BSYNC.RECONVERGENT B6 ;  /* 0x0000000000067941 */ /* 0x000fea0003800200 */
.L_x_19891:
        /* <DEDUP_REMOVED lines=20> */
.L_x_19923:
[----:B------:R-:W2:Y:S02]  /*a960*/  LDG.E.U8 R4, desc[UR36][R4.64] ;  /* 0x0000002404047981 */ /* 0x000ea4000c1e1100 */
[----:B--2---:R1:W0:Y:S02]  /*a970*/  I2F.F64.U16 R52, R4 ;  /* 0x0000000400347312 */ /* 0x0042240000101800 */
[----:B01----:R-:W-:Y:S05]  /*a980*/  BRA `(.L_x_19925) ;  /* 0x0000000c00647947 */ /* 0x003fea0003800000 */
.L_x_19922:
        /* <DEDUP_REMOVED lines=9> */
.L_x_19927:
[----:B------:R-:W2:Y:S02]  /*aa20*/  LDG.E R4, desc[UR36][R4.64] ;  /* 0x0000002404047981 */ /* 0x000ea4000c1e1900 */
[----:B--2---:R1:W0:Y:S02]  /*aa30*/  I2F.F64 R52, R4 ;  /* 0x0000000400347312 */ /* 0x0042240000201c00 */
[----:B01----:R-:W-:Y:S05]  /*aa40*/  BRA `(.L_x_19925) ;  /* 0x0000000c00347947 */ /* 0x003fea0003800000 */
.L_x_19926:
[----:B------:R-:W2:Y:S02]  /*aa50*/  LDG.E.U16 R4, desc[UR36][R4.64] ;  /* 0x0000002404047981 */ /* 0x000ea4000c1e1500 */
[----:B--2---:R1:W0:Y:S02]  /*aa60*/  I2F.F64.S16 R52, R4 ;  /* 0x0000000400347312 */ /* 0x0042240000101c00 */
[----:B01----:R-:W-:Y:S05]  /*aa70*/  BRA `(.L_x_19925) ;  /* 0x0000000c00287947 */ /* 0x003fea0003800000 */
.L_x_19921:
        /* <DEDUP_REMOVED lines=10> */
.L_x_19929:
[----:B------:R-:W2:Y:S02]  /*ab20*/  LDG.E.U16 R0, desc[UR36][R4.64] ;  /* 0x0000002404007981 */ /* 0x000ea4000c1e1500 */
[----:B--2---:R-:W-:-:S05]  /*ab30*/  HADD2.F32 R0, -RZ, R0.H0_H0 ;  /* 0x20000000ff007230 */ /* 0x004fca0000004100 */
[----:B------:R-:W-:-:S04]  /*ab40*/  FMUL.FTZ R0, R0, 1 ;  /* 0x3f80000000007820 */ /* 0x000fc80000410000 */
[----:B------:R0:W1:Y:S02]  /*ab50*/  F2F.F64.F32 R52, R0 ;  /* 0x0000000000347310 */ /* 0x0000640000201800 */
[----:B01----:R-:W-:Y:S05]  /*ab60*/  BRA `(.L_x_19925) ;  /* 0x0000000800ec7947 */ /* 0x003fea0003800000 */
.L_x_19928:
        /* <DEDUP_REMOVED lines=10> */
.L_x_19931:
[----:B------:R-:W2:Y:S02]  /*ac10*/  LDG.E.U16 R4, desc[UR36][R4.64] ;  /* 0x0000002404047981 */ /* 0x000ea4000c1e1500 */
[----:B--2---:R-:W-:-:S05]  /*ac20*/  HADD2.F32 R0, -RZ, R4.H0_H0 ;  /* 0x20000004ff007230 */ /* 0x004fca0000004100 */
[----:B------:R-:W-:-:S04]  /*ac30*/  FMUL.FTZ R0, R0, 1 ;  /* 0x3f80000000007820 */ /* 0x000fc80000410000 */
[----:B------:R0:W1:Y:S02]  /*ac40*/  F2F.F64.F32 R52, R0 ;  /* 0x0000000000347310 */ /* 0x0000640000201800 */
[----:B01----:R-:W-:Y:S05]  /*ac50*/  BRA `(.L_x_19925) ;  /* 0x0000000800b07947 */ /* 0x003fea0003800000 */
.L_x_19930:
[----:B------:R0:W5:Y:S01]  /*ac60*/  LDG.E.64 R52, desc[UR36][R4.64] ;  /* 0x0000002404347981 */ /* 0x000162000c1e1b00 */
[----:B------:R-:W-:Y:S05]  /*ac70*/  BRA `(.L_x_19925) ;  /* 0x0000000800a87947 */ /* 0x000fea0003800000 */
.L_x_19920:
        /* <DEDUP_REMOVED lines=13> */
.L_x_19934:
[----:B------:R1:W5:Y:S01]  /*ad50*/  LDG.E.64 R52, desc[UR36][R4.64] ;  /* 0x0000002404347981 */ /* 0x000362000c1e1b00 */
[----:B------:R-:W-:Y:S05]  /*ad60*/  BRA `(.L_x_19925) ;  /* 0x00000008006c7947 */ /* 0x000fea0003800000 */
.L_x_19933:
        /* <DEDUP_REMOVED lines=27> */
.L_x_19936:
        /* <DEDUP_REMOVED lines=15> */
.L_x_19935:
[----:B------:R-:W2:Y:S02]  /*b010*/  LDG.E.U16 R0, desc[UR36][R4.64] ;  /* 0x0000002404007981 */ /* 0x000ea4000c1e1500 */
[----:B--2---:R-:W-:-:S04]  /*b020*/  IMAD.U32 R0, R0, 0x10000, RZ ;  /* 0x0001000000007824 */ /* 0x004fc800078e00ff */
[----:B------:R-:W-:-:S04]  /*b030*/  FMUL.FTZ R0, R0, 1 ;  /* 0x3f80000000007820 */ /* 0x000fc80000410000 */
[----:B------:R1:W0:Y:S02]  /*b040*/  F2F.F64.F32 R52, R0 ;  /* 0x0000000000347310 */ /* 0x0002240000201800 */
[----:B01----:R-:W-:Y:S05]  /*b050*/  BRA `(.L_x_19925) ;  /* 0x0000000400b07947 */ /* 0x003fea0003800000 */
.L_x_19932:
        /* <DEDUP_REMOVED lines=11> */
.L_x_19939:
        /* <DEDUP_REMOVED lines=21> */
.L_x_19941:
[----:B------:R-:W-:Y:S05]  /*b260*/  BSYNC.RECONVERGENT B0 ;  /* 0x0000000000007941 */ /* 0x000fea0003800200 */
.L_x_19940:
[----:B------:R-:W-:Y:S01]  /*b270*/  IMAD.SHL.U32 R0, R0, 0x100000, RZ ;  /* 0x0010000000007824 */ /* 0x000fe200078e00ff */
[----:B------:R-:W-:-:S04]  /*b280*/  LEA R3, R3, 0x3b800000, 0x17 ;  /* 0x3b80000003037811 */ /* 0x000fc800078eb8ff */
[----:B------:R-:W-:-:S05]  /*b290*/  LOP3.LUT R0, R3, R0, R7, 0xfe, !PT ;  /* 0x0000000003007212 */ /* 0x000fca00078efe07 */
[----:B------:R-:W-:-:S04]  /*b2a0*/  FMUL.FTZ R0, R0, 1 ;  /* 0x3f80000000007820 */ /* 0x000fc80000410000 */
[----:B------:R0:W1:Y:S02]  /*b2b0*/  F2F.F64.F32 R52, R0 ;  /* 0x0000000000347310 */ /* 0x0000640000201800 */
[----:B01----:R-:W-:Y:S05]  /*b2c0*/  BRA `(.L_x_19925) ;  /* 0x0000000400147947 */ /* 0x003fea0003800000 */
.L_x_19938:
        /* <DEDUP_REMOVED lines=21> */
.L_x_19943:
[----:B------:R-:W-:Y:S05]  /*b420*/  BSYNC.RECONVERGENT B0 ;  /* 0x0000000000007941 */ /* 0x000fea0003800200 */
.L_x_19942:
[----:B------:R-:W-:Y:S01]  /*b430*/  IMAD.SHL.U32 R0, R0, 0x200000, RZ ;  /* 0x0020000000007824 */ /* 0x000fe200078e00ff */
[----:B------:R-:W-:-:S04]  /*b440*/  LEA R3, R3, 0x37800000, 0x17 ;  /* 0x3780000003037811 */ /* 0x000fc800078eb8ff */
[----:B------:R-:W-:-:S05]  /*b450*/  LOP3.LUT R0, R3, R0, R7, 0xfe, !PT ;  /* 0x0000000003007212 */ /* 0x000fca00078efe07 */
[----:B------:R-:W-:-:S04]  /*b460*/  FMUL.FTZ R0, R0, 1 ;  /* 0x3f80000000007820 */ /* 0x000fc80000410000 */
[----:B------:R0:W1:Y:S02]  /*b470*/  F2F.F64.F32 R52, R0 ;  /* 0x0000000000347310 */ /* 0x0000640000201800 */
[----:B01----:R-:W-:Y:S05]  /*b480*/  BRA `(.L_x_19925) ;  /* 0x0000000000a47947 */ /* 0x003fea0003800000 */
.L_x_19937:
        /* <DEDUP_REMOVED lines=18> */
.L_x_19924:
        /* <DEDUP_REMOVED lines=16> */
.L_x_19946:
[----:B------:R-:W-:Y:S01]  /*b6b0*/  CS2R R52, SRZ ;  /* 0x0000000000347805 */ /* 0x000fe2000001ff00 */
[----:B------:R-:W-:Y:S06]  /*b6c0*/  BRA `(.L_x_19925) ;  /* 0x0000000000147947 */ /* 0x000fec0003800000 */
.L_x_19945:
[----:B------:R-:W2:Y:S02]  /*b6d0*/  LDG.E.64 R52, desc[UR36][R4.64] ;  /* 0x0000002404347981 */ /* 0x000ea4000c1e1b00 */
[----:B--2---:R-:W0:Y:S02]  /*b6e0*/  I2F.F64.U64 R52, R52 ;  /* 0x0000003400347312 */ /* 0x004e240000301800 */
[----:B0-----:R-:W-:Y:S05]  /*b6f0*/  BRA `(.L_x_19925) ;  /* 0x0000000000087947 */ /* 0x001fea0003800000 */
.L_x_19944:
[----:B------:R-:W2:Y:S02]  /*b700*/  LDG.E R4, desc[UR36][R4.64] ;  /* 0x0000002404047981 */ /* 0x000ea4000c1e1900 */
[----:B--2---:R0:W1:Y:S02]  /*b710*/  I2F.F64.U32 R52, R4 ;  /* 0x0000000400347312 */ /* 0x0040640000201800 */
.L_x_19925:
[----:B------:R-:W-:Y:S05]  /*b720*/  BSYNC.RECONVERGENT B6 ;  /* 0x0000000000067941 */ /* 0x000fea0003800200 */
.L_x_19919:
        /* <DEDUP_REMOVED lines=20> */
.L_x_19951:
[----:B------:R-:W2:Y:S02]  /*b870*/  LDG.E.U8 R4, desc[UR36][R4.64] ;  /* 0x0000002404047981 */ /* 0x000ea4000c1e1100 */
[----:B--2---:R0:W1:Y:S02]  /*b880*/  I2F.F64.U16 R54, R4 ;  /* 0x0000000400367312 */ /* 0x0040640000101800 */
[----:B01----:R-:W-:Y:S05]  /*b890*/  BRA `(.L_x_19953) ;  /* 0x0000000c00647947 */ /* 0x003fea0003800000 */
.L_x_19950:
        /* <DEDUP_REMOVED lines=9> */
.L_x_19955:
[----:B------:R-:W2:Y:S02]  /*b930*/  LDG.E R4, desc[UR36][R4.64] ;  /* 0x0000002404047981 */ /* 0x000ea4000c1e1900 */
[----:B--2---:R0:W1:Y:S02]  /*b940*/  I2F.F64 R54, R4 ;  /* 0x0000000400367312 */ /* 0x0040640000201c00 */
[----:B01----:R-:W-:Y:S05]  /*b950*/  BRA `(.L_x_19953) ;  /* 0x0000000c00347947 */ /* 0x003fea0003800000 */
.L_x_19954:
[----:B------:R-:W2:Y:S02]  /*b960*/  LDG.E.U16 R4, desc[UR36][R4.64] ;  /* 0x0000002404047981 */ /* 0x000ea4000c1e1500 */
[----:B--2---:R0:W1:Y:S02]  /*b970*/  I2F.F64.S16 R54, R4 ;  /* 0x0000000400367312 */ /* 0x0040640000101c00 */
[----:B01----:R-:W-:Y:S05]  /*b980*/  BRA `(.L_x_19953) ;  /* 0x0000000c00287947 */ /* 0x003fea0003800000 */
.L_x_19949:
        /* <DEDUP_REMOVED lines=10> */
.L_x_19957:
[----:B------:R-:W2:Y:S02]  /*ba30*/  LDG.E.U16 R0, desc[UR36][R4.64] ;  /* 0x0000002404007981 */ /* 0x000ea4000c1e1500 */
[----:B--2---:R-:W-:-:S05]  /*ba40*/  HADD2.F32 R0, -RZ, R0.H0_H0 ;  /* 0x20000000ff007230 */ /* 0x004fca0000004100 */
[----:B------:R-:W-:-:S04]  /*ba50*/  FMUL.FTZ R0, R0, 1 ;  /* 0x3f80000000007820 */ /* 0x000fc80000410000 */
[----:B------:R0:W1:Y:S02]  /*ba60*/  F2F.F64.F32 R54, R0 ;  /* 0x0000000000367310 */ /* 0x0000640000201800 */
[----:B01----:R-:W-:Y:S05]  /*ba70*/  BRA `(.L_x_19953) ;  /* 0x0000000800ec7947 */ /* 0x003fea0003800000 */
.L_x_19956:
        /* <DEDUP_REMOVED lines=10> */
.L_x_19959:
[----:B------:R-:W2:Y:S02]  /*bb20*/  LDG.E.U16 R4, desc[UR36][R4.64] ;  /* 0x0000002404047981 */ /* 0x000ea4000c1e1500 */
[----:B--2---:R-:W-:-:S05]  /*bb30*/  HADD2.F32 R0, -RZ, R4.H0_H0 ;  /* 0x20000004ff007230 */ /* 0x004fca0000004100 */
[----:B------:R-:W-:-:S04]  /*bb40*/  FMUL.FTZ R0, R0, 1 ;  /* 0x3f80000000007820 */ /* 0x000fc80000410000 */
[----:B------:R1:W0:Y:S02]  /*bb50*/  F2F.F64.F32 R54, R0 ;  /* 0x0000000000367310 */ /* 0x0002240000201800 */
[----:B01----:R-:W-:Y:S05]  /*bb60*/  BRA `(.L_x_19953) ;  /* 0x0000000800b07947 */ /* 0x003fea0003800000 */
.L_x_19958:
[----:B------:R0:W5:Y:S01]  /*bb70*/  LDG.E.64 R54, desc[UR36][R4.64] ;  /* 0x0000002404367981 */ /* 0x000162000c1e1b00 */
[----:B------:R-:W-:Y:S05]  /*bb80*/  BRA `(.L_x_19953) ;  /* 0x0000000800a87947 */ /* 0x000fea0003800000 */
.L_x_19948:
        /* <DEDUP_REMOVED lines=13> */
.L_x_19962:
[----:B------:R1:W5:Y:S01]  /*bc60*/  LDG.E.64 R54, desc[UR36][R4.64] ;  /* 0x0000002404367981 */ /* 0x000362000c1e1b00 */
[----:B------:R-:W-:Y:S05]  /*bc70*/  BRA `(.L_x_19953) ;  /* 0x00000008006c7947 */ /* 0x000fea0003800000 */
.L_x_19961:
        /* <DEDUP_REMOVED lines=27> */
.L_x_19964:
        /* <DEDUP_REMOVED lines=15> */
.L_x_19963:
[----:B------:R-:W2:Y:S02]  /*bf20*/  LDG.E.U16 R0, desc[UR36][R4.64] ;  /* 0x0000002404007981 */ /* 0x000ea4000c1e1500 */
[----:B--2---:R-:W-:-:S04]  /*bf30*/  IMAD.U32 R0, R0, 0x10000, RZ ;  /* 0x0001000000007824 */ /* 0x004fc800078e00ff */
[----:B------:R-:W-:-:S04]  /*bf40*/  FMUL.FTZ R0, R0, 1 ;  /* 0x3f80000000007820 */ /* 0x000fc80000410000 */
[----:B------:R1:W0:Y:S02]  /*bf50*/  F2F.F64.F32 R54, R0 ;  /* 0x0000000000367310 */ /* 0x0002240000201800 */
[----:B01----:R-:W-:Y:S05]  /*bf60*/  BRA `(.L_x_19953) ;  /* 0x0000000400b07947 */ /* 0x003fea0003800000 */
.L_x_19960:
        /* <DEDUP_REMOVED lines=11> */
.L_x_19967:
        /* <DEDUP_REMOVED lines=21> */
.L_x_19969:
[----:B------:R-:W-:Y:S05]  /*c170*/  BSYNC.RECONVERGENT B0 ;  /* 0x0000000000007941 */ /* 0x000fea0003800200 */
.L_x_19968:
[----:B------:R-:W-:Y:S01]  /*c180*/  IMAD.SHL.U32 R0, R0, 0x100000, RZ ;  /* 0x0010000000007824 */ /* 0x000fe200078e00ff */
[----:B------:R-:W-:-:S04]  /*c190*/  LEA R3, R3, 0x3b800000, 0x17 ;  /* 0x3b80000003037811 */ /* 0x000fc800078eb8ff */
[----:B------:R-:W-:-:S05]  /*c1a0*/  LOP3.LUT R0, R3, R0, R7, 0xfe, !PT ;  /* 0x0000000003007212 */ /* 0x000fca00078efe07 */
[----:B------:R-:W-:-:S04]  /*c1b0*/  FMUL.FTZ R0, R0, 1 ;  /* 0x3f80000000007820 */ /* 0x000fc80000410000 */
[----:B------:R0:W1:Y:S02]  /*c1c0*/  F2F.F64.F32 R54, R0 ;  /* 0x0000000000367310 */ /* 0x0000640000201800 */
[----:B01----:R-:W-:Y:S05]  /*c1d0*/  BRA `(.L_x_19953) ;  /* 0x0000000400147947 */ /* 0x003fea0003800000 */
.L_x_19966:
        /* <DEDUP_REMOVED lines=21> */
.L_x_19971:
[----:B------:R-:W-:Y:S05]  /*c330*/  BSYNC.RECONVERGENT B0 ;  /* 0x0000000000007941 */ /* 0x000fea0003800200 */
.L_x_19970:
[----:B------:R-:W-:Y:S01]  /*c340*/  IMAD.SHL.U32 R0, R0, 0x200000, RZ ;  /* 0x0020000000007824 */ /* 0x000fe200078e00ff */
[----:B------:R-:W-:-:S04]  /*c350*/  LEA R3, R3, 0x37800000, 0x17 ;  /* 0x3780000003037811 */ /* 0x000fc800078eb8ff */
[----:B------:R-:W-:-:S05]  /*c360*/  LOP3.LUT R0, R3, R0, R7, 0xfe, !PT ;  /* 0x0000000003007212 */ /* 0x000fca00078efe07 */
[----:B------:R-:W-:-:S04]  /*c370*/  FMUL.FTZ R0, R0, 1 ;  /* 0x3f80000000007820 */ /* 0x000fc80000410000 */
[----:B------:R0:W1:Y:S02]  /*c380*/  F2F.F64.F32 R54, R0 ;  /* 0x0000000000367310 */ /* 0x0000640000201800 */
[----:B01----:R-:W-:Y:S05]  /*c390*/  BRA `(.L_x_19953) ;  /* 0x0000000000a47947 */ /* 0x003fea0003800000 */
.L_x_19965:
        /* <DEDUP_REMOVED lines=18> */
.L_x_19952:
        /* <DEDUP_REMOVED lines=16> */
.L_x_19974:
[----:B------:R-:W-:Y:S01]  /*c5c0*/  CS2R R54, SRZ ;  /* 0x0000000000367805 */ /* 0x000fe2000001ff00 */
[----:B------:R-:W-:Y:S06]  /*c5d0*/  BRA `(.L_x_19953) ;  /* 0x0000000000147947 */ /* 0x000fec0003800000 */
.L_x_19973:
[----:B------:R-:W2:Y:S02]  /*c5e0*/  LDG.E.64 R54, desc[UR36][R4.64] ;  /* 0x0000002404367981 */ /* 0x000ea4000c1e1b00 */
[----:B--2---:R-:W0:Y:S02]  /*c5f0*/  I2F.F64.U64 R54, R54 ;  /* 0x0000003600367312 */ /* 0x004e240000301800 */
[----:B0-----:R-:W-:Y:S05]  /*c600*/  BRA `(.L_x_19953) ;  /* 0x0000000000087947 */ /* 0x001fea0003800000 */
.L_x_19972:
[----:B------:R-:W2:Y:S02]  /*c610*/  LDG.E R4, desc[UR36][R4.64] ;  /* 0x0000002404047981 */ /* 0x000ea4000c1e1900 */
[----:B--2---:R0:W1:Y:S02]  /*c620*/  I2F.F64.U32 R54, R4 ;  /* 0x0000000400367312 */ /* 0x0040640000201800 */
.L_x_19953:
[----:B------:R-:W-:Y:S05]  /*c630*/  BSYNC.RECONVERGENT B6 ;  /* 0x0000000000067941 */ /* 0x000fea0003800200 */
.L_x_19947:
        /* <DEDUP_REMOVED lines=20> */
.L_x_19979:
[----:B------:R-:W2:Y:S02]  /*c780*/  LDG.E.U8 R4, desc[UR36][R4.64] ;  /* 0x0000002404047981 */ /* 0x000ea4000c1e1100 */
[----:B--2---:R0:W1:Y:S02]  /*c790*/  I2F.F64.U16 R56, R4 ;  /* 0x0000000400387312 */ /* 0x0040640000101800 */
[----:B01----:R-:W-:Y:S05]  /*c7a0*/  BRA `(.L_x_19981) ;  /* 0x0000000c00647947 */ /* 0x003fea0003800000 */
.L_x_19978:
        /* <DEDUP_REMOVED lines=9> */
.L_x_19983:
[----:B------:R-:W2:Y:S02]  /*c840*/  LDG.E R4, desc[UR36][R4.64] ;  /* 0x0000002404047981 */ /* 0x000ea4000c1e1900 */
[----:B--2---:R0:W1:Y:S02]  /*c850*/  I2F.F64 R56, R4 ;  /* 0x0000000400387312 */ /* 0x0040640000201c00 */
[----:B01----:R-:W-:Y:S05]  /*c860*/  BRA `(.L_x_19981) ;  /* 0x0000000c00347947 */ /* 0x003fea0003800000 */
.L_x_19982:
[----:B------:R-:W2:Y:S02]  /*c870*/  LDG.E.U16 R4, desc[UR36][R4.64] ;  /* 0x0000002404047981 */ /* 0x000ea4000c1e1500 */
[----:B--2---:R0:W1:Y:S02]  /*c880*/  I2F.F64.S16 R56, R4 ;  /* 0x0000000400387312 */ /* 0x0040640000101c00 */
[----:B01----:R-:W-:Y:S05]  /*c890*/  BRA `(.L_x_19981) ;  /* 0x0000000c00287947 */ /* 0x003fea0003800000 */
.L_x_19977:
        /* <DEDUP_REMOVED lines=10> */
.L_x_19985:
[----:B------:R-:W2:Y:S02]  /*c940*/  LDG.E.U16 R0, desc[UR36][R4.64] ;  /* 0x0000002404007981 */ /* 0x000ea4000c1e1500 */
[----:B--2---:R-:W-:-:S05]  /*c950*/  HADD2.F32 R0, -RZ, R0.H0_H0 ;  /* 0x20000000ff007230 */ /* 0x004fca0000004100 */
[----:B------:R-:W-:-:S04]  /*c960*/  FMUL.FTZ R0, R0, 1 ;  /* 0x3f80000000007820 */ /* 0x000fc80000410000 */
[----:B------:R0:W1:Y:S02]  /*c970*/  F2F.F64.F32 R56, R0 ;  /* 0x0000000000387310 */ /* 0x0000640000201800 */
[----:B01----:R-:W-:Y:S05]  /*c980*/  BRA `(.L_x_19981) ;  /* 0x0000000800ec7947 */ /* 0x003fea0003800000 */
.L_x_19984:
        /* <DEDUP_REMOVED lines=10> */
.L_x_19987:
[----:B------:R-:W2:Y:S02]  /*ca30*/  LDG.E.U16 R4, desc[UR36][R4.64] ;  /* 0x0000002404047981 */ /* 0x000ea4000c1e1500 */
[----:B--2---:R-:W-:-:S05]  /*ca40*/  HADD2.F32 R0, -RZ, R4.H0_H0 ;  /* 0x20000004ff007230 */ /* 0x004fca0000004100 */
[----:B------:R-:W-:-:S04]  /*ca50*/  FMUL.FTZ R0, R0, 1 ;  /* 0x3f80000000007820 */ /* 0x000fc80000410000 */
[----:B------:R0:W1:Y:S02]  /*ca60*/  F2F.F64.F32 R56, R0 ;  /* 0x0000000000387310 */ /* 0x0000640000201800 */
[----:B01----:R-:W-:Y:S05]  /*ca70*/  BRA `(.L_x_19981) ;  /* 0x0000000800b07947 */ /* 0x003fea0003800000 */
.L_x_19986:
[----:B------:R0:W5:Y:S01]  /*ca80*/  LDG.E.64 R56, desc[UR36][R4.64] ;  /* 0x0000002404387981 */ /* 0x000162000c1e1b00 */
[----:B------:R-:W-:Y:S05]  /*ca90*/  BRA `(.L_x_19981) ;  /* 0x0000000800a87947 */ /* 0x000fea0003800000 */
.L_x_19976:
        /* <DEDUP_REMOVED lines=13> */
.L_x_19990:
[----:B------:R0:W5:Y:S01]  /*cb70*/  LDG.E.64 R56, desc[UR36][R4.64] ;  /* 0x0000002404387981 */ /* 0x000162000c1e1b00 */
[----:B------:R-:W-:Y:S05]  /*cb80*/  BRA `(.L_x_19981) ;  /* 0x00000008006c7947 */ /* 0x000fea0003800000 */
.L_x_19989:
        /* <DEDUP_REMOVED lines=27> */
.L_x_19992:
        /* <DEDUP_REMOVED lines=15> */
.L_x_19991:
[----:B------:R-:W2:Y:S02]  /*ce30*/  LDG.E.U16 R0, desc[UR36][R4.64] ;  /* 0x0000002404007981 */ /* 0x000ea4000c1e1500 */
[----:B--2---:R-:W-:-:S04]  /*ce40*/  IMAD.U32 R0, R0, 0x10000, RZ ;  /* 0x0001000000007824 */ /* 0x004fc800078e00ff */
[----:B------:R-:W-:-:S04]  /*ce50*/  FMUL.FTZ R0, R0, 1 ;  /* 0x3f80000000007820 */ /* 0x000fc80000410000 */
[----:B------:R0:W1:Y:S02]  /*ce60*/  F2F.F64.F32 R56, R0 ;  /* 0x0000000000387310 */ /* 0x0000640000201800 */
[----:B01----:R-:W-:Y:S05]  /*ce70*/  BRA `(.L_x_19981) ;  /* 0x0000000400b07947 */ /* 0x003fea0003800000 */
.L_x_19988:
        /* <DEDUP_REMOVED lines=11> */
.L_x_19995:
        /* <DEDUP_REMOVED lines=21> */
.L_x_19997:
[----:B------:R-:W-:Y:S05]  /*d080*/  BSYNC.RECONVERGENT B0 ;  /* 0x0000000000007941 */ /* 0x000fea0003800200 */
.L_x_19996:
[----:B------:R-:W-:Y:S01]  /*d090*/  IMAD.SHL.U32 R0, R0, 0x100000, RZ ;  /* 0x0010000000007824 */ /* 0x000fe200078e00ff */
[----:B------:R-:W-:-:S04]  /*d0a0*/  LEA R3, R3, 0x3b800000, 0x17 ;  /* 0x3b80000003037811 */ /* 0x000fc800078eb8ff */
[----:B------:R-:W-:-:S05]  /*d0b0*/  LOP3.LUT R0, R3, R0, R7, 0xfe, !PT ;  /* 0x0000000003007212 */ /* 0x000fca00078efe07 */
[----:B------:R-:W-:-:S04]  /*d0c0*/  FMUL.FTZ R0, R0, 1 ;  /* 0x3f80000000007820 */ /* 0x000fc80000410000 */
[----:B------:R0:W1:Y:S02]  /*d0d0*/  F2F.F64.F32 R56, R0 ;  /* 0x0000000000387310 */ /* 0x0000640000201800 */
[----:B01----:R-:W-:Y:S05]  /*d0e0*/  BRA `(.L_x_19981) ;  /* 0x0000000400147947 */ /* 0x003fea0003800000 */
.L_x_19994:
        /* <DEDUP_REMOVED lines=21> */
.L_x_19999:
[----:B------:R-:W-:Y:S05]  /*d240*/  BSYNC.RECONVERGENT B0 ;  /* 0x0000000000007941 */ /* 0x000fea0003800200 */
.L_x_19998:
[----:B------:R-:W-:Y:S01]  /*d250*/  IMAD.SHL.U32 R0, R0, 0x200000, RZ ;  /* 0x0020000000007824 */ /* 0x000fe200078e00ff */
[----:B------:R-:W-:-:S04]  /*d260*/  LEA R3, R3, 0x37800000, 0x17 ;  /* 0x3780000003037811 */ /* 0x000fc800078eb8ff */
[----:B------:R-:W-:-:S05]  /*d270*/  LOP3.LUT R0, R3, R0, R7, 0xfe, !PT ;  /* 0x0000000003007212 */ /* 0x000fca00078efe07 */
[----:B------:R-:W-:-:S04]  /*d280*/  FMUL.FTZ R0, R0, 1 ;  /* 0x3f80000000007820 */ /* 0x000fc80000410000 */
[----:B------:R0:W1:Y:S02]  /*d290*/  F2F.F64.F32 R56, R0 ;  /* 0x0000000000387310 */ /* 0x0000640000201800 */
[----:B01----:R-:W-:Y:S05]  /*d2a0*/  BRA `(.L_x_19981) ;  /* 0x0000000000a47947 */ /* 0x003fea0003800000 */
.L_x_19993:
        /* <DEDUP_REMOVED lines=18> */
.L_x_19980:
        /* <DEDUP_REMOVED lines=16> */
.L_x_20002:
[----:B------:R-:W-:Y:S01]  /*d4d0*/  CS2R R56, SRZ ;  /* 0x0000000000387805 */ /* 0x000fe2000001ff00 */
[----:B------:R-:W-:Y:S06]  /*d4e0*/  BRA `(.L_x_19981) ;  /* 0x0000000000147947 */ /* 0x000fec0003800000 */
.L_x_20001:
[----:B------:R-:W2:Y:S02]  /*d4f0*/  LDG.E.64 R56, desc[UR36][R4.64] ;  /* 0x0000002404387981 */ /* 0x000ea4000c1e1b00 */
[----:B--2---:R-:W1:Y:S02]  /*d500*/  I2F.F64.U64 R56, R56 ;  /* 0x0000003800387312 */ /* 0x004e640000301800 */
[----:B-1----:R-:W-:Y:S05]  /*d510*/  BRA `(.L_x_19981) ;  /* 0x0000000000087947 */ /* 0x002fea0003800000 */
.L_x_20000:
[----:B------:R-:W2:Y:S02]  /*d520*/  LDG.E R4, desc[UR36][R4.64] ;  /* 0x0000002404047981 */ /* 0x000ea4000c1e1900 */
[----:B--2---:R1:W0:Y:S02]  /*d530*/  I2F.F64.U32 R56, R4 ;  /* 0x0000000400387312 */ /* 0x0042240000201800 */
.L_x_19981:
[----:B------:R-:W-:Y:S05]  /*d540*/  BSYNC.RECONVERGENT B6 ;  /* 0x0000000000067941 */ /* 0x000fea0003800200 */
.L_x_19975:
[----:B------:R-:W-:-:S07]  /*d550*/  VIADD R77, R77, 0x80 ;  /* 0x000000804d4d7836 */ /* 0x000fce0000000000 */
.L_x_19806:
[----:B------:R-:W-:Y:S05]  /*d560*/  BSYNC.RECONVERGENT B7 ;  /* 0x0000000000077941 */ /* 0x000fea0003800200 */
.L_x_19805:
        /* <DEDUP_REMOVED lines=31> */
.L_x_20009:
[----:B------:R-:W2:Y:S02]  /*d760*/  LDG.E.U8 R4, desc[UR36][R4.64] ;  /* 0x0000002404047981 */ /* 0x000ea4000c1e1100 */
[----:B--2---:R0:W1:Y:S02]  /*d770*/  I2F.F64.U16 R32, R4 ;  /* 0x0000000400207312 */ /* 0x0040640000101800 */
[----:B01----:R-:W-:Y:S05]  /*d780*/  BRA `(.L_x_20011) ;  /* 0x0000000c00647947 */ /* 0x003fea0003800000 */
.L_x_20008:
        /* <DEDUP_REMOVED lines=9> */
.L_x_20013:
[----:B------:R-:W2:Y:S02]  /*d820*/  LDG.E R4, desc[UR36][R4.64] ;  /* 0x0000002404047981 */ /* 0x000ea4000c1e1900 */
[----:B--2---:R0:W1:Y:S02]  /*d830*/  I2F.F64 R32, R4 ;  /* 0x0000000400207312 */ /* 0x0040640000201c00 */
[----:B01----:R-:W-:Y:S05]  /*d840*/  BRA `(.L_x_20011) ;  /* 0x0000000c00347947 */ /* 0x003fea0003800000 */
.L_x_20012:
[----:B------:R-:W2:Y:S02]  /*d850*/  LDG.E.U16 R4, desc[UR36][R4.64] ;  /* 0x0000002404047981 */ /* 0x000ea4000c1e1500 */
[----:B--2---:R0:W1:Y:S02]  /*d860*/  I2F.F64.S16 R32, R4 ;  /* 0x0000000400207312 */ /* 0x0040640000101c00 */
[----:B01----:R-:W-:Y:S05]  /*d870*/  BRA `(.L_x_20011) ;  /* 0x0000000c00287947 */ /* 0x003fea0003800000 */
.L_x_20007:
        /* <DEDUP_REMOVED lines=10> */
.L_x_20015:
[----:B------:R-:W2:Y:S02]  /*d920*/  LDG.E.U16 R0, desc[UR36][R4.64] ;  /* 0x0000002404007981 */ /* 0x000ea4000c1e1500 */
[----:B--2---:R-:W-:-:S05]  /*d930*/  HADD2.F32 R0, -RZ, R0.H0_H0 ;  /* 0x20000000ff007230 */ /* 0x004fca0000004100 */
[----:B------:R-:W-:-:S04]  /*d940*/  FMUL.FTZ R0, R0, 1 ;  /* 0x3f80000000007820 */ /* 0x000fc80000410000 */
[----:B------:R1:W2:Y:S02]  /*d950*/  F2F.F64.F32 R32, R0 ;  /* 0x0000000000207310 */ /* 0x0002a40000201800 */
[----:B-12---:R-:W-:Y:S05]  /*d960*/  BRA `(.L_x_20011) ;  /* 0x0000000800ec7947 */ /* 0x006fea0003800000 */
.L_x_20014:
        /* <DEDUP_REMOVED lines=10> */
.L_x_20017:
[----:B------:R-:W2:Y:S02]  /*da10*/  LDG.E.U16 R4, desc[UR36][R4.64] ;  /* 0x0000002404047981 */ /* 0x000ea4000c1e1500 */
[----:B--2---:R-:W-:-:S05]  /*da20*/  HADD2.F32 R0, -RZ, R4.H0_H0 ;  /* 0x20000004ff007230 */ /* 0x004fca0000004100 */
[----:B------:R-:W-:-:S04]  /*da30*/  FMUL.FTZ R0, R0, 1 ;  /* 0x3f80000000007820 */ /* 0x000fc80000410000 */
[----:B------:R0:W1:Y:S02]  /*da40*/  F2F.F64.F32 R32, R0 ;  /* 0x0000000000207310 */ /* 0x0000640000201800 */
[----:B01----:R-:W-:Y:S05]  /*da50*/  BRA `(.L_x_20011) ;  /* 0x0000000800b07947 */ /* 0x003fea0003800000 */
.L_x_20016:
[----:B------:R0:W5:Y:S01]  /*da60*/  LDG.E.64 R32, desc[UR36][R4.64] ;  /* 0x0000002404207981 */ /* 0x000162000c1e1b00 */
[----:B------:R-:W-:Y:S05]  /*da70*/  BRA `(.L_x_20011) ;  /* 0x0000000800a87947 */ /* 0x000fea0003800000 */
.L_x_20006:
        /* <DEDUP_REMOVED lines=13> */
.L_x_20020:
[----:B------:R1:W5:Y:S01]  /*db50*/  LDG.E.64 R32, desc[UR36][R4.64] ;  /* 0x0000002404207981 */ /* 0x000362000c1e1b00 */
[----:B------:R-:W-:Y:S05]  /*db60*/  BRA `(.L_x_20011) ;  /* 0x00000008006c7947 */ /* 0x000fea0003800000 */
.L_x_20019:
        /* <DEDUP_REMOVED lines=26> */
[----:B0-2---:R-:W-:Y:S05]  /*dd10*/  BRA `(.L_x_20011) ;  /* 0x0000000800007947 */ /* 0x005fea0003800000 */
.L_x_20022:
        /* <DEDUP_REMOVED lines=14> */
[----:B0-2---:R-:W-:Y:S05]  /*de00*/  BRA `(.L_x_20011) ;  /* 0x0000000400c47947 */ /* 0x005fea0003800000 */
.L_x_20021:
[----:B------:R-:W2:Y:S02]  /*de10*/  LDG.E.U16 R0, desc[UR36][R4.64] ;  /* 0x0000002404007981 */ /* 0x000ea4000c1e1500 */
[----:B--2---:R-:W-:-:S04]  /*de20*/  IMAD.U32 R0, R0, 0x10000, RZ ;  /* 0x0001000000007824 */ /* 0x004fc800078e00ff */
[----:B------:R-:W-:-:S04]  /*de30*/  FMUL.FTZ R0, R0, 1 ;  /* 0x3f80000000007820 */ /* 0x000fc80000410000 */
[----:B------:R2:W0:Y:S02]  /*de40*/  F2F.F64.F32 R32, R0 ;  /* 0x0000000000207310 */ /* 0x0004240000201800 */
[----:B0-2---:R-:W-:Y:S05]  /*de50*/  BRA `(.L_x_20011) ;  /* 0x0000000400b07947 */ /* 0x005fea0003800000 */
.L_x_20018:
        /* <DEDUP_REMOVED lines=11> */
.L_x_20025:
        /* <DEDUP_REMOVED lines=21> */
.L_x_20027:
[----:B------:R-:W-:Y:S05]  /*e060*/  BSYNC.RECONVERGENT B0 ;  /* 0x0000000000007941 */ /* 0x000fea0003800200 */
.L_x_20026:
[----:B------:R-:W-:Y:S01]  /*e070*/  IMAD.SHL.U32 R0, R0, 0x100000, RZ ;  /* 0x0010000000007824 */ /* 0x000fe200078e00ff */
[----:B------:R-:W-:-:S04]  /*e080*/  LEA R3, R3, 0x3b800000, 0x17 ;  /* 0x3b80000003037811 */ /* 0x000fc800078eb8ff */
[----:B------:R-:W-:-:S05]  /*e090*/  LOP3.LUT R0, R3, R0, R7, 0xfe, !PT ;  /* 0x0000000003007212 */ /* 0x000fca00078efe07 */
[----:B------:R-:W-:-:S04]  /*e0a0*/  FMUL.FTZ R0, R0, 1 ;  /* 0x3f80000000007820 */ /* 0x000fc80000410000 */
[----:B------:R0:W1:Y:S02]  /*e0b0*/  F2F.F64.F32 R32, R0 ;  /* 0x0000000000207310 */ /* 0x0000640000201800 */
[----:B01----:R-:W-:Y:S05]  /*e0c0*/  BRA `(.L_x_20011) ;  /* 0x0000000400147947 */ /* 0x003fea0003800000 */
.L_x_20024:
        /* <DEDUP_REMOVED lines=21> */
.L_x_20029:
[----:B------:R-:W-:Y:S05]  /*e220*/  BSYNC.RECONVERGENT B0 ;  /* 0x0000000000007941 */ /* 0x000fea0003800200 */
.L_x_20028:
[----:B------:R-:W-:Y:S01]  /*e230*/  IMAD.SHL.U32 R0, R0, 0x200000, RZ ;  /* 0x0020000000007824 */ /* 0x000fe200078e00ff */
[----:B------:R-:W-:-:S04]  /*e240*/  LEA R3, R3, 0x37800000, 0x17 ;  /* 0x3780000003037811 */ /* 0x000fc800078eb8ff */
[----:B------:R-:W-:-:S05]  /*e250*/  LOP3.LUT R0, R3, R0, R7, 0xfe, !PT ;  /* 0x0000000003007212 */ /* 0x000fca00078efe07 */
[----:B------:R-:W-:-:S04]  /*e260*/  FMUL.FTZ R0, R0, 1 ;  /* 0x3f80000000007820 */ /* 0x000fc80000410000 */
[----:B------:R0:W1:Y:S02]  /*e270*/  F2F.F64.F32 R32, R0 ;  /* 0x0000000000207310 */ /* 0x0000640000201800 */
[----:B01----:R-:W-:Y:S05]  /*e280*/  BRA `(.L_x_20011) ;  /* 0x0000000000a47947 */ /* 0x003fea0003800000 */
.L_x_20023:
        /* <DEDUP_REMOVED lines=18> */
.L_x_20010:
        /* <DEDUP_REMOVED lines=16> */
.L_x_20032:
[----:B------:R-:W-:Y:S01]  /*e4b0*/  CS2R R32, SRZ ;  /* 0x0000000000207805 */ /* 0x000fe2000001ff00 */
[----:B------:R-:W-:Y:S06]  /*e4c0*/  BRA `(.L_x_20011) ;  /* 0x0000000000147947 */ /* 0x000fec0003800000 */
.L_x_20031:
[----:B------:R-:W2:Y:S02]  /*e4d0*/  LDG.E.64 R32, desc[UR36][R4.64] ;  /* 0x0000002404207981 */ /* 0x000ea4000c1e1b00 */
[----:B--2---:R-:W2:Y:S02]  /*e4e0*/  I2F.F64.U64 R32, R32 ;  /* 0x0000002000207312 */ /* 0x004ea40000301800 */
[----:B--2---:R-:W-:Y:S05]  /*e4f0*/  BRA `(.L_x_20011) ;  /* 0x0000000000087947 */ /* 0x004fea0003800000 */
.L_x_20030:
[----:B------:R-:W2:Y:S02]  /*e500*/  LDG.E R4, desc[UR36][R4.64] ;  /* 0x0000002404047981 */ /* 0x000ea4000c1e1900 */
[----:B--2---:R2:W0:Y:S02]  /*e510*/  I2F.F64.U32 R32, R4 ;  /* 0x0000000400207312 */ /* 0x0044240000201800 */
.L_x_20011:
[----:B------:R-:W-:Y:S05]  /*e520*/  BSYNC.RECONVERGENT B6 ;  /* 0x0000000000067941 */ /* 0x000fea0003800200 */
.L_x_20005:
        /* <DEDUP_REMOVED lines=20> */
.L_x_20037:
[----:B------:R-:W2:Y:S02]  /*e670*/  LDG.E.U8 R4, desc[UR36][R4.64] ;  /* 0x0000002404047981 */ /* 0x000ea4000c1e1100 */
[----:B--2---:R0:W1:Y:S02]  /*e680*/  I2F.F64.U16 R34, R4 ;  /* 0x0000000400227312 */ /* 0x0040640000101800 */
[----:B01----:R-:W-:Y:S05]  /*e690*/  BRA `(.L_x_20039) ;  /* 0x0000000c00647947 */ /* 0x003fea0003800000 */
.L_x_20036:
        /* <DEDUP_REMOVED lines=9> */
.L_x_20041:
[----:B------:R-:W2:Y:S02]  /*e730*/  LDG.E R4, desc[UR36][R4.64] ;  /* 0x0000002404047981 */ /* 0x000ea4000c1e1900 */
[----:B--2---:R0:W1:Y:S02]  /*e740*/  I2F.F64 R34, R4 ;  /* 0x0000000400227312 */ /* 0x0040640000201c00 */
[----:B01----:R-:W-:Y:S05]  /*e750*/  BRA `(.L_x_20039) ;  /* 0x0000000c00347947 */ /* 0x003fea0003800000 */
.L_x_20040:
[----:B------:R-:W2:Y:S02]  /*e760*/  LDG.E.U16 R4, desc[UR36][R4.64] ;  /* 0x0000002404047981 */ /* 0x000ea4000c1e1500 */
[----:B--2---:R0:W1:Y:S02]  /*e770*/  I2F.F64.S16 R34, R4 ;  /* 0x0000000400227312 */ /* 0x0040640000101c00 */
[----:B01----:R-:W-:Y:S05]  /*e780*/  BRA `(.L_x_20039) ;  /* 0x0000000c00287947 */ /* 0x003fea0003800000 */
.L_x_20035:
        /* <DEDUP_REMOVED lines=10> */
.L_x_20043:
[----:B------:R-:W2:Y:S02]  /*e830*/  LDG.E.U16 R0, desc[UR36][R4.64] ;  /* 0x0000002404007981 */ /* 0x000ea4000c1e1500 */
[----:B--2---:R-:W-:-:S05]  /*e840*/  HADD2.F32 R0, -RZ, R0.H0_H0 ;  /* 0x20000000ff007230 */ /* 0x004fca0000004100 */
[----:B------:R-:W-:-:S04]  /*e850*/  FMUL.FTZ R0, R0, 1 ;  /* 0x3f80000000007820 */ /* 0x000fc80000410000 */
[----:B------:R1:W2:Y:S02]  /*e860*/  F2F.F64.F32 R34, R0 ;  /* 0x0000000000227310 */ /* 0x0002a40000201800 */
[----:B-12---:R-:W-:Y:S05]  /*e870*/  BRA `(.L_x_20039) ;  /* 0x0000000800ec7947 */ /* 0x006fea0003800000 */
.L_x_20042:
        /* <DEDUP_REMOVED lines=10> */
.L_x_20045:
[----:B------:R-:W2:Y:S02]  /*e920*/  LDG.E.U16 R4, desc[UR36][R4.64] ;  /* 0x0000002404047981 */ /* 0x000ea4000c1e1500 */
[----:B--2---:R-:W-:-:S05]  /*e930*/  HADD2.F32 R0, -RZ, R4.H0_H0 ;  /* 0x20000004ff007230 */ /* 0x004fca0000004100 */
[----:B------:R-:W-:-:S04]  /*e940*/  FMUL.FTZ R0, R0, 1 ;  /* 0x3f80000000007820 */ /* 0x000fc80000410000 */
[----:B------:R0:W1:Y:S02]  /*e950*/  F2F.F64.F32 R34, R0 ;  /* 0x0000000000227310 */ /* 0x0000640000201800 */
[----:B01----:R-:W-:Y:S05]  /*e960*/  BRA `(.L_x_20039) ;  /* 0x0000000800b07947 */ /* 0x003fea0003800000 */
.L_x_20044:
[----:B------:R0:W5:Y:S01]  /*e970*/  LDG.E.64 R34, desc[UR36][R4.64] ;  /* 0x0000002404227981 */ /* 0x000162000c1e1b00 */
[----:B------:R-:W-:Y:S05]  /*e980*/  BRA `(.L_x_20039) ;  /* 0x0000000800a87947 */ /* 0x000fea0003800000 */
.L_x_20034:
        /* <DEDUP_REMOVED lines=13> */
.L_x_20048:
[----:B------:R1:W5:Y:S01]  /*ea60*/  LDG.E.64 R34, desc[UR36][R4.64] ;  /* 0x0000002404227981 */ /* 0x000362000c1e1b00 */
[----:B------:R-:W-:Y:S05]  /*ea70*/  BRA `(.L_x_20039) ;  /* 0x00000008006c7947 */ /* 0x000fea0003800000 */
.L_x_20047:
        /* <DEDUP_REMOVED lines=27> */
.L_x_20050:
        /* <DEDUP_REMOVED lines=15> */
.L_x_20049:
[----:B------:R-:W2:Y:S02]  /*ed20*/  LDG.E.U16 R0, desc[UR36][R4.64] ;  /* 0x0000002404007981 */ /* 0x000ea4000c1e1500 */
[----:B--2---:R-:W-:-:S04]  /*ed30*/  IMAD.U32 R0, R0, 0x10000, RZ ;  /* 0x0001000000007824 */ /* 0x004fc800078e00ff */
[----:B------:R-:W-:-:S04]  /*ed40*/  FMUL.FTZ R0, R0, 1 ;  /* 0x3f80000000007820 */ /* 0x000fc80000410000 */
[----:B------:R2:W0:Y:S02]  /*ed50*/  F2F.F64.F32 R34, R0 ;  /* 0x0000000000227310 */ /* 0x0004240000201800 */
[----:B0-2---:R-:W-:Y:S05]  /*ed60*/  BRA `(.L_x_20039) ;  /* 0x0000000400b07947 */ /* 0x005fea0003800000 */
.L_x_20046:
        /* <DEDUP_REMOVED lines=11> */
.L_x_20053:
        /* <DEDUP_REMOVED lines=21> */
.L_x_20055:
[----:B------:R-:W-:Y:S05]  /*ef70*/  BSYNC.RECONVERGENT B0 ;  /* 0x0000000000007941 */ /* 0x000fea0003800200 */
.L_x_20054:
[----:B------:R-:W-:Y:S01]  /*ef80*/  IMAD.SHL.U32 R0, R0, 0x100000, RZ ;  /* 0x0010000000007824 */ /* 0x000fe200078e00ff */
[----:B------:R-:W-:-:S04]  /*ef90*/  LEA R3, R3, 0x3b800000, 0x17 ;  /* 0x3b80000003037811 */ /* 0x000fc800078eb8ff */
[----:B------:R-:W-:-:S05]  /*efa0*/  LOP3.LUT R0, R3, R0, R7, 0xfe, !PT ;  /* 0x0000000003007212 */ /* 0x000fca00078efe07 */
[----:B------:R-:W-:-:S04]  /*efb0*/  FMUL.FTZ R0, R0, 1 ;  /* 0x3f80000000007820 */ /* 0x000fc80000410000 */
[----:B------:R2:W0:Y:S02]  /*efc0*/  F2F.F64.F32 R34, R0 ;  /* 0x0000000000227310 */ /* 0x0004240000201800 */
[----:B0-2---:R-:W-:Y:S05]  /*efd0*/  BRA `(.L_x_20039) ;  /* 0x0000000400147947 */ /* 0x005fea0003800000 */
.L_x_20052:
        /* <DEDUP_REMOVED lines=21> */
.L_x_20057:
[----:B------:R-:W-:Y:S05]  /*f130*/  BSYNC.RECONVERGENT B0 ;  /* 0x0000000000007941 */ /* 0x000fea0003800200 */
.L_x_20056:
[----:B------:R-:W-:Y:S01]  /*f140*/  IMAD.SHL.U32 R0, R0, 0x200000, RZ ;  /* 0x0020000000007824 */ /* 0x000fe200078e00ff */
[----:B------:R-:W-:-:S04]  /*f150*/  LEA R3, R3, 0x37800000, 0x17 ;  /* 0x3780000003037811 */ /* 0x000fc800078eb8ff */
[----:B------:R-:W-:-:S05]  /*f160*/  LOP3.LUT R0, R3, R0, R7, 0xfe, !PT ;  /* 0x0000000003007212 */ /* 0x000fca00078efe07 */
[----:B------:R-:W-:-:S04]  /*f170*/  FMUL.FTZ R0, R0, 1 ;  /* 0x3f80000000007820 */ /* 0x000fc80000410000 */
[----:B------:R2:W0:Y:S02]  /*f180*/  F2F.F64.F32 R34, R0 ;  /* 0x0000000000227310 */ /* 0x0004240000201800 */
[----:B0-2---:R-:W-:Y:S05]  /*f190*/  BRA `(.L_x_20039) ;  /* 0x0000000000a47947 */ /* 0x005fea0003800000 */
.L_x_20051:
        /* <DEDUP_REMOVED lines=18> */
.L_x_20038:
        /* <DEDUP_REMOVED lines=16> */
.L_x_20060:
[----:B------:R-:W-:Y:S01]  /*f3c0*/  CS2R R34, SRZ ;  /* 0x0000000000227805 */ /* 0x000fe2000001ff00 */
[----:B------:R-:W-:Y:S06]  /*f3d0*/  BRA `(.L_x_20039) ;  /* 0x0000000000147947 */ /* 0x000fec0003800000 */
.L_x_20059:
[----:B------:R-:W2:Y:S02]  /*f3e0*/  LDG.E.64 R34, desc[UR36][R4.64] ;  /* 0x0000002404227981 */ /* 0x000ea4000c1e1b00 */
[----:B--2---:R-:W2:Y:S02]  /*f3f0*/  I2F.F64.U64 R34, R34 ;  /* 0x0000002200227312 */ /* 0x004ea40000301800 */
[----:B--2---:R-:W-:Y:S05]  /*f400*/  BRA `(.L_x_20039) ;  /* 0x0000000000087947 */ /* 0x004fea0003800000 */
.L_x_20058:
[----:B------:R-:W2:Y:S02]  /*f410*/  LDG.E R4, desc[UR36][R4.64] ;  /* 0x0000002404047981 */ /* 0x000ea4000c1e1900 */
[----:B--2---:R2:W0:Y:S02]  /*f420*/  I2F.F64.U32 R34, R4 ;  /* 0x0000000400227312 */ /* 0x0044240000201800 */
.L_x_20039:
[----:B------:R-:W-:Y:S05]  /*f430*/  BSYNC.RECONVERGENT B6 ;  /* 0x0000000000067941 */ /* 0x000fea0003800200 */
.L_x_20033:
        /* <DEDUP_REMOVED lines=20> */
.L_x_20065:
[----:B------:R-:W2:Y:S02]  /*f580*/  LDG.E.U8 R4, desc[UR36][R4.64] ;  /* 0x0000002404047981 */ /* 0x000ea4000c1e1100 */
[----:B--2---:R0:W1:Y:S02]  /*f590*/  I2F.F64.U16 R38, R4 ;  /* 0x0000000400267312 */ /* 0x0040640000101800 */
[----:B01----:R-:W-:Y:S05]  /*f5a0*/  BRA `(.L_x_20067) ;  /* 0x0000000c00647947 */ /* 0x003fea0003800000 */
.L_x_20064:
        /* <DEDUP_REMOVED lines=9> */
.L_x_20069:
[----:B------:R-:W2:Y:S02]  /*f640*/  LDG.E R4, desc[UR36][R4.64] ;  /* 0x0000002404047981 */ /* 0x000ea4000c1e1900 */
[----:B--2---:R0:W1:Y:S02]  /*f650*/  I2F.F64 R38, R4 ;  /* 0x0000000400267312 */ /* 0x0040640000201c00 */
[----:B01----:R-:W-:Y:S05]  /*f660*/  BRA `(.L_x_20067) ;  /* 0x0000000c00347947 */ /* 0x003fea0003800000 */
.L_x_20068:
[----:B------:R-:W2:Y:S02]  /*f670*/  LDG.E.U16 R4, desc[UR36][R4.64] ;  /* 0x0000002404047981 */ /* 0x000ea4000c1e1500 */
[----:B--2---:R0:W1:Y:S02]  /*f680*/  I2F.F64.S16 R38, R4 ;  /* 0x0000000400267312 */ /* 0x0040640000101c00 */
[----:B01----:R-:W-:Y:S05]  /*f690*/  BRA `(.L_x_20067) ;  /* 0x0000000c00287947 */ /* 0x003fea0003800000 */
.L_x_20063:
        /* <DEDUP_REMOVED lines=10> */
.L_x_20071:
[----:B------:R-:W2:Y:S02]  /*f740*/  LDG.E.U16 R0, desc[UR36][R4.64] ;  /* 0x0000002404007981 */ /* 0x000ea4000c1e1500 */
[----:B--2---:R-:W-:-:S05]  /*f750*/  HADD2.F32 R0, -RZ, R0.H0_H0 ;  /* 0x20000000ff007230 */ /* 0x004fca0000004100 */
[----:B------:R-:W-:-:S04]  /*f760*/  FMUL.FTZ R0, R0, 1 ;  /* 0x3f80000000007820 */ /* 0x000fc80000410000 */
[----:B------:R0:W1:Y:S02]  /*f770*/  F2F.F64.F32 R38, R0 ;  /* 0x0000000000267310 */ /* 0x0000640000201800 */
[----:B01----:R-:W-:Y:S05]  /*f780*/  BRA `(.L_x_20067) ;  /* 0x0000000800ec7947 */ /* 0x003fea0003800000 */
.L_x_20070:
        /* <DEDUP_REMOVED lines=10> */
.L_x_20073:
[----:B------:R-:W2:Y:S02]  /*f830*/  LDG.E.U16 R4, desc[UR36][R4.64] ;  /* 0x0000002404047981 */ /* 0x000ea4000c1e1500 */
[----:B--2---:R-:W-:-:S05]  /*f840*/  HADD2.F32 R0, -RZ, R4.H0_H0 ;  /* 0x20000004ff007230 */ /* 0x004fca0000004100 */
[----:B------:R-:W-:-:S04]  /*f850*/  FMUL.FTZ R0, R0, 1 ;  /* 0x3f80000000007820 */ /* 0x000fc80000410000 */
[----:B------:R0:W1:Y:S02]  /*f860*/  F2F.F64.F32 R38, R0 ;  /* 0x0000000000267310 */ /* 0x0000640000201800 */
[----:B01----:R-:W-:Y:S05]  /*f870*/  BRA `(.L_x_20067) ;  /* 0x0000000800b07947 */ /* 0x003fea0003800000 */
.L_x_20072:
[----:B------:R0:W5:Y:S01]  /*f880*/  LDG.E.64 R38, desc[UR36][R4.64] ;  /* 0x0000002404267981 */ /* 0x000162000c1e1b00 */
[----:B------:R-:W-:Y:S05]  /*f890*/  BRA `(.L_x_20067) ;  /* 0x0000000800a87947 */ /* 0x000fea0003800000 */
.L_x_20062:
        /* <DEDUP_REMOVED lines=13> */
.L_x_20076:
[----:B------:R2:W5:Y:S01]  /*f970*/  LDG.E.64 R38, desc[UR36][R4.64] ;  /* 0x0000002404267981 */ /* 0x000562000c1e1b00 */
[----:B------:R-:W-:Y:S05]  /*f980*/  BRA `(.L_x_20067) ;  /* 0x00000008006c7947 */ /* 0x000fea0003800000 */
.L_x_20075:
        /* <DEDUP_REMOVED lines=27> */
.L_x_20078:
        /* <DEDUP_REMOVED lines=15> */
.L_x_20077:
[----:B------:R-:W2:Y:S02]  /*fc30*/  LDG.E.U16 R0, desc[UR36][R4.64] ;  /* 0x0000002404007981 */ /* 0x000ea4000c1e1500 */
[----:B--2---:R-:W-:-:S04]  /*fc40*/  IMAD.U32 R0, R0, 0x10000, RZ ;  /* 0x0001000000007824 */ /* 0x004fc800078e00ff */
[----:B------:R-:W-:-:S04]  /*fc50*/  FMUL.FTZ R0, R0, 1 ;  /* 0x3f80000000007820 */ /* 0x000fc80000410000 */
[----:B------:R2:W0:Y:S02]  /*fc60*/  F2F.F64.F32 R38, R0 ;  /* 0x0000000000267310 */ /* 0x0004240000201800 */
[----:B0-2---:R-:W-:Y:S05]  /*fc70*/  BRA `(.L_x_20067) ;  /* 0x0000000400b07947 */ /* 0x005fea0003800000 */
.L_x_20074:
        /* <DEDUP_REMOVED lines=11> */
.L_x_20081:
        /* <DEDUP_REMOVED lines=21> */
.L_x_20083:
[----:B------:R-:W-:Y:S05]  /*fe80*/  BSYNC.RECONVERGENT B0 ;  /* 0x0000000000007941 */ /* 0x000fea0003800200 */
.L_x_20082:
[----:B------:R-:W-:Y:S01]  /*fe90*/  IMAD.SHL.U32 R0, R0, 0x100000, RZ ;  /* 0x0010000000007824 */ /* 0x000fe200078e00ff */
[----:B------:R-:W-:-:S04]  /*fea0*/  LEA R3, R3, 0x3b800000, 0x17 ;  /* 0x3b80000003037811 */ /* 0x000fc800078eb8ff */
[----:B------:R-:W-:-:S05]  /*feb0*/  LOP3.LUT R0, R3, R0, R7, 0xfe, !PT ;  /* 0x0000000003007212 */ /* 0x000fca00078efe07 */
[----:B------:R-:W-:-:S04]  /*fec0*/  FMUL.FTZ R0, R0, 1 ;  /* 0x3f80000000007820 */ /* 0x000fc80000410000 */
[----:B------:R2:W0:Y:S02]  /*fed0*/  F2F.F64.F32 R38, R0 ;  /* 0x0000000000267310 */ /* 0x0004240000201800 */
[----:B0-2---:R-:W-:Y:S05]  /*fee0*/  BRA `(.L_x_20067) ;  /* 0x0000000400147947 */ /* 0x005fea0003800000 */
.L_x_20080:
        /* <DEDUP_REMOVED lines=21> */
.L_x_20085:
[----:B------:R-:W-:Y:S05]  /*10040*/  BSYNC.RECONVERGENT B0 ;  /* 0x0000000000007941 */ /* 0x000fea0003800200 */
.L_x_20084:
[----:B------:R-:W-:Y:S01]  /*10050*/  IMAD.SHL.U32 R0, R0, 0x200000, RZ ;  /* 0x0020000000007824 */ /* 0x000fe200078e00ff */
[----:B------:R-:W-:-:S04]  /*10060*/  LEA R3, R3, 0x37800000, 0x17 ;  /* 0x3780000003037811 */ /* 0x000fc800078eb8ff */
[----:B------:R-:W-:-:S05]  /*10070*/  LOP3.LUT R0, R3, R0, R7, 0xfe, !PT ;  /* 0x0000000003007212 */ /* 0x000fca00078efe07 */
[----:B------:R-:W-:-:S04]  /*10080*/  FMUL.FTZ R0, R0, 1 ;  /* 0x3f80000000007820 */ /* 0x000fc80000410000 */
[----:B------:R2:W0:Y:S02]  /*10090*/  F2F.F64.F32 R38, R0 ;  /* 0x0000000000267310 */ /* 0x0004240000201800 */
[----:B0-2---:R-:W-:Y:S05]  /*100a0*/  BRA `(.L_x_20067) ;  /* 0x0000000000a47947 */ /* 0x005fea0003800000 */
.L_x_20079:
        /* <DEDUP_REMOVED lines=18> */
.L_x_20066:
        /* <DEDUP_REMOVED lines=16> */
.L_x_20088:
[----:B------:R-:W-:Y:S01]  /*102d0*/  CS2R R38, SRZ ;  /* 0x0000000000267805 */ /* 0x000fe2000001ff00 */
[----:B------:R-:W-:Y:S06]  /*102e0*/  BRA `(.L_x_20067) ;  /* 0x0000000000147947 */ /* 0x000fec0003800000 */
.L_x_20087:
[----:B------:R-:W2:Y:S02]  /*102f0*/  LDG.E.64 R38, desc[UR36][R4.64] ;  /* 0x0000002404267981 */ /* 0x000ea4000c1e1b00 */
[----:B--2---:R-:W2:Y:S02]  /*10300*/  I2F.F64.U64 R38, R38 ;  /* 0x0000002600267312 */ /* 0x004ea40000301800 */
[----:B--2---:R-:W-:Y:S05]  /*10310*/  BRA `(.L_x_20067) ;  /* 0x0000000000087947 */ /* 0x004fea0003800000 */
.L_x_20086:
[----:B------:R-:W2:Y:S02]  /*10320*/  LDG.E R4, desc[UR36][R4.64] ;  /* 0x0000002404047981 */ /* 0x000ea4000c1e1900 */
[----:B--2---:R0:W1:Y:S02]  /*10330*/  I2F.F64.U32 R38, R4 ;  /* 0x0000000400267312 */ /* 0x0040640000201800 */
.L_x_20067:
[----:B------:R-:W-:Y:S05]  /*10340*/  BSYNC.RECONVERGENT B6 ;  /* 0x0000000000067941 */ /* 0x000fea0003800200 */
.L_x_20061:
        /* <DEDUP_REMOVED lines=20> */
.L_x_20093:
[----:B------:R-:W2:Y:S02]  /*10490*/  LDG.E.U8 R4, desc[UR36][R4.64] ;  /* 0x0000002404047981 */ /* 0x000ea4000c1e1100 */
[----:B--2---:R0:W2:Y:S02]  /*104a0*/  I2F.F64.U16 R40, R4 ;  /* 0x0000000400287312 */ /* 0x0040a40000101800 */
[----:B0-2---:R-:W-:Y:S05]  /*104b0*/  BRA `(.L_x_20095) ;  /* 0x0000000c00647947 */ /* 0x005fea0003800000 */
.L_x_20092:
        /* <DEDUP_REMOVED lines=9> */
.L_x_20097:
[----:B------:R-:W2:Y:S02]  /*10550*/  LDG.E R4, desc[UR36][R4.64] ;  /* 0x0000002404047981 */ /* 0x000ea4000c1e1900 */
[----:B--2---:R0:W2:Y:S02]  /*10560*/  I2F.F64 R40, R4 ;  /* 0x0000000400287312 */ /* 0x0040a40000201c00 */
[----:B0-2---:R-:W-:Y:S05]  /*10570*/  BRA `(.L_x_20095) ;  /* 0x0000000c00347947 */ /* 0x005fea0003800000 */
.L_x_20096:
[----:B------:R-:W2:Y:S02]  /*10580*/  LDG.E.U16 R4, desc[UR36][R4.64] ;  /* 0x0000002404047981 */ /* 0x000ea4000c1e1500 */
[----:B--2---:R0:W2:Y:S02]  /*10590*/  I2F.F64.S16 R40, R4 ;  /* 0x0000000400287312 */ /* 0x0040a40000101c00 */
[----:B0-2---:R-:W-:Y:S05]  /*105a0*/  BRA `(.L_x_20095) ;  /* 0x0000000c00287947 */ /* 0x005fea0003800000 */
.L_x_20091:
        /* <DEDUP_REMOVED lines=10> */
.L_x_20099:
[----:B------:R-:W2:Y:S02]  /*10650*/  LDG.E.U16 R0, desc[UR36][R4.64] ;  /* 0x0000002404007981 */ /* 0x000ea4000c1e1500 */
[----:B--2---:R-:W-:-:S05]  /*10660*/  HADD2.F32 R0, -RZ, R0.H0_H0 ;  /* 0x20000000ff007230 */ /* 0x004fca0000004100 */
[----:B------:R-:W-:-:S04]  /*10670*/  FMUL.FTZ R0, R0, 1 ;  /* 0x3f80000000007820 */ /* 0x000fc80000410000 */
[----:B------:R0:W2:Y:S02]  /*10680*/  F2F.F64.F32 R40, R0 ;  /* 0x0000000000287310 */ /* 0x0000a40000201800 */
[----:B0-2---:R-:W-:Y:S05]  /*10690*/  BRA `(.L_x_20095) ;  /* 0x0000000800ec7947 */ /* 0x005fea0003800000 */
.L_x_20098:
        /* <DEDUP_REMOVED lines=10> */
.L_x_20101:
[----:B------:R-:W2:Y:S02]  /*10740*/  LDG.E.U16 R4, desc[UR36][R4.64] ;  /* 0x0000002404047981 */ /* 0x000ea4000c1e1500 */
[----:B--2---:R-:W-:-:S05]  /*10750*/  HADD2.F32 R0, -RZ, R4.H0_H0 ;  /* 0x20000004ff007230 */ /* 0x004fca0000004100 */
[----:B------:R-:W-:-:S04]  /*10760*/  FMUL.FTZ R0, R0, 1 ;  /* 0x3f80000000007820 */ /* 0x000fc80000410000 */
[----:B------:R0:W2:Y:S02]  /*10770*/  F2F.F64.F32 R40, R0 ;  /* 0x0000000000287310 */ /* 0x0000a40000201800 */
[----:B0-2---:R-:W-:Y:S05]  /*10780*/  BRA `(.L_x_20095) ;  /* 0x0000000800b07947 */ /* 0x005fea0003800000 */
.L_x_20100:
[----:B------:R0:W5:Y:S01]  /*10790*/  LDG.E.64 R40, desc[UR36][R4.64] ;  /* 0x0000002404287981 */ /* 0x000162000c1e1b00 */
[----:B------:R-:W-:Y:S05]  /*107a0*/  BRA `(.L_x_20095) ;  /* 0x0000000800a87947 */ /* 0x000fea0003800000 */
.L_x_20090:
        /* <DEDUP_REMOVED lines=13> */
.L_x_20104:
[----:B------:R0:W5:Y:S01]  /*10880*/  LDG.E.64 R40, desc[UR36][R4.64] ;  /* 0x0000002404287981 */ /* 0x000162000c1e1b00 */
[----:B------:R-:W-:Y:S05]  /*10890*/  BRA `(.L_x_20095) ;  /* 0x00000008006c7947 */ /* 0x000fea0003800000 */
.L_x_20103:
        /* <DEDUP_REMOVED lines=27> */
.L_x_20106:
        /* <DEDUP_REMOVED lines=15> */
.L_x_20105:
[----:B------:R-:W2:Y:S02]  /*10b40*/  LDG.E.U16 R0, desc[UR36][R4.64] ;  /* 0x0000002404007981 */ /* 0x000ea4000c1e1500 */
[----:B--2---:R-:W-:-:S04]  /*10b50*/  IMAD.U32 R0, R0, 0x10000, RZ ;  /* 0x0001000000007824 */ /* 0x004fc800078e00ff */
[----:B------:R-:W-:-:S04]  /*10b60*/  FMUL.FTZ R0, R0, 1 ;  /* 0x3f80000000007820 */ /* 0x000fc80000410000 */
[----:B------:R0:W2:Y:S02]  /*10b70*/  F2F.F64.F32 R40, R0 ;  /* 0x0000000000287310 */ /* 0x0000a40000201800 */
[----:B0-2---:R-:W-:Y:S05]  /*10b80*/  BRA `(.L_x_20095) ;  /* 0x0000000400b07947 */ /* 0x005fea0003800000 */
.L_x_20102:
        /* <DEDUP_REMOVED lines=11> */
.L_x_20109:
        /* <DEDUP_REMOVED lines=21> */
.L_x_20111:
[----:B------:R-:W-:Y:S05]  /*10d90*/  BSYNC.RECONVERGENT B0 ;  /* 0x0000000000007941 */ /* 0x000fea0003800200 */
.L_x_20110:
[----:B------:R-:W-:Y:S01]  /*10da0*/  IMAD.SHL.U32 R0, R0, 0x100000, RZ ;  /* 0x0010000000007824 */ /* 0x000fe200078e00ff */
[----:B------:R-:W-:-:S04]  /*10db0*/  LEA R3, R3, 0x3b800000, 0x17 ;  /* 0x3b80000003037811 */ /* 0x000fc800078eb8ff */
[----:B------:R-:W-:-:S05]  /*10dc0*/  LOP3.LUT R0, R3, R0, R7, 0xfe, !PT ;  /* 0x0000000003007212 */ /* 0x000fca00078efe07 */
[----:B------:R-:W-:-:S04]  /*10dd0*/  FMUL.FTZ R0, R0, 1 ;  /* 0x3f80000000007820 */ /* 0x000fc80000410000 */
[----:B------:R0:W2:Y:S02]  /*10de0*/  F2F.F64.F32 R40, R0 ;  /* 0x0000000000287310 */ /* 0x0000a40000201800 */
[----:B0-2---:R-:W-:Y:S05]  /*10df0*/  BRA `(.L_x_20095) ;  /* 0x0000000400147947 */ /* 0x005fea0003800000 */
.L_x_20108:
        /* <DEDUP_REMOVED lines=21> */
.L_x_20113:
[----:B------:R-:W-:Y:S05]  /*10f50*/  BSYNC.RECONVERGENT B0 ;  /* 0x0000000000007941 */ /* 0x000fea0003800200 */
.L_x_20112:
[----:B------:R-:W-:Y:S01]  /*10f60*/  IMAD.SHL.U32 R0, R0, 0x200000, RZ ;  /* 0x0020000000007824 */ /* 0x000fe200078e00ff */
[----:B------:R-:W-:-:S04]  /*10f70*/  LEA R3, R3, 0x37800000, 0x17 ;  /* 0x3780000003037811 */ /* 0x000fc800078eb8ff */
[----:B------:R-:W-:-:S05]  /*10f80*/  LOP3.LUT R0, R3, R0, R7, 0xfe, !PT ;  /* 0x0000000003007212 */ /* 0x000fca00078efe07 */
[----:B------:R-:W-:-:S04]  /*10f90*/  FMUL.FTZ R0, R0, 1 ;  /* 0x3f80000000007820 */ /* 0x000fc80000410000 */
[----:B------:R0:W2:Y:S02]  /*10fa0*/  F2F.F64.F32 R40, R0 ;  /* 0x0000000000287310 */ /* 0x0000a40000201800 */
[----:B0-2---:R-:W-:Y:S05]  /*10fb0*/  BRA `(.L_x_20095) ;  /* 0x0000000000a47947 */ /* 0x005fea0003800000 */
.L_x_20107:
        /* <DEDUP_REMOVED lines=17> */
[----:B0-2---:R-:W-:Y:S05]  /*110d0*/  BRA `(.L_x_20095) ;  /* 0x00000000005c7947 */ /* 0x005fea0003800000 */
.L_x_20094:
        /* <DEDUP_REMOVED lines=16> */
.L_x_20116:
[----:B------:R-:W-:Y:S01]  /*111e0*/  CS2R R40, SRZ ;  /* 0x0000000000287805 */ /* 0x000fe2000001ff00 */
[----:B------:R-:W-:Y:S06]  /*111f0*/  BRA `(.L_x_20095) ;  /* 0x0000000000147947 */ /* 0x000fec0003800000 */
.L_x_20115:
[----:B------:R-:W2:Y:S02]  /*11200*/  LDG.E.64 R40, desc[UR36][R4.64] ;  /* 0x0000002404287981 */ /* 0x000ea4000c1e1b00 */
[----:B--2---:R-:W0:Y:S02]  /*11210*/  I2F.F64.U64 R40, R40 ;  /* 0x0000002800287312 */ /* 0x004e240000301800 */
[----:B0-----:R-:W-:Y:S05]  /*11220*/  BRA `(.L_x_20095) ;  /* 0x0000000000087947 */ /* 0x001fea0003800000 */
.L_x_20114:
[----:B------:R-:W2:Y:S02]  /*11230*/  LDG.E R4, desc[UR36][R4.64] ;  /* 0x0000002404047981 */ /* 0x000ea4000c1e1900 */
[----:B--2---:R0:W2:Y:S02]  /*11240*/  I2F.F64.U32 R40, R4 ;  /* 0x0000000400287312 */ /* 0x0040a40000201800 */
.L_x_20095:
[----:B------:R-:W-:Y:S05]  /*11250*/  BSYNC.RECONVERGENT B6 ;  /* 0x0000000000067941 */ /* 0x000fea0003800200 */
.L_x_20089:
        /* <DEDUP_REMOVED lines=20> */
.L_x_20121:
[----:B------:R-:W2:Y:S02]  /*113a0*/  LDG.E.U8 R4, desc[UR36][R4.64] ;  /* 0x0000002404047981 */ /* 0x000ea4000c1e1100 */
[----:B--2---:R1:W0:Y:S02]  /*113b0*/  I2F.F64.U16 R42, R4 ;  /* 0x00000004002a7312 */ /* 0x0042240000101800 */
[----:B01----:R-:W-:Y:S05]  /*113c0*/  BRA `(.L_x_20123) ;  /* 0x0000000c00647947 */ /* 0x003fea0003800000 */
.L_x_20120:
        /* <DEDUP_REMOVED lines=9> */
.L_x_20125:
[----:B------:R-:W2:Y:S02]  /*11460*/  LDG.E R4, desc[UR36][R4.64] ;  /* 0x0000002404047981 */ /* 0x000ea4000c1e1900 */
[----:B--2---:R1:W0:Y:S02]  /*11470*/  I2F.F64 R42, R4 ;  /* 0x00000004002a7312 */ /* 0x0042240000201c00 */
[----:B01----:R-:W-:Y:S05]  /*11480*/  BRA `(.L_x_20123) ;  /* 0x0000000c00347947 */ /* 0x003fea0003800000 */
.L_x_20124:
[----:B------:R-:W2:Y:S02]  /*11490*/  LDG.E.U16 R4, desc[UR36][R4.64] ;  /* 0x0000002404047981 */ /* 0x000ea4000c1e1500 */
[----:B--2---:R1:W0:Y:S02]  /*114a0*/  I2F.F64.S16 R42, R4 ;  /* 0x00000004002a7312 */ /* 0x0042240000101c00 */
[----:B01----:R-:W-:Y:S05]  /*114b0*/  BRA `(.L_x_20123) ;  /* 0x0000000c00287947 */ /* 0x003fea0003800000 */
.L_x_20119:
        /* <DEDUP_REMOVED lines=10> */
.L_x_20127:
[----:B------:R-:W2:Y:S02]  /*11560*/  LDG.E.U16 R0, desc[UR36][R4.64] ;  /* 0x0000002404007981 */ /* 0x000ea4000c1e1500 */
[----:B--2---:R-:W-:-:S05]  /*11570*/  HADD2.F32 R0, -RZ, R0.H0_H0 ;  /* 0x20000000ff007230 */ /* 0x004fca0000004100 */
[----:B------:R-:W-:-:S04]  /*11580*/  FMUL.FTZ R0, R0, 1 ;  /* 0x3f80000000007820 */ /* 0x000fc80000410000 */
[----:B------:R0:W1:Y:S02]  /*11590*/  F2F.F64.F32 R42, R0 ;  /* 0x00000000002a7310 */ /* 0x0000640000201800 */
[----:B01----:R-:W-:Y:S05]  /*115a0*/  BRA `(.L_x_20123) ;  /* 0x0000000800ec7947 */ /* 0x003fea0003800000 */
.L_x_20126:
        /* <DEDUP_REMOVED lines=10> */
.L_x_20129:
[----:B------:R-:W2:Y:S02]  /*11650*/  LDG.E.U16 R4, desc[UR36][R4.64] ;  /* 0x0000002404047981 */ /* 0x000ea4000c1e1500 */
[----:B--2---:R-:W-:-:S05]  /*11660*/  HADD2.F32 R0, -RZ, R4.H0_H0 ;  /* 0x20000004ff007230 */ /* 0x004fca0000004100 */
[----:B------:R-:W-:-:S04]  /*11670*/  FMUL.FTZ R0, R0, 1 ;  /* 0x3f80000000007820 */ /* 0x000fc80000410000 */
[----:B------:R0:W1:Y:S02]  /*11680*/  F2F.F64.F32 R42, R0 ;  /* 0x00000000002a7310 */ /* 0x0000640000201800 */
[----:B01----:R-:W-:Y:S05]  /*11690*/  BRA `(.L_x_20123) ;  /* 0x0000000800b07947 */ /* 0x003fea0003800000 */
.L_x_20128:
[----:B------:R0:W5:Y:S01]  /*116a0*/  LDG.E.64 R42, desc[UR36][R4.64] ;  /* 0x00000024042a7981 */ /* 0x000162000c1e1b00 */
[----:B------:R-:W-:Y:S05]  /*116b0*/  BRA `(.L_x_20123) ;  /* 0x0000000800a87947 */ /* 0x000fea0003800000 */
.L_x_20118:
        /* <DEDUP_REMOVED lines=13> */
.L_x_20132:
[----:B------:R0:W5:Y:S01]  /*11790*/  LDG.E.64 R42, desc[UR36][R4.64] ;  /* 0x00000024042a7981 */ /* 0x000162000c1e1b00 */
[----:B------:R-:W-:Y:S05]  /*117a0*/  BRA `(.L_x_20123) ;  /* 0x00000008006c7947 */ /* 0x000fea0003800000 */
.L_x_20131:
        /* <DEDUP_REMOVED lines=27> */
.L_x_20134:
        /* <DEDUP_REMOVED lines=15> */
.L_x_20133:
[----:B------:R-:W2:Y:S02]  /*11a50*/  LDG.E.U16 R0, desc[UR36][R4.64] ;  /* 0x0000002404007981 */ /* 0x000ea4000c1e1500 */
[----:B--2---:R-:W-:-:S04]  /*11a60*/  IMAD.U32 R0, R0, 0x10000, RZ ;  /* 0x0001000000007824 */ /* 0x004fc800078e00ff */
[----:B------:R-:W-:-:S04]  /*11a70*/  FMUL.FTZ R0, R0, 1 ;  /* 0x3f80000000007820 */ /* 0x000fc80000410000 */
[----:B------:R0:W1:Y:S02]  /*11a80*/  F2F.F64.F32 R42, R0 ;  /* 0x00000000002a7310 */ /* 0x0000640000201800 */
[----:B01----:R-:W-:Y:S05]  /*11a90*/  BRA `(.L_x_20123) ;  /* 0x0000000400b07947 */ /* 0x003fea0003800000 */
.L_x_20130:
        /* <DEDUP_REMOVED lines=11> */
.L_x_20137:
        /* <DEDUP_REMOVED lines=21> */
.L_x_20139:
[----:B------:R-:W-:Y:S05]  /*11ca0*/  BSYNC.RECONVERGENT B0 ;  /* 0x0000000000007941 */ /* 0x000fea0003800200 */
.L_x_20138:
[----:B------:R-:W-:Y:S01]  /*11cb0*/  IMAD.SHL.U32 R0, R0, 0x100000, RZ ;  /* 0x0010000000007824 */ /* 0x000fe200078e00ff */
[----:B------:R-:W-:-:S04]  /*11cc0*/  LEA R3, R3, 0x3b800000, 0x17 ;  /* 0x3b80000003037811 */ /* 0x000fc800078eb8ff */
[----:B------:R-:W-:-:S05]  /*11cd0*/  LOP3.LUT R0, R3, R0, R7, 0xfe, !PT ;  /* 0x0000000003007212 */ /* 0x000fca00078efe07 */
[----:B------:R-:W-:-:S04]  /*11ce0*/  FMUL.FTZ R0, R0, 1 ;  /* 0x3f80000000007820 */ /* 0x000fc80000410000 */
[----:B------:R0:W1:Y:S02]  /*11cf0*/  F2F.F64.F32 R42, R0 ;  /* 0x00000000002a7310 */ /* 0x0000640000201800 */
[----:B01----:R-:W-:Y:S05]  /*11d00*/  BRA `(.L_x_20123) ;  /* 0x0000000400147947 */ /* 0x003fea0003800000 */
.L_x_20136:
        /* <DEDUP_REMOVED lines=21> */
.L_x_20141:
[----:B------:R-:W-:Y:S05]  /*11e60*/  BSYNC.RECONVERGENT B0 ;  /* 0x0000000000007941 */ /* 0x000fea0003800200 */
.L_x_20140:
[----:B------:R-:W-:Y:S01]  /*11e70*/  IMAD.SHL.U32 R0, R0, 0x200000, RZ ;  /* 0x0020000000007824 */ /* 0x000fe200078e00ff */
[----:B------:R-:W-:-:S04]  /*11e80*/  LEA R3, R3, 0x37800000, 0x17 ;  /* 0x3780000003037811 */ /* 0x000fc800078eb8ff */
[----:B------:R-:W-:-:S05]  /*11e90*/  LOP3.LUT R0, R3, R0, R7, 0xfe, !PT ;  /* 0x0000000003007212 */ /* 0x000fca00078efe07 */
[----:B------:R-:W-:-:S04]  /*11ea0*/  FMUL.FTZ R0, R0, 1 ;  /* 0x3f80000000007820 */ /* 0x000fc80000410000 */
[----:B------:R0:W1:Y:S02]  /*11eb0*/  F2F.F64.F32 R42, R0 ;  /* 0x00000000002a7310 */ /* 0x0000640000201800 */
[----:B01----:R-:W-:Y:S05]  /*11ec0*/  BRA `(.L_x_20123) ;  /* 0x0000000000a47947 */ /* 0x003fea0003800000 */
.L_x_20135:
        /* <DEDUP_REMOVED lines=18> */
.L_x_20122:
        /* <DEDUP_REMOVED lines=16> */
.L_x_20144:
[----:B------:R-:W-:Y:S01]  /*120f0*/  CS2R R42, SRZ ;  /* 0x00000000002a7805 */ /* 0x000fe2000001ff00 */
[----:B------:R-:W-:Y:S06]  /*12100*/  BRA `(.L_x_20123) ;  /* 0x0000000000147947 */ /* 0x000fec0003800000 */
.L_x_20143:
[----:B------:R-:W2:Y:S02]  /*12110*/  LDG.E.64 R42, desc[UR36][R4.64] ;  /* 0x00000024042a7981 */ /* 0x000ea4000c1e1b00 */
[----:B--2---:R-:W1:Y:S02]  /*12120*/  I2F.F64.U64 R42, R42 ;  /* 0x0000002a002a7312 */ /* 0x004e640000301800 */
[----:B-1----:R-:W-:Y:S05]  /*12130*/  BRA `(.L_x_20123) ;  /* 0x0000000000087947 */ /* 0x002fea0003800000 */
.L_x_20142:
[----:B------:R-:W2:Y:S02]  /*12140*/  LDG.E R4, desc[UR36][R4.64] ;  /* 0x0000002404047981 */ /* 0x000ea4000c1e1900 */
[----:B--2---:R1:W0:Y:S02]  /*12150*/  I2F.F64.U32 R42, R4 ;  /* 0x00000004002a7312 */ /* 0x0042240000201800 */
.L_x_20123:
[----:B------:R-:W-:Y:S05]  /*12160*/  BSYNC.RECONVERGENT B6 ;  /* 0x0000000000067941 */ /* 0x000fea0003800200 */
.L_x_20117:
        /* <DEDUP_REMOVED lines=20> */
.L_x_20149:
[----:B------:R-:W2:Y:S02]  /*122b0*/  LDG.E.U8 R4, desc[UR36][R4.64] ;  /* 0x0000002404047981 */ /* 0x000ea4000c1e1100 */
[----:B--2---:R0:W1:Y:S02]  /*122c0*/  I2F.F64.U16 R44, R4 ;  /* 0x00000004002c7312 */ /* 0x0040640000101800 */
[----:B01----:R-:W-:Y:S05]  /*122d0*/  BRA `(.L_x_20151) ;  /* 0x0000000c00647947 */ /* 0x003fea0003800000 */
.L_x_20148:
        /* <DEDUP_REMOVED lines=9> */
.L_x_20153:
[----:B------:R-:W2:Y:S02]  /*12370*/  LDG.E R4, desc[UR36][R4.64] ;  /* 0x0000002404047981 */ /* 0x000ea4000c1e1900 */
[----:B--2---:R0:W1:Y:S02]  /*12380*/  I2F.F64 R44, R4 ;  /* 0x00000004002c7312 */ /* 0x0040640000201c00 */
[----:B01----:R-:W-:Y:S05]  /*12390*/  BRA `(.L_x_20151) ;  /* 0x0000000c00347947 */ /* 0x003fea0003800000 */
.L_x_20152:
[----:B------:R-:W2:Y:S02]  /*123a0*/  LDG.E.U16 R4, desc[UR36][R4.64] ;  /* 0x0000002404047981 */ /* 0x000ea4000c1e1500 */
[----:B--2---:R0:W1:Y:S02]  /*123b0*/  I2F.F64.S16 R44, R4 ;  /* 0x00000004002c7312 */ /* 0x0040640000101c00 */
[----:B01----:R-:W-:Y:S05]  /*123c0*/  BRA `(.L_x_20151) ;  /* 0x0000000c00287947 */ /* 0x003fea0003800000 */
.L_x_20147:
        /* <DEDUP_REMOVED lines=10> */
.L_x_20155:
[----:B------:R-:W2:Y:S02]  /*12470*/  LDG.E.U16 R0, desc[UR36][R4.64] ;  /* 0x0000002404007981 */ /* 0x000ea4000c1e1500 */
[----:B--2---:R-:W-:-:S05]  /*12480*/  HADD2.F32 R0, -RZ, R0.H0_H0 ;  /* 0x20000000ff007230 */ /* 0x004fca0000004100 */
[----:B------:R-:W-:-:S04]  /*12490*/  FMUL.FTZ R0, R0, 1 ;  /* 0x3f80000000007820 */ /* 0x000fc80000410000 */
[----:B------:R0:W1:Y:S02]  /*124a0*/  F2F.F64.F32 R44, R0 ;  /* 0x00000000002c7310 */ /* 0x0000640000201800 */
[----:B01----:R-:W-:Y:S05]  /*124b0*/  BRA `(.L_x_20151) ;  /* 0x0000000800ec7947 */ /* 0x003fea0003800000 */
.L_x_20154:
        /* <DEDUP_REMOVED lines=10> */
.L_x_20157:
[----:B------:R-:W2:Y:S02]  /*12560*/  LDG.E.U16 R4, desc[UR36][R4.64] ;  /* 0x0000002404047981 */ /* 0x000ea4000c1e1500 */
[----:B--2---:R-:W-:-:S05]  /*12570*/  HADD2.F32 R0, -RZ, R4.H0_H0 ;  /* 0x20000004ff007230 */ /* 0x004fca0000004100 */
[----:B------:R-:W-:-:S04]  /*12580*/  FMUL.FTZ R0, R0, 1 ;  /* 0x3f80000000007820 */ /* 0x000fc80000410000 */
[----:B------:R0:W1:Y:S02]  /*12590*/  F2F.F64.F32 R44, R0 ;  /* 0x00000000002c7310 */ /* 0x0000640000201800 */
[----:B01----:R-:W-:Y:S05]  /*125a0*/  BRA `(.L_x_20151) ;  /* 0x0000000800b07947 */ /* 0x003fea0003800000 */
.L_x_20156:
[----:B------:R0:W5:Y:S01]  /*125b0*/  LDG.E.64 R44, desc[UR36][R4.64] ;  /* 0x00000024042c7981 */ /* 0x000162000c1e1b00 */
[----:B------:R-:W-:Y:S05]  /*125c0*/  BRA `(.L_x_20151) ;  /* 0x0000000800a87947 */ /* 0x000fea0003800000 */
.L_x_20146:
        /* <DEDUP_REMOVED lines=13> */
.L_x_20160:
[----:B------:R0:W5:Y:S01]  /*126a0*/  LDG.E.64 R44, desc[UR36][R4.64] ;  /* 0x00000024042c7981 */ /* 0x000162000c1e1b00 */
[----:B------:R-:W-:Y:S05]  /*126b0*/  BRA `(.L_x_20151) ;  /* 0x00000008006c7947 */ /* 0x000fea0003800000 */
.L_x_20159:
        /* <DEDUP_REMOVED lines=27> */
.L_x_20162:
        /* <DEDUP_REMOVED lines=15> */
.L_x_20161:
[----:B------:R-:W2:Y:S02]  /*12960*/  LDG.E.U16 R0, desc[UR36][R4.64] ;  /* 0x0000002404007981 */ /* 0x000ea4000c1e1500 */
[----:B--2---:R-:W-:-:S04]  /*12970*/  IMAD.U32 R0, R0, 0x10000, RZ ;  /* 0x0001000000007824 */ /* 0x004fc800078e00ff */
[----:B------:R-:W-:-:S04]  /*12980*/  FMUL.FTZ R0, R0, 1 ;  /* 0x3f80000000007820 */ /* 0x000fc80000410000 */
[----:B------:R0:W1:Y:S02]  /*12990*/  F2F.F64.F32 R44, R0 ;  /* 0x00000000002c7310 */ /* 0x0000640000201800 */
[----:B01----:R-:W-:Y:S05]  /*129a0*/  BRA `(.L_x_20151) ;  /* 0x0000000400b07947 */ /* 0x003fea0003800000 */
.L_x_20158:
        /* <DEDUP_REMOVED lines=11> */
.L_x_20165:
        /* <DEDUP_REMOVED lines=21> */
.L_x_20167:
[----:B------:R-:W-:Y:S05]  /*12bb0*/  BSYNC.RECONVERGENT B0 ;  /* 0x0000000000007941 */ /* 0x000fea0003800200 */
.L_x_20166:
[----:B------:R-:W-:Y:S01]  /*12bc0*/  IMAD.SHL.U32 R0, R0, 0x100000, RZ ;  /* 0x0010000000007824 */ /* 0x000fe200078e00ff */
[----:B------:R-:W-:-:S04]  /*12bd0*/  LEA R3, R3, 0x3b800000, 0x17 ;  /* 0x3b80000003037811 */ /* 0x000fc800078eb8ff */
[----:B------:R-:W-:-:S05]  /*12be0*/  LOP3.LUT R0, R3, R0, R7, 0xfe, !PT ;  /* 0x0000000003007212 */ /* 0x000fca00078efe07 */
[----:B------:R-:W-:-:S04]  /*12bf0*/  FMUL.FTZ R0, R0, 1 ;  /* 0x3f80000000007820 */ /* 0x000fc80000410000 */
[----:B------:R0:W1:Y:S02]  /*12c00*/  F2F.F64.F32 R44, R0 ;  /* 0x00000000002c7310 */ /* 0x0000640000201800 */
[----:B01----:R-:W-:Y:S05]  /*12c10*/  BRA `(.L_x_20151) ;  /* 0x0000000400147947 */ /* 0x003fea0003800000 */
.L_x_20164:
        /* <DEDUP_REMOVED lines=21> */
.L_x_20169:
[----:B------:R-:W-:Y:S05]  /*12d70*/  BSYNC.RECONVERGENT B0 ;  /* 0x0000000000007941 */ /* 0x000fea0003800200 */
.L_x_20168:
[----:B------:R-:W-:Y:S01]  /*12d80*/  IMAD.SHL.U32 R0, R0, 0x200000, RZ ;  /* 0x0020000000007824 */ /* 0x000fe200078e00ff */
[----:B------:R-:W-:-:S04]  /*12d90*/  LEA R3, R3, 0x37800000, 0x17 ;  /* 0x3780000003037811 */ /* 0x000fc800078eb8ff */
[----:B------:R-:W-:-:S05]  /*12da0*/  LOP3.LUT R0, R3, R0, R7, 0xfe, !PT ;  /* 0x0000000003007212 */ /* 0x000fca00078efe07 */
[----:B------:R-:W-:-:S04]  /*12db0*/  FMUL.FTZ R0, R0, 1 ;  /* 0x3f80000000007820 */ /* 0x000fc80000410000 */
[----:B------:R0:W1:Y:S02]  /*12dc0*/  F2F.F64.F32 R44, R0 ;  /* 0x00000000002c7310 */ /* 0x0000640000201800 */
[----:B01----:R-:W-:Y:S05]  /*12dd0*/  BRA `(.L_x_20151) ;  /* 0x0000000000a47947 */ /* 0x003fea0003800000 */
.L_x_20163:
        /* <DEDUP_REMOVED lines=18> */
.L_x_20150:
        /* <DEDUP_REMOVED lines=16> */
.L_x_20172:
[----:B------:R-:W-:Y:S01]  /*13000*/  CS2R R44, SRZ ;  /* 0x00000000002c7805 */ /* 0x000fe2000001ff00 */
[----:B------:R-:W-:Y:S06]  /*13010*/  BRA `(.L_x_20151) ;  /* 0x0000000000147947 */ /* 0x000fec0003800000 */
.L_x_20171:
[----:B------:R-:W2:Y:S02]  /*13020*/  LDG.E.64 R44, desc[UR36][R4.64] ;  /* 0x00000024042c7981 */ /* 0x000ea4000c1e1b00 */
[----:B--2---:R-:W0:Y:S02]  /*13030*/  I2F.F64.U64 R44, R44 ;  /* 0x0000002c002c7312 */ /* 0x004e240000301800 */
[----:B0-----:R-:W-:Y:S05]  /*13040*/  BRA `(.L_x_20151) ;  /* 0x0000000000087947 */ /* 0x001fea0003800000 */
.L_x_20170:
[----:B------:R-:W2:Y:S02]  /*13050*/  LDG.E R4, desc[UR36][R4.64] ;  /* 0x0000002404047981 */ /* 0x000ea4000c1e1900 */
[----:B--2---:R0:W1:Y:S02]  /*13060*/  I2F.F64.U32 R44, R4 ;  /* 0x00000004002c7312 */ /* 0x0040640000201800 */
.L_x_20151:
[----:B------:R-:W-:Y:S05]  /*13070*/  BSYNC.RECONVERGENT B6 ;  /* 0x0000000000067941 */ /* 0x000fea0003800200 */
.L_x_20145:
        /* <DEDUP_REMOVED lines=20> */
.L_x_20177:
[----:B------:R-:W2:Y:S02]  /*131c0*/  LDG.E.U8 R4, desc[UR36][R4.64] ;  /* 0x0000002404047981 */ /* 0x000ea4000c1e1100 */
[----:B--2---:R0:W1:Y:S02]  /*131d0*/  I2F.F64.U16 R46, R4 ;  /* 0x00000004002e7312 */ /* 0x0040640000101800 */
[----:B01----:R-:W-:Y:S05]  /*131e0*/  BRA `(.L_x_20179) ;  /* 0x0000000c00647947 */ /* 0x003fea0003800000 */
.L_x_20176:
        /* <DEDUP_REMOVED lines=9> */
.L_x_20181:
[----:B------:R-:W2:Y:S02]  /*13280*/  LDG.E R4, desc[UR36][R4.64] ;  /* 0x0000002404047981 */ /* 0x000ea4000c1e1900 */
[----:B--2---:R0:W1:Y:S02]  /*13290*/  I2F.F64 R46, R4 ;  /* 0x00000004002e7312 */ /* 0x0040640000201c00 */
[----:B01----:R-:W-:Y:S05]  /*132a0*/  BRA `(.L_x_20179) ;  /* 0x0000000c00347947 */ /* 0x003fea0003800000 */
.L_x_20180:
[----:B------:R-:W2:Y:S02]  /*132b0*/  LDG.E.U16 R4, desc[UR36][R4.64] ;  /* 0x0000002404047981 */ /* 0x000ea4000c1e1500 */
[----:B--2---:R0:W1:Y:S02]  /*132c0*/  I2F.F64.S16 R46, R4 ;  /* 0x00000004002e7312 */ /* 0x0040640000101c00 */
[----:B01----:R-:W-:Y:S05]  /*132d0*/  BRA `(.L_x_20179) ;  /* 0x0000000c00287947 */ /* 0x003fea0003800000 */
.L_x_20175:
        /* <DEDUP_REMOVED lines=10> */
.L_x_20183:
[----:B------:R-:W2:Y:S02]  /*13380*/  LDG.E.U16 R0, desc[UR36][R4.64] ;  /* 0x0000002404007981 */ /* 0x000ea4000c1e1500 */
[----:B--2---:R-:W-:-:S05]  /*13390*/  HADD2.F32 R0, -RZ, R0.H0_H0 ;  /* 0x20000000ff007230 */ /* 0x004fca0000004100 */
[----:B------:R-:W-:-:S04]  /*133a0*/  FMUL.FTZ R0, R0, 1 ;  /* 0x3f80000000007820 */ /* 0x000fc80000410000 */
[----:B------:R0:W1:Y:S02]  /*133b0*/  F2F.F64.F32 R46, R0 ;  /* 0x00000000002e7310 */ /* 0x0000640000201800 */
[----:B01----:R-:W-:Y:S05]  /*133c0*/  BRA `(.L_x_20179) ;  /* 0x0000000800ec7947 */ /* 0x003fea0003800000 */
.L_x_20182:
        /* <DEDUP_REMOVED lines=10> */
.L_x_20185:
[----:B------:R-:W2:Y:S02]  /*13470*/  LDG.E.U16 R4, desc[UR36][R4.64] ;  /* 0x0000002404047981 */ /* 0x000ea4000c1e1500 */
[----:B--2---:R-:W-:-:S05]  /*13480*/  HADD2.F32 R0, -RZ, R4.H0_H0 ;  /* 0x20000004ff007230 */ /* 0x004fca0000004100 */
[----:B------:R-:W-:-:S04]  /*13490*/  FMUL.FTZ R0, R0, 1 ;  /* 0x3f80000000007820 */ /* 0x000fc80000410000 */
[----:B------:R0:W1:Y:S02]  /*134a0*/  F2F.F64.F32 R46, R0 ;  /* 0x00000000002e7310 */ /* 0x0000640000201800 */
[----:B01----:R-:W-:Y:S05]  /*134b0*/  BRA `(.L_x_20179) ;  /* 0x0000000800b07947 */ /* 0x003fea0003800000 */
.L_x_20184:
[----:B------:R0:W5:Y:S01]  /*134c0*/  LDG.E.64 R46, desc[UR36][R4.64] ;  /* 0x00000024042e7981 */ /* 0x000162000c1e1b00 */
[----:B------:R-:W-:Y:S05]  /*134d0*/  BRA `(.L_x_20179) ;  /* 0x0000000800a87947 */ /* 0x000fea0003800000 */
.L_x_20174:
        /* <DEDUP_REMOVED lines=13> */
.L_x_20188:
[----:B------:R0:W5:Y:S01]  /*135b0*/  LDG.E.64 R46, desc[UR36][R4.64] ;  /* 0x00000024042e7981 */ /* 0x000162000c1e1b00 */
[----:B------:R-:W-:Y:S05]  /*135c0*/  BRA `(.L_x_20179) ;  /* 0x00000008006c7947 */ /* 0x000fea0003800000 */
.L_x_20187:
        /* <DEDUP_REMOVED lines=27> */
.L_x_20190:
        /* <DEDUP_REMOVED lines=15> */
.L_x_20189:
[----:B------:R-:W2:Y:S02]  /*13870*/  LDG.E.U16 R0, desc[UR36][R4.64] ;  /* 0x0000002404007981 */ /* 0x000ea4000c1e1500 */
[----:B--2---:R-:W-:-:S04]  /*13880*/  IMAD.U32 R0, R0, 0x10000, RZ ;  /* 0x0001000000007824 */ /* 0x004fc800078e00ff */
[----:B------:R-:W-:-:S04]  /*13890*/  FMUL.FTZ R0, R0, 1 ;  /* 0x3f80000000007820 */ /* 0x000fc80000410000 */
[----:B------:R1:W0:Y:S02]  /*138a0*/  F2F.F64.F32 R46, R0 ;  /* 0x00000000002e7310 */ /* 0x0002240000201800 */
[----:B01----:R-:W-:Y:S05]  /*138b0*/  BRA `(.L_x_20179) ;  /* 0x0000000400b07947 */ /* 0x003fea0003800000 */
.L_x_20186:
        /* <DEDUP_REMOVED lines=11> */
.L_x_20193:
        /* <DEDUP_REMOVED lines=21> */
.L_x_20195:
[----:B------:R-:W-:Y:S05]  /*13ac0*/  BSYNC.RECONVERGENT B0 ;  /* 0x0000000000007941 */ /* 0x000fea0003800200 */
.L_x_20194:
[----:B------:R-:W-:Y:S01]  /*13ad0*/  IMAD.SHL.U32 R0, R0, 0x100000, RZ ;  /* 0x0010000000007824 */ /* 0x000fe200078e00ff */
[----:B------:R-:W-:-:S04]  /*13ae0*/  LEA R3, R3, 0x3b800000, 0x17 ;  /* 0x3b80000003037811 */ /* 0x000fc800078eb8ff */
[----:B------:R-:W-:-:S05]  /*13af0*/  LOP3.LUT R0, R3, R0, R7, 0xfe, !PT ;  /* 0x0000000003007212 */ /* 0x000fca00078efe07 */
[----:B------:R-:W-:-:S04]  /*13b00*/  FMUL.FTZ R0, R0, 1 ;  /* 0x3f80000000007820 */ /* 0x000fc80000410000 */
[----:B------:R0:W1:Y:S02]  /*13b10*/  F2F.F64.F32 R46, R0 ;  /* 0x00000000002e7310 */ /* 0x0000640000201800 */
[----:B01----:R-:W-:Y:S05]  /*13b20*/  BRA `(.L_x_20179) ;  /* 0x0000000400147947 */ /* 0x003fea0003800000 */
.L_x_20192:
        /* <DEDUP_REMOVED lines=21> */
.L_x_20197:
[----:B------:R-:W-:Y:S05]  /*13c80*/  BSYNC.RECONVERGENT B0 ;  /* 0x0000000000007941 */ /* 0x000fea0003800200 */
.L_x_20196:
[----:B------:R-:W-:Y:S01]  /*13c90*/  IMAD.SHL.U32 R0, R0, 0x200000, RZ ;  /* 0x0020000000007824 */ /* 0x000fe200078e00ff */
[----:B------:R-:W-:-:S04]  /*13ca0*/  LEA R3, R3, 0x37800000, 0x17 ;  /* 0x3780000003037811 */ /* 0x000fc800078eb8ff */
[----:B------:R-:W-:-:S05]  /*13cb0*/  LOP3.LUT R0, R3, R0, R7, 0xfe, !PT ;  /* 0x0000000003007212 */ /* 0x000fca00078efe07 */
[----:B------:R-:W-:-:S04]  /*13cc0*/  FMUL.FTZ R0, R0, 1 ;  /* 0x3f80000000007820 */ /* 0x000fc80000410000 */
[----:B------:R0:W1:Y:S02]  /*13cd0*/  F2F.F64.F32 R46, R0 ;  /* 0x00000000002e7310 */ /* 0x0000640000201800 */
[----:B01----:R-:W-:Y:S05]  /*13ce0*/  BRA `(.L_x_20179) ;  /* 0x0000000000a47947 */ /* 0x003fea0003800000 */
.L_x_20191:
        /* <DEDUP_REMOVED lines=18> */
.L_x_20178:
        /* <DEDUP_REMOVED lines=16> */
.L_x_20200:
[----:B------:R-:W-:Y:S01]  /*13f10*/  CS2R R46, SRZ ;  /* 0x00000000002e7805 */ /* 0x000fe2000001ff00 */
[----:B------:R-:W-:Y:S06]  /*13f20*/  BRA `(.L_x_20179) ;  /* 0x0000000000147947 */ /* 0x000fec0003800000 */
.L_x_20199:
[----:B------:R-:W2:Y:S02]  /*13f30*/  LDG.E.64 R46, desc[UR36][R4.64] ;  /* 0x00000024042e7981 */ /* 0x000ea4000c1e1b00 */
[----:B--2---:R-:W1:Y:S02]  /*13f40*/  I2F.F64.U64 R46, R46 ;  /* 0x0000002e002e7312 */ /* 0x004e640000301800 */
[----:B-1----:R-:W-:Y:S05]  /*13f50*/  BRA `(.L_x_20179) ;  /* 0x0000000000087947 */ /* 0x002fea0003800000 */
.L_x_20198:
[----:B------:R-:W2:Y:S02]  /*13f60*/  LDG.E R4, desc[UR36][R4.64] ;  /* 0x0000002404047981 */ /* 0x000ea4000c1e1900 */
[----:B--2---:R1:W0:Y:S02]  /*13f70*/  I2F.F64.U32 R46, R4 ;  /* 0x00000004002e7312 */ /* 0x0042240000201800 */
.L_x_20179:
[----:B------:R-:W-:Y:S05]  /*13f80*/  BSYNC.RECONVERGENT B6 ;  /* 0x0000000000067941 */ /* 0x000fea0003800200 */
.L_x_20173:
[----:B------:R-:W-:-:S07]  /*13f90*/  VIADD R77, R77, 0x80 ;  /* 0x000000804d4d7836 */ /* 0x000fce0000000000 */
.L_x_20004:
[----:B------:R-:W-:Y:S05]  /*13fa0*/  BSYNC.RECONVERGENT B7 ;  /* 0x0000000000077941 */ /* 0x000fea0003800200 */
.L_x_20003:
        /* <DEDUP_REMOVED lines=31> */
.L_x_20207:
[----:B------:R-:W2:Y:S02]  /*141a0*/  LDG.E.U8 R4, desc[UR36][R4.64] ;  /* 0x0000002404047981 */ /* 0x000ea4000c1e1100 */
[----:B--2---:R0:W1:Y:S02]  /*141b0*/  I2F.F64.U16 R18, R4 ;  /* 0x0000000400127312 */ /* 0x0040640000101800 */
[----:B01----:R-:W-:Y:S05]  /*141c0*/  BRA `(.L_x_20209) ;  /* 0x0000000c00647947 */ /* 0x003fea0003800000 */
.L_x_20206:
        /* <DEDUP_REMOVED lines=9> */
.L_x_20211:
[----:B------:R-:W2:Y:S02]  /*14260*/  LDG.E R4, desc[UR36][R4.64] ;  /* 0x0000002404047981 */ /* 0x000ea4000c1e1900 */
[----:B--2---:R0:W1:Y:S02]  /*14270*/  I2F.F64 R18, R4 ;  /* 0x0000000400127312 */ /* 0x0040640000201c00 */
[----:B01----:R-:W-:Y:S05]  /*14280*/  BRA `(.L_x_20209) ;  /* 0x0000000c00347947 */ /* 0x003fea0003800000 */
.L_x_20210:
[----:B------:R-:W2:Y:S02]  /*14290*/  LDG.E.U16 R4, desc[UR36][R4.64] ;  /* 0x0000002404047981 */ /* 0x000ea4000c1e1500 */
[----:B--2---:R0:W1:Y:S02]  /*142a0*/  I2F.F64.S16 R18, R4 ;  /* 0x0000000400127312 */ /* 0x0040640000101c00 */
[----:B01----:R-:W-:Y:S05]  /*142b0*/  BRA `(.L_x_20209) ;  /* 0x0000000c00287947 */ /* 0x003fea0003800000 */
.L_x_20205:
        /* <DEDUP_REMOVED lines=10> */
.L_x_20213:
[----:B------:R-:W2:Y:S02]  /*14360*/  LDG.E.U16 R0, desc[UR36][R4.64] ;  /* 0x0000002404007981 */ /* 0x000ea4000c1e1500 */
[----:B--2---:R-:W-:-:S05]  /*14370*/  HADD2.F32 R0, -RZ, R0.H0_H0 ;  /* 0x20000000ff007230 */ /* 0x004fca0000004100 */
[----:B------:R-:W-:-:S04]  /*14380*/  FMUL.FTZ R0, R0, 1 ;  /* 0x3f80000000007820 */ /* 0x000fc80000410000 */
[----:B------:R0:W1:Y:S02]  /*14390*/  F2F.F64.F32 R18, R0 ;  /* 0x0000000000127310 */ /* 0x0000640000201800 */
[----:B01----:R-:W-:Y:S05]  /*143a0*/  BRA `(.L_x_20209) ;  /* 0x0000000800ec7947 */ /* 0x003fea0003800000 */
.L_x_20212:
        /* <DEDUP_REMOVED lines=10> */
.L_x_20215:
[----:B------:R-:W2:Y:S02]  /*14450*/  LDG.E.U16 R4, desc[UR36][R4.64] ;  /* 0x0000002404047981 */ /* 0x000ea4000c1e1500 */
[----:B--2---:R-:W-:-:S05]  /*14460*/  HADD2.F32 R0, -RZ, R4.H0_H0 ;  /* 0x20000004ff007230 */ /* 0x004fca0000004100 */
[----:B------:R-:W-:-:S04]  /*14470*/  FMUL.FTZ R0, R0, 1 ;  /* 0x3f80000000007820 */ /* 0x000fc80000410000 */
[----:B------:R1:W2:Y:S02]  /*14480*/  F2F.F64.F32 R18, R0 ;  /* 0x0000000000127310 */ /* 0x0002a40000201800 */
[----:B-12---:R-:W-:Y:S05]  /*14490*/  BRA `(.L_x_20209) ;  /* 0x0000000800b07947 */ /* 0x006fea0003800000 */
.L_x_20214:
[----:B------:R0:W5:Y:S01]  /*144a0*/  LDG.E.64 R18, desc[UR36][R4.64] ;  /* 0x0000002404127981 */ /* 0x000162000c1e1b00 */
[----:B------:R-:W-:Y:S05]  /*144b0*/  BRA `(.L_x_20209) ;  /* 0x0000000800a87947 */ /* 0x000fea0003800000 */
.L_x_20204:
        /* <DEDUP_REMOVED lines=13> */
.L_x_20218:
[----:B------:R1:W5:Y:S01]  /*14590*/  LDG.E.64 R18, desc[UR36][R4.64] ;  /* 0x0000002404127981 */ /* 0x000362000c1e1b00 */
[----:B------:R-:W-:Y:S05]  /*145a0*/  BRA `(.L_x_20209) ;  /* 0x00000008006c7947 */ /* 0x000fea0003800000 */
.L_x_20217:
        /* <DEDUP_REMOVED lines=27> */
.L_x_20220:
        /* <DEDUP_REMOVED lines=15> */
.L_x_20219:
[----:B------:R-:W2:Y:S02]  /*14850*/  LDG.E.U16 R0, desc[UR36][R4.64] ;  /* 0x0000002404007981 */ /* 0x000ea4000c1e1500 */
[----:B--2---:R-:W-:-:S04]  /*14860*/  IMAD.U32 R0, R0, 0x10000, RZ ;  /* 0x0001000000007824 */ /* 0x004fc800078e00ff */
[----:B------:R-:W-:-:S04]  /*14870*/  FMUL.FTZ R0, R0, 1 ;  /* 0x3f80000000007820 */ /* 0x000fc80000410000 */
[----:B------:R1:W2:Y:S02]  /*14880*/  F2F.F64.F32 R18, R0 ;  /* 0x0000000000127310 */ /* 0x0002a40000201800 */
[----:B-12---:R-:W-:Y:S05]  /*14890*/  BRA `(.L_x_20209) ;  /* 0x0000000400b07947 */ /* 0x006fea0003800000 */
.L_x_20216:
        /* <DEDUP_REMOVED lines=11> */
.L_x_20223:
        /* <DEDUP_REMOVED lines=21> */
.L_x_20225:
[----:B------:R-:W-:Y:S05]  /*14aa0*/  BSYNC.RECONVERGENT B0 ;  /* 0x0000000000007941 */ /* 0x000fea0003800200 */
.L_x_20224:
[----:B------:R-:W-:Y:S01]  /*14ab0*/  IMAD.SHL.U32 R0, R0, 0x100000, RZ ;  /* 0x0010000000007824 */ /* 0x000fe200078e00ff */
[----:B------:R-:W-:-:S04]  /*14ac0*/  LEA R3, R3, 0x3b800000, 0x17 ;  /* 0x3b80000003037811 */ /* 0x000fc800078eb8ff */
[----:B------:R-:W-:-:S05]  /*14ad0*/  LOP3.LUT R0, R3, R0, R7, 0xfe, !PT ;  /* 0x0000000003007212 */ /* 0x000fca00078efe07 */
[----:B------:R-:W-:-:S04]  /*14ae0*/  FMUL.FTZ R0, R0, 1 ;  /* 0x3f80000000007820 */ /* 0x000fc80000410000 */
[----:B------:R0:W1:Y:S02]  /*14af0*/  F2F.F64.F32 R18, R0 ;  /* 0x0000000000127310 */ /* 0x0000640000201800 */
[----:B01----:R-:W-:Y:S05]  /*14b00*/  BRA `(.L_x_20209) ;  /* 0x0000000400147947 */ /* 0x003fea0003800000 */
.L_x_20222:
        /* <DEDUP_REMOVED lines=21> */
.L_x_20227:
[----:B------:R-:W-:Y:S05]  /*14c60*/  BSYNC.RECONVERGENT B0 ;  /* 0x0000000000007941 */ /* 0x000fea0003800200 */
.L_x_20226:
[----:B------:R-:W-:Y:S01]  /*14c70*/  IMAD.SHL.U32 R0, R0, 0x200000, RZ ;  /* 0x0020000000007824 */ /* 0x000fe200078e00ff */
[----:B------:R-:W-:-:S04]  /*14c80*/  LEA R3, R3, 0x37800000, 0x17 ;  /* 0x3780000003037811 */ /* 0x000fc800078eb8ff */
[----:B------:R-:W-:-:S05]  /*14c90*/  LOP3.LUT R0, R3, R0, R7, 0xfe, !PT ;  /* 0x0000000003007212 */ /* 0x000fca00078efe07 */
[----:B------:R-:W-:-:S04]  /*14ca0*/  FMUL.FTZ R0, R0, 1 ;  /* 0x3f80000000007820 */ /* 0x000fc80000410000 */
[----:B------:R0:W1:Y:S02]  /*14cb0*/  F2F.F64.F32 R18, R0 ;  /* 0x0000000000127310 */ /* 0x0000640000201800 */
[----:B01----:R-:W-:Y:S05]  /*14cc0*/  BRA `(.L_x_20209) ;  /* 0x0000000000a47947 */ /* 0x003fea0003800000 */
.L_x_20221:
        /* <DEDUP_REMOVED lines=18> */
.L_x_20208:
        /* <DEDUP_REMOVED lines=16> */
.L_x_20230:
[----:B------:R-:W-:Y:S01]  /*14ef0*/  CS2R R18, SRZ ;  /* 0x0000000000127805 */ /* 0x000fe2000001ff00 */
[----:B------:R-:W-:Y:S06]  /*14f00*/  BRA `(.L_x_20209) ;  /* 0x0000000000147947 */ /* 0x000fec0003800000 */
.L_x_20229:
[----:B------:R-:W2:Y:S02]  /*14f10*/  LDG.E.64 R18, desc[UR36][R4.64] ;  /* 0x0000002404127981 */ /* 0x000ea4000c1e1b00 */
[----:B--2---:R-:W2:Y:S02]  /*14f20*/  I2F.F64.U64 R18, R18 ;  /* 0x0000001200127312 */ /* 0x004ea40000301800 */
[----:B--2---:R-:W-:Y:S05]  /*14f30*/  BRA `(.L_x_20209) ;  /* 0x0000000000087947 */ /* 0x004fea0003800000 */
.L_x_20228:
[----:B------:R-:W2:Y:S02]  /*14f40*/  LDG.E R4, desc[UR36][R4.64] ;  /* 0x0000002404047981 */ /* 0x000ea4000c1e1900 */
[----:B--2---:R2:W0:Y:S02]  /*14f50*/  I2F.F64.U32 R18, R4 ;  /* 0x0000000400127312 */ /* 0x0044240000201800 */
.L_x_20209:
[----:B------:R-:W-:Y:S05]  /*14f60*/  BSYNC.RECONVERGENT B6 ;  /* 0x0000000000067941 */ /* 0x000fea0003800200 */
.L_x_20203:
        /* <DEDUP_REMOVED lines=20> */
.L_x_20235:
[----:B------:R-:W2:Y:S02]  /*150b0*/  LDG.E.U8 R4, desc[UR36][R4.64] ;  /* 0x0000002404047981 */ /* 0x000ea4000c1e1100 */
[----:B--2---:R0:W1:Y:S02]  /*150c0*/  I2F.F64.U16 R22, R4 ;  /* 0x0000000400167312 */ /* 0x0040640000101800 */
[----:B01----:R-:W-:Y:S05]  /*150d0*/  BRA `(.L_x_20237) ;  /* 0x0000000c00647947 */ /* 0x003fea0003800000 */
.L_x_20234:
        /* <DEDUP_REMOVED lines=9> */
.L_x_20239:
[----:B------:R-:W2:Y:S02]  /*15170*/  LDG.E R4, desc[UR36][R4.64] ;  /* 0x0000002404047981 */ /* 0x000ea4000c1e1900 */
[----:B--2---:R0:W1:Y:S02]  /*15180*/  I2F.F64 R22, R4 ;  /* 0x0000000400167312 */ /* 0x0040640000201c00 */
[----:B01----:R-:W-:Y:S05]  /*15190*/  BRA `(.L_x_20237) ;  /* 0x0000000c00347947 */ /* 0x003fea0003800000 */
.L_x_20238:
[----:B------:R-:W2:Y:S02]  /*151a0*/  LDG.E.U16 R4, desc[UR36][R4.64] ;  /* 0x0000002404047981 */ /* 0x000ea4000c1e1500 */
[----:B--2---:R0:W1:Y:S02]  /*151b0*/  I2F.F64.S16 R22, R4 ;  /* 0x0000000400167312 */ /* 0x0040640000101c00 */
[----:B01----:R-:W-:Y:S05]  /*151c0*/  BRA `(.L_x_20237) ;  /* 0x0000000c00287947 */ /* 0x003fea0003800000 */
.L_x_20233:
        /* <DEDUP_REMOVED lines=10> */
.L_x_20241:
[----:B------:R-:W2:Y:S02]  /*15270*/  LDG.E.U16 R0, desc[UR36][R4.64] ;  /* 0x0000002404007981 */ /* 0x000ea4000c1e1500 */
[----:B--2---:R-:W-:-:S05]  /*15280*/  HADD2.F32 R0, -RZ, R0.H0_H0 ;  /* 0x20000000ff007230 */ /* 0x004fca0000004100 */
[----:B------:R-:W-:-:S04]  /*15290*/  FMUL.FTZ R0, R0, 1 ;  /* 0x3f80000000007820 */ /* 0x000fc80000410000 */
[----:B------:R0:W1:Y:S02]  /*152a0*/  F2F.F64.F32 R22, R0 ;  /* 0x0000000000167310 */ /* 0x0000640000201800 */
[----:B01----:R-:W-:Y:S05]  /*152b0*/  BRA `(.L_x_20237) ;  /* 0x0000000800ec7947 */ /* 0x003fea0003800000 */
.L_x_20240:
        /* <DEDUP_REMOVED lines=10> */
.L_x_20243:
[----:B------:R-:W2:Y:S02]  /*15360*/  LDG.E.U16 R4, desc[UR36][R4.64] ;  /* 0x0000002404047981 */ /* 0x000ea4000c1e1500 */
[----:B--2---:R-:W-:-:S05]  /*15370*/  HADD2.F32 R0, -RZ, R4.H0_H0 ;  /* 0x20000004ff007230 */ /* 0x004fca0000004100 */
[----:B------:R-:W-:-:S04]  /*15380*/  FMUL.FTZ R0, R0, 1 ;  /* 0x3f80000000007820 */ /* 0x000fc80000410000 */
[----:B------:R0:W1:Y:S02]  /*15390*/  F2F.F64.F32 R22, R0 ;  /* 0x0000000000167310 */ /* 0x0000640000201800 */
[----:B01----:R-:W-:Y:S05]  /*153a0*/  BRA `(.L_x_20237) ;  /* 0x0000000800b07947 */ /* 0x003fea0003800000 */
.L_x_20242:
[----:B------:R0:W5:Y:S01]  /*153b0*/  LDG.E.64 R22, desc[UR36][R4.64] ;  /* 0x0000002404167981 */ /* 0x000162000c1e1b00 */
[----:B------:R-:W-:Y:S05]  /*153c0*/  BRA `(.L_x_20237) ;  /* 0x0000000800a87947 */ /* 0x000fea0003800000 */
.L_x_20232:
        /* <DEDUP_REMOVED lines=13> */
.L_x_20246:
[----:B------:R0:W5:Y:S01]  /*154a0*/  LDG.E.64 R22, desc[UR36][R4.64] ;  /* 0x0000002404167981 */ /* 0x000162000c1e1b00 */
[----:B------:R-:W-:Y:S05]  /*154b0*/  BRA `(.L_x_20237) ;  /* 0x00000008006c7947 */ /* 0x000fea0003800000 */
.L_x_20245:
        /* <DEDUP_REMOVED lines=27> */
.L_x_20248:
        /* <DEDUP_REMOVED lines=15> */
.L_x_20247:
[----:B------:R-:W2:Y:S02]  /*15760*/  LDG.E.U16 R0, desc[UR36][R4.64] ;  /* 0x0000002404007981 */ /* 0x000ea4000c1e1500 */
[----:B--2---:R-:W-:-:S04]  /*15770*/  IMAD.U32 R0, R0, 0x10000, RZ ;  /* 0x0001000000007824 */ /* 0x004fc800078e00ff */
[----:B------:R-:W-:-:S04]  /*15780*/  FMUL.FTZ R0, R0, 1 ;  /* 0x3f80000000007820 */ /* 0x000fc80000410000 */
[----:B------:R0:W1:Y:S02]  /*15790*/  F2F.F64.F32 R22, R0 ;  /* 0x0000000000167310 */ /* 0x0000640000201800 */
[----:B01----:R-:W-:Y:S05]  /*157a0*/  BRA `(.L_x_20237) ;  /* 0x0000000400b07947 */ /* 0x003fea0003800000 */
.L_x_20244:
        /* <DEDUP_REMOVED lines=11> */
.L_x_20251:
        /* <DEDUP_REMOVED lines=21> */
.L_x_20253:
[----:B------:R-:W-:Y:S05]  /*159b0*/  BSYNC.RECONVERGENT B0 ;  /* 0x0000000000007941 */ /* 0x000fea0003800200 */
.L_x_20252:
[----:B------:R-:W-:Y:S01]  /*159c0*/  IMAD.SHL.U32 R0, R0, 0x100000, RZ ;  /* 0x0010000000007824 */ /* 0x000fe200078e00ff */
[----:B------:R-:W-:-:S04]  /*159d0*/  LEA R3, R3, 0x3b800000, 0x17 ;  /* 0x3b80000003037811 */ /* 0x000fc800078eb8ff */
[----:B------:R-:W-:-:S05]  /*159e0*/  LOP3.LUT R0, R3, R0, R7, 0xfe, !PT ;  /* 0x0000000003007212 */ /* 0x000fca00078efe07 */
[----:B------:R-:W-:-:S04]  /*159f0*/  FMUL.FTZ R0, R0, 1 ;  /* 0x3f80000000007820 */ /* 0x000fc80000410000 */
[----:B------:R0:W1:Y:S02]  /*15a00*/  F2F.F64.F32 R22, R0 ;  /* 0x0000000000167310 */ /* 0x0000640000201800 */
[----:B01----:R-:W-:Y:S05]  /*15a10*/  BRA `(.L_x_20237) ;  /* 0x0000000400147947 */ /* 0x003fea0003800000 */
.L_x_20250:
        /* <DEDUP_REMOVED lines=21> */
.L_x_20255:
[----:B------:R-:W-:Y:S05]  /*15b70*/  BSYNC.RECONVERGENT B0 ;  /* 0x0000000000007941 */ /* 0x000fea0003800200 */
.L_x_20254:
[----:B------:R-:W-:Y:S01]  /*15b80*/  IMAD.SHL.U32 R0, R0, 0x200000, RZ ;  /* 0x0020000000007824 */ /* 0x000fe200078e00ff */
[----:B------:R-:W-:-:S04]  /*15b90*/  LEA R3, R3, 0x37800000, 0x17 ;  /* 0x3780000003037811 */ /* 0x000fc800078eb8ff */
[----:B------:R-:W-:-:S05]  /*15ba0*/  LOP3.LUT R0, R3, R0, R7, 0xfe, !PT ;  /* 0x0000000003007212 */ /* 0x000fca00078efe07 */
[----:B------:R-:W-:-:S04]  /*15bb0*/  FMUL.FTZ R0, R0, 1 ;  /* 0x3f80000000007820 */ /* 0x000fc80000410000 */
[----:B------:R0:W1:Y:S02]  /*15bc0*/  F2F.F64.F32 R22, R0 ;  /* 0x0000000000167310 */ /* 0x0000640000201800 */
[----:B01----:R-:W-:Y:S05]  /*15bd0*/  BRA `(.L_x_20237) ;  /* 0x0000000000a47947 */ /* 0x003fea0003800000 */
.L_x_20249:
        /* <DEDUP_REMOVED lines=18> */
.L_x_20236:
        /* <DEDUP_REMOVED lines=16> */
.L_x_20258:
[----:B------:R-:W-:Y:S01]  /*15e00*/  CS2R R22, SRZ ;  /* 0x0000000000167805 */ /* 0x000fe2000001ff00 */
[----:B------:R-:W-:Y:S06]  /*15e10*/  BRA `(.L_x_20237) ;  /* 0x0000000000147947 */ /* 0x000fec0003800000 */
.L_x_20257:
[----:B------:R-:W2:Y:S02]  /*15e20*/  LDG.E.64 R22, desc[UR36][R4.64] ;  /* 0x0000002404167981 */ /* 0x000ea4000c1e1b00 */
[----:B--2---:R-:W1:Y:S02]  /*15e30*/  I2F.F64.U64 R22, R22 ;  /* 0x0000001600167312 */ /* 0x004e640000301800 */
[----:B-1----:R-:W-:Y:S05]  /*15e40*/  BRA `(.L_x_20237) ;  /* 0x0000000000087947 */ /* 0x002fea0003800000 */
.L_x_20256:
[----:B------:R-:W2:Y:S02]  /*15e50*/  LDG.E R4, desc[UR36][R4.64] ;  /* 0x0000002404047981 */ /* 0x000ea4000c1e1900 */
[----:B--2---:R1:W2:Y:S02]  /*15e60*/  I2F.F64.U32 R22, R4 ;  /* 0x0000000400167312 */ /* 0x0042a40000201800 */
.L_x_20237:
[----:B------:R-:W-:Y:S05]  /*15e70*/  BSYNC.RECONVERGENT B6 ;  /* 0x0000000000067941 */ /* 0x000fea0003800200 */
.L_x_20231:
        /* <DEDUP_REMOVED lines=19> */
[----:B--2---:R0:W1:Y:S02]  /*15fb0*/  I2F.F64.S16 R24, R4 ;  /* 0x0000000400187312 */ /* 0x0040640000101c00 */
[----:B01----:R-:W-:Y:S05]  /*15fc0*/  BRA `(.L_x_20265) ;  /* 0x0000000c00707947 */ /* 0x003fea0003800000 */
.L_x_20263:
[----:B------:R-:W2:Y:S02]  /*15fd0*/  LDG.E.U8 R4, desc[UR36][R4.64] ;  /* 0x0000002404047981 */ /* 0x000ea4000c1e1100 */
[----:B--2---:R0:W1:Y:S02]  /*15fe0*/  I2F.F64.U16 R24, R4 ;  /* 0x0000000400187312 */ /* 0x0040640000101800 */
[----:B01----:R-:W-:Y:S05]  /*15ff0*/  BRA `(.L_x_20265) ;  /* 0x0000000c00647947 */ /* 0x003fea0003800000 */
.L_x_20262:
        /* <DEDUP_REMOVED lines=9> */
.L_x_20267:
[----:B------:R-:W2:Y:S02]  /*16090*/  LDG.E R4, desc[UR36][R4.64] ;  /* 0x0000002404047981 */ /* 0x000ea4000c1e1900 */
[----:B--2---:R0:W1:Y:S02]  /*160a0*/  I2F.F64 R24, R4 ;  /* 0x0000000400187312 */ /* 0x0040640000201c00 */
[----:B01----:R-:W-:Y:S05]  /*160b0*/  BRA `(.L_x_20265) ;  /* 0x0000000c00347947 */ /* 0x003fea0003800000 */
.L_x_20266:
[----:B------:R-:W2:Y:S02]  /*160c0*/  LDG.E.U16 R4, desc[UR36][R4.64] ;  /* 0x0000002404047981 */ /* 0x000ea4000c1e1500 */
[----:B--2---:R0:W1:Y:S02]  /*160d0*/  I2F.F64.S16 R24, R4 ;  /* 0x0000000400187312 */ /* 0x0040640000101c00 */
[----:B01----:R-:W-:Y:S05]  /*160e0*/  BRA `(.L_x_20265) ;  /* 0x0000000c00287947 */ /* 0x003fea0003800000 */
.L_x_20261:
        /* <DEDUP_REMOVED lines=10> */
.L_x_20269:
[----:B------:R-:W2:Y:S02]  /*16190*/  LDG.E.U16 R0, desc[UR36][R4.64] ;  /* 0x0000002404007981 */ /* 0x000ea4000c1e1500 */
[----:B--2---:R-:W-:-:S05]  /*161a0*/  HADD2.F32 R0, -RZ, R0.H0_H0 ;  /* 0x20000000ff007230 */ /* 0x004fca0000004100 */
[----:B------:R-:W-:-:S04]  /*161b0*/  FMUL.FTZ R0, R0, 1 ;  /* 0x3f80000000007820 */ /* 0x000fc80000410000 */
[----:B------:R0:W1:Y:S02]  /*161c0*/  F2F.F64.F32 R24, R0 ;  /* 0x0000000000187310 */ /* 0x0000640000201800 */
[----:B01----:R-:W-:Y:S05]  /*161d0*/  BRA `(.L_x_20265) ;  /* 0x0000000800ec7947 */ /* 0x003fea0003800000 */
.L_x_20268:
        /* <DEDUP_REMOVED lines=10> */
.L_x_20271:
[----:B------:R-:W2:Y:S02]  /*16280*/  LDG.E.U16 R4, desc[UR36][R4.64] ;  /* 0x0000002404047981 */ /* 0x000ea4000c1e1500 */
[----:B--2---:R-:W-:-:S05]  /*16290*/  HADD2.F32 R0, -RZ, R4.H0_H0 ;  /* 0x20000004ff007230 */ /* 0x004fca0000004100 */
[----:B------:R-:W-:-:S04]  /*162a0*/  FMUL.FTZ R0, R0, 1 ;  /* 0x3f80000000007820 */ /* 0x000fc80000410000 */
[----:B------:R0:W1:Y:S02]  /*162b0*/  F2F.F64.F32 R24, R0 ;  /* 0x0000000000187310 */ /* 0x0000640000201800 */
[----:B01----:R-:W-:Y:S05]  /*162c0*/  BRA `(.L_x_20265) ;  /* 0x0000000800b07947 */ /* 0x003fea0003800000 */
.L_x_20270:
[----:B------:R0:W5:Y:S01]  /*162d0*/  LDG.E.64 R24, desc[UR36][R4.64] ;  /* 0x0000002404187981 */ /* 0x000162000c1e1b00 */
[----:B------:R-:W-:Y:S05]  /*162e0*/  BRA `(.L_x_20265) ;  /* 0x0000000800a87947 */ /* 0x000fea0003800000 */
.L_x_20260:
        /* <DEDUP_REMOVED lines=13> */
.L_x_20274:
[----:B------:R0:W5:Y:S01]  /*163c0*/  LDG.E.64 R24, desc[UR36][R4.64] ;  /* 0x0000002404187981 */ /* 0x000162000c1e1b00 */
[----:B------:R-:W-:Y:S05]  /*163d0*/  BRA `(.L_x_20265) ;  /* 0x00000008006c7947 */ /* 0x000fea0003800000 */
.L_x_20273:
        /* <DEDUP_REMOVED lines=27> */
.L_x_20276:
        /* <DEDUP_REMOVED lines=15> */
.L_x_20275:
[----:B------:R-:W2:Y:S02]  /*16680*/  LDG.E.U16 R0, desc[UR36][R4.64] ;  /* 0x0000002404007981 */ /* 0x000ea4000c1e1500 */
[----:B--2---:R-:W-:-:S04]  /*16690*/  IMAD.U32 R0, R0, 0x10000, RZ ;  /* 0x0001000000007824 */ /* 0x004fc800078e00ff */
[----:B------:R-:W-:-:S04]  /*166a0*/  FMUL.FTZ R0, R0, 1 ;  /* 0x3f80000000007820 */ /* 0x000fc80000410000 */
[----:B------:R0:W1:Y:S02]  /*166b0*/  F2F.F64.F32 R24, R0 ;  /* 0x0000000000187310 */ /* 0x0000640000201800 */
[----:B01----:R-:W-:Y:S05]  /*166c0*/  BRA `(.L_x_20265) ;  /* 0x0000000400b07947 */ /* 0x003fea0003800000 */
.L_x_20272:
        /* <DEDUP_REMOVED lines=11> */
.L_x_20279:
        /* <DEDUP_REMOVED lines=21> */
.L_x_20281:
[----:B------:R-:W-:Y:S05]  /*168d0*/  BSYNC.RECONVERGENT B0 ;  /* 0x0000000000007941 */ /* 0x000fea0003800200 */
.L_x_20280:
[----:B------:R-:W-:Y:S01]  /*168e0*/  IMAD.SHL.U32 R0, R0, 0x100000, RZ ;  /* 0x0010000000007824 */ /* 0x000fe200078e00ff */
[----:B------:R-:W-:-:S04]  /*168f0*/  LEA R3, R3, 0x3b800000, 0x17 ;  /* 0x3b80000003037811 */ /* 0x000fc800078eb8ff */
[----:B------:R-:W-:-:S05]  /*16900*/  LOP3.LUT R0, R3, R0, R7, 0xfe, !PT ;  /* 0x0000000003007212 */ /* 0x000fca00078efe07 */
[----:B------:R-:W-:-:S04]  /*16910*/  FMUL.FTZ R0, R0, 1 ;  /* 0x3f80000000007820 */ /* 0x000fc80000410000 */
[----:B------:R2:W0:Y:S02]  /*16920*/  F2F.F64.F32 R24, R0 ;  /* 0x0000000000187310 */ /* 0x0004240000201800 */
[----:B0-2---:R-:W-:Y:S05]  /*16930*/  BRA `(.L_x_20265) ;  /* 0x0000000400147947 */ /* 0x005fea0003800000 */
.L_x_20278:
        /* <DEDUP_REMOVED lines=21> */
.L_x_20283:
[----:B------:R-:W-:Y:S05]  /*16a90*/  BSYNC.RECONVERGENT B0 ;  /* 0x0000000000007941 */ /* 0x000fea0003800200 */
.L_x_20282:
[----:B------:R-:W-:Y:S01]  /*16aa0*/  IMAD.SHL.U32 R0, R0, 0x200000, RZ ;  /* 0x0020000000007824 */ /* 0x000fe200078e00ff */
[----:B------:R-:W-:-:S04]  /*16ab0*/  LEA R3, R3, 0x37800000, 0x17 ;  /* 0x3780000003037811 */ /* 0x000fc800078eb8ff */
[----:B------:R-:W-:-:S05]  /*16ac0*/  LOP3.LUT R0, R3, R0, R7, 0xfe, !PT ;  /* 0x0000000003007212 */ /* 0x000fca00078efe07 */
[----:B------:R-:W-:-:S04]  /*16ad0*/  FMUL.FTZ R0, R0, 1 ;  /* 0x3f80000000007820 */ /* 0x000fc80000410000 */
[----:B------:R2:W0:Y:S02]  /*16ae0*/  F2F.F64.F32 R24, R0 ;  /* 0x0000000000187310 */ /* 0x0004240000201800 */
[----:B0-2---:R-:W-:Y:S05]  /*16af0*/  BRA `(.L_x_20265) ;  /* 0x0000000000a47947 */ /* 0x005fea0003800000 */
.L_x_20277:
        /* <DEDUP_REMOVED lines=18> */
.L_x_20264:
        /* <DEDUP_REMOVED lines=16> */
.L_x_20286:
[----:B------:R-:W-:Y:S01]  /*16d20*/  CS2R R24, SRZ ;  /* 0x0000000000187805 */ /* 0x000fe2000001ff00 */
[----:B------:R-:W-:Y:S06]  /*16d30*/  BRA `(.L_x_20265) ;  /* 0x0000000000147947 */ /* 0x000fec0003800000 */
.L_x_20285:
[----:B------:R-:W2:Y:S02]  /*16d40*/  LDG.E.64 R24, desc[UR36][R4.64] ;  /* 0x0000002404187981 */ /* 0x000ea4000c1e1b00 */
[----:B--2---:R-:W2:Y:S02]  /*16d50*/  I2F.F64.U64 R24, R24 ;  /* 0x0000001800187312 */ /* 0x004ea40000301800 */
[----:B--2---:R-:W-:Y:S05]  /*16d60*/  BRA `(.L_x_20265) ;  /* 0x0000000000087947 */ /* 0x004fea0003800000 */
.L_x_20284:
[----:B------:R-:W2:Y:S02]  /*16d70*/  LDG.E R4, desc[UR36][R4.64] ;  /* 0x0000002404047981 */ /* 0x000ea4000c1e1900 */
[----:B--2---:R0:W1:Y:S02]  /*16d80*/  I2F.F64.U32 R24, R4 ;  /* 0x0000000400187312 */ /* 0x0040640000201800 */
.L_x_20265:
[----:B------:R-:W-:Y:S05]  /*16d90*/  BSYNC.RECONVERGENT B6 ;  /* 0x0000000000067941 */ /* 0x000fea0003800200 */
.L_x_20259:
        /* <DEDUP_REMOVED lines=20> */
.L_x_20291:
[----:B------:R-:W2:Y:S02]  /*16ee0*/  LDG.E.U8 R4, desc[UR36][R4.64] ;  /* 0x0000002404047981 */ /* 0x000ea4000c1e1100 */
[----:B--2---:R0:W1:Y:S02]  /*16ef0*/  I2F.F64.U16 R26, R4 ;  /* 0x00000004001a7312 */ /* 0x0040640000101800 */
[----:B01----:R-:W-:Y:S05]  /*16f00*/  BRA `(.L_x_20293) ;  /* 0x0000000c00647947 */ /* 0x003fea0003800000 */
.L_x_20290:
        /* <DEDUP_REMOVED lines=9> */
.L_x_20295:
[----:B------:R-:W2:Y:S02]  /*16fa0*/  LDG.E R4, desc[UR36][R4.64] ;  /* 0x0000002404047981 */ /* 0x000ea4000c1e1900 */
[----:B--2---:R0:W1:Y:S02]  /*16fb0*/  I2F.F64 R26, R4 ;  /* 0x00000004001a7312 */ /* 0x0040640000201c00 */
[----:B01----:R-:W-:Y:S05]  /*16fc0*/  BRA `(.L_x_20293) ;  /* 0x0000000c00347947 */ /* 0x003fea0003800000 */
.L_x_20294:
[----:B------:R-:W2:Y:S02]  /*16fd0*/  LDG.E.U16 R4, desc[UR36][R4.64] ;  /* 0x0000002404047981 */ /* 0x000ea4000c1e1500 */
[----:B--2---:R0:W1:Y:S02]  /*16fe0*/  I2F.F64.S16 R26, R4 ;  /* 0x00000004001a7312 */ /* 0x0040640000101c00 */
[----:B01----:R-:W-:Y:S05]  /*16ff0*/  BRA `(.L_x_20293) ;  /* 0x0000000c00287947 */ /* 0x003fea0003800000 */
.L_x_20289:
        /* <DEDUP_REMOVED lines=10> */
.L_x_20297:
[----:B------:R-:W2:Y:S02]  /*170a0*/  LDG.E.U16 R0, desc[UR36][R4.64] ;  /* 0x0000002404007981 */ /* 0x000ea4000c1e1500 */
[----:B--2---:R-:W-:-:S05]  /*170b0*/  HADD2.F32 R0, -RZ, R0.H0_H0 ;  /* 0x20000000ff007230 */ /* 0x004fca0000004100 */
[----:B------:R-:W-:-:S04]  /*170c0*/  FMUL.FTZ R0, R0, 1 ;  /* 0x3f80000000007820 */ /* 0x000fc80000410000 */
[----:B------:R1:W0:Y:S02]  /*170d0*/  F2F.F64.F32 R26, R0 ;  /* 0x00000000001a7310 */ /* 0x0002240000201800 */
[----:B01----:R-:W-:Y:S05]  /*170e0*/  BRA `(.L_x_20293) ;  /* 0x0000000800ec7947 */ /* 0x003fea0003800000 */
.L_x_20296:
        /* <DEDUP_REMOVED lines=10> */
.L_x_20299:
[----:B------:R-:W2:Y:S02]  /*17190*/  LDG.E.U16 R4, desc[UR36][R4.64] ;  /* 0x0000002404047981 */ /* 0x000ea4000c1e1500 */
[----:B--2---:R-:W-:-:S05]  /*171a0*/  HADD2.F32 R0, -RZ, R4.H0_H0 ;  /* 0x20000004ff007230 */ /* 0x004fca0000004100 */
[----:B------:R-:W-:-:S04]  /*171b0*/  FMUL.FTZ R0, R0, 1 ;  /* 0x3f80000000007820 */ /* 0x000fc80000410000 */
[----:B------:R1:W0:Y:S02]  /*171c0*/  F2F.F64.F32 R26, R0 ;  /* 0x00000000001a7310 */ /* 0x0002240000201800 */
[----:B01----:R-:W-:Y:S05]  /*171d0*/  BRA `(.L_x_20293) ;  /* 0x0000000800b07947 */ /* 0x003fea0003800000 */
.L_x_20298:
[----:B------:R0:W5:Y:S01]  /*171e0*/  LDG.E.64 R26, desc[UR36][R4.64] ;  /* 0x00000024041a7981 */ /* 0x000162000c1e1b00 */
[----:B------:R-:W-:Y:S05]  /*171f0*/  BRA `(.L_x_20293) ;  /* 0x0000000800a87947 */ /* 0x000fea0003800000 */
.L_x_20288:
        /* <DEDUP_REMOVED lines=13> */
.L_x_20302:
[----:B------:R0:W5:Y:S01]  /*172d0*/  LDG.E.64 R26, desc[UR36][R4.64] ;  /* 0x00000024041a7981 */ /* 0x000162000c1e1b00 */
[----:B------:R-:W-:Y:S05]  /*172e0*/  BRA `(.L_x_20293) ;  /* 0x00000008006c7947 */ /* 0x000fea0003800000 */
.L_x_20301:
        /* <DEDUP_REMOVED lines=27> */
.L_x_20304:
        /* <DEDUP_REMOVED lines=15> */
.L_x_20303:
[----:B------:R-:W2:Y:S02]  /*17590*/  LDG.E.U16 R0, desc[UR36][R4.64] ;  /* 0x0000002404007981 */ /* 0x000ea4000c1e1500 */
[----:B--2---:R-:W-:-:S04]  /*175a0*/  IMAD.U32 R0, R0, 0x10000, RZ ;  /* 0x0001000000007824 */ /* 0x004fc800078e00ff */
[----:B------:R-:W-:-:S04]  /*175b0*/  FMUL.FTZ R0, R0, 1 ;  /* 0x3f80000000007820 */ /* 0x000fc80000410000 */
[----:B------:R0:W1:Y:S02]  /*175c0*/  F2F.F64.F32 R26, R0 ;  /* 0x00000000001a7310 */ /* 0x0000640000201800 */
[----:B01----:R-:W-:Y:S05]  /*175d0*/  BRA `(.L_x_20293) ;  /* 0x0000000400b07947 */ /* 0x003fea0003800000 */
.L_x_20300:
        /* <DEDUP_REMOVED lines=11> */
.L_x_20307:
        /* <DEDUP_REMOVED lines=21> */
.L_x_20309:
[----:B------:R-:W-:Y:S05]  /*177e0*/  BSYNC.RECONVERGENT B0 ;  /* 0x0000000000007941 */ /* 0x000fea0003800200 */
.L_x_20308:
[----:B------:R-:W-:Y:S01]  /*177f0*/  IMAD.SHL.U32 R0, R0, 0x100000, RZ ;  /* 0x0010000000007824 */ /* 0x000fe200078e00ff */
[----:B------:R-:W-:-:S04]  /*17800*/  LEA R3, R3, 0x3b800000, 0x17 ;  /* 0x3b80000003037811 */ /* 0x000fc800078eb8ff */
[----:B------:R-:W-:-:S05]  /*17810*/  LOP3.LUT R0, R3, R0, R7, 0xfe, !PT ;  /* 0x0000000003007212 */ /* 0x000fca00078efe07 */
[----:B------:R-:W-:-:S04]  /*17820*/  FMUL.FTZ R0, R0, 1 ;  /* 0x3f80000000007820 */ /* 0x000fc80000410000 */
[----:B------:R0:W1:Y:S02]  /*17830*/  F2F.F64.F32 R26, R0 ;  /* 0x00000000001a7310 */ /* 0x0000640000201800 */
[----:B01----:R-:W-:Y:S05]  /*17840*/  BRA `(.L_x_20293) ;  /* 0x0000000400147947 */ /* 0x003fea0003800000 */
.L_x_20306:
        /* <DEDUP_REMOVED lines=21> */
.L_x_20311:
[----:B------:R-:W-:Y:S05]  /*179a0*/  BSYNC.RECONVERGENT B0 ;  /* 0x0000000000007941 */ /* 0x000fea0003800200 */
.L_x_20310:
[----:B------:R-:W-:Y:S01]  /*179b0*/  IMAD.SHL.U32 R0, R0, 0x200000, RZ ;  /* 0x0020000000007824 */ /* 0x000fe200078e00ff */
[----:B------:R-:W-:-:S04]  /*179c0*/  LEA R3, R3, 0x37800000, 0x17 ;  /* 0x3780000003037811 */ /* 0x000fc800078eb8ff */
[----:B------:R-:W-:-:S05]  /*179d0*/  LOP3.LUT R0, R3, R0, R7, 0xfe, !PT ;  /* 0x0000000003007212 */ /* 0x000fca00078efe07 */
[----:B------:R-:W-:-:S04]  /*179e0*/  FMUL.FTZ R0, R0, 1 ;  /* 0x3f80000000007820 */ /* 0x000fc80000410000 */
[----:B------:R0:W1:Y:S02]  /*179f0*/  F2F.F64.F32 R26, R0 ;  /* 0x00000000001a7310 */ /* 0x0000640000201800 */
[----:B01----:R-:W-:Y:S05]  /*17a00*/  BRA `(.L_x_20293) ;  /* 0x0000000000a47947 */ /* 0x003fea0003800000 */
.L_x_20305:
        /* <DEDUP_REMOVED lines=18> */
.L_x_20292:
        /* <DEDUP_REMOVED lines=16> */
.L_x_20314:
[----:B------:R-:W-:Y:S01]  /*17c30*/  CS2R R26, SRZ ;  /* 0x00000000001a7805 */ /* 0x000fe2000001ff00 */
[----:B------:R-:W-:Y:S06]  /*17c40*/  BRA `(.L_x_20293) ;  /* 0x0000000000147947 */ /* 0x000fec0003800000 */
.L_x_20313:
[----:B------:R-:W2:Y:S02]  /*17c50*/  LDG.E.64 R26, desc[UR36][R4.64] ;  /* 0x00000024041a7981 */ /* 0x000ea4000c1e1b00 */
[----:B--2---:R-:W0:Y:S02]  /*17c60*/  I2F.F64.U64 R26, R26 ;  /* 0x0000001a001a7312 */ /* 0x004e240000301800 */
[----:B0-----:R-:W-:Y:S05]  /*17c70*/  BRA `(.L_x_20293) ;  /* 0x0000000000087947 */ /* 0x001fea0003800000 */
.L_x_20312:
[----:B------:R-:W2:Y:S02]  /*17c80*/  LDG.E R4, desc[UR36][R4.64] ;  /* 0x0000002404047981 */ /* 0x000ea4000c1e1900 */
[----:B--2---:R1:W0:Y:S02]  /*17c90*/  I2F.F64.U32 R26, R4 ;  /* 0x00000004001a7312 */ /* 0x0042240000201800 */
.L_x_20293:
[----:B------:R-:W-:Y:S05]  /*17ca0*/  BSYNC.RECONVERGENT B6 ;  /* 0x0000000000067941 */ /* 0x000fea0003800200 */
.L_x_20287:
        /* <DEDUP_REMOVED lines=20> */
.L_x_20319:
[----:B------:R-:W2:Y:S02]  /*17df0*/  LDG.E.U8 R4, desc[UR36][R4.64] ;  /* 0x0000002404047981 */ /* 0x000ea4000c1e1100 */
[----:B--2---:R1:W0:Y:S02]  /*17e00*/  I2F.F64.U16 R28, R4 ;  /* 0x00000004001c7312 */ /* 0x0042240000101800 */
[----:B01----:R-:W-:Y:S05]  /*17e10*/  BRA `(.L_x_20321) ;  /* 0x0000000c00647947 */ /* 0x003fea0003800000 */
.L_x_20318:
        /* <DEDUP_REMOVED lines=9> */
.L_x_20323:
[----:B------:R-:W2:Y:S02]  /*17eb0*/  LDG.E R4, desc[UR36][R4.64] ;  /* 0x0000002404047981 */ /* 0x000ea4000c1e1900 */
[----:B--2---:R1:W0:Y:S02]  /*17ec0*/  I2F.F64 R28, R4 ;  /* 0x00000004001c7312 */ /* 0x0042240000201c00 */
[----:B01----:R-:W-:Y:S05]  /*17ed0*/  BRA `(.L_x_20321) ;  /* 0x0000000c00347947 */ /* 0x003fea0003800000 */
.L_x_20322:
[----:B------:R-:W2:Y:S02]  /*17ee0*/  LDG.E.U16 R4, desc[UR36][R4.64] ;  /* 0x0000002404047981 */ /* 0x000ea4000c1e1500 */
[----:B--2---:R1:W0:Y:S02]  /*17ef0*/  I2F.F64.S16 R28, R4 ;  /* 0x00000004001c7312 */ /* 0x0042240000101c00 */
[----:B01----:R-:W-:Y:S05]  /*17f00*/  BRA `(.L_x_20321) ;  /* 0x0000000c00287947 */ /* 0x003fea0003800000 */
.L_x_20317:
        /* <DEDUP_REMOVED lines=10> */
.L_x_20325:
[----:B------:R-:W2:Y:S02]  /*17fb0*/  LDG.E.U16 R0, desc[UR36][R4.64] ;  /* 0x0000002404007981 */ /* 0x000ea4000c1e1500 */
[----:B--2---:R-:W-:-:S05]  /*17fc0*/  HADD2.F32 R0, -RZ, R0.H0_H0 ;  /* 0x20000000ff007230 */ /* 0x004fca0000004100 */
[----:B------:R-:W-:-:S04]  /*17fd0*/  FMUL.FTZ R0, R0, 1 ;  /* 0x3f80000000007820 */ /* 0x000fc80000410000 */
[----:B------:R0:W1:Y:S02]  /*17fe0*/  F2F.F64.F32 R28, R0 ;  /* 0x00000000001c7310 */ /* 0x0000640000201800 */
[----:B01----:R-:W-:Y:S05]  /*17ff0*/  BRA `(.L_x_20321) ;  /* 0x0000000800ec7947 */ /* 0x003fea0003800000 */
.L_x_20324:
        /* <DEDUP_REMOVED lines=10> */
.L_x_20327:
[----:B------:R-:W2:Y:S02]  /*180a0*/  LDG.E.U16 R4, desc[UR36][R4.64] ;  /* 0x0000002404047981 */ /* 0x000ea4000c1e1500 */
[----:B--2---:R-:W-:-:S05]  /*180b0*/  HADD2.F32 R0, -RZ, R4.H0_H0 ;  /* 0x20000004ff007230 */ /* 0x004fca0000004100 */
[----:B------:R-:W-:-:S04]  /*180c0*/  FMUL.FTZ R0, R0, 1 ;  /* 0x3f80000000007820 */ /* 0x000fc80000410000 */
[----:B------:R0:W1:Y:S02]  /*180d0*/  F2F.F64.F32 R28, R0 ;  /* 0x00000000001c7310 */ /* 0x0000640000201800 */
[----:B01----:R-:W-:Y:S05]  /*180e0*/  BRA `(.L_x_20321) ;  /* 0x0000000800b07947 */ /* 0x003fea0003800000 */
.L_x_20326:
[----:B------:R0:W5:Y:S01]  /*180f0*/  LDG.E.64 R28, desc[UR36][R4.64] ;  /* 0x00000024041c7981 */ /* 0x000162000c1e1b00 */
[----:B------:R-:W-:Y:S05]  /*18100*/  BRA `(.L_x_20321) ;  /* 0x0000000800a87947 */ /* 0x000fea0003800000 */
.L_x_20316:
        /* <DEDUP_REMOVED lines=13> */
.L_x_20330:
[----:B------:R1:W5:Y:S01]  /*181e0*/  LDG.E.64 R28, desc[UR36][R4.64] ;  /* 0x00000024041c7981 */ /* 0x000362000c1e1b00 */
[----:B------:R-:W-:Y:S05]  /*181f0*/  BRA `(.L_x_20321) ;  /* 0x00000008006c7947 */ /* 0x000fea0003800000 */
.L_x_20329:
        /* <DEDUP_REMOVED lines=27> */
.L_x_20332:
        /* <DEDUP_REMOVED lines=15> */
.L_x_20331:
[----:B------:R-:W2:Y:S02]  /*184a0*/  LDG.E.U16 R0, desc[UR36][R4.64] ;  /* 0x0000002404007981 */ /* 0x000ea4000c1e1500 */
[----:B--2---:R-:W-:-:S04]  /*184b0*/  IMAD.U32 R0, R0, 0x10000, RZ ;  /* 0x0001000000007824 */ /* 0x004fc800078e00ff */
[----:B------:R-:W-:-:S04]  /*184c0*/  FMUL.FTZ R0, R0, 1 ;  /* 0x3f80000000007820 */ /* 0x000fc80000410000 */
[----:B------:R1:W0:Y:S02]  /*184d0*/  F2F.F64.F32 R28, R0 ;  /* 0x00000000001c7310 */ /* 0x0002240000201800 */
[----:B01----:R-:W-:Y:S05]  /*184e0*/  BRA `(.L_x_20321) ;  /* 0x0000000400b07947 */ /* 0x003fea0003800000 */
.L_x_20328:
        /* <DEDUP_REMOVED lines=11> */
.L_x_20335:
        /* <DEDUP_REMOVED lines=21> */
.L_x_20337:
[----:B------:R-:W-:Y:S05]  /*186f0*/  BSYNC.RECONVERGENT B0 ;  /* 0x0000000000007941 */ /* 0x000fea0003800200 */
.L_x_20336:
[----:B------:R-:W-:Y:S01]  /*18700*/  IMAD.SHL.U32 R0, R0, 0x100000, RZ ;  /* 0x0010000000007824 */ /* 0x000fe200078e00ff */
[----:B------:R-:W-:-:S04]  /*18710*/  LEA R3, R3, 0x3b800000, 0x17 ;  /* 0x3b80000003037811 */ /* 0x000fc800078eb8ff */
[----:B------:R-:W-:-:S05]  /*18720*/  LOP3.LUT R0, R3, R0, R7, 0xfe, !PT ;  /* 0x0000000003007212 */ /* 0x000fca00078efe07 */
[----:B------:R-:W-:-:S04]  /*18730*/  FMUL.FTZ R0, R0, 1 ;  /* 0x3f80000000007820 */ /* 0x000fc80000410000 */
[----:B------:R0:W1:Y:S02]  /*18740*/  F2F.F64.F32 R28, R0 ;  /* 0x00000000001c7310 */ /* 0x0000640000201800 */
[----:B01----:R-:W-:Y:S05]  /*18750*/  BRA `(.L_x_20321) ;  /* 0x0000000400147947 */ /* 0x003fea0003800000 */
.L_x_20334:
        /* <DEDUP_REMOVED lines=21> */
.L_x_20339:
[----:B------:R-:W-:Y:S05]  /*188b0*/  BSYNC.RECONVERGENT B0 ;  /* 0x0000000000007941 */ /* 0x000fea0003800200 */
.L_x_20338:
[----:B------:R-:W-:Y:S01]  /*188c0*/  IMAD.SHL.U32 R0, R0, 0x200000, RZ ;  /* 0x0020000000007824 */ /* 0x000fe200078e00ff */
[----:B------:R-:W-:-:S04]  /*188d0*/  LEA R3, R3, 0x37800000, 0x17 ;  /* 0x3780000003037811 */ /* 0x000fc800078eb8ff */
[----:B------:R-:W-:-:S05]  /*188e0*/  LOP3.LUT R0, R3, R0, R7, 0xfe, !PT ;  /* 0x0000000003007212 */ /* 0x000fca00078efe07 */
[----:B------:R-:W-:-:S04]  /*188f0*/  FMUL.FTZ R0, R0, 1 ;  /* 0x3f80000000007820 */ /* 0x000fc80000410000 */
[----:B------:R0:W1:Y:S02]  /*18900*/  F2F.F64.F32 R28, R0 ;  /* 0x00000000001c7310 */ /* 0x0000640000201800 */
[----:B01----:R-:W-:Y:S05]  /*18910*/  BRA `(.L_x_20321) ;  /* 0x0000000000a47947 */ /* 0x003fea0003800000 */
.L_x_20333:
        /* <DEDUP_REMOVED lines=18> */
.L_x_20320:
        /* <DEDUP_REMOVED lines=16> */
.L_x_20342:
[----:B------:R-:W-:Y:S01]  /*18b40*/  CS2R R28, SRZ ;  /* 0x00000000001c7805 */ /* 0x000fe2000001ff00 */
[----:B------:R-:W-:Y:S06]  /*18b50*/  BRA `(.L_x_20321) ;  /* 0x0000000000147947 */ /* 0x000fec0003800000 */
.L_x_20341:
[----:B------:R-:W2:Y:S02]  /*18b60*/  LDG.E.64 R28, desc[UR36][R4.64] ;  /* 0x00000024041c7981 */ /* 0x000ea4000c1e1b00 */
[----:B--2---:R-:W0:Y:S02]  /*18b70*/  I2F.F64.U64 R28, R28 ;  /* 0x0000001c001c7312 */ /* 0x004e240000301800 */
[----:B0-----:R-:W-:Y:S05]  /*18b80*/  BRA `(.L_x_20321) ;  /* 0x0000000000087947 */ /* 0x001fea0003800000 */
.L_x_20340:
[----:B------:R-:W2:Y:S02]  /*18b90*/  LDG.E R4, desc[UR36][R4.64] ;  /* 0x0000002404047981 */ /* 0x000ea4000c1e1900 */
[----:B--2---:R0:W1:Y:S02]  /*18ba0*/  I2F.F64.U32 R28, R4 ;  /* 0x00000004001c7312 */ /* 0x0040640000201800 */
.L_x_20321:
[----:B------:R-:W-:Y:S05]  /*18bb0*/  BSYNC.RECONVERGENT B6 ;  /* 0x0000000000067941 */ /* 0x000fea0003800200 */
.L_x_20315:
        /* <DEDUP_REMOVED lines=20> */
.L_x_20347:
[----:B------:R-:W2:Y:S02]  /*18d00*/  LDG.E.U8 R4, desc[UR36][R4.64] ;  /* 0x0000002404047981 */ /* 0x000ea4000c1e1100 */
[----:B--2---:R0:W1:Y:S02]  /*18d10*/  I2F.F64.U16 R30, R4 ;  /* 0x00000004001e7312 */ /* 0x0040640000101800 */
[----:B01----:R-:W-:Y:S05]  /*18d20*/  BRA `(.L_x_20349) ;  /* 0x0000000c00647947 */ /* 0x003fea0003800000 */
.L_x_20346:
        /* <DEDUP_REMOVED lines=9> */
.L_x_20351:
[----:B------:R-:W2:Y:S02]  /*18dc0*/  LDG.E R4, desc[UR36][R4.64] ;  /* 0x0000002404047981 */ /* 0x000ea4000c1e1900 */
[----:B--2---:R0:W1:Y:S02]  /*18dd0*/  I2F.F64 R30, R4 ;  /* 0x00000004001e7312 */ /* 0x0040640000201c00 */
[----:B01----:R-:W-:Y:S05]  /*18de0*/  BRA `(.L_x_20349) ;  /* 0x0000000c00347947 */ /* 0x003fea0003800000 */
.L_x_20350:
[----:B------:R-:W2:Y:S02]  /*18df0*/  LDG.E.U16 R4, desc[UR36][R4.64] ;  /* 0x0000002404047981 */ /* 0x000ea4000c1e1500 */
[----:B--2---:R0:W1:Y:S02]  /*18e00*/  I2F.F64.S16 R30, R4 ;  /* 0x00000004001e7312 */ /* 0x0040640000101c00 */
[----:B01----:R-:W-:Y:S05]  /*18e10*/  BRA `(.L_x_20349) ;  /* 0x0000000c00287947 */ /* 0x003fea0003800000 */
.L_x_20345:
        /* <DEDUP_REMOVED lines=10> */
.L_x_20353:
[----:B------:R-:W2:Y:S02]  /*18ec0*/  LDG.E.U16 R0, desc[UR36][R4.64] ;  /* 0x0000002404007981 */ /* 0x000ea4000c1e1500 */
[----:B--2---:R-:W-:-:S05]  /*18ed0*/  HADD2.F32 R0, -RZ, R0.H0_H0 ;  /* 0x20000000ff007230 */ /* 0x004fca0000004100 */
[----:B------:R-:W-:-:S04]  /*18ee0*/  FMUL.FTZ R0, R0, 1 ;  /* 0x3f80000000007820 */ /* 0x000fc80000410000 */
[----:B------:R0:W1:Y:S02]  /*18ef0*/  F2F.F64.F32 R30, R0 ;  /* 0x00000000001e7310 */ /* 0x0000640000201800 */
[----:B01----:R-:W-:Y:S05]  /*18f00*/  BRA `(.L_x_20349) ;  /* 0x0000000800ec7947 */ /* 0x003fea0003800000 */
.L_x_20352:
        /* <DEDUP_REMOVED lines=10> */
.L_x_20355:
[----:B------:R-:W2:Y:S02]  /*18fb0*/  LDG.E.U16 R4, desc[UR36][R4.64] ;  /* 0x0000002404047981 */ /* 0x000ea4000c1e1500 */
[----:B--2---:R-:W-:-:S05]  /*18fc0*/  HADD2.F32 R0, -RZ, R4.H0_H0 ;  /* 0x20000004ff007230 */ /* 0x004fca0000004100 */
[----:B------:R-:W-:-:S04]  /*18fd0*/  FMUL.FTZ R0, R0, 1 ;  /* 0x3f80000000007820 */ /* 0x000fc80000410000 */
[----:B------:R0:W1:Y:S02]  /*18fe0*/  F2F.F64.F32 R30, R0 ;  /* 0x00000000001e7310 */ /* 0x0000640000201800 */
[----:B01----:R-:W-:Y:S05]  /*18ff0*/  BRA `(.L_x_20349) ;  /* 0x0000000800b07947 */ /* 0x003fea0003800000 */
.L_x_20354:
[----:B------:R0:W5:Y:S01]  /*19000*/  LDG.E.64 R30, desc[UR36][R4.64] ;  /* 0x00000024041e7981 */ /* 0x000162000c1e1b00 */
[----:B------:R-:W-:Y:S05]  /*19010*/  BRA `(.L_x_20349) ;  /* 0x0000000800a87947 */ /* 0x000fea0003800000 */
.L_x_20344:
        /* <DEDUP_REMOVED lines=13> */
.L_x_20358:
[----:B------:R0:W5:Y:S01]  /*190f0*/  LDG.E.64 R30, desc[UR36][R4.64] ;  /* 0x00000024041e7981 */ /* 0x000162000c1e1b00 */
[----:B------:R-:W-:Y:S05]  /*19100*/  BRA `(.L_x_20349) ;  /* 0x00000008006c7947 */ /* 0x000fea0003800000 */
.L_x_20357:
        /* <DEDUP_REMOVED lines=11> */
[----:B------:R-:W0:Y:S01]  /*191c0*/  FLO.U32 R6, R3 ;  /* 0x0000000300067300 */ /* 0x000e2200000e0000 */
[----:B------:R-:W-:-:S05]  /*191d0*/  VIADD R4, R3, 0x1000000 ;  /* 0x0100000003047836 */ /* 0x000fca0000000000 */
[----:B------:R-:W-:Y:S01]  /*191e0*/  SHF.R.S32.HI R4, RZ, 0x8, R4 ;  /* 0x00000008ff047819 */ /* 0x000fe20000011404 */
[----:B0-----:R-:W-:-:S05]  /*191f0*/  IMAD.MOV R6, RZ, RZ, -R6 ;  /* 0x000000ffff067224 */ /* 0x001fca00078e0a06 */
[----:B------:R-:W-:-:S05]  /*19200*/  VIADDMNMX.U32 R6, R6, R7, 0x4, !PT ;  /* 0x0000000406067446 */ /* 0x000fca0007800007 */
[----:B------:R-:W-:-:S05]  /*19210*/  VIADD R6, R6, 0xfffffffc ;  /* 0xfffffffc06067836 */ /* 0x000fca0000000000 */
[----:B------:R-:W-:Y:S01]  /*19220*/  SHF.L.U32 R7, R3, R6, RZ ;  /* 0x0000000603077219 */ /* 0x000fe200000006ff */
[----:B------:R-:W-:-:S05]  /*19230*/  IMAD.SHL.U32 R6, R6, 0x800000, RZ ;  /* 0x0080000006067824 */ /* 0x000fca00078e00ff */
[----:B------:R-:W-:-:S05]  /*19240*/  LEA.HI R6, R7, -R6, RZ, 0x1c ;  /* 0x8000000607067211 */ /* 0x000fca00078fe0ff */
[----:B------:R-:W-:-:S05]  /*19250*/  VIADD R5, R6, 0x3c000000 ;  /* 0x3c00000006057836 */ /* 0x000fca0000000000 */
[----:B------:R-:W-:-:S04]  /*19260*/  LOP3.LUT R4, R5, 0x7f800000, R4, 0xf8, !PT ;  /* 0x7f80000005047812 */ /* 0x000fc800078ef804 */
[----:B------:R-:W-:-:S04]  /*19270*/  SEL R3, R4, RZ, P0 ;  /* 0x000000ff04037207 */ /* 0x000fc80000000000 */
[----:B------:R-:W-:-:S05]  /*19280*/  LOP3.LUT R3, R3, 0x80000000, R0, 0xf8, !PT ;  /* 0x8000000003037812 */ /* 0x000fca00078ef800 */
[----:B------:R-:W-:-:S04]  /*19290*/  FMUL.FTZ R3, R3, 1 ;  /* 0x3f80000003037820 */ /* 0x000fc80000410000 */
[----:B------:R0:W1:Y:S02]  /*192a0*/  F2F.F64.F32 R30, R3 ;  /* 0x00000003001e7310 */ /* 0x0000640000201800 */
[----:B01----:R-:W-:Y:S05]  /*192b0*/  BRA `(.L_x_20349) ;  /* 0x0000000800007947 */ /* 0x003fea0003800000 */
.L_x_20360:
        /* <DEDUP_REMOVED lines=15> */
.L_x_20359:
[----:B------:R-:W2:Y:S02]  /*193b0*/  LDG.E.U16 R0, desc[UR36][R4.64] ;  /* 0x0000002404007981 */ /* 0x000ea4000c1e1500 */
[----:B--2---:R-:W-:-:S04]  /*193c0*/  IMAD.U32 R0, R0, 0x10000, RZ ;  /* 0x0001000000007824 */ /* 0x004fc800078e00ff */
[----:B------:R-:W-:-:S04]  /*193d0*/  FMUL.FTZ R0, R0, 1 ;  /* 0x3f80000000007820 */ /* 0x000fc80000410000 */
[----:B------:R0:W1:Y:S02]  /*193e0*/  F2F.F64.F32 R30, R0 ;  /* 0x00000000001e7310 */ /* 0x0000640000201800 */
[----:B01----:R-:W-:Y:S05]  /*193f0*/  BRA `(.L_x_20349) ;  /* 0x0000000400b07947 */ /* 0x003fea0003800000 */
.L_x_20356:
        /* <DEDUP_REMOVED lines=11> */
.L_x_20363:
        /* <DEDUP_REMOVED lines=21> */
.L_x_20365:
[----:B------:R-:W-:Y:S05]  /*19600*/  BSYNC.RECONVERGENT B0 ;  /* 0x0000000000007941 */ /* 0x000fea0003800200 */
.L_x_20364:
[----:B------:R-:W-:Y:S01]  /*19610*/  IMAD.SHL.U32 R0, R0, 0x100000, RZ ;  /* 0x0010000000007824 */ /* 0x000fe200078e00ff */
[----:B------:R-:W-:-:S04]  /*19620*/  LEA R3, R3, 0x3b800000, 0x17 ;  /* 0x3b80000003037811 */ /* 0x000fc800078eb8ff */
[----:B------:R-:W-:-:S05]  /*19630*/  LOP3.LUT R0, R3, R0, R7, 0xfe, !PT ;  /* 0x0000000003007212 */ /* 0x000fca00078efe07 */
[----:B------:R-:W-:-:S04]  /*19640*/  FMUL.FTZ R0, R0, 1 ;  /* 0x3f80000000007820 */ /* 0x000fc80000410000 */
[----:B------:R2:W0:Y:S02]  /*19650*/  F2F.F64.F32 R30, R0 ;  /* 0x00000000001e7310 */ /* 0x0004240000201800 */
[----:B0-2---:R-:W-:Y:S05]  /*19660*/  BRA `(.L_x_20349) ;  /* 0x0000000400147947 */ /* 0x005fea0003800000 */
.L_x_20362:
        /* <DEDUP_REMOVED lines=21> */
.L_x_20367:
[----:B------:R-:W-:Y:S05]  /*197c0*/  BSYNC.RECONVERGENT B0 ;  /* 0x0000000000007941 */ /* 0x000fea0003800200 */
.L_x_20366:
[----:B------:R-:W-:Y:S01]  /*197d0*/  IMAD.SHL.U32 R0, R0, 0x200000, RZ ;  /* 0x0020000000007824 */ /* 0x000fe200078e00ff */
[----:B------:R-:W-:-:S04]  /*197e0*/  LEA R3, R3, 0x37800000, 0x17 ;  /* 0x3780000003037811 */ /* 0x000fc800078eb8ff */
[----:B------:R-:W-:-:S05]  /*197f0*/  LOP3.LUT R0, R3, R0, R7, 0xfe, !PT ;  /* 0x0000000003007212 */ /* 0x000fca00078efe07 */
[----:B------:R-:W-:-:S04]  /*19800*/  FMUL.FTZ R0, R0, 1 ;  /* 0x3f80000000007820 */ /* 0x000fc80000410000 */
[----:B------:R2:W0:Y:S02]  /*19810*/  F2F.F64.F32 R30, R0 ;  /* 0x00000000001e7310 */ /* 0x0004240000201800 */
[----:B0-2---:R-:W-:Y:S05]  /*19820*/  BRA `(.L_x_20349) ;  /* 0x0000000000a47947 */ /* 0x005fea0003800000 */
.L_x_20361:
        /* <DEDUP_REMOVED lines=18> */
.L_x_20348:
        /* <DEDUP_REMOVED lines=16> */
.L_x_20370:
[----:B------:R-:W-:Y:S01]  /*19a50*/  CS2R R30, SRZ ;  /* 0x00000000001e7805 */ /* 0x000fe2000001ff00 */
[----:B------:R-:W-:Y:S06]  /*19a60*/  BRA `(.L_x_20349) ;  /* 0x0000000000147947 */ /* 0x000fec0003800000 */
.L_x_20369:
[----:B------:R-:W2:Y:S02]  /*19a70*/  LDG.E.64 R30, desc[UR36][R4.64] ;  /* 0x00000024041e7981 */ /* 0x000ea4000c1e1b00 */
[----:B--2---:R-:W2:Y:S02]  /*19a80*/  I2F.F64.U64 R30, R30 ;  /* 0x0000001e001e7312 */ /* 0x004ea40000301800 */
[----:B--2---:R-:W-:Y:S05]  /*19a90*/  BRA `(.L_x_20349) ;  /* 0x0000000000087947 */ /* 0x004fea0003800000 */
.L_x_20368:
[----:B------:R-:W2:Y:S02]  /*19aa0*/  LDG.E R4, desc[UR36][R4.64] ;  /* 0x0000002404047981 */ /* 0x000ea4000c1e1900 */
[----:B--2---:R0:W1:Y:S02]  /*19ab0*/  I2F.F64.U32 R30, R4 ;  /* 0x00000004001e7312 */ /* 0x0040640000201800 */
.L_x_20349:
[----:B------:R-:W-:Y:S05]  /*19ac0*/  BSYNC.RECONVERGENT B6 ;  /* 0x0000000000067941 */ /* 0x000fea0003800200 */
.L_x_20343:
[----:B------:R-:W1:Y:S01]  /*19ad0*/  LDCU.U8 UR6, c[0x0][0x3e2] ;  /* 0x00007c40ff0677ac */ /* 0x000e620008000000 */
[----:B0-----:R-:W0:Y:S01]  /*19ae0*/  LDC.64 R4, c[0x0][0x3d0] ;  /* 0x0000f400ff047b82 */ /* 0x001e220000000a00 */
        /* <DEDUP_REMOVED lines=18> */
.L_x_20374:
[----:B------:R-:W2:Y:S02]  /*19c10*/  LDG.E.U8 R4, desc[UR36][R4.64] ;  /* 0x0000002404047981 */ /* 0x000ea4000c1e1100 */
[----:B--2---:R0:W1:Y:S02]  /*19c20*/  I2F.F64.U16 R16, R4 ;  /* 0x0000000400107312 */ /* 0x0040640000101800 */
[----:B01----:R-:W-:Y:S05]  /*19c30*/  BRA `(.L_x_20202) ;  /* 0x0000000c00587947 */ /* 0x003fea0003800000 */
.L_x_20373:
        /* <DEDUP_REMOVED lines=9> */
.L_x_20377:
[----:B------:R-:W2:Y:S02]  /*19cd0*/  LDG.E R4, desc[UR36][R4.64] ;  /* 0x0000002404047981 */ /* 0x000ea4000c1e1900 */
[----:B--2---:R0:W1:Y:S02]  /*19ce0*/  I2F.F64 R16, R4 ;  /* 0x0000000400107312 */ /* 0x0040640000201c00 */
[----:B01----:R-:W-:Y:S05]  /*19cf0*/  BRA `(.L_x_20202) ;  /* 0x0000000c00287947 */ /* 0x003fea0003800000 */
.L_x_20376:
[----:B------:R-:W2:Y:S02]  /*19d00*/  LDG.E.U16 R4, desc[UR36][R4.64] ;  /* 0x0000002404047981 */ /* 0x000ea4000c1e1500 */
[----:B--2---:R0:W1:Y:S02]  /*19d10*/  I2F.F64.S16 R16, R4 ;  /* 0x0000000400107312 */ /* 0x0040640000101c00 */
[----:B01----:R-:W-:Y:S05]  /*19d20*/  BRA `(.L_x_20202) ;  /* 0x0000000c001c7947 */ /* 0x003fea0003800000 */
.L_x_20372:
        /* <DEDUP_REMOVED lines=10> */
.L_x_20379:
[----:B------:R-:W2:Y:S02]  /*19dd0*/  LDG.E.U16 R0, desc[UR36][R4.64] ;  /* 0x0000002404007981 */ /* 0x000ea4000c1e1500 */
[----:B--2---:R-:W-:-:S05]  /*19de0*/  HADD2.F32 R0, -RZ, R0.H0_H0 ;  /* 0x20000000ff007230 */ /* 0x004fca0000004100 */
[----:B------:R-:W-:-:S04]  /*19df0*/  FMUL.FTZ R0, R0, 1 ;  /* 0x3f80000000007820 */ /* 0x000fc80000410000 */
[----:B------:R0:W1:Y:S02]  /*19e00*/  F2F.F64.F32 R16, R0 ;  /* 0x0000000000107310 */ /* 0x0000640000201800 */
[----:B01----:R-:W-:Y:S05]  /*19e10*/  BRA `(.L_x_20202) ;  /* 0x0000000800e07947 */ /* 0x003fea0003800000 */
.L_x_20378:
        /* <DEDUP_REMOVED lines=10> */
.L_x_20381:
[----:B------:R-:W2:Y:S02]  /*19ec0*/  LDG.E.U16 R4, desc[UR36][R4.64] ;  /* 0x0000002404047981 */ /* 0x000ea4000c1e1500 */
[----:B--2---:R-:W-:-:S05]  /*19ed0*/  HADD2.F32 R0, -RZ, R4.H0_H0 ;  /* 0x20000004ff007230 */ /* 0x004fca0000004100 */
[----:B------:R-:W-:-:S04]  /*19ee0*/  FMUL.FTZ R0, R0, 1 ;  /* 0x3f80000000007820 */ /* 0x000fc80000410000 */
[----:B------:R0:W1:Y:S02]  /*19ef0*/  F2F.F64.F32 R16, R0 ;  /* 0x0000000000107310 */ /* 0x0000640000201800 */
[----:B01----:R-:W-:Y:S05]  /*19f00*/  BRA `(.L_x_20202) ;  /* 0x0000000800a47947 */ /* 0x003fea0003800000 */
.L_x_20380:
[----:B------:R0:W5:Y:S01]  /*19f10*/  LDG.E.64 R16, desc[UR36][R4.64] ;  /* 0x0000002404107981 */ /* 0x000162000c1e1b00 */
[----:B------:R-:W-:Y:S05]  /*19f20*/  BRA `(.L_x_20202) ;  /* 0x00000008009c7947 */ /* 0x000fea0003800000 */
.L_x_20371:
        /* <DEDUP_REMOVED lines=13> */
.L_x_20384:
[----:B------:R0:W5:Y:S01]  /*1a000*/  LDG.E.64 R16, desc[UR36][R4.64] ;  /* 0x0000002404107981 */ /* 0x000162000c1e1b00 */
[----:B------:R-:W-:Y:S05]  /*1a010*/  BRA `(.L_x_20202) ;  /* 0x0000000800607947 */ /* 0x000fea0003800000 */
.L_x_20383:
        /* <DEDUP_REMOVED lines=27> */
.L_x_20386:
        /* <DEDUP_REMOVED lines=15> */
.L_x_20385:
[----:B------:R-:W2:Y:S02]  /*1a2c0*/  LDG.E.U16 R0, desc[UR36][R4.64] ;  /* 0x0000002404007981 */ /* 0x000ea4000c1e1500 */
[----:B--2---:R-:W-:-:S04]  /*1a2d0*/  IMAD.U32 R0, R0, 0x10000, RZ ;  /* 0x0001000000007824 */ /* 0x004fc800078e00ff */
[----:B------:R-:W-:-:S04]  /*1a2e0*/  FMUL.FTZ R0, R0, 1 ;  /* 0x3f80000000007820 */ /* 0x000fc80000410000 */
[----:B------:R0:W1:Y:S02]  /*1a2f0*/  F2F.F64.F32 R16, R0 ;  /* 0x0000000000107310 */ /* 0x0000640000201800 */
[----:B01----:R-:W-:Y:S05]  /*1a300*/  BRA `(.L_x_20202) ;  /* 0x0000000400a47947 */ /* 0x003fea0003800000 */
.L_x_20382:
        /* <DEDUP_REMOVED lines=11> */
.L_x_20389:
        /* <DEDUP_REMOVED lines=20> */
.L_x_20391:
[----:B------:R-:W-:Y:S05]  /*1a500*/  BSYNC.RECONVERGENT B0 ;  /* 0x0000000000007941 */ /* 0x000fea0003800200 */
.L_x_20390:
[----:B------:R-:W-:Y:S01]  /*1a510*/  IMAD.SHL.U32 R0, R0, 0x100000, RZ ;  /* 0x0010000000007824 */ /* 0x000fe200078e00ff */
[----:B------:R-:W-:-:S04]  /*1a520*/  LEA R3, R3, 0x3b800000, 0x17 ;  /* 0x3b80000003037811 */ /* 0x000fc800078eb8ff */
[----:B------:R-:W-:-:S05]  /*1a530*/  LOP3.LUT R0, R3, R0, R7, 0xfe, !PT ;  /* 0x0000000003007212 */ /* 0x000fca00078efe07 */
[----:B------:R-:W-:-:S04]  /*1a540*/  FMUL.FTZ R0, R0, 1 ;  /* 0x3f80000000007820 */ /* 0x000fc80000410000 */
[----:B------:R0:W1:Y:S02]  /*1a550*/  F2F.F64.F32 R16, R0 ;  /* 0x0000000000107310 */ /* 0x0000640000201800 */
[----:B01----:R-:W-:Y:S05]  /*1a560*/  BRA `(.L_x_20202) ;  /* 0x00000004000c7947 */ /* 0x003fea0003800000 */
.L_x_20388:
        /* <DEDUP_REMOVED lines=20> */
.L_x_20393:
[----:B------:R-:W-:Y:S05]  /*1a6b0*/  BSYNC.RECONVERGENT B0 ;  /* 0x0000000000007941 */ /* 0x000fea0003800200 */
.L_x_20392:
[----:B------:R-:W-:Y:S01]  /*1a6c0*/  IMAD.SHL.U32 R0, R0, 0x200000, RZ ;  /* 0x0020000000007824 */ /* 0x000fe200078e00ff */
[----:B------:R-:W-:-:S04]  /*1a6d0*/  LEA R3, R3, 0x37800000, 0x17 ;  /* 0x3780000003037811 */ /* 0x000fc800078eb8ff */
[----:B------:R-:W-:-:S05]  /*1a6e0*/  LOP3.LUT R0, R3, R0, R7, 0xfe, !PT ;  /* 0x0000000003007212 */ /* 0x000fca00078efe07 */
[----:B------:R-:W-:-:S04]  /*1a6f0*/  FMUL.FTZ R0, R0, 1 ;  /* 0x3f80000000007820 */ /* 0x000fc80000410000 */
[----:B------:R0:W1:Y:S02]  /*1a700*/  F2F.F64.F32 R16, R0 ;  /* 0x0000000000107310 */ /* 0x0000640000201800 */
[----:B01----:R-:W-:Y:S05]  /*1a710*/  BRA `(.L_x_20202) ;  /* 0x0000000000a07947 */ /* 0x003fea0003800000 */
.L_x_20387:
        /* <DEDUP_REMOVED lines=18> */
.L_x_20375:
        /* <DEDUP_REMOVED lines=16> */
.L_x_20396:
[----:B------:R-:W-:Y:S05]  /*1a940*/  BRA `(.L_x_20202) ;  /* 0x0000000000147947 */ /* 0x000fea0003800000 */
.L_x_20395:
[----:B------:R-:W2:Y:S02]  /*1a950*/  LDG.E.64 R16, desc[UR36][R4.64] ;  /* 0x0000002404107981 */ /* 0x000ea4000c1e1b00 */
[----:B--2---:R-:W0:Y:S02]  /*1a960*/  I2F.F64.U64 R16, R16 ;  /* 0x0000001000107312 */ /* 0x004e240000301800 */
[----:B0-----:R-:W-:Y:S05]  /*1a970*/  BRA `(.L_x_20202) ;  /* 0x0000000000087947 */ /* 0x001fea0003800000 */
.L_x_20394:
[----:B------:R-:W2:Y:S02]  /*1a980*/  LDG.E R4, desc[UR36][R4.64] ;  /* 0x0000002404047981 */ /* 0x000ea4000c1e1900 */
[----:B--2---:R0:W1:Y:S02]  /*1a990*/  I2F.F64.U32 R16, R4 ;  /* 0x0000000400107312 */ /* 0x0040640000201800 */
.L_x_20202:
[----:B------:R-:W-:Y:S05]  /*1a9a0*/  BSYNC.RECONVERGENT B7 ;  /* 0x0000000000077941 */ /* 0x000fea0003800200 */
.L_x_20201:
[----:B------:R-:W0:Y:S01]  /*1a9b0*/  LDC R3, c[0x0][0x380] ;  /* 0x0000e000ff037b82 */ /* 0x000e220000000800 */
[----:B------:R-:W-:Y:S01]  /*1a9c0*/  BSSY.RECONVERGENT B0, `(.L_x_20397) ;  /* 0x0000029000007945 */ /* 0x000fe20003800200 */
[----:B0-----:R-:W-:-:S05]  /*1a9d0*/  IMAD R62, R2, -0x200, R3 ;  /* 0xfffffe00023e7824 */ /* 0x001fca00078e0203 */
[----:B------:R-:W-:-:S13]  /*1a9e0*/  ISETP.GE.AND P0, PT, R63, R62, PT ;  /* 0x0000003e3f00720c */ /* 0x000fda0003f06270 */
[----:B------:R-:W-:Y:S05]  /*1a9f0*/  @P0 BRA `(.L_x_20398) ;  /* 0x0000000000940947 */ /* 0x000fea0003800000 */
[----:B------:R-:W3:Y:S01]  /*1aa00*/  LDCU.64 UR4, c[0x0][0x388] ;  /* 0x00007100ff0477ac */ /* 0x000ee20008000a00 */
[----:B-1---5:R-:W-:-:S15]  /*1aa10*/  DMUL R4, R66, R70 ;  /* 0x0000004642047228 */ /* 0x022fde0000000000 */
        /* <DEDUP_REMOVED lines=14> */
[----:B--2-4-:R-:W-:-:S15]  /*1ab00*/  DADD R68, -R68, R72 ;  /* 0x0000000044447229 */ /* 0x014fde0000000148 */
[----:B------:R-:W-:-:S15]  /*1ab10*/  NOP ;  /* 0x0000000000007918 */ /* 0x000fde0000000000 */
[----:B------:R-:W-:-:S15]  /*1ab20*/  NOP ;  /* 0x0000000000007918 */ /* 0x000fde0000000000 */
[----:B------:R-:W-:-:S15]  /*1ab30*/  NOP ;  /* 0x0000000000007918 */ /* 0x000fde0000000000 */
[----:B------:R-:W-:-:S04]  /*1ab40*/  NOP ;  /* 0x0000000000007918 */ /* 0x000fc80000000000 */
[----:B---3--:R-:W-:-:S15]  /*1ab50*/  DFMA R60, -R60, UR4, R74 ;  /* 0x000000043c3c7c2b */ /* 0x008fde000800014a */
[----:B------:R-:W-:-:S15]  /*1ab60*/  NOP ;  /* 0x0000000000007918 */ /* 0x000fde0000000000 */
[----:B------:R-:W-:-:S15]  /*1ab70*/  NOP ;  /* 0x0000000000007918 */ /* 0x000fde0000000000 */
[----:B------:R-:W-:-:S15]  /*1ab80*/  NOP ;  /* 0x0000000000007918 */ /* 0x000fde0000000000 */
[----:B------:R-:W-:-:S04]  /*1ab90*/  NOP ;  /* 0x0000000000007918 */ /* 0x000fc80000000000 */
[----:B0-----:R-:W0:-:S15]  /*1aba0*/  DMUL R66, R66, UR4 ;  /* 0x0000000442427c28 */ /* 0x001e1e0008000000 */
        /* <DEDUP_REMOVED lines=10> */
.L_x_20398:
[----:B------:R-:W-:Y:S05]  /*1ac50*/  BSYNC.RECONVERGENT B0 ;  /* 0x0000000000007941 */ /* 0x000fea0003800200 */
.L_x_20397:
[----:B0----5:R-:W0:Y:S01]  /*1ac60*/  LDC.U8 R60, c[0x0][0x400] ;  /* 0x00010000ff3c7b82 */ /* 0x021e220000000000 */
[C---:B------:R-:W-:Y:S01]  /*1ac70*/  VIADD R61, R63.reuse, 0x80 ;  /* 0x000000803f3d7836 */ /* 0x040fe20000000000 */
[----:B------:R-:W-:Y:S01]  /*1ac80*/  BSSY.RECONVERGENT B0, `(.L_x_20399) ;  /* 0x000002c000007945 */ /* 0x000fe20003800200 */
[C---:B------:R-:W-:Y:S02]  /*1ac90*/  VIADD R3, R63.reuse, 0x100 ;  /* 0x000001003f037836 */ /* 0x040fe40000000000 */
[----:B------:R-:W-:Y:S01]  /*1aca0*/  VIADD R7, R63, 0x180 ;  /* 0x000001803f077836 */ /* 0x000fe20000000000 */
[-C--:B------:R-:W-:Y:S02]  /*1acb0*/  ISETP.GE.AND P1, PT, R61, R62.reuse, PT ;  /* 0x0000003e3d00720c */ /* 0x080fe40003f26270 */
[-C--:B------:R-:W-:Y:S02]  /*1acc0*/  ISETP.GE.AND P2, PT, R3, R62.reuse, PT ;  /* 0x0000003e0300720c */ /* 0x080fe40003f46270 */
[----:B------:R-:W-:-:S09]  /*1acd0*/  ISETP.GE.AND P3, PT, R7, R62, PT ;  /* 0x0000003e0700720c */ /* 0x000fd20003f66270 */
[----:B------:R-:W-:Y:S05]  /*1ace0*/  @P1 BRA `(.L_x_20400) ;  /* 0x0000000000941947 */ /* 0x000fea0003800000 */
[----:B------:R-:W5:Y:S01]  /*1acf0*/  LDCU.64 UR4, c[0x0][0x388] ;  /* 0x00007100ff0477ac */ /* 0x000f620008000a00 */
[----:B--2---:R-:W-:-:S15]  /*1ad00*/  DADD R50, -R50, R36 ;  /* 0x0000000032327229 */ /* 0x004fde0000000124 */
        /* <DEDUP_REMOVED lines=19> */
[----:B-----5:R-:W-:-:S15]  /*1ae40*/  DFMA R56, -R56, UR4, R58 ;  /* 0x0000000438387c2b */ /* 0x020fde000800013a */
[----:B------:R-:W-:-:S15]  /*1ae50*/  NOP ;  /* 0x0000000000007918 */ /* 0x000fde0000000000 */
[----:B------:R-:W-:-:S15]  /*1ae60*/  NOP ;  /* 0x0000000000007918 */ /* 0x000fde0000000000 */
[----:B------:R-:W-:-:S15]  /*1ae70*/  NOP ;  /* 0x0000000000007918 */ /* 0x000fde0000000000 */
[----:B------:R-:W-:-:S04]  /*1ae80*/  NOP ;  /* 0x0000000000007918 */ /* 0x000fc80000000000 */
[----:B--2---:R-:W2:-:S15]  /*1ae90*/  DMUL R52, R52, UR4 ;  /* 0x0000000434347c28 */ /* 0x004e9e0008000000 */
[----:B------:R-:W-:-:S15]  /*1aea0*/  NOP ;  /* 0x0000000000007918 */ /* 0x000fde0000000000 */
[----:B------:R-:W-:-:S15]  /*1aeb0*/  NOP ;  /* 0x0000000000007918 */ /* 0x000fde0000000000 */
[----:B------:R-:W-:-:S15]  /*1aec0*/  NOP ;  /* 0x0000000000007918 */ /* 0x000fde0000000000 */
[----:B------:R-:W-:-:S04]  /*1aed0*/  NOP ;  /* 0x0000000000007918 */ /* 0x000fc80000000000 */
[----:B--2---:R-:W2:-:S15]  /*1aee0*/  DFMA R50, R52, -R50, R56 ;  /* 0x800000323432722b */ /* 0x004e9e0000000038 */
[----:B------:R-:W-:-:S15]  /*1aef0*/  NOP ;  /* 0x0000000000007918 */ /* 0x000fde0000000000 */
[----:B------:R-:W-:-:S15]  /*1af00*/  NOP ;  /* 0x0000000000007918 */ /* 0x000fde0000000000 */
[----:B------:R-:W-:-:S15]  /*1af10*/  NOP ;  /* 0x0000000000007918 */ /* 0x000fde0000000000 */
[----:B------:R-:W-:-:S04]  /*1af20*/  NOP ;  /* 0x0000000000007918 */ /* 0x000fc80000000000 */
[----:B--2---:R2:W0:Y:S02]  /*1af30*/  DMUL R36, R36, R50 ;  /* 0x0000003224247228 */ /* 0x0044240000000000 */
.L_x_20400:
[----:B------:R-:W-:Y:S05]  /*1af40*/  BSYNC.RECONVERGENT B0 ;  /* 0x0000000000007941 */ /* 0x000fea0003800200 */
.L_x_20399:
[----:B------:R-:W-:Y:S04]  /*1af50*/  BSSY.RECONVERGENT B0, `(.L_x_20401) ;  /* 0x0000027000007945 */ /* 0x000fe80003800200 */
[----:B------:R-:W-:Y:S05]  /*1af60*/  @P2 BRA `(.L_x_20402) ;  /* 0x0000000000942947 */ /* 0x000fea0003800000 */
[----:B------:R-:W5:Y:S01]  /*1af70*/  LDCU.64 UR4, c[0x0][0x388] ;  /* 0x00007100ff0477ac */ /* 0x000f620008000a00 */
[----:B------:R-:W-:-:S15]  /*1af80*/  DMUL R38, R42, R38 ;  /* 0x000000262a267228 */ /* 0x000fde0000000000 */
        /* <DEDUP_REMOVED lines=14> */
[----:B--2---:R-:W-:-:S15]  /*1b070*/  DADD R34, -R40, R34 ;  /* 0x0000000028227229 */ /* 0x004fde0000000122 */
        /* <DEDUP_REMOVED lines=9> */
[----:B-1----:R-:W1:-:S15]  /*1b110*/  DMUL R42, R42, UR4 ;  /* 0x000000042a2a7c28 */ /* 0x002e5e0008000000 */
[----:B------:R-:W-:-:S15]  /*1b120*/  NOP ;  /* 0x0000000000007918 */ /* 0x000fde0000000000 */
[----:B------:R-:W-:-:S15]  /*1b130*/  NOP ;  /* 0x0000000000007918 */ /* 0x000fde0000000000 */
[----:B------:R-:W-:-:S15]  /*1b140*/  NOP ;  /* 0x0000000000007918 */ /* 0x000fde0000000000 */
[----:B------:R-:W-:-:S04]  /*1b150*/  NOP ;  /* 0x0000000000007918 */ /* 0x000fc80000000000 */
[----:B-1----:R-:W1:-:S15]  /*1b160*/  DFMA R32, R42, -R34, R32 ;  /* 0x800000222a20722b */ /* 0x002e5e0000000020 */
[----:B------:R-:W-:-:S15]  /*1b170*/  NOP ;  /* 0x0000000000007918 */ /* 0x000fde0000000000 */
[----:B------:R-:W-:-:S15]  /*1b180*/  NOP ;  /* 0x0000000000007918 */ /* 0x000fde0000000000 */
[----:B------:R-:W-:-:S15]  /*1b190*/  NOP ;  /* 0x0000000000007918 */ /* 0x000fde0000000000 */
[----:B------:R-:W-:-:S04]  /*1b1a0*/  NOP ;  /* 0x0000000000007918 */ /* 0x000fc80000000000 */
[----:B-1----:R1:W2:Y:S02]  /*1b1b0*/  DMUL R32, R38, R32 ;  /* 0x0000002026207228 */ /* 0x0022a40000000000 */
.L_x_20402:
[----:B------:R-:W-:Y:S05]  /*1b1c0*/  BSYNC.RECONVERGENT B0 ;  /* 0x0000000000007941 */ /* 0x000fea0003800200 */
.L_x_20401:
[----:B------:R-:W-:Y:S04]  /*1b1d0*/  BSSY.RECONVERGENT B0, `(.L_x_20403) ;  /* 0x0000027000007945 */ /* 0x000fe80003800200 */
[----:B------:R-:W-:Y:S05]  /*1b1e0*/  @P3 BRA `(.L_x_20404) ;  /* 0x0000000000943947 */ /* 0x000fea0003800000 */
[----:B------:R-:W1:Y:S01]  /*1b1f0*/  LDCU.64 UR4, c[0x0][0x388] ;  /* 0x00007100ff0477ac */ /* 0x000e620008000a00 */
[----:B------:R-:W-:-:S15]  /*1b200*/  DMUL R24, R28, R24 ;  /* 0x000000181c187228 */ /* 0x000fde0000000000 */
[----:B------:R-:W-:-:S15]  /*1b210*/  NOP ;  /* 0x0000000000007918 */ /* 0x000fde0000000000 */
[----:B------:R-:W-:-:S15]  /*1b220*/  NOP ;  /* 0x0000000000007918 */ /* 0x000fde0000000000 */
[----:B------:R-:W-:-:S15]  /*1b230*/  NOP ;  /* 0x0000000000007918 */ /* 0x000fde0000000000 */
[----:B------:R-:W-:-:S04]  /*1b240*/  NOP ;  /* 0x0000000000007918 */ /* 0x000fc80000000000 */
[----:B------:R-:W5:-:S15]  /*1b250*/  DMUL R28, R28, R28 ;  /* 0x0000001c1c1c7228 */ /* 0x000f5e0000000000 */
[----:B------:R-:W-:-:S15]  /*1b260*/  NOP ;  /* 0x0000000000007918 */ /* 0x000fde0000000000 */
[----:B------:R-:W-:-:S15]  /*1b270*/  NOP ;  /* 0x0000000000007918 */ /* 0x000fde0000000000 */
[----:B------:R-:W-:-:S15]  /*1b280*/  NOP ;  /* 0x0000000000007918 */ /* 0x000fde0000000000 */
[----:B------:R-:W-:-:S04]  /*1b290*/  NOP ;  /* 0x0000000000007918 */ /* 0x000fc80000000000 */
[----:B-----5:R-:W5:-:S15]  /*1b2a0*/  DMUL R28, R28, R30 ;  /* 0x0000001e1c1c7228 */ /* 0x020f5e0000000000 */
[----:B------:R-:W-:-:S15]  /*1b2b0*/  NOP ;  /* 0x0000000000007918 */ /* 0x000fde0000000000 */
[----:B------:R-:W-:-:S15]  /*1b2c0*/  NOP ;  /* 0x0000000000007918 */ /* 0x000fde0000000000 */
[----:B------:R-:W-:-:S15]  /*1b2d0*/  NOP ;  /* 0x0000000000007918 */ /* 0x000fde0000000000 */
[----:B------:R-:W-:-:S04]  /*1b2e0*/  NOP ;  /* 0x0000000000007918 */ /* 0x000fc80000000000 */
[----:B------:R-:W-:-:S15]  /*1b2f0*/  DADD R22, -R26, R22 ;  /* 0x000000001a167229 */ /* 0x000fde0000000116 */
[----:B------:R-:W-:-:S15]  /*1b300*/  NOP ;  /* 0x0000000000007918 */ /* 0x000fde0000000000 */
[----:B------:R-:W-:-:S15]  /*1b310*/  NOP ;  /* 0x0000000000007918 */ /* 0x000fde0000000000 */
[----:B------:R-:W-:-:S15]  /*1b320*/  NOP ;  /* 0x0000000000007918 */ /* 0x000fde0000000000 */
[----:B------:R-:W-:-:S04]  /*1b330*/  NOP ;  /* 0x0000000000007918 */ /* 0x000fc80000000000 */
[----:B-1----:R-:W-:-:S15]  /*1b340*/  DFMA R16, -R16, UR4, R18 ;  /* 0x0000000410107c2b */ /* 0x002fde0008000112 */
[----:B------:R-:W-:-:S15]  /*1b350*/  NOP ;  /* 0x0000000000007918 */ /* 0x000fde0000000000 */
[----:B------:R-:W-:-:S15]  /*1b360*/  NOP ;  /* 0x0000000000007918 */ /* 0x000fde0000000000 */
[----:B------:R-:W-:-:S15]  /*1b370*/  NOP ;  /* 0x0000000000007918 */ /* 0x000fde0000000000 */
[----:B------:R-:W-:-:S04]  /*1b380*/  NOP ;  /* 0x0000000000007918 */ /* 0x000fc80000000000 */
[----:B-----5:R-:W1:-:S15]  /*1b390*/  DMUL R28, R28, UR4 ;  /* 0x000000041c1c7c28 */ /* 0x020e5e0008000000 */
        /* <DEDUP_REMOVED lines=9> */
[----:B-1----:R1:W0:Y:S02]  /*1b430*/  DMUL R16, R24, R16 ;  /* 0x0000001018107228 */ /* 0x0022240000000000 */
.L_x_20404:
[----:B------:R-:W-:Y:S05]  /*1b440*/  BSYNC.RECONVERGENT B0 ;  /* 0x0000000000007941 */ /* 0x000fea0003800200 */
.L_x_20403:
[----:B------:R-:W-:Y:S04]  /*1b450*/  BSSY.RECONVERGENT B6, `(.L_x_20405) ;  /* 0x0000150000067945 */ /* 0x000fe80003800200 */
[----:B------:R-:W-:Y:S05]  /*1b460*/  @P0 BRA `(.L_x_20406) ;  /* 0x0000001400380947 */ /* 0x000fea0003800000 */
[----:B------:R-:W5:Y:S01]  /*1b470*/  LDCU UR4, c[0x0][0x404] ;  /* 0x00008080ff0477ac */ /* 0x000f620008000800 */
[----:B------:R-:W1:Y:S01]  /*1b480*/  LDC.64 R8, c[0x0][0x398] ;  /* 0x0000e600ff087b82 */ /* 0x000e620000000a00 */
[----:B------:R-:W-:Y:S01]  /*1b490*/  IMAD R0, R2, 0x200, R63 ;  /* 0x0000020002007824 */ /* 0x000fe200078e023f */
[----:B0-----:R-:W-:-:S03]  /*1b4a0*/  PRMT R6, R60, 0x9910, RZ ;  /* 0x000099103c067816 */ /* 0x001fc600000000ff */
        /* <DEDUP_REMOVED lines=18> */
.L_x_20410:
[----:B------:R-:W0:Y:S01]  /*1b5d0*/  F2I.S64.F64.TRUNC R4, R4 ;  /* 0x0000000400047311 */ /* 0x000e22000030d900 */
[----:B------:R-:W-:Y:S02]  /*1b5e0*/  IMAD.MOV.U32 R63, RZ, RZ, R61 ;  /* 0x000000ffff3f7224 */ /* 0x000fe400078e003d */
[----:B0-----:R-:W-:-:S05]  /*1b5f0*/  IMAD.MOV.U32 R3, RZ, RZ, R4 ;  /* 0x000000ffff037224 */ /* 0x001fca00078e0004 */
[----:B------:R0:W-:Y:S01]  /*1b600*/  STG.E.U8 desc[UR36][R8.64], R3 ;  /* 0x0000000308007986 */ /* 0x0001e2000c101124 */
[----:B------:R-:W-:Y:S05]  /*1b610*/  BRA `(.L_x_20406) ;  /* 0x0000001000cc7947 */ /* 0x000fea0003800000 */
.L_x_20409:
        /* <DEDUP_REMOVED lines=10> */
.L_x_20413:
[----:B------:R-:W0:Y:S01]  /*1b6c0*/  F2I.F64.TRUNC R5, R4 ;  /* 0x0000000400057311 */ /* 0x000e22000030d100 */
[----:B------:R-:W-:Y:S01]  /*1b6d0*/  IMAD.MOV.U32 R63, RZ, RZ, R61 ;  /* 0x000000ffff3f7224 */ /* 0x000fe200078e003d */
[----:B0-----:R0:W-:Y:S01]  /*1b6e0*/  STG.E desc[UR36][R8.64], R5 ;  /* 0x0000000508007986 */ /* 0x0011e2000c101924 */
[----:B------:R-:W-:Y:S05]  /*1b6f0*/  BRA `(.L_x_20406) ;  /* 0x0000001000947947 */ /* 0x000fea0003800000 */
.L_x_20412:
[----:B------:R-:W0:Y:S01]  /*1b700*/  F2I.F64.TRUNC R5, R4 ;  /* 0x0000000400057311 */ /* 0x000e22000030d100 */
[----:B------:R-:W-:Y:S01]  /*1b710*/  IMAD.MOV.U32 R63, RZ, RZ, R61 ;  /* 0x000000ffff3f7224 */ /* 0x000fe200078e003d */
[----:B0-----:R0:W-:Y:S01]  /*1b720*/  STG.E.U16 desc[UR36][R8.64], R5 ;  /* 0x0000000508007986 */ /* 0x0011e2000c101524 */
[----:B------:R-:W-:Y:S05]  /*1b730*/  BRA `(.L_x_20406) ;  /* 0x0000001000847947 */ /* 0x000fea0003800000 */
.L_x_20408:
        /* <DEDUP_REMOVED lines=18> */
.L_x_20415:
        /* <DEDUP_REMOVED lines=13> */
.L_x_20414:
        /* <DEDUP_REMOVED lines=19> */
.L_x_20417:
        /* <DEDUP_REMOVED lines=14> */
.L_x_20416:
[----:B------:R0:W-:Y:S01]  /*1bb40*/  STG.E.64 desc[UR36][R8.64], R4 ;  /* 0x0000000408007986 */ /* 0x0001e2000c101b24 */
[----:B------:R-:W-:Y:S01]  /*1bb50*/  IMAD.MOV.U32 R63, RZ, RZ, R61 ;  /* 0x000000ffff3f7224 */ /* 0x000fe200078e003d */
[----:B------:R-:W-:Y:S06]  /*1bb60*/  BRA `(.L_x_20406) ;  /* 0x0000000c00787947 */ /* 0x000fec0003800000 */
.L_x_20407:
        /* <DEDUP_REMOVED lines=13> */
.L_x_20420:
[----:B------:R-:W-:Y:S01]  /*1bc40*/  CS2R R6, SRZ ;  /* 0x0000000000067805 */ /* 0x000fe2000001ff00 */
[----:B------:R-:W-:-:S04]  /*1bc50*/  IMAD.MOV.U32 R63, RZ, RZ, R61 ;  /* 0x000000ffff3f7224 */ /* 0x000fc800078e003d */
[----:B------:R0:W-:Y:S01]  /*1bc60*/  STG.E.128 desc[UR36][R8.64], R4 ;  /* 0x0000000408007986 */ /* 0x0001e2000c101d24 */
[----:B------:R-:W-:Y:S05]  /*1bc70*/  BRA `(.L_x_20406) ;  /* 0x0000000c00347947 */ /* 0x000fea0003800000 */
.L_x_20419:
        /* <DEDUP_REMOVED lines=27> */
.L_x_20424:
[----:B------:R-:W-:Y:S05]  /*1be30*/  BSYNC.RECONVERGENT B0 ;  /* 0x0000000000007941 */ /* 0x000fea0003800200 */
.L_x_20423:
[----:B------:R-:W-:Y:S01]  /*1be40*/  LOP3.LUT R7, R0, 0x80, R7, 0xf8, !PT ;  /* 0x0000008000077812 */ /* 0x000fe200078ef807 */
[----:B------:R-:W-:-:S04]  /*1be50*/  IMAD.MOV.U32 R63, RZ, RZ, R61 ;  /* 0x000000ffff3f7224 */ /* 0x000fc800078e003d */
[----:B------:R0:W-:Y:S01]  /*1be60*/  STG.E.U8 desc[UR36][R8.64], R7 ;  /* 0x0000000708007986 */ /* 0x0001e2000c101124 */
[----:B------:R-:W-:Y:S05]  /*1be70*/  BRA `(.L_x_20406) ;  /* 0x0000000800b47947 */ /* 0x000fea0003800000 */
.L_x_20422:
        /* <DEDUP_REMOVED lines=23> */
.L_x_20426:
[----:B------:R-:W-:Y:S05]  /*1bff0*/  BSYNC.RECONVERGENT B0 ;  /* 0x0000000000007941 */ /* 0x000fea0003800200 */
.L_x_20425:
[----:B------:R-:W-:Y:S01]  /*1c000*/  LOP3.LUT R7, R0, 0x80, R7, 0xf8, !PT ;  /* 0x0000008000077812 */ /* 0x000fe200078ef807 */
[----:B------:R-:W-:-:S04]  /*1c010*/  IMAD.MOV.U32 R63, RZ, RZ, R61 ;  /* 0x000000ffff3f7224 */ /* 0x000fc800078e003d */
[----:B------:R0:W-:Y:S01]  /*1c020*/  STG.E.U8 desc[UR36][R8.64], R7 ;  /* 0x0000000708007986 */ /* 0x0001e2000c101124 */
[----:B------:R-:W-:Y:S05]  /*1c030*/  BRA `(.L_x_20406) ;  /* 0x0000000800447947 */ /* 0x000fea0003800000 */
.L_x_20421:
        /* <DEDUP_REMOVED lines=13> */
.L_x_20418:
        /* <DEDUP_REMOVED lines=12> */
.L_x_20429:
        /* <DEDUP_REMOVED lines=21> */
.L_x_20432:
[----:B------:R-:W-:-:S04]  /*1c320*/  SHF.R.U32.HI R0, RZ, 0x14, R7 ;  /* 0x00000014ff007819 */ /* 0x000fc80000011607 */
[----:B------:R-:W-:-:S04]  /*1c330*/  LOP3.LUT R0, R0, 0x1, RZ, 0xc0, !PT ;  /* 0x0000000100007812 */ /* 0x000fc800078ec0ff */
[----:B------:R-:W-:-:S04]  /*1c340*/  IADD3 R0, PT, PT, R7, 0x487ffff, R0 ;  /* 0x0487ffff07007810 */ /* 0x000fc80007ffe000 */
[----:B------:R-:W-:-:S04]  /*1c350*/  SHF.R.U32.HI R0, RZ, 0x14, R0 ;  /* 0x00000014ff007819 */ /* 0x000fc80000011600 */
[----:B------:R-:W-:-:S07]  /*1c360*/  LOP3.LUT R3, R0, 0xff, RZ, 0xc0, !PT ;  /* 0x000000ff00037812 */ /* 0x000fce00078ec0ff */
.L_x_20433:
[----:B------:R-:W-:-:S04]  /*1c370*/  SHF.R.U32.HI R0, RZ, 0x18, R7 ;  /* 0x00000018ff007819 */ /* 0x000fc80000011607 */
[----:B------:R-:W-:-:S07]  /*1c380*/  LOP3.LUT R0, R3, 0x80, R0, 0xf8, !PT ;  /* 0x0000008003007812 */ /* 0x000fce00078ef800 */
.L_x_20431:
[----:B------:R-:W-:Y:S05]  /*1c390*/  BSYNC.RECONVERGENT B0 ;  /* 0x0000000000007941 */ /* 0x000fea0003800200 */
.L_x_20430:
[----:B------:R0:W-:Y:S01]  /*1c3a0*/  STG.E.U8 desc[UR36][R8.64], R0 ;  /* 0x0000000008007986 */ /* 0x0001e2000c101124 */
[----:B------:R-:W-:Y:S01]  /*1c3b0*/  IMAD.MOV.U32 R63, RZ, RZ, R61 ;  /* 0x000000ffff3f7224 */ /* 0x000fe200078e003d */
[----:B------:R-:W-:Y:S06]  /*1c3c0*/  BRA `(.L_x_20406) ;  /* 0x0000000400607947 */ /* 0x000fec0003800000 */
.L_x_20428:
        /* <DEDUP_REMOVED lines=21> */
.L_x_20436:
[----:B------:R-:W-:-:S04]  /*1c520*/  SHF.R.U32.HI R0, RZ, 0x15, R7 ;  /* 0x00000015ff007819 */ /* 0x000fc80000011607 */
[----:B------:R-:W-:-:S04]  /*1c530*/  LOP3.LUT R0, R0, 0x1, RZ, 0xc0, !PT ;  /* 0x0000000100007812 */ /* 0x000fc800078ec0ff */
[----:B------:R-:W-:-:S04]  /*1c540*/  IADD3 R0, PT, PT, R7, 0x88fffff, R0 ;  /* 0x088fffff07007810 */ /* 0x000fc80007ffe000 */
[----:B------:R-:W-:-:S04]  /*1c550*/  SHF.R.U32.HI R0, RZ, 0x15, R0 ;  /* 0x00000015ff007819 */ /* 0x000fc80000011600 */
[----:B------:R-:W-:-:S07]  /*1c560*/  LOP3.LUT R3, R0, 0xff, RZ, 0xc0, !PT ;  /* 0x000000ff00037812 */ /* 0x000fce00078ec0ff */
.L_x_20437:
[----:B------:R-:W-:-:S04]  /*1c570*/  SHF.R.U32.HI R0, RZ, 0x18, R7 ;  /* 0x00000018ff007819 */ /* 0x000fc80000011607 */
[----:B------:R-:W-:-:S07]  /*1c580*/  LOP3.LUT R0, R3, 0x80, R0, 0xf8, !PT ;  /* 0x0000008003007812 */ /* 0x000fce00078ef800 */
.L_x_20435:
[----:B------:R-:W-:Y:S05]  /*1c590*/  BSYNC.RECONVERGENT B0 ;  /* 0x0000000000007941 */ /* 0x000fea0003800200 */
.L_x_20434:
[----:B------:R0:W-:Y:S01]  /*1c5a0*/  STG.E.U8 desc[UR36][R8.64], R0 ;  /* 0x0000000008007986 */ /* 0x0001e2000c101124 */
[----:B------:R-:W-:Y:S01]  /*1c5b0*/  IMAD.MOV.U32 R63, RZ, RZ, R61 ;  /* 0x000000ffff3f7224 */ /* 0x000fe200078e003d */
[----:B------:R-:W-:Y:S06]  /*1c5c0*/  BRA `(.L_x_20406) ;  /* 0x0000000000e07947 */ /* 0x000fec0003800000 */
.L_x_20427:
[----:B------:R-:W-:-:S13]  /*1c5d0*/  ISETP.NE.AND P0, PT, R0, 0x1c, PT ;  /* 0x0000001c0000780c */ /* 0x000fda0003f05270 */
[----:B------:R-:W-:Y:S05]  /*1c5e0*/  @!P0 BRA `(.L_x_20438) ;  /* 0x0000000000cc8947 */ /* 0x000fea0003800000 */
[----:B------:R-:W-:-:S13]  /*1c5f0*/  ISETP.NE.AND P0, PT, R0, 0x1d, PT ;  /* 0x0000001d0000780c */ /* 0x000fda0003f05270 */
[----:B------:R-:W-:Y:S05]  /*1c600*/  @!P0 BRA `(.L_x_20439) ;  /* 0x0000000000b48947 */ /* 0x000fea0003800000 */
[----:B------:R-:W-:-:S13]  /*1c610*/  ISETP.NE.AND P0, PT, R0, 0x2c, PT ;  /* 0x0000002c0000780c */ /* 0x000fda0003f05270 */
[----:B------:R-:W-:Y:S05]  /*1c620*/  @!P0 BRA `(.L_x_20440) ;  /* 0x0000000000488947 */ /* 0x000fea0003800000 */
.L_x_20411:
[----:B------:R-:W-:Y:S01]  /*1c630*/  MOV R0, 0x130 ;  /* 0x0000013000007802 */ /* 0x000fe20000000f00 */
[----:B------:R-:W0:Y:S01]  /*1c640*/  LDCU.64 UR6, c[0x4][0x120] ;  /* 0x01002400ff0677ac */ /* 0x000e220008000a00 */
[----:B------:R-:W-:Y:S02]  /*1c650*/  IMAD.MOV.U32 R8, RZ, RZ, 0x65 ;  /* 0x00000065ff087424 */ /* 0x000fe400078e00ff */
[----:B------:R1:W1:Y:S01]  /*1c660*/  LDC.64 R14, c[0x4][R0] ;  /* 0x01000000000e7b82 */ /* 0x0002620000000a00 */
[----:B------:R-:W5:Y:S01]  /*1c670*/  LDCU.64 UR8, c[0x4][0x128] ;  /* 0x01002500ff0877ac */ /* 0x000f620008000a00 */
[----:B------:R-:W-:Y:S02]  /*1c680*/  IMAD.MOV.U32 R12, RZ, RZ, 0x1 ;  /* 0x00000001ff0c7424 */ /* 0x000fe400078e00ff */
[----:B------:R-:W-:Y:S01]  /*1c690*/  IMAD.MOV.U32 R13, RZ, RZ, RZ ;  /* 0x000000ffff0d7224 */ /* 0x000fe200078e00ff */
[----:B------:R-:W2:Y:S01]  /*1c6a0*/  LDCU.64 UR4, c[0x4][0x8] ;  /* 0x01000100ff0477ac */ /* 0x000ea20008000a00 */
[----:B0-----:R-:W-:-:S02]  /*1c6b0*/  IMAD.U32 R4, RZ, RZ, UR6 ;  /* 0x00000006ff047e24 */ /* 0x001fc4000f8e00ff */
[----:B------:R-:W-:Y:S02]  /*1c6c0*/  IMAD.U32 R5, RZ, RZ, UR7 ;  /* 0x00000007ff057e24 */ /* 0x000fe4000f8e00ff */
[----:B-----5:R-:W-:Y:S02]  /*1c6d0*/  IMAD.U32 R6, RZ, RZ, UR8 ;  /* 0x00000008ff067e24 */ /* 0x020fe4000f8e00ff */
[----:B------:R-:W-:Y:S02]  /*1c6e0*/  IMAD.U32 R7, RZ, RZ, UR9 ;  /* 0x00000009ff077e24 */ /* 0x000fe4000f8e00ff */
[----:B--2---:R-:W-:Y:S02]  /*1c6f0*/  IMAD.U32 R10, RZ, RZ, UR4 ;  /* 0x00000004ff0a7e24 */ /* 0x004fe4000f8e00ff */
[----:B------:R-:W-:-:S07]  /*1c700*/  IMAD.U32 R11, RZ, RZ, UR5 ;  /* 0x00000005ff0b7e24 */ /* 0x000fce000f8e00ff */
[----:B------:R-:W-:-:S07]  /*1c710*/  LEPC R20, `(.L_x_20441) ;  /* 0x000000001014794e */ /* 0x000fce0000000000 */
[----:B-1-34-:R-:W-:Y:S05]  /*1c720*/  CALL.ABS.NOINC R14 ;  /* 0x000000000e007343 */ /* 0x01afea0003c00000 */
.L_x_20441:
[----:B------:R-:W-:Y:S01]  /*1c730*/  IMAD.MOV.U32 R63, RZ, RZ, R61 ;  /* 0x000000ffff3f7224 */ /* 0x000fe200078e003d */
[----:B------:R-:W-:Y:S06]  /*1c740*/  BRA `(.L_x_20406) ;  /* 0x0000000000807947 */ /* 0x000fec0003800000 */
.L_x_20440:
        /* <DEDUP_REMOVED lines=25> */
.L_x_20439:
[----:B------:R-:W0:Y:S01]  /*1c8e0*/  F2I.U64.F64.TRUNC R4, R4 ;  /* 0x0000000400047311 */ /* 0x000e22000030d800 */
[----:B------:R-:W-:Y:S01]  /*1c8f0*/  IMAD.MOV.U32 R63, RZ, RZ, R61 ;  /* 0x000000ffff3f7224 */ /* 0x000fe200078e003d */
[----:B0-----:R0:W-:Y:S01]  /*1c900*/  STG.E.64 desc[UR36][R8.64], R4 ;  /* 0x0000000408007986 */ /* 0x0011e2000c101b24 */
[----:B------:R-:W-:Y:S05]  /*1c910*/  BRA `(.L_x_20406) ;  /* 0x00000000000c7947 */ /* 0x000fea0003800000 */
.L_x_20438:
[----:B------:R-:W0:Y:S01]  /*1c920*/  F2I.U32.F64.TRUNC R5, R4 ;  /* 0x0000000400057311 */ /* 0x000e22000030d000 */
[----:B------:R-:W-:Y:S01]  /*1c930*/  IMAD.MOV.U32 R63, RZ, RZ, R61 ;  /* 0x000000ffff3f7224 */ /* 0x000fe200078e003d */
[----:B0-----:R0:W-:Y:S06]  /*1c940*/  STG.E desc[UR36][R8.64], R5 ;  /* 0x0000000508007986 */ /* 0x0011ec000c101924 */
.L_x_20406:
[----:B------:R-:W-:Y:S05]  /*1c950*/  BSYNC.RECONVERGENT B6 ;  /* 0x0000000000067941 */ /* 0x000fea0003800200 */
.L_x_20405:
[----:B------:R-:W-:Y:S01]  /*1c960*/  ISETP.GE.AND P0, PT, R63, R62, PT ;  /* 0x0000003e3f00720c */ /* 0x000fe20003f06270 */
[----:B------:R-:W-:-:S12]  /*1c970*/  BSSY.RECONVERGENT B6, `(.L_x_20442) ;  /* 0x0000278000067945 */ /* 0x000fd80003800200 */
[----:B------:R-:W-:Y:S05]  /*1c980*/  @P0 BRA `(.L_x_20443) ;  /* 0x0000002400d80947 */ /* 0x000fea0003800000 */
[----:B------:R-:W5:Y:S01]  /*1c990*/  LDCU UR4, c[0x0][0x404] ;  /* 0x00008080ff0477ac */ /* 0x000f620008000800 */
[----:B01----:R-:W0:Y:S01]  /*1c9a0*/  LDC.64 R4, c[0x0][0x398] ;  /* 0x0000e600ff047b82 */ /* 0x003e220000000a00 */
        /* <DEDUP_REMOVED lines=19> */
.L_x_20447:
[----:B--2---:R-:W0:Y:S02]  /*1cae0*/  F2I.S64.F64.TRUNC R36, R36 ;  /* 0x0000002400247311 */ /* 0x004e24000030d900 */
[----:B0-----:R-:W-:-:S05]  /*1caf0*/  IMAD.MOV.U32 R3, RZ, RZ, R36 ;  /* 0x000000ffff037224 */ /* 0x001fca00078e0024 */
[----:B------:R0:W-:Y:S01]  /*1cb00*/  STG.E.U8 desc[UR36][R4.64], R3 ;  /* 0x0000000304007986 */ /* 0x0001e2000c101124 */
[----:B------:R-:W-:Y:S05]  /*1cb10*/  BRA `(.L_x_20449) ;  /* 0x0000001000807947 */ /* 0x000fea0003800000 */
.L_x_20446:
        /* <DEDUP_REMOVED lines=9> */
.L_x_20451:
[----:B--2---:R-:W0:Y:S02]  /*1cbb0*/  F2I.F64.TRUNC R37, R36 ;  /* 0x0000002400257311 */ /* 0x004e24000030d100 */
[----:B0-----:R0:W-:Y:S01]  /*1cbc0*/  STG.E desc[UR36][R4.64], R37 ;  /* 0x0000002504007986 */ /* 0x0011e2000c101924 */
[----:B------:R-:W-:Y:S05]  /*1cbd0*/  BRA `(.L_x_20449) ;  /* 0x0000001000507947 */ /* 0x000fea0003800000 */
.L_x_20450:
[----:B--2---:R-:W0:Y:S02]  /*1cbe0*/  F2I.F64.TRUNC R37, R36 ;  /* 0x0000002400257311 */ /* 0x004e24000030d100 */
[----:B0-----:R0:W-:Y:S01]  /*1cbf0*/  STG.E.U16 desc[UR36][R4.64], R37 ;  /* 0x0000002504007986 */ /* 0x0011e2000c101524 */
[----:B------:R-:W-:Y:S05]  /*1cc00*/  BRA `(.L_x_20449) ;  /* 0x0000001000447947 */ /* 0x000fea0003800000 */
.L_x_20445:
        /* <DEDUP_REMOVED lines=17> */
.L_x_20453:
        /* <DEDUP_REMOVED lines=12> */
.L_x_20452:
        /* <DEDUP_REMOVED lines=18> */
.L_x_20455:
        /* <DEDUP_REMOVED lines=13> */
.L_x_20454:
[----:B--2---:R2:W-:Y:S01]  /*1cfd0*/  STG.E.64 desc[UR36][R4.64], R36 ;  /* 0x0000002404007986 */ /* 0x0045e2000c101b24 */
[----:B------:R-:W-:Y:S05]  /*1cfe0*/  BRA `(.L_x_20449) ;  /* 0x0000000c004c7947 */ /* 0x000fea0003800000 */
.L_x_20444:
        /* <DEDUP_REMOVED lines=13> */
.L_x_20459:
        /* <DEDUP_REMOVED lines=26> */
.L_x_20462:
[----:B------:R-:W-:-:S04]  /*1d260*/  SHF.R.U32.HI R3, RZ, 0x18, R7 ;  /* 0x00000018ff037819 */ /* 0x000fc80000011607 */
[----:B------:R-:W-:-:S07]  /*1d270*/  LOP3.LUT R0, R0, 0x80, R3, 0xf8, !PT ;  /* 0x0000008000007812 */ /* 0x000fce00078ef803 */
.L_x_20461:
[----:B------:R-:W-:Y:S05]  /*1d280*/  BSYNC.RECONVERGENT B0 ;  /* 0x0000000000007941 */ /* 0x000fea0003800200 */
.L_x_20460:
[----:B------:R0:W-:Y:S01]  /*1d290*/  STG.E.U8 desc[UR36][R4.64], R0 ;  /* 0x0000000004007986 */ /* 0x0001e2000c101124 */
[----:B------:R-:W-:Y:S05]  /*1d2a0*/  BRA `(.L_x_20449) ;  /* 0x00000008009c7947 */ /* 0x000fea0003800000 */
.L_x_20458:
        /* <DEDUP_REMOVED lines=26> */
.L_x_20465:
[----:B------:R-:W-:-:S04]  /*1d450*/  SHF.R.U32.HI R3, RZ, 0x18, R7 ;  /* 0x00000018ff037819 */ /* 0x000fc80000011607 */
[----:B------:R-:W-:-:S07]  /*1d460*/  LOP3.LUT R0, R0, 0x80, R3, 0xf8, !PT ;  /* 0x0000008000007812 */ /* 0x000fce00078ef803 */
.L_x_20464:
[----:B------:R-:W-:Y:S05]  /*1d470*/  BSYNC.RECONVERGENT B0 ;  /* 0x0000000000007941 */ /* 0x000fea0003800200 */
.L_x_20463:
[----:B------:R0:W-:Y:S01]  /*1d480*/  STG.E.U8 desc[UR36][R4.64], R0 ;  /* 0x0000000004007986 */ /* 0x0001e2000c101124 */
[----:B------:R-:W-:Y:S05]  /*1d490*/  BRA `(.L_x_20449) ;  /* 0x0000000800207947 */ /* 0x000fea0003800000 */
.L_x_20457:
        /* <DEDUP_REMOVED lines=30> */
.L_x_20467:
[----:B--2---:R-:W0:Y:S02]  /*1d680*/  F2I.U64.F64.TRUNC R36, R36 ;  /* 0x0000002400247311 */ /* 0x004e24000030d800 */
[----:B0-----:R0:W-:Y:S01]  /*1d690*/  STG.E.64 desc[UR36][R4.64], R36 ;  /* 0x0000002404007986 */ /* 0x0011e2000c101b24 */
[----:B------:R-:W-:Y:S05]  /*1d6a0*/  BRA `(.L_x_20449) ;  /* 0x00000004009c7947 */ /* 0x000fea0003800000 */
.L_x_20466:
[----:B--2---:R-:W0:Y:S02]  /*1d6b0*/  F2I.U32.F64.TRUNC R37, R36 ;  /* 0x0000002400257311 */ /* 0x004e24000030d000 */
[----:B0-----:R0:W-:Y:S01]  /*1d6c0*/  STG.E desc[UR36][R4.64], R37 ;  /* 0x0000002504007986 */ /* 0x0011e2000c101924 */
[----:B------:R-:W-:Y:S05]  /*1d6d0*/  BRA `(.L_x_20449) ;  /* 0x0000000400907947 */ /* 0x000fea0003800000 */
.L_x_20456:
        /* <DEDUP_REMOVED lines=10> */
.L_x_20469:
[----:B------:R-:W-:-:S05]  /*1d780*/  CS2R R38, SRZ ;  /* 0x0000000000267805 */ /* 0x000fca000001ff00 */
[----:B--2---:R0:W-:Y:S01]  /*1d790*/  STG.E.128 desc[UR36][R4.64], R36 ;  /* 0x0000002404007986 */ /* 0x0041e2000c101d24 */
[----:B------:R-:W-:Y:S05]  /*1d7a0*/  BRA `(.L_x_20449) ;  /* 0x00000004005c7947 */ /* 0x000fea0003800000 */
.L_x_20468:
[----:B------:R-:W-:-:S13]  /*1d7b0*/  ISETP.NE.AND P0, PT, R0, 0xf, PT ;  /* 0x0000000f0000780c */ /* 0x000fda0003f05270 */
[----:B------:R-:W-:Y:S05]  /*1d7c0*/  @!P0 BRA `(.L_x_20470) ;  /* 0x0000000400288947 */ /* 0x000fea0003800000 */
[----:B------:R-:W-:-:S13]  /*1d7d0*/  ISETP.NE.AND P0, PT, R0, 0x17, PT ;  /* 0x000000170000780c */ /* 0x000fda0003f05270 */
[----:B------:R-:W-:Y:S05]  /*1d7e0*/  @!P0 BRA `(.L_x_20471) ;  /* 0x0000000000b08947 */ /* 0x000fea0003800000 */
[----:B------:R-:W-:-:S13]  /*1d7f0*/  ISETP.NE.AND P0, PT, R0, 0x18, PT ;  /* 0x000000180000780c */ /* 0x000fda0003f05270 */
[----:B------:R-:W-:Y:S05]  /*1d800*/  @!P0 BRA `(.L_x_20472) ;  /* 0x0000000000448947 */ /* 0x000fea0003800000 */
.L_x_20448:
        /* <DEDUP_REMOVED lines=16> */
.L_x_20473:
[----:B------:R-:W-:Y:S05]  /*1d910*/  BRA `(.L_x_20449) ;  /* 0x0000000400007947 */ /* 0x000fea0003800000 */
.L_x_20472:
        /* <DEDUP_REMOVED lines=21> */
.L_x_20475:
[----:B------:R-:W-:Y:S05]  /*1da70*/  BSYNC.RECONVERGENT B0 ;  /* 0x0000000000007941 */ /* 0x000fea0003800200 */
.L_x_20474:
[----:B------:R-:W-:-:S05]  /*1da80*/  LOP3.LUT R3, R0, 0x80, R3, 0xf8, !PT ;  /* 0x0000008000037812 */ /* 0x000fca00078ef803 */
[----:B------:R0:W-:Y:S01]  /*1da90*/  STG.E.U8 desc[UR36][R4.64], R3 ;  /* 0x0000000304007986 */ /* 0x0001e2000c101124 */
[----:B------:R-:W-:Y:S05]  /*1daa0*/  BRA `(.L_x_20449) ;  /* 0x00000000009c7947 */ /* 0x000fea0003800000 */
.L_x_20471:
        /* <DEDUP_REMOVED lines=20> */
.L_x_20477:
[----:B------:R-:W-:Y:S01]  /*1dbf0*/  IMAD.MOV.U32 R0, RZ, RZ, 0x7f ;  /* 0x0000007fff007424 */ /* 0x000fe200078e00ff */
[----:B------:R-:W-:-:S04]  /*1dc00*/  ISETP.GT.U32.AND P0, PT, R3, 0x7f800000, PT ;  /* 0x7f8000000300780c */ /* 0x000fc80003f04070 */
[----:B------:R-:W-:-:S09]  /*1dc10*/  SEL R0, R0, 0x7c, P0 ;  /* 0x0000007c00007807 */ /* 0x000fd20000000000 */
.L_x_20478:
[----:B------:R-:W-:Y:S05]  /*1dc20*/  BSYNC.RECONVERGENT B0 ;  /* 0x0000000000007941 */ /* 0x000fea0003800200 */
.L_x_20476:
[----:B------:R-:W-:-:S04]  /*1dc30*/  SHF.R.U32.HI R3, RZ, 0x18, R7 ;  /* 0x00000018ff037819 */ /* 0x000fc80000011607 */
[----:B------:R-:W-:-:S05]  /*1dc40*/  LOP3.LUT R3, R0, 0x80, R3, 0xf8, !PT ;  /* 0x0000008000037812 */ /* 0x000fca00078ef803 */
[----:B------:R0:W-:Y:S01]  /*1dc50*/  STG.E.U8 desc[UR36][R4.64], R3 ;  /* 0x0000000304007986 */ /* 0x0001e2000c101124 */
[----:B------:R-:W-:Y:S05]  /*1dc60*/  BRA `(.L_x_20449) ;  /* 0x00000000002c7947 */ /* 0x000fea0003800000 */
.L_x_20470:
        /* <DEDUP_REMOVED lines=11> */
.L_x_20449:
[----:B------:R-:W-:-:S05]  /*1dd20*/  VIADD R63, R63, 0x80 ;  /* 0x000000803f3f7836 */ /* 0x000fca0000000000 */
[----:B------:R-:W-:-:S13]  /*1dd30*/  ISETP.GE.AND P0, PT, R63, R62, PT ;  /* 0x0000003e3f00720c */ /* 0x000fda0003f06270 */
[----:B------:R-:W-:Y:S05]  /*1dd40*/  @P0 BRA `(.L_x_20443) ;  /* 0x0000001000e80947 */ /* 0x000fea0003800000 */
[----:B------:R-:W5:Y:S01]  /*1dd50*/  LDCU UR4, c[0x0][0x404] ;  /* 0x00008080ff0477ac */ /* 0x000f620008000800 */
[----:B012---:R-:W0:Y:S01]  /*1dd60*/  LDC.64 R4, c[0x0][0x398] ;  /* 0x0000e600ff047b82 */ /* 0x007e220000000a00 */
        /* <DEDUP_REMOVED lines=19> */
.L_x_20482:
[----:B------:R-:W0:Y:S02]  /*1dea0*/  F2I.S64.F64.TRUNC R32, R32 ;  /* 0x0000002000207311 */ /* 0x000e24000030d900 */
[----:B0-----:R-:W-:-:S05]  /*1deb0*/  IMAD.MOV.U32 R3, RZ, RZ, R32 ;  /* 0x000000ffff037224 */ /* 0x001fca00078e0020 */
[----:B------:R0:W-:Y:S01]  /*1dec0*/  STG.E.U8 desc[UR36][R4.64], R3 ;  /* 0x0000000304007986 */ /* 0x0001e2000c101124 */
[----:B------:R-:W-:Y:S05]  /*1ded0*/  BRA `(.L_x_20484) ;  /* 0x0000001000807947 */ /* 0x000fea0003800000 */
.L_x_20481:
        /* <DEDUP_REMOVED lines=9> */
.L_x_20486:
[----:B------:R-:W0:Y:S02]  /*1df70*/  F2I.F64.TRUNC R33, R32 ;  /* 0x0000002000217311 */ /* 0x000e24000030d100 */
[----:B0-----:R0:W-:Y:S01]  /*1df80*/  STG.E desc[UR36][R4.64], R33 ;  /* 0x0000002104007986 */ /* 0x0011e2000c101924 */
[----:B------:R-:W-:Y:S05]  /*1df90*/  BRA `(.L_x_20484) ;  /* 0x0000001000507947 */ /* 0x000fea0003800000 */
.L_x_20485:
[----:B------:R-:W0:Y:S02]  /*1dfa0*/  F2I.F64.TRUNC R33, R32 ;  /* 0x0000002000217311 */ /* 0x000e24000030d100 */
[----:B0-----:R0:W-:Y:S01]  /*1dfb0*/  STG.E.U16 desc[UR36][R4.64], R33 ;  /* 0x0000002104007986 */ /* 0x0011e2000c101524 */
[----:B------:R-:W-:Y:S05]  /*1dfc0*/  BRA `(.L_x_20484) ;  /* 0x0000001000447947 */ /* 0x000fea0003800000 */
.L_x_20480:
        /* <DEDUP_REMOVED lines=17> */
.L_x_20488:
        /* <DEDUP_REMOVED lines=12> */
.L_x_20487:
        /* <DEDUP_REMOVED lines=18> */
.L_x_20490:
        /* <DEDUP_REMOVED lines=13> */
.L_x_20489:
[----:B------:R0:W-:Y:S01]  /*1e390*/  STG.E.64 desc[UR36][R4.64], R32 ;  /* 0x0000002004007986 */ /* 0x0001e2000c101b24 */
[----:B------:R-:W-:Y:S05]  /*1e3a0*/  BRA `(.L_x_20484) ;  /* 0x0000000c004c7947 */ /* 0x000fea0003800000 */
.L_x_20479:
        /* <DEDUP_REMOVED lines=13> */
.L_x_20494:
        /* <DEDUP_REMOVED lines=26> */
.L_x_20497:
[----:B------:R-:W-:-:S04]  /*1e620*/  SHF.R.U32.HI R3, RZ, 0x18, R7 ;  /* 0x00000018ff037819 */ /* 0x000fc80000011607 */
[----:B------:R-:W-:-:S07]  /*1e630*/  LOP3.LUT R0, R0, 0x80, R3, 0xf8, !PT ;  /* 0x0000008000007812 */ /* 0x000fce00078ef803 */
.L_x_20496:
[----:B------:R-:W-:Y:S05]  /*1e640*/  BSYNC.RECONVERGENT B0 ;  /* 0x0000000000007941 */ /* 0x000fea0003800200 */
.L_x_20495:
[----:B------:R0:W-:Y:S01]  /*1e650*/  STG.E.U8 desc[UR36][R4.64], R0 ;  /* 0x0000000004007986 */ /* 0x0001e2000c101124 */
[----:B------:R-:W-:Y:S05]  /*1e660*/  BRA `(.L_x_20484) ;  /* 0x00000008009c7947 */ /* 0x000fea0003800000 */
.L_x_20493:
        /* <DEDUP_REMOVED lines=26> */
.L_x_20500:
[----:B------:R-:W-:-:S04]  /*1e810*/  SHF.R.U32.HI R3, RZ, 0x18, R7 ;  /* 0x00000018ff037819 */ /* 0x000fc80000011607 */
[----:B------:R-:W-:-:S07]  /*1e820*/  LOP3.LUT R0, R0, 0x80, R3, 0xf8, !PT ;  /* 0x0000008000007812 */ /* 0x000fce00078ef803 */
.L_x_20499:
[----:B------:R-:W-:Y:S05]  /*1e830*/  BSYNC.RECONVERGENT B0 ;  /* 0x0000000000007941 */ /* 0x000fea0003800200 */
.L_x_20498:
[----:B------:R0:W-:Y:S01]  /*1e840*/  STG.E.U8 desc[UR36][R4.64], R0 ;  /* 0x0000000004007986 */ /* 0x0001e2000c101124 */
[----:B------:R-:W-:Y:S05]  /*1e850*/  BRA `(.L_x_20484) ;  /* 0x0000000800207947 */ /* 0x000fea0003800000 */
.L_x_20492:
        /* <DEDUP_REMOVED lines=30> */
.L_x_20502:
[----:B------:R-:W0:Y:S02]  /*1ea40*/  F2I.U64.F64.TRUNC R32, R32 ;  /* 0x0000002000207311 */ /* 0x000e24000030d800 */
[----:B0-----:R0:W-:Y:S01]  /*1ea50*/  STG.E.64 desc[UR36][R4.64], R32 ;  /* 0x0000002004007986 */ /* 0x0011e2000c101b24 */
[----:B------:R-:W-:Y:S05]  /*1ea60*/  BRA `(.L_x_20484) ;  /* 0x00000004009c7947 */ /* 0x000fea0003800000 */
.L_x_20501:
[----:B------:R-:W0:Y:S02]  /*1ea70*/  F2I.U32.F64.TRUNC R33, R32 ;  /* 0x0000002000217311 */ /* 0x000e24000030d000 */
[----:B0-----:R0:W-:Y:S01]  /*1ea80*/  STG.E desc[UR36][R4.64], R33 ;  /* 0x0000002104007986 */ /* 0x0011e2000c101924 */
[----:B------:R-:W-:Y:S05]  /*1ea90*/  BRA `(.L_x_20484) ;  /* 0x0000000400907947 */ /* 0x000fea0003800000 */
.L_x_20491:
        /* <DEDUP_REMOVED lines=10> */
.L_x_20504:
[----:B------:R-:W-:-:S05]  /*1eb40*/  CS2R R34, SRZ ;  /* 0x0000000000227805 */ /* 0x000fca000001ff00 */
[----:B------:R1:W-:Y:S01]  /*1eb50*/  STG.E.128 desc[UR36][R4.64], R32 ;  /* 0x0000002004007986 */ /* 0x0003e2000c101d24 */
[----:B------:R-:W-:Y:S05]  /*1eb60*/  BRA `(.L_x_20484) ;  /* 0x00000004005c7947 */ /* 0x000fea0003800000 */
.L_x_20503:
[----:B------:R-:W-:-:S13]  /*1eb70*/  ISETP.NE.AND P0, PT, R0, 0xf, PT ;  /* 0x0000000f0000780c */ /* 0x000fda0003f05270 */
[----:B------:R-:W-:Y:S05]  /*1eb80*/  @!P0 BRA `(.L_x_20505) ;  /* 0x0000000400288947 */ /* 0x000fea0003800000 */
[----:B------:R-:W-:-:S13]  /*1eb90*/  ISETP.NE.AND P0, PT, R0, 0x17, PT ;  /* 0x000000170000780c */ /* 0x000fda0003f05270 */
[----:B------:R-:W-:Y:S05]  /*1eba0*/  @!P0 BRA `(.L_x_20506) ;  /* 0x0000000000b08947 */ /* 0x000fea0003800000 */
[----:B------:R-:W-:-:S13]  /*1ebb0*/  ISETP.NE.AND P0, PT, R0, 0x18, PT ;  /* 0x000000180000780c */ /* 0x000fda0003f05270 */
[----:B------:R-:W-:Y:S05]  /*1ebc0*/  @!P0 BRA `(.L_x_20507) ;  /* 0x0000000000448947 */ /* 0x000fea0003800000 */
.L_x_20483:
[----:B------:R-:W-:Y:S01]  /*1ebd0*/  MOV R0, 0x130 ;  /* 0x0000013000007802 */ /* 0x000fe20000000f00 */
[----:B------:R-:W0:Y:S01]  /*1ebe0*/  LDCU.64 UR4, c[0x4][0x120] ;  /* 0x01002400ff0477ac */ /* 0x000e220008000a00 */
[----:B------:R-:W-:Y:S02]  /*1ebf0*/  IMAD.MOV.U32 R8, RZ, RZ, 0x65 ;  /* 0x00000065ff087424 */ /* 0x000fe400078e00ff */
[----:B------:R1:W2:Y:S01]  /*1ec00*/  LDC.64 R14, c[0x4][R0] ;  /* 0x01000000000e7b82 */ /* 0x0002a20000000a00 */
[----:B------:R-:W5:Y:S01]  /*1ec10*/  LDCU.64 UR6, c[0x4][0x128] ;  /* 0x01002500ff0677ac */ /* 0x000f620008000a00 */
[----:B------:R-:W-:Y:S02]  /*1ec20*/  IMAD.MOV.U32 R12, RZ, RZ, 0x1 ;  /* 0x00000001ff0c7424 */ /* 0x000fe400078e00ff */
[----:B------:R-:W-:Y:S01]  /*1ec30*/  IMAD.MOV.U32 R13, RZ, RZ, RZ ;  /* 0x000000ffff0d7224 */ /* 0x000fe200078e00ff */
[----:B------:R-:W3:Y:S01]  /*1ec40*/  LDCU.64 UR8, c[0x4][0x8] ;  /* 0x01000100ff0877ac */ /* 0x000ee20008000a00 */
[----:B0-----:R-:W-:-:S02]  /*1ec50*/  IMAD.U32 R4, RZ, RZ, UR4 ;  /* 0x00000004ff047e24 */ /* 0x001fc4000f8e00ff */
[----:B------:R-:W-:Y:S02]  /*1ec60*/  IMAD.U32 R5, RZ, RZ, UR5 ;  /* 0x00000005ff057e24 */ /* 0x000fe4000f8e00ff */
[----:B-----5:R-:W-:Y:S02]  /*1ec70*/  IMAD.U32 R6, RZ, RZ, UR6 ;  /* 0x00000006ff067e24 */ /* 0x020fe4000f8e00ff */
[----:B------:R-:W-:Y:S02]  /*1ec80*/  IMAD.U32 R7, RZ, RZ, UR7 ;  /* 0x00000007ff077e24 */ /* 0x000fe4000f8e00ff */
[----:B---3--:R-:W-:Y:S02]  /*1ec90*/  IMAD.U32 R10, RZ, RZ, UR8 ;  /* 0x00000008ff0a7e24 */ /* 0x008fe4000f8e00ff */
[----:B-1----:R-:W-:-:S07]  /*1eca0*/  IMAD.U32 R11, RZ, RZ, UR9 ;  /* 0x00000009ff0b7e24 */ /* 0x002fce000f8e00ff */
[----:B------:R-:W-:-:S07]  /*1ecb0*/  LEPC R20, `(.L_x_20508) ;  /* 0x000000001014794e */ /* 0x000fce0000000000 */
[----:B--2-4-:R-:W-:Y:S05]  /*1ecc0*/  CALL.ABS.NOINC R14 ;  /* 0x000000000e007343 */ /* 0x014fea0003c00000 */
.L_x_20508:
[----:B------:R-:W-:Y:S05]  /*1ecd0*/  BRA `(.L_x_20484) ;  /* 0x0000000400007947 */ /* 0x000fea0003800000 */
.L_x_20507:
        /* <DEDUP_REMOVED lines=21> */
.L_x_20510:
[----:B------:R-:W-:Y:S05]  /*1ee30*/  BSYNC.RECONVERGENT B0 ;  /* 0x0000000000007941 */ /* 0x000fea0003800200 */
.L_x_20509:
[----:B------:R-:W-:-:S05]  /*1ee40*/  LOP3.LUT R3, R0, 0x80, R3, 0xf8, !PT ;  /* 0x0000008000037812 */ /* 0x000fca00078ef803 */
[----:B------:R0:W-:Y:S01]  /*1ee50*/  STG.E.U8 desc[UR36][R4.64], R3 ;  /* 0x0000000304007986 */ /* 0x0001e2000c101124 */
[----:B------:R-:W-:Y:S05]  /*1ee60*/  BRA `(.L_x_20484) ;  /* 0x00000000009c7947 */ /* 0x000fea0003800000 */
.L_x_20506:
        /* <DEDUP_REMOVED lines=20> */
.L_x_20512:
[----:B------:R-:W-:Y:S01]  /*1efb0*/  IMAD.MOV.U32 R0, RZ, RZ, 0x7f ;  /* 0x0000007fff007424 */ /* 0x000fe200078e00ff */
[----:B------:R-:W-:-:S04]  /*1efc0*/  ISETP.GT.U32.AND P0, PT, R3, 0x7f800000, PT ;  /* 0x7f8000000300780c */ /* 0x000fc80003f04070 */
[----:B------:R-:W-:-:S09]  /*1efd0*/  SEL R0, R0, 0x7c, P0 ;  /* 0x0000007c00007807 */ /* 0x000fd20000000000 */
.L_x_20513:
[----:B------:R-:W-:Y:S05]  /*1efe0*/  BSYNC.RECONVERGENT B0 ;  /* 0x0000000000007941 */ /* 0x000fea0003800200 */
.L_x_20511:
[----:B------:R-:W-:-:S04]  /*1eff0*/  SHF.R.U32.HI R3, RZ, 0x18, R7 ;  /* 0x00000018ff037819 */ /* 0x000fc80000011607 */
[----:B------:R-:W-:-:S05]  /*1f000*/  LOP3.LUT R3, R0, 0x80, R3, 0xf8, !PT ;  /* 0x0000008000037812 */ /* 0x000fca00078ef803 */
[----:B------:R0:W-:Y:S01]  /*1f010*/  STG.E.U8 desc[UR36][R4.64], R3 ;  /* 0x0000000304007986 */ /* 0x0001e2000c101124 */
[----:B------:R-:W-:Y:S05]  /*1f020*/  BRA `(.L_x_20484) ;  /* 0x00000000002c7947 */ /* 0x000fea0003800000 */
.L_x_20505:
        /* <DEDUP_REMOVED lines=11> */
.L_x_20484:
[----:B------:R-:W-:-:S07]  /*1f0e0*/  VIADD R63, R63, 0x80 ;  /* 0x000000803f3f7836 */ /* 0x000fce0000000000 */
.L_x_20443:
[----:B------:R-:W-:Y:S05]  /*1f0f0*/  BSYNC.RECONVERGENT B6 ;  /* 0x0000000000067941 */ /* 0x000fea0003800200 */
.L_x_20442:
[----:B------:R-:W-:-:S13]  /*1f100*/  ISETP.GE.AND P0, PT, R63, R62, PT ;  /* 0x0000003e3f00720c */ /* 0x000fda0003f06270 */
[----:B------:R-:W-:Y:S05]  /*1f110*/  @P0 EXIT ;  /* 0x000000000000094d */ /* 0x000fea0003800000 */
[----:B012---:R-:W0:Y:S01]  /*1f120*/  LDC.64 R4, c[0x0][0x398] ;  /* 0x0000e600ff047b82 */ /* 0x007e220000000a00 */
        /* <DEDUP_REMOVED lines=19> */
.L_x_20517:
[----:B------:R-:W0:Y:S02]  /*1f260*/  F2I.S64.F64.TRUNC R16, R16 ;  /* 0x0000001000107311 */ /* 0x000e24000030d900 */
[----:B0-----:R-:W-:-:S05]  /*1f270*/  IMAD.MOV.U32 R5, RZ, RZ, R16 ;  /* 0x000000ffff057224 */ /* 0x001fca00078e0010 */
[----:B------:R-:W-:Y:S01]  /*1f280*/  STG.E.U8 desc[UR36][R2.64], R5 ;  /* 0x0000000502007986 */ /* 0x000fe2000c101124 */
[----:B------:R-:W-:Y:S05]  /*1f290*/  EXIT ;  /* 0x000000000000794d */ /* 0x000fea0003800000 */
.L_x_20516:
        /* <DEDUP_REMOVED lines=9> */
.L_x_20520:
[----:B------:R-:W0:Y:S02]  /*1f330*/  F2I.F64.TRUNC R17, R16 ;  /* 0x0000001000117311 */ /* 0x000e24000030d100 */
[----:B0-----:R-:W-:Y:S01]  /*1f340*/  STG.E desc[UR36][R2.64], R17 ;  /* 0x0000001102007986 */ /* 0x001fe2000c101924 */
[----:B------:R-:W-:Y:S05]  /*1f350*/  EXIT ;  /* 0x000000000000794d */ /* 0x000fea0003800000 */
.L_x_20519:
[----:B------:R-:W0:Y:S02]  /*1f360*/  F2I.F64.TRUNC R17, R16 ;  /* 0x0000001000117311 */ /* 0x000e24000030d100 */
[----:B0-----:R-:W-:Y:S01]  /*1f370*/  STG.E.U16 desc[UR36][R2.64], R17 ;  /* 0x0000001102007986 */ /* 0x001fe2000c101524 */
[----:B------:R-:W-:Y:S05]  /*1f380*/  EXIT ;  /* 0x000000000000794d */ /* 0x000fea0003800000 */
.L_x_20515:
        /* <DEDUP_REMOVED lines=17> */
.L_x_20522:
        /* <DEDUP_REMOVED lines=12> */
.L_x_20521:
        /* <DEDUP_REMOVED lines=18> */
.L_x_20524:
        /* <DEDUP_REMOVED lines=13> */
.L_x_20523:
[----:B------:R-:W-:Y:S01]  /*1f750*/  STG.E.64 desc[UR36][R2.64], R16 ;  /* 0x0000001002007986 */ /* 0x000fe2000c101b24 */
[----:B------:R-:W-:Y:S05]  /*1f760*/  EXIT ;  /* 0x000000000000794d */ /* 0x000fea0003800000 */
.L_x_20514:
        /* <DEDUP_REMOVED lines=13> */
.L_x_20528:
        /* <DEDUP_REMOVED lines=26> */
.L_x_20531:
[----:B------:R-:W-:-:S04]  /*1f9e0*/  SHF.R.U32.HI R5, RZ, 0x18, R5 ;  /* 0x00000018ff057819 */ /* 0x000fc80000011605 */
[----:B------:R-:W-:-:S07]  /*1f9f0*/  LOP3.LUT R0, R0, 0x80, R5, 0xf8, !PT ;  /* 0x0000008000007812 */ /* 0x000fce00078ef805 */
.L_x_20530:
[----:B------:R-:W-:Y:S05]  /*1fa00*/  BSYNC.RECONVERGENT B0 ;  /* 0x0000000000007941 */ /* 0x000fea0003800200 */
.L_x_20529:
[----:B------:R-:W-:Y:S01]  /*1fa10*/  STG.E.U8 desc[UR36][R2.64], R0 ;  /* 0x0000000002007986 */ /* 0x000fe2000c101124 */
[----:B------:R-:W-:Y:S05]  /*1fa20*/  EXIT ;  /* 0x000000000000794d */ /* 0x000fea0003800000 */
.L_x_20527:
        /* <DEDUP_REMOVED lines=26> */
.L_x_20534:
[----:B------:R-:W-:-:S04]  /*1fbd0*/  SHF.R.U32.HI R5, RZ, 0x18, R5 ;  /* 0x00000018ff057819 */ /* 0x000fc80000011605 */
[----:B------:R-:W-:-:S07]  /*1fbe0*/  LOP3.LUT R0, R0, 0x80, R5, 0xf8, !PT ;  /* 0x0000008000007812 */ /* 0x000fce00078ef805 */
.L_x_20533:
[----:B------:R-:W-:Y:S05]  /*1fbf0*/  BSYNC.RECONVERGENT B0 ;  /* 0x0000000000007941 */ /* 0x000fea0003800200 */
.L_x_20532:
[----:B------:R-:W-:Y:S01]  /*1fc00*/  STG.E.U8 desc[UR36][R2.64], R0 ;  /* 0x0000000002007986 */ /* 0x000fe2000c101124 */
[----:B------:R-:W-:Y:S05]  /*1fc10*/  EXIT ;  /* 0x000000000000794d */ /* 0x000fea0003800000 */
.L_x_20526:
        /* <DEDUP_REMOVED lines=30> */
.L_x_20536:
[----:B------:R-:W0:Y:S02]  /*1fe00*/  F2I.U64.F64.TRUNC R16, R16 ;  /* 0x0000001000107311 */ /* 0x000e24000030d800 */
[----:B0-----:R-:W-:Y:S01]  /*1fe10*/  STG.E.64 desc[UR36][R2.64], R16 ;  /* 0x0000001002007986 */ /* 0x001fe2000c101b24 */
[----:B------:R-:W-:Y:S05]  /*1fe20*/  EXIT ;  /* 0x000000000000794d */ /* 0x000fea0003800000 */
.L_x_20535:
[----:B------:R-:W0:Y:S02]  /*1fe30*/  F2I.U32.F64.TRUNC R17, R16 ;  /* 0x0000001000117311 */ /* 0x000e24000030d000 */
[----:B0-----:R-:W-:Y:S01]  /*1fe40*/  STG.E desc[UR36][R2.64], R17 ;  /* 0x0000001102007986 */ /* 0x001fe2000c101924 */
[----:B------:R-:W-:Y:S05]  /*1fe50*/  EXIT ;  /* 0x000000000000794d */ /* 0x000fea0003800000 */
.L_x_20525:
        /* <DEDUP_REMOVED lines=10> */
.L_x_20538:
[----:B------:R-:W-:-:S05]  /*1ff00*/  CS2R R18, SRZ ;  /* 0x0000000000127805 */ /* 0x000fca000001ff00 */
[----:B------:R-:W-:Y:S01]  /*1ff10*/  STG.E.128 desc[UR36][R2.64], R16 ;  /* 0x0000001002007986 */ /* 0x000fe2000c101d24 */
[----:B------:R-:W-:Y:S05]  /*1ff20*/  EXIT ;  /* 0x000000000000794d */ /* 0x000fea0003800000 */
.L_x_20537:
[----:B------:R-:W-:-:S13]  /*1ff30*/  ISETP.NE.AND P0, PT, R0, 0xf, PT ;  /* 0x0000000f0000780c */ /* 0x000fda0003f05270 */
[----:B------:R-:W-:Y:S05]  /*1ff40*/  @!P0 BRA `(.L_x_20539) ;  /* 0x0000000400288947 */ /* 0x000fea0003800000 */
[----:B------:R-:W-:-:S13]  /*1ff50*/  ISETP.NE.AND P0, PT, R0, 0x17, PT ;  /* 0x000000170000780c */ /* 0x000fda0003f05270 */
[----:B------:R-:W-:Y:S05]  /*1ff60*/  @!P0 BRA `(.L_x_20540) ;  /* 0x0000000000b08947 */ /* 0x000fea0003800000 */
[----:B------:R-:W-:-:S13]  /*1ff70*/  ISETP.NE.AND P0, PT, R0, 0x18, PT ;  /* 0x000000180000780c */ /* 0x000fda0003f05270 */
[----:B------:R-:W-:Y:S05]  /*1ff80*/  @!P0 BRA `(.L_x_20541) ;  /* 0x0000000000448947 */ /* 0x000fea0003800000 */
.L_x_20518:
        /* <DEDUP_REMOVED lines=16> */
.L_x_20542:
[----:B------:R-:W-:Y:S05]  /*20090*/  EXIT ;  /* 0x000000000000794d */ /* 0x000fea0003800000 */
.L_x_20541:
        /* <DEDUP_REMOVED lines=21> */
.L_x_20544:
[----:B------:R-:W-:Y:S05]  /*201f0*/  BSYNC.RECONVERGENT B0 ;  /* 0x0000000000007941 */ /* 0x000fea0003800200 */
.L_x_20543:
[----:B------:R-:W-:-:S05]  /*20200*/  LOP3.LUT R5, R0, 0x80, R5, 0xf8, !PT ;  /* 0x0000008000057812 */ /* 0x000fca00078ef805 */
[----:B------:R-:W-:Y:S01]  /*20210*/  STG.E.U8 desc[UR36][R2.64], R5 ;  /* 0x0000000502007986 */ /* 0x000fe2000c101124 */
[----:B------:R-:W-:Y:S05]  /*20220*/  EXIT ;  /* 0x000000000000794d */ /* 0x000fea0003800000 */
.L_x_20540:
        /* <DEDUP_REMOVED lines=20> */
.L_x_20546:
[----:B------:R-:W-:Y:S01]  /*20370*/  IMAD.MOV.U32 R0, RZ, RZ, 0x7f ;  /* 0x0000007fff007424 */ /* 0x000fe200078e00ff */
[----:B------:R-:W-:-:S04]  /*20380*/  ISETP.GT.U32.AND P0, PT, R4, 0x7f800000, PT ;  /* 0x7f8000000400780c */ /* 0x000fc80003f04070 */
[----:B------:R-:W-:-:S09]  /*20390*/  SEL R0, R0, 0x7c, P0 ;  /* 0x0000007c00007807 */ /* 0x000fd20000000000 */
.L_x_20547:
[----:B------:R-:W-:Y:S05]  /*203a0*/  BSYNC.RECONVERGENT B0 ;  /* 0x0000000000007941 */ /* 0x000fea0003800200 */
.L_x_20545:
[----:B------:R-:W-:-:S04]  /*203b0*/  SHF.R.U32.HI R5, RZ, 0x18, R5 ;  /* 0x00000018ff057819 */ /* 0x000fc80000011605 */
[----:B------:R-:W-:-:S05]  /*203c0*/  LOP3.LUT R5, R0, 0x80, R5, 0xf8, !PT ;  /* 0x0000008000057812 */ /* 0x000fca00078ef805 */
[----:B------:R-:W-:Y:S01]  /*203d0*/  STG.E.U8 desc[UR36][R2.64], R5 ;  /* 0x0000000502007986 */ /* 0x000fe2000c101124 */
[----:B------:R-:W-:Y:S05]  /*203e0*/  EXIT ;  /* 0x000000000000794d */ /* 0x000fea0003800000 */
.L_x_20539:
        /* <DEDUP_REMOVED lines=12> */
.L_x_20548:
        /* <DEDUP_REMOVED lines=13> */
.L_x_27227:


//--------------------- .text._ZN2at6native18elementwise_kernelILi128ELi2EZNS0_22gpu_kernel_impl_nocastIZZZNS0_49_GLOBAL__N__b919a28f_16_Normalization_cu_5c38458737batch_norm_elementwise_backward_trainERKNS_6TensorES6_S6_S6_S6_S6_S6_ENKUlvE0_clEvENKUlvE_clEvEUldddddddE_EEvRNS_18TensorIteratorBaseERKT_EUliE_EEviT1_ --------------------------
	.section	.text._ZN2at6native18elementwise_kernelILi128ELi2EZNS0_22gpu_kernel_impl_nocastIZZZNS0_49_GLOBAL__N__b919a28f_16_Normalization_cu_5c38458737batch_norm_elementwise_backward_trainERKNS_6TensorES6_S6_S6_S6_S6_S6_ENKUlvE0_clEvENKUlvE_clEvEUldddddddE_EEvRNS_18TensorIteratorBaseERKT_EUliE_EEviT1_,"ax",@progbits
	.align	128
        .global         _ZN2at6native18elementwise_kernelILi128ELi2EZNS0_22gpu_kernel_impl_nocastIZZZNS0_49_GLOBAL__N__b919a28f_16_Normalization_cu_5c38458737batch_norm_elementwise_backward_trainERKNS_6TensorES6_S6_S6_S6_S6_S6_ENKUlvE0_clEvENKUlvE_clEvEUldddddddE_EEvRNS_18TensorIteratorBaseERKT_EUliE_EEviT1_
        .type           _ZN2at6native18elementwise_kernelILi128ELi2EZNS0_22gpu_kernel_impl_nocastIZZZNS0_49_GLOBAL__N__b919a28f_16_Normalization_cu_5c38458737batch_norm_elementwise_backward_trainERKNS_6TensorES6_S6_S6_S6_S6_S6_ENKUlvE0_clEvENKUlvE_clEvEUldddddddE_EEvRNS_18TensorIteratorBaseERKT_EUliE_EEviT1_,@function
        .size           _ZN2at6native18elementwise_kernelILi128ELi2EZNS0_22gpu_kernel_impl_nocastIZZZNS0_49_GLOBAL__N__b919a28f_16_Normalization_cu_5c38458737batch_norm_elementwise_backward_trainERKNS_6TensorES6_S6_S6_S6_S6_S6_ENKUlvE0_clEvENKUlvE_clEvEUldddddddE_EEvRNS_18TensorIteratorBaseERKT_EUliE_EEviT1_,(.L_x_27228 - _ZN2at6native18elementwise_kernelILi128ELi2EZNS0_22gpu_kernel_impl_nocastIZZZNS0_49_GLOBAL__N__b919a28f_16_Normalization_cu_5c38458737batch_norm_elementwise_backward_trainERKNS_6TensorES6_S6_S6_S6_S6_S6_ENKUlvE0_clEvENKUlvE_clEvEUldddddddE_EEvRNS_18TensorIteratorBaseERKT_EUliE_EEviT1_)
        .other          _ZN2at6native18elementwise_kernelILi128ELi2EZNS0_22gpu_kernel_impl_nocastIZZZNS0_49_GLOBAL__N__b919a28f_16_Normalization_cu_5c38458737batch_norm_elementwise_backward_trainERKNS_6TensorES6_S6_S6_S6_S6_S6_ENKUlvE0_clEvENKUlvE_clEvEUldddddddE_EEvRNS_18TensorIteratorBaseERKT_EUliE_EEviT1_,@"STO_CUDA_ENTRY STV_DEFAULT"
_ZN2at6native18elementwise_kernelILi128ELi2EZNS0_22gpu_kernel_impl_nocastIZZZNS0_49_GLOBAL__N__b919a28f_16_Normalization_cu_5c38458737batch_norm_elementwise_backward_trainERKNS_6TensorES6_S6_S6_S6_S6_S6_ENKUlvE0_clEvENKUlvE_clEvEUldddddddE_EEvRNS_18TensorIteratorBaseERKT_EUliE_EEviT1_:
.text._ZN2at6native18elementwise_kernelILi128ELi2EZNS0_22gpu_kernel_impl_nocastIZZZNS0_49_GLOBAL__N__b919a28f_16_Normalization_cu_5c38458737batch_norm_elementwise_backward_trainERKNS_6TensorES6_S6_S6_S6_S6_S6_ENKUlvE0_clEvENKUlvE_clEvEUldddddddE_EEvRNS_18TensorIteratorBaseERKT_EUliE_EEviT1_:
        /* <DEDUP_REMOVED lines=14> */
[----:B------:R-:W1:Y:S07]  /*00e0*/  LDCU.64 UR8, c[0x0][0x818] ;  /* 0x00010300ff0877ac */ /* 0x000e6e0008000a00 */
[----:B------:R-:W2:Y:S08]  /*00f0*/  LDC.64 R10, c[0x0][0x7f8] ;  /* 0x0001fe00ff0a7b82 */ /* 0x000eb00000000a00 */
[----:B------:R-:W3:Y:S08]  /*0100*/  LDC.64 R2, c[0x0][0x800] ;  /* 0x00020000ff027b82 */ /* 0x000ef00000000a00 */
[----:B------:R-:W4:Y:S01]  /*0110*/  LDC.64 R8, c[0x0][0x7f0] ;  /* 0x0001fc00ff087b82 */ /* 0x000f220000000a00 */
[----:B0-----:R-:W5:Y:S07]  /*0120*/  LDG.E.64 R6, desc[UR6][R6.64] ;  /* 0x0000000606067981 */ /* 0x001f6e000c1e1b00 */
[----:B------:R-:W0:Y:S01]  /*0130*/  LDC.64 R12, c[0x0][0x808] ;  /* 0x00020200ff0c7b82 */ /* 0x000e220000000a00 */
[----:B--2---:R-:W5:Y:S07]  /*0140*/  LDG.E.64 R10, desc[UR6][R10.64] ;  /* 0x000000060a0a7981 */ /* 0x004f6e000c1e1b00 */
[----:B------:R-:W2:Y:S01]  /*0150*/  LDC.64 R4, c[0x0][0x7e0] ;  /* 0x0001f800ff047b82 */ /* 0x000ea20000000a00 */
[----:B---3--:R-:W3:Y:S07]  /*0160*/  LDG.E.64 R2, desc[UR6][R2.64] ;  /* 0x0000000602027981 */ /* 0x008eee000c1e1b00 */
[----:B------:R-:W1:Y:S01]  /*0170*/  LDC.64 R14, c[0x0][0x810] ;  /* 0x00020400ff0e7b82 */ /* 0x000e620000000a00 */
[----:B----4-:R-:W4:Y:S04]  /*0180*/  LDG.E.64 R8, desc[UR6][R8.64] ;  /* 0x0000000608087981 */ /* 0x010f28000c1e1b00 */
[----:B0-----:R-:W4:Y:S04]  /*0190*/  LDG.E.64 R12, desc[UR6][R12.64] ;  /* 0x000000060c0c7981 */ /* 0x001f28000c1e1b00 */
[----:B--2---:R-:W2:Y:S04]  /*01a0*/  LDG.E.64 R4, desc[UR6][R4.64] ;  /* 0x0000000604047981 */ /* 0x004ea8000c1e1b00 */
[----:B-1----:R-:W2:Y:S01]  /*01b0*/  LDG.E.64 R14, desc[UR6][R14.64] ;  /* 0x000000060e0e7981 */ /* 0x002ea2000c1e1b00 */
[----:B------:R-:W-:Y:S01]  /*01c0*/  IADD3 R21, PT, PT, R21, 0x80, RZ ;  /* 0x0000008015157810 */ /* 0x000fe20007ffe0ff */
[----:B-----5:R-:W-:-:S15]  /*01d0*/  DADD R22, R6, -R10 ;  /* 0x0000000006167229 */ /* 0x020fde000000080a */
        /* <DEDUP_REMOVED lines=9> */
[----:B----4-:R1:W-:Y:S02]  /*0270*/  DMUL R6, R8, R2 ;  /* 0x0000000208067228 */ /* 0x0103e40000000000 */
[----:B-1----:R-:W1:-:S15]  /*0280*/  LDC.64 R2, c[0x0][0x7d8] ;  /* 0x0001f600ff027b82 */ /* 0x002e5e0000000a00 */
        /* <DEDUP_REMOVED lines=9> */
[----:B--2---:R-:W-:-:S15]  /*0320*/  DFMA R18, -R14, UR8, R4 ;  /* 0x000000080e127c2b */ /* 0x004fde0008000104 */
        /* <DEDUP_REMOVED lines=14> */
[----:B0-----:R-:W1:Y:S02]  /*0410*/  DMUL R6, R6, R16 ;  /* 0x0000001006067228 */ /* 0x001e640000000000 */
[----:B-1----:R0:W-:Y:S02]  /*0420*/  STG.E.64 desc[UR6][R2.64], R6 ;  /* 0x0000000602007986 */ /* 0x0021e4000c101b06 */
.L_x_20551:
[----:B------:R-:W-:Y:S05]  /*0430*/  BSYNC.RECONVERGENT B0 ;  /* 0x0000000000007941 */ /* 0x000fea0003800200 */
.L_x_20550:
[----:B------:R-:W-:-:S13]  /*0440*/  ISETP.GE.AND P0, PT, R21, UR4, PT ;  /* 0x0000000415007c0c */ /* 0x000fda000bf06270 */
[----:B------:R-:W-:Y:S05]  /*0450*/  @P0 EXIT ;  /* 0x000000000000094d */ /* 0x000fea0003800000 */
[----:B------:R-:W1:Y:S01]  /*0460*/  LDC.64 R18, c[0x0][0x7e8] ;  /* 0x0001fa00ff127b82 */ /* 0x000e620000000a00 */
[----:B------:R-:W2:Y:S07]  /*0470*/  LDCU.64 UR4, c[0x0][0x818] ;  /* 0x00010300ff0477ac */ /* 0x000eae0008000a00 */
[----:B------:R-:W3:Y:S08]  /*0480*/  LDC.64 R22, c[0x0][0x7f8] ;  /* 0x0001fe00ff167b82 */ /* 0x000ef00000000a00 */
[----:B0-----:R-:W0:Y:S08]  /*0490*/  LDC.64 R2, c[0x0][0x800] ;  /* 0x00020000ff027b82 */ /* 0x001e300000000a00 */
[----:B------:R-:W4:Y:S01]  /*04a0*/  LDC.64 R20, c[0x0][0x7f0] ;  /* 0x0001fc00ff147b82 */ /* 0x000f220000000a00 */
[----:B-1----:R-:W5:Y:S07]  /*04b0*/  LDG.E.64 R6, desc[UR6][R18.64] ;  /* 0x0000000612067981 */ /* 0x002f6e000c1e1b00 */
[----:B------:R-:W1:Y:S01]  /*04c0*/  LDC.64 R12, c[0x0][0x808] ;  /* 0x00020200ff0c7b82 */ /* 0x000e620000000a00 */
[----:B---3--:R-:W5:Y:S07]  /*04d0*/  LDG.E.64 R10, desc[UR6][R22.64] ;  /* 0x00000006160a7981 */ /* 0x008f6e000c1e1b00 */
[----:B------:R-:W3:Y:S01]  /*04e0*/  LDC.64 R16, c[0x0][0x7e0] ;  /* 0x0001f800ff107b82 */ /* 0x000ee20000000a00 */
[----:B0-----:R-:W2:Y:S07]  /*04f0*/  LDG.E.64 R2, desc[UR6][R2.64] ;  /* 0x0000000602027981 */ /* 0x001eae000c1e1b00 */
[----:B------:R-:W0:Y:S01]  /*0500*/  LDC.64 R14, c[0x0][0x810] ;  /* 0x00020400ff0e7b82 */ /* 0x000e220000000a00 */
[----:B----4-:R-:W4:Y:S04]  /*0510*/  LDG.E.64 R8, desc[UR6][R20.64] ;  /* 0x0000000614087981 */ /* 0x010f28000c1e1b00 */
[----:B-1----:R-:W4:Y:S04]  /*0520*/  LDG.E.64 R12, desc[UR6][R12.64] ;  /* 0x000000060c0c7981 */ /* 0x002f28000c1e1b00 */
[----:B---3--:R-:W3:Y:S04]  /*0530*/  LDG.E.64 R4, desc[UR6][R16.64] ;  /* 0x0000000610047981 */ /* 0x008ee8000c1e1b00 */
[----:B0-----:R-:W3:Y:S01]  /*0540*/  LDG.E.64 R14, desc[UR6][R14.64] ;  /* 0x000000060e0e7981 */ /* 0x001ee2000c1e1b00 */
[----:B-----5:R-:W-:-:S15]  /*0550*/  DADD R10, R6, -R10 ;  /* 0x00000000060a7229 */ /* 0x020fde000000080a */
        /* <DEDUP_REMOVED lines=36> */
[----:B-1----:R-:W-:Y:S01]  /*07a0*/  STG.E.64 desc[UR6][R2.64], R4 ;  /* 0x0000000402007986 */ /* 0x002fe2000c101b06 */
[----:B------:R-:W-:Y:S05]  /*07b0*/  EXIT ;  /* 0x000000000000794d */ /* 0x000fea0003800000 */
.L_x_20549:
        /* <DEDUP_REMOVED lines=9> */
[----:B------:R-:W-:Y:S01]  /*0850*/  ISETP.NE.AND P0, PT, R16, RZ, PT ;  /* 0x000000ff1000720c */ /* 0x000fe20003f05270 */
        /* <DEDUP_REMOVED lines=495> */
.L_x_20554:
[----:B------:R-:W0:Y:S01]  /*2750*/  LDCU.128 UR12, c[0x0][0x7f0] ;  /* 0x0000fe00ff0c77ac */ /* 0x000e220008000c00 */
[----:B------:R-:W1:Y:S01]  /*2760*/  LDCU.128 UR16, c[0x0][0x800] ;  /* 0x00010000ff1077ac */ /* 0x000e620008000c00 */
[----:B------:R-:W2:Y:S01]  /*2770*/  LDCU.64 UR20, c[0x0][0x810] ;  /* 0x00010200ff1477ac */ /* 0x000ea20008000a00 */
[----:B------:R-:W3:Y:S01]  /*2780*/  LDCU.128 UR8, c[0x0][0x7e0] ;  /* 0x0000fc00ff0877ac */ /* 0x000ee20008000c00 */
[----:B0-----:R-:W-:Y:S02]  /*2790*/  IADD3 R6, P0, PT, R24, UR12, RZ ;  /* 0x0000000c18067c10 */ /* 0x001fe4000ff1e0ff */
[----:B-1----:R-:W-:Y:S02]  /*27a0*/  IADD3 R4, P1, PT, R22, UR16, RZ ;  /* 0x0000001016047c10 */ /* 0x002fe4000ff3e0ff */
[----:B------:R-:W-:Y:S02]  /*27b0*/  IADD3 R2, P2, PT, R25, UR18, RZ ;  /* 0x0000001219027c10 */ /* 0x000fe4000ff5e0ff */
[----:B------:R-:W-:-:S02]  /*27c0*/  IADD3.X R7, PT, PT, RZ, UR13, RZ, P0, !PT ;  /* 0x0000000dff077c10 */ /* 0x000fc400087fe4ff */
[----:B--2---:R-:W-:Y:S02]  /*27d0*/  IADD3 R14, P3, PT, R20, UR20, RZ ;  /* 0x00000014140e7c10 */ /* 0x004fe4000ff7e0ff */
[----:B---3--:R-:W-:Y:S02]  /*27e0*/  IADD3 R24, P0, PT, R18, UR8, RZ ;  /* 0x0000000812187c10 */ /* 0x008fe4000ff1e0ff */
[----:B------:R-:W-:Y:S01]  /*27f0*/  IADD3.X R5, PT, PT, RZ, UR17, RZ, P1, !PT ;  /* 0x00000011ff057c10 */ /* 0x000fe20008ffe4ff */
[----:B------:R-:W2:Y:S01]  /*2800*/  LDG.E.64 R6, desc[UR6][R6.64] ;  /* 0x0000000606067981 */ /* 0x000ea2000c1e1b00 */
[----:B------:R-:W-:Y:S02]  /*2810*/  IADD3.X R3, PT, PT, RZ, UR19, RZ, P2, !PT ;  /* 0x00000013ff037c10 */ /* 0x000fe400097fe4ff */
[----:B------:R-:W-:Y:S02]  /*2820*/  IADD3.X R15, PT, PT, RZ, UR21, RZ, P3, !PT ;  /* 0x00000015ff0f7c10 */ /* 0x000fe40009ffe4ff */
[----:B------:R-:W-:Y:S01]  /*2830*/  IADD3.X R25, PT, PT, RZ, UR9, RZ, P0, !PT ;  /* 0x00000009ff197c10 */ /* 0x000fe200087fe4ff */
[----:B------:R-:W3:Y:S01]  /*2840*/  LDG.E.64 R4, desc[UR6][R4.64] ;  /* 0x0000000604047981 */ /* 0x000ee2000c1e1b00 */
[----:B------:R-:W-:Y:S01]  /*2850*/  IADD3 R10, P2, PT, R17, UR14, RZ ;  /* 0x0000000e110a7c10 */ /* 0x000fe2000ff5e0ff */
[----:B------:R-:W0:Y:S02]  /*2860*/  LDCU.64 UR8, c[0x0][0x818] ;  /* 0x00010300ff0877ac */ /* 0x000e240008000a00 */
[----:B------:R-:W4:Y:S04]  /*2870*/  LDG.E.64 R2, desc[UR6][R2.64] ;  /* 0x0000000602027981 */ /* 0x000f28000c1e1b00 */
[----:B------:R-:W0:Y:S04]  /*2880*/  LDG.E.64 R12, desc[UR6][R24.64] ;  /* 0x00000006180c7981 */ /* 0x000e28000c1e1b00 */
[----:B------:R-:W0:Y:S01]  /*2890*/  LDG.E.64 R14, desc[UR6][R14.64] ;  /* 0x000000060e0e7981 */ /* 0x000e22000c1e1b00 */
[----:B------:R-:W-:-:S02]  /*28a0*/  IADD3 R26, P1, PT, R19, UR10, RZ ;  /* 0x0000000a131a7c10 */ /* 0x000fc4000ff3e0ff */
[----:B------:R-:W-:Y:S02]  /*28b0*/  IADD3.X R11, PT, PT, RZ, UR15, RZ, P2, !PT ;  /* 0x0000000fff0b7c10 */ /* 0x000fe400097fe4ff */
[----:B------:R-:W-:-:S04]  /*28c0*/  IADD3.X R27, PT, PT, RZ, UR11, RZ, P1, !PT ;  /* 0x0000000bff1b7c10 */ /* 0x000fc80008ffe4ff */
[----:B------:R-:W5:Y:S04]  /*28d0*/  LDG.E.64 R10, desc[UR6][R10.64] ;  /* 0x000000060a0a7981 */ /* 0x000f68000c1e1b00 */
[----:B------:R-:W5:Y:S01]  /*28e0*/  LDG.E.64 R8, desc[UR6][R26.64] ;  /* 0x000000061a087981 */ /* 0x000f62000c1e1b00 */
[----:B------:R-:W-:Y:S01]  /*28f0*/  IADD3 R21, PT, PT, R21, 0x80, RZ ;  /* 0x0000008015157810 */ /* 0x000fe20007ffe0ff */
[----:B---3--:R-:W4:-:S15]  /*2900*/  DMUL R18, R4, R4 ;  /* 0x0000000404127228 */ /* 0x008f1e0000000000 */
        /* <DEDUP_REMOVED lines=14> */
[----:B-1----:R-:W-:Y:S01]  /*29f0*/  DMUL R2, R2, UR8 ;  /* 0x0000000802027c28 */ /* 0x002fe20008000000 */
[----:B------:R-:W0:-:S15]  /*2a00*/  LDCU.64 UR8, c[0x0][0x7d8] ;  /* 0x0000fb00ff0877ac */ /* 0x000e1e0008000a00 */
[----:B------:R-:W-:-:S15]  /*2a10*/  NOP ;  /* 0x0000000000007918 */ /* 0x000fde0000000000 */
[----:B------:R-:W-:-:S15]  /*2a20*/  NOP ;  /* 0x0000000000007918 */ /* 0x000fde0000000000 */
[----:B------:R-:W-:-:S15]  /*2a30*/  NOP ;  /* 0x0000000000007918 */ /* 0x000fde0000000000 */
[----:B------:R-:W-:-:S03]  /*2a40*/  NOP ;  /* 0x0000000000007918 */ /* 0x000fc60000000000 */
[----:B--2---:R0:W-:Y:S02]  /*2a50*/  DMUL R6, R6, R4 ;  /* 0x0000000406067228 */ /* 0x0041e40000000000 */
[----:B0-----:R-:W-:-:S04]  /*2a60*/  IADD3 R4, P0, PT, R23, UR8, RZ ;  /* 0x0000000817047c10 */ /* 0x001fc8000ff1e0ff */
[----:B------:R-:W-:-:S15]  /*2a70*/  IADD3.X R5, PT, PT, RZ, UR9, RZ, P0, !PT ;  /* 0x00000009ff057c10 */ /* 0x000fde00087fe4ff */
[----:B------:R-:W-:-:S15]  /*2a80*/  NOP ;  /* 0x0000000000007918 */ /* 0x000fde0000000000 */
[----:B------:R-:W-:-:S15]  /*2a90*/  NOP ;  /* 0x0000000000007918 */ /* 0x000fde0000000000 */
[----:B------:R-:W-:-:S13]  /*2aa0*/  NOP ;  /* 0x0000000000007918 */ /* 0x000fda0000000000 */
[----:B-----5:R-:W0:-:S15]  /*2ab0*/  DADD R8, R8, -R10 ;  /* 0x0000000008087229 */ /* 0x020e1e000000080a */
        /* <DEDUP_REMOVED lines=9> */
[----:B0-----:R-:W0:Y:S02]  /*2b50*/  DMUL R2, R6, R2 ;  /* 0x0000000206027228 */ /* 0x001e240000000000 */
[----:B0-----:R0:W-:Y:S02]  /*2b60*/  STG.E.64 desc[UR6][R4.64], R2 ;  /* 0x0000000204007986 */ /* 0x0011e4000c101b06 */
.L_x_20553:
[----:B------:R-:W-:Y:S05]  /*2b70*/  BSYNC.RECONVERGENT B0 ;  /* 0x0000000000007941 */ /* 0x000fea0003800200 */
.L_x_20552:
[----:B------:R-:W-:-:S13]  /*2b80*/  ISETP.GE.AND P0, PT, R21, UR4, PT ;  /* 0x0000000415007c0c */ /* 0x000fda000bf06270 */
[----:B------:R-:W-:Y:S05]  /*2b90*/  @P0 EXIT ;  /* 0x000000000000094d */ /* 0x000fea0003800000 */
        /* <DEDUP_REMOVED lines=498> */
.L_x_20555:
        /* <DEDUP_REMOVED lines=13> */
[----:B------:R-:W-:Y:S01]  /*4b90*/  IADD3.X R15, PT, PT, RZ, UR5, RZ, P3, !PT ;  /* 0x00000005ff0f7c10 */ /* 0x000fe20009ffe4ff */
[----:B------:R-:W0:Y:S01]  /*4ba0*/  LDCU.64 UR4, c[0x0][0x818] ;  /* 0x00010300ff0477ac */ /* 0x000e220008000a00 */
[----:B------:R-:W-:Y:S01]  /*4bb0*/  IADD3.X R23, PT, PT, RZ, UR9, RZ, P0, !PT ;  /* 0x00000009ff177c10 */ /* 0x000fe200087fe4ff */
[----:B------:R-:W3:Y:S04]  /*4bc0*/  LDG.E.64 R2, desc[UR6][R2.64] ;  /* 0x0000000602027981 */ /* 0x000ee8000c1e1b00 */
[----:B------:R-:W4:Y:S04]  /*4bd0*/  LDG.E.64 R6, desc[UR6][R6.64] ;  /* 0x0000000606067981 */ /* 0x000f28000c1e1b00 */
[----:B------:R-:W0:Y:S04]  /*4be0*/  LDG.E.64 R8, desc[UR6][R22.64] ;  /* 0x0000000616087981 */ /* 0x000e28000c1e1b00 */
[----:B------:R-:W0:Y:S01]  /*4bf0*/  LDG.E.64 R14, desc[UR6][R14.64] ;  /* 0x000000060e0e7981 */ /* 0x000e22000c1e1b00 */
[----:B------:R-:W-:-:S02]  /*4c00*/  IADD3 R12, P2, PT, R19, UR14, RZ ;  /* 0x0000000e130c7c10 */ /* 0x000fc4000ff5e0ff */
[----:B------:R-:W-:Y:S02]  /*4c10*/  IADD3 R18, P1, PT, R17, UR10, RZ ;  /* 0x0000000a11127c10 */ /* 0x000fe4000ff3e0ff */
[----:B------:R-:W-:Y:S02]  /*4c20*/  IADD3.X R13, PT, PT, RZ, UR15, RZ, P2, !PT ;  /* 0x0000000fff0d7c10 */ /* 0x000fe400097fe4ff */
[----:B------:R-:W-:-:S04]  /*4c30*/  IADD3.X R19, PT, PT, RZ, UR11, RZ, P1, !PT ;  /* 0x0000000bff137c10 */ /* 0x000fc80008ffe4ff */
[----:B------:R-:W5:Y:S04]  /*4c40*/  LDG.E.64 R12, desc[UR6][R12.64] ;  /* 0x000000060c0c7981 */ /* 0x000f68000c1e1b00 */
[----:B------:R-:W5:Y:S01]  /*4c50*/  LDG.E.64 R10, desc[UR6][R18.64] ;  /* 0x00000006120a7981 */ /* 0x000f62000c1e1b00 */
        /* <DEDUP_REMOVED lines=38> */
[----:B0-----:R-:W-:Y:S01]  /*4ec0*/  STG.E.64 desc[UR6][R2.64], R4 ;  /* 0x0000000402007986 */ /* 0x001fe2000c101b06 */
[----:B------:R-:W-:Y:S05]  /*4ed0*/  EXIT ;  /* 0x000000000000794d */ /* 0x000fea0003800000 */
.L_x_20556:
        /* <DEDUP_REMOVED lines=10> */
.L_x_27228:


//--------------------- .text._ZN2at6native27unrolled_elementwise_kernelIZZZNS0_49_GLOBAL__N__b919a28f_16_Normalization_cu_5c38458737batch_norm_elementwise_backward_trainERKNS_6TensorES5_S5_S5_S5_S5_S5_ENKUlvE0_clEvENKUlvE_clEvEUldddddddE_St5arrayIPcLm8EELi4E23TrivialOffsetCalculatorILi7EjESC_ILi1EjENS0_6memory15LoadWithoutCastENSF_16StoreWithoutCastEEEviT_T0_T2_T3_T4_T5_ --------------------------
	.section	.text._ZN2at6native27unrolled_elementwise_kernelIZZZNS0_49_GLOBAL__N__b919a28f_16_Normalization_cu_5c38458737batch_norm_elementwise_backward_trainERKNS_6TensorES5_S5_S5_S5_S5_S5_ENKUlvE0_clEvENKUlvE_clEvEUldddddddE_St5arrayIPcLm8EELi4E23TrivialOffsetCalculatorILi7EjESC_ILi1EjENS0_6memory15LoadWithoutCastENSF_16StoreWithoutCastEEEviT_T0_T2_T3_T4_T5_,"ax",@progbits
	.align	128
        .global         _ZN2at6native27unrolled_elementwise_kernelIZZZNS0_49_GLOBAL__N__b919a28f_16_Normalization_cu_5c38458737batch_norm_elementwise_backward_trainERKNS_6TensorES5_S5_S5_S5_S5_S5_ENKUlvE0_clEvENKUlvE_clEvEUldddddddE_St5arrayIPcLm8EELi4E23TrivialOffsetCalculatorILi7EjESC_ILi1EjENS0_6memory15LoadWithoutCastENSF_16StoreWithoutCastEEEviT_T0_T2_T3_T4_T5_
        .type           _ZN2at6native27unrolled_elementwise_kernelIZZZNS0_49_GLOBAL__N__b919a28f_16_Normalization_cu_5c38458737batch_norm_elementwise_backward_trainERKNS_6TensorES5_S5_S5_S5_S5_S5_ENKUlvE0_clEvENKUlvE_clEvEUldddddddE_St5arrayIPcLm8EELi4E23TrivialOffsetCalculatorILi7EjESC_ILi1EjENS0_6memory15LoadWithoutCastENSF_16StoreWithoutCastEEEviT_T0_T2_T3_T4_T5_,@function
        .size           _ZN2at6native27unrolled_elementwise_kernelIZZZNS0_49_GLOBAL__N__b919a28f_16_Normalization_cu_5c38458737batch_norm_elementwise_backward_trainERKNS_6TensorES5_S5_S5_S5_S5_S5_ENKUlvE0_clEvENKUlvE_clEvEUldddddddE_St5arrayIPcLm8EELi4E23TrivialOffsetCalculatorILi7EjESC_ILi1EjENS0_6memory15LoadWithoutCastENSF_16StoreWithoutCastEEEviT_T0_T2_T3_T4_T5_,(.L_x_27229 - _ZN2at6native27unrolled_elementwise_kernelIZZZNS0_49_GLOBAL__N__b919a28f_16_Normalization_cu_5c38458737batch_norm_elementwise_backward_trainERKNS_6TensorES5_S5_S5_S5_S5_S5_ENKUlvE0_clEvENKUlvE_clEvEUldddddddE_St5arrayIPcLm8EELi4E23TrivialOffsetCalculatorILi7EjESC_ILi1EjENS0_6memory15LoadWithoutCastENSF_16StoreWithoutCastEEEviT_T0_T2_T3_T4_T5_)
        .other          _ZN2at6native27unrolled_elementwise_kernelIZZZNS0_49_GLOBAL__N__b919a28f_16_Normalization_cu_5c38458737batch_norm_elementwise_backward_trainERKNS_6TensorES5_S5_S5_S5_S5_S5_ENKUlvE0_clEvENKUlvE_clEvEUldddddddE_St5arrayIPcLm8EELi4E23TrivialOffsetCalculatorILi7EjESC_ILi1EjENS0_6memory15LoadWithoutCastENSF_16StoreWithoutCastEEEviT_T0_T2_T3_T4_T5_,@"STO_CUDA_ENTRY STV_DEFAULT"
_ZN2at6native27unrolled_elementwise_kernelIZZZNS0_49_GLOBAL__N__b919a28f_16_Normalization_cu_5c38458737batch_norm_elementwise_backward_trainERKNS_6TensorES5_S5_S5_S5_S5_S5_ENKUlvE0_clEvENKUlvE_clEvEUldddddddE_St5arrayIPcLm8EELi4E23TrivialOffsetCalculatorILi7EjESC_ILi1EjENS0_6memory15LoadWithoutCastENSF_16StoreWithoutCastEEEviT_T0_T2_T3_T4_T5_:
.text._ZN2at6native27unrolled_elementwise_kernelIZZZNS0_49_GLOBAL__N__b919a28f_16_Normalization_cu_5c38458737batch_norm_elementwise_backward_trainERKNS_6TensorES5_S5_S5_S5_S5_S5_ENKUlvE0_clEvENKUlvE_clEvEUldddddddE_St5arrayIPcLm8EELi4E23TrivialOffsetCalculatorILi7EjESC_ILi1EjENS0_6memory15LoadWithoutCastENSF_16StoreWithoutCastEEEviT_T0_T2_T3_T4_T5_:
[----:B------:R-:W-:Y:S01]  /*0000*/  LDC R1, c[0x0][0x37c] ;  /* 0x0000df00ff017b82 */ /* 0x000fe20000000800 */
[----:B------:R-:W0:Y:S07]  /*0010*/  S2R R0, SR_CTAID.X ;  /* 0x0000000000007919 */ /* 0x000e2e0000002500 */
[----:B------:R-:W0:Y:S01]  /*0020*/  LDC R3, c[0x0][0x380] ;  /* 0x0000e000ff037b82 */ /* 0x000e220000000800 */
[----:B------:R-:W1:Y:S01]  /*0030*/  LDCU.64 UR4, c[0x0][0x358] ;  /* 0x00006b00ff0477ac */ /* 0x000e620008000a00 */
[----:B------:R-:W-:Y:S01]  /*0040*/  CS2R R6, SRZ ;  /* 0x0000000000067805 */ /* 0x000fe2000001ff00 */
[----:B------:R-:W2:Y:S01]  /*0050*/  S2R R53, SR_TID.X ;  /* 0x0000000000357919 */ /* 0x000ea20000002100 */
[----:B------:R-:W-:-:S02]  /*0060*/  CS2R R4, SRZ ;  /* 0x0000000000047805 */ /* 0x000fc4000001ff00 */
[----:B------:R-:W-:Y:S02]  /*0070*/  CS2R R8, SRZ ;  /* 0x0000000000087805 */ /* 0x000fe4000001ff00 */
[----:B------:R-:W-:Y:S02]  /*0080*/  CS2R R10, SRZ ;  /* 0x00000000000a7805 */ /* 0x000fe4000001ff00 */
[----:B------:R-:W-:Y:S01]  /*0090*/  CS2R R12, SRZ ;  /* 0x00000000000c7805 */ /* 0x000fe2000001ff00 */
        /* <DEDUP_REMOVED lines=8> */
[----:B------:R-:W2:Y:S01]  /*0120*/  LDC.64 R36, c[0x0][0x3c8] ;  /* 0x0000f200ff247b82 */ /* 0x000ea20000000a00 */
[----:B------:R-:W-:Y:S01]  /*0130*/  @!P0 VIADD R53, R3, 0x80 ;  /* 0x0000008003358836 */ /* 0x000fe20000000000 */
[----:B------:R-:W-:-:S04]  /*0140*/  @!P0 LEA R31, R0, R3, 0x9 ;  /* 0x00000003001f8211 */ /* 0x000fc800078e48ff */
[----:B------:R-:W-:Y:S01]  /*0150*/  ISETP.GE.AND P1, PT, R53, R2, PT ;  /* 0x000000023500720c */ /* 0x000fe20003f26270 */
[C---:B---3--:R-:W-:Y:S01]  /*0160*/  @!P0 IMAD.WIDE.U32 R16, R31.reuse, 0x8, R16 ;  /* 0x000000081f108825 */ /* 0x048fe200078e0010 */
[----:B------:R-:W3:Y:S03]  /*0170*/  @!P0 LDC.64 R48, c[0x0][0x3d0] ;  /* 0x0000f400ff308b82 */ /* 0x000ee60000000a00 */
[----:B----4-:R-:W-:-:S05]  /*0180*/  @!P0 IMAD.WIDE.U32 R18, R31, 0x8, R18 ;  /* 0x000000081f128825 */ /* 0x010fca00078e0012 */
[----:B------:R-:W4:Y:S01]  /*0190*/  LDC.64 R20, c[0x0][0x3a0] ;  /* 0x0000e800ff147b82 */ /* 0x000f220000000a00 */
[----:B-1----:R-:W-:-:S07]  /*01a0*/  @!P0 IMAD.WIDE.U32 R22, R31, 0x8, R22 ;  /* 0x000000081f168825 */ /* 0x002fce00078e0016 */
[----:B------:R-:W1:Y:S01]  /*01b0*/  LDC.64 R46, c[0x0][0x3a8] ;  /* 0x0000ea00ff2e7b82 */ /* 0x000e620000000a00 */
[C---:B0-----:R-:W-:Y:S01]  /*01c0*/  @!P0 IMAD.WIDE.U32 R24, R31.reuse, 0x8, R24 ;  /* 0x000000081f188825 */ /* 0x041fe200078e0018 */
[----:B------:R-:W-:Y:S01]  /*01d0*/  CS2R R14, SRZ ;  /* 0x00000000000e7805 */ /* 0x000fe2000001ff00 */
[----:B------:R0:W5:Y:S02]  /*01e0*/  @!P0 LDG.E.64 R6, desc[UR4][R16.64] ;  /* 0x0000000410068981 */ /* 0x000164000c1e1b00 */
[C---:B--2---:R-:W-:Y:S02]  /*01f0*/  @!P0 IMAD.WIDE.U32 R26, R31.reuse, 0x8, R26 ;  /* 0x000000081f1a8825 */ /* 0x044fe400078e001a */
[----:B------:R-:W5:Y:S01]  /*0200*/  @!P0 LDG.E.64 R4, desc[UR4][R18.64] ;  /* 0x0000000412048981 */ /* 0x000f62000c1e1b00 */
[----:B------:R-:W2:Y:S01]  /*0210*/  LDC.64 R42, c[0x0][0x3b0] ;  /* 0x0000ec00ff2a7b82 */ /* 0x000ea20000000a00 */
[C---:B------:R-:W-:Y:S02]  /*0220*/  @!P0 IMAD.WIDE.U32 R36, R31.reuse, 0x8, R36 ;  /* 0x000000081f248825 */ /* 0x040fe400078e0024 */
[----:B------:R-:W5:Y:S02]  /*0230*/  @!P0 LDG.E.64 R8, desc[UR4][R22.64] ;  /* 0x0000000416088981 */ /* 0x000f64000c1e1b00 */
[----:B---3--:R-:W-:-:S02]  /*0240*/  @!P0 IMAD.WIDE.U32 R48, R31, 0x8, R48 ;  /* 0x000000081f308825 */ /* 0x008fc400078e0030 */
[----:B------:R3:W5:Y:S01]  /*0250*/  @!P0 LDG.E.64 R14, desc[UR4][R36.64] ;  /* 0x00000004240e8981 */ /* 0x000762000c1e1b00 */
[----:B------:R-:W4:Y:S08]  /*0260*/  LDC.64 R30, c[0x0][0x3c8] ;  /* 0x0000f200ff1e7b82 */ /* 0x000f300000000a00 */
[----:B------:R-:W2:Y:S08]  /*0270*/  LDC.64 R40, c[0x0][0x3b8] ;  /* 0x0000ee00ff287b82 */ /* 0x000eb00000000a00 */
[----:B------:R-:W2:Y:S08]  /*0280*/  LDC.64 R28, c[0x0][0x3c0] ;  /* 0x0000f000ff1c7b82 */ /* 0x000eb00000000a00 */
[----:B------:R-:W2:Y:S01]  /*0290*/  @!P1 LDC.64 R32, c[0x0][0x3d0] ;  /* 0x0000f400ff209b82 */ /* 0x000ea20000000a00 */
[----:B------:R-:W-:Y:S01]  /*02a0*/  @!P1 IMAD R45, R0, 0x200, R53 ;  /* 0x00000200002d9824 */ /* 0x000fe200078e0235 */
[----:B0-----:R-:W-:Y:S01]  /*02b0*/  CS2R R16, SRZ ;  /* 0x0000000000107805 */ /* 0x001fe2000001ff00 */
[----:B------:R-:W-:Y:S01]  /*02c0*/  @!P1 VIADD R53, R53, 0x80 ;  /* 0x0000008035359836 */ /* 0x000fe20000000000 */
[----:B------:R-:W5:Y:S04]  /*02d0*/  @!P0 LDG.E.64 R10, desc[UR4][R24.64] ;  /* 0x00000004180a8981 */ /* 0x000f68000c1e1b00 */
[----:B------:R-:W-:Y:S01]  /*02e0*/  ISETP.GE.AND P2, PT, R53, R2, PT ;  /* 0x000000023500720c */ /* 0x000fe20003f46270 */
[----:B------:R-:W0:Y:S01]  /*02f0*/  LDC.64 R34, c[0x0][0x3a0] ;  /* 0x0000e800ff227b82 */ /* 0x000e220000000a00 */
[C---:B----4-:R-:W-:Y:S01]  /*0300*/  @!P1 IMAD.WIDE.U32 R60, R45.reuse, 0x8, R30 ;  /* 0x000000082d3c9825 */ /* 0x050fe200078e001e */
[----:B------:R-:W-:Y:S01]  /*0310*/  CS2R R30, SRZ ;  /* 0x00000000001e7805 */ /* 0x000fe2000001ff00 */
[----:B------:R4:W5:Y:S02]  /*0320*/  @!P0 LDG.E.64 R16, desc[UR4][R48.64] ;  /* 0x0000000430108981 */ /* 0x000964000c1e1b00 */
[----:B------:R-:W-:-:S02]  /*0330*/  @!P1 IMAD.WIDE.U32 R50, R45, 0x8, R20 ;  /* 0x000000082d329825 */ /* 0x000fc400078e0014 */
[----:B------:R4:W5:Y:S01]  /*0340*/  @!P0 LDG.E.64 R12, desc[UR4][R26.64] ;  /* 0x000000041a0c8981 */ /* 0x000962000c1e1b00 */
[----:B---3--:R-:W3:Y:S01]  /*0350*/  LDC.64 R36, c[0x0][0x3a8] ;  /* 0x0000ea00ff247b82 */ /* 0x008ee20000000a00 */
[----:B-1----:R-:W-:-:S04]  /*0360*/  @!P1 IMAD.WIDE.U32 R46, R45, 0x8, R46 ;  /* 0x000000082d2e9825 */ /* 0x002fc800078e002e */
[----:B--2---:R-:W-:-:S03]  /*0370*/  @!P1 IMAD.WIDE.U32 R54, R45, 0x8, R42 ;  /* 0x000000082d369825 */ /* 0x004fc600078e002a */
[----:B------:R-:W1:Y:S01]  /*0380*/  LDC.64 R38, c[0x0][0x3b0] ;  /* 0x0000ec00ff267b82 */ /* 0x000e620000000a00 */
[----:B------:R-:W-:-:S04]  /*0390*/  @!P1 IMAD.WIDE.U32 R56, R45, 0x8, R40 ;  /* 0x000000082d389825 */ /* 0x000fc800078e0028 */
[----:B------:R-:W-:-:S03]  /*03a0*/  @!P1 IMAD.WIDE.U32 R58, R45, 0x8, R28 ;  /* 0x000000082d3a9825 */ /* 0x000fc600078e001c */
[----:B------:R-:W2:Y:S01]  /*03b0*/  LDC.64 R40, c[0x0][0x3b8] ;  /* 0x0000ee00ff287b82 */ /* 0x000ea20000000a00 */
[----:B------:R-:W-:-:S05]  /*03c0*/  @!P1 IMAD.WIDE.U32 R44, R45, 0x8, R32 ;  /* 0x000000082d2c9825 */ /* 0x000fca00078e0020 */
[----:B------:R0:W5:Y:S02]  /*03d0*/  @!P1 LDG.E.64 R30, desc[UR4][R44.64] ;  /* 0x000000042c1e9981 */ /* 0x000164000c1e1b00 */
[----:B------:R-:W2:Y:S01]  /*03e0*/  LDC.64 R42, c[0x0][0x3c0] ;  /* 0x0000f000ff2a7b82 */ /* 0x000ea20000000a00 */
[----:B------:R-:W-:-:S07]  /*03f0*/  CS2R R18, SRZ ;  /* 0x0000000000127805 */ /* 0x000fce000001ff00 */
[----:B----4-:R-:W4:Y:S01]  /*0400*/  LDC.64 R48, c[0x0][0x3c8] ;  /* 0x0000f200ff307b82 */ /* 0x010f220000000a00 */
[----:B------:R-:W-:Y:S02]  /*0410*/  CS2R R22, SRZ ;  /* 0x0000000000167805 */ /* 0x000fe4000001ff00 */
[----:B------:R-:W-:Y:S01]  /*0420*/  CS2R R24, SRZ ;  /* 0x0000000000187805 */ /* 0x000fe2000001ff00 */
[----:B------:R3:W5:Y:S01]  /*0430*/  @!P1 LDG.E.64 R18, desc[UR4][R50.64] ;  /* 0x0000000432129981 */ /* 0x000762000c1e1b00 */
[----:B------:R-:W-:Y:S02]  /*0440*/  CS2R R26, SRZ ;  /* 0x00000000001a7805 */ /* 0x000fe4000001ff00 */
[----:B------:R-:W-:Y:S01]  /*0450*/  CS2R R28, SRZ ;  /* 0x00000000001c7805 */ /* 0x000fe2000001ff00 */
[----:B------:R3:W5:Y:S01]  /*0460*/  @!P1 LDG.E.64 R22, desc[UR4][R54.64] ;  /* 0x0000000436169981 */ /* 0x000762000c1e1b00 */
[----:B0-----:R-:W0:Y:S01]  /*0470*/  @!P2 LDC.64 R44, c[0x0][0x3d0] ;  /* 0x0000f400ff2cab82 */ /* 0x001e220000000a00 */
[----:B------:R-:W-:-:S02]  /*0480*/  CS2R R32, SRZ ;  /* 0x0000000000207805 */ /* 0x000fc4000001ff00 */
[----:B------:R1:W5:Y:S01]  /*0490*/  @!P1 LDG.E.64 R24, desc[UR4][R56.64] ;  /* 0x0000000438189981 */ /* 0x000362000c1e1b00 */
[----:B---3--:R-:W-:-:S03]  /*04a0*/  @!P2 LEA R51, R0, R53, 0x9 ;  /* 0x000000350033a211 */ /* 0x008fc600078e48ff */
[----:B------:R3:W5:Y:S02]  /*04b0*/  @!P1 LDG.E.64 R26, desc[UR4][R58.64] ;  /* 0x000000043a1a9981 */ /* 0x000764000c1e1b00 */
[C---:B------:R-:W-:Y:S01]  /*04c0*/  @!P2 IMAD.WIDE.U32 R54, R51.reuse, 0x8, R34 ;  /* 0x000000083336a825 */ /* 0x040fe200078e0022 */
[----:B------:R-:W-:Y:S01]  /*04d0*/  CS2R R34, SRZ ;  /* 0x0000000000227805 */ /* 0x000fe2000001ff00 */
[----:B------:R2:W5:Y:S02]  /*04e0*/  @!P1 LDG.E.64 R28, desc[UR4][R60.64] ;  /* 0x000000043c1c9981 */ /* 0x000564000c1e1b00 */
[C---:B-1----:R-:W-:Y:S01]  /*04f0*/  @!P2 IMAD.WIDE.U32 R56, R51.reuse, 0x8, R36 ;  /* 0x000000083338a825 */ /* 0x042fe200078e0024 */
[----:B------:R-:W-:Y:S01]  /*0500*/  CS2R R36, SRZ ;  /* 0x0000000000247805 */ /* 0x000fe2000001ff00 */
[----:B------:R1:W5:Y:S02]  /*0510*/  @!P2 LDG.E.64 R32, desc[UR4][R54.64] ;  /* 0x000000043620a981 */ /* 0x000364000c1e1b00 */
[----:B---3--:R-:W-:-:S02]  /*0520*/  @!P2 IMAD.WIDE.U32 R58, R51, 0x8, R38 ;  /* 0x00000008333aa825 */ /* 0x008fc400078e0026 */
[----:B------:R4:W5:Y:S02]  /*0530*/  @!P2 LDG.E.64 R34, desc[UR4][R56.64] ;  /* 0x000000043822a981 */ /* 0x000964000c1e1b00 */
[C---:B--2---:R-:W-:Y:S02]  /*0540*/  @!P2 IMAD.WIDE.U32 R60, R51.reuse, 0x8, R40 ;  /* 0x00000008333ca825 */ /* 0x044fe400078e0028 */
[----:B------:R0:W5:Y:S02]  /*0550*/  @!P2 LDG.E.64 R36, desc[UR4][R58.64] ;  /* 0x000000043a24a981 */ /* 0x000164000c1e1b00 */
[----:B-1----:R-:W-:-:S04]  /*0560*/  @!P2 IMAD.WIDE.U32 R54, R51, 0x8, R42 ;  /* 0x000000083336a825 */ /* 0x002fc800078e002a */
[C---:B----4-:R-:W-:Y:S01]  /*0570*/  @!P2 IMAD.WIDE.U32 R56, R51.reuse, 0x8, R48 ;  /* 0x000000083338a825 */ /* 0x050fe200078e0030 */
[----:B------:R-:W-:Y:S01]  /*0580*/  CS2R R20, SRZ ;  /* 0x0000000000147805 */ /* 0x000fe2000001ff00 */
[----:B------:R-:W1:Y:S02]  /*0590*/  LDC.64 R48, c[0x0][0x3a8] ;  /* 0x0000ea00ff307b82 */ /* 0x000e640000000a00 */
[----:B0-----:R-:W-:-:S04]  /*05a0*/  @!P2 IMAD.WIDE.U32 R58, R51, 0x8, R44 ;  /* 0x00000008333aa825 */ /* 0x001fc800078e002c */
[----:B------:R-:W-:Y:S01]  /*05b0*/  @!P2 VIADD R53, R53, 0x80 ;  /* 0x000000803535a836 */ /* 0x000fe20000000000 */
[----:B------:R-:W-:Y:S01]  /*05c0*/  CS2R R38, SRZ ;  /* 0x0000000000267805 */ /* 0x000fe2000001ff00 */
[----:B------:R-:W0:Y:S01]  /*05d0*/  LDC.64 R50, c[0x0][0x3b0] ;  /* 0x0000ec00ff327b82 */ /* 0x000e220000000a00 */
[----:B------:R2:W5:Y:S02]  /*05e0*/  @!P1 LDG.E.64 R20, desc[UR4][R46.64] ;  /* 0x000000042e149981 */ /* 0x000564000c1e1b00 */
[----:B------:R-:W-:Y:S02]  /*05f0*/  ISETP.GE.AND P0, PT, R53, R2, PT ;  /* 0x000000023500720c */ /* 0x000fe40003f06270 */
[----:B------:R-:W-:Y:S01]  /*0600*/  CS2R R42, SRZ ;  /* 0x00000000002a7805 */ /* 0x000fe2000001ff00 */
[----:B------:R3:W5:Y:S01]  /*0610*/  @!P2 LDG.E.64 R38, desc[UR4][R60.64] ;  /* 0x000000043c26a981 */ /* 0x000762000c1e1b00 */
[----:B------:R-:W-:-:S04]  /*0620*/  CS2R R44, SRZ ;  /* 0x00000000002c7805 */ /* 0x000fc8000001ff00 */
[----:B------:R0:W5:Y:S01]  /*0630*/  @!P2 LDG.E.64 R42, desc[UR4][R56.64] ;  /* 0x00000004382aa981 */ /* 0x000162000c1e1b00 */
[----:B--2---:R-:W2:Y:S01]  /*0640*/  LDC.64 R46, c[0x0][0x3a0] ;  /* 0x0000e800ff2e7b82 */ /* 0x004ea20000000a00 */
[----:B------:R-:W-:Y:S02]  /*0650*/  CS2R R40, SRZ ;  /* 0x0000000000287805 */ /* 0x000fe4000001ff00 */
[----:B------:R1:W5:Y:S01]  /*0660*/  @!P2 LDG.E.64 R44, desc[UR4][R58.64] ;  /* 0x000000043a2ca981 */ /* 0x000362000c1e1b00 */
[----:B---3--:R-:W-:-:S03]  /*0670*/  @!P0 IMAD R61, R0, 0x200, R53 ;  /* 0x00000200003d8824 */ /* 0x008fc600078e0235 */
[----:B------:R-:W5:Y:S01]  /*0680*/  @!P2 LDG.E.64 R40, desc[UR4][R54.64] ;  /* 0x000000043628a981 */ /* 0x000f62000c1e1b00 */
[----:B------:R-:W3:Y:S01]  /*0690*/  LDC.64 R52, c[0x0][0x3b8] ;  /* 0x0000ee00ff347b82 */ /* 0x000ee20000000a00 */
[----:B0-----:R-:W-:Y:S01]  /*06a0*/  @!P0 IMAD.WIDE.U32 R56, R61, 0x8, R50 ;  /* 0x000000083d388825 */ /* 0x001fe200078e0032 */
[----:B------:R-:W-:-:S03]  /*06b0*/  CS2R R50, SRZ ;  /* 0x0000000000327805 */ /* 0x000fc6000001ff00 */
[C---:B-1----:R-:W-:Y:S01]  /*06c0*/  @!P0 IMAD.WIDE.U32 R58, R61.reuse, 0x8, R48 ;  /* 0x000000083d3a8825 */ /* 0x042fe200078e0030 */
[----:B------:R-:W-:Y:S02]  /*06d0*/  CS2R R48, SRZ ;  /* 0x0000000000307805 */ /* 0x000fe4000001ff00 */
[----:B------:R0:W5:Y:S04]  /*06e0*/  @!P0 LDG.E.64 R50, desc[UR4][R56.64] ;  /* 0x0000000438328981 */ /* 0x000168000c1e1b00 */
[----:B------:R1:W5:Y:S01]  /*06f0*/  @!P0 LDG.E.64 R48, desc[UR4][R58.64] ;  /* 0x000000043a308981 */ /* 0x000362000c1e1b00 */
[----:B0-----:R-:W0:Y:S01]  /*0700*/  LDC.64 R56, c[0x0][0x3c0] ;  /* 0x0000f000ff387b82 */ /* 0x001e220000000a00 */
[----:B--2---:R-:W-:Y:S01]  /*0710*/  @!P0 IMAD.WIDE.U32 R54, R61, 0x8, R46 ;  /* 0x000000083d368825 */ /* 0x004fe200078e002e */
[----:B------:R-:W-:-:S06]  /*0720*/  CS2R R46, SRZ ;  /* 0x00000000002e7805 */ /* 0x000fcc000001ff00 */
[----:B-1----:R-:W1:Y:S01]  /*0730*/  LDC.64 R58, c[0x0][0x3c8] ;  /* 0x0000f200ff3a7b82 */ /* 0x002e620000000a00 */
[----:B------:R3:W5:Y:S02]  /*0740*/  @!P0 LDG.E.64 R46, desc[UR4][R54.64] ;  /* 0x00000004362e8981 */ /* 0x000764000c1e1b00 */
[----:B---3--:R-:W-:Y:S01]  /*0750*/  @!P0 IMAD.WIDE.U32 R54, R61, 0x8, R52 ;  /* 0x000000083d368825 */ /* 0x008fe200078e0034 */
[----:B------:R-:W-:-:S03]  /*0760*/  CS2R R52, SRZ ;  /* 0x0000000000347805 */ /* 0x000fc6000001ff00 */
[----:B0-----:R-:W-:-:S03]  /*0770*/  @!P0 IMAD.WIDE.U32 R56, R61, 0x8, R56 ;  /* 0x000000083d388825 */ /* 0x001fc600078e0038 */
[----:B------:R0:W5:Y:S02]  /*0780*/  @!P0 LDG.E.64 R52, desc[UR4][R54.64] ;  /* 0x0000000436348981 */ /* 0x000164000c1e1b00 */
[----:B0-----:R-:W-:Y:S01]  /*0790*/  CS2R R54, SRZ ;  /* 0x0000000000367805 */ /* 0x001fe2000001ff00 */
[----:B-1----:R-:W-:-:S05]  /*07a0*/  @!P0 IMAD.WIDE.U32 R58, R61, 0x8, R58 ;  /* 0x000000083d3a8825 */ /* 0x002fca00078e003a */
[----:B------:R0:W5:Y:S02]  /*07b0*/  @!P0 LDG.E.64 R54, desc[UR4][R56.64] ;  /* 0x0000000438368981 */ /* 0x000164000c1e1b00 */
[----:B0-----:R-:W-:-:S06]  /*07c0*/  CS2R R56, SRZ ;  /* 0x0000000000387805 */ /* 0x001fcc000001ff00 */
[----:B------:R0:W5:Y:S02]  /*07d0*/  @!P0 LDG.E.64 R56, desc[UR4][R58.64] ;  /* 0x000000043a388981 */ /* 0x000164000c1e1b00 */
[----:B0-----:R-:W0:Y:S01]  /*07e0*/  @!P0 LDC.64 R58, c[0x0][0x3d0] ;  /* 0x0000f400ff3a8b82 */ /* 0x001e220000000a00 */
[----:B------:R-:W-:Y:S01]  /*07f0*/  BSSY.RECONVERGENT B0, `(.L_x_20557) ;  /* 0x000002b000007945 */ /* 0x000fe20003800200 */
[----:B0-----:R-:W-:Y:S01]  /*0800*/  @!P0 IMAD.WIDE.U32 R60, R61, 0x8, R58 ;  /* 0x000000083d3c8825 */ /* 0x001fe200078e003a */
[----:B------:R-:W-:-:S06]  /*0810*/  CS2R R58, SRZ ;  /* 0x00000000003a7805 */ /* 0x000fcc000001ff00 */
[----:B------:R0:W5:Y:S01]  /*0820*/  @!P0 LDG.E.64 R58, desc[UR4][R60.64] ;  /* 0x000000043c3a8981 */ /* 0x000162000c1e1b00 */
[----:B------:R-:W-:-:S13]  /*0830*/  ISETP.GE.AND P0, PT, R3, R2, PT ;  /* 0x000000020300720c */ /* 0x000fda0003f06270 */
[----:B0-----:R-:W-:Y:S05]  /*0840*/  @P0 BRA `(.L_x_20558) ;  /* 0x0000000000940947 */ /* 0x001fea0003800000 */
[----:B------:R-:W0:Y:S01]  /*0850*/  LDCU.64 UR6, c[0x0][0x388] ;  /* 0x00007100ff0677ac */ /* 0x000e220008000a00 */
[----:B-----5:R-:W-:-:S15]  /*0860*/  DMUL R8, R12, R8 ;  /* 0x000000080c087228 */ /* 0x020fde0000000000 */
        /* <DEDUP_REMOVED lines=35> */
.L_x_20558:
[----:B------:R-:W-:Y:S05]  /*0aa0*/  BSYNC.RECONVERGENT B0 ;  /* 0x0000000000007941 */ /* 0x000fea0003800200 */
.L_x_20557:
[----:B0----5:R-:W0:Y:S01]  /*0ab0*/  @!P0 LDC.64 R4, c[0x0][0x398] ;  /* 0x0000e600ff048b82 */ /* 0x021e220000000a00 */
[C---:B------:R-:W-:Y:S01]  /*0ac0*/  IADD3 R13, PT, PT, R3.reuse, 0x80, RZ ;  /* 0x00000080030d7810 */ /* 0x040fe20007ffe0ff */
[C---:B------:R-:W-:Y:S01]  /*0ad0*/  VIADD R7, R3.reuse, 0x100 ;  /* 0x0000010003077836 */ /* 0x040fe20000000000 */
[----:B------:R-:W-:Y:S01]  /*0ae0*/  @!P0 LEA R15, R0, R3, 0x9 ;  /* 0x00000003000f8211 */ /* 0x000fe200078e48ff */
[----:B------:R-:W-:Y:S01]  /*0af0*/  VIADD R11, R3, 0x180 ;  /* 0x00000180030b7836 */ /* 0x000fe20000000000 */
[-C--:B------:R-:W-:Y:S01]  /*0b00*/  ISETP.GE.AND P1, PT, R13, R2.reuse, PT ;  /* 0x000000020d00720c */ /* 0x080fe20003f26270 */
[----:B------:R-:W-:Y:S01]  /*0b10*/  @!P0 IMAD.MOV.U32 R3, RZ, RZ, R13 ;  /* 0x000000ffff038224 */ /* 0x000fe200078e000d */
[----:B------:R-:W-:Y:S01]  /*0b20*/  BSSY.RECONVERGENT B0, `(.L_x_20559) ;  /* 0x000002b000007945 */ /* 0x000fe20003800200 */
[-C--:B------:R-:W-:Y:S02]  /*0b30*/  ISETP.GE.AND P2, PT, R7, R2.reuse, PT ;  /* 0x000000020700720c */ /* 0x080fe40003f46270 */
[----:B------:R-:W-:-:S02]  /*0b40*/  ISETP.GE.AND P3, PT, R11, R2, PT ;  /* 0x000000020b00720c */ /* 0x000fc40003f66270 */
[----:B------:R-:W-:Y:S01]  /*0b50*/  ISETP.GE.AND P4, PT, R3, R2, PT ;  /* 0x000000020300720c */ /* 0x000fe20003f86270 */
[----:B0-----:R-:W-:-:S05]  /*0b60*/  @!P0 IMAD.WIDE.U32 R4, R15, 0x8, R4 ;  /* 0x000000080f048825 */ /* 0x001fca00078e0004 */
[----:B------:R-:W-:Y:S07]  /*0b70*/  @P1 BRA `(.L_x_20560) ;  /* 0x0000000000941947 */ /* 0x000fee0003800000 */
[----:B------:R-:W0:Y:S01]  /*0b80*/  LDCU.64 UR6, c[0x0][0x388] ;  /* 0x00007100ff0677ac */ /* 0x000e220008000a00 */
        /* <DEDUP_REMOVED lines=35> */
[----:B0-----:R0:W2:Y:S02]  /*0dc0*/  DMUL R6, R6, R18 ;  /* 0x0000001206067228 */ /* 0x0010a40000000000 */
.L_x_20560:
[----:B------:R-:W-:Y:S05]  /*0dd0*/  BSYNC.RECONVERGENT B0 ;  /* 0x0000000000007941 */ /* 0x000fea0003800200 */
.L_x_20559:
[----:B------:R-:W-:Y:S04]  /*0de0*/  BSSY.RECONVERGENT B0, `(.L_x_20561) ;  /* 0x0000027000007945 */ /* 0x000fe80003800200 */
[----:B------:R-:W-:Y:S05]  /*0df0*/  @P2 BRA `(.L_x_20562) ;  /* 0x0000000000942947 */ /* 0x000fea0003800000 */
[----:B------:R-:W3:Y:S01]  /*0e00*/  LDCU.64 UR6, c[0x0][0x388] ;  /* 0x00007100ff0677ac */ /* 0x000ee20008000a00 */
[----:B------:R-:W-:-:S15]  /*0e10*/  DMUL R36, R40, R36 ;  /* 0x0000002428247228 */ /* 0x000fde0000000000 */
        /* <DEDUP_REMOVED lines=24> */
[----:B----4-:R-:W3:-:S15]  /*0fa0*/  DMUL R40, R40, UR6 ;  /* 0x0000000628287c28 */ /* 0x010ede0008000000 */
[----:B------:R-:W-:-:S15]  /*0fb0*/  NOP ;  /* 0x0000000000007918 */ /* 0x000fde0000000000 */
[----:B------:R-:W-:-:S15]  /*0fc0*/  NOP ;  /* 0x0000000000007918 */ /* 0x000fde0000000000 */
[----:B------:R-:W-:-:S15]  /*0fd0*/  NOP ;  /* 0x0000000000007918 */ /* 0x000fde0000000000 */
[----:B------:R-:W-:-:S04]  /*0fe0*/  NOP ;  /* 0x0000000000007918 */ /* 0x000fc80000000000 */
[----:B---3--:R-:W3:-:S15]  /*0ff0*/  DFMA R32, R40, -R34, R32 ;  /* 0x800000222820722b */ /* 0x008ede0000000020 */
[----:B------:R-:W-:-:S15]  /*1000*/  NOP ;  /* 0x0000000000007918 */ /* 0x000fde0000000000 */
[----:B------:R-:W-:-:S15]  /*1010*/  NOP ;  /* 0x0000000000007918 */ /* 0x000fde0000000000 */
[----:B------:R-:W-:-:S15]  /*1020*/  NOP ;  /* 0x0000000000007918 */ /* 0x000fde0000000000 */
[----:B------:R-:W-:-:S04]  /*1030*/  NOP ;  /* 0x0000000000007918 */ /* 0x000fc80000000000 */
[----:B---3--:R3:W4:Y:S02]  /*1040*/  DMUL R32, R36, R32 ;  /* 0x0000002024207228 */ /* 0x0087240000000000 */
.L_x_20562:
[----:B------:R-:W-:Y:S05]  /*1050*/  BSYNC.RECONVERGENT B0 ;  /* 0x0000000000007941 */ /* 0x000fea0003800200 */
.L_x_20561:
        /* <DEDUP_REMOVED lines=38> */
[----:B0-----:R0:W0:Y:S02]  /*12c0*/  DMUL R46, R50, R46 ;  /* 0x0000002e322e7228 */ /* 0x0010240000000000 */
.L_x_20564:
[----:B------:R-:W-:Y:S05]  /*12d0*/  BSYNC.RECONVERGENT B0 ;  /* 0x0000000000007941 */ /* 0x000fea0003800200 */
.L_x_20563:
[----:B-1----:R1:W-:Y:S01]  /*12e0*/  @!P0 STG.E.64 desc[UR4][R4.64], R8 ;  /* 0x0000000804008986 */ /* 0x0023e2000c101b04 */
[----:B------:R-:W-:Y:S04]  /*12f0*/  BSSY.RECONVERGENT B0, `(.L_x_20565) ;  /* 0x000000c000007945 */ /* 0x000fe80003800200 */
[----:B------:R-:W-:Y:S05]  /*1300*/  @P4 BRA `(.L_x_20566) ;  /* 0x0000000000284947 */ /* 0x000fea0003800000 */
[----:B-1----:R-:W1:Y:S01]  /*1310*/  LDC.64 R4, c[0x0][0x398] ;  /* 0x0000e600ff047b82 */ /* 0x002e620000000a00 */
[----:B------:R-:W-:Y:S01]  /*1320*/  LEA R9, R0, R3, 0x9 ;  /* 0x0000000300097211 */ /* 0x000fe200078e48ff */
[----:B------:R-:W-:-:S05]  /*1330*/  VIADD R3, R3, 0x80 ;  /* 0x0000008003037836 */ /* 0x000fca0000000000 */
[----:B------:R-:W-:-:S13]  /*1340*/  ISETP.GE.AND P0, PT, R3, R2, PT ;  /* 0x000000020300720c */ /* 0x000fda0003f06270 */
[----:B------:R-:W-:Y:S01]  /*1350*/  @!P0 LEA R11, R0, R3, 0x9 ;  /* 0x00000003000b8211 */ /* 0x000fe200078e48ff */
[----:B------:R-:W-:Y:S02]  /*1360*/  @!P0 VIADD R3, R3, 0x80 ;  /* 0x0000008003038836 */ /* 0x000fe40000000000 */
[----:B-1----:R-:W-:-:S04]  /*1370*/  IMAD.WIDE.U32 R8, R9, 0x8, R4 ;  /* 0x0000000809087825 */ /* 0x002fc800078e0004 */
[----:B------:R-:W-:Y:S01]  /*1380*/  @!P0 IMAD.WIDE.U32 R4, R11, 0x8, R4 ;  /* 0x000000080b048825 */ /* 0x000fe200078e0004 */
[----:B--2---:R1:W-:Y:S04]  /*1390*/  STG.E.64 desc[UR4][R8.64], R6 ;  /* 0x0000000608007986 */ /* 0x0043e8000c101b04 */
[----:B----4-:R1:W-:Y:S02]  /*13a0*/  @!P0 STG.E.64 desc[UR4][R4.64], R32 ;  /* 0x0000002004008986 */ /* 0x0103e4000c101b04 */
.L_x_20566:
[----:B------:R-:W-:Y:S05]  /*13b0*/  BSYNC.RECONVERGENT B0 ;  /* 0x0000000000007941 */ /* 0x000fea0003800200 */
.L_x_20565:
[----:B------:R-:W-:-:S13]  /*13c0*/  ISETP.GE.AND P0, PT, R3, R2, PT ;  /* 0x000000020300720c */ /* 0x000fda0003f06270 */
[----:B------:R-:W-:Y:S05]  /*13d0*/  @P0 EXIT ;  /* 0x000000000000094d */ /* 0x000fea0003800000 */
[----:B-1----:R-:W1:Y:S01]  /*13e0*/  LDC.64 R4, c[0x0][0x398] ;  /* 0x0000e600ff047b82 */ /* 0x002e620000000a00 */
[----:B------:R-:W-:-:S05]  /*13f0*/  LEA R3, R0, R3, 0x9 ;  /* 0x0000000300037211 */ /* 0x000fca00078e48ff */
[----:B-1----:R-:W-:-:S05]  /*1400*/  IMAD.WIDE.U32 R2, R3, 0x8, R4 ;  /* 0x0000000803027825 */ /* 0x002fca00078e0004 */
[----:B0-----:R-:W-:Y:S01]  /*1410*/  STG.E.64 desc[UR4][R2.64], R46 ;  /* 0x0000002e02007986 */ /* 0x001fe2000c101b04 */
[----:B------:R-:W-:Y:S05]  /*1420*/  EXIT ;  /* 0x000000000000794d */ /* 0x000fea0003800000 */
.L_x_20567:
        /* <DEDUP_REMOVED lines=13> */
.L_x_27229:


//--------------------- .text._ZN2at6native29vectorized_elementwise_kernelILi2EZZZNS0_49_GLOBAL__N__b919a28f_16_Normalization_cu_5c38458737batch_norm_elementwise_backward_trainERKNS_6TensorES5_S5_S5_S5_S5_S5_ENKUlvE0_clEvENKUlvE_clEvEUldddddddE_St5arrayIPcLm8EEEEviT0_T1_ --------------------------
	.section	.text._ZN2at6native29vectorized_elementwise_kernelILi2EZZZNS0_49_GLOBAL__N__b919a28f_16_Normalization_cu_5c38458737batch_norm_elementwise_backward_trainERKNS_6TensorES5_S5_S5_S5_S5_S5_ENKUlvE0_clEvENKUlvE_clEvEUldddddddE_St5arrayIPcLm8EEEEviT0_T1_,"ax",@progbits
	.align	128
        .global         _ZN2at6native29vectorized_elementwise_kernelILi2EZZZNS0_49_GLOBAL__N__b919a28f_16_Normalization_cu_5c38458737batch_norm_elementwise_backward_trainERKNS_6TensorES5_S5_S5_S5_S5_S5_ENKUlvE0_clEvENKUlvE_clEvEUldddddddE_St5arrayIPcLm8EEEEviT0_T1_
        .type           _ZN2at6native29vectorized_elementwise_kernelILi2EZZZNS0_49_GLOBAL__N__b919a28f_16_Normalization_cu_5c38458737batch_norm_elementwise_backward_trainERKNS_6TensorES5_S5_S5_S5_S5_S5_ENKUlvE0_clEvENKUlvE_clEvEUldddddddE_St5arrayIPcLm8EEEEviT0_T1_,@function
        .size           _ZN2at6native29vectorized_elementwise_kernelILi2EZZZNS0_49_GLOBAL__N__b919a28f_16_Normalization_cu_5c38458737batch_norm_elementwise_backward_trainERKNS_6TensorES5_S5_S5_S5_S5_S5_ENKUlvE0_clEvENKUlvE_clEvEUldddddddE_St5arrayIPcLm8EEEEviT0_T1_,(.L_x_27230 - _ZN2at6native29vectorized_elementwise_kernelILi2EZZZNS0_49_GLOBAL__N__b919a28f_16_Normalization_cu_5c38458737batch_norm_elementwise_backward_trainERKNS_6TensorES5_S5_S5_S5_S5_S5_ENKUlvE0_clEvENKUlvE_clEvEUldddddddE_St5arrayIPcLm8EEEEviT0_T1_)
        .other          _ZN2at6native29vectorized_elementwise_kernelILi2EZZZNS0_49_GLOBAL__N__b919a28f_16_Normalization_cu_5c38458737batch_norm_elementwise_backward_trainERKNS_6TensorES5_S5_S5_S5_S5_S5_ENKUlvE0_clEvENKUlvE_clEvEUldddddddE_St5arrayIPcLm8EEEEviT0_T1_,@"STO_CUDA_ENTRY STV_DEFAULT"
_ZN2at6native29vectorized_elementwise_kernelILi2EZZZNS0_49_GLOBAL__N__b919a28f_16_Normalization_cu_5c38458737batch_norm_elementwise_backward_trainERKNS_6TensorES5_S5_S5_S5_S5_S5_ENKUlvE0_clEvENKUlvE_clEvEUldddddddE_St5arrayIPcLm8EEEEviT0_T1_:
.text._ZN2at6native29vectorized_elementwise_kernelILi2EZZZNS0_49_GLOBAL__N__b919a28f_16_Normalization_cu_5c38458737batch_norm_elementwise_backward_trainERKNS_6TensorES5_S5_S5_S5_S5_S5_ENKUlvE0_clEvENKUlvE_clEvEUldddddddE_St5arrayIPcLm8EEEEviT0_T1_:
        /* <DEDUP_REMOVED lines=9> */
[----:B------:R-:W-:-:S07]  /*0090*/  CS2R R68, SRZ ;  /* 0x0000000000447805 */ /* 0x000fce000001ff00 */
[----:B------:R-:W2:Y:S08]  /*00a0*/  LDC.64 R4, c[0x0][0x3a8] ;  /* 0x0000ea00ff047b82 */ /* 0x000eb00000000a00 */
[----:B------:R-:W3:Y:S08]  /*00b0*/  LDC.64 R6, c[0x0][0x3b0] ;  /* 0x0000ec00ff067b82 */ /* 0x000ef00000000a00 */
[----:B------:R-:W4:Y:S01]  /*00c0*/  LDC.64 R8, c[0x0][0x3b8] ;  /* 0x0000ee00ff087b82 */ /* 0x000f220000000a00 */
[----:B0-----:R-:W-:-:S07]  /*00d0*/  ISETP.GE.U32.AND P1, PT, R71, R70, PT ;  /* 0x000000464700720c */ /* 0x001fce0003f26070 */
[----:B------:R-:W0:Y:S01]  /*00e0*/  LDC.64 R10, c[0x0][0x3c0] ;  /* 0x0000f000ff0a7b82 */ /* 0x000e220000000a00 */
[----:B------:R-:W-:-:S07]  /*00f0*/  MOV R79, R71 ;  /* 0x00000047004f7202 */ /* 0x000fce0000000f00 */
[----:B------:R-:W0:Y:S01]  /*0100*/  LDC.64 R12, c[0x0][0x3c8] ;  /* 0x0000f200ff0c7b82 */ /* 0x000e220000000a00 */
[----:B------:R-:W-:Y:S01]  /*0110*/  @!P1 LEA R50, R0, R79, 0xa ;  /* 0x0000004f00329211 */ /* 0x000fe200078e50ff */
[----:B------:R-:W-:Y:S01]  /*0120*/  @!P1 VIADD R79, R79, 0x80 ;  /* 0x000000804f4f9836 */ /* 0x000fe20000000000 */
[----:B------:R-:W-:-:S05]  /*0130*/  CS2R R64, SRZ ;  /* 0x0000000000407805 */ /* 0x000fca000001ff00 */
[----:B------:R-:W0:Y:S01]  /*0140*/  LDC.64 R16, c[0x0][0x3a0] ;  /* 0x0000e800ff107b82 */ /* 0x000e220000000a00 */
[----:B------:R-:W-:Y:S02]  /*0150*/  ISETP.GE.U32.AND P0, PT, R79, R70, PT ;  /* 0x000000464f00720c */ /* 0x000fe40003f06070 */
[----:B------:R-:W-:-:S05]  /*0160*/  CS2R R66, SRZ ;  /* 0x0000000000427805 */ /* 0x000fca000001ff00 */
[----:B------:R-:W0:Y:S06]  /*0170*/  LDC.64 R18, c[0x0][0x3a8] ;  /* 0x0000ea00ff127b82 */ /* 0x000e2c0000000a00 */
[----:B------:R-:W-:Y:S01]  /*0180*/  @!P0 LEA R74, R0, R79, 0xa ;  /* 0x0000004f004a8211 */ /* 0x000fe200078e50ff */
[----:B------:R-:W-:Y:S01]  /*0190*/  @!P0 VIADD R79, R79, 0x80 ;  /* 0x000000804f4f8836 */ /* 0x000fe20000000000 */
[----:B------:R-:W0:Y:S04]  /*01a0*/  LDC.64 R20, c[0x0][0x3b0] ;  /* 0x0000ec00ff147b82 */ /* 0x000e280000000a00 */
[----:B------:R-:W-:-:S04]  /*01b0*/  ISETP.GE.U32.AND P2, PT, R79, R70, PT ;  /* 0x000000464f00720c */ /* 0x000fc80003f46070 */
[----:B------:R-:W0:Y:S01]  /*01c0*/  LDC.64 R24, c[0x0][0x3c8] ;  /* 0x0000f200ff187b82 */ /* 0x000e220000000a00 */
        /* <DEDUP_REMOVED lines=8> */
[----:B------:R-:W0:Y:S01]  /*0250*/  @!P2 LDC.64 R14, c[0x0][0x3d0] ;  /* 0x0000f400ff0eab82 */ /* 0x000e220000000a00 */
[----:B------:R-:W-:Y:S01]  /*0260*/  @!P2 LEA R23, R0, R79, 0xa ;  /* 0x0000004f0017a211 */ /* 0x000fe200078e50ff */
[----:B------:R-:W-:-:S04]  /*0270*/  @!P2 VIADD R79, R79, 0x80 ;  /* 0x000000804f4fa836 */ /* 0x000fc80000000000 */
[----:B-1----:R-:W-:Y:S01]  /*0280*/  @!P2 IMAD.WIDE.U32 R2, R23, 0x8, R2 ;  /* 0x000000081702a825 */ /* 0x002fe200078e0002 */
[----:B------:R-:W-:Y:S02]  /*0290*/  ISETP.GE.U32.AND P3, PT, R79, R70, PT ;  /* 0x000000464f00720c */ /* 0x000fe40003f66070 */
[----:B------:R-:W-:Y:S02]  /*02a0*/  CS2R R36, SRZ ;  /* 0x0000000000247805 */ /* 0x000fe4000001ff00 */
[----:B------:R-:W-:Y:S01]  /*02b0*/  CS2R R34, SRZ ;  /* 0x0000000000227805 */ /* 0x000fe2000001ff00 */
[C---:B--2---:R-:W-:Y:S01]  /*02c0*/  @!P2 IMAD.WIDE.U32 R4, R23.reuse, 0x8, R4 ;  /* 0x000000081704a825 */ /* 0x044fe200078e0004 */
[----:B------:R1:W5:Y:S01]  /*02d0*/  @!P2 LDG.E.64 R68, desc[UR4][R2.64] ;  /* 0x000000040244a981 */ /* 0x000362000c1e1b00 */
[----:B------:R-:W-:Y:S02]  /*02e0*/  CS2R R32, SRZ ;  /* 0x0000000000207805 */ /* 0x000fe4000001ff00 */
[----:B------:R-:W-:Y:S01]  /*02f0*/  CS2R R30, SRZ ;  /* 0x00000000001e7805 */ /* 0x000fe2000001ff00 */
[C---:B---3--:R-:W-:Y:S01]  /*0300*/  @!P2 IMAD.WIDE.U32 R6, R23.reuse, 0x8, R6 ;  /* 0x000000081706a825 */ /* 0x048fe200078e0006 */
[----:B------:R-:W5:Y:S01]  /*0310*/  @!P2 LDG.E.64 R66, desc[UR4][R4.64] ;  /* 0x000000040442a981 */ /* 0x000f62000c1e1b00 */
[----:B------:R-:W2:Y:S02]  /*0320*/  LDC.64 R46, c[0x0][0x3a0] ;  /* 0x0000e800ff2e7b82 */ /* 0x000ea40000000a00 */
[C---:B----4-:R-:W-:Y:S01]  /*0330*/  @!P2 IMAD.WIDE.U32 R8, R23.reuse, 0x8, R8 ;  /* 0x000000081708a825 */ /* 0x050fe200078e0008 */
[----:B------:R3:W5:Y:S03]  /*0340*/  @!P2 LDG.E.64 R64, desc[UR4][R6.64] ;  /* 0x000000040640a981 */ /* 0x000766000c1e1b00 */
[C---:B0-----:R-:W-:Y:S01]  /*0350*/  @!P2 IMAD.WIDE.U32 R10, R23.reuse, 0x8, R10 ;  /* 0x00000008170aa825 */ /* 0x041fe200078e000a */
[----:B------:R0:W5:Y:S01]  /*0360*/  @!P2 LDG.E.64 R62, desc[UR4][R8.64] ;  /* 0x00000004083ea981 */ /* 0x000162000c1e1b00 */
[----:B-1----:R-:W1:Y:S02]  /*0370*/  LDC.64 R2, c[0x0][0x3b8] ;  /* 0x0000ee00ff027b82 */ /* 0x002e640000000a00 */
[C---:B------:R-:W-:Y:S01]  /*0380*/  @!P2 IMAD.WIDE.U32 R12, R23.reuse, 0x8, R12 ;  /* 0x00000008170ca825 */ /* 0x040fe200078e000c */
[----:B------:R4:W5:Y:S03]  /*0390*/  @!P2 LDG.E.64 R60, desc[UR4][R10.64] ;  /* 0x000000040a3ca981 */ /* 0x000966000c1e1b00 */
[----:B------:R-:W-:-:S02]  /*03a0*/  @!P2 IMAD.WIDE.U32 R14, R23, 0x8, R14 ;  /* 0x00000008170ea825 */ /* 0x000fc400078e000e */
[----:B------:R-:W2:Y:S01]  /*03b0*/  @!P3 LDC.64 R26, c[0x0][0x3d0] ;  /* 0x0000f400ff1abb82 */ /* 0x000ea20000000a00 */
[----:B---3--:R-:W-:Y:S01]  /*03c0*/  @!P3 LEA R7, R0, R79, 0xa ;  /* 0x0000004f0007b211 */ /* 0x008fe200078e50ff */
[----:B------:R-:W5:Y:S06]  /*03d0*/  @!P2 LDG.E.64 R58, desc[UR4][R12.64] ;  /* 0x000000040c3aa981 */ /* 0x000f6c000c1e1b00 */
[----:B------:R-:W3:Y:S01]  /*03e0*/  LDC.64 R22, c[0x0][0x3c0] ;  /* 0x0000f000ff167b82 */ /* 0x000ee20000000a00 */
[----:B------:R-:W-:Y:S01]  /*03f0*/  @!P3 VIADD R79, R79, 0x80 ;  /* 0x000000804f4fb836 */ /* 0x000fe20000000000 */
[----:B------:R-:W5:Y:S04]  /*0400*/  @!P2 LDG.E.64 R56, desc[UR4][R14.64] ;  /* 0x000000040e38a981 */ /* 0x000f68000c1e1b00 */
[----:B------:R-:W-:-:S02]  /*0410*/  ISETP.GE.U32.AND P2, PT, R79, R70, PT ;  /* 0x000000464f00720c */ /* 0x000fc40003f46070 */
[----:B0-----:R-:W0:Y:S01]  /*0420*/  LDC.64 R8, c[0x0][0x3a0] ;  /* 0x0000e800ff087b82 */ /* 0x001e220000000a00 */
[----:B------:R-:W-:-:S04]  /*0430*/  @!P3 IMAD.WIDE.U32 R16, R7, 0x8, R16 ;  /* 0x000000080710b825 */ /* 0x000fc800078e0010 */
[C---:B------:R-:W-:Y:S01]  /*0440*/  @!P3 IMAD.WIDE.U32 R18, R7.reuse, 0x8, R18 ;  /* 0x000000080712b825 */ /* 0x040fe200078e0012 */
[----:B------:R1:W5:Y:S02]  /*0450*/  @!P3 LDG.E.64 R44, desc[UR4][R16.64] ;  /* 0x00000004102cb981 */ /* 0x000364000c1e1b00 */
[----:B----4-:R-:W4:Y:S01]  /*0460*/  LDC.64 R10, c[0x0][0x3a8] ;  /* 0x0000ea00ff0a7b82 */ /* 0x010f220000000a00 */
[C---:B------:R-:W-:Y:S01]  /*0470*/  @!P3 IMAD.WIDE.U32 R20, R7.reuse, 0x8, R20 ;  /* 0x000000080714b825 */ /* 0x040fe200078e0014 */
[----:B------:R-:W5:Y:S01]  /*0480*/  @!P3 LDG.E.64 R42, desc[UR4][R18.64] ;  /* 0x00000004122ab981 */ /* 0x000f62000c1e1b00 */
[----:B------:R-:W-:Y:S02]  /*0490*/  @!P2 LEA R51, R0, R79, 0xa ;  /* 0x0000004f0033a211 */ /* 0x000fe400078e50ff */
[C---:B-1----:R-:W-:Y:S01]  /*04a0*/  @!P3 IMAD.WIDE.U32 R2, R7.reuse, 0x8, R2 ;  /* 0x000000080702b825 */ /* 0x042fe200078e0002 */
[----:B------:R-:W5:Y:S02]  /*04b0*/  @!P3 LDG.E.64 R40, desc[UR4][R20.64] ;  /* 0x000000041428b981 */ /* 0x000f64000c1e1b00 */
[----:B------:R-:W1:Y:S01]  /*04c0*/  LDC.64 R16, c[0x0][0x3c8] ;  /* 0x0000f200ff107b82 */ /* 0x000e620000000a00 */
[C---:B---3--:R-:W-:Y:S01]  /*04d0*/  @!P3 IMAD.WIDE.U32 R22, R7.reuse, 0x8, R22 ;  /* 0x000000080716b825 */ /* 0x048fe200078e0016 */
[----:B------:R3:W5:Y:S03]  /*04e0*/  @!P3 LDG.E.64 R38, desc[UR4][R2.64] ;  /* 0x000000040226b981 */ /* 0x000766000c1e1b00 */
[C---:B------:R-:W-:Y:S01]  /*04f0*/  @!P3 IMAD.WIDE.U32 R4, R7.reuse, 0x8, R24 ;  /* 0x000000080704b825 */ /* 0x040fe200078e0018 */
[----:B------:R-:W5:Y:S02]  /*0500*/  @!P3 LDG.E.64 R36, desc[UR4][R22.64] ;  /* 0x000000041624b981 */ /* 0x000f64000c1e1b00 */
[----:B------:R-:W4:Y:S01]  /*0510*/  LDC.64 R12, c[0x0][0x3b0] ;  /* 0x0000ec00ff0c7b82 */ /* 0x000f220000000a00 */
[----:B--2---:R-:W-:Y:S01]  /*0520*/  @!P3 IMAD.WIDE.U32 R6, R7, 0x8, R26 ;  /* 0x000000080706b825 */ /* 0x004fe200078e001a */
[----:B------:R-:W5:Y:S03]  /*0530*/  @!P3 LDG.E.64 R34, desc[UR4][R4.64] ;  /* 0x000000040422b981 */ /* 0x000f66000c1e1b00 */
[----:B------:R-:W-:Y:S01]  /*0540*/  @!P2 VIADD R79, R79, 0x80 ;  /* 0x000000804f4fa836 */ /* 0x000fe20000000000 */
[----:B------:R-:W5:Y:S01]  /*0550*/  @!P3 LDG.E.64 R32, desc[UR4][R6.64] ;  /* 0x000000040620b981 */ /* 0x000f62000c1e1b00 */
[----:B0-----:R-:W-:Y:S01]  /*0560*/  @!P2 IMAD.WIDE.U32 R8, R51, 0x8, R8 ;  /* 0x000000083308a825 */ /* 0x001fe200078e0008 */
[----:B------:R-:W0:Y:S02]  /*0570*/  LDC.64 R14, c[0x0][0x3b8] ;  /* 0x0000ee00ff0e7b82 */ /* 0x000e240000000a00 */
[----:B------:R-:W-:-:S02]  /*0580*/  ISETP.GE.U32.AND P3, PT, R79, R70, PT ;  /* 0x000000464f00720c */ /* 0x000fc40003f66070 */
[----:B------:R2:W5:Y:S04]  /*0590*/  @!P2 LDG.E.64 R30, desc[UR4][R8.64] ;  /* 0x00000004081ea981 */ /* 0x000568000c1e1b00 */
[----:B---3--:R-:W3:Y:S07]  /*05a0*/  LDC.64 R2, c[0x0][0x3c0] ;  /* 0x0000f000ff027b82 */ /* 0x008eee0000000a00 */
[----:B------:R-:W-:Y:S01]  /*05b0*/  @!P3 LEA R85, R0, R79, 0xa ;  /* 0x0000004f0055b211 */ /* 0x000fe200078e50ff */
[----:B------:R-:W3:Y:S01]  /*05c0*/  LDC.64 R48, c[0x0][0x3a8] ;  /* 0x0000ea00ff307b82 */ /* 0x000ee20000000a00 */
[----:B------:R-:W-:-:S07]  /*05d0*/  @!P3 VIADD R79, R79, 0x80 ;  /* 0x000000804f4fb836 */ /* 0x000fce0000000000 */
[----:B--2---:R-:W2:Y:S01]  /*05e0*/  LDC.64 R8, c[0x0][0x3b0] ;  /* 0x0000ec00ff087b82 */ /* 0x004ea20000000a00 */
[----:B------:R-:W-:-:S07]  /*05f0*/  ISETP.GE.U32.AND P4, PT, R79, R70, PT ;  /* 0x000000464f00720c */ /* 0x000fce0003f86070 */
[----:B------:R-:W2:Y:S08]  /*0600*/  LDC.64 R54, c[0x0][0x3b8] ;  /* 0x0000ee00ff367b82 */ /* 0x000eb00000000a00 */
[----:B------:R-:W2:Y:S08]  /*0610*/  LDC.64 R82, c[0x0][0x3a0] ;  /* 0x0000e800ff527b82 */ /* 0x000eb00000000a00 */
[----:B------:R-:W2:Y:S08]  /*0620*/  @!P2 LDC.64 R18, c[0x0][0x3d0] ;  /* 0x0000f400ff12ab82 */ /* 0x000eb00000000a00 */
[----:B------:R-:W2:Y:S08]  /*0630*/  LDC.64 R90, c[0x0][0x3a0] ;  /* 0x0000e800ff5a7b82 */ /* 0x000eb00000000a00 */
[----:B------:R-:W2:Y:S08]  /*0640*/  LDC.64 R92, c[0x0][0x3a8] ;  /* 0x0000ea00ff5c7b82 */ /* 0x000eb00000000a00 */
[----:B------:R-:W2:Y:S08]  /*0650*/  LDC.64 R94, c[0x0][0x3b0] ;  /* 0x0000ec00ff5e7b82 */ /* 0x000eb00000000a00 */
[----:B------:R-:W2:Y:S08]  /*0660*/  LDC.64 R96, c[0x0][0x3b8] ;  /* 0x0000ee00ff607b82 */ /* 0x000eb00000000a00 */
[----:B------:R-:W2:Y:S08]  /*0670*/  LDC.64 R98, c[0x0][0x3c0] ;  /* 0x0000f000ff627b82 */ /* 0x000eb00000000a00 */
[----:B------:R-:W2:Y:S08]  /*0680*/  LDC.64 R100, c[0x0][0x3c8] ;  /* 0x0000f200ff647b82 */ /* 0x000eb00000000a00 */
[----:B------:R-:W2:Y:S01]  /*0690*/  @!P1 LDC.64 R102, c[0x0][0x3d0] ;  /* 0x0000f400ff669b82 */ /* 0x000ea20000000a00 */
[----:B------:R-:W-:-:S02]  /*06a0*/  CS2R R28, SRZ ;  /* 0x00000000001c7805 */ /* 0x000fc4000001ff00 */
[----:B------:R-:W-:Y:S02]  /*06b0*/  CS2R R26, SRZ ;  /* 0x00000000001a7805 */ /* 0x000fe4000001ff00 */
[----:B------:R-:W-:Y:S02]  /*06c0*/  CS2R R24, SRZ ;  /* 0x0000000000187805 */ /* 0x000fe4000001ff00 */
[----:B------:R-:W-:Y:S01]  /*06d0*/  CS2R R22, SRZ ;  /* 0x0000000000167805 */ /* 0x000fe2000001ff00 */
[C---:B-1----:R-:W-:Y:S01]  /*06e0*/  @!P2 IMAD.WIDE.U32 R4, R51.reuse, 0x8, R16 ;  /* 0x000000083304a825 */ /* 0x042fe200078e0010 */
[----:B------:R-:W-:Y:S02]  /*06f0*/  CS2R R16, SRZ ;  /* 0x0000000000107805 */ /* 0x000fe4000001ff00 */
[----:B------:R-:W-:Y:S02]  /*0700*/  @!P4 LEA R75, R0, R79, 0xa ;  /* 0x0000004f004bc211 */ /* 0x000fe400078e50ff */
[----:B------:R-:W-:Y:S01]  /*0710*/  CS2R R86, SRZ ;  /* 0x0000000000567805 */ /* 0x000fe2000001ff00 */
[C---:B----4-:R-:W-:Y:S01]  /*0720*/  @!P2 IMAD.WIDE.U32 R10, R51.reuse, 0x8, R10 ;  /* 0x00000008330aa825 */ /* 0x050fe200078e000a */
[----:B------:R-:W-:Y:S01]  /*0730*/  CS2R R88, SRZ ;  /* 0x0000000000587805 */ /* 0x000fe2000001ff00 */
[----:B------:R-:W1:Y:S02]  /*0740*/  LDC.64 R72, c[0x0][0x3c0] ;  /* 0x0000f000ff487b82 */ /* 0x000e640000000a00 */
[C---:B------:R-:W-:Y:S01]  /*0750*/  @!P2 IMAD.WIDE.U32 R12, R51.reuse, 0x8, R12 ;  /* 0x00000008330ca825 */ /* 0x040fe200078e000c */
[----:B------:R4:W5:Y:S03]  /*0760*/  @!P2 LDG.E.64 R28, desc[UR4][R10.64] ;  /* 0x000000040a1ca981 */ /* 0x000966000c1e1b00 */
[C---:B0-----:R-:W-:Y:S01]  /*0770*/  @!P2 IMAD.WIDE.U32 R14, R51.reuse, 0x8, R14 ;  /* 0x00000008330ea825 */ /* 0x041fe200078e000e */
[----:B------:R0:W5:Y:S01]  /*0780*/  @!P2 LDG.E.64 R26, desc[UR4][R12.64] ;  /* 0x000000040c1aa981 */ /* 0x000162000c1e1b00 */
[----:B------:R-:W1:Y:S02]  /*0790*/  LDC.64 R76, c[0x0][0x3c8] ;  /* 0x0000f200ff4c7b82 */ /* 0x000e640000000a00 */
[----:B---3--:R-:W-:Y:S01]  /*07a0*/  @!P2 IMAD.WIDE.U32 R2, R51, 0x8, R2 ;  /* 0x000000083302a825 */ /* 0x008fe200078e0002 */
[----:B------:R3:W5:Y:S03]  /*07b0*/  @!P2 LDG.E.64 R24, desc[UR4][R14.64] ;  /* 0x000000040e18a981 */ /* 0x000766000c1e1b00 */
[----:B------:R-:W-:Y:S01]  /*07c0*/  @!P3 IMAD.WIDE.U32 R46, R85, 0x8, R46 ;  /* 0x00000008552eb825 */ /* 0x000fe200078e002e */
[----:B------:R2:W5:Y:S01]  /*07d0*/  @!P2 LDG.E.64 R22, desc[UR4][R2.64] ;  /* 0x000000040216a981 */ /* 0x000562000c1e1b00 */
[----:B----4-:R-:W-:-:S02]  /*07e0*/  CS2R R10, SRZ ;  /* 0x00000000000a7805 */ /* 0x010fc4000001ff00 */
[----:B0-----:R-:W-:Y:S01]  /*07f0*/  CS2R R12, SRZ ;  /* 0x00000000000c7805 */ /* 0x001fe2000001ff00 */
[C---:B------:R-:W-:Y:S01]  /*0800*/  @!P3 IMAD.WIDE.U32 R48, R85.reuse, 0x8, R48 ;  /* 0x000000085530b825 */ /* 0x040fe200078e0030 */
[----:B------:R0:W5:Y:S01]  /*0810*/  @!P3 LDG.E.64 R16, desc[UR4][R46.64] ;  /* 0x000000042e10b981 */ /* 0x000162000c1e1b00 */
[----:B------:R-:W4:Y:S01]  /*0820*/  @!P3 LDC.64 R80, c[0x0][0x3d0] ;  /* 0x0000f400ff50bb82 */ /* 0x000f220000000a00 */
[----:B---3--:R-:W-:Y:S01]  /*0830*/  CS2R R14, SRZ ;  /* 0x00000000000e7805 */ /* 0x008fe2000001ff00 */
[----:B--2---:R-:W-:Y:S01]  /*0840*/  @!P3 IMAD.WIDE.U32 R52, R85, 0x8, R8 ;  /* 0x000000085534b825 */ /* 0x004fe200078e0008 */
[----:B------:R-:W-:-:S03]  /*0850*/  CS2R R2, SRZ ;  /* 0x0000000000027805 */ /* 0x000fc6000001ff00 */
[----:B------:R-:W-:Y:S01]  /*0860*/  @!P3 IMAD.WIDE.U32 R54, R85, 0x8, R54 ;  /* 0x000000085536b825 */ /* 0x000fe200078e0036 */
[----:B------:R2:W5:Y:S03]  /*0870*/  @!P3 LDG.E.64 R14, desc[UR4][R48.64] ;  /* 0x00000004300eb981 */ /* 0x000566000c1e1b00 */
[----:B0-----:R-:W-:Y:S01]  /*0880*/  @!P4 IMAD.WIDE.U32 R46, R75, 0x8, R82 ;  /* 0x000000084b2ec825 */ /* 0x001fe200078e0052 */
[----:B------:R0:W5:Y:S03]  /*0890*/  @!P3 LDG.E.64 R12, desc[UR4][R52.64] ;  /* 0x00000004340cb981 */ /* 0x000166000c1e1b00 */
[----:B------:R-:W-:Y:S01]  /*08a0*/  @!P2 IMAD.WIDE.U32 R6, R51, 0x8, R18 ;  /* 0x000000083306a825 */ /* 0x000fe200078e0012 */
[----:B------:R3:W5:Y:S03]  /*08b0*/  @!P3 LDG.E.64 R10, desc[UR4][R54.64] ;  /* 0x00000004360ab981 */ /* 0x000766000c1e1b00 */
[----:B------:R-:W-:Y:S01]  /*08c0*/  @!P1 IMAD.WIDE.U32 R90, R50, 0x8, R90 ;  /* 0x00000008325a9825 */ /* 0x000fe200078e005a */
[----:B------:R3:W5:Y:S01]  /*08d0*/  @!P4 LDG.E.64 R2, desc[UR4][R46.64] ;  /* 0x000000042e02c981 */ /* 0x000762000c1e1b00 */
[----:B--2---:R-:W-:-:S02]  /*08e0*/  CS2R R48, SRZ ;  /* 0x0000000000307805 */ /* 0x004fc4000001ff00 */
[----:B0-----:R-:W-:Y:S01]  /*08f0*/  CS2R R52, SRZ ;  /* 0x0000000000347805 */ /* 0x001fe2000001ff00 */
[----:B------:R-:W-:-:S04]  /*0900*/  @!P1 IMAD.WIDE.U32 R92, R50, 0x8, R92 ;  /* 0x00000008325c9825 */ /* 0x000fc800078e005c */
[C---:B------:R-:W-:Y:S01]  /*0910*/  @!P1 IMAD.WIDE.U32 R94, R50.reuse, 0x8, R94 ;  /* 0x00000008325e9825 */ /* 0x040fe200078e005e */
[----:B---3--:R-:W-:Y:S01]  /*0920*/  CS2R R54, SRZ ;  /* 0x0000000000367805 */ /* 0x008fe2000001ff00 */
[----:B------:R-:W5:Y:S01]  /*0930*/  @!P1 LDG.E.64 R52, desc[UR4][R92.64] ;  /* 0x000000045c349981 */ /* 0x000f62000c1e1b00 */
[----:B------:R-:W-:Y:S01]  /*0940*/  CS2R R46, SRZ ;  /* 0x00000000002e7805 */ /* 0x000fe2000001ff00 */
[----:B------:R-:W-:-:S04]  /*0950*/  @!P1 IMAD.WIDE.U32 R96, R50, 0x8, R96 ;  /* 0x0000000832609825 */ /* 0x000fc800078e0060 */
[C---:B------:R-:W-:Y:S01]  /*0960*/  @!P1 IMAD.WIDE.U32 R98, R50.reuse, 0x8, R98 ;  /* 0x0000000832629825 */ /* 0x040fe200078e0062 */
[----:B------:R-:W5:Y:S03]  /*0970*/  @!P1 LDG.E.64 R46, desc[UR4][R90.64] ;  /* 0x000000045a2e9981 */ /* 0x000f66000c1e1b00 */
[C---:B------:R-:W-:Y:S01]  /*0980*/  @!P1 IMAD.WIDE.U32 R100, R50.reuse, 0x8, R100 ;  /* 0x0000000832649825 */ /* 0x040fe200078e0064 */
[----:B------:R-:W5:Y:S03]  /*0990*/  @!P1 LDG.E.64 R48, desc[UR4][R94.64] ;  /* 0x000000045e309981 */ /* 0x000f66000c1e1b00 */
[----:B------:R-:W-:Y:S01]  /*09a0*/  @!P1 IMAD.WIDE.U32 R102, R50, 0x8, R102 ;  /* 0x0000000832669825 */ /* 0x000fe200078e0066 */
[----:B------:R-:W-:Y:S01]  /*09b0*/  CS2R R50, SRZ ;  /* 0x0000000000327805 */ /* 0x000fe2000001ff00 */
[----:B------:R-:W5:Y:S01]  /*09c0*/  @!P1 LDG.E.64 R54, desc[UR4][R98.64] ;  /* 0x0000000462369981 */ /* 0x000f62000c1e1b00 */
[----:B------:R-:W-:Y:S01]  /*09d0*/  CS2R R20, SRZ ;  /* 0x0000000000147805 */ /* 0x000fe2000001ff00 */
[C---:B-1----:R-:W-:Y:S01]  /*09e0*/  @!P3 IMAD.WIDE.U32 R72, R85.reuse, 0x8, R72 ;  /* 0x000000085548b825 */ /* 0x042fe200078e0048 */
[----:B------:R-:W-:Y:S01]  /*09f0*/  CS2R R8, SRZ ;  /* 0x0000000000087805 */ /* 0x000fe2000001ff00 */
[----:B------:R-:W5:Y:S01]  /*0a00*/  @!P1 LDG.E.64 R86, desc[UR4][R100.64] ;  /* 0x0000000464569981 */ /* 0x000f62000c1e1b00 */
[----:B------:R-:W0:Y:S03]  /*0a10*/  LDC.64 R82, c[0x0][0x3b0] ;  /* 0x0000ec00ff527b82 */ /* 0x000e260000000a00 */
[----:B------:R-:W5:Y:S04]  /*0a20*/  @!P1 LDG.E.64 R50, desc[UR4][R96.64] ;  /* 0x0000000460329981 */ /* 0x000f68000c1e1b00 */
[----:B------:R-:W5:Y:S01]  /*0a30*/  @!P1 LDG.E.64 R88, desc[UR4][R102.64] ;  /* 0x0000000466589981 */ /* 0x000f62000c1e1b00 */
[----:B------:R-:W-:Y:S01]  /*0a40*/  CS2R R18, SRZ ;  /* 0x0000000000127805 */ /* 0x000fe2000001ff00 */
[----:B------:R-:W-:-:S02]  /*0a50*/  @!P3 IMAD.WIDE.U32 R76, R85, 0x8, R76 ;  /* 0x00000008554cb825 */ /* 0x000fc400078e004c */
[----:B------:R1:W5:Y:S02]  /*0a60*/  @!P2 LDG.E.64 R20, desc[UR4][R4.64] ;  /* 0x000000040414a981 */ /* 0x000364000c1e1b00 */
[----:B----4-:R-:W-:Y:S02]  /*0a70*/  @!P3 IMAD.WIDE.U32 R84, R85, 0x8, R80 ;  /* 0x000000085554b825 */ /* 0x010fe400078e0050 */
[----:B------:R2:W5:Y:S01]  /*0a80*/  @!P2 LDG.E.64 R18, desc[UR4][R6.64] ;  /* 0x000000040612a981 */ /* 0x000562000c1e1b00 */
[----:B------:R-:W3:Y:S03]  /*0a90*/  LDC.64 R80, c[0x0][0x3a8] ;  /* 0x0000ea00ff507b82 */ /* 0x000ee60000000a00 */
[----:B------:R4:W5:Y:S01]  /*0aa0*/  @!P3 LDG.E.64 R8, desc[UR4][R72.64] ;  /* 0x000000044808b981 */ /* 0x000962000c1e1b00 */
[----:B-1----:R-:W-:Y:S02]  /*0ab0*/  CS2R R4, SRZ ;  /* 0x0000000000047805 */ /* 0x002fe4000001ff00 */
[----:B--2---:R-:W-:-:S04]  /*0ac0*/  CS2R R6, SRZ ;  /* 0x0000000000067805 */ /* 0x004fc8000001ff00 */
[----:B------:R1:W5:Y:S01]  /*0ad0*/  @!P3 LDG.E.64 R4, desc[UR4][R84.64] ;  /* 0x000000045404b981 */ /* 0x000362000c1e1b00 */
[----:B----4-:R-:W2:Y:S03]  /*0ae0*/  LDC.64 R72, c[0x0][0x3c0] ;  /* 0x0000f000ff487b82 */ /* 0x010ea60000000a00 */
[----:B------:R4:W5:Y:S05]  /*0af0*/  @!P3 LDG.E.64 R6, desc[UR4][R76.64] ;  /* 0x000000044c06b981 */ /* 0x00096a000c1e1b00 */
[----:B-1----:R-:W1:Y:S08]  /*0b00*/  LDC.64 R84, c[0x0][0x3b8] ;  /* 0x0000ee00ff547b82 */ /* 0x002e700000000a00 */
[----:B----4-:R-:W4:Y:S01]  /*0b10*/  LDC.64 R76, c[0x0][0x3c8] ;  /* 0x0000f200ff4c7b82 */ /* 0x010f220000000a00 */
[----:B------:R-:W-:Y:S04]  /*0b20*/  BSSY.RECONVERGENT B0, `(.L_x_20569) ;  /* 0x0000027000007945 */ /* 0x000fe80003800200 */
[----:B0-----:R-:W-:Y:S05]  /*0b30*/  @P1 BRA `(.L_x_20570) ;  /* 0x0000000000941947 */ /* 0x001fea0003800000 */
[----:B------:R-:W0:Y:S01]  /*0b40*/  LDCU.64 UR6, c[0x0][0x388] ;  /* 0x00007100ff0677ac */ /* 0x000e220008000a00 */
[----:B-----5:R-:W-:-:S15]  /*0b50*/  DMUL R48, R54, R48 ;  /* 0x0000003036307228 */ /* 0x020fde0000000000 */
        /* <DEDUP_REMOVED lines=24> */
[----:B---3--:R-:W0:-:S15]  /*0ce0*/  DMUL R54, R54, UR6 ;  /* 0x0000000636367c28 */ /* 0x008e1e0008000000 */
        /* <DEDUP_REMOVED lines=9> */
[----:B0-----:R0:W3:Y:S02]  /*0d80*/  DMUL R54, R48, R54 ;  /* 0x0000003630367228 */ /* 0x0010e40000000000 */
.L_x_20570:
[----:B------:R-:W-:Y:S05]  /*0d90*/  BSYNC.RECONVERGENT B0 ;  /* 0x0000000000007941 */ /* 0x000fea0003800200 */
.L_x_20569:
[----:B-----5:R-:W4:Y:S01]  /*0da0*/  LDC.64 R86, c[0x0][0x3b0] ;  /* 0x0000ec00ff567b82 */ /* 0x020f220000000a00 */
[----:B------:R-:W-:Y:S01]  /*0db0*/  @!P4 VIADD R79, R79, 0x80 ;  /* 0x000000804f4fc836 */ /* 0x000fe20000000000 */
[----:B------:R-:W-:Y:S02]  /*0dc0*/  CS2R R50, SRZ ;  /* 0x0000000000327805 */ /* 0x000fe4000001ff00 */
[----:B------:R-:W-:Y:S01]  /*0dd0*/  CS2R R46, SRZ ;  /* 0x00000000002e7805 */ /* 0x000fe2000001ff00 */
[----:B------:R-:W-:Y:S01]  /*0de0*/  @!P4 IMAD.WIDE.U32 R82, R75, 0x8, R82 ;  /* 0x000000084b52c825 */ /* 0x000fe200078e0052 */
[----:B0-----:R-:W-:Y:S02]  /*0df0*/  CS2R R48, SRZ ;  /* 0x0000000000307805 */ /* 0x001fe4000001ff00 */
[----:B------:R-:W-:Y:S02]  /*0e00*/  ISETP.GE.U32.AND P1, PT, R79, R70, PT ;  /* 0x000000464f00720c */ /* 0x000fe40003f26070 */
[----:B------:R-:W-:Y:S01]  /*0e10*/  CS2R R52, SRZ ;  /* 0x0000000000347805 */ /* 0x000fe2000001ff00 */
[C---:B--2---:R-:W-:Y:S01]  /*0e20*/  @!P4 IMAD.WIDE.U32 R102, R75.reuse, 0x8, R72 ;  /* 0x000000084b66c825 */ /* 0x044fe200078e0048 */
[----:B------:R0:W5:Y:S01]  /*0e30*/  @!P4 LDG.E.64 R50, desc[UR4][R82.64] ;  /* 0x000000045232c981 */ /* 0x000162000c1e1b00 */
[----:B------:R-:W2:Y:S02]  /*0e40*/  @!P4 LDC.64 R104, c[0x0][0x3d0] ;  /* 0x0000f400ff68cb82 */ /* 0x000ea40000000a00 */
[C---:B-1----:R-:W-:Y:S01]  /*0e50*/  @!P4 IMAD.WIDE.U32 R84, R75.reuse, 0x8, R84 ;  /* 0x000000084b54c825 */ /* 0x042fe200078e0054 */
[----:B------:R4:W5:Y:S03]  /*0e60*/  @!P4 LDG.E.64 R46, desc[UR4][R102.64] ;  /* 0x00000004662ec981 */ /* 0x000966000c1e1b00 */
[----:B---3--:R-:W-:Y:S01]  /*0e70*/  @!P4 IMAD.WIDE.U32 R80, R75, 0x8, R80 ;  /* 0x000000084b50c825 */ /* 0x008fe200078e0050 */
[----:B------:R1:W5:Y:S01]  /*0e80*/  @!P4 LDG.E.64 R48, desc[UR4][R84.64] ;  /* 0x000000045430c981 */ /* 0x000362000c1e1b00 */
[----:B------:R-:W3:Y:S01]  /*0e90*/  LDC.64 R88, c[0x0][0x3b8] ;  /* 0x0000ee00ff587b82 */ /* 0x000ee20000000a00 */
[----:B------:R-:W-:-:S02]  /*0ea0*/  @!P1 LEA R101, R0, R79, 0xa ;  /* 0x0000004f00659211 */ /* 0x000fc400078e50ff */
[----:B0-----:R-:W-:-:S05]  /*0eb0*/  CS2R R82, SRZ ;  /* 0x0000000000527805 */ /* 0x001fca000001ff00 */
[----:B------:R-:W0:Y:S01]  /*0ec0*/  LDC.64 R98, c[0x0][0x3a0] ;  /* 0x0000e800ff627b82 */ /* 0x000e220000000a00 */
[----:B----4-:R-:W-:Y:S01]  /*0ed0*/  @!P1 IMAD.WIDE.U32 R102, R101, 0x8, R86 ;  /* 0x0000000865669825 */ /* 0x010fe200078e0056 */
[----:B------:R-:W-:Y:S01]  /*0ee0*/  CS2R R72, SRZ ;  /* 0x0000000000487805 */ /* 0x000fe2000001ff00 */
[----:B------:R-:W5:Y:S04]  /*0ef0*/  @!P4 LDG.E.64 R52, desc[UR4][R80.64] ;  /* 0x000000045034c981 */ /* 0x000f68000c1e1b00 */
[----:B------:R4:W5:Y:S01]  /*0f00*/  @!P1 LDG.E.64 R82, desc[UR4][R102.64] ;  /* 0x0000000466529981 */ /* 0x000962000c1e1b00 */
[----:B------:R-:W0:Y:S01]  /*0f10*/  LDC.64 R96, c[0x0][0x3c0] ;  /* 0x0000f000ff607b82 */ /* 0x000e220000000a00 */
[----:B------:R-:W-:Y:S01]  /*0f20*/  @!P4 IMAD.WIDE.U32 R108, R75, 0x8, R76 ;  /* 0x000000084b6cc825 */ /* 0x000fe200078e004c */
[----:B-1----:R-:W-:-:S02]  /*0f30*/  CS2R R84, SRZ ;  /* 0x0000000000547805 */ /* 0x002fc4000001ff00 */
[----:B------:R-:W-:Y:S01]  /*0f40*/  CS2R R78, SRZ ;  /* 0x00000000004e7805 */ /* 0x000fe2000001ff00 */
[----:B--2---:R-:W-:Y:S01]  /*0f50*/  @!P4 IMAD.WIDE.U32 R110, R75, 0x8, R104 ;  /* 0x000000084b6ec825 */ /* 0x004fe200078e0068 */
[----:B------:R-:W5:Y:S02]  /*0f60*/  @!P4 LDG.E.64 R72, desc[UR4][R108.64] ;  /* 0x000000046c48c981 */ /* 0x000f64000c1e1b00 */
[----:B------:R-:W1:Y:S08]  /*0f70*/  LDC.64 R94, c[0x0][0x3a8] ;  /* 0x0000ea00ff5e7b82 */ /* 0x000e700000000a00 */
[----:B----4-:R-:W2:Y:S01]  /*0f80*/  LDC.64 R102, c[0x0][0x3b0] ;  /* 0x0000ec00ff667b82 */ /* 0x010ea20000000a00 */
[----:B---3--:R-:W-:Y:S01]  /*0f90*/  @!P1 IMAD.WIDE.U32 R104, R101, 0x8, R88 ;  /* 0x0000000865689825 */ /* 0x008fe200078e0058 */
[----:B------:R-:W5:Y:S04]  /*0fa0*/  @!P4 LDG.E.64 R78, desc[UR4][R110.64] ;  /* 0x000000046e4ec981 */ /* 0x000f68000c1e1b00 */
[----:B------:R2:W5:Y:S02]  /*0fb0*/  @!P1 LDG.E.64 R84, desc[UR4][R104.64] ;  /* 0x0000000468549981 */ /* 0x000564000c1e1b00 */
[----:B------:R-:W3:Y:S08]  /*0fc0*/  LDC.64 R90, c[0x0][0x3c8] ;  /* 0x0000f200ff5a7b82 */ /* 0x000ef00000000a00 */
[----:B------:R-:W4:Y:S08]  /*0fd0*/  @!P1 LDC.64 R92, c[0x0][0x3d0] ;  /* 0x0000f400ff5c9b82 */ /* 0x000f300000000a00 */
[----:B------:R-:W3:Y:S01]  /*0fe0*/  LDC.64 R106, c[0x0][0x3a0] ;  /* 0x0000e800ff6a7b82 */ /* 0x000ee20000000a00 */
[----:B--2---:R-:W-:-:S07]  /*0ff0*/  @!P0 IMAD.WIDE.U32 R104, R74, 0x8, R102 ;  /* 0x000000084a688825 */ /* 0x004fce00078e0066 */
[----:B------:R-:W2:Y:S08]  /*1000*/  LDC.64 R108, c[0x0][0x3a8] ;  /* 0x0000ea00ff6c7b82 */ /* 0x000eb00000000a00 */
[----:B------:R-:W2:Y:S08]  /*1010*/  LDC.64 R110, c[0x0][0x3b8] ;  /* 0x0000ee00ff6e7b82 */ /* 0x000eb00000000a00 */
[----:B------:R-:W2:Y:S08]  /*1020*/  LDC.64 R102, c[0x0][0x3c0] ;  /* 0x0000f000ff667b82 */ /* 0x000eb00000000a00 */
[----:B------:R-:W2:Y:S08]  /*1030*/  LDC.64 R112, c[0x0][0x3c8] ;  /* 0x0000f200ff707b82 */ /* 0x000eb00000000a00 */
[----:B------:R-:W2:Y:S01]  /*1040*/  @!P0 LDC.64 R114, c[0x0][0x3d0] ;  /* 0x0000f400ff728b82 */ /* 0x000ea20000000a00 */
[----:B------:R-:W-:Y:S01]  /*1050*/  CS2R R76, SRZ ;  /* 0x00000000004c7805 */ /* 0x000fe2000001ff00 */
[----:B0-----:R-:W-:Y:S01]  /*1060*/  @!P1 IMAD.WIDE.U32 R98, R101, 0x8, R98 ;  /* 0x0000000865629825 */ /* 0x001fe200078e0062 */
[----:B------:R-:W-:-:S03]  /*1070*/  CS2R R86, SRZ ;  /* 0x0000000000567805 */ /* 0x000fc6000001ff00 */
[C---:B------:R-:W-:Y:S01]  /*1080*/  @!P1 IMAD.WIDE.U32 R96, R101.reuse, 0x8, R96 ;  /* 0x0000000865609825 */ /* 0x040fe200078e0060 */
[----:B------:R0:W5:Y:S03]  /*1090*/  @!P1 LDG.E.64 R76, desc[UR4][R98.64] ;  /* 0x00000004624c9981 */ /* 0x000166000c1e1b00 */
[----:B-1----:R-:W-:Y:S01]  /*10a0*/  @!P1 IMAD.WIDE.U32 R94, R101, 0x8, R94 ;  /* 0x00000008655e9825 */ /* 0x002fe200078e005e */
[----:B------:R-:W-:Y:S02]  /*10b0*/  CS2R R80, SRZ ;  /* 0x0000000000507805 */ /* 0x000fe4000001ff00 */
[----:B------:R-:W-:Y:S01]  /*10c0*/  CS2R R88, SRZ ;  /* 0x0000000000587805 */ /* 0x000fe2000001ff00 */
[----:B------:R1:W5:Y:S01]  /*10d0*/  @!P1 LDG.E.64 R86, desc[UR4][R96.64] ;  /* 0x0000000460569981 */ /* 0x000362000c1e1b00 */
[----:B---3--:R-:W-:-:S03]  /*10e0*/  @!P0 IMAD.WIDE.U32 R106, R74, 0x8, R106 ;  /* 0x000000084a6a8825 */ /* 0x008fc600078e006a */
[----:B------:R3:W5:Y:S01]  /*10f0*/  @!P1 LDG.E.64 R80, desc[UR4][R94.64] ;  /* 0x000000045e509981 */ /* 0x000762000c1e1b00 */
[----:B0-----:R-:W-:Y:S01]  /*1100*/  @!P1 IMAD.WIDE.U32 R98, R101, 0x8, R90 ;  /* 0x0000000865629825 */ /* 0x001fe200078e005a */
[----:B------:R-:W-:-:S03]  /*1110*/  CS2R R90, SRZ ;  /* 0x00000000005a7805 */ /* 0x000fc6000001ff00 */
[----:B----4-:R-:W-:Y:S01]  /*1120*/  @!P1 IMAD.WIDE.U32 R100, R101, 0x8, R92 ;  /* 0x0000000865649825 */ /* 0x010fe200078e005c */
[----:B------:R-:W-:Y:S02]  /*1130*/  CS2R R92, SRZ ;  /* 0x00000000005c7805 */ /* 0x000fe4000001ff00 */
[----:B-1----:R-:W-:Y:S01]  /*1140*/  CS2R R96, SRZ ;  /* 0x0000000000607805 */ /* 0x002fe2000001ff00 */
[----:B------:R0:W5:Y:S01]  /*1150*/  @!P1 LDG.E.64 R88, desc[UR4][R98.64] ;  /* 0x0000000462589981 */ /* 0x000162000c1e1b00 */
[C---:B--2---:R-:W-:Y:S01]  /*1160*/  @!P0 IMAD.WIDE.U32 R108, R74.reuse, 0x8, R108 ;  /* 0x000000084a6c8825 */ /* 0x044fe200078e006c */
[----:B---3--:R-:W-:Y:S02]  /*1170*/  CS2R R94, SRZ ;  /* 0x00000000005e7805 */ /* 0x008fe4000001ff00 */
[----:B------:R1:W5:Y:S01]  /*1180*/  @!P0 LDG.E.64 R92, desc[UR4][R106.64] ;  /* 0x000000046a5c8981 */ /* 0x000362000c1e1b00 */
[----:B------:R-:W-:-:S03]  /*1190*/  @!P0 IMAD.WIDE.U32 R110, R74, 0x8, R110 ;  /* 0x000000084a6e8825 */ /* 0x000fc600078e006e */
[----:B------:R2:W5:Y:S01]  /*11a0*/  @!P1 LDG.E.64 R90, desc[UR4][R100.64] ;  /* 0x00000004645a9981 */ /* 0x000562000c1e1b00 */
[C---:B------:R-:W-:Y:S01]  /*11b0*/  @!P0 IMAD.WIDE.U32 R112, R74.reuse, 0x8, R112 ;  /* 0x000000084a708825 */ /* 0x040fe200078e0070 */
[----:B0-----:R-:W-:Y:S02]  /*11c0*/  CS2R R98, SRZ ;  /* 0x0000000000627805 */ /* 0x001fe4000001ff00 */
[----:B------:R0:W5:Y:S01]  /*11d0*/  @!P0 LDG.E.64 R96, desc[UR4][R104.64] ;  /* 0x0000000468608981 */ /* 0x000162000c1e1b00 */
[----:B------:R-:W-:-:S03]  /*11e0*/  @!P0 IMAD.WIDE.U32 R114, R74, 0x8, R114 ;  /* 0x000000084a728825 */ /* 0x000fc600078e0072 */
[----:B------:R3:W5:Y:S01]  /*11f0*/  @!P0 LDG.E.64 R94, desc[UR4][R108.64] ;  /* 0x000000046c5e8981 */ /* 0x000762000c1e1b00 */
[----:B-1----:R-:W-:Y:S01]  /*1200*/  @!P0 IMAD.WIDE.U32 R106, R74, 0x8, R102 ;  /* 0x000000084a6a8825 */ /* 0x002fe200078e0066 */
[----:B--2---:R-:W-:Y:S02]  /*1210*/  CS2R R100, SRZ ;  /* 0x0000000000647805 */ /* 0x004fe4000001ff00 */
[----:B------:R-:W-:Y:S02]  /*1220*/  CS2R R102, SRZ ;  /* 0x0000000000667805 */ /* 0x000fe4000001ff00 */
[----:B------:R-:W-:Y:S01]  /*1230*/  CS2R R74, SRZ ;  /* 0x00000000004a7805 */ /* 0x000fe2000001ff00 */
[----:B------:R3:W5:Y:S01]  /*1240*/  @!P0 LDG.E.64 R98, desc[UR4][R110.64] ;  /* 0x000000046e628981 */ /* 0x000762000c1e1b00 */
[----:B0-----:R-:W-:-:S03]  /*1250*/  VIADD R105, R71, 0x80 ;  /* 0x0000008047697836 */ /* 0x001fc60000000000 */
[----:B------:R3:W5:Y:S04]  /*1260*/  @!P0 LDG.E.64 R100, desc[UR4][R106.64] ;  /* 0x000000046a648981 */ /* 0x000768000c1e1b00 */
[----:B------:R3:W5:Y:S04]  /*1270*/  @!P0 LDG.E.64 R102, desc[UR4][R112.64] ;  /* 0x0000000470668981 */ /* 0x000768000c1e1b00 */
[----:B------:R3:W5:Y:S01]  /*1280*/  @!P0 LDG.E.64 R74, desc[UR4][R114.64] ;  /* 0x00000004724a8981 */ /* 0x000762000c1e1b00 */
[----:B------:R-:W-:Y:S01]  /*1290*/  ISETP.GE.U32.AND P0, PT, R105, R70, PT ;  /* 0x000000466900720c */ /* 0x000fe20003f06070 */
[----:B------:R-:W-:-:S12]  /*12a0*/  BSSY.RECONVERGENT B0, `(.L_x_20571) ;  /* 0x0000027000007945 */ /* 0x000fd80003800200 */
[----:B---3--:R-:W-:Y:S05]  /*12b0*/  @P0 BRA `(.L_x_20572) ;  /* 0x0000000000940947 */ /* 0x008fea0003800000 */
        /* <DEDUP_REMOVED lines=37> */
.L_x_20572:
[----:B------:R-:W-:Y:S05]  /*1510*/  BSYNC.RECONVERGENT B0 ;  /* 0x0000000000007941 */ /* 0x000fea0003800200 */
.L_x_20571:
[C---:B-----5:R-:W-:Y:S01]  /*1520*/  IADD3 R93, PT, PT, R71.reuse, 0x100, RZ ;  /* 0x00000100475d7810 */ /* 0x060fe20007ffe0ff */
[C---:B------:R-:W-:Y:S01]  /*1530*/  VIADD R95, R71.reuse, 0x180 ;  /* 0x00000180475f7836 */ /* 0x040fe20000000000 */
[C---:B0-----:R-:W-:Y:S01]  /*1540*/  IADD3 R97, PT, PT, R71.reuse, 0x300, RZ ;  /* 0x0000030047617810 */ /* 0x041fe20007ffe0ff */
[----:B------:R-:W-:Y:S01]  /*1550*/  VIADD R99, R71, 0x380 ;  /* 0x0000038047637836 */ /* 0x000fe20000000000 */
[-C--:B------:R-:W-:Y:S01]  /*1560*/  ISETP.GE.U32.AND P0, PT, R93, R70.reuse, PT ;  /* 0x000000465d00720c */ /* 0x080fe20003f06070 */
[----:B------:R-:W-:Y:S01]  /*1570*/  BSSY.RECONVERGENT B0, `(.L_x_20573) ;  /* 0x000002f000007945 */ /* 0x000fe20003800200 */
[-C--:B------:R-:W-:Y:S01]  /*1580*/  ISETP.GE.U32.AND P1, PT, R95, R70.reuse, PT ;  /* 0x000000465f00720c */ /* 0x080fe20003f26070 */
[C---:B------:R-:W-:Y:S01]  /*1590*/  VIADD R95, R71.reuse, 0x280 ;  /* 0x00000280475f7836 */ /* 0x040fe20000000000 */
[----:B------:R-:W-:Y:S02]  /*15a0*/  IADD3 R93, PT, PT, R71, 0x200, RZ ;  /* 0x00000200475d7810 */ /* 0x000fe40007ffe0ff */
[----:B------:R-:W-:-:S02]  /*15b0*/  ISETP.GE.U32.AND P4, PT, R97, R70, PT ;  /* 0x000000466100720c */ /* 0x000fc40003f86070 */
[-C--:B------:R-:W-:Y:S02]  /*15c0*/  ISETP.GE.U32.AND P2, PT, R93, R70.reuse, PT ;  /* 0x000000465d00720c */ /* 0x080fe40003f46070 */
[-C--:B------:R-:W-:Y:S02]  /*15d0*/  ISETP.GE.U32.AND P3, PT, R95, R70.reuse, PT ;  /* 0x000000465f00720c */ /* 0x080fe40003f66070 */
[-C--:B------:R-:W-:Y:S02]  /*15e0*/  ISETP.GE.U32.AND P5, PT, R99, R70.reuse, PT ;  /* 0x000000466300720c */ /* 0x080fe40003fa6070 */
[----:B------:R-:W-:Y:S01]  /*15f0*/  ISETP.GE.U32.AND P6, PT, R71, R70, PT ;  /* 0x000000464700720c */ /* 0x000fe20003fc6070 */
[----:B------:R-:W-:-:S12]  /*1600*/  @P0 BRA `(.L_x_20574) ;  /* 0x0000000000940947 */ /* 0x000fd80003800000 */
        /* <DEDUP_REMOVED lines=37> */
.L_x_20574:
[----:B------:R-:W-:Y:S05]  /*1860*/  BSYNC.RECONVERGENT B0 ;  /* 0x0000000000007941 */ /* 0x000fea0003800200 */
.L_x_20573:
        /* <DEDUP_REMOVED lines=39> */
.L_x_20576:
[----:B------:R-:W-:Y:S05]  /*1ae0*/  BSYNC.RECONVERGENT B0 ;  /* 0x0000000000007941 */ /* 0x000fea0003800200 */
.L_x_20575:
        /* <DEDUP_REMOVED lines=39> */
.L_x_20578:
[----:B------:R-:W-:Y:S05]  /*1d60*/  BSYNC.RECONVERGENT B0 ;  /* 0x0000000000007941 */ /* 0x000fea0003800200 */
.L_x_20577:
        /* <DEDUP_REMOVED lines=39> */
.L_x_20580:
[----:B------:R-:W-:Y:S05]  /*1fe0*/  BSYNC.RECONVERGENT B0 ;  /* 0x0000000000007941 */ /* 0x000fea0003800200 */
.L_x_20579:
        /* <DEDUP_REMOVED lines=39> */
.L_x_20582:
[----:B------:R-:W-:Y:S05]  /*2260*/  BSYNC.RECONVERGENT B0 ;  /* 0x0000000000007941 */ /* 0x000fea0003800200 */
.L_x_20581:
        /* <DEDUP_REMOVED lines=39> */
.L_x_20584:
[----:B------:R-:W-:Y:S05]  /*24e0*/  BSYNC.RECONVERGENT B0 ;  /* 0x0000000000007941 */ /* 0x000fea0003800200 */
.L_x_20583:
[----:B------:R-:W-:Y:S04]  /*24f0*/  BSSY.RECONVERGENT B0, `(.L_x_20585) ;  /* 0x0000033000007945 */ /* 0x000fe80003800200 */
[----:B------:R-:W-:Y:S04]  /*2500*/  BSSY.RELIABLE B1, `(.L_x_20586) ;  /* 0x000002b000017945 */ /* 0x000fe80003800100 */
[----:B------:R-:W-:Y:S05]  /*2510*/  @P6 BRA `(.L_x_20587) ;  /* 0x0000000000306947 */ /* 0x000fea0003800000 */
[----:B0-----:R-:W0:Y:S01]  /*2520*/  LDC.64 R2, c[0x0][0x398] ;  /* 0x0000e600ff027b82 */ /* 0x001e220000000a00 */
[----:B------:R-:W-:Y:S01]  /*2530*/  LEA R7, R0, R71, 0xa ;  /* 0x0000004700077211 */ /* 0x000fe200078e50ff */
[----:B------:R-:W-:-:S05]  /*2540*/  VIADD R71, R71, 0x80 ;  /* 0x0000008047477836 */ /* 0x000fca0000000000 */
[----:B------:R-:W-:Y:S01]  /*2550*/  ISETP.GE.U32.AND P0, PT, R71, R70, PT ;  /* 0x000000464700720c */ /* 0x000fe20003f06070 */
[----:B0-----:R-:W-:-:S05]  /*2560*/  IMAD.WIDE.U32 R2, R7, 0x8, R2 ;  /* 0x0000000807027825 */ /* 0x001fca00078e0002 */
[----:B------:R0:W-:Y:S07]  /*2570*/  STG.E.64 desc[UR4][R2.64], R54 ;  /* 0x0000003602007986 */ /* 0x0001ee000c101b04 */
[----:B------:R-:W-:Y:S05]  /*2580*/  @P0 BRA `(.L_x_20588) ;  /* 0x0000000000300947 */ /* 0x000fea0003800000 */
[----:B0-----:R-:W0:Y:S01]  /*2590*/  LDC.64 R2, c[0x0][0x398] ;  /* 0x0000e600ff027b82 */ /* 0x001e220000000a00 */
[----:B------:R-:W-:Y:S01]  /*25a0*/  LEA R7, R0, R71, 0xa ;  /* 0x0000004700077211 */ /* 0x000fe200078e50ff */
[----:B------:R-:W-:-:S04]  /*25b0*/  VIADD R71, R71, 0x80 ;  /* 0x0000008047477836 */ /* 0x000fc80000000000 */
[----:B0-----:R-:W-:-:S05]  /*25c0*/  IMAD.WIDE.U32 R2, R7, 0x8, R2 ;  /* 0x0000000807027825 */ /* 0x001fca00078e0002 */
[----:B-1----:R0:W-:Y:S02]  /*25d0*/  STG.E.64 desc[UR4][R2.64], R74 ;  /* 0x0000004a02007986 */ /* 0x0021e4000c101b04 */
.L_x_20587:
[----:B------:R-:W-:-:S13]  /*25e0*/  ISETP.GE.U32.AND P0, PT, R71, R70, PT ;  /* 0x000000464700720c */ /* 0x000fda0003f06070 */
[----:B------:R-:W-:Y:S05]  /*25f0*/  @P0 BRA `(.L_x_20589) ;  /* 0x0000000000300947 */ /* 0x000fea0003800000 */
[----:B0-----:R-:W0:Y:S01]  /*2600*/  LDC.64 R2, c[0x0][0x398] ;  /* 0x0000e600ff027b82 */ /* 0x001e220000000a00 */
[----:B------:R-:W-:Y:S01]  /*2610*/  LEA R7, R0, R71, 0xa ;  /* 0x0000004700077211 */ /* 0x000fe200078e50ff */
[----:B------:R-:W-:-:S04]  /*2620*/  VIADD R71, R71, 0x80 ;  /* 0x0000008047477836 */ /* 0x000fc80000000000 */
[----:B0-----:R-:W-:-:S05]  /*2630*/  IMAD.WIDE.U32 R2, R7, 0x8, R2 ;  /* 0x0000000807027825 */ /* 0x001fca00078e0002 */
[----:B--2---:R0:W-:Y:S02]  /*2640*/  STG.E.64 desc[UR4][R2.64], R56 ;  /* 0x0000003802007986 */ /* 0x0041e4000c101b04 */
.L_x_20588:
[----:B------:R-:W-:-:S13]  /*2650*/  ISETP.GE.U32.AND P0, PT, R71, R70, PT ;  /* 0x000000464700720c */ /* 0x000fda0003f06070 */
[----:B------:R-:W-:Y:S05]  /*2660*/  @P0 BRA `(.L_x_20590) ;  /* 0x0000000000300947 */ /* 0x000fea0003800000 */
[----:B0-----:R-:W0:Y:S01]  /*2670*/  LDC.64 R2, c[0x0][0x398] ;  /* 0x0000e600ff027b82 */ /* 0x001e220000000a00 */
[----:B------:R-:W-:Y:S01]  /*2680*/  LEA R7, R0, R71, 0xa ;  /* 0x0000004700077211 */ /* 0x000fe200078e50ff */
[----:B------:R-:W-:-:S04]  /*2690*/  VIADD R71, R71, 0x80 ;  /* 0x0000008047477836 */ /* 0x000fc80000000000 */
[----:B0-----:R-:W-:-:S05]  /*26a0*/  IMAD.WIDE.U32 R2, R7, 0x8, R2 ;  /* 0x0000000807027825 */ /* 0x001fca00078e0002 */
[----:B----4-:R0:W-:Y:S02]  /*26b0*/  STG.E.64 desc[UR4][R2.64], R32 ;  /* 0x0000002002007986 */ /* 0x0101e4000c101b04 */
.L_x_20589:
[----:B------:R-:W-:-:S13]  /*26c0*/  ISETP.GE.U32.AND P0, PT, R71, R70, PT ;  /* 0x000000464700720c */ /* 0x000fda0003f06070 */
[----:B------:R-:W-:Y:S05]  /*26d0*/  @P0 BRA `(.L_x_20591) ;  /* 0x0000000000340947 */ /* 0x000fea0003800000 */
[----:B0-----:R-:W0:Y:S01]  /*26e0*/  LDC.64 R2, c[0x0][0x398] ;  /* 0x0000e600ff027b82 */ /* 0x001e220000000a00 */
[----:B------:R-:W-:Y:S01]  /*26f0*/  LEA R7, R0, R71, 0xa ;  /* 0x0000004700077211 */ /* 0x000fe200078e50ff */
[----:B------:R-:W-:-:S04]  /*2700*/  VIADD R71, R71, 0x80 ;  /* 0x0000008047477836 */ /* 0x000fc80000000000 */
[----:B0-----:R-:W-:-:S05]  /*2710*/  IMAD.WIDE.U32 R2, R7, 0x8, R2 ;  /* 0x0000000807027825 */ /* 0x001fca00078e0002 */
[----:B------:R0:W-:Y:S02]  /*2720*/  STG.E.64 desc[UR4][R2.64], R18 ;  /* 0x0000001202007986 */ /* 0x0001e4000c101b04 */
.L_x_20590:
[----:B------:R-:W-:-:S13]  /*2730*/  ISETP.GE.U32.AND P0, PT, R71, R70, PT ;  /* 0x000000464700720c */ /* 0x000fda0003f06070 */
[----:B------:R-:W-:Y:S05]  /*2740*/  @P0 BREAK.RELIABLE B1 ;  /* 0x0000000000010942 */ /* 0x000fea0003800100 */
[----:B------:R-:W-:Y:S05]  /*2750*/  @P0 BRA `(.L_x_20592) ;  /* 0x0000000000300947 */ /* 0x000fea0003800000 */
[----:B0-----:R-:W0:Y:S01]  /*2760*/  LDC.64 R2, c[0x0][0x398] ;  /* 0x0000e600ff027b82 */ /* 0x001e220000000a00 */
[----:B------:R-:W-:Y:S01]  /*2770*/  LEA R7, R0, R71, 0xa ;  /* 0x0000004700077211 */ /* 0x000fe200078e50ff */
[----:B------:R-:W-:-:S04]  /*2780*/  VIADD R71, R71, 0x80 ;  /* 0x0000008047477836 */ /* 0x000fc80000000000 */
[----:B0-----:R-:W-:-:S05]  /*2790*/  IMAD.WIDE.U32 R2, R7, 0x8, R2 ;  /* 0x0000000807027825 */ /* 0x001fca00078e0002 */
[----:B------:R0:W-:Y:S02]  /*27a0*/  STG.E.64 desc[UR4][R2.64], R4 ;  /* 0x0000000402007986 */ /* 0x0001e4000c101b04 */
.L_x_20591:
[----:B------:R-:W-:Y:S05]  /*27b0*/  BSYNC.RELIABLE B1 ;  /* 0x0000000000017941 */ /* 0x000fea0003800100 */
.L_x_20586:
[----:B------:R-:W-:-:S13]  /*27c0*/  ISETP.GE.U32.AND P0, PT, R71, R70, PT ;  /* 0x000000464700720c */ /* 0x000fda0003f06070 */
[----:B0-----:R-:W0:Y:S01]  /*27d0*/  @!P0 LDC.64 R2, c[0x0][0x398] ;  /* 0x0000e600ff028b82 */ /* 0x001e220000000a00 */
[----:B------:R-:W-:Y:S01]  /*27e0*/  @!P0 LEA R5, R0, R71, 0xa ;  /* 0x0000004700058211 */ /* 0x000fe200078e50ff */
[----:B------:R-:W-:-:S04]  /*27f0*/  @!P0 VIADD R71, R71, 0x80 ;  /* 0x0000008047478836 */ /* 0x000fc80000000000 */
[----:B0-----:R-:W-:-:S05]  /*2800*/  @!P0 IMAD.WIDE.U32 R2, R5, 0x8, R2 ;  /* 0x0000000805028825 */ /* 0x001fca00078e0002 */
[----:B------:R0:W-:Y:S02]  /*2810*/  @!P0 STG.E.64 desc[UR4][R2.64], R50 ;  /* 0x0000003202008986 */ /* 0x0001e4000c101b04 */
.L_x_20592:
[----:B------:R-:W-:Y:S05]  /*2820*/  BSYNC.RECONVERGENT B0 ;  /* 0x0000000000007941 */ /* 0x000fea0003800200 */
.L_x_20585:
[----:B------:R-:W-:Y:S05]  /*2830*/  WARPSYNC.ALL ;  /* 0x0000000000007948 */ /* 0x000fea0003800000 */
[----:B------:R-:W-:-:S13]  /*2840*/  ISETP.GE.U32.AND P0, PT, R71, R70, PT ;  /* 0x000000464700720c */ /* 0x000fda0003f06070 */
[----:B------:R-:W-:Y:S05]  /*2850*/  @P0 EXIT ;  /* 0x000000000000094d */ /* 0x000fea0003800000 */
[----:B0-----:R-:W0:Y:S01]  /*2860*/  LDC.64 R2, c[0x0][0x398] ;  /* 0x0000e600ff027b82 */ /* 0x001e220000000a00 */
[----:B------:R-:W-:-:S05]  /*2870*/  LEA R71, R0, R71, 0xa ;  /* 0x0000004700477211 */ /* 0x000fca00078e50ff */
[----:B0-----:R-:W-:-:S05]  /*2880*/  IMAD.WIDE.U32 R2, R71, 0x8, R2 ;  /* 0x0000000847027825 */ /* 0x001fca00078e0002 */
[----:B------:R-:W-:Y:S01]  /*2890*/  STG.E.64 desc[UR4][R2.64], R76 ;  /* 0x0000004c02007986 */ /* 0x000fe2000c101b04 */
[----:B------:R-:W-:Y:S05]  /*28a0*/  EXIT ;  /* 0x000000000000794d */ /* 0x000fea0003800000 */
.L_x_20568:
[----:B------:R-:W0:Y:S01]  /*28b0*/  S2R R2, SR_TID.X ;  /* 0x0000000000027919 */ /* 0x000e220000002100 */
[----:B------:R-:W1:Y:S01]  /*28c0*/  LDC.64 R12, c[0x0][0x3a0] ;  /* 0x0000e800ff0c7b82 */ /* 0x000e620000000a00 */
[----:B------:R-:W-:Y:S01]  /*28d0*/  IMAD.SHL.U32 R0, R0, 0x400, RZ ;  /* 0x0000040000007824 */ /* 0x000fe200078e00ff */
[----:B------:R-:W2:Y:S06]  /*28e0*/  LDCU.64 UR6, c[0x0][0x388] ;  /* 0x00007100ff0677ac */ /* 0x000eac0008000a00 */
[----:B------:R-:W3:Y:S08]  /*28f0*/  LDC.64 R16, c[0x0][0x3d0] ;  /* 0x0000f400ff107b82 */ /* 0x000ef00000000a00 */
[----:B------:R-:W4:Y:S08]  /*2900*/  LDC.64 R14, c[0x0][0x3c0] ;  /* 0x0000f000ff0e7b82 */ /* 0x000f300000000a00 */
[----:B------:R-:W5:Y:S01]  /*2910*/  LDC.64 R4, c[0x0][0x3a8] ;  /* 0x0000ea00ff047b82 */ /* 0x000f620000000a00 */
[----:B-1----:R-:W-:-:S07]  /*2920*/  IMAD.WIDE.U32 R12, R0, 0x8, R12 ;  /* 0x00000008000c7825 */ /* 0x002fce00078e000c */
[----:B------:R-:W1:Y:S01]  /*2930*/  LDC.64 R118, c[0x0][0x3b8] ;  /* 0x0000ee00ff767b82 */ /* 0x000e620000000a00 */
[----:B---3--:R-:W-:-:S07]  /*2940*/  IMAD.WIDE.U32 R16, R0, 0x8, R16 ;  /* 0x0000000800107825 */ /* 0x008fce00078e0010 */
[----:B------:R-:W3:Y:S01]  /*2950*/  LDC.64 R116, c[0x0][0x3c8] ;  /* 0x0000f200ff747b82 */ /* 0x000ee20000000a00 */
[----:B----4-:R-:W-:-:S04]  /*2960*/  IMAD.WIDE.U32 R14, R0, 0x8, R14 ;  /* 0x00000008000e7825 */ /* 0x010fc800078e000e */
[----:B0-----:R-:W-:-:S03]  /*2970*/  IMAD.WIDE.U32 R120, R2, 0x10, R12 ;  /* 0x0000001002787825 */ /* 0x001fc600078e000c */
[----:B------:R-:W0:Y:S01]  /*2980*/  LDC.64 R28, c[0x0][0x3b0] ;  /* 0x0000ec00ff1c7b82 */ /* 0x000e220000000a00 */
[C---:B------:R-:W-:Y:S01]  /*2990*/  IMAD.WIDE.U32 R100, R2.reuse, 0x10, R16 ;  /* 0x0000001002647825 */ /* 0x040fe200078e0010 */
[----:B------:R-:W4:Y:S03]  /*29a0*/  LDG.E.128 R68, desc[UR4][R120.64+0x1000] ;  /* 0x0010000478447981 */ /* 0x000f26000c1e1d00 */
[----:B------:R-:W-:Y:S01]  /*29b0*/  IMAD.WIDE.U32 R104, R2, 0x10, R14 ;  /* 0x0000001002687825 */ /* 0x000fe200078e000e */
[----:B------:R-:W2:Y:S03]  /*29c0*/  LDG.E.128 R16, desc[UR4][R100.64] ;  /* 0x0000000464107981 */ /* 0x000ea6000c1e1d00 */
[C---:B-----5:R-:W-:Y:S01]  /*29d0*/  IMAD.WIDE.U32 R4, R0.reuse, 0x8, R4 ;  /* 0x0000000800047825 */ /* 0x060fe200078e0004 */
[----:B------:R-:W2:Y:S03]  /*29e0*/  LDG.E.128 R12, desc[UR4][R120.64] ;  /* 0x00000004780c7981 */ /* 0x000ea6000c1e1d00 */
[C---:B-1----:R-:W-:Y:S01]  /*29f0*/  IMAD.WIDE.U32 R118, R0.reuse, 0x8, R118 ;  /* 0x0000000800767825 */ /* 0x042fe200078e0076 */
[----:B------:R-:W5:Y:S03]  /*2a00*/  LDG.E.128 R20, desc[UR4][R104.64] ;  /* 0x0000000468147981 */ /* 0x000f66000c1e1d00 */
[----:B---3--:R-:W-:Y:S01]  /*2a10*/  IMAD.WIDE.U32 R116, R0, 0x8, R116 ;  /* 0x0000000800747825 */ /* 0x008fe200078e0074 */
[----:B------:R-:W3:Y:S03]  /*2a20*/  LDG.E.128 R48, desc[UR4][R104.64+0x800] ;  /* 0x0008000468307981 */ /* 0x000ee6000c1e1d00 */
[----:B------:R-:W-:Y:S01]  /*2a30*/  IMAD.WIDE.U32 R122, R2, 0x10, R4 ;  /* 0x00000010027a7825 */ /* 0x000fe200078e0004 */
[----:B------:R-:W4:Y:S03]  /*2a40*/  LDG.E.128 R76, desc[UR4][R104.64+0x1000] ;  /* 0x00100004684c7981 */ /* 0x000f26000c1e1d00 */
[----:B0-----:R-:W-:Y:S01]  /*2a50*/  IMAD.WIDE.U32 R28, R0, 0x8, R28 ;  /* 0x00000008001c7825 */ /* 0x001fe200078e001c */
[----:B------:R-:W5:Y:S03]  /*2a60*/  LDG.E.128 R8, desc[UR4][R122.64] ;  /* 0x000000047a087981 */ /* 0x000f66000c1e1d00 */
[C---:B------:R-:W-:Y:S01]  /*2a70*/  IMAD.WIDE.U32 R118, R2.reuse, 0x10, R118 ;  /* 0x0000001002767825 */ /* 0x040fe200078e0076 */
[----:B------:R-:W3:Y:S03]  /*2a80*/  LDG.E.128 R88, desc[UR4][R122.64+0x1800] ;  /* 0x001800047a587981 */ /* 0x000ee6000c1e1d00 */
[C---:B------:R-:W-:Y:S01]  /*2a90*/  IMAD.WIDE.U32 R116, R2.reuse, 0x10, R116 ;  /* 0x0000001002747825 */ /* 0x040fe200078e0074 */
[----:B------:R-:W5:Y:S03]  /*2aa0*/  LDG.E.128 R4, desc[UR4][R118.64] ;  /* 0x0000000476047981 */ /* 0x000f66000c1e1d00 */
[----:B------:R-:W-:Y:S01]  /*2ab0*/  IMAD.WIDE.U32 R124, R2, 0x10, R28 ;  /* 0x00000010027c7825 */ /* 0x000fe200078e001c */
[----:B------:R-:W4:Y:S04]  /*2ac0*/  LDG.E.128 R24, desc[UR4][R116.64] ;  /* 0x0000000474187981 */ /* 0x000f28000c1e1d00 */
[----:B------:R-:W3:Y:S04]  /*2ad0*/  LDG.E.128 R92, desc[UR4][R118.64+0x1800] ;  /* 0x00180004765c7981 */ /* 0x000ee8000c1e1d00 */
        /* <DEDUP_REMOVED lines=16> */
[----:B------:R-:W3:Y:S01]  /*2be0*/  LDG.E.128 R84, desc[UR4][R124.64+0x1000] ;  /* 0x001000047c547981 */ /* 0x000ee2000c1e1d00 */
[----:B--2---:R0:W-:Y:S02]  /*2bf0*/  DFMA R12, -R16, UR6, R12 ;  /* 0x00000006100c7c2b */ /* 0x0041e4000800010c */
[----:B0-----:R-:W0:Y:S02]  /*2c00*/  LDC.64 R16, c[0x0][0x398] ;  /* 0x0000e600ff107b82 */ /* 0x001e240000000a00 */
[----:B0-----:R-:W-:-:S04]  /*2c10*/  IMAD.WIDE.U32 R16, R0, 0x8, R16 ;  /* 0x0000000800107825 */ /* 0x001fc800078e0010 */
[----:B------:R-:W-:-:S15]  /*2c20*/  IMAD.WIDE.U32 R16, R2, 0x10, R16 ;  /* 0x0000001002107825 */ /* 0x000fde00078e0010 */
[----:B------:R-:W-:-:S15]  /*2c30*/  NOP ;  /* 0x0000000000007918 */ /* 0x000fde0000000000 */
[----:B------:R-:W-:-:S15]  /*2c40*/  NOP ;  /* 0x0000000000007918 */ /* 0x000fde0000000000 */
[----:B------:R-:W-:-:S11]  /*2c50*/  NOP ;  /* 0x0000000000007918 */ /* 0x000fd60000000000 */
[----:B-----5:R-:W-:-:S15]  /*2c60*/  DADD R6, R10, -R6 ;  /* 0x000000000a067229 */ /* 0x020fde0000000806 */
        /* <DEDUP_REMOVED lines=24> */
[----:B------:R-:W-:-:S15]  /*2df0*/  DFMA R14, -R18, UR6, R14 ;  /* 0x00000006120e7c2b */ /* 0x000fde000800010e */
        /* <DEDUP_REMOVED lines=19> */
[----:B-1----:R-:W-:-:S15]  /*2f30*/  DFMA R6, R10, -R6, R14 ;  /* 0x800000060a06722b */ /* 0x002fde000000000e */
[----:B------:R-:W-:-:S15]  /*2f40*/  NOP ;  /* 0x0000000000007918 */ /* 0x000fde0000000000 */
[----:B------:R-:W-:-:S15]  /*2f50*/  NOP ;  /* 0x0000000000007918 */ /* 0x000fde0000000000 */
[----:B------:R-:W-:-:S15]  /*2f60*/  NOP ;  /* 0x0000000000007918 */ /* 0x000fde0000000000 */
[----:B------:R-:W-:-:S04]  /*2f70*/  NOP ;  /* 0x0000000000007918 */ /* 0x000fc80000000000 */
[----:B---3--:R-:W-:-:S15]  /*2f80*/  DADD R94, R90, -R94 ;  /* 0x000000005a5e7229 */ /* 0x008fde000000085e */
[----:B------:R-:W-:-:S15]  /*2f90*/  NOP ;  /* 0x0000000000007918 */ /* 0x000fde0000000000 */
[----:B------:R-:W-:-:S15]  /*2fa0*/  NOP ;  /* 0x0000000000007918 */ /* 0x000fde0000000000 */
[----:B------:R-:W-:-:S15]  /*2fb0*/  NOP ;  /* 0x0000000000007918 */ /* 0x000fde0000000000 */
[----:B------:R-:W-:-:S04]  /*2fc0*/  NOP ;  /* 0x0000000000007918 */ /* 0x000fc80000000000 */
[----:B0-----:R-:W-:-:S15]  /*2fd0*/  DFMA R4, R8, -R4, R12 ;  /* 0x800000040804722b */ /* 0x001fde000000000c */
        /* <DEDUP_REMOVED lines=129> */
[----:B---3--:R-:W3:-:S15]  /*37f0*/  DMUL R12, R12, UR6 ;  /* 0x000000060c0c7c28 */ /* 0x008ede0008000000 */
        /* <DEDUP_REMOVED lines=24> */
[----:B----4-:R-:W0:-:S15]  /*3980*/  DMUL R104, R104, UR6 ;  /* 0x0000000668687c28 */ /* 0x010e1e0008000000 */
[----:B------:R-:W-:-:S15]  /*3990*/  NOP ;  /* 0x0000000000007918 */ /* 0x000fde0000000000 */
[----:B------:R-:W-:-:S15]  /*39a0*/  NOP ;  /* 0x0000000000007918 */ /* 0x000fde0000000000 */
[----:B------:R-:W-:-:S15]  /*39b0*/  NOP ;  /* 0x0000000000007918 */ /* 0x000fde0000000000 */
[----:B------:R-:W-:-:S04]  /*39c0*/  NOP ;  /* 0x0000000000007918 */ /* 0x000fc80000000000 */
[----:B-----5:R-:W4:-:S15]  /*39d0*/  DMUL R106, R106, UR6 ;  /* 0x000000066a6a7c28 */ /* 0x020f1e0008000000 */
        /* <DEDUP_REMOVED lines=19> */
[----:B--2---:R-:W-:-:S15]  /*3b10*/  DFMA R10, R10, -R34, R42 ;  /* 0x800000220a0a722b */ /* 0x004fde000000002a */
        /* <DEDUP_REMOVED lines=14> */
[----:B---3--:R-:W-:-:S15]  /*3c00*/  DFMA R12, R12, -R60, R68 ;  /* 0x8000003c0c0c722b */ /* 0x008fde0000000044 */
        /* <DEDUP_REMOVED lines=19> */
[----:B----4-:R-:W-:-:S15]  /*3d40*/  DFMA R94, R106, -R94, R98 ;  /* 0x8000005e6a5e722b */ /* 0x010fde0000000062 */
        /* <DEDUP_REMOVED lines=45> */
.L_x_20593:
        /* <DEDUP_REMOVED lines=14> */
.L_x_27230:


//--------------------- .text._ZN2at6native29vectorized_elementwise_kernelILi4EZZZNS0_49_GLOBAL__N__b919a28f_16_Normalization_cu_5c38458737batch_norm_elementwise_backward_trainERKNS_6TensorES5_S5_S5_S5_S5_S5_ENKUlvE0_clEvENKUlvE_clEvEUldddddddE_St5arrayIPcLm8EEEEviT0_T1_ --------------------------
	.section	.text._ZN2at6native29vectorized_elementwise_kernelILi4EZZZNS0_49_GLOBAL__N__b919a28f_16_Normalization_cu_5c38458737batch_norm_elementwise_backward_trainERKNS_6TensorES5_S5_S5_S5_S5_S5_ENKUlvE0_clEvENKUlvE_clEvEUldddddddE_St5arrayIPcLm8EEEEviT0_T1_,"ax",@progbits
	.align	128
        .global         _ZN2at6native29vectorized_elementwise_kernelILi4EZZZNS0_49_GLOBAL__N__b919a28f_16_Normalization_cu_5c38458737batch_norm_elementwise_backward_trainERKNS_6TensorES5_S5_S5_S5_S5_S5_ENKUlvE0_clEvENKUlvE_clEvEUldddddddE_St5arrayIPcLm8EEEEviT0_T1_
        .type           _ZN2at6native29vectorized_elementwise_kernelILi4EZZZNS0_49_GLOBAL__N__b919a28f_16_Normalization_cu_5c38458737batch_norm_elementwise_backward_trainERKNS_6TensorES5_S5_S5_S5_S5_S5_ENKUlvE0_clEvENKUlvE_clEvEUldddddddE_St5arrayIPcLm8EEEEviT0_T1_,@function
        .size           _ZN2at6native29vectorized_elementwise_kernelILi4EZZZNS0_49_GLOBAL__N__b919a28f_16_Normalization_cu_5c38458737batch_norm_elementwise_backward_trainERKNS_6TensorES5_S5_S5_S5_S5_S5_ENKUlvE0_clEvENKUlvE_clEvEUldddddddE_St5arrayIPcLm8EEEEviT0_T1_,(.L_x_27231 - _ZN2at6native29vectorized_elementwise_kernelILi4EZZZNS0_49_GLOBAL__N__b919a28f_16_Normalization_cu_5c38458737batch_norm_elementwise_backward_trainERKNS_6TensorES5_S5_S5_S5_S5_S5_ENKUlvE0_clEvENKUlvE_clEvEUldddddddE_St5arrayIPcLm8EEEEviT0_T1_)
        .other          _ZN2at6native29vectorized_elementwise_kernelILi4EZZZNS0_49_GLOBAL__N__b919a28f_16_Normalization_cu_5c38458737batch_norm_elementwise_backward_trainERKNS_6TensorES5_S5_S5_S5_S5_S5_ENKUlvE0_clEvENKUlvE_clEvEUldddddddE_St5arrayIPcLm8EEEEviT0_T1_,@"STO_CUDA_ENTRY STV_DEFAULT"
_ZN2at6native29vectorized_elementwise_kernelILi4EZZZNS0_49_GLOBAL__N__b919a28f_16_Normalization_cu_5c38458737batch_norm_elementwise_backward_trainERKNS_6TensorES5_S5_S5_S5_S5_S5_ENKUlvE0_clEvENKUlvE_clEvEUldddddddE_St5arrayIPcLm8EEEEviT0_T1_:
.text._ZN2at6native29vectorized_elementwise_kernelILi4EZZZNS0_49_GLOBAL__N__b919a28f_16_Normalization_cu_5c38458737batch_norm_elementwise_backward_trainERKNS_6TensorES5_S5_S5_S5_S5_S5_ENKUlvE0_clEvENKUlvE_clEvEUldddddddE_St5arrayIPcLm8EEEEviT0_T1_:
        /* <DEDUP_REMOVED lines=217> */
.L_x_20596:
[----:B------:R-:W-:Y:S05]  /*0d90*/  BSYNC.RECONVERGENT B0 ;  /* 0x0000000000007941 */ /* 0x000fea0003800200 */
.L_x_20595:
        /* <DEDUP_REMOVED lines=119> */
.L_x_20598:
[----:B------:R-:W-:Y:S05]  /*1510*/  BSYNC.RECONVERGENT B0 ;  /* 0x0000000000007941 */ /* 0x000fea0003800200 */
.L_x_20597:
        /* <DEDUP_REMOVED lines=52> */
.L_x_20600:
[----:B------:R-:W-:Y:S05]  /*1860*/  BSYNC.RECONVERGENT B0 ;  /* 0x0000000000007941 */ /* 0x000fea0003800200 */
.L_x_20599:
        /* <DEDUP_REMOVED lines=39> */
.L_x_20602:
[----:B------:R-:W-:Y:S05]  /*1ae0*/  BSYNC.RECONVERGENT B0 ;  /* 0x0000000000007941 */ /* 0x000fea0003800200 */
.L_x_20601:
        /* <DEDUP_REMOVED lines=39> */
.L_x_20604:
[----:B------:R-:W-:Y:S05]  /*1d60*/  BSYNC.RECONVERGENT B0 ;  /* 0x0000000000007941 */ /* 0x000fea0003800200 */
.L_x_20603:
        /* <DEDUP_REMOVED lines=39> */
.L_x_20606:
[----:B------:R-:W-:Y:S05]  /*1fe0*/  BSYNC.RECONVERGENT B0 ;  /* 0x0000000000007941 */ /* 0x000fea0003800200 */
.L_x_20605:
        /* <DEDUP_REMOVED lines=39> */
.L_x_20608:
[----:B------:R-:W-:Y:S05]  /*2260*/  BSYNC.RECONVERGENT B0 ;  /* 0x0000000000007941 */ /* 0x000fea0003800200 */
.L_x_20607:
        /* <DEDUP_REMOVED lines=39> */
.L_x_20610:
[----:B------:R-:W-:Y:S05]  /*24e0*/  BSYNC.RECONVERGENT B0 ;  /* 0x0000000000007941 */ /* 0x000fea0003800200 */
.L_x_20609:
        /* <DEDUP_REMOVED lines=15> */
.L_x_20613:
[----:B------:R-:W-:-:S13]  /*25e0*/  ISETP.GE.U32.AND P0, PT, R71, R70, PT ;  /* 0x000000464700720c */ /* 0x000fda0003f06070 */
[----:B------:R-:W-:Y:S05]  /*25f0*/  @P0 BRA `(.L_x_20615) ;  /* 0x0000000000300947 */ /* 0x000fea0003800000 */
[----:B0-----:R-:W0:Y:S01]  /*2600*/  LDC.64 R2, c[0x0][0x398] ;  /* 0x0000e600ff027b82 */ /* 0x001e220000000a00 */
[----:B------:R-:W-:Y:S01]  /*2610*/  LEA R7, R0, R71, 0xa ;  /* 0x0000004700077211 */ /* 0x000fe200078e50ff */
[----:B------:R-:W-:-:S04]  /*2620*/  VIADD R71, R71, 0x80 ;  /* 0x0000008047477836 */ /* 0x000fc80000000000 */
[----:B0-----:R-:W-:-:S05]  /*2630*/  IMAD.WIDE.U32 R2, R7, 0x8, R2 ;  /* 0x0000000807027825 */ /* 0x001fca00078e0002 */
[----:B--2---:R0:W-:Y:S02]  /*2640*/  STG.E.64 desc[UR4][R2.64], R56 ;  /* 0x0000003802007986 */ /* 0x0041e4000c101b04 */
.L_x_20614:
[----:B------:R-:W-:-:S13]  /*2650*/  ISETP.GE.U32.AND P0, PT, R71, R70, PT ;  /* 0x000000464700720c */ /* 0x000fda0003f06070 */
[----:B------:R-:W-:Y:S05]  /*2660*/  @P0 BRA `(.L_x_20616) ;  /* 0x0000000000300947 */ /* 0x000fea0003800000 */
[----:B0-----:R-:W0:Y:S01]  /*2670*/  LDC.64 R2, c[0x0][0x398] ;  /* 0x0000e600ff027b82 */ /* 0x001e220000000a00 */
[----:B------:R-:W-:Y:S01]  /*2680*/  LEA R7, R0, R71, 0xa ;  /* 0x0000004700077211 */ /* 0x000fe200078e50ff */
[----:B------:R-:W-:-:S04]  /*2690*/  VIADD R71, R71, 0x80 ;  /* 0x0000008047477836 */ /* 0x000fc80000000000 */
[----:B0-----:R-:W-:-:S05]  /*26a0*/  IMAD.WIDE.U32 R2, R7, 0x8, R2 ;  /* 0x0000000807027825 */ /* 0x001fca00078e0002 */
[----:B----4-:R0:W-:Y:S02]  /*26b0*/  STG.E.64 desc[UR4][R2.64], R32 ;  /* 0x0000002002007986 */ /* 0x0101e4000c101b04 */
.L_x_20615:
[----:B------:R-:W-:-:S13]  /*26c0*/  ISETP.GE.U32.AND P0, PT, R71, R70, PT ;  /* 0x000000464700720c */ /* 0x000fda0003f06070 */
[----:B------:R-:W-:Y:S05]  /*26d0*/  @P0 BRA `(.L_x_20617) ;  /* 0x0000000000340947 */ /* 0x000fea0003800000 */
[----:B0-----:R-:W0:Y:S01]  /*26e0*/  LDC.64 R2, c[0x0][0x398] ;  /* 0x0000e600ff027b82 */ /* 0x001e220000000a00 */
[----:B------:R-:W-:Y:S01]  /*26f0*/  LEA R7, R0, R71, 0xa ;  /* 0x0000004700077211 */ /* 0x000fe200078e50ff */
[----:B------:R-:W-:-:S04]  /*2700*/  VIADD R71, R71, 0x80 ;  /* 0x0000008047477836 */ /* 0x000fc80000000000 */
[----:B0-----:R-:W-:-:S05]  /*2710*/  IMAD.WIDE.U32 R2, R7, 0x8, R2 ;  /* 0x0000000807027825 */ /* 0x001fca00078e0002 */
[----:B------:R0:W-:Y:S02]  /*2720*/  STG.E.64 desc[UR4][R2.64], R18 ;  /* 0x0000001202007986 */ /* 0x0001e4000c101b04 */
.L_x_20616:
        /* <DEDUP_REMOVED lines=8> */
.L_x_20617:
[----:B------:R-:W-:Y:S05]  /*27b0*/  BSYNC.RELIABLE B1 ;  /* 0x0000000000017941 */ /* 0x000fea0003800100 */
.L_x_20612:
[----:B------:R-:W-:-:S13]  /*27c0*/  ISETP.GE.U32.AND P0, PT, R71, R70, PT ;  /* 0x000000464700720c */ /* 0x000fda0003f06070 */
[----:B0-----:R-:W0:Y:S01]  /*27d0*/  @!P0 LDC.64 R2, c[0x0][0x398] ;  /* 0x0000e600ff028b82 */ /* 0x001e220000000a00 */
[----:B------:R-:W-:Y:S01]  /*27e0*/  @!P0 LEA R5, R0, R71, 0xa ;  /* 0x0000004700058211 */ /* 0x000fe200078e50ff */
[----:B------:R-:W-:-:S04]  /*27f0*/  @!P0 VIADD R71, R71, 0x80 ;  /* 0x0000008047478836 */ /* 0x000fc80000000000 */
[----:B0-----:R-:W-:-:S05]  /*2800*/  @!P0 IMAD.WIDE.U32 R2, R5, 0x8, R2 ;  /* 0x0000000805028825 */ /* 0x001fca00078e0002 */
[----:B------:R0:W-:Y:S02]  /*2810*/  @!P0 STG.E.64 desc[UR4][R2.64], R50 ;  /* 0x0000003202008986 */ /* 0x0001e4000c101b04 */
.L_x_20618:
[----:B------:R-:W-:Y:S05]  /*2820*/  BSYNC.RECONVERGENT B0 ;  /* 0x0000000000007941 */ /* 0x000fea0003800200 */
.L_x_20611:
        /* <DEDUP_REMOVED lines=8> */
.L_x_20594:
[----:B------:R-:W0:Y:S01]  /*28b0*/  S2R R2, SR_TID.X ;  /* 0x0000000000027919 */ /* 0x000e220000002100 */
[----:B------:R-:W1:Y:S01]  /*28c0*/  LDC.64 R4, c[0x0][0x3a8] ;  /* 0x0000ea00ff047b82 */ /* 0x000e620000000a00 */
[----:B------:R-:W-:Y:S01]  /*28d0*/  IMAD.SHL.U32 R0, R0, 0x400, RZ ;  /* 0x0000040000007824 */ /* 0x000fe200078e00ff */
[----:B------:R-:W2:Y:S06]  /*28e0*/  LDCU.64 UR6, c[0x0][0x388] ;  /* 0x00007100ff0677ac */ /* 0x000eac0008000a00 */
[----:B------:R-:W3:Y:S08]  /*28f0*/  LDC.64 R6, c[0x0][0x3b8] ;  /* 0x0000ee00ff067b82 */ /* 0x000ef00000000a00 */
[----:B------:R-:W4:Y:S08]  /*2900*/  LDC.64 R8, c[0x0][0x3a0] ;  /* 0x0000e800ff087b82 */ /* 0x000f300000000a00 */
[----:B------:R-:W5:Y:S01]  /*2910*/  LDC.64 R10, c[0x0][0x3d0] ;  /* 0x0000f400ff0a7b82 */ /* 0x000f620000000a00 */
[----:B-1----:R-:W-:-:S04]  /*2920*/  IMAD.WIDE.U32 R4, R0, 0x8, R4 ;  /* 0x0000000800047825 */ /* 0x002fc800078e0004 */
[----:B0-----:R-:W-:-:S03]  /*2930*/  IMAD.WIDE.U32 R64, R2, 0x20, R4 ;  /* 0x0000002002407825 */ /* 0x001fc600078e0004 */
[----:B------:R-:W0:Y:S01]  /*2940*/  LDC.64 R14, c[0x0][0x3c0] ;  /* 0x0000f000ff0e7b82 */ /* 0x000e220000000a00 */
[C---:B---3--:R-:W-:Y:S01]  /*2950*/  IMAD.WIDE.U32 R6, R0.reuse, 0x8, R6 ;  /* 0x0000000800067825 */ /* 0x048fe200078e0006 */
[----:B------:R-:W3:Y:S06]  /*2960*/  LDG.E.ENL2.256 R104, R108, desc[UR4][R64.64] ;  /* 0xfe000004406c797e */ /* 0x000eec0008121968 */
[----:B------:R-:W1:Y:S08]  /*2970*/  LDC.64 R16, c[0x0][0x3c8] ;  /* 0x0000f200ff107b82 */ /* 0x000e700000000a00 */
[----:B------:R-:W2:Y:S01]  /*2980*/  LDC.64 R12, c[0x0][0x3b0] ;  /* 0x0000ec00ff0c7b82 */ /* 0x000ea20000000a00 */
[----:B----4-:R-:W-:Y:S01]  /*2990*/  IMAD.WIDE.U32 R4, R0, 0x8, R8 ;  /* 0x0000000800047825 */ /* 0x010fe200078e0008 */
[----:B------:R-:W4:Y:S03]  /*29a0*/  LDG.E.ENL2.256 R64, R68, desc[UR4][R64.64+0x1000] ;  /* 0xfe0080044044797e */ /* 0x000f260008121940 */
[----:B------:R-:W-:-:S04]  /*29b0*/  IMAD.WIDE.U32 R44, R2, 0x20, R6 ;  /* 0x00000020022c7825 */ /* 0x000fc800078e0006 */
[C---:B-----5:R-:W-:Y:S01]  /*29c0*/  IMAD.WIDE.U32 R10, R0.reuse, 0x8, R10 ;  /* 0x00000008000a7825 */ /* 0x060fe200078e000a */
[----:B------:R-:W3:Y:S03]  /*29d0*/  LDG.E.ENL2.256 R88, R112, desc[UR4][R44.64] ;  /* 0xfe0000042c70797e */ /* 0x000ee60008121958 */
[----:B0-----:R-:W-:-:S04]  /*29e0*/  IMAD.WIDE.U32 R6, R0, 0x8, R14 ;  /* 0x0000000800067825 */ /* 0x001fc800078e000e */
[----:B-1----:R-:W-:Y:S01]  /*29f0*/  IMAD.WIDE.U32 R8, R0, 0x8, R16 ;  /* 0x0000000800087825 */ /* 0x002fe200078e0010 */
[----:B------:R-:W4:Y:S03]  /*2a00*/  LDG.E.ENL2.256 R44, R52, desc[UR4][R44.64+0x1000] ;  /* 0xfe0080042c34797e */ /* 0x000f26000812192c */
[----:B------:R-:W-:-:S04]  /*2a10*/  IMAD.WIDE.U32 R116, R2, 0x20, R4 ;  /* 0x0000002002747825 */ /* 0x000fc800078e0004 */
[----:B--2---:R-:W-:Y:S01]  /*2a20*/  IMAD.WIDE.U32 R4, R0, 0x8, R12 ;  /* 0x0000000800047825 */ /* 0x004fe200078e000c */
[----:B------:R-:W2:Y:S03]  /*2a30*/  LDG.E.ENL2.256 R84, R92, desc[UR4][R116.64] ;  /* 0xfe000004745c797e */ /* 0x000ea60008121954 */
[C---:B------:R-:W-:Y:S01]  /*2a40*/  IMAD.WIDE.U32 R124, R2.reuse, 0x20, R10 ;  /* 0x00000020027c7825 */ /* 0x040fe200078e000a */
[----:B------:R-:W5:Y:S03]  /*2a50*/  LDG.E.ENL2.256 R40, R48, desc[UR4][R116.64+0x1000] ;  /* 0xfe0080047430797e */ /* 0x000f660008121928 */
[C---:B------:R-:W-:Y:S01]  /*2a60*/  IMAD.WIDE.U32 R120, R2.reuse, 0x20, R6 ;  /* 0x0000002002787825 */ /* 0x040fe200078e0006 */
[----:B------:R-:W2:Y:S03]  /*2a70*/  LDG.E.ENL2.256 R96, R100, desc[UR4][R124.64] ;  /* 0xfe0000047c64797e */ /* 0x000ea60008121960 */
[C---:B------:R-:W-:Y:S01]  /*2a80*/  IMAD.WIDE.U32 R122, R2.reuse, 0x20, R8 ;  /* 0x00000020027a7825 */ /* 0x040fe200078e0008 */
[----:B------:R-:W3:Y:S03]  /*2a90*/  LDG.E.ENL2.256 R20, R24, desc[UR4][R120.64] ;  /* 0xfe0000047818797e */ /* 0x000ee60008121914 */
[----:B------:R-:W-:Y:S01]  /*2aa0*/  IMAD.WIDE.U32 R118, R2, 0x20, R4 ;  /* 0x0000002002767825 */ /* 0x000fe200078e0004 */
[----:B------:R-:W4:Y:S04]  /*2ab0*/  LDG.E.ENL2.256 R8, R80, desc[UR4][R122.64] ;  /* 0xfe0000047a50797e */ /* 0x000f280008121908 */
[----:B------:R-:W5:Y:S04]  /*2ac0*/  LDG.E.ENL2.256 R72, R76, desc[UR4][R118.64] ;  /* 0xfe000004764c797e */ /* 0x000f680008121948 */
[----:B------:R-:W5:Y:S04]  /*2ad0*/  LDG.E.ENL2.256 R12, R16, desc[UR4][R120.64+0x1000] ;  /* 0xfe0080047810797e */ /* 0x000f68000812190c */
[----:B------:R-:W5:Y:S04]  /*2ae0*/  LDG.E.ENL2.256 R28, R32, desc[UR4][R118.64+0x1000] ;  /* 0xfe0080047620797e */ /* 0x000f68000812191c */
[----:B------:R-:W5:Y:S04]  /*2af0*/  LDG.E.ENL2.256 R4, R36, desc[UR4][R122.64+0x1000] ;  /* 0xfe0080047a24797e */ /* 0x000f680008121904 */
[----:B------:R-:W5:Y:S01]  /*2b00*/  LDG.E.ENL2.256 R56, R60, desc[UR4][R124.64+0x1000] ;  /* 0xfe0080047c3c797e */ /* 0x000f620008121938 */
[----:B--2---:R-:W-:-:S15]  /*2b10*/  DFMA R84, -R96, UR6, R84 ;  /* 0x0000000660547c2b */ /* 0x004fde0008000154 */
[----:B------:R-:W-:-:S15]  /*2b20*/  NOP ;  /* 0x0000000000007918 */ /* 0x000fde0000000000 */
[----:B------:R-:W-:-:S15]  /*2b30*/  NOP ;  /* 0x0000000000007918 */ /* 0x000fde0000000000 */
[----:B------:R-:W-:-:S15]  /*2b40*/  NOP ;  /* 0x0000000000007918 */ /* 0x000fde0000000000 */
[----:B------:R-:W-:-:S04]  /*2b50*/  NOP ;  /* 0x0000000000007918 */ /* 0x000fc80000000000 */
[----:B---3--:R-:W4:-:S15]  /*2b60*/  DMUL R96, R24, R24 ;  /* 0x0000001818607228 */ /* 0x008f1e0000000000 */
        /* <DEDUP_REMOVED lines=34> */
[----:B------:R1:W-:Y:S02]  /*2d90*/  DMUL R28, R28, R12 ;  /* 0x0000000c1c1c7228 */ /* 0x0003e40000000000 */
[----:B-1----:R-:W1:Y:S02]  /*2da0*/  LDC.64 R12, c[0x0][0x398] ;  /* 0x0000e600ff0c7b82 */ /* 0x002e640000000a00 */
[----:B-1----:R-:W-:-:S04]  /*2db0*/  IMAD.WIDE.U32 R12, R0, 0x8, R12 ;  /* 0x00000008000c7825 */ /* 0x002fc800078e000c */
[----:B------:R-:W-:-:S15]  /*2dc0*/  IMAD.WIDE.U32 R12, R2, 0x20, R12 ;  /* 0x00000020020c7825 */ /* 0x000fde00078e000c */
[----:B------:R-:W-:-:S15]  /*2dd0*/  NOP ;  /* 0x0000000000007918 */ /* 0x000fde0000000000 */
[----:B------:R-:W-:-:S15]  /*2de0*/  NOP ;  /* 0x0000000000007918 */ /* 0x000fde0000000000 */
[----:B------:R-:W-:-:S11]  /*2df0*/  NOP ;  /* 0x0000000000007918 */ /* 0x000fd60000000000 */
        /* <DEDUP_REMOVED lines=35> */
[----:B------:R-:W1:-:S15]  /*3030*/  DMUL R8, R8, UR6 ;  /* 0x0000000608087c28 */ /* 0x000e5e0008000000 */
        /* <DEDUP_REMOVED lines=99> */
[----:B------:R-:W3:-:S15]  /*3670*/  DMUL R80, R80, UR6 ;  /* 0x0000000650507c28 */ /* 0x000ede0008000000 */
[----:B------:R-:W-:-:S15]  /*3680*/  NOP ;  /* 0x0000000000007918 */ /* 0x000fde0000000000 */
[----:B------:R-:W-:-:S15]  /*3690*/  NOP ;  /* 0x0000000000007918 */ /* 0x000fde0000000000 */
[----:B------:R-:W-:-:S15]  /*36a0*/  NOP ;  /* 0x0000000000007918 */ /* 0x000fde0000000000 */
[----:B------:R-:W-:-:S04]  /*36b0*/  NOP ;  /* 0x0000000000007918 */ /* 0x000fc80000000000 */
[----:B------:R-:W4:-:S15]  /*36c0*/  DMUL R82, R82, UR6 ;  /* 0x0000000652527c28 */ /* 0x000f1e0008000000 */
        /* <DEDUP_REMOVED lines=34> */
[----:B------:R-:W0:-:S15]  /*38f0*/  DMUL R4, R4, UR6 ;  /* 0x0000000604047c28 */ /* 0x000e1e0008000000 */
        /* <DEDUP_REMOVED lines=74> */
[----:B----4-:R-:W0:Y:S02]  /*3da0*/  DMUL R74, R74, R86 ;  /* 0x000000564a4a7228 */ /* 0x010e240000000000 */
[----:B0-----:R-:W-:-:S15]  /*3db0*/  STG.E.ENL2.256 desc[UR4][R12.64], R76, R72 ;  /* 0xf800004c0c48797f */ /* 0x001fde000f121804 */
        /* <DEDUP_REMOVED lines=22> */
.L_x_20619:
        /* <DEDUP_REMOVED lines=14> */
.L_x_27231:


//--------------------- .text._ZN2at6native29vectorized_elementwise_kernelILi8EZZZNS0_49_GLOBAL__N__b919a28f_16_Normalization_cu_5c38458737batch_norm_elementwise_backward_trainERKNS_6TensorES5_S5_S5_S5_S5_S5_ENKUlvE0_clEvENKUlvE_clEvEUldddddddE_St5arrayIPcLm8EEEEviT0_T1_ --------------------------
	.section	.text._ZN2at6native29vectorized_elementwise_kernelILi8EZZZNS0_49_GLOBAL__N__b919a28f_16_Normalization_cu_5c38458737batch_norm_elementwise_backward_trainERKNS_6TensorES5_S5_S5_S5_S5_S5_ENKUlvE0_clEvENKUlvE_clEvEUldddddddE_St5arrayIPcLm8EEEEviT0_T1_,"ax",@progbits
	.align	128
        .global         _ZN2at6native29vectorized_elementwise_kernelILi8EZZZNS0_49_GLOBAL__N__b919a28f_16_Normalization_cu_5c38458737batch_norm_elementwise_backward_trainERKNS_6TensorES5_S5_S5_S5_S5_S5_ENKUlvE0_clEvENKUlvE_clEvEUldddddddE_St5arrayIPcLm8EEEEviT0_T1_
        .type           _ZN2at6native29vectorized_elementwise_kernelILi8EZZZNS0_49_GLOBAL__N__b919a28f_16_Normalization_cu_5c38458737batch_norm_elementwise_backward_trainERKNS_6TensorES5_S5_S5_S5_S5_S5_ENKUlvE0_clEvENKUlvE_clEvEUldddddddE_St5arrayIPcLm8EEEEviT0_T1_,@function
        .size           _ZN2at6native29vectorized_elementwise_kernelILi8EZZZNS0_49_GLOBAL__N__b919a28f_16_Normalization_cu_5c38458737batch_norm_elementwise_backward_trainERKNS_6TensorES5_S5_S5_S5_S5_S5_ENKUlvE0_clEvENKUlvE_clEvEUldddddddE_St5arrayIPcLm8EEEEviT0_T1_,(.L_x_27232 - _ZN2at6native29vectorized_elementwise_kernelILi8EZZZNS0_49_GLOBAL__N__b919a28f_16_Normalization_cu_5c38458737batch_norm_elementwise_backward_trainERKNS_6TensorES5_S5_S5_S5_S5_S5_ENKUlvE0_clEvENKUlvE_clEvEUldddddddE_St5arrayIPcLm8EEEEviT0_T1_)
        .other          _ZN2at6native29vectorized_elementwise_kernelILi8EZZZNS0_49_GLOBAL__N__b919a28f_16_Normalization_cu_5c38458737batch_norm_elementwise_backward_trainERKNS_6TensorES5_S5_S5_S5_S5_S5_ENKUlvE0_clEvENKUlvE_clEvEUldddddddE_St5arrayIPcLm8EEEEviT0_T1_,@"STO_CUDA_ENTRY STV_DEFAULT"
_ZN2at6native29vectorized_elementwise_kernelILi8EZZZNS0_49_GLOBAL__N__b919a28f_16_Normalization_cu_5c38458737batch_norm_elementwise_backward_trainERKNS_6TensorES5_S5_S5_S5_S5_S5_ENKUlvE0_clEvENKUlvE_clEvEUldddddddE_St5arrayIPcLm8EEEEviT0_T1_:
.text._ZN2at6native29vectorized_elementwise_kernelILi8EZZZNS0_49_GLOBAL__N__b919a28f_16_Normalization_cu_5c38458737batch_norm_elementwise_backward_trainERKNS_6TensorES5_S5_S5_S5_S5_S5_ENKUlvE0_clEvENKUlvE_clEvEUldddddddE_St5arrayIPcLm8EEEEviT0_T1_:
[----:B------:R-:W-:Y:S01]  /*0000*/  LDC R1, c[0x0][0x37c] ;  /* 0x0000df00ff017b82 */ /* 0x000fe20000000800 */
[----:B------:R-:W-:Y:S05]  /*0010*/  EXIT ;  /* 0x000000000000794d */ /* 0x000fea0003800000 */
.L_x_20620:
        /* <DEDUP_REMOVED lines=14> */
.L_x_27232:


//--------------------- .text._ZN2at6native32batch_norm_backward_elemt_kernelIN3c108BFloat16ES3_fiEEvNS_27GenericPackedTensorAccessorIT_Lm3ENS_16DefaultPtrTraitsET2_EES8_NS4_IT1_Lm1ES6_S7_EESA_NS4_IT0_Lm1ES6_S7_EESA_SA_S8_S9_ --------------------------
	.section	.text._ZN2at6native32batch_norm_backward_elemt_kernelIN3c108BFloat16ES3_fiEEvNS_27GenericPackedTensorAccessorIT_Lm3ENS_16DefaultPtrTraitsET2_EES8_NS4_IT1_Lm1ES6_S7_EESA_NS4_IT0_Lm1ES6_S7_EESA_SA_S8_S9_,"ax",@progbits
	.align	128
        .global         _ZN2at6native32batch_norm_backward_elemt_kernelIN3c108BFloat16ES3_fiEEvNS_27GenericPackedTensorAccessorIT_Lm3ENS_16DefaultPtrTraitsET2_EES8_NS4_IT1_Lm1ES6_S7_EESA_NS4_IT0_Lm1ES6_S7_EESA_SA_S8_S9_
        .type           _ZN2at6native32batch_norm_backward_elemt_kernelIN3c108BFloat16ES3_fiEEvNS_27GenericPackedTensorAccessorIT_Lm3ENS_16DefaultPtrTraitsET2_EES8_NS4_IT1_Lm1ES6_S7_EESA_NS4_IT0_Lm1ES6_S7_EESA_SA_S8_S9_,@function
        .size           _ZN2at6native32batch_norm_backward_elemt_kernelIN3c108BFloat16ES3_fiEEvNS_27GenericPackedTensorAccessorIT_Lm3ENS_16DefaultPtrTraitsET2_EES8_NS4_IT1_Lm1ES6_S7_EESA_NS4_IT0_Lm1ES6_S7_EESA_SA_S8_S9_,(.L_x_27233 - _ZN2at6native32batch_norm_backward_elemt_kernelIN3c108BFloat16ES3_fiEEvNS_27GenericPackedTensorAccessorIT_Lm3ENS_16DefaultPtrTraitsET2_EES8_NS4_IT1_Lm1ES6_S7_EESA_NS4_IT0_Lm1ES6_S7_EESA_SA_S8_S9_)
        .other          _ZN2at6native32batch_norm_backward_elemt_kernelIN3c108BFloat16ES3_fiEEvNS_27GenericPackedTensorAccessorIT_Lm3ENS_16DefaultPtrTraitsET2_EES8_NS4_IT1_Lm1ES6_S7_EESA_NS4_IT0_Lm1ES6_S7_EESA_SA_S8_S9_,@"STO_CUDA_ENTRY STV_DEFAULT"
_ZN2at6native32batch_norm_backward_elemt_kernelIN3c108BFloat16ES3_fiEEvNS_27GenericPackedTensorAccessorIT_Lm3ENS_16DefaultPtrTraitsET2_EES8_NS4_IT1_Lm1ES6_S7_EESA_NS4_IT0_Lm1ES6_S7_EESA_SA_S8_S9_:
.text._ZN2at6native32batch_norm_backward_elemt_kernelIN3c108BFloat16ES3_fiEEvNS_27GenericPackedTensorAccessorIT_Lm3ENS_16DefaultPtrTraitsET2_EES8_NS4_IT1_Lm1ES6_S7_EESA_NS4_IT0_Lm1ES6_S7_EESA_SA_S8_S9_:
[----:B------:R-:W-:Y:S08]  /*0000*/  LDC R1, c[0x0][0x37c] ;  /* 0x0000df00ff017b82 */ /* 0x000ff00000000800 */
[----:B------:R-:W0:Y:S08]  /*0010*/  S2UR UR8, SR_CTAID.X ;  /* 0x00000000000879c3 */ /* 0x000e300000002500 */
[----:B------:R-:W0:Y:S02]  /*0020*/  LDC R0, c[0x0][0x38c] ;  /* 0x0000e300ff007b82 */ /* 0x000e240000000800 */
[----:B0-----:R-:W-:-:S13]  /*0030*/  ISETP.LE.AND P0, PT, R0, UR8, PT ;  /* 0x0000000800007c0c */ /* 0x001fda000bf03270 */
[----:B------:R-:W-:Y:S05]  /*0040*/  @P0 EXIT ;  /* 0x000000000000094d */ /* 0x000fea0003800000 */
[----:B------:R-:W0:Y:S01]  /*0050*/  LDC R7, c[0x0][0x3dc] ;  /* 0x0000f700ff077b82 */ /* 0x000e220000000800 */
[----:B------:R-:W1:Y:S07]  /*0060*/  LDCU.64 UR6, c[0x0][0x358] ;  /* 0x00006b00ff0677ac */ /* 0x000e6e0008000a00 */
[----:B------:R-:W2:Y:S08]  /*0070*/  LDC.64 R2, c[0x0][0x3d0] ;  /* 0x0000f400ff027b82 */ /* 0x000eb00000000a00 */
[----:B------:R-:W3:Y:S08]  /*0080*/  LDC R0, c[0x0][0x40c] ;  /* 0x00010300ff007b82 */ /* 0x000ef00000000800 */
[----:B------:R-:W4:Y:S01]  /*0090*/  LDC.64 R4, c[0x0][0x400] ;  /* 0x00010000ff047b82 */ /* 0x000f220000000a00 */
[----:B0-----:R-:W-:Y:S01]  /*00a0*/  IMAD R7, R7, UR8, RZ ;  /* 0x0000000807077c24 */ /* 0x001fe2000f8e02ff */
[----:B------:R-:W0:Y:S01]  /*00b0*/  S2R R12, SR_TID.Y ;  /* 0x00000000000c7919 */ /* 0x000e220000002200 */
[----:B------:R-:W0:Y:S01]  /*00c0*/  S2R R13, SR_CTAID.Y ;  /* 0x00000000000d7919 */ /* 0x000e220000002600 */
[----:B------:R-:W0:Y:S01]  /*00d0*/  LDCU UR4, c[0x0][0x364] ;  /* 0x00006c80ff0477ac */ /* 0x000e220008000800 */
[----:B--2---:R-:W-:-:S03]  /*00e0*/  IMAD.WIDE R2, R7, 0x4, R2 ;  /* 0x0000000407027825 */ /* 0x004fc600078e0202 */
[----:B------:R-:W2:Y:S01]  /*00f0*/  LDC R8, c[0x0][0x3cc] ;  /* 0x0000f300ff087b82 */ /* 0x000ea20000000800 */
[----:B------:R-:W0:Y:S01]  /*0100*/  LDCU UR9, c[0x0][0x388] ;  /* 0x00007100ff0977ac */ /* 0x000e220008000800 */
[----:B-1----:R1:W2:Y:S01]  /*0110*/  LDG.E R9, desc[UR6][R2.64] ;  /* 0x0000000602097981 */ /* 0x0022a2000c1e1900 */
[----:B------:R-:W2:Y:S01]  /*0120*/  LDCU UR5, c[0x0][0x430] ;  /* 0x00008600ff0577ac */ /* 0x000ea20008000800 */
[----:B---3--:R-:W-:-:S04]  /*0130*/  IMAD R7, R0, UR8, RZ ;  /* 0x0000000800077c24 */ /* 0x008fc8000f8e02ff */
[----:B------:R-:W3:Y:S01]  /*0140*/  LDC R14, c[0x0][0x3fc] ;  /* 0x0000ff00ff0e7b82 */ /* 0x000ee20000000800 */
[----:B----4-:R-:W-:-:S07]  /*0150*/  IMAD.WIDE R4, R7, 0x4, R4 ;  /* 0x0000000407047825 */ /* 0x010fce00078e0204 */
[----:B------:R-:W4:Y:S01]  /*0160*/  LDC R0, c[0x0][0x3e8] ;  /* 0x0000fa00ff007b82 */ /* 0x000f220000000800 */
[----:B------:R0:W3:Y:S07]  /*0170*/  LDG.E R15, desc[UR6][R4.64] ;  /* 0x00000006040f7981 */ /* 0x0000ee000c1e1900 */
[----:B-1----:R-:W1:Y:S08]  /*0180*/  LDC.64 R2, c[0x0][0x3f0] ;  /* 0x0000fc00ff027b82 */ /* 0x002e700000000a00 */
[----:B0-----:R-:W0:Y:S01]  /*0190*/  LDC.64 R4, c[0x0][0x3c0] ;  /* 0x0000f000ff047b82 */ /* 0x001e220000000a00 */
[----:B----4-:R-:W-:-:S13]  /*01a0*/  ISETP.GE.AND P0, PT, R0, 0x1, PT ;  /* 0x000000010000780c */ /* 0x010fda0003f06270 */
[----:B------:R-:W4:Y:S08]  /*01b0*/  @P0 LDC R11, c[0x0][0x3ec] ;  /* 0x0000fb00ff0b0b82 */ /* 0x000f300000000800 */
[----:B------:R-:W1:Y:S01]  /*01c0*/  @P0 LDC.64 R6, c[0x0][0x3e0] ;  /* 0x0000f800ff060b82 */ /* 0x000e620000000a00 */
[----:B----4-:R-:W-:-:S04]  /*01d0*/  @P0 IMAD R11, R11, UR8, RZ ;  /* 0x000000080b0b0c24 */ /* 0x010fc8000f8e02ff */
[----:B-1----:R-:W-:-:S05]  /*01e0*/  @P0 IMAD.WIDE R6, R11, 0x2, R6 ;  /* 0x000000020b060825 */ /* 0x002fca00078e0206 */
[----:B------:R1:W5:Y:S01]  /*01f0*/  @P0 LDG.E.U16 R10, desc[UR6][R6.64] ;  /* 0x00000006060a0981 */ /* 0x000362000c1e1500 */
[----:B------:R-:W-:-:S05]  /*0200*/  IMAD R12, R13, UR4, R12 ;  /* 0x000000040d0c7c24 */ /* 0x000fca000f8e020c */
[----:B------:R-:W-:Y:S01]  /*0210*/  ISETP.GE.AND P1, PT, R12, UR9, PT ;  /* 0x000000090c007c0c */ /* 0x000fe2000bf26270 */
[----:B--2---:R-:W-:Y:S02]  /*0220*/  IMAD R11, R8, UR8, RZ ;  /* 0x00000008080b7c24 */ /* 0x004fe4000f8e02ff */
[----:B---3--:R-:W-:Y:S02]  /*0230*/  IMAD R13, R14, UR8, RZ ;  /* 0x000000080e0d7c24 */ /* 0x008fe4000f8e02ff */
[----:B0-----:R-:W-:-:S04]  /*0240*/  IMAD.WIDE R4, R11, 0x4, R4 ;  /* 0x000000040b047825 */ /* 0x001fc800078e0204 */
[----:B------:R-:W-:-:S04]  /*0250*/  IMAD.WIDE R2, R13, 0x4, R2 ;  /* 0x000000040d027825 */ /* 0x000fc800078e0202 */
[----:B------:R-:W-:-:S04]  /*0260*/  FMUL.FTZ R0, R9, R9 ;  /* 0x0000000909007220 */ /* 0x000fc80000410000 */
[----:B------:R-:W-:-:S04]  /*0270*/  FMUL.FTZ R0, R0, R15 ;  /* 0x0000000f00007220 */ /* 0x000fc80000410000 */
[----:B------:R-:W-:Y:S01]  /*0280*/  FMUL.FTZ R0, R0, UR5 ;  /* 0x0000000500007c20 */ /* 0x000fe20008410000 */
[----:B-1----:R-:W-:Y:S06]  /*0290*/  @P1 EXIT ;  /* 0x000000000000194d */ /* 0x002fec0003800000 */
[----:B------:R-:W5:Y:S01]  /*02a0*/  LDG.E R6, desc[UR6][R4.64] ;  /* 0x0000000604067981 */ /* 0x000f62000c1e1900 */
[----:B------:R-:W0:Y:S01]  /*02b0*/  LDC R13, c[0x0][0x3b8] ;  /* 0x0000ee00ff0d7b82 */ /* 0x000e220000000800 */
[----:B------:R-:W1:Y:S02]  /*02c0*/  S2R R8, SR_TID.X ;  /* 0x0000000000087919 */ /* 0x000e640000002100 */
[----:B------:R2:W5:Y:S05]  /*02d0*/  LDG.E R7, desc[UR6][R2.64] ;  /* 0x0000000602077981 */ /* 0x00056a000c1e1900 */
[----:B------:R-:W3:Y:S01]  /*02e0*/  LDC R11, c[0x0][0x428] ;  /* 0x00010a00ff0b7b82 */ /* 0x000ee20000000800 */
[----:B------:R-:W4:Y:S01]  /*02f0*/  LDCU UR9, c[0x0][0x360] ;  /* 0x00006c00ff0977ac */ /* 0x000f220008000800 */
[----:B------:R-:W-:Y:S01]  /*0300*/  BSSY.RECONVERGENT B0, `(.L_x_20621) ;  /* 0x0000047000007945 */ /* 0x000fe20003800200 */
[----:B------:R-:W4:Y:S05]  /*0310*/  LDCU UR5, c[0x0][0x374] ;  /* 0x00006e80ff0577ac */ /* 0x000f2a0008000800 */
[----:B------:R-:W4:Y:S01]  /*0320*/  LDC R14, c[0x0][0x398] ;  /* 0x0000e600ff0e7b82 */ /* 0x000f220000000800 */
[----:B--2---:R-:W-:Y:S01]  /*0330*/  IMAD.MOV.U32 R2, RZ, RZ, 0x3f800000 ;  /* 0x3f800000ff027424 */ /* 0x004fe200078e00ff */
[----:B------:R-:W2:Y:S01]  /*0340*/  LDCU UR20, c[0x0][0x430] ;  /* 0x00008600ff1477ac */ /* 0x000ea20008000800 */
[----:B-----5:R-:W-:Y:S01]  /*0350*/  @P0 IMAD.U32 R2, R10, 0x10000, RZ ;  /* 0x000100000a020824 */ /* 0x020fe200078e00ff */
[----:B------:R-:W-:Y:S01]  /*0360*/  MOV R10, R12 ;  /* 0x0000000c000a7202 */ /* 0x000fe20000000f00 */
[----:B------:R-:W0:Y:S02]  /*0370*/  LDCU UR11, c[0x0][0x3bc] ;  /* 0x00007780ff0b77ac */ /* 0x000e240008000800 */
[----:B------:R-:W-:Y:S01]  /*0380*/  FMUL.FTZ R9, R9, R2 ;  /* 0x0000000209097220 */ /* 0x000fe20000410000 */
[----:B0-----:R-:W-:Y:S01]  /*0390*/  IMAD R12, R13, UR8, RZ ;  /* 0x000000080d0c7c24 */ /* 0x001fe2000f8e02ff */
[----:B------:R-:W0:Y:S01]  /*03a0*/  LDCU UR14, c[0x0][0x39c] ;  /* 0x00007380ff0e77ac */ /* 0x000e220008000800 */
[----:B------:R-:W0:Y:S01]  /*03b0*/  LDCU UR15, c[0x0][0x42c] ;  /* 0x00008580ff0f77ac */ /* 0x000e220008000800 */
[----:B---3--:R-:W-:Y:S01]  /*03c0*/  IMAD R11, R11, UR8, RZ ;  /* 0x000000080b0b7c24 */ /* 0x008fe2000f8e02ff */
[----:B------:R-:W3:Y:S01]  /*03d0*/  LDCU.64 UR12, c[0x0][0x3a0] ;  /* 0x00007400ff0c77ac */ /* 0x000ee20008000a00 */
[----:B------:R-:W0:Y:S01]  /*03e0*/  LDCU.64 UR16, c[0x0][0x380] ;  /* 0x00007000ff1077ac */ /* 0x000e220008000a00 */
[----:B----4-:R-:W-:Y:S01]  /*03f0*/  IMAD R13, R14, UR8, RZ ;  /* 0x000000080e0d7c24 */ /* 0x010fe2000f8e02ff */
[----:B------:R-:W4:Y:S01]  /*0400*/  LDCU.64 UR18, c[0x0][0x410] ;  /* 0x00008200ff1277ac */ /* 0x000f220008000a00 */
[----:B-12---:R-:W-:-:S12]  /*0410*/  UIMAD UR4, UR4, UR5, URZ ;  /* 0x00000005040472a4 */ /* 0x006fd8000f8e02ff */
.L_x_20625:
[----:B-1----:R-:W1:Y:S01]  /*0420*/  LDC R15, c[0x0][0x390] ;  /* 0x0000e400ff0f7b82 */ /* 0x002e620000000800 */
[----:B------:R-:W-:Y:S01]  /*0430*/  BSSY.RECONVERGENT B1, `(.L_x_20622) ;  /* 0x000002f000017945 */ /* 0x000fe20003800200 */
[----:B-1----:R-:W-:-:S13]  /*0440*/  ISETP.GE.AND P0, PT, R8, R15, PT ;  /* 0x0000000f0800720c */ /* 0x002fda0003f06270 */
[----:B------:R-:W-:Y:S05]  /*0450*/  @P0 BRA `(.L_x_20623) ;  /* 0x0000000000b00947 */ /* 0x000fea0003800000 */
[----:B------:R-:W1:Y:S01]  /*0460*/  LDCU UR5, c[0x0][0x394] ;  /* 0x00007280ff0577ac */ /* 0x000e620008000800 */
[----:B------:R-:W-:Y:S01]  /*0470*/  IMAD.MOV.U32 R22, RZ, RZ, R8 ;  /* 0x000000ffff167224 */ /* 0x000fe200078e0008 */
[----:B------:R-:W2:Y:S01]  /*0480*/  LDCU UR8, c[0x0][0x3b4] ;  /* 0x00007680ff0877ac */ /* 0x000ea20008000800 */
[----:B------:R-:W5:Y:S01]  /*0490*/  LDCU UR10, c[0x0][0x424] ;  /* 0x00008480ff0a77ac */ /* 0x000f620008000800 */
[C---:B-1----:R-:W-:Y:S02]  /*04a0*/  IMAD R14, R10.reuse, UR5, RZ ;  /* 0x000000050a0e7c24 */ /* 0x042fe4000f8e02ff */
[----:B--2---:R-:W-:-:S03]  /*04b0*/  IMAD R3, R10, UR8, RZ ;  /* 0x000000080a037c24 */ /* 0x004fc6000f8e02ff */
[----:B------:R-:W-:Y:S02]  /*04c0*/  SHF.R.S32.HI R4, RZ, 0x1f, R14 ;  /* 0x0000001fff047819 */ /* 0x000fe4000001140e */
[----:B------:R-:W-:Y:S01]  /*04d0*/  IADD3 R14, P0, PT, R13, R14, RZ ;  /* 0x0000000e0d0e7210 */ /* 0x000fe20007f1e0ff */
[----:B-----5:R-:W-:Y:S01]  /*04e0*/  IMAD R2, R10, UR10, RZ ;  /* 0x0000000a0a027c24 */ /* 0x020fe2000f8e02ff */
[----:B------:R-:W-:Y:S02]  /*04f0*/  IADD3 R16, P1, PT, R12, R3, RZ ;  /* 0x000000030c107210 */ /* 0x000fe40007f3e0ff */
[----:B------:R-:W-:Y:S02]  /*0500*/  SHF.R.S32.HI R3, RZ, 0x1f, R3 ;  /* 0x0000001fff037819 */ /* 0x000fe40000011403 */
[----:B------:R-:W-:Y:S02]  /*0510*/  IADD3 R17, P2, PT, R11, R2, RZ ;  /* 0x000000020b117210 */ /* 0x000fe40007f5e0ff */
[----:B------:R-:W-:-:S02]  /*0520*/  SHF.R.S32.HI R18, RZ, 0x1f, R2 ;  /* 0x0000001fff127819 */ /* 0x000fc40000011402 */
[----:B------:R-:W-:Y:S02]  /*0530*/  LEA.HI.X.SX32 R19, R13, R4, 0x1, P0 ;  /* 0x000000040d137211 */ /* 0x000fe400000f0eff */
[----:B------:R-:W-:Y:S02]  /*0540*/  LEA.HI.X.SX32 R20, R12, R3, 0x1, P1 ;  /* 0x000000030c147211 */ /* 0x000fe400008f0eff */
[----:B------:R-:W-:-:S07]  /*0550*/  LEA.HI.X.SX32 R18, R11, R18, 0x1, P2 ;  /* 0x000000120b127211 */ /* 0x000fce00010f0eff */
.L_x_20624:
[C---:B-1----:R-:W-:Y:S02]  /*0560*/  IMAD R3, R22.reuse, UR11, RZ ;  /* 0x0000000b16037c24 */ /* 0x042fe4000f8e02ff */
[----:B0-----:R-:W-:-:S03]  /*0570*/  IMAD R2, R22, UR14, RZ ;  /* 0x0000000e16027c24 */ /* 0x001fc6000f8e02ff */
[C---:B------:R-:W-:Y:S02]  /*0580*/  IADD3 R21, P0, PT, R3.reuse, R16, RZ ;  /* 0x0000001003157210 */ /* 0x040fe40007f1e0ff */
[C---:B------:R-:W-:Y:S02]  /*0590*/  IADD3 R5, P1, PT, R2.reuse, R14, RZ ;  /* 0x0000000e02057210 */ /* 0x040fe40007f3e0ff */
[----:B------:R-:W-:Y:S02]  /*05a0*/  LEA.HI.X.SX32 R26, R3, R20, 0x1, P0 ;  /* 0x00000014031a7211 */ /* 0x000fe400000f0eff */
[----:B------:R-:W-:Y:S02]  /*05b0*/  LEA.HI.X.SX32 R24, R2, R19, 0x1, P1 ;  /* 0x0000001302187211 */ /* 0x000fe400008f0eff */
[----:B---3--:R-:W-:Y:S02]  /*05c0*/  LEA R2, P0, R21, UR12, 0x1 ;  /* 0x0000000c15027c11 */ /* 0x008fe4000f8008ff */
[----:B------:R-:W-:-:S02]  /*05d0*/  LEA R4, P1, R5, UR16, 0x1 ;  /* 0x0000001005047c11 */ /* 0x000fc4000f8208ff */
[----:B------:R-:W-:Y:S02]  /*05e0*/  LEA.HI.X R3, R21, UR13, R26, 0x1, P0 ;  /* 0x0000000d15037c11 */ /* 0x000fe400080f0c1a */
[----:B------:R-:W-:-:S03]  /*05f0*/  LEA.HI.X R5, R5, UR17, R24, 0x1, P1 ;  /* 0x0000001105057c11 */ /* 0x000fc600088f0c18 */
[----:B------:R-:W2:Y:S04]  /*0600*/  LDG.E.U16 R2, desc[UR6][R2.64] ;  /* 0x0000000602027981 */ /* 0x000ea8000c1e1500 */
[----:B------:R-:W3:Y:S01]  /*0610*/  LDG.E.U16 R4, desc[UR6][R4.64] ;  /* 0x0000000604047981 */ /* 0x000ee2000c1e1500 */
[C---:B------:R-:W-:Y:S01]  /*0620*/  IMAD R25, R22.reuse, UR15, RZ ;  /* 0x0000000f16197c24 */ /* 0x040fe2000f8e02ff */
[----:B------:R-:W-:Y:S02]  /*0630*/  IADD3 R22, PT, PT, R22, UR9, RZ ;  /* 0x0000000916167c10 */ /* 0x000fe4000fffe0ff */
[----:B--2---:R-:W-:Y:S01]  /*0640*/  SHF.L.U32 R24, R2, 0x10, RZ ;  /* 0x0000001002187819 */ /* 0x004fe200000006ff */
[----:B---3--:R-:W-:-:S04]  /*0650*/  IMAD.U32 R23, R4, 0x10000, RZ ;  /* 0x0001000004177824 */ /* 0x008fc800078e00ff */
[----:B------:R-:W-:Y:S01]  /*0660*/  FFMA.FTZ R21, -R7, UR20, R24 ;  /* 0x0000001407157c23 */ /* 0x000fe20008010118 */
[----:B------:R-:W-:-:S04]  /*0670*/  FADD.FTZ R23, -R6, R23 ;  /* 0x0000001706177221 */ /* 0x000fc80000010100 */
[----:B------:R-:W-:Y:S01]  /*0680*/  FFMA.FTZ R24, -R0, R23, R21 ;  /* 0x0000001700187223 */ /* 0x000fe20000010115 */
[----:B------:R-:W-:-:S03]  /*0690*/  IADD3 R21, P0, PT, R25, R17, RZ ;  /* 0x0000001119157210 */ /* 0x000fc60007f1e0ff */
[----:B------:R-:W-:Y:S01]  /*06a0*/  FMUL.FTZ R24, R9, R24 ;  /* 0x0000001809187220 */ /* 0x000fe20000410000 */
[----:B------:R-:W-:Y:S02]  /*06b0*/  LEA.HI.X.SX32 R26, R25, R18, 0x1, P0 ;  /* 0x00000012191a7211 */ /* 0x000fe400000f0eff */
[C---:B----4-:R-:W-:Y:S02]  /*06c0*/  LEA R2, P0, R21.reuse, UR18, 0x1 ;  /* 0x0000001215027c11 */ /* 0x050fe4000f8008ff */
[----:B------:R-:W-:Y:S02]  /*06d0*/  F2FP.BF16.F32.PACK_AB R24, RZ, R24 ;  /* 0x00000018ff18723e */ /* 0x000fe400000010ff */
[----:B------:R-:W-:Y:S02]  /*06e0*/  LEA.HI.X R3, R21, UR19, R26, 0x1, P0 ;  /* 0x0000001315037c11 */ /* 0x000fe400080f0c1a */
[----:B------:R-:W-:-:S03]  /*06f0*/  ISETP.GE.AND P0, PT, R22, R15, PT ;  /* 0x0000000f1600720c */ /* 0x000fc60003f06270 */
[----:B------:R1:W-:Y:S10]  /*0700*/  STG.E.U16 desc[UR6][R2.64], R24 ;  /* 0x0000001802007986 */ /* 0x0003f4000c101506 */
[----:B------:R-:W-:Y:S05]  /*0710*/  @!P0 BRA `(.L_x_20624) ;  /* 0xfffffffc00908947 */ /* 0x000fea000383ffff */
.L_x_20623:
[----:B0--34-:R-:W-:Y:S05]  /*0720*/  BSYNC.RECONVERGENT B1 ;  /* 0x0000000000017941 */ /* 0x019fea0003800200 */
.L_x_20622:
[----:B------:R-:W0:Y:S01]  /*0730*/  LDCU UR5, c[0x0][0x388] ;  /* 0x00007100ff0577ac */ /* 0x000e220008000800 */
[----:B------:R-:W-:-:S04]  /*0740*/  IADD3 R10, PT, PT, R10, UR4, RZ ;  /* 0x000000040a0a7c10 */ /* 0x000fc8000fffe0ff */
[----:B0-----:R-:W-:-:S13]  /*0750*/  ISETP.GE.AND P0, PT, R10, UR5, PT ;  /* 0x000000050a007c0c */ /* 0x001fda000bf06270 */
[----:B------:R-:W-:Y:S05]  /*0760*/  @!P0 BRA `(.L_x_20625) ;  /* 0xfffffffc002c8947 */ /* 0x000fea000383ffff */
[----:B------:R-:W-:Y:S05]  /*0770*/  BSYNC.RECONVERGENT B0 ;  /* 0x0000000000007941 */ /* 0x000fea0003800200 */
.L_x_20621:
[----:B------:R-:W-:Y:S05]  /*0780*/  EXIT ;  /* 0x000000000000794d */ /* 0x000fea0003800000 */
.L_x_20626:
        /* <DEDUP_REMOVED lines=15> */
.L_x_27233:


//--------------------- .text._ZN2at6native32batch_norm_backward_elemt_kernelIN3c108BFloat16EffiEEvNS_27GenericPackedTensorAccessorIT_Lm3ENS_16DefaultPtrTraitsET2_EES8_NS4_IT1_Lm1ES6_S7_EESA_NS4_IT0_Lm1ES6_S7_EESA_SA_S8_S9_ --------------------------
	.section	.text._ZN2at6native32batch_norm_backward_elemt_kernelIN3c108BFloat16EffiEEvNS_27GenericPackedTensorAccessorIT_Lm3ENS_16DefaultPtrTraitsET2_EES8_NS4_IT1_Lm1ES6_S7_EESA_NS4_IT0_Lm1ES6_S7_EESA_SA_S8_S9_,"ax",@progbits
	.align	128
        .global         _ZN2at6native32batch_norm_backward_elemt_kernelIN3c108BFloat16EffiEEvNS_27GenericPackedTensorAccessorIT_Lm3ENS_16DefaultPtrTraitsET2_EES8_NS4_IT1_Lm1ES6_S7_EESA_NS4_IT0_Lm1ES6_S7_EESA_SA_S8_S9_
        .type           _ZN2at6native32batch_norm_backward_elemt_kernelIN3c108BFloat16EffiEEvNS_27GenericPackedTensorAccessorIT_Lm3ENS_16DefaultPtrTraitsET2_EES8_NS4_IT1_Lm1ES6_S7_EESA_NS4_IT0_Lm1ES6_S7_EESA_SA_S8_S9_,@function
        .size           _ZN2at6native32batch_norm_backward_elemt_kernelIN3c108BFloat16EffiEEvNS_27GenericPackedTensorAccessorIT_Lm3ENS_16DefaultPtrTraitsET2_EES8_NS4_IT1_Lm1ES6_S7_EESA_NS4_IT0_Lm1ES6_S7_EESA_SA_S8_S9_,(.L_x_27234 - _ZN2at6native32batch_norm_backward_elemt_kernelIN3c108BFloat16EffiEEvNS_27GenericPackedTensorAccessorIT_Lm3ENS_16DefaultPtrTraitsET2_EES8_NS4_IT1_Lm1ES6_S7_EESA_NS4_IT0_Lm1ES6_S7_EESA_SA_S8_S9_)
        .other          _ZN2at6native32batch_norm_backward_elemt_kernelIN3c108BFloat16EffiEEvNS_27GenericPackedTensorAccessorIT_Lm3ENS_16DefaultPtrTraitsET2_EES8_NS4_IT1_Lm1ES6_S7_EESA_NS4_IT0_Lm1ES6_S7_EESA_SA_S8_S9_,@"STO_CUDA_ENTRY STV_DEFAULT"
_ZN2at6native32batch_norm_backward_elemt_kernelIN3c108BFloat16EffiEEvNS_27GenericPackedTensorAccessorIT_Lm3ENS_16DefaultPtrTraitsET2_EES8_NS4_IT1_Lm1ES6_S7_EESA_NS4_IT0_Lm1ES6_S7_EESA_SA_S8_S9_:
.text._ZN2at6native32batch_norm_backward_elemt_kernelIN3c108BFloat16EffiEEvNS_27GenericPackedTensorAccessorIT_Lm3ENS_16DefaultPtrTraitsET2_EES8_NS4_IT1_Lm1ES6_S7_EESA_NS4_IT0_Lm1ES6_S7_EESA_SA_S8_S9_:
        /* <DEDUP_REMOVED lines=23> */
[----:B------:R0:W3:Y:S01]  /*0170*/  LDG.E R15, desc[UR6][R4.64] ;  /* 0x00000006040f7981 */ /* 0x0000e2000c1e1900 */
[----:B------:R-:W-:-:S06]  /*0180*/  IMAD.MOV.U32 R12, RZ, RZ, 0x3f800000 ;  /* 0x3f800000ff0c7424 */ /* 0x000fcc00078e00ff */
[----:B-1----:R-:W1:Y:S08]  /*0190*/  LDC.64 R2, c[0x0][0x3f0] ;  /* 0x0000fc00ff027b82 */ /* 0x002e700000000a00 */
[----:B0-----:R-:W0:Y:S01]  /*01a0*/  LDC.64 R4, c[0x0][0x3c0] ;  /* 0x0000f000ff047b82 */ /* 0x001e220000000a00 */
[----:B----4-:R-:W-:-:S13]  /*01b0*/  ISETP.GE.AND P0, PT, R0, 0x1, PT ;  /* 0x000000010000780c */ /* 0x010fda0003f06270 */
[----:B------:R-:W4:Y:S08]  /*01c0*/  @P0 LDC R11, c[0x0][0x3ec] ;  /* 0x0000fb00ff0b0b82 */ /* 0x000f300000000800 */
[----:B------:R-:W1:Y:S01]  /*01d0*/  @P0 LDC.64 R6, c[0x0][0x3e0] ;  /* 0x0000f800ff060b82 */ /* 0x000e620000000a00 */
[----:B----4-:R-:W-:-:S04]  /*01e0*/  @P0 IMAD R11, R11, UR8, RZ ;  /* 0x000000080b0b0c24 */ /* 0x010fc8000f8e02ff */
[----:B-1----:R-:W-:-:S05]  /*01f0*/  @P0 IMAD.WIDE R6, R11, 0x4, R6 ;  /* 0x000000040b060825 */ /* 0x002fca00078e0206 */
[----:B------:R1:W5:Y:S01]  /*0200*/  @P0 LDG.E R12, desc[UR6][R6.64] ;  /* 0x00000006060c0981 */ /* 0x000362000c1e1900 */
        /* <DEDUP_REMOVED lines=10> */
[----:B------:R0:W5:Y:S01]  /*02b0*/  LDG.E R6, desc[UR6][R4.64] ;  /* 0x0000000604067981 */ /* 0x000162000c1e1900 */
[----:B------:R-:W1:Y:S03]  /*02c0*/  LDC R13, c[0x0][0x3b8] ;  /* 0x0000ee00ff0d7b82 */ /* 0x000e660000000800 */
[----:B------:R0:W5:Y:S01]  /*02d0*/  LDG.E R7, desc[UR6][R2.64] ;  /* 0x0000000602077981 */ /* 0x000162000c1e1900 */
[----:B------:R-:W2:Y:S01]  /*02e0*/  LDCU UR9, c[0x0][0x360] ;  /* 0x00006c00ff0977ac */ /* 0x000ea20008000800 */
[----:B-----5:R-:W-:Y:S01]  /*02f0*/  FMUL.FTZ R9, R9, R12 ;  /* 0x0000000c09097220 */ /* 0x020fe20000410000 */
[----:B------:R-:W-:Y:S01]  /*0300*/  BSSY.RECONVERGENT B0, `(.L_x_20627) ;  /* 0x0000045000007945 */ /* 0x000fe20003800200 */
[----:B------:R-:W3:Y:S01]  /*0310*/  S2R R8, SR_TID.X ;  /* 0x0000000000087919 */ /* 0x000ee20000002100 */
[----:B------:R-:W4:Y:S01]  /*0320*/  LDC R11, c[0x0][0x428] ;  /* 0x00010a00ff0b7b82 */ /* 0x000f220000000800 */
[----:B------:R-:W0:Y:S01]  /*0330*/  LDCU UR5, c[0x0][0x374] ;  /* 0x00006e80ff0577ac */ /* 0x000e220008000800 */
[----:B------:R-:W0:Y:S06]  /*0340*/  LDCU UR20, c[0x0][0x430] ;  /* 0x00008600ff1477ac */ /* 0x000e2c0008000800 */
[----:B------:R-:W2:Y:S01]  /*0350*/  LDC R14, c[0x0][0x398] ;  /* 0x0000e600ff0e7b82 */ /* 0x000ea20000000800 */
[----:B------:R-:W0:Y:S01]  /*0360*/  LDCU UR11, c[0x0][0x3bc] ;  /* 0x00007780ff0b77ac */ /* 0x000e220008000800 */
[----:B------:R-:W0:Y:S01]  /*0370*/  LDCU UR14, c[0x0][0x39c] ;  /* 0x00007380ff0e77ac */ /* 0x000e220008000800 */
[----:B-1----:R-:W-:Y:S01]  /*0380*/  IMAD R12, R13, UR8, RZ ;  /* 0x000000080d0c7c24 */ /* 0x002fe2000f8e02ff */
[----:B------:R-:W1:Y:S01]  /*0390*/  LDCU UR15, c[0x0][0x42c] ;  /* 0x00008580ff0f77ac */ /* 0x000e620008000800 */
[----:B------:R-:W1:Y:S01]  /*03a0*/  LDCU.64 UR12, c[0x0][0x3a0] ;  /* 0x00007400ff0c77ac */ /* 0x000e620008000a00 */
[----:B----4-:R-:W-:Y:S01]  /*03b0*/  IMAD R11, R11, UR8, RZ ;  /* 0x000000080b0b7c24 */ /* 0x010fe2000f8e02ff */
[----:B------:R-:W4:Y:S01]  /*03c0*/  LDCU.64 UR16, c[0x0][0x380] ;  /* 0x00007000ff1077ac */ /* 0x000f220008000a00 */
[----:B------:R-:W1:Y:S01]  /*03d0*/  LDCU.64 UR18, c[0x0][0x410] ;  /* 0x00008200ff1277ac */ /* 0x000e620008000a00 */
[----:B--2---:R-:W-:Y:S01]  /*03e0*/  IMAD R13, R14, UR8, RZ ;  /* 0x000000080e0d7c24 */ /* 0x004fe2000f8e02ff */
[----:B0--3--:R-:W-:-:S12]  /*03f0*/  UIMAD UR4, UR4, UR5, URZ ;  /* 0x00000005040472a4 */ /* 0x009fd8000f8e02ff */
.L_x_20631:
[----:B0-----:R-:W0:Y:S01]  /*0400*/  LDC R15, c[0x0][0x390] ;  /* 0x0000e400ff0f7b82 */ /* 0x001e220000000800 */
[----:B------:R-:W-:Y:S01]  /*0410*/  BSSY.RECONVERGENT B1, `(.L_x_20628) ;  /* 0x000002f000017945 */ /* 0x000fe20003800200 */
[----:B0-----:R-:W-:-:S13]  /*0420*/  ISETP.GE.AND P0, PT, R8, R15, PT ;  /* 0x0000000f0800720c */ /* 0x001fda0003f06270 */
[----:B------:R-:W-:Y:S05]  /*0430*/  @P0 BRA `(.L_x_20629) ;  /* 0x0000000000b00947 */ /* 0x000fea0003800000 */
[----:B------:R-:W0:Y:S01]  /*0440*/  LDCU UR5, c[0x0][0x394] ;  /* 0x00007280ff0577ac */ /* 0x000e220008000800 */
[----:B------:R-:W-:Y:S01]  /*0450*/  IMAD.MOV.U32 R22, RZ, RZ, R8 ;  /* 0x000000ffff167224 */ /* 0x000fe200078e0008 */
[----:B------:R-:W2:Y:S01]  /*0460*/  LDCU UR8, c[0x0][0x3b4] ;  /* 0x00007680ff0877ac */ /* 0x000ea20008000800 */
[----:B------:R-:W3:Y:S01]  /*0470*/  LDCU UR10, c[0x0][0x424] ;  /* 0x00008480ff0a77ac */ /* 0x000ee20008000800 */
[C---:B0-----:R-:W-:Y:S02]  /*0480*/  IMAD R14, R10.reuse, UR5, RZ ;  /* 0x000000050a0e7c24 */ /* 0x041fe4000f8e02ff */
[----:B--2---:R-:W-:-:S03]  /*0490*/  IMAD R3, R10, UR8, RZ ;  /* 0x000000080a037c24 */ /* 0x004fc6000f8e02ff */
        /* <DEDUP_REMOVED lines=10> */
.L_x_20630:
[C---:B0-----:R-:W-:Y:S02]  /*0540*/  IMAD R3, R22.reuse, UR11, RZ ;  /* 0x0000000b16037c24 */ /* 0x041fe4000f8e02ff */
[----:B------:R-:W-:-:S03]  /*0550*/  IMAD R2, R22, UR14, RZ ;  /* 0x0000000e16027c24 */ /* 0x000fc6000f8e02ff */
[C---:B------:R-:W-:Y:S02]  /*0560*/  IADD3 R21, P0, PT, R3.reuse, R16, RZ ;  /* 0x0000001003157210 */ /* 0x040fe40007f1e0ff */
[C---:B------:R-:W-:Y:S02]  /*0570*/  IADD3 R5, P1, PT, R2.reuse, R14, RZ ;  /* 0x0000000e02057210 */ /* 0x040fe40007f3e0ff */
[----:B------:R-:W-:Y:S02]  /*0580*/  LEA.HI.X.SX32 R26, R3, R20, 0x1, P0 ;  /* 0x00000014031a7211 */ /* 0x000fe400000f0eff */
[----:B------:R-:W-:Y:S02]  /*0590*/  LEA.HI.X.SX32 R24, R2, R19, 0x1, P1 ;  /* 0x0000001302187211 */ /* 0x000fe400008f0eff */
[----:B-1----:R-:W-:Y:S02]  /*05a0*/  LEA R2, P0, R21, UR12, 0x1 ;  /* 0x0000000c15027c11 */ /* 0x002fe4000f8008ff */
[----:B----4-:R-:W-:-:S02]  /*05b0*/  LEA R4, P1, R5, UR16, 0x1 ;  /* 0x0000001005047c11 */ /* 0x010fc4000f8208ff */
        /* <DEDUP_REMOVED lines=20> */
.L_x_20629:
[----:B-1--4-:R-:W-:Y:S05]  /*0700*/  BSYNC.RECONVERGENT B1 ;  /* 0x0000000000017941 */ /* 0x012fea0003800200 */
.L_x_20628:
[----:B------:R-:W1:Y:S01]  /*0710*/  LDCU UR5, c[0x0][0x388] ;  /* 0x00007100ff0577ac */ /* 0x000e620008000800 */
[----:B------:R-:W-:-:S04]  /*0720*/  IADD3 R10, PT, PT, R10, UR4, RZ ;  /* 0x000000040a0a7c10 */ /* 0x000fc8000fffe0ff */
[----:B-1----:R-:W-:-:S13]  /*0730*/  ISETP.GE.AND P0, PT, R10, UR5, PT ;  /* 0x000000050a007c0c */ /* 0x002fda000bf06270 */
[----:B------:R-:W-:Y:S05]  /*0740*/  @!P0 BRA `(.L_x_20631) ;  /* 0xfffffffc002c8947 */ /* 0x000fea000383ffff */
[----:B------:R-:W-:Y:S05]  /*0750*/  BSYNC.RECONVERGENT B0 ;  /* 0x0000000000007941 */ /* 0x000fea0003800200 */
.L_x_20627:
[----:B------:R-:W-:Y:S05]  /*0760*/  EXIT ;  /* 0x000000000000794d */ /* 0x000fea0003800000 */
.L_x_20632:
        /* <DEDUP_REMOVED lines=9> */
.L_x_27234:


//--------------------- .text._ZN2at6native32batch_norm_backward_elemt_kernelIN3c104HalfES3_fiEEvNS_27GenericPackedTensorAccessorIT_Lm3ENS_16DefaultPtrTraitsET2_EES8_NS4_IT1_Lm1ES6_S7_EESA_NS4_IT0_Lm1ES6_S7_EESA_SA_S8_S9_ --------------------------
	.section	.text._ZN2at6native32batch_norm_backward_elemt_kernelIN3c104HalfES3_fiEEvNS_27GenericPackedTensorAccessorIT_Lm3ENS_16DefaultPtrTraitsET2_EES8_NS4_IT1_Lm1ES6_S7_EESA_NS4_IT0_Lm1ES6_S7_EESA_SA_S8_S9_,"ax",@progbits
	.align	128
        .global         _ZN2at6native32batch_norm_backward_elemt_kernelIN3c104HalfES3_fiEEvNS_27GenericPackedTensorAccessorIT_Lm3ENS_16DefaultPtrTraitsET2_EES8_NS4_IT1_Lm1ES6_S7_EESA_NS4_IT0_Lm1ES6_S7_EESA_SA_S8_S9_
        .type           _ZN2at6native32batch_norm_backward_elemt_kernelIN3c104HalfES3_fiEEvNS_27GenericPackedTensorAccessorIT_Lm3ENS_16DefaultPtrTraitsET2_EES8_NS4_IT1_Lm1ES6_S7_EESA_NS4_IT0_Lm1ES6_S7_EESA_SA_S8_S9_,@function
        .size           _ZN2at6native32batch_norm_backward_elemt_kernelIN3c104HalfES3_fiEEvNS_27GenericPackedTensorAccessorIT_Lm3ENS_16DefaultPtrTraitsET2_EES8_NS4_IT1_Lm1ES6_S7_EESA_NS4_IT0_Lm1ES6_S7_EESA_SA_S8_S9_,(.L_x_27235 - _ZN2at6native32batch_norm_backward_elemt_kernelIN3c104HalfES3_fiEEvNS_27GenericPackedTensorAccessorIT_Lm3ENS_16DefaultPtrTraitsET2_EES8_NS4_IT1_Lm1ES6_S7_EESA_NS4_IT0_Lm1ES6_S7_EESA_SA_S8_S9_)
        .other          _ZN2at6native32batch_norm_backward_elemt_kernelIN3c104HalfES3_fiEEvNS_27GenericPackedTensorAccessorIT_Lm3ENS_16DefaultPtrTraitsET2_EES8_NS4_IT1_Lm1ES6_S7_EESA_NS4_IT0_Lm1ES6_S7_EESA_SA_S8_S9_,@"STO_CUDA_ENTRY STV_DEFAULT"
_ZN2at6native32batch_norm_backward_elemt_kernelIN3c104HalfES3_fiEEvNS_27GenericPackedTensorAccessorIT_Lm3ENS_16DefaultPtrTraitsET2_EES8_NS4_IT1_Lm1ES6_S7_EESA_NS4_IT0_Lm1ES6_S7_EESA_SA_S8_S9_:
.text._ZN2at6native32batch_norm_backward_elemt_kernelIN3c104HalfES3_fiEEvNS_27GenericPackedTensorAccessorIT_Lm3ENS_16DefaultPtrTraitsET2_EES8_NS4_IT1_Lm1ES6_S7_EESA_NS4_IT0_Lm1ES6_S7_EESA_SA_S8_S9_:
        /* <DEDUP_REMOVED lines=44> */
[----:B------:R-:W1:Y:S01]  /*02c0*/  LDCU UR9, c[0x0][0x360] ;  /* 0x00006c00ff0977ac */ /* 0x000e620008000800 */
[----:B------:R-:W2:Y:S01]  /*02d0*/  S2R R8, SR_TID.X ;  /* 0x0000000000087919 */ /* 0x000ea20000002100 */
[----:B------:R-:W3:Y:S01]  /*02e0*/  LDCU UR20, c[0x0][0x430] ;  /* 0x00008600ff1477ac */ /* 0x000ee20008000800 */
[----:B------:R4:W5:Y:S04]  /*02f0*/  LDG.E R7, desc[UR6][R2.64] ;  /* 0x0000000602077981 */ /* 0x000968000c1e1900 */
[----:B------:R-:W1:Y:S01]  /*0300*/  LDC R11, c[0x0][0x428] ;  /* 0x00010a00ff0b7b82 */ /* 0x000e620000000800 */
[----:B------:R-:W3:Y:S01]  /*0310*/  LDCU UR5, c[0x0][0x374] ;  /* 0x00006e80ff0577ac */ /* 0x000ee20008000800 */
[----:B------:R-:W-:Y:S01]  /*0320*/  BSSY.RECONVERGENT B0, `(.L_x_20633) ;  /* 0x0000045000007945 */ /* 0x000fe20003800200 */
[----:B------:R-:W0:Y:S05]  /*0330*/  LDCU UR11, c[0x0][0x3bc] ;  /* 0x00007780ff0b77ac */ /* 0x000e2a0008000800 */
[----:B------:R-:W3:Y:S01]  /*0340*/  LDC R14, c[0x0][0x398] ;  /* 0x0000e600ff0e7b82 */ /* 0x000ee20000000800 */
[----:B----4-:R-:W-:-:S02]  /*0350*/  HFMA2 R2, -RZ, RZ, 1.875, 0 ;  /* 0x3f800000ff027431 */ /* 0x010fc400000001ff */
[----:B-----5:R-:W-:Y:S01]  /*0360*/  @P0 HADD2.F32 R2, -RZ, R10.H0_H0 ;  /* 0x2000000aff020230 */ /* 0x020fe20000004100 */
[----:B------:R-:W-:Y:S01]  /*0370*/  MOV R10, R12 ;  /* 0x0000000c000a7202 */ /* 0x000fe20000000f00 */
[----:B------:R-:W4:Y:S03]  /*0380*/  LDCU UR14, c[0x0][0x39c] ;  /* 0x00007380ff0e77ac */ /* 0x000f260008000800 */
[----:B------:R-:W-:Y:S01]  /*0390*/  FMUL.FTZ R9, R9, R2 ;  /* 0x0000000209097220 */ /* 0x000fe20000410000 */
[----:B0-----:R-:W-:Y:S01]  /*03a0*/  IMAD R12, R13, UR8, RZ ;  /* 0x000000080d0c7c24 */ /* 0x001fe2000f8e02ff */
[----:B------:R-:W0:Y:S01]  /*03b0*/  LDCU UR15, c[0x0][0x42c] ;  /* 0x00008580ff0f77ac */ /* 0x000e220008000800 */
[----:B------:R-:W0:Y:S01]  /*03c0*/  LDCU.64 UR12, c[0x0][0x3a0] ;  /* 0x00007400ff0c77ac */ /* 0x000e220008000a00 */
[----:B-1----:R-:W-:Y:S01]  /*03d0*/  IMAD R11, R11, UR8, RZ ;  /* 0x000000080b0b7c24 */ /* 0x002fe2000f8e02ff */
[----:B------:R-:W1:Y:S01]  /*03e0*/  LDCU.64 UR16, c[0x0][0x380] ;  /* 0x00007000ff1077ac */ /* 0x000e620008000a00 */
[----:B------:R-:W0:Y:S01]  /*03f0*/  LDCU.64 UR18, c[0x0][0x410] ;  /* 0x00008200ff1277ac */ /* 0x000e220008000a00 */
[----:B---3--:R-:W-:Y:S01]  /*0400*/  IMAD R13, R14, UR8, RZ ;  /* 0x000000080e0d7c24 */ /* 0x008fe2000f8e02ff */
[----:B--2-4-:R-:W-:-:S12]  /*0410*/  UIMAD UR4, UR4, UR5, URZ ;  /* 0x00000005040472a4 */ /* 0x014fd8000f8e02ff */
.L_x_20637:
[----:B--2---:R-:W2:Y:S01]  /*0420*/  LDC R15, c[0x0][0x390] ;  /* 0x0000e400ff0f7b82 */ /* 0x004ea20000000800 */
[----:B------:R-:W-:Y:S01]  /*0430*/  BSSY.RECONVERGENT B1, `(.L_x_20634) ;  /* 0x000002f000017945 */ /* 0x000fe20003800200 */
[----:B--2---:R-:W-:-:S13]  /*0440*/  ISETP.GE.AND P0, PT, R8, R15, PT ;  /* 0x0000000f0800720c */ /* 0x004fda0003f06270 */
[----:B------:R-:W-:Y:S05]  /*0450*/  @P0 BRA `(.L_x_20635) ;  /* 0x0000000000b00947 */ /* 0x000fea0003800000 */
[----:B------:R-:W2:Y:S01]  /*0460*/  LDCU UR5, c[0x0][0x394] ;  /* 0x00007280ff0577ac */ /* 0x000ea20008000800 */
[----:B------:R-:W-:Y:S01]  /*0470*/  MOV R22, R8 ;  /* 0x0000000800167202 */ /* 0x000fe20000000f00 */
[----:B------:R-:W3:Y:S01]  /*0480*/  LDCU UR8, c[0x0][0x3b4] ;  /* 0x00007680ff0877ac */ /* 0x000ee20008000800 */
[----:B------:R-:W4:Y:S01]  /*0490*/  LDCU UR10, c[0x0][0x424] ;  /* 0x00008480ff0a77ac */ /* 0x000f220008000800 */
[C---:B--2---:R-:W-:Y:S02]  /*04a0*/  IMAD R14, R10.reuse, UR5, RZ ;  /* 0x000000050a0e7c24 */ /* 0x044fe4000f8e02ff */
[----:B---3--:R-:W-:-:S03]  /*04b0*/  IMAD R3, R10, UR8, RZ ;  /* 0x000000080a037c24 */ /* 0x008fc6000f8e02ff */
[----:B------:R-:W-:Y:S02]  /*04c0*/  SHF.R.S32.HI R4, RZ, 0x1f, R14 ;  /* 0x0000001fff047819 */ /* 0x000fe4000001140e */
[----:B------:R-:W-:Y:S01]  /*04d0*/  IADD3 R14, P0, PT, R13, R14, RZ ;  /* 0x0000000e0d0e7210 */ /* 0x000fe20007f1e0ff */
[----:B----4-:R-:W-:Y:S01]  /*04e0*/  IMAD R2, R10, UR10, RZ ;  /* 0x0000000a0a027c24 */ /* 0x010fe2000f8e02ff */
[----:B------:R-:W-:Y:S02]  /*04f0*/  IADD3 R16, P1, PT, R12, R3, RZ ;  /* 0x000000030c107210 */ /* 0x000fe40007f3e0ff */
[----:B------:R-:W-:Y:S02]  /*0500*/  SHF.R.S32.HI R3, RZ, 0x1f, R3 ;  /* 0x0000001fff037819 */ /* 0x000fe40000011403 */
[----:B------:R-:W-:Y:S02]  /*0510*/  IADD3 R17, P2, PT, R11, R2, RZ ;  /* 0x000000020b117210 */ /* 0x000fe40007f5e0ff */
[----:B------:R-:W-:-:S02]  /*0520*/  SHF.R.S32.HI R18, RZ, 0x1f, R2 ;  /* 0x0000001fff127819 */ /* 0x000fc40000011402 */
[----:B------:R-:W-:Y:S02]  /*0530*/  LEA.HI.X.SX32 R19, R13, R4, 0x1, P0 ;  /* 0x000000040d137211 */ /* 0x000fe400000f0eff */
[----:B------:R-:W-:Y:S02]  /*0540*/  LEA.HI.X.SX32 R20, R12, R3, 0x1, P1 ;  /* 0x000000030c147211 */ /* 0x000fe400008f0eff */
[----:B------:R-:W-:-:S07]  /*0550*/  LEA.HI.X.SX32 R18, R11, R18, 0x1, P2 ;  /* 0x000000120b127211 */ /* 0x000fce00010f0eff */
.L_x_20636:
[C---:B--2---:R-:W-:Y:S02]  /*0560*/  IMAD R3, R22.reuse, UR11, RZ ;  /* 0x0000000b16037c24 */ /* 0x044fe4000f8e02ff */
[----:B------:R-:W-:-:S03]  /*0570*/  IMAD R2, R22, UR14, RZ ;  /* 0x0000000e16027c24 */ /* 0x000fc6000f8e02ff */
[C---:B------:R-:W-:Y:S02]  /*0580*/  IADD3 R21, P0, PT, R3.reuse, R16, RZ ;  /* 0x0000001003157210 */ /* 0x040fe40007f1e0ff */
[C---:B------:R-:W-:Y:S02]  /*0590*/  IADD3 R5, P1, PT, R2.reuse, R14, RZ ;  /* 0x0000000e02057210 */ /* 0x040fe40007f3e0ff */
[----:B------:R-:W-:Y:S02]  /*05a0*/  LEA.HI.X.SX32 R26, R3, R20, 0x1, P0 ;  /* 0x00000014031a7211 */ /* 0x000fe400000f0eff */
[----:B------:R-:W-:Y:S02]  /*05b0*/  LEA.HI.X.SX32 R24, R2, R19, 0x1, P1 ;  /* 0x0000001302187211 */ /* 0x000fe400008f0eff */
[----:B0-----:R-:W-:Y:S02]  /*05c0*/  LEA R2, P0, R21, UR12, 0x1 ;  /* 0x0000000c15027c11 */ /* 0x001fe4000f8008ff */
[----:B-1----:R-:W-:-:S02]  /*05d0*/  LEA R4, P1, R5, UR16, 0x1 ;  /* 0x0000001005047c11 */ /* 0x002fc4000f8208ff */
[----:B------:R-:W-:Y:S02]  /*05e0*/  LEA.HI.X R3, R21, UR13, R26, 0x1, P0 ;  /* 0x0000000d15037c11 */ /* 0x000fe400080f0c1a */
[----:B------:R-:W-:-:S03]  /*05f0*/  LEA.HI.X R5, R5, UR17, R24, 0x1, P1 ;  /* 0x0000001105057c11 */ /* 0x000fc600088f0c18 */
[----:B------:R-:W2:Y:S04]  /*0600*/  LDG.E.U16 R2, desc[UR6][R2.64] ;  /* 0x0000000602027981 */ /* 0x000ea8000c1e1500 */
[----:B------:R-:W3:Y:S01]  /*0610*/  LDG.E.U16 R4, desc[UR6][R4.64] ;  /* 0x0000000604047981 */ /* 0x000ee2000c1e1500 */
[C---:B------:R-:W-:Y:S01]  /*0620*/  IMAD R25, R22.reuse, UR15, RZ ;  /* 0x0000000f16197c24 */ /* 0x040fe2000f8e02ff */
[----:B------:R-:W-:Y:S01]  /*0630*/  IADD3 R22, PT, PT, R22, UR9, RZ ;  /* 0x0000000916167c10 */ /* 0x000fe2000fffe0ff */
[----:B--2---:R-:W-:Y:S02]  /*0640*/  HADD2.F32 R24, -RZ, R2.H0_H0 ;  /* 0x20000002ff187230 */ /* 0x004fe40000004100 */
[----:B---3--:R-:W-:-:S03]  /*0650*/  HADD2.F32 R23, -RZ, R4.H0_H0 ;  /* 0x20000004ff177230 */ /* 0x008fc60000004100 */
[----:B------:R-:W-:Y:S02]  /*0660*/  FFMA.FTZ R21, -R7, UR20, R24 ;  /* 0x0000001407157c23 */ /* 0x000fe40008010118 */
        /* <DEDUP_REMOVED lines=11> */
.L_x_20635:
[----:B01----:R-:W-:Y:S05]  /*0720*/  BSYNC.RECONVERGENT B1 ;  /* 0x0000000000017941 */ /* 0x003fea0003800200 */
.L_x_20634:
[----:B------:R-:W0:Y:S01]  /*0730*/  LDCU UR5, c[0x0][0x388] ;  /* 0x00007100ff0577ac */ /* 0x000e220008000800 */
[----:B------:R-:W-:-:S04]  /*0740*/  IADD3 R10, PT, PT, R10, UR4, RZ ;  /* 0x000000040a0a7c10 */ /* 0x000fc8000fffe0ff */
[----:B0-----:R-:W-:-:S13]  /*0750*/  ISETP.GE.AND P0, PT, R10, UR5, PT ;  /* 0x000000050a007c0c */ /* 0x001fda000bf06270 */
[----:B------:R-:W-:Y:S05]  /*0760*/  @!P0 BRA `(.L_x_20637) ;  /* 0xfffffffc002c8947 */ /* 0x000fea000383ffff */
[----:B------:R-:W-:Y:S05]  /*0770*/  BSYNC.RECONVERGENT B0 ;  /* 0x0000000000007941 */ /* 0x000fea0003800200 */
.L_x_20633:
[----:B------:R-:W-:Y:S05]  /*0780*/  EXIT ;  /* 0x000000000000794d */ /* 0x000fea0003800000 */
.L_x_20638:
        /* <DEDUP_REMOVED lines=15> */
.L_x_27235:


//--------------------- .text._ZN2at6native32batch_norm_backward_elemt_kernelIN3c104HalfEffiEEvNS_27GenericPackedTensorAccessorIT_Lm3ENS_16DefaultPtrTraitsET2_EES8_NS4_IT1_Lm1ES6_S7_EESA_NS4_IT0_Lm1ES6_S7_EESA_SA_S8_S9_ --------------------------
	.section	.text._ZN2at6native32batch_norm_backward_elemt_kernelIN3c104HalfEffiEEvNS_27GenericPackedTensorAccessorIT_Lm3ENS_16DefaultPtrTraitsET2_EES8_NS4_IT1_Lm1ES6_S7_EESA_NS4_IT0_Lm1ES6_S7_EESA_SA_S8_S9_,"ax",@progbits
	.align	128
        .global         _ZN2at6native32batch_norm_backward_elemt_kernelIN3c104HalfEffiEEvNS_27GenericPackedTensorAccessorIT_Lm3ENS_16DefaultPtrTraitsET2_EES8_NS4_IT1_Lm1ES6_S7_EESA_NS4_IT0_Lm1ES6_S7_EESA_SA_S8_S9_
        .type           _ZN2at6native32batch_norm_backward_elemt_kernelIN3c104HalfEffiEEvNS_27GenericPackedTensorAccessorIT_Lm3ENS_16DefaultPtrTraitsET2_EES8_NS4_IT1_Lm1ES6_S7_EESA_NS4_IT0_Lm1ES6_S7_EESA_SA_S8_S9_,@function
        .size           _ZN2at6native32batch_norm_backward_elemt_kernelIN3c104HalfEffiEEvNS_27GenericPackedTensorAccessorIT_Lm3ENS_16DefaultPtrTraitsET2_EES8_NS4_IT1_Lm1ES6_S7_EESA_NS4_IT0_Lm1ES6_S7_EESA_SA_S8_S9_,(.L_x_27236 - _ZN2at6native32batch_norm_backward_elemt_kernelIN3c104HalfEffiEEvNS_27GenericPackedTensorAccessorIT_Lm3ENS_16DefaultPtrTraitsET2_EES8_NS4_IT1_Lm1ES6_S7_EESA_NS4_IT0_Lm1ES6_S7_EESA_SA_S8_S9_)
        .other          _ZN2at6native32batch_norm_backward_elemt_kernelIN3c104HalfEffiEEvNS_27GenericPackedTensorAccessorIT_Lm3ENS_16DefaultPtrTraitsET2_EES8_NS4_IT1_Lm1ES6_S7_EESA_NS4_IT0_Lm1ES6_S7_EESA_SA_S8_S9_,@"STO_CUDA_ENTRY STV_DEFAULT"
_ZN2at6native32batch_norm_backward_elemt_kernelIN3c104HalfEffiEEvNS_27GenericPackedTensorAccessorIT_Lm3ENS_16DefaultPtrTraitsET2_EES8_NS4_IT1_Lm1ES6_S7_EESA_NS4_IT0_Lm1ES6_S7_EESA_SA_S8_S9_:
.text._ZN2at6native32batch_norm_backward_elemt_kernelIN3c104HalfEffiEEvNS_27GenericPackedTensorAccessorIT_Lm3ENS_16DefaultPtrTraitsET2_EES8_NS4_IT1_Lm1ES6_S7_EESA_NS4_IT0_Lm1ES6_S7_EESA_SA_S8_S9_:
        /* <DEDUP_REMOVED lines=24> */
[----:B------:R-:W-:-:S06]  /*0180*/  HFMA2 R12, -RZ, RZ, 1.875, 0 ;  /* 0x3f800000ff0c7431 */ /* 0x000fcc00000001ff */
        /* <DEDUP_REMOVED lines=39> */
.L_x_20643:
[----:B0-----:R-:W0:Y:S01]  /*0400*/  LDC R15, c[0x0][0x390] ;  /* 0x0000e400ff0f7b82 */ /* 0x001e220000000800 */
[----:B------:R-:W-:Y:S01]  /*0410*/  BSSY.RECONVERGENT B1, `(.L_x_20640) ;  /* 0x000002f000017945 */ /* 0x000fe20003800200 */
[----:B0-----:R-:W-:-:S13]  /*0420*/  ISETP.GE.AND P0, PT, R8, R15, PT ;  /* 0x0000000f0800720c */ /* 0x001fda0003f06270 */
[----:B------:R-:W-:Y:S05]  /*0430*/  @P0 BRA `(.L_x_20641) ;  /* 0x0000000000b00947 */ /* 0x000fea0003800000 */
[----:B------:R-:W0:Y:S01]  /*0440*/  LDCU UR5, c[0x0][0x394] ;  /* 0x00007280ff0577ac */ /* 0x000e220008000800 */
[----:B------:R-:W-:Y:S01]  /*0450*/  MOV R22, R8 ;  /* 0x0000000800167202 */ /* 0x000fe20000000f00 */
        /* <DEDUP_REMOVED lines=14> */
.L_x_20642:
        /* <DEDUP_REMOVED lines=28> */
.L_x_20641:
[----:B-1--4-:R-:W-:Y:S05]  /*0700*/  BSYNC.RECONVERGENT B1 ;  /* 0x0000000000017941 */ /* 0x012fea0003800200 */
.L_x_20640:
[----:B------:R-:W1:Y:S01]  /*0710*/  LDCU UR5, c[0x0][0x388] ;  /* 0x00007100ff0577ac */ /* 0x000e620008000800 */
[----:B------:R-:W-:-:S04]  /*0720*/  IADD3 R10, PT, PT, R10, UR4, RZ ;  /* 0x000000040a0a7c10 */ /* 0x000fc8000fffe0ff */
[----:B-1----:R-:W-:-:S13]  /*0730*/  ISETP.GE.AND P0, PT, R10, UR5, PT ;  /* 0x000000050a007c0c */ /* 0x002fda000bf06270 */
[----:B------:R-:W-:Y:S05]  /*0740*/  @!P0 BRA `(.L_x_20643) ;  /* 0xfffffffc002c8947 */ /* 0x000fea000383ffff */
[----:B------:R-:W-:Y:S05]  /*0750*/  BSYNC.RECONVERGENT B0 ;  /* 0x0000000000007941 */ /* 0x000fea0003800200 */
.L_x_20639:
[----:B------:R-:W-:Y:S05]  /*0760*/  EXIT ;  /* 0x000000000000794d */ /* 0x000fea0003800000 */
.L_x_20644:
        /* <DEDUP_REMOVED lines=9> */
.L_x_27236:


//--------------------- .text._ZN2at6native32batch_norm_backward_elemt_kernelIfffiEEvNS_27GenericPackedTensorAccessorIT_Lm3ENS_16DefaultPtrTraitsET2_EES6_NS2_IT1_Lm1ES4_S5_EES8_NS2_IT0_Lm1ES4_S5_EES8_S8_S6_S7_ --------------------------
	.section	.text._ZN2at6native32batch_norm_backward_elemt_kernelIfffiEEvNS_27GenericPackedTensorAccessorIT_Lm3ENS_16DefaultPtrTraitsET2_EES6_NS2_IT1_Lm1ES4_S5_EES8_NS2_IT0_Lm1ES4_S5_EES8_S8_S6_S7_,"ax",@progbits
	.align	128
        .global         _ZN2at6native32batch_norm_backward_elemt_kernelIfffiEEvNS_27GenericPackedTensorAccessorIT_Lm3ENS_16DefaultPtrTraitsET2_EES6_NS2_IT1_Lm1ES4_S5_EES8_NS2_IT0_Lm1ES4_S5_EES8_S8_S6_S7_
        .type           _ZN2at6native32batch_norm_backward_elemt_kernelIfffiEEvNS_27GenericPackedTensorAccessorIT_Lm3ENS_16DefaultPtrTraitsET2_EES6_NS2_IT1_Lm1ES4_S5_EES8_NS2_IT0_Lm1ES4_S5_EES8_S8_S6_S7_,@function
        .size           _ZN2at6native32batch_norm_backward_elemt_kernelIfffiEEvNS_27GenericPackedTensorAccessorIT_Lm3ENS_16DefaultPtrTraitsET2_EES6_NS2_IT1_Lm1ES4_S5_EES8_NS2_IT0_Lm1ES4_S5_EES8_S8_S6_S7_,(.L_x_27237 - _ZN2at6native32batch_norm_backward_elemt_kernelIfffiEEvNS_27GenericPackedTensorAccessorIT_Lm3ENS_16DefaultPtrTraitsET2_EES6_NS2_IT1_Lm1ES4_S5_EES8_NS2_IT0_Lm1ES4_S5_EES8_S8_S6_S7_)
        .other          _ZN2at6native32batch_norm_backward_elemt_kernelIfffiEEvNS_27GenericPackedTensorAccessorIT_Lm3ENS_16DefaultPtrTraitsET2_EES6_NS2_IT1_Lm1ES4_S5_EES8_NS2_IT0_Lm1ES4_S5_EES8_S8_S6_S7_,@"STO_CUDA_ENTRY STV_DEFAULT"
_ZN2at6native32batch_norm_backward_elemt_kernelIfffiEEvNS_27GenericPackedTensorAccessorIT_Lm3ENS_16DefaultPtrTraitsET2_EES6_NS2_IT1_Lm1ES4_S5_EES8_NS2_IT0_Lm1ES4_S5_EES8_S8_S6_S7_:
.text._ZN2at6native32batch_norm_backward_elemt_kernelIfffiEEvNS_27GenericPackedTensorAccessorIT_Lm3ENS_16DefaultPtrTraitsET2_EES6_NS2_IT1_Lm1ES4_S5_EES8_NS2_IT0_Lm1ES4_S5_EES8_S8_S6_S7_:
        /* <DEDUP_REMOVED lines=47> */
[----:B------:R-:W-:Y:S01]  /*02f0*/  BSSY.RECONVERGENT B0, `(.L_x_20645) ;  /* 0x0000043000007945 */ /* 0x000fe20003800200 */
[----:B-----5:R-:W-:Y:S01]  /*0300*/  FMUL.FTZ R11, R11, R14 ;  /* 0x0000000e0b0b7220 */ /* 0x020fe20000410000 */
        /* <DEDUP_REMOVED lines=15> */
.L_x_20649:
[----:B------:R-:W0:Y:S01]  /*0400*/  LDC R17, c[0x0][0x390] ;  /* 0x0000e400ff117b82 */ /* 0x000e220000000800 */
        /* <DEDUP_REMOVED lines=19> */
.L_x_20648:
[C---:B------:R-:W-:Y:S02]  /*0540*/  IMAD R2, R24.reuse, UR14, RZ ;  /* 0x0000000e18027c24 */ /* 0x040fe4000f8e02ff */
[----:B------:R-:W-:-:S03]  /*0550*/  IMAD R3, R24, UR11, RZ ;  /* 0x0000000b18037c24 */ /* 0x000fc6000f8e02ff */
[C---:B------:R-:W-:Y:S02]  /*0560*/  IADD3 R5, P1, PT, R2.reuse, R16, RZ ;  /* 0x0000001002057210 */ /* 0x040fe40007f3e0ff */
[C---:B------:R-:W-:Y:S02]  /*0570*/  IADD3 R7, P0, PT, R3.reuse, R18, RZ ;  /* 0x0000001203077210 */ /* 0x040fe40007f1e0ff */
[----:B------:R-:W-:Y:S02]  /*0580*/  LEA.HI.X.SX32 R6, R2, R21, 0x1, P1 ;  /* 0x0000001502067211 */ /* 0x000fe400008f0eff */
[----:B------:R-:W-:Y:S02]  /*0590*/  LEA.HI.X.SX32 R26, R3, R22, 0x1, P0 ;  /* 0x00000016031a7211 */ /* 0x000fe400000f0eff */
[----:B----4-:R-:W-:Y:S02]  /*05a0*/  LEA R4, P1, R5, UR16, 0x2 ;  /* 0x0000001005047c11 */ /* 0x010fe4000f8210ff */
[----:B-1----:R-:W-:-:S02]  /*05b0*/  LEA R2, P0, R7, UR12, 0x2 ;  /* 0x0000000c07027c11 */ /* 0x002fc4000f8010ff */
[----:B------:R-:W-:Y:S02]  /*05c0*/  LEA.HI.X R5, R5, UR17, R6, 0x2, P1 ;  /* 0x0000001105057c11 */ /* 0x000fe400088f1406 */
[----:B------:R-:W-:-:S04]  /*05d0*/  LEA.HI.X R3, R7, UR13, R26, 0x2, P0 ;  /* 0x0000000d07037c11 */ /* 0x000fc800080f141a */
[----:B------:R-:W2:Y:S04]  /*05e0*/  LDG.E R5, desc[UR6][R4.64] ;  /* 0x0000000604057981 */ /* 0x000ea8000c1e1900 */
[----:B------:R-:W3:Y:S01]  /*05f0*/  LDG.E R2, desc[UR6][R2.64] ;  /* 0x0000000602027981 */ /* 0x000ee2000c1e1900 */
[----:B------:R-:W-:-:S05]  /*0600*/  IMAD R6, R24, UR15, RZ ;  /* 0x0000000f18067c24 */ /* 0x000fca000f8e02ff */
[----:B------:R-:W-:-:S04]  /*0610*/  IADD3 R25, P0, PT, R6, R19, RZ ;  /* 0x0000001306197210 */ /* 0x000fc80007f1e0ff */
[----:B------:R-:W-:Y:S02]  /*0620*/  LEA.HI.X.SX32 R28, R6, R20, 0x1, P0 ;  /* 0x00000014061c7211 */ /* 0x000fe400000f0eff */
[----:B------:R-:W-:Y:S02]  /*0630*/  LEA R6, P0, R25, UR18, 0x2 ;  /* 0x0000001219067c11 */ /* 0x000fe4000f8010ff */
[----:B------:R-:W-:Y:S01]  /*0640*/  IADD3 R24, PT, PT, R24, UR9, RZ ;  /* 0x0000000918187c10 */ /* 0x000fe2000fffe0ff */
[----:B--2---:R-:W-:Y:S01]  /*0650*/  FADD.FTZ R23, -R8, R5 ;  /* 0x0000000508177221 */ /* 0x004fe20000010100 */
[----:B---3--:R-:W-:-:S04]  /*0660*/  FFMA.FTZ R7, -R9, UR20, R2 ;  /* 0x0000001409077c23 */ /* 0x008fc80008010102 */
[----:B------:R-:W-:Y:S01]  /*0670*/  FFMA.FTZ R26, -R0, R23, R7 ;  /* 0x00000017001a7223 */ /* 0x000fe20000010107 */
[----:B------:R-:W-:-:S03]  /*0680*/  LEA.HI.X R7, R25, UR19, R28, 0x2, P0 ;  /* 0x0000001319077c11 */ /* 0x000fc600080f141c */
[----:B------:R-:W-:-:S05]  /*0690*/  FMUL.FTZ R23, R11, R26 ;  /* 0x0000001a0b177220 */ /* 0x000fca0000410000 */
[----:B------:R0:W-:Y:S01]  /*06a0*/  STG.E desc[UR6][R6.64], R23 ;  /* 0x0000001706007986 */ /* 0x0001e2000c101906 */
[----:B------:R-:W-:-:S13]  /*06b0*/  ISETP.GE.AND P0, PT, R24, R17, PT ;  /* 0x000000111800720c */ /* 0x000fda0003f06270 */
[----:B0-----:R-:W-:Y:S05]  /*06c0*/  @!P0 BRA `(.L_x_20648) ;  /* 0xfffffffc009c8947 */ /* 0x001fea000383ffff */
.L_x_20647:
[----:B-1--4-:R-:W-:Y:S05]  /*06d0*/  BSYNC.RECONVERGENT B1 ;  /* 0x0000000000017941 */ /* 0x012fea0003800200 */
.L_x_20646:
[----:B------:R-:W0:Y:S01]  /*06e0*/  LDCU UR5, c[0x0][0x388] ;  /* 0x00007100ff0577ac */ /* 0x000e220008000800 */
[----:B------:R-:W-:-:S04]  /*06f0*/  IADD3 R12, PT, PT, R12, UR4, RZ ;  /* 0x000000040c0c7c10 */ /* 0x000fc8000fffe0ff */
[----:B0-----:R-:W-:-:S13]  /*0700*/  ISETP.GE.AND P0, PT, R12, UR5, PT ;  /* 0x000000050c007c0c */ /* 0x001fda000bf06270 */
[----:B------:R-:W-:Y:S05]  /*0710*/  @!P0 BRA `(.L_x_20649) ;  /* 0xfffffffc00388947 */ /* 0x000fea000383ffff */
[----:B------:R-:W-:Y:S05]  /*0720*/  BSYNC.RECONVERGENT B0 ;  /* 0x0000000000007941 */ /* 0x000fea0003800200 */
.L_x_20645:
[----:B------:R-:W-:Y:S05]  /*0730*/  EXIT ;  /* 0x000000000000794d */ /* 0x000fea0003800000 */
.L_x_20650:
        /* <DEDUP_REMOVED lines=12> */
.L_x_27237:


//--------------------- .text._ZN2at6native32batch_norm_backward_elemt_kernelIdddiEEvNS_27GenericPackedTensorAccessorIT_Lm3ENS_16DefaultPtrTraitsET2_EES6_NS2_IT1_Lm1ES4_S5_EES8_NS2_IT0_Lm1ES4_S5_EES8_S8_S6_S7_ --------------------------
	.section	.text._ZN2at6native32batch_norm_backward_elemt_kernelIdddiEEvNS_27GenericPackedTensorAccessorIT_Lm3ENS_16DefaultPtrTraitsET2_EES6_NS2_IT1_Lm1ES4_S5_EES8_NS2_IT0_Lm1ES4_S5_EES8_S8_S6_S7_,"ax",@progbits
	.align	128
        .global         _ZN2at6native32batch_norm_backward_elemt_kernelIdddiEEvNS_27GenericPackedTensorAccessorIT_Lm3ENS_16DefaultPtrTraitsET2_EES6_NS2_IT1_Lm1ES4_S5_EES8_NS2_IT0_Lm1ES4_S5_EES8_S8_S6_S7_
        .type           _ZN2at6native32batch_norm_backward_elemt_kernelIdddiEEvNS_27GenericPackedTensorAccessorIT_Lm3ENS_16DefaultPtrTraitsET2_EES6_NS2_IT1_Lm1ES4_S5_EES8_NS2_IT0_Lm1ES4_S5_EES8_S8_S6_S7_,@function
        .size           _ZN2at6native32batch_norm_backward_elemt_kernelIdddiEEvNS_27GenericPackedTensorAccessorIT_Lm3ENS_16DefaultPtrTraitsET2_EES6_NS2_IT1_Lm1ES4_S5_EES8_NS2_IT0_Lm1ES4_S5_EES8_S8_S6_S7_,(.L_x_27238 - _ZN2at6native32batch_norm_backward_elemt_kernelIdddiEEvNS_27GenericPackedTensorAccessorIT_Lm3ENS_16DefaultPtrTraitsET2_EES6_NS2_IT1_Lm1ES4_S5_EES8_NS2_IT0_Lm1ES4_S5_EES8_S8_S6_S7_)
        .other          _ZN2at6native32batch_norm_backward_elemt_kernelIdddiEEvNS_27GenericPackedTensorAccessorIT_Lm3ENS_16DefaultPtrTraitsET2_EES6_NS2_IT1_Lm1ES4_S5_EES8_NS2_IT0_Lm1ES4_S5_EES8_S8_S6_S7_,@"STO_CUDA_ENTRY STV_DEFAULT"
_ZN2at6native32batch_norm_backward_elemt_kernelIdddiEEvNS_27GenericPackedTensorAccessorIT_Lm3ENS_16DefaultPtrTraitsET2_EES6_NS2_IT1_Lm1ES4_S5_EES8_NS2_IT0_Lm1ES4_S5_EES8_S8_S6_S7_:
.text._ZN2at6native32batch_norm_backward_elemt_kernelIdddiEEvNS_27GenericPackedTensorAccessorIT_Lm3ENS_16DefaultPtrTraitsET2_EES6_NS2_IT1_Lm1ES4_S5_EES8_NS2_IT0_Lm1ES4_S5_EES8_S8_S6_S7_:
        /* <DEDUP_REMOVED lines=9> */
[----:B------:R-:W4:Y:S01]  /*0090*/  LDC R0, c[0x0][0x3e8] ;  /* 0x0000fa00ff007b82 */ /* 0x000f220000000800 */
[----:B0-----:R-:W-:Y:S01]  /*00a0*/  IMAD R3, R3, UR8, RZ ;  /* 0x0000000803037c24 */ /* 0x001fe2000f8e02ff */
[----:B------:R-:W0:Y:S01]  /*00b0*/  S2R R15, SR_CTAID.Y ;  /* 0x00000000000f7919 */ /* 0x000e220000002600 */
[----:B------:R-:W0:Y:S01]  /*00c0*/  LDCU UR4, c[0x0][0x364] ;  /* 0x00006c80ff0477ac */ /* 0x000e220008000800 */
[----:B------:R-:W0:Y:S01]  /*00d0*/  LDCU UR5, c[0x0][0x388] ;  /* 0x00007100ff0577ac */ /* 0x000e220008000800 */
[----:B--2---:R-:W-:-:S03]  /*00e0*/  IMAD.WIDE R6, R3, 0x8, R6 ;  /* 0x0000000803067825 */ /* 0x004fc600078e0206 */
[----:B------:R-:W2:Y:S01]  /*00f0*/  LDC R14, c[0x0][0x3cc] ;  /* 0x0000f300ff0e7b82 */ /* 0x000ea20000000800 */
[----:B------:R-:W0:Y:S02]  /*0100*/  LDCU.64 UR10, c[0x0][0x430] ;  /* 0x00008600ff0a77ac */ /* 0x000e240008000a00 */
[----:B-1----:R-:W2:Y:S05]  /*0110*/  LDG.E.64 R6, desc[UR6][R6.64] ;  /* 0x0000000606067981 */ /* 0x002eaa000c1e1b00 */
[----:B------:R-:W1:Y:S01]  /*0120*/  LDC.64 R2, c[0x0][0x400] ;  /* 0x00010000ff027b82 */ /* 0x000e620000000a00 */
[----:B---3--:R-:W-:-:S07]  /*0130*/  IMAD R5, R5, UR8, RZ ;  /* 0x0000000805057c24 */ /* 0x008fce000f8e02ff */
[----:B------:R-:W3:Y:S08]  /*0140*/  LDC R18, c[0x0][0x3fc] ;  /* 0x0000ff00ff127b82 */ /* 0x000ef00000000800 */
[----:B------:R-:W0:Y:S01]  /*0150*/  LDC.64 R8, c[0x0][0x3c0] ;  /* 0x0000f000ff087b82 */ /* 0x000e220000000a00 */
[----:B-1----:R-:W-:Y:S01]  /*0160*/  IMAD.WIDE R2, R5, 0x8, R2 ;  /* 0x0000000805027825 */ /* 0x002fe200078e0202 */
[----:B----4-:R-:W-:-:S06]  /*0170*/  ISETP.GE.AND P0, PT, R0, 0x1, PT ;  /* 0x000000010000780c */ /* 0x010fcc0003f06270 */
[----:B------:R-:W1:Y:S01]  /*0180*/  LDC.64 R4, c[0x0][0x3f0] ;  /* 0x0000fc00ff047b82 */ /* 0x000e620000000a00 */
[----:B------:R-:W4:Y:S07]  /*0190*/  LDG.E.64 R2, desc[UR6][R2.64] ;  /* 0x0000000602027981 */ /* 0x000f2e000c1e1b00 */
[----:B------:R-:W3:Y:S08]  /*01a0*/  @P0 LDC R16, c[0x0][0x3ec] ;  /* 0x0000fb00ff100b82 */ /* 0x000ef00000000800 */
[----:B------:R-:W0:Y:S01]  /*01b0*/  @P0 LDC.64 R12, c[0x0][0x3e0] ;  /* 0x0000f800ff0c0b82 */ /* 0x000e220000000a00 */
[----:B------:R-:W-:Y:S01]  /*01c0*/  IMAD.MOV.U32 R17, RZ, RZ, 0x3ff00000 ;  /* 0x3ff00000ff117424 */ /* 0x000fe200078e00ff */
[----:B--2---:R-:W4:-:S15]  /*01d0*/  DMUL R10, R6, R6 ;  /* 0x00000006060a7228 */ /* 0x004f1e0000000000 */
[----:B------:R-:W-:-:S15]  /*01e0*/  NOP ;  /* 0x0000000000007918 */ /* 0x000fde0000000000 */
[----:B------:R-:W-:-:S15]  /*01f0*/  NOP ;  /* 0x0000000000007918 */ /* 0x000fde0000000000 */
[----:B------:R-:W-:-:S15]  /*0200*/  NOP ;  /* 0x0000000000007918 */ /* 0x000fde0000000000 */
[----:B------:R-:W-:-:S04]  /*0210*/  NOP ;  /* 0x0000000000007918 */ /* 0x000fc80000000000 */
[----:B----4-:R3:W2:Y:S02]  /*0220*/  DMUL R10, R10, R2 ;  /* 0x000000020a0a7228 */ /* 0x0106a40000000000 */
[----:B---3--:R-:W-:Y:S02]  /*0230*/  @P0 IMAD R3, R16, UR8, RZ ;  /* 0x0000000810030c24 */ /* 0x008fe4000f8e02ff */
[----:B------:R-:W-:Y:S02]  /*0240*/  IMAD.MOV.U32 R16, RZ, RZ, 0x0 ;  /* 0x00000000ff107424 */ /* 0x000fe400078e00ff */
[----:B0-----:R-:W-:-:S05]  /*0250*/  @P0 IMAD.WIDE R12, R3, 0x8, R12 ;  /* 0x00000008030c0825 */ /* 0x001fca00078e020c */
[----:B------:R0:W5:Y:S01]  /*0260*/  @P0 LDG.E.64 R16, desc[UR6][R12.64] ;  /* 0x000000060c100981 */ /* 0x000162000c1e1b00 */
[----:B------:R-:W3:Y:S01]  /*0270*/  S2R R0, SR_TID.Y ;  /* 0x0000000000007919 */ /* 0x000ee20000002200 */
[----:B------:R-:W-:-:S04]  /*0280*/  IMAD R3, R14, UR8, RZ ;  /* 0x000000080e037c24 */ /* 0x000fc8000f8e02ff */
[----:B------:R-:W-:-:S04]  /*0290*/  IMAD.WIDE R8, R3, 0x8, R8 ;  /* 0x0000000803087825 */ /* 0x000fc800078e0208 */
[----:B---3--:R-:W-:-:S05]  /*02a0*/  IMAD R2, R15, UR4, R0 ;  /* 0x000000040f027c24 */ /* 0x008fca000f8e0200 */
[----:B------:R-:W-:Y:S01]  /*02b0*/  ISETP.GE.AND P1, PT, R2, UR5, PT ;  /* 0x0000000502007c0c */ /* 0x000fe2000bf26270 */
[----:B------:R-:W-:-:S04]  /*02c0*/  IMAD R15, R18, UR8, RZ ;  /* 0x00000008120f7c24 */ /* 0x000fc8000f8e02ff */
[----:B-1----:R-:W-:-:S15]  /*02d0*/  IMAD.WIDE R4, R15, 0x8, R4 ;  /* 0x000000080f047825 */ /* 0x002fde00078e0204 */
[----:B------:R-:W-:-:S15]  /*02e0*/  NOP ;  /* 0x0000000000007918 */ /* 0x000fde0000000000 */
[----:B------:R-:W-:-:S03]  /*02f0*/  NOP ;  /* 0x0000000000007918 */ /* 0x000fc60000000000 */
[----:B--2---:R-:W1:Y:S02]  /*0300*/  DMUL R10, R10, UR10 ;  /* 0x0000000a0a0a7c28 */ /* 0x004e640008000000 */
[----:B01----:R-:W-:Y:S05]  /*0310*/  @P1 EXIT ;  /* 0x000000000000194d */ /* 0x003fea0003800000 */
[----:B------:R-:W5:Y:S01]  /*0320*/  LDG.E.64 R12, desc[UR6][R8.64] ;  /* 0x00000006080c7981 */ /* 0x000f62000c1e1b00 */
[----:B------:R-:W0:Y:S01]  /*0330*/  LDC R3, c[0x0][0x428] ;  /* 0x00010a00ff037b82 */ /* 0x000e220000000800 */
[----:B------:R-:W1:Y:S02]  /*0340*/  S2R R0, SR_TID.X ;  /* 0x0000000000007919 */ /* 0x000e640000002100 */
[----:B------:R2:W5:Y:S05]  /*0350*/  LDG.E.64 R14, desc[UR6][R4.64] ;  /* 0x00000006040e7981 */ /* 0x00056a000c1e1b00 */
[----:B------:R-:W2:Y:S01]  /*0360*/  LDC R18, c[0x0][0x3b8] ;  /* 0x0000ee00ff127b82 */ /* 0x000ea20000000800 */
[----:B------:R-:W3:Y:S01]  /*0370*/  LDCU UR9, c[0x0][0x360] ;  /* 0x00006c00ff0977ac */ /* 0x000ee20008000800 */
[----:B-----5:R4:W0:Y:S01]  /*0380*/  DMUL R16, R6, R16 ;  /* 0x0000001006107228 */ /* 0x0208220000000000 */
[----:B------:R-:W-:Y:S01]  /*0390*/  BSSY.RECONVERGENT B0, `(.L_x_20651) ;  /* 0x000004a000007945 */ /* 0x000fe20003800200 */
[----:B------:R-:W4:Y:S04]  /*03a0*/  LDCU UR5, c[0x0][0x374] ;  /* 0x00006e80ff0577ac */ /* 0x000f280008000800 */
[----:B------:R-:W3:Y:S01]  /*03b0*/  LDC R19, c[0x0][0x398] ;  /* 0x0000e600ff137b82 */ /* 0x000ee20000000800 */
[----:B------:R-:W0:Y:S01]  /*03c0*/  LDCU.64 UR20, c[0x0][0x430] ;  /* 0x00008600ff1477ac */ /* 0x000e220008000a00 */
[----:B------:R-:W0:Y:S02]  /*03d0*/  LDCU UR11, c[0x0][0x3bc] ;  /* 0x00007780ff0b77ac */ /* 0x000e240008000800 */
[----:B0-----:R-:W-:Y:S01]  /*03e0*/  IMAD R3, R3, UR8, RZ ;  /* 0x0000000803037c24 */ /* 0x001fe2000f8e02ff */
[----:B------:R-:W0:Y:S01]  /*03f0*/  LDCU UR14, c[0x0][0x39c] ;  /* 0x00007380ff0e77ac */ /* 0x000e220008000800 */
[----:B------:R-:W0:Y:S01]  /*0400*/  LDCU UR15, c[0x0][0x42c] ;  /* 0x00008580ff0f77ac */ /* 0x000e220008000800 */
[----:B--2---:R-:W-:Y:S01]  /*0410*/  IMAD R4, R18, UR8, RZ ;  /* 0x0000000812047c24 */ /* 0x004fe2000f8e02ff */
[----:B------:R-:W2:Y:S01]  /*0420*/  LDCU.64 UR12, c[0x0][0x3a0] ;  /* 0x00007400ff0c77ac */ /* 0x000ea20008000a00 */
[----:B------:R-:W0:Y:S01]  /*0430*/  LDCU.64 UR16, c[0x0][0x380] ;  /* 0x00007000ff1077ac */ /* 0x000e220008000a00 */
[----:B---3--:R-:W-:Y:S01]  /*0440*/  IMAD R5, R19, UR8, RZ ;  /* 0x0000000813057c24 */ /* 0x008fe2000f8e02ff */
[----:B------:R-:W3:Y:S01]  /*0450*/  LDCU.64 UR18, c[0x0][0x410] ;  /* 0x00008200ff1277ac */ /* 0x000ee20008000a00 */
[----:B-1--4-:R-:W-:-:S12]  /*0460*/  UIMAD UR4, UR4, UR5, URZ ;  /* 0x00000005040472a4 */ /* 0x012fd8000f8e02ff */
.L_x_20655:
[----:B-1----:R-:W1:Y:S01]  /*0470*/  LDC R7, c[0x0][0x390] ;  /* 0x0000e400ff077b82 */ /* 0x002e620000000800 */
[----:B------:R-:W-:Y:S01]  /*0480*/  BSSY.RECONVERGENT B1, `(.L_x_20652) ;  /* 0x0000036000017945 */ /* 0x000fe20003800200 */
[----:B-1----:R-:W-:-:S13]  /*0490*/  ISETP.GE.AND P0, PT, R0, R7, PT ;  /* 0x000000070000720c */ /* 0x002fda0003f06270 */
[----:B------:R-:W-:Y:S05]  /*04a0*/  @P0 BRA `(.L_x_20653) ;  /* 0x0000000000cc0947 */ /* 0x000fea0003800000 */
[----:B------:R-:W1:Y:S01]  /*04b0*/  LDCU UR5, c[0x0][0x394] ;  /* 0x00007280ff0577ac */ /* 0x000e620008000800 */
[----:B------:R-:W-:Y:S01]  /*04c0*/  IMAD.MOV.U32 R29, RZ, RZ, R0 ;  /* 0x000000ffff1d7224 */ /* 0x000fe200078e0000 */
[----:B------:R-:W4:Y:S01]  /*04d0*/  LDCU UR8, c[0x0][0x3b4] ;  /* 0x00007680ff0877ac */ /* 0x000f220008000800 */
[----:B------:R-:W5:Y:S01]  /*04e0*/  LDCU UR10, c[0x0][0x424] ;  /* 0x00008480ff0a77ac */ /* 0x000f620008000800 */
[C---:B-1----:R-:W-:Y:S02]  /*04f0*/  IMAD R6, R2.reuse, UR5, RZ ;  /* 0x0000000502067c24 */ /* 0x042fe4000f8e02ff */
[----:B----4-:R-:W-:-:S03]  /*0500*/  IMAD R19, R2, UR8, RZ ;  /* 0x0000000802137c24 */ /* 0x010fc6000f8e02ff */
        /* <DEDUP_REMOVED lines=10> */
.L_x_20654:
[C---:B------:R-:W-:Y:S02]  /*05b0*/  IMAD R19, R29.reuse, UR11, RZ ;  /* 0x0000000b1d137c24 */ /* 0x040fe4000f8e02ff */
[----:B0-----:R-:W-:-:S03]  /*05c0*/  IMAD R20, R29, UR14, RZ ;  /* 0x0000000e1d147c24 */ /* 0x001fc6000f8e02ff */
[C---:B-1----:R-:W-:Y:S02]  /*05d0*/  IADD3 R22, P0, PT, R19.reuse, R8, RZ ;  /* 0x0000000813167210 */ /* 0x042fe40007f1e0ff */
[----:B------:R-:W-:Y:S02]  /*05e0*/  IADD3 R21, P1, PT, R20, R6, RZ ;  /* 0x0000000614157210 */ /* 0x000fe40007f3e0ff */
[----:B------:R-:W-:Y:S02]  /*05f0*/  LEA.HI.X.SX32 R19, R19, R28, 0x1, P0 ;  /* 0x0000001c13137211 */ /* 0x000fe400000f0eff */
[----:B--2---:R-:W-:-:S04]  /*0600*/  LEA R18, P0, R22, UR12, 0x3 ;  /* 0x0000000c16127c11 */ /* 0x004fc8000f8018ff */
[----:B------:R-:W-:Y:S02]  /*0610*/  LEA.HI.X R19, R22, UR13, R19, 0x3, P0 ;  /* 0x0000000d16137c11 */ /* 0x000fe400080f1c13 */
[----:B------:R-:W-:Y:S02]  /*0620*/  LEA.HI.X.SX32 R22, R20, R27, 0x1, P1 ;  /* 0x0000001b14167211 */ /* 0x000fe400008f0eff */
[C---:B------:R-:W-:Y:S02]  /*0630*/  LEA R20, P0, R21.reuse, UR16, 0x3 ;  /* 0x0000001015147c11 */ /* 0x040fe4000f8018ff */
[----:B------:R-:W2:Y:S02]  /*0640*/  LDG.E.64 R18, desc[UR6][R18.64] ;  /* 0x0000000612127981 */ /* 0x000ea4000c1e1b00 */
[----:B------:R-:W-:-:S06]  /*0650*/  LEA.HI.X R21, R21, UR17, R22, 0x3, P0 ;  /* 0x0000001115157c11 */ /* 0x000fcc00080f1c16 */
[----:B------:R-:W4:Y:S01]  /*0660*/  LDG.E.64 R20, desc[UR6][R20.64] ;  /* 0x0000000614147981 */ /* 0x000f22000c1e1b00 */
[----:B--2---:R-:W-:-:S15]  /*0670*/  DFMA R24, -R14, UR20, R18 ;  /* 0x000000140e187c2b */ /* 0x004fde0008000112 */
        /* <DEDUP_REMOVED lines=13> */
[----:B---3--:R-:W-:-:S04]  /*0750*/  LEA R22, P0, R23, UR18, 0x3 ;  /* 0x0000001217167c11 */ /* 0x008fc8000f8018ff */
        /* <DEDUP_REMOVED lines=8> */
.L_x_20653:
[----:B0-23--:R-:W-:Y:S05]  /*07e0*/  BSYNC.RECONVERGENT B1 ;  /* 0x0000000000017941 */ /* 0x00dfea0003800200 */
.L_x_20652:
[----:B------:R-:W0:Y:S01]  /*07f0*/  LDCU UR5, c[0x0][0x388] ;  /* 0x00007100ff0577ac */ /* 0x000e220008000800 */
[----:B------:R-:W-:-:S05]  /*0800*/  VIADD R2, R2, UR4 ;  /* 0x0000000402027c36 */ /* 0x000fca0008000000 */
[----:B0-----:R-:W-:-:S13]  /*0810*/  ISETP.GE.AND P0, PT, R2, UR5, PT ;  /* 0x0000000502007c0c */ /* 0x001fda000bf06270 */
[----:B------:R-:W-:Y:S05]  /*0820*/  @!P0 BRA `(.L_x_20655) ;  /* 0xfffffffc00108947 */ /* 0x000fea000383ffff */
[----:B------:R-:W-:Y:S05]  /*0830*/  BSYNC.RECONVERGENT B0 ;  /* 0x0000000000007941 */ /* 0x000fea0003800200 */
.L_x_20651:
[----:B------:R-:W-:Y:S05]  /*0840*/  EXIT ;  /* 0x000000000000794d */ /* 0x000fea0003800000 */
.L_x_20656:
        /* <DEDUP_REMOVED lines=11> */
.L_x_27238:


//--------------------- .text._ZN2at6native18elementwise_kernelILi128ELi4EZNS0_15gpu_kernel_implIZZZNS0_49_GLOBAL__N__b919a28f_16_Normalization_cu_5c38458722batch_norm_elementwiseERKNS_6TensorES6_RKSt8optionalIS4_ESA_S6_S6_ENKUlvE0_clEvENKUlvE2_clEvEUlN3c104HalfEffffE_EEvRNS_18TensorIteratorBaseERKT_EUliE_EEviT1_ --------------------------
	.section	.text._ZN2at6native18elementwise_kernelILi128ELi4EZNS0_15gpu_kernel_implIZZZNS0_49_GLOBAL__N__b919a28f_16_Normalization_cu_5c38458722batch_norm_elementwiseERKNS_6TensorES6_RKSt8optionalIS4_ESA_S6_S6_ENKUlvE0_clEvENKUlvE2_clEvEUlN3c104HalfEffffE_EEvRNS_18TensorIteratorBaseERKT_EUliE_EEviT1_,"ax",@progbits
	.align	128
        .global         _ZN2at6native18elementwise_kernelILi128ELi4EZNS0_15gpu_kernel_implIZZZNS0_49_GLOBAL__N__b919a28f_16_Normalization_cu_5c38458722batch_norm_elementwiseERKNS_6TensorES6_RKSt8optionalIS4_ESA_S6_S6_ENKUlvE0_clEvENKUlvE2_clEvEUlN3c104HalfEffffE_EEvRNS_18TensorIteratorBaseERKT_EUliE_EEviT1_
        .type           _ZN2at6native18elementwise_kernelILi128ELi4EZNS0_15gpu_kernel_implIZZZNS0_49_GLOBAL__N__b919a28f_16_Normalization_cu_5c38458722batch_norm_elementwiseERKNS_6TensorES6_RKSt8optionalIS4_ESA_S6_S6_ENKUlvE0_clEvENKUlvE2_clEvEUlN3c104HalfEffffE_EEvRNS_18TensorIteratorBaseERKT_EUliE_EEviT1_,@function
        .size           _ZN2at6native18elementwise_kernelILi128ELi4EZNS0_15gpu_kernel_implIZZZNS0_49_GLOBAL__N__b919a28f_16_Normalization_cu_5c38458722batch_norm_elementwiseERKNS_6TensorES6_RKSt8optionalIS4_ESA_S6_S6_ENKUlvE0_clEvENKUlvE2_clEvEUlN3c104HalfEffffE_EEvRNS_18TensorIteratorBaseERKT_EUliE_EEviT1_,(.L_x_27239 - _ZN2at6native18elementwise_kernelILi128ELi4EZNS0_15gpu_kernel_implIZZZNS0_49_GLOBAL__N__b919a28f_16_Normalization_cu_5c38458722batch_norm_elementwiseERKNS_6TensorES6_RKSt8optionalIS4_ESA_S6_S6_ENKUlvE0_clEvENKUlvE2_clEvEUlN3c104HalfEffffE_EEvRNS_18TensorIteratorBaseERKT_EUliE_EEviT1_)
        .other          _ZN2at6native18elementwise_kernelILi128ELi4EZNS0_15gpu_kernel_implIZZZNS0_49_GLOBAL__N__b919a28f_16_Normalization_cu_5c38458722batch_norm_elementwiseERKNS_6TensorES6_RKSt8optionalIS4_ESA_S6_S6_ENKUlvE0_clEvENKUlvE2_clEvEUlN3c104HalfEffffE_EEvRNS_18TensorIteratorBaseERKT_EUliE_EEviT1_,@"STO_CUDA_ENTRY STV_DEFAULT"
_ZN2at6native18elementwise_kernelILi128ELi4EZNS0_15gpu_kernel_implIZZZNS0_49_GLOBAL__N__b919a28f_16_Normalization_cu_5c38458722batch_norm_elementwiseERKNS_6TensorES6_RKSt8optionalIS4_ESA_S6_S6_ENKUlvE0_clEvENKUlvE2_clEvEUlN3c104HalfEffffE_EEvRNS_18TensorIteratorBaseERKT_EUliE_EEviT1_:
.text._ZN2at6native18elementwise_kernelILi128ELi4EZNS0_15gpu_kernel_implIZZZNS0_49_GLOBAL__N__b919a28f_16_Normalization_cu_5c38458722batch_norm_elementwiseERKNS_6TensorES6_RKSt8optionalIS4_ESA_S6_S6_ENKUlvE0_clEvENKUlvE2_clEvEUlN3c104HalfEffffE_EEvRNS_18TensorIteratorBaseERKT_EUliE_EEviT1_:
[----:B------:R-:W0:Y:S01]  /*0000*/  LDC R1, c[0x0][0x37c] ;  /* 0x0000df00ff017b82 */ /* 0x000e220000000800 */
[----:B------:R-:W1:Y:S07]  /*0010*/  S2R R17, SR_TID.X ;  /* 0x0000000000117919 */ /* 0x000e6e0000002100 */
[----:B------:R-:W2:Y:S01]  /*0020*/  S2UR UR4, SR_CTAID.X ;  /* 0x00000000000479c3 */ /* 0x000ea20000002500 */
[----:B------:R-:W3:Y:S01]  /*0030*/  LDCU UR44, c[0x0][0x388] ;  /* 0x00007100ff2c77ac */ /* 0x000ee20008000800 */
[----:B------:R-:W-:Y:S01]  /*0040*/  BSSY.RECONVERGENT B7, `(.L_x_20657) ;  /* 0x0000761000077945 */ /* 0x000fe20003800200 */
[----:B------:R-:W4:Y:S01]  /*0050*/  LDCU UR5, c[0x0][0x380] ;  /* 0x00007000ff0577ac */ /* 0x000f220008000800 */
[----:B------:R-:W5:Y:S01]  /*0060*/  LDCU UR43, c[0x0][0x744] ;  /* 0x0000e880ff2b77ac */ /* 0x000f620008000800 */
[----:B------:R-:W0:Y:S01]  /*0070*/  LDCU.64 UR36, c[0x0][0x358] ;  /* 0x00006b00ff2477ac */ /* 0x000e220008000a00 */
        /* <DEDUP_REMOVED lines=9> */
[----:B-----5:R-:W-:Y:S02]  /*0110*/  UPRMT UR46, UR43, 0x7770, URZ ;  /* 0x000077702b2e7896 */ /* 0x020fe400080000ff */
[----:B------:R-:W-:Y:S02]  /*0120*/  UPRMT UR45, UR43, 0x7771, URZ ;  /* 0x000077712b2d7896 */ /* 0x000fe400080000ff */
[----:B------:R-:W-:Y:S02]  /*0130*/  UPRMT UR47, UR43, 0x7772, URZ ;  /* 0x000077722b2f7896 */ /* 0x000fe400080000ff */
[----:B------:R-:W-:-:S06]  /*0140*/  UIADD3 UR38, UPT, UPT, UR38, 0x1, URZ ;  /* 0x0000000126267890 */ /* 0x000fcc000fffe0ff */
[----:B0-23--:R-:W-:Y:S06]  /*0150*/  @P0 BRA `(.L_x_20658) ;  /* 0x00000074003c0947 */ /* 0x00dfec0003800000 */
[----:B------:R-:W-:Y:S01]  /*0160*/  UISETP.NE.AND UP0, UPT, UR44, URZ, UPT ;  /* 0x000000ff2c00728c */ /* 0x000fe2000bf05270 */
[----:B------:R-:W-:Y:S02]  /*0170*/  HFMA2 R16, -RZ, RZ, 0, 0 ;  /* 0x00000000ff107431 */ /* 0x000fe400000001ff */
        /* <DEDUP_REMOVED lines=17> */
[C---:B------:R-:W-:Y:S02]  /*0290*/  IMAD R23, R0.reuse, UR14, RZ ;  /* 0x0000000e00177c24 */ /* 0x040fe4000f8e02ff */
[C---:B------:R-:W-:Y:S02]  /*02a0*/  IMAD R19, R0.reuse, UR15, RZ ;  /* 0x0000000f00137c24 */ /* 0x040fe4000f8e02ff */
[C---:B---3--:R-:W-:Y:S02]  /*02b0*/  IMAD R16, R0.reuse, UR8, RZ ;  /* 0x0000000800107c24 */ /* 0x048fe4000f8e02ff */
        /* <DEDUP_REMOVED lines=23> */
[----:B------:R-:W3:Y:S01]  /*0430*/  LDCU.128 UR12, c[0x0][0x4f0] ;  /* 0x00009e00ff0c77ac */ /* 0x000ee20008000c00 */
        /* <DEDUP_REMOVED lines=8> */
[C---:B------:R-:W-:Y:S02]  /*04c0*/  IMAD R24, R5.reuse, UR13, R24 ;  /* 0x0000000d05187c24 */ /* 0x040fe4000f8e0218 */
[C---:B------:R-:W-:Y:S02]  /*04d0*/  IMAD R23, R5.reuse, UR14, R23 ;  /* 0x0000000e05177c24 */ /* 0x040fe4000f8e0217 */
        /* <DEDUP_REMOVED lines=373> */
[----:B------:R-:W-:-:S07]  /*1c30*/  IMAD R19, R5, UR15, R19 ;  /* 0x0000000f05137c24 */ /* 0x000fce000f8e0213 */
.L_x_20659:
        /* <DEDUP_REMOVED lines=19> */
.L_x_20663:
[----:B------:R-:W2:Y:S02]  /*1d70*/  LDG.E.U8 R2, desc[UR36][R2.64] ;  /* 0x0000002402027981 */ /* 0x000ea4000c1e1100 */
[----:B--2---:R-:W-:-:S04]  /*1d80*/  I2FP.F32.U32 R0, R2 ;  /* 0x0000000200007245 */ /* 0x004fc80000201000 */
[----:B------:R-:W-:-:S04]  /*1d90*/  F2FP.F16.F32.PACK_AB R0, RZ, R0 ;  /* 0x00000000ff00723e */ /* 0x000fc800000000ff */
[----:B------:R-:W-:Y:S01]  /*1da0*/  PRMT R18, R0, 0x7610, R18 ;  /* 0x0000761000127816 */ /* 0x000fe20000000012 */
[----:B------:R-:W-:Y:S06]  /*1db0*/  BRA `(.L_x_20665) ;  /* 0x0000000c00d47947 */ /* 0x000fec0003800000 */
.L_x_20662:
        /* <DEDUP_REMOVED lines=11> */
.L_x_20667:
[----:B------:R-:W2:Y:S02]  /*1e70*/  LDG.E R2, desc[UR36][R2.64] ;  /* 0x0000002402027981 */ /* 0x000ea4000c1e1900 */
[----:B--2---:R-:W-:-:S04]  /*1e80*/  I2FP.F32.S32 R0, R2 ;  /* 0x0000000200007245 */ /* 0x004fc80000201400 */
[----:B------:R-:W-:-:S04]  /*1e90*/  F2FP.F16.F32.PACK_AB R0, RZ, R0 ;  /* 0x00000000ff00723e */ /* 0x000fc800000000ff */
[----:B------:R-:W-:Y:S01]  /*1ea0*/  PRMT R18, R0, 0x7610, R18 ;  /* 0x0000761000127816 */ /* 0x000fe20000000012 */
[----:B------:R-:W-:Y:S06]  /*1eb0*/  BRA `(.L_x_20665) ;  /* 0x0000000c00947947 */ /* 0x000fec0003800000 */
.L_x_20666:
[----:B------:R-:W2:Y:S02]  /*1ec0*/  LDG.E.U16 R2, desc[UR36][R2.64] ;  /* 0x0000002402027981 */ /* 0x000ea4000c1e1500 */
[----:B--2---:R-:W0:Y:S02]  /*1ed0*/  I2F.S16 R0, R2 ;  /* 0x0000000200007306 */ /* 0x004e240000101400 */
[----:B0-----:R-:W-:-:S04]  /*1ee0*/  F2FP.F16.F32.PACK_AB R0, RZ, R0 ;  /* 0x00000000ff00723e */ /* 0x001fc800000000ff */
[----:B------:R-:W-:Y:S01]  /*1ef0*/  PRMT R18, R0, 0x7610, R18 ;  /* 0x0000761000127816 */ /* 0x000fe20000000012 */
[----:B------:R-:W-:Y:S06]  /*1f00*/  BRA `(.L_x_20665) ;  /* 0x0000000c00807947 */ /* 0x000fec0003800000 */
.L_x_20661:
        /* <DEDUP_REMOVED lines=9> */
.L_x_20669:
[----:B------:R0:W5:Y:S01]  /*1fa0*/  LDG.E.U16 R18, desc[UR36][R2.64] ;  /* 0x0000002402127981 */ /* 0x000162000c1e1500 */
[----:B------:R-:W-:Y:S05]  /*1fb0*/  BRA `(.L_x_20665) ;  /* 0x0000000c00547947 */ /* 0x000fea0003800000 */
.L_x_20668:
        /* <DEDUP_REMOVED lines=9> */
.L_x_20671:
[----:B------:R1:W5:Y:S01]  /*2050*/  LDG.E.U16 R18, desc[UR36][R2.64] ;  /* 0x0000002402127981 */ /* 0x000362000c1e1500 */
[----:B------:R-:W-:Y:S05]  /*2060*/  BRA `(.L_x_20665) ;  /* 0x0000000c00287947 */ /* 0x000fea0003800000 */
.L_x_20670:
        /* <DEDUP_REMOVED lines=13> */
.L_x_20660:
        /* <DEDUP_REMOVED lines=14> */
.L_x_20674:
        /* <DEDUP_REMOVED lines=13> */
.L_x_20673:
        /* <DEDUP_REMOVED lines=27> */
.L_x_20676:
        /* <DEDUP_REMOVED lines=14> */
.L_x_20675:
[----:B------:R-:W2:Y:S02]  /*2580*/  LDG.E.U16 R0, desc[UR36][R2.64] ;  /* 0x0000002402007981 */ /* 0x000ea4000c1e1500 */
[----:B--2---:R-:W-:-:S05]  /*2590*/  IMAD.U32 R0, R0, 0x10000, RZ ;  /* 0x0001000000007824 */ /* 0x004fca00078e00ff */
[----:B------:R-:W-:-:S04]  /*25a0*/  F2FP.F16.F32.PACK_AB R0, RZ, R0 ;  /* 0x00000000ff00723e */ /* 0x000fc800000000ff */
[----:B------:R-:W-:Y:S01]  /*25b0*/  PRMT R18, R0, 0x7610, R18 ;  /* 0x0000761000127816 */ /* 0x000fe20000000012 */
[----:B------:R-:W-:Y:S06]  /*25c0*/  BRA `(.L_x_20665) ;  /* 0x0000000400d07947 */ /* 0x000fec0003800000 */
.L_x_20672:
        /* <DEDUP_REMOVED lines=13> */
.L_x_20679:
        /* <DEDUP_REMOVED lines=21> */
.L_x_20683:
[----:B------:R-:W-:Y:S05]  /*27f0*/  BSYNC.RECONVERGENT B1 ;  /* 0x0000000000017941 */ /* 0x000fea0003800200 */
.L_x_20682:
[----:B------:R-:W-:Y:S01]  /*2800*/  IMAD.SHL.U32 R0, R0, 0x100000, RZ ;  /* 0x0010000000007824 */ /* 0x000fe200078e00ff */
[----:B------:R-:W-:-:S04]  /*2810*/  LEA R2, R2, 0x3b800000, 0x17 ;  /* 0x3b80000002027811 */ /* 0x000fc800078eb8ff */
[----:B------:R-:W-:-:S07]  /*2820*/  LOP3.LUT R0, R2, R0, R7, 0xfe, !PT ;  /* 0x0000000002007212 */ /* 0x000fce00078efe07 */
.L_x_20681:
[----:B------:R-:W-:Y:S05]  /*2830*/  BSYNC.RECONVERGENT B0 ;  /* 0x0000000000007941 */ /* 0x000fea0003800200 */
.L_x_20680:
[----:B------:R-:W-:-:S04]  /*2840*/  F2FP.F16.F32.PACK_AB R0, RZ, R0 ;  /* 0x00000000ff00723e */ /* 0x000fc800000000ff */
[----:B------:R-:W-:Y:S01]  /*2850*/  PRMT R18, R0, 0x7610, R18 ;  /* 0x0000761000127816 */ /* 0x000fe20000000012 */
[----:B------:R-:W-:Y:S06]  /*2860*/  BRA `(.L_x_20665) ;  /* 0x0000000400287947 */ /* 0x000fec0003800000 */
.L_x_20678:
        /* <DEDUP_REMOVED lines=21> */
.L_x_20687:
[----:B------:R-:W-:Y:S05]  /*29c0*/  BSYNC.RECONVERGENT B1 ;  /* 0x0000000000017941 */ /* 0x000fea0003800200 */
.L_x_20686:
[----:B------:R-:W-:Y:S01]  /*29d0*/  IMAD.SHL.U32 R0, R0, 0x200000, RZ ;  /* 0x0020000000007824 */ /* 0x000fe200078e00ff */
[----:B------:R-:W-:-:S04]  /*29e0*/  LEA R2, R2, 0x37800000, 0x17 ;  /* 0x3780000002027811 */ /* 0x000fc800078eb8ff */
[----:B------:R-:W-:-:S07]  /*29f0*/  LOP3.LUT R0, R2, R0, R7, 0xfe, !PT ;  /* 0x0000000002007212 */ /* 0x000fce00078efe07 */
.L_x_20685:
[----:B------:R-:W-:Y:S05]  /*2a00*/  BSYNC.RECONVERGENT B0 ;  /* 0x0000000000007941 */ /* 0x000fea0003800200 */
.L_x_20684:
[----:B------:R-:W-:-:S04]  /*2a10*/  F2FP.F16.F32.PACK_AB R0, RZ, R0 ;  /* 0x00000000ff00723e */ /* 0x000fc800000000ff */
[----:B------:R-:W-:Y:S01]  /*2a20*/  PRMT R18, R0, 0x7610, R18 ;  /* 0x0000761000127816 */ /* 0x000fe20000000012 */
[----:B------:R-:W-:Y:S06]  /*2a30*/  BRA `(.L_x_20665) ;  /* 0x0000000000b47947 */ /* 0x000fec0003800000 */
.L_x_20677:
[----:B------:R-:W-:-:S09]  /*2a40*/  UISETP.NE.AND UP0, UPT, UR4, 0x1c, UPT ;  /* 0x0000001c0400788c */ /* 0x000fd2000bf05270 */
[----:B------:R-:W-:Y:S05]  /*2a50*/  BRA.U !UP0, `(.L_x_20688) ;  /* 0x00000001089c7547 */ /* 0x000fea000b800000 */
[----:B------:R-:W-:-:S09]  /*2a60*/  UISETP.NE.AND UP0, UPT, UR4, 0x1d, UPT ;  /* 0x0000001d0400788c */ /* 0x000fd2000bf05270 */
[----:B------:R-:W-:Y:S05]  /*2a70*/  BRA.U !UP0, `(.L_x_20689) ;  /* 0x0000000108807547 */ /* 0x000fea000b800000 */
[----:B------:R-:W-:-:S09]  /*2a80*/  UISETP.NE.AND UP0, UPT, UR4, 0x2c, UPT ;  /* 0x0000002c0400788c */ /* 0x000fd2000bf05270 */
[----:B------:R-:W-:Y:S05]  /*2a90*/  BRA.U !UP0, `(.L_x_20690) ;  /* 0x0000000108487547 */ /* 0x000fea000b800000 */
.L_x_20664:
        /* <DEDUP_REMOVED lines=16> */
.L_x_20691:
[----:B------:R-:W-:Y:S01]  /*2ba0*/  PRMT R18, RZ, 0x7610, R18 ;  /* 0x00007610ff127816 */ /* 0x000fe20000000012 */
[----:B------:R-:W-:Y:S06]  /*2bb0*/  BRA `(.L_x_20665) ;  /* 0x0000000000547947 */ /* 0x000fec0003800000 */
.L_x_20690:
        /* <DEDUP_REMOVED lines=8> */
.L_x_20693:
[----:B------:R-:W-:Y:S05]  /*2c40*/  BSYNC.RECONVERGENT B0 ;  /* 0x0000000000007941 */ /* 0x000fea0003800200 */
.L_x_20692:
[----:B------:R-:W-:-:S04]  /*2c50*/  F2FP.F16.F32.PACK_AB R0, RZ, R0 ;  /* 0x00000000ff00723e */ /* 0x000fc800000000ff */
[----:B------:R-:W-:Y:S01]  /*2c60*/  PRMT R18, R0, 0x7610, R18 ;  /* 0x0000761000127816 */ /* 0x000fe20000000012 */
[----:B------:R-:W-:Y:S06]  /*2c70*/  BRA `(.L_x_20665) ;  /* 0x0000000000247947 */ /* 0x000fec0003800000 */
.L_x_20689:
[----:B------:R-:W2:Y:S02]  /*2c80*/  LDG.E.64 R2, desc[UR36][R2.64] ;  /* 0x0000002402027981 */ /* 0x000ea4000c1e1b00 */
[----:B--2---:R-:W0:Y:S02]  /*2c90*/  I2F.U64 R0, R2 ;  /* 0x0000000200007312 */ /* 0x004e240000301000 */
[----:B0-----:R-:W-:-:S04]  /*2ca0*/  F2FP.F16.F32.PACK_AB R0, RZ, R0 ;  /* 0x00000000ff00723e */ /* 0x001fc800000000ff */
[----:B------:R-:W-:Y:S01]  /*2cb0*/  PRMT R18, R0, 0x7610, R18 ;  /* 0x0000761000127816 */ /* 0x000fe20000000012 */
[----:B------:R-:W-:Y:S06]  /*2cc0*/  BRA `(.L_x_20665) ;  /* 0x0000000000107947 */ /* 0x000fec0003800000 */
.L_x_20688:
[----:B------:R-:W2:Y:S02]  /*2cd0*/  LDG.E R2, desc[UR36][R2.64] ;  /* 0x0000002402027981 */ /* 0x000ea4000c1e1900 */
[----:B--2---:R-:W-:-:S04]  /*2ce0*/  I2FP.F32.U32 R0, R2 ;  /* 0x0000000200007245 */ /* 0x004fc80000201000 */
[----:B------:R-:W-:-:S04]  /*2cf0*/  F2FP.F16.F32.PACK_AB R0, RZ, R0 ;  /* 0x00000000ff00723e */ /* 0x000fc800000000ff */
[----:B------:R-:W-:-:S07]  /*2d00*/  PRMT R18, R0, 0x7610, R18 ;  /* 0x0000761000127816 */ /* 0x000fce0000000012 */
.L_x_20665:
        /* <DEDUP_REMOVED lines=18> */
.L_x_20698:
[----:B------:R-:W2:Y:S02]  /*2e30*/  LDG.E.U8 R2, desc[UR36][R2.64] ;  /* 0x0000002402027981 */ /* 0x000ea4000c1e1100 */
[----:B--2---:R-:W-:Y:S01]  /*2e40*/  I2FP.F32.U32 R22, R2 ;  /* 0x0000000200167245 */ /* 0x004fe20000201000 */
[----:B------:R-:W-:Y:S06]  /*2e50*/  BRA `(.L_x_20700) ;  /* 0x0000000c00447947 */ /* 0x000fec0003800000 */
.L_x_20697:
        /* <DEDUP_REMOVED lines=9> */
.L_x_20702:
[----:B------:R-:W2:Y:S02]  /*2ef0*/  LDG.E R2, desc[UR36][R2.64] ;  /* 0x0000002402027981 */ /* 0x000ea4000c1e1900 */
[----:B--2---:R-:W-:Y:S01]  /*2f00*/  I2FP.F32.S32 R22, R2 ;  /* 0x0000000200167245 */ /* 0x004fe20000201400 */
[----:B------:R-:W-:Y:S06]  /*2f10*/  BRA `(.L_x_20700) ;  /* 0x0000000c00147947 */ /* 0x000fec0003800000 */
.L_x_20701:
[----:B------:R-:W2:Y:S02]  /*2f20*/  LDG.E.U16 R2, desc[UR36][R2.64] ;  /* 0x0000002402027981 */ /* 0x000ea4000c1e1500 */
[----:B--2---:R0:W1:Y:S01]  /*2f30*/  I2F.S16 R22, R2 ;  /* 0x0000000200167306 */ /* 0x0040620000101400 */
[----:B------:R-:W-:Y:S05]  /*2f40*/  BRA `(.L_x_20700) ;  /* 0x0000000c00087947 */ /* 0x000fea0003800000 */
.L_x_20696:
        /* <DEDUP_REMOVED lines=8> */
.L_x_20704:
[----:B------:R-:W2:Y:S02]  /*2fd0*/  LDG.E.U16 R2, desc[UR36][R2.64] ;  /* 0x0000002402027981 */ /* 0x000ea4000c1e1500 */
[----:B--2---:R-:W-:Y:S01]  /*2fe0*/  HADD2.F32 R22, -RZ, R2.H0_H0 ;  /* 0x20000002ff167230 */ /* 0x004fe20000004100 */
[----:B------:R-:W-:Y:S06]  /*2ff0*/  BRA `(.L_x_20700) ;  /* 0x0000000800dc7947 */ /* 0x000fec0003800000 */
.L_x_20703:
        /* <DEDUP_REMOVED lines=8> */
.L_x_20706:
[----:B------:R-:W2:Y:S02]  /*3080*/  LDG.E.U16 R2, desc[UR36][R2.64] ;  /* 0x0000002402027981 */ /* 0x000ea4000c1e1500 */
[----:B--2---:R-:W-:Y:S01]  /*3090*/  HADD2.F32 R22, -RZ, R2.H0_H0 ;  /* 0x20000002ff167230 */ /* 0x004fe20000004100 */
[----:B------:R-:W-:Y:S06]  /*30a0*/  BRA `(.L_x_20700) ;  /* 0x0000000800b07947 */ /* 0x000fec0003800000 */
.L_x_20705:
        /* <DEDUP_REMOVED lines=11> */
.L_x_20695:
        /* <DEDUP_REMOVED lines=12> */
.L_x_20709:
        /* <DEDUP_REMOVED lines=11> */
.L_x_20708:
        /* <DEDUP_REMOVED lines=25> */
.L_x_20711:
        /* <DEDUP_REMOVED lines=12> */
.L_x_20710:
[----:B------:R-:W2:Y:S02]  /*3520*/  LDG.E.U16 R2, desc[UR36][R2.64] ;  /* 0x0000002402027981 */ /* 0x000ea4000c1e1500 */
[----:B--2---:R-:W-:Y:S01]  /*3530*/  IMAD.U32 R22, R2, 0x10000, RZ ;  /* 0x0001000002167824 */ /* 0x004fe200078e00ff */
[----:B------:R-:W-:Y:S06]  /*3540*/  BRA `(.L_x_20700) ;  /* 0x0000000400887947 */ /* 0x000fec0003800000 */
.L_x_20707:
        /* <DEDUP_REMOVED lines=11> */
.L_x_20714:
        /* <DEDUP_REMOVED lines=20> */
.L_x_20716:
[----:B------:R-:W-:Y:S05]  /*3740*/  BSYNC.RECONVERGENT B0 ;  /* 0x0000000000007941 */ /* 0x000fea0003800200 */
.L_x_20715:
[----:B------:R-:W-:Y:S01]  /*3750*/  IMAD.SHL.U32 R0, R0, 0x100000, RZ ;  /* 0x0010000000007824 */ /* 0x000fe200078e00ff */
[----:B------:R-:W-:-:S04]  /*3760*/  LEA R2, R2, 0x3b800000, 0x17 ;  /* 0x3b80000002027811 */ /* 0x000fc800078eb8ff */
[----:B------:R-:W-:Y:S01]  /*3770*/  LOP3.LUT R22, R2, R0, R7, 0xfe, !PT ;  /* 0x0000000002167212 */ /* 0x000fe200078efe07 */
[----:B------:R-:W-:Y:S06]  /*3780*/  BRA `(.L_x_20700) ;  /* 0x0000000000f87947 */ /* 0x000fec0003800000 */
.L_x_20713:
        /* <DEDUP_REMOVED lines=20> */
.L_x_20718:
[----:B------:R-:W-:Y:S05]  /*38d0*/  BSYNC.RECONVERGENT B0 ;  /* 0x0000000000007941 */ /* 0x000fea0003800200 */
.L_x_20717:
[----:B------:R-:W-:Y:S02]  /*38e0*/  SHF.L.U32 R0, R0, 0x15, RZ ;  /* 0x0000001500007819 */ /* 0x000fe400000006ff */
[----:B------:R-:W-:-:S04]  /*38f0*/  LEA R2, R2, 0x37800000, 0x17 ;  /* 0x3780000002027811 */ /* 0x000fc800078eb8ff */
[----:B------:R-:W-:Y:S01]  /*3900*/  LOP3.LUT R22, R2, R0, R7, 0xfe, !PT ;  /* 0x0000000002167212 */ /* 0x000fe200078efe07 */
[----:B------:R-:W-:Y:S06]  /*3910*/  BRA `(.L_x_20700) ;  /* 0x0000000000947947 */ /* 0x000fec0003800000 */
.L_x_20712:
[----:B------:R-:W-:-:S09]  /*3920*/  UISETP.NE.AND UP0, UPT, UR4, 0x1c, UPT ;  /* 0x0000001c0400788c */ /* 0x000fd2000bf05270 */
[----:B------:R-:W-:Y:S05]  /*3930*/  BRA.U !UP0, `(.L_x_20719) ;  /* 0x0000000108847547 */ /* 0x000fea000b800000 */
[----:B------:R-:W-:-:S09]  /*3940*/  UISETP.NE.AND UP0, UPT, UR4, 0x1d, UPT ;  /* 0x0000001d0400788c */ /* 0x000fd2000bf05270 */
[----:B------:R-:W-:Y:S05]  /*3950*/  BRA.U !UP0, `(.L_x_20720) ;  /* 0x0000000108707547 */ /* 0x000fea000b800000 */
[----:B------:R-:W-:-:S09]  /*3960*/  UISETP.NE.AND UP0, UPT, UR4, 0x2c, UPT ;  /* 0x0000002c0400788c */ /* 0x000fd2000bf05270 */
[----:B------:R-:W-:Y:S05]  /*3970*/  BRA.U !UP0, `(.L_x_20721) ;  /* 0x0000000108487547 */ /* 0x000fea000b800000 */
.L_x_20699:
        /* <DEDUP_REMOVED lines=16> */
.L_x_20722:
[----:B------:R-:W-:Y:S01]  /*3a80*/  IMAD.MOV.U32 R22, RZ, RZ, RZ ;  /* 0x000000ffff167224 */ /* 0x000fe200078e00ff */
[----:B------:R-:W-:Y:S06]  /*3a90*/  BRA `(.L_x_20700) ;  /* 0x0000000000347947 */ /* 0x000fec0003800000 */
.L_x_20721:
        /* <DEDUP_REMOVED lines=8> */
.L_x_20720:
[----:B------:R-:W2:Y:S02]  /*3b20*/  LDG.E.64 R2, desc[UR36][R2.64] ;  /* 0x0000002402027981 */ /* 0x000ea4000c1e1b00 */
[----:B--2---:R0:W1:Y:S02]  /*3b30*/  I2F.U64 R22, R2 ;  /* 0x0000000200167312 */ /* 0x0040640000301000 */
[----:B01----:R-:W-:Y:S05]  /*3b40*/  BRA `(.L_x_20700) ;  /* 0x0000000000087947 */ /* 0x003fea0003800000 */
.L_x_20719:
[----:B------:R-:W2:Y:S02]  /*3b50*/  LDG.E R2, desc[UR36][R2.64] ;  /* 0x0000002402027981 */ /* 0x000ea4000c1e1900 */
[----:B--2---:R-:W-:-:S07]  /*3b60*/  I2FP.F32.U32 R22, R2 ;  /* 0x0000000200167245 */ /* 0x004fce0000201000 */
.L_x_20700:
[----:B------:R-:W-:Y:S05]  /*3b70*/  BSYNC.RECONVERGENT B6 ;  /* 0x0000000000067941 */ /* 0x000fea0003800200 */
.L_x_20694:
        /* <DEDUP_REMOVED lines=18> */
.L_x_20727:
[----:B------:R-:W2:Y:S02]  /*3ca0*/  LDG.E.U8 R2, desc[UR36][R2.64] ;  /* 0x0000002402027981 */ /* 0x000ea4000c1e1100 */
[----:B--2---:R-:W-:Y:S01]  /*3cb0*/  I2FP.F32.U32 R24, R2 ;  /* 0x0000000200187245 */ /* 0x004fe20000201000 */
[----:B------:R-:W-:Y:S06]  /*3cc0*/  BRA `(.L_x_20729) ;  /* 0x0000000c00447947 */ /* 0x000fec0003800000 */
.L_x_20726:
        /* <DEDUP_REMOVED lines=9> */
.L_x_20731:
[----:B------:R-:W2:Y:S02]  /*3d60*/  LDG.E R2, desc[UR36][R2.64] ;  /* 0x0000002402027981 */ /* 0x000ea4000c1e1900 */
[----:B--2---:R-:W-:Y:S01]  /*3d70*/  I2FP.F32.S32 R24, R2 ;  /* 0x0000000200187245 */ /* 0x004fe20000201400 */
[----:B------:R-:W-:Y:S06]  /*3d80*/  BRA `(.L_x_20729) ;  /* 0x0000000c00147947 */ /* 0x000fec0003800000 */
.L_x_20730:
[----:B------:R-:W2:Y:S02]  /*3d90*/  LDG.E.U16 R2, desc[UR36][R2.64] ;  /* 0x0000002402027981 */ /* 0x000ea4000c1e1500 */
[----:B--2---:R4:W0:Y:S01]  /*3da0*/  I2F.S16 R24, R2 ;  /* 0x0000000200187306 */ /* 0x0048220000101400 */
[----:B------:R-:W-:Y:S05]  /*3db0*/  BRA `(.L_x_20729) ;  /* 0x0000000c00087947 */ /* 0x000fea0003800000 */
.L_x_20725:
        /* <DEDUP_REMOVED lines=8> */
.L_x_20733:
[----:B------:R-:W2:Y:S02]  /*3e40*/  LDG.E.U16 R2, desc[UR36][R2.64] ;  /* 0x0000002402027981 */ /* 0x000ea4000c1e1500 */
[----:B--2---:R-:W-:Y:S01]  /*3e50*/  HADD2.F32 R24, -RZ, R2.H0_H0 ;  /* 0x20000002ff187230 */ /* 0x004fe20000004100 */
[----:B------:R-:W-:Y:S06]  /*3e60*/  BRA `(.L_x_20729) ;  /* 0x0000000800dc7947 */ /* 0x000fec0003800000 */
.L_x_20732:
        /* <DEDUP_REMOVED lines=8> */
.L_x_20735:
[----:B------:R-:W2:Y:S02]  /*3ef0*/  LDG.E.U16 R2, desc[UR36][R2.64] ;  /* 0x0000002402027981 */ /* 0x000ea4000c1e1500 */
[----:B--2---:R-:W-:Y:S01]  /*3f00*/  HADD2.F32 R24, -RZ, R2.H0_H0 ;  /* 0x20000002ff187230 */ /* 0x004fe20000004100 */
[----:B------:R-:W-:Y:S06]  /*3f10*/  BRA `(.L_x_20729) ;  /* 0x0000000800b07947 */ /* 0x000fec0003800000 */
.L_x_20734:
        /* <DEDUP_REMOVED lines=11> */
.L_x_20724:
        /* <DEDUP_REMOVED lines=12> */
.L_x_20738:
        /* <DEDUP_REMOVED lines=11> */
.L_x_20737:
        /* <DEDUP_REMOVED lines=25> */
.L_x_20740:
        /* <DEDUP_REMOVED lines=12> */
.L_x_20739:
[----:B------:R-:W2:Y:S02]  /*4390*/  LDG.E.U16 R2, desc[UR36][R2.64] ;  /* 0x0000002402027981 */ /* 0x000ea4000c1e1500 */
[----:B--2---:R-:W-:Y:S01]  /*43a0*/  SHF.L.U32 R24, R2, 0x10, RZ ;  /* 0x0000001002187819 */ /* 0x004fe200000006ff */
[----:B------:R-:W-:Y:S06]  /*43b0*/  BRA `(.L_x_20729) ;  /* 0x0000000400887947 */ /* 0x000fec0003800000 */
.L_x_20736:
        /* <DEDUP_REMOVED lines=11> */
.L_x_20743:
        /* <DEDUP_REMOVED lines=20> */
.L_x_20745:
[----:B------:R-:W-:Y:S05]  /*45b0*/  BSYNC.RECONVERGENT B0 ;  /* 0x0000000000007941 */ /* 0x000fea0003800200 */
.L_x_20744:
[----:B------:R-:W-:Y:S01]  /*45c0*/  IMAD.SHL.U32 R0, R0, 0x100000, RZ ;  /* 0x0010000000007824 */ /* 0x000fe200078e00ff */
[----:B------:R-:W-:-:S04]  /*45d0*/  LEA R2, R2, 0x3b800000, 0x17 ;  /* 0x3b80000002027811 */ /* 0x000fc800078eb8ff */
[----:B------:R-:W-:Y:S01]  /*45e0*/  LOP3.LUT R24, R2, R0, R7, 0xfe, !PT ;  /* 0x0000000002187212 */ /* 0x000fe200078efe07 */
[----:B------:R-:W-:Y:S06]  /*45f0*/  BRA `(.L_x_20729) ;  /* 0x0000000000f87947 */ /* 0x000fec0003800000 */
.L_x_20742:
        /* <DEDUP_REMOVED lines=20> */
.L_x_20747:
[----:B------:R-:W-:Y:S05]  /*4740*/  BSYNC.RECONVERGENT B0 ;  /* 0x0000000000007941 */ /* 0x000fea0003800200 */
.L_x_20746:
[----:B------:R-:W-:Y:S01]  /*4750*/  IMAD.SHL.U32 R0, R0, 0x200000, RZ ;  /* 0x0020000000007824 */ /* 0x000fe200078e00ff */
[----:B------:R-:W-:-:S04]  /*4760*/  LEA R2, R2, 0x37800000, 0x17 ;  /* 0x3780000002027811 */ /* 0x000fc800078eb8ff */
[----:B------:R-:W-:Y:S01]  /*4770*/  LOP3.LUT R24, R2, R0, R7, 0xfe, !PT ;  /* 0x0000000002187212 */ /* 0x000fe200078efe07 */
[----:B------:R-:W-:Y:S06]  /*4780*/  BRA `(.L_x_20729) ;  /* 0x0000000000947947 */ /* 0x000fec0003800000 */
.L_x_20741:
[----:B------:R-:W-:-:S09]  /*4790*/  UISETP.NE.AND UP0, UPT, UR4, 0x1c, UPT ;  /* 0x0000001c0400788c */ /* 0x000fd2000bf05270 */
[----:B------:R-:W-:Y:S05]  /*47a0*/  BRA.U !UP0, `(.L_x_20748) ;  /* 0x0000000108847547 */ /* 0x000fea000b800000 */
[----:B------:R-:W-:-:S09]  /*47b0*/  UISETP.NE.AND UP0, UPT, UR4, 0x1d, UPT ;  /* 0x0000001d0400788c */ /* 0x000fd2000bf05270 */
[----:B------:R-:W-:Y:S05]  /*47c0*/  BRA.U !UP0, `(.L_x_20749) ;  /* 0x0000000108707547 */ /* 0x000fea000b800000 */
[----:B------:R-:W-:-:S09]  /*47d0*/  UISETP.NE.AND UP0, UPT, UR4, 0x2c, UPT ;  /* 0x0000002c0400788c */ /* 0x000fd2000bf05270 */
[----:B------:R-:W-:Y:S05]  /*47e0*/  BRA.U !UP0, `(.L_x_20750) ;  /* 0x0000000108487547 */ /* 0x000fea000b800000 */
.L_x_20728:
        /* <DEDUP_REMOVED lines=16> */
.L_x_20751:
[----:B------:R-:W-:Y:S01]  /*48f0*/  HFMA2 R24, -RZ, RZ, 0, 0 ;  /* 0x00000000ff187431 */ /* 0x000fe200000001ff */
[----:B------:R-:W-:Y:S06]  /*4900*/  BRA `(.L_x_20729) ;  /* 0x0000000000347947 */ /* 0x000fec0003800000 */
.L_x_20750:
        /* <DEDUP_REMOVED lines=8> */
.L_x_20749:
[----:B------:R-:W2:Y:S02]  /*4990*/  LDG.E.64 R24, desc[UR36][R2.64] ;  /* 0x0000002402187981 */ /* 0x000ea4000c1e1b00 */
[----:B--2---:R0:W2:Y:S02]  /*49a0*/  I2F.U64 R24, R24 ;  /* 0x0000001800187312 */ /* 0x0040a40000301000 */
[----:B0-2---:R-:W-:Y:S05]  /*49b0*/  BRA `(.L_x_20729) ;  /* 0x0000000000087947 */ /* 0x005fea0003800000 */
.L_x_20748:
[----:B------:R-:W2:Y:S02]  /*49c0*/  LDG.E R2, desc[UR36][R2.64] ;  /* 0x0000002402027981 */ /* 0x000ea4000c1e1900 */
[----:B--2---:R-:W-:-:S07]  /*49d0*/  I2FP.F32.U32 R24, R2 ;  /* 0x0000000200187245 */ /* 0x004fce0000201000 */
.L_x_20729:
[----:B------:R-:W-:Y:S05]  /*49e0*/  BSYNC.RECONVERGENT B6 ;  /* 0x0000000000067941 */ /* 0x000fea0003800200 */
.L_x_20723:
        /* <DEDUP_REMOVED lines=18> */
.L_x_20756:
[----:B------:R-:W2:Y:S02]  /*4b10*/  LDG.E.U8 R2, desc[UR36][R2.64] ;  /* 0x0000002402027981 */ /* 0x000ea4000c1e1100 */
[----:B--2---:R-:W-:Y:S01]  /*4b20*/  I2FP.F32.U32 R23, R2 ;  /* 0x0000000200177245 */ /* 0x004fe20000201000 */
[----:B------:R-:W-:Y:S06]  /*4b30*/  BRA `(.L_x_20758) ;  /* 0x0000000c00447947 */ /* 0x000fec0003800000 */
.L_x_20755:
        /* <DEDUP_REMOVED lines=9> */
.L_x_20760:
[----:B------:R-:W2:Y:S02]  /*4bd0*/  LDG.E R2, desc[UR36][R2.64] ;  /* 0x0000002402027981 */ /* 0x000ea4000c1e1900 */
[----:B--2---:R-:W-:Y:S01]  /*4be0*/  I2FP.F32.S32 R23, R2 ;  /* 0x0000000200177245 */ /* 0x004fe20000201400 */
[----:B------:R-:W-:Y:S06]  /*4bf0*/  BRA `(.L_x_20758) ;  /* 0x0000000c00147947 */ /* 0x000fec0003800000 */
.L_x_20759:
[----:B------:R-:W2:Y:S02]  /*4c00*/  LDG.E.U16 R2, desc[UR36][R2.64] ;  /* 0x0000002402027981 */ /* 0x000ea4000c1e1500 */
[----:B--2---:R4:W0:Y:S01]  /*4c10*/  I2F.S16 R23, R2 ;  /* 0x0000000200177306 */ /* 0x0048220000101400 */
[----:B------:R-:W-:Y:S05]  /*4c20*/  BRA `(.L_x_20758) ;  /* 0x0000000c00087947 */ /* 0x000fea0003800000 */
.L_x_20754:
        /* <DEDUP_REMOVED lines=8> */
.L_x_20762:
[----:B------:R-:W2:Y:S02]  /*4cb0*/  LDG.E.U16 R2, desc[UR36][R2.64] ;  /* 0x0000002402027981 */ /* 0x000ea4000c1e1500 */
[----:B--2---:R-:W-:Y:S01]  /*4cc0*/  HADD2.F32 R23, -RZ, R2.H0_H0 ;  /* 0x20000002ff177230 */ /* 0x004fe20000004100 */
[----:B------:R-:W-:Y:S06]  /*4cd0*/  BRA `(.L_x_20758) ;  /* 0x0000000800dc7947 */ /* 0x000fec0003800000 */
.L_x_20761:
        /* <DEDUP_REMOVED lines=8> */
.L_x_20764:
[----:B------:R-:W2:Y:S02]  /*4d60*/  LDG.E.U16 R2, desc[UR36][R2.64] ;  /* 0x0000002402027981 */ /* 0x000ea4000c1e1500 */
[----:B--2---:R-:W-:Y:S01]  /*4d70*/  HADD2.F32 R23, -RZ, R2.H0_H0 ;  /* 0x20000002ff177230 */ /* 0x004fe20000004100 */
[----:B------:R-:W-:Y:S06]  /*4d80*/  BRA `(.L_x_20758) ;  /* 0x0000000800b07947 */ /* 0x000fec0003800000 */
.L_x_20763:
        /* <DEDUP_REMOVED lines=11> */
.L_x_20753:
        /* <DEDUP_REMOVED lines=12> */
.L_x_20767:
        /* <DEDUP_REMOVED lines=11> */
.L_x_20766:
        /* <DEDUP_REMOVED lines=25> */
.L_x_20769:
[----:B------:R-:W2:Y:S02]  /*5140*/  LDG.E.U8 R2, desc[UR36][R2.64] ;  /* 0x0000002402027981 */ /* 0x000ea4000c1e1100 */
[C---:B--2---:R-:W-:Y:S01]  /*5150*/  SHF.L.U32 R4, R2.reuse, 0x19, RZ ;  /* 0x0000001902047819 */ /* 0x044fe200000006ff */
        /* <DEDUP_REMOVED lines=10> */
.L_x_20768:
[----:B------:R-:W2:Y:S02]  /*5200*/  LDG.E.U16 R2, desc[UR36][R2.64] ;  /* 0x0000002402027981 */ /* 0x000ea4000c1e1500 */
[----:B--2---:R-:W-:Y:S01]  /*5210*/  IMAD.U32 R23, R2, 0x10000, RZ ;  /* 0x0001000002177824 */ /* 0x004fe200078e00ff */
[----:B------:R-:W-:Y:S06]  /*5220*/  BRA `(.L_x_20758) ;  /* 0x0000000400887947 */ /* 0x000fec0003800000 */
.L_x_20765:
        /* <DEDUP_REMOVED lines=11> */
.L_x_20772:
        /* <DEDUP_REMOVED lines=20> */
.L_x_20774:
[----:B------:R-:W-:Y:S05]  /*5420*/  BSYNC.RECONVERGENT B0 ;  /* 0x0000000000007941 */ /* 0x000fea0003800200 */
.L_x_20773:
[----:B------:R-:W-:Y:S01]  /*5430*/  IMAD.SHL.U32 R0, R0, 0x100000, RZ ;  /* 0x0010000000007824 */ /* 0x000fe200078e00ff */
[----:B------:R-:W-:-:S04]  /*5440*/  LEA R2, R2, 0x3b800000, 0x17 ;  /* 0x3b80000002027811 */ /* 0x000fc800078eb8ff */
[----:B------:R-:W-:Y:S01]  /*5450*/  LOP3.LUT R23, R2, R0, R23, 0xfe, !PT ;  /* 0x0000000002177212 */ /* 0x000fe200078efe17 */
[----:B------:R-:W-:Y:S06]  /*5460*/  BRA `(.L_x_20758) ;  /* 0x0000000000f87947 */ /* 0x000fec0003800000 */
.L_x_20771:
        /* <DEDUP_REMOVED lines=20> */
.L_x_20776:
[----:B------:R-:W-:Y:S05]  /*55b0*/  BSYNC.RECONVERGENT B0 ;  /* 0x0000000000007941 */ /* 0x000fea0003800200 */
.L_x_20775:
[----:B------:R-:W-:Y:S02]  /*55c0*/  SHF.L.U32 R0, R0, 0x15, RZ ;  /* 0x0000001500007819 */ /* 0x000fe400000006ff */
[----:B------:R-:W-:-:S04]  /*55d0*/  LEA R2, R2, 0x37800000, 0x17 ;  /* 0x3780000002027811 */ /* 0x000fc800078eb8ff */
[----:B------:R-:W-:Y:S01]  /*55e0*/  LOP3.LUT R23, R2, R0, R23, 0xfe, !PT ;  /* 0x0000000002177212 */ /* 0x000fe200078efe17 */
[----:B------:R-:W-:Y:S06]  /*55f0*/  BRA `(.L_x_20758) ;  /* 0x0000000000947947 */ /* 0x000fec0003800000 */
.L_x_20770:
[----:B------:R-:W-:-:S09]  /*5600*/  UISETP.NE.AND UP0, UPT, UR4, 0x1c, UPT ;  /* 0x0000001c0400788c */ /* 0x000fd2000bf05270 */
[----:B------:R-:W-:Y:S05]  /*5610*/  BRA.U !UP0, `(.L_x_20777) ;  /* 0x0000000108847547 */ /* 0x000fea000b800000 */
[----:B------:R-:W-:-:S09]  /*5620*/  UISETP.NE.AND UP0, UPT, UR4, 0x1d, UPT ;  /* 0x0000001d0400788c */ /* 0x000fd2000bf05270 */
[----:B------:R-:W-:Y:S05]  /*5630*/  BRA.U !UP0, `(.L_x_20778) ;  /* 0x0000000108707547 */ /* 0x000fea000b800000 */
[----:B------:R-:W-:-:S09]  /*5640*/  UISETP.NE.AND UP0, UPT, UR4, 0x2c, UPT ;  /* 0x0000002c0400788c */ /* 0x000fd2000bf05270 */
[----:B------:R-:W-:Y:S05]  /*5650*/  BRA.U !UP0, `(.L_x_20779) ;  /* 0x0000000108487547 */ /* 0x000fea000b800000 */
.L_x_20757:
        /* <DEDUP_REMOVED lines=16> */
.L_x_20780:
[----:B------:R-:W-:Y:S01]  /*5760*/  IMAD.MOV.U32 R23, RZ, RZ, RZ ;  /* 0x000000ffff177224 */ /* 0x000fe200078e00ff */
[----:B------:R-:W-:Y:S06]  /*5770*/  BRA `(.L_x_20758) ;  /* 0x0000000000347947 */ /* 0x000fec0003800000 */
.L_x_20779:
        /* <DEDUP_REMOVED lines=8> */
.L_x_20778:
[----:B------:R-:W2:Y:S02]  /*5800*/  LDG.E.64 R2, desc[UR36][R2.64] ;  /* 0x0000002402027981 */ /* 0x000ea4000c1e1b00 */
[----:B--2---:R0:W2:Y:S02]  /*5810*/  I2F.U64 R23, R2 ;  /* 0x0000000200177312 */ /* 0x0040a40000301000 */
[----:B0-2---:R-:W-:Y:S05]  /*5820*/  BRA `(.L_x_20758) ;  /* 0x0000000000087947 */ /* 0x005fea0003800000 */
.L_x_20777:
[----:B------:R-:W2:Y:S02]  /*5830*/  LDG.E R2, desc[UR36][R2.64] ;  /* 0x0000002402027981 */ /* 0x000ea4000c1e1900 */
[----:B--2---:R-:W-:-:S07]  /*5840*/  I2FP.F32.U32 R23, R2 ;  /* 0x0000000200177245 */ /* 0x004fce0000201000 */
.L_x_20758:
[----:B------:R-:W-:Y:S05]  /*5850*/  BSYNC.RECONVERGENT B6 ;  /* 0x0000000000067941 */ /* 0x000fea0003800200 */
.L_x_20752:
        /* <DEDUP_REMOVED lines=18> */
.L_x_20785:
[----:B------:R-:W2:Y:S02]  /*5980*/  LDG.E.U8 R2, desc[UR36][R2.64] ;  /* 0x0000002402027981 */ /* 0x000ea4000c1e1100 */
[----:B--2---:R-:W-:Y:S01]  /*5990*/  I2FP.F32.U32 R5, R2 ;  /* 0x0000000200057245 */ /* 0x004fe20000201000 */
[----:B------:R-:W-:Y:S06]  /*59a0*/  BRA `(.L_x_20787) ;  /* 0x0000000c00447947 */ /* 0x000fec0003800000 */
.L_x_20784:
        /* <DEDUP_REMOVED lines=9> */
.L_x_20789:
[----:B------:R-:W2:Y:S02]  /*5a40*/  LDG.E R2, desc[UR36][R2.64] ;  /* 0x0000002402027981 */ /* 0x000ea4000c1e1900 */
[----:B--2---:R-:W-:Y:S01]  /*5a50*/  I2FP.F32.S32 R5, R2 ;  /* 0x0000000200057245 */ /* 0x004fe20000201400 */
[----:B------:R-:W-:Y:S06]  /*5a60*/  BRA `(.L_x_20787) ;  /* 0x0000000c00147947 */ /* 0x000fec0003800000 */
.L_x_20788:
[----:B------:R-:W2:Y:S02]  /*5a70*/  LDG.E.U16 R2, desc[UR36][R2.64] ;  /* 0x0000002402027981 */ /* 0x000ea4000c1e1500 */
[----:B--2---:R0:W2:Y:S01]  /*5a80*/  I2F.S16 R5, R2 ;  /* 0x0000000200057306 */ /* 0x0040a20000101400 */
[----:B------:R-:W-:Y:S05]  /*5a90*/  BRA `(.L_x_20787) ;  /* 0x0000000c00087947 */ /* 0x000fea0003800000 */
.L_x_20783:
        /* <DEDUP_REMOVED lines=8> */
.L_x_20791:
[----:B------:R-:W2:Y:S02]  /*5b20*/  LDG.E.U16 R2, desc[UR36][R2.64] ;  /* 0x0000002402027981 */ /* 0x000ea4000c1e1500 */
[----:B--2---:R-:W-:Y:S01]  /*5b30*/  HADD2.F32 R5, -RZ, R2.H0_H0 ;  /* 0x20000002ff057230 */ /* 0x004fe20000004100 */
[----:B------:R-:W-:Y:S06]  /*5b40*/  BRA `(.L_x_20787) ;  /* 0x0000000800dc7947 */ /* 0x000fec0003800000 */
.L_x_20790:
        /* <DEDUP_REMOVED lines=8> */
.L_x_20793:
[----:B------:R-:W2:Y:S02]  /*5bd0*/  LDG.E.U16 R2, desc[UR36][R2.64] ;  /* 0x0000002402027981 */ /* 0x000ea4000c1e1500 */
[----:B--2---:R-:W-:Y:S01]  /*5be0*/  HADD2.F32 R5, -RZ, R2.H0_H0 ;  /* 0x20000002ff057230 */ /* 0x004fe20000004100 */
[----:B------:R-:W-:Y:S06]  /*5bf0*/  BRA `(.L_x_20787) ;  /* 0x0000000800b07947 */ /* 0x000fec0003800000 */
.L_x_20792:
        /* <DEDUP_REMOVED lines=11> */
.L_x_20782:
        /* <DEDUP_REMOVED lines=12> */
.L_x_20796:
        /* <DEDUP_REMOVED lines=11> */
.L_x_20795:
        /* <DEDUP_REMOVED lines=25> */
.L_x_20798:
        /* <DEDUP_REMOVED lines=12> */
.L_x_20797:
[----:B------:R-:W2:Y:S02]  /*6070*/  LDG.E.U16 R2, desc[UR36][R2.64] ;  /* 0x0000002402027981 */ /* 0x000ea4000c1e1500 */
[----:B--2---:R-:W-:Y:S01]  /*6080*/  SHF.L.U32 R5, R2, 0x10, RZ ;  /* 0x0000001002057819 */ /* 0x004fe200000006ff */
[----:B------:R-:W-:Y:S06]  /*6090*/  BRA `(.L_x_20787) ;  /* 0x0000000400887947 */ /* 0x000fec0003800000 */
.L_x_20794:
        /* <DEDUP_REMOVED lines=11> */
.L_x_20801:
        /* <DEDUP_REMOVED lines=20> */
.L_x_20803:
[----:B------:R-:W-:Y:S05]  /*6290*/  BSYNC.RECONVERGENT B0 ;  /* 0x0000000000007941 */ /* 0x000fea0003800200 */
.L_x_20802:
[----:B------:R-:W-:Y:S01]  /*62a0*/  IMAD.SHL.U32 R0, R0, 0x100000, RZ ;  /* 0x0010000000007824 */ /* 0x000fe200078e00ff */
[----:B------:R-:W-:-:S04]  /*62b0*/  LEA R2, R2, 0x3b800000, 0x17 ;  /* 0x3b80000002027811 */ /* 0x000fc800078eb8ff */
[----:B------:R-:W-:Y:S01]  /*62c0*/  LOP3.LUT R5, R2, R0, R7, 0xfe, !PT ;  /* 0x0000000002057212 */ /* 0x000fe200078efe07 */
[----:B------:R-:W-:Y:S06]  /*62d0*/  BRA `(.L_x_20787) ;  /* 0x0000000000f87947 */ /* 0x000fec0003800000 */
.L_x_20800:
        /* <DEDUP_REMOVED lines=20> */
.L_x_20805:
[----:B------:R-:W-:Y:S05]  /*6420*/  BSYNC.RECONVERGENT B0 ;  /* 0x0000000000007941 */ /* 0x000fea0003800200 */
.L_x_20804:
[----:B------:R-:W-:Y:S01]  /*6430*/  IMAD.SHL.U32 R0, R0, 0x200000, RZ ;  /* 0x0020000000007824 */ /* 0x000fe200078e00ff */
[----:B------:R-:W-:-:S04]  /*6440*/  LEA R2, R2, 0x37800000, 0x17 ;  /* 0x3780000002027811 */ /* 0x000fc800078eb8ff */
[----:B------:R-:W-:Y:S01]  /*6450*/  LOP3.LUT R5, R2, R0, R7, 0xfe, !PT ;  /* 0x0000000002057212 */ /* 0x000fe200078efe07 */
[----:B------:R-:W-:Y:S06]  /*6460*/  BRA `(.L_x_20787) ;  /* 0x0000000000947947 */ /* 0x000fec0003800000 */
.L_x_20799:
[----:B------:R-:W-:-:S09]  /*6470*/  UISETP.NE.AND UP0, UPT, UR4, 0x1c, UPT ;  /* 0x0000001c0400788c */ /* 0x000fd2000bf05270 */
[----:B------:R-:W-:Y:S05]  /*6480*/  BRA.U !UP0, `(.L_x_20806) ;  /* 0x0000000108847547 */ /* 0x000fea000b800000 */
[----:B------:R-:W-:-:S09]  /*6490*/  UISETP.NE.AND UP0, UPT, UR4, 0x1d, UPT ;  /* 0x0000001d0400788c */ /* 0x000fd2000bf05270 */
[----:B------:R-:W-:Y:S05]  /*64a0*/  BRA.U !UP0, `(.L_x_20807) ;  /* 0x0000000108707547 */ /* 0x000fea000b800000 */
[----:B------:R-:W-:-:S09]  /*64b0*/  UISETP.NE.AND UP0, UPT, UR4, 0x2c, UPT ;  /* 0x0000002c0400788c */ /* 0x000fd2000bf05270 */
[----:B------:R-:W-:Y:S05]  /*64c0*/  BRA.U !UP0, `(.L_x_20808) ;  /* 0x0000000108487547 */ /* 0x000fea000b800000 */
.L_x_20786:
        /* <DEDUP_REMOVED lines=16> */
.L_x_20809:
[----:B------:R-:W-:Y:S01]  /*65d0*/  HFMA2 R5, -RZ, RZ, 0, 0 ;  /* 0x00000000ff057431 */ /* 0x000fe200000001ff */
[----:B------:R-:W-:Y:S06]  /*65e0*/  BRA `(.L_x_20787) ;  /* 0x0000000000347947 */ /* 0x000fec0003800000 */
.L_x_20808:
        /* <DEDUP_REMOVED lines=8> */
.L_x_20807:
[----:B------:R-:W2:Y:S02]  /*6670*/  LDG.E.64 R2, desc[UR36][R2.64] ;  /* 0x0000002402027981 */ /* 0x000ea4000c1e1b00 */
[----:B--2---:R0:W2:Y:S02]  /*6680*/  I2F.U64 R5, R2 ;  /* 0x0000000200057312 */ /* 0x0040a40000301000 */
[----:B0-2---:R-:W-:Y:S05]  /*6690*/  BRA `(.L_x_20787) ;  /* 0x0000000000087947 */ /* 0x005fea0003800000 */
.L_x_20806:
[----:B------:R-:W2:Y:S02]  /*66a0*/  LDG.E R2, desc[UR36][R2.64] ;  /* 0x0000002402027981 */ /* 0x000ea4000c1e1900 */
[----:B--2---:R-:W-:-:S07]  /*66b0*/  I2FP.F32.U32 R5, R2 ;  /* 0x0000000200057245 */ /* 0x004fce0000201000 */
.L_x_20787:
[----:B------:R-:W-:Y:S05]  /*66c0*/  BSYNC.RECONVERGENT B6 ;  /* 0x0000000000067941 */ /* 0x000fea0003800200 */
.L_x_20781:
[----:B------:R-:W4:Y:S01]  /*66d0*/  LDCU.64 UR6, c[0x0][0x710] ;  /* 0x0000e200ff0677ac */ /* 0x000f220008000a00 */
[----:B-----5:R-:W-:Y:S01]  /*66e0*/  HADD2.F32 R18, -RZ, R18.H0_H0 ;  /* 0x20000012ff127230 */ /* 0x020fe20000004100 */
[----:B------:R-:W-:-:S04]  /*66f0*/  UPRMT UR4, UR40, 0x9910, URZ ;  /* 0x0000991028047896 */ /* 0x000fc800080000ff */
[----:B------:R-:W-:Y:S01]  /*6700*/  FADD.FTZ R23, R18, -R23 ;  /* 0x8000001712177221 */ /* 0x000fe20000010000 */
[----:B------:R-:W-:-:S03]  /*6710*/  UISETP.GT.AND UP0, UPT, UR4, 0x9, UPT ;  /* 0x000000090400788c */ /* 0x000fc6000bf04270 */
[----:B-1-3--:R-:W-:-:S04]  /*6720*/  FMUL.FTZ R23, R23, R22 ;  /* 0x0000001617177220 */ /* 0x00afc80000410000 */
[----:B0-2---:R-:W-:Y:S01]  /*6730*/  FFMA.FTZ R23, R23, R5, R24 ;  /* 0x0000000517177223 */ /* 0x005fe20000010018 */
[----:B----4-:R-:W-:-:S04]  /*6740*/  IADD3 R2, P0, PT, R16, UR6, RZ ;  /* 0x0000000610027c10 */ /* 0x010fc8000ff1e0ff */
[----:B------:R-:W-:Y:S02]  /*6750*/  F2FP.F16.F32.PACK_AB R23, RZ, R23 ;  /* 0x00000017ff17723e */ /* 0x000fe400000000ff */
[----:B------:R-:W-:Y:S01]  /*6760*/  IADD3.X R3, PT, PT, RZ, UR7, RZ, P0, !PT ;  /* 0x00000007ff037c10 */ /* 0x000fe200087fe4ff */
        /* <DEDUP_REMOVED lines=13> */
.L_x_20813:
[----:B------:R-:W-:-:S06]  /*6840*/  HADD2.F32 R5, -RZ, R23.H0_H0 ;  /* 0x20000017ff057230 */ /* 0x000fcc0000004100 */
[----:B------:R-:W0:Y:S02]  /*6850*/  F2I.S64.TRUNC R4, R5 ;  /* 0x0000000500047311 */ /* 0x000e24000020d900 */
[----:B0-----:R0:W-:Y:S01]  /*6860*/  STG.E.U8 desc[UR36][R2.64], R4 ;  /* 0x0000000402007986 */ /* 0x0011e2000c101124 */
[----:B------:R-:W-:Y:S05]  /*6870*/  BRA `(.L_x_20815) ;  /* 0x0000000c00707947 */ /* 0x000fea0003800000 */
.L_x_20812:
        /* <DEDUP_REMOVED lines=10> */
.L_x_20817:
[----:B------:R-:W-:-:S06]  /*6920*/  HADD2.F32 R23, -RZ, R23.H0_H0 ;  /* 0x20000017ff177230 */ /* 0x000fcc0000004100 */
[----:B------:R-:W0:Y:S02]  /*6930*/  F2I.FTZ.TRUNC.NTZ R23, R23 ;  /* 0x0000001700177305 */ /* 0x000e24000021f100 */
[----:B0-----:R0:W-:Y:S01]  /*6940*/  STG.E desc[UR36][R2.64], R23 ;  /* 0x0000001702007986 */ /* 0x0011e2000c101924 */
[----:B------:R-:W-:Y:S05]  /*6950*/  BRA `(.L_x_20815) ;  /* 0x0000000c00387947 */ /* 0x000fea0003800000 */
.L_x_20816:
[----:B------:R-:W-:-:S06]  /*6960*/  HADD2.F32 R23, -RZ, R23.H0_H0 ;  /* 0x20000017ff177230 */ /* 0x000fcc0000004100 */
[----:B------:R-:W0:Y:S02]  /*6970*/  F2I.FTZ.TRUNC.NTZ R23, R23 ;  /* 0x0000001700177305 */ /* 0x000e24000021f100 */
[----:B0-----:R0:W-:Y:S01]  /*6980*/  STG.E.U16 desc[UR36][R2.64], R23 ;  /* 0x0000001702007986 */ /* 0x0011e2000c101524 */
[----:B------:R-:W-:Y:S05]  /*6990*/  BRA `(.L_x_20815) ;  /* 0x0000000c00287947 */ /* 0x000fea0003800000 */
.L_x_20811:
        /* <DEDUP_REMOVED lines=9> */
.L_x_20819:
[----:B------:R0:W-:Y:S01]  /*6a30*/  STG.E.U16 desc[UR36][R2.64], R23 ;  /* 0x0000001702007986 */ /* 0x0001e2000c101524 */
[----:B------:R-:W-:Y:S05]  /*6a40*/  BRA `(.L_x_20815) ;  /* 0x0000000800fc7947 */ /* 0x000fea0003800000 */
.L_x_20818:
        /* <DEDUP_REMOVED lines=10> */
.L_x_20821:
[----:B------:R-:W-:-:S05]  /*6af0*/  HADD2.F32 R0, -RZ, R23.H0_H0 ;  /* 0x20000017ff007230 */ /* 0x000fca0000004100 */
[----:B------:R-:W-:-:S04]  /*6b00*/  F2FP.F16.F32.PACK_AB R0, RZ, R0 ;  /* 0x00000000ff00723e */ /* 0x000fc800000000ff */
[----:B------:R-:W-:-:S05]  /*6b10*/  PRMT R0, R0, 0x5410, RZ ;  /* 0x0000541000007816 */ /* 0x000fca00000000ff */
[----:B------:R0:W-:Y:S01]  /*6b20*/  STG.E desc[UR36][R2.64], R0 ;  /* 0x0000000002007986 */ /* 0x0001e2000c101924 */
[----:B------:R-:W-:Y:S05]  /*6b30*/  BRA `(.L_x_20815) ;  /* 0x0000000800c07947 */ /* 0x000fea0003800000 */
.L_x_20820:
[----:B------:R-:W-:-:S05]  /*6b40*/  HADD2.F32 R4, -RZ, R23.H0_H0 ;  /* 0x20000017ff047230 */ /* 0x000fca0000004100 */
[----:B------:R-:W-:-:S06]  /*6b50*/  FMUL.FTZ R4, R4, 1 ;  /* 0x3f80000004047820 */ /* 0x000fcc0000410000 */
[----:B------:R-:W0:Y:S02]  /*6b60*/  F2F.F64.F32 R4, R4 ;  /* 0x0000000400047310 */ /* 0x000e240000201800 */
[----:B0-----:R0:W-:Y:S01]  /*6b70*/  STG.E.64 desc[UR36][R2.64], R4 ;  /* 0x0000000402007986 */ /* 0x0011e2000c101b24 */
[----:B------:R-:W-:Y:S05]  /*6b80*/  BRA `(.L_x_20815) ;  /* 0x0000000800ac7947 */ /* 0x000fea0003800000 */
.L_x_20810:
        /* <DEDUP_REMOVED lines=13> */
.L_x_20824:
[----:B------:R-:W-:Y:S01]  /*6c60*/  HADD2.F32 R23, -RZ, R23.H0_H0 ;  /* 0x20000017ff177230 */ /* 0x000fe20000004100 */
[----:B------:R-:W-:-:S04]  /*6c70*/  CS2R R6, SRZ ;  /* 0x0000000000067805 */ /* 0x000fc8000001ff00 */
[----:B------:R-:W-:-:S06]  /*6c80*/  FMUL.FTZ R4, R23, 1 ;  /* 0x3f80000017047820 */ /* 0x000fcc0000410000 */
[----:B------:R-:W0:Y:S02]  /*6c90*/  F2F.F64.F32 R4, R4 ;  /* 0x0000000400047310 */ /* 0x000e240000201800 */
[----:B0-----:R0:W-:Y:S01]  /*6ca0*/  STG.E.128 desc[UR36][R2.64], R4 ;  /* 0x0000000402007986 */ /* 0x0011e2000c101d24 */
[----:B------:R-:W-:Y:S05]  /*6cb0*/  BRA `(.L_x_20815) ;  /* 0x0000000800607947 */ /* 0x000fea0003800000 */
.L_x_20823:
        /* <DEDUP_REMOVED lines=19> */
.L_x_20828:
[----:B------:R-:W-:Y:S05]  /*6df0*/  BSYNC.RECONVERGENT B0 ;  /* 0x0000000000007941 */ /* 0x000fea0003800200 */
.L_x_20827:
[----:B------:R-:W-:-:S05]  /*6e00*/  LOP3.LUT R5, R0, 0x80, R5, 0xf8, !PT ;  /* 0x0000008000057812 */ /* 0x000fca00078ef805 */
[----:B------:R0:W-:Y:S01]  /*6e10*/  STG.E.U8 desc[UR36][R2.64], R5 ;  /* 0x0000000502007986 */ /* 0x0001e2000c101124 */
[----:B------:R-:W-:Y:S05]  /*6e20*/  BRA `(.L_x_20815) ;  /* 0x0000000800047947 */ /* 0x000fea0003800000 */
.L_x_20826:
        /* <DEDUP_REMOVED lines=15> */
.L_x_20830:
[----:B------:R-:W-:Y:S05]  /*6f20*/  BSYNC.RECONVERGENT B0 ;  /* 0x0000000000007941 */ /* 0x000fea0003800200 */
.L_x_20829:
[----:B------:R-:W-:-:S05]  /*6f30*/  LOP3.LUT R5, R0, 0x80, R5, 0xf8, !PT ;  /* 0x0000008000057812 */ /* 0x000fca00078ef805 */
[----:B------:R0:W-:Y:S01]  /*6f40*/  STG.E.U8 desc[UR36][R2.64], R5 ;  /* 0x0000000502007986 */ /* 0x0001e2000c101124 */
[----:B------:R-:W-:Y:S05]  /*6f50*/  BRA `(.L_x_20815) ;  /* 0x0000000400b87947 */ /* 0x000fea0003800000 */
.L_x_20825:
[----:B------:R-:W-:-:S05]  /*6f60*/  HADD2.F32 R0, -RZ, R23.H0_H0 ;  /* 0x20000017ff007230 */ /* 0x000fca0000004100 */
[----:B------:R-:W-:-:S05]  /*6f70*/  F2FP.BF16.F32.PACK_AB R0, RZ, R0 ;  /* 0x00000000ff00723e */ /* 0x000fca00000010ff */
[----:B------:R0:W-:Y:S01]  /*6f80*/  STG.E.U16 desc[UR36][R2.64], R0 ;  /* 0x0000000002007986 */ /* 0x0001e2000c101524 */
[----:B------:R-:W-:Y:S05]  /*6f90*/  BRA `(.L_x_20815) ;  /* 0x0000000400a87947 */ /* 0x000fea0003800000 */
.L_x_20822:
        /* <DEDUP_REMOVED lines=12> */
.L_x_20833:
        /* <DEDUP_REMOVED lines=13> */
.L_x_20836:
[----:B------:R-:W-:-:S04]  /*7130*/  SHF.R.U32.HI R0, RZ, 0x14, R5 ;  /* 0x00000014ff007819 */ /* 0x000fc80000011605 */
[----:B------:R-:W-:-:S04]  /*7140*/  LOP3.LUT R0, R0, 0x1, RZ, 0xc0, !PT ;  /* 0x0000000100007812 */ /* 0x000fc800078ec0ff */
[----:B------:R-:W-:-:S04]  /*7150*/  IADD3 R0, PT, PT, R5, 0x487ffff, R0 ;  /* 0x0487ffff05007810 */ /* 0x000fc80007ffe000 */
[----:B------:R-:W-:-:S04]  /*7160*/  SHF.R.U32.HI R0, RZ, 0x14, R0 ;  /* 0x00000014ff007819 */ /* 0x000fc80000011600 */
[----:B------:R-:W-:-:S07]  /*7170*/  LOP3.LUT R4, R0, 0xff, RZ, 0xc0, !PT ;  /* 0x000000ff00047812 */ /* 0x000fce00078ec0ff */
.L_x_20837:
[----:B------:R-:W-:-:S04]  /*7180*/  SHF.R.U32.HI R5, RZ, 0x18, R5 ;  /* 0x00000018ff057819 */ /* 0x000fc80000011605 */
[----:B------:R-:W-:-:S04]  /*7190*/  LOP3.LUT R4, R4, 0x80, R5, 0xf8, !PT ;  /* 0x0000008004047812 */ /* 0x000fc800078ef805 */
[----:B------:R-:W-:-:S07]  /*71a0*/  PRMT R0, R4, 0x7610, R0 ;  /* 0x0000761004007816 */ /* 0x000fce0000000000 */
.L_x_20835:
[----:B------:R-:W-:Y:S05]  /*71b0*/  BSYNC.RECONVERGENT B0 ;  /* 0x0000000000007941 */ /* 0x000fea0003800200 */
.L_x_20834:
[----:B------:R3:W-:Y:S01]  /*71c0*/  STG.E.U8 desc[UR36][R2.64], R0 ;  /* 0x0000000002007986 */ /* 0x0007e2000c101124 */
[----:B------:R-:W-:Y:S05]  /*71d0*/  BRA `(.L_x_20815) ;  /* 0x0000000400187947 */ /* 0x000fea0003800000 */
.L_x_20832:
        /* <DEDUP_REMOVED lines=13> */
.L_x_20840:
[----:B------:R-:W-:-:S04]  /*72b0*/  SHF.R.U32.HI R0, RZ, 0x15, R5 ;  /* 0x00000015ff007819 */ /* 0x000fc80000011605 */
[----:B------:R-:W-:-:S04]  /*72c0*/  LOP3.LUT R0, R0, 0x1, RZ, 0xc0, !PT ;  /* 0x0000000100007812 */ /* 0x000fc800078ec0ff */
[----:B------:R-:W-:-:S04]  /*72d0*/  IADD3 R0, PT, PT, R5, 0x88fffff, R0 ;  /* 0x088fffff05007810 */ /* 0x000fc80007ffe000 */
[----:B------:R-:W-:-:S04]  /*72e0*/  SHF.R.U32.HI R0, RZ, 0x15, R0 ;  /* 0x00000015ff007819 */ /* 0x000fc80000011600 */
[----:B------:R-:W-:-:S07]  /*72f0*/  LOP3.LUT R4, R0, 0xff, RZ, 0xc0, !PT ;  /* 0x000000ff00047812 */ /* 0x000fce00078ec0ff */
.L_x_20841:
[----:B------:R-:W-:-:S04]  /*7300*/  SHF.R.U32.HI R5, RZ, 0x18, R5 ;  /* 0x00000018ff057819 */ /* 0x000fc80000011605 */
[----:B------:R-:W-:-:S04]  /*7310*/  LOP3.LUT R4, R4, 0x80, R5, 0xf8, !PT ;  /* 0x0000008004047812 */ /* 0x000fc800078ef805 */
[----:B------:R-:W-:-:S07]  /*7320*/  PRMT R0, R4, 0x7610, R0 ;  /* 0x0000761004007816 */ /* 0x000fce0000000000 */
.L_x_20839:
[----:B------:R-:W-:Y:S05]  /*7330*/  BSYNC.RECONVERGENT B0 ;  /* 0x0000000000007941 */ /* 0x000fea0003800200 */
.L_x_20838:
[----:B------:R0:W-:Y:S01]  /*7340*/  STG.E.U8 desc[UR36][R2.64], R0 ;  /* 0x0000000002007986 */ /* 0x0001e2000c101124 */
[----:B------:R-:W-:Y:S05]  /*7350*/  BRA `(.L_x_20815) ;  /* 0x0000000000b87947 */ /* 0x000fea0003800000 */
.L_x_20831:
[----:B------:R-:W-:-:S09]  /*7360*/  UISETP.NE.AND UP0, UPT, UR4, 0x1c, UPT ;  /* 0x0000001c0400788c */ /* 0x000fd2000bf05270 */
[----:B------:R-:W-:Y:S05]  /*7370*/  BRA.U !UP0, `(.L_x_20842) ;  /* 0x0000000108a47547 */ /* 0x000fea000b800000 */
[----:B------:R-:W-:-:S09]  /*7380*/  UISETP.NE.AND UP0, UPT, UR4, 0x1d, UPT ;  /* 0x0000001d0400788c */ /* 0x000fd2000bf05270 */
[----:B------:R-:W-:Y:S05]  /*7390*/  BRA.U !UP0, `(.L_x_20843) ;  /* 0x00000001088c7547 */ /* 0x000fea000b800000 */
[----:B------:R-:W-:-:S09]  /*73a0*/  UISETP.NE.AND UP0, UPT, UR4, 0x2c, UPT ;  /* 0x0000002c0400788c */ /* 0x000fd2000bf05270 */
[----:B------:R-:W-:Y:S05]  /*73b0*/  BRA.U !UP0, `(.L_x_20844) ;  /* 0x0000000108447547 */ /* 0x000fea000b800000 */
.L_x_20814:
        /* <DEDUP_REMOVED lines=16> */
.L_x_20845:
[----:B------:R-:W-:Y:S05]  /*74c0*/  BRA `(.L_x_20815) ;  /* 0x00000000005c7947 */ /* 0x000fea0003800000 */
.L_x_20844:
        /* <DEDUP_REMOVED lines=16> */
.L_x_20843:
[----:B------:R-:W-:-:S06]  /*75d0*/  HADD2.F32 R4, -RZ, R23.H0_H0 ;  /* 0x20000017ff047230 */ /* 0x000fcc0000004100 */
[----:B------:R-:W0:Y:S02]  /*75e0*/  F2I.U64.TRUNC R4, R4 ;  /* 0x0000000400047311 */ /* 0x000e24000020d800 */
[----:B0-----:R1:W-:Y:S01]  /*75f0*/  STG.E.64 desc[UR36][R2.64], R4 ;  /* 0x0000000402007986 */ /* 0x0013e2000c101b24 */
[----:B------:R-:W-:Y:S05]  /*7600*/  BRA `(.L_x_20815) ;  /* 0x00000000000c7947 */ /* 0x000fea0003800000 */
.L_x_20842:
[----:B------:R-:W-:-:S06]  /*7610*/  HADD2.F32 R23, -RZ, R23.H0_H0 ;  /* 0x20000017ff177230 */ /* 0x000fcc0000004100 */
[----:B------:R-:W0:Y:S02]  /*7620*/  F2I.FTZ.U32.TRUNC.NTZ R23, R23 ;  /* 0x0000001700177305 */ /* 0x000e24000021f000 */
[----:B0-----:R0:W-:Y:S02]  /*7630*/  STG.E desc[UR36][R2.64], R23 ;  /* 0x0000001702007986 */ /* 0x0011e4000c101924 */
.L_x_20815:
[----:B------:R-:W-:-:S07]  /*7640*/  VIADD R17, R17, 0x80 ;  /* 0x0000008011117836 */ /* 0x000fce0000000000 */
.L_x_20658:
[----:B------:R-:W-:Y:S05]  /*7650*/  BSYNC.RECONVERGENT B7 ;  /* 0x0000000000077941 */ /* 0x000fea0003800200 */
.L_x_20657:
[----:B------:R-:W5:Y:S01]  /*7660*/  LDCU UR4, c[0x0][0x380] ;  /* 0x00007000ff0477ac */ /* 0x000f620008000800 */
[----:B------:R-:W-:Y:S01]  /*7670*/  BSSY.RECONVERGENT B7, `(.L_x_20846) ;  /* 0x0000752000077945 */ /* 0x000fe20003800200 */
[----:B-----5:R-:W-:-:S13]  /*7680*/  ISETP.GE.AND P0, PT, R17, UR4, PT ;  /* 0x0000000411007c0c */ /* 0x020fda000bf06270 */
[----:B------:R-:W-:Y:S05]  /*7690*/  @P0 BRA `(.L_x_20847) ;  /* 0x00000074003c0947 */ /* 0x000fea0003800000 */
[----:B------:R-:W5:Y:S01]  /*76a0*/  LDCU UR4, c[0x0][0x388] ;  /* 0x00007100ff0477ac */ /* 0x000f620008000800 */
[----:B------:R-:W-:Y:S01]  /*76b0*/  HFMA2 R19, -RZ, RZ, 0, 0 ;  /* 0x00000000ff137431 */ /* 0x000fe200000001ff */
[----:B0-----:R-:W-:Y:S01]  /*76c0*/  CS2R R22, SRZ ;  /* 0x0000000000167805 */ /* 0x001fe2000001ff00 */
[----:B------:R-:W-:Y:S02]  /*76d0*/  IMAD.MOV.U32 R24, RZ, RZ, RZ ;  /* 0x000000ffff187224 */ /* 0x000fe400078e00ff */
[----:B---3--:R-:W-:Y:S02]  /*76e0*/  IMAD.MOV.U32 R0, RZ, RZ, RZ ;  /* 0x000000ffff007224 */ /* 0x008fe400078e00ff */
[----:B------:R-:W-:Y:S01]  /*76f0*/  IMAD.MOV.U32 R16, RZ, RZ, RZ ;  /* 0x000000ffff107224 */ /* 0x000fe200078e00ff */
[----:B-----5:R-:W-:-:S09]  /*7700*/  UISETP.NE.AND UP0, UPT, UR4, URZ, UPT ;  /* 0x000000ff0400728c */ /* 0x020fd2000bf05270 */
[----:B------:R-:W-:Y:S05]  /*7710*/  BRA.U !UP0, `(.L_x_20848) ;  /* 0x00000019089c7547 */ /* 0x000fea000b800000 */
[----:B------:R-:W1:Y:S01]  /*7720*/  LDCU.64 UR4, c[0x0][0x390] ;  /* 0x00007200ff0477ac */ /* 0x000e620008000a00 */
[----:B------:R-:W-:Y:S01]  /*7730*/  MOV R16, RZ ;  /* 0x000000ff00107202 */ /* 0x000fe20000000f00 */
[----:B------:R-:W0:Y:S01]  /*7740*/  LDCU UR6, c[0x0][0x38c] ;  /* 0x00007180ff0677ac */ /* 0x000e220008000800 */
[----:B------:R-:W3:Y:S01]  /*7750*/  LDCU.128 UR12, c[0x0][0x4c0] ;  /* 0x00009800ff0c77ac */ /* 0x000ee20008000c00 */
        /* <DEDUP_REMOVED lines=8> */
[C---:B------:R-:W-:Y:S02]  /*77e0*/  IMAD R23, R0.reuse, UR14, RZ ;  /* 0x0000000e00177c24 */ /* 0x040fe4000f8e02ff */
[C---:B------:R-:W-:Y:S02]  /*77f0*/  IMAD R19, R0.reuse, UR15, RZ ;  /* 0x0000000f00137c24 */ /* 0x040fe4000f8e02ff */
[C---:B-----5:R-:W-:Y:S02]  /*7800*/  IMAD R16, R0.reuse, UR8, RZ ;  /* 0x0000000800107c24 */ /* 0x060fe4000f8e02ff */
        /* <DEDUP_REMOVED lines=397> */
[----:B------:R-:W3:Y:S02]  /*90e0*/  LDCU.128 UR12, c[0x0][0x700] ;  /* 0x0000e000ff0c77ac */ /* 0x000ee40008000c00 */
        /* <DEDUP_REMOVED lines=10> */
.L_x_20848:
        /* <DEDUP_REMOVED lines=19> */
.L_x_20852:
[----:B------:R-:W2:Y:S02]  /*92c0*/  LDG.E.U8 R2, desc[UR36][R2.64] ;  /* 0x0000002402027981 */ /* 0x000ea4000c1e1100 */
[----:B--2---:R-:W-:-:S04]  /*92d0*/  I2FP.F32.U32 R0, R2 ;  /* 0x0000000200007245 */ /* 0x004fc80000201000 */
[----:B------:R-:W-:-:S04]  /*92e0*/  F2FP.F16.F32.PACK_AB R0, RZ, R0 ;  /* 0x00000000ff00723e */ /* 0x000fc800000000ff */
[----:B------:R-:W-:Y:S01]  /*92f0*/  PRMT R18, R0, 0x7610, R18 ;  /* 0x0000761000127816 */ /* 0x000fe20000000012 */
[----:B------:R-:W-:Y:S06]  /*9300*/  BRA `(.L_x_20854) ;  /* 0x0000000c00d47947 */ /* 0x000fec0003800000 */
.L_x_20851:
        /* <DEDUP_REMOVED lines=11> */
.L_x_20856:
[----:B------:R-:W2:Y:S02]  /*93c0*/  LDG.E R2, desc[UR36][R2.64] ;  /* 0x0000002402027981 */ /* 0x000ea4000c1e1900 */
[----:B--2---:R-:W-:-:S04]  /*93d0*/  I2FP.F32.S32 R0, R2 ;  /* 0x0000000200007245 */ /* 0x004fc80000201400 */
[----:B------:R-:W-:-:S04]  /*93e0*/  F2FP.F16.F32.PACK_AB R0, RZ, R0 ;  /* 0x00000000ff00723e */ /* 0x000fc800000000ff */
[----:B------:R-:W-:Y:S01]  /*93f0*/  PRMT R18, R0, 0x7610, R18 ;  /* 0x0000761000127816 */ /* 0x000fe20000000012 */
[----:B------:R-:W-:Y:S06]  /*9400*/  BRA `(.L_x_20854) ;  /* 0x0000000c00947947 */ /* 0x000fec0003800000 */
.L_x_20855:
[----:B------:R-:W2:Y:S02]  /*9410*/  LDG.E.U16 R2, desc[UR36][R2.64] ;  /* 0x0000002402027981 */ /* 0x000ea4000c1e1500 */
[----:B--2---:R-:W0:Y:S02]  /*9420*/  I2F.S16 R0, R2 ;  /* 0x0000000200007306 */ /* 0x004e240000101400 */
[----:B0-----:R-:W-:-:S04]  /*9430*/  F2FP.F16.F32.PACK_AB R0, RZ, R0 ;  /* 0x00000000ff00723e */ /* 0x001fc800000000ff */
[----:B------:R-:W-:Y:S01]  /*9440*/  PRMT R18, R0, 0x7610, R18 ;  /* 0x0000761000127816 */ /* 0x000fe20000000012 */
[----:B------:R-:W-:Y:S06]  /*9450*/  BRA `(.L_x_20854) ;  /* 0x0000000c00807947 */ /* 0x000fec0003800000 */
.L_x_20850:
        /* <DEDUP_REMOVED lines=9> */
.L_x_20858:
[----:B------:R0:W5:Y:S01]  /*94f0*/  LDG.E.U16 R18, desc[UR36][R2.64] ;  /* 0x0000002402127981 */ /* 0x000162000c1e1500 */
[----:B------:R-:W-:Y:S05]  /*9500*/  BRA `(.L_x_20854) ;  /* 0x0000000c00547947 */ /* 0x000fea0003800000 */
.L_x_20857:
        /* <DEDUP_REMOVED lines=9> */
.L_x_20860:
[----:B------:R1:W5:Y:S01]  /*95a0*/  LDG.E.U16 R18, desc[UR36][R2.64] ;  /* 0x0000002402127981 */ /* 0x000362000c1e1500 */
[----:B------:R-:W-:Y:S05]  /*95b0*/  BRA `(.L_x_20854) ;  /* 0x0000000c00287947 */ /* 0x000fea0003800000 */
.L_x_20859:
        /* <DEDUP_REMOVED lines=13> */
.L_x_20849:
        /* <DEDUP_REMOVED lines=14> */
.L_x_20863:
        /* <DEDUP_REMOVED lines=13> */
.L_x_20862:
        /* <DEDUP_REMOVED lines=27> */
.L_x_20865:
        /* <DEDUP_REMOVED lines=14> */
.L_x_20864:
[----:B------:R-:W2:Y:S02]  /*9ad0*/  LDG.E.U16 R0, desc[UR36][R2.64] ;  /* 0x0000002402007981 */ /* 0x000ea4000c1e1500 */
[----:B--2---:R-:W-:-:S04]  /*9ae0*/  SHF.L.U32 R0, R0, 0x10, RZ ;  /* 0x0000001000007819 */ /* 0x004fc800000006ff */
[----:B------:R-:W-:-:S04]  /*9af0*/  F2FP.F16.F32.PACK_AB R0, RZ, R0 ;  /* 0x00000000ff00723e */ /* 0x000fc800000000ff */
[----:B------:R-:W-:Y:S01]  /*9b00*/  PRMT R18, R0, 0x7610, R18 ;  /* 0x0000761000127816 */ /* 0x000fe20000000012 */
[----:B------:R-:W-:Y:S06]  /*9b10*/  BRA `(.L_x_20854) ;  /* 0x0000000400d07947 */ /* 0x000fec0003800000 */
.L_x_20861:
        /* <DEDUP_REMOVED lines=13> */
.L_x_20868:
        /* <DEDUP_REMOVED lines=21> */
.L_x_20872:
[----:B------:R-:W-:Y:S05]  /*9d40*/  BSYNC.RECONVERGENT B1 ;  /* 0x0000000000017941 */ /* 0x000fea0003800200 */
.L_x_20871:
[----:B------:R-:W-:Y:S01]  /*9d50*/  IMAD.SHL.U32 R0, R0, 0x100000, RZ ;  /* 0x0010000000007824 */ /* 0x000fe200078e00ff */
[----:B------:R-:W-:-:S04]  /*9d60*/  LEA R2, R2, 0x3b800000, 0x17 ;  /* 0x3b80000002027811 */ /* 0x000fc800078eb8ff */
[----:B------:R-:W-:-:S07]  /*9d70*/  LOP3.LUT R0, R2, R0, R7, 0xfe, !PT ;  /* 0x0000000002007212 */ /* 0x000fce00078efe07 */
.L_x_20870:
[----:B------:R-:W-:Y:S05]  /*9d80*/  BSYNC.RECONVERGENT B0 ;  /* 0x0000000000007941 */ /* 0x000fea0003800200 */
.L_x_20869:
[----:B------:R-:W-:-:S04]  /*9d90*/  F2FP.F16.F32.PACK_AB R0, RZ, R0 ;  /* 0x00000000ff00723e */ /* 0x000fc800000000ff */
[----:B------:R-:W-:Y:S01]  /*9da0*/  PRMT R18, R0, 0x7610, R18 ;  /* 0x0000761000127816 */ /* 0x000fe20000000012 */
[----:B------:R-:W-:Y:S06]  /*9db0*/  BRA `(.L_x_20854) ;  /* 0x0000000400287947 */ /* 0x000fec0003800000 */
.L_x_20867:
        /* <DEDUP_REMOVED lines=21> */
.L_x_20876:
[----:B------:R-:W-:Y:S05]  /*9f10*/  BSYNC.RECONVERGENT B1 ;  /* 0x0000000000017941 */ /* 0x000fea0003800200 */
.L_x_20875:
[----:B------:R-:W-:Y:S01]  /*9f20*/  IMAD.SHL.U32 R0, R0, 0x200000, RZ ;  /* 0x0020000000007824 */ /* 0x000fe200078e00ff */
[----:B------:R-:W-:-:S04]  /*9f30*/  LEA R2, R2, 0x37800000, 0x17 ;  /* 0x3780000002027811 */ /* 0x000fc800078eb8ff */
[----:B------:R-:W-:-:S07]  /*9f40*/  LOP3.LUT R0, R2, R0, R7, 0xfe, !PT ;  /* 0x0000000002007212 */ /* 0x000fce00078efe07 */
.L_x_20874:
[----:B------:R-:W-:Y:S05]  /*9f50*/  BSYNC.RECONVERGENT B0 ;  /* 0x0000000000007941 */ /* 0x000fea0003800200 */
.L_x_20873:
[----:B------:R-:W-:-:S04]  /*9f60*/  F2FP.F16.F32.PACK_AB R0, RZ, R0 ;  /* 0x00000000ff00723e */ /* 0x000fc800000000ff */
[----:B------:R-:W-:Y:S01]  /*9f70*/  PRMT R18, R0, 0x7610, R18 ;  /* 0x0000761000127816 */ /* 0x000fe20000000012 */
[----:B------:R-:W-:Y:S06]  /*9f80*/  BRA `(.L_x_20854) ;  /* 0x0000000000b47947 */ /* 0x000fec0003800000 */
.L_x_20866:
        /* <DEDUP_REMOVED lines=14> */
.L_x_20880:
[----:B------:R-:W-:Y:S05]  /*a070*/  BSYNC.RECONVERGENT B0 ;  /* 0x0000000000007941 */ /* 0x000fea0003800200 */
.L_x_20879:
[----:B------:R-:W-:-:S04]  /*a080*/  F2FP.F16.F32.PACK_AB R0, RZ, R0 ;  /* 0x00000000ff00723e */ /* 0x000fc800000000ff */
[----:B------:R-:W-:Y:S01]  /*a090*/  PRMT R18, R0, 0x7610, R18 ;  /* 0x0000761000127816 */ /* 0x000fe20000000012 */
[----:B------:R-:W-:Y:S06]  /*a0a0*/  BRA `(.L_x_20854) ;  /* 0x00000000006c7947 */ /* 0x000fec0003800000 */
.L_x_20853:
        /* <DEDUP_REMOVED lines=16> */
.L_x_20881:
[----:B------:R-:W-:Y:S01]  /*a1b0*/  PRMT R18, RZ, 0x7610, R18 ;  /* 0x00007610ff127816 */ /* 0x000fe20000000012 */
[----:B------:R-:W-:Y:S06]  /*a1c0*/  BRA `(.L_x_20854) ;  /* 0x0000000000247947 */ /* 0x000fec0003800000 */
.L_x_20878:
[----:B------:R-:W2:Y:S02]  /*a1d0*/  LDG.E.64 R2, desc[UR36][R2.64] ;  /* 0x0000002402027981 */ /* 0x000ea4000c1e1b00 */
[----:B--2---:R-:W0:Y:S02]  /*a1e0*/  I2F.U64 R0, R2 ;  /* 0x0000000200007312 */ /* 0x004e240000301000 */
[----:B0-----:R-:W-:-:S04]  /*a1f0*/  F2FP.F16.F32.PACK_AB R0, RZ, R0 ;  /* 0x00000000ff00723e */ /* 0x001fc800000000ff */
[----:B------:R-:W-:Y:S01]  /*a200*/  PRMT R18, R0, 0x7610, R18 ;  /* 0x0000761000127816 */ /* 0x000fe20000000012 */
[----:B------:R-:W-:Y:S06]  /*a210*/  BRA `(.L_x_20854) ;  /* 0x0000000000107947 */ /* 0x000fec0003800000 */
.L_x_20877:
[----:B------:R-:W2:Y:S02]  /*a220*/  LDG.E R2, desc[UR36][R2.64] ;  /* 0x0000002402027981 */ /* 0x000ea4000c1e1900 */
[----:B--2---:R-:W-:-:S04]  /*a230*/  I2FP.F32.U32 R0, R2 ;  /* 0x0000000200007245 */ /* 0x004fc80000201000 */
[----:B------:R-:W-:-:S04]  /*a240*/  F2FP.F16.F32.PACK_AB R0, RZ, R0 ;  /* 0x00000000ff00723e */ /* 0x000fc800000000ff */
[----:B------:R-:W-:-:S07]  /*a250*/  PRMT R18, R0, 0x7610, R18 ;  /* 0x0000761000127816 */ /* 0x000fce0000000012 */
.L_x_20854:
        /* <DEDUP_REMOVED lines=18> */
.L_x_20886:
[----:B------:R-:W2:Y:S02]  /*a380*/  LDG.E.U8 R2, desc[UR36][R2.64] ;  /* 0x0000002402027981 */ /* 0x000ea4000c1e1100 */
[----:B--2---:R-:W-:Y:S01]  /*a390*/  I2FP.F32.U32 R22, R2 ;  /* 0x0000000200167245 */ /* 0x004fe20000201000 */
[----:B------:R-:W-:Y:S06]  /*a3a0*/  BRA `(.L_x_20888) ;  /* 0x0000000c00447947 */ /* 0x000fec0003800000 */
.L_x_20885:
        /* <DEDUP_REMOVED lines=9> */
.L_x_20890:
[----:B------:R-:W2:Y:S02]  /*a440*/  LDG.E R2, desc[UR36][R2.64] ;  /* 0x0000002402027981 */ /* 0x000ea4000c1e1900 */
[----:B--2---:R-:W-:Y:S01]  /*a450*/  I2FP.F32.S32 R22, R2 ;  /* 0x0000000200167245 */ /* 0x004fe20000201400 */
[----:B------:R-:W-:Y:S06]  /*a460*/  BRA `(.L_x_20888) ;  /* 0x0000000c00147947 */ /* 0x000fec0003800000 */
.L_x_20889:
[----:B------:R-:W2:Y:S02]  /*a470*/  LDG.E.U16 R2, desc[UR36][R2.64] ;  /* 0x0000002402027981 */ /* 0x000ea4000c1e1500 */
[----:B--2---:R2:W3:Y:S01]  /*a480*/  I2F.S16 R22, R2 ;  /* 0x0000000200167306 */ /* 0x0044e20000101400 */
[----:B------:R-:W-:Y:S05]  /*a490*/  BRA `(.L_x_20888) ;  /* 0x0000000c00087947 */ /* 0x000fea0003800000 */
.L_x_20884:
        /* <DEDUP_REMOVED lines=8> */
.L_x_20892:
[----:B------:R-:W2:Y:S02]  /*a520*/  LDG.E.U16 R2, desc[UR36][R2.64] ;  /* 0x0000002402027981 */ /* 0x000ea4000c1e1500 */
[----:B--2---:R-:W-:Y:S01]  /*a530*/  HADD2.F32 R22, -RZ, R2.H0_H0 ;  /* 0x20000002ff167230 */ /* 0x004fe20000004100 */
[----:B------:R-:W-:Y:S06]  /*a540*/  BRA `(.L_x_20888) ;  /* 0x0000000800dc7947 */ /* 0x000fec0003800000 */
.L_x_20891:
        /* <DEDUP_REMOVED lines=8> */
.L_x_20894:
[----:B------:R-:W2:Y:S02]  /*a5d0*/  LDG.E.U16 R2, desc[UR36][R2.64] ;  /* 0x0000002402027981 */ /* 0x000ea4000c1e1500 */
[----:B--2---:R-:W-:Y:S01]  /*a5e0*/  HADD2.F32 R22, -RZ, R2.H0_H0 ;  /* 0x20000002ff167230 */ /* 0x004fe20000004100 */
[----:B------:R-:W-:Y:S06]  /*a5f0*/  BRA `(.L_x_20888) ;  /* 0x0000000800b07947 */ /* 0x000fec0003800000 */
.L_x_20893:
        /* <DEDUP_REMOVED lines=11> */
.L_x_20883:
        /* <DEDUP_REMOVED lines=12> */
.L_x_20897:
        /* <DEDUP_REMOVED lines=11> */
.L_x_20896:
        /* <DEDUP_REMOVED lines=25> */
.L_x_20899:
        /* <DEDUP_REMOVED lines=12> */
.L_x_20898:
[----:B------:R-:W2:Y:S02]  /*aa70*/  LDG.E.U16 R2, desc[UR36][R2.64] ;  /* 0x0000002402027981 */ /* 0x000ea4000c1e1500 */
[----:B--2---:R-:W-:Y:S01]  /*aa80*/  IMAD.U32 R22, R2, 0x10000, RZ ;  /* 0x0001000002167824 */ /* 0x004fe200078e00ff */
[----:B------:R-:W-:Y:S06]  /*aa90*/  BRA `(.L_x_20888) ;  /* 0x0000000400887947 */ /* 0x000fec0003800000 */
.L_x_20895:
        /* <DEDUP_REMOVED lines=11> */
.L_x_20902:
        /* <DEDUP_REMOVED lines=20> */
.L_x_20904:
[----:B------:R-:W-:Y:S05]  /*ac90*/  BSYNC.RECONVERGENT B0 ;  /* 0x0000000000007941 */ /* 0x000fea0003800200 */
.L_x_20903:
[----:B------:R-:W-:Y:S01]  /*aca0*/  IMAD.SHL.U32 R0, R0, 0x100000, RZ ;  /* 0x0010000000007824 */ /* 0x000fe200078e00ff */
[----:B------:R-:W-:-:S04]  /*acb0*/  LEA R2, R2, 0x3b800000, 0x17 ;  /* 0x3b80000002027811 */ /* 0x000fc800078eb8ff */
[----:B------:R-:W-:Y:S01]  /*acc0*/  LOP3.LUT R22, R2, R0, R7, 0xfe, !PT ;  /* 0x0000000002167212 */ /* 0x000fe200078efe07 */
[----:B------:R-:W-:Y:S06]  /*acd0*/  BRA `(.L_x_20888) ;  /* 0x0000000000f87947 */ /* 0x000fec0003800000 */
.L_x_20901:
        /* <DEDUP_REMOVED lines=20> */
.L_x_20906:
[----:B------:R-:W-:Y:S05]  /*ae20*/  BSYNC.RECONVERGENT B0 ;  /* 0x0000000000007941 */ /* 0x000fea0003800200 */
.L_x_20905:
[----:B------:R-:W-:Y:S01]  /*ae30*/  IMAD.SHL.U32 R0, R0, 0x200000, RZ ;  /* 0x0020000000007824 */ /* 0x000fe200078e00ff */
[----:B------:R-:W-:-:S04]  /*ae40*/  LEA R2, R2, 0x37800000, 0x17 ;  /* 0x3780000002027811 */ /* 0x000fc800078eb8ff */
[----:B------:R-:W-:Y:S01]  /*ae50*/  LOP3.LUT R22, R2, R0, R7, 0xfe, !PT ;  /* 0x0000000002167212 */ /* 0x000fe200078efe07 */
[----:B------:R-:W-:Y:S06]  /*ae60*/  BRA `(.L_x_20888) ;  /* 0x0000000000947947 */ /* 0x000fec0003800000 */
.L_x_20900:
        /* <DEDUP_REMOVED lines=14> */
.L_x_20887:
        /* <DEDUP_REMOVED lines=16> */
.L_x_20909:
[----:B------:R-:W-:Y:S01]  /*b050*/  HFMA2 R22, -RZ, RZ, 0, 0 ;  /* 0x00000000ff167431 */ /* 0x000fe200000001ff */
[----:B------:R-:W-:Y:S06]  /*b060*/  BRA `(.L_x_20888) ;  /* 0x0000000000147947 */ /* 0x000fec0003800000 */
.L_x_20908:
[----:B------:R-:W2:Y:S02]  /*b070*/  LDG.E.64 R2, desc[UR36][R2.64] ;  /* 0x0000002402027981 */ /* 0x000ea4000c1e1b00 */
[----:B--2---:R0:W1:Y:S02]  /*b080*/  I2F.U64 R22, R2 ;  /* 0x0000000200167312 */ /* 0x0040640000301000 */
[----:B01----:R-:W-:Y:S05]  /*b090*/  BRA `(.L_x_20888) ;  /* 0x0000000000087947 */ /* 0x003fea0003800000 */
.L_x_20907:
[----:B------:R-:W2:Y:S02]  /*b0a0*/  LDG.E R2, desc[UR36][R2.64] ;  /* 0x0000002402027981 */ /* 0x000ea4000c1e1900 */
[----:B--2---:R-:W-:-:S07]  /*b0b0*/  I2FP.F32.U32 R22, R2 ;  /* 0x0000000200167245 */ /* 0x004fce0000201000 */
.L_x_20888:
[----:B------:R-:W-:Y:S05]  /*b0c0*/  BSYNC.RECONVERGENT B6 ;  /* 0x0000000000067941 */ /* 0x000fea0003800200 */
.L_x_20882:
[----:B------:R-:W0:Y:S01]  /*b0d0*/  LDCU.64 UR4, c[0x0][0x728] ;  /* 0x0000e500ff0477ac */ /* 0x000e220008000a00 */
[----:B------:R-:W-:Y:S01]  /*b0e0*/  BSSY.RECONVERGENT B6, `(.L_x_20910) ;  /* 0x00000e5000067945 */ /* 0x000fe20003800200 */
[----:B------:R-:W-:-:S04]  /*b0f0*/  ULOP3.LUT UR6, UR43, 0xff, URZ, 0xc0, !UPT ;  /* 0x000000ff2b067892 */ /* 0x000fc8000f8ec0ff */
        /* <DEDUP_REMOVED lines=15> */
.L_x_20914:
[----:B------:R-:W2:Y:S02]  /*b1f0*/  LDG.E.U8 R2, desc[UR36][R2.64] ;  /* 0x0000002402027981 */ /* 0x000ea4000c1e1100 */
[----:B--2---:R-:W-:Y:S01]  /*b200*/  I2FP.F32.U32 R24, R2 ;  /* 0x0000000200187245 */ /* 0x004fe20000201000 */
[----:B------:R-:W-:Y:S06]  /*b210*/  BRA `(.L_x_20916) ;  /* 0x0000000c00447947 */ /* 0x000fec0003800000 */
.L_x_20913:
        /* <DEDUP_REMOVED lines=9> */
.L_x_20918:
[----:B------:R-:W2:Y:S02]  /*b2b0*/  LDG.E R2, desc[UR36][R2.64] ;  /* 0x0000002402027981 */ /* 0x000ea4000c1e1900 */
[----:B--2---:R-:W-:Y:S01]  /*b2c0*/  I2FP.F32.S32 R24, R2 ;  /* 0x0000000200187245 */ /* 0x004fe20000201400 */
[----:B------:R-:W-:Y:S06]  /*b2d0*/  BRA `(.L_x_20916) ;  /* 0x0000000c00147947 */ /* 0x000fec0003800000 */
.L_x_20917:
[----:B------:R-:W2:Y:S02]  /*b2e0*/  LDG.E.U16 R2, desc[UR36][R2.64] ;  /* 0x0000002402027981 */ /* 0x000ea4000c1e1500 */
[----:B--2---:R0:W1:Y:S01]  /*b2f0*/  I2F.S16 R24, R2 ;  /* 0x0000000200187306 */ /* 0x0040620000101400 */
[----:B------:R-:W-:Y:S05]  /*b300*/  BRA `(.L_x_20916) ;  /* 0x0000000c00087947 */ /* 0x000fea0003800000 */
.L_x_20912:
        /* <DEDUP_REMOVED lines=8> */
.L_x_20920:
[----:B------:R-:W2:Y:S02]  /*b390*/  LDG.E.U16 R2, desc[UR36][R2.64] ;  /* 0x0000002402027981 */ /* 0x000ea4000c1e1500 */
[----:B--2---:R-:W-:Y:S01]  /*b3a0*/  HADD2.F32 R24, -RZ, R2.H0_H0 ;  /* 0x20000002ff187230 */ /* 0x004fe20000004100 */
[----:B------:R-:W-:Y:S06]  /*b3b0*/  BRA `(.L_x_20916) ;  /* 0x0000000800dc7947 */ /* 0x000fec0003800000 */
.L_x_20919:
        /* <DEDUP_REMOVED lines=8> */
.L_x_20922:
[----:B------:R-:W2:Y:S02]  /*b440*/  LDG.E.U16 R2, desc[UR36][R2.64] ;  /* 0x0000002402027981 */ /* 0x000ea4000c1e1500 */
[----:B--2---:R-:W-:Y:S01]  /*b450*/  HADD2.F32 R24, -RZ, R2.H0_H0 ;  /* 0x20000002ff187230 */ /* 0x004fe20000004100 */
[----:B------:R-:W-:Y:S06]  /*b460*/  BRA `(.L_x_20916) ;  /* 0x0000000800b07947 */ /* 0x000fec0003800000 */
.L_x_20921:
        /* <DEDUP_REMOVED lines=11> */
.L_x_20911:
        /* <DEDUP_REMOVED lines=12> */
.L_x_20925:
        /* <DEDUP_REMOVED lines=11> */
.L_x_20924:
        /* <DEDUP_REMOVED lines=25> */
.L_x_20927:
        /* <DEDUP_REMOVED lines=12> */
.L_x_20926:
[----:B------:R-:W2:Y:S02]  /*b8e0*/  LDG.E.U16 R2, desc[UR36][R2.64] ;  /* 0x0000002402027981 */ /* 0x000ea4000c1e1500 */
[----:B--2---:R-:W-:Y:S01]  /*b8f0*/  IMAD.U32 R24, R2, 0x10000, RZ ;  /* 0x0001000002187824 */ /* 0x004fe200078e00ff */
[----:B------:R-:W-:Y:S06]  /*b900*/  BRA `(.L_x_20916) ;  /* 0x0000000400887947 */ /* 0x000fec0003800000 */
.L_x_20923:
        /* <DEDUP_REMOVED lines=11> */
.L_x_20930:
        /* <DEDUP_REMOVED lines=20> */
.L_x_20932:
[----:B------:R-:W-:Y:S05]  /*bb00*/  BSYNC.RECONVERGENT B0 ;  /* 0x0000000000007941 */ /* 0x000fea0003800200 */
.L_x_20931:
[----:B------:R-:W-:Y:S02]  /*bb10*/  SHF.L.U32 R0, R0, 0x14, RZ ;  /* 0x0000001400007819 */ /* 0x000fe400000006ff */
[----:B------:R-:W-:-:S04]  /*bb20*/  LEA R2, R2, 0x3b800000, 0x17 ;  /* 0x3b80000002027811 */ /* 0x000fc800078eb8ff */
[----:B------:R-:W-:Y:S01]  /*bb30*/  LOP3.LUT R24, R2, R0, R7, 0xfe, !PT ;  /* 0x0000000002187212 */ /* 0x000fe200078efe07 */
[----:B------:R-:W-:Y:S06]  /*bb40*/  BRA `(.L_x_20916) ;  /* 0x0000000000f87947 */ /* 0x000fec0003800000 */
.L_x_20929:
        /* <DEDUP_REMOVED lines=20> */
.L_x_20934:
[----:B------:R-:W-:Y:S05]  /*bc90*/  BSYNC.RECONVERGENT B0 ;  /* 0x0000000000007941 */ /* 0x000fea0003800200 */
.L_x_20933:
[----:B------:R-:W-:Y:S01]  /*bca0*/  IMAD.SHL.U32 R0, R0, 0x200000, RZ ;  /* 0x0020000000007824 */ /* 0x000fe200078e00ff */
[----:B------:R-:W-:-:S04]  /*bcb0*/  LEA R2, R2, 0x37800000, 0x17 ;  /* 0x3780000002027811 */ /* 0x000fc800078eb8ff */
[----:B------:R-:W-:Y:S01]  /*bcc0*/  LOP3.LUT R24, R2, R0, R7, 0xfe, !PT ;  /* 0x0000000002187212 */ /* 0x000fe200078efe07 */
[----:B------:R-:W-:Y:S06]  /*bcd0*/  BRA `(.L_x_20916) ;  /* 0x0000000000947947 */ /* 0x000fec0003800000 */
.L_x_20928:
        /* <DEDUP_REMOVED lines=14> */
.L_x_20915:
        /* <DEDUP_REMOVED lines=8> */
[----:B0-----:R-:W-:Y:S02]  /*be40*/  IMAD.U32 R4, RZ, RZ, UR4 ;  /* 0x00000004ff047e24 */ /* 0x001fe4000f8e00ff */
[----:B------:R-:W-:-:S02]  /*be50*/  IMAD.U32 R5, RZ, RZ, UR5 ;  /* 0x00000005ff057e24 */ /* 0x000fc4000f8e00ff */
[----:B-1----:R-:W-:Y:S01]  /*be60*/  IMAD.U32 R6, RZ, RZ, UR6 ;  /* 0x00000006ff067e24 */ /* 0x002fe2000f8e00ff */
[----:B------:R-:W-:Y:S01]  /*be70*/  MOV R7, UR7 ;  /* 0x0000000700077c02 */ /* 0x000fe20008000f00 */
[----:B----4-:R-:W-:Y:S02]  /*be80*/  IMAD.U32 R10, RZ, RZ, UR8 ;  /* 0x00000008ff0a7e24 */ /* 0x010fe4000f8e00ff */
[----:B------:R-:W-:-:S07]  /*be90*/  IMAD.U32 R11, RZ, RZ, UR9 ;  /* 0x00000009ff0b7e24 */ /* 0x000fce000f8e00ff */
[----:B------:R-:W-:-:S07]  /*bea0*/  LEPC R20, `(.L_x_20937) ;  /* 0x000000001014794e */ /* 0x000fce0000000000 */
[----:B--23-5:R-:W-:Y:S05]  /*beb0*/  CALL.ABS.NOINC R2 ;  /* 0x0000000002007343 */ /* 0x02cfea0003c00000 */
.L_x_20937:
[----:B------:R-:W-:Y:S01]  /*bec0*/  IMAD.MOV.U32 R24, RZ, RZ, RZ ;  /* 0x000000ffff187224 */ /* 0x000fe200078e00ff */
[----:B------:R-:W-:Y:S06]  /*bed0*/  BRA `(.L_x_20916) ;  /* 0x0000000000147947 */ /* 0x000fec0003800000 */
.L_x_20936:
[----:B------:R-:W2:Y:S02]  /*bee0*/  LDG.E.64 R24, desc[UR36][R2.64] ;  /* 0x0000002402187981 */ /* 0x000ea4000c1e1b00 */
[----:B--2---:R0:W1:Y:S02]  /*bef0*/  I2F.U64 R24, R24 ;  /* 0x0000001800187312 */ /* 0x0040640000301000 */
[----:B01----:R-:W-:Y:S05]  /*bf00*/  BRA `(.L_x_20916) ;  /* 0x0000000000087947 */ /* 0x003fea0003800000 */
.L_x_20935:
[----:B------:R-:W2:Y:S02]  /*bf10*/  LDG.E R2, desc[UR36][R2.64] ;  /* 0x0000002402027981 */ /* 0x000ea4000c1e1900 */
[----:B--2---:R-:W-:-:S07]  /*bf20*/  I2FP.F32.U32 R24, R2 ;  /* 0x0000000200187245 */ /* 0x004fce0000201000 */
.L_x_20916:
[----:B------:R-:W-:Y:S05]  /*bf30*/  BSYNC.RECONVERGENT B6 ;  /* 0x0000000000067941 */ /* 0x000fea0003800200 */
.L_x_20910:
        /* <DEDUP_REMOVED lines=18> */
.L_x_20942:
[----:B------:R-:W2:Y:S02]  /*c060*/  LDG.E.U8 R2, desc[UR36][R2.64] ;  /* 0x0000002402027981 */ /* 0x000ea4000c1e1100 */
[----:B--2---:R-:W-:Y:S01]  /*c070*/  I2FP.F32.U32 R23, R2 ;  /* 0x0000000200177245 */ /* 0x004fe20000201000 */
[----:B------:R-:W-:Y:S06]  /*c080*/  BRA `(.L_x_20944) ;  /* 0x0000000c00447947 */ /* 0x000fec0003800000 */
.L_x_20941:
        /* <DEDUP_REMOVED lines=9> */
.L_x_20946:
[----:B------:R-:W2:Y:S02]  /*c120*/  LDG.E R2, desc[UR36][R2.64] ;  /* 0x0000002402027981 */ /* 0x000ea4000c1e1900 */
[----:B--2---:R-:W-:Y:S01]  /*c130*/  I2FP.F32.S32 R23, R2 ;  /* 0x0000000200177245 */ /* 0x004fe20000201400 */
[----:B------:R-:W-:Y:S06]  /*c140*/  BRA `(.L_x_20944) ;  /* 0x0000000c00147947 */ /* 0x000fec0003800000 */
.L_x_20945:
[----:B------:R-:W2:Y:S02]  /*c150*/  LDG.E.U16 R2, desc[UR36][R2.64] ;  /* 0x0000002402027981 */ /* 0x000ea4000c1e1500 */
[----:B--2---:R2:W0:Y:S01]  /*c160*/  I2F.S16 R23, R2 ;  /* 0x0000000200177306 */ /* 0x0044220000101400 */
[----:B------:R-:W-:Y:S05]  /*c170*/  BRA `(.L_x_20944) ;  /* 0x0000000c00087947 */ /* 0x000fea0003800000 */
.L_x_20940:
        /* <DEDUP_REMOVED lines=8> */
.L_x_20948:
[----:B------:R-:W2:Y:S02]  /*c200*/  LDG.E.U16 R2, desc[UR36][R2.64] ;  /* 0x0000002402027981 */ /* 0x000ea4000c1e1500 */
[----:B--2---:R-:W-:Y:S01]  /*c210*/  HADD2.F32 R23, -RZ, R2.H0_H0 ;  /* 0x20000002ff177230 */ /* 0x004fe20000004100 */
[----:B------:R-:W-:Y:S06]  /*c220*/  BRA `(.L_x_20944) ;  /* 0x0000000800dc7947 */ /* 0x000fec0003800000 */
.L_x_20947:
        /* <DEDUP_REMOVED lines=8> */
.L_x_20950:
[----:B------:R-:W2:Y:S02]  /*c2b0*/  LDG.E.U16 R2, desc[UR36][R2.64] ;  /* 0x0000002402027981 */ /* 0x000ea4000c1e1500 */
[----:B--2---:R-:W-:Y:S01]  /*c2c0*/  HADD2.F32 R23, -RZ, R2.H0_H0 ;  /* 0x20000002ff177230 */ /* 0x004fe20000004100 */
[----:B------:R-:W-:Y:S06]  /*c2d0*/  BRA `(.L_x_20944) ;  /* 0x0000000800b07947 */ /* 0x000fec0003800000 */
.L_x_20949:
        /* <DEDUP_REMOVED lines=11> */
.L_x_20939:
        /* <DEDUP_REMOVED lines=12> */
.L_x_20953:
        /* <DEDUP_REMOVED lines=11> */
.L_x_20952:
        /* <DEDUP_REMOVED lines=25> */
.L_x_20955:
        /* <DEDUP_REMOVED lines=12> */
.L_x_20954:
[----:B------:R-:W2:Y:S02]  /*c750*/  LDG.E.U16 R2, desc[UR36][R2.64] ;  /* 0x0000002402027981 */ /* 0x000ea4000c1e1500 */
[----:B--2---:R-:W-:Y:S01]  /*c760*/  IMAD.U32 R23, R2, 0x10000, RZ ;  /* 0x0001000002177824 */ /* 0x004fe200078e00ff */
[----:B------:R-:W-:Y:S06]  /*c770*/  BRA `(.L_x_20944) ;  /* 0x0000000400887947 */ /* 0x000fec0003800000 */
.L_x_20951:
        /* <DEDUP_REMOVED lines=11> */
.L_x_20958:
        /* <DEDUP_REMOVED lines=20> */
.L_x_20960:
[----:B------:R-:W-:Y:S05]  /*c970*/  BSYNC.RECONVERGENT B0 ;  /* 0x0000000000007941 */ /* 0x000fea0003800200 */
.L_x_20959:
[----:B------:R-:W-:Y:S01]  /*c980*/  IMAD.SHL.U32 R0, R0, 0x100000, RZ ;  /* 0x0010000000007824 */ /* 0x000fe200078e00ff */
[----:B------:R-:W-:-:S04]  /*c990*/  LEA R2, R2, 0x3b800000, 0x17 ;  /* 0x3b80000002027811 */ /* 0x000fc800078eb8ff */
[----:B------:R-:W-:Y:S01]  /*c9a0*/  LOP3.LUT R23, R2, R0, R23, 0xfe, !PT ;  /* 0x0000000002177212 */ /* 0x000fe200078efe17 */
[----:B------:R-:W-:Y:S06]  /*c9b0*/  BRA `(.L_x_20944) ;  /* 0x0000000000f87947 */ /* 0x000fec0003800000 */
.L_x_20957:
        /* <DEDUP_REMOVED lines=20> */
.L_x_20962:
[----:B------:R-:W-:Y:S05]  /*cb00*/  BSYNC.RECONVERGENT B0 ;  /* 0x0000000000007941 */ /* 0x000fea0003800200 */
.L_x_20961:
[----:B------:R-:W-:Y:S01]  /*cb10*/  IMAD.SHL.U32 R0, R0, 0x200000, RZ ;  /* 0x0020000000007824 */ /* 0x000fe200078e00ff */
[----:B------:R-:W-:-:S04]  /*cb20*/  LEA R2, R2, 0x37800000, 0x17 ;  /* 0x3780000002027811 */ /* 0x000fc800078eb8ff */
[----:B------:R-:W-:Y:S01]  /*cb30*/  LOP3.LUT R23, R2, R0, R23, 0xfe, !PT ;  /* 0x0000000002177212 */ /* 0x000fe200078efe17 */
[----:B------:R-:W-:Y:S06]  /*cb40*/  BRA `(.L_x_20944) ;  /* 0x0000000000947947 */ /* 0x000fec0003800000 */
.L_x_20956:
        /* <DEDUP_REMOVED lines=14> */
.L_x_20943:
        /* <DEDUP_REMOVED lines=15> */
[----:B--2-45:R-:W-:Y:S05]  /*cd20*/  CALL.ABS.NOINC R2 ;  /* 0x0000000002007343 */ /* 0x034fea0003c00000 */
.L_x_20965:
[----:B------:R-:W-:Y:S01]  /*cd30*/  HFMA2 R23, -RZ, RZ, 0, 0 ;  /* 0x00000000ff177431 */ /* 0x000fe200000001ff */
[----:B------:R-:W-:Y:S06]  /*cd40*/  BRA `(.L_x_20944) ;  /* 0x0000000000147947 */ /* 0x000fec0003800000 */
.L_x_20964:
[----:B------:R-:W2:Y:S02]  /*cd50*/  LDG.E.64 R2, desc[UR36][R2.64] ;  /* 0x0000002402027981 */ /* 0x000ea4000c1e1b00 */
[----:B--2---:R0:W1:Y:S02]  /*cd60*/  I2F.U64 R23, R2 ;  /* 0x0000000200177312 */ /* 0x0040640000301000 */
[----:B01----:R-:W-:Y:S05]  /*cd70*/  BRA `(.L_x_20944) ;  /* 0x0000000000087947 */ /* 0x003fea0003800000 */
.L_x_20963:
[----:B------:R-:W2:Y:S02]  /*cd80*/  LDG.E R2, desc[UR36][R2.64] ;  /* 0x0000002402027981 */ /* 0x000ea4000c1e1900 */
[----:B--2---:R-:W-:-:S07]  /*cd90*/  I2FP.F32.U32 R23, R2 ;  /* 0x0000000200177245 */ /* 0x004fce0000201000 */
.L_x_20944:
[----:B------:R-:W-:Y:S05]  /*cda0*/  BSYNC.RECONVERGENT B6 ;  /* 0x0000000000067941 */ /* 0x000fea0003800200 */
.L_x_20938:
        /* <DEDUP_REMOVED lines=18> */
.L_x_20970:
[----:B------:R-:W2:Y:S02]  /*ced0*/  LDG.E.U8 R2, desc[UR36][R2.64] ;  /* 0x0000002402027981 */ /* 0x000ea4000c1e1100 */
[----:B--2---:R-:W-:Y:S01]  /*cee0*/  I2FP.F32.U32 R5, R2 ;  /* 0x0000000200057245 */ /* 0x004fe20000201000 */
[----:B------:R-:W-:Y:S06]  /*cef0*/  BRA `(.L_x_20972) ;  /* 0x0000000c00447947 */ /* 0x000fec0003800000 */
.L_x_20969:
        /* <DEDUP_REMOVED lines=9> */
.L_x_20974:
[----:B------:R-:W2:Y:S02]  /*cf90*/  LDG.E R2, desc[UR36][R2.64] ;  /* 0x0000002402027981 */ /* 0x000ea4000c1e1900 */
[----:B--2---:R-:W-:Y:S01]  /*cfa0*/  I2FP.F32.S32 R5, R2 ;  /* 0x0000000200057245 */ /* 0x004fe20000201400 */
[----:B------:R-:W-:Y:S06]  /*cfb0*/  BRA `(.L_x_20972) ;  /* 0x0000000c00147947 */ /* 0x000fec0003800000 */
.L_x_20973:
[----:B------:R-:W2:Y:S02]  /*cfc0*/  LDG.E.U16 R2, desc[UR36][R2.64] ;  /* 0x0000002402027981 */ /* 0x000ea4000c1e1500 */
[----:B--2---:R0:W1:Y:S01]  /*cfd0*/  I2F.S16 R5, R2 ;  /* 0x0000000200057306 */ /* 0x0040620000101400 */
[----:B------:R-:W-:Y:S05]  /*cfe0*/  BRA `(.L_x_20972) ;  /* 0x0000000c00087947 */ /* 0x000fea0003800000 */
.L_x_20968:
        /* <DEDUP_REMOVED lines=8> */
.L_x_20976:
[----:B------:R-:W2:Y:S02]  /*d070*/  LDG.E.U16 R2, desc[UR36][R2.64] ;  /* 0x0000002402027981 */ /* 0x000ea4000c1e1500 */
[----:B--2---:R-:W-:Y:S01]  /*d080*/  HADD2.F32 R5, -RZ, R2.H0_H0 ;  /* 0x20000002ff057230 */ /* 0x004fe20000004100 */
[----:B------:R-:W-:Y:S06]  /*d090*/  BRA `(.L_x_20972) ;  /* 0x0000000800dc7947 */ /* 0x000fec0003800000 */
.L_x_20975:
        /* <DEDUP_REMOVED lines=8> */
.L_x_20978:
[----:B------:R-:W2:Y:S02]  /*d120*/  LDG.E.U16 R2, desc[UR36][R2.64] ;  /* 0x0000002402027981 */ /* 0x000ea4000c1e1500 */
[----:B--2---:R-:W-:Y:S01]  /*d130*/  HADD2.F32 R5, -RZ, R2.H0_H0 ;  /* 0x20000002ff057230 */ /* 0x004fe20000004100 */
[----:B------:R-:W-:Y:S06]  /*d140*/  BRA `(.L_x_20972) ;  /* 0x0000000800b07947 */ /* 0x000fec0003800000 */
.L_x_20977:
        /* <DEDUP_REMOVED lines=11> */
.L_x_20967:
        /* <DEDUP_REMOVED lines=12> */
.L_x_20981:
        /* <DEDUP_REMOVED lines=11> */
.L_x_20980:
        /* <DEDUP_REMOVED lines=25> */
.L_x_20983:
        /* <DEDUP_REMOVED lines=12> */
.L_x_20982:
[----:B------:R-:W2:Y:S02]  /*d5c0*/  LDG.E.U16 R2, desc[UR36][R2.64] ;  /* 0x0000002402027981 */ /* 0x000ea4000c1e1500 */
[----:B--2---:R-:W-:Y:S01]  /*d5d0*/  IMAD.U32 R5, R2, 0x10000, RZ ;  /* 0x0001000002057824 */ /* 0x004fe200078e00ff */
[----:B------:R-:W-:Y:S06]  /*d5e0*/  BRA `(.L_x_20972) ;  /* 0x0000000400887947 */ /* 0x000fec0003800000 */
.L_x_20979:
        /* <DEDUP_REMOVED lines=11> */
.L_x_20986:
        /* <DEDUP_REMOVED lines=20> */
.L_x_20988:
[----:B------:R-:W-:Y:S05]  /*d7e0*/  BSYNC.RECONVERGENT B0 ;  /* 0x0000000000007941 */ /* 0x000fea0003800200 */
.L_x_20987:
[----:B------:R-:W-:Y:S02]  /*d7f0*/  SHF.L.U32 R0, R0, 0x14, RZ ;  /* 0x0000001400007819 */ /* 0x000fe400000006ff */
[----:B------:R-:W-:-:S04]  /*d800*/  LEA R2, R2, 0x3b800000, 0x17 ;  /* 0x3b80000002027811 */ /* 0x000fc800078eb8ff */
[----:B------:R-:W-:Y:S01]  /*d810*/  LOP3.LUT R5, R2, R0, R7, 0xfe, !PT ;  /* 0x0000000002057212 */ /* 0x000fe200078efe07 */
[----:B------:R-:W-:Y:S06]  /*d820*/  BRA `(.L_x_20972) ;  /* 0x0000000000f87947 */ /* 0x000fec0003800000 */
.L_x_20985:
        /* <DEDUP_REMOVED lines=20> */
.L_x_20990:
[----:B------:R-:W-:Y:S05]  /*d970*/  BSYNC.RECONVERGENT B0 ;  /* 0x0000000000007941 */ /* 0x000fea0003800200 */
.L_x_20989:
[----:B------:R-:W-:Y:S01]  /*d980*/  IMAD.SHL.U32 R0, R0, 0x200000, RZ ;  /* 0x0020000000007824 */ /* 0x000fe200078e00ff */
[----:B------:R-:W-:-:S04]  /*d990*/  LEA R2, R2, 0x37800000, 0x17 ;  /* 0x3780000002027811 */ /* 0x000fc800078eb8ff */
[----:B------:R-:W-:Y:S01]  /*d9a0*/  LOP3.LUT R5, R2, R0, R7, 0xfe, !PT ;  /* 0x0000000002057212 */ /* 0x000fe200078efe07 */
[----:B------:R-:W-:Y:S06]  /*d9b0*/  BRA `(.L_x_20972) ;  /* 0x0000000000947947 */ /* 0x000fec0003800000 */
.L_x_20984:
        /* <DEDUP_REMOVED lines=14> */
.L_x_20971:
        /* <DEDUP_REMOVED lines=16> */
.L_x_20993:
[----:B------:R-:W-:Y:S01]  /*dba0*/  IMAD.MOV.U32 R5, RZ, RZ, RZ ;  /* 0x000000ffff057224 */ /* 0x000fe200078e00ff */
[----:B------:R-:W-:Y:S06]  /*dbb0*/  BRA `(.L_x_20972) ;  /* 0x0000000000147947 */ /* 0x000fec0003800000 */
.L_x_20992:
[----:B------:R-:W2:Y:S02]  /*dbc0*/  LDG.E.64 R2, desc[UR36][R2.64] ;  /* 0x0000002402027981 */ /* 0x000ea4000c1e1b00 */
[----:B--2---:R0:W1:Y:S02]  /*dbd0*/  I2F.U64 R5, R2 ;  /* 0x0000000200057312 */ /* 0x0040640000301000 */
[----:B01----:R-:W-:Y:S05]  /*dbe0*/  BRA `(.L_x_20972) ;  /* 0x0000000000087947 */ /* 0x003fea0003800000 */
.L_x_20991:
[----:B------:R-:W2:Y:S02]  /*dbf0*/  LDG.E R2, desc[UR36][R2.64] ;  /* 0x0000002402027981 */ /* 0x000ea4000c1e1900 */
[----:B--2---:R-:W-:-:S07]  /*dc00*/  I2FP.F32.U32 R5, R2 ;  /* 0x0000000200057245 */ /* 0x004fce0000201000 */
.L_x_20972:
[----:B------:R-:W-:Y:S05]  /*dc10*/  BSYNC.RECONVERGENT B6 ;  /* 0x0000000000067941 */ /* 0x000fea0003800200 */
.L_x_20966:
[----:B------:R-:W2:Y:S01]  /*dc20*/  LDCU.64 UR6, c[0x0][0x710] ;  /* 0x0000e200ff0677ac */ /* 0x000ea20008000a00 */
[----:B-----5:R-:W-:Y:S01]  /*dc30*/  HADD2.F32 R18, -RZ, R18.H0_H0 ;  /* 0x20000012ff127230 */ /* 0x020fe20000004100 */
[----:B------:R-:W-:-:S04]  /*dc40*/  UPRMT UR4, UR40, 0x9910, URZ ;  /* 0x0000991028047896 */ /* 0x000fc800080000ff */
[----:B------:R-:W-:Y:S01]  /*dc50*/  FADD.FTZ R23, R18, -R23 ;  /* 0x8000001712177221 */ /* 0x000fe20000010000 */
[----:B------:R-:W-:-:S03]  /*dc60*/  UISETP.GT.AND UP0, UPT, UR4, 0x9, UPT ;  /* 0x000000090400788c */ /* 0x000fc6000bf04270 */
[----:B---3--:R-:W-:-:S04]  /*dc70*/  FMUL.FTZ R23, R23, R22 ;  /* 0x0000001617177220 */ /* 0x008fc80000410000 */
[----:B01--4-:R-:W-:Y:S01]  /*dc80*/  FFMA.FTZ R23, R23, R5, R24 ;  /* 0x0000000517177223 */ /* 0x013fe20000010018 */
[----:B--2---:R-:W-:-:S04]  /*dc90*/  IADD3 R2, P0, PT, R16, UR6, RZ ;  /* 0x0000000610027c10 */ /* 0x004fc8000ff1e0ff */
[----:B------:R-:W-:Y:S01]  /*dca0*/  F2FP.F16.F32.PACK_AB R23, RZ, R23 ;  /* 0x00000017ff17723e */ /* 0x000fe200000000ff */
        /* <DEDUP_REMOVED lines=14> */
.L_x_20997:
[----:B------:R-:W-:-:S06]  /*dd90*/  HADD2.F32 R5, -RZ, R23.H0_H0 ;  /* 0x20000017ff057230 */ /* 0x000fcc0000004100 */
[----:B------:R-:W0:Y:S02]  /*dda0*/  F2I.S64.TRUNC R4, R5 ;  /* 0x0000000500047311 */ /* 0x000e24000020d900 */
[----:B0-----:R1:W-:Y:S01]  /*ddb0*/  STG.E.U8 desc[UR36][R2.64], R4 ;  /* 0x0000000402007986 */ /* 0x0013e2000c101124 */
[----:B------:R-:W-:Y:S05]  /*ddc0*/  BRA `(.L_x_20999) ;  /* 0x0000000c006c7947 */ /* 0x000fea0003800000 */
.L_x_20996:
        /* <DEDUP_REMOVED lines=10> */
.L_x_21001:
[----:B------:R-:W-:-:S06]  /*de70*/  HADD2.F32 R23, -RZ, R23.H0_H0 ;  /* 0x20000017ff177230 */ /* 0x000fcc0000004100 */
[----:B------:R-:W0:Y:S02]  /*de80*/  F2I.FTZ.TRUNC.NTZ R23, R23 ;  /* 0x0000001700177305 */ /* 0x000e24000021f100 */
[----:B0-----:R4:W-:Y:S01]  /*de90*/  STG.E desc[UR36][R2.64], R23 ;  /* 0x0000001702007986 */ /* 0x0019e2000c101924 */
[----:B------:R-:W-:Y:S05]  /*dea0*/  BRA `(.L_x_20999) ;  /* 0x0000000c00347947 */ /* 0x000fea0003800000 */
.L_x_21000:
[----:B------:R-:W-:-:S06]  /*deb0*/  HADD2.F32 R23, -RZ, R23.H0_H0 ;  /* 0x20000017ff177230 */ /* 0x000fcc0000004100 */
[----:B------:R-:W0:Y:S02]  /*dec0*/  F2I.FTZ.TRUNC.NTZ R23, R23 ;  /* 0x0000001700177305 */ /* 0x000e24000021f100 */
[----:B0-----:R2:W-:Y:S01]  /*ded0*/  STG.E.U16 desc[UR36][R2.64], R23 ;  /* 0x0000001702007986 */ /* 0x0015e2000c101524 */
[----:B------:R-:W-:Y:S05]  /*dee0*/  BRA `(.L_x_20999) ;  /* 0x0000000c00247947 */ /* 0x000fea0003800000 */
.L_x_20995:
        /* <DEDUP_REMOVED lines=9> */
.L_x_21003:
[----:B------:R0:W-:Y:S01]  /*df80*/  STG.E.U16 desc[UR36][R2.64], R23 ;  /* 0x0000001702007986 */ /* 0x0001e2000c101524 */
[----:B------:R-:W-:Y:S05]  /*df90*/  BRA `(.L_x_20999) ;  /* 0x0000000800f87947 */ /* 0x000fea0003800000 */
.L_x_21002:
        /* <DEDUP_REMOVED lines=10> */
.L_x_21005:
[----:B------:R-:W-:-:S05]  /*e040*/  HADD2.F32 R0, -RZ, R23.H0_H0 ;  /* 0x20000017ff007230 */ /* 0x000fca0000004100 */
[----:B------:R-:W-:-:S04]  /*e050*/  F2FP.F16.F32.PACK_AB R0, RZ, R0 ;  /* 0x00000000ff00723e */ /* 0x000fc800000000ff */
[----:B------:R-:W-:-:S05]  /*e060*/  PRMT R0, R0, 0x5410, RZ ;  /* 0x0000541000007816 */ /* 0x000fca00000000ff */
[----:B------:R0:W-:Y:S01]  /*e070*/  STG.E desc[UR36][R2.64], R0 ;  /* 0x0000000002007986 */ /* 0x0001e2000c101924 */
[----:B------:R-:W-:Y:S05]  /*e080*/  BRA `(.L_x_20999) ;  /* 0x0000000800bc7947 */ /* 0x000fea0003800000 */
.L_x_21004:
[----:B------:R-:W-:-:S05]  /*e090*/  HADD2.F32 R4, -RZ, R23.H0_H0 ;  /* 0x20000017ff047230 */ /* 0x000fca0000004100 */
[----:B------:R-:W-:-:S06]  /*e0a0*/  FMUL.FTZ R4, R4, 1 ;  /* 0x3f80000004047820 */ /* 0x000fcc0000410000 */
[----:B------:R-:W0:Y:S02]  /*e0b0*/  F2F.F64.F32 R4, R4 ;  /* 0x0000000400047310 */ /* 0x000e240000201800 */
[----:B0-----:R0:W-:Y:S01]  /*e0c0*/  STG.E.64 desc[UR36][R2.64], R4 ;  /* 0x0000000402007986 */ /* 0x0011e2000c101b24 */
[----:B------:R-:W-:Y:S05]  /*e0d0*/  BRA `(.L_x_20999) ;  /* 0x0000000800a87947 */ /* 0x000fea0003800000 */
.L_x_20994:
        /* <DEDUP_REMOVED lines=14> */
.L_x_21009:
        /* <DEDUP_REMOVED lines=18> */
.L_x_21012:
[----:B------:R-:W-:-:S04]  /*e2e0*/  SHF.R.U32.HI R5, RZ, 0x18, R5 ;  /* 0x00000018ff057819 */ /* 0x000fc80000011605 */
[----:B------:R-:W-:-:S07]  /*e2f0*/  LOP3.LUT R0, R0, 0x80, R5, 0xf8, !PT ;  /* 0x0000008000007812 */ /* 0x000fce00078ef805 */
.L_x_21011:
[----:B------:R-:W-:Y:S05]  /*e300*/  BSYNC.RECONVERGENT B0 ;  /* 0x0000000000007941 */ /* 0x000fea0003800200 */
.L_x_21010:
[----:B------:R0:W-:Y:S01]  /*e310*/  STG.E.U8 desc[UR36][R2.64], R0 ;  /* 0x0000000002007986 */ /* 0x0001e2000c101124 */
[----:B------:R-:W-:Y:S05]  /*e320*/  BRA `(.L_x_20999) ;  /* 0x0000000800147947 */ /* 0x000fea0003800000 */
.L_x_21008:
        /* <DEDUP_REMOVED lines=18> */
.L_x_21015:
[----:B------:R-:W-:-:S04]  /*e450*/  SHF.R.U32.HI R5, RZ, 0x18, R5 ;  /* 0x00000018ff057819 */ /* 0x000fc80000011605 */
[----:B------:R-:W-:-:S07]  /*e460*/  LOP3.LUT R0, R0, 0x80, R5, 0xf8, !PT ;  /* 0x0000008000007812 */ /* 0x000fce00078ef805 */
.L_x_21014:
[----:B------:R-:W-:Y:S05]  /*e470*/  BSYNC.RECONVERGENT B0 ;  /* 0x0000000000007941 */ /* 0x000fea0003800200 */
.L_x_21013:
[----:B------:R0:W-:Y:S01]  /*e480*/  STG.E.U8 desc[UR36][R2.64], R0 ;  /* 0x0000000002007986 */ /* 0x0001e2000c101124 */
[----:B------:R-:W-:Y:S05]  /*e490*/  BRA `(.L_x_20999) ;  /* 0x0000000400b87947 */ /* 0x000fea0003800000 */
.L_x_21007:
        /* <DEDUP_REMOVED lines=22> */
.L_x_21017:
[----:B------:R-:W-:-:S06]  /*e600*/  HADD2.F32 R4, -RZ, R23.H0_H0 ;  /* 0x20000017ff047230 */ /* 0x000fcc0000004100 */
[----:B------:R-:W0:Y:S02]  /*e610*/  F2I.U64.TRUNC R4, R4 ;  /* 0x0000000400047311 */ /* 0x000e24000020d800 */
[----:B0-----:R0:W-:Y:S01]  /*e620*/  STG.E.64 desc[UR36][R2.64], R4 ;  /* 0x0000000402007986 */ /* 0x0011e2000c101b24 */
[----:B------:R-:W-:Y:S05]  /*e630*/  BRA `(.L_x_20999) ;  /* 0x0000000400507947 */ /* 0x000fea0003800000 */
.L_x_21016:
[----:B------:R-:W-:-:S06]  /*e640*/  HADD2.F32 R23, -RZ, R23.H0_H0 ;  /* 0x20000017ff177230 */ /* 0x000fcc0000004100 */
[----:B------:R-:W0:Y:S02]  /*e650*/  F2I.FTZ.U32.TRUNC.NTZ R23, R23 ;  /* 0x0000001700177305 */ /* 0x000e24000021f000 */
[----:B0-----:R0:W-:Y:S01]  /*e660*/  STG.E desc[UR36][R2.64], R23 ;  /* 0x0000001702007986 */ /* 0x0011e2000c101924 */
[----:B------:R-:W-:Y:S05]  /*e670*/  BRA `(.L_x_20999) ;  /* 0x0000000400407947 */ /* 0x000fea0003800000 */
.L_x_21006:
        /* <DEDUP_REMOVED lines=11> */
.L_x_21019:
[----:B------:R-:W-:Y:S01]  /*e730*/  HADD2.F32 R23, -RZ, R23.H0_H0 ;  /* 0x20000017ff177230 */ /* 0x000fe20000004100 */
[----:B------:R-:W-:-:S04]  /*e740*/  CS2R R6, SRZ ;  /* 0x0000000000067805 */ /* 0x000fc8000001ff00 */
[----:B------:R-:W-:-:S06]  /*e750*/  FMUL.FTZ R4, R23, 1 ;  /* 0x3f80000017047820 */ /* 0x000fcc0000410000 */
[----:B------:R-:W0:Y:S02]  /*e760*/  F2F.F64.F32 R4, R4 ;  /* 0x0000000400047310 */ /* 0x000e240000201800 */
[----:B0-----:R0:W-:Y:S01]  /*e770*/  STG.E.128 desc[UR36][R2.64], R4 ;  /* 0x0000000402007986 */ /* 0x0011e2000c101d24 */
[----:B------:R-:W-:Y:S05]  /*e780*/  BRA `(.L_x_20999) ;  /* 0x0000000000fc7947 */ /* 0x000fea0003800000 */
.L_x_21018:
[----:B------:R-:W-:-:S09]  /*e790*/  UISETP.NE.AND UP0, UPT, UR4, 0xf, UPT ;  /* 0x0000000f0400788c */ /* 0x000fd2000bf05270 */
[----:B------:R-:W-:Y:S05]  /*e7a0*/  BRA.U !UP0, `(.L_x_21020) ;  /* 0x0000000108e87547 */ /* 0x000fea000b800000 */
[----:B------:R-:W-:-:S09]  /*e7b0*/  UISETP.NE.AND UP0, UPT, UR4, 0x17, UPT ;  /* 0x000000170400788c */ /* 0x000fd2000bf05270 */
[----:B------:R-:W-:Y:S05]  /*e7c0*/  BRA.U !UP0, `(.L_x_21021) ;  /* 0x0000000108907547 */ /* 0x000fea000b800000 */
[----:B------:R-:W-:-:S09]  /*e7d0*/  UISETP.NE.AND UP0, UPT, UR4, 0x18, UPT ;  /* 0x000000180400788c */ /* 0x000fd2000bf05270 */
[----:B------:R-:W-:Y:S05]  /*e7e0*/  BRA.U !UP0, `(.L_x_21022) ;  /* 0x0000000108447547 */ /* 0x000fea000b800000 */
.L_x_20998:
        /* <DEDUP_REMOVED lines=16> */
.L_x_21023:
[----:B------:R-:W-:Y:S05]  /*e8f0*/  BRA `(.L_x_20999) ;  /* 0x0000000000a07947 */ /* 0x000fea0003800000 */
.L_x_21022:
        /* <DEDUP_REMOVED lines=13> */
.L_x_21025:
[----:B------:R-:W-:Y:S05]  /*e9d0*/  BSYNC.RECONVERGENT B0 ;  /* 0x0000000000007941 */ /* 0x000fea0003800200 */
.L_x_21024:
[----:B------:R-:W-:-:S05]  /*e9e0*/  LOP3.LUT R5, R0, 0x80, R5, 0xf8, !PT ;  /* 0x0000008000057812 */ /* 0x000fca00078ef805 */
[----:B------:R0:W-:Y:S01]  /*e9f0*/  STG.E.U8 desc[UR36][R2.64], R5 ;  /* 0x0000000502007986 */ /* 0x0001e2000c101124 */
[----:B------:R-:W-:Y:S05]  /*ea00*/  BRA `(.L_x_20999) ;  /* 0x00000000005c7947 */ /* 0x000fea0003800000 */
.L_x_21021:
        /* <DEDUP_REMOVED lines=12> */
.L_x_21027:
[----:B------:R-:W-:Y:S01]  /*ead0*/  IMAD.MOV.U32 R0, RZ, RZ, 0x7f ;  /* 0x0000007fff007424 */ /* 0x000fe200078e00ff */
[----:B------:R-:W-:-:S04]  /*eae0*/  ISETP.GT.U32.AND P0, PT, R4, 0x7f800000, PT ;  /* 0x7f8000000400780c */ /* 0x000fc80003f04070 */
[----:B------:R-:W-:-:S09]  /*eaf0*/  SEL R0, R0, 0x7c, P0 ;  /* 0x0000007c00007807 */ /* 0x000fd20000000000 */
.L_x_21028:
[----:B------:R-:W-:Y:S05]  /*eb00*/  BSYNC.RECONVERGENT B0 ;  /* 0x0000000000007941 */ /* 0x000fea0003800200 */
.L_x_21026:
[----:B------:R-:W-:-:S04]  /*eb10*/  SHF.R.U32.HI R5, RZ, 0x18, R5 ;  /* 0x00000018ff057819 */ /* 0x000fc80000011605 */
[----:B------:R-:W-:-:S05]  /*eb20*/  LOP3.LUT R5, R0, 0x80, R5, 0xf8, !PT ;  /* 0x0000008000057812 */ /* 0x000fca00078ef805 */
[----:B------:R0:W-:Y:S01]  /*eb30*/  STG.E.U8 desc[UR36][R2.64], R5 ;  /* 0x0000000502007986 */ /* 0x0001e2000c101124 */
[----:B------:R-:W-:Y:S05]  /*eb40*/  BRA `(.L_x_20999) ;  /* 0x00000000000c7947 */ /* 0x000fea0003800000 */
.L_x_21020:
[----:B------:R-:W-:-:S05]  /*eb50*/  HADD2.F32 R0, -RZ, R23.H0_H0 ;  /* 0x20000017ff007230 */ /* 0x000fca0000004100 */
[----:B------:R-:W-:-:S05]  /*eb60*/  F2FP.BF16.F32.PACK_AB R0, RZ, R0 ;  /* 0x00000000ff00723e */ /* 0x000fca00000010ff */
[----:B------:R0:W-:Y:S02]  /*eb70*/  STG.E.U16 desc[UR36][R2.64], R0 ;  /* 0x0000000002007986 */ /* 0x0001e4000c101524 */
.L_x_20999:
[----:B------:R-:W-:-:S07]  /*eb80*/  IADD3 R17, PT, PT, R17, 0x80, RZ ;  /* 0x0000008011117810 */ /* 0x000fce0007ffe0ff */
.L_x_20847:
[----:B------:R-:W-:Y:S05]  /*eb90*/  BSYNC.RECONVERGENT B7 ;  /* 0x0000000000077941 */ /* 0x000fea0003800200 */
.L_x_20846:
[----:B------:R-:W5:Y:S01]  /*eba0*/  LDCU UR4, c[0x0][0x380] ;  /* 0x00007000ff0477ac */ /* 0x000f620008000800 */
[----:B------:R-:W-:Y:S01]  /*ebb0*/  BSSY.RECONVERGENT B7, `(.L_x_21029) ;  /* 0x0000752000077945 */ /* 0x000fe20003800200 */
[----:B-----5:R-:W-:-:S13]  /*ebc0*/  ISETP.GE.AND P0, PT, R17, UR4, PT ;  /* 0x0000000411007c0c */ /* 0x020fda000bf06270 */
[----:B------:R-:W-:Y:S05]  /*ebd0*/  @P0 BRA `(.L_x_21030) ;  /* 0x00000074003c0947 */ /* 0x000fea0003800000 */
[----:B------:R-:W5:Y:S01]  /*ebe0*/  LDCU UR4, c[0x0][0x388] ;  /* 0x00007100ff0477ac */ /* 0x000f620008000800 */
[----:B------:R-:W-:Y:S01]  /*ebf0*/  IMAD.MOV.U32 R19, RZ, RZ, RZ ;  /* 0x000000ffff137224 */ /* 0x000fe200078e00ff */
[----:B0-2-4-:R-:W-:Y:S01]  /*ec00*/  CS2R R22, SRZ ;  /* 0x0000000000167805 */ /* 0x015fe2000001ff00 */
[----:B------:R-:W-:Y:S01]  /*ec10*/  IMAD.MOV.U32 R24, RZ, RZ, RZ ;  /* 0x000000ffff187224 */ /* 0x000fe200078e00ff */
[----:B------:R-:W-:Y:S01]  /*ec20*/  MOV R16, RZ ;  /* 0x000000ff00107202 */ /* 0x000fe20000000f00 */
[----:B---3--:R-:W-:Y:S01]  /*ec30*/  IMAD.MOV.U32 R0, RZ, RZ, RZ ;  /* 0x000000ffff007224 */ /* 0x008fe200078e00ff */
[----:B-----5:R-:W-:-:S09]  /*ec40*/  UISETP.NE.AND UP0, UPT, UR4, URZ, UPT ;  /* 0x000000ff0400728c */ /* 0x020fd2000bf05270 */
[----:B------:R-:W-:Y:S05]  /*ec50*/  BRA.U !UP0, `(.L_x_21031) ;  /* 0x00000019089c7547 */ /* 0x000fea000b800000 */
[----:B------:R-:W1:Y:S01]  /*ec60*/  LDCU.64 UR4, c[0x0][0x390] ;  /* 0x00007200ff0477ac */ /* 0x000e620008000a00 */
[----:B------:R-:W-:Y:S01]  /*ec70*/  IMAD.MOV.U32 R16, RZ, RZ, RZ ;  /* 0x000000ffff107224 */ /* 0x000fe200078e00ff */
[----:B------:R-:W0:Y:S01]  /*ec80*/  LDCU UR6, c[0x0][0x38c] ;  /* 0x00007180ff0677ac */ /* 0x000e220008000800 */
[----:B------:R-:W2:Y:S01]  /*ec90*/  LDCU.128 UR12, c[0x0][0x4c0] ;  /* 0x00009800ff0c77ac */ /* 0x000ea20008000c00 */
        /* <DEDUP_REMOVED lines=419> */
.L_x_21031:
[----:B------:R-:W1:Y:S01]  /*106d0*/  LDCU.64 UR6, c[0x0][0x718] ;  /* 0x0000e300ff0677ac */ /* 0x000e620008000a00 */
[----:B------:R-:W-:-:S04]  /*106e0*/  UPRMT UR4, UR42, 0x9910, URZ ;  /* 0x000099102a047896 */ /* 0x000fc800080000ff */
[----:B------:R-:W-:Y:S01]  /*106f0*/  UISETP.GT.AND UP0, UPT, UR4, 0x9, UPT ;  /* 0x000000090400788c */ /* 0x000fe2000bf04270 */
[----:B-1----:R-:W-:-:S05]  /*10700*/  IADD3 R2, P0, PT, R0, UR6, RZ ;  /* 0x0000000600027c10 */ /* 0x002fca000ff1e0ff */
        /* <DEDUP_REMOVED lines=15> */
.L_x_21035:
[----:B------:R-:W2:Y:S02]  /*10800*/  LDG.E.U8 R2, desc[UR36][R2.64] ;  /* 0x0000002402027981 */ /* 0x000ea4000c1e1100 */
[----:B--2---:R-:W-:-:S04]  /*10810*/  I2FP.F32.U32 R0, R2 ;  /* 0x0000000200007245 */ /* 0x004fc80000201000 */
[----:B------:R-:W-:-:S04]  /*10820*/  F2FP.F16.F32.PACK_AB R0, RZ, R0 ;  /* 0x00000000ff00723e */ /* 0x000fc800000000ff */
[----:B------:R-:W-:Y:S01]  /*10830*/  PRMT R18, R0, 0x7610, R18 ;  /* 0x0000761000127816 */ /* 0x000fe20000000012 */
[----:B------:R-:W-:Y:S06]  /*10840*/  BRA `(.L_x_21037) ;  /* 0x0000000c00d47947 */ /* 0x000fec0003800000 */
.L_x_21034:
        /* <DEDUP_REMOVED lines=11> */
.L_x_21039:
[----:B------:R-:W2:Y:S02]  /*10900*/  LDG.E R2, desc[UR36][R2.64] ;  /* 0x0000002402027981 */ /* 0x000ea4000c1e1900 */
[----:B--2---:R-:W-:-:S04]  /*10910*/  I2FP.F32.S32 R0, R2 ;  /* 0x0000000200007245 */ /* 0x004fc80000201400 */
[----:B------:R-:W-:-:S04]  /*10920*/  F2FP.F16.F32.PACK_AB R0, RZ, R0 ;  /* 0x00000000ff00723e */ /* 0x000fc800000000ff */
[----:B------:R-:W-:Y:S01]  /*10930*/  PRMT R18, R0, 0x7610, R18 ;  /* 0x0000761000127816 */ /* 0x000fe20000000012 */
[----:B------:R-:W-:Y:S06]  /*10940*/  BRA `(.L_x_21037) ;  /* 0x0000000c00947947 */ /* 0x000fec0003800000 */
.L_x_21038:
[----:B------:R-:W2:Y:S02]  /*10950*/  LDG.E.U16 R2, desc[UR36][R2.64] ;  /* 0x0000002402027981 */ /* 0x000ea4000c1e1500 */
[----:B--2---:R-:W0:Y:S02]  /*10960*/  I2F.S16 R0, R2 ;  /* 0x0000000200007306 */ /* 0x004e240000101400 */
[----:B0-----:R-:W-:-:S04]  /*10970*/  F2FP.F16.F32.PACK_AB R0, RZ, R0 ;  /* 0x00000000ff00723e */ /* 0x001fc800000000ff */
[----:B------:R-:W-:Y:S01]  /*10980*/  PRMT R18, R0, 0x7610, R18 ;  /* 0x0000761000127816 */ /* 0x000fe20000000012 */
[----:B------:R-:W-:Y:S06]  /*10990*/  BRA `(.L_x_21037) ;  /* 0x0000000c00807947 */ /* 0x000fec0003800000 */
.L_x_21033:
        /* <DEDUP_REMOVED lines=9> */
.L_x_21041:
[----:B------:R0:W5:Y:S01]  /*10a30*/  LDG.E.U16 R18, desc[UR36][R2.64] ;  /* 0x0000002402127981 */ /* 0x000162000c1e1500 */
[----:B------:R-:W-:Y:S05]  /*10a40*/  BRA `(.L_x_21037) ;  /* 0x0000000c00547947 */ /* 0x000fea0003800000 */
.L_x_21040:
        /* <DEDUP_REMOVED lines=9> */
.L_x_21043:
[----:B------:R1:W5:Y:S01]  /*10ae0*/  LDG.E.U16 R18, desc[UR36][R2.64] ;  /* 0x0000002402127981 */ /* 0x000362000c1e1500 */
[----:B------:R-:W-:Y:S05]  /*10af0*/  BRA `(.L_x_21037) ;  /* 0x0000000c00287947 */ /* 0x000fea0003800000 */
.L_x_21042:
        /* <DEDUP_REMOVED lines=13> */
.L_x_21032:
        /* <DEDUP_REMOVED lines=14> */
.L_x_21046:
        /* <DEDUP_REMOVED lines=13> */
.L_x_21045:
        /* <DEDUP_REMOVED lines=27> */
.L_x_21048:
        /* <DEDUP_REMOVED lines=14> */
.L_x_21047:
[----:B------:R-:W2:Y:S02]  /*11010*/  LDG.E.U16 R0, desc[UR36][R2.64] ;  /* 0x0000002402007981 */ /* 0x000ea4000c1e1500 */
[----:B--2---:R-:W-:-:S05]  /*11020*/  IMAD.U32 R0, R0, 0x10000, RZ ;  /* 0x0001000000007824 */ /* 0x004fca00078e00ff */
[----:B------:R-:W-:-:S04]  /*11030*/  F2FP.F16.F32.PACK_AB R0, RZ, R0 ;  /* 0x00000000ff00723e */ /* 0x000fc800000000ff */
[----:B------:R-:W-:Y:S01]  /*11040*/  PRMT R18, R0, 0x7610, R18 ;  /* 0x0000761000127816 */ /* 0x000fe20000000012 */
[----:B------:R-:W-:Y:S06]  /*11050*/  BRA `(.L_x_21037) ;  /* 0x0000000400d07947 */ /* 0x000fec0003800000 */
.L_x_21044:
        /* <DEDUP_REMOVED lines=13> */
.L_x_21051:
        /* <DEDUP_REMOVED lines=21> */
.L_x_21055:
[----:B------:R-:W-:Y:S05]  /*11280*/  BSYNC.RECONVERGENT B1 ;  /* 0x0000000000017941 */ /* 0x000fea0003800200 */
.L_x_21054:
[----:B------:R-:W-:Y:S01]  /*11290*/  IMAD.SHL.U32 R0, R0, 0x100000, RZ ;  /* 0x0010000000007824 */ /* 0x000fe200078e00ff */
[----:B------:R-:W-:-:S04]  /*112a0*/  LEA R2, R2, 0x3b800000, 0x17 ;  /* 0x3b80000002027811 */ /* 0x000fc800078eb8ff */
[----:B------:R-:W-:-:S07]  /*112b0*/  LOP3.LUT R0, R2, R0, R7, 0xfe, !PT ;  /* 0x0000000002007212 */ /* 0x000fce00078efe07 */
.L_x_21053:
[----:B------:R-:W-:Y:S05]  /*112c0*/  BSYNC.RECONVERGENT B0 ;  /* 0x0000000000007941 */ /* 0x000fea0003800200 */
.L_x_21052:
[----:B------:R-:W-:-:S04]  /*112d0*/  F2FP.F16.F32.PACK_AB R0, RZ, R0 ;  /* 0x00000000ff00723e */ /* 0x000fc800000000ff */
[----:B------:R-:W-:Y:S01]  /*112e0*/  PRMT R18, R0, 0x7610, R18 ;  /* 0x0000761000127816 */ /* 0x000fe20000000012 */
[----:B------:R-:W-:Y:S06]  /*112f0*/  BRA `(.L_x_21037) ;  /* 0x0000000400287947 */ /* 0x000fec0003800000 */
.L_x_21050:
        /* <DEDUP_REMOVED lines=21> */
.L_x_21059:
[----:B------:R-:W-:Y:S05]  /*11450*/  BSYNC.RECONVERGENT B1 ;  /* 0x0000000000017941 */ /* 0x000fea0003800200 */
.L_x_21058:
[----:B------:R-:W-:Y:S01]  /*11460*/  IMAD.SHL.U32 R0, R0, 0x200000, RZ ;  /* 0x0020000000007824 */ /* 0x000fe200078e00ff */
[----:B------:R-:W-:-:S04]  /*11470*/  LEA R2, R2, 0x37800000, 0x17 ;  /* 0x3780000002027811 */ /* 0x000fc800078eb8ff */
[----:B------:R-:W-:-:S07]  /*11480*/  LOP3.LUT R0, R2, R0, R7, 0xfe, !PT ;  /* 0x0000000002007212 */ /* 0x000fce00078efe07 */
.L_x_21057:
[----:B------:R-:W-:Y:S05]  /*11490*/  BSYNC.RECONVERGENT B0 ;  /* 0x0000000000007941 */ /* 0x000fea0003800200 */
.L_x_21056:
[----:B------:R-:W-:-:S04]  /*114a0*/  F2FP.F16.F32.PACK_AB R0, RZ, R0 ;  /* 0x00000000ff00723e */ /* 0x000fc800000000ff */
[----:B------:R-:W-:Y:S01]  /*114b0*/  PRMT R18, R0, 0x7610, R18 ;  /* 0x0000761000127816 */ /* 0x000fe20000000012 */
[----:B------:R-:W-:Y:S06]  /*114c0*/  BRA `(.L_x_21037) ;  /* 0x0000000000b47947 */ /* 0x000fec0003800000 */
.L_x_21049:
        /* <DEDUP_REMOVED lines=14> */
.L_x_21063:
[----:B------:R-:W-:Y:S05]  /*115b0*/  BSYNC.RECONVERGENT B0 ;  /* 0x0000000000007941 */ /* 0x000fea0003800200 */
.L_x_21062:
[----:B------:R-:W-:-:S04]  /*115c0*/  F2FP.F16.F32.PACK_AB R0, RZ, R0 ;  /* 0x00000000ff00723e */ /* 0x000fc800000000ff */
[----:B------:R-:W-:Y:S01]  /*115d0*/  PRMT R18, R0, 0x7610, R18 ;  /* 0x0000761000127816 */ /* 0x000fe20000000012 */
[----:B------:R-:W-:Y:S06]  /*115e0*/  BRA `(.L_x_21037) ;  /* 0x00000000006c7947 */ /* 0x000fec0003800000 */
.L_x_21036:
        /* <DEDUP_REMOVED lines=16> */
.L_x_21064:
[----:B------:R-:W-:Y:S01]  /*116f0*/  PRMT R18, RZ, 0x7610, R18 ;  /* 0x00007610ff127816 */ /* 0x000fe20000000012 */
[----:B------:R-:W-:Y:S06]  /*11700*/  BRA `(.L_x_21037) ;  /* 0x0000000000247947 */ /* 0x000fec0003800000 */
.L_x_21061:
[----:B------:R-:W2:Y:S02]  /*11710*/  LDG.E.64 R2, desc[UR36][R2.64] ;  /* 0x0000002402027981 */ /* 0x000ea4000c1e1b00 */
[----:B--2---:R-:W0:Y:S02]  /*11720*/  I2F.U64 R0, R2 ;  /* 0x0000000200007312 */ /* 0x004e240000301000 */
[----:B0-----:R-:W-:-:S04]  /*11730*/  F2FP.F16.F32.PACK_AB R0, RZ, R0 ;  /* 0x00000000ff00723e */ /* 0x001fc800000000ff */
[----:B------:R-:W-:Y:S01]  /*11740*/  PRMT R18, R0, 0x7610, R18 ;  /* 0x0000761000127816 */ /* 0x000fe20000000012 */
[----:B------:R-:W-:Y:S06]  /*11750*/  BRA `(.L_x_21037) ;  /* 0x0000000000107947 */ /* 0x000fec0003800000 */
.L_x_21060:
[----:B------:R-:W2:Y:S02]  /*11760*/  LDG.E R2, desc[UR36][R2.64] ;  /* 0x0000002402027981 */ /* 0x000ea4000c1e1900 */
[----:B--2---:R-:W-:-:S04]  /*11770*/  I2FP.F32.U32 R0, R2 ;  /* 0x0000000200007245 */ /* 0x004fc80000201000 */
[----:B------:R-:W-:-:S04]  /*11780*/  F2FP.F16.F32.PACK_AB R0, RZ, R0 ;  /* 0x00000000ff00723e */ /* 0x000fc800000000ff */
[----:B------:R-:W-:-:S07]  /*11790*/  PRMT R18, R0, 0x7610, R18 ;  /* 0x0000761000127816 */ /* 0x000fce0000000012 */
.L_x_21037:
        /* <DEDUP_REMOVED lines=18> */
.L_x_21069:
[----:B------:R-:W2:Y:S02]  /*118c0*/  LDG.E.U8 R2, desc[UR36][R2.64] ;  /* 0x0000002402027981 */ /* 0x000ea4000c1e1100 */
[----:B--2---:R-:W-:Y:S01]  /*118d0*/  I2FP.F32.U32 R22, R2 ;  /* 0x0000000200167245 */ /* 0x004fe20000201000 */
[----:B------:R-:W-:Y:S06]  /*118e0*/  BRA `(.L_x_21071) ;  /* 0x0000000c00447947 */ /* 0x000fec0003800000 */
.L_x_21068:
        /* <DEDUP_REMOVED lines=9> */
.L_x_21073:
[----:B------:R-:W2:Y:S02]  /*11980*/  LDG.E R2, desc[UR36][R2.64] ;  /* 0x0000002402027981 */ /* 0x000ea4000c1e1900 */
[----:B--2---:R-:W-:Y:S01]  /*11990*/  I2FP.F32.S32 R22, R2 ;  /* 0x0000000200167245 */ /* 0x004fe20000201400 */
[----:B------:R-:W-:Y:S06]  /*119a0*/  BRA `(.L_x_21071) ;  /* 0x0000000c00147947 */ /* 0x000fec0003800000 */
.L_x_21072:
[----:B------:R-:W2:Y:S02]  /*119b0*/  LDG.E.U16 R2, desc[UR36][R2.64] ;  /* 0x0000002402027981 */ /* 0x000ea4000c1e1500 */
[----:B--2---:R0:W1:Y:S01]  /*119c0*/  I2F.S16 R22, R2 ;  /* 0x0000000200167306 */ /* 0x0040620000101400 */
[----:B------:R-:W-:Y:S05]  /*119d0*/  BRA `(.L_x_21071) ;  /* 0x0000000c00087947 */ /* 0x000fea0003800000 */
.L_x_21067:
        /* <DEDUP_REMOVED lines=8> */
.L_x_21075:
[----:B------:R-:W2:Y:S02]  /*11a60*/  LDG.E.U16 R2, desc[UR36][R2.64] ;  /* 0x0000002402027981 */ /* 0x000ea4000c1e1500 */
[----:B--2---:R-:W-:Y:S01]  /*11a70*/  HADD2.F32 R22, -RZ, R2.H0_H0 ;  /* 0x20000002ff167230 */ /* 0x004fe20000004100 */
[----:B------:R-:W-:Y:S06]  /*11a80*/  BRA `(.L_x_21071) ;  /* 0x0000000800dc7947 */ /* 0x000fec0003800000 */
.L_x_21074:
        /* <DEDUP_REMOVED lines=8> */
.L_x_21077:
[----:B------:R-:W2:Y:S02]  /*11b10*/  LDG.E.U16 R2, desc[UR36][R2.64] ;  /* 0x0000002402027981 */ /* 0x000ea4000c1e1500 */
[----:B--2---:R-:W-:Y:S01]  /*11b20*/  HADD2.F32 R22, -RZ, R2.H0_H0 ;  /* 0x20000002ff167230 */ /* 0x004fe20000004100 */
[----:B------:R-:W-:Y:S06]  /*11b30*/  BRA `(.L_x_21071) ;  /* 0x0000000800b07947 */ /* 0x000fec0003800000 */
.L_x_21076:
        /* <DEDUP_REMOVED lines=11> */
.L_x_21066:
        /* <DEDUP_REMOVED lines=12> */
.L_x_21080:
        /* <DEDUP_REMOVED lines=11> */
.L_x_21079:
        /* <DEDUP_REMOVED lines=25> */
.L_x_21082:
        /* <DEDUP_REMOVED lines=12> */
.L_x_21081:
[----:B------:R-:W2:Y:S02]  /*11fb0*/  LDG.E.U16 R2, desc[UR36][R2.64] ;  /* 0x0000002402027981 */ /* 0x000ea4000c1e1500 */
[----:B--2---:R-:W-:Y:S01]  /*11fc0*/  IMAD.U32 R22, R2, 0x10000, RZ ;  /* 0x0001000002167824 */ /* 0x004fe200078e00ff */
[----:B------:R-:W-:Y:S06]  /*11fd0*/  BRA `(.L_x_21071) ;  /* 0x0000000400887947 */ /* 0x000fec0003800000 */
.L_x_21078:
        /* <DEDUP_REMOVED lines=11> */
.L_x_21085:
        /* <DEDUP_REMOVED lines=20> */
.L_x_21087:
[----:B------:R-:W-:Y:S05]  /*121d0*/  BSYNC.RECONVERGENT B0 ;  /* 0x0000000000007941 */ /* 0x000fea0003800200 */
.L_x_21086:
[----:B------:R-:W-:Y:S01]  /*121e0*/  IMAD.SHL.U32 R0, R0, 0x100000, RZ ;  /* 0x0010000000007824 */ /* 0x000fe200078e00ff */
[----:B------:R-:W-:-:S04]  /*121f0*/  LEA R2, R2, 0x3b800000, 0x17 ;  /* 0x3b80000002027811 */ /* 0x000fc800078eb8ff */
[----:B------:R-:W-:Y:S01]  /*12200*/  LOP3.LUT R22, R2, R0, R7, 0xfe, !PT ;  /* 0x0000000002167212 */ /* 0x000fe200078efe07 */
[----:B------:R-:W-:Y:S06]  /*12210*/  BRA `(.L_x_21071) ;  /* 0x0000000000f87947 */ /* 0x000fec0003800000 */
.L_x_21084:
        /* <DEDUP_REMOVED lines=20> */
.L_x_21089:
[----:B------:R-:W-:Y:S05]  /*12360*/  BSYNC.RECONVERGENT B0 ;  /* 0x0000000000007941 */ /* 0x000fea0003800200 */
.L_x_21088:
[----:B------:R-:W-:Y:S02]  /*12370*/  SHF.L.U32 R0, R0, 0x15, RZ ;  /* 0x0000001500007819 */ /* 0x000fe400000006ff */
[----:B------:R-:W-:-:S04]  /*12380*/  LEA R2, R2, 0x37800000, 0x17 ;  /* 0x3780000002027811 */ /* 0x000fc800078eb8ff */
[----:B------:R-:W-:Y:S01]  /*12390*/  LOP3.LUT R22, R2, R0, R7, 0xfe, !PT ;  /* 0x0000000002167212 */ /* 0x000fe200078efe07 */
[----:B------:R-:W-:Y:S06]  /*123a0*/  BRA `(.L_x_21071) ;  /* 0x0000000000947947 */ /* 0x000fec0003800000 */
.L_x_21083:
        /* <DEDUP_REMOVED lines=14> */
.L_x_21070:
        /* <DEDUP_REMOVED lines=16> */
.L_x_21092:
[----:B------:R-:W-:Y:S01]  /*12590*/  IMAD.MOV.U32 R22, RZ, RZ, RZ ;  /* 0x000000ffff167224 */ /* 0x000fe200078e00ff */
[----:B------:R-:W-:Y:S06]  /*125a0*/  BRA `(.L_x_21071) ;  /* 0x0000000000147947 */ /* 0x000fec0003800000 */
.L_x_21091:
[----:B------:R-:W2:Y:S02]  /*125b0*/  LDG.E.64 R2, desc[UR36][R2.64] ;  /* 0x0000002402027981 */ /* 0x000ea4000c1e1b00 */
[----:B--2---:R0:W1:Y:S02]  /*125c0*/  I2F.U64 R22, R2 ;  /* 0x0000000200167312 */ /* 0x0040640000301000 */
[----:B01----:R-:W-:Y:S05]  /*125d0*/  BRA `(.L_x_21071) ;  /* 0x0000000000087947 */ /* 0x003fea0003800000 */
.L_x_21090:
[----:B------:R-:W2:Y:S02]  /*125e0*/  LDG.E R2, desc[UR36][R2.64] ;  /* 0x0000002402027981 */ /* 0x000ea4000c1e1900 */
[----:B--2---:R-:W-:-:S07]  /*125f0*/  I2FP.F32.U32 R22, R2 ;  /* 0x0000000200167245 */ /* 0x004fce0000201000 */
.L_x_21071:
[----:B------:R-:W-:Y:S05]  /*12600*/  BSYNC.RECONVERGENT B6 ;  /* 0x0000000000067941 */ /* 0x000fea0003800200 */
.L_x_21065:
        /* <DEDUP_REMOVED lines=18> */
.L_x_21097:
[----:B------:R-:W2:Y:S02]  /*12730*/  LDG.E.U8 R2, desc[UR36][R2.64] ;  /* 0x0000002402027981 */ /* 0x000ea4000c1e1100 */
[----:B--2---:R-:W-:Y:S01]  /*12740*/  I2FP.F32.U32 R24, R2 ;  /* 0x0000000200187245 */ /* 0x004fe20000201000 */
[----:B------:R-:W-:Y:S06]  /*12750*/  BRA `(.L_x_21099) ;  /* 0x0000000c00447947 */ /* 0x000fec0003800000 */
.L_x_21096:
        /* <DEDUP_REMOVED lines=9> */
.L_x_21101:
[----:B------:R-:W2:Y:S02]  /*127f0*/  LDG.E R2, desc[UR36][R2.64] ;  /* 0x0000002402027981 */ /* 0x000ea4000c1e1900 */
[----:B--2---:R-:W-:Y:S01]  /*12800*/  I2FP.F32.S32 R24, R2 ;  /* 0x0000000200187245 */ /* 0x004fe20000201400 */
[----:B------:R-:W-:Y:S06]  /*12810*/  BRA `(.L_x_21099) ;  /* 0x0000000c00147947 */ /* 0x000fec0003800000 */
.L_x_21100:
[----:B------:R-:W2:Y:S02]  /*12820*/  LDG.E.U16 R2, desc[UR36][R2.64] ;  /* 0x0000002402027981 */ /* 0x000ea4000c1e1500 */
[----:B--2---:R0:W2:Y:S01]  /*12830*/  I2F.S16 R24, R2 ;  /* 0x0000000200187306 */ /* 0x0040a20000101400 */
[----:B------:R-:W-:Y:S05]  /*12840*/  BRA `(.L_x_21099) ;  /* 0x0000000c00087947 */ /* 0x000fea0003800000 */
.L_x_21095:
        /* <DEDUP_REMOVED lines=8> */
.L_x_21103:
[----:B------:R-:W2:Y:S02]  /*128d0*/  LDG.E.U16 R2, desc[UR36][R2.64] ;  /* 0x0000002402027981 */ /* 0x000ea4000c1e1500 */
[----:B--2---:R-:W-:Y:S01]  /*128e0*/  HADD2.F32 R24, -RZ, R2.H0_H0 ;  /* 0x20000002ff187230 */ /* 0x004fe20000004100 */
[----:B------:R-:W-:Y:S06]  /*128f0*/  BRA `(.L_x_21099) ;  /* 0x0000000800dc7947 */ /* 0x000fec0003800000 */
.L_x_21102:
        /* <DEDUP_REMOVED lines=8> */
.L_x_21105:
[----:B------:R-:W2:Y:S02]  /*12980*/  LDG.E.U16 R2, desc[UR36][R2.64] ;  /* 0x0000002402027981 */ /* 0x000ea4000c1e1500 */
[----:B--2---:R-:W-:Y:S01]  /*12990*/  HADD2.F32 R24, -RZ, R2.H0_H0 ;  /* 0x20000002ff187230 */ /* 0x004fe20000004100 */
[----:B------:R-:W-:Y:S06]  /*129a0*/  BRA `(.L_x_21099) ;  /* 0x0000000800b07947 */ /* 0x000fec0003800000 */
.L_x_21104:
        /* <DEDUP_REMOVED lines=11> */
.L_x_21094:
        /* <DEDUP_REMOVED lines=12> */
.L_x_21108:
        /* <DEDUP_REMOVED lines=11> */
.L_x_21107:
        /* <DEDUP_REMOVED lines=25> */
.L_x_21110:
        /* <DEDUP_REMOVED lines=12> */
.L_x_21109:
[----:B------:R-:W2:Y:S02]  /*12e20*/  LDG.E.U16 R2, desc[UR36][R2.64] ;  /* 0x0000002402027981 */ /* 0x000ea4000c1e1500 */
[----:B--2---:R-:W-:Y:S01]  /*12e30*/  SHF.L.U32 R24, R2, 0x10, RZ ;  /* 0x0000001002187819 */ /* 0x004fe200000006ff */
[----:B------:R-:W-:Y:S06]  /*12e40*/  BRA `(.L_x_21099) ;  /* 0x0000000400887947 */ /* 0x000fec0003800000 */
.L_x_21106:
        /* <DEDUP_REMOVED lines=11> */
.L_x_21113:
        /* <DEDUP_REMOVED lines=20> */
.L_x_21115:
[----:B------:R-:W-:Y:S05]  /*13040*/  BSYNC.RECONVERGENT B0 ;  /* 0x0000000000007941 */ /* 0x000fea0003800200 */
.L_x_21114:
[----:B------:R-:W-:Y:S01]  /*13050*/  IMAD.SHL.U32 R0, R0, 0x100000, RZ ;  /* 0x0010000000007824 */ /* 0x000fe200078e00ff */
[----:B------:R-:W-:-:S04]  /*13060*/  LEA R2, R2, 0x3b800000, 0x17 ;  /* 0x3b80000002027811 */ /* 0x000fc800078eb8ff */
[----:B------:R-:W-:Y:S01]  /*13070*/  LOP3.LUT R24, R2, R0, R7, 0xfe, !PT ;  /* 0x0000000002187212 */ /* 0x000fe200078efe07 */
[----:B------:R-:W-:Y:S06]  /*13080*/  BRA `(.L_x_21099) ;  /* 0x0000000000f87947 */ /* 0x000fec0003800000 */
.L_x_21112:
        /* <DEDUP_REMOVED lines=20> */
.L_x_21117:
[----:B------:R-:W-:Y:S05]  /*131d0*/  BSYNC.RECONVERGENT B0 ;  /* 0x0000000000007941 */ /* 0x000fea0003800200 */
.L_x_21116:
[----:B------:R-:W-:Y:S01]  /*131e0*/  IMAD.SHL.U32 R0, R0, 0x200000, RZ ;  /* 0x0020000000007824 */ /* 0x000fe200078e00ff */
[----:B------:R-:W-:-:S04]  /*131f0*/  LEA R2, R2, 0x37800000, 0x17 ;  /* 0x3780000002027811 */ /* 0x000fc800078eb8ff */
[----:B------:R-:W-:Y:S01]  /*13200*/  LOP3.LUT R24, R2, R0, R7, 0xfe, !PT ;  /* 0x0000000002187212 */ /* 0x000fe200078efe07 */
[----:B------:R-:W-:Y:S06]  /*13210*/  BRA `(.L_x_21099) ;  /* 0x0000000000947947 */ /* 0x000fec0003800000 */
.L_x_21111:
        /* <DEDUP_REMOVED lines=14> */
.L_x_21098:
        /* <DEDUP_REMOVED lines=16> */
.L_x_21120:
[----:B------:R-:W-:Y:S01]  /*13400*/  IMAD.MOV.U32 R24, RZ, RZ, RZ ;  /* 0x000000ffff187224 */ /* 0x000fe200078e00ff */
[----:B------:R-:W-:Y:S06]  /*13410*/  BRA `(.L_x_21099) ;  /* 0x0000000000147947 */ /* 0x000fec0003800000 */
.L_x_21119:
[----:B------:R-:W2:Y:S02]  /*13420*/  LDG.E.64 R24, desc[UR36][R2.64] ;  /* 0x0000002402187981 */ /* 0x000ea4000c1e1b00 */
[----:B--2---:R0:W2:Y:S02]  /*13430*/  I2F.U64 R24, R24 ;  /* 0x0000001800187312 */ /* 0x0040a40000301000 */
[----:B0-2---:R-:W-:Y:S05]  /*13440*/  BRA `(.L_x_21099) ;  /* 0x0000000000087947 */ /* 0x005fea0003800000 */
.L_x_21118:
[----:B------:R-:W2:Y:S02]  /*13450*/  LDG.E R2, desc[UR36][R2.64] ;  /* 0x0000002402027981 */ /* 0x000ea4000c1e1900 */
[----:B--2---:R-:W-:-:S07]  /*13460*/  I2FP.F32.U32 R24, R2 ;  /* 0x0000000200187245 */ /* 0x004fce0000201000 */
.L_x_21099:
[----:B------:R-:W-:Y:S05]  /*13470*/  BSYNC.RECONVERGENT B6 ;  /* 0x0000000000067941 */ /* 0x000fea0003800200 */
.L_x_21093:
        /* <DEDUP_REMOVED lines=18> */
.L_x_21125:
[----:B------:R-:W2:Y:S02]  /*135a0*/  LDG.E.U8 R2, desc[UR36][R2.64] ;  /* 0x0000002402027981 */ /* 0x000ea4000c1e1100 */
[----:B--2---:R-:W-:Y:S01]  /*135b0*/  I2FP.F32.U32 R23, R2 ;  /* 0x0000000200177245 */ /* 0x004fe20000201000 */
[----:B------:R-:W-:Y:S06]  /*135c0*/  BRA `(.L_x_21127) ;  /* 0x0000000c00447947 */ /* 0x000fec0003800000 */
.L_x_21124:
        /* <DEDUP_REMOVED lines=9> */
.L_x_21129:
[----:B------:R-:W2:Y:S02]  /*13660*/  LDG.E R2, desc[UR36][R2.64] ;  /* 0x0000002402027981 */ /* 0x000ea4000c1e1900 */
[----:B--2---:R-:W-:Y:S01]  /*13670*/  I2FP.F32.S32 R23, R2 ;  /* 0x0000000200177245 */ /* 0x004fe20000201400 */
[----:B------:R-:W-:Y:S06]  /*13680*/  BRA `(.L_x_21127) ;  /* 0x0000000c00147947 */ /* 0x000fec0003800000 */
.L_x_21128:
[----:B------:R-:W2:Y:S02]  /*13690*/  LDG.E.U16 R2, desc[UR36][R2.64] ;  /* 0x0000002402027981 */ /* 0x000ea4000c1e1500 */
[----:B--2---:R0:W2:Y:S01]  /*136a0*/  I2F.S16 R23, R2 ;  /* 0x0000000200177306 */ /* 0x0040a20000101400 */
[----:B------:R-:W-:Y:S05]  /*136b0*/  BRA `(.L_x_21127) ;  /* 0x0000000c00087947 */ /* 0x000fea0003800000 */
.L_x_21123:
        /* <DEDUP_REMOVED lines=8> */
.L_x_21131:
[----:B------:R-:W2:Y:S02]  /*13740*/  LDG.E.U16 R2, desc[UR36][R2.64] ;  /* 0x0000002402027981 */ /* 0x000ea4000c1e1500 */
[----:B--2---:R-:W-:Y:S01]  /*13750*/  HADD2.F32 R23, -RZ, R2.H0_H0 ;  /* 0x20000002ff177230 */ /* 0x004fe20000004100 */
[----:B------:R-:W-:Y:S06]  /*13760*/  BRA `(.L_x_21127) ;  /* 0x0000000800dc7947 */ /* 0x000fec0003800000 */
.L_x_21130:
        /* <DEDUP_REMOVED lines=8> */
.L_x_21133:
[----:B------:R-:W2:Y:S02]  /*137f0*/  LDG.E.U16 R2, desc[UR36][R2.64] ;  /* 0x0000002402027981 */ /* 0x000ea4000c1e1500 */
[----:B--2---:R-:W-:Y:S01]  /*13800*/  HADD2.F32 R23, -RZ, R2.H0_H0 ;  /* 0x20000002ff177230 */ /* 0x004fe20000004100 */
[----:B------:R-:W-:Y:S06]  /*13810*/  BRA `(.L_x_21127) ;  /* 0x0000000800b07947 */ /* 0x000fec0003800000 */
.L_x_21132:
        /* <DEDUP_REMOVED lines=11> */
.L_x_21122:
        /* <DEDUP_REMOVED lines=12> */
.L_x_21136:
        /* <DEDUP_REMOVED lines=11> */
.L_x_21135:
        /* <DEDUP_REMOVED lines=25> */
.L_x_21138:
        /* <DEDUP_REMOVED lines=12> */
.L_x_21137:
[----:B------:R-:W2:Y:S02]  /*13c90*/  LDG.E.U16 R2, desc[UR36][R2.64] ;  /* 0x0000002402027981 */ /* 0x000ea4000c1e1500 */
[----:B--2---:R-:W-:Y:S01]  /*13ca0*/  IMAD.U32 R23, R2, 0x10000, RZ ;  /* 0x0001000002177824 */ /* 0x004fe200078e00ff */
[----:B------:R-:W-:Y:S06]  /*13cb0*/  BRA `(.L_x_21127) ;  /* 0x0000000400887947 */ /* 0x000fec0003800000 */
.L_x_21134:
        /* <DEDUP_REMOVED lines=11> */
.L_x_21141:
        /* <DEDUP_REMOVED lines=20> */
.L_x_21143:
[----:B------:R-:W-:Y:S05]  /*13eb0*/  BSYNC.RECONVERGENT B0 ;  /* 0x0000000000007941 */ /* 0x000fea0003800200 */
.L_x_21142:
[----:B------:R-:W-:Y:S01]  /*13ec0*/  IMAD.SHL.U32 R0, R0, 0x100000, RZ ;  /* 0x0010000000007824 */ /* 0x000fe200078e00ff */
[----:B------:R-:W-:-:S04]  /*13ed0*/  LEA R2, R2, 0x3b800000, 0x17 ;  /* 0x3b80000002027811 */ /* 0x000fc800078eb8ff */
[----:B------:R-:W-:Y:S01]  /*13ee0*/  LOP3.LUT R23, R2, R0, R23, 0xfe, !PT ;  /* 0x0000000002177212 */ /* 0x000fe200078efe17 */
[----:B------:R-:W-:Y:S06]  /*13ef0*/  BRA `(.L_x_21127) ;  /* 0x0000000000f87947 */ /* 0x000fec0003800000 */
.L_x_21140:
        /* <DEDUP_REMOVED lines=20> */
.L_x_21145:
[----:B------:R-:W-:Y:S05]  /*14040*/  BSYNC.RECONVERGENT B0 ;  /* 0x0000000000007941 */ /* 0x000fea0003800200 */
.L_x_21144:
[----:B------:R-:W-:Y:S02]  /*14050*/  SHF.L.U32 R0, R0, 0x15, RZ ;  /* 0x0000001500007819 */ /* 0x000fe400000006ff */
[----:B------:R-:W-:-:S04]  /*14060*/  LEA R2, R2, 0x37800000, 0x17 ;  /* 0x3780000002027811 */ /* 0x000fc800078eb8ff */
[----:B------:R-:W-:Y:S01]  /*14070*/  LOP3.LUT R23, R2, R0, R23, 0xfe, !PT ;  /* 0x0000000002177212 */ /* 0x000fe200078efe17 */
[----:B------:R-:W-:Y:S06]  /*14080*/  BRA `(.L_x_21127) ;  /* 0x0000000000947947 */ /* 0x000fec0003800000 */
.L_x_21139:
        /* <DEDUP_REMOVED lines=14> */
.L_x_21126:
        /* <DEDUP_REMOVED lines=8> */
[----:B0-----:R-:W-:Y:S01]  /*141f0*/  MOV R4, UR4 ;  /* 0x0000000400047c02 */ /* 0x001fe20008000f00 */
[----:B------:R-:W-:-:S02]  /*14200*/  IMAD.U32 R5, RZ, RZ, UR5 ;  /* 0x00000005ff057e24 */ /* 0x000fc4000f8e00ff */
[----:B--2---:R-:W-:Y:S02]  /*14210*/  IMAD.U32 R6, RZ, RZ, UR6 ;  /* 0x00000006ff067e24 */ /* 0x004fe4000f8e00ff */
[----:B------:R-:W-:Y:S01]  /*14220*/  IMAD.U32 R7, RZ, RZ, UR7 ;  /* 0x00000007ff077e24 */ /* 0x000fe2000f8e00ff */
[----:B-1----:R-:W-:Y:S01]  /*14230*/  MOV R10, UR8 ;  /* 0x00000008000a7c02 */ /* 0x002fe20008000f00 */
[----:B------:R-:W-:-:S07]  /*14240*/  IMAD.U32 R11, RZ, RZ, UR9 ;  /* 0x00000009ff0b7e24 */ /* 0x000fce000f8e00ff */
[----:B------:R-:W-:-:S07]  /*14250*/  LEPC R20, `(.L_x_21148) ;  /* 0x000000001014794e */ /* 0x000fce0000000000 */
[----:B---345:R-:W-:Y:S05]  /*14260*/  CALL.ABS.NOINC R2 ;  /* 0x0000000002007343 */ /* 0x038fea0003c00000 */
.L_x_21148:
[----:B------:R-:W-:Y:S01]  /*14270*/  IMAD.MOV.U32 R23, RZ, RZ, RZ ;  /* 0x000000ffff177224 */ /* 0x000fe200078e00ff */
[----:B------:R-:W-:Y:S06]  /*14280*/  BRA `(.L_x_21127) ;  /* 0x0000000000147947 */ /* 0x000fec0003800000 */
.L_x_21147:
[----:B------:R-:W2:Y:S02]  /*14290*/  LDG.E.64 R2, desc[UR36][R2.64] ;  /* 0x0000002402027981 */ /* 0x000ea4000c1e1b00 */
[----:B--2---:R0:W2:Y:S02]  /*142a0*/  I2F.U64 R23, R2 ;  /* 0x0000000200177312 */ /* 0x0040a40000301000 */
[----:B0-2---:R-:W-:Y:S05]  /*142b0*/  BRA `(.L_x_21127) ;  /* 0x0000000000087947 */ /* 0x005fea0003800000 */
.L_x_21146:
[----:B------:R-:W2:Y:S02]  /*142c0*/  LDG.E R2, desc[UR36][R2.64] ;  /* 0x0000002402027981 */ /* 0x000ea4000c1e1900 */
[----:B--2---:R-:W-:-:S07]  /*142d0*/  I2FP.F32.U32 R23, R2 ;  /* 0x0000000200177245 */ /* 0x004fce0000201000 */
.L_x_21127:
[----:B------:R-:W-:Y:S05]  /*142e0*/  BSYNC.RECONVERGENT B6 ;  /* 0x0000000000067941 */ /* 0x000fea0003800200 */
.L_x_21121:
        /* <DEDUP_REMOVED lines=18> */
.L_x_21153:
[----:B------:R-:W2:Y:S02]  /*14410*/  LDG.E.U8 R2, desc[UR36][R2.64] ;  /* 0x0000002402027981 */ /* 0x000ea4000c1e1100 */
[----:B--2---:R-:W-:Y:S01]  /*14420*/  I2FP.F32.U32 R5, R2 ;  /* 0x0000000200057245 */ /* 0x004fe20000201000 */
[----:B------:R-:W-:Y:S06]  /*14430*/  BRA `(.L_x_21155) ;  /* 0x0000000c00447947 */ /* 0x000fec0003800000 */
.L_x_21152:
        /* <DEDUP_REMOVED lines=9> */
.L_x_21157:
[----:B------:R-:W2:Y:S02]  /*144d0*/  LDG.E R2, desc[UR36][R2.64] ;  /* 0x0000002402027981 */ /* 0x000ea4000c1e1900 */
[----:B--2---:R-:W-:Y:S01]  /*144e0*/  I2FP.F32.S32 R5, R2 ;  /* 0x0000000200057245 */ /* 0x004fe20000201400 */
[----:B------:R-:W-:Y:S06]  /*144f0*/  BRA `(.L_x_21155) ;  /* 0x0000000c00147947 */ /* 0x000fec0003800000 */
.L_x_21156:
[----:B------:R-:W2:Y:S02]  /*14500*/  LDG.E.U16 R2, desc[UR36][R2.64] ;  /* 0x0000002402027981 */ /* 0x000ea4000c1e1500 */
[----:B--2---:R4:W0:Y:S01]  /*14510*/  I2F.S16 R5, R2 ;  /* 0x0000000200057306 */ /* 0x0048220000101400 */
[----:B------:R-:W-:Y:S05]  /*14520*/  BRA `(.L_x_21155) ;  /* 0x0000000c00087947 */ /* 0x000fea0003800000 */
.L_x_21151:
        /* <DEDUP_REMOVED lines=8> */
.L_x_21159:
[----:B------:R-:W2:Y:S02]  /*145b0*/  LDG.E.U16 R2, desc[UR36][R2.64] ;  /* 0x0000002402027981 */ /* 0x000ea4000c1e1500 */
[----:B--2---:R-:W-:Y:S01]  /*145c0*/  HADD2.F32 R5, -RZ, R2.H0_H0 ;  /* 0x20000002ff057230 */ /* 0x004fe20000004100 */
[----:B------:R-:W-:Y:S06]  /*145d0*/  BRA `(.L_x_21155) ;  /* 0x0000000800dc7947 */ /* 0x000fec0003800000 */
.L_x_21158:
        /* <DEDUP_REMOVED lines=8> */
.L_x_21161:
[----:B------:R-:W2:Y:S02]  /*14660*/  LDG.E.U16 R2, desc[UR36][R2.64] ;  /* 0x0000002402027981 */ /* 0x000ea4000c1e1500 */
[----:B--2---:R-:W-:Y:S01]  /*14670*/  HADD2.F32 R5, -RZ, R2.H0_H0 ;  /* 0x20000002ff057230 */ /* 0x004fe20000004100 */
[----:B------:R-:W-:Y:S06]  /*14680*/  BRA `(.L_x_21155) ;  /* 0x0000000800b07947 */ /* 0x000fec0003800000 */
.L_x_21160:
        /* <DEDUP_REMOVED lines=11> */
.L_x_21150:
        /* <DEDUP_REMOVED lines=12> */
.L_x_21164:
        /* <DEDUP_REMOVED lines=11> */
.L_x_21163:
        /* <DEDUP_REMOVED lines=25> */
.L_x_21166:
        /* <DEDUP_REMOVED lines=12> */
.L_x_21165:
[----:B------:R-:W2:Y:S02]  /*14b00*/  LDG.E.U16 R2, desc[UR36][R2.64] ;  /* 0x0000002402027981 */ /* 0x000ea4000c1e1500 */
[----:B--2---:R-:W-:Y:S01]  /*14b10*/  SHF.L.U32 R5, R2, 0x10, RZ ;  /* 0x0000001002057819 */ /* 0x004fe200000006ff */
[----:B------:R-:W-:Y:S06]  /*14b20*/  BRA `(.L_x_21155) ;  /* 0x0000000400887947 */ /* 0x000fec0003800000 */
.L_x_21162:
        /* <DEDUP_REMOVED lines=11> */
.L_x_21169:
        /* <DEDUP_REMOVED lines=20> */
.L_x_21171:
[----:B------:R-:W-:Y:S05]  /*14d20*/  BSYNC.RECONVERGENT B0 ;  /* 0x0000000000007941 */ /* 0x000fea0003800200 */
.L_x_21170:
[----:B------:R-:W-:Y:S01]  /*14d30*/  IMAD.SHL.U32 R0, R0, 0x100000, RZ ;  /* 0x0010000000007824 */ /* 0x000fe200078e00ff */
[----:B------:R-:W-:-:S04]  /*14d40*/  LEA R2, R2, 0x3b800000, 0x17 ;  /* 0x3b80000002027811 */ /* 0x000fc800078eb8ff */
[----:B------:R-:W-:Y:S01]  /*14d50*/  LOP3.LUT R5, R2, R0, R7, 0xfe, !PT ;  /* 0x0000000002057212 */ /* 0x000fe200078efe07 */
[----:B------:R-:W-:Y:S06]  /*14d60*/  BRA `(.L_x_21155) ;  /* 0x0000000000f87947 */ /* 0x000fec0003800000 */
.L_x_21168:
        /* <DEDUP_REMOVED lines=20> */
.L_x_21173:
[----:B------:R-:W-:Y:S05]  /*14eb0*/  BSYNC.RECONVERGENT B0 ;  /* 0x0000000000007941 */ /* 0x000fea0003800200 */
.L_x_21172:
[----:B------:R-:W-:Y:S01]  /*14ec0*/  IMAD.SHL.U32 R0, R0, 0x200000, RZ ;  /* 0x0020000000007824 */ /* 0x000fe200078e00ff */
[----:B------:R-:W-:-:S04]  /*14ed0*/  LEA R2, R2, 0x37800000, 0x17 ;  /* 0x3780000002027811 */ /* 0x000fc800078eb8ff */
[----:B------:R-:W-:Y:S01]  /*14ee0*/  LOP3.LUT R5, R2, R0, R7, 0xfe, !PT ;  /* 0x0000000002057212 */ /* 0x000fe200078efe07 */
[----:B------:R-:W-:Y:S06]  /*14ef0*/  BRA `(.L_x_21155) ;  /* 0x0000000000947947 */ /* 0x000fec0003800000 */
.L_x_21167:
        /* <DEDUP_REMOVED lines=14> */
.L_x_21154:
        /* <DEDUP_REMOVED lines=16> */
.L_x_21176:
[----:B------:R-:W-:Y:S01]  /*150e0*/  IMAD.MOV.U32 R5, RZ, RZ, RZ ;  /* 0x000000ffff057224 */ /* 0x000fe200078e00ff */
[----:B------:R-:W-:Y:S06]  /*150f0*/  BRA `(.L_x_21155) ;  /* 0x0000000000147947 */ /* 0x000fec0003800000 */
.L_x_21175:
[----:B------:R-:W2:Y:S02]  /*15100*/  LDG.E.64 R2, desc[UR36][R2.64] ;  /* 0x0000002402027981 */ /* 0x000ea4000c1e1b00 */
[----:B--2---:R0:W2:Y:S02]  /*15110*/  I2F.U64 R5, R2 ;  /* 0x0000000200057312 */ /* 0x0040a40000301000 */
[----:B0-2---:R-:W-:Y:S05]  /*15120*/  BRA `(.L_x_21155) ;  /* 0x0000000000087947 */ /* 0x005fea0003800000 */
.L_x_21174:
[----:B------:R-:W2:Y:S02]  /*15130*/  LDG.E R2, desc[UR36][R2.64] ;  /* 0x0000002402027981 */ /* 0x000ea4000c1e1900 */
[----:B--2---:R-:W-:-:S07]  /*15140*/  I2FP.F32.U32 R5, R2 ;  /* 0x0000000200057245 */ /* 0x004fce0000201000 */
.L_x_21155:
[----:B------:R-:W-:Y:S05]  /*15150*/  BSYNC.RECONVERGENT B6 ;  /* 0x0000000000067941 */ /* 0x000fea0003800200 */
.L_x_21149:
        /* <DEDUP_REMOVED lines=23> */
.L_x_21180:
[----:B------:R-:W-:-:S06]  /*152d0*/  HADD2.F32 R5, -RZ, R23.H0_H0 ;  /* 0x20000017ff057230 */ /* 0x000fcc0000004100 */
[----:B------:R-:W0:Y:S02]  /*152e0*/  F2I.S64.TRUNC R4, R5 ;  /* 0x0000000500047311 */ /* 0x000e24000020d900 */
[----:B0-----:R0:W-:Y:S01]  /*152f0*/  STG.E.U8 desc[UR36][R2.64], R4 ;  /* 0x0000000402007986 */ /* 0x0011e2000c101124 */
[----:B------:R-:W-:Y:S05]  /*15300*/  BRA `(.L_x_21182) ;  /* 0x0000000c006c7947 */ /* 0x000fea0003800000 */
.L_x_21179:
        /* <DEDUP_REMOVED lines=10> */
.L_x_21184:
[----:B------:R-:W-:-:S06]  /*153b0*/  HADD2.F32 R23, -RZ, R23.H0_H0 ;  /* 0x20000017ff177230 */ /* 0x000fcc0000004100 */
[----:B------:R-:W0:Y:S02]  /*153c0*/  F2I.FTZ.TRUNC.NTZ R23, R23 ;  /* 0x0000001700177305 */ /* 0x000e24000021f100 */
[----:B0-----:R0:W-:Y:S01]  /*153d0*/  STG.E desc[UR36][R2.64], R23 ;  /* 0x0000001702007986 */ /* 0x0011e2000c101924 */
[----:B------:R-:W-:Y:S05]  /*153e0*/  BRA `(.L_x_21182) ;  /* 0x0000000c00347947 */ /* 0x000fea0003800000 */
.L_x_21183:
[----:B------:R-:W-:-:S06]  /*153f0*/  HADD2.F32 R23, -RZ, R23.H0_H0 ;  /* 0x20000017ff177230 */ /* 0x000fcc0000004100 */
[----:B------:R-:W0:Y:S02]  /*15400*/  F2I.FTZ.TRUNC.NTZ R23, R23 ;  /* 0x0000001700177305 */ /* 0x000e24000021f100 */
[----:B0-----:R0:W-:Y:S01]  /*15410*/  STG.E.U16 desc[UR36][R2.64], R23 ;  /* 0x0000001702007986 */ /* 0x0011e2000c101524 */
[----:B------:R-:W-:Y:S05]  /*15420*/  BRA `(.L_x_21182) ;  /* 0x0000000c00247947 */ /* 0x000fea0003800000 */
.L_x_21178:
        /* <DEDUP_REMOVED lines=9> */
.L_x_21186:
[----:B------:R0:W-:Y:S01]  /*154c0*/  STG.E.U16 desc[UR36][R2.64], R23 ;  /* 0x0000001702007986 */ /* 0x0001e2000c101524 */
[----:B------:R-:W-:Y:S05]  /*154d0*/  BRA `(.L_x_21182) ;  /* 0x0000000800f87947 */ /* 0x000fea0003800000 */
.L_x_21185:
        /* <DEDUP_REMOVED lines=10> */
.L_x_21188:
[----:B------:R-:W-:-:S05]  /*15580*/  HADD2.F32 R0, -RZ, R23.H0_H0 ;  /* 0x20000017ff007230 */ /* 0x000fca0000004100 */
[----:B------:R-:W-:-:S04]  /*15590*/  F2FP.F16.F32.PACK_AB R0, RZ, R0 ;  /* 0x00000000ff00723e */ /* 0x000fc800000000ff */
[----:B------:R-:W-:-:S05]  /*155a0*/  PRMT R0, R0, 0x5410, RZ ;  /* 0x0000541000007816 */ /* 0x000fca00000000ff */
[----:B------:R0:W-:Y:S01]  /*155b0*/  STG.E desc[UR36][R2.64], R0 ;  /* 0x0000000002007986 */ /* 0x0001e2000c101924 */
[----:B------:R-:W-:Y:S05]  /*155c0*/  BRA `(.L_x_21182) ;  /* 0x0000000800bc7947 */ /* 0x000fea0003800000 */
.L_x_21187:
[----:B------:R-:W-:-:S05]  /*155d0*/  HADD2.F32 R4, -RZ, R23.H0_H0 ;  /* 0x20000017ff047230 */ /* 0x000fca0000004100 */
[----:B------:R-:W-:-:S06]  /*155e0*/  FMUL.FTZ R4, R4, 1 ;  /* 0x3f80000004047820 */ /* 0x000fcc0000410000 */
[----:B------:R-:W0:Y:S02]  /*155f0*/  F2F.F64.F32 R4, R4 ;  /* 0x0000000400047310 */ /* 0x000e240000201800 */
[----:B0-----:R0:W-:Y:S01]  /*15600*/  STG.E.64 desc[UR36][R2.64], R4 ;  /* 0x0000000402007986 */ /* 0x0011e2000c101b24 */
[----:B------:R-:W-:Y:S05]  /*15610*/  BRA `(.L_x_21182) ;  /* 0x0000000800a87947 */ /* 0x000fea0003800000 */
.L_x_21177:
        /* <DEDUP_REMOVED lines=14> */
.L_x_21192:
        /* <DEDUP_REMOVED lines=18> */
.L_x_21195:
[----:B------:R-:W-:-:S04]  /*15820*/  SHF.R.U32.HI R5, RZ, 0x18, R5 ;  /* 0x00000018ff057819 */ /* 0x000fc80000011605 */
[----:B------:R-:W-:-:S07]  /*15830*/  LOP3.LUT R0, R0, 0x80, R5, 0xf8, !PT ;  /* 0x0000008000007812 */ /* 0x000fce00078ef805 */
.L_x_21194:
[----:B------:R-:W-:Y:S05]  /*15840*/  BSYNC.RECONVERGENT B0 ;  /* 0x0000000000007941 */ /* 0x000fea0003800200 */
.L_x_21193:
[----:B------:R0:W-:Y:S01]  /*15850*/  STG.E.U8 desc[UR36][R2.64], R0 ;  /* 0x0000000002007986 */ /* 0x0001e2000c101124 */
[----:B------:R-:W-:Y:S05]  /*15860*/  BRA `(.L_x_21182) ;  /* 0x0000000800147947 */ /* 0x000fea0003800000 */
.L_x_21191:
        /* <DEDUP_REMOVED lines=18> */
.L_x_21198:
[----:B------:R-:W-:-:S04]  /*15990*/  SHF.R.U32.HI R5, RZ, 0x18, R5 ;  /* 0x00000018ff057819 */ /* 0x000fc80000011605 */
[----:B------:R-:W-:-:S07]  /*159a0*/  LOP3.LUT R0, R0, 0x80, R5, 0xf8, !PT ;  /* 0x0000008000007812 */ /* 0x000fce00078ef805 */
.L_x_21197:
[----:B------:R-:W-:Y:S05]  /*159b0*/  BSYNC.RECONVERGENT B0 ;  /* 0x0000000000007941 */ /* 0x000fea0003800200 */
.L_x_21196:
[----:B------:R0:W-:Y:S01]  /*159c0*/  STG.E.U8 desc[UR36][R2.64], R0 ;  /* 0x0000000002007986 */ /* 0x0001e2000c101124 */
[----:B------:R-:W-:Y:S05]  /*159d0*/  BRA `(.L_x_21182) ;  /* 0x0000000400b87947 */ /* 0x000fea0003800000 */
.L_x_21190:
        /* <DEDUP_REMOVED lines=22> */
.L_x_21200:
[----:B------:R-:W-:-:S06]  /*15b40*/  HADD2.F32 R4, -RZ, R23.H0_H0 ;  /* 0x20000017ff047230 */ /* 0x000fcc0000004100 */
[----:B------:R-:W0:Y:S02]  /*15b50*/  F2I.U64.TRUNC R4, R4 ;  /* 0x0000000400047311 */ /* 0x000e24000020d800 */
[----:B0-----:R0:W-:Y:S01]  /*15b60*/  STG.E.64 desc[UR36][R2.64], R4 ;  /* 0x0000000402007986 */ /* 0x0011e2000c101b24 */
[----:B------:R-:W-:Y:S05]  /*15b70*/  BRA `(.L_x_21182) ;  /* 0x0000000400507947 */ /* 0x000fea0003800000 */
.L_x_21199:
[----:B------:R-:W-:-:S06]  /*15b80*/  HADD2.F32 R23, -RZ, R23.H0_H0 ;  /* 0x20000017ff177230 */ /* 0x000fcc0000004100 */
[----:B------:R-:W0:Y:S02]  /*15b90*/  F2I.FTZ.U32.TRUNC.NTZ R23, R23 ;  /* 0x0000001700177305 */ /* 0x000e24000021f000 */
[----:B0-----:R0:W-:Y:S01]  /*15ba0*/  STG.E desc[UR36][R2.64], R23 ;  /* 0x0000001702007986 */ /* 0x0011e2000c101924 */
[----:B------:R-:W-:Y:S05]  /*15bb0*/  BRA `(.L_x_21182) ;  /* 0x0000000400407947 */ /* 0x000fea0003800000 */
.L_x_21189:
        /* <DEDUP_REMOVED lines=11> */
.L_x_21202:
[----:B------:R-:W-:Y:S01]  /*15c70*/  HADD2.F32 R23, -RZ, R23.H0_H0 ;  /* 0x20000017ff177230 */ /* 0x000fe20000004100 */
[----:B------:R-:W-:-:S04]  /*15c80*/  CS2R R6, SRZ ;  /* 0x0000000000067805 */ /* 0x000fc8000001ff00 */
[----:B------:R-:W-:-:S06]  /*15c90*/  FMUL.FTZ R4, R23, 1 ;  /* 0x3f80000017047820 */ /* 0x000fcc0000410000 */
[----:B------:R-:W0:Y:S02]  /*15ca0*/  F2F.F64.F32 R4, R4 ;  /* 0x0000000400047310 */ /* 0x000e240000201800 */
[----:B0-----:R0:W-:Y:S01]  /*15cb0*/  STG.E.128 desc[UR36][R2.64], R4 ;  /* 0x0000000402007986 */ /* 0x0011e2000c101d24 */
[----:B------:R-:W-:Y:S05]  /*15cc0*/  BRA `(.L_x_21182) ;  /* 0x0000000000fc7947 */ /* 0x000fea0003800000 */
.L_x_21201:
[----:B------:R-:W-:-:S09]  /*15cd0*/  UISETP.NE.AND UP0, UPT, UR4, 0xf, UPT ;  /* 0x0000000f0400788c */ /* 0x000fd2000bf05270 */
[----:B------:R-:W-:Y:S05]  /*15ce0*/  BRA.U !UP0, `(.L_x_21203) ;  /* 0x0000000108e87547 */ /* 0x000fea000b800000 */
[----:B------:R-:W-:-:S09]  /*15cf0*/  UISETP.NE.AND UP0, UPT, UR4, 0x17, UPT ;  /* 0x000000170400788c */ /* 0x000fd2000bf05270 */
[----:B------:R-:W-:Y:S05]  /*15d00*/  BRA.U !UP0, `(.L_x_21204) ;  /* 0x0000000108907547 */ /* 0x000fea000b800000 */
[----:B------:R-:W-:-:S09]  /*15d10*/  UISETP.NE.AND UP0, UPT, UR4, 0x18, UPT ;  /* 0x000000180400788c */ /* 0x000fd2000bf05270 */
[----:B------:R-:W-:Y:S05]  /*15d20*/  BRA.U !UP0, `(.L_x_21205) ;  /* 0x0000000108447547 */ /* 0x000fea000b800000 */
.L_x_21181:
        /* <DEDUP_REMOVED lines=16> */
.L_x_21206:
[----:B------:R-:W-:Y:S05]  /*15e30*/  BRA `(.L_x_21182) ;  /* 0x0000000000a07947 */ /* 0x000fea0003800000 */
.L_x_21205:
        /* <DEDUP_REMOVED lines=13> */
.L_x_21208:
[----:B------:R-:W-:Y:S05]  /*15f10*/  BSYNC.RECONVERGENT B0 ;  /* 0x0000000000007941 */ /* 0x000fea0003800200 */
.L_x_21207:
[----:B------:R-:W-:-:S05]  /*15f20*/  LOP3.LUT R5, R0, 0x80, R5, 0xf8, !PT ;  /* 0x0000008000057812 */ /* 0x000fca00078ef805 */
[----:B------:R4:W-:Y:S01]  /*15f30*/  STG.E.U8 desc[UR36][R2.64], R5 ;  /* 0x0000000502007986 */ /* 0x0009e2000c101124 */
[----:B------:R-:W-:Y:S05]  /*15f40*/  BRA `(.L_x_21182) ;  /* 0x00000000005c7947 */ /* 0x000fea0003800000 */
.L_x_21204:
        /* <DEDUP_REMOVED lines=12> */
.L_x_21210:
[----:B------:R-:W-:Y:S02]  /*16010*/  ISETP.GT.U32.AND P0, PT, R4, 0x7f800000, PT ;  /* 0x7f8000000400780c */ /* 0x000fe40003f04070 */
[----:B------:R-:W-:-:S04]  /*16020*/  MOV R0, 0x7f ;  /* 0x0000007f00007802 */ /* 0x000fc80000000f00 */
[----:B------:R-:W-:-:S07]  /*16030*/  SEL R0, R0, 0x7c, P0 ;  /* 0x0000007c00007807 */ /* 0x000fce0000000000 */
.L_x_21211:
[----:B------:R-:W-:Y:S05]  /*16040*/  BSYNC.RECONVERGENT B0 ;  /* 0x0000000000007941 */ /* 0x000fea0003800200 */
.L_x_21209:
[----:B------:R-:W-:-:S04]  /*16050*/  SHF.R.U32.HI R5, RZ, 0x18, R5 ;  /* 0x00000018ff057819 */ /* 0x000fc80000011605 */
[----:B------:R-:W-:-:S05]  /*16060*/  LOP3.LUT R5, R0, 0x80, R5, 0xf8, !PT ;  /* 0x0000008000057812 */ /* 0x000fca00078ef805 */
[----:B------:R3:W-:Y:S01]  /*16070*/  STG.E.U8 desc[UR36][R2.64], R5 ;  /* 0x0000000502007986 */ /* 0x0007e2000c101124 */
[----:B------:R-:W-:Y:S05]  /*16080*/  BRA `(.L_x_21182) ;  /* 0x00000000000c7947 */ /* 0x000fea0003800000 */
.L_x_21203:
[----:B------:R-:W-:-:S05]  /*16090*/  HADD2.F32 R0, -RZ, R23.H0_H0 ;  /* 0x20000017ff007230 */ /* 0x000fca0000004100 */
[----:B------:R-:W-:-:S05]  /*160a0*/  F2FP.BF16.F32.PACK_AB R0, RZ, R0 ;  /* 0x00000000ff00723e */ /* 0x000fca00000010ff */
[----:B------:R2:W-:Y:S02]  /*160b0*/  STG.E.U16 desc[UR36][R2.64], R0 ;  /* 0x0000000002007986 */ /* 0x0005e4000c101524 */
.L_x_21182:
[----:B------:R-:W-:-:S07]  /*160c0*/  VIADD R17, R17, 0x80 ;  /* 0x0000008011117836 */ /* 0x000fce0000000000 */
.L_x_21030:
[----:B------:R-:W-:Y:S05]  /*160d0*/  BSYNC.RECONVERGENT B7 ;  /* 0x0000000000077941 */ /* 0x000fea0003800200 */
.L_x_21029:
[----:B------:R-:W5:Y:S02]  /*160e0*/  LDCU UR4, c[0x0][0x380] ;  /* 0x00007000ff0477ac */ /* 0x000f640008000800 */
[----:B-----5:R-:W-:-:S13]  /*160f0*/  ISETP.GE.AND P0, PT, R17, UR4, PT ;  /* 0x0000000411007c0c */ /* 0x020fda000bf06270 */
[----:B------:R-:W-:Y:S05]  /*16100*/  @P0 EXIT ;  /* 0x000000000000094d */ /* 0x000fea0003800000 */
[----:B------:R-:W5:Y:S01]  /*16110*/  LDCU UR4, c[0x0][0x388] ;  /* 0x00007100ff0477ac */ /* 0x000f620008000800 */
[----:B0-23--:R-:W-:Y:S01]  /*16120*/  HFMA2 R0, -RZ, RZ, 0, 0 ;  /* 0x00000000ff007431 */ /* 0x00dfe200000001ff */
[----:B------:R-:W-:Y:S01]  /*16130*/  CS2R R18, SRZ ;  /* 0x0000000000127805 */ /* 0x000fe2000001ff00 */
        /* <DEDUP_REMOVED lines=428> */
.L_x_21212:
[----:B------:R-:W1:Y:S01]  /*17c00*/  LDCU.128 UR8, c[0x0][0x710] ;  /* 0x0000e200ff0877ac */ /* 0x000e620008000c00 */
[----:B------:R-:W-:-:S04]  /*17c10*/  UPRMT UR4, UR42, 0x9910, URZ ;  /* 0x000099102a047896 */ /* 0x000fc800080000ff */
[----:B------:R-:W-:Y:S01]  /*17c20*/  UISETP.GT.AND UP0, UPT, UR4, 0x9, UPT ;  /* 0x000000090400788c */ /* 0x000fe2000bf04270 */
[----:B-1----:R-:W-:Y:S02]  /*17c30*/  IADD3 R2, P1, PT, R0, UR10, RZ ;  /* 0x0000000a00027c10 */ /* 0x002fe4000ff3e0ff */
        /* <DEDUP_REMOVED lines=17> */
.L_x_21216:
[----:B------:R-:W2:Y:S02]  /*17d50*/  LDG.E.U8 R2, desc[UR36][R2.64] ;  /* 0x0000002402027981 */ /* 0x000ea4000c1e1100 */
[----:B--2---:R-:W-:-:S04]  /*17d60*/  I2FP.F32.U32 R0, R2 ;  /* 0x0000000200007245 */ /* 0x004fc80000201000 */
[----:B------:R-:W-:-:S04]  /*17d70*/  F2FP.F16.F32.PACK_AB R0, RZ, R0 ;  /* 0x00000000ff00723e */ /* 0x000fc800000000ff */
[----:B------:R-:W-:Y:S01]  /*17d80*/  PRMT R22, R0, 0x7610, R22 ;  /* 0x0000761000167816 */ /* 0x000fe20000000016 */
[----:B------:R-:W-:Y:S06]  /*17d90*/  BRA `(.L_x_21218) ;  /* 0x0000000c00d47947 */ /* 0x000fec0003800000 */
.L_x_21215:
        /* <DEDUP_REMOVED lines=11> */
.L_x_21220:
[----:B------:R-:W2:Y:S02]  /*17e50*/  LDG.E R2, desc[UR36][R2.64] ;  /* 0x0000002402027981 */ /* 0x000ea4000c1e1900 */
[----:B--2---:R-:W-:-:S04]  /*17e60*/  I2FP.F32.S32 R0, R2 ;  /* 0x0000000200007245 */ /* 0x004fc80000201400 */
[----:B------:R-:W-:-:S04]  /*17e70*/  F2FP.F16.F32.PACK_AB R0, RZ, R0 ;  /* 0x00000000ff00723e */ /* 0x000fc800000000ff */
[----:B------:R-:W-:Y:S01]  /*17e80*/  PRMT R22, R0, 0x7610, R22 ;  /* 0x0000761000167816 */ /* 0x000fe20000000016 */
[----:B------:R-:W-:Y:S06]  /*17e90*/  BRA `(.L_x_21218) ;  /* 0x0000000c00947947 */ /* 0x000fec0003800000 */
.L_x_21219:
[----:B------:R-:W2:Y:S02]  /*17ea0*/  LDG.E.U16 R2, desc[UR36][R2.64] ;  /* 0x0000002402027981 */ /* 0x000ea4000c1e1500 */
[----:B--2---:R-:W0:Y:S02]  /*17eb0*/  I2F.S16 R0, R2 ;  /* 0x0000000200007306 */ /* 0x004e240000101400 */
[----:B0-----:R-:W-:-:S04]  /*17ec0*/  F2FP.F16.F32.PACK_AB R0, RZ, R0 ;  /* 0x00000000ff00723e */ /* 0x001fc800000000ff */
[----:B------:R-:W-:Y:S01]  /*17ed0*/  PRMT R22, R0, 0x7610, R22 ;  /* 0x0000761000167816 */ /* 0x000fe20000000016 */
[----:B------:R-:W-:Y:S06]  /*17ee0*/  BRA `(.L_x_21218) ;  /* 0x0000000c00807947 */ /* 0x000fec0003800000 */
.L_x_21214:
        /* <DEDUP_REMOVED lines=9> */
.L_x_21222:
[----:B------:R1:W5:Y:S01]  /*17f80*/  LDG.E.U16 R22, desc[UR36][R2.64] ;  /* 0x0000002402167981 */ /* 0x000362000c1e1500 */
[----:B------:R-:W-:Y:S05]  /*17f90*/  BRA `(.L_x_21218) ;  /* 0x0000000c00547947 */ /* 0x000fea0003800000 */
.L_x_21221:
        /* <DEDUP_REMOVED lines=9> */
.L_x_21224:
[----:B------:R0:W5:Y:S01]  /*18030*/  LDG.E.U16 R22, desc[UR36][R2.64] ;  /* 0x0000002402167981 */ /* 0x000162000c1e1500 */
[----:B------:R-:W-:Y:S05]  /*18040*/  BRA `(.L_x_21218) ;  /* 0x0000000c00287947 */ /* 0x000fea0003800000 */
.L_x_21223:
        /* <DEDUP_REMOVED lines=13> */
.L_x_21213:
        /* <DEDUP_REMOVED lines=14> */
.L_x_21227:
        /* <DEDUP_REMOVED lines=13> */
.L_x_21226:
        /* <DEDUP_REMOVED lines=27> */
.L_x_21229:
        /* <DEDUP_REMOVED lines=14> */
.L_x_21228:
[----:B------:R-:W2:Y:S02]  /*18560*/  LDG.E.U16 R0, desc[UR36][R2.64] ;  /* 0x0000002402007981 */ /* 0x000ea4000c1e1500 */
[----:B--2---:R-:W-:-:S05]  /*18570*/  IMAD.U32 R0, R0, 0x10000, RZ ;  /* 0x0001000000007824 */ /* 0x004fca00078e00ff */
[----:B------:R-:W-:-:S04]  /*18580*/  F2FP.F16.F32.PACK_AB R0, RZ, R0 ;  /* 0x00000000ff00723e */ /* 0x000fc800000000ff */
[----:B------:R-:W-:Y:S01]  /*18590*/  PRMT R22, R0, 0x7610, R22 ;  /* 0x0000761000167816 */ /* 0x000fe20000000016 */
[----:B------:R-:W-:Y:S06]  /*185a0*/  BRA `(.L_x_21218) ;  /* 0x0000000400d07947 */ /* 0x000fec0003800000 */
.L_x_21225:
        /* <DEDUP_REMOVED lines=13> */
.L_x_21232:
        /* <DEDUP_REMOVED lines=21> */
.L_x_21236:
[----:B------:R-:W-:Y:S05]  /*187d0*/  BSYNC.RECONVERGENT B1 ;  /* 0x0000000000017941 */ /* 0x000fea0003800200 */
.L_x_21235:
[----:B------:R-:W-:Y:S02]  /*187e0*/  SHF.L.U32 R0, R0, 0x14, RZ ;  /* 0x0000001400007819 */ /* 0x000fe400000006ff */
[----:B------:R-:W-:-:S04]  /*187f0*/  LEA R2, R2, 0x3b800000, 0x17 ;  /* 0x3b80000002027811 */ /* 0x000fc800078eb8ff */
[----:B------:R-:W-:-:S07]  /*18800*/  LOP3.LUT R0, R2, R0, R7, 0xfe, !PT ;  /* 0x0000000002007212 */ /* 0x000fce00078efe07 */
.L_x_21234:
[----:B------:R-:W-:Y:S05]  /*18810*/  BSYNC.RECONVERGENT B0 ;  /* 0x0000000000007941 */ /* 0x000fea0003800200 */
.L_x_21233:
[----:B------:R-:W-:-:S04]  /*18820*/  F2FP.F16.F32.PACK_AB R0, RZ, R0 ;  /* 0x00000000ff00723e */ /* 0x000fc800000000ff */
[----:B------:R-:W-:Y:S01]  /*18830*/  PRMT R22, R0, 0x7610, R22 ;  /* 0x0000761000167816 */ /* 0x000fe20000000016 */
[----:B------:R-:W-:Y:S06]  /*18840*/  BRA `(.L_x_21218) ;  /* 0x0000000400287947 */ /* 0x000fec0003800000 */
.L_x_21231:
        /* <DEDUP_REMOVED lines=21> */
.L_x_21240:
[----:B------:R-:W-:Y:S05]  /*189a0*/  BSYNC.RECONVERGENT B1 ;  /* 0x0000000000017941 */ /* 0x000fea0003800200 */
.L_x_21239:
[----:B------:R-:W-:Y:S01]  /*189b0*/  IMAD.SHL.U32 R0, R0, 0x200000, RZ ;  /* 0x0020000000007824 */ /* 0x000fe200078e00ff */
[----:B------:R-:W-:-:S04]  /*189c0*/  LEA R2, R2, 0x37800000, 0x17 ;  /* 0x3780000002027811 */ /* 0x000fc800078eb8ff */
[----:B------:R-:W-:-:S07]  /*189d0*/  LOP3.LUT R0, R2, R0, R7, 0xfe, !PT ;  /* 0x0000000002007212 */ /* 0x000fce00078efe07 */
.L_x_21238:
[----:B------:R-:W-:Y:S05]  /*189e0*/  BSYNC.RECONVERGENT B0 ;  /* 0x0000000000007941 */ /* 0x000fea0003800200 */
.L_x_21237:
[----:B------:R-:W-:-:S04]  /*189f0*/  F2FP.F16.F32.PACK_AB R0, RZ, R0 ;  /* 0x00000000ff00723e */ /* 0x000fc800000000ff */
[----:B------:R-:W-:Y:S01]  /*18a00*/  PRMT R22, R0, 0x7610, R22 ;  /* 0x0000761000167816 */ /* 0x000fe20000000016 */
[----:B------:R-:W-:Y:S06]  /*18a10*/  BRA `(.L_x_21218) ;  /* 0x0000000000b47947 */ /* 0x000fec0003800000 */
.L_x_21230:
        /* <DEDUP_REMOVED lines=14> */
.L_x_21244:
[----:B------:R-:W-:Y:S05]  /*18b00*/  BSYNC.RECONVERGENT B0 ;  /* 0x0000000000007941 */ /* 0x000fea0003800200 */
.L_x_21243:
[----:B------:R-:W-:-:S04]  /*18b10*/  F2FP.F16.F32.PACK_AB R0, RZ, R0 ;  /* 0x00000000ff00723e */ /* 0x000fc800000000ff */
[----:B------:R-:W-:Y:S01]  /*18b20*/  PRMT R22, R0, 0x7610, R22 ;  /* 0x0000761000167816 */ /* 0x000fe20000000016 */
[----:B------:R-:W-:Y:S06]  /*18b30*/  BRA `(.L_x_21218) ;  /* 0x00000000006c7947 */ /* 0x000fec0003800000 */
.L_x_21217:
        /* <DEDUP_REMOVED lines=16> */
.L_x_21245:
[----:B------:R-:W-:Y:S01]  /*18c40*/  PRMT R22, RZ, 0x7610, R22 ;  /* 0x00007610ff167816 */ /* 0x000fe20000000016 */
[----:B------:R-:W-:Y:S06]  /*18c50*/  BRA `(.L_x_21218) ;  /* 0x0000000000247947 */ /* 0x000fec0003800000 */
.L_x_21242:
[----:B------:R-:W2:Y:S02]  /*18c60*/  LDG.E.64 R2, desc[UR36][R2.64] ;  /* 0x0000002402027981 */ /* 0x000ea4000c1e1b00 */
[----:B--2---:R-:W0:Y:S02]  /*18c70*/  I2F.U64 R0, R2 ;  /* 0x0000000200007312 */ /* 0x004e240000301000 */
[----:B0-----:R-:W-:-:S04]  /*18c80*/  F2FP.F16.F32.PACK_AB R0, RZ, R0 ;  /* 0x00000000ff00723e */ /* 0x001fc800000000ff */
[----:B------:R-:W-:Y:S01]  /*18c90*/  PRMT R22, R0, 0x7610, R22 ;  /* 0x0000761000167816 */ /* 0x000fe20000000016 */
[----:B------:R-:W-:Y:S06]  /*18ca0*/  BRA `(.L_x_21218) ;  /* 0x0000000000107947 */ /* 0x000fec0003800000 */
.L_x_21241:
[----:B------:R-:W2:Y:S02]  /*18cb0*/  LDG.E R2, desc[UR36][R2.64] ;  /* 0x0000002402027981 */ /* 0x000ea4000c1e1900 */
[----:B--2---:R-:W-:-:S04]  /*18cc0*/  I2FP.F32.U32 R0, R2 ;  /* 0x0000000200007245 */ /* 0x004fc80000201000 */
[----:B------:R-:W-:-:S04]  /*18cd0*/  F2FP.F16.F32.PACK_AB R0, RZ, R0 ;  /* 0x00000000ff00723e */ /* 0x000fc800000000ff */
[----:B------:R-:W-:-:S07]  /*18ce0*/  PRMT R22, R0, 0x7610, R22 ;  /* 0x0000761000167816 */ /* 0x000fce0000000016 */
.L_x_21218:
        /* <DEDUP_REMOVED lines=18> */
.L_x_21250:
[----:B------:R-:W2:Y:S02]  /*18e10*/  LDG.E.U8 R2, desc[UR36][R2.64] ;  /* 0x0000002402027981 */ /* 0x000ea4000c1e1100 */
[----:B--2---:R-:W-:Y:S01]  /*18e20*/  I2FP.F32.U32 R24, R2 ;  /* 0x0000000200187245 */ /* 0x004fe20000201000 */
[----:B------:R-:W-:Y:S06]  /*18e30*/  BRA `(.L_x_21252) ;  /* 0x0000000c00447947 */ /* 0x000fec0003800000 */
.L_x_21249:
        /* <DEDUP_REMOVED lines=9> */
.L_x_21254:
[----:B------:R-:W2:Y:S02]  /*18ed0*/  LDG.E R2, desc[UR36][R2.64] ;  /* 0x0000002402027981 */ /* 0x000ea4000c1e1900 */
[----:B--2---:R-:W-:Y:S01]  /*18ee0*/  I2FP.F32.S32 R24, R2 ;  /* 0x0000000200187245 */ /* 0x004fe20000201400 */
[----:B------:R-:W-:Y:S06]  /*18ef0*/  BRA `(.L_x_21252) ;  /* 0x0000000c00147947 */ /* 0x000fec0003800000 */
.L_x_21253:
[----:B------:R-:W2:Y:S02]  /*18f00*/  LDG.E.U16 R2, desc[UR36][R2.64] ;  /* 0x0000002402027981 */ /* 0x000ea4000c1e1500 */
[----:B--2---:R0:W1:Y:S01]  /*18f10*/  I2F.S16 R24, R2 ;  /* 0x0000000200187306 */ /* 0x0040620000101400 */
[----:B------:R-:W-:Y:S05]  /*18f20*/  BRA `(.L_x_21252) ;  /* 0x0000000c00087947 */ /* 0x000fea0003800000 */
.L_x_21248:
        /* <DEDUP_REMOVED lines=8> */
.L_x_21256:
[----:B------:R-:W2:Y:S02]  /*18fb0*/  LDG.E.U16 R2, desc[UR36][R2.64] ;  /* 0x0000002402027981 */ /* 0x000ea4000c1e1500 */
[----:B--2---:R-:W-:Y:S01]  /*18fc0*/  HADD2.F32 R24, -RZ, R2.H0_H0 ;  /* 0x20000002ff187230 */ /* 0x004fe20000004100 */
[----:B------:R-:W-:Y:S06]  /*18fd0*/  BRA `(.L_x_21252) ;  /* 0x0000000800dc7947 */ /* 0x000fec0003800000 */
.L_x_21255:
        /* <DEDUP_REMOVED lines=8> */
.L_x_21258:
[----:B------:R-:W2:Y:S02]  /*19060*/  LDG.E.U16 R2, desc[UR36][R2.64] ;  /* 0x0000002402027981 */ /* 0x000ea4000c1e1500 */
[----:B--2---:R-:W-:Y:S01]  /*19070*/  HADD2.F32 R24, -RZ, R2.H0_H0 ;  /* 0x20000002ff187230 */ /* 0x004fe20000004100 */
[----:B------:R-:W-:Y:S06]  /*19080*/  BRA `(.L_x_21252) ;  /* 0x0000000800b07947 */ /* 0x000fec0003800000 */
.L_x_21257:
        /* <DEDUP_REMOVED lines=11> */
.L_x_21247:
        /* <DEDUP_REMOVED lines=12> */
.L_x_21261:
        /* <DEDUP_REMOVED lines=11> */
.L_x_21260:
        /* <DEDUP_REMOVED lines=25> */
.L_x_21263:
        /* <DEDUP_REMOVED lines=12> */
.L_x_21262:
[----:B------:R-:W2:Y:S02]  /*19500*/  LDG.E.U16 R2, desc[UR36][R2.64] ;  /* 0x0000002402027981 */ /* 0x000ea4000c1e1500 */
[----:B--2---:R-:W-:Y:S01]  /*19510*/  SHF.L.U32 R24, R2, 0x10, RZ ;  /* 0x0000001002187819 */ /* 0x004fe200000006ff */
[----:B------:R-:W-:Y:S06]  /*19520*/  BRA `(.L_x_21252) ;  /* 0x0000000400887947 */ /* 0x000fec0003800000 */
.L_x_21259:
        /* <DEDUP_REMOVED lines=11> */
.L_x_21266:
        /* <DEDUP_REMOVED lines=20> */
.L_x_21268:
[----:B------:R-:W-:Y:S05]  /*19720*/  BSYNC.RECONVERGENT B0 ;  /* 0x0000000000007941 */ /* 0x000fea0003800200 */
.L_x_21267:
[----:B------:R-:W-:Y:S01]  /*19730*/  IMAD.SHL.U32 R0, R0, 0x100000, RZ ;  /* 0x0010000000007824 */ /* 0x000fe200078e00ff */
[----:B------:R-:W-:-:S04]  /*19740*/  LEA R2, R2, 0x3b800000, 0x17 ;  /* 0x3b80000002027811 */ /* 0x000fc800078eb8ff */
[----:B------:R-:W-:Y:S01]  /*19750*/  LOP3.LUT R24, R2, R0, R7, 0xfe, !PT ;  /* 0x0000000002187212 */ /* 0x000fe200078efe07 */
[----:B------:R-:W-:Y:S06]  /*19760*/  BRA `(.L_x_21252) ;  /* 0x0000000000f87947 */ /* 0x000fec0003800000 */
.L_x_21265:
        /* <DEDUP_REMOVED lines=20> */
.L_x_21270:
[----:B------:R-:W-:Y:S05]  /*198b0*/  BSYNC.RECONVERGENT B0 ;  /* 0x0000000000007941 */ /* 0x000fea0003800200 */
.L_x_21269:
[----:B------:R-:W-:Y:S01]  /*198c0*/  IMAD.SHL.U32 R0, R0, 0x200000, RZ ;  /* 0x0020000000007824 */ /* 0x000fe200078e00ff */
[----:B------:R-:W-:-:S04]  /*198d0*/  LEA R2, R2, 0x37800000, 0x17 ;  /* 0x3780000002027811 */ /* 0x000fc800078eb8ff */
[----:B------:R-:W-:Y:S01]  /*198e0*/  LOP3.LUT R24, R2, R0, R7, 0xfe, !PT ;  /* 0x0000000002187212 */ /* 0x000fe200078efe07 */
[----:B------:R-:W-:Y:S06]  /*198f0*/  BRA `(.L_x_21252) ;  /* 0x0000000000947947 */ /* 0x000fec0003800000 */
.L_x_21264:
        /* <DEDUP_REMOVED lines=14> */
.L_x_21251:
        /* <DEDUP_REMOVED lines=16> */
.L_x_21273:
[----:B------:R-:W-:Y:S01]  /*19ae0*/  IMAD.MOV.U32 R24, RZ, RZ, RZ ;  /* 0x000000ffff187224 */ /* 0x000fe200078e00ff */
[----:B------:R-:W-:Y:S06]  /*19af0*/  BRA `(.L_x_21252) ;  /* 0x0000000000147947 */ /* 0x000fec0003800000 */
.L_x_21272:
[----:B------:R-:W2:Y:S02]  /*19b00*/  LDG.E.64 R24, desc[UR36][R2.64] ;  /* 0x0000002402187981 */ /* 0x000ea4000c1e1b00 */
[----:B--2---:R0:W1:Y:S02]  /*19b10*/  I2F.U64 R24, R24 ;  /* 0x0000001800187312 */ /* 0x0040640000301000 */
[----:B01----:R-:W-:Y:S05]  /*19b20*/  BRA `(.L_x_21252) ;  /* 0x0000000000087947 */ /* 0x003fea0003800000 */
.L_x_21271:
[----:B------:R-:W2:Y:S02]  /*19b30*/  LDG.E R2, desc[UR36][R2.64] ;  /* 0x0000002402027981 */ /* 0x000ea4000c1e1900 */
[----:B--2---:R-:W-:-:S07]  /*19b40*/  I2FP.F32.U32 R24, R2 ;  /* 0x0000000200187245 */ /* 0x004fce0000201000 */
.L_x_21252:
[----:B------:R-:W-:Y:S05]  /*19b50*/  BSYNC.RECONVERGENT B6 ;  /* 0x0000000000067941 */ /* 0x000fea0003800200 */
.L_x_21246:
        /* <DEDUP_REMOVED lines=18> */
.L_x_21278:
[----:B------:R-:W2:Y:S02]  /*19c80*/  LDG.E.U8 R2, desc[UR36][R2.64] ;  /* 0x0000002402027981 */ /* 0x000ea4000c1e1100 */
[----:B--2---:R-:W-:Y:S01]  /*19c90*/  I2FP.F32.U32 R23, R2 ;  /* 0x0000000200177245 */ /* 0x004fe20000201000 */
[----:B------:R-:W-:Y:S06]  /*19ca0*/  BRA `(.L_x_21280) ;  /* 0x0000000c00447947 */ /* 0x000fec0003800000 */
.L_x_21277:
        /* <DEDUP_REMOVED lines=9> */
.L_x_21282:
[----:B------:R-:W2:Y:S02]  /*19d40*/  LDG.E R2, desc[UR36][R2.64] ;  /* 0x0000002402027981 */ /* 0x000ea4000c1e1900 */
[----:B--2---:R-:W-:Y:S01]  /*19d50*/  I2FP.F32.S32 R23, R2 ;  /* 0x0000000200177245 */ /* 0x004fe20000201400 */
[----:B------:R-:W-:Y:S06]  /*19d60*/  BRA `(.L_x_21280) ;  /* 0x0000000c00147947 */ /* 0x000fec0003800000 */
.L_x_21281:
[----:B------:R-:W2:Y:S02]  /*19d70*/  LDG.E.U16 R2, desc[UR36][R2.64] ;  /* 0x0000002402027981 */ /* 0x000ea4000c1e1500 */
[----:B--2---:R0:W2:Y:S01]  /*19d80*/  I2F.S16 R23, R2 ;  /* 0x0000000200177306 */ /* 0x0040a20000101400 */
[----:B------:R-:W-:Y:S05]  /*19d90*/  BRA `(.L_x_21280) ;  /* 0x0000000c00087947 */ /* 0x000fea0003800000 */
.L_x_21276:
        /* <DEDUP_REMOVED lines=8> */
.L_x_21284:
[----:B------:R-:W2:Y:S02]  /*19e20*/  LDG.E.U16 R2, desc[UR36][R2.64] ;  /* 0x0000002402027981 */ /* 0x000ea4000c1e1500 */
[----:B--2---:R-:W-:Y:S01]  /*19e30*/  HADD2.F32 R23, -RZ, R2.H0_H0 ;  /* 0x20000002ff177230 */ /* 0x004fe20000004100 */
[----:B------:R-:W-:Y:S06]  /*19e40*/  BRA `(.L_x_21280) ;  /* 0x0000000800dc7947 */ /* 0x000fec0003800000 */
.L_x_21283:
        /* <DEDUP_REMOVED lines=8> */
.L_x_21286:
[----:B------:R-:W2:Y:S02]  /*19ed0*/  LDG.E.U16 R2, desc[UR36][R2.64] ;  /* 0x0000002402027981 */ /* 0x000ea4000c1e1500 */
[----:B--2---:R-:W-:Y:S01]  /*19ee0*/  HADD2.F32 R23, -RZ, R2.H0_H0 ;  /* 0x20000002ff177230 */ /* 0x004fe20000004100 */
[----:B------:R-:W-:Y:S06]  /*19ef0*/  BRA `(.L_x_21280) ;  /* 0x0000000800b07947 */ /* 0x000fec0003800000 */
.L_x_21285:
        /* <DEDUP_REMOVED lines=11> */
.L_x_21275:
        /* <DEDUP_REMOVED lines=12> */
.L_x_21289:
        /* <DEDUP_REMOVED lines=11> */
.L_x_21288:
        /* <DEDUP_REMOVED lines=25> */
.L_x_21291:
        /* <DEDUP_REMOVED lines=12> */
.L_x_21290:
[----:B------:R-:W2:Y:S02]  /*1a370*/  LDG.E.U16 R2, desc[UR36][R2.64] ;  /* 0x0000002402027981 */ /* 0x000ea4000c1e1500 */
[----:B--2---:R-:W-:Y:S01]  /*1a380*/  IMAD.U32 R23, R2, 0x10000, RZ ;  /* 0x0001000002177824 */ /* 0x004fe200078e00ff */
[----:B------:R-:W-:Y:S06]  /*1a390*/  BRA `(.L_x_21280) ;  /* 0x0000000400887947 */ /* 0x000fec0003800000 */
.L_x_21287:
        /* <DEDUP_REMOVED lines=11> */
.L_x_21294:
        /* <DEDUP_REMOVED lines=20> */
.L_x_21296:
[----:B------:R-:W-:Y:S05]  /*1a590*/  BSYNC.RECONVERGENT B0 ;  /* 0x0000000000007941 */ /* 0x000fea0003800200 */
.L_x_21295:
[----:B------:R-:W-:Y:S01]  /*1a5a0*/  IMAD.SHL.U32 R0, R0, 0x100000, RZ ;  /* 0x0010000000007824 */ /* 0x000fe200078e00ff */
[----:B------:R-:W-:-:S04]  /*1a5b0*/  LEA R2, R2, 0x3b800000, 0x17 ;  /* 0x3b80000002027811 */ /* 0x000fc800078eb8ff */
[----:B------:R-:W-:Y:S01]  /*1a5c0*/  LOP3.LUT R23, R2, R0, R23, 0xfe, !PT ;  /* 0x0000000002177212 */ /* 0x000fe200078efe17 */
[----:B------:R-:W-:Y:S06]  /*1a5d0*/  BRA `(.L_x_21280) ;  /* 0x0000000000f87947 */ /* 0x000fec0003800000 */
.L_x_21293:
        /* <DEDUP_REMOVED lines=20> */
.L_x_21298:
[----:B------:R-:W-:Y:S05]  /*1a720*/  BSYNC.RECONVERGENT B0 ;  /* 0x0000000000007941 */ /* 0x000fea0003800200 */
.L_x_21297:
[----:B------:R-:W-:Y:S02]  /*1a730*/  SHF.L.U32 R0, R0, 0x15, RZ ;  /* 0x0000001500007819 */ /* 0x000fe400000006ff */
[----:B------:R-:W-:-:S04]  /*1a740*/  LEA R2, R2, 0x37800000, 0x17 ;  /* 0x3780000002027811 */ /* 0x000fc800078eb8ff */
[----:B------:R-:W-:Y:S01]  /*1a750*/  LOP3.LUT R23, R2, R0, R23, 0xfe, !PT ;  /* 0x0000000002177212 */ /* 0x000fe200078efe17 */
[----:B------:R-:W-:Y:S06]  /*1a760*/  BRA `(.L_x_21280) ;  /* 0x0000000000947947 */ /* 0x000fec0003800000 */
.L_x_21292:
        /* <DEDUP_REMOVED lines=14> */
.L_x_21279:
        /* <DEDUP_REMOVED lines=16> */
.L_x_21301:
[----:B------:R-:W-:Y:S01]  /*1a950*/  IMAD.MOV.U32 R23, RZ, RZ, RZ ;  /* 0x000000ffff177224 */ /* 0x000fe200078e00ff */
[----:B------:R-:W-:Y:S06]  /*1a960*/  BRA `(.L_x_21280) ;  /* 0x0000000000147947 */ /* 0x000fec0003800000 */
.L_x_21300:
[----:B------:R-:W2:Y:S02]  /*1a970*/  LDG.E.64 R2, desc[UR36][R2.64] ;  /* 0x0000002402027981 */ /* 0x000ea4000c1e1b00 */
[----:B--2---:R0:W2:Y:S02]  /*1a980*/  I2F.U64 R23, R2 ;  /* 0x0000000200177312 */ /* 0x0040a40000301000 */
[----:B0-2---:R-:W-:Y:S05]  /*1a990*/  BRA `(.L_x_21280) ;  /* 0x0000000000087947 */ /* 0x005fea0003800000 */
.L_x_21299:
[----:B------:R-:W2:Y:S02]  /*1a9a0*/  LDG.E R2, desc[UR36][R2.64] ;  /* 0x0000002402027981 */ /* 0x000ea4000c1e1900 */
[----:B--2---:R-:W-:-:S07]  /*1a9b0*/  I2FP.F32.U32 R23, R2 ;  /* 0x0000000200177245 */ /* 0x004fce0000201000 */
.L_x_21280:
[----:B------:R-:W-:Y:S05]  /*1a9c0*/  BSYNC.RECONVERGENT B6 ;  /* 0x0000000000067941 */ /* 0x000fea0003800200 */
.L_x_21274:
        /* <DEDUP_REMOVED lines=18> */
.L_x_21306:
[----:B------:R-:W2:Y:S02]  /*1aaf0*/  LDG.E.U8 R2, desc[UR36][R2.64] ;  /* 0x0000002402027981 */ /* 0x000ea4000c1e1100 */
[----:B--2---:R-:W-:Y:S01]  /*1ab00*/  I2FP.F32.U32 R19, R2 ;  /* 0x0000000200137245 */ /* 0x004fe20000201000 */
[----:B------:R-:W-:Y:S06]  /*1ab10*/  BRA `(.L_x_21308) ;  /* 0x0000000c00447947 */ /* 0x000fec0003800000 */
.L_x_21305:
        /* <DEDUP_REMOVED lines=9> */
.L_x_21310:
[----:B------:R-:W2:Y:S02]  /*1abb0*/  LDG.E R2, desc[UR36][R2.64] ;  /* 0x0000002402027981 */ /* 0x000ea4000c1e1900 */
[----:B--2---:R-:W-:Y:S01]  /*1abc0*/  I2FP.F32.S32 R19, R2 ;  /* 0x0000000200137245 */ /* 0x004fe20000201400 */
[----:B------:R-:W-:Y:S06]  /*1abd0*/  BRA `(.L_x_21308) ;  /* 0x0000000c00147947 */ /* 0x000fec0003800000 */
.L_x_21309:
[----:B------:R-:W2:Y:S02]  /*1abe0*/  LDG.E.U16 R2, desc[UR36][R2.64] ;  /* 0x0000002402027981 */ /* 0x000ea4000c1e1500 */
[----:B--2---:R0:W2:Y:S01]  /*1abf0*/  I2F.S16 R19, R2 ;  /* 0x0000000200137306 */ /* 0x0040a20000101400 */
[----:B------:R-:W-:Y:S05]  /*1ac00*/  BRA `(.L_x_21308) ;  /* 0x0000000c00087947 */ /* 0x000fea0003800000 */
.L_x_21304:
        /* <DEDUP_REMOVED lines=8> */
.L_x_21312:
[----:B------:R-:W2:Y:S02]  /*1ac90*/  LDG.E.U16 R2, desc[UR36][R2.64] ;  /* 0x0000002402027981 */ /* 0x000ea4000c1e1500 */
[----:B--2---:R-:W-:Y:S01]  /*1aca0*/  HADD2.F32 R19, -RZ, R2.H0_H0 ;  /* 0x20000002ff137230 */ /* 0x004fe20000004100 */
[----:B------:R-:W-:Y:S06]  /*1acb0*/  BRA `(.L_x_21308) ;  /* 0x0000000800dc7947 */ /* 0x000fec0003800000 */
.L_x_21311:
        /* <DEDUP_REMOVED lines=8> */
.L_x_21314:
[----:B------:R-:W2:Y:S02]  /*1ad40*/  LDG.E.U16 R2, desc[UR36][R2.64] ;  /* 0x0000002402027981 */ /* 0x000ea4000c1e1500 */
[----:B--2---:R-:W-:Y:S01]  /*1ad50*/  HADD2.F32 R19, -RZ, R2.H0_H0 ;  /* 0x20000002ff137230 */ /* 0x004fe20000004100 */
[----:B------:R-:W-:Y:S06]  /*1ad60*/  BRA `(.L_x_21308) ;  /* 0x0000000800b07947 */ /* 0x000fec0003800000 */
.L_x_21313:
        /* <DEDUP_REMOVED lines=11> */
.L_x_21303:
        /* <DEDUP_REMOVED lines=12> */
.L_x_21317:
        /* <DEDUP_REMOVED lines=11> */
.L_x_21316:
        /* <DEDUP_REMOVED lines=25> */
.L_x_21319:
        /* <DEDUP_REMOVED lines=12> */
.L_x_21318:
[----:B------:R-:W2:Y:S02]  /*1b1e0*/  LDG.E.U16 R2, desc[UR36][R2.64] ;  /* 0x0000002402027981 */ /* 0x000ea4000c1e1500 */
[----:B--2---:R-:W-:Y:S01]  /*1b1f0*/  SHF.L.U32 R19, R2, 0x10, RZ ;  /* 0x0000001002137819 */ /* 0x004fe200000006ff */
[----:B------:R-:W-:Y:S06]  /*1b200*/  BRA `(.L_x_21308) ;  /* 0x0000000400887947 */ /* 0x000fec0003800000 */
.L_x_21315:
        /* <DEDUP_REMOVED lines=11> */
.L_x_21322:
        /* <DEDUP_REMOVED lines=20> */
.L_x_21324:
[----:B------:R-:W-:Y:S05]  /*1b400*/  BSYNC.RECONVERGENT B0 ;  /* 0x0000000000007941 */ /* 0x000fea0003800200 */
.L_x_21323:
[----:B------:R-:W-:Y:S01]  /*1b410*/  IMAD.SHL.U32 R0, R0, 0x100000, RZ ;  /* 0x0010000000007824 */ /* 0x000fe200078e00ff */
[----:B------:R-:W-:-:S04]  /*1b420*/  LEA R2, R2, 0x3b800000, 0x17 ;  /* 0x3b80000002027811 */ /* 0x000fc800078eb8ff */
[----:B------:R-:W-:Y:S01]  /*1b430*/  LOP3.LUT R19, R2, R0, R19, 0xfe, !PT ;  /* 0x0000000002137212 */ /* 0x000fe200078efe13 */
[----:B------:R-:W-:Y:S06]  /*1b440*/  BRA `(.L_x_21308) ;  /* 0x0000000000f87947 */ /* 0x000fec0003800000 */
.L_x_21321:
        /* <DEDUP_REMOVED lines=20> */
.L_x_21326:
[----:B------:R-:W-:Y:S05]  /*1b590*/  BSYNC.RECONVERGENT B0 ;  /* 0x0000000000007941 */ /* 0x000fea0003800200 */
.L_x_21325:
[----:B------:R-:W-:Y:S01]  /*1b5a0*/  IMAD.SHL.U32 R0, R0, 0x200000, RZ ;  /* 0x0020000000007824 */ /* 0x000fe200078e00ff */
[----:B------:R-:W-:-:S04]  /*1b5b0*/  LEA R2, R2, 0x37800000, 0x17 ;  /* 0x3780000002027811 */ /* 0x000fc800078eb8ff */
[----:B------:R-:W-:Y:S01]  /*1b5c0*/  LOP3.LUT R19, R2, R0, R19, 0xfe, !PT ;  /* 0x0000000002137212 */ /* 0x000fe200078efe13 */
[----:B------:R-:W-:Y:S06]  /*1b5d0*/  BRA `(.L_x_21308) ;  /* 0x0000000000947947 */ /* 0x000fec0003800000 */
.L_x_21320:
        /* <DEDUP_REMOVED lines=14> */
.L_x_21307:
        /* <DEDUP_REMOVED lines=16> */
.L_x_21329:
[----:B------:R-:W-:Y:S01]  /*1b7c0*/  MOV R19, RZ ;  /* 0x000000ff00137202 */ /* 0x000fe20000000f00 */
[----:B------:R-:W-:Y:S06]  /*1b7d0*/  BRA `(.L_x_21308) ;  /* 0x0000000000147947 */ /* 0x000fec0003800000 */
.L_x_21328:
[----:B------:R-:W2:Y:S02]  /*1b7e0*/  LDG.E.64 R2, desc[UR36][R2.64] ;  /* 0x0000002402027981 */ /* 0x000ea4000c1e1b00 */
[----:B--2---:R0:W2:Y:S02]  /*1b7f0*/  I2F.U64 R19, R2 ;  /* 0x0000000200137312 */ /* 0x0040a40000301000 */
[----:B0-2---:R-:W-:Y:S05]  /*1b800*/  BRA `(.L_x_21308) ;  /* 0x0000000000087947 */ /* 0x005fea0003800000 */
.L_x_21327:
[----:B------:R-:W2:Y:S02]  /*1b810*/  LDG.E R2, desc[UR36][R2.64] ;  /* 0x0000002402027981 */ /* 0x000ea4000c1e1900 */
[----:B--2---:R-:W-:-:S07]  /*1b820*/  I2FP.F32.U32 R19, R2 ;  /* 0x0000000200137245 */ /* 0x004fce0000201000 */
.L_x_21308:
[----:B------:R-:W-:Y:S05]  /*1b830*/  BSYNC.RECONVERGENT B6 ;  /* 0x0000000000067941 */ /* 0x000fea0003800200 */
.L_x_21302:
        /* <DEDUP_REMOVED lines=16> */
[----:B----4-:R4:W0:Y:S01]  /*1b940*/  I2F.S16 R0, R2 ;  /* 0x0000000200007306 */ /* 0x0108220000101400 */
[----:B------:R-:W-:Y:S05]  /*1b950*/  BRA `(.L_x_21336) ;  /* 0x0000000c00507947 */ /* 0x000fea0003800000 */
.L_x_21334:
[----:B------:R-:W4:Y:S02]  /*1b960*/  LDG.E.U8 R0, desc[UR36][R2.64] ;  /* 0x0000002402007981 */ /* 0x000f24000c1e1100 */
[----:B----4-:R-:W-:Y:S01]  /*1b970*/  I2FP.F32.U32 R0, R0 ;  /* 0x0000000000007245 */ /* 0x010fe20000201000 */
[----:B------:R-:W-:Y:S06]  /*1b980*/  BRA `(.L_x_21336) ;  /* 0x0000000c00447947 */ /* 0x000fec0003800000 */
.L_x_21333:
[----:B------:R-:W-:-:S09]  /*1b990*/  UISETP.NE.AND UP0, UPT, UR4, 0x2, UPT ;  /* 0x000000020400788c */ /* 0x000fd2000bf05270 */
[----:B------:R-:W-:Y:S05]  /*1b9a0*/  BRA.U !UP0, `(.L_x_21337) ;  /* 0x0000000108287547 */ /* 0x000fea000b800000 */
[----:B------:R-:W-:-:S09]  /*1b9b0*/  UISETP.NE.AND UP0, UPT, UR4, 0x3, UPT ;  /* 0x000000030400788c */ /* 0x000fd2000bf05270 */
[----:B------:R-:W-:Y:S05]  /*1b9c0*/  BRA.U !UP0, `(.L_x_21338) ;  /* 0x0000000108147547 */ /* 0x000fea000b800000 */
[----:B------:R-:W-:-:S09]  /*1b9d0*/  UISETP.NE.AND UP0, UPT, UR4, 0x4, UPT ;  /* 0x000000040400788c */ /* 0x000fd2000bf05270 */
[----:B------:R-:W-:Y:S05]  /*1b9e0*/  BRA.U UP0, `(.L_x_21335) ;  /* 0x0000000900d07547 */ /* 0x000fea000b800000 */
[----:B------:R-:W4:Y:S02]  /*1b9f0*/  LDG.E.64 R2, desc[UR36][R2.64] ;  /* 0x0000002402027981 */ /* 0x000f24000c1e1b00 */
[----:B----4-:R4:W0:Y:S02]  /*1ba00*/  I2F.S64 R0, R2 ;  /* 0x0000000200007312 */ /* 0x0108240000301400 */
[----:B0---4-:R-:W-:Y:S05]  /*1ba10*/  BRA `(.L_x_21336) ;  /* 0x0000000c00207947 */ /* 0x011fea0003800000 */
.L_x_21338:
[----:B------:R-:W4:Y:S02]  /*1ba20*/  LDG.E R0, desc[UR36][R2.64] ;  /* 0x0000002402007981 */ /* 0x000f24000c1e1900 */
[----:B----4-:R-:W-:Y:S01]  /*1ba30*/  I2FP.F32.S32 R0, R0 ;  /* 0x0000000000007245 */ /* 0x010fe20000201400 */
[----:B------:R-:W-:Y:S06]  /*1ba40*/  BRA `(.L_x_21336) ;  /* 0x0000000c00147947 */ /* 0x000fec0003800000 */
.L_x_21337:
[----:B------:R-:W4:Y:S02]  /*1ba50*/  LDG.E.U16 R0, desc[UR36][R2.64] ;  /* 0x0000002402007981 */ /* 0x000f24000c1e1500 */
[----:B----4-:R-:W0:Y:S01]  /*1ba60*/  I2F.S16 R0, R0 ;  /* 0x0000000000007306 */ /* 0x010e220000101400 */
[----:B------:R-:W-:Y:S05]  /*1ba70*/  BRA `(.L_x_21336) ;  /* 0x0000000c00087947 */ /* 0x000fea0003800000 */
.L_x_21332:
        /* <DEDUP_REMOVED lines=8> */
.L_x_21340:
[----:B------:R-:W4:Y:S02]  /*1bb00*/  LDG.E.U16 R0, desc[UR36][R2.64] ;  /* 0x0000002402007981 */ /* 0x000f24000c1e1500 */
[----:B----4-:R-:W-:Y:S01]  /*1bb10*/  HADD2.F32 R0, -RZ, R0.H0_H0 ;  /* 0x20000000ff007230 */ /* 0x010fe20000004100 */
[----:B------:R-:W-:Y:S06]  /*1bb20*/  BRA `(.L_x_21336) ;  /* 0x0000000800dc7947 */ /* 0x000fec0003800000 */
.L_x_21339:
        /* <DEDUP_REMOVED lines=8> */
.L_x_21342:
[----:B------:R-:W4:Y:S02]  /*1bbb0*/  LDG.E.U16 R0, desc[UR36][R2.64] ;  /* 0x0000002402007981 */ /* 0x000f24000c1e1500 */
[----:B----4-:R-:W-:Y:S01]  /*1bbc0*/  HADD2.F32 R0, -RZ, R0.H0_H0 ;  /* 0x20000000ff007230 */ /* 0x010fe20000004100 */
[----:B------:R-:W-:Y:S06]  /*1bbd0*/  BRA `(.L_x_21336) ;  /* 0x0000000800b07947 */ /* 0x000fec0003800000 */
.L_x_21341:
        /* <DEDUP_REMOVED lines=11> */
.L_x_21331:
        /* <DEDUP_REMOVED lines=12> */
.L_x_21345:
        /* <DEDUP_REMOVED lines=11> */
.L_x_21344:
        /* <DEDUP_REMOVED lines=25> */
.L_x_21347:
[----:B------:R-:W4:Y:S02]  /*1bf90*/  LDG.E.U8 R2, desc[UR36][R2.64] ;  /* 0x0000002402027981 */ /* 0x000f24000c1e1100 */
[C---:B----4-:R-:W-:Y:S01]  /*1bfa0*/  SHF.L.U32 R0, R2.reuse, 0x19, RZ ;  /* 0x0000001902007819 */ /* 0x050fe200000006ff */
        /* <DEDUP_REMOVED lines=10> */
.L_x_21346:
[----:B------:R-:W4:Y:S02]  /*1c050*/  LDG.E.U16 R0, desc[UR36][R2.64] ;  /* 0x0000002402007981 */ /* 0x000f24000c1e1500 */
[----:B----4-:R-:W-:Y:S01]  /*1c060*/  IMAD.U32 R0, R0, 0x10000, RZ ;  /* 0x0001000000007824 */ /* 0x010fe200078e00ff */
[----:B------:R-:W-:Y:S06]  /*1c070*/  BRA `(.L_x_21336) ;  /* 0x0000000400887947 */ /* 0x000fec0003800000 */
.L_x_21343:
        /* <DEDUP_REMOVED lines=11> */
.L_x_21350:
        /* <DEDUP_REMOVED lines=20> */
.L_x_21352:
[----:B------:R-:W-:Y:S05]  /*1c270*/  BSYNC.RECONVERGENT B0 ;  /* 0x0000000000007941 */ /* 0x000fea0003800200 */
.L_x_21351:
[----:B------:R-:W-:Y:S01]  /*1c280*/  IMAD.SHL.U32 R0, R0, 0x100000, RZ ;  /* 0x0010000000007824 */ /* 0x000fe200078e00ff */
[----:B------:R-:W-:-:S04]  /*1c290*/  LEA R2, R2, 0x3b800000, 0x17 ;  /* 0x3b80000002027811 */ /* 0x000fc800078eb8ff */
[----:B------:R-:W-:Y:S01]  /*1c2a0*/  LOP3.LUT R0, R2, R0, R7, 0xfe, !PT ;  /* 0x0000000002007212 */ /* 0x000fe200078efe07 */
[----:B------:R-:W-:Y:S06]  /*1c2b0*/  BRA `(.L_x_21336) ;  /* 0x0000000000f87947 */ /* 0x000fec0003800000 */
.L_x_21349:
        /* <DEDUP_REMOVED lines=20> */
.L_x_21354:
[----:B------:R-:W-:Y:S05]  /*1c400*/  BSYNC.RECONVERGENT B0 ;  /* 0x0000000000007941 */ /* 0x000fea0003800200 */
.L_x_21353:
[----:B------:R-:W-:Y:S02]  /*1c410*/  SHF.L.U32 R0, R0, 0x15, RZ ;  /* 0x0000001500007819 */ /* 0x000fe400000006ff */
[----:B------:R-:W-:-:S04]  /*1c420*/  LEA R2, R2, 0x37800000, 0x17 ;  /* 0x3780000002027811 */ /* 0x000fc800078eb8ff */
[----:B------:R-:W-:Y:S01]  /*1c430*/  LOP3.LUT R0, R2, R0, R7, 0xfe, !PT ;  /* 0x0000000002007212 */ /* 0x000fe200078efe07 */
[----:B------:R-:W-:Y:S06]  /*1c440*/  BRA `(.L_x_21336) ;  /* 0x0000000000947947 */ /* 0x000fec0003800000 */
.L_x_21348:
        /* <DEDUP_REMOVED lines=14> */
.L_x_21335:
        /* <DEDUP_REMOVED lines=12> */
[----:B--2---:R-:W-:Y:S01]  /*1c5f0*/  IMAD.U32 R10, RZ, RZ, UR8 ;  /* 0x00000008ff0a7e24 */ /* 0x004fe2000f8e00ff */
[----:B------:R-:W-:-:S07]  /*1c600*/  MOV R11, UR9 ;  /* 0x00000009000b7c02 */ /* 0x000fce0008000f00 */
[----:B------:R-:W-:-:S07]  /*1c610*/  LEPC R20, `(.L_x_21357) ;  /* 0x000000001014794e */ /* 0x000fce0000000000 */
[----:B-1-3-5:R-:W-:Y:S05]  /*1c620*/  CALL.ABS.NOINC R2 ;  /* 0x0000000002007343 */ /* 0x02afea0003c00000 */
.L_x_21357:
[----:B------:R-:W-:Y:S01]  /*1c630*/  IMAD.MOV.U32 R0, RZ, RZ, RZ ;  /* 0x000000ffff007224 */ /* 0x000fe200078e00ff */
[----:B------:R-:W-:Y:S06]  /*1c640*/  BRA `(.L_x_21336) ;  /* 0x0000000000147947 */ /* 0x000fec0003800000 */
.L_x_21356:
[----:B------:R-:W4:Y:S02]  /*1c650*/  LDG.E.64 R2, desc[UR36][R2.64] ;  /* 0x0000002402027981 */ /* 0x000f24000c1e1b00 */
[----:B----4-:R0:W4:Y:S02]  /*1c660*/  I2F.U64 R0, R2 ;  /* 0x0000000200007312 */ /* 0x0101240000301000 */
[----:B0---4-:R-:W-:Y:S05]  /*1c670*/  BRA `(.L_x_21336) ;  /* 0x0000000000087947 */ /* 0x011fea0003800000 */
.L_x_21355:
[----:B------:R-:W4:Y:S02]  /*1c680*/  LDG.E R0, desc[UR36][R2.64] ;  /* 0x0000002402007981 */ /* 0x000f24000c1e1900 */
[----:B----4-:R-:W-:-:S07]  /*1c690*/  I2FP.F32.U32 R0, R0 ;  /* 0x0000000000007245 */ /* 0x010fce0000201000 */
.L_x_21336:
[----:B------:R-:W-:Y:S05]  /*1c6a0*/  BSYNC.RECONVERGENT B6 ;  /* 0x0000000000067941 */ /* 0x000fea0003800200 */
.L_x_21330:
[----:B-----5:R-:W-:Y:S01]  /*1c6b0*/  HADD2.F32 R22, -RZ, R22.H0_H0 ;  /* 0x20000016ff167230 */ /* 0x020fe20000004100 */
[----:B------:R-:W-:-:S04]  /*1c6c0*/  UPRMT UR4, UR40, 0x9910, URZ ;  /* 0x0000991028047896 */ /* 0x000fc800080000ff */
[----:B--2---:R-:W-:Y:S01]  /*1c6d0*/  FADD.FTZ R19, R22, -R19 ;  /* 0x8000001316137221 */ /* 0x004fe20000010000 */
[----:B------:R-:W-:-:S03]  /*1c6e0*/  UISETP.GT.AND UP0, UPT, UR4, 0x9, UPT ;  /* 0x000000090400788c */ /* 0x000fc6000bf04270 */
[----:B-1-3--:R-:W-:-:S04]  /*1c6f0*/  FMUL.FTZ R24, R19, R24 ;  /* 0x0000001813187220 */ /* 0x00afc80000410000 */
[----:B0-----:R-:W-:-:S05]  /*1c700*/  FFMA.FTZ R24, R24, R0, R23 ;  /* 0x0000000018187223 */ /* 0x001fca0000010017 */
        /* <DEDUP_REMOVED lines=14> */
.L_x_21361:
[----:B------:R-:W-:-:S06]  /*1c7f0*/  HADD2.F32 R3, -RZ, R24.H0_H0 ;  /* 0x20000018ff037230 */ /* 0x000fcc0000004100 */
[----:B----4-:R-:W0:Y:S02]  /*1c800*/  F2I.S64.TRUNC R2, R3 ;  /* 0x0000000300027311 */ /* 0x010e24000020d900 */
[----:B0-----:R-:W-:Y:S01]  /*1c810*/  STG.E.U8 desc[UR36][R16.64], R2 ;  /* 0x0000000210007986 */ /* 0x001fe2000c101124 */
[----:B------:R-:W-:Y:S05]  /*1c820*/  EXIT ;  /* 0x000000000000794d */ /* 0x000fea0003800000 */
.L_x_21360:
[----:B------:R-:W-:-:S09]  /*1c830*/  UISETP.NE.AND UP0, UPT, UR4, 0x2, UPT ;  /* 0x000000020400788c */ /* 0x000fd2000bf05270 */
[----:B------:R-:W-:Y:S05]  /*1c840*/  BRA.U !UP0, `(.L_x_21363) ;  /* 0x0000000108307547 */ /* 0x000fea000b800000 */
[----:B------:R-:W-:-:S09]  /*1c850*/  UISETP.NE.AND UP0, UPT, UR4, 0x3, UPT ;  /* 0x000000030400788c */ /* 0x000fd2000bf05270 */
[----:B------:R-:W-:Y:S05]  /*1c860*/  BRA.U !UP0, `(.L_x_21364) ;  /* 0x0000000108187547 */ /* 0x000fea000b800000 */
[----:B------:R-:W-:-:S09]  /*1c870*/  UISETP.NE.AND UP0, UPT, UR4, 0x4, UPT ;  /* 0x000000040400788c */ /* 0x000fd2000bf05270 */
[----:B------:R-:W-:Y:S05]  /*1c880*/  BRA.U UP0, `(.L_x_21362) ;  /* 0x0000000900707547 */ /* 0x000fea000b800000 */
[----:B----4-:R-:W-:-:S06]  /*1c890*/  HADD2.F32 R2, -RZ, R24.H0_H0 ;  /* 0x20000018ff027230 */ /* 0x010fcc0000004100 */
[----:B------:R-:W0:Y:S02]  /*1c8a0*/  F2I.S64.TRUNC R2, R2 ;  /* 0x0000000200027311 */ /* 0x000e24000020d900 */
[----:B0-----:R-:W-:Y:S01]  /*1c8b0*/  STG.E.64 desc[UR36][R16.64], R2 ;  /* 0x0000000210007986 */ /* 0x001fe2000c101b24 */
[----:B------:R-:W-:Y:S05]  /*1c8c0*/  EXIT ;  /* 0x000000000000794d */ /* 0x000fea0003800000 */
.L_x_21364:
[----:B------:R-:W-:-:S04]  /*1c8d0*/  HADD2.F32 R24, -RZ, R24.H0_H0 ;  /* 0x20000018ff187230 */ /* 0x000fc80000004100 */
[----:B------:R-:W0:Y:S02]  /*1c8e0*/  F2I.FTZ.TRUNC.NTZ R3, R24 ;  /* 0x0000001800037305 */ /* 0x000e24000021f100 */
[----:B0-----:R-:W-:Y:S01]  /*1c8f0*/  STG.E desc[UR36][R16.64], R3 ;  /* 0x0000000310007986 */ /* 0x001fe2000c101924 */
[----:B------:R-:W-:Y:S05]  /*1c900*/  EXIT ;  /* 0x000000000000794d */ /* 0x000fea0003800000 */
.L_x_21363:
[----:B------:R-:W-:-:S04]  /*1c910*/  HADD2.F32 R24, -RZ, R24.H0_H0 ;  /* 0x20000018ff187230 */ /* 0x000fc80000004100 */
[----:B------:R-:W0:Y:S02]  /*1c920*/  F2I.FTZ.TRUNC.NTZ R3, R24 ;  /* 0x0000001800037305 */ /* 0x000e24000021f100 */
[----:B0-----:R-:W-:Y:S01]  /*1c930*/  STG.E.U16 desc[UR36][R16.64], R3 ;  /* 0x0000000310007986 */ /* 0x001fe2000c101524 */
[----:B------:R-:W-:Y:S05]  /*1c940*/  EXIT ;  /* 0x000000000000794d */ /* 0x000fea0003800000 */
.L_x_21359:
        /* <DEDUP_REMOVED lines=9> */
.L_x_21366:
[----:B------:R-:W-:Y:S01]  /*1c9e0*/  STG.E.U16 desc[UR36][R16.64], R24 ;  /* 0x0000001810007986 */ /* 0x000fe2000c101524 */
[----:B------:R-:W-:Y:S05]  /*1c9f0*/  EXIT ;  /* 0x000000000000794d */ /* 0x000fea0003800000 */
.L_x_21365:
        /* <DEDUP_REMOVED lines=10> */
.L_x_21368:
[----:B------:R-:W-:-:S05]  /*1caa0*/  HADD2.F32 R0, -RZ, R24.H0_H0 ;  /* 0x20000018ff007230 */ /* 0x000fca0000004100 */
[----:B------:R-:W-:-:S04]  /*1cab0*/  F2FP.F16.F32.PACK_AB R0, RZ, R0 ;  /* 0x00000000ff00723e */ /* 0x000fc800000000ff */
[----:B------:R-:W-:-:S05]  /*1cac0*/  PRMT R0, R0, 0x5410, RZ ;  /* 0x0000541000007816 */ /* 0x000fca00000000ff */
[----:B------:R-:W-:Y:S01]  /*1cad0*/  STG.E desc[UR36][R16.64], R0 ;  /* 0x0000000010007986 */ /* 0x000fe2000c101924 */
[----:B------:R-:W-:Y:S05]  /*1cae0*/  EXIT ;  /* 0x000000000000794d */ /* 0x000fea0003800000 */
.L_x_21367:
[----:B----4-:R-:W-:-:S05]  /*1caf0*/  HADD2.F32 R2, -RZ, R24.H0_H0 ;  /* 0x20000018ff027230 */ /* 0x010fca0000004100 */
[----:B------:R-:W-:-:S06]  /*1cb00*/  FMUL.FTZ R2, R2, 1 ;  /* 0x3f80000002027820 */ /* 0x000fcc0000410000 */
[----:B------:R-:W0:Y:S02]  /*1cb10*/  F2F.F64.F32 R2, R2 ;  /* 0x0000000200027310 */ /* 0x000e240000201800 */
[----:B0-----:R-:W-:Y:S01]  /*1cb20*/  STG.E.64 desc[UR36][R16.64], R2 ;  /* 0x0000000210007986 */ /* 0x001fe2000c101b24 */
[----:B------:R-:W-:Y:S05]  /*1cb30*/  EXIT ;  /* 0x000000000000794d */ /* 0x000fea0003800000 */
.L_x_21358:
        /* <DEDUP_REMOVED lines=14> */
.L_x_21372:
[----:B------:R-:W-:Y:S01]  /*1cc20*/  HADD2.F32 R3, -RZ, R24.H0_H0 ;  /* 0x20000018ff037230 */ /* 0x000fe20000004100 */
[----:B------:R-:W-:Y:S01]  /*1cc30*/  BSSY.RECONVERGENT B0, `(.L_x_21373) ;  /* 0x0000013000007945 */ /* 0x000fe20003800200 */
[----:B------:R-:W-:-:S03]  /*1cc40*/  MOV R8, 0x80 ;  /* 0x0000008000087802 */ /* 0x000fc60000000f00 */
[----:B----4-:R-:W-:-:S04]  /*1cc50*/  LOP3.LUT R2, R3, 0x7fffffff, RZ, 0xc0, !PT ;  /* 0x7fffffff03027812 */ /* 0x010fc800078ec0ff */
        /* <DEDUP_REMOVED lines=13> */
.L_x_21375:
[----:B------:R-:W-:-:S04]  /*1cd30*/  SHF.R.U32.HI R3, RZ, 0x18, R3 ;  /* 0x00000018ff037819 */ /* 0x000fc80000011603 */
[----:B------:R-:W-:-:S04]  /*1cd40*/  LOP3.LUT R0, R0, 0x80, R3, 0xf8, !PT ;  /* 0x0000008000007812 */ /* 0x000fc800078ef803 */
[----:B------:R-:W-:-:S07]  /*1cd50*/  PRMT R8, R0, 0x7610, R8 ;  /* 0x0000761000087816 */ /* 0x000fce0000000008 */
.L_x_21374:
[----:B------:R-:W-:Y:S05]  /*1cd60*/  BSYNC.RECONVERGENT B0 ;  /* 0x0000000000007941 */ /* 0x000fea0003800200 */
.L_x_21373:
[----:B------:R-:W-:Y:S01]  /*1cd70*/  STG.E.U8 desc[UR36][R16.64], R8 ;  /* 0x0000000810007986 */ /* 0x000fe2000c101124 */
[----:B------:R-:W-:Y:S05]  /*1cd80*/  EXIT ;  /* 0x000000000000794d */ /* 0x000fea0003800000 */
.L_x_21371:
[----:B------:R-:W-:Y:S01]  /*1cd90*/  HADD2.F32 R3, -RZ, R24.H0_H0 ;  /* 0x20000018ff037230 */ /* 0x000fe20000004100 */
[----:B------:R-:W-:Y:S01]  /*1cda0*/  BSSY.RECONVERGENT B0, `(.L_x_21376) ;  /* 0x0000013000007945 */ /* 0x000fe20003800200 */
[----:B------:R-:W-:-:S03]  /*1cdb0*/  IMAD.MOV.U32 R8, RZ, RZ, 0x80 ;  /* 0x00000080ff087424 */ /* 0x000fc600078e00ff */
        /* <DEDUP_REMOVED lines=14> */
.L_x_21378:
[----:B------:R-:W-:-:S04]  /*1cea0*/  SHF.R.U32.HI R3, RZ, 0x18, R3 ;  /* 0x00000018ff037819 */ /* 0x000fc80000011603 */
[----:B------:R-:W-:-:S04]  /*1ceb0*/  LOP3.LUT R0, R0, 0x80, R3, 0xf8, !PT ;  /* 0x0000008000007812 */ /* 0x000fc800078ef803 */
[----:B------:R-:W-:-:S07]  /*1cec0*/  PRMT R8, R0, 0x7610, R8 ;  /* 0x0000761000087816 */ /* 0x000fce0000000008 */
.L_x_21377:
[----:B------:R-:W-:Y:S05]  /*1ced0*/  BSYNC.RECONVERGENT B0 ;  /* 0x0000000000007941 */ /* 0x000fea0003800200 */
.L_x_21376:
[----:B------:R-:W-:Y:S01]  /*1cee0*/  STG.E.U8 desc[UR36][R16.64], R8 ;  /* 0x0000000810007986 */ /* 0x000fe2000c101124 */
[----:B------:R-:W-:Y:S05]  /*1cef0*/  EXIT ;  /* 0x000000000000794d */ /* 0x000fea0003800000 */
.L_x_21370:
        /* <DEDUP_REMOVED lines=8> */
[----:B----4-:R-:W-:-:S04]  /*1cf80*/  LOP3.LUT R2, R4, 0xff, RZ, 0xc0, !PT ;  /* 0x000000ff04027812 */ /* 0x010fc800078ec0ff */
        /* <DEDUP_REMOVED lines=13> */
.L_x_21380:
[----:B----4-:R-:W-:-:S06]  /*1d060*/  HADD2.F32 R2, -RZ, R24.H0_H0 ;  /* 0x20000018ff027230 */ /* 0x010fcc0000004100 */
[----:B------:R-:W0:Y:S02]  /*1d070*/  F2I.U64.TRUNC R2, R2 ;  /* 0x0000000200027311 */ /* 0x000e24000020d800 */
[----:B0-----:R-:W-:Y:S01]  /*1d080*/  STG.E.64 desc[UR36][R16.64], R2 ;  /* 0x0000000210007986 */ /* 0x001fe2000c101b24 */
[----:B------:R-:W-:Y:S05]  /*1d090*/  EXIT ;  /* 0x000000000000794d */ /* 0x000fea0003800000 */
.L_x_21379:
[----:B------:R-:W-:-:S04]  /*1d0a0*/  HADD2.F32 R24, -RZ, R24.H0_H0 ;  /* 0x20000018ff187230 */ /* 0x000fc80000004100 */
[----:B------:R-:W0:Y:S02]  /*1d0b0*/  F2I.FTZ.U32.TRUNC.NTZ R3, R24 ;  /* 0x0000001800037305 */ /* 0x000e24000021f000 */
[----:B0-----:R-:W-:Y:S01]  /*1d0c0*/  STG.E desc[UR36][R16.64], R3 ;  /* 0x0000000310007986 */ /* 0x001fe2000c101924 */
[----:B------:R-:W-:Y:S05]  /*1d0d0*/  EXIT ;  /* 0x000000000000794d */ /* 0x000fea0003800000 */
.L_x_21369:
        /* <DEDUP_REMOVED lines=11> */
.L_x_21382:
[----:B------:R-:W-:Y:S01]  /*1d190*/  HADD2.F32 R24, -RZ, R24.H0_H0 ;  /* 0x20000018ff187230 */ /* 0x000fe20000004100 */
[----:B------:R-:W-:-:S04]  /*1d1a0*/  CS2R R6, SRZ ;  /* 0x0000000000067805 */ /* 0x000fc8000001ff00 */
[----:B------:R-:W-:-:S06]  /*1d1b0*/  FMUL.FTZ R4, R24, 1 ;  /* 0x3f80000018047820 */ /* 0x000fcc0000410000 */
[----:B------:R-:W0:Y:S02]  /*1d1c0*/  F2F.F64.F32 R4, R4 ;  /* 0x0000000400047310 */ /* 0x000e240000201800 */
[----:B0-----:R-:W-:Y:S01]  /*1d1d0*/  STG.E.128 desc[UR36][R16.64], R4 ;  /* 0x0000000410007986 */ /* 0x001fe2000c101d24 */
[----:B------:R-:W-:Y:S05]  /*1d1e0*/  EXIT ;  /* 0x000000000000794d */ /* 0x000fea0003800000 */
.L_x_21381:
[----:B------:R-:W-:-:S09]  /*1d1f0*/  UISETP.NE.AND UP0, UPT, UR4, 0xf, UPT ;  /* 0x0000000f0400788c */ /* 0x000fd2000bf05270 */
[----:B------:R-:W-:Y:S05]  /*1d200*/  BRA.U !UP0, `(.L_x_21383) ;  /* 0x0000000108e87547 */ /* 0x000fea000b800000 */
[----:B------:R-:W-:-:S09]  /*1d210*/  UISETP.NE.AND UP0, UPT, UR4, 0x17, UPT ;  /* 0x000000170400788c */ /* 0x000fd2000bf05270 */
[----:B------:R-:W-:Y:S05]  /*1d220*/  BRA.U !UP0, `(.L_x_21384) ;  /* 0x0000000108907547 */ /* 0x000fea000b800000 */
[----:B------:R-:W-:-:S09]  /*1d230*/  UISETP.NE.AND UP0, UPT, UR4, 0x18, UPT ;  /* 0x000000180400788c */ /* 0x000fd2000bf05270 */
[----:B------:R-:W-:Y:S05]  /*1d240*/  BRA.U !UP0, `(.L_x_21385) ;  /* 0x0000000108447547 */ /* 0x000fea000b800000 */
.L_x_21362:
[----:B------:R-:W-:Y:S01]  /*1d250*/  MOV R0, 0x130 ;  /* 0x0000013000007802 */ /* 0x000fe20000000f00 */
[----:B------:R-:W0:Y:S01]  /*1d260*/  LDCU.64 UR4, c[0x4][0x120] ;  /* 0x01002400ff0477ac */ /* 0x000e220008000a00 */
[----:B------:R-:W-:Y:S02]  /*1d270*/  HFMA2 R8, -RZ, RZ, 0, 6.020069122314453125e-06 ;  /* 0x00000065ff087431 */ /* 0x000fe400000001ff */
[----:B------:R-:W-:Y:S01]  /*1d280*/  IMAD.MOV.U32 R12, RZ, RZ, 0x1 ;  /* 0x00000001ff0c7424 */ /* 0x000fe200078e00ff */
[----:B----4-:R1:W2:Y:S01]  /*1d290*/  LDC.64 R2, c[0x4][R0] ;  /* 0x0100000000027b82 */ /* 0x0102a20000000a00 */
        /* <DEDUP_REMOVED lines=11> */
.L_x_21386:
[----:B------:R-:W-:Y:S05]  /*1d350*/  EXIT ;  /* 0x000000000000794d */ /* 0x000fea0003800000 */
.L_x_21385:
[----:B------:R-:W-:Y:S01]  /*1d360*/  HADD2.F32 R5, -RZ, R24.H0_H0 ;  /* 0x20000018ff057230 */ /* 0x000fe20000004100 */
[----:B------:R-:W-:Y:S01]  /*1d370*/  BSSY.RECONVERGENT B0, `(.L_x_21387) ;  /* 0x000000c000007945 */ /* 0x000fe20003800200 */
[----:B------:R-:W-:-:S03]  /*1d380*/  MOV R0, 0x7f ;  /* 0x0000007f00007802 */ /* 0x000fc60000000f00 */
[----:B----4-:R-:W-:Y:S02]  /*1d390*/  LOP3.LUT R2, R5, 0x7fffffff, RZ, 0xc0, !PT ;  /* 0x7fffffff05027812 */ /* 0x010fe400078ec0ff */
        /* <DEDUP_REMOVED lines=9> */
.L_x_21388:
[----:B------:R-:W-:Y:S05]  /*1d430*/  BSYNC.RECONVERGENT B0 ;  /* 0x0000000000007941 */ /* 0x000fea0003800200 */
.L_x_21387:
[----:B------:R-:W-:-:S05]  /*1d440*/  LOP3.LUT R3, R0, 0x80, R3, 0xf8, !PT ;  /* 0x0000008000037812 */ /* 0x000fca00078ef803 */
[----:B------:R-:W-:Y:S01]  /*1d450*/  STG.E.U8 desc[UR36][R16.64], R3 ;  /* 0x0000000310007986 */ /* 0x000fe2000c101124 */
[----:B------:R-:W-:Y:S05]  /*1d460*/  EXIT ;  /* 0x000000000000794d */ /* 0x000fea0003800000 */
.L_x_21384:
[----:B------:R-:W-:Y:S01]  /*1d470*/  HADD2.F32 R3, -RZ, R24.H0_H0 ;  /* 0x20000018ff037230 */ /* 0x000fe20000004100 */
[----:B------:R-:W-:Y:S04]  /*1d480*/  BSSY.RECONVERGENT B0, `(.L_x_21389) ;  /* 0x000000e000007945 */ /* 0x000fe80003800200 */
[----:B----4-:R-:W-:-:S04]  /*1d490*/  LOP3.LUT R2, R3, 0x7fffffff, RZ, 0xc0, !PT ;  /* 0x7fffffff03027812 */ /* 0x010fc800078ec0ff */
        /* <DEDUP_REMOVED lines=9> */
.L_x_21390:
[----:B------:R-:W-:Y:S01]  /*1d530*/  IMAD.MOV.U32 R0, RZ, RZ, 0x7f ;  /* 0x0000007fff007424 */ /* 0x000fe200078e00ff */
[----:B------:R-:W-:-:S04]  /*1d540*/  ISETP.GT.U32.AND P0, PT, R2, 0x7f800000, PT ;  /* 0x7f8000000200780c */ /* 0x000fc80003f04070 */
[----:B------:R-:W-:-:S09]  /*1d550*/  SEL R0, R0, 0x7c, P0 ;  /* 0x0000007c00007807 */ /* 0x000fd20000000000 */
.L_x_21391:
[----:B------:R-:W-:Y:S05]  /*1d560*/  BSYNC.RECONVERGENT B0 ;  /* 0x0000000000007941 */ /* 0x000fea0003800200 */
.L_x_21389:
[----:B------:R-:W-:-:S04]  /*1d570*/  SHF.R.U32.HI R3, RZ, 0x18, R3 ;  /* 0x00000018ff037819 */ /* 0x000fc80000011603 */
[----:B------:R-:W-:-:S05]  /*1d580*/  LOP3.LUT R3, R0, 0x80, R3, 0xf8, !PT ;  /* 0x0000008000037812 */ /* 0x000fca00078ef803 */
[----:B------:R-:W-:Y:S01]  /*1d590*/  STG.E.U8 desc[UR36][R16.64], R3 ;  /* 0x0000000310007986 */ /* 0x000fe2000c101124 */
[----:B------:R-:W-:Y:S05]  /*1d5a0*/  EXIT ;  /* 0x000000000000794d */ /* 0x000fea0003800000 */
.L_x_21383:
[----:B------:R-:W-:-:S05]  /*1d5b0*/  HADD2.F32 R0, -RZ, R24.H0_H0 ;  /* 0x20000018ff007230 */ /* 0x000fca0000004100 */
[----:B------:R-:W-:-:S05]  /*1d5c0*/  F2FP.BF16.F32.PACK_AB R0, RZ, R0 ;  /* 0x00000000ff00723e */ /* 0x000fca00000010ff */
[----:B------:R-:W-:Y:S01]  /*1d5d0*/  STG.E.U16 desc[UR36][R16.64], R0 ;  /* 0x0000000010007986 */ /* 0x000fe2000c101524 */
[----:B------:R-:W-:Y:S05]  /*1d5e0*/  EXIT ;  /* 0x000000000000794d */ /* 0x000fea0003800000 */
.L_x_21392:
        /* <DEDUP_REMOVED lines=9> */
.L_x_27239:


//--------------------- .text._ZN2at6native27unrolled_elementwise_kernelIZZZNS0_49_GLOBAL__N__b919a28f_16_Normalization_cu_5c38458722batch_norm_elementwiseERKNS_6TensorES5_RKSt8optionalIS3_ES9_S5_S5_ENKUlvE0_clEvENKUlvE2_clEvEUlN3c104HalfEffffE_St5arrayIPcLm6EELi4E23TrivialOffsetCalculatorILi5EjESI_ILi1EjENS0_6memory12LoadWithCastILi5EEENSL_13StoreWithCastILi1EEEEEviT_T0_T2_T3_T4_T5_ --------------------------
	.section	.text._ZN2at6native27unrolled_elementwise_kernelIZZZNS0_49_GLOBAL__N__b919a28f_16_Normalization_cu_5c38458722batch_norm_elementwiseERKNS_6TensorES5_RKSt8optionalIS3_ES9_S5_S5_ENKUlvE0_clEvENKUlvE2_clEvEUlN3c104HalfEffffE_St5arrayIPcLm6EELi4E23TrivialOffsetCalculatorILi5EjESI_ILi1EjENS0_6memory12LoadWithCastILi5EEENSL_13StoreWithCastILi1EEEEEviT_T0_T2_T3_T4_T5_,"ax",@progbits
	.align	128
        .global         _ZN2at6native27unrolled_elementwise_kernelIZZZNS0_49_GLOBAL__N__b919a28f_16_Normalization_cu_5c38458722batch_norm_elementwiseERKNS_6TensorES5_RKSt8optionalIS3_ES9_S5_S5_ENKUlvE0_clEvENKUlvE2_clEvEUlN3c104HalfEffffE_St5arrayIPcLm6EELi4E23TrivialOffsetCalculatorILi5EjESI_ILi1EjENS0_6memory12LoadWithCastILi5EEENSL_13StoreWithCastILi1EEEEEviT_T0_T2_T3_T4_T5_
        .type           _ZN2at6native27unrolled_elementwise_kernelIZZZNS0_49_GLOBAL__N__b919a28f_16_Normalization_cu_5c38458722batch_norm_elementwiseERKNS_6TensorES5_RKSt8optionalIS3_ES9_S5_S5_ENKUlvE0_clEvENKUlvE2_clEvEUlN3c104HalfEffffE_St5arrayIPcLm6EELi4E23TrivialOffsetCalculatorILi5EjESI_ILi1EjENS0_6memory12LoadWithCastILi5EEENSL_13StoreWithCastILi1EEEEEviT_T0_T2_T3_T4_T5_,@function
        .size           _ZN2at6native27unrolled_elementwise_kernelIZZZNS0_49_GLOBAL__N__b919a28f_16_Normalization_cu_5c38458722batch_norm_elementwiseERKNS_6TensorES5_RKSt8optionalIS3_ES9_S5_S5_ENKUlvE0_clEvENKUlvE2_clEvEUlN3c104HalfEffffE_St5arrayIPcLm6EELi4E23TrivialOffsetCalculatorILi5EjESI_ILi1EjENS0_6memory12LoadWithCastILi5EEENSL_13StoreWithCastILi1EEEEEviT_T0_T2_T3_T4_T5_,(.L_x_27240 - _ZN2at6native27unrolled_elementwise_kernelIZZZNS0_49_GLOBAL__N__b919a28f_16_Normalization_cu_5c38458722batch_norm_elementwiseERKNS_6TensorES5_RKSt8optionalIS3_ES9_S5_S5_ENKUlvE0_clEvENKUlvE2_clEvEUlN3c104HalfEffffE_St5arrayIPcLm6EELi4E23TrivialOffsetCalculatorILi5EjESI_ILi1EjENS0_6memory12LoadWithCastILi5EEENSL_13StoreWithCastILi1EEEEEviT_T0_T2_T3_T4_T5_)
        .other          _ZN2at6native27unrolled_elementwise_kernelIZZZNS0_49_GLOBAL__N__b919a28f_16_Normalization_cu_5c38458722batch_norm_elementwiseERKNS_6TensorES5_RKSt8optionalIS3_ES9_S5_S5_ENKUlvE0_clEvENKUlvE2_clEvEUlN3c104HalfEffffE_St5arrayIPcLm6EELi4E23TrivialOffsetCalculatorILi5EjESI_ILi1EjENS0_6memory12LoadWithCastILi5EEENSL_13StoreWithCastILi1EEEEEviT_T0_T2_T3_T4_T5_,@"STO_CUDA_ENTRY STV_DEFAULT"
_ZN2at6native27unrolled_elementwise_kernelIZZZNS0_49_GLOBAL__N__b919a28f_16_Normalization_cu_5c38458722batch_norm_elementwiseERKNS_6TensorES5_RKSt8optionalIS3_ES9_S5_S5_ENKUlvE0_clEvENKUlvE2_clEvEUlN3c104HalfEffffE_St5arrayIPcLm6EELi4E23TrivialOffsetCalculatorILi5EjESI_ILi1EjENS0_6memory12LoadWithCastILi5EEENSL_13StoreWithCastILi1EEEEEviT_T0_T2_T3_T4_T5_:
.text._ZN2at6native27unrolled_elementwise_kernelIZZZNS0_49_GLOBAL__N__b919a28f_16_Normalization_cu_5c38458722batch_norm_elementwiseERKNS_6TensorES5_RKSt8optionalIS3_ES9_S5_S5_ENKUlvE0_clEvENKUlvE2_clEvEUlN3c104HalfEffffE_St5arrayIPcLm6EELi4E23TrivialOffsetCalculatorILi5EjESI_ILi1EjENS0_6memory12LoadWithCastILi5EEENSL_13StoreWithCastILi1EEEEEviT_T0_T2_T3_T4_T5_:
        /* <DEDUP_REMOVED lines=10> */
[----:B------:R-:W0:Y:S01]  /*00a0*/  LDCU.U8 UR39, c[0x0][0x3c0] ;  /* 0x00007800ff2777ac */ /* 0x000e220008000000 */
[----:B------:R-:W-:-:S02]  /*00b0*/  IMAD.MOV.U32 R18, RZ, RZ, RZ ;  /* 0x000000ffff127224 */ /* 0x000fc400078e00ff */
[----:B------:R-:W-:Y:S01]  /*00c0*/  IMAD.MOV.U32 R22, RZ, RZ, RZ ;  /* 0x000000ffff167224 */ /* 0x000fe200078e00ff */
[----:B--2---:R-:W-:Y:S02]  /*00d0*/  UPRMT UR40, UR38, 0x7773, URZ ;  /* 0x0000777326287896 */ /* 0x004fe400080000ff */
        /* <DEDUP_REMOVED lines=29> */
.L_x_21398:
[----:B------:R-:W2:Y:S02]  /*02b0*/  LDG.E.U8 R4, desc[UR36][R4.64] ;  /* 0x0000002404047981 */ /* 0x000ea4000c1e1100 */
[----:B--2---:R-:W-:-:S04]  /*02c0*/  I2FP.F32.U32 R0, R4 ;  /* 0x0000000400007245 */ /* 0x004fc80000201000 */
[----:B------:R-:W-:-:S04]  /*02d0*/  F2FP.F16.F32.PACK_AB R0, RZ, R0 ;  /* 0x00000000ff00723e */ /* 0x000fc800000000ff */
[----:B------:R-:W-:Y:S01]  /*02e0*/  PRMT R16, R0, 0x7610, R16 ;  /* 0x0000761000107816 */ /* 0x000fe20000000010 */
[----:B------:R-:W-:Y:S06]  /*02f0*/  BRA `(.L_x_21400) ;  /* 0x0000000c00d87947 */ /* 0x000fec0003800000 */
.L_x_21397:
        /* <DEDUP_REMOVED lines=11> */
.L_x_21402:
[----:B------:R-:W2:Y:S02]  /*03b0*/  LDG.E R4, desc[UR36][R4.64] ;  /* 0x0000002404047981 */ /* 0x000ea4000c1e1900 */
[----:B--2---:R-:W-:-:S04]  /*03c0*/  I2FP.F32.S32 R0, R4 ;  /* 0x0000000400007245 */ /* 0x004fc80000201400 */
[----:B------:R-:W-:-:S04]  /*03d0*/  F2FP.F16.F32.PACK_AB R0, RZ, R0 ;  /* 0x00000000ff00723e */ /* 0x000fc800000000ff */
[----:B------:R-:W-:Y:S01]  /*03e0*/  PRMT R16, R0, 0x7610, R16 ;  /* 0x0000761000107816 */ /* 0x000fe20000000010 */
[----:B------:R-:W-:Y:S06]  /*03f0*/  BRA `(.L_x_21400) ;  /* 0x0000000c00987947 */ /* 0x000fec0003800000 */
.L_x_21401:
[----:B------:R-:W2:Y:S02]  /*0400*/  LDG.E.U16 R4, desc[UR36][R4.64] ;  /* 0x0000002404047981 */ /* 0x000ea4000c1e1500 */
[----:B--2---:R-:W0:Y:S02]  /*0410*/  I2F.S16 R0, R4 ;  /* 0x0000000400007306 */ /* 0x004e240000101400 */
[----:B0-----:R-:W-:-:S04]  /*0420*/  F2FP.F16.F32.PACK_AB R0, RZ, R0 ;  /* 0x00000000ff00723e */ /* 0x001fc800000000ff */
[----:B------:R-:W-:Y:S01]  /*0430*/  PRMT R16, R0, 0x7610, R16 ;  /* 0x0000761000107816 */ /* 0x000fe20000000010 */
[----:B------:R-:W-:Y:S06]  /*0440*/  BRA `(.L_x_21400) ;  /* 0x0000000c00847947 */ /* 0x000fec0003800000 */
.L_x_21396:
        /* <DEDUP_REMOVED lines=9> */
.L_x_21404:
[----:B------:R1:W5:Y:S01]  /*04e0*/  LDG.E.U16 R16, desc[UR36][R4.64] ;  /* 0x0000002404107981 */ /* 0x000362000c1e1500 */
[----:B------:R-:W-:Y:S05]  /*04f0*/  BRA `(.L_x_21400) ;  /* 0x0000000c00587947 */ /* 0x000fea0003800000 */
.L_x_21403:
        /* <DEDUP_REMOVED lines=9> */
.L_x_21406:
[----:B------:R0:W5:Y:S01]  /*0590*/  LDG.E.U16 R16, desc[UR36][R4.64] ;  /* 0x0000002404107981 */ /* 0x000162000c1e1500 */
[----:B------:R-:W-:Y:S05]  /*05a0*/  BRA `(.L_x_21400) ;  /* 0x0000000c002c7947 */ /* 0x000fea0003800000 */
.L_x_21405:
        /* <DEDUP_REMOVED lines=13> */
.L_x_21395:
        /* <DEDUP_REMOVED lines=14> */
.L_x_21409:
        /* <DEDUP_REMOVED lines=13> */
.L_x_21408:
        /* <DEDUP_REMOVED lines=27> */
.L_x_21411:
        /* <DEDUP_REMOVED lines=15> */
.L_x_21410:
[----:B------:R-:W2:Y:S02]  /*0ad0*/  LDG.E.U16 R0, desc[UR36][R4.64] ;  /* 0x0000002404007981 */ /* 0x000ea4000c1e1500 */
[----:B--2---:R-:W-:-:S05]  /*0ae0*/  IMAD.U32 R0, R0, 0x10000, RZ ;  /* 0x0001000000007824 */ /* 0x004fca00078e00ff */
[----:B------:R-:W-:-:S04]  /*0af0*/  F2FP.F16.F32.PACK_AB R0, RZ, R0 ;  /* 0x00000000ff00723e */ /* 0x000fc800000000ff */
[----:B------:R-:W-:Y:S01]  /*0b00*/  PRMT R16, R0, 0x7610, R16 ;  /* 0x0000761000107816 */ /* 0x000fe20000000010 */
[----:B------:R-:W-:Y:S06]  /*0b10*/  BRA `(.L_x_21400) ;  /* 0x0000000400d07947 */ /* 0x000fec0003800000 */
.L_x_21407:
        /* <DEDUP_REMOVED lines=13> */
.L_x_21414:
        /* <DEDUP_REMOVED lines=21> */
.L_x_21418:
[----:B------:R-:W-:Y:S05]  /*0d40*/  BSYNC.RECONVERGENT B1 ;  /* 0x0000000000017941 */ /* 0x000fea0003800200 */
.L_x_21417:
[----:B------:R-:W-:Y:S01]  /*0d50*/  IMAD.SHL.U32 R0, R0, 0x100000, RZ ;  /* 0x0010000000007824 */ /* 0x000fe200078e00ff */
[----:B------:R-:W-:-:S04]  /*0d60*/  LEA R3, R3, 0x3b800000, 0x17 ;  /* 0x3b80000003037811 */ /* 0x000fc800078eb8ff */
[----:B------:R-:W-:-:S07]  /*0d70*/  LOP3.LUT R0, R3, R0, R7, 0xfe, !PT ;  /* 0x0000000003007212 */ /* 0x000fce00078efe07 */
.L_x_21416:
[----:B------:R-:W-:Y:S05]  /*0d80*/  BSYNC.RECONVERGENT B0 ;  /* 0x0000000000007941 */ /* 0x000fea0003800200 */
.L_x_21415:
[----:B------:R-:W-:-:S04]  /*0d90*/  F2FP.F16.F32.PACK_AB R0, RZ, R0 ;  /* 0x00000000ff00723e */ /* 0x000fc800000000ff */
[----:B------:R-:W-:Y:S01]  /*0da0*/  PRMT R16, R0, 0x7610, R16 ;  /* 0x0000761000107816 */ /* 0x000fe20000000010 */
[----:B------:R-:W-:Y:S06]  /*0db0*/  BRA `(.L_x_21400) ;  /* 0x0000000400287947 */ /* 0x000fec0003800000 */
.L_x_21413:
        /* <DEDUP_REMOVED lines=21> */
.L_x_21422:
[----:B------:R-:W-:Y:S05]  /*0f10*/  BSYNC.RECONVERGENT B1 ;  /* 0x0000000000017941 */ /* 0x000fea0003800200 */
.L_x_21421:
[----:B------:R-:W-:Y:S01]  /*0f20*/  IMAD.SHL.U32 R0, R0, 0x200000, RZ ;  /* 0x0020000000007824 */ /* 0x000fe200078e00ff */
[----:B------:R-:W-:-:S04]  /*0f30*/  LEA R3, R3, 0x37800000, 0x17 ;  /* 0x3780000003037811 */ /* 0x000fc800078eb8ff */
[----:B------:R-:W-:-:S07]  /*0f40*/  LOP3.LUT R0, R3, R0, R7, 0xfe, !PT ;  /* 0x0000000003007212 */ /* 0x000fce00078efe07 */
.L_x_21420:
[----:B------:R-:W-:Y:S05]  /*0f50*/  BSYNC.RECONVERGENT B0 ;  /* 0x0000000000007941 */ /* 0x000fea0003800200 */
.L_x_21419:
[----:B------:R-:W-:-:S04]  /*0f60*/  F2FP.F16.F32.PACK_AB R0, RZ, R0 ;  /* 0x00000000ff00723e */ /* 0x000fc800000000ff */
[----:B------:R-:W-:Y:S01]  /*0f70*/  PRMT R16, R0, 0x7610, R16 ;  /* 0x0000761000107816 */ /* 0x000fe20000000010 */
[----:B------:R-:W-:Y:S06]  /*0f80*/  BRA `(.L_x_21400) ;  /* 0x0000000000b47947 */ /* 0x000fec0003800000 */
.L_x_21412:
[----:B------:R-:W-:-:S09]  /*0f90*/  UISETP.NE.AND UP0, UPT, UR4, 0x1c, UPT ;  /* 0x0000001c0400788c */ /* 0x000fd2000bf05270 */
[----:B------:R-:W-:Y:S05]  /*0fa0*/  BRA.U !UP0, `(.L_x_21423) ;  /* 0x00000001089c7547 */ /* 0x000fea000b800000 */
[----:B------:R-:W-:-:S09]  /*0fb0*/  UISETP.NE.AND UP0, UPT, UR4, 0x1d, UPT ;  /* 0x0000001d0400788c */ /* 0x000fd2000bf05270 */
[----:B------:R-:W-:Y:S05]  /*0fc0*/  BRA.U !UP0, `(.L_x_21424) ;  /* 0x0000000108807547 */ /* 0x000fea000b800000 */
[----:B------:R-:W-:-:S09]  /*0fd0*/  UISETP.NE.AND UP0, UPT, UR4, 0x2c, UPT ;  /* 0x0000002c0400788c */ /* 0x000fd2000bf05270 */
[----:B------:R-:W-:Y:S05]  /*0fe0*/  BRA.U !UP0, `(.L_x_21425) ;  /* 0x0000000108487547 */ /* 0x000fea000b800000 */
.L_x_21399:
        /* <DEDUP_REMOVED lines=16> */
.L_x_21426:
[----:B------:R-:W-:Y:S01]  /*10f0*/  PRMT R16, RZ, 0x7610, R16 ;  /* 0x00007610ff107816 */ /* 0x000fe20000000010 */
[----:B------:R-:W-:Y:S06]  /*1100*/  BRA `(.L_x_21400) ;  /* 0x0000000000547947 */ /* 0x000fec0003800000 */
.L_x_21425:
        /* <DEDUP_REMOVED lines=8> */
.L_x_21428:
[----:B------:R-:W-:Y:S05]  /*1190*/  BSYNC.RECONVERGENT B0 ;  /* 0x0000000000007941 */ /* 0x000fea0003800200 */
.L_x_21427:
[----:B------:R-:W-:-:S04]  /*11a0*/  F2FP.F16.F32.PACK_AB R0, RZ, R0 ;  /* 0x00000000ff00723e */ /* 0x000fc800000000ff */
[----:B------:R-:W-:Y:S01]  /*11b0*/  PRMT R16, R0, 0x7610, R16 ;  /* 0x0000761000107816 */ /* 0x000fe20000000010 */
[----:B------:R-:W-:Y:S06]  /*11c0*/  BRA `(.L_x_21400) ;  /* 0x0000000000247947 */ /* 0x000fec0003800000 */
.L_x_21424:
[----:B------:R-:W2:Y:S02]  /*11d0*/  LDG.E.64 R4, desc[UR36][R4.64] ;  /* 0x0000002404047981 */ /* 0x000ea4000c1e1b00 */
[----:B--2---:R-:W0:Y:S02]  /*11e0*/  I2F.U64 R0, R4 ;  /* 0x0000000400007312 */ /* 0x004e240000301000 */
[----:B0-----:R-:W-:-:S04]  /*11f0*/  F2FP.F16.F32.PACK_AB R0, RZ, R0 ;  /* 0x00000000ff00723e */ /* 0x001fc800000000ff */
[----:B------:R-:W-:Y:S01]  /*1200*/  PRMT R16, R0, 0x7610, R16 ;  /* 0x0000761000107816 */ /* 0x000fe20000000010 */
[----:B------:R-:W-:Y:S06]  /*1210*/  BRA `(.L_x_21400) ;  /* 0x0000000000107947 */ /* 0x000fec0003800000 */
.L_x_21423:
[----:B------:R-:W2:Y:S02]  /*1220*/  LDG.E R4, desc[UR36][R4.64] ;  /* 0x0000002404047981 */ /* 0x000ea4000c1e1900 */
[----:B--2---:R-:W-:-:S04]  /*1230*/  I2FP.F32.U32 R0, R4 ;  /* 0x0000000400007245 */ /* 0x004fc80000201000 */
[----:B------:R-:W-:-:S04]  /*1240*/  F2FP.F16.F32.PACK_AB R0, RZ, R0 ;  /* 0x00000000ff00723e */ /* 0x000fc800000000ff */
[----:B------:R-:W-:-:S07]  /*1250*/  PRMT R16, R0, 0x7610, R16 ;  /* 0x0000761000107816 */ /* 0x000fce0000000010 */
.L_x_21400:
        /* <DEDUP_REMOVED lines=20> */
.L_x_21433:
[----:B------:R-:W2:Y:S02]  /*13a0*/  LDG.E.U8 R4, desc[UR36][R4.64] ;  /* 0x0000002404047981 */ /* 0x000ea4000c1e1100 */
[----:B--2---:R-:W-:Y:S01]  /*13b0*/  I2FP.F32.U32 R34, R4 ;  /* 0x0000000400227245 */ /* 0x004fe20000201000 */
[----:B------:R-:W-:Y:S06]  /*13c0*/  BRA `(.L_x_21435) ;  /* 0x0000000c00487947 */ /* 0x000fec0003800000 */
.L_x_21432:
        /* <DEDUP_REMOVED lines=9> */
.L_x_21437:
[----:B------:R-:W2:Y:S02]  /*1460*/  LDG.E R4, desc[UR36][R4.64] ;  /* 0x0000002404047981 */ /* 0x000ea4000c1e1900 */
[----:B--2---:R-:W-:Y:S01]  /*1470*/  I2FP.F32.S32 R34, R4 ;  /* 0x0000000400227245 */ /* 0x004fe20000201400 */
[----:B------:R-:W-:Y:S06]  /*1480*/  BRA `(.L_x_21435) ;  /* 0x0000000c00187947 */ /* 0x000fec0003800000 */
.L_x_21436:
[----:B------:R-:W2:Y:S02]  /*1490*/  LDG.E.U16 R4, desc[UR36][R4.64] ;  /* 0x0000002404047981 */ /* 0x000ea4000c1e1500 */
[----:B--2---:R2:W3:Y:S01]  /*14a0*/  I2F.S16 R34, R4 ;  /* 0x0000000400227306 */ /* 0x0044e20000101400 */
[----:B------:R-:W-:Y:S05]  /*14b0*/  BRA `(.L_x_21435) ;  /* 0x0000000c000c7947 */ /* 0x000fea0003800000 */
.L_x_21431:
        /* <DEDUP_REMOVED lines=8> */
.L_x_21439:
[----:B------:R-:W2:Y:S02]  /*1540*/  LDG.E.U16 R4, desc[UR36][R4.64] ;  /* 0x0000002404047981 */ /* 0x000ea4000c1e1500 */
[----:B--2---:R-:W-:Y:S01]  /*1550*/  HADD2.F32 R34, -RZ, R4.H0_H0 ;  /* 0x20000004ff227230 */ /* 0x004fe20000004100 */
[----:B------:R-:W-:Y:S06]  /*1560*/  BRA `(.L_x_21435) ;  /* 0x0000000800e07947 */ /* 0x000fec0003800000 */
.L_x_21438:
        /* <DEDUP_REMOVED lines=8> */
.L_x_21441:
[----:B------:R-:W2:Y:S02]  /*15f0*/  LDG.E.U16 R4, desc[UR36][R4.64] ;  /* 0x0000002404047981 */ /* 0x000ea4000c1e1500 */
[----:B--2---:R-:W-:Y:S01]  /*1600*/  HADD2.F32 R34, -RZ, R4.H0_H0 ;  /* 0x20000004ff227230 */ /* 0x004fe20000004100 */
[----:B------:R-:W-:Y:S06]  /*1610*/  BRA `(.L_x_21435) ;  /* 0x0000000800b47947 */ /* 0x000fec0003800000 */
.L_x_21440:
        /* <DEDUP_REMOVED lines=11> */
.L_x_21430:
        /* <DEDUP_REMOVED lines=12> */
.L_x_21444:
        /* <DEDUP_REMOVED lines=11> */
.L_x_21443:
        /* <DEDUP_REMOVED lines=25> */
.L_x_21446:
        /* <DEDUP_REMOVED lines=13> */
.L_x_21445:
[----:B------:R-:W2:Y:S02]  /*1aa0*/  LDG.E.U16 R4, desc[UR36][R4.64] ;  /* 0x0000002404047981 */ /* 0x000ea4000c1e1500 */
[----:B--2---:R-:W-:Y:S01]  /*1ab0*/  IMAD.U32 R34, R4, 0x10000, RZ ;  /* 0x0001000004227824 */ /* 0x004fe200078e00ff */
[----:B------:R-:W-:Y:S06]  /*1ac0*/  BRA `(.L_x_21435) ;  /* 0x0000000400887947 */ /* 0x000fec0003800000 */
.L_x_21442:
        /* <DEDUP_REMOVED lines=11> */
.L_x_21449:
        /* <DEDUP_REMOVED lines=20> */
.L_x_21451:
[----:B------:R-:W-:Y:S05]  /*1cc0*/  BSYNC.RECONVERGENT B0 ;  /* 0x0000000000007941 */ /* 0x000fea0003800200 */
.L_x_21450:
[----:B------:R-:W-:Y:S01]  /*1cd0*/  IMAD.SHL.U32 R0, R0, 0x100000, RZ ;  /* 0x0010000000007824 */ /* 0x000fe200078e00ff */
[----:B------:R-:W-:-:S04]  /*1ce0*/  LEA R3, R3, 0x3b800000, 0x17 ;  /* 0x3b80000003037811 */ /* 0x000fc800078eb8ff */
[----:B------:R-:W-:Y:S01]  /*1cf0*/  LOP3.LUT R34, R3, R0, R7, 0xfe, !PT ;  /* 0x0000000003227212 */ /* 0x000fe200078efe07 */
[----:B------:R-:W-:Y:S06]  /*1d00*/  BRA `(.L_x_21435) ;  /* 0x0000000000f87947 */ /* 0x000fec0003800000 */
.L_x_21448:
        /* <DEDUP_REMOVED lines=20> */
.L_x_21453:
[----:B------:R-:W-:Y:S05]  /*1e50*/  BSYNC.RECONVERGENT B0 ;  /* 0x0000000000007941 */ /* 0x000fea0003800200 */
.L_x_21452:
[----:B------:R-:W-:Y:S01]  /*1e60*/  IMAD.SHL.U32 R0, R0, 0x200000, RZ ;  /* 0x0020000000007824 */ /* 0x000fe200078e00ff */
[----:B------:R-:W-:-:S04]  /*1e70*/  LEA R3, R3, 0x37800000, 0x17 ;  /* 0x3780000003037811 */ /* 0x000fc800078eb8ff */
[----:B------:R-:W-:Y:S01]  /*1e80*/  LOP3.LUT R34, R3, R0, R7, 0xfe, !PT ;  /* 0x0000000003227212 */ /* 0x000fe200078efe07 */
[----:B------:R-:W-:Y:S06]  /*1e90*/  BRA `(.L_x_21435) ;  /* 0x0000000000947947 */ /* 0x000fec0003800000 */
.L_x_21447:
[----:B------:R-:W-:-:S09]  /*1ea0*/  UISETP.NE.AND UP0, UPT, UR4, 0x1c, UPT ;  /* 0x0000001c0400788c */ /* 0x000fd2000bf05270 */
[----:B------:R-:W-:Y:S05]  /*1eb0*/  BRA.U !UP0, `(.L_x_21454) ;  /* 0x0000000108847547 */ /* 0x000fea000b800000 */
[----:B------:R-:W-:-:S09]  /*1ec0*/  UISETP.NE.AND UP0, UPT, UR4, 0x1d, UPT ;  /* 0x0000001d0400788c */ /* 0x000fd2000bf05270 */
[----:B------:R-:W-:Y:S05]  /*1ed0*/  BRA.U !UP0, `(.L_x_21455) ;  /* 0x0000000108707547 */ /* 0x000fea000b800000 */
[----:B------:R-:W-:-:S09]  /*1ee0*/  UISETP.NE.AND UP0, UPT, UR4, 0x2c, UPT ;  /* 0x0000002c0400788c */ /* 0x000fd2000bf05270 */
[----:B------:R-:W-:Y:S05]  /*1ef0*/  BRA.U !UP0, `(.L_x_21456) ;  /* 0x0000000108487547 */ /* 0x000fea000b800000 */
.L_x_21434:
        /* <DEDUP_REMOVED lines=16> */
.L_x_21457:
[----:B------:R-:W-:Y:S01]  /*2000*/  IMAD.MOV.U32 R34, RZ, RZ, RZ ;  /* 0x000000ffff227224 */ /* 0x000fe200078e00ff */
[----:B------:R-:W-:Y:S06]  /*2010*/  BRA `(.L_x_21435) ;  /* 0x0000000000347947 */ /* 0x000fec0003800000 */
.L_x_21456:
        /* <DEDUP_REMOVED lines=8> */
.L_x_21455:
[----:B------:R-:W2:Y:S02]  /*20a0*/  LDG.E.64 R4, desc[UR36][R4.64] ;  /* 0x0000002404047981 */ /* 0x000ea4000c1e1b00 */
[----:B--2---:R0:W1:Y:S02]  /*20b0*/  I2F.U64 R34, R4 ;  /* 0x0000000400227312 */ /* 0x0040640000301000 */
[----:B01----:R-:W-:Y:S05]  /*20c0*/  BRA `(.L_x_21435) ;  /* 0x0000000000087947 */ /* 0x003fea0003800000 */
.L_x_21454:
[----:B------:R-:W2:Y:S02]  /*20d0*/  LDG.E R4, desc[UR36][R4.64] ;  /* 0x0000002404047981 */ /* 0x000ea4000c1e1900 */
[----:B--2---:R-:W-:-:S07]  /*20e0*/  I2FP.F32.U32 R34, R4 ;  /* 0x0000000400227245 */ /* 0x004fce0000201000 */
.L_x_21435:
[----:B------:R-:W-:Y:S05]  /*20f0*/  BSYNC.RECONVERGENT B6 ;  /* 0x0000000000067941 */ /* 0x000fea0003800200 */
.L_x_21429:
        /* <DEDUP_REMOVED lines=20> */
.L_x_21462:
[----:B------:R-:W2:Y:S02]  /*2240*/  LDG.E.U8 R4, desc[UR36][R4.64] ;  /* 0x0000002404047981 */ /* 0x000ea4000c1e1100 */
[----:B--2---:R-:W-:Y:S01]  /*2250*/  I2FP.F32.U32 R17, R4 ;  /* 0x0000000400117245 */ /* 0x004fe20000201000 */
[----:B------:R-:W-:Y:S06]  /*2260*/  BRA `(.L_x_21464) ;  /* 0x0000000c00447947 */ /* 0x000fec0003800000 */
.L_x_21461:
        /* <DEDUP_REMOVED lines=9> */
.L_x_21466:
[----:B------:R-:W2:Y:S02]  /*2300*/  LDG.E R4, desc[UR36][R4.64] ;  /* 0x0000002404047981 */ /* 0x000ea4000c1e1900 */
[----:B--2---:R-:W-:Y:S01]  /*2310*/  I2FP.F32.S32 R17, R4 ;  /* 0x0000000400117245 */ /* 0x004fe20000201400 */
[----:B------:R-:W-:Y:S06]  /*2320*/  BRA `(.L_x_21464) ;  /* 0x0000000c00147947 */ /* 0x000fec0003800000 */
.L_x_21465:
[----:B------:R-:W2:Y:S02]  /*2330*/  LDG.E.U16 R4, desc[UR36][R4.64] ;  /* 0x0000002404047981 */ /* 0x000ea4000c1e1500 */
[----:B--2---:R4:W0:Y:S01]  /*2340*/  I2F.S16 R17, R4 ;  /* 0x0000000400117306 */ /* 0x0048220000101400 */
[----:B------:R-:W-:Y:S05]  /*2350*/  BRA `(.L_x_21464) ;  /* 0x0000000c00087947 */ /* 0x000fea0003800000 */
.L_x_21460:
        /* <DEDUP_REMOVED lines=8> */
.L_x_21468:
[----:B------:R-:W2:Y:S02]  /*23e0*/  LDG.E.U16 R4, desc[UR36][R4.64] ;  /* 0x0000002404047981 */ /* 0x000ea4000c1e1500 */
[----:B--2---:R-:W-:Y:S01]  /*23f0*/  HADD2.F32 R17, -RZ, R4.H0_H0 ;  /* 0x20000004ff117230 */ /* 0x004fe20000004100 */
[----:B------:R-:W-:Y:S06]  /*2400*/  BRA `(.L_x_21464) ;  /* 0x0000000800dc7947 */ /* 0x000fec0003800000 */
.L_x_21467:
        /* <DEDUP_REMOVED lines=8> */
.L_x_21470:
[----:B------:R-:W2:Y:S02]  /*2490*/  LDG.E.U16 R4, desc[UR36][R4.64] ;  /* 0x0000002404047981 */ /* 0x000ea4000c1e1500 */
[----:B--2---:R-:W-:Y:S01]  /*24a0*/  HADD2.F32 R17, -RZ, R4.H0_H0 ;  /* 0x20000004ff117230 */ /* 0x004fe20000004100 */
[----:B------:R-:W-:Y:S06]  /*24b0*/  BRA `(.L_x_21464) ;  /* 0x0000000800b07947 */ /* 0x000fec0003800000 */
.L_x_21469:
        /* <DEDUP_REMOVED lines=11> */
.L_x_21459:
        /* <DEDUP_REMOVED lines=12> */
.L_x_21473:
        /* <DEDUP_REMOVED lines=11> */
.L_x_21472:
        /* <DEDUP_REMOVED lines=25> */
.L_x_21475:
        /* <DEDUP_REMOVED lines=12> */
.L_x_21474:
[----:B------:R-:W2:Y:S02]  /*2930*/  LDG.E.U16 R4, desc[UR36][R4.64] ;  /* 0x0000002404047981 */ /* 0x000ea4000c1e1500 */
[----:B--2---:R-:W-:Y:S01]  /*2940*/  IMAD.U32 R17, R4, 0x10000, RZ ;  /* 0x0001000004117824 */ /* 0x004fe200078e00ff */
[----:B------:R-:W-:Y:S06]  /*2950*/  BRA `(.L_x_21464) ;  /* 0x0000000400887947 */ /* 0x000fec0003800000 */
.L_x_21471:
        /* <DEDUP_REMOVED lines=11> */
.L_x_21478:
        /* <DEDUP_REMOVED lines=20> */
.L_x_21480:
[----:B------:R-:W-:Y:S05]  /*2b50*/  BSYNC.RECONVERGENT B0 ;  /* 0x0000000000007941 */ /* 0x000fea0003800200 */
.L_x_21479:
[----:B------:R-:W-:Y:S01]  /*2b60*/  IMAD.SHL.U32 R0, R0, 0x100000, RZ ;  /* 0x0010000000007824 */ /* 0x000fe200078e00ff */
[----:B------:R-:W-:-:S04]  /*2b70*/  LEA R3, R3, 0x3b800000, 0x17 ;  /* 0x3b80000003037811 */ /* 0x000fc800078eb8ff */
[----:B------:R-:W-:Y:S01]  /*2b80*/  LOP3.LUT R17, R3, R0, R17, 0xfe, !PT ;  /* 0x0000000003117212 */ /* 0x000fe200078efe11 */
[----:B------:R-:W-:Y:S06]  /*2b90*/  BRA `(.L_x_21464) ;  /* 0x0000000000f87947 */ /* 0x000fec0003800000 */
.L_x_21477:
        /* <DEDUP_REMOVED lines=20> */
.L_x_21482:
[----:B------:R-:W-:Y:S05]  /*2ce0*/  BSYNC.RECONVERGENT B0 ;  /* 0x0000000000007941 */ /* 0x000fea0003800200 */
.L_x_21481:
[----:B------:R-:W-:Y:S01]  /*2cf0*/  IMAD.SHL.U32 R0, R0, 0x200000, RZ ;  /* 0x0020000000007824 */ /* 0x000fe200078e00ff */
[----:B------:R-:W-:-:S04]  /*2d00*/  LEA R3, R3, 0x37800000, 0x17 ;  /* 0x3780000003037811 */ /* 0x000fc800078eb8ff */
[----:B------:R-:W-:Y:S01]  /*2d10*/  LOP3.LUT R17, R3, R0, R17, 0xfe, !PT ;  /* 0x0000000003117212 */ /* 0x000fe200078efe11 */
[----:B------:R-:W-:Y:S06]  /*2d20*/  BRA `(.L_x_21464) ;  /* 0x0000000000947947 */ /* 0x000fec0003800000 */
.L_x_21476:
[----:B------:R-:W-:-:S09]  /*2d30*/  UISETP.NE.AND UP0, UPT, UR4, 0x1c, UPT ;  /* 0x0000001c0400788c */ /* 0x000fd2000bf05270 */
[----:B------:R-:W-:Y:S05]  /*2d40*/  BRA.U !UP0, `(.L_x_21483) ;  /* 0x0000000108847547 */ /* 0x000fea000b800000 */
[----:B------:R-:W-:-:S09]  /*2d50*/  UISETP.NE.AND UP0, UPT, UR4, 0x1d, UPT ;  /* 0x0000001d0400788c */ /* 0x000fd2000bf05270 */
[----:B------:R-:W-:Y:S05]  /*2d60*/  BRA.U !UP0, `(.L_x_21484) ;  /* 0x0000000108707547 */ /* 0x000fea000b800000 */
[----:B------:R-:W-:-:S09]  /*2d70*/  UISETP.NE.AND UP0, UPT, UR4, 0x2c, UPT ;  /* 0x0000002c0400788c */ /* 0x000fd2000bf05270 */
[----:B------:R-:W-:Y:S05]  /*2d80*/  BRA.U !UP0, `(.L_x_21485) ;  /* 0x0000000108487547 */ /* 0x000fea000b800000 */
.L_x_21463:
        /* <DEDUP_REMOVED lines=16> */
.L_x_21486:
[----:B------:R-:W-:Y:S01]  /*2e90*/  IMAD.MOV.U32 R17, RZ, RZ, RZ ;  /* 0x000000ffff117224 */ /* 0x000fe200078e00ff */
[----:B------:R-:W-:Y:S06]  /*2ea0*/  BRA `(.L_x_21464) ;  /* 0x0000000000347947 */ /* 0x000fec0003800000 */
.L_x_21485:
        /* <DEDUP_REMOVED lines=8> */
.L_x_21484:
[----:B------:R-:W2:Y:S02]  /*2f30*/  LDG.E.64 R4, desc[UR36][R4.64] ;  /* 0x0000002404047981 */ /* 0x000ea4000c1e1b00 */
[----:B--2---:R0:W2:Y:S02]  /*2f40*/  I2F.U64 R17, R4 ;  /* 0x0000000400117312 */ /* 0x0040a40000301000 */
[----:B0-2---:R-:W-:Y:S05]  /*2f50*/  BRA `(.L_x_21464) ;  /* 0x0000000000087947 */ /* 0x005fea0003800000 */
.L_x_21483:
[----:B------:R-:W2:Y:S02]  /*2f60*/  LDG.E R4, desc[UR36][R4.64] ;  /* 0x0000002404047981 */ /* 0x000ea4000c1e1900 */
[----:B--2---:R-:W-:-:S07]  /*2f70*/  I2FP.F32.U32 R17, R4 ;  /* 0x0000000400117245 */ /* 0x004fce0000201000 */
.L_x_21464:
[----:B------:R-:W-:Y:S05]  /*2f80*/  BSYNC.RECONVERGENT B6 ;  /* 0x0000000000067941 */ /* 0x000fea0003800200 */
.L_x_21458:
        /* <DEDUP_REMOVED lines=20> */
.L_x_21491:
[----:B------:R-:W4:Y:S02]  /*30d0*/  LDG.E.U8 R4, desc[UR36][R4.64] ;  /* 0x0000002404047981 */ /* 0x000f24000c1e1100 */
[----:B----4-:R-:W-:Y:S01]  /*30e0*/  I2FP.F32.U32 R18, R4 ;  /* 0x0000000400127245 */ /* 0x010fe20000201000 */
[----:B------:R-:W-:Y:S06]  /*30f0*/  BRA `(.L_x_21493) ;  /* 0x0000000c00487947 */ /* 0x000fec0003800000 */
.L_x_21490:
        /* <DEDUP_REMOVED lines=9> */
.L_x_21495:
[----:B------:R-:W4:Y:S02]  /*3190*/  LDG.E R4, desc[UR36][R4.64] ;  /* 0x0000002404047981 */ /* 0x000f24000c1e1900 */
[----:B----4-:R-:W-:Y:S01]  /*31a0*/  I2FP.F32.S32 R18, R4 ;  /* 0x0000000400127245 */ /* 0x010fe20000201400 */
[----:B------:R-:W-:Y:S06]  /*31b0*/  BRA `(.L_x_21493) ;  /* 0x0000000c00187947 */ /* 0x000fec0003800000 */
.L_x_21494:
[----:B------:R-:W4:Y:S02]  /*31c0*/  LDG.E.U16 R4, desc[UR36][R4.64] ;  /* 0x0000002404047981 */ /* 0x000f24000c1e1500 */
[----:B----4-:R0:W4:Y:S01]  /*31d0*/  I2F.S16 R18, R4 ;  /* 0x0000000400127306 */ /* 0x0101220000101400 */
[----:B------:R-:W-:Y:S05]  /*31e0*/  BRA `(.L_x_21493) ;  /* 0x0000000c000c7947 */ /* 0x000fea0003800000 */
.L_x_21489:
        /* <DEDUP_REMOVED lines=8> */
.L_x_21497:
[----:B------:R-:W4:Y:S02]  /*3270*/  LDG.E.U16 R4, desc[UR36][R4.64] ;  /* 0x0000002404047981 */ /* 0x000f24000c1e1500 */
[----:B----4-:R-:W-:Y:S01]  /*3280*/  HADD2.F32 R18, -RZ, R4.H0_H0 ;  /* 0x20000004ff127230 */ /* 0x010fe20000004100 */
[----:B------:R-:W-:Y:S06]  /*3290*/  BRA `(.L_x_21493) ;  /* 0x0000000800e07947 */ /* 0x000fec0003800000 */
.L_x_21496:
        /* <DEDUP_REMOVED lines=8> */
.L_x_21499:
[----:B------:R-:W4:Y:S02]  /*3320*/  LDG.E.U16 R4, desc[UR36][R4.64] ;  /* 0x0000002404047981 */ /* 0x000f24000c1e1500 */
[----:B----4-:R-:W-:Y:S01]  /*3330*/  HADD2.F32 R18, -RZ, R4.H0_H0 ;  /* 0x20000004ff127230 */ /* 0x010fe20000004100 */
[----:B------:R-:W-:Y:S06]  /*3340*/  BRA `(.L_x_21493) ;  /* 0x0000000800b47947 */ /* 0x000fec0003800000 */
.L_x_21498:
        /* <DEDUP_REMOVED lines=11> */
.L_x_21488:
        /* <DEDUP_REMOVED lines=12> */
.L_x_21502:
        /* <DEDUP_REMOVED lines=11> */
.L_x_21501:
        /* <DEDUP_REMOVED lines=25> */
.L_x_21504:
        /* <DEDUP_REMOVED lines=13> */
.L_x_21503:
[----:B------:R-:W4:Y:S02]  /*37d0*/  LDG.E.U16 R4, desc[UR36][R4.64] ;  /* 0x0000002404047981 */ /* 0x000f24000c1e1500 */
[----:B----4-:R-:W-:Y:S01]  /*37e0*/  IMAD.U32 R18, R4, 0x10000, RZ ;  /* 0x0001000004127824 */ /* 0x010fe200078e00ff */
[----:B------:R-:W-:Y:S06]  /*37f0*/  BRA `(.L_x_21493) ;  /* 0x0000000400887947 */ /* 0x000fec0003800000 */
.L_x_21500:
        /* <DEDUP_REMOVED lines=11> */
.L_x_21507:
        /* <DEDUP_REMOVED lines=20> */
.L_x_21509:
[----:B------:R-:W-:Y:S05]  /*39f0*/  BSYNC.RECONVERGENT B0 ;  /* 0x0000000000007941 */ /* 0x000fea0003800200 */
.L_x_21508:
[----:B------:R-:W-:Y:S01]  /*3a00*/  IMAD.SHL.U32 R0, R0, 0x100000, RZ ;  /* 0x0010000000007824 */ /* 0x000fe200078e00ff */
[----:B------:R-:W-:-:S04]  /*3a10*/  LEA R3, R3, 0x3b800000, 0x17 ;  /* 0x3b80000003037811 */ /* 0x000fc800078eb8ff */
[----:B------:R-:W-:Y:S01]  /*3a20*/  LOP3.LUT R18, R3, R0, R7, 0xfe, !PT ;  /* 0x0000000003127212 */ /* 0x000fe200078efe07 */
[----:B------:R-:W-:Y:S06]  /*3a30*/  BRA `(.L_x_21493) ;  /* 0x0000000000f87947 */ /* 0x000fec0003800000 */
.L_x_21506:
        /* <DEDUP_REMOVED lines=20> */
.L_x_21511:
[----:B------:R-:W-:Y:S05]  /*3b80*/  BSYNC.RECONVERGENT B0 ;  /* 0x0000000000007941 */ /* 0x000fea0003800200 */
.L_x_21510:
[----:B------:R-:W-:Y:S01]  /*3b90*/  IMAD.SHL.U32 R0, R0, 0x200000, RZ ;  /* 0x0020000000007824 */ /* 0x000fe200078e00ff */
[----:B------:R-:W-:-:S04]  /*3ba0*/  LEA R3, R3, 0x37800000, 0x17 ;  /* 0x3780000003037811 */ /* 0x000fc800078eb8ff */
[----:B------:R-:W-:Y:S01]  /*3bb0*/  LOP3.LUT R18, R3, R0, R7, 0xfe, !PT ;  /* 0x0000000003127212 */ /* 0x000fe200078efe07 */
[----:B------:R-:W-:Y:S06]  /*3bc0*/  BRA `(.L_x_21493) ;  /* 0x0000000000947947 */ /* 0x000fec0003800000 */
.L_x_21505:
[----:B------:R-:W-:-:S09]  /*3bd0*/  UISETP.NE.AND UP0, UPT, UR4, 0x1c, UPT ;  /* 0x0000001c0400788c */ /* 0x000fd2000bf05270 */
[----:B------:R-:W-:Y:S05]  /*3be0*/  BRA.U !UP0, `(.L_x_21512) ;  /* 0x0000000108847547 */ /* 0x000fea000b800000 */
[----:B------:R-:W-:-:S09]  /*3bf0*/  UISETP.NE.AND UP0, UPT, UR4, 0x1d, UPT ;  /* 0x0000001d0400788c */ /* 0x000fd2000bf05270 */
[----:B------:R-:W-:Y:S05]  /*3c00*/  BRA.U !UP0, `(.L_x_21513) ;  /* 0x0000000108707547 */ /* 0x000fea000b800000 */
[----:B------:R-:W-:-:S09]  /*3c10*/  UISETP.NE.AND UP0, UPT, UR4, 0x2c, UPT ;  /* 0x0000002c0400788c */ /* 0x000fd2000bf05270 */
[----:B------:R-:W-:Y:S05]  /*3c20*/  BRA.U !UP0, `(.L_x_21514) ;  /* 0x0000000108487547 */ /* 0x000fea000b800000 */
.L_x_21492:
        /* <DEDUP_REMOVED lines=16> */
.L_x_21515:
[----:B------:R-:W-:Y:S01]  /*3d30*/  IMAD.MOV.U32 R18, RZ, RZ, RZ ;  /* 0x000000ffff127224 */ /* 0x000fe200078e00ff */
[----:B------:R-:W-:Y:S06]  /*3d40*/  BRA `(.L_x_21493) ;  /* 0x0000000000347947 */ /* 0x000fec0003800000 */
.L_x_21514:
        /* <DEDUP_REMOVED lines=8> */
.L_x_21513:
[----:B------:R-:W4:Y:S02]  /*3dd0*/  LDG.E.64 R4, desc[UR36][R4.64] ;  /* 0x0000002404047981 */ /* 0x000f24000c1e1b00 */
[----:B----4-:R0:W4:Y:S02]  /*3de0*/  I2F.U64 R18, R4 ;  /* 0x0000000400127312 */ /* 0x0101240000301000 */
[----:B0---4-:R-:W-:Y:S05]  /*3df0*/  BRA `(.L_x_21493) ;  /* 0x0000000000087947 */ /* 0x011fea0003800000 */
.L_x_21512:
[----:B------:R-:W4:Y:S02]  /*3e00*/  LDG.E R4, desc[UR36][R4.64] ;  /* 0x0000002404047981 */ /* 0x000f24000c1e1900 */
[----:B----4-:R-:W-:-:S07]  /*3e10*/  I2FP.F32.U32 R18, R4 ;  /* 0x0000000400127245 */ /* 0x010fce0000201000 */
.L_x_21493:
[----:B------:R-:W-:Y:S05]  /*3e20*/  BSYNC.RECONVERGENT B6 ;  /* 0x0000000000067941 */ /* 0x000fea0003800200 */
.L_x_21487:
        /* <DEDUP_REMOVED lines=20> */
.L_x_21520:
[----:B------:R-:W2:Y:S02]  /*3f70*/  LDG.E.U8 R4, desc[UR36][R4.64] ;  /* 0x0000002404047981 */ /* 0x000ea4000c1e1100 */
[----:B--2---:R-:W-:Y:S01]  /*3f80*/  I2FP.F32.U32 R22, R4 ;  /* 0x0000000400167245 */ /* 0x004fe20000201000 */
[----:B------:R-:W-:Y:S06]  /*3f90*/  BRA `(.L_x_21522) ;  /* 0x0000000c00487947 */ /* 0x000fec0003800000 */
.L_x_21519:
        /* <DEDUP_REMOVED lines=9> */
.L_x_21524:
[----:B------:R-:W2:Y:S02]  /*4030*/  LDG.E R4, desc[UR36][R4.64] ;  /* 0x0000002404047981 */ /* 0x000ea4000c1e1900 */
[----:B--2---:R-:W-:Y:S01]  /*4040*/  I2FP.F32.S32 R22, R4 ;  /* 0x0000000400167245 */ /* 0x004fe20000201400 */
[----:B------:R-:W-:Y:S06]  /*4050*/  BRA `(.L_x_21522) ;  /* 0x0000000c00187947 */ /* 0x000fec0003800000 */
.L_x_21523:
[----:B------:R-:W2:Y:S02]  /*4060*/  LDG.E.U16 R4, desc[UR36][R4.64] ;  /* 0x0000002404047981 */ /* 0x000ea4000c1e1500 */
[----:B--2---:R0:W1:Y:S01]  /*4070*/  I2F.S16 R22, R4 ;  /* 0x0000000400167306 */ /* 0x0040620000101400 */
[----:B------:R-:W-:Y:S05]  /*4080*/  BRA `(.L_x_21522) ;  /* 0x0000000c000c7947 */ /* 0x000fea0003800000 */
.L_x_21518:
        /* <DEDUP_REMOVED lines=8> */
.L_x_21526:
[----:B------:R-:W2:Y:S02]  /*4110*/  LDG.E.U16 R4, desc[UR36][R4.64] ;  /* 0x0000002404047981 */ /* 0x000ea4000c1e1500 */
[----:B--2---:R-:W-:Y:S01]  /*4120*/  HADD2.F32 R22, -RZ, R4.H0_H0 ;  /* 0x20000004ff167230 */ /* 0x004fe20000004100 */
[----:B------:R-:W-:Y:S06]  /*4130*/  BRA `(.L_x_21522) ;  /* 0x0000000800e07947 */ /* 0x000fec0003800000 */
.L_x_21525:
        /* <DEDUP_REMOVED lines=8> */
.L_x_21528:
[----:B------:R-:W2:Y:S02]  /*41c0*/  LDG.E.U16 R4, desc[UR36][R4.64] ;  /* 0x0000002404047981 */ /* 0x000ea4000c1e1500 */
[----:B--2---:R-:W-:Y:S01]  /*41d0*/  HADD2.F32 R22, -RZ, R4.H0_H0 ;  /* 0x20000004ff167230 */ /* 0x004fe20000004100 */
[----:B------:R-:W-:Y:S06]  /*41e0*/  BRA `(.L_x_21522) ;  /* 0x0000000800b47947 */ /* 0x000fec0003800000 */
.L_x_21527:
        /* <DEDUP_REMOVED lines=11> */
.L_x_21517:
        /* <DEDUP_REMOVED lines=12> */
.L_x_21531:
        /* <DEDUP_REMOVED lines=11> */
.L_x_21530:
        /* <DEDUP_REMOVED lines=25> */
.L_x_21533:
        /* <DEDUP_REMOVED lines=13> */
.L_x_21532:
[----:B------:R-:W2:Y:S02]  /*4670*/  LDG.E.U16 R4, desc[UR36][R4.64] ;  /* 0x0000002404047981 */ /* 0x000ea4000c1e1500 */
[----:B--2---:R-:W-:Y:S01]  /*4680*/  IMAD.U32 R22, R4, 0x10000, RZ ;  /* 0x0001000004167824 */ /* 0x004fe200078e00ff */
[----:B------:R-:W-:Y:S06]  /*4690*/  BRA `(.L_x_21522) ;  /* 0x0000000400887947 */ /* 0x000fec0003800000 */
.L_x_21529:
        /* <DEDUP_REMOVED lines=11> */
.L_x_21536:
        /* <DEDUP_REMOVED lines=20> */
.L_x_21538:
[----:B------:R-:W-:Y:S05]  /*4890*/  BSYNC.RECONVERGENT B0 ;  /* 0x0000000000007941 */ /* 0x000fea0003800200 */
.L_x_21537:
[----:B------:R-:W-:Y:S01]  /*48a0*/  IMAD.SHL.U32 R0, R0, 0x100000, RZ ;  /* 0x0010000000007824 */ /* 0x000fe200078e00ff */
[----:B------:R-:W-:-:S04]  /*48b0*/  LEA R3, R3, 0x3b800000, 0x17 ;  /* 0x3b80000003037811 */ /* 0x000fc800078eb8ff */
[----:B------:R-:W-:Y:S01]  /*48c0*/  LOP3.LUT R22, R3, R0, R7, 0xfe, !PT ;  /* 0x0000000003167212 */ /* 0x000fe200078efe07 */
[----:B------:R-:W-:Y:S06]  /*48d0*/  BRA `(.L_x_21522) ;  /* 0x0000000000f87947 */ /* 0x000fec0003800000 */
.L_x_21535:
        /* <DEDUP_REMOVED lines=20> */
.L_x_21540:
[----:B------:R-:W-:Y:S05]  /*4a20*/  BSYNC.RECONVERGENT B0 ;  /* 0x0000000000007941 */ /* 0x000fea0003800200 */
.L_x_21539:
[----:B------:R-:W-:Y:S01]  /*4a30*/  IMAD.SHL.U32 R0, R0, 0x200000, RZ ;  /* 0x0020000000007824 */ /* 0x000fe200078e00ff */
[----:B------:R-:W-:-:S04]  /*4a40*/  LEA R3, R3, 0x37800000, 0x17 ;  /* 0x3780000003037811 */ /* 0x000fc800078eb8ff */
[----:B------:R-:W-:Y:S01]  /*4a50*/  LOP3.LUT R22, R3, R0, R7, 0xfe, !PT ;  /* 0x0000000003167212 */ /* 0x000fe200078efe07 */
[----:B------:R-:W-:Y:S06]  /*4a60*/  BRA `(.L_x_21522) ;  /* 0x0000000000947947 */ /* 0x000fec0003800000 */
.L_x_21534:
[----:B------:R-:W-:-:S09]  /*4a70*/  UISETP.NE.AND UP0, UPT, UR4, 0x1c, UPT ;  /* 0x0000001c0400788c */ /* 0x000fd2000bf05270 */
[----:B------:R-:W-:Y:S05]  /*4a80*/  BRA.U !UP0, `(.L_x_21541) ;  /* 0x0000000108847547 */ /* 0x000fea000b800000 */
[----:B------:R-:W-:-:S09]  /*4a90*/  UISETP.NE.AND UP0, UPT, UR4, 0x1d, UPT ;  /* 0x0000001d0400788c */ /* 0x000fd2000bf05270 */
[----:B------:R-:W-:Y:S05]  /*4aa0*/  BRA.U !UP0, `(.L_x_21542) ;  /* 0x0000000108707547 */ /* 0x000fea000b800000 */
[----:B------:R-:W-:-:S09]  /*4ab0*/  UISETP.NE.AND UP0, UPT, UR4, 0x2c, UPT ;  /* 0x0000002c0400788c */ /* 0x000fd2000bf05270 */
[----:B------:R-:W-:Y:S05]  /*4ac0*/  BRA.U !UP0, `(.L_x_21543) ;  /* 0x0000000108487547 */ /* 0x000fea000b800000 */
.L_x_21521:
        /* <DEDUP_REMOVED lines=16> */
.L_x_21544:
[----:B------:R-:W-:Y:S01]  /*4bd0*/  IMAD.MOV.U32 R22, RZ, RZ, RZ ;  /* 0x000000ffff167224 */ /* 0x000fe200078e00ff */
[----:B------:R-:W-:Y:S06]  /*4be0*/  BRA `(.L_x_21522) ;  /* 0x0000000000347947 */ /* 0x000fec0003800000 */
.L_x_21543:
        /* <DEDUP_REMOVED lines=8> */
.L_x_21542:
[----:B------:R-:W2:Y:S02]  /*4c70*/  LDG.E.64 R22, desc[UR36][R4.64] ;  /* 0x0000002404167981 */ /* 0x000ea4000c1e1b00 */
[----:B--2---:R0:W1:Y:S02]  /*4c80*/  I2F.U64 R22, R22 ;  /* 0x0000001600167312 */ /* 0x0040640000301000 */
[----:B01----:R-:W-:Y:S05]  /*4c90*/  BRA `(.L_x_21522) ;  /* 0x0000000000087947 */ /* 0x003fea0003800000 */
.L_x_21541:
[----:B------:R-:W2:Y:S02]  /*4ca0*/  LDG.E R4, desc[UR36][R4.64] ;  /* 0x0000002404047981 */ /* 0x000ea4000c1e1900 */
[----:B--2---:R-:W-:-:S07]  /*4cb0*/  I2FP.F32.U32 R22, R4 ;  /* 0x0000000400167245 */ /* 0x004fce0000201000 */
.L_x_21522:
[----:B------:R-:W-:Y:S05]  /*4cc0*/  BSYNC.RECONVERGENT B6 ;  /* 0x0000000000067941 */ /* 0x000fea0003800200 */
.L_x_21516:
[----:B------:R-:W-:-:S07]  /*4cd0*/  VIADD R33, R35, 0x80 ;  /* 0x0000008023217836 */ /* 0x000fce0000000000 */
.L_x_21394:
[----:B------:R-:W-:Y:S05]  /*4ce0*/  BSYNC.RECONVERGENT B7 ;  /* 0x0000000000077941 */ /* 0x000fea0003800200 */
.L_x_21393:
[----:B------:R-:W-:Y:S01]  /*4cf0*/  ISETP.GE.AND P0, PT, R33, R36, PT ;  /* 0x000000242100720c */ /* 0x000fe20003f06270 */
[----:B------:R-:W-:Y:S01]  /*4d00*/  BSSY.RECONVERGENT B7, `(.L_x_21545) ;  /* 0x00004bd000077945 */ /* 0x000fe20003800200 */
[----:B------:R-:W-:Y:S01]  /*4d10*/  IMAD.MOV.U32 R19, RZ, RZ, RZ ;  /* 0x000000ffff137224 */ /* 0x000fe200078e00ff */
[----:B------:R-:W-:Y:S02]  /*4d20*/  PRMT R23, RZ, 0x7610, R23 ;  /* 0x00007610ff177816 */ /* 0x000fe40000000017 */
[----:B------:R-:W-:Y:S01]  /*4d30*/  CS2R R24, SRZ ;  /* 0x0000000000187805 */ /* 0x000fe2000001ff00 */
[----:B------:R-:W-:-:S07]  /*4d40*/  IMAD.MOV.U32 R27, RZ, RZ, RZ ;  /* 0x000000ffff1b7224 */ /* 0x000fce00078e00ff */
        /* <DEDUP_REMOVED lines=23> */
.L_x_21550:
[----:B------:R-:W2:Y:S02]  /*4ec0*/  LDG.E.U8 R4, desc[UR36][R4.64] ;  /* 0x0000002404047981 */ /* 0x000ea4000c1e1100 */
[----:B--2---:R-:W-:-:S04]  /*4ed0*/  I2FP.F32.U32 R0, R4 ;  /* 0x0000000400007245 */ /* 0x004fc80000201000 */
[----:B------:R-:W-:-:S04]  /*4ee0*/  F2FP.F16.F32.PACK_AB R0, RZ, R0 ;  /* 0x00000000ff00723e */ /* 0x000fc800000000ff */
[----:B------:R-:W-:Y:S01]  /*4ef0*/  PRMT R23, R0, 0x7610, R23 ;  /* 0x0000761000177816 */ /* 0x000fe20000000017 */
[----:B------:R-:W-:Y:S06]  /*4f00*/  BRA `(.L_x_21552) ;  /* 0x0000000c00d87947 */ /* 0x000fec0003800000 */
.L_x_21549:
        /* <DEDUP_REMOVED lines=11> */
.L_x_21554:
[----:B------:R-:W2:Y:S02]  /*4fc0*/  LDG.E R4, desc[UR36][R4.64] ;  /* 0x0000002404047981 */ /* 0x000ea4000c1e1900 */
[----:B--2---:R-:W-:-:S04]  /*4fd0*/  I2FP.F32.S32 R0, R4 ;  /* 0x0000000400007245 */ /* 0x004fc80000201400 */
[----:B------:R-:W-:-:S04]  /*4fe0*/  F2FP.F16.F32.PACK_AB R0, RZ, R0 ;  /* 0x00000000ff00723e */ /* 0x000fc800000000ff */
[----:B------:R-:W-:Y:S01]  /*4ff0*/  PRMT R23, R0, 0x7610, R23 ;  /* 0x0000761000177816 */ /* 0x000fe20000000017 */
[----:B------:R-:W-:Y:S06]  /*5000*/  BRA `(.L_x_21552) ;  /* 0x0000000c00987947 */ /* 0x000fec0003800000 */
.L_x_21553:
[----:B------:R-:W2:Y:S02]  /*5010*/  LDG.E.U16 R4, desc[UR36][R4.64] ;  /* 0x0000002404047981 */ /* 0x000ea4000c1e1500 */
[----:B--2---:R-:W0:Y:S02]  /*5020*/  I2F.S16 R0, R4 ;  /* 0x0000000400007306 */ /* 0x004e240000101400 */
[----:B0-----:R-:W-:-:S04]  /*5030*/  F2FP.F16.F32.PACK_AB R0, RZ, R0 ;  /* 0x00000000ff00723e */ /* 0x001fc800000000ff */
[----:B------:R-:W-:Y:S01]  /*5040*/  PRMT R23, R0, 0x7610, R23 ;  /* 0x0000761000177816 */ /* 0x000fe20000000017 */
[----:B------:R-:W-:Y:S06]  /*5050*/  BRA `(.L_x_21552) ;  /* 0x0000000c00847947 */ /* 0x000fec0003800000 */
.L_x_21548:
        /* <DEDUP_REMOVED lines=9> */
.L_x_21556:
[----:B------:R0:W5:Y:S01]  /*50f0*/  LDG.E.U16 R23, desc[UR36][R4.64] ;  /* 0x0000002404177981 */ /* 0x000162000c1e1500 */
[----:B------:R-:W-:Y:S05]  /*5100*/  BRA `(.L_x_21552) ;  /* 0x0000000c00587947 */ /* 0x000fea0003800000 */
.L_x_21555:
        /* <DEDUP_REMOVED lines=9> */
.L_x_21558:
[----:B------:R1:W5:Y:S01]  /*51a0*/  LDG.E.U16 R23, desc[UR36][R4.64] ;  /* 0x0000002404177981 */ /* 0x000362000c1e1500 */
[----:B------:R-:W-:Y:S05]  /*51b0*/  BRA `(.L_x_21552) ;  /* 0x0000000c002c7947 */ /* 0x000fea0003800000 */
.L_x_21557:
        /* <DEDUP_REMOVED lines=13> */
.L_x_21547:
        /* <DEDUP_REMOVED lines=14> */
.L_x_21561:
        /* <DEDUP_REMOVED lines=13> */
.L_x_21560:
        /* <DEDUP_REMOVED lines=27> */
.L_x_21563:
        /* <DEDUP_REMOVED lines=15> */
.L_x_21562:
[----:B------:R-:W2:Y:S02]  /*56e0*/  LDG.E.U16 R0, desc[UR36][R4.64] ;  /* 0x0000002404007981 */ /* 0x000ea4000c1e1500 */
[----:B--2---:R-:W-:-:S05]  /*56f0*/  IMAD.U32 R0, R0, 0x10000, RZ ;  /* 0x0001000000007824 */ /* 0x004fca00078e00ff */
[----:B------:R-:W-:-:S04]  /*5700*/  F2FP.F16.F32.PACK_AB R0, RZ, R0 ;  /* 0x00000000ff00723e */ /* 0x000fc800000000ff */
[----:B------:R-:W-:Y:S01]  /*5710*/  PRMT R23, R0, 0x7610, R23 ;  /* 0x0000761000177816 */ /* 0x000fe20000000017 */
[----:B------:R-:W-:Y:S06]  /*5720*/  BRA `(.L_x_21552) ;  /* 0x0000000400d07947 */ /* 0x000fec0003800000 */
.L_x_21559:
        /* <DEDUP_REMOVED lines=13> */
.L_x_21566:
        /* <DEDUP_REMOVED lines=21> */
.L_x_21570:
[----:B------:R-:W-:Y:S05]  /*5950*/  BSYNC.RECONVERGENT B1 ;  /* 0x0000000000017941 */ /* 0x000fea0003800200 */
.L_x_21569:
[----:B------:R-:W-:Y:S01]  /*5960*/  IMAD.SHL.U32 R0, R0, 0x100000, RZ ;  /* 0x0010000000007824 */ /* 0x000fe200078e00ff */
[----:B------:R-:W-:-:S04]  /*5970*/  LEA R3, R3, 0x3b800000, 0x17 ;  /* 0x3b80000003037811 */ /* 0x000fc800078eb8ff */
[----:B------:R-:W-:-:S07]  /*5980*/  LOP3.LUT R0, R3, R0, R7, 0xfe, !PT ;  /* 0x0000000003007212 */ /* 0x000fce00078efe07 */
.L_x_21568:
[----:B------:R-:W-:Y:S05]  /*5990*/  BSYNC.RECONVERGENT B0 ;  /* 0x0000000000007941 */ /* 0x000fea0003800200 */
.L_x_21567:
[----:B------:R-:W-:-:S04]  /*59a0*/  F2FP.F16.F32.PACK_AB R0, RZ, R0 ;  /* 0x00000000ff00723e */ /* 0x000fc800000000ff */
[----:B------:R-:W-:Y:S01]  /*59b0*/  PRMT R23, R0, 0x7610, R23 ;  /* 0x0000761000177816 */ /* 0x000fe20000000017 */
[----:B------:R-:W-:Y:S06]  /*59c0*/  BRA `(.L_x_21552) ;  /* 0x0000000400287947 */ /* 0x000fec0003800000 */
.L_x_21565:
        /* <DEDUP_REMOVED lines=21> */
.L_x_21574:
[----:B------:R-:W-:Y:S05]  /*5b20*/  BSYNC.RECONVERGENT B1 ;  /* 0x0000000000017941 */ /* 0x000fea0003800200 */
.L_x_21573:
[----:B------:R-:W-:Y:S01]  /*5b30*/  IMAD.SHL.U32 R0, R0, 0x200000, RZ ;  /* 0x0020000000007824 */ /* 0x000fe200078e00ff */
[----:B------:R-:W-:-:S04]  /*5b40*/  LEA R3, R3, 0x37800000, 0x17 ;  /* 0x3780000003037811 */ /* 0x000fc800078eb8ff */
[----:B------:R-:W-:-:S07]  /*5b50*/  LOP3.LUT R0, R3, R0, R7, 0xfe, !PT ;  /* 0x0000000003007212 */ /* 0x000fce00078efe07 */
.L_x_21572:
[----:B------:R-:W-:Y:S05]  /*5b60*/  BSYNC.RECONVERGENT B0 ;  /* 0x0000000000007941 */ /* 0x000fea0003800200 */
.L_x_21571:
[----:B------:R-:W-:-:S04]  /*5b70*/  F2FP.F16.F32.PACK_AB R0, RZ, R0 ;  /* 0x00000000ff00723e */ /* 0x000fc800000000ff */
[----:B------:R-:W-:Y:S01]  /*5b80*/  PRMT R23, R0, 0x7610, R23 ;  /* 0x0000761000177816 */ /* 0x000fe20000000017 */
[----:B------:R-:W-:Y:S06]  /*5b90*/  BRA `(.L_x_21552) ;  /* 0x0000000000b47947 */ /* 0x000fec0003800000 */
.L_x_21564:
        /* <DEDUP_REMOVED lines=14> */
.L_x_21578:
[----:B------:R-:W-:Y:S05]  /*5c80*/  BSYNC.RECONVERGENT B0 ;  /* 0x0000000000007941 */ /* 0x000fea0003800200 */
.L_x_21577:
[----:B------:R-:W-:-:S04]  /*5c90*/  F2FP.F16.F32.PACK_AB R0, RZ, R0 ;  /* 0x00000000ff00723e */ /* 0x000fc800000000ff */
[----:B------:R-:W-:Y:S01]  /*5ca0*/  PRMT R23, R0, 0x7610, R23 ;  /* 0x0000761000177816 */ /* 0x000fe20000000017 */
[----:B------:R-:W-:Y:S06]  /*5cb0*/  BRA `(.L_x_21552) ;  /* 0x00000000006c7947 */ /* 0x000fec0003800000 */
.L_x_21551:
        /* <DEDUP_REMOVED lines=16> */
.L_x_21579:
[----:B------:R-:W-:Y:S01]  /*5dc0*/  PRMT R23, RZ, 0x7610, R23 ;  /* 0x00007610ff177816 */ /* 0x000fe20000000017 */
[----:B------:R-:W-:Y:S06]  /*5dd0*/  BRA `(.L_x_21552) ;  /* 0x0000000000247947 */ /* 0x000fec0003800000 */
.L_x_21576:
[----:B------:R-:W2:Y:S02]  /*5de0*/  LDG.E.64 R4, desc[UR36][R4.64] ;  /* 0x0000002404047981 */ /* 0x000ea4000c1e1b00 */
[----:B--2---:R-:W0:Y:S02]  /*5df0*/  I2F.U64 R0, R4 ;  /* 0x0000000400007312 */ /* 0x004e240000301000 */
[----:B0-----:R-:W-:-:S04]  /*5e00*/  F2FP.F16.F32.PACK_AB R0, RZ, R0 ;  /* 0x00000000ff00723e */ /* 0x001fc800000000ff */
[----:B------:R-:W-:Y:S01]  /*5e10*/  PRMT R23, R0, 0x7610, R23 ;  /* 0x0000761000177816 */ /* 0x000fe20000000017 */
[----:B------:R-:W-:Y:S06]  /*5e20*/  BRA `(.L_x_21552) ;  /* 0x0000000000107947 */ /* 0x000fec0003800000 */
.L_x_21575:
[----:B------:R-:W2:Y:S02]  /*5e30*/  LDG.E R4, desc[UR36][R4.64] ;  /* 0x0000002404047981 */ /* 0x000ea4000c1e1900 */
[----:B--2---:R-:W-:-:S04]  /*5e40*/  I2FP.F32.U32 R0, R4 ;  /* 0x0000000400007245 */ /* 0x004fc80000201000 */
[----:B------:R-:W-:-:S04]  /*5e50*/  F2FP.F16.F32.PACK_AB R0, RZ, R0 ;  /* 0x00000000ff00723e */ /* 0x000fc800000000ff */
[----:B------:R-:W-:-:S07]  /*5e60*/  PRMT R23, R0, 0x7610, R23 ;  /* 0x0000761000177816 */ /* 0x000fce0000000017 */
.L_x_21552:
        /* <DEDUP_REMOVED lines=20> */
.L_x_21584:
[----:B------:R-:W2:Y:S02]  /*5fb0*/  LDG.E.U8 R4, desc[UR36][R4.64] ;  /* 0x0000002404047981 */ /* 0x000ea4000c1e1100 */
[----:B--2---:R-:W-:Y:S01]  /*5fc0*/  I2FP.F32.U32 R19, R4 ;  /* 0x0000000400137245 */ /* 0x004fe20000201000 */
[----:B------:R-:W-:Y:S06]  /*5fd0*/  BRA `(.L_x_21586) ;  /* 0x0000000c00447947 */ /* 0x000fec0003800000 */
.L_x_21583:
        /* <DEDUP_REMOVED lines=9> */
.L_x_21588:
[----:B------:R-:W2:Y:S02]  /*6070*/  LDG.E R4, desc[UR36][R4.64] ;  /* 0x0000002404047981 */ /* 0x000ea4000c1e1900 */
[----:B--2---:R-:W-:Y:S01]  /*6080*/  I2FP.F32.S32 R19, R4 ;  /* 0x0000000400137245 */ /* 0x004fe20000201400 */
[----:B------:R-:W-:Y:S06]  /*6090*/  BRA `(.L_x_21586) ;  /* 0x0000000c00147947 */ /* 0x000fec0003800000 */
.L_x_21587:
[----:B------:R-:W2:Y:S02]  /*60a0*/  LDG.E.U16 R4, desc[UR36][R4.64] ;  /* 0x0000002404047981 */ /* 0x000ea4000c1e1500 */
[----:B--2---:R0:W1:Y:S01]  /*60b0*/  I2F.S16 R19, R4 ;  /* 0x0000000400137306 */ /* 0x0040620000101400 */
[----:B------:R-:W-:Y:S05]  /*60c0*/  BRA `(.L_x_21586) ;  /* 0x0000000c00087947 */ /* 0x000fea0003800000 */
.L_x_21582:
        /* <DEDUP_REMOVED lines=8> */
.L_x_21590:
[----:B------:R-:W2:Y:S02]  /*6150*/  LDG.E.U16 R4, desc[UR36][R4.64] ;  /* 0x0000002404047981 */ /* 0x000ea4000c1e1500 */
[----:B--2---:R-:W-:Y:S01]  /*6160*/  HADD2.F32 R19, -RZ, R4.H0_H0 ;  /* 0x20000004ff137230 */ /* 0x004fe20000004100 */
[----:B------:R-:W-:Y:S06]  /*6170*/  BRA `(.L_x_21586) ;  /* 0x0000000800dc7947 */ /* 0x000fec0003800000 */
.L_x_21589:
        /* <DEDUP_REMOVED lines=8> */
.L_x_21592:
[----:B------:R-:W2:Y:S02]  /*6200*/  LDG.E.U16 R4, desc[UR36][R4.64] ;  /* 0x0000002404047981 */ /* 0x000ea4000c1e1500 */
[----:B--2---:R-:W-:Y:S01]  /*6210*/  HADD2.F32 R19, -RZ, R4.H0_H0 ;  /* 0x20000004ff137230 */ /* 0x004fe20000004100 */
[----:B------:R-:W-:Y:S06]  /*6220*/  BRA `(.L_x_21586) ;  /* 0x0000000800b07947 */ /* 0x000fec0003800000 */
.L_x_21591:
        /* <DEDUP_REMOVED lines=11> */
.L_x_21581:
        /* <DEDUP_REMOVED lines=12> */
.L_x_21595:
        /* <DEDUP_REMOVED lines=11> */
.L_x_21594:
        /* <DEDUP_REMOVED lines=25> */
.L_x_21597:
        /* <DEDUP_REMOVED lines=12> */
.L_x_21596:
[----:B------:R-:W2:Y:S02]  /*66a0*/  LDG.E.U16 R4, desc[UR36][R4.64] ;  /* 0x0000002404047981 */ /* 0x000ea4000c1e1500 */
[----:B--2---:R-:W-:Y:S01]  /*66b0*/  IMAD.U32 R19, R4, 0x10000, RZ ;  /* 0x0001000004137824 */ /* 0x004fe200078e00ff */
[----:B------:R-:W-:Y:S06]  /*66c0*/  BRA `(.L_x_21586) ;  /* 0x0000000400887947 */ /* 0x000fec0003800000 */
.L_x_21593:
        /* <DEDUP_REMOVED lines=11> */
.L_x_21600:
        /* <DEDUP_REMOVED lines=20> */
.L_x_21602:
[----:B------:R-:W-:Y:S05]  /*68c0*/  BSYNC.RECONVERGENT B0 ;  /* 0x0000000000007941 */ /* 0x000fea0003800200 */
.L_x_21601:
[----:B------:R-:W-:Y:S01]  /*68d0*/  IMAD.SHL.U32 R0, R0, 0x100000, RZ ;  /* 0x0010000000007824 */ /* 0x000fe200078e00ff */
[----:B------:R-:W-:-:S04]  /*68e0*/  LEA R3, R3, 0x3b800000, 0x17 ;  /* 0x3b80000003037811 */ /* 0x000fc800078eb8ff */
[----:B------:R-:W-:Y:S01]  /*68f0*/  LOP3.LUT R19, R3, R0, R19, 0xfe, !PT ;  /* 0x0000000003137212 */ /* 0x000fe200078efe13 */
[----:B------:R-:W-:Y:S06]  /*6900*/  BRA `(.L_x_21586) ;  /* 0x0000000000f87947 */ /* 0x000fec0003800000 */
.L_x_21599:
        /* <DEDUP_REMOVED lines=20> */
.L_x_21604:
[----:B------:R-:W-:Y:S05]  /*6a50*/  BSYNC.RECONVERGENT B0 ;  /* 0x0000000000007941 */ /* 0x000fea0003800200 */
.L_x_21603:
[----:B------:R-:W-:Y:S01]  /*6a60*/  IMAD.SHL.U32 R0, R0, 0x200000, RZ ;  /* 0x0020000000007824 */ /* 0x000fe200078e00ff */
[----:B------:R-:W-:-:S04]  /*6a70*/  LEA R3, R3, 0x37800000, 0x17 ;  /* 0x3780000003037811 */ /* 0x000fc800078eb8ff */
[----:B------:R-:W-:Y:S01]  /*6a80*/  LOP3.LUT R19, R3, R0, R19, 0xfe, !PT ;  /* 0x0000000003137212 */ /* 0x000fe200078efe13 */
[----:B------:R-:W-:Y:S06]  /*6a90*/  BRA `(.L_x_21586) ;  /* 0x0000000000947947 */ /* 0x000fec0003800000 */
.L_x_21598:
        /* <DEDUP_REMOVED lines=14> */
.L_x_21585:
        /* <DEDUP_REMOVED lines=16> */
.L_x_21607:
[----:B------:R-:W-:Y:S01]  /*6c80*/  IMAD.MOV.U32 R19, RZ, RZ, RZ ;  /* 0x000000ffff137224 */ /* 0x000fe200078e00ff */
[----:B------:R-:W-:Y:S06]  /*6c90*/  BRA `(.L_x_21586) ;  /* 0x0000000000147947 */ /* 0x000fec0003800000 */
.L_x_21606:
[----:B------:R-:W2:Y:S02]  /*6ca0*/  LDG.E.64 R4, desc[UR36][R4.64] ;  /* 0x0000002404047981 */ /* 0x000ea4000c1e1b00 */
[----:B--2---:R0:W1:Y:S02]  /*6cb0*/  I2F.U64 R19, R4 ;  /* 0x0000000400137312 */ /* 0x0040640000301000 */
[----:B01----:R-:W-:Y:S05]  /*6cc0*/  BRA `(.L_x_21586) ;  /* 0x0000000000087947 */ /* 0x003fea0003800000 */
.L_x_21605:
[----:B------:R-:W2:Y:S02]  /*6cd0*/  LDG.E R4, desc[UR36][R4.64] ;  /* 0x0000002404047981 */ /* 0x000ea4000c1e1900 */
[----:B--2---:R-:W-:-:S07]  /*6ce0*/  I2FP.F32.U32 R19, R4 ;  /* 0x0000000400137245 */ /* 0x004fce0000201000 */
.L_x_21586:
[----:B------:R-:W-:Y:S05]  /*6cf0*/  BSYNC.RECONVERGENT B6 ;  /* 0x0000000000067941 */ /* 0x000fea0003800200 */
.L_x_21580:
        /* <DEDUP_REMOVED lines=20> */
.L_x_21612:
[----:B------:R-:W2:Y:S02]  /*6e40*/  LDG.E.U8 R4, desc[UR36][R4.64] ;  /* 0x0000002404047981 */ /* 0x000ea4000c1e1100 */
[----:B--2---:R-:W-:Y:S01]  /*6e50*/  I2FP.F32.U32 R24, R4 ;  /* 0x0000000400187245 */ /* 0x004fe20000201000 */
[----:B------:R-:W-:Y:S06]  /*6e60*/  BRA `(.L_x_21614) ;  /* 0x0000000c00487947 */ /* 0x000fec0003800000 */
.L_x_21611:
        /* <DEDUP_REMOVED lines=9> */
.L_x_21616:
[----:B------:R-:W2:Y:S02]  /*6f00*/  LDG.E R4, desc[UR36][R4.64] ;  /* 0x0000002404047981 */ /* 0x000ea4000c1e1900 */
[----:B--2---:R-:W-:Y:S01]  /*6f10*/  I2FP.F32.S32 R24, R4 ;  /* 0x0000000400187245 */ /* 0x004fe20000201400 */
[----:B------:R-:W-:Y:S06]  /*6f20*/  BRA `(.L_x_21614) ;  /* 0x0000000c00187947 */ /* 0x000fec0003800000 */
.L_x_21615:
[----:B------:R-:W2:Y:S02]  /*6f30*/  LDG.E.U16 R4, desc[UR36][R4.64] ;  /* 0x0000002404047981 */ /* 0x000ea4000c1e1500 */
[----:B--2---:R0:W1:Y:S01]  /*6f40*/  I2F.S16 R24, R4 ;  /* 0x0000000400187306 */ /* 0x0040620000101400 */
[----:B------:R-:W-:Y:S05]  /*6f50*/  BRA `(.L_x_21614) ;  /* 0x0000000c000c7947 */ /* 0x000fea0003800000 */
.L_x_21610:
        /* <DEDUP_REMOVED lines=8> */
.L_x_21618:
[----:B------:R-:W2:Y:S02]  /*6fe0*/  LDG.E.U16 R4, desc[UR36][R4.64] ;  /* 0x0000002404047981 */ /* 0x000ea4000c1e1500 */
[----:B--2---:R-:W-:Y:S01]  /*6ff0*/  HADD2.F32 R24, -RZ, R4.H0_H0 ;  /* 0x20000004ff187230 */ /* 0x004fe20000004100 */
[----:B------:R-:W-:Y:S06]  /*7000*/  BRA `(.L_x_21614) ;  /* 0x0000000800e07947 */ /* 0x000fec0003800000 */
.L_x_21617:
        /* <DEDUP_REMOVED lines=8> */
.L_x_21620:
[----:B------:R-:W2:Y:S02]  /*7090*/  LDG.E.U16 R4, desc[UR36][R4.64] ;  /* 0x0000002404047981 */ /* 0x000ea4000c1e1500 */
[----:B--2---:R-:W-:Y:S01]  /*70a0*/  HADD2.F32 R24, -RZ, R4.H0_H0 ;  /* 0x20000004ff187230 */ /* 0x004fe20000004100 */
[----:B------:R-:W-:Y:S06]  /*70b0*/  BRA `(.L_x_21614) ;  /* 0x0000000800b47947 */ /* 0x000fec0003800000 */
.L_x_21619:
        /* <DEDUP_REMOVED lines=11> */
.L_x_21609:
        /* <DEDUP_REMOVED lines=12> */
.L_x_21623:
        /* <DEDUP_REMOVED lines=11> */
.L_x_21622:
        /* <DEDUP_REMOVED lines=25> */
.L_x_21625:
        /* <DEDUP_REMOVED lines=13> */
.L_x_21624:
[----:B------:R-:W2:Y:S02]  /*7540*/  LDG.E.U16 R4, desc[UR36][R4.64] ;  /* 0x0000002404047981 */ /* 0x000ea4000c1e1500 */
[----:B--2---:R-:W-:Y:S01]  /*7550*/  IMAD.U32 R24, R4, 0x10000, RZ ;  /* 0x0001000004187824 */ /* 0x004fe200078e00ff */
[----:B------:R-:W-:Y:S06]  /*7560*/  BRA `(.L_x_21614) ;  /* 0x0000000400887947 */ /* 0x000fec0003800000 */
.L_x_21621:
        /* <DEDUP_REMOVED lines=11> */
.L_x_21628:
        /* <DEDUP_REMOVED lines=20> */
.L_x_21630:
[----:B------:R-:W-:Y:S05]  /*7760*/  BSYNC.RECONVERGENT B0 ;  /* 0x0000000000007941 */ /* 0x000fea0003800200 */
.L_x_21629:
[----:B------:R-:W-:Y:S01]  /*7770*/  IMAD.SHL.U32 R0, R0, 0x100000, RZ ;  /* 0x0010000000007824 */ /* 0x000fe200078e00ff */
[----:B------:R-:W-:-:S04]  /*7780*/  LEA R3, R3, 0x3b800000, 0x17 ;  /* 0x3b80000003037811 */ /* 0x000fc800078eb8ff */
[----:B------:R-:W-:Y:S01]  /*7790*/  LOP3.LUT R24, R3, R0, R7, 0xfe, !PT ;  /* 0x0000000003187212 */ /* 0x000fe200078efe07 */
[----:B------:R-:W-:Y:S06]  /*77a0*/  BRA `(.L_x_21614) ;  /* 0x0000000000f87947 */ /* 0x000fec0003800000 */
.L_x_21627:
        /* <DEDUP_REMOVED lines=20> */
.L_x_21632:
[----:B------:R-:W-:Y:S05]  /*78f0*/  BSYNC.RECONVERGENT B0 ;  /* 0x0000000000007941 */ /* 0x000fea0003800200 */
.L_x_21631:
[----:B------:R-:W-:Y:S01]  /*7900*/  IMAD.SHL.U32 R0, R0, 0x200000, RZ ;  /* 0x0020000000007824 */ /* 0x000fe200078e00ff */
[----:B------:R-:W-:-:S04]  /*7910*/  LEA R3, R3, 0x37800000, 0x17 ;  /* 0x3780000003037811 */ /* 0x000fc800078eb8ff */
[----:B------:R-:W-:Y:S01]  /*7920*/  LOP3.LUT R24, R3, R0, R7, 0xfe, !PT ;  /* 0x0000000003187212 */ /* 0x000fe200078efe07 */
[----:B------:R-:W-:Y:S06]  /*7930*/  BRA `(.L_x_21614) ;  /* 0x0000000000947947 */ /* 0x000fec0003800000 */
.L_x_21626:
        /* <DEDUP_REMOVED lines=14> */
.L_x_21613:
        /* <DEDUP_REMOVED lines=16> */
.L_x_21635:
[----:B------:R-:W-:Y:S01]  /*7b20*/  IMAD.MOV.U32 R24, RZ, RZ, RZ ;  /* 0x000000ffff187224 */ /* 0x000fe200078e00ff */
[----:B------:R-:W-:Y:S06]  /*7b30*/  BRA `(.L_x_21614) ;  /* 0x0000000000147947 */ /* 0x000fec0003800000 */
.L_x_21634:
[----:B------:R-:W2:Y:S02]  /*7b40*/  LDG.E.64 R24, desc[UR36][R4.64] ;  /* 0x0000002404187981 */ /* 0x000ea4000c1e1b00 */
[----:B--2---:R0:W1:Y:S02]  /*7b50*/  I2F.U64 R24, R24 ;  /* 0x0000001800187312 */ /* 0x0040640000301000 */
[----:B01----:R-:W-:Y:S05]  /*7b60*/  BRA `(.L_x_21614) ;  /* 0x0000000000087947 */ /* 0x003fea0003800000 */
.L_x_21633:
[----:B------:R-:W2:Y:S02]  /*7b70*/  LDG.E R4, desc[UR36][R4.64] ;  /* 0x0000002404047981 */ /* 0x000ea4000c1e1900 */
[----:B--2---:R-:W-:-:S07]  /*7b80*/  I2FP.F32.U32 R24, R4 ;  /* 0x0000000400187245 */ /* 0x004fce0000201000 */
.L_x_21614:
[----:B------:R-:W-:Y:S05]  /*7b90*/  BSYNC.RECONVERGENT B6 ;  /* 0x0000000000067941 */ /* 0x000fea0003800200 */
.L_x_21608:
        /* <DEDUP_REMOVED lines=20> */
.L_x_21640:
[----:B------:R-:W2:Y:S02]  /*7ce0*/  LDG.E.U8 R4, desc[UR36][R4.64] ;  /* 0x0000002404047981 */ /* 0x000ea4000c1e1100 */
[----:B--2---:R-:W-:Y:S01]  /*7cf0*/  I2FP.F32.U32 R25, R4 ;  /* 0x0000000400197245 */ /* 0x004fe20000201000 */
[----:B------:R-:W-:Y:S06]  /*7d00*/  BRA `(.L_x_21642) ;  /* 0x0000000c00447947 */ /* 0x000fec0003800000 */
.L_x_21639:
        /* <DEDUP_REMOVED lines=9> */
.L_x_21644:
[----:B------:R-:W2:Y:S02]  /*7da0*/  LDG.E R4, desc[UR36][R4.64] ;  /* 0x0000002404047981 */ /* 0x000ea4000c1e1900 */
[----:B--2---:R-:W-:Y:S01]  /*7db0*/  I2FP.F32.S32 R25, R4 ;  /* 0x0000000400197245 */ /* 0x004fe20000201400 */
[----:B------:R-:W-:Y:S06]  /*7dc0*/  BRA `(.L_x_21642) ;  /* 0x0000000c00147947 */ /* 0x000fec0003800000 */
.L_x_21643:
[----:B------:R-:W2:Y:S02]  /*7dd0*/  LDG.E.U16 R4, desc[UR36][R4.64] ;  /* 0x0000002404047981 */ /* 0x000ea4000c1e1500 */
[----:B--2---:R0:W2:Y:S01]  /*7de0*/  I2F.S16 R25, R4 ;  /* 0x0000000400197306 */ /* 0x0040a20000101400 */
[----:B------:R-:W-:Y:S05]  /*7df0*/  BRA `(.L_x_21642) ;  /* 0x0000000c00087947 */ /* 0x000fea0003800000 */
.L_x_21638:
        /* <DEDUP_REMOVED lines=8> */
.L_x_21646:
[----:B------:R-:W2:Y:S02]  /*7e80*/  LDG.E.U16 R4, desc[UR36][R4.64] ;  /* 0x0000002404047981 */ /* 0x000ea4000c1e1500 */
[----:B--2---:R-:W-:Y:S01]  /*7e90*/  HADD2.F32 R25, -RZ, R4.H0_H0 ;  /* 0x20000004ff197230 */ /* 0x004fe20000004100 */
[----:B------:R-:W-:Y:S06]  /*7ea0*/  BRA `(.L_x_21642) ;  /* 0x0000000800dc7947 */ /* 0x000fec0003800000 */
.L_x_21645:
        /* <DEDUP_REMOVED lines=8> */
.L_x_21648:
[----:B------:R-:W2:Y:S02]  /*7f30*/  LDG.E.U16 R4, desc[UR36][R4.64] ;  /* 0x0000002404047981 */ /* 0x000ea4000c1e1500 */
[----:B--2---:R-:W-:Y:S01]  /*7f40*/  HADD2.F32 R25, -RZ, R4.H0_H0 ;  /* 0x20000004ff197230 */ /* 0x004fe20000004100 */
[----:B------:R-:W-:Y:S06]  /*7f50*/  BRA `(.L_x_21642) ;  /* 0x0000000800b07947 */ /* 0x000fec0003800000 */
.L_x_21647:
        /* <DEDUP_REMOVED lines=11> */
.L_x_21637:
        /* <DEDUP_REMOVED lines=12> */
.L_x_21651:
        /* <DEDUP_REMOVED lines=11> */
.L_x_21650:
        /* <DEDUP_REMOVED lines=25> */
.L_x_21653:
        /* <DEDUP_REMOVED lines=12> */
.L_x_21652:
[----:B------:R-:W2:Y:S02]  /*83d0*/  LDG.E.U16 R4, desc[UR36][R4.64] ;  /* 0x0000002404047981 */ /* 0x000ea4000c1e1500 */
[----:B--2---:R-:W-:Y:S01]  /*83e0*/  IMAD.U32 R25, R4, 0x10000, RZ ;  /* 0x0001000004197824 */ /* 0x004fe200078e00ff */
[----:B------:R-:W-:Y:S06]  /*83f0*/  BRA `(.L_x_21642) ;  /* 0x0000000400887947 */ /* 0x000fec0003800000 */
.L_x_21649:
        /* <DEDUP_REMOVED lines=11> */
.L_x_21656:
        /* <DEDUP_REMOVED lines=20> */
.L_x_21658:
[----:B------:R-:W-:Y:S05]  /*85f0*/  BSYNC.RECONVERGENT B0 ;  /* 0x0000000000007941 */ /* 0x000fea0003800200 */
.L_x_21657:
[----:B------:R-:W-:Y:S01]  /*8600*/  IMAD.SHL.U32 R0, R0, 0x100000, RZ ;  /* 0x0010000000007824 */ /* 0x000fe200078e00ff */
[----:B------:R-:W-:-:S04]  /*8610*/  LEA R3, R3, 0x3b800000, 0x17 ;  /* 0x3b80000003037811 */ /* 0x000fc800078eb8ff */
[----:B------:R-:W-:Y:S01]  /*8620*/  LOP3.LUT R25, R3, R0, R25, 0xfe, !PT ;  /* 0x0000000003197212 */ /* 0x000fe200078efe19 */
[----:B------:R-:W-:Y:S06]  /*8630*/  BRA `(.L_x_21642) ;  /* 0x0000000000f87947 */ /* 0x000fec0003800000 */
.L_x_21655:
        /* <DEDUP_REMOVED lines=20> */
.L_x_21660:
[----:B------:R-:W-:Y:S05]  /*8780*/  BSYNC.RECONVERGENT B0 ;  /* 0x0000000000007941 */ /* 0x000fea0003800200 */
.L_x_21659:
[----:B------:R-:W-:Y:S01]  /*8790*/  IMAD.SHL.U32 R0, R0, 0x200000, RZ ;  /* 0x0020000000007824 */ /* 0x000fe200078e00ff */
[----:B------:R-:W-:-:S04]  /*87a0*/  LEA R3, R3, 0x37800000, 0x17 ;  /* 0x3780000003037811 */ /* 0x000fc800078eb8ff */
[----:B------:R-:W-:Y:S01]  /*87b0*/  LOP3.LUT R25, R3, R0, R25, 0xfe, !PT ;  /* 0x0000000003197212 */ /* 0x000fe200078efe19 */
[----:B------:R-:W-:Y:S06]  /*87c0*/  BRA `(.L_x_21642) ;  /* 0x0000000000947947 */ /* 0x000fec0003800000 */
.L_x_21654:
        /* <DEDUP_REMOVED lines=14> */
.L_x_21641:
        /* <DEDUP_REMOVED lines=16> */
.L_x_21663:
[----:B------:R-:W-:Y:S01]  /*89b0*/  IMAD.MOV.U32 R25, RZ, RZ, RZ ;  /* 0x000000ffff197224 */ /* 0x000fe200078e00ff */
[----:B------:R-:W-:Y:S06]  /*89c0*/  BRA `(.L_x_21642) ;  /* 0x0000000000147947 */ /* 0x000fec0003800000 */
.L_x_21662:
[----:B------:R-:W2:Y:S02]  /*89d0*/  LDG.E.64 R4, desc[UR36][R4.64] ;  /* 0x0000002404047981 */ /* 0x000ea4000c1e1b00 */
[----:B--2---:R0:W2:Y:S02]  /*89e0*/  I2F.U64 R25, R4 ;  /* 0x0000000400197312 */ /* 0x0040a40000301000 */
[----:B0-2---:R-:W-:Y:S05]  /*89f0*/  BRA `(.L_x_21642) ;  /* 0x0000000000087947 */ /* 0x005fea0003800000 */
.L_x_21661:
[----:B------:R-:W2:Y:S02]  /*8a00*/  LDG.E R4, desc[UR36][R4.64] ;  /* 0x0000002404047981 */ /* 0x000ea4000c1e1900 */
[----:B--2---:R-:W-:-:S07]  /*8a10*/  I2FP.F32.U32 R25, R4 ;  /* 0x0000000400197245 */ /* 0x004fce0000201000 */
.L_x_21642:
[----:B------:R-:W-:Y:S05]  /*8a20*/  BSYNC.RECONVERGENT B6 ;  /* 0x0000000000067941 */ /* 0x000fea0003800200 */
.L_x_21636:
        /* <DEDUP_REMOVED lines=20> */
.L_x_21668:
[----:B------:R-:W2:Y:S02]  /*8b70*/  LDG.E.U8 R4, desc[UR36][R4.64] ;  /* 0x0000002404047981 */ /* 0x000ea4000c1e1100 */
[----:B--2---:R-:W-:Y:S01]  /*8b80*/  I2FP.F32.U32 R27, R4 ;  /* 0x00000004001b7245 */ /* 0x004fe20000201000 */
[----:B------:R-:W-:Y:S06]  /*8b90*/  BRA `(.L_x_21670) ;  /* 0x0000000c00447947 */ /* 0x000fec0003800000 */
.L_x_21667:
        /* <DEDUP_REMOVED lines=9> */
.L_x_21672:
[----:B------:R-:W2:Y:S02]  /*8c30*/  LDG.E R4, desc[UR36][R4.64] ;  /* 0x0000002404047981 */ /* 0x000ea4000c1e1900 */
[----:B--2---:R-:W-:Y:S01]  /*8c40*/  I2FP.F32.S32 R27, R4 ;  /* 0x00000004001b7245 */ /* 0x004fe20000201400 */
[----:B------:R-:W-:Y:S06]  /*8c50*/  BRA `(.L_x_21670) ;  /* 0x0000000c00147947 */ /* 0x000fec0003800000 */
.L_x_21671:
[----:B------:R-:W2:Y:S02]  /*8c60*/  LDG.E.U16 R4, desc[UR36][R4.64] ;  /* 0x0000002404047981 */ /* 0x000ea4000c1e1500 */
[----:B--2---:R0:W1:Y:S01]  /*8c70*/  I2F.S16 R27, R4 ;  /* 0x00000004001b7306 */ /* 0x0040620000101400 */
[----:B------:R-:W-:Y:S05]  /*8c80*/  BRA `(.L_x_21670) ;  /* 0x0000000c00087947 */ /* 0x000fea0003800000 */
.L_x_21666:
        /* <DEDUP_REMOVED lines=8> */
.L_x_21674:
[----:B------:R-:W2:Y:S02]  /*8d10*/  LDG.E.U16 R4, desc[UR36][R4.64] ;  /* 0x0000002404047981 */ /* 0x000ea4000c1e1500 */
[----:B--2---:R-:W-:Y:S01]  /*8d20*/  HADD2.F32 R27, -RZ, R4.H0_H0 ;  /* 0x20000004ff1b7230 */ /* 0x004fe20000004100 */
[----:B------:R-:W-:Y:S06]  /*8d30*/  BRA `(.L_x_21670) ;  /* 0x0000000800dc7947 */ /* 0x000fec0003800000 */
.L_x_21673:
        /* <DEDUP_REMOVED lines=8> */
.L_x_21676:
[----:B------:R-:W2:Y:S02]  /*8dc0*/  LDG.E.U16 R4, desc[UR36][R4.64] ;  /* 0x0000002404047981 */ /* 0x000ea4000c1e1500 */
[----:B--2---:R-:W-:Y:S01]  /*8dd0*/  HADD2.F32 R27, -RZ, R4.H0_H0 ;  /* 0x20000004ff1b7230 */ /* 0x004fe20000004100 */
[----:B------:R-:W-:Y:S06]  /*8de0*/  BRA `(.L_x_21670) ;  /* 0x0000000800b07947 */ /* 0x000fec0003800000 */
.L_x_21675:
        /* <DEDUP_REMOVED lines=11> */
.L_x_21665:
        /* <DEDUP_REMOVED lines=12> */
.L_x_21679:
        /* <DEDUP_REMOVED lines=11> */
.L_x_21678:
        /* <DEDUP_REMOVED lines=25> */
.L_x_21681:
        /* <DEDUP_REMOVED lines=12> */
.L_x_21680:
[----:B------:R-:W2:Y:S02]  /*9260*/  LDG.E.U16 R4, desc[UR36][R4.64] ;  /* 0x0000002404047981 */ /* 0x000ea4000c1e1500 */
[----:B--2---:R-:W-:Y:S01]  /*9270*/  IMAD.U32 R27, R4, 0x10000, RZ ;  /* 0x00010000041b7824 */ /* 0x004fe200078e00ff */
[----:B------:R-:W-:Y:S06]  /*9280*/  BRA `(.L_x_21670) ;  /* 0x0000000400887947 */ /* 0x000fec0003800000 */
.L_x_21677:
        /* <DEDUP_REMOVED lines=11> */
.L_x_21684:
        /* <DEDUP_REMOVED lines=20> */
.L_x_21686:
[----:B------:R-:W-:Y:S05]  /*9480*/  BSYNC.RECONVERGENT B0 ;  /* 0x0000000000007941 */ /* 0x000fea0003800200 */
.L_x_21685:
[----:B------:R-:W-:Y:S01]  /*9490*/  IMAD.SHL.U32 R0, R0, 0x100000, RZ ;  /* 0x0010000000007824 */ /* 0x000fe200078e00ff */
[----:B------:R-:W-:-:S04]  /*94a0*/  LEA R3, R3, 0x3b800000, 0x17 ;  /* 0x3b80000003037811 */ /* 0x000fc800078eb8ff */
[----:B------:R-:W-:Y:S01]  /*94b0*/  LOP3.LUT R27, R3, R0, R27, 0xfe, !PT ;  /* 0x00000000031b7212 */ /* 0x000fe200078efe1b */
[----:B------:R-:W-:Y:S06]  /*94c0*/  BRA `(.L_x_21670) ;  /* 0x0000000000f87947 */ /* 0x000fec0003800000 */
.L_x_21683:
        /* <DEDUP_REMOVED lines=20> */
.L_x_21688:
[----:B------:R-:W-:Y:S05]  /*9610*/  BSYNC.RECONVERGENT B0 ;  /* 0x0000000000007941 */ /* 0x000fea0003800200 */
.L_x_21687:
[----:B------:R-:W-:Y:S01]  /*9620*/  IMAD.SHL.U32 R0, R0, 0x200000, RZ ;  /* 0x0020000000007824 */ /* 0x000fe200078e00ff */
[----:B------:R-:W-:-:S04]  /*9630*/  LEA R3, R3, 0x37800000, 0x17 ;  /* 0x3780000003037811 */ /* 0x000fc800078eb8ff */
[----:B------:R-:W-:Y:S01]  /*9640*/  LOP3.LUT R27, R3, R0, R27, 0xfe, !PT ;  /* 0x00000000031b7212 */ /* 0x000fe200078efe1b */
[----:B------:R-:W-:Y:S06]  /*9650*/  BRA `(.L_x_21670) ;  /* 0x0000000000947947 */ /* 0x000fec0003800000 */
.L_x_21682:
        /* <DEDUP_REMOVED lines=14> */
.L_x_21669:
        /* <DEDUP_REMOVED lines=16> */
.L_x_21691:
[----:B------:R-:W-:Y:S01]  /*9840*/  IMAD.MOV.U32 R27, RZ, RZ, RZ ;  /* 0x000000ffff1b7224 */ /* 0x000fe200078e00ff */
[----:B------:R-:W-:Y:S06]  /*9850*/  BRA `(.L_x_21670) ;  /* 0x0000000000147947 */ /* 0x000fec0003800000 */
.L_x_21690:
[----:B------:R-:W2:Y:S02]  /*9860*/  LDG.E.64 R4, desc[UR36][R4.64] ;  /* 0x0000002404047981 */ /* 0x000ea4000c1e1b00 */
[----:B--2---:R0:W1:Y:S02]  /*9870*/  I2F.U64 R27, R4 ;  /* 0x00000004001b7312 */ /* 0x0040640000301000 */
[----:B01----:R-:W-:Y:S05]  /*9880*/  BRA `(.L_x_21670) ;  /* 0x0000000000087947 */ /* 0x003fea0003800000 */
.L_x_21689:
[----:B------:R-:W2:Y:S02]  /*9890*/  LDG.E R4, desc[UR36][R4.64] ;  /* 0x0000002404047981 */ /* 0x000ea4000c1e1900 */
[----:B--2---:R-:W-:-:S07]  /*98a0*/  I2FP.F32.U32 R27, R4 ;  /* 0x00000004001b7245 */ /* 0x004fce0000201000 */
.L_x_21670:
[----:B------:R-:W-:Y:S05]  /*98b0*/  BSYNC.RECONVERGENT B6 ;  /* 0x0000000000067941 */ /* 0x000fea0003800200 */
.L_x_21664:
[----:B------:R-:W-:-:S07]  /*98c0*/  VIADD R33, R33, 0x80 ;  /* 0x0000008021217836 */ /* 0x000fce0000000000 */
.L_x_21546:
[----:B------:R-:W-:Y:S05]  /*98d0*/  BSYNC.RECONVERGENT B7 ;  /* 0x0000000000077941 */ /* 0x000fea0003800200 */
.L_x_21545:
[----:B------:R-:W-:Y:S01]  /*98e0*/  ISETP.GE.AND P0, PT, R33, R36, PT ;  /* 0x000000242100720c */ /* 0x000fe20003f06270 */
[----:B------:R-:W-:Y:S01]  /*98f0*/  BSSY.RECONVERGENT B7, `(.L_x_21692) ;  /* 0x00004c0000077945 */ /* 0x000fe20003800200 */
[----:B------:R-:W-:Y:S01]  /*9900*/  IMAD.MOV.U32 R26, RZ, RZ, RZ ;  /* 0x000000ffff1a7224 */ /* 0x000fe200078e00ff */
[----:B------:R-:W-:Y:S01]  /*9910*/  PRMT R28, RZ, 0x7610, R28 ;  /* 0x00007610ff1c7816 */ /* 0x000fe2000000001c */
[----:B------:R-:W-:Y:S02]  /*9920*/  IMAD.MOV.U32 R29, RZ, RZ, RZ ;  /* 0x000000ffff1d7224 */ /* 0x000fe400078e00ff */
[----:B------:R-:W-:Y:S02]  /*9930*/  IMAD.MOV.U32 R30, RZ, RZ, RZ ;  /* 0x000000ffff1e7224 */ /* 0x000fe400078e00ff */
[----:B------:R-:W-:-:S05]  /*9940*/  IMAD.MOV.U32 R32, RZ, RZ, RZ ;  /* 0x000000ffff207224 */ /* 0x000fca00078e00ff */
[----:B------:R-:W-:Y:S05]  /*9950*/  @P0 BRA `(.L_x_21693) ;  /* 0x0000004800e40947 */ /* 0x000fea0003800000 */
[----:B------:R-:W3:Y:S01]  /*9960*/  LDCU UR4, c[0x0][0x3c4] ;  /* 0x00007880ff0477ac */ /* 0x000ee20008000800 */
[----:B012---:R-:W0:Y:S01]  /*9970*/  LDC.64 R4, c[0x0][0x390] ;  /* 0x0000e400ff047b82 */ /* 0x007e220000000a00 */
[----:B------:R-:W-:-:S04]  /*9980*/  IMAD R31, R2, 0x200, R33 ;  /* 0x00000200021f7824 */ /* 0x000fc800078e0221 */
[----:B---3--:R-:W-:Y:S01]  /*9990*/  IMAD R3, R31, UR4, RZ ;  /* 0x000000041f037c24 */ /* 0x008fe2000f8e02ff */
        /* <DEDUP_REMOVED lines=18> */
.L_x_21697:
[----:B------:R-:W2:Y:S02]  /*9ac0*/  LDG.E.U8 R4, desc[UR36][R4.64] ;  /* 0x0000002404047981 */ /* 0x000ea4000c1e1100 */
[----:B--2---:R-:W-:-:S04]  /*9ad0*/  I2FP.F32.U32 R0, R4 ;  /* 0x0000000400007245 */ /* 0x004fc80000201000 */
[----:B------:R-:W-:-:S04]  /*9ae0*/  F2FP.F16.F32.PACK_AB R0, RZ, R0 ;  /* 0x00000000ff00723e */ /* 0x000fc800000000ff */
[----:B------:R-:W-:Y:S01]  /*9af0*/  PRMT R28, R0, 0x7610, R28 ;  /* 0x00007610001c7816 */ /* 0x000fe2000000001c */
[----:B------:R-:W-:Y:S06]  /*9b00*/  BRA `(.L_x_21699) ;  /* 0x0000000c00d87947 */ /* 0x000fec0003800000 */
.L_x_21696:
        /* <DEDUP_REMOVED lines=11> */
.L_x_21701:
[----:B------:R-:W2:Y:S02]  /*9bc0*/  LDG.E R4, desc[UR36][R4.64] ;  /* 0x0000002404047981 */ /* 0x000ea4000c1e1900 */
[----:B--2---:R-:W-:-:S04]  /*9bd0*/  I2FP.F32.S32 R0, R4 ;  /* 0x0000000400007245 */ /* 0x004fc80000201400 */
[----:B------:R-:W-:-:S04]  /*9be0*/  F2FP.F16.F32.PACK_AB R0, RZ, R0 ;  /* 0x00000000ff00723e */ /* 0x000fc800000000ff */
[----:B------:R-:W-:Y:S01]  /*9bf0*/  PRMT R28, R0, 0x7610, R28 ;  /* 0x00007610001c7816 */ /* 0x000fe2000000001c */
[----:B------:R-:W-:Y:S06]  /*9c00*/  BRA `(.L_x_21699) ;  /* 0x0000000c00987947 */ /* 0x000fec0003800000 */
.L_x_21700:
[----:B------:R-:W2:Y:S02]  /*9c10*/  LDG.E.U16 R4, desc[UR36][R4.64] ;  /* 0x0000002404047981 */ /* 0x000ea4000c1e1500 */
[----:B--2---:R-:W0:Y:S02]  /*9c20*/  I2F.S16 R0, R4 ;  /* 0x0000000400007306 */ /* 0x004e240000101400 */
[----:B0-----:R-:W-:-:S04]  /*9c30*/  F2FP.F16.F32.PACK_AB R0, RZ, R0 ;  /* 0x00000000ff00723e */ /* 0x001fc800000000ff */
[----:B------:R-:W-:Y:S01]  /*9c40*/  PRMT R28, R0, 0x7610, R28 ;  /* 0x00007610001c7816 */ /* 0x000fe2000000001c */
[----:B------:R-:W-:Y:S06]  /*9c50*/  BRA `(.L_x_21699) ;  /* 0x0000000c00847947 */ /* 0x000fec0003800000 */
.L_x_21695:
        /* <DEDUP_REMOVED lines=9> */
.L_x_21703:
[----:B------:R1:W5:Y:S01]  /*9cf0*/  LDG.E.U16 R28, desc[UR36][R4.64] ;  /* 0x00000024041c7981 */ /* 0x000362000c1e1500 */
[----:B------:R-:W-:Y:S05]  /*9d00*/  BRA `(.L_x_21699) ;  /* 0x0000000c00587947 */ /* 0x000fea0003800000 */
.L_x_21702:
        /* <DEDUP_REMOVED lines=9> */
.L_x_21705:
[----:B------:R0:W5:Y:S01]  /*9da0*/  LDG.E.U16 R28, desc[UR36][R4.64] ;  /* 0x00000024041c7981 */ /* 0x000162000c1e1500 */
[----:B------:R-:W-:Y:S05]  /*9db0*/  BRA `(.L_x_21699) ;  /* 0x0000000c002c7947 */ /* 0x000fea0003800000 */
.L_x_21704:
        /* <DEDUP_REMOVED lines=13> */
.L_x_21694:
        /* <DEDUP_REMOVED lines=14> */
.L_x_21708:
        /* <DEDUP_REMOVED lines=13> */
.L_x_21707:
        /* <DEDUP_REMOVED lines=27> */
.L_x_21710:
        /* <DEDUP_REMOVED lines=15> */
.L_x_21709:
[----:B------:R-:W2:Y:S02]  /*a2e0*/  LDG.E.U16 R0, desc[UR36][R4.64] ;  /* 0x0000002404007981 */ /* 0x000ea4000c1e1500 */
[----:B--2---:R-:W-:-:S05]  /*a2f0*/  IMAD.U32 R0, R0, 0x10000, RZ ;  /* 0x0001000000007824 */ /* 0x004fca00078e00ff */
[----:B------:R-:W-:-:S04]  /*a300*/  F2FP.F16.F32.PACK_AB R0, RZ, R0 ;  /* 0x00000000ff00723e */ /* 0x000fc800000000ff */
[----:B------:R-:W-:Y:S01]  /*a310*/  PRMT R28, R0, 0x7610, R28 ;  /* 0x00007610001c7816 */ /* 0x000fe2000000001c */
[----:B------:R-:W-:Y:S06]  /*a320*/  BRA `(.L_x_21699) ;  /* 0x0000000400d07947 */ /* 0x000fec0003800000 */
.L_x_21706:
        /* <DEDUP_REMOVED lines=13> */
.L_x_21713:
        /* <DEDUP_REMOVED lines=21> */
.L_x_21717:
[----:B------:R-:W-:Y:S05]  /*a550*/  BSYNC.RECONVERGENT B1 ;  /* 0x0000000000017941 */ /* 0x000fea0003800200 */
.L_x_21716:
[----:B------:R-:W-:Y:S01]  /*a560*/  IMAD.SHL.U32 R0, R0, 0x100000, RZ ;  /* 0x0010000000007824 */ /* 0x000fe200078e00ff */
[----:B------:R-:W-:-:S04]  /*a570*/  LEA R3, R3, 0x3b800000, 0x17 ;  /* 0x3b80000003037811 */ /* 0x000fc800078eb8ff */
[----:B------:R-:W-:-:S07]  /*a580*/  LOP3.LUT R0, R3, R0, R7, 0xfe, !PT ;  /* 0x0000000003007212 */ /* 0x000fce00078efe07 */
.L_x_21715:
[----:B------:R-:W-:Y:S05]  /*a590*/  BSYNC.RECONVERGENT B0 ;  /* 0x0000000000007941 */ /* 0x000fea0003800200 */
.L_x_21714:
[----:B------:R-:W-:-:S04]  /*a5a0*/  F2FP.F16.F32.PACK_AB R0, RZ, R0 ;  /* 0x00000000ff00723e */ /* 0x000fc800000000ff */
[----:B------:R-:W-:Y:S01]  /*a5b0*/  PRMT R28, R0, 0x7610, R28 ;  /* 0x00007610001c7816 */ /* 0x000fe2000000001c */
[----:B------:R-:W-:Y:S06]  /*a5c0*/  BRA `(.L_x_21699) ;  /* 0x0000000400287947 */ /* 0x000fec0003800000 */
.L_x_21712:
        /* <DEDUP_REMOVED lines=21> */
.L_x_21721:
[----:B------:R-:W-:Y:S05]  /*a720*/  BSYNC.RECONVERGENT B1 ;  /* 0x0000000000017941 */ /* 0x000fea0003800200 */
.L_x_21720:
[----:B------:R-:W-:Y:S01]  /*a730*/  IMAD.SHL.U32 R0, R0, 0x200000, RZ ;  /* 0x0020000000007824 */ /* 0x000fe200078e00ff */
[----:B------:R-:W-:-:S04]  /*a740*/  LEA R3, R3, 0x37800000, 0x17 ;  /* 0x3780000003037811 */ /* 0x000fc800078eb8ff */
[----:B------:R-:W-:-:S07]  /*a750*/  LOP3.LUT R0, R3, R0, R7, 0xfe, !PT ;  /* 0x0000000003007212 */ /* 0x000fce00078efe07 */
.L_x_21719:
[----:B------:R-:W-:Y:S05]  /*a760*/  BSYNC.RECONVERGENT B0 ;  /* 0x0000000000007941 */ /* 0x000fea0003800200 */
.L_x_21718:
[----:B------:R-:W-:-:S04]  /*a770*/  F2FP.F16.F32.PACK_AB R0, RZ, R0 ;  /* 0x00000000ff00723e */ /* 0x000fc800000000ff */
[----:B------:R-:W-:Y:S01]  /*a780*/  PRMT R28, R0, 0x7610, R28 ;  /* 0x00007610001c7816 */ /* 0x000fe2000000001c */
[----:B------:R-:W-:Y:S06]  /*a790*/  BRA `(.L_x_21699) ;  /* 0x0000000000b47947 */ /* 0x000fec0003800000 */
.L_x_21711:
        /* <DEDUP_REMOVED lines=14> */
.L_x_21725:
[----:B------:R-:W-:Y:S05]  /*a880*/  BSYNC.RECONVERGENT B0 ;  /* 0x0000000000007941 */ /* 0x000fea0003800200 */
.L_x_21724:
[----:B------:R-:W-:-:S04]  /*a890*/  F2FP.F16.F32.PACK_AB R0, RZ, R0 ;  /* 0x00000000ff00723e */ /* 0x000fc800000000ff */
[----:B------:R-:W-:Y:S01]  /*a8a0*/  PRMT R28, R0, 0x7610, R28 ;  /* 0x00007610001c7816 */ /* 0x000fe2000000001c */
[----:B------:R-:W-:Y:S06]  /*a8b0*/  BRA `(.L_x_21699) ;  /* 0x00000000006c7947 */ /* 0x000fec0003800000 */
.L_x_21698:
        /* <DEDUP_REMOVED lines=16> */
.L_x_21726:
[----:B------:R-:W-:Y:S01]  /*a9c0*/  PRMT R28, RZ, 0x7610, R28 ;  /* 0x00007610ff1c7816 */ /* 0x000fe2000000001c */
[----:B------:R-:W-:Y:S06]  /*a9d0*/  BRA `(.L_x_21699) ;  /* 0x0000000000247947 */ /* 0x000fec0003800000 */
.L_x_21723:
[----:B------:R-:W2:Y:S02]  /*a9e0*/  LDG.E.64 R4, desc[UR36][R4.64] ;  /* 0x0000002404047981 */ /* 0x000ea4000c1e1b00 */
[----:B--2---:R-:W0:Y:S02]  /*a9f0*/  I2F.U64 R0, R4 ;  /* 0x0000000400007312 */ /* 0x004e240000301000 */
[----:B0-----:R-:W-:-:S04]  /*aa00*/  F2FP.F16.F32.PACK_AB R0, RZ, R0 ;  /* 0x00000000ff00723e */ /* 0x001fc800000000ff */
[----:B------:R-:W-:Y:S01]  /*aa10*/  PRMT R28, R0, 0x7610, R28 ;  /* 0x00007610001c7816 */ /* 0x000fe2000000001c */
[----:B------:R-:W-:Y:S06]  /*aa20*/  BRA `(.L_x_21699) ;  /* 0x0000000000107947 */ /* 0x000fec0003800000 */
.L_x_21722:
[----:B------:R-:W2:Y:S02]  /*aa30*/  LDG.E R4, desc[UR36][R4.64] ;  /* 0x0000002404047981 */ /* 0x000ea4000c1e1900 */
[----:B--2---:R-:W-:-:S04]  /*aa40*/  I2FP.F32.U32 R0, R4 ;  /* 0x0000000400007245 */ /* 0x004fc80000201000 */
[----:B------:R-:W-:-:S04]  /*aa50*/  F2FP.F16.F32.PACK_AB R0, RZ, R0 ;  /* 0x00000000ff00723e */ /* 0x000fc800000000ff */
[----:B------:R-:W-:-:S07]  /*aa60*/  PRMT R28, R0, 0x7610, R28 ;  /* 0x00007610001c7816 */ /* 0x000fce000000001c */
.L_x_21699:
        /* <DEDUP_REMOVED lines=20> */
.L_x_21731:
[----:B------:R-:W2:Y:S02]  /*abb0*/  LDG.E.U8 R4, desc[UR36][R4.64] ;  /* 0x0000002404047981 */ /* 0x000ea4000c1e1100 */
[----:B--2---:R-:W-:Y:S01]  /*abc0*/  I2FP.F32.U32 R26, R4 ;  /* 0x00000004001a7245 */ /* 0x004fe20000201000 */
[----:B------:R-:W-:Y:S06]  /*abd0*/  BRA `(.L_x_21733) ;  /* 0x0000000c00487947 */ /* 0x000fec0003800000 */
.L_x_21730:
        /* <DEDUP_REMOVED lines=9> */
.L_x_21735:
[----:B------:R-:W2:Y:S02]  /*ac70*/  LDG.E R4, desc[UR36][R4.64] ;  /* 0x0000002404047981 */ /* 0x000ea4000c1e1900 */
[----:B--2---:R-:W-:Y:S01]  /*ac80*/  I2FP.F32.S32 R26, R4 ;  /* 0x00000004001a7245 */ /* 0x004fe20000201400 */
[----:B------:R-:W-:Y:S06]  /*ac90*/  BRA `(.L_x_21733) ;  /* 0x0000000c00187947 */ /* 0x000fec0003800000 */
.L_x_21734:
[----:B------:R-:W2:Y:S02]  /*aca0*/  LDG.E.U16 R4, desc[UR36][R4.64] ;  /* 0x0000002404047981 */ /* 0x000ea4000c1e1500 */
[----:B--2---:R2:W3:Y:S01]  /*acb0*/  I2F.S16 R26, R4 ;  /* 0x00000004001a7306 */ /* 0x0044e20000101400 */
[----:B------:R-:W-:Y:S05]  /*acc0*/  BRA `(.L_x_21733) ;  /* 0x0000000c000c7947 */ /* 0x000fea0003800000 */
.L_x_21729:
        /* <DEDUP_REMOVED lines=8> */
.L_x_21737:
[----:B------:R-:W2:Y:S02]  /*ad50*/  LDG.E.U16 R4, desc[UR36][R4.64] ;  /* 0x0000002404047981 */ /* 0x000ea4000c1e1500 */
[----:B--2---:R-:W-:Y:S01]  /*ad60*/  HADD2.F32 R26, -RZ, R4.H0_H0 ;  /* 0x20000004ff1a7230 */ /* 0x004fe20000004100 */
[----:B------:R-:W-:Y:S06]  /*ad70*/  BRA `(.L_x_21733) ;  /* 0x0000000800e07947 */ /* 0x000fec0003800000 */
.L_x_21736:
        /* <DEDUP_REMOVED lines=8> */
.L_x_21739:
[----:B------:R-:W2:Y:S02]  /*ae00*/  LDG.E.U16 R4, desc[UR36][R4.64] ;  /* 0x0000002404047981 */ /* 0x000ea4000c1e1500 */
[----:B--2---:R-:W-:Y:S01]  /*ae10*/  HADD2.F32 R26, -RZ, R4.H0_H0 ;  /* 0x20000004ff1a7230 */ /* 0x004fe20000004100 */
[----:B------:R-:W-:Y:S06]  /*ae20*/  BRA `(.L_x_21733) ;  /* 0x0000000800b47947 */ /* 0x000fec0003800000 */
.L_x_21738:
        /* <DEDUP_REMOVED lines=11> */
.L_x_21728:
        /* <DEDUP_REMOVED lines=12> */
.L_x_21742:
        /* <DEDUP_REMOVED lines=11> */
.L_x_21741:
        /* <DEDUP_REMOVED lines=25> */
.L_x_21744:
        /* <DEDUP_REMOVED lines=13> */
.L_x_21743:
[----:B------:R-:W2:Y:S02]  /*b2b0*/  LDG.E.U16 R4, desc[UR36][R4.64] ;  /* 0x0000002404047981 */ /* 0x000ea4000c1e1500 */
[----:B--2---:R-:W-:Y:S01]  /*b2c0*/  IMAD.U32 R26, R4, 0x10000, RZ ;  /* 0x00010000041a7824 */ /* 0x004fe200078e00ff */
[----:B------:R-:W-:Y:S06]  /*b2d0*/  BRA `(.L_x_21733) ;  /* 0x0000000400887947 */ /* 0x000fec0003800000 */
.L_x_21740:
        /* <DEDUP_REMOVED lines=11> */
.L_x_21747:
        /* <DEDUP_REMOVED lines=20> */
.L_x_21749:
[----:B------:R-:W-:Y:S05]  /*b4d0*/  BSYNC.RECONVERGENT B0 ;  /* 0x0000000000007941 */ /* 0x000fea0003800200 */
.L_x_21748:
[----:B------:R-:W-:Y:S01]  /*b4e0*/  IMAD.SHL.U32 R0, R0, 0x100000, RZ ;  /* 0x0010000000007824 */ /* 0x000fe200078e00ff */
[----:B------:R-:W-:-:S04]  /*b4f0*/  LEA R3, R3, 0x3b800000, 0x17 ;  /* 0x3b80000003037811 */ /* 0x000fc800078eb8ff */
[----:B------:R-:W-:Y:S01]  /*b500*/  LOP3.LUT R26, R3, R0, R7, 0xfe, !PT ;  /* 0x00000000031a7212 */ /* 0x000fe200078efe07 */
[----:B------:R-:W-:Y:S06]  /*b510*/  BRA `(.L_x_21733) ;  /* 0x0000000000f87947 */ /* 0x000fec0003800000 */
.L_x_21746:
        /* <DEDUP_REMOVED lines=20> */
.L_x_21751:
[----:B------:R-:W-:Y:S05]  /*b660*/  BSYNC.RECONVERGENT B0 ;  /* 0x0000000000007941 */ /* 0x000fea0003800200 */
.L_x_21750:
[----:B------:R-:W-:Y:S01]  /*b670*/  IMAD.SHL.U32 R0, R0, 0x200000, RZ ;  /* 0x0020000000007824 */ /* 0x000fe200078e00ff */
[----:B------:R-:W-:-:S04]  /*b680*/  LEA R3, R3, 0x37800000, 0x17 ;  /* 0x3780000003037811 */ /* 0x000fc800078eb8ff */
[----:B------:R-:W-:Y:S01]  /*b690*/  LOP3.LUT R26, R3, R0, R7, 0xfe, !PT ;  /* 0x00000000031a7212 */ /* 0x000fe200078efe07 */
[----:B------:R-:W-:Y:S06]  /*b6a0*/  BRA `(.L_x_21733) ;  /* 0x0000000000947947 */ /* 0x000fec0003800000 */
.L_x_21745:
        /* <DEDUP_REMOVED lines=14> */
.L_x_21732:
        /* <DEDUP_REMOVED lines=16> */
.L_x_21754:
[----:B------:R-:W-:Y:S01]  /*b890*/  IMAD.MOV.U32 R26, RZ, RZ, RZ ;  /* 0x000000ffff1a7224 */ /* 0x000fe200078e00ff */
[----:B------:R-:W-:Y:S06]  /*b8a0*/  BRA `(.L_x_21733) ;  /* 0x0000000000147947 */ /* 0x000fec0003800000 */
.L_x_21753:
[----:B------:R-:W2:Y:S02]  /*b8b0*/  LDG.E.64 R4, desc[UR36][R4.64] ;  /* 0x0000002404047981 */ /* 0x000ea4000c1e1b00 */
[----:B--2---:R0:W1:Y:S02]  /*b8c0*/  I2F.U64 R26, R4 ;  /* 0x00000004001a7312 */ /* 0x0040640000301000 */
[----:B01----:R-:W-:Y:S05]  /*b8d0*/  BRA `(.L_x_21733) ;  /* 0x0000000000087947 */ /* 0x003fea0003800000 */
.L_x_21752:
[----:B------:R-:W2:Y:S02]  /*b8e0*/  LDG.E R4, desc[UR36][R4.64] ;  /* 0x0000002404047981 */ /* 0x000ea4000c1e1900 */
[----:B--2---:R-:W-:-:S07]  /*b8f0*/  I2FP.F32.U32 R26, R4 ;  /* 0x00000004001a7245 */ /* 0x004fce0000201000 */
.L_x_21733:
[----:B------:R-:W-:Y:S05]  /*b900*/  BSYNC.RECONVERGENT B6 ;  /* 0x0000000000067941 */ /* 0x000fea0003800200 */
.L_x_21727:
        /* <DEDUP_REMOVED lines=20> */
.L_x_21759:
[----:B------:R-:W2:Y:S02]  /*ba50*/  LDG.E.U8 R4, desc[UR36][R4.64] ;  /* 0x0000002404047981 */ /* 0x000ea4000c1e1100 */
[----:B--2---:R-:W-:Y:S01]  /*ba60*/  I2FP.F32.U32 R29, R4 ;  /* 0x00000004001d7245 */ /* 0x004fe20000201000 */
[----:B------:R-:W-:Y:S06]  /*ba70*/  BRA `(.L_x_21761) ;  /* 0x0000000c00447947 */ /* 0x000fec0003800000 */
.L_x_21758:
        /* <DEDUP_REMOVED lines=9> */
.L_x_21763:
[----:B------:R-:W2:Y:S02]  /*bb10*/  LDG.E R4, desc[UR36][R4.64] ;  /* 0x0000002404047981 */ /* 0x000ea4000c1e1900 */
[----:B--2---:R-:W-:Y:S01]  /*bb20*/  I2FP.F32.S32 R29, R4 ;  /* 0x00000004001d7245 */ /* 0x004fe20000201400 */
[----:B------:R-:W-:Y:S06]  /*bb30*/  BRA `(.L_x_21761) ;  /* 0x0000000c00147947 */ /* 0x000fec0003800000 */
.L_x_21762:
[----:B------:R-:W2:Y:S02]  /*bb40*/  LDG.E.U16 R4, desc[UR36][R4.64] ;  /* 0x0000002404047981 */ /* 0x000ea4000c1e1500 */
[----:B--2---:R2:W0:Y:S01]  /*bb50*/  I2F.S16 R29, R4 ;  /* 0x00000004001d7306 */ /* 0x0044220000101400 */
[----:B------:R-:W-:Y:S05]  /*bb60*/  BRA `(.L_x_21761) ;  /* 0x0000000c00087947 */ /* 0x000fea0003800000 */
.L_x_21757:
        /* <DEDUP_REMOVED lines=8> */
.L_x_21765:
[----:B------:R-:W2:Y:S02]  /*bbf0*/  LDG.E.U16 R4, desc[UR36][R4.64] ;  /* 0x0000002404047981 */ /* 0x000ea4000c1e1500 */
[----:B--2---:R-:W-:Y:S01]  /*bc00*/  HADD2.F32 R29, -RZ, R4.H0_H0 ;  /* 0x20000004ff1d7230 */ /* 0x004fe20000004100 */
[----:B------:R-:W-:Y:S06]  /*bc10*/  BRA `(.L_x_21761) ;  /* 0x0000000800dc7947 */ /* 0x000fec0003800000 */
.L_x_21764:
        /* <DEDUP_REMOVED lines=8> */
.L_x_21767:
[----:B------:R-:W2:Y:S02]  /*bca0*/  LDG.E.U16 R4, desc[UR36][R4.64] ;  /* 0x0000002404047981 */ /* 0x000ea4000c1e1500 */
[----:B--2---:R-:W-:Y:S01]  /*bcb0*/  HADD2.F32 R29, -RZ, R4.H0_H0 ;  /* 0x20000004ff1d7230 */ /* 0x004fe20000004100 */
[----:B------:R-:W-:Y:S06]  /*bcc0*/  BRA `(.L_x_21761) ;  /* 0x0000000800b07947 */ /* 0x000fec0003800000 */
.L_x_21766:
        /* <DEDUP_REMOVED lines=11> */
.L_x_21756:
        /* <DEDUP_REMOVED lines=12> */
.L_x_21770:
        /* <DEDUP_REMOVED lines=11> */
.L_x_21769:
        /* <DEDUP_REMOVED lines=25> */
.L_x_21772:
        /* <DEDUP_REMOVED lines=12> */
.L_x_21771:
[----:B------:R-:W2:Y:S02]  /*c140*/  LDG.E.U16 R4, desc[UR36][R4.64] ;  /* 0x0000002404047981 */ /* 0x000ea4000c1e1500 */
[----:B--2---:R-:W-:Y:S01]  /*c150*/  IMAD.U32 R29, R4, 0x10000, RZ ;  /* 0x00010000041d7824 */ /* 0x004fe200078e00ff */
[----:B------:R-:W-:Y:S06]  /*c160*/  BRA `(.L_x_21761) ;  /* 0x0000000400887947 */ /* 0x000fec0003800000 */
.L_x_21768:
        /* <DEDUP_REMOVED lines=11> */
.L_x_21775:
        /* <DEDUP_REMOVED lines=20> */
.L_x_21777:
[----:B------:R-:W-:Y:S05]  /*c360*/  BSYNC.RECONVERGENT B0 ;  /* 0x0000000000007941 */ /* 0x000fea0003800200 */
.L_x_21776:
[----:B------:R-:W-:Y:S01]  /*c370*/  IMAD.SHL.U32 R0, R0, 0x100000, RZ ;  /* 0x0010000000007824 */ /* 0x000fe200078e00ff */
[----:B------:R-:W-:-:S04]  /*c380*/  LEA R3, R3, 0x3b800000, 0x17 ;  /* 0x3b80000003037811 */ /* 0x000fc800078eb8ff */
[----:B------:R-:W-:Y:S01]  /*c390*/  LOP3.LUT R29, R3, R0, R29, 0xfe, !PT ;  /* 0x00000000031d7212 */ /* 0x000fe200078efe1d */
[----:B------:R-:W-:Y:S06]  /*c3a0*/  BRA `(.L_x_21761) ;  /* 0x0000000000f87947 */ /* 0x000fec0003800000 */
.L_x_21774:
        /* <DEDUP_REMOVED lines=20> */
.L_x_21779:
[----:B------:R-:W-:Y:S05]  /*c4f0*/  BSYNC.RECONVERGENT B0 ;  /* 0x0000000000007941 */ /* 0x000fea0003800200 */
.L_x_21778:
[----:B------:R-:W-:Y:S01]  /*c500*/  IMAD.SHL.U32 R0, R0, 0x200000, RZ ;  /* 0x0020000000007824 */ /* 0x000fe200078e00ff */
[----:B------:R-:W-:-:S04]  /*c510*/  LEA R3, R3, 0x37800000, 0x17 ;  /* 0x3780000003037811 */ /* 0x000fc800078eb8ff */
[----:B------:R-:W-:Y:S01]  /*c520*/  LOP3.LUT R29, R3, R0, R29, 0xfe, !PT ;  /* 0x00000000031d7212 */ /* 0x000fe200078efe1d */
[----:B------:R-:W-:Y:S06]  /*c530*/  BRA `(.L_x_21761) ;  /* 0x0000000000947947 */ /* 0x000fec0003800000 */
.L_x_21773:
        /* <DEDUP_REMOVED lines=14> */
.L_x_21760:
        /* <DEDUP_REMOVED lines=16> */
.L_x_21782:
[----:B------:R-:W-:Y:S01]  /*c720*/  IMAD.MOV.U32 R29, RZ, RZ, RZ ;  /* 0x000000ffff1d7224 */ /* 0x000fe200078e00ff */
[----:B------:R-:W-:Y:S06]  /*c730*/  BRA `(.L_x_21761) ;  /* 0x0000000000147947 */ /* 0x000fec0003800000 */
.L_x_21781:
[----:B------:R-:W2:Y:S02]  /*c740*/  LDG.E.64 R4, desc[UR36][R4.64] ;  /* 0x0000002404047981 */ /* 0x000ea4000c1e1b00 */
[----:B--2---:R0:W1:Y:S02]  /*c750*/  I2F.U64 R29, R4 ;  /* 0x00000004001d7312 */ /* 0x0040640000301000 */
[----:B01----:R-:W-:Y:S05]  /*c760*/  BRA `(.L_x_21761) ;  /* 0x0000000000087947 */ /* 0x003fea0003800000 */
.L_x_21780:
[----:B------:R-:W2:Y:S02]  /*c770*/  LDG.E R4, desc[UR36][R4.64] ;  /* 0x0000002404047981 */ /* 0x000ea4000c1e1900 */
[----:B--2---:R-:W-:-:S07]  /*c780*/  I2FP.F32.U32 R29, R4 ;  /* 0x00000004001d7245 */ /* 0x004fce0000201000 */
.L_x_21761:
[----:B------:R-:W-:Y:S05]  /*c790*/  BSYNC.RECONVERGENT B6 ;  /* 0x0000000000067941 */ /* 0x000fea0003800200 */
.L_x_21755:
        /* <DEDUP_REMOVED lines=20> */
.L_x_21787:
[----:B------:R-:W2:Y:S02]  /*c8e0*/  LDG.E.U8 R4, desc[UR36][R4.64] ;  /* 0x0000002404047981 */ /* 0x000ea4000c1e1100 */
[----:B--2---:R-:W-:Y:S01]  /*c8f0*/  I2FP.F32.U32 R30, R4 ;  /* 0x00000004001e7245 */ /* 0x004fe20000201000 */
[----:B------:R-:W-:Y:S06]  /*c900*/  BRA `(.L_x_21789) ;  /* 0x0000000c00487947 */ /* 0x000fec0003800000 */
.L_x_21786:
        /* <DEDUP_REMOVED lines=9> */
.L_x_21791:
[----:B------:R-:W2:Y:S02]  /*c9a0*/  LDG.E R4, desc[UR36][R4.64] ;  /* 0x0000002404047981 */ /* 0x000ea4000c1e1900 */
[----:B--2---:R-:W-:Y:S01]  /*c9b0*/  I2FP.F32.S32 R30, R4 ;  /* 0x00000004001e7245 */ /* 0x004fe20000201400 */
[----:B------:R-:W-:Y:S06]  /*c9c0*/  BRA `(.L_x_21789) ;  /* 0x0000000c00187947 */ /* 0x000fec0003800000 */
.L_x_21790:
[----:B------:R-:W2:Y:S02]  /*c9d0*/  LDG.E.U16 R4, desc[UR36][R4.64] ;  /* 0x0000002404047981 */ /* 0x000ea4000c1e1500 */
[----:B--2---:R0:W1:Y:S01]  /*c9e0*/  I2F.S16 R30, R4 ;  /* 0x00000004001e7306 */ /* 0x0040620000101400 */
[----:B------:R-:W-:Y:S05]  /*c9f0*/  BRA `(.L_x_21789) ;  /* 0x0000000c000c7947 */ /* 0x000fea0003800000 */
.L_x_21785:
        /* <DEDUP_REMOVED lines=8> */
.L_x_21793:
[----:B------:R-:W2:Y:S02]  /*ca80*/  LDG.E.U16 R4, desc[UR36][R4.64] ;  /* 0x0000002404047981 */ /* 0x000ea4000c1e1500 */
[----:B--2---:R-:W-:Y:S01]  /*ca90*/  HADD2.F32 R30, -RZ, R4.H0_H0 ;  /* 0x20000004ff1e7230 */ /* 0x004fe20000004100 */
[----:B------:R-:W-:Y:S06]  /*caa0*/  BRA `(.L_x_21789) ;  /* 0x0000000800e07947 */ /* 0x000fec0003800000 */
.L_x_21792:
        /* <DEDUP_REMOVED lines=8> */
.L_x_21795:
[----:B------:R-:W2:Y:S02]  /*cb30*/  LDG.E.U16 R4, desc[UR36][R4.64] ;  /* 0x0000002404047981 */ /* 0x000ea4000c1e1500 */
[----:B--2---:R-:W-:Y:S01]  /*cb40*/  HADD2.F32 R30, -RZ, R4.H0_H0 ;  /* 0x20000004ff1e7230 */ /* 0x004fe20000004100 */
[----:B------:R-:W-:Y:S06]  /*cb50*/  BRA `(.L_x_21789) ;  /* 0x0000000800b47947 */ /* 0x000fec0003800000 */
.L_x_21794:
        /* <DEDUP_REMOVED lines=11> */
.L_x_21784:
        /* <DEDUP_REMOVED lines=12> */
.L_x_21798:
        /* <DEDUP_REMOVED lines=11> */
.L_x_21797:
        /* <DEDUP_REMOVED lines=25> */
.L_x_21800:
        /* <DEDUP_REMOVED lines=13> */
.L_x_21799:
[----:B------:R-:W2:Y:S02]  /*cfe0*/  LDG.E.U16 R4, desc[UR36][R4.64] ;  /* 0x0000002404047981 */ /* 0x000ea4000c1e1500 */
[----:B--2---:R-:W-:Y:S01]  /*cff0*/  IMAD.U32 R30, R4, 0x10000, RZ ;  /* 0x00010000041e7824 */ /* 0x004fe200078e00ff */
[----:B------:R-:W-:Y:S06]  /*d000*/  BRA `(.L_x_21789) ;  /* 0x0000000400887947 */ /* 0x000fec0003800000 */
.L_x_21796:
        /* <DEDUP_REMOVED lines=11> */
.L_x_21803:
        /* <DEDUP_REMOVED lines=20> */
.L_x_21805:
[----:B------:R-:W-:Y:S05]  /*d200*/  BSYNC.RECONVERGENT B0 ;  /* 0x0000000000007941 */ /* 0x000fea0003800200 */
.L_x_21804:
[----:B------:R-:W-:Y:S01]  /*d210*/  IMAD.SHL.U32 R0, R0, 0x100000, RZ ;  /* 0x0010000000007824 */ /* 0x000fe200078e00ff */
[----:B------:R-:W-:-:S04]  /*d220*/  LEA R3, R3, 0x3b800000, 0x17 ;  /* 0x3b80000003037811 */ /* 0x000fc800078eb8ff */
[----:B------:R-:W-:Y:S01]  /*d230*/  LOP3.LUT R30, R3, R0, R7, 0xfe, !PT ;  /* 0x00000000031e7212 */ /* 0x000fe200078efe07 */
[----:B------:R-:W-:Y:S06]  /*d240*/  BRA `(.L_x_21789) ;  /* 0x0000000000f87947 */ /* 0x000fec0003800000 */
.L_x_21802:
        /* <DEDUP_REMOVED lines=20> */
.L_x_21807:
[----:B------:R-:W-:Y:S05]  /*d390*/  BSYNC.RECONVERGENT B0 ;  /* 0x0000000000007941 */ /* 0x000fea0003800200 */
.L_x_21806:
[----:B------:R-:W-:Y:S01]  /*d3a0*/  IMAD.SHL.U32 R0, R0, 0x200000, RZ ;  /* 0x0020000000007824 */ /* 0x000fe200078e00ff */
[----:B------:R-:W-:-:S04]  /*d3b0*/  LEA R3, R3, 0x37800000, 0x17 ;  /* 0x3780000003037811 */ /* 0x000fc800078eb8ff */
[----:B------:R-:W-:Y:S01]  /*d3c0*/  LOP3.LUT R30, R3, R0, R7, 0xfe, !PT ;  /* 0x00000000031e7212 */ /* 0x000fe200078efe07 */
[----:B------:R-:W-:Y:S06]  /*d3d0*/  BRA `(.L_x_21789) ;  /* 0x0000000000947947 */ /* 0x000fec0003800000 */
.L_x_21801:
        /* <DEDUP_REMOVED lines=14> */
.L_x_21788:
        /* <DEDUP_REMOVED lines=16> */
.L_x_21810:
[----:B------:R-:W-:Y:S01]  /*d5c0*/  IMAD.MOV.U32 R30, RZ, RZ, RZ ;  /* 0x000000ffff1e7224 */ /* 0x000fe200078e00ff */
[----:B------:R-:W-:Y:S06]  /*d5d0*/  BRA `(.L_x_21789) ;  /* 0x0000000000147947 */ /* 0x000fec0003800000 */
.L_x_21809:
[----:B------:R-:W2:Y:S02]  /*d5e0*/  LDG.E.64 R4, desc[UR36][R4.64] ;  /* 0x0000002404047981 */ /* 0x000ea4000c1e1b00 */
[----:B--2---:R0:W1:Y:S02]  /*d5f0*/  I2F.U64 R30, R4 ;  /* 0x00000004001e7312 */ /* 0x0040640000301000 */
[----:B01----:R-:W-:Y:S05]  /*d600*/  BRA `(.L_x_21789) ;  /* 0x0000000000087947 */ /* 0x003fea0003800000 */
.L_x_21808:
[----:B------:R-:W2:Y:S02]  /*d610*/  LDG.E R4, desc[UR36][R4.64] ;  /* 0x0000002404047981 */ /* 0x000ea4000c1e1900 */
[----:B--2---:R-:W-:-:S07]  /*d620*/  I2FP.F32.U32 R30, R4 ;  /* 0x00000004001e7245 */ /* 0x004fce0000201000 */
.L_x_21789:
[----:B------:R-:W-:Y:S05]  /*d630*/  BSYNC.RECONVERGENT B6 ;  /* 0x0000000000067941 */ /* 0x000fea0003800200 */
.L_x_21783:
        /* <DEDUP_REMOVED lines=20> */
.L_x_21815:
[----:B------:R-:W2:Y:S02]  /*d780*/  LDG.E.U8 R4, desc[UR36][R4.64] ;  /* 0x0000002404047981 */ /* 0x000ea4000c1e1100 */
[----:B--2---:R-:W-:Y:S01]  /*d790*/  I2FP.F32.U32 R32, R4 ;  /* 0x0000000400207245 */ /* 0x004fe20000201000 */
[----:B------:R-:W-:Y:S06]  /*d7a0*/  BRA `(.L_x_21817) ;  /* 0x0000000c00487947 */ /* 0x000fec0003800000 */
.L_x_21814:
        /* <DEDUP_REMOVED lines=9> */
.L_x_21819:
[----:B------:R-:W2:Y:S02]  /*d840*/  LDG.E R4, desc[UR36][R4.64] ;  /* 0x0000002404047981 */ /* 0x000ea4000c1e1900 */
[----:B--2---:R-:W-:Y:S01]  /*d850*/  I2FP.F32.S32 R32, R4 ;  /* 0x0000000400207245 */ /* 0x004fe20000201400 */
[----:B------:R-:W-:Y:S06]  /*d860*/  BRA `(.L_x_21817) ;  /* 0x0000000c00187947 */ /* 0x000fec0003800000 */
.L_x_21818:
[----:B------:R-:W2:Y:S02]  /*d870*/  LDG.E.U16 R4, desc[UR36][R4.64] ;  /* 0x0000002404047981 */ /* 0x000ea4000c1e1500 */
[----:B--2---:R2:W0:Y:S01]  /*d880*/  I2F.S16 R32, R4 ;  /* 0x0000000400207306 */ /* 0x0044220000101400 */
[----:B------:R-:W-:Y:S05]  /*d890*/  BRA `(.L_x_21817) ;  /* 0x0000000c000c7947 */ /* 0x000fea0003800000 */
.L_x_21813:
        /* <DEDUP_REMOVED lines=8> */
.L_x_21821:
[----:B------:R-:W2:Y:S02]  /*d920*/  LDG.E.U16 R4, desc[UR36][R4.64] ;  /* 0x0000002404047981 */ /* 0x000ea4000c1e1500 */
[----:B--2---:R-:W-:Y:S01]  /*d930*/  HADD2.F32 R32, -RZ, R4.H0_H0 ;  /* 0x20000004ff207230 */ /* 0x004fe20000004100 */
[----:B------:R-:W-:Y:S06]  /*d940*/  BRA `(.L_x_21817) ;  /* 0x0000000800e07947 */ /* 0x000fec0003800000 */
.L_x_21820:
        /* <DEDUP_REMOVED lines=8> */
.L_x_21823:
[----:B------:R-:W2:Y:S02]  /*d9d0*/  LDG.E.U16 R4, desc[UR36][R4.64] ;  /* 0x0000002404047981 */ /* 0x000ea4000c1e1500 */
[----:B--2---:R-:W-:Y:S01]  /*d9e0*/  HADD2.F32 R32, -RZ, R4.H0_H0 ;  /* 0x20000004ff207230 */ /* 0x004fe20000004100 */
[----:B------:R-:W-:Y:S06]  /*d9f0*/  BRA `(.L_x_21817) ;  /* 0x0000000800b47947 */ /* 0x000fec0003800000 */
.L_x_21822:
        /* <DEDUP_REMOVED lines=11> */
.L_x_21812:
        /* <DEDUP_REMOVED lines=12> */
.L_x_21826:
        /* <DEDUP_REMOVED lines=11> */
.L_x_21825:
        /* <DEDUP_REMOVED lines=25> */
.L_x_21828:
        /* <DEDUP_REMOVED lines=13> */
.L_x_21827:
[----:B------:R-:W2:Y:S02]  /*de80*/  LDG.E.U16 R4, desc[UR36][R4.64] ;  /* 0x0000002404047981 */ /* 0x000ea4000c1e1500 */
[----:B--2---:R-:W-:Y:S01]  /*de90*/  IMAD.U32 R32, R4, 0x10000, RZ ;  /* 0x0001000004207824 */ /* 0x004fe200078e00ff */
[----:B------:R-:W-:Y:S06]  /*dea0*/  BRA `(.L_x_21817) ;  /* 0x0000000400887947 */ /* 0x000fec0003800000 */
.L_x_21824:
        /* <DEDUP_REMOVED lines=11> */
.L_x_21831:
        /* <DEDUP_REMOVED lines=20> */
.L_x_21833:
[----:B------:R-:W-:Y:S05]  /*e0a0*/  BSYNC.RECONVERGENT B0 ;  /* 0x0000000000007941 */ /* 0x000fea0003800200 */
.L_x_21832:
[----:B------:R-:W-:Y:S01]  /*e0b0*/  IMAD.SHL.U32 R0, R0, 0x100000, RZ ;  /* 0x0010000000007824 */ /* 0x000fe200078e00ff */
[----:B------:R-:W-:-:S04]  /*e0c0*/  LEA R3, R3, 0x3b800000, 0x17 ;  /* 0x3b80000003037811 */ /* 0x000fc800078eb8ff */
[----:B------:R-:W-:Y:S01]  /*e0d0*/  LOP3.LUT R32, R3, R0, R7, 0xfe, !PT ;  /* 0x0000000003207212 */ /* 0x000fe200078efe07 */
[----:B------:R-:W-:Y:S06]  /*e0e0*/  BRA `(.L_x_21817) ;  /* 0x0000000000f87947 */ /* 0x000fec0003800000 */
.L_x_21830:
        /* <DEDUP_REMOVED lines=20> */
.L_x_21835:
[----:B------:R-:W-:Y:S05]  /*e230*/  BSYNC.RECONVERGENT B0 ;  /* 0x0000000000007941 */ /* 0x000fea0003800200 */
.L_x_21834:
[----:B------:R-:W-:Y:S01]  /*e240*/  IMAD.SHL.U32 R0, R0, 0x200000, RZ ;  /* 0x0020000000007824 */ /* 0x000fe200078e00ff */
[----:B------:R-:W-:-:S04]  /*e250*/  LEA R3, R3, 0x37800000, 0x17 ;  /* 0x3780000003037811 */ /* 0x000fc800078eb8ff */
[----:B------:R-:W-:Y:S01]  /*e260*/  LOP3.LUT R32, R3, R0, R7, 0xfe, !PT ;  /* 0x0000000003207212 */ /* 0x000fe200078efe07 */
[----:B------:R-:W-:Y:S06]  /*e270*/  BRA `(.L_x_21817) ;  /* 0x0000000000947947 */ /* 0x000fec0003800000 */
.L_x_21829:
        /* <DEDUP_REMOVED lines=14> */
.L_x_21816:
        /* <DEDUP_REMOVED lines=16> */
.L_x_21838:
[----:B------:R-:W-:Y:S01]  /*e460*/  IMAD.MOV.U32 R32, RZ, RZ, RZ ;  /* 0x000000ffff207224 */ /* 0x000fe200078e00ff */
[----:B------:R-:W-:Y:S06]  /*e470*/  BRA `(.L_x_21817) ;  /* 0x0000000000147947 */ /* 0x000fec0003800000 */
.L_x_21837:
[----:B------:R-:W2:Y:S02]  /*e480*/  LDG.E.64 R4, desc[UR36][R4.64] ;  /* 0x0000002404047981 */ /* 0x000ea4000c1e1b00 */
[----:B--2---:R0:W1:Y:S02]  /*e490*/  I2F.U64 R32, R4 ;  /* 0x0000000400207312 */ /* 0x0040640000301000 */
[----:B01----:R-:W-:Y:S05]  /*e4a0*/  BRA `(.L_x_21817) ;  /* 0x0000000000087947 */ /* 0x003fea0003800000 */
.L_x_21836:
[----:B------:R-:W2:Y:S02]  /*e4b0*/  LDG.E R4, desc[UR36][R4.64] ;  /* 0x0000002404047981 */ /* 0x000ea4000c1e1900 */
[----:B--2---:R-:W-:-:S07]  /*e4c0*/  I2FP.F32.U32 R32, R4 ;  /* 0x0000000400207245 */ /* 0x004fce0000201000 */
.L_x_21817:
[----:B------:R-:W-:Y:S05]  /*e4d0*/  BSYNC.RECONVERGENT B6 ;  /* 0x0000000000067941 */ /* 0x000fea0003800200 */
.L_x_21811:
[----:B------:R-:W-:-:S07]  /*e4e0*/  VIADD R33, R33, 0x80 ;  /* 0x0000008021217836 */ /* 0x000fce0000000000 */
.L_x_21693:
[----:B------:R-:W-:Y:S05]  /*e4f0*/  BSYNC.RECONVERGENT B7 ;  /* 0x0000000000077941 */ /* 0x000fea0003800200 */
.L_x_21692:
[----:B------:R-:W-:Y:S01]  /*e500*/  ISETP.GE.AND P0, PT, R33, R36, PT ;  /* 0x000000242100720c */ /* 0x000fe20003f06270 */
[----:B------:R-:W-:Y:S01]  /*e510*/  BSSY.RECONVERGENT B7, `(.L_x_21839) ;  /* 0x00004bd000077945 */ /* 0x000fe20003800200 */
[----:B------:R-:W-:Y:S01]  /*e520*/  IMAD.MOV.U32 R31, RZ, RZ, RZ ;  /* 0x000000ffff1f7224 */ /* 0x000fe200078e00ff */
[----:B------:R-:W-:Y:S01]  /*e530*/  PRMT R36, RZ, 0x7610, R36 ;  /* 0x00007610ff247816 */ /* 0x000fe20000000024 */
[----:B------:R-:W-:Y:S01]  /*e540*/  IMAD.MOV.U32 R37, RZ, RZ, RZ ;  /* 0x000000ffff257224 */ /* 0x000fe200078e00ff */
[----:B------:R-:W-:-:S08]  /*e550*/  CS2R R38, SRZ ;  /* 0x0000000000267805 */ /* 0x000fd0000001ff00 */
        /* <DEDUP_REMOVED lines=24> */
.L_x_21844:
[----:B------:R-:W2:Y:S02]  /*e6e0*/  LDG.E.U8 R4, desc[UR36][R4.64] ;  /* 0x0000002404047981 */ /* 0x000ea4000c1e1100 */
[----:B--2---:R-:W-:-:S04]  /*e6f0*/  I2FP.F32.U32 R0, R4 ;  /* 0x0000000400007245 */ /* 0x004fc80000201000 */
[----:B------:R-:W-:-:S04]  /*e700*/  F2FP.F16.F32.PACK_AB R0, RZ, R0 ;  /* 0x00000000ff00723e */ /* 0x000fc800000000ff */
[----:B------:R-:W-:Y:S01]  /*e710*/  PRMT R36, R0, 0x7610, R36 ;  /* 0x0000761000247816 */ /* 0x000fe20000000024 */
[----:B------:R-:W-:Y:S06]  /*e720*/  BRA `(.L_x_21846) ;  /* 0x0000000c00d87947 */ /* 0x000fec0003800000 */
.L_x_21843:
        /* <DEDUP_REMOVED lines=11> */
.L_x_21848:
[----:B------:R-:W2:Y:S02]  /*e7e0*/  LDG.E R4, desc[UR36][R4.64] ;  /* 0x0000002404047981 */ /* 0x000ea4000c1e1900 */
[----:B--2---:R-:W-:-:S04]  /*e7f0*/  I2FP.F32.S32 R0, R4 ;  /* 0x0000000400007245 */ /* 0x004fc80000201400 */
[----:B------:R-:W-:-:S04]  /*e800*/  F2FP.F16.F32.PACK_AB R0, RZ, R0 ;  /* 0x00000000ff00723e */ /* 0x000fc800000000ff */
[----:B------:R-:W-:Y:S01]  /*e810*/  PRMT R36, R0, 0x7610, R36 ;  /* 0x0000761000247816 */ /* 0x000fe20000000024 */
[----:B------:R-:W-:Y:S06]  /*e820*/  BRA `(.L_x_21846) ;  /* 0x0000000c00987947 */ /* 0x000fec0003800000 */
.L_x_21847:
[----:B------:R-:W2:Y:S02]  /*e830*/  LDG.E.U16 R4, desc[UR36][R4.64] ;  /* 0x0000002404047981 */ /* 0x000ea4000c1e1500 */
[----:B--2---:R-:W0:Y:S02]  /*e840*/  I2F.S16 R0, R4 ;  /* 0x0000000400007306 */ /* 0x004e240000101400 */
[----:B0-----:R-:W-:-:S04]  /*e850*/  F2FP.F16.F32.PACK_AB R0, RZ, R0 ;  /* 0x00000000ff00723e */ /* 0x001fc800000000ff */
[----:B------:R-:W-:Y:S01]  /*e860*/  PRMT R36, R0, 0x7610, R36 ;  /* 0x0000761000247816 */ /* 0x000fe20000000024 */
[----:B------:R-:W-:Y:S06]  /*e870*/  BRA `(.L_x_21846) ;  /* 0x0000000c00847947 */ /* 0x000fec0003800000 */
.L_x_21842:
        /* <DEDUP_REMOVED lines=9> */
.L_x_21850:
[----:B------:R0:W5:Y:S01]  /*e910*/  LDG.E.U16 R36, desc[UR36][R4.64] ;  /* 0x0000002404247981 */ /* 0x000162000c1e1500 */
[----:B------:R-:W-:Y:S05]  /*e920*/  BRA `(.L_x_21846) ;  /* 0x0000000c00587947 */ /* 0x000fea0003800000 */
.L_x_21849:
        /* <DEDUP_REMOVED lines=9> */
.L_x_21852:
[----:B------:R1:W5:Y:S01]  /*e9c0*/  LDG.E.U16 R36, desc[UR36][R4.64] ;  /* 0x0000002404247981 */ /* 0x000362000c1e1500 */
[----:B------:R-:W-:Y:S05]  /*e9d0*/  BRA `(.L_x_21846) ;  /* 0x0000000c002c7947 */ /* 0x000fea0003800000 */
.L_x_21851:
        /* <DEDUP_REMOVED lines=13> */
.L_x_21841:
        /* <DEDUP_REMOVED lines=14> */
.L_x_21855:
        /* <DEDUP_REMOVED lines=13> */
.L_x_21854:
        /* <DEDUP_REMOVED lines=27> */
.L_x_21857:
        /* <DEDUP_REMOVED lines=15> */
.L_x_21856:
[----:B------:R-:W2:Y:S02]  /*ef00*/  LDG.E.U16 R0, desc[UR36][R4.64] ;  /* 0x0000002404007981 */ /* 0x000ea4000c1e1500 */
[----:B--2---:R-:W-:-:S05]  /*ef10*/  IMAD.U32 R0, R0, 0x10000, RZ ;  /* 0x0001000000007824 */ /* 0x004fca00078e00ff */
[----:B------:R-:W-:-:S04]  /*ef20*/  F2FP.F16.F32.PACK_AB R0, RZ, R0 ;  /* 0x00000000ff00723e */ /* 0x000fc800000000ff */
[----:B------:R-:W-:Y:S01]  /*ef30*/  PRMT R36, R0, 0x7610, R36 ;  /* 0x0000761000247816 */ /* 0x000fe20000000024 */
[----:B------:R-:W-:Y:S06]  /*ef40*/  BRA `(.L_x_21846) ;  /* 0x0000000400d07947 */ /* 0x000fec0003800000 */
.L_x_21853:
        /* <DEDUP_REMOVED lines=13> */
.L_x_21860:
        /* <DEDUP_REMOVED lines=21> */
.L_x_21864:
[----:B------:R-:W-:Y:S05]  /*f170*/  BSYNC.RECONVERGENT B1 ;  /* 0x0000000000017941 */ /* 0x000fea0003800200 */
.L_x_21863:
[----:B------:R-:W-:Y:S01]  /*f180*/  IMAD.SHL.U32 R0, R0, 0x100000, RZ ;  /* 0x0010000000007824 */ /* 0x000fe200078e00ff */
[----:B------:R-:W-:-:S04]  /*f190*/  LEA R3, R3, 0x3b800000, 0x17 ;  /* 0x3b80000003037811 */ /* 0x000fc800078eb8ff */
[----:B------:R-:W-:-:S07]  /*f1a0*/  LOP3.LUT R0, R3, R0, R7, 0xfe, !PT ;  /* 0x0000000003007212 */ /* 0x000fce00078efe07 */
.L_x_21862:
[----:B------:R-:W-:Y:S05]  /*f1b0*/  BSYNC.RECONVERGENT B0 ;  /* 0x0000000000007941 */ /* 0x000fea0003800200 */
.L_x_21861:
[----:B------:R-:W-:-:S04]  /*f1c0*/  F2FP.F16.F32.PACK_AB R0, RZ, R0 ;  /* 0x00000000ff00723e */ /* 0x000fc800000000ff */
[----:B------:R-:W-:Y:S01]  /*f1d0*/  PRMT R36, R0, 0x7610, R36 ;  /* 0x0000761000247816 */ /* 0x000fe20000000024 */
[----:B------:R-:W-:Y:S06]  /*f1e0*/  BRA `(.L_x_21846) ;  /* 0x0000000400287947 */ /* 0x000fec0003800000 */
.L_x_21859:
        /* <DEDUP_REMOVED lines=21> */
.L_x_21868:
[----:B------:R-:W-:Y:S05]  /*f340*/  BSYNC.RECONVERGENT B1 ;  /* 0x0000000000017941 */ /* 0x000fea0003800200 */
.L_x_21867:
[----:B------:R-:W-:Y:S01]  /*f350*/  IMAD.SHL.U32 R0, R0, 0x200000, RZ ;  /* 0x0020000000007824 */ /* 0x000fe200078e00ff */
[----:B------:R-:W-:-:S04]  /*f360*/  LEA R3, R3, 0x37800000, 0x17 ;  /* 0x3780000003037811 */ /* 0x000fc800078eb8ff */
[----:B------:R-:W-:-:S07]  /*f370*/  LOP3.LUT R0, R3, R0, R7, 0xfe, !PT ;  /* 0x0000000003007212 */ /* 0x000fce00078efe07 */
.L_x_21866:
[----:B------:R-:W-:Y:S05]  /*f380*/  BSYNC.RECONVERGENT B0 ;  /* 0x0000000000007941 */ /* 0x000fea0003800200 */
.L_x_21865:
[----:B------:R-:W-:-:S04]  /*f390*/  F2FP.F16.F32.PACK_AB R0, RZ, R0 ;  /* 0x00000000ff00723e */ /* 0x000fc800000000ff */
[----:B------:R-:W-:Y:S01]  /*f3a0*/  PRMT R36, R0, 0x7610, R36 ;  /* 0x0000761000247816 */ /* 0x000fe20000000024 */
[----:B------:R-:W-:Y:S06]  /*f3b0*/  BRA `(.L_x_21846) ;  /* 0x0000000000b47947 */ /* 0x000fec0003800000 */
.L_x_21858:
        /* <DEDUP_REMOVED lines=14> */
.L_x_21872:
[----:B------:R-:W-:Y:S05]  /*f4a0*/  BSYNC.RECONVERGENT B0 ;  /* 0x0000000000007941 */ /* 0x000fea0003800200 */
.L_x_21871:
[----:B------:R-:W-:-:S04]  /*f4b0*/  F2FP.F16.F32.PACK_AB R0, RZ, R0 ;  /* 0x00000000ff00723e */ /* 0x000fc800000000ff */
[----:B------:R-:W-:Y:S01]  /*f4c0*/  PRMT R36, R0, 0x7610, R36 ;  /* 0x0000761000247816 */ /* 0x000fe20000000024 */
[----:B------:R-:W-:Y:S06]  /*f4d0*/  BRA `(.L_x_21846) ;  /* 0x00000000006c7947 */ /* 0x000fec0003800000 */
.L_x_21845:
        /* <DEDUP_REMOVED lines=16> */
.L_x_21873:
[----:B------:R-:W-:Y:S01]  /*f5e0*/  PRMT R36, RZ, 0x7610, R36 ;  /* 0x00007610ff247816 */ /* 0x000fe20000000024 */
[----:B------:R-:W-:Y:S06]  /*f5f0*/  BRA `(.L_x_21846) ;  /* 0x0000000000247947 */ /* 0x000fec0003800000 */
.L_x_21870:
[----:B------:R-:W2:Y:S02]  /*f600*/  LDG.E.64 R4, desc[UR36][R4.64] ;  /* 0x0000002404047981 */ /* 0x000ea4000c1e1b00 */
[----:B--2---:R-:W0:Y:S02]  /*f610*/  I2F.U64 R0, R4 ;  /* 0x0000000400007312 */ /* 0x004e240000301000 */
[----:B0-----:R-:W-:-:S04]  /*f620*/  F2FP.F16.F32.PACK_AB R0, RZ, R0 ;  /* 0x00000000ff00723e */ /* 0x001fc800000000ff */
[----:B------:R-:W-:Y:S01]  /*f630*/  PRMT R36, R0, 0x7610, R36 ;  /* 0x0000761000247816 */ /* 0x000fe20000000024 */
[----:B------:R-:W-:Y:S06]  /*f640*/  BRA `(.L_x_21846) ;  /* 0x0000000000107947 */ /* 0x000fec0003800000 */
.L_x_21869:
[----:B------:R-:W2:Y:S02]  /*f650*/  LDG.E R4, desc[UR36][R4.64] ;  /* 0x0000002404047981 */ /* 0x000ea4000c1e1900 */
[----:B--2---:R-:W-:-:S04]  /*f660*/  I2FP.F32.U32 R0, R4 ;  /* 0x0000000400007245 */ /* 0x004fc80000201000 */
[----:B------:R-:W-:-:S04]  /*f670*/  F2FP.F16.F32.PACK_AB R0, RZ, R0 ;  /* 0x00000000ff00723e */ /* 0x000fc800000000ff */
[----:B------:R-:W-:-:S07]  /*f680*/  PRMT R36, R0, 0x7610, R36 ;  /* 0x0000761000247816 */ /* 0x000fce0000000024 */
.L_x_21846:
        /* <DEDUP_REMOVED lines=19> */
[----:B--2---:R0:W1:Y:S01]  /*f7c0*/  I2F.S16 R37, R4 ;  /* 0x0000000400257306 */ /* 0x0040620000101400 */
[----:B------:R-:W-:Y:S05]  /*f7d0*/  BRA `(.L_x_21880) ;  /* 0x0000000c00507947 */ /* 0x000fea0003800000 */
.L_x_21878:
[----:B------:R-:W2:Y:S02]  /*f7e0*/  LDG.E.U8 R4, desc[UR36][R4.64] ;  /* 0x0000002404047981 */ /* 0x000ea4000c1e1100 */
[----:B--2---:R-:W-:Y:S01]  /*f7f0*/  I2FP.F32.U32 R37, R4 ;  /* 0x0000000400257245 */ /* 0x004fe20000201000 */
[----:B------:R-:W-:Y:S06]  /*f800*/  BRA `(.L_x_21880) ;  /* 0x0000000c00447947 */ /* 0x000fec0003800000 */
.L_x_21877:
        /* <DEDUP_REMOVED lines=9> */
.L_x_21882:
[----:B------:R-:W2:Y:S02]  /*f8a0*/  LDG.E R4, desc[UR36][R4.64] ;  /* 0x0000002404047981 */ /* 0x000ea4000c1e1900 */
[----:B--2---:R-:W-:Y:S01]  /*f8b0*/  I2FP.F32.S32 R37, R4 ;  /* 0x0000000400257245 */ /* 0x004fe20000201400 */
[----:B------:R-:W-:Y:S06]  /*f8c0*/  BRA `(.L_x_21880) ;  /* 0x0000000c00147947 */ /* 0x000fec0003800000 */
.L_x_21881:
[----:B------:R-:W2:Y:S02]  /*f8d0*/  LDG.E.U16 R4, desc[UR36][R4.64] ;  /* 0x0000002404047981 */ /* 0x000ea4000c1e1500 */
[----:B--2---:R2:W3:Y:S01]  /*f8e0*/  I2F.S16 R37, R4 ;  /* 0x0000000400257306 */ /* 0x0044e20000101400 */
[----:B------:R-:W-:Y:S05]  /*f8f0*/  BRA `(.L_x_21880) ;  /* 0x0000000c00087947 */ /* 0x000fea0003800000 */
.L_x_21876:
        /* <DEDUP_REMOVED lines=8> */
.L_x_21884:
[----:B------:R-:W2:Y:S02]  /*f980*/  LDG.E.U16 R4, desc[UR36][R4.64] ;  /* 0x0000002404047981 */ /* 0x000ea4000c1e1500 */
[----:B--2---:R-:W-:Y:S01]  /*f990*/  HADD2.F32 R37, -RZ, R4.H0_H0 ;  /* 0x20000004ff257230 */ /* 0x004fe20000004100 */
[----:B------:R-:W-:Y:S06]  /*f9a0*/  BRA `(.L_x_21880) ;  /* 0x0000000800dc7947 */ /* 0x000fec0003800000 */
.L_x_21883:
        /* <DEDUP_REMOVED lines=8> */
.L_x_21886:
[----:B------:R-:W2:Y:S02]  /*fa30*/  LDG.E.U16 R4, desc[UR36][R4.64] ;  /* 0x0000002404047981 */ /* 0x000ea4000c1e1500 */
[----:B--2---:R-:W-:Y:S01]  /*fa40*/  HADD2.F32 R37, -RZ, R4.H0_H0 ;  /* 0x20000004ff257230 */ /* 0x004fe20000004100 */
[----:B------:R-:W-:Y:S06]  /*fa50*/  BRA `(.L_x_21880) ;  /* 0x0000000800b07947 */ /* 0x000fec0003800000 */
.L_x_21885:
        /* <DEDUP_REMOVED lines=11> */
.L_x_21875:
        /* <DEDUP_REMOVED lines=12> */
.L_x_21889:
        /* <DEDUP_REMOVED lines=11> */
.L_x_21888:
        /* <DEDUP_REMOVED lines=25> */
.L_x_21891:
        /* <DEDUP_REMOVED lines=12> */
.L_x_21890:
[----:B------:R-:W2:Y:S02]  /*fed0*/  LDG.E.U16 R4, desc[UR36][R4.64] ;  /* 0x0000002404047981 */ /* 0x000ea4000c1e1500 */
[----:B--2---:R-:W-:Y:S01]  /*fee0*/  IMAD.U32 R37, R4, 0x10000, RZ ;  /* 0x0001000004257824 */ /* 0x004fe200078e00ff */
[----:B------:R-:W-:Y:S06]  /*fef0*/  BRA `(.L_x_21880) ;  /* 0x0000000400887947 */ /* 0x000fec0003800000 */
.L_x_21887:
        /* <DEDUP_REMOVED lines=11> */
.L_x_21894:
        /* <DEDUP_REMOVED lines=20> */
.L_x_21896:
[----:B------:R-:W-:Y:S05]  /*100f0*/  BSYNC.RECONVERGENT B0 ;  /* 0x0000000000007941 */ /* 0x000fea0003800200 */
.L_x_21895:
[----:B------:R-:W-:Y:S01]  /*10100*/  IMAD.SHL.U32 R0, R0, 0x100000, RZ ;  /* 0x0010000000007824 */ /* 0x000fe200078e00ff */
[----:B------:R-:W-:-:S04]  /*10110*/  LEA R3, R3, 0x3b800000, 0x17 ;  /* 0x3b80000003037811 */ /* 0x000fc800078eb8ff */
[----:B------:R-:W-:Y:S01]  /*10120*/  LOP3.LUT R37, R3, R0, R37, 0xfe, !PT ;  /* 0x0000000003257212 */ /* 0x000fe200078efe25 */
[----:B------:R-:W-:Y:S06]  /*10130*/  BRA `(.L_x_21880) ;  /* 0x0000000000f87947 */ /* 0x000fec0003800000 */
.L_x_21893:
        /* <DEDUP_REMOVED lines=20> */
.L_x_21898:
[----:B------:R-:W-:Y:S05]  /*10280*/  BSYNC.RECONVERGENT B0 ;  /* 0x0000000000007941 */ /* 0x000fea0003800200 */
.L_x_21897:
[----:B------:R-:W-:Y:S01]  /*10290*/  IMAD.SHL.U32 R0, R0, 0x200000, RZ ;  /* 0x0020000000007824 */ /* 0x000fe200078e00ff */
[----:B------:R-:W-:-:S04]  /*102a0*/  LEA R3, R3, 0x37800000, 0x17 ;  /* 0x3780000003037811 */ /* 0x000fc800078eb8ff */
[----:B------:R-:W-:Y:S01]  /*102b0*/  LOP3.LUT R37, R3, R0, R37, 0xfe, !PT ;  /* 0x0000000003257212 */ /* 0x000fe200078efe25 */
[----:B------:R-:W-:Y:S06]  /*102c0*/  BRA `(.L_x_21880) ;  /* 0x0000000000947947 */ /* 0x000fec0003800000 */
.L_x_21892:
        /* <DEDUP_REMOVED lines=14> */
.L_x_21879:
        /* <DEDUP_REMOVED lines=16> */
.L_x_21901:
[----:B------:R-:W-:Y:S01]  /*104b0*/  IMAD.MOV.U32 R37, RZ, RZ, RZ ;  /* 0x000000ffff257224 */ /* 0x000fe200078e00ff */
[----:B------:R-:W-:Y:S06]  /*104c0*/  BRA `(.L_x_21880) ;  /* 0x0000000000147947 */ /* 0x000fec0003800000 */
.L_x_21900:
[----:B------:R-:W2:Y:S02]  /*104d0*/  LDG.E.64 R4, desc[UR36][R4.64] ;  /* 0x0000002404047981 */ /* 0x000ea4000c1e1b00 */
[----:B--2---:R0:W1:Y:S02]  /*104e0*/  I2F.U64 R37, R4 ;  /* 0x0000000400257312 */ /* 0x0040640000301000 */
[----:B01----:R-:W-:Y:S05]  /*104f0*/  BRA `(.L_x_21880) ;  /* 0x0000000000087947 */ /* 0x003fea0003800000 */
.L_x_21899:
[----:B------:R-:W2:Y:S02]  /*10500*/  LDG.E R4, desc[UR36][R4.64] ;  /* 0x0000002404047981 */ /* 0x000ea4000c1e1900 */
[----:B--2---:R-:W-:-:S07]  /*10510*/  I2FP.F32.U32 R37, R4 ;  /* 0x0000000400257245 */ /* 0x004fce0000201000 */
.L_x_21880:
[----:B------:R-:W-:Y:S05]  /*10520*/  BSYNC.RECONVERGENT B6 ;  /* 0x0000000000067941 */ /* 0x000fea0003800200 */
.L_x_21874:
        /* <DEDUP_REMOVED lines=21> */
.L_x_21906:
[----:B------:R-:W2:Y:S02]  /*10680*/  LDG.E.U8 R4, desc[UR36][R4.64] ;  /* 0x0000002404047981 */ /* 0x000ea4000c1e1100 */
[----:B--2---:R-:W-:Y:S01]  /*10690*/  I2FP.F32.U32 R38, R4 ;  /* 0x0000000400267245 */ /* 0x004fe20000201000 */
[----:B------:R-:W-:Y:S06]  /*106a0*/  BRA `(.L_x_21908) ;  /* 0x0000000c00487947 */ /* 0x000fec0003800000 */
.L_x_21905:
        /* <DEDUP_REMOVED lines=9> */
.L_x_21910:
[----:B------:R-:W2:Y:S02]  /*10740*/  LDG.E R4, desc[UR36][R4.64] ;  /* 0x0000002404047981 */ /* 0x000ea4000c1e1900 */
[----:B--2---:R-:W-:Y:S01]  /*10750*/  I2FP.F32.S32 R38, R4 ;  /* 0x0000000400267245 */ /* 0x004fe20000201400 */
[----:B------:R-:W-:Y:S06]  /*10760*/  BRA `(.L_x_21908) ;  /* 0x0000000c00187947 */ /* 0x000fec0003800000 */
.L_x_21909:
[----:B------:R-:W2:Y:S02]  /*10770*/  LDG.E.U16 R4, desc[UR36][R4.64] ;  /* 0x0000002404047981 */ /* 0x000ea4000c1e1500 */
[----:B--2---:R2:W0:Y:S01]  /*10780*/  I2F.S16 R38, R4 ;  /* 0x0000000400267306 */ /* 0x0044220000101400 */
[----:B------:R-:W-:Y:S05]  /*10790*/  BRA `(.L_x_21908) ;  /* 0x0000000c000c7947 */ /* 0x000fea0003800000 */
.L_x_21904:
        /* <DEDUP_REMOVED lines=8> */
.L_x_21912:
[----:B------:R-:W2:Y:S02]  /*10820*/  LDG.E.U16 R4, desc[UR36][R4.64] ;  /* 0x0000002404047981 */ /* 0x000ea4000c1e1500 */
[----:B--2---:R-:W-:Y:S01]  /*10830*/  HADD2.F32 R38, -RZ, R4.H0_H0 ;  /* 0x20000004ff267230 */ /* 0x004fe20000004100 */
[----:B------:R-:W-:Y:S06]  /*10840*/  BRA `(.L_x_21908) ;  /* 0x0000000800e07947 */ /* 0x000fec0003800000 */
.L_x_21911:
        /* <DEDUP_REMOVED lines=8> */
.L_x_21914:
[----:B------:R-:W2:Y:S02]  /*108d0*/  LDG.E.U16 R4, desc[UR36][R4.64] ;  /* 0x0000002404047981 */ /* 0x000ea4000c1e1500 */
[----:B--2---:R-:W-:Y:S01]  /*108e0*/  HADD2.F32 R38, -RZ, R4.H0_H0 ;  /* 0x20000004ff267230 */ /* 0x004fe20000004100 */
[----:B------:R-:W-:Y:S06]  /*108f0*/  BRA `(.L_x_21908) ;  /* 0x0000000800b47947 */ /* 0x000fec0003800000 */
.L_x_21913:
        /* <DEDUP_REMOVED lines=11> */
.L_x_21903:
        /* <DEDUP_REMOVED lines=12> */
.L_x_21917:
        /* <DEDUP_REMOVED lines=11> */
.L_x_21916:
        /* <DEDUP_REMOVED lines=25> */
.L_x_21919:
        /* <DEDUP_REMOVED lines=13> */
.L_x_21918:
[----:B------:R-:W2:Y:S02]  /*10d80*/  LDG.E.U16 R4, desc[UR36][R4.64] ;  /* 0x0000002404047981 */ /* 0x000ea4000c1e1500 */
[----:B--2---:R-:W-:Y:S01]  /*10d90*/  IMAD.U32 R38, R4, 0x10000, RZ ;  /* 0x0001000004267824 */ /* 0x004fe200078e00ff */
[----:B------:R-:W-:Y:S06]  /*10da0*/  BRA `(.L_x_21908) ;  /* 0x0000000400887947 */ /* 0x000fec0003800000 */
.L_x_21915:
        /* <DEDUP_REMOVED lines=11> */
.L_x_21922:
        /* <DEDUP_REMOVED lines=20> */
.L_x_21924:
[----:B------:R-:W-:Y:S05]  /*10fa0*/  BSYNC.RECONVERGENT B0 ;  /* 0x0000000000007941 */ /* 0x000fea0003800200 */
.L_x_21923:
[----:B------:R-:W-:Y:S01]  /*10fb0*/  IMAD.SHL.U32 R0, R0, 0x100000, RZ ;  /* 0x0010000000007824 */ /* 0x000fe200078e00ff */
[----:B------:R-:W-:-:S04]  /*10fc0*/  LEA R3, R3, 0x3b800000, 0x17 ;  /* 0x3b80000003037811 */ /* 0x000fc800078eb8ff */
[----:B------:R-:W-:Y:S01]  /*10fd0*/  LOP3.LUT R38, R3, R0, R7, 0xfe, !PT ;  /* 0x0000000003267212 */ /* 0x000fe200078efe07 */
[----:B------:R-:W-:Y:S06]  /*10fe0*/  BRA `(.L_x_21908) ;  /* 0x0000000000f87947 */ /* 0x000fec0003800000 */
.L_x_21921:
        /* <DEDUP_REMOVED lines=20> */
.L_x_21926:
[----:B------:R-:W-:Y:S05]  /*11130*/  BSYNC.RECONVERGENT B0 ;  /* 0x0000000000007941 */ /* 0x000fea0003800200 */
.L_x_21925:
[----:B------:R-:W-:Y:S01]  /*11140*/  IMAD.SHL.U32 R0, R0, 0x200000, RZ ;  /* 0x0020000000007824 */ /* 0x000fe200078e00ff */
[----:B------:R-:W-:-:S04]  /*11150*/  LEA R3, R3, 0x37800000, 0x17 ;  /* 0x3780000003037811 */ /* 0x000fc800078eb8ff */
[----:B------:R-:W-:Y:S01]  /*11160*/  LOP3.LUT R38, R3, R0, R7, 0xfe, !PT ;  /* 0x0000000003267212 */ /* 0x000fe200078efe07 */
[----:B------:R-:W-:Y:S06]  /*11170*/  BRA `(.L_x_21908) ;  /* 0x0000000000947947 */ /* 0x000fec0003800000 */
.L_x_21920:
        /* <DEDUP_REMOVED lines=14> */
.L_x_21907:
        /* <DEDUP_REMOVED lines=16> */
.L_x_21929:
[----:B------:R-:W-:Y:S01]  /*11360*/  IMAD.MOV.U32 R38, RZ, RZ, RZ ;  /* 0x000000ffff267224 */ /* 0x000fe200078e00ff */
[----:B------:R-:W-:Y:S06]  /*11370*/  BRA `(.L_x_21908) ;  /* 0x0000000000147947 */ /* 0x000fec0003800000 */
.L_x_21928:
[----:B------:R-:W2:Y:S02]  /*11380*/  LDG.E.64 R4, desc[UR36][R4.64] ;  /* 0x0000002404047981 */ /* 0x000ea4000c1e1b00 */
[----:B--2---:R0:W1:Y:S02]  /*11390*/  I2F.U64 R38, R4 ;  /* 0x0000000400267312 */ /* 0x0040640000301000 */
[----:B01----:R-:W-:Y:S05]  /*113a0*/  BRA `(.L_x_21908) ;  /* 0x0000000000087947 */ /* 0x003fea0003800000 */
.L_x_21927:
[----:B------:R-:W2:Y:S02]  /*113b0*/  LDG.E R4, desc[UR36][R4.64] ;  /* 0x0000002404047981 */ /* 0x000ea4000c1e1900 */
[----:B--2---:R-:W-:-:S07]  /*113c0*/  I2FP.F32.U32 R38, R4 ;  /* 0x0000000400267245 */ /* 0x004fce0000201000 */
.L_x_21908:
[----:B------:R-:W-:Y:S05]  /*113d0*/  BSYNC.RECONVERGENT B6 ;  /* 0x0000000000067941 */ /* 0x000fea0003800200 */
.L_x_21902:
        /* <DEDUP_REMOVED lines=13> */
[----:B------:R-:W0:Y:S02]  /*114b0*/  LDCU UR5, c[0x0][0x3bc] ;  /* 0x00007780ff0577ac */ /* 0x000e240008000800 */
[----:B0-----:R-:W-:-:S04]  /*114c0*/  UPRMT UR5, UR5, 0x7773, URZ ;  /* 0x0000777305057896 */ /* 0x001fc800080000ff */
[----:B------:R-:W-:-:S09]  /*114d0*/  UISETP.NE.AND UP0, UPT, UR5, URZ, UPT ;  /* 0x000000ff0500728c */ /* 0x000fd2000bf05270 */
[----:B------:R-:W-:Y:S05]  /*114e0*/  BRA.U !UP0, `(.L_x_21934) ;  /* 0x0000000108147547 */ /* 0x000fea000b800000 */
[----:B------:R-:W-:-:S09]  /*114f0*/  UISETP.NE.AND UP0, UPT, UR4, 0x1, UPT ;  /* 0x000000010400788c */ /* 0x000fd2000bf05270 */
[----:B------:R-:W-:Y:S05]  /*11500*/  BRA.U UP0, `(.L_x_21935) ;  /* 0x0000000d00007547 */ /* 0x000fea000b800000 */
[----:B------:R-:W2:Y:S02]  /*11510*/  LDG.E.S8 R4, desc[UR36][R4.64] ;  /* 0x0000002404047981 */ /* 0x000ea4000c1e1300 */
[----:B--2---:R0:W1:Y:S01]  /*11520*/  I2F.S16 R39, R4 ;  /* 0x0000000400277306 */ /* 0x0040620000101400 */
[----:B------:R-:W-:Y:S05]  /*11530*/  BRA `(.L_x_21936) ;  /* 0x0000000c00507947 */ /* 0x000fea0003800000 */
.L_x_21934:
[----:B------:R-:W2:Y:S02]  /*11540*/  LDG.E.U8 R4, desc[UR36][R4.64] ;  /* 0x0000002404047981 */ /* 0x000ea4000c1e1100 */
[----:B--2---:R-:W-:Y:S01]  /*11550*/  I2FP.F32.U32 R39, R4 ;  /* 0x0000000400277245 */ /* 0x004fe20000201000 */
[----:B------:R-:W-:Y:S06]  /*11560*/  BRA `(.L_x_21936) ;  /* 0x0000000c00447947 */ /* 0x000fec0003800000 */
.L_x_21933:
        /* <DEDUP_REMOVED lines=9> */
.L_x_21938:
[----:B------:R-:W2:Y:S02]  /*11600*/  LDG.E R4, desc[UR36][R4.64] ;  /* 0x0000002404047981 */ /* 0x000ea4000c1e1900 */
[----:B--2---:R-:W-:Y:S01]  /*11610*/  I2FP.F32.S32 R39, R4 ;  /* 0x0000000400277245 */ /* 0x004fe20000201400 */
[----:B------:R-:W-:Y:S06]  /*11620*/  BRA `(.L_x_21936) ;  /* 0x0000000c00147947 */ /* 0x000fec0003800000 */
.L_x_21937:
[----:B------:R-:W2:Y:S02]  /*11630*/  LDG.E.U16 R4, desc[UR36][R4.64] ;  /* 0x0000002404047981 */ /* 0x000ea4000c1e1500 */
[----:B--2---:R2:W0:Y:S01]  /*11640*/  I2F.S16 R39, R4 ;  /* 0x0000000400277306 */ /* 0x0044220000101400 */
[----:B------:R-:W-:Y:S05]  /*11650*/  BRA `(.L_x_21936) ;  /* 0x0000000c00087947 */ /* 0x000fea0003800000 */
.L_x_21932:
        /* <DEDUP_REMOVED lines=8> */
.L_x_21940:
[----:B------:R-:W2:Y:S02]  /*116e0*/  LDG.E.U16 R4, desc[UR36][R4.64] ;  /* 0x0000002404047981 */ /* 0x000ea4000c1e1500 */
[----:B--2---:R-:W-:Y:S01]  /*116f0*/  HADD2.F32 R39, -RZ, R4.H0_H0 ;  /* 0x20000004ff277230 */ /* 0x004fe20000004100 */
[----:B------:R-:W-:Y:S06]  /*11700*/  BRA `(.L_x_21936) ;  /* 0x0000000800dc7947 */ /* 0x000fec0003800000 */
.L_x_21939:
        /* <DEDUP_REMOVED lines=8> */
.L_x_21942:
[----:B------:R-:W2:Y:S02]  /*11790*/  LDG.E.U16 R4, desc[UR36][R4.64] ;  /* 0x0000002404047981 */ /* 0x000ea4000c1e1500 */
[----:B--2---:R-:W-:Y:S01]  /*117a0*/  HADD2.F32 R39, -RZ, R4.H0_H0 ;  /* 0x20000004ff277230 */ /* 0x004fe20000004100 */
[----:B------:R-:W-:Y:S06]  /*117b0*/  BRA `(.L_x_21936) ;  /* 0x0000000800b07947 */ /* 0x000fec0003800000 */
.L_x_21941:
        /* <DEDUP_REMOVED lines=11> */
.L_x_21931:
        /* <DEDUP_REMOVED lines=12> */
.L_x_21945:
        /* <DEDUP_REMOVED lines=11> */
.L_x_21944:
        /* <DEDUP_REMOVED lines=25> */
.L_x_21947:
        /* <DEDUP_REMOVED lines=12> */
.L_x_21946:
[----:B------:R-:W2:Y:S02]  /*11c30*/  LDG.E.U16 R4, desc[UR36][R4.64] ;  /* 0x0000002404047981 */ /* 0x000ea4000c1e1500 */
[----:B--2---:R-:W-:Y:S01]  /*11c40*/  IMAD.U32 R39, R4, 0x10000, RZ ;  /* 0x0001000004277824 */ /* 0x004fe200078e00ff */
[----:B------:R-:W-:Y:S06]  /*11c50*/  BRA `(.L_x_21936) ;  /* 0x0000000400887947 */ /* 0x000fec0003800000 */
.L_x_21943:
        /* <DEDUP_REMOVED lines=11> */
.L_x_21950:
        /* <DEDUP_REMOVED lines=20> */
.L_x_21952:
[----:B------:R-:W-:Y:S05]  /*11e50*/  BSYNC.RECONVERGENT B0 ;  /* 0x0000000000007941 */ /* 0x000fea0003800200 */
.L_x_21951:
[----:B------:R-:W-:Y:S01]  /*11e60*/  IMAD.SHL.U32 R0, R0, 0x100000, RZ ;  /* 0x0010000000007824 */ /* 0x000fe200078e00ff */
[----:B------:R-:W-:-:S04]  /*11e70*/  LEA R3, R3, 0x3b800000, 0x17 ;  /* 0x3b80000003037811 */ /* 0x000fc800078eb8ff */
[----:B------:R-:W-:Y:S01]  /*11e80*/  LOP3.LUT R39, R3, R0, R39, 0xfe, !PT ;  /* 0x0000000003277212 */ /* 0x000fe200078efe27 */
[----:B------:R-:W-:Y:S06]  /*11e90*/  BRA `(.L_x_21936) ;  /* 0x0000000000f87947 */ /* 0x000fec0003800000 */
.L_x_21949:
        /* <DEDUP_REMOVED lines=20> */
.L_x_21954:
[----:B------:R-:W-:Y:S05]  /*11fe0*/  BSYNC.RECONVERGENT B0 ;  /* 0x0000000000007941 */ /* 0x000fea0003800200 */
.L_x_21953:
[----:B------:R-:W-:Y:S01]  /*11ff0*/  IMAD.SHL.U32 R0, R0, 0x200000, RZ ;  /* 0x0020000000007824 */ /* 0x000fe200078e00ff */
[----:B------:R-:W-:-:S04]  /*12000*/  LEA R3, R3, 0x37800000, 0x17 ;  /* 0x3780000003037811 */ /* 0x000fc800078eb8ff */
[----:B------:R-:W-:Y:S01]  /*12010*/  LOP3.LUT R39, R3, R0, R39, 0xfe, !PT ;  /* 0x0000000003277212 */ /* 0x000fe200078efe27 */
[----:B------:R-:W-:Y:S06]  /*12020*/  BRA `(.L_x_21936) ;  /* 0x0000000000947947 */ /* 0x000fec0003800000 */
.L_x_21948:
        /* <DEDUP_REMOVED lines=14> */
.L_x_21935:
        /* <DEDUP_REMOVED lines=16> */
.L_x_21957:
[----:B------:R-:W-:Y:S01]  /*12210*/  IMAD.MOV.U32 R39, RZ, RZ, RZ ;  /* 0x000000ffff277224 */ /* 0x000fe200078e00ff */
[----:B------:R-:W-:Y:S06]  /*12220*/  BRA `(.L_x_21936) ;  /* 0x0000000000147947 */ /* 0x000fec0003800000 */
.L_x_21956:
[----:B------:R-:W2:Y:S02]  /*12230*/  LDG.E.64 R4, desc[UR36][R4.64] ;  /* 0x0000002404047981 */ /* 0x000ea4000c1e1b00 */
[----:B--2---:R0:W1:Y:S02]  /*12240*/  I2F.U64 R39, R4 ;  /* 0x0000000400277312 */ /* 0x0040640000301000 */
[----:B01----:R-:W-:Y:S05]  /*12250*/  BRA `(.L_x_21936) ;  /* 0x0000000000087947 */ /* 0x003fea0003800000 */
.L_x_21955:
[----:B------:R-:W2:Y:S02]  /*12260*/  LDG.E R4, desc[UR36][R4.64] ;  /* 0x0000002404047981 */ /* 0x000ea4000c1e1900 */
[----:B--2---:R-:W-:-:S07]  /*12270*/  I2FP.F32.U32 R39, R4 ;  /* 0x0000000400277245 */ /* 0x004fce0000201000 */
.L_x_21936:
[----:B------:R-:W-:Y:S05]  /*12280*/  BSYNC.RECONVERGENT B6 ;  /* 0x0000000000067941 */ /* 0x000fea0003800200 */
.L_x_21930:
        /* <DEDUP_REMOVED lines=20> */
.L_x_21961:
[----:B------:R-:W2:Y:S02]  /*123d0*/  LDG.E.U8 R4, desc[UR36][R4.64] ;  /* 0x0000002404047981 */ /* 0x000ea4000c1e1100 */
[----:B--2---:R-:W-:Y:S01]  /*123e0*/  I2FP.F32.U32 R31, R4 ;  /* 0x00000004001f7245 */ /* 0x004fe20000201000 */
[----:B------:R-:W-:Y:S06]  /*123f0*/  BRA `(.L_x_21840) ;  /* 0x0000000c00387947 */ /* 0x000fec0003800000 */
.L_x_21960:
        /* <DEDUP_REMOVED lines=9> */
.L_x_21964:
[----:B------:R-:W2:Y:S02]  /*12490*/  LDG.E R4, desc[UR36][R4.64] ;  /* 0x0000002404047981 */ /* 0x000ea4000c1e1900 */
[----:B--2---:R-:W-:Y:S01]  /*124a0*/  I2FP.F32.S32 R31, R4 ;  /* 0x00000004001f7245 */ /* 0x004fe20000201400 */
[----:B------:R-:W-:Y:S06]  /*124b0*/  BRA `(.L_x_21840) ;  /* 0x0000000c00087947 */ /* 0x000fec0003800000 */
.L_x_21963:
[----:B------:R-:W2:Y:S02]  /*124c0*/  LDG.E.U16 R4, desc[UR36][R4.64] ;  /* 0x0000002404047981 */ /* 0x000ea4000c1e1500 */
[----:B--2---:R0:W1:Y:S01]  /*124d0*/  I2F.S16 R31, R4 ;  /* 0x00000004001f7306 */ /* 0x0040620000101400 */
[----:B------:R-:W-:Y:S05]  /*124e0*/  BRA `(.L_x_21840) ;  /* 0x0000000800fc7947 */ /* 0x000fea0003800000 */
.L_x_21959:
        /* <DEDUP_REMOVED lines=8> */
.L_x_21966:
[----:B------:R-:W2:Y:S02]  /*12570*/  LDG.E.U16 R4, desc[UR36][R4.64] ;  /* 0x0000002404047981 */ /* 0x000ea4000c1e1500 */
[----:B--2---:R-:W-:Y:S01]  /*12580*/  HADD2.F32 R31, -RZ, R4.H0_H0 ;  /* 0x20000004ff1f7230 */ /* 0x004fe20000004100 */
[----:B------:R-:W-:Y:S06]  /*12590*/  BRA `(.L_x_21840) ;  /* 0x0000000800d07947 */ /* 0x000fec0003800000 */
.L_x_21965:
        /* <DEDUP_REMOVED lines=8> */
.L_x_21968:
[----:B------:R-:W2:Y:S02]  /*12620*/  LDG.E.U16 R4, desc[UR36][R4.64] ;  /* 0x0000002404047981 */ /* 0x000ea4000c1e1500 */
[----:B--2---:R-:W-:Y:S01]  /*12630*/  HADD2.F32 R31, -RZ, R4.H0_H0 ;  /* 0x20000004ff1f7230 */ /* 0x004fe20000004100 */
[----:B------:R-:W-:Y:S06]  /*12640*/  BRA `(.L_x_21840) ;  /* 0x0000000800a47947 */ /* 0x000fec0003800000 */
.L_x_21967:
        /* <DEDUP_REMOVED lines=11> */
.L_x_21958:
        /* <DEDUP_REMOVED lines=12> */
.L_x_21971:
        /* <DEDUP_REMOVED lines=11> */
.L_x_21970:
        /* <DEDUP_REMOVED lines=25> */
.L_x_21973:
        /* <DEDUP_REMOVED lines=12> */
.L_x_21972:
[----:B------:R-:W2:Y:S02]  /*12ac0*/  LDG.E.U16 R4, desc[UR36][R4.64] ;  /* 0x0000002404047981 */ /* 0x000ea4000c1e1500 */
[----:B--2---:R-:W-:Y:S01]  /*12ad0*/  IMAD.U32 R31, R4, 0x10000, RZ ;  /* 0x00010000041f7824 */ /* 0x004fe200078e00ff */
[----:B------:R-:W-:Y:S06]  /*12ae0*/  BRA `(.L_x_21840) ;  /* 0x00000004007c7947 */ /* 0x000fec0003800000 */
.L_x_21969:
        /* <DEDUP_REMOVED lines=11> */
.L_x_21976:
        /* <DEDUP_REMOVED lines=19> */
.L_x_21978:
[----:B------:R-:W-:Y:S05]  /*12cd0*/  BSYNC.RECONVERGENT B0 ;  /* 0x0000000000007941 */ /* 0x000fea0003800200 */
.L_x_21977:
[----:B------:R-:W-:Y:S01]  /*12ce0*/  IMAD.SHL.U32 R0, R0, 0x100000, RZ ;  /* 0x0010000000007824 */ /* 0x000fe200078e00ff */
[----:B------:R-:W-:-:S04]  /*12cf0*/  LEA R3, R3, 0x3b800000, 0x17 ;  /* 0x3b80000003037811 */ /* 0x000fc800078eb8ff */
[----:B------:R-:W-:Y:S01]  /*12d00*/  LOP3.LUT R31, R3, R0, R31, 0xfe, !PT ;  /* 0x00000000031f7212 */ /* 0x000fe200078efe1f */
[----:B------:R-:W-:Y:S06]  /*12d10*/  BRA `(.L_x_21840) ;  /* 0x0000000000f07947 */ /* 0x000fec0003800000 */
.L_x_21975:
        /* <DEDUP_REMOVED lines=19> */
.L_x_21980:
[----:B------:R-:W-:Y:S05]  /*12e50*/  BSYNC.RECONVERGENT B0 ;  /* 0x0000000000007941 */ /* 0x000fea0003800200 */
.L_x_21979:
[----:B------:R-:W-:Y:S01]  /*12e60*/  IMAD.SHL.U32 R0, R0, 0x200000, RZ ;  /* 0x0020000000007824 */ /* 0x000fe200078e00ff */
[----:B------:R-:W-:-:S04]  /*12e70*/  LEA R3, R3, 0x37800000, 0x17 ;  /* 0x3780000003037811 */ /* 0x000fc800078eb8ff */
[----:B------:R-:W-:Y:S01]  /*12e80*/  LOP3.LUT R31, R3, R0, R31, 0xfe, !PT ;  /* 0x00000000031f7212 */ /* 0x000fe200078efe1f */
[----:B------:R-:W-:Y:S06]  /*12e90*/  BRA `(.L_x_21840) ;  /* 0x0000000000907947 */ /* 0x000fec0003800000 */
.L_x_21974:
        /* <DEDUP_REMOVED lines=14> */
.L_x_21962:
        /* <DEDUP_REMOVED lines=16> */
.L_x_21983:
[----:B------:R-:W-:Y:S05]  /*13080*/  BRA `(.L_x_21840) ;  /* 0x0000000000147947 */ /* 0x000fea0003800000 */
.L_x_21982:
[----:B------:R-:W2:Y:S02]  /*13090*/  LDG.E.64 R4, desc[UR36][R4.64] ;  /* 0x0000002404047981 */ /* 0x000ea4000c1e1b00 */
[----:B--2---:R0:W1:Y:S02]  /*130a0*/  I2F.U64 R31, R4 ;  /* 0x00000004001f7312 */ /* 0x0040640000301000 */
[----:B01----:R-:W-:Y:S05]  /*130b0*/  BRA `(.L_x_21840) ;  /* 0x0000000000087947 */ /* 0x003fea0003800000 */
.L_x_21981:
[----:B------:R-:W2:Y:S02]  /*130c0*/  LDG.E R4, desc[UR36][R4.64] ;  /* 0x0000002404047981 */ /* 0x000ea4000c1e1900 */
[----:B--2---:R-:W-:-:S07]  /*130d0*/  I2FP.F32.U32 R31, R4 ;  /* 0x00000004001f7245 */ /* 0x004fce0000201000 */
.L_x_21840:
[----:B------:R-:W-:Y:S05]  /*130e0*/  BSYNC.RECONVERGENT B7 ;  /* 0x0000000000077941 */ /* 0x000fea0003800200 */
.L_x_21839:
[----:B------:R-:W2:Y:S01]  /*130f0*/  LDC R3, c[0x0][0x380] ;  /* 0x0000e000ff037b82 */ /* 0x000ea20000000800 */
[C---:B------:R-:W-:Y:S01]  /*13100*/  VIADD R33, R35.reuse, 0x80 ;  /* 0x0000008023217836 */ /* 0x040fe20000000000 */
[----:B------:R-:W-:Y:S01]  /*13110*/  BSSY.RECONVERGENT B6, `(.L_x_21984) ;  /* 0x000012a000067945 */ /* 0x000fe20003800200 */
[C---:B01----:R-:W-:Y:S02]  /*13120*/  VIADD R5, R35.reuse, 0x180 ;  /* 0x0000018023057836 */ /* 0x043fe40000000000 */
[----:B--2---:R-:W-:Y:S02]  /*13130*/  IMAD R40, R2, -0x200, R3 ;  /* 0xfffffe0002287824 */ /* 0x004fe400078e0203 */
[----:B------:R-:W-:-:S03]  /*13140*/  VIADD R3, R35, 0x100 ;  /* 0x0000010023037836 */ /* 0x000fc60000000000 */
[-C--:B------:R-:W-:Y:S02]  /*13150*/  ISETP.GE.AND P0, PT, R35, R40.reuse, PT ;  /* 0x000000282300720c */ /* 0x080fe40003f06270 */
[-C--:B------:R-:W-:Y:S02]  /*13160*/  ISETP.GE.AND P1, PT, R33, R40.reuse, PT ;  /* 0x000000282100720c */ /* 0x080fe40003f26270 */
[-C--:B------:R-:W-:Y:S02]  /*13170*/  ISETP.GE.AND P2, PT, R3, R40.reuse, PT ;  /* 0x000000280300720c */ /* 0x080fe40003f46270 */
[----:B------:R-:W-:-:S07]  /*13180*/  ISETP.GE.AND P3, PT, R5, R40, PT ;  /* 0x000000280500720c */ /* 0x000fce0003f66270 */
[----:B-----5:R-:W-:Y:S02]  /*13190*/  @!P0 HADD2.F32 R3, -RZ, R16.H0_H0 ;  /* 0x20000010ff038230 */ /* 0x020fe40000004100 */
[----:B------:R-:W0:Y:S01]  /*131a0*/  LDC.U8 R16, c[0x0][0x3d8] ;  /* 0x0000f600ff107b82 */ /* 0x000e220000000000 */
[----:B------:R-:W-:Y:S02]  /*131b0*/  @!P1 HADD2.F32 R4, -RZ, R23.H0_H0 ;  /* 0x20000017ff049230 */ /* 0x000fe40000004100 */
[----:B------:R-:W-:Y:S02]  /*131c0*/  @!P2 HADD2.F32 R5, -RZ, R28.H0_H0 ;  /* 0x2000001cff05a230 */ /* 0x000fe40000004100 */
[----:B----4-:R-:W-:Y:S01]  /*131d0*/  @!P0 FADD.FTZ R3, R3, -R18 ;  /* 0x8000001203038221 */ /* 0x010fe20000010000 */
[----:B------:R-:W-:Y:S02]  /*131e0*/  @!P3 HADD2.F32 R36, -RZ, R36.H0_H0 ;  /* 0x20000024ff24b230 */ /* 0x000fe40000004100 */
[----:B------:R-:W-:Y:S01]  /*131f0*/  @!P1 FADD.FTZ R4, R4, -R25 ;  /* 0x8000001904049221 */ /* 0x000fe20000010000 */
[----:B------:R-:W-:Y:S01]  /*13200*/  @!P2 FADD.FTZ R5, R5, -R30 ;  /* 0x8000001e0505a221 */ /* 0x000fe20000010000 */
[----:B---3--:R-:W-:Y:S01]  /*13210*/  @!P0 FMUL.FTZ R34, R3, R34 ;  /* 0x0000002203228220 */ /* 0x008fe20000410000 */
[----:B------:R-:W-:Y:S01]  /*13220*/  @!P3 FADD.FTZ R36, R36, -R39 ;  /* 0x800000272424b221 */ /* 0x000fe20000010000 */
[----:B------:R-:W-:Y:S01]  /*13230*/  @!P1 FMUL.FTZ R3, R4, R19 ;  /* 0x0000001304039220 */ /* 0x000fe20000410000 */
[----:B------:R-:W-:Y:S01]  /*13240*/  @!P2 FMUL.FTZ R26, R5, R26 ;  /* 0x0000001a051aa220 */ /* 0x000fe20000410000 */
[----:B------:R-:W-:Y:S01]  /*13250*/  @!P0 FFMA.FTZ R34, R34, R22, R17 ;  /* 0x0000001622228223 */ /* 0x000fe20000010011 */
[----:B------:R-:W-:Y:S01]  /*13260*/  @!P3 FMUL.FTZ R37, R36, R37 ;  /* 0x000000252425b220 */ /* 0x000fe20000410000 */
[----:B------:R-:W-:Y:S01]  /*13270*/  @!P1 FFMA.FTZ R3, R3, R27, R24 ;  /* 0x0000001b03039223 */ /* 0x000fe20000010018 */
[----:B------:R-:W-:-:S02]  /*13280*/  @!P2 FFMA.FTZ R26, R26, R32, R29 ;  /* 0x000000201a1aa223 */ /* 0x000fc4000001001d */
[----:B------:R-:W-:Y:S01]  /*13290*/  @!P3 FFMA.FTZ R37, R37, R31, R38 ;  /* 0x0000001f2525b223 */ /* 0x000fe20000010026 */
[----:B------:R-:W-:Y:S02]  /*132a0*/  @!P0 F2FP.F16.F32.PACK_AB R0, RZ, R34 ;  /* 0x00000022ff00823e */ /* 0x000fe400000000ff */
        /* <DEDUP_REMOVED lines=27> */
.L_x_21989:
[----:B------:R-:W-:Y:S02]  /*13460*/  HADD2.F32 R5, -RZ, R0.H0_H0 ;  /* 0x20000000ff057230 */ /* 0x000fe40000004100 */
[----:B------:R-:W-:-:S04]  /*13470*/  IMAD.MOV.U32 R35, RZ, RZ, R33 ;  /* 0x000000ffff237224 */ /* 0x000fc800078e0021 */
[----:B------:R-:W0:Y:S02]  /*13480*/  F2I.S64.TRUNC R4, R5 ;  /* 0x0000000500047311 */ /* 0x000e24000020d900 */
[----:B0-----:R0:W-:Y:S01]  /*13490*/  STG.E.U8 desc[UR36][R8.64], R4 ;  /* 0x0000000408007986 */ /* 0x0011e2000c101124 */
[----:B------:R-:W-:Y:S05]  /*134a0*/  BRA `(.L_x_21985) ;  /* 0x0000000c00c07947 */ /* 0x000fea0003800000 */
.L_x_21988:
        /* <DEDUP_REMOVED lines=11> */
.L_x_21992:
[----:B------:R-:W-:Y:S02]  /*13560*/  HADD2.F32 R0, -RZ, R0.H0_H0 ;  /* 0x20000000ff007230 */ /* 0x000fe40000004100 */
[----:B------:R-:W-:Y:S02]  /*13570*/  IMAD.MOV.U32 R35, RZ, RZ, R33 ;  /* 0x000000ffff237224 */ /* 0x000fe400078e0021 */
[----:B------:R-:W0:Y:S02]  /*13580*/  F2I.FTZ.TRUNC.NTZ R3, R0 ;  /* 0x0000000000037305 */ /* 0x000e24000021f100 */
[----:B0-----:R0:W-:Y:S01]  /*13590*/  STG.E desc[UR36][R8.64], R3 ;  /* 0x0000000308007986 */ /* 0x0011e2000c101924 */
[----:B------:R-:W-:Y:S05]  /*135a0*/  BRA `(.L_x_21985) ;  /* 0x0000000c00807947 */ /* 0x000fea0003800000 */
.L_x_21991:
[----:B------:R-:W-:Y:S02]  /*135b0*/  HADD2.F32 R0, -RZ, R0.H0_H0 ;  /* 0x20000000ff007230 */ /* 0x000fe40000004100 */
[----:B------:R-:W-:Y:S02]  /*135c0*/  IMAD.MOV.U32 R35, RZ, RZ, R33 ;  /* 0x000000ffff237224 */ /* 0x000fe400078e0021 */
[----:B------:R-:W0:Y:S02]  /*135d0*/  F2I.FTZ.TRUNC.NTZ R3, R0 ;  /* 0x0000000000037305 */ /* 0x000e24000021f100 */
[----:B0-----:R0:W-:Y:S01]  /*135e0*/  STG.E.U16 desc[UR36][R8.64], R3 ;  /* 0x0000000308007986 */ /* 0x0011e2000c101524 */
[----:B------:R-:W-:Y:S05]  /*135f0*/  BRA `(.L_x_21985) ;  /* 0x0000000c006c7947 */ /* 0x000fea0003800000 */
.L_x_21987:
        /* <DEDUP_REMOVED lines=10> */
.L_x_21994:
[----:B------:R0:W-:Y:S01]  /*136a0*/  STG.E.U16 desc[UR36][R8.64], R0 ;  /* 0x0000000008007986 */ /* 0x0001e2000c101524 */
[----:B------:R-:W-:Y:S01]  /*136b0*/  IMAD.MOV.U32 R35, RZ, RZ, R33 ;  /* 0x000000ffff237224 */ /* 0x000fe200078e0021 */
[----:B------:R-:W-:Y:S06]  /*136c0*/  BRA `(.L_x_21985) ;  /* 0x0000000c00387947 */ /* 0x000fec0003800000 */
.L_x_21993:
        /* <DEDUP_REMOVED lines=11> */
.L_x_21996:
[----:B------:R-:W-:Y:S02]  /*13780*/  HADD2.F32 R0, -RZ, R0.H0_H0 ;  /* 0x20000000ff007230 */ /* 0x000fe40000004100 */
[----:B------:R-:W-:-:S03]  /*13790*/  IMAD.MOV.U32 R35, RZ, RZ, R33 ;  /* 0x000000ffff237224 */ /* 0x000fc600078e0021 */
[----:B------:R-:W-:-:S04]  /*137a0*/  F2FP.F16.F32.PACK_AB R0, RZ, R0 ;  /* 0x00000000ff00723e */ /* 0x000fc800000000ff */
[----:B------:R-:W-:-:S05]  /*137b0*/  PRMT R0, R0, 0x5410, RZ ;  /* 0x0000541000007816 */ /* 0x000fca00000000ff */
[----:B------:R0:W-:Y:S01]  /*137c0*/  STG.E desc[UR36][R8.64], R0 ;  /* 0x0000000008007986 */ /* 0x0001e2000c101924 */
[----:B------:R-:W-:Y:S05]  /*137d0*/  BRA `(.L_x_21985) ;  /* 0x0000000800f47947 */ /* 0x000fea0003800000 */
.L_x_21995:
[----:B------:R-:W-:Y:S02]  /*137e0*/  HADD2.F32 R4, -RZ, R0.H0_H0 ;  /* 0x20000000ff047230 */ /* 0x000fe40000004100 */
[----:B------:R-:W-:-:S03]  /*137f0*/  IMAD.MOV.U32 R35, RZ, RZ, R33 ;  /* 0x000000ffff237224 */ /* 0x000fc600078e0021 */
[----:B------:R-:W-:-:S06]  /*13800*/  FMUL.FTZ R4, R4, 1 ;  /* 0x3f80000004047820 */ /* 0x000fcc0000410000 */
[----:B------:R-:W0:Y:S02]  /*13810*/  F2F.F64.F32 R4, R4 ;  /* 0x0000000400047310 */ /* 0x000e240000201800 */
[----:B0-----:R0:W-:Y:S01]  /*13820*/  STG.E.64 desc[UR36][R8.64], R4 ;  /* 0x0000000408007986 */ /* 0x0011e2000c101b24 */
[----:B------:R-:W-:Y:S05]  /*13830*/  BRA `(.L_x_21985) ;  /* 0x0000000800dc7947 */ /* 0x000fea0003800000 */
.L_x_21986:
        /* <DEDUP_REMOVED lines=14> */
.L_x_21999:
[----:B------:R-:W-:Y:S01]  /*13920*/  HADD2.F32 R0, -RZ, R0.H0_H0 ;  /* 0x20000000ff007230 */ /* 0x000fe20000004100 */
[----:B------:R-:W-:Y:S01]  /*13930*/  CS2R R6, SRZ ;  /* 0x0000000000067805 */ /* 0x000fe2000001ff00 */
[----:B------:R-:W-:-:S03]  /*13940*/  IMAD.MOV.U32 R35, RZ, RZ, R33 ;  /* 0x000000ffff237224 */ /* 0x000fc600078e0021 */
[----:B------:R-:W-:-:S04]  /*13950*/  FMUL.FTZ R0, R0, 1 ;  /* 0x3f80000000007820 */ /* 0x000fc80000410000 */
[----:B------:R-:W0:Y:S02]  /*13960*/  F2F.F64.F32 R4, R0 ;  /* 0x0000000000047310 */ /* 0x000e240000201800 */
[----:B0-----:R0:W-:Y:S01]  /*13970*/  STG.E.128 desc[UR36][R8.64], R4 ;  /* 0x0000000408007986 */ /* 0x0011e2000c101d24 */
[----:B------:R-:W-:Y:S05]  /*13980*/  BRA `(.L_x_21985) ;  /* 0x0000000800887947 */ /* 0x000fea0003800000 */
.L_x_21998:
        /* <DEDUP_REMOVED lines=19> */
.L_x_22003:
[----:B------:R-:W-:Y:S05]  /*13ac0*/  BSYNC.RECONVERGENT B0 ;  /* 0x0000000000007941 */ /* 0x000fea0003800200 */
.L_x_22002:
[----:B------:R-:W-:Y:S01]  /*13ad0*/  LOP3.LUT R5, R0, 0x80, R5, 0xf8, !PT ;  /* 0x0000008000057812 */ /* 0x000fe200078ef805 */
[----:B------:R-:W-:-:S04]  /*13ae0*/  IMAD.MOV.U32 R35, RZ, RZ, R33 ;  /* 0x000000ffff237224 */ /* 0x000fc800078e0021 */
[----:B------:R0:W-:Y:S01]  /*13af0*/  STG.E.U8 desc[UR36][R8.64], R5 ;  /* 0x0000000508007986 */ /* 0x0001e2000c101124 */
[----:B------:R-:W-:Y:S05]  /*13b00*/  BRA `(.L_x_21985) ;  /* 0x0000000800287947 */ /* 0x000fea0003800000 */
.L_x_22001:
        /* <DEDUP_REMOVED lines=15> */
.L_x_22005:
[----:B------:R-:W-:Y:S05]  /*13c00*/  BSYNC.RECONVERGENT B0 ;  /* 0x0000000000007941 */ /* 0x000fea0003800200 */
.L_x_22004:
[----:B------:R-:W-:Y:S01]  /*13c10*/  LOP3.LUT R5, R0, 0x80, R5, 0xf8, !PT ;  /* 0x0000008000057812 */ /* 0x000fe200078ef805 */
[----:B------:R-:W-:-:S04]  /*13c20*/  IMAD.MOV.U32 R35, RZ, RZ, R33 ;  /* 0x000000ffff237224 */ /* 0x000fc800078e0021 */
[----:B------:R0:W-:Y:S01]  /*13c30*/  STG.E.U8 desc[UR36][R8.64], R5 ;  /* 0x0000000508007986 */ /* 0x0001e2000c101124 */
[----:B------:R-:W-:Y:S05]  /*13c40*/  BRA `(.L_x_21985) ;  /* 0x0000000400d87947 */ /* 0x000fea0003800000 */
.L_x_22000:
[----:B------:R-:W-:Y:S02]  /*13c50*/  HADD2.F32 R0, -RZ, R0.H0_H0 ;  /* 0x20000000ff007230 */ /* 0x000fe40000004100 */
[----:B------:R-:W-:-:S03]  /*13c60*/  IMAD.MOV.U32 R35, RZ, RZ, R33 ;  /* 0x000000ffff237224 */ /* 0x000fc600078e0021 */
[----:B------:R-:W-:-:S05]  /*13c70*/  F2FP.BF16.F32.PACK_AB R0, RZ, R0 ;  /* 0x00000000ff00723e */ /* 0x000fca00000010ff */
[----:B------:R0:W-:Y:S01]  /*13c80*/  STG.E.U16 desc[UR36][R8.64], R0 ;  /* 0x0000000008007986 */ /* 0x0001e2000c101524 */
[----:B------:R-:W-:Y:S05]  /*13c90*/  BRA `(.L_x_21985) ;  /* 0x0000000400c47947 */ /* 0x000fea0003800000 */
.L_x_21997:
        /* <DEDUP_REMOVED lines=13> */
.L_x_22008:
        /* <DEDUP_REMOVED lines=13> */
.L_x_22011:
[----:B------:R-:W-:-:S04]  /*13e40*/  SHF.R.U32.HI R0, RZ, 0x14, R3 ;  /* 0x00000014ff007819 */ /* 0x000fc80000011603 */
[----:B------:R-:W-:-:S04]  /*13e50*/  LOP3.LUT R0, R0, 0x1, RZ, 0xc0, !PT ;  /* 0x0000000100007812 */ /* 0x000fc800078ec0ff */
[----:B------:R-:W-:-:S04]  /*13e60*/  IADD3 R0, PT, PT, R3, 0x487ffff, R0 ;  /* 0x0487ffff03007810 */ /* 0x000fc80007ffe000 */
[----:B------:R-:W-:-:S04]  /*13e70*/  SHF.R.U32.HI R0, RZ, 0x14, R0 ;  /* 0x00000014ff007819 */ /* 0x000fc80000011600 */
[----:B------:R-:W-:-:S07]  /*13e80*/  LOP3.LUT R0, R0, 0xff, RZ, 0xc0, !PT ;  /* 0x000000ff00007812 */ /* 0x000fce00078ec0ff */
.L_x_22012:
[----:B------:R-:W-:-:S04]  /*13e90*/  SHF.R.U32.HI R3, RZ, 0x18, R3 ;  /* 0x00000018ff037819 */ /* 0x000fc80000011603 */
[----:B------:R-:W-:-:S04]  /*13ea0*/  LOP3.LUT R0, R0, 0x80, R3, 0xf8, !PT ;  /* 0x0000008000007812 */ /* 0x000fc800078ef803 */
[----:B------:R-:W-:-:S07]  /*13eb0*/  PRMT R4, R0, 0x7610, R4 ;  /* 0x0000761000047816 */ /* 0x000fce0000000004 */
.L_x_22010:
[----:B------:R-:W-:Y:S05]  /*13ec0*/  BSYNC.RECONVERGENT B0 ;  /* 0x0000000000007941 */ /* 0x000fea0003800200 */
.L_x_22009:
[----:B------:R2:W-:Y:S01]  /*13ed0*/  STG.E.U8 desc[UR36][R8.64], R4 ;  /* 0x0000000408007986 */ /* 0x0005e2000c101124 */
[----:B------:R-:W-:Y:S01]  /*13ee0*/  IMAD.MOV.U32 R35, RZ, RZ, R33 ;  /* 0x000000ffff237224 */ /* 0x000fe200078e0021 */
[----:B------:R-:W-:Y:S06]  /*13ef0*/  BRA `(.L_x_21985) ;  /* 0x00000004002c7947 */ /* 0x000fec0003800000 */
.L_x_22007:
        /* <DEDUP_REMOVED lines=13> */
.L_x_22015:
[----:B------:R-:W-:-:S04]  /*13fd0*/  SHF.R.U32.HI R0, RZ, 0x15, R3 ;  /* 0x00000015ff007819 */ /* 0x000fc80000011603 */
[----:B------:R-:W-:-:S04]  /*13fe0*/  LOP3.LUT R0, R0, 0x1, RZ, 0xc0, !PT ;  /* 0x0000000100007812 */ /* 0x000fc800078ec0ff */
[----:B------:R-:W-:-:S04]  /*13ff0*/  IADD3 R0, PT, PT, R3, 0x88fffff, R0 ;  /* 0x088fffff03007810 */ /* 0x000fc80007ffe000 */
[----:B------:R-:W-:-:S04]  /*14000*/  SHF.R.U32.HI R0, RZ, 0x15, R0 ;  /* 0x00000015ff007819 */ /* 0x000fc80000011600 */
[----:B------:R-:W-:-:S07]  /*14010*/  LOP3.LUT R0, R0, 0xff, RZ, 0xc0, !PT ;  /* 0x000000ff00007812 */ /* 0x000fce00078ec0ff */
.L_x_22016:
[----:B------:R-:W-:-:S04]  /*14020*/  SHF.R.U32.HI R3, RZ, 0x18, R3 ;  /* 0x00000018ff037819 */ /* 0x000fc80000011603 */
[----:B------:R-:W-:-:S04]  /*14030*/  LOP3.LUT R0, R0, 0x80, R3, 0xf8, !PT ;  /* 0x0000008000007812 */ /* 0x000fc800078ef803 */
[----:B------:R-:W-:-:S07]  /*14040*/  PRMT R4, R0, 0x7610, R4 ;  /* 0x0000761000047816 */ /* 0x000fce0000000004 */
.L_x_22014:
[----:B------:R-:W-:Y:S05]  /*14050*/  BSYNC.RECONVERGENT B0 ;  /* 0x0000000000007941 */ /* 0x000fea0003800200 */
.L_x_22013:
[----:B------:R3:W-:Y:S01]  /*14060*/  STG.E.U8 desc[UR36][R8.64], R4 ;  /* 0x0000000408007986 */ /* 0x0007e2000c101124 */
[----:B------:R-:W-:Y:S01]  /*14070*/  IMAD.MOV.U32 R35, RZ, RZ, R33 ;  /* 0x000000ffff237224 */ /* 0x000fe200078e0021 */
[----:B------:R-:W-:Y:S06]  /*14080*/  BRA `(.L_x_21985) ;  /* 0x0000000000c87947 */ /* 0x000fec0003800000 */
.L_x_22006:
[----:B------:R-:W-:-:S13]  /*14090*/  ISETP.NE.AND P0, PT, R3, 0x1c, PT ;  /* 0x0000001c0300780c */ /* 0x000fda0003f05270 */
[----:B------:R-:W-:Y:S05]  /*140a0*/  @!P0 BRA `(.L_x_22017) ;  /* 0x0000000000b08947 */ /* 0x000fea0003800000 */
[----:B------:R-:W-:-:S13]  /*140b0*/  ISETP.NE.AND P0, PT, R3, 0x1d, PT ;  /* 0x0000001d0300780c */ /* 0x000fda0003f05270 */
[----:B------:R-:W-:Y:S05]  /*140c0*/  @!P0 BRA `(.L_x_22018) ;  /* 0x0000000000948947 */ /* 0x000fea0003800000 */
[----:B------:R-:W-:-:S13]  /*140d0*/  ISETP.NE.AND P0, PT, R3, 0x2c, PT ;  /* 0x0000002c0300780c */ /* 0x000fda0003f05270 */
[----:B------:R-:W-:Y:S05]  /*140e0*/  @!P0 BRA `(.L_x_22019) ;  /* 0x0000000000488947 */ /* 0x000fea0003800000 */
.L_x_21990:
        /* <DEDUP_REMOVED lines=16> */
.L_x_22020:
[----:B------:R-:W-:Y:S01]  /*141f0*/  IMAD.MOV.U32 R35, RZ, RZ, R33 ;  /* 0x000000ffff237224 */ /* 0x000fe200078e0021 */
[----:B------:R-:W-:Y:S06]  /*14200*/  BRA `(.L_x_21985) ;  /* 0x0000000000687947 */ /* 0x000fec0003800000 */
.L_x_22019:
        /* <DEDUP_REMOVED lines=17> */
.L_x_22018:
[----:B------:R-:W-:Y:S02]  /*14320*/  HADD2.F32 R4, -RZ, R0.H0_H0 ;  /* 0x20000000ff047230 */ /* 0x000fe40000004100 */
[----:B------:R-:W-:-:S04]  /*14330*/  IMAD.MOV.U32 R35, RZ, RZ, R33 ;  /* 0x000000ffff237224 */ /* 0x000fc800078e0021 */
[----:B------:R-:W0:Y:S02]  /*14340*/  F2I.U64.TRUNC R4, R4 ;  /* 0x0000000400047311 */ /* 0x000e24000020d800 */
[----:B0-----:R0:W-:Y:S01]  /*14350*/  STG.E.64 desc[UR36][R8.64], R4 ;  /* 0x0000000408007986 */ /* 0x0011e2000c101b24 */
[----:B------:R-:W-:Y:S05]  /*14360*/  BRA `(.L_x_21985) ;  /* 0x0000000000107947 */ /* 0x000fea0003800000 */
.L_x_22017:
[----:B------:R-:W-:Y:S02]  /*14370*/  HADD2.F32 R0, -RZ, R0.H0_H0 ;  /* 0x20000000ff007230 */ /* 0x000fe40000004100 */
[----:B------:R-:W-:Y:S02]  /*14380*/  IMAD.MOV.U32 R35, RZ, RZ, R33 ;  /* 0x000000ffff237224 */ /* 0x000fe400078e0021 */
[----:B------:R-:W0:Y:S02]  /*14390*/  F2I.FTZ.U32.TRUNC.NTZ R3, R0 ;  /* 0x0000000000037305 */ /* 0x000e24000021f000 */
[----:B0-----:R4:W-:Y:S03]  /*143a0*/  STG.E desc[UR36][R8.64], R3 ;  /* 0x0000000308007986 */ /* 0x0019e6000c101924 */
.L_x_21985:
[----:B------:R-:W-:Y:S05]  /*143b0*/  BSYNC.RECONVERGENT B6 ;  /* 0x0000000000067941 */ /* 0x000fea0003800200 */
.L_x_21984:
[----:B------:R-:W-:Y:S01]  /*143c0*/  ISETP.GE.AND P0, PT, R35, R40, PT ;  /* 0x000000282300720c */ /* 0x000fe20003f06270 */
[----:B------:R-:W-:-:S12]  /*143d0*/  BSSY.RECONVERGENT B6, `(.L_x_22021) ;  /* 0x00001f0000067945 */ /* 0x000fd80003800200 */
[----:B------:R-:W-:Y:S05]  /*143e0*/  @P0 BRA `(.L_x_22022) ;  /* 0x0000001c00b80947 */ /* 0x000fea0003800000 */
[----:B------:R-:W1:Y:S01]  /*143f0*/  LDCU UR4, c[0x0][0x3dc] ;  /* 0x00007b80ff0477ac */ /* 0x000e620008000800 */
[----:B0-23--:R-:W0:Y:S01]  /*14400*/  LDC.64 R4, c[0x0][0x388] ;  /* 0x0000e200ff047b82 */ /* 0x00de220000000a00 */
[----:B------:R-:W-:Y:S01]  /*14410*/  IMAD R0, R2, 0x200, R35 ;  /* 0x0000020002007824 */ /* 0x000fe200078e0223 */
[----:B------:R-:W-:-:S03]  /*14420*/  PRMT R6, R16, 0x9910, RZ ;  /* 0x0000991010067816 */ /* 0x000fc600000000ff */
[----:B-1--4-:R-:W-:Y:S02]  /*14430*/  IMAD R3, R0, UR4, RZ ;  /* 0x0000000400037c24 */ /* 0x012fe4000f8e02ff */
        /* <DEDUP_REMOVED lines=17> */
.L_x_22026:
[----:B------:R-:W-:-:S06]  /*14550*/  HADD2.F32 R7, -RZ, R19.H0_H0 ;  /* 0x20000013ff077230 */ /* 0x000fcc0000004100 */
[----:B------:R-:W0:Y:S02]  /*14560*/  F2I.S64.TRUNC R6, R7 ;  /* 0x0000000700067311 */ /* 0x000e24000020d900 */
[----:B0-----:R0:W-:Y:S01]  /*14570*/  STG.E.U8 desc[UR36][R4.64], R6 ;  /* 0x0000000604007986 */ /* 0x0011e2000c101124 */
[----:B------:R-:W-:Y:S05]  /*14580*/  BRA `(.L_x_22028) ;  /* 0x0000000c006c7947 */ /* 0x000fea0003800000 */
.L_x_22025:
        /* <DEDUP_REMOVED lines=10> */
.L_x_22030:
[----:B------:R-:W-:-:S06]  /*14630*/  HADD2.F32 R19, -RZ, R19.H0_H0 ;  /* 0x20000013ff137230 */ /* 0x000fcc0000004100 */
[----:B------:R-:W0:Y:S02]  /*14640*/  F2I.FTZ.TRUNC.NTZ R19, R19 ;  /* 0x0000001300137305 */ /* 0x000e24000021f100 */
[----:B0-----:R0:W-:Y:S01]  /*14650*/  STG.E desc[UR36][R4.64], R19 ;  /* 0x0000001304007986 */ /* 0x0011e2000c101924 */
[----:B------:R-:W-:Y:S05]  /*14660*/  BRA `(.L_x_22028) ;  /* 0x0000000c00347947 */ /* 0x000fea0003800000 */
.L_x_22029:
[----:B------:R-:W-:-:S06]  /*14670*/  HADD2.F32 R19, -RZ, R19.H0_H0 ;  /* 0x20000013ff137230 */ /* 0x000fcc0000004100 */
[----:B------:R-:W0:Y:S02]  /*14680*/  F2I.FTZ.TRUNC.NTZ R19, R19 ;  /* 0x0000001300137305 */ /* 0x000e24000021f100 */
[----:B0-----:R0:W-:Y:S01]  /*14690*/  STG.E.U16 desc[UR36][R4.64], R19 ;  /* 0x0000001304007986 */ /* 0x0011e2000c101524 */
[----:B------:R-:W-:Y:S05]  /*146a0*/  BRA `(.L_x_22028) ;  /* 0x0000000c00247947 */ /* 0x000fea0003800000 */
.L_x_22024:
        /* <DEDUP_REMOVED lines=9> */
.L_x_22032:
[----:B------:R0:W-:Y:S01]  /*14740*/  STG.E.U16 desc[UR36][R4.64], R19 ;  /* 0x0000001304007986 */ /* 0x0001e2000c101524 */
[----:B------:R-:W-:Y:S05]  /*14750*/  BRA `(.L_x_22028) ;  /* 0x0000000800f87947 */ /* 0x000fea0003800000 */
.L_x_22031:
        /* <DEDUP_REMOVED lines=10> */
.L_x_22034:
[----:B------:R-:W-:-:S05]  /*14800*/  HADD2.F32 R0, -RZ, R19.H0_H0 ;  /* 0x20000013ff007230 */ /* 0x000fca0000004100 */
[----:B------:R-:W-:-:S04]  /*14810*/  F2FP.F16.F32.PACK_AB R0, RZ, R0 ;  /* 0x00000000ff00723e */ /* 0x000fc800000000ff */
[----:B------:R-:W-:-:S05]  /*14820*/  PRMT R0, R0, 0x5410, RZ ;  /* 0x0000541000007816 */ /* 0x000fca00000000ff */
[----:B------:R0:W-:Y:S01]  /*14830*/  STG.E desc[UR36][R4.64], R0 ;  /* 0x0000000004007986 */ /* 0x0001e2000c101924 */
[----:B------:R-:W-:Y:S05]  /*14840*/  BRA `(.L_x_22028) ;  /* 0x0000000800bc7947 */ /* 0x000fea0003800000 */
.L_x_22033:
[----:B------:R-:W-:-:S05]  /*14850*/  HADD2.F32 R6, -RZ, R19.H0_H0 ;  /* 0x20000013ff067230 */ /* 0x000fca0000004100 */
[----:B------:R-:W-:-:S06]  /*14860*/  FMUL.FTZ R6, R6, 1 ;  /* 0x3f80000006067820 */ /* 0x000fcc0000410000 */
[----:B------:R-:W0:Y:S02]  /*14870*/  F2F.F64.F32 R6, R6 ;  /* 0x0000000600067310 */ /* 0x000e240000201800 */
[----:B0-----:R0:W-:Y:S01]  /*14880*/  STG.E.64 desc[UR36][R4.64], R6 ;  /* 0x0000000604007986 */ /* 0x0011e2000c101b24 */
[----:B------:R-:W-:Y:S05]  /*14890*/  BRA `(.L_x_22028) ;  /* 0x0000000800a87947 */ /* 0x000fea0003800000 */
.L_x_22023:
        /* <DEDUP_REMOVED lines=14> */
.L_x_22038:
        /* <DEDUP_REMOVED lines=18> */
.L_x_22041:
[----:B------:R-:W-:-:S04]  /*14aa0*/  SHF.R.U32.HI R3, RZ, 0x18, R19 ;  /* 0x00000018ff037819 */ /* 0x000fc80000011613 */
[----:B------:R-:W-:-:S07]  /*14ab0*/  LOP3.LUT R0, R0, 0x80, R3, 0xf8, !PT ;  /* 0x0000008000007812 */ /* 0x000fce00078ef803 */
.L_x_22040:
[----:B------:R-:W-:Y:S05]  /*14ac0*/  BSYNC.RECONVERGENT B0 ;  /* 0x0000000000007941 */ /* 0x000fea0003800200 */
.L_x_22039:
[----:B------:R0:W-:Y:S01]  /*14ad0*/  STG.E.U8 desc[UR36][R4.64], R0 ;  /* 0x0000000004007986 */ /* 0x0001e2000c101124 */
[----:B------:R-:W-:Y:S05]  /*14ae0*/  BRA `(.L_x_22028) ;  /* 0x0000000800147947 */ /* 0x000fea0003800000 */
.L_x_22037:
        /* <DEDUP_REMOVED lines=18> */
.L_x_22044:
[----:B------:R-:W-:-:S04]  /*14c10*/  SHF.R.U32.HI R3, RZ, 0x18, R19 ;  /* 0x00000018ff037819 */ /* 0x000fc80000011613 */
[----:B------:R-:W-:-:S07]  /*14c20*/  LOP3.LUT R0, R0, 0x80, R3, 0xf8, !PT ;  /* 0x0000008000007812 */ /* 0x000fce00078ef803 */
.L_x_22043:
[----:B------:R-:W-:Y:S05]  /*14c30*/  BSYNC.RECONVERGENT B0 ;  /* 0x0000000000007941 */ /* 0x000fea0003800200 */
.L_x_22042:
[----:B------:R0:W-:Y:S01]  /*14c40*/  STG.E.U8 desc[UR36][R4.64], R0 ;  /* 0x0000000004007986 */ /* 0x0001e2000c101124 */
[----:B------:R-:W-:Y:S05]  /*14c50*/  BRA `(.L_x_22028) ;  /* 0x0000000400b87947 */ /* 0x000fea0003800000 */
.L_x_22036:
        /* <DEDUP_REMOVED lines=22> */
.L_x_22046:
[----:B------:R-:W-:-:S06]  /*14dc0*/  HADD2.F32 R6, -RZ, R19.H0_H0 ;  /* 0x20000013ff067230 */ /* 0x000fcc0000004100 */
[----:B------:R-:W0:Y:S02]  /*14dd0*/  F2I.U64.TRUNC R6, R6 ;  /* 0x0000000600067311 */ /* 0x000e24000020d800 */
[----:B0-----:R0:W-:Y:S01]  /*14de0*/  STG.E.64 desc[UR36][R4.64], R6 ;  /* 0x0000000604007986 */ /* 0x0011e2000c101b24 */
[----:B------:R-:W-:Y:S05]  /*14df0*/  BRA `(.L_x_22028) ;  /* 0x0000000400507947 */ /* 0x000fea0003800000 */
.L_x_22045:
[----:B------:R-:W-:-:S06]  /*14e00*/  HADD2.F32 R19, -RZ, R19.H0_H0 ;  /* 0x20000013ff137230 */ /* 0x000fcc0000004100 */
[----:B------:R-:W0:Y:S02]  /*14e10*/  F2I.FTZ.U32.TRUNC.NTZ R19, R19 ;  /* 0x0000001300137305 */ /* 0x000e24000021f000 */
[----:B0-----:R0:W-:Y:S01]  /*14e20*/  STG.E desc[UR36][R4.64], R19 ;  /* 0x0000001304007986 */ /* 0x0011e2000c101924 */
[----:B------:R-:W-:Y:S05]  /*14e30*/  BRA `(.L_x_22028) ;  /* 0x0000000400407947 */ /* 0x000fea0003800000 */
.L_x_22035:
        /* <DEDUP_REMOVED lines=11> */
.L_x_22048:
[----:B------:R-:W-:Y:S01]  /*14ef0*/  HADD2.F32 R19, -RZ, R19.H0_H0 ;  /* 0x20000013ff137230 */ /* 0x000fe20000004100 */
[----:B------:R-:W-:-:S04]  /*14f00*/  CS2R R10, SRZ ;  /* 0x00000000000a7805 */ /* 0x000fc8000001ff00 */
[----:B------:R-:W-:-:S06]  /*14f10*/  FMUL.FTZ R8, R19, 1 ;  /* 0x3f80000013087820 */ /* 0x000fcc0000410000 */
[----:B------:R-:W0:Y:S02]  /*14f20*/  F2F.F64.F32 R8, R8 ;  /* 0x0000000800087310 */ /* 0x000e240000201800 */
[----:B0-----:R3:W-:Y:S01]  /*14f30*/  STG.E.128 desc[UR36][R4.64], R8 ;  /* 0x0000000804007986 */ /* 0x0017e2000c101d24 */
[----:B------:R-:W-:Y:S05]  /*14f40*/  BRA `(.L_x_22028) ;  /* 0x0000000000fc7947 */ /* 0x000fea0003800000 */
.L_x_22047:
[----:B------:R-:W-:-:S13]  /*14f50*/  ISETP.NE.AND P0, PT, R0, 0xf, PT ;  /* 0x0000000f0000780c */ /* 0x000fda0003f05270 */
[----:B------:R-:W-:Y:S05]  /*14f60*/  @!P0 BRA `(.L_x_22049) ;  /* 0x0000000000e88947 */ /* 0x000fea0003800000 */
[----:B------:R-:W-:-:S13]  /*14f70*/  ISETP.NE.AND P0, PT, R0, 0x17, PT ;  /* 0x000000170000780c */ /* 0x000fda0003f05270 */
[----:B------:R-:W-:Y:S05]  /*14f80*/  @!P0 BRA `(.L_x_22050) ;  /* 0x0000000000908947 */ /* 0x000fea0003800000 */
[----:B------:R-:W-:-:S13]  /*14f90*/  ISETP.NE.AND P0, PT, R0, 0x18, PT ;  /* 0x000000180000780c */ /* 0x000fda0003f05270 */
[----:B------:R-:W-:Y:S05]  /*14fa0*/  @!P0 BRA `(.L_x_22051) ;  /* 0x0000000000448947 */ /* 0x000fea0003800000 */
.L_x_22027:
        /* <DEDUP_REMOVED lines=16> */
.L_x_22052:
[----:B------:R-:W-:Y:S05]  /*150b0*/  BRA `(.L_x_22028) ;  /* 0x0000000000a07947 */ /* 0x000fea0003800000 */
.L_x_22051:
        /* <DEDUP_REMOVED lines=13> */
.L_x_22054:
[----:B------:R-:W-:Y:S05]  /*15190*/  BSYNC.RECONVERGENT B0 ;  /* 0x0000000000007941 */ /* 0x000fea0003800200 */
.L_x_22053:
[----:B------:R-:W-:-:S05]  /*151a0*/  LOP3.LUT R3, R0, 0x80, R3, 0xf8, !PT ;  /* 0x0000008000037812 */ /* 0x000fca00078ef803 */
[----:B------:R2:W-:Y:S01]  /*151b0*/  STG.E.U8 desc[UR36][R4.64], R3 ;  /* 0x0000000304007986 */ /* 0x0005e2000c101124 */
[----:B------:R-:W-:Y:S05]  /*151c0*/  BRA `(.L_x_22028) ;  /* 0x00000000005c7947 */ /* 0x000fea0003800000 */
.L_x_22050:
        /* <DEDUP_REMOVED lines=12> */
.L_x_22056:
[----:B------:R-:W-:Y:S01]  /*15290*/  IMAD.MOV.U32 R0, RZ, RZ, 0x7f ;  /* 0x0000007fff007424 */ /* 0x000fe200078e00ff */
[----:B------:R-:W-:-:S04]  /*152a0*/  ISETP.GT.U32.AND P0, PT, R6, 0x7f800000, PT ;  /* 0x7f8000000600780c */ /* 0x000fc80003f04070 */
[----:B------:R-:W-:-:S09]  /*152b0*/  SEL R0, R0, 0x7c, P0 ;  /* 0x0000007c00007807 */ /* 0x000fd20000000000 */
.L_x_22057:
[----:B------:R-:W-:Y:S05]  /*152c0*/  BSYNC.RECONVERGENT B0 ;  /* 0x0000000000007941 */ /* 0x000fea0003800200 */
.L_x_22055:
[----:B------:R-:W-:-:S04]  /*152d0*/  SHF.R.U32.HI R3, RZ, 0x18, R3 ;  /* 0x00000018ff037819 */ /* 0x000fc80000011603 */
[----:B------:R-:W-:-:S05]  /*152e0*/  LOP3.LUT R3, R0, 0x80, R3, 0xf8, !PT ;  /* 0x0000008000037812 */ /* 0x000fca00078ef803 */
[----:B------:R1:W-:Y:S01]  /*152f0*/  STG.E.U8 desc[UR36][R4.64], R3 ;  /* 0x0000000304007986 */ /* 0x0003e2000c101124 */
[----:B------:R-:W-:Y:S05]  /*15300*/  BRA `(.L_x_22028) ;  /* 0x00000000000c7947 */ /* 0x000fea0003800000 */
.L_x_22049:
[----:B------:R-:W-:-:S05]  /*15310*/  HADD2.F32 R0, -RZ, R19.H0_H0 ;  /* 0x20000013ff007230 */ /* 0x000fca0000004100 */
[----:B------:R-:W-:-:S05]  /*15320*/  F2FP.BF16.F32.PACK_AB R0, RZ, R0 ;  /* 0x00000000ff00723e */ /* 0x000fca00000010ff */
[----:B------:R0:W-:Y:S02]  /*15330*/  STG.E.U16 desc[UR36][R4.64], R0 ;  /* 0x0000000004007986 */ /* 0x0001e4000c101524 */
.L_x_22028:
        /* <DEDUP_REMOVED lines=25> */
.L_x_22061:
[----:B------:R-:W-:-:S06]  /*154d0*/  HADD2.F32 R7, -RZ, R18.H0_H0 ;  /* 0x20000012ff077230 */ /* 0x000fcc0000004100 */
[----:B------:R-:W0:Y:S02]  /*154e0*/  F2I.S64.TRUNC R6, R7 ;  /* 0x0000000700067311 */ /* 0x000e24000020d900 */
[----:B0-----:R3:W-:Y:S01]  /*154f0*/  STG.E.U8 desc[UR36][R4.64], R6 ;  /* 0x0000000604007986 */ /* 0x0017e2000c101124 */
[----:B------:R-:W-:Y:S05]  /*15500*/  BRA `(.L_x_22063) ;  /* 0x0000000c006c7947 */ /* 0x000fea0003800000 */
.L_x_22060:
        /* <DEDUP_REMOVED lines=10> */
.L_x_22065:
[----:B------:R-:W-:-:S04]  /*155b0*/  HADD2.F32 R18, -RZ, R18.H0_H0 ;  /* 0x20000012ff127230 */ /* 0x000fc80000004100 */
[----:B------:R-:W0:Y:S02]  /*155c0*/  F2I.FTZ.TRUNC.NTZ R3, R18 ;  /* 0x0000001200037305 */ /* 0x000e24000021f100 */
[----:B0-----:R2:W-:Y:S01]  /*155d0*/  STG.E desc[UR36][R4.64], R3 ;  /* 0x0000000304007986 */ /* 0x0015e2000c101924 */
[----:B------:R-:W-:Y:S05]  /*155e0*/  BRA `(.L_x_22063) ;  /* 0x0000000c00347947 */ /* 0x000fea0003800000 */
.L_x_22064:
[----:B------:R-:W-:-:S04]  /*155f0*/  HADD2.F32 R18, -RZ, R18.H0_H0 ;  /* 0x20000012ff127230 */ /* 0x000fc80000004100 */
[----:B------:R-:W0:Y:S02]  /*15600*/  F2I.FTZ.TRUNC.NTZ R3, R18 ;  /* 0x0000001200037305 */ /* 0x000e24000021f100 */
[----:B0-----:R0:W-:Y:S01]  /*15610*/  STG.E.U16 desc[UR36][R4.64], R3 ;  /* 0x0000000304007986 */ /* 0x0011e2000c101524 */
[----:B------:R-:W-:Y:S05]  /*15620*/  BRA `(.L_x_22063) ;  /* 0x0000000c00247947 */ /* 0x000fea0003800000 */
.L_x_22059:
        /* <DEDUP_REMOVED lines=9> */
.L_x_22067:
[----:B------:R0:W-:Y:S01]  /*156c0*/  STG.E.U16 desc[UR36][R4.64], R18 ;  /* 0x0000001204007986 */ /* 0x0001e2000c101524 */
[----:B------:R-:W-:Y:S05]  /*156d0*/  BRA `(.L_x_22063) ;  /* 0x0000000800f87947 */ /* 0x000fea0003800000 */
.L_x_22066:
        /* <DEDUP_REMOVED lines=10> */
.L_x_22069:
[----:B------:R-:W-:-:S05]  /*15780*/  HADD2.F32 R0, -RZ, R18.H0_H0 ;  /* 0x20000012ff007230 */ /* 0x000fca0000004100 */
[----:B------:R-:W-:-:S04]  /*15790*/  F2FP.F16.F32.PACK_AB R0, RZ, R0 ;  /* 0x00000000ff00723e */ /* 0x000fc800000000ff */
[----:B------:R-:W-:-:S05]  /*157a0*/  PRMT R0, R0, 0x5410, RZ ;  /* 0x0000541000007816 */ /* 0x000fca00000000ff */
[----:B------:R0:W-:Y:S01]  /*157b0*/  STG.E desc[UR36][R4.64], R0 ;  /* 0x0000000004007986 */ /* 0x0001e2000c101924 */
[----:B------:R-:W-:Y:S05]  /*157c0*/  BRA `(.L_x_22063) ;  /* 0x0000000800bc7947 */ /* 0x000fea0003800000 */
.L_x_22068:
[----:B------:R-:W-:-:S05]  /*157d0*/  HADD2.F32 R6, -RZ, R18.H0_H0 ;  /* 0x20000012ff067230 */ /* 0x000fca0000004100 */
[----:B------:R-:W-:-:S06]  /*157e0*/  FMUL.FTZ R6, R6, 1 ;  /* 0x3f80000006067820 */ /* 0x000fcc0000410000 */
[----:B------:R-:W0:Y:S02]  /*157f0*/  F2F.F64.F32 R6, R6 ;  /* 0x0000000600067310 */ /* 0x000e240000201800 */
[----:B0-----:R0:W-:Y:S01]  /*15800*/  STG.E.64 desc[UR36][R4.64], R6 ;  /* 0x0000000604007986 */ /* 0x0011e2000c101b24 */
[----:B------:R-:W-:Y:S05]  /*15810*/  BRA `(.L_x_22063) ;  /* 0x0000000800a87947 */ /* 0x000fea0003800000 */
.L_x_22058:
        /* <DEDUP_REMOVED lines=14> */
.L_x_22073:
        /* <DEDUP_REMOVED lines=18> */
.L_x_22076:
[----:B------:R-:W-:-:S04]  /*15a20*/  SHF.R.U32.HI R3, RZ, 0x18, R7 ;  /* 0x00000018ff037819 */ /* 0x000fc80000011607 */
[----:B------:R-:W-:-:S07]  /*15a30*/  LOP3.LUT R0, R0, 0x80, R3, 0xf8, !PT ;  /* 0x0000008000007812 */ /* 0x000fce00078ef803 */
.L_x_22075:
[----:B------:R-:W-:Y:S05]  /*15a40*/  BSYNC.RECONVERGENT B0 ;  /* 0x0000000000007941 */ /* 0x000fea0003800200 */
.L_x_22074:
[----:B------:R0:W-:Y:S01]  /*15a50*/  STG.E.U8 desc[UR36][R4.64], R0 ;  /* 0x0000000004007986 */ /* 0x0001e2000c101124 */
[----:B------:R-:W-:Y:S05]  /*15a60*/  BRA `(.L_x_22063) ;  /* 0x0000000800147947 */ /* 0x000fea0003800000 */
.L_x_22072:
        /* <DEDUP_REMOVED lines=18> */
.L_x_22079:
[----:B------:R-:W-:-:S04]  /*15b90*/  SHF.R.U32.HI R3, RZ, 0x18, R7 ;  /* 0x00000018ff037819 */ /* 0x000fc80000011607 */
[----:B------:R-:W-:-:S07]  /*15ba0*/  LOP3.LUT R0, R0, 0x80, R3, 0xf8, !PT ;  /* 0x0000008000007812 */ /* 0x000fce00078ef803 */
.L_x_22078:
[----:B------:R-:W-:Y:S05]  /*15bb0*/  BSYNC.RECONVERGENT B0 ;  /* 0x0000000000007941 */ /* 0x000fea0003800200 */
.L_x_22077:
[----:B------:R0:W-:Y:S01]  /*15bc0*/  STG.E.U8 desc[UR36][R4.64], R0 ;  /* 0x0000000004007986 */ /* 0x0001e2000c101124 */
[----:B------:R-:W-:Y:S05]  /*15bd0*/  BRA `(.L_x_22063) ;  /* 0x0000000400b87947 */ /* 0x000fea0003800000 */
.L_x_22071:
        /* <DEDUP_REMOVED lines=22> */
.L_x_22081:
[----:B------:R-:W-:-:S06]  /*15d40*/  HADD2.F32 R6, -RZ, R18.H0_H0 ;  /* 0x20000012ff067230 */ /* 0x000fcc0000004100 */
[----:B------:R-:W0:Y:S02]  /*15d50*/  F2I.U64.TRUNC R6, R6 ;  /* 0x0000000600067311 */ /* 0x000e24000020d800 */
[----:B0-----:R0:W-:Y:S01]  /*15d60*/  STG.E.64 desc[UR36][R4.64], R6 ;  /* 0x0000000604007986 */ /* 0x0011e2000c101b24 */
[----:B------:R-:W-:Y:S05]  /*15d70*/  BRA `(.L_x_22063) ;  /* 0x0000000400507947 */ /* 0x000fea0003800000 */
.L_x_22080:
[----:B------:R-:W-:-:S04]  /*15d80*/  HADD2.F32 R18, -RZ, R18.H0_H0 ;  /* 0x20000012ff127230 */ /* 0x000fc80000004100 */
[----:B------:R-:W0:Y:S02]  /*15d90*/  F2I.FTZ.U32.TRUNC.NTZ R3, R18 ;  /* 0x0000001200037305 */ /* 0x000e24000021f000 */
[----:B0-----:R0:W-:Y:S01]  /*15da0*/  STG.E desc[UR36][R4.64], R3 ;  /* 0x0000000304007986 */ /* 0x0011e2000c101924 */
[----:B------:R-:W-:Y:S05]  /*15db0*/  BRA `(.L_x_22063) ;  /* 0x0000000400407947 */ /* 0x000fea0003800000 */
.L_x_22070:
        /* <DEDUP_REMOVED lines=11> */
.L_x_22083:
[----:B------:R-:W-:Y:S01]  /*15e70*/  HADD2.F32 R18, -RZ, R18.H0_H0 ;  /* 0x20000012ff127230 */ /* 0x000fe20000004100 */
[----:B------:R-:W-:-:S04]  /*15e80*/  CS2R R10, SRZ ;  /* 0x00000000000a7805 */ /* 0x000fc8000001ff00 */
[----:B------:R-:W-:-:S06]  /*15e90*/  FMUL.FTZ R8, R18, 1 ;  /* 0x3f80000012087820 */ /* 0x000fcc0000410000 */
[----:B------:R-:W0:Y:S02]  /*15ea0*/  F2F.F64.F32 R8, R8 ;  /* 0x0000000800087310 */ /* 0x000e240000201800 */
[----:B0-----:R0:W-:Y:S01]  /*15eb0*/  STG.E.128 desc[UR36][R4.64], R8 ;  /* 0x0000000804007986 */ /* 0x0011e2000c101d24 */
[----:B------:R-:W-:Y:S05]  /*15ec0*/  BRA `(.L_x_22063) ;  /* 0x0000000000fc7947 */ /* 0x000fea0003800000 */
.L_x_22082:
[----:B------:R-:W-:-:S13]  /*15ed0*/  ISETP.NE.AND P0, PT, R0, 0xf, PT ;  /* 0x0000000f0000780c */ /* 0x000fda0003f05270 */
[----:B------:R-:W-:Y:S05]  /*15ee0*/  @!P0 BRA `(.L_x_22084) ;  /* 0x0000000000e88947 */ /* 0x000fea0003800000 */
[----:B------:R-:W-:-:S13]  /*15ef0*/  ISETP.NE.AND P0, PT, R0, 0x17, PT ;  /* 0x000000170000780c */ /* 0x000fda0003f05270 */
[----:B------:R-:W-:Y:S05]  /*15f00*/  @!P0 BRA `(.L_x_22085) ;  /* 0x0000000000908947 */ /* 0x000fea0003800000 */
[----:B------:R-:W-:-:S13]  /*15f10*/  ISETP.NE.AND P0, PT, R0, 0x18, PT ;  /* 0x000000180000780c */ /* 0x000fda0003f05270 */
[----:B------:R-:W-:Y:S05]  /*15f20*/  @!P0 BRA `(.L_x_22086) ;  /* 0x0000000000448947 */ /* 0x000fea0003800000 */
.L_x_22062:
        /* <DEDUP_REMOVED lines=16> */
.L_x_22087:
[----:B------:R-:W-:Y:S05]  /*16030*/  BRA `(.L_x_22063) ;  /* 0x0000000000a07947 */ /* 0x000fea0003800000 */
.L_x_22086:
        /* <DEDUP_REMOVED lines=13> */
.L_x_22089:
[----:B------:R-:W-:Y:S05]  /*16110*/  BSYNC.RECONVERGENT B0 ;  /* 0x0000000000007941 */ /* 0x000fea0003800200 */
.L_x_22088:
[----:B------:R-:W-:-:S05]  /*16120*/  LOP3.LUT R3, R0, 0x80, R3, 0xf8, !PT ;  /* 0x0000008000037812 */ /* 0x000fca00078ef803 */
[----:B------:R0:W-:Y:S01]  /*16130*/  STG.E.U8 desc[UR36][R4.64], R3 ;  /* 0x0000000304007986 */ /* 0x0001e2000c101124 */
[----:B------:R-:W-:Y:S05]  /*16140*/  BRA `(.L_x_22063) ;  /* 0x00000000005c7947 */ /* 0x000fea0003800000 */
.L_x_22085:
        /* <DEDUP_REMOVED lines=12> */
.L_x_22091:
[----:B------:R-:W-:Y:S01]  /*16210*/  IMAD.MOV.U32 R0, RZ, RZ, 0x7f ;  /* 0x0000007fff007424 */ /* 0x000fe200078e00ff */
[----:B------:R-:W-:-:S04]  /*16220*/  ISETP.GT.U32.AND P0, PT, R6, 0x7f800000, PT ;  /* 0x7f8000000600780c */ /* 0x000fc80003f04070 */
[----:B------:R-:W-:-:S09]  /*16230*/  SEL R0, R0, 0x7c, P0 ;  /* 0x0000007c00007807 */ /* 0x000fd20000000000 */
.L_x_22092:
[----:B------:R-:W-:Y:S05]  /*16240*/  BSYNC.RECONVERGENT B0 ;  /* 0x0000000000007941 */ /* 0x000fea0003800200 */
.L_x_22090:
[----:B------:R-:W-:-:S04]  /*16250*/  SHF.R.U32.HI R3, RZ, 0x18, R3 ;  /* 0x00000018ff037819 */ /* 0x000fc80000011603 */
[----:B------:R-:W-:-:S05]  /*16260*/  LOP3.LUT R3, R0, 0x80, R3, 0xf8, !PT ;  /* 0x0000008000037812 */ /* 0x000fca00078ef803 */
[----:B------:R0:W-:Y:S01]  /*16270*/  STG.E.U8 desc[UR36][R4.64], R3 ;  /* 0x0000000304007986 */ /* 0x0001e2000c101124 */
[----:B------:R-:W-:Y:S05]  /*16280*/  BRA `(.L_x_22063) ;  /* 0x00000000000c7947 */ /* 0x000fea0003800000 */
.L_x_22084:
[----:B------:R-:W-:-:S05]  /*16290*/  HADD2.F32 R0, -RZ, R18.H0_H0 ;  /* 0x20000012ff007230 */ /* 0x000fca0000004100 */
[----:B------:R-:W-:-:S05]  /*162a0*/  F2FP.BF16.F32.PACK_AB R0, RZ, R0 ;  /* 0x00000000ff00723e */ /* 0x000fca00000010ff */
[----:B------:R0:W-:Y:S02]  /*162b0*/  STG.E.U16 desc[UR36][R4.64], R0 ;  /* 0x0000000004007986 */ /* 0x0001e4000c101524 */
.L_x_22063:
[----:B------:R-:W-:-:S07]  /*162c0*/  VIADD R35, R35, 0x80 ;  /* 0x0000008023237836 */ /* 0x000fce0000000000 */
.L_x_22022:
[----:B------:R-:W-:Y:S05]  /*162d0*/  BSYNC.RECONVERGENT B6 ;  /* 0x0000000000067941 */ /* 0x000fea0003800200 */
.L_x_22021:
        /* <DEDUP_REMOVED lines=21> */
[----:B0-----:R-:W-:Y:S01]  /*16430*/  STG.E.U8 desc[UR36][R2.64], R17 ;  /* 0x0000001102007986 */ /* 0x001fe2000c101124 */
[----:B------:R-:W-:Y:S05]  /*16440*/  EXIT ;  /* 0x000000000000794d */ /* 0x000fea0003800000 */
.L_x_22096:
[----:B------:R-:W-:-:S06]  /*16450*/  HADD2.F32 R5, -RZ, R17.H0_H0 ;  /* 0x20000011ff057230 */ /* 0x000fcc0000004100 */
[----:B------:R-:W0:Y:S02]  /*16460*/  F2I.S64.TRUNC R4, R5 ;  /* 0x0000000500047311 */ /* 0x000e24000020d900 */
[----:B0-----:R-:W-:Y:S01]  /*16470*/  STG.E.U8 desc[UR36][R2.64], R4 ;  /* 0x0000000402007986 */ /* 0x001fe2000c101124 */
[----:B------:R-:W-:Y:S05]  /*16480*/  EXIT ;  /* 0x000000000000794d */ /* 0x000fea0003800000 */
.L_x_22095:
        /* <DEDUP_REMOVED lines=10> */
.L_x_22099:
[----:B------:R-:W-:-:S06]  /*16530*/  HADD2.F32 R17, -RZ, R17.H0_H0 ;  /* 0x20000011ff117230 */ /* 0x000fcc0000004100 */
[----:B------:R-:W0:Y:S02]  /*16540*/  F2I.FTZ.TRUNC.NTZ R17, R17 ;  /* 0x0000001100117305 */ /* 0x000e24000021f100 */
[----:B0-----:R-:W-:Y:S01]  /*16550*/  STG.E desc[UR36][R2.64], R17 ;  /* 0x0000001102007986 */ /* 0x001fe2000c101924 */
[----:B------:R-:W-:Y:S05]  /*16560*/  EXIT ;  /* 0x000000000000794d */ /* 0x000fea0003800000 */
.L_x_22098:
[----:B------:R-:W-:-:S06]  /*16570*/  HADD2.F32 R17, -RZ, R17.H0_H0 ;  /* 0x20000011ff117230 */ /* 0x000fcc0000004100 */
[----:B------:R-:W0:Y:S02]  /*16580*/  F2I.FTZ.TRUNC.NTZ R17, R17 ;  /* 0x0000001100117305 */ /* 0x000e24000021f100 */
[----:B0-----:R-:W-:Y:S01]  /*16590*/  STG.E.U16 desc[UR36][R2.64], R17 ;  /* 0x0000001102007986 */ /* 0x001fe2000c101524 */
[----:B------:R-:W-:Y:S05]  /*165a0*/  EXIT ;  /* 0x000000000000794d */ /* 0x000fea0003800000 */
.L_x_22094:
        /* <DEDUP_REMOVED lines=9> */
.L_x_22101:
[----:B------:R-:W-:Y:S01]  /*16640*/  STG.E.U16 desc[UR36][R2.64], R17 ;  /* 0x0000001102007986 */ /* 0x000fe2000c101524 */
[----:B------:R-:W-:Y:S05]  /*16650*/  EXIT ;  /* 0x000000000000794d */ /* 0x000fea0003800000 */
.L_x_22100:
        /* <DEDUP_REMOVED lines=10> */
.L_x_22103:
[----:B------:R-:W-:-:S05]  /*16700*/  HADD2.F32 R0, -RZ, R17.H0_H0 ;  /* 0x20000011ff007230 */ /* 0x000fca0000004100 */
[----:B------:R-:W-:-:S04]  /*16710*/  F2FP.F16.F32.PACK_AB R0, RZ, R0 ;  /* 0x00000000ff00723e */ /* 0x000fc800000000ff */
[----:B------:R-:W-:-:S05]  /*16720*/  PRMT R0, R0, 0x5410, RZ ;  /* 0x0000541000007816 */ /* 0x000fca00000000ff */
[----:B------:R-:W-:Y:S01]  /*16730*/  STG.E desc[UR36][R2.64], R0 ;  /* 0x0000000002007986 */ /* 0x000fe2000c101924 */
[----:B------:R-:W-:Y:S05]  /*16740*/  EXIT ;  /* 0x000000000000794d */ /* 0x000fea0003800000 */
.L_x_22102:
[----:B------:R-:W-:-:S05]  /*16750*/  HADD2.F32 R4, -RZ, R17.H0_H0 ;  /* 0x20000011ff047230 */ /* 0x000fca0000004100 */
[----:B------:R-:W-:-:S06]  /*16760*/  FMUL.FTZ R4, R4, 1 ;  /* 0x3f80000004047820 */ /* 0x000fcc0000410000 */
[----:B------:R-:W0:Y:S02]  /*16770*/  F2F.F64.F32 R4, R4 ;  /* 0x0000000400047310 */ /* 0x000e240000201800 */
[----:B0-----:R-:W-:Y:S01]  /*16780*/  STG.E.64 desc[UR36][R2.64], R4 ;  /* 0x0000000402007986 */ /* 0x001fe2000c101b24 */
[----:B------:R-:W-:Y:S05]  /*16790*/  EXIT ;  /* 0x000000000000794d */ /* 0x000fea0003800000 */
.L_x_22093:
        /* <DEDUP_REMOVED lines=14> */
.L_x_22107:
        /* <DEDUP_REMOVED lines=18> */
.L_x_22110:
[----:B------:R-:W-:-:S04]  /*169a0*/  SHF.R.U32.HI R5, RZ, 0x18, R5 ;  /* 0x00000018ff057819 */ /* 0x000fc80000011605 */
[----:B------:R-:W-:-:S07]  /*169b0*/  LOP3.LUT R0, R0, 0x80, R5, 0xf8, !PT ;  /* 0x0000008000007812 */ /* 0x000fce00078ef805 */
.L_x_22109:
[----:B------:R-:W-:Y:S05]  /*169c0*/  BSYNC.RECONVERGENT B0 ;  /* 0x0000000000007941 */ /* 0x000fea0003800200 */
.L_x_22108:
[----:B------:R-:W-:Y:S01]  /*169d0*/  STG.E.U8 desc[UR36][R2.64], R0 ;  /* 0x0000000002007986 */ /* 0x000fe2000c101124 */
[----:B------:R-:W-:Y:S05]  /*169e0*/  EXIT ;  /* 0x000000000000794d */ /* 0x000fea0003800000 */
.L_x_22106:
        /* <DEDUP_REMOVED lines=18> */
.L_x_22113:
[----:B------:R-:W-:-:S04]  /*16b10*/  SHF.R.U32.HI R5, RZ, 0x18, R5 ;  /* 0x00000018ff057819 */ /* 0x000fc80000011605 */
[----:B------:R-:W-:-:S07]  /*16b20*/  LOP3.LUT R0, R0, 0x80, R5, 0xf8, !PT ;  /* 0x0000008000007812 */ /* 0x000fce00078ef805 */
.L_x_22112:
[----:B------:R-:W-:Y:S05]  /*16b30*/  BSYNC.RECONVERGENT B0 ;  /* 0x0000000000007941 */ /* 0x000fea0003800200 */
.L_x_22111:
[----:B------:R-:W-:Y:S01]  /*16b40*/  STG.E.U8 desc[UR36][R2.64], R0 ;  /* 0x0000000002007986 */ /* 0x000fe2000c101124 */
[----:B------:R-:W-:Y:S05]  /*16b50*/  EXIT ;  /* 0x000000000000794d */ /* 0x000fea0003800000 */
.L_x_22105:
        /* <DEDUP_REMOVED lines=22> */
.L_x_22115:
[----:B------:R-:W-:-:S06]  /*16cc0*/  HADD2.F32 R4, -RZ, R17.H0_H0 ;  /* 0x20000011ff047230 */ /* 0x000fcc0000004100 */
[----:B------:R-:W0:Y:S02]  /*16cd0*/  F2I.U64.TRUNC R4, R4 ;  /* 0x0000000400047311 */ /* 0x000e24000020d800 */
[----:B0-----:R-:W-:Y:S01]  /*16ce0*/  STG.E.64 desc[UR36][R2.64], R4 ;  /* 0x0000000402007986 */ /* 0x001fe2000c101b24 */
[----:B------:R-:W-:Y:S05]  /*16cf0*/  EXIT ;  /* 0x000000000000794d */ /* 0x000fea0003800000 */
.L_x_22114:
[----:B------:R-:W-:-:S06]  /*16d00*/  HADD2.F32 R17, -RZ, R17.H0_H0 ;  /* 0x20000011ff117230 */ /* 0x000fcc0000004100 */
[----:B------:R-:W0:Y:S02]  /*16d10*/  F2I.FTZ.U32.TRUNC.NTZ R17, R17 ;  /* 0x0000001100117305 */ /* 0x000e24000021f000 */
[----:B0-----:R-:W-:Y:S01]  /*16d20*/  STG.E desc[UR36][R2.64], R17 ;  /* 0x0000001102007986 */ /* 0x001fe2000c101924 */
[----:B------:R-:W-:Y:S05]  /*16d30*/  EXIT ;  /* 0x000000000000794d */ /* 0x000fea0003800000 */
.L_x_22104:
        /* <DEDUP_REMOVED lines=11> */
.L_x_22117:
[----:B------:R-:W-:Y:S01]  /*16df0*/  HADD2.F32 R17, -RZ, R17.H0_H0 ;  /* 0x20000011ff117230 */ /* 0x000fe20000004100 */
[----:B------:R-:W-:-:S04]  /*16e00*/  CS2R R6, SRZ ;  /* 0x0000000000067805 */ /* 0x000fc8000001ff00 */
[----:B------:R-:W-:-:S06]  /*16e10*/  FMUL.FTZ R4, R17, 1 ;  /* 0x3f80000011047820 */ /* 0x000fcc0000410000 */
[----:B------:R-:W0:Y:S02]  /*16e20*/  F2F.F64.F32 R4, R4 ;  /* 0x0000000400047310 */ /* 0x000e240000201800 */
[----:B0-----:R-:W-:Y:S01]  /*16e30*/  STG.E.128 desc[UR36][R2.64], R4 ;  /* 0x0000000402007986 */ /* 0x001fe2000c101d24 */
[----:B------:R-:W-:Y:S05]  /*16e40*/  EXIT ;  /* 0x000000000000794d */ /* 0x000fea0003800000 */
.L_x_22116:
[----:B------:R-:W-:-:S13]  /*16e50*/  ISETP.NE.AND P0, PT, R0, 0xf, PT ;  /* 0x0000000f0000780c */ /* 0x000fda0003f05270 */
[----:B------:R-:W-:Y:S05]  /*16e60*/  @!P0 BRA `(.L_x_22118) ;  /* 0x0000000000e88947 */ /* 0x000fea0003800000 */
[----:B------:R-:W-:-:S13]  /*16e70*/  ISETP.NE.AND P0, PT, R0, 0x17, PT ;  /* 0x000000170000780c */ /* 0x000fda0003f05270 */
[----:B------:R-:W-:Y:S05]  /*16e80*/  @!P0 BRA `(.L_x_22119) ;  /* 0x0000000000908947 */ /* 0x000fea0003800000 */
[----:B------:R-:W-:-:S13]  /*16e90*/  ISETP.NE.AND P0, PT, R0, 0x18, PT ;  /* 0x000000180000780c */ /* 0x000fda0003f05270 */
[----:B------:R-:W-:Y:S05]  /*16ea0*/  @!P0 BRA `(.L_x_22120) ;  /* 0x0000000000448947 */ /* 0x000fea0003800000 */
.L_x_22097:
        /* <DEDUP_REMOVED lines=16> */
.L_x_22121:
[----:B------:R-:W-:Y:S05]  /*16fb0*/  EXIT ;  /* 0x000000000000794d */ /* 0x000fea0003800000 */
.L_x_22120:
        /* <DEDUP_REMOVED lines=13> */
.L_x_22123:
[----:B------:R-:W-:Y:S05]  /*17090*/  BSYNC.RECONVERGENT B0 ;  /* 0x0000000000007941 */ /* 0x000fea0003800200 */
.L_x_22122:
[----:B------:R-:W-:-:S05]  /*170a0*/  LOP3.LUT R5, R0, 0x80, R5, 0xf8, !PT ;  /* 0x0000008000057812 */ /* 0x000fca00078ef805 */
[----:B------:R-:W-:Y:S01]  /*170b0*/  STG.E.U8 desc[UR36][R2.64], R5 ;  /* 0x0000000502007986 */ /* 0x000fe2000c101124 */
[----:B------:R-:W-:Y:S05]  /*170c0*/  EXIT ;  /* 0x000000000000794d */ /* 0x000fea0003800000 */
.L_x_22119:
        /* <DEDUP_REMOVED lines=12> */
.L_x_22125:
[----:B------:R-:W-:Y:S01]  /*17190*/  IMAD.MOV.U32 R0, RZ, RZ, 0x7f ;  /* 0x0000007fff007424 */ /* 0x000fe200078e00ff */
[----:B------:R-:W-:-:S04]  /*171a0*/  ISETP.GT.U32.AND P0, PT, R4, 0x7f800000, PT ;  /* 0x7f8000000400780c */ /* 0x000fc80003f04070 */
[----:B------:R-:W-:-:S09]  /*171b0*/  SEL R0, R0, 0x7c, P0 ;  /* 0x0000007c00007807 */ /* 0x000fd20000000000 */
.L_x_22126:
[----:B------:R-:W-:Y:S05]  /*171c0*/  BSYNC.RECONVERGENT B0 ;  /* 0x0000000000007941 */ /* 0x000fea0003800200 */
.L_x_22124:
[----:B------:R-:W-:-:S04]  /*171d0*/  SHF.R.U32.HI R5, RZ, 0x18, R5 ;  /* 0x00000018ff057819 */ /* 0x000fc80000011605 */
[----:B------:R-:W-:-:S05]  /*171e0*/  LOP3.LUT R5, R0, 0x80, R5, 0xf8, !PT ;  /* 0x0000008000057812 */ /* 0x000fca00078ef805 */
[----:B------:R-:W-:Y:S01]  /*171f0*/  STG.E.U8 desc[UR36][R2.64], R5 ;  /* 0x0000000502007986 */ /* 0x000fe2000c101124 */
[----:B------:R-:W-:Y:S05]  /*17200*/  EXIT ;  /* 0x000000000000794d */ /* 0x000fea0003800000 */
.L_x_22118:
[----:B------:R-:W-:-:S05]  /*17210*/  HADD2.F32 R0, -RZ, R17.H0_H0 ;  /* 0x20000011ff007230 */ /* 0x000fca0000004100 */
[----:B------:R-:W-:-:S05]  /*17220*/  F2FP.BF16.F32.PACK_AB R0, RZ, R0 ;  /* 0x00000000ff00723e */ /* 0x000fca00000010ff */
[----:B------:R-:W-:Y:S01]  /*17230*/  STG.E.U16 desc[UR36][R2.64], R0 ;  /* 0x0000000002007986 */ /* 0x000fe2000c101524 */
[----:B------:R-:W-:Y:S05]  /*17240*/  EXIT ;  /* 0x000000000000794d */ /* 0x000fea0003800000 */
.L_x_22127:
        /* <DEDUP_REMOVED lines=11> */
.L_x_27240:


//--------------------- .text._ZN2at6native18elementwise_kernelILi128ELi4EZNS0_22gpu_kernel_impl_nocastIZZZNS0_49_GLOBAL__N__b919a28f_16_Normalization_cu_5c38458722batch_norm_elementwiseERKNS_6TensorES6_RKSt8optionalIS4_ESA_S6_S6_ENKUlvE0_clEvENKUlvE2_clEvEUlN3c104HalfEffffE_EEvRNS_18TensorIteratorBaseERKT_EUliE_EEviT1_ --------------------------
	.section	.text._ZN2at6native18elementwise_kernelILi128ELi4EZNS0_22gpu_kernel_impl_nocastIZZZNS0_49_GLOBAL__N__b919a28f_16_Normalization_cu_5c38458722batch_norm_elementwiseERKNS_6TensorES6_RKSt8optionalIS4_ESA_S6_S6_ENKUlvE0_clEvENKUlvE2_clEvEUlN3c104HalfEffffE_EEvRNS_18TensorIteratorBaseERKT_EUliE_EEviT1_,"ax",@progbits
	.align	128
        .global         _ZN2at6native18elementwise_kernelILi128ELi4EZNS0_22gpu_kernel_impl_nocastIZZZNS0_49_GLOBAL__N__b919a28f_16_Normalization_cu_5c38458722batch_norm_elementwiseERKNS_6TensorES6_RKSt8optionalIS4_ESA_S6_S6_ENKUlvE0_clEvENKUlvE2_clEvEUlN3c104HalfEffffE_EEvRNS_18TensorIteratorBaseERKT_EUliE_EEviT1_
        .type           _ZN2at6native18elementwise_kernelILi128ELi4EZNS0_22gpu_kernel_impl_nocastIZZZNS0_49_GLOBAL__N__b919a28f_16_Normalization_cu_5c38458722batch_norm_elementwiseERKNS_6TensorES6_RKSt8optionalIS4_ESA_S6_S6_ENKUlvE0_clEvENKUlvE2_clEvEUlN3c104HalfEffffE_EEvRNS_18TensorIteratorBaseERKT_EUliE_EEviT1_,@function
        .size           _ZN2at6native18elementwise_kernelILi128ELi4EZNS0_22gpu_kernel_impl_nocastIZZZNS0_49_GLOBAL__N__b919a28f_16_Normalization_cu_5c38458722batch_norm_elementwiseERKNS_6TensorES6_RKSt8optionalIS4_ESA_S6_S6_ENKUlvE0_clEvENKUlvE2_clEvEUlN3c104HalfEffffE_EEvRNS_18TensorIteratorBaseERKT_EUliE_EEviT1_,(.L_x_27241 - _ZN2at6native18elementwise_kernelILi128ELi4EZNS0_22gpu_kernel_impl_nocastIZZZNS0_49_GLOBAL__N__b919a28f_16_Normalization_cu_5c38458722batch_norm_elementwiseERKNS_6TensorES6_RKSt8optionalIS4_ESA_S6_S6_ENKUlvE0_clEvENKUlvE2_clEvEUlN3c104HalfEffffE_EEvRNS_18TensorIteratorBaseERKT_EUliE_EEviT1_)
        .other          _ZN2at6native18elementwise_kernelILi128ELi4EZNS0_22gpu_kernel_impl_nocastIZZZNS0_49_GLOBAL__N__b919a28f_16_Normalization_cu_5c38458722batch_norm_elementwiseERKNS_6TensorES6_RKSt8optionalIS4_ESA_S6_S6_ENKUlvE0_clEvENKUlvE2_clEvEUlN3c104HalfEffffE_EEvRNS_18TensorIteratorBaseERKT_EUliE_EEviT1_,@"STO_CUDA_ENTRY STV_DEFAULT"
_ZN2at6native18elementwise_kernelILi128ELi4EZNS0_22gpu_kernel_impl_nocastIZZZNS0_49_GLOBAL__N__b919a28f_16_Normalization_cu_5c38458722batch_norm_elementwiseERKNS_6TensorES6_RKSt8optionalIS4_ESA_S6_S6_ENKUlvE0_clEvENKUlvE2_clEvEUlN3c104HalfEffffE_EEvRNS_18TensorIteratorBaseERKT_EUliE_EEviT1_:
.text._ZN2at6native18elementwise_kernelILi128ELi4EZNS0_22gpu_kernel_impl_nocastIZZZNS0_49_GLOBAL__N__b919a28f_16_Normalization_cu_5c38458722batch_norm_elementwiseERKNS_6TensorES6_RKSt8optionalIS4_ESA_S6_S6_ENKUlvE0_clEvENKUlvE2_clEvEUlN3c104HalfEffffE_EEvRNS_18TensorIteratorBaseERKT_EUliE_EEviT1_:
        /* <DEDUP_REMOVED lines=16> */
[----:B------:R-:W2:Y:S08]  /*0100*/  LDC.64 R6, c[0x0][0x720] ;  /* 0x0001c800ff067b82 */ /* 0x000eb00000000a00 */
[----:B------:R-:W3:Y:S01]  /*0110*/  LDC.64 R8, c[0x0][0x728] ;  /* 0x0001ca00ff087b82 */ /* 0x000ee20000000a00 */
[----:B0-----:R-:W4:Y:S07]  /*0120*/  LDG.E.U16 R4, desc[UR6][R4.64] ;  /* 0x0000000604047981 */ /* 0x001f2e000c1e1500 */
[----:B------:R-:W0:Y:S01]  /*0130*/  LDC.64 R12, c[0x0][0x738] ;  /* 0x0001ce00ff0c7b82 */ /* 0x000e220000000a00 */
[----:B-1----:R-:W5:Y:S04]  /*0140*/  LDG.E R10, desc[UR6][R10.64] ;  /* 0x000000060a0a7981 */ /* 0x002f68000c1e1900 */
[----:B--2---:R-:W2:Y:S04]  /*0150*/  LDG.E R6, desc[UR6][R6.64] ;  /* 0x0000000606067981 */ /* 0x004ea8000c1e1900 */
[----:B---3--:R-:W3:Y:S04]  /*0160*/  LDG.E R8, desc[UR6][R8.64] ;  /* 0x0000000608087981 */ /* 0x008ee8000c1e1900 */
[----:B0-----:R-:W3:Y:S01]  /*0170*/  LDG.E R13, desc[UR6][R12.64] ;  /* 0x000000060c0d7981 */ /* 0x001ee2000c1e1900 */
[----:B------:R-:W0:Y:S01]  /*0180*/  LDC.64 R14, c[0x0][0x710] ;  /* 0x0001c400ff0e7b82 */ /* 0x000e220000000a00 */
[----:B------:R-:W-:-:S04]  /*0190*/  IADD3 R3, PT, PT, R3, 0x80, RZ ;  /* 0x0000008003037810 */ /* 0x000fc80007ffe0ff */
[----:B------:R-:W-:-:S13]  /*01a0*/  ISETP.GE.AND P0, PT, R3, UR4, PT ;  /* 0x0000000403007c0c */ /* 0x000fda000bf06270 */
[----:B------:R-:W-:Y:S05]  /*01b0*/  @P0 BREAK.RELIABLE B1 ;  /* 0x0000000000010942 */ /* 0x000fea0003800100 */
[----:B----4-:R-:W-:-:S05]  /*01c0*/  HADD2.F32 R17, -RZ, R4.H0_H0 ;  /* 0x20000004ff117230 */ /* 0x010fca0000004100 */
[----:B-----5:R-:W-:-:S04]  /*01d0*/  FADD.FTZ R17, -R10, R17 ;  /* 0x000000110a117221 */ /* 0x020fc80000010100 */
[----:B--2---:R-:W-:-:S04]  /*01e0*/  FMUL.FTZ R17, R6, R17 ;  /* 0x0000001106117220 */ /* 0x004fc80000410000 */
[----:B---3--:R-:W-:-:S05]  /*01f0*/  FFMA.FTZ R17, R13, R17, R8 ;  /* 0x000000110d117223 */ /* 0x008fca0000010008 */
[----:B------:R-:W-:-:S05]  /*0200*/  F2FP.F16.F32.PACK_AB R17, RZ, R17 ;  /* 0x00000011ff11723e */ /* 0x000fca00000000ff */
[----:B0-----:R0:W-:Y:S01]  /*0210*/  STG.E.U16 desc[UR6][R14.64], R17 ;  /* 0x000000110e007986 */ /* 0x0011e2000c101506 */
[----:B------:R-:W-:Y:S05]  /*0220*/  @P0 BRA `(.L_x_22132) ;  /* 0x0000000000a00947 */ /* 0x000fea0003800000 */
[----:B------:R-:W1:Y:S08]  /*0230*/  LDC.64 R4, c[0x0][0x718] ;  /* 0x0001c600ff047b82 */ /* 0x000e700000000a00 */
[----:B------:R-:W2:Y:S08]  /*0240*/  LDC.64 R10, c[0x0][0x730] ;  /* 0x0001cc00ff0a7b82 */ /* 0x000eb00000000a00 */
[----:B------:R-:W3:Y:S08]  /*0250*/  LDC.64 R6, c[0x0][0x720] ;  /* 0x0001c800ff067b82 */ /* 0x000ef00000000a00 */
[----:B------:R-:W4:Y:S01]  /*0260*/  LDC.64 R8, c[0x0][0x728] ;  /* 0x0001ca00ff087b82 */ /* 0x000f220000000a00 */
[----:B-1----:R-:W5:Y:S07]  /*0270*/  LDG.E.U16 R4, desc[UR6][R4.64] ;  /* 0x0000000604047981 */ /* 0x002f6e000c1e1500 */
[----:B------:R-:W1:Y:S01]  /*0280*/  LDC.64 R12, c[0x0][0x738] ;  /* 0x0001ce00ff0c7b82 */ /* 0x000e620000000a00 */
[----:B--2---:R-:W2:Y:S04]  /*0290*/  LDG.E R10, desc[UR6][R10.64] ;  /* 0x000000060a0a7981 */ /* 0x004ea8000c1e1900 */
[----:B---3--:R-:W3:Y:S04]  /*02a0*/  LDG.E R6, desc[UR6][R6.64] ;  /* 0x0000000606067981 */ /* 0x008ee8000c1e1900 */
[----:B----4-:R-:W4:Y:S04]  /*02b0*/  LDG.E R8, desc[UR6][R8.64] ;  /* 0x0000000608087981 */ /* 0x010f28000c1e1900 */
[----:B-1----:R-:W4:Y:S01]  /*02c0*/  LDG.E R13, desc[UR6][R12.64] ;  /* 0x000000060c0d7981 */ /* 0x002f22000c1e1900 */
[----:B0-----:R-:W0:Y:S01]  /*02d0*/  LDC.64 R14, c[0x0][0x710] ;  /* 0x0001c400ff0e7b82 */ /* 0x001e220000000a00 */
[----:B------:R-:W-:Y:S01]  /*02e0*/  IADD3 R3, PT, PT, R3, 0x80, RZ ;  /* 0x0000008003037810 */ /* 0x000fe20007ffe0ff */
[----:B-----5:R-:W-:-:S05]  /*02f0*/  HADD2.F32 R17, -RZ, R4.H0_H0 ;  /* 0x20000004ff117230 */ /* 0x020fca0000004100 */
[----:B--2---:R-:W-:-:S04]  /*0300*/  FADD.FTZ R17, -R10, R17 ;  /* 0x000000110a117221 */ /* 0x004fc80000010100 */
[----:B---3--:R-:W-:-:S04]  /*0310*/  FMUL.FTZ R17, R6, R17 ;  /* 0x0000001106117220 */ /* 0x008fc80000410000 */
[----:B----4-:R-:W-:-:S05]  /*0320*/  FFMA.FTZ R17, R13, R17, R8 ;  /* 0x000000110d117223 */ /* 0x010fca0000010008 */
[----:B------:R-:W-:-:S05]  /*0330*/  F2FP.F16.F32.PACK_AB R17, RZ, R17 ;  /* 0x00000011ff11723e */ /* 0x000fca00000000ff */
[----:B0-----:R0:W-:Y:S02]  /*0340*/  STG.E.U16 desc[UR6][R14.64], R17 ;  /* 0x000000110e007986 */ /* 0x0011e4000c101506 */
.L_x_22131:
[----:B------:R-:W-:-:S13]  /*0350*/  ISETP.GE.AND P0, PT, R3, UR4, PT ;  /* 0x0000000403007c0c */ /* 0x000fda000bf06270 */
[----:B------:R-:W-:Y:S05]  /*0360*/  @P0 BREAK.RELIABLE B1 ;  /* 0x0000000000010942 */ /* 0x000fea0003800100 */
[----:B------:R-:W-:Y:S05]  /*0370*/  @P0 BRA `(.L_x_22132) ;  /* 0x00000000004c0947 */ /* 0x000fea0003800000 */
[----:B------:R-:W-:Y:S05]  /*0380*/  BSYNC.RELIABLE B1 ;  /* 0x0000000000017941 */ /* 0x000fea0003800100 */
.L_x_22130:
        /* <DEDUP_REMOVED lines=18> */
.L_x_22132:
[----:B------:R-:W-:Y:S05]  /*04b0*/  BSYNC.RECONVERGENT B0 ;  /* 0x0000000000007941 */ /* 0x000fea0003800200 */
.L_x_22129:
[----:B------:R-:W-:Y:S05]  /*04c0*/  WARPSYNC.ALL ;  /* 0x0000000000007948 */ /* 0x000fea0003800000 */
[----:B------:R-:W-:-:S13]  /*04d0*/  ISETP.GE.AND P0, PT, R3, UR4, PT ;  /* 0x0000000403007c0c */ /* 0x000fda000bf06270 */
[----:B------:R-:W-:Y:S05]  /*04e0*/  @P0 EXIT ;  /* 0x000000000000094d */ /* 0x000fea0003800000 */
[----:B------:R-:W2:Y:S08]  /*04f0*/  LDC.64 R2, c[0x0][0x718] ;  /* 0x0001c600ff027b82 */ /* 0x000eb00000000a00 */
[----:B------:R-:W3:Y:S08]  /*0500*/  LDC.64 R8, c[0x0][0x730] ;  /* 0x0001cc00ff087b82 */ /* 0x000ef00000000a00 */
[----:B------:R-:W4:Y:S08]  /*0510*/  LDC.64 R4, c[0x0][0x720] ;  /* 0x0001c800ff047b82 */ /* 0x000f300000000a00 */
[----:B------:R-:W5:Y:S01]  /*0520*/  LDC.64 R6, c[0x0][0x728] ;  /* 0x0001ca00ff067b82 */ /* 0x000f620000000a00 */
[----:B--2---:R-:W0:Y:S07]  /*0530*/  LDG.E.U16 R2, desc[UR6][R2.64] ;  /* 0x0000000602027981 */ /* 0x004e2e000c1e1500 */
[----:B------:R-:W2:Y:S01]  /*0540*/  LDC.64 R10, c[0x0][0x738] ;  /* 0x0001ce00ff0a7b82 */ /* 0x000ea20000000a00 */
[----:B---3--:R-:W3:Y:S04]  /*0550*/  LDG.E R8, desc[UR6][R8.64] ;  /* 0x0000000608087981 */ /* 0x008ee8000c1e1900 */
[----:B----4-:R-:W4:Y:S04]  /*0560*/  LDG.E R4, desc[UR6][R4.64] ;  /* 0x0000000604047981 */ /* 0x010f28000c1e1900 */
[----:B-----5:R-:W5:Y:S04]  /*0570*/  LDG.E R6, desc[UR6][R6.64] ;  /* 0x0000000606067981 */ /* 0x020f68000c1e1900 */
[----:B--2---:R-:W5:Y:S01]  /*0580*/  LDG.E R11, desc[UR6][R10.64] ;  /* 0x000000060a0b7981 */ /* 0x004f62000c1e1900 */
[----:B------:R-:W2:Y:S01]  /*0590*/  LDC.64 R12, c[0x0][0x710] ;  /* 0x0001c400ff0c7b82 */ /* 0x000ea20000000a00 */
[----:B01----:R-:W-:-:S05]  /*05a0*/  HADD2.F32 R15, -RZ, R2.H0_H0 ;  /* 0x20000002ff0f7230 */ /* 0x003fca0000004100 */
[----:B---3--:R-:W-:-:S04]  /*05b0*/  FADD.FTZ R15, -R8, R15 ;  /* 0x0000000f080f7221 */ /* 0x008fc80000010100 */
[----:B----4-:R-:W-:-:S04]  /*05c0*/  FMUL.FTZ R15, R4, R15 ;  /* 0x0000000f040f7220 */ /* 0x010fc80000410000 */
[----:B-----5:R-:W-:-:S05]  /*05d0*/  FFMA.FTZ R15, R11, R15, R6 ;  /* 0x0000000f0b0f7223 */ /* 0x020fca0000010006 */
[----:B------:R-:W-:-:S05]  /*05e0*/  F2FP.F16.F32.PACK_AB R15, RZ, R15 ;  /* 0x0000000fff0f723e */ /* 0x000fca00000000ff */
[----:B--2---:R-:W-:Y:S01]  /*05f0*/  STG.E.U16 desc[UR6][R12.64], R15 ;  /* 0x0000000f0c007986 */ /* 0x004fe2000c101506 */
[----:B------:R-:W-:Y:S05]  /*0600*/  EXIT ;  /* 0x000000000000794d */ /* 0x000fea0003800000 */
.L_x_22128:
        /* <DEDUP_REMOVED lines=16> */
[----:B------:R-:W-:-:S04]  /*0710*/  SHF.R.U32.HI R7, RZ, UR9, R6 ;  /* 0x00000009ff077c19 */ /* 0x000fc80008011606 */
[----:B------:R-:W-:-:S05]  /*0720*/  IADD3 R16, PT, PT, -R7, RZ, RZ ;  /* 0x000000ff07107210 */ /* 0x000fca0007ffe1ff */
[----:B-1----:R-:W-:-:S04]  /*0730*/  IMAD R16, R16, UR5, R3 ;  /* 0x0000000510107c24 */ /* 0x002fc8000f8e0203 */
[C---:B--2---:R-:W-:Y:S02]  /*0740*/  IMAD R21, R16.reuse, UR12, RZ ;  /* 0x0000000c10157c24 */ /* 0x044fe4000f8e02ff */
[C---:B------:R-:W-:Y:S02]  /*0750*/  IMAD R20, R16.reuse, UR13, RZ ;  /* 0x0000000d10147c24 */ /* 0x040fe4000f8e02ff */
[C---:B------:R-:W-:Y:S02]  /*0760*/  IMAD R19, R16.reuse, UR14, RZ ;  /* 0x0000000e10137c24 */ /* 0x040fe4000f8e02ff */
        /* <DEDUP_REMOVED lines=26> */
[----:B------:R-:W3:Y:S01]  /*0910*/  LDCU.128 UR12, c[0x0][0x4f0] ;  /* 0x00009e00ff0c77ac */ /* 0x000ee20008000c00 */
[----:B0-----:R-:W-:-:S05]  /*0920*/  IMAD.HI.U32 R6, R5, UR8, R4 ;  /* 0x0000000805067c27 */ /* 0x001fca000f8e0004 */
[----:B------:R-:W-:-:S04]  /*0930*/  SHF.R.U32.HI R7, RZ, UR9, R6 ;  /* 0x00000009ff077c19 */ /* 0x000fc80008011606 */
[----:B------:R-:W-:-:S05]  /*0940*/  IADD3 R4, PT, PT, -R7, RZ, RZ ;  /* 0x000000ff07047210 */ /* 0x000fca0007ffe1ff */
[----:B-1----:R-:W-:-:S04]  /*0950*/  IMAD R4, R4, UR5, R5 ;  /* 0x0000000504047c24 */ /* 0x002fc8000f8e0205 */
[C---:B--2---:R-:W-:Y:S02]  /*0960*/  IMAD R17, R4.reuse, UR10, R17 ;  /* 0x0000000a04117c24 */ /* 0x044fe4000f8e0211 */
[C---:B------:R-:W-:Y:S02]  /*0970*/  IMAD R16, R4.reuse, UR11, R16 ;  /* 0x0000000b04107c24 */ /* 0x040fe4000f8e0210 */
[C---:B---3--:R-:W-:Y:S02]  /*0980*/  IMAD R21, R4.reuse, UR12, R21 ;  /* 0x0000000c04157c24 */ /* 0x048fe4000f8e0215 */
        /* <DEDUP_REMOVED lines=361> */
[----:B------:R-:W-:Y:S02]  /*2020*/  IMAD R16, R4, UR13, R16 ;  /* 0x0000000d04107c24 */ /* 0x000fe4000f8e0210 */
[----:B-----5:R-:W-:-:S04]  /*2030*/  @P0 IMAD.HI.U32 R6, R9, R6, R8 ;  /* 0x0000000609060227 */ /* 0x020fc800078e0008 */
[C---:B------:R-:W-:Y:S01]  /*2040*/  IMAD R21, R4.reuse, UR14, R21 ;  /* 0x0000000e04157c24 */ /* 0x040fe2000f8e0215 */
[----:B------:R-:W-:Y:S01]  /*2050*/  @P0 SHF.R.U32.HI R6, RZ, R7, R6 ;  /* 0x00000007ff060219 */ /* 0x000fe20000011606 */
[C---:B------:R-:W-:Y:S02]  /*2060*/  IMAD R20, R4.reuse, UR15, R20 ;  /* 0x0000000f04147c24 */ /* 0x040fe4000f8e0214 */
[----:B------:R-:W-:Y:S01]  /*2070*/  IMAD R19, R4, UR10, R19 ;  /* 0x0000000a04137c24 */ /* 0x000fe2000f8e0213 */
[----:B------:R-:W-:Y:S01]  /*2080*/  @P0 IADD3 R8, PT, PT, -R6, RZ, RZ ;  /* 0x000000ff06080210 */ /* 0x000fe20007ffe1ff */
[----:B------:R-:W-:-:S04]  /*2090*/  IMAD R18, R4, UR11, R18 ;  /* 0x0000000b04127c24 */ /* 0x000fc8000f8e0212 */
[----:B0-----:R-:W-:-:S04]  /*20a0*/  @P0 IMAD R8, R8, R23, R9 ;  /* 0x0000001708080224 */ /* 0x001fc800078e0209 */
[C---:B--2---:R-:W-:Y:S02]  /*20b0*/  @P0 IMAD R17, R8.reuse, R10, R17 ;  /* 0x0000000a08110224 */ /* 0x044fe400078e0211 */
[C---:B------:R-:W-:Y:S02]  /*20c0*/  @P0 IMAD R16, R8.reuse, R11, R16 ;  /* 0x0000000b08100224 */ /* 0x040fe400078e0210 */
[C---:B-1----:R-:W-:Y:S02]  /*20d0*/  @P0 IMAD R21, R8.reuse, R12, R21 ;  /* 0x0000000c08150224 */ /* 0x042fe400078e0215 */
[C---:B------:R-:W-:Y:S02]  /*20e0*/  @P0 IMAD R20, R8.reuse, R13, R20 ;  /* 0x0000000d08140224 */ /* 0x040fe400078e0214 */
[C---:B----4-:R-:W-:Y:S02]  /*20f0*/  @P0 IMAD R19, R8.reuse, R14, R19 ;  /* 0x0000000e08130224 */ /* 0x050fe400078e0213 */
[----:B------:R-:W-:-:S07]  /*2100*/  @P0 IMAD R18, R8, R15, R18 ;  /* 0x0000000f08120224 */ /* 0x000fce00078e0212 */
.L_x_22136:
[----:B------:R-:W0:Y:S01]  /*2110*/  LDCU.128 UR8, c[0x0][0x710] ;  /* 0x0000e200ff0877ac */ /* 0x000e220008000c00 */
[----:B------:R-:W1:Y:S01]  /*2120*/  LDCU.128 UR16, c[0x0][0x730] ;  /* 0x0000e600ff1077ac */ /* 0x000e620008000c00 */
[----:B------:R-:W2:Y:S01]  /*2130*/  LDCU.128 UR12, c[0x0][0x720] ;  /* 0x0000e400ff0c77ac */ /* 0x000ea20008000c00 */
[----:B0-----:R-:W-:-:S04]  /*2140*/  IADD3 R4, P1, PT, R16, UR10, RZ ;  /* 0x0000000a10047c10 */ /* 0x001fc8000ff3e0ff */
[----:B------:R-:W-:Y:S02]  /*2150*/  IADD3.X R5, PT, PT, RZ, UR11, RZ, P1, !PT ;  /* 0x0000000bff057c10 */ /* 0x000fe40008ffe4ff */
[----:B-1----:R-:W-:Y:S02]  /*2160*/  IADD3 R8, P0, PT, R19, UR16, RZ ;  /* 0x0000001013087c10 */ /* 0x002fe4000ff1e0ff */
[----:B--2---:R-:W-:Y:S01]  /*2170*/  IADD3 R6, P1, PT, R21, UR12, RZ ;  /* 0x0000000c15067c10 */ /* 0x004fe2000ff3e0ff */
[----:B------:R-:W2:Y:S01]  /*2180*/  LDG.E.U16 R4, desc[UR6][R4.64] ;  /* 0x0000000604047981 */ /* 0x000ea2000c1e1500 */
[----:B------:R-:W-:Y:S02]  /*2190*/  IADD3.X R9, PT, PT, RZ, UR17, RZ, P0, !PT ;  /* 0x00000011ff097c10 */ /* 0x000fe400087fe4ff */
[----:B------:R-:W-:Y:S02]  /*21a0*/  IADD3 R18, P0, PT, R18, UR18, RZ ;  /* 0x0000001212127c10 */ /* 0x000fe4000ff1e0ff */
[----:B------:R-:W-:Y:S01]  /*21b0*/  IADD3 R20, P2, PT, R20, UR14, RZ ;  /* 0x0000000e14147c10 */ /* 0x000fe2000ff5e0ff */
[----:B------:R-:W3:Y:S01]  /*21c0*/  LDG.E R8, desc[UR6][R8.64] ;  /* 0x0000000608087981 */ /* 0x000ee2000c1e1900 */
[----:B------:R-:W-:-:S02]  /*21d0*/  IADD3.X R7, PT, PT, RZ, UR13, RZ, P1, !PT ;  /* 0x0000000dff077c10 */ /* 0x000fc40008ffe4ff */
[----:B------:R-:W-:Y:S02]  /*21e0*/  IADD3.X R19, PT, PT, RZ, UR19, RZ, P0, !PT ;  /* 0x00000013ff137c10 */ /* 0x000fe400087fe4ff */
[----:B------:R-:W-:Y:S01]  /*21f0*/  IADD3.X R21, PT, PT, RZ, UR15, RZ, P2, !PT ;  /* 0x0000000fff157c10 */ /* 0x000fe200097fe4ff */
[----:B------:R-:W4:Y:S04]  /*2200*/  LDG.E R6, desc[UR6][R6.64] ;  /* 0x0000000606067981 */ /* 0x000f28000c1e1900 */
[----:B------:R-:W5:Y:S04]  /*2210*/  LDG.E R20, desc[UR6][R20.64] ;  /* 0x0000000614147981 */ /* 0x000f68000c1e1900 */
[----:B------:R-:W5:Y:S01]  /*2220*/  LDG.E R19, desc[UR6][R18.64] ;  /* 0x0000000612137981 */ /* 0x000f62000c1e1900 */
[----:B------:R-:W-:Y:S01]  /*2230*/  IADD3 R3, PT, PT, R3, 0x80, RZ ;  /* 0x0000008003037810 */ /* 0x000fe20007ffe0ff */
[----:B--2---:R-:W-:-:S05]  /*2240*/  HADD2.F32 R11, -RZ, R4.H0_H0 ;  /* 0x20000004ff0b7230 */ /* 0x004fca0000004100 */
[----:B---3--:R-:W-:Y:S01]  /*2250*/  FADD.FTZ R11, -R8, R11 ;  /* 0x0000000b080b7221 */ /* 0x008fe20000010100 */
[----:B------:R-:W-:-:S03]  /*2260*/  IADD3 R4, P0, PT, R17, UR8, RZ ;  /* 0x0000000811047c10 */ /* 0x000fc6000ff1e0ff */
[----:B----4-:R-:W-:Y:S01]  /*2270*/  FMUL.FTZ R11, R6, R11 ;  /* 0x0000000b060b7220 */ /* 0x010fe20000410000 */
[----:B------:R-:W-:-:S03]  /*2280*/  IADD3.X R5, PT, PT, RZ, UR9, RZ, P0, !PT ;  /* 0x00000009ff057c10 */ /* 0x000fc600087fe4ff */
[----:B-----5:R-:W-:-:S05]  /*2290*/  FFMA.FTZ R11, R19, R11, R20 ;  /* 0x0000000b130b7223 */ /* 0x020fca0000010014 */
        /* <DEDUP_REMOVED lines=429> */
.L_x_22138:
        /* <DEDUP_REMOVED lines=26> */
[----:B------:R0:W-:Y:S02]  /*3f10*/  STG.E.U16 desc[UR6][R4.64], R11 ;  /* 0x0000000b04007986 */ /* 0x0001e4000c101506 */
.L_x_22135:
[----:B------:R-:W-:-:S13]  /*3f20*/  ISETP.GE.AND P0, PT, R3, UR4, PT ;  /* 0x0000000403007c0c */ /* 0x000fda000bf06270 */
[----:B------:R-:W-:Y:S05]  /*3f30*/  @P0 BREAK.RELIABLE B1 ;  /* 0x0000000000010942 */ /* 0x000fea0003800100 */
[----:B------:R-:W-:Y:S05]  /*3f40*/  @P0 BRA `(.L_x_22137) ;  /* 0x0000001c00100947 */ /* 0x000fea0003800000 */
[----:B------:R-:W-:Y:S05]  /*3f50*/  BSYNC.RELIABLE B1 ;  /* 0x0000000000017941 */ /* 0x000fea0003800100 */
.L_x_22134:
        /* <DEDUP_REMOVED lines=8> */
[----:B------:R-:W-:-:S04]  /*3fe0*/  SHF.R.U32.HI R7, RZ, UR9, R6 ;  /* 0x00000009ff077c19 */ /* 0x000fc80008011606 */
[----:B------:R-:W-:-:S05]  /*3ff0*/  IADD3 R16, PT, PT, -R7, RZ, RZ ;  /* 0x000000ff07107210 */ /* 0x000fca0007ffe1ff */
[----:B0-----:R-:W-:-:S04]  /*4000*/  IMAD R16, R16, UR5, R3 ;  /* 0x0000000510107c24 */ /* 0x001fc8000f8e0203 */
        /* <DEDUP_REMOVED lines=413> */
.L_x_22139:
        /* <DEDUP_REMOVED lines=27> */
.L_x_22137:
[----:B------:R-:W-:Y:S05]  /*5b90*/  BSYNC.RECONVERGENT B0 ;  /* 0x0000000000007941 */ /* 0x000fea0003800200 */
.L_x_22133:
        /* <DEDUP_REMOVED lines=11> */
[----:B------:R-:W-:-:S04]  /*5c50*/  SHF.R.U32.HI R9, RZ, UR5, R8 ;  /* 0x00000005ff097c19 */ /* 0x000fc80008011608 */
[----:B------:R-:W-:-:S05]  /*5c60*/  IADD3 R6, PT, PT, -R9, RZ, RZ ;  /* 0x000000ff09067210 */ /* 0x000fca0007ffe1ff */
[----:B0-----:R-:W-:-:S04]  /*5c70*/  IMAD R6, R6, UR8, R3 ;  /* 0x0000000806067c24 */ /* 0x001fc8000f8e0203 */
[C---:B-1----:R-:W-:Y:S02]  /*5c80*/  IMAD R5, R6.reuse, UR12, RZ ;  /* 0x0000000c06057c24 */ /* 0x042fe4000f8e02ff */
        /* <DEDUP_REMOVED lines=397> */
[----:B------:R-:W-:Y:S02]  /*7560*/  IMAD R6, R8, UR13, R6 ;  /* 0x0000000d08067c24 */ /* 0x000fe4000f8e0206 */
[----:B-----5:R-:W-:-:S04]  /*7570*/  @P0 IMAD.HI.U32 R18, R17, R18, R16 ;  /* 0x0000001211120227 */ /* 0x020fc800078e0010 */
[C---:B------:R-:W-:Y:S01]  /*7580*/  IMAD R5, R8.reuse, UR14, R5 ;  /* 0x0000000e08057c24 */ /* 0x040fe2000f8e0205 */
[----:B------:R-:W-:Y:S01]  /*7590*/  @P0 SHF.R.U32.HI R18, RZ, R19, R18 ;  /* 0x00000013ff120219 */ /* 0x000fe20000011612 */
[C---:B------:R-:W-:Y:S02]  /*75a0*/  IMAD R4, R8.reuse, UR15, R4 ;  /* 0x0000000f08047c24 */ /* 0x040fe4000f8e0204 */
[----:B0-----:R-:W-:Y:S01]  /*75b0*/  IMAD R7, R8, UR4, R7 ;  /* 0x0000000408077c24 */ /* 0x001fe2000f8e0207 */
[----:B------:R-:W-:Y:S01]  /*75c0*/  @P0 IADD3 R16, PT, PT, -R18, RZ, RZ ;  /* 0x000000ff12100210 */ /* 0x000fe20007ffe1ff */
[----:B------:R-:W-:-:S04]  /*75d0*/  IMAD R0, R8, UR5, R0 ;  /* 0x0000000508007c24 */ /* 0x000fc8000f8e0200 */
[----:B--2---:R-:W-:-:S04]  /*75e0*/  @P0 IMAD R16, R21, R16, R17 ;  /* 0x0000001015100224 */ /* 0x004fc800078e0211 */
[C---:B-1----:R-:W-:Y:S02]  /*75f0*/  @P0 IMAD R3, R16.reuse, R14, R3 ;  /* 0x0000000e10030224 */ /* 0x042fe400078e0203 */
[C---:B------:R-:W-:Y:S02]  /*7600*/  @P0 IMAD R6, R16.reuse, R15, R6 ;  /* 0x0000000f10060224 */ /* 0x040fe400078e0206 */
[C---:B------:R-:W-:Y:S02]  /*7610*/  @P0 IMAD R5, R16.reuse, R12, R5 ;  /* 0x0000000c10050224 */ /* 0x040fe400078e0205 */
[C---:B------:R-:W-:Y:S02]  /*7620*/  @P0 IMAD R4, R16.reuse, R13, R4 ;  /* 0x0000000d10040224 */ /* 0x040fe400078e0204 */
[C---:B----4-:R-:W-:Y:S02]  /*7630*/  @P0 IMAD R7, R16.reuse, R10, R7 ;  /* 0x0000000a10070224 */ /* 0x050fe400078e0207 */
[----:B------:R-:W-:-:S07]  /*7640*/  @P0 IMAD R0, R16, R11, R0 ;  /* 0x0000000b10000224 */ /* 0x000fce00078e0200 */
.L_x_22140:
[----:B------:R-:W0:Y:S01]  /*7650*/  LDCU.128 UR8, c[0x0][0x710] ;  /* 0x0000e200ff0877ac */ /* 0x000e220008000c00 */
[----:B------:R-:W1:Y:S01]  /*7660*/  LDCU.128 UR16, c[0x0][0x730] ;  /* 0x0000e600ff1077ac */ /* 0x000e620008000c00 */
[----:B------:R-:W2:Y:S01]  /*7670*/  LDCU.128 UR12, c[0x0][0x720] ;  /* 0x0000e400ff0c77ac */ /* 0x000ea20008000c00 */
[----:B0-----:R-:W-:Y:S02]  /*7680*/  IADD3 R6, P1, PT, R6, UR10, RZ ;  /* 0x0000000a06067c10 */ /* 0x001fe4000ff3e0ff */
[----:B-1----:R-:W-:Y:S02]  /*7690*/  IADD3 R10, P0, PT, R7, UR16, RZ ;  /* 0x00000010070a7c10 */ /* 0x002fe4000ff1e0ff */
[----:B------:R-:W-:Y:S02]  /*76a0*/  IADD3.X R7, PT, PT, RZ, UR11, RZ, P1, !PT ;  /* 0x0000000bff077c10 */ /* 0x000fe40008ffe4ff */
[----:B--2---:R-:W-:Y:S02]  /*76b0*/  IADD3 R8, P1, PT, R5, UR12, RZ ;  /* 0x0000000c05087c10 */ /* 0x004fe4000ff3e0ff */
[----:B------:R-:W-:Y:S01]  /*76c0*/  IADD3.X R11, PT, PT, RZ, UR17, RZ, P0, !PT ;  /* 0x00000011ff0b7c10 */ /* 0x000fe200087fe4ff */
[----:B------:R-:W2:Y:S01]  /*76d0*/  LDG.E.U16 R6, desc[UR6][R6.64] ;  /* 0x0000000606067981 */ /* 0x000ea2000c1e1500 */
[----:B------:R-:W-:-:S02]  /*76e0*/  IADD3 R12, P0, PT, R0, UR18, RZ ;  /* 0x00000012000c7c10 */ /* 0x000fc4000ff1e0ff */
[----:B------:R-:W-:Y:S01]  /*76f0*/  IADD3 R4, P2, PT, R4, UR14, RZ ;  /* 0x0000000e04047c10 */ /* 0x000fe2000ff5e0ff */
[----:B------:R-:W3:Y:S01]  /*7700*/  LDG.E R10, desc[UR6][R10.64] ;  /* 0x000000060a0a7981 */ /* 0x000ee2000c1e1900 */
[----:B------:R-:W-:Y:S02]  /*7710*/  IADD3.X R9, PT, PT, RZ, UR13, RZ, P1, !PT ;  /* 0x0000000dff097c10 */ /* 0x000fe40008ffe4ff */
[----:B------:R-:W-:Y:S02]  /*7720*/  IADD3.X R13, PT, PT, RZ, UR19, RZ, P0, !PT ;  /* 0x00000013ff0d7c10 */ /* 0x000fe400087fe4ff */
[----:B------:R-:W-:Y:S01]  /*7730*/  IADD3.X R5, PT, PT, RZ, UR15, RZ, P2, !PT ;  /* 0x0000000fff057c10 */ /* 0x000fe200097fe4ff */
[----:B------:R-:W4:Y:S04]  /*7740*/  LDG.E R8, desc[UR6][R8.64] ;  /* 0x0000000608087981 */ /* 0x000f28000c1e1900 */
[----:B------:R-:W5:Y:S04]  /*7750*/  LDG.E R4, desc[UR6][R4.64] ;  /* 0x0000000604047981 */ /* 0x000f68000c1e1900 */
[----:B------:R-:W5:Y:S01]  /*7760*/  LDG.E R13, desc[UR6][R12.64] ;  /* 0x000000060c0d7981 */ /* 0x000f62000c1e1900 */
[----:B------:R-:W-:-:S04]  /*7770*/  IADD3 R2, P0, PT, R3, UR8, RZ ;  /* 0x0000000803027c10 */ /* 0x000fc8000ff1e0ff */
[----:B------:R-:W-:Y:S01]  /*7780*/  IADD3.X R3, PT, PT, RZ, UR9, RZ, P0, !PT ;  /* 0x00000009ff037c10 */ /* 0x000fe200087fe4ff */
[----:B--2---:R-:W-:-:S05]  /*7790*/  HADD2.F32 R15, -RZ, R6.H0_H0 ;  /* 0x20000006ff0f7230 */ /* 0x004fca0000004100 */
[----:B---3--:R-:W-:-:S04]  /*77a0*/  FADD.FTZ R15, -R10, R15 ;  /* 0x0000000f0a0f7221 */ /* 0x008fc80000010100 */
[----:B----4-:R-:W-:-:S04]  /*77b0*/  FMUL.FTZ R15, R8, R15 ;  /* 0x0000000f080f7220 */ /* 0x010fc80000410000 */
[----:B-----5:R-:W-:-:S05]  /*77c0*/  FFMA.FTZ R15, R13, R15, R4 ;  /* 0x0000000f0d0f7223 */ /* 0x020fca0000010004 */
[----:B------:R-:W-:-:S05]  /*77d0*/  F2FP.F16.F32.PACK_AB R15, RZ, R15 ;  /* 0x0000000fff0f723e */ /* 0x000fca00000000ff */
[----:B------:R-:W-:Y:S01]  /*77e0*/  STG.E.U16 desc[UR6][R2.64], R15 ;  /* 0x0000000f02007986 */ /* 0x000fe2000c101506 */
[----:B------:R-:W-:Y:S05]  /*77f0*/  EXIT ;  /* 0x000000000000794d */ /* 0x000fea0003800000 */
.L_x_22141:
        /* <DEDUP_REMOVED lines=16> */
.L_x_27241:


//--------------------- .text._ZN2at6native27unrolled_elementwise_kernelIZZZNS0_49_GLOBAL__N__b919a28f_16_Normalization_cu_5c38458722batch_norm_elementwiseERKNS_6TensorES5_RKSt8optionalIS3_ES9_S5_S5_ENKUlvE0_clEvENKUlvE2_clEvEUlN3c104HalfEffffE_St5arrayIPcLm6EELi4E23TrivialOffsetCalculatorILi5EjESI_ILi1EjENS0_6memory15LoadWithoutCastENSL_16StoreWithoutCastEEEviT_T0_T2_T3_T4_T5_ --------------------------
	.section	.text._ZN2at6native27unrolled_elementwise_kernelIZZZNS0_49_GLOBAL__N__b919a28f_16_Normalization_cu_5c38458722batch_norm_elementwiseERKNS_6TensorES5_RKSt8optionalIS3_ES9_S5_S5_ENKUlvE0_clEvENKUlvE2_clEvEUlN3c104HalfEffffE_St5arrayIPcLm6EELi4E23TrivialOffsetCalculatorILi5EjESI_ILi1EjENS0_6memory15LoadWithoutCastENSL_16StoreWithoutCastEEEviT_T0_T2_T3_T4_T5_,"ax",@progbits
	.align	128
        .global         _ZN2at6native27unrolled_elementwise_kernelIZZZNS0_49_GLOBAL__N__b919a28f_16_Normalization_cu_5c38458722batch_norm_elementwiseERKNS_6TensorES5_RKSt8optionalIS3_ES9_S5_S5_ENKUlvE0_clEvENKUlvE2_clEvEUlN3c104HalfEffffE_St5arrayIPcLm6EELi4E23TrivialOffsetCalculatorILi5EjESI_ILi1EjENS0_6memory15LoadWithoutCastENSL_16StoreWithoutCastEEEviT_T0_T2_T3_T4_T5_
        .type           _ZN2at6native27unrolled_elementwise_kernelIZZZNS0_49_GLOBAL__N__b919a28f_16_Normalization_cu_5c38458722batch_norm_elementwiseERKNS_6TensorES5_RKSt8optionalIS3_ES9_S5_S5_ENKUlvE0_clEvENKUlvE2_clEvEUlN3c104HalfEffffE_St5arrayIPcLm6EELi4E23TrivialOffsetCalculatorILi5EjESI_ILi1EjENS0_6memory15LoadWithoutCastENSL_16StoreWithoutCastEEEviT_T0_T2_T3_T4_T5_,@function
        .size           _ZN2at6native27unrolled_elementwise_kernelIZZZNS0_49_GLOBAL__N__b919a28f_16_Normalization_cu_5c38458722batch_norm_elementwiseERKNS_6TensorES5_RKSt8optionalIS3_ES9_S5_S5_ENKUlvE0_clEvENKUlvE2_clEvEUlN3c104HalfEffffE_St5arrayIPcLm6EELi4E23TrivialOffsetCalculatorILi5EjESI_ILi1EjENS0_6memory15LoadWithoutCastENSL_16StoreWithoutCastEEEviT_T0_T2_T3_T4_T5_,(.L_x_27242 - _ZN2at6native27unrolled_elementwise_kernelIZZZNS0_49_GLOBAL__N__b919a28f_16_Normalization_cu_5c38458722batch_norm_elementwiseERKNS_6TensorES5_RKSt8optionalIS3_ES9_S5_S5_ENKUlvE0_clEvENKUlvE2_clEvEUlN3c104HalfEffffE_St5arrayIPcLm6EELi4E23TrivialOffsetCalculatorILi5EjESI_ILi1EjENS0_6memory15LoadWithoutCastENSL_16StoreWithoutCastEEEviT_T0_T2_T3_T4_T5_)
        .other          _ZN2at6native27unrolled_elementwise_kernelIZZZNS0_49_GLOBAL__N__b919a28f_16_Normalization_cu_5c38458722batch_norm_elementwiseERKNS_6TensorES5_RKSt8optionalIS3_ES9_S5_S5_ENKUlvE0_clEvENKUlvE2_clEvEUlN3c104HalfEffffE_St5arrayIPcLm6EELi4E23TrivialOffsetCalculatorILi5EjESI_ILi1EjENS0_6memory15LoadWithoutCastENSL_16StoreWithoutCastEEEviT_T0_T2_T3_T4_T5_,@"STO_CUDA_ENTRY STV_DEFAULT"
_ZN2at6native27unrolled_elementwise_kernelIZZZNS0_49_GLOBAL__N__b919a28f_16_Normalization_cu_5c38458722batch_norm_elementwiseERKNS_6TensorES5_RKSt8optionalIS3_ES9_S5_S5_ENKUlvE0_clEvENKUlvE2_clEvEUlN3c104HalfEffffE_St5arrayIPcLm6EELi4E23TrivialOffsetCalculatorILi5EjESI_ILi1EjENS0_6memory15LoadWithoutCastENSL_16StoreWithoutCastEEEviT_T0_T2_T3_T4_T5_:
.text._ZN2at6native27unrolled_elementwise_kernelIZZZNS0_49_GLOBAL__N__b919a28f_16_Normalization_cu_5c38458722batch_norm_elementwiseERKNS_6TensorES5_RKSt8optionalIS3_ES9_S5_S5_ENKUlvE0_clEvENKUlvE2_clEvEUlN3c104HalfEffffE_St5arrayIPcLm6EELi4E23TrivialOffsetCalculatorILi5EjESI_ILi1EjENS0_6memory15LoadWithoutCastENSL_16StoreWithoutCastEEEviT_T0_T2_T3_T4_T5_:
        /* <DEDUP_REMOVED lines=16> */
[----:B------:R-:W-:-:S05]  /*0100*/  @!P0 LEA R17, R0, R3, 0x9 ;  /* 0x0000000300118211 */ /* 0x000fca00078e48ff */
[C---:B---3--:R-:W-:Y:S02]  /*0110*/  @!P0 IMAD.WIDE.U32 R14, R17.reuse, 0x2, R14 ;  /* 0x00000002110e8825 */ /* 0x048fe400078e000e */
[----:B------:R-:W3:Y:S02]  /*0120*/  @!P0 LDC.64 R32, c[0x0][0x3b0] ;  /* 0x0000ec00ff208b82 */ /* 0x000ee40000000a00 */
[----:B----4-:R-:W-:Y:S01]  /*0130*/  @!P0 IMAD.WIDE.U32 R18, R17, 0x4, R18 ;  /* 0x0000000411128825 */ /* 0x010fe200078e0012 */
[----:B-1----:R1:W4:Y:S04]  /*0140*/  @!P0 LDG.E.U16 R25, desc[UR4][R14.64] ;  /* 0x000000040e198981 */ /* 0x002328000c1e1500 */
[----:B------:R1:W4:Y:S01]  /*0150*/  @!P0 LDG.E R26, desc[UR4][R18.64] ;  /* 0x00000004121a8981 */ /* 0x000322000c1e1900 */
[----:B------:R-:W-:Y:S01]  /*0160*/  @!P0 IADD3 R5, PT, PT, R3, 0x80, RZ ;  /* 0x0000008003058810 */ /* 0x000fe20007ffe0ff */
[----:B------:R-:W-:Y:S01]  /*0170*/  IMAD.MOV.U32 R7, RZ, RZ, RZ ;  /* 0x000000ffff077224 */ /* 0x000fe200078e00ff */
[----:B------:R-:W2:Y:S01]  /*0180*/  LDC.64 R22, c[0x0][0x398] ;  /* 0x0000e600ff167b82 */ /* 0x000ea20000000a00 */
[----:B------:R-:W-:Y:S01]  /*0190*/  @!P0 IMAD.WIDE.U32 R20, R17, 0x4, R12 ;  /* 0x0000000411148825 */ /* 0x000fe200078e000c */
[----:B------:R-:W-:-:S06]  /*01a0*/  ISETP.GE.AND P1, PT, R5, R2, PT ;  /* 0x000000020500720c */ /* 0x000fcc0003f26270 */
[----:B-1----:R-:W1:Y:S01]  /*01b0*/  LDC.64 R14, c[0x0][0x3a0] ;  /* 0x0000e800ff0e7b82 */ /* 0x002e620000000a00 */
[----:B------:R-:W-:Y:S02]  /*01c0*/  CS2R R12, SRZ ;  /* 0x00000000000c7805 */ /* 0x000fe4000001ff00 */
[----:B------:R-:W-:Y:S01]  /*01d0*/  CS2R R18, SRZ ;  /* 0x0000000000127805 */ /* 0x000fe2000001ff00 */
[C---:B0-----:R-:W-:Y:S01]  /*01e0*/  @!P0 IMAD.WIDE.U32 R34, R17.reuse, 0x4, R34 ;  /* 0x0000000411228825 */ /* 0x041fe200078e0022 */
[----:B------:R-:W4:Y:S02]  /*01f0*/  @!P0 LDG.E R7, desc[UR4][R20.64] ;  /* 0x0000000414078981 */ /* 0x000f24000c1e1900 */
[----:B------:R-:W-:Y:S01]  /*0200*/  @!P1 LEA R11, R0, R5, 0x9 ;  /* 0x00000005000b9211 */ /* 0x000fe200078e48ff */
[----:B---3--:R-:W-:Y:S01]  /*0210*/  @!P0 IMAD.WIDE.U32 R32, R17, 0x4, R32 ;  /* 0x0000000411208825 */ /* 0x008fe200078e0020 */
[----:B------:R-:W-:Y:S01]  /*0220*/  @!P1 IADD3 R5, PT, PT, R5, 0x80, RZ ;  /* 0x0000008005059810 */ /* 0x000fe20007ffe0ff */
[----:B------:R0:W3:Y:S01]  /*0230*/  @!P0 LDG.E R13, desc[UR4][R34.64] ;  /* 0x00000004220d8981 */ /* 0x0000e2000c1e1900 */
[----:B------:R-:W-:Y:S01]  /*0240*/  PRMT R17, RZ, 0x7610, R17 ;  /* 0x00007610ff117816 */ /* 0x000fe20000000011 */
[----:B--2---:R-:W-:Y:S01]  /*0250*/  @!P1 IMAD.WIDE.U32 R30, R11, 0x2, R30 ;  /* 0x000000020b1e9825 */ /* 0x004fe200078e001e */
[----:B------:R-:W-:Y:S01]  /*0260*/  MOV R24, RZ ;  /* 0x000000ff00187202 */ /* 0x000fe20000000f00 */
[----:B------:R2:W3:Y:S01]  /*0270*/  @!P0 LDG.E R18, desc[UR4][R32.64] ;  /* 0x0000000420128981 */ /* 0x0004e2000c1e1900 */
[----:B------:R-:W-:Y:S01]  /*0280*/  ISETP.GE.AND P0, PT, R5, R2, PT ;  /* 0x000000020500720c */ /* 0x000fe20003f06270 */
[C---:B------:R-:W-:Y:S01]  /*0290*/  @!P1 IMAD.WIDE.U32 R28, R11.reuse, 0x4, R28 ;  /* 0x000000040b1c9825 */ /* 0x040fe200078e001c */
[----:B------:R-:W2:Y:S01]  /*02a0*/  @!P1 LDC.64 R36, c[0x0][0x3b0] ;  /* 0x0000ec00ff249b82 */ /* 0x000ea20000000a00 */
[----:B------:R-:W3:Y:S04]  /*02b0*/  @!P1 LDG.E.U16 R17, desc[UR4][R30.64] ;  /* 0x000000041e119981 */ /* 0x000ee8000c1e1500 */
[----:B------:R-:W3:Y:S01]  /*02c0*/  @!P1 LDG.E R24, desc[UR4][R28.64] ;  /* 0x000000041c189981 */ /* 0x000ee2000c1e1900 */
[----:B-1----:R-:W-:-:S02]  /*02d0*/  @!P1 IMAD.WIDE.U32 R14, R11, 0x4, R14 ;  /* 0x000000040b0e9825 */ /* 0x002fc400078e000e */
[----:B0-----:R-:W0:Y:S03]  /*02e0*/  LDC.64 R34, c[0x0][0x390] ;  /* 0x0000e400ff227b82 */ /* 0x001e260000000a00 */
[----:B------:R1:W3:Y:S05]  /*02f0*/  @!P1 LDG.E R12, desc[UR4][R14.64] ;  /* 0x000000040e0c9981 */ /* 0x0002ea000c1e1900 */
[----:B--2---:R-:W2:Y:S08]  /*0300*/  LDC.64 R32, c[0x0][0x398] ;  /* 0x0000e600ff207b82 */ /* 0x004eb00000000a00 */
[----:B-1----:R-:W1:Y:S01]  /*0310*/  LDC.64 R14, c[0x0][0x3a8] ;  /* 0x0000ea00ff0e7b82 */ /* 0x002e620000000a00 */
[----:B------:R-:W-:Y:S01]  /*0320*/  CS2R R20, SRZ ;  /* 0x0000000000147805 */ /* 0x000fe2000001ff00 */
[----:B------:R-:W-:-:S04]  /*0330*/  @!P1 IMAD.WIDE.U32 R22, R11, 0x4, R22 ;  /* 0x000000040b169825 */ /* 0x000fc800078e0016 */
[----:B------:R-:W-:Y:S01]  /*0340*/  @!P0 IMAD R27, R0, 0x200, R5 ;  /* 0x00000200001b8824 */ /* 0x000fe200078e0205 */
[----:B------:R0:W3:Y:S01]  /*0350*/  @!P1 LDG.E R20, desc[UR4][R22.64] ;  /* 0x0000000416149981 */ /* 0x0000e2000c1e1900 */
[----:B------:R-:W2:Y:S08]  /*0360*/  LDC.64 R30, c[0x0][0x3a0] ;  /* 0x0000e800ff1e7b82 */ /* 0x000eb00000000a00 */
[----:B------:R-:W2:Y:S01]  /*0370*/  @!P0 LDC.64 R28, c[0x0][0x3b0] ;  /* 0x0000ec00ff1c8b82 */ /* 0x000ea20000000a00 */
[----:B0-----:R-:W-:Y:S01]  /*0380*/  PRMT R23, RZ, 0x7610, R23 ;  /* 0x00007610ff177816 */ /* 0x001fe20000000017 */
[----:B------:R-:W-:Y:S01]  /*0390*/  @!P0 IMAD.WIDE.U32 R34, R27, 0x2, R34 ;  /* 0x000000021b228825 */ /* 0x000fe200078e0022 */
[----:B------:R-:W-:-:S04]  /*03a0*/  MOV R22, RZ ;  /* 0x000000ff00167202 */ /* 0x000fc80000000f00 */
[----:B------:R-:W3:Y:S01]  /*03b0*/  @!P0 LDG.E.U16 R23, desc[UR4][R34.64] ;  /* 0x0000000422178981 */ /* 0x000ee2000c1e1500 */
[----:B-1----:R-:W-:-:S04]  /*03c0*/  @!P0 IMAD.WIDE.U32 R14, R27, 0x4, R14 ;  /* 0x000000041b0e8825 */ /* 0x002fc800078e000e */
[----:B------:R-:W-:Y:S02]  /*03d0*/  HFMA2 R16, -RZ, RZ, 0, 0 ;  /* 0x00000000ff107431 */ /* 0x000fe400000001ff */
[----:B--2---:R-:W-:Y:S01]  /*03e0*/  @!P0 IMAD.WIDE.U32 R32, R27, 0x4, R32 ;  /* 0x000000041b208825 */ /* 0x004fe200078e0020 */
[----:B------:R0:W2:Y:S03]  /*03f0*/  @!P0 LDG.E R22, desc[UR4][R14.64] ;  /* 0x000000040e168981 */ /* 0x0000a6000c1e1900 */
[----:B------:R-:W-:-:S04]  /*0400*/  @!P1 IMAD.WIDE.U32 R36, R11, 0x4, R36 ;  /* 0x000000040b249825 */ /* 0x000fc800078e0024 */
[----:B------:R-:W-:Y:S01]  /*0410*/  HFMA2 R11, -RZ, RZ, 0, 0 ;  /* 0x00000000ff0b7431 */ /* 0x000fe200000001ff */
[----:B------:R-:W2:Y:S01]  /*0420*/  @!P0 LDG.E R21, desc[UR4][R32.64] ;  /* 0x0000000420158981 */ /* 0x000ea2000c1e1900 */
[----:B------:R-:W-:-:S03]  /*0430*/  @!P0 IMAD.WIDE.U32 R30, R27, 0x4, R30 ;  /* 0x000000041b1e8825 */ /* 0x000fc600078e001e */
[----:B------:R-:W2:Y:S01]  /*0440*/  @!P1 LDG.E R19, desc[UR4][R36.64] ;  /* 0x0000000424139981 */ /* 0x000ea2000c1e1900 */
[----:B0-----:R-:W0:Y:S01]  /*0450*/  LDC.64 R14, c[0x0][0x390] ;  /* 0x0000e400ff0e7b82 */ /* 0x001e220000000a00 */
[----:B------:R-:W-:Y:S02]  /*0460*/  @!P0 IMAD.WIDE.U32 R28, R27, 0x4, R28 ;  /* 0x000000041b1c8825 */ /* 0x000fe400078e001c */
[----:B------:R-:W2:Y:S04]  /*0470*/  @!P0 LDG.E R11, desc[UR4][R30.64] ;  /* 0x000000041e0b8981 */ /* 0x000ea8000c1e1900 */
[----:B------:R1:W2:Y:S01]  /*0480*/  @!P0 LDG.E R16, desc[UR4][R28.64] ;  /* 0x000000041c108981 */ /* 0x0002a2000c1e1900 */
[----:B------:R-:W-:-:S04]  /*0490*/  @!P0 IADD3 R5, PT, PT, R5, 0x80, RZ ;  /* 0x0000008005058810 */ /* 0x000fc80007ffe0ff */
[----:B------:R-:W-:Y:S02]  /*04a0*/  ISETP.GE.AND P0, PT, R5, R2, PT ;  /* 0x000000020500720c */ /* 0x000fe40003f06270 */
[----:B------:R-:W-:Y:S01]  /*04b0*/  PRMT R4, RZ, 0x7610, R4 ;  /* 0x00007610ff047816 */ /* 0x000fe20000000004 */
[----:B-1----:R-:W1:Y:S10]  /*04c0*/  LDC.64 R28, c[0x0][0x3a8] ;  /* 0x0000ea00ff1c7b82 */ /* 0x002e740000000a00 */
[----:B------:R-:W-:-:S04]  /*04d0*/  @!P0 IMAD R6, R0, 0x200, R5 ;  /* 0x0000020000068824 */ /* 0x000fc800078e0205 */
[----:B0-----:R-:W-:-:S05]  /*04e0*/  @!P0 IMAD.WIDE.U32 R14, R6, 0x2, R14 ;  /* 0x00000002060e8825 */ /* 0x001fca00078e000e */
[----:B------:R0:W5:Y:S02]  /*04f0*/  @!P0 LDG.E.U16 R4, desc[UR4][R14.64] ;  /* 0x000000040e048981 */ /* 0x000164000c1e1500 */
[----:B0-----:R-:W0:Y:S01]  /*0500*/  LDC.64 R14, c[0x0][0x398] ;  /* 0x0000e600ff0e7b82 */ /* 0x001e220000000a00 */
[----:B------:R-:W-:Y:S01]  /*0510*/  MOV R5, RZ ;  /* 0x000000ff00057202 */ /* 0x000fe20000000f00 */
[----:B-1----:R-:W-:Y:S01]  /*0520*/  @!P0 IMAD.WIDE.U32 R28, R6, 0x4, R28 ;  /* 0x00000004061c8825 */ /* 0x002fe200078e001c */
[----:B------:R-:W-:-:S04]  /*0530*/  ISETP.GE.AND P2, PT, R3, R2, PT ;  /* 0x000000020300720c */ /* 0x000fc80003f46270 */
[----:B------:R0:W5:Y:S02]  /*0540*/  @!P0 LDG.E R5, desc[UR4][R28.64] ;  /* 0x000000041c058981 */ /* 0x000164000c1e1900 */
[----:B0-----:R-:W-:Y:S02]  /*0550*/  @!P0 IMAD.WIDE.U32 R28, R6, 0x4, R14 ;  /* 0x00000004061c8825 */ /* 0x001fe400078e000e */
[----:B------:R-:W0:Y:S02]  /*0560*/  LDC.64 R14, c[0x0][0x3a0] ;  /* 0x0000e800ff0e7b82 */ /* 0x000e240000000a00 */
[----:B------:R-:W-:-:S06]  /*0570*/  HFMA2 R27, -RZ, RZ, 0, 0 ;  /* 0x00000000ff1b7431 */ /* 0x000fcc00000001ff */
[----:B------:R-:W5:Y:S01]  /*0580*/  @!P0 LDG.E R27, desc[UR4][R28.64] ;  /* 0x000000041c1b8981 */ /* 0x000f62000c1e1900 */
[----:B0-----:R-:W-:Y:S01]  /*0590*/  @!P0 IMAD.WIDE.U32 R14, R6, 0x4, R14 ;  /* 0x00000004060e8825 */ /* 0x001fe200078e000e */
[----:B------:R-:W-:-:S03]  /*05a0*/  IADD3 R31, PT, PT, R3, 0x80, RZ ;  /* 0x00000080031f7810 */ /* 0x000fc60007ffe0ff */
[----:B------:R-:W-:Y:S01]  /*05b0*/  IMAD.MOV.U32 R30, RZ, RZ, RZ ;  /* 0x000000ffff1e7224 */ /* 0x000fe200078e00ff */
[----:B------:R-:W-:Y:S01]  /*05c0*/  ISETP.GE.AND P3, PT, R31, R2, PT ;  /* 0x000000021f00720c */ /* 0x000fe20003f66270 */
[----:B------:R-:W-:Y:S01]  /*05d0*/  BSSY.RECONVERGENT B0, `(.L_x_22142) ;  /* 0x000002a000007945 */ /* 0x000fe20003800200 */
[----:B----4-:R-:W-:-:S05]  /*05e0*/  @!P2 HADD2.F32 R25, -RZ, R25.H0_H0 ;  /* 0x20000019ff19a230 */ /* 0x010fca0000004100 */
[----:B------:R-:W-:Y:S01]  /*05f0*/  @!P2 FADD.FTZ R26, R25, -R26 ;  /* 0x8000001a191aa221 */ /* 0x000fe20000010000 */
[----:B------:R-:W-:-:S04]  /*0600*/  IADD3 R25, PT, PT, R3, 0x100, RZ ;  /* 0x0000010003197810 */ /* 0x000fc80007ffe0ff */
[----:B------:R-:W-:Y:S02]  /*0610*/  ISETP.GE.AND P1, PT, R25, R2, PT ;  /* 0x000000021900720c */ /* 0x000fe40003f26270 */
[----:B------:R-:W-:-:S06]  /*0620*/  MOV R25, RZ ;  /* 0x000000ff00197202 */ /* 0x000fcc0000000f00 */
[----:B------:R0:W5:Y:S02]  /*0630*/  @!P0 LDG.E R25, desc[UR4][R14.64] ;  /* 0x000000040e198981 */ /* 0x000164000c1e1900 */
[----:B0-----:R-:W0:Y:S01]  /*0640*/  @!P0 LDC.64 R14, c[0x0][0x3b0] ;  /* 0x0000ec00ff0e8b82 */ /* 0x001e220000000a00 */
[----:B------:R-:W-:Y:S01]  /*0650*/  @!P2 FMUL.FTZ R26, R26, R7 ;  /* 0x000000071a1aa220 */ /* 0x000fe20000410000 */
[----:B0-----:R-:W-:-:S06]  /*0660*/  @!P0 IMAD.WIDE.U32 R28, R6, 0x4, R14 ;  /* 0x00000004061c8825 */ /* 0x001fcc00078e000e */
[----:B------:R-:W0:Y:S01]  /*0670*/  @!P2 LDC.64 R6, c[0x0][0x388] ;  /* 0x0000e200ff06ab82 */ /* 0x000e220000000a00 */
[----:B------:R-:W-:Y:S01]  /*0680*/  IADD3 R15, PT, PT, R3, 0x180, RZ ;  /* 0x00000180030f7810 */ /* 0x000fe20007ffe0ff */
[----:B------:R1:W5:Y:S01]  /*0690*/  @!P0 LDG.E R30, desc[UR4][R28.64] ;  /* 0x000000041c1e8981 */ /* 0x000362000c1e1900 */
[----:B---3--:R-:W-:Y:S02]  /*06a0*/  @!P2 FFMA.FTZ R13, R26, R18, R13 ;  /* 0x000000121a0da223 */ /* 0x008fe4000001000d */
[----:B------:R-:W-:Y:S02]  /*06b0*/  ISETP.GE.AND P0, PT, R15, R2, PT ;  /* 0x000000020f00720c */ /* 0x000fe40003f06270 */
[----:B------:R-:W-:Y:S02]  /*06c0*/  @!P2 LEA R15, R0, R3, 0x9 ;  /* 0x00000003000fa211 */ /* 0x000fe400078e48ff */
[----:B------:R-:W-:Y:S01]  /*06d0*/  @!P2 F2FP.F16.F32.PACK_AB R10, RZ, R13 ;  /* 0x0000000dff0aa23e */ /* 0x000fe200000000ff */
[----:B------:R-:W-:Y:S01]  /*06e0*/  @!P3 HADD2.F32 R17, -RZ, R17.H0_H0 ;  /* 0x20000011ff11b230 */ /* 0x000fe20000004100 */
[----:B------:R-:W-:Y:S01]  /*06f0*/  @!P2 MOV R3, R31 ;  /* 0x0000001f0003a202 */ /* 0x000fe20000000f00 */
[----:B0-----:R-:W-:-:S05]  /*0700*/  @!P2 IMAD.WIDE.U32 R6, R15, 0x2, R6 ;  /* 0x000000020f06a825 */ /* 0x001fca00078e0006 */
[----:B------:R1:W-:Y:S01]  /*0710*/  @!P2 STG.E.U16 desc[UR4][R6.64], R10 ;  /* 0x0000000a0600a986 */ /* 0x0003e2000c101504 */
[----:B------:R-:W-:Y:S01]  /*0720*/  @!P1 HADD2.F32 R23, -RZ, R23.H0_H0 ;  /* 0x20000017ff179230 */ /* 0x000fe20000004100 */
[----:B------:R-:W-:Y:S01]  /*0730*/  ISETP.GE.AND P4, PT, R3, R2, PT ;  /* 0x000000020300720c */ /* 0x000fe20003f86270 */
[----:B------:R-:W-:-:S03]  /*0740*/  @!P3 FADD.FTZ R17, R17, -R24 ;  /* 0x800000181111b221 */ /* 0x000fc60000010000 */
[----:B--2---:R-:W-:Y:S01]  /*0750*/  @!P1 FADD.FTZ R22, R23, -R22 ;  /* 0x8000001617169221 */ /* 0x004fe20000010000 */
[----:B------:R-:W-:-:S03]  /*0760*/  @!P3 FMUL.FTZ R17, R17, R20 ;  /* 0x000000141111b220 */ /* 0x000fc60000410000 */
[----:B------:R-:W-:Y:S01]  /*0770*/  @!P1 FMUL.FTZ R22, R22, R21 ;  /* 0x0000001516169220 */ /* 0x000fe20000410000 */
[----:B------:R-:W-:-:S03]  /*0780*/  @!P3 FFMA.FTZ R12, R17, R19, R12 ;  /* 0x00000013110cb223 */ /* 0x000fc6000001000c */
[----:B------:R-:W-:Y:S02]  /*0790*/  @!P1 FFMA.FTZ R11, R22, R16, R11 ;  /* 0x00000010160b9223 */ /* 0x000fe4000001000b */
[----:B------:R-:W-:-:S03]  /*07a0*/  @!P3 F2FP.F16.F32.PACK_AB R8, RZ, R12 ;  /* 0x0000000cff08b23e */ /* 0x000fc600000000ff */
[----:B------:R-:W-:Y:S01]  /*07b0*/  @!P1 F2FP.F16.F32.PACK_AB R9, RZ, R11 ;  /* 0x0000000bff09923e */ /* 0x000fe200000000ff */
[----:B-1----:R-:W-:Y:S06]  /*07c0*/  @P4 BRA `(.L_x_22143) ;  /* 0x0000000000284947 */ /* 0x002fec0003800000 */
[----:B------:R-:W0:Y:S01]  /*07d0*/  LDC.64 R6, c[0x0][0x388] ;  /* 0x0000e200ff067b82 */ /* 0x000e220000000a00 */
[----:B------:R-:W-:Y:S01]  /*07e0*/  IMAD R11, R0, 0x200, R3 ;  /* 0x00000200000b7824 */ /* 0x000fe200078e0203 */
[----:B------:R-:W-:-:S04]  /*07f0*/  IADD3 R3, PT, PT, R3, 0x80, RZ ;  /* 0x0000008003037810 */ /* 0x000fc80007ffe0ff */
[----:B------:R-:W-:-:S13]  /*0800*/  ISETP.GE.AND P1, PT, R3, R2, PT ;  /* 0x000000020300720c */ /* 0x000fda0003f26270 */
[----:B------:R-:W-:Y:S02]  /*0810*/  @!P1 LEA R13, R0, R3, 0x9 ;  /* 0x00000003000d9211 */ /* 0x000fe400078e48ff */
[----:B------:R-:W-:Y:S01]  /*0820*/  @!P1 IADD3 R3, PT, PT, R3, 0x80, RZ ;  /* 0x0000008003039810 */ /* 0x000fe20007ffe0ff */
[----:B0-----:R-:W-:-:S04]  /*0830*/  IMAD.WIDE.U32 R10, R11, 0x2, R6 ;  /* 0x000000020b0a7825 */ /* 0x001fc800078e0006 */
[----:B------:R-:W-:Y:S01]  /*0840*/  @!P1 IMAD.WIDE.U32 R6, R13, 0x2, R6 ;  /* 0x000000020d069825 */ /* 0x000fe200078e0006 */
[----:B------:R0:W-:Y:S04]  /*0850*/  STG.E.U16 desc[UR4][R10.64], R8 ;  /* 0x000000080a007986 */ /* 0x0001e8000c101504 */
[----:B------:R0:W-:Y:S02]  /*0860*/  @!P1 STG.E.U16 desc[UR4][R6.64], R9 ;  /* 0x0000000906009986 */ /* 0x0001e4000c101504 */
.L_x_22143:
[----:B------:R-:W-:Y:S05]  /*0870*/  BSYNC.RECONVERGENT B0 ;  /* 0x0000000000007941 */ /* 0x000fea0003800200 */
.L_x_22142:
[----:B------:R-:W-:Y:S01]  /*0880*/  ISETP.GE.AND P1, PT, R3, R2, PT ;  /* 0x000000020300720c */ /* 0x000fe20003f26270 */
[----:B-----5:R-:W-:-:S12]  /*0890*/  @!P0 HADD2.F32 R4, -RZ, R4.H0_H0 ;  /* 0x20000004ff048230 */ /* 0x020fd80000004100 */
[----:B------:R-:W-:Y:S05]  /*08a0*/  @P1 EXIT ;  /* 0x000000000000194d */ /* 0x000fea0003800000 */
[----:B0-----:R-:W0:Y:S01]  /*08b0*/  LDC.64 R6, c[0x0][0x388] ;  /* 0x0000e200ff067b82 */ /* 0x001e220000000a00 */
[----:B------:R-:W-:Y:S01]  /*08c0*/  @!P0 FADD.FTZ R4, R4, -R5 ;  /* 0x8000000504048221 */ /* 0x000fe20000010000 */
[----:B------:R-:W-:-:S03]  /*08d0*/  LEA R3, R0, R3, 0x9 ;  /* 0x0000000300037211 */ /* 0x000fc600078e48ff */
[----:B------:R-:W-:-:S04]  /*08e0*/  @!P0 FMUL.FTZ R4, R4, R27 ;  /* 0x0000001b04048220 */ /* 0x000fc80000410000 */
[----:B------:R-:W-:-:S05]  /*08f0*/  @!P0 FFMA.FTZ R4, R4, R30, R25 ;  /* 0x0000001e04048223 */ /* 0x000fca0000010019 */
[----:B------:R-:W-:-:S04]  /*0900*/  @!P0 F2FP.F16.F32.PACK_AB R2, RZ, R4 ;  /* 0x00000004ff02823e */ /* 0x000fc800000000ff */
[----:B------:R-:W-:Y:S01]  /*0910*/  PRMT R0, R2, 0x7610, R0 ;  /* 0x0000761002007816 */ /* 0x000fe20000000000 */
[----:B0-----:R-:W-:-:S05]  /*0920*/  IMAD.WIDE.U32 R2, R3, 0x2, R6 ;  /* 0x0000000203027825 */ /* 0x001fca00078e0006 */
[----:B------:R-:W-:Y:S01]  /*0930*/  STG.E.U16 desc[UR4][R2.64], R0 ;  /* 0x0000000002007986 */ /* 0x000fe2000c101504 */
[----:B------:R-:W-:Y:S05]  /*0940*/  EXIT ;  /* 0x000000000000794d */ /* 0x000fea0003800000 */
.L_x_22144:
        /* <DEDUP_REMOVED lines=11> */
.L_x_27242:


//--------------------- .text._ZN2at6native29vectorized_elementwise_kernelILi2EZZZNS0_49_GLOBAL__N__b919a28f_16_Normalization_cu_5c38458722batch_norm_elementwiseERKNS_6TensorES5_RKSt8optionalIS3_ES9_S5_S5_ENKUlvE0_clEvENKUlvE2_clEvEUlN3c104HalfEffffE_St5arrayIPcLm6EEEEviT0_T1_ --------------------------
	.section	.text._ZN2at6native29vectorized_elementwise_kernelILi2EZZZNS0_49_GLOBAL__N__b919a28f_16_Normalization_cu_5c38458722batch_norm_elementwiseERKNS_6TensorES5_RKSt8optionalIS3_ES9_S5_S5_ENKUlvE0_clEvENKUlvE2_clEvEUlN3c104HalfEffffE_St5arrayIPcLm6EEEEviT0_T1_,"ax",@progbits
	.align	128
        .global         _ZN2at6native29vectorized_elementwise_kernelILi2EZZZNS0_49_GLOBAL__N__b919a28f_16_Normalization_cu_5c38458722batch_norm_elementwiseERKNS_6TensorES5_RKSt8optionalIS3_ES9_S5_S5_ENKUlvE0_clEvENKUlvE2_clEvEUlN3c104HalfEffffE_St5arrayIPcLm6EEEEviT0_T1_
        .type           _ZN2at6native29vectorized_elementwise_kernelILi2EZZZNS0_49_GLOBAL__N__b919a28f_16_Normalization_cu_5c38458722batch_norm_elementwiseERKNS_6TensorES5_RKSt8optionalIS3_ES9_S5_S5_ENKUlvE0_clEvENKUlvE2_clEvEUlN3c104HalfEffffE_St5arrayIPcLm6EEEEviT0_T1_,@function
        .size           _ZN2at6native29vectorized_elementwise_kernelILi2EZZZNS0_49_GLOBAL__N__b919a28f_16_Normalization_cu_5c38458722batch_norm_elementwiseERKNS_6TensorES5_RKSt8optionalIS3_ES9_S5_S5_ENKUlvE0_clEvENKUlvE2_clEvEUlN3c104HalfEffffE_St5arrayIPcLm6EEEEviT0_T1_,(.L_x_27243 - _ZN2at6native29vectorized_elementwise_kernelILi2EZZZNS0_49_GLOBAL__N__b919a28f_16_Normalization_cu_5c38458722batch_norm_elementwiseERKNS_6TensorES5_RKSt8optionalIS3_ES9_S5_S5_ENKUlvE0_clEvENKUlvE2_clEvEUlN3c104HalfEffffE_St5arrayIPcLm6EEEEviT0_T1_)
        .other          _ZN2at6native29vectorized_elementwise_kernelILi2EZZZNS0_49_GLOBAL__N__b919a28f_16_Normalization_cu_5c38458722batch_norm_elementwiseERKNS_6TensorES5_RKSt8optionalIS3_ES9_S5_S5_ENKUlvE0_clEvENKUlvE2_clEvEUlN3c104HalfEffffE_St5arrayIPcLm6EEEEviT0_T1_,@"STO_CUDA_ENTRY STV_DEFAULT"
_ZN2at6native29vectorized_elementwise_kernelILi2EZZZNS0_49_GLOBAL__N__b919a28f_16_Normalization_cu_5c38458722batch_norm_elementwiseERKNS_6TensorES5_RKSt8optionalIS3_ES9_S5_S5_ENKUlvE0_clEvENKUlvE2_clEvEUlN3c104HalfEffffE_St5arrayIPcLm6EEEEviT0_T1_:
.text._ZN2at6native29vectorized_elementwise_kernelILi2EZZZNS0_49_GLOBAL__N__b919a28f_16_Normalization_cu_5c38458722batch_norm_elementwiseERKNS_6TensorES5_RKSt8optionalIS3_ES9_S5_S5_ENKUlvE0_clEvENKUlvE2_clEvEUlN3c104HalfEffffE_St5arrayIPcLm6EEEEviT0_T1_:
        /* <DEDUP_REMOVED lines=10> */
[----:B------:R-:W-:Y:S02]  /*00a0*/  PRMT R41, RZ, 0x7610, R41 ;  /* 0x00007610ff297816 */ /* 0x000fe40000000029 */
[----:B------:R-:W-:-:S05]  /*00b0*/  CS2R R50, SRZ ;  /* 0x0000000000327805 */ /* 0x000fca000001ff00 */
        /* <DEDUP_REMOVED lines=8> */
[----:B------:R-:W-:-:S05]  /*0140*/  @!P0 IADD3 R11, PT, PT, R0, R3, RZ ;  /* 0x00000003000b8210 */ /* 0x000fca0007ffe0ff */
[----:B------:R-:W0:Y:S01]  /*0150*/  @!P0 LDC.64 R20, c[0x0][0x3b0] ;  /* 0x0000ec00ff148b82 */ /* 0x000e220000000a00 */
[----:B------:R-:W-:Y:S01]  /*0160*/  ISETP.GE.U32.AND P1, PT, R13, R2, PT ;  /* 0x000000020d00720c */ /* 0x000fe20003f26070 */
[----:B-1----:R-:W-:-:S04]  /*0170*/  @!P0 IMAD.WIDE.U32 R24, R11, 0x2, R24 ;  /* 0x000000020b188825 */ /* 0x002fc800078e0018 */
[C---:B--2---:R-:W-:Y:S02]  /*0180*/  @!P0 IMAD.WIDE.U32 R26, R11.reuse, 0x4, R26 ;  /* 0x000000040b1a8825 */ /* 0x044fe400078e001a */
[----:B------:R-:W1:Y:S08]  /*0190*/  LDC.64 R52, c[0x0][0x3a0] ;  /* 0x0000e800ff347b82 */ /* 0x000e700000000a00 */
[----:B------:R-:W2:Y:S01]  /*01a0*/  LDC.64 R38, c[0x0][0x3a8] ;  /* 0x0000ea00ff267b82 */ /* 0x000ea20000000a00 */
[----:B---3--:R-:W-:Y:S01]  /*01b0*/  @!P0 IMAD.WIDE.U32 R28, R11, 0x4, R28 ;  /* 0x000000040b1c8825 */ /* 0x008fe200078e001c */
[----:B------:R-:W-:-:S02]  /*01c0*/  CS2R R46, SRZ ;  /* 0x00000000002e7805 */ /* 0x000fc4000001ff00 */
[----:B------:R-:W-:Y:S01]  /*01d0*/  CS2R R16, SRZ ;  /* 0x0000000000107805 */ /* 0x000fe2000001ff00 */
[----:B------:R-:W3:Y:S03]  /*01e0*/  @!P0 LDG.E.U16 R41, desc[UR4][R24.64] ;  /* 0x0000000418298981 */ /* 0x000ee6000c1e1500 */
[----:B------:R-:W2:Y:S01]  /*01f0*/  @!P1 LDC.64 R34, c[0x0][0x3b0] ;  /* 0x0000ec00ff229b82 */ /* 0x000ea20000000a00 */
[C---:B----4-:R-:W-:Y:S01]  /*0200*/  @!P0 IMAD.WIDE.U32 R22, R11.reuse, 0x4, R22 ;  /* 0x000000040b168825 */ /* 0x050fe200078e0016 */
[----:B------:R4:W3:Y:S01]  /*0210*/  @!P0 LDG.E R50, desc[UR4][R26.64] ;  /* 0x000000041a328981 */ /* 0x0008e2000c1e1900 */
[----:B------:R-:W-:Y:S02]  /*0220*/  PRMT R49, RZ, 0x7610, R49 ;  /* 0x00007610ff317816 */ /* 0x000fe40000000031 */
[----:B0-----:R-:W-:Y:S01]  /*0230*/  @!P0 IMAD.WIDE.U32 R20, R11, 0x4, R20 ;  /* 0x000000040b148825 */ /* 0x001fe200078e0014 */
[----:B------:R-:W-:Y:S01]  /*0240*/  @!P1 IADD3 R11, PT, PT, R0, R13, RZ ;  /* 0x0000000d000b9210 */ /* 0x000fe20007ffe0ff */
[----:B------:R0:W3:Y:S01]  /*0250*/  @!P0 LDG.E R46, desc[UR4][R28.64] ;  /* 0x000000041c2e8981 */ /* 0x0000e2000c1e1900 */
[----:B------:R-:W-:Y:S01]  /*0260*/  @!P1 IADD3 R13, PT, PT, R13, 0x80, RZ ;  /* 0x000000800d0d9810 */ /* 0x000fe20007ffe0ff */
[----:B------:R-:W0:Y:S02]  /*0270*/  LDC.64 R30, c[0x0][0x398] ;  /* 0x0000e600ff1e7b82 */ /* 0x000e240000000a00 */
[----:B------:R-:W-:Y:S01]  /*0280*/  @!P1 IMAD.WIDE.U32 R18, R11, 0x2, R18 ;  /* 0x000000020b129825 */ /* 0x000fe200078e0012 */
[----:B------:R-:W-:Y:S01]  /*0290*/  ISETP.GE.U32.AND P2, PT, R13, R2, PT ;  /* 0x000000020d00720c */ /* 0x000fe20003f46070 */
[----:B------:R-:W3:Y:S02]  /*02a0*/  @!P0 LDG.E R16, desc[UR4][R22.64] ;  /* 0x0000000416108981 */ /* 0x000ee4000c1e1900 */
[----:B-----5:R-:W-:-:S02]  /*02b0*/  @!P1 IMAD.WIDE.U32 R32, R11, 0x4, R14 ;  /* 0x000000040b209825 */ /* 0x020fc400078e000e */
[----:B----4-:R-:W4:Y:S01]  /*02c0*/  LDC.64 R26, c[0x0][0x390] ;  /* 0x0000e400ff1a7b82 */ /* 0x010f220000000a00 */
[----:B------:R5:W3:Y:S01]  /*02d0*/  @!P0 LDG.E R51, desc[UR4][R20.64] ;  /* 0x0000000414338981 */ /* 0x000ae2000c1e1900 */
[----:B-1----:R-:W-:-:S03]  /*02e0*/  @!P1 IMAD.WIDE.U32 R52, R11, 0x4, R52 ;  /* 0x000000040b349825 */ /* 0x002fc600078e0034 */
[----:B------:R1:W3:Y:S01]  /*02f0*/  @!P1 LDG.E.U16 R49, desc[UR4][R18.64] ;  /* 0x0000000412319981 */ /* 0x0002e2000c1e1500 */
[C---:B--2---:R-:W-:Y:S02]  /*0300*/  @!P1 IMAD.WIDE.U32 R38, R11.reuse, 0x4, R38 ;  /* 0x000000040b269825 */ /* 0x044fe400078e0026 */
[----:B------:R-:W2:Y:S01]  /*0310*/  LDC.64 R24, c[0x0][0x3a0] ;  /* 0x0000e800ff187b82 */ /* 0x000ea20000000a00 */
[----:B------:R-:W-:Y:S01]  /*0320*/  CS2R R44, SRZ ;  /* 0x00000000002c7805 */ /* 0x000fe2000001ff00 */
[----:B------:R-:W-:Y:S01]  /*0330*/  @!P1 IMAD.WIDE.U32 R34, R11, 0x4, R34 ;  /* 0x000000040b229825 */ /* 0x000fe200078e0022 */
[----:B------:R-:W-:-:S03]  /*0340*/  @!P2 IADD3 R11, PT, PT, R0, R13, RZ ;  /* 0x0000000d000ba210 */ /* 0x000fc60007ffe0ff */
[----:B------:R-:W-:Y:S01]  /*0350*/  HFMA2 R43, -RZ, RZ, 0, 0 ;  /* 0x00000000ff2b7431 */ /* 0x000fe200000001ff */
[----:B------:R-:W-:Y:S01]  /*0360*/  @!P2 IADD3 R13, PT, PT, R13, 0x80, RZ ;  /* 0x000000800d0da810 */ /* 0x000fe20007ffe0ff */
[----:B------:R1:W3:Y:S01]  /*0370*/  @!P1 LDG.E R47, desc[UR4][R32.64] ;  /* 0x00000004202f9981 */ /* 0x0002e2000c1e1900 */
[----:B------:R-:W1:Y:S02]  /*0380*/  LDC.64 R14, c[0x0][0x3a8] ;  /* 0x0000ea00ff0e7b82 */ /* 0x000e640000000a00 */
[----:B------:R-:W-:-:S06]  /*0390*/  ISETP.GE.U32.AND P0, PT, R13, R2, PT ;  /* 0x000000020d00720c */ /* 0x000fcc0003f06070 */
[----:B0-----:R-:W0:Y:S01]  /*03a0*/  @!P2 LDC.64 R28, c[0x0][0x3b0] ;  /* 0x0000ec00ff1cab82 */ /* 0x001e220000000a00 */
[----:B------:R-:W-:Y:S01]  /*03b0*/  MOV R48, RZ ;  /* 0x000000ff00307202 */ /* 0x000fe20000000f00 */
[C---:B----4-:R-:W-:Y:S01]  /*03c0*/  @!P2 IMAD.WIDE.U32 R26, R11.reuse, 0x2, R26 ;  /* 0x000000020b1aa825 */ /* 0x050fe200078e001a */
[----:B------:R-:W4:Y:S05]  /*03d0*/  @!P1 LDG.E R45, desc[UR4][R52.64] ;  /* 0x00000004342d9981 */ /* 0x000f2a000c1e1900 */
[----:B-----5:R-:W5:Y:S01]  /*03e0*/  LDC.64 R20, c[0x0][0x390] ;  /* 0x0000e400ff147b82 */ /* 0x020f620000000a00 */
[C---:B------:R-:W-:Y:S01]  /*03f0*/  @!P2 IMAD.WIDE.U32 R30, R11.reuse, 0x4, R30 ;  /* 0x000000040b1ea825 */ /* 0x040fe200078e001e */
[----:B------:R0:W4:Y:S06]  /*0400*/  @!P1 LDG.E R43, desc[UR4][R38.64] ;  /* 0x00000004262b9981 */ /* 0x00012c000c1e1900 */
[----:B------:R-:W5:Y:S01]  /*0410*/  LDC.64 R22, c[0x0][0x398] ;  /* 0x0000e600ff167b82 */ /* 0x000f620000000a00 */
[C---:B--2---:R-:W-:Y:S01]  /*0420*/  @!P2 IMAD.WIDE.U32 R24, R11.reuse, 0x4, R24 ;  /* 0x000000040b18a825 */ /* 0x044fe200078e0018 */
[----:B------:R-:W2:Y:S06]  /*0430*/  @!P1 LDG.E R48, desc[UR4][R34.64] ;  /* 0x0000000422309981 */ /* 0x000eac000c1e1900 */
[----:B-1----:R-:W1:Y:S01]  /*0440*/  LDC.64 R18, c[0x0][0x3a0] ;  /* 0x0000e800ff127b82 */ /* 0x002e620000000a00 */
[----:B------:R-:W-:-:S07]  /*0450*/  @!P2 IMAD.WIDE.U32 R14, R11, 0x4, R14 ;  /* 0x000000040b0ea825 */ /* 0x000fce00078e000e */
[----:B------:R-:W1:Y:S01]  /*0460*/  LDC.64 R60, c[0x0][0x3a8] ;  /* 0x0000ea00ff3c7b82 */ /* 0x000e620000000a00 */
[----:B0-----:R-:W-:-:S07]  /*0470*/  @!P2 IMAD.WIDE.U32 R28, R11, 0x4, R28 ;  /* 0x000000040b1ca825 */ /* 0x001fce00078e001c */
[----:B------:R-:W0:Y:S01]  /*0480*/  @!P0 LDC.64 R58, c[0x0][0x3b0] ;  /* 0x0000ec00ff3a8b82 */ /* 0x000e220000000a00 */
[----:B------:R-:W-:Y:S02]  /*0490*/  @!P0 IADD3 R11, PT, PT, R0, R13, RZ ;  /* 0x0000000d000b8210 */ /* 0x000fe40007ffe0ff */
[----:B------:R-:W-:Y:S02]  /*04a0*/  CS2R R32, SRZ ;  /* 0x0000000000207805 */ /* 0x000fe4000001ff00 */
[----:B------:R-:W-:Y:S01]  /*04b0*/  @!P0 IADD3 R13, PT, PT, R13, 0x80, RZ ;  /* 0x000000800d0d8810 */ /* 0x000fe20007ffe0ff */
[----:B------:R-:W-:Y:S01]  /*04c0*/  HFMA2 R40, -RZ, RZ, 0, 0 ;  /* 0x00000000ff287431 */ /* 0x000fe200000001ff */
[----:B------:R-:W-:Y:S01]  /*04d0*/  PRMT R42, RZ, 0x7610, R42 ;  /* 0x00007610ff2a7816 */ /* 0x000fe2000000002a */
[----:B------:R-:W-:Y:S01]  /*04e0*/  HFMA2 R12, -RZ, RZ, 0, 0 ;  /* 0x00000000ff0c7431 */ /* 0x000fe200000001ff */
[----:B------:R-:W-:Y:S01]  /*04f0*/  ISETP.GE.U32.AND P1, PT, R13, R2, PT ;  /* 0x000000020d00720c */ /* 0x000fe20003f26070 */
[----:B------:R5:W2:Y:S01]  /*0500*/  @!P2 LDG.E R33, desc[UR4][R24.64] ;  /* 0x000000041821a981 */ /* 0x000aa2000c1e1900 */
[----:B------:R-:W-:Y:S01]  /*0510*/  MOV R38, RZ ;  /* 0x000000ff00267202 */ /* 0x000fe20000000f00 */
[C---:B-----5:R-:W-:Y:S01]  /*0520*/  @!P0 IMAD.WIDE.U32 R20, R11.reuse, 0x2, R20 ;  /* 0x000000020b148825 */ /* 0x060fe200078e0014 */
[----:B------:R-:W-:Y:S01]  /*0530*/  PRMT R39, RZ, 0x7610, R39 ;  /* 0x00007610ff277816 */ /* 0x000fe20000000027 */
[----:B------:R5:W2:Y:S01]  /*0540*/  @!P2 LDG.E R40, desc[UR4][R30.64] ;  /* 0x000000041e28a981 */ /* 0x000aa2000c1e1900 */
[----:B------:R-:W-:Y:S01]  /*0550*/  MOV R36, RZ ;  /* 0x000000ff00247202 */ /* 0x000fe20000000f00 */
[C---:B------:R-:W-:Y:S01]  /*0560*/  @!P0 IMAD.WIDE.U32 R22, R11.reuse, 0x4, R22 ;  /* 0x000000040b168825 */ /* 0x040fe200078e0016 */
[----:B------:R-:W0:Y:S01]  /*0570*/  LDC.64 R56, c[0x0][0x398] ;  /* 0x0000e600ff387b82 */ /* 0x000e220000000a00 */
[----:B------:R5:W2:Y:S01]  /*0580*/  @!P2 LDG.E.U16 R42, desc[UR4][R26.64] ;  /* 0x000000041a2aa981 */ /* 0x000aa2000c1e1500 */
[----:B------:R-:W-:Y:S01]  /*0590*/  CS2R R24, SRZ ;  /* 0x0000000000187805 */ /* 0x000fe2000001ff00 */
[----:B-1----:R-:W-:-:S02]  /*05a0*/  @!P0 IMAD.WIDE.U32 R18, R11, 0x4, R18 ;  /* 0x000000040b128825 */ /* 0x002fc400078e0012 */
[----:B------:R1:W2:Y:S01]  /*05b0*/  @!P2 LDG.E R44, desc[UR4][R14.64] ;  /* 0x000000040e2ca981 */ /* 0x0002a2000c1e1900 */
[----:B-----5:R-:W-:Y:S01]  /*05c0*/  @!P1 IADD3 R31, PT, PT, R0, R13, RZ ;  /* 0x0000000d001f9210 */ /* 0x020fe20007ffe0ff */
[----:B------:R-:W-:Y:S01]  /*05d0*/  @!P0 IMAD.WIDE.U32 R60, R11, 0x4, R60 ;  /* 0x000000040b3c8825 */ /* 0x000fe200078e003c */
[----:B------:R-:W-:Y:S01]  /*05e0*/  @!P1 IADD3 R13, PT, PT, R13, 0x80, RZ ;  /* 0x000000800d0d9810 */ /* 0x000fe20007ffe0ff */
[----:B------:R5:W2:Y:S01]  /*05f0*/  @!P2 LDG.E R38, desc[UR4][R28.64] ;  /* 0x000000041c26a981 */ /* 0x000aa2000c1e1900 */
[----:B------:R-:W5:Y:S01]  /*0600*/  LDC.64 R26, c[0x0][0x390] ;  /* 0x0000e400ff1a7b82 */ /* 0x000f620000000a00 */
[----:B0-----:R-:W-:Y:S02]  /*0610*/  @!P0 IMAD.WIDE.U32 R58, R11, 0x4, R58 ;  /* 0x000000040b3a8825 */ /* 0x001fe400078e003a */
[----:B------:R0:W2:Y:S04]  /*0620*/  @!P0 LDG.E.U16 R39, desc[UR4][R20.64] ;  /* 0x0000000414278981 */ /* 0x0000a8000c1e1500 */
[----:B------:R-:W2:Y:S01]  /*0630*/  @!P0 LDG.E R12, desc[UR4][R22.64] ;  /* 0x00000004160c8981 */ /* 0x000ea2000c1e1900 */
[----:B------:R-:W0:Y:S03]  /*0640*/  LDC.64 R52, c[0x0][0x3a0] ;  /* 0x0000e800ff347b82 */ /* 0x000e260000000a00 */
[----:B------:R-:W2:Y:S04]  /*0650*/  @!P0 LDG.E R25, desc[UR4][R18.64] ;  /* 0x0000000412198981 */ /* 0x000ea8000c1e1900 */
[----:B------:R0:W2:Y:S01]  /*0660*/  @!P0 LDG.E R36, desc[UR4][R60.64] ;  /* 0x000000043c248981 */ /* 0x0000a2000c1e1900 */
[----:B-1----:R-:W1:Y:S03]  /*0670*/  LDC.64 R14, c[0x0][0x3a8] ;  /* 0x0000ea00ff0e7b82 */ /* 0x002e660000000a00 */
[----:B------:R0:W2:Y:S01]  /*0680*/  @!P0 LDG.E R32, desc[UR4][R58.64] ;  /* 0x000000043a208981 */ /* 0x0000a2000c1e1900 */
[----:B------:R-:W-:-:S04]  /*0690*/  ISETP.GE.U32.AND P0, PT, R13, R2, PT ;  /* 0x000000020d00720c */ /* 0x000fc80003f06070 */
[----:B-----5:R-:W5:Y:S08]  /*06a0*/  @!P1 LDC.64 R28, c[0x0][0x3b0] ;  /* 0x0000ec00ff1c9b82 */ /* 0x020f700000000a00 */
[----:B0-----:R-:W0:Y:S08]  /*06b0*/  LDC.64 R20, c[0x0][0x390] ;  /* 0x0000e400ff147b82 */ /* 0x001e300000000a00 */
[----:B------:R-:W0:Y:S08]  /*06c0*/  LDC.64 R54, c[0x0][0x398] ;  /* 0x0000e600ff367b82 */ /* 0x000e300000000a00 */
[----:B------:R-:W0:Y:S01]  /*06d0*/  @!P0 LDC.64 R60, c[0x0][0x3b0] ;  /* 0x0000ec00ff3c8b82 */ /* 0x000e220000000a00 */
[----:B------:R-:W-:-:S02]  /*06e0*/  PRMT R35, RZ, 0x7610, R35 ;  /* 0x00007610ff237816 */ /* 0x000fc40000000023 */
[----:B------:R-:W-:Y:S01]  /*06f0*/  CS2R R22, SRZ ;  /* 0x0000000000167805 */ /* 0x000fe2000001ff00 */
[----:B------:R-:W-:Y:S02]  /*0700*/  HFMA2 R30, -RZ, RZ, 0, 0 ;  /* 0x00000000ff1e7431 */ /* 0x000fe400000001ff */
[----:B------:R-:W-:Y:S01]  /*0710*/  @!P1 IMAD.WIDE.U32 R26, R31, 0x2, R26 ;  /* 0x000000021f1a9825 */ /* 0x000fe200078e001a */
[----:B------:R-:W-:-:S03]  /*0720*/  @!P0 IADD3 R11, PT, PT, R0, R13, RZ ;  /* 0x0000000d000b8210 */ /* 0x000fc60007ffe0ff */
[----:B------:R-:W-:Y:S01]  /*0730*/  @!P1 IMAD.WIDE.U32 R56, R31, 0x4, R56 ;  /* 0x000000041f389825 */ /* 0x000fe200078e0038 */
[----:B------:R-:W-:Y:S01]  /*0740*/  @!P0 IADD3 R13, PT, PT, R13, 0x80, RZ ;  /* 0x000000800d0d8810 */ /* 0x000fe20007ffe0ff */
[----:B------:R5:W2:Y:S01]  /*0750*/  @!P1 LDG.E.U16 R35, desc[UR4][R26.64] ;  /* 0x000000041a239981 */ /* 0x000aa2000c1e1500 */
[----:B------:R-:W-:Y:S01]  /*0760*/  PRMT R34, RZ, 0x7610, R34 ;  /* 0x00007610ff227816 */ /* 0x000fe20000000022 */
[C---:B------:R-:W-:Y:S01]  /*0770*/  @!P1 IMAD.WIDE.U32 R52, R31.reuse, 0x4, R52 ;  /* 0x000000041f349825 */ /* 0x040fe200078e0034 */
[----:B------:R-:W3:Y:S01]  /*0780*/  LDC.64 R58, c[0x0][0x398] ;  /* 0x0000e600ff3a7b82 */ /* 0x000ee20000000a00 */
[----:B------:R0:W2:Y:S02]  /*0790*/  @!P1 LDG.E R23, desc[UR4][R56.64] ;  /* 0x0000000438179981 */ /* 0x0000a4000c1e1900 */
[C---:B-1----:R-:W-:Y:S02]  /*07a0*/  @!P1 IMAD.WIDE.U32 R14, R31.reuse, 0x4, R14 ;  /* 0x000000041f0e9825 */ /* 0x042fe400078e000e */
[----:B------:R1:W2:Y:S02]  /*07b0*/  @!P1 LDG.E R17, desc[UR4][R52.64] ;  /* 0x0000000434119981 */ /* 0x0002a4000c1e1900 */
[----:B-----5:R-:W-:Y:S01]  /*07c0*/  @!P1 IMAD.WIDE.U32 R28, R31, 0x4, R28 ;  /* 0x000000041f1c9825 */ /* 0x020fe200078e001c */
[----:B------:R-:W5:Y:S01]  /*07d0*/  LDC.64 R26, c[0x0][0x3a8] ;  /* 0x0000ea00ff1a7b82 */ /* 0x000f620000000a00 */
[----:B------:R-:W2:Y:S02]  /*07e0*/  @!P1 LDG.E R30, desc[UR4][R14.64] ;  /* 0x000000040e1e9981 */ /* 0x000ea4000c1e1900 */
[----:B0-----:R-:W-:-:S02]  /*07f0*/  @!P0 IMAD.WIDE.U32 R20, R11, 0x2, R20 ;  /* 0x000000020b148825 */ /* 0x001fc400078e0014 */
[----:B------:R-:W2:Y:S01]  /*0800*/  @!P1 LDG.E R24, desc[UR4][R28.64] ;  /* 0x000000041c189981 */ /* 0x000ea2000c1e1900 */
[----:B------:R-:W-:Y:S01]  /*0810*/  ISETP.GE.U32.AND P1, PT, R13, R2, PT ;  /* 0x000000020d00720c */ /* 0x000fe20003f26070 */
[C---:B------:R-:W-:Y:S01]  /*0820*/  @!P0 IMAD.WIDE.U32 R54, R11.reuse, 0x4, R54 ;  /* 0x000000040b368825 */ /* 0x040fe200078e0036 */
[----:B------:R-:W0:Y:S01]  /*0830*/  LDC.64 R56, c[0x0][0x390] ;  /* 0x0000e400ff387b82 */ /* 0x000e220000000a00 */
[----:B------:R1:W2:Y:S02]  /*0840*/  @!P0 LDG.E.U16 R34, desc[UR4][R20.64] ;  /* 0x0000000414228981 */ /* 0x0002a4000c1e1500 */
[----:B------:R-:W-:Y:S02]  /*0850*/  @!P0 IMAD.WIDE.U32 R60, R11, 0x4, R60 ;  /* 0x000000040b3c8825 */ /* 0x000fe400078e003c */
[----:B------:R1:W2:Y:S03]  /*0860*/  @!P0 LDG.E R22, desc[UR4][R54.64] ;  /* 0x0000000436168981 */ /* 0x0002a6000c1e1900 */
[----:B-1----:R-:W1:Y:S01]  /*0870*/  LDC.64 R52, c[0x0][0x3a0] ;  /* 0x0000e800ff347b82 */ /* 0x002e620000000a00 */
[----:B------:R-:W-:-:S07]  /*0880*/  CS2R R20, SRZ ;  /* 0x0000000000147805 */ /* 0x000fce000001ff00 */
[----:B------:R-:W1:Y:S01]  /*0890*/  LDC.64 R54, c[0x0][0x3a8] ;  /* 0x0000ea00ff367b82 */ /* 0x000e620000000a00 */
[----:B------:R5:W2:Y:S07]  /*08a0*/  @!P0 LDG.E R21, desc[UR4][R60.64] ;  /* 0x000000043c158981 */ /* 0x000aae000c1e1900 */
[----:B------:R-:W0:Y:S08]  /*08b0*/  LDC.64 R18, c[0x0][0x3a0] ;  /* 0x0000e800ff127b82 */ /* 0x000e300000000a00 */
[----:B-----5:R-:W5:Y:S01]  /*08c0*/  @!P1 LDC.64 R60, c[0x0][0x3b0] ;  /* 0x0000ec00ff3c9b82 */ /* 0x020f620000000a00 */
[----:B------:R-:W-:Y:S01]  /*08d0*/  MOV R29, RZ ;  /* 0x000000ff001d7202 */ /* 0x000fe20000000f00 */
[----:B------:R-:W-:-:S05]  /*08e0*/  @!P0 IMAD.WIDE.U32 R26, R11, 0x4, R26 ;  /* 0x000000040b1a8825 */ /* 0x000fca00078e001a */
[----:B------:R1:W2:Y:S01]  /*08f0*/  @!P0 LDG.E R29, desc[UR4][R26.64] ;  /* 0x000000041a1d8981 */ /* 0x0002a2000c1e1900 */
[----:B------:R-:W-:Y:S02]  /*0900*/  CS2R R14, SRZ ;  /* 0x00000000000e7805 */ /* 0x000fe4000001ff00 */
[----:B-1----:R-:W-:Y:S01]  /*0910*/  @!P1 IADD3 R27, PT, PT, R0, R13, RZ ;  /* 0x0000000d001b9210 */ /* 0x002fe20007ffe0ff */
[----:B0-----:R-:W-:Y:S01]  /*0920*/  @!P0 IMAD.WIDE.U32 R18, R11, 0x4, R18 ;  /* 0x000000040b128825 */ /* 0x001fe200078e0012 */
[----:B------:R-:W-:-:S03]  /*0930*/  @!P1 IADD3 R13, PT, PT, R13, 0x80, RZ ;  /* 0x000000800d0d9810 */ /* 0x000fc60007ffe0ff */
[C---:B------:R-:W-:Y:S01]  /*0940*/  @!P1 IMAD.WIDE.U32 R56, R27.reuse, 0x2, R56 ;  /* 0x000000021b389825 */ /* 0x040fe200078e0038 */
[----:B------:R0:W2:Y:S03]  /*0950*/  @!P0 LDG.E R14, desc[UR4][R18.64] ;  /* 0x00000004120e8981 */ /* 0x0000a6000c1e1900 */
[----:B---3--:R-:W-:-:S04]  /*0960*/  @!P1 IMAD.WIDE.U32 R58, R27, 0x4, R58 ;  /* 0x000000041b3a9825 */ /* 0x008fc800078e003a */
[----:B------:R-:W-:-:S04]  /*0970*/  @!P1 IMAD.WIDE.U32 R52, R27, 0x4, R52 ;  /* 0x000000041b349825 */ /* 0x000fc800078e0034 */
[----:B------:R-:W-:-:S04]  /*0980*/  @!P1 IMAD.WIDE.U32 R54, R27, 0x4, R54 ;  /* 0x000000041b369825 */ /* 0x000fc800078e0036 */
[----:B-----5:R-:W-:Y:S01]  /*0990*/  @!P1 IMAD.WIDE.U32 R60, R27, 0x4, R60 ;  /* 0x000000041b3c9825 */ /* 0x020fe200078e003c */
[----:B------:R-:W-:Y:S01]  /*09a0*/  ISETP.GE.U32.AND P0, PT, R13, R2, PT ;  /* 0x000000020d00720c */ /* 0x000fe20003f06070 */
[----:B------:R-:W1:Y:S01]  /*09b0*/  LDC.64 R26, c[0x0][0x3a0] ;  /* 0x0000e800ff1a7b82 */ /* 0x000e620000000a00 */
[----:B------:R-:W-:Y:S02]  /*09c0*/  PRMT R31, RZ, 0x7610, R31 ;  /* 0x00007610ff1f7816 */ /* 0x000fe4000000001f */
[----:B0-----:R-:W-:Y:S01]  /*09d0*/  CS2R R18, SRZ ;  /* 0x0000000000127805 */ /* 0x001fe2000001ff00 */
[----:B------:R0:W3:Y:S01]  /*09e0*/  @!P1 LDG.E R15, desc[UR4][R52.64] ;  /* 0x00000004340f9981 */ /* 0x0000e2000c1e1900 */
[----:B------:R-:W-:-:S03]  /*09f0*/  HFMA2 R11, -RZ, RZ, 0, 0 ;  /* 0x00000000ff0b7431 */ /* 0x000fc600000001ff */
[----:B------:R5:W3:Y:S04]  /*0a00*/  @!P1 LDG.E.U16 R31, desc[UR4][R56.64] ;  /* 0x00000004381f9981 */ /* 0x000ae8000c1e1500 */
[----:B------:R1:W3:Y:S01]  /*0a10*/  @!P1 LDG.E R19, desc[UR4][R58.64] ;  /* 0x000000043a139981 */ /* 0x0002e2000c1e1900 */
[----:B0-----:R-:W-:Y:S01]  /*0a20*/  @!P0 IADD3 R53, PT, PT, R0, R13, RZ ;  /* 0x0000000d00358210 */ /* 0x001fe20007ffe0ff */
[----:B------:R-:W-:Y:S02]  /*0a30*/  HFMA2 R52, -RZ, RZ, 0, 0 ;  /* 0x00000000ff347431 */ /* 0x000fe400000001ff */
[----:B------:R0:W3:Y:S01]  /*0a40*/  @!P1 LDG.E R11, desc[UR4][R54.64] ;  /* 0x00000004360b9981 */ /* 0x0000e2000c1e1900 */
[----:B-----5:R-:W5:Y:S01]  /*0a50*/  LDC.64 R56, c[0x0][0x390] ;  /* 0x0000e400ff387b82 */ /* 0x020f620000000a00 */
[----:B------:R-:W-:-:S02]  /*0a60*/  PRMT R28, RZ, 0x7610, R28 ;  /* 0x00007610ff1c7816 */ /* 0x000fc4000000001c */
[----:B------:R-:W3:Y:S01]  /*0a70*/  @!P1 LDG.E R18, desc[UR4][R60.64] ;  /* 0x000000043c129981 */ /* 0x000ee2000c1e1900 */
[----:B-1----:R-:W-:-:S04]  /*0a80*/  @!P0 IMAD.WIDE.U32 R26, R53, 0x4, R26 ;  /* 0x00000004351a8825 */ /* 0x002fc800078e001a */
[----:B------:R-:W1:Y:S01]  /*0a90*/  LDC.64 R58, c[0x0][0x3a8] ;  /* 0x0000ea00ff3a7b82 */ /* 0x000e620000000a00 */
[----:B------:R4:W3:Y:S07]  /*0aa0*/  @!P0 LDG.E R52, desc[UR4][R26.64] ;  /* 0x000000041a348981 */ /* 0x0008ee000c1e1900 */
[----:B0-----:R-:W0:Y:S08]  /*0ab0*/  LDC.64 R54, c[0x0][0x398] ;  /* 0x0000e600ff367b82 */ /* 0x001e300000000a00 */
[----:B----4-:R-:W4:Y:S01]  /*0ac0*/  @!P0 LDC.64 R26, c[0x0][0x3b0] ;  /* 0x0000ec00ff1a8b82 */ /* 0x010f220000000a00 */
[----:B-----5:R-:W-:Y:S01]  /*0ad0*/  @!P0 IMAD.WIDE.U32 R56, R53, 0x2, R56 ;  /* 0x0000000235388825 */ /* 0x020fe200078e0038 */
[----:B------:R-:W-:-:S04]  /*0ae0*/  MOV R13, RZ ;  /* 0x000000ff000d7202 */ /* 0x000fc80000000f00 */
[----:B------:R4:W5:Y:S01]  /*0af0*/  @!P0 LDG.E.U16 R28, desc[UR4][R56.64] ;  /* 0x00000004381c8981 */ /* 0x000962000c1e1500 */
[----:B-1----:R-:W-:-:S05]  /*0b00*/  @!P0 IMAD.WIDE.U32 R58, R53, 0x4, R58 ;  /* 0x00000004353a8825 */ /* 0x002fca00078e003a */
[----:B------:R1:W5:Y:S01]  /*0b10*/  @!P0 LDG.E R20, desc[UR4][R58.64] ;  /* 0x000000043a148981 */ /* 0x000362000c1e1900 */
[----:B0-----:R-:W-:-:S05]  /*0b20*/  @!P0 IMAD.WIDE.U32 R54, R53, 0x4, R54 ;  /* 0x0000000435368825 */ /* 0x001fca00078e0036 */
[----:B------:R-:W5:Y:S01]  /*0b30*/  @!P0 LDG.E R13, desc[UR4][R54.64] ;  /* 0x00000004360d8981 */ /* 0x000f62000c1e1900 */
[----:B----4-:R-:W-:Y:S01]  /*0b40*/  @!P0 IMAD.WIDE.U32 R56, R53, 0x4, R26 ;  /* 0x0000000435388825 */ /* 0x010fe200078e001a */
[----:B------:R-:W-:-:S06]  /*0b50*/  MOV R53, RZ ;  /* 0x000000ff00357202 */ /* 0x000fcc0000000f00 */
[----:B------:R-:W4:Y:S01]  /*0b60*/  @!P0 LDG.E R53, desc[UR4][R56.64] ;  /* 0x0000000438358981 */ /* 0x000f22000c1e1900 */
[C---:B------:R-:W-:Y:S02]  /*0b70*/  ISETP.GE.U32.AND P0, PT, R3.reuse, R2, PT ;  /* 0x000000020300720c */ /* 0x040fe40003f06070 */
[----:B-1----:R-:W-:-:S04]  /*0b80*/  IADD3 R59, PT, PT, R3, 0x80, RZ ;  /* 0x00000080033b7810 */ /* 0x002fc80007ffe0ff */
[----:B------:R-:W-:-:S07]  /*0b90*/  ISETP.GE.U32.AND P5, PT, R59, R2, PT ;  /* 0x000000023b00720c */ /* 0x000fce0003fa6070 */
[----:B------:R-:W-:Y:S01]  /*0ba0*/  @!P0 HADD2.F32 R41, -RZ, R41.H0_H0 ;  /* 0x20000029ff298230 */ /* 0x000fe20000004100 */
[----:B------:R-:W0:Y:S04]  /*0bb0*/  @!P0 LDC.64 R26, c[0x0][0x388] ;  /* 0x0000e200ff1a8b82 */ /* 0x000e280000000a00 */
[----:B------:R-:W-:Y:S01]  /*0bc0*/  @!P0 FADD.FTZ R41, R41, -R16 ;  /* 0x8000001029298221 */ /* 0x000fe20000010000 */
[----:B------:R-:W-:-:S03]  /*0bd0*/  @!P5 HADD2.F32 R16, -RZ, R49.H0_H0 ;  /* 0x20000031ff10d230 */ /* 0x000fc60000004100 */
[----:B------:R-:W-:Y:S02]  /*0be0*/  @!P0 FMUL.FTZ R41, R41, R50 ;  /* 0x0000003229298220 */ /* 0x000fe40000410000 */
[----:B------:R-:W-:Y:S01]  /*0bf0*/  @!P5 FADD.FTZ R16, R16, -R43 ;  /* 0x8000002b1010d221 */ /* 0x000fe20000010000 */
[----:B------:R-:W-:Y:S01]  /*0c00*/  IADD3 R43, PT, PT, R3, 0x200, RZ ;  /* 0x00000200032b7810 */ /* 0x000fe20007ffe0ff */
[----:B------:R-:W-:Y:S01]  /*0c10*/  @!P0 FFMA.FTZ R46, R41, R51, R46 ;  /* 0x00000033292e8223 */ /* 0x000fe2000001002e */
[----:B------:R-:W-:Y:S01]  /*0c20*/  IADD3 R41, PT, PT, R3, 0x100, RZ ;  /* 0x0000010003297810 */ /* 0x000fe20007ffe0ff */
[----:B------:R-:W-:Y:S01]  /*0c30*/  @!P5 FMUL.FTZ R16, R16, R47 ;  /* 0x0000002f1010d220 */ /* 0x000fe20000410000 */
[-C--:B------:R-:W-:Y:S02]  /*0c40*/  ISETP.GE.U32.AND P3, PT, R43, R2.reuse, PT ;  /* 0x000000022b00720c */ /* 0x080fe40003f66070 */
[----:B------:R-:W-:Y:S01]  /*0c50*/  ISETP.GE.U32.AND P1, PT, R41, R2, PT ;  /* 0x000000022900720c */ /* 0x000fe20003f26070 */
[----:B--2---:R-:W-:Y:S01]  /*0c60*/  @!P5 FFMA.FTZ R16, R16, R48, R45 ;  /* 0x000000301010d223 */ /* 0x004fe2000001002d */
[----:B------:R-:W-:-:S02]  /*0c70*/  IADD3 R41, PT, PT, R3, 0x180, RZ ;  /* 0x0000018003297810 */ /* 0x000fc40007ffe0ff */
[C---:B------:R-:W-:Y:S02]  /*0c80*/  IADD3 R47, PT, PT, R3.reuse, 0x280, RZ ;  /* 0x00000280032f7810 */ /* 0x040fe40007ffe0ff */
[C---:B------:R-:W-:Y:S02]  /*0c90*/  IADD3 R43, PT, PT, R3.reuse, 0x300, RZ ;  /* 0x00000300032b7810 */ /* 0x040fe40007ffe0ff */
[----:B------:R-:W-:Y:S02]  /*0ca0*/  IADD3 R45, PT, PT, R3, 0x380, RZ ;  /* 0x00000380032d7810 */ /* 0x000fe40007ffe0ff */
[----:B------:R-:W-:Y:S02]  /*0cb0*/  @!P5 F2FP.F16.F32.PACK_AB R4, RZ, R16 ;  /* 0x00000010ff04d23e */ /* 0x000fe400000000ff */
[-C--:B------:R-:W-:Y:S02]  /*0cc0*/  ISETP.GE.U32.AND P2, PT, R41, R2.reuse, PT ;  /* 0x000000022900720c */ /* 0x080fe40003f46070 */
[----:B------:R-:W-:-:S02]  /*0cd0*/  ISETP.GE.U32.AND P4, PT, R47, R2, PT ;  /* 0x000000022f00720c */ /* 0x000fc40003f86070 */
[-C--:B------:R-:W-:Y:S02]  /*0ce0*/  ISETP.GE.U32.AND P6, PT, R43, R2.reuse, PT ;  /* 0x000000022b00720c */ /* 0x080fe40003fc6070 */
[----:B------:R-:W-:Y:S02]  /*0cf0*/  ISETP.GE.U32.AND P5, PT, R45, R2, PT ;  /* 0x000000022d00720c */ /* 0x000fe40003fa6070 */
[----:B------:R-:W-:Y:S02]  /*0d00*/  @!P0 IADD3 R47, PT, PT, R0, R3, RZ ;  /* 0x00000003002f8210 */ /* 0x000fe40007ffe0ff */
[----:B------:R-:W-:-:S03]  /*0d10*/  @!P0 F2FP.F16.F32.PACK_AB R37, RZ, R46 ;  /* 0x0000002eff25823e */ /* 0x000fc600000000ff */
[----:B0-----:R-:W-:Y:S01]  /*0d20*/  @!P0 IMAD.WIDE.U32 R26, R47, 0x2, R26 ;  /* 0x000000022f1a8825 */ /* 0x001fe200078e001a */
[----:B------:R-:W-:-:S04]  /*0d30*/  @!P0 MOV R3, R59 ;  /* 0x0000003b00038202 */ /* 0x000fc80000000f00 */
[----:B------:R5:W-:Y:S01]  /*0d40*/  @!P0 STG.E.U16 desc[UR4][R26.64], R37 ;  /* 0x000000251a008986 */ /* 0x000be2000c101504 */
[----:B------:R-:W-:Y:S01]  /*0d50*/  ISETP.GE.U32.AND P0, PT, R3, R2, PT ;  /* 0x000000020300720c */ /* 0x000fe20003f06070 */
[----:B------:R-:W-:-:S05]  /*0d60*/  @!P1 HADD2.F32 R41, -RZ, R42.H0_H0 ;  /* 0x2000002aff299230 */ /* 0x000fca0000004100 */
[----:B------:R-:W-:Y:S01]  /*0d70*/  @!P1 FADD.FTZ R41, R41, -R44 ;  /* 0x8000002c29299221 */ /* 0x000fe20000010000 */
[----:B------:R-:W-:-:S03]  /*0d80*/  @!P2 HADD2.F32 R39, -RZ, R39.H0_H0 ;  /* 0x20000027ff27a230 */ /* 0x000fc60000004100 */
[----:B------:R-:W-:Y:S01]  /*0d90*/  @!P1 FMUL.FTZ R40, R41, R40 ;  /* 0x0000002829289220 */ /* 0x000fe20000410000 */
[----:B------:R-:W-:Y:S01]  /*0da0*/  BSSY.RECONVERGENT B0, `(.L_x_22146) ;  /* 0x0000046000007945 */ /* 0x000fe20003800200 */
[----:B------:R-:W-:-:S04]  /*0db0*/  @!P2 FADD.FTZ R39, R39, -R36 ;  /* 0x800000242727a221 */ /* 0x000fc80000010000 */
[----:B------:R-:W-:Y:S01]  /*0dc0*/  @!P2 FMUL.FTZ R12, R39, R12 ;  /* 0x0000000c270ca220 */ /* 0x000fe20000410000 */
[----:B------:R-:W-:Y:S01]  /*0dd0*/  @!P1 FFMA.FTZ R33, R40, R38, R33 ;  /* 0x0000002628219223 */ /* 0x000fe20000010021 */
[----:B------:R-:W-:Y:S02]  /*0de0*/  BSSY.RELIABLE B1, `(.L_x_22147) ;  /* 0x000003b000017945 */ /* 0x000fe40003800100 */
[----:B------:R-:W-:Y:S02]  /*0df0*/  @!P2 FFMA.FTZ R12, R12, R32, R25 ;  /* 0x000000200c0ca223 */ /* 0x000fe40000010019 */
[----:B------:R-:W-:-:S03]  /*0e00*/  @!P1 F2FP.F16.F32.PACK_AB R5, RZ, R33 ;  /* 0x00000021ff05923e */ /* 0x000fc600000000ff */
[----:B------:R-:W-:Y:S01]  /*0e10*/  @!P2 F2FP.F16.F32.PACK_AB R6, RZ, R12 ;  /* 0x0000000cff06a23e */ /* 0x000fe200000000ff */
[----:B------:R-:W-:-:S05]  /*0e20*/  @!P3 HADD2.F32 R35, -RZ, R35.H0_H0 ;  /* 0x20000023ff23b230 */ /* 0x000fca0000004100 */
[----:B------:R-:W-:Y:S01]  /*0e30*/  @!P3 FADD.FTZ R30, R35, -R30 ;  /* 0x8000001e231eb221 */ /* 0x000fe20000010000 */
[----:B------:R-:W-:-:S03]  /*0e40*/  @!P4 HADD2.F32 R34, -RZ, R34.H0_H0 ;  /* 0x20000022ff22c230 */ /* 0x000fc60000004100 */
[----:B------:R-:W-:-:S04]  /*0e50*/  @!P3 FMUL.FTZ R30, R30, R23 ;  /* 0x000000171e1eb220 */ /* 0x000fc80000410000 */
[----:B------:R-:W-:-:S05]  /*0e60*/  @!P3 FFMA.FTZ R17, R30, R24, R17 ;  /* 0x000000181e11b223 */ /* 0x000fca0000010011 */
[----:B------:R-:W-:Y:S01]  /*0e70*/  @!P3 F2FP.F16.F32.PACK_AB R7, RZ, R17 ;  /* 0x00000011ff07b23e */ /* 0x000fe200000000ff */
[----:B------:R-:W-:-:S04]  /*0e80*/  @!P4 FADD.FTZ R29, R34, -R29 ;  /* 0x8000001d221dc221 */ /* 0x000fc80000010000 */
[----:B------:R-:W-:-:S04]  /*0e90*/  @!P4 FMUL.FTZ R29, R29, R22 ;  /* 0x000000161d1dc220 */ /* 0x000fc80000410000 */
[----:B------:R-:W-:-:S05]  /*0ea0*/  @!P4 FFMA.FTZ R14, R29, R21, R14 ;  /* 0x000000151d0ec223 */ /* 0x000fca000001000e */
[----:B------:R-:W-:Y:S01]  /*0eb0*/  @!P4 F2FP.F16.F32.PACK_AB R8, RZ, R14 ;  /* 0x0000000eff08c23e */ /* 0x000fe200000000ff */
[----:B---3--:R-:W-:-:S05]  /*0ec0*/  @!P6 HADD2.F32 R16, -RZ, R31.H0_H0 ;  /* 0x2000001fff10e230 */ /* 0x008fca0000004100 */
[----:B------:R-:W-:-:S04]  /*0ed0*/  @!P6 FADD.FTZ R16, R16, -R11 ;  /* 0x8000000b1010e221 */ /* 0x000fc80000010000 */
[----:B------:R-:W-:-:S04]  /*0ee0*/  @!P6 FMUL.FTZ R16, R16, R19 ;  /* 0x000000131010e220 */ /* 0x000fc80000410000 */
[----:B------:R-:W-:-:S05]  /*0ef0*/  @!P6 FFMA.FTZ R15, R16, R18, R15 ;  /* 0x00000012100fe223 */ /* 0x000fca000001000f */
[----:B------:R-:W-:Y:S01]  /*0f00*/  @!P6 F2FP.F16.F32.PACK_AB R9, RZ, R15 ;  /* 0x0000000fff09e23e */ /* 0x000fe200000000ff */
[----:B-----5:R-:W-:-:S05]  /*0f10*/  @!P5 HADD2.F32 R27, -RZ, R28.H0_H0 ;  /* 0x2000001cff1bd230 */ /* 0x020fca0000004100 */
[----:B------:R-:W-:-:S04]  /*0f20*/  @!P5 FADD.FTZ R20, R27, -R20 ;  /* 0x800000141b14d221 */ /* 0x000fc80000010000 */
[----:B------:R-:W-:-:S04]  /*0f30*/  @!P5 FMUL.FTZ R13, R20, R13 ;  /* 0x0000000d140dd220 */ /* 0x000fc80000410000 */
[----:B----4-:R-:W-:-:S05]  /*0f40*/  @!P5 FFMA.FTZ R13, R13, R53, R52 ;  /* 0x000000350d0dd223 */ /* 0x010fca0000010034 */
[----:B------:R-:W-:Y:S01]  /*0f50*/  @!P5 F2FP.F16.F32.PACK_AB R10, RZ, R13 ;  /* 0x0000000dff0ad23e */ /* 0x000fe200000000ff */
[----:B------:R-:W-:Y:S06]  /*0f60*/  @P0 BRA `(.L_x_22148) ;  /* 0x0000000000300947 */ /* 0x000fec0003800000 */
        /* <DEDUP_REMOVED lines=12> */
.L_x_22148:
[----:B------:R-:W-:-:S13]  /*1030*/  ISETP.GE.U32.AND P0, PT, R3, R2, PT ;  /* 0x000000020300720c */ /* 0x000fda0003f06070 */
[----:B------:R-:W-:Y:S05]  /*1040*/  @P0 BRA `(.L_x_22150) ;  /* 0x0000000000300947 */ /* 0x000fea0003800000 */
[----:B0-----:R-:W0:Y:S01]  /*1050*/  LDC.64 R4, c[0x0][0x388] ;  /* 0x0000e200ff047b82 */ /* 0x001e220000000a00 */
[----:B------:R-:W-:Y:S02]  /*1060*/  IADD3 R11, PT, PT, R0, R3, RZ ;  /* 0x00000003000b7210 */ /* 0x000fe40007ffe0ff */
[----:B------:R-:W-:-:S03]  /*1070*/  IADD3 R3, PT, PT, R3, 0x80, RZ ;  /* 0x0000008003037810 */ /* 0x000fc60007ffe0ff */
[----:B0-----:R-:W-:-:S05]  /*1080*/  IMAD.WIDE.U32 R4, R11, 0x2, R4 ;  /* 0x000000020b047825 */ /* 0x001fca00078e0004 */
[----:B------:R1:W-:Y:S02]  /*1090*/  STG.E.U16 desc[UR4][R4.64], R6 ;  /* 0x0000000604007986 */ /* 0x0003e4000c101504 */
.L_x_22149:
[----:B------:R-:W-:-:S13]  /*10a0*/  ISETP.GE.U32.AND P0, PT, R3, R2, PT ;  /* 0x000000020300720c */ /* 0x000fda0003f06070 */
[----:B------:R-:W-:Y:S05]  /*10b0*/  @P0 BRA `(.L_x_22151) ;  /* 0x0000000000340947 */ /* 0x000fea0003800000 */
[----:B01----:R-:W0:Y:S01]  /*10c0*/  LDC.64 R4, c[0x0][0x388] ;  /* 0x0000e200ff047b82 */ /* 0x003e220000000a00 */
[----:B------:R-:W-:Y:S02]  /*10d0*/  IADD3 R11, PT, PT, R0, R3, RZ ;  /* 0x00000003000b7210 */ /* 0x000fe40007ffe0ff */
[----:B------:R-:W-:-:S03]  /*10e0*/  IADD3 R3, PT, PT, R3, 0x80, RZ ;  /* 0x0000008003037810 */ /* 0x000fc60007ffe0ff */
[----:B0-----:R-:W-:-:S05]  /*10f0*/  IMAD.WIDE.U32 R4, R11, 0x2, R4 ;  /* 0x000000020b047825 */ /* 0x001fca00078e0004 */
[----:B------:R1:W-:Y:S02]  /*1100*/  STG.E.U16 desc[UR4][R4.64], R7 ;  /* 0x0000000704007986 */ /* 0x0003e4000c101504 */
.L_x_22150:
        /* <DEDUP_REMOVED lines=8> */
.L_x_22151:
[----:B------:R-:W-:Y:S05]  /*1190*/  BSYNC.RELIABLE B1 ;  /* 0x0000000000017941 */ /* 0x000fea0003800100 */
.L_x_22147:
[----:B------:R-:W-:-:S13]  /*11a0*/  ISETP.GE.U32.AND P0, PT, R3, R2, PT ;  /* 0x000000020300720c */ /* 0x000fda0003f06070 */
[----:B012---:R-:W0:Y:S01]  /*11b0*/  @!P0 LDC.64 R4, c[0x0][0x388] ;  /* 0x0000e200ff048b82 */ /* 0x007e220000000a00 */
[----:B------:R-:W-:Y:S02]  /*11c0*/  @!P0 IADD3 R7, PT, PT, R0, R3, RZ ;  /* 0x0000000300078210 */ /* 0x000fe40007ffe0ff */
[----:B------:R-:W-:-:S03]  /*11d0*/  @!P0 IADD3 R3, PT, PT, R3, 0x80, RZ ;  /* 0x0000008003038810 */ /* 0x000fc60007ffe0ff */
[----:B0-----:R-:W-:-:S05]  /*11e0*/  @!P0 IMAD.WIDE.U32 R4, R7, 0x2, R4 ;  /* 0x0000000207048825 */ /* 0x001fca00078e0004 */
[----:B------:R2:W-:Y:S02]  /*11f0*/  @!P0 STG.E.U16 desc[UR4][R4.64], R9 ;  /* 0x0000000904008986 */ /* 0x0005e4000c101504 */
.L_x_22152:
[----:B------:R-:W-:Y:S05]  /*1200*/  BSYNC.RECONVERGENT B0 ;  /* 0x0000000000007941 */ /* 0x000fea0003800200 */
.L_x_22146:
        /* <DEDUP_REMOVED lines=8> */
.L_x_22145:
[----:B------:R-:W0:Y:S01]  /*1290*/  S2R R6, SR_TID.X ;  /* 0x0000000000067919 */ /* 0x000e220000002100 */
[----:B------:R-:W1:Y:S08]  /*12a0*/  LDC.64 R2, c[0x0][0x390] ;  /* 0x0000e400ff027b82 */ /* 0x000e700000000a00 */
[----:B------:R-:W2:Y:S08]  /*12b0*/  LDC.64 R4, c[0x0][0x3a8] ;  /* 0x0000ea00ff047b82 */ /* 0x000eb00000000a00 */
[----:B------:R-:W3:Y:S01]  /*12c0*/  LDC.64 R8, c[0x0][0x398] ;  /* 0x0000e600ff087b82 */ /* 0x000ee20000000a00 */
[----:B-1----:R-:W-:-:S07]  /*12d0*/  IMAD.WIDE.U32 R2, R0, 0x2, R2 ;  /* 0x0000000200027825 */ /* 0x002fce00078e0002 */
[----:B------:R-:W1:Y:S01]  /*12e0*/  LDC.64 R18, c[0x0][0x3a0] ;  /* 0x0000e800ff127b82 */ /* 0x000e620000000a00 */
[----:B0-----:R-:W-:-:S07]  /*12f0*/  IMAD.WIDE.U32 R20, R6, 0x4, R2 ;  /* 0x0000000406147825 */ /* 0x001fce00078e0002 */
[----:B------:R-:W0:Y:S01]  /*1300*/  LDC.64 R24, c[0x0][0x3b0] ;  /* 0x0000ec00ff187b82 */ /* 0x000e220000000a00 */
[----:B--2---:R-:W-:Y:S01]  /*1310*/  IMAD.WIDE.U32 R4, R0, 0x4, R4 ;  /* 0x0000000400047825 */ /* 0x004fe200078e0004 */
[----:B------:R-:W2:Y:S04]  /*1320*/  LDG.E R11, desc[UR4][R20.64] ;  /* 0x00000004140b7981 */ /* 0x000ea8000c1e1900 */
[----:B------:R-:W4:Y:S01]  /*1330*/  LDG.E R10, desc[UR4][R20.64+0x200] ;  /* 0x00020004140a7981 */ /* 0x000f22000c1e1900 */
[----:B------:R-:W-:-:S03]  /*1340*/  IMAD.WIDE.U32 R22, R6, 0x8, R4 ;  /* 0x0000000806167825 */ /* 0x000fc600078e0004 */
[----:B------:R-:W5:Y:S04]  /*1350*/  LDG.E R7, desc[UR4][R20.64+0x400] ;  /* 0x0004000414077981 */ /* 0x000f68000c1e1900 */
[----:B------:R-:W5:Y:S01]  /*1360*/  LDG.E.64 R4, desc[UR4][R22.64] ;  /* 0x0000000416047981 */ /* 0x000f62000c1e1b00 */
[----:B---3--:R-:W-:-:S03]  /*1370*/  IMAD.WIDE.U32 R8, R0, 0x4, R8 ;  /* 0x0000000400087825 */ /* 0x008fc600078e0008 */
[----:B------:R-:W3:Y:S01]  /*1380*/  LDG.E.64 R2, desc[UR4][R22.64+0x400] ;  /* 0x0004000416027981 */ /* 0x000ee2000c1e1b00 */
[----:B-1----:R-:W-:-:S03]  /*1390*/  IMAD.WIDE.U32 R18, R0, 0x4, R18 ;  /* 0x0000000400127825 */ /* 0x002fc600078e0012 */
[----:B------:R-:W3:Y:S01]  /*13a0*/  LDG.E R16, desc[UR4][R20.64+0x600] ;  /* 0x0006000414107981 */ /* 0x000ee2000c1e1900 */
[----:B0-----:R-:W-:-:S03]  /*13b0*/  IMAD.WIDE.U32 R24, R0, 0x4, R24 ;  /* 0x0000000400187825 */ /* 0x001fc600078e0018 */
[----:B------:R-:W3:Y:S01]  /*13c0*/  LDG.E.64 R12, desc[UR4][R22.64+0xc00] ;  /* 0x000c0004160c7981 */ /* 0x000ee2000c1e1b00 */
[----:B------:R-:W-:-:S03]  /*13d0*/  IMAD.WIDE.U32 R40, R6, 0x8, R8 ;  /* 0x0000000806287825 */ /* 0x000fc600078e0008 */
[----:B------:R-:W3:Y:S01]  /*13e0*/  LDG.E.64 R8, desc[UR4][R22.64+0x800] ;  /* 0x0008000416087981 */ /* 0x000ee2000c1e1b00 */
[----:B------:R-:W-:-:S03]  /*13f0*/  IMAD.WIDE.U32 R42, R6, 0x8, R18 ;  /* 0x00000008062a7825 */ /* 0x000fc600078e0012 */
[----:B------:R-:W3:Y:S01]  /*1400*/  LDG.E.64 R14, desc[UR4][R40.64] ;  /* 0x00000004280e7981 */ /* 0x000ee2000c1e1b00 */
[----:B------:R-:W-:-:S03]  /*1410*/  IMAD.WIDE.U32 R44, R6, 0x8, R24 ;  /* 0x00000008062c7825 */ /* 0x000fc600078e0018 */
[----:B------:R-:W3:Y:S04]  /*1420*/  LDG.E.64 R18, desc[UR4][R40.64+0x400] ;  /* 0x0004000428127981 */ /* 0x000ee8000c1e1b00 */
[----:B------:R-:W3:Y:S04]  /*1430*/  LDG.E.64 R24, desc[UR4][R40.64+0x800] ;  /* 0x0008000428187981 */ /* 0x000ee8000c1e1b00 */
[----:B------:R0:W3:Y:S04]  /*1440*/  LDG.E.64 R36, desc[UR4][R40.64+0xc00] ;  /* 0x000c000428247981 */ /* 0x0000e8000c1e1b00 */
[----:B------:R-:W3:Y:S04]  /*1450*/  LDG.E.64 R30, desc[UR4][R42.64] ;  /* 0x000000042a1e7981 */ /* 0x000ee8000c1e1b00 */
[----:B------:R-:W3:Y:S04]  /*1460*/  LDG.E.64 R34, desc[UR4][R44.64] ;  /* 0x000000042c227981 */ /* 0x000ee8000c1e1b00 */
[----:B------:R-:W3:Y:S04]  /*1470*/  LDG.E.64 R28, desc[UR4][R42.64+0x400] ;  /* 0x000400042a1c7981 */ /* 0x000ee8000c1e1b00 */
[----:B------:R-:W3:Y:S04]  /*1480*/  LDG.E.64 R32, desc[UR4][R44.64+0x400] ;  /* 0x000400042c207981 */ /* 0x000ee8000c1e1b00 */
[----:B------:R-:W3:Y:S04]  /*1490*/  LDG.E.64 R20, desc[UR4][R42.64+0x800] ;  /* 0x000800042a147981 */ /* 0x000ee8000c1e1b00 */
[----:B------:R-:W3:Y:S04]  /*14a0*/  LDG.E.64 R22, desc[UR4][R44.64+0x800] ;  /* 0x000800042c167981 */ /* 0x000ee8000c1e1b00 */
[----:B------:R-:W3:Y:S04]  /*14b0*/  LDG.E.64 R26, desc[UR4][R42.64+0xc00] ;  /* 0x000c00042a1a7981 */ /* 0x000ee8000c1e1b00 */
[----:B------:R-:W3:Y:S01]  /*14c0*/  LDG.E.64 R38, desc[UR4][R44.64+0xc00] ;  /* 0x000c00042c267981 */ /* 0x000ee2000c1e1b00 */
[----:B--2---:R-:W-:-:S02]  /*14d0*/  HADD2.F32 R17, -RZ, R11.H0_H0 ;  /* 0x2000000bff117230 */ /* 0x004fc40000004100 */
[----:B------:R-:W-:Y:S02]  /*14e0*/  HADD2.F32 R46, -RZ, R11.H1_H1 ;  /* 0x3000000bff2e7230 */ /* 0x000fe40000004100 */
[----:B----4-:R-:W-:Y:S02]  /*14f0*/  HADD2.F32 R11, -RZ, R10.H0_H0 ;  /* 0x2000000aff0b7230 */ /* 0x010fe40000004100 */
[----:B-----5:R-:W-:Y:S01]  /*1500*/  FADD.FTZ R17, -R4, R17 ;  /* 0x0000001104117221 */ /* 0x020fe20000010100 */
[----:B------:R-:W-:Y:S02]  /*1510*/  FADD.FTZ R46, -R5, R46 ;  /* 0x0000002e052e7221 */ /* 0x000fe40000010100 */
[----:B------:R-:W1:Y:S01]  /*1520*/  LDC.64 R4, c[0x0][0x388] ;  /* 0x0000e200ff047b82 */ /* 0x000e620000000a00 */
[----:B---3--:R-:W-:Y:S01]  /*1530*/  FADD.FTZ R11, -R2, R11 ;  /* 0x0000000b020b7221 */ /* 0x008fe20000010100 */
[--C-:B0-----:R-:W-:Y:S02]  /*1540*/  HADD2.F32 R41, -RZ, R7.reuse.H0_H0 ;  /* 0x20000007ff297230 */ /* 0x101fe40000004100 */
[----:B------:R-:W-:-:S02]  /*1550*/  HADD2.F32 R2, -RZ, R7.H1_H1 ;  /* 0x30000007ff027230 */ /* 0x000fc40000004100 */
[----:B------:R-:W-:Y:S02]  /*1560*/  HADD2.F32 R7, -RZ, R16.H0_H0 ;  /* 0x20000010ff077230 */ /* 0x000fe40000004100 */
[----:B------:R-:W-:Y:S02]  /*1570*/  HADD2.F32 R10, -RZ, R10.H1_H1 ;  /* 0x3000000aff0a7230 */ /* 0x000fe40000004100 */
[----:B------:R-:W-:Y:S02]  /*1580*/  HADD2.F32 R16, -RZ, R16.H1_H1 ;  /* 0x30000010ff107230 */ /* 0x000fe40000004100 */
[----:B------:R-:W-:Y:S01]  /*1590*/  FADD.FTZ R7, -R12, R7 ;  /* 0x000000070c077221 */ /* 0x000fe20000010100 */
[----:B------:R-:W-:Y:S01]  /*15a0*/  FADD.FTZ R10, -R3, R10 ;  /* 0x0000000a030a7221 */ /* 0x000fe20000010100 */
[----:B------:R-:W-:Y:S01]  /*15b0*/  FADD.FTZ R41, -R8, R41 ;  /* 0x0000002908297221 */ /* 0x000fe20000010100 */
[----:B------:R-:W-:Y:S01]  /*15c0*/  FADD.FTZ R2, -R9, R2 ;  /* 0x0000000209027221 */ /* 0x000fe20000010100 */
[----:B------:R-:W-:Y:S01]  /*15d0*/  FADD.FTZ R16, -R13, R16 ;  /* 0x000000100d107221 */ /* 0x000fe20000010100 */
        /* <DEDUP_REMOVED lines=8> */
[----:B-1----:R-:W-:-:S04]  /*1660*/  IMAD.WIDE.U32 R4, R0, 0x2, R4 ;  /* 0x0000000200047825 */ /* 0x002fc800078e0004 */
[----:B------:R-:W-:Y:S01]  /*1670*/  FFMA.FTZ R17, R34, R17, R30 ;  /* 0x0000001122117223 */ /* 0x000fe2000001001e */
[----:B------:R-:W-:Y:S01]  /*1680*/  FFMA.FTZ R46, R35, R46, R31 ;  /* 0x0000002e232e7223 */ /* 0x000fe2000001001f */
[----:B------:R-:W-:-:S04]  /*1690*/  IMAD.WIDE.U32 R4, R6, 0x4, R4 ;  /* 0x0000000406047825 */ /* 0x000fc800078e0004 */
[----:B------:R-:W-:Y:S01]  /*16a0*/  FFMA.FTZ R11, R32, R11, R28 ;  /* 0x0000000b200b7223 */ /* 0x000fe2000001001c */
[----:B------:R-:W-:Y:S01]  /*16b0*/  FFMA.FTZ R10, R33, R10, R29 ;  /* 0x0000000a210a7223 */ /* 0x000fe2000001001d */
[----:B------:R-:W-:Y:S01]  /*16c0*/  F2FP.F16.F32.PACK_AB R17, R46, R17 ;  /* 0x000000112e11723e */ /* 0x000fe200000000ff */
[----:B------:R-:W-:Y:S01]  /*16d0*/  FFMA.FTZ R20, R22, R41, R20 ;  /* 0x0000002916147223 */ /* 0x000fe20000010014 */
[----:B------:R-:W-:Y:S02]  /*16e0*/  FFMA.FTZ R21, R23, R2, R21 ;  /* 0x0000000217157223 */ /* 0x000fe40000010015 */
[----:B------:R-:W-:Y:S01]  /*16f0*/  F2FP.F16.F32.PACK_AB R11, R10, R11 ;  /* 0x0000000b0a0b723e */ /* 0x000fe200000000ff */
[----:B------:R-:W-:Y:S01]  /*1700*/  FFMA.FTZ R7, R38, R7, R26 ;  /* 0x0000000726077223 */ /* 0x000fe2000001001a */
[----:B------:R-:W-:Y:S01]  /*1710*/  FFMA.FTZ R16, R39, R16, R27 ;  /* 0x0000001027107223 */ /* 0x000fe2000001001b */
[----:B------:R-:W-:-:S04]  /*1720*/  F2FP.F16.F32.PACK_AB R21, R21, R20 ;  /* 0x000000141515723e */ /* 0x000fc800000000ff */
[----:B------:R-:W-:Y:S01]  /*1730*/  F2FP.F16.F32.PACK_AB R7, R16, R7 ;  /* 0x000000071007723e */ /* 0x000fe200000000ff */
[----:B------:R-:W-:Y:S04]  /*1740*/  STG.E desc[UR4][R4.64], R17 ;  /* 0x0000001104007986 */ /* 0x000fe8000c101904 */
[----:B------:R-:W-:Y:S04]  /*1750*/  STG.E desc[UR4][R4.64+0x200], R11 ;  /* 0x0002000b04007986 */ /* 0x000fe8000c101904 */
[----:B------:R-:W-:Y:S04]  /*1760*/  STG.E desc[UR4][R4.64+0x400], R21 ;  /* 0x0004001504007986 */ /* 0x000fe8000c101904 */
[----:B------:R-:W-:Y:S01]  /*1770*/  STG.E desc[UR4][R4.64+0x600], R7 ;  /* 0x0006000704007986 */ /* 0x000fe2000c101904 */
[----:B------:R-:W-:Y:S05]  /*1780*/  EXIT ;  /* 0x000000000000794d */ /* 0x000fea0003800000 */
.L_x_22153:
        /* <DEDUP_REMOVED lines=15> */
.L_x_27243:


//--------------------- .text._ZN2at6native29vectorized_elementwise_kernelILi4EZZZNS0_49_GLOBAL__N__b919a28f_16_Normalization_cu_5c38458722batch_norm_elementwiseERKNS_6TensorES5_RKSt8optionalIS3_ES9_S5_S5_ENKUlvE0_clEvENKUlvE2_clEvEUlN3c104HalfEffffE_St5arrayIPcLm6EEEEviT0_T1_ --------------------------
	.section	.text._ZN2at6native29vectorized_elementwise_kernelILi4EZZZNS0_49_GLOBAL__N__b919a28f_16_Normalization_cu_5c38458722batch_norm_elementwiseERKNS_6TensorES5_RKSt8optionalIS3_ES9_S5_S5_ENKUlvE0_clEvENKUlvE2_clEvEUlN3c104HalfEffffE_St5arrayIPcLm6EEEEviT0_T1_,"ax",@progbits
	.align	128
        .global         _ZN2at6native29vectorized_elementwise_kernelILi4EZZZNS0_49_GLOBAL__N__b919a28f_16_Normalization_cu_5c38458722batch_norm_elementwiseERKNS_6TensorES5_RKSt8optionalIS3_ES9_S5_S5_ENKUlvE0_clEvENKUlvE2_clEvEUlN3c104HalfEffffE_St5arrayIPcLm6EEEEviT0_T1_
        .type           _ZN2at6native29vectorized_elementwise_kernelILi4EZZZNS0_49_GLOBAL__N__b919a28f_16_Normalization_cu_5c38458722batch_norm_elementwiseERKNS_6TensorES5_RKSt8optionalIS3_ES9_S5_S5_ENKUlvE0_clEvENKUlvE2_clEvEUlN3c104HalfEffffE_St5arrayIPcLm6EEEEviT0_T1_,@function
        .size           _ZN2at6native29vectorized_elementwise_kernelILi4EZZZNS0_49_GLOBAL__N__b919a28f_16_Normalization_cu_5c38458722batch_norm_elementwiseERKNS_6TensorES5_RKSt8optionalIS3_ES9_S5_S5_ENKUlvE0_clEvENKUlvE2_clEvEUlN3c104HalfEffffE_St5arrayIPcLm6EEEEviT0_T1_,(.L_x_27244 - _ZN2at6native29vectorized_elementwise_kernelILi4EZZZNS0_49_GLOBAL__N__b919a28f_16_Normalization_cu_5c38458722batch_norm_elementwiseERKNS_6TensorES5_RKSt8optionalIS3_ES9_S5_S5_ENKUlvE0_clEvENKUlvE2_clEvEUlN3c104HalfEffffE_St5arrayIPcLm6EEEEviT0_T1_)
        .other          _ZN2at6native29vectorized_elementwise_kernelILi4EZZZNS0_49_GLOBAL__N__b919a28f_16_Normalization_cu_5c38458722batch_norm_elementwiseERKNS_6TensorES5_RKSt8optionalIS3_ES9_S5_S5_ENKUlvE0_clEvENKUlvE2_clEvEUlN3c104HalfEffffE_St5arrayIPcLm6EEEEviT0_T1_,@"STO_CUDA_ENTRY STV_DEFAULT"
_ZN2at6native29vectorized_elementwise_kernelILi4EZZZNS0_49_GLOBAL__N__b919a28f_16_Normalization_cu_5c38458722batch_norm_elementwiseERKNS_6TensorES5_RKSt8optionalIS3_ES9_S5_S5_ENKUlvE0_clEvENKUlvE2_clEvEUlN3c104HalfEffffE_St5arrayIPcLm6EEEEviT0_T1_:
.text._ZN2at6native29vectorized_elementwise_kernelILi4EZZZNS0_49_GLOBAL__N__b919a28f_16_Normalization_cu_5c38458722batch_norm_elementwiseERKNS_6TensorES5_RKSt8optionalIS3_ES9_S5_S5_ENKUlvE0_clEvENKUlvE2_clEvEUlN3c104HalfEffffE_St5arrayIPcLm6EEEEviT0_T1_:
        /* <DEDUP_REMOVED lines=259> */
.L_x_22157:
[----:B------:R-:W-:-:S13]  /*1030*/  ISETP.GE.U32.AND P0, PT, R3, R2, PT ;  /* 0x000000020300720c */ /* 0x000fda0003f06070 */
[----:B------:R-:W-:Y:S05]  /*1040*/  @P0 BRA `(.L_x_22159) ;  /* 0x0000000000300947 */ /* 0x000fea0003800000 */
[----:B0-----:R-:W0:Y:S01]  /*1050*/  LDC.64 R4, c[0x0][0x388] ;  /* 0x0000e200ff047b82 */ /* 0x001e220000000a00 */
[----:B------:R-:W-:Y:S02]  /*1060*/  IADD3 R11, PT, PT, R0, R3, RZ ;  /* 0x00000003000b7210 */ /* 0x000fe40007ffe0ff */
[----:B------:R-:W-:-:S03]  /*1070*/  IADD3 R3, PT, PT, R3, 0x80, RZ ;  /* 0x0000008003037810 */ /* 0x000fc60007ffe0ff */
[----:B0-----:R-:W-:-:S05]  /*1080*/  IMAD.WIDE.U32 R4, R11, 0x2, R4 ;  /* 0x000000020b047825 */ /* 0x001fca00078e0004 */
[----:B------:R1:W-:Y:S02]  /*1090*/  STG.E.U16 desc[UR4][R4.64], R6 ;  /* 0x0000000604007986 */ /* 0x0003e4000c101504 */
.L_x_22158:
[----:B------:R-:W-:-:S13]  /*10a0*/  ISETP.GE.U32.AND P0, PT, R3, R2, PT ;  /* 0x000000020300720c */ /* 0x000fda0003f06070 */
[----:B------:R-:W-:Y:S05]  /*10b0*/  @P0 BRA `(.L_x_22160) ;  /* 0x0000000000340947 */ /* 0x000fea0003800000 */
[----:B01----:R-:W0:Y:S01]  /*10c0*/  LDC.64 R4, c[0x0][0x388] ;  /* 0x0000e200ff047b82 */ /* 0x003e220000000a00 */
[----:B------:R-:W-:Y:S02]  /*10d0*/  IADD3 R11, PT, PT, R0, R3, RZ ;  /* 0x00000003000b7210 */ /* 0x000fe40007ffe0ff */
[----:B------:R-:W-:-:S03]  /*10e0*/  IADD3 R3, PT, PT, R3, 0x80, RZ ;  /* 0x0000008003037810 */ /* 0x000fc60007ffe0ff */
[----:B0-----:R-:W-:-:S05]  /*10f0*/  IMAD.WIDE.U32 R4, R11, 0x2, R4 ;  /* 0x000000020b047825 */ /* 0x001fca00078e0004 */
[----:B------:R1:W-:Y:S02]  /*1100*/  STG.E.U16 desc[UR4][R4.64], R7 ;  /* 0x0000000704007986 */ /* 0x0003e4000c101504 */
.L_x_22159:
        /* <DEDUP_REMOVED lines=8> */
.L_x_22160:
[----:B------:R-:W-:Y:S05]  /*1190*/  BSYNC.RELIABLE B1 ;  /* 0x0000000000017941 */ /* 0x000fea0003800100 */
.L_x_22156:
[----:B------:R-:W-:-:S13]  /*11a0*/  ISETP.GE.U32.AND P0, PT, R3, R2, PT ;  /* 0x000000020300720c */ /* 0x000fda0003f06070 */
[----:B012---:R-:W0:Y:S01]  /*11b0*/  @!P0 LDC.64 R4, c[0x0][0x388] ;  /* 0x0000e200ff048b82 */ /* 0x007e220000000a00 */
[----:B------:R-:W-:Y:S02]  /*11c0*/  @!P0 IADD3 R7, PT, PT, R0, R3, RZ ;  /* 0x0000000300078210 */ /* 0x000fe40007ffe0ff */
[----:B------:R-:W-:-:S03]  /*11d0*/  @!P0 IADD3 R3, PT, PT, R3, 0x80, RZ ;  /* 0x0000008003038810 */ /* 0x000fc60007ffe0ff */
[----:B0-----:R-:W-:-:S05]  /*11e0*/  @!P0 IMAD.WIDE.U32 R4, R7, 0x2, R4 ;  /* 0x0000000207048825 */ /* 0x001fca00078e0004 */
[----:B------:R2:W-:Y:S02]  /*11f0*/  @!P0 STG.E.U16 desc[UR4][R4.64], R9 ;  /* 0x0000000904008986 */ /* 0x0005e4000c101504 */
.L_x_22161:
[----:B------:R-:W-:Y:S05]  /*1200*/  BSYNC.RECONVERGENT B0 ;  /* 0x0000000000007941 */ /* 0x000fea0003800200 */
.L_x_22155:
        /* <DEDUP_REMOVED lines=8> */
.L_x_22154:
[----:B------:R-:W0:Y:S01]  /*1290*/  S2R R2, SR_TID.X ;  /* 0x0000000000027919 */ /* 0x000e220000002100 */
[----:B------:R-:W1:Y:S08]  /*12a0*/  LDC.64 R4, c[0x0][0x390] ;  /* 0x0000e400ff047b82 */ /* 0x000e700000000a00 */
[----:B------:R-:W2:Y:S08]  /*12b0*/  LDC.64 R6, c[0x0][0x3a8] ;  /* 0x0000ea00ff067b82 */ /* 0x000eb00000000a00 */
[----:B------:R-:W3:Y:S08]  /*12c0*/  LDC.64 R8, c[0x0][0x398] ;  /* 0x0000e600ff087b82 */ /* 0x000ef00000000a00 */
[----:B------:R-:W4:Y:S01]  /*12d0*/  LDC.64 R10, c[0x0][0x3a0] ;  /* 0x0000e800ff0a7b82 */ /* 0x000f220000000a00 */
[----:B-1----:R-:W-:-:S04]  /*12e0*/  IMAD.WIDE.U32 R4, R0, 0x2, R4 ;  /* 0x0000000200047825 */ /* 0x002fc800078e0004 */
[----:B0-----:R-:W-:-:S03]  /*12f0*/  IMAD.WIDE.U32 R40, R2, 0x8, R4 ;  /* 0x0000000802287825 */ /* 0x001fc600078e0004 */
[----:B------:R-:W0:Y:S01]  /*1300*/  LDC.64 R12, c[0x0][0x3b0] ;  /* 0x0000ec00ff0c7b82 */ /* 0x000e220000000a00 */
[C---:B--2---:R-:W-:Y:S01]  /*1310*/  IMAD.WIDE.U32 R6, R0.reuse, 0x4, R6 ;  /* 0x0000000400067825 */ /* 0x044fe200078e0006 */
[----:B------:R-:W2:Y:S03]  /*1320*/  LDG.E.64 R36, desc[UR4][R40.64] ;  /* 0x0000000428247981 */ /* 0x000ea6000c1e1b00 */
[----:B---3--:R-:W-:Y:S01]  /*1330*/  IMAD.WIDE.U32 R4, R0, 0x4, R8 ;  /* 0x0000000400047825 */ /* 0x008fe200078e0008 */
[----:B------:R-:W3:Y:S03]  /*1340*/  LDG.E.64 R38, desc[UR4][R40.64+0x400] ;  /* 0x0004000428267981 */ /* 0x000ee6000c1e1b00 */
[----:B------:R-:W-:-:S04]  /*1350*/  IMAD.WIDE.U32 R46, R2, 0x10, R6 ;  /* 0x00000010022e7825 */ /* 0x000fc800078e0006 */
[----:B----4-:R-:W-:Y:S01]  /*1360*/  IMAD.WIDE.U32 R6, R0, 0x4, R10 ;  /* 0x0000000400067825 */ /* 0x010fe200078e000a */
[----:B------:R-:W4:Y:S03]  /*1370*/  LDG.E.128 R32, desc[UR4][R46.64] ;  /* 0x000000042e207981 */ /* 0x000f26000c1e1d00 */
[----:B------:R-:W-:Y:S01]  /*1380*/  IMAD.WIDE.U32 R42, R2, 0x10, R4 ;  /* 0x00000010022a7825 */ /* 0x000fe200078e0004 */
[----:B------:R-:W5:Y:S03]  /*1390*/  LDG.E.128 R20, desc[UR4][R46.64+0x800] ;  /* 0x000800042e147981 */ /* 0x000f66000c1e1d00 */
[----:B0-----:R-:W-:Y:S01]  /*13a0*/  IMAD.WIDE.U32 R8, R0, 0x4, R12 ;  /* 0x0000000400087825 */ /* 0x001fe200078e000c */
[----:B------:R-:W3:Y:S03]  /*13b0*/  LDG.E.128 R28, desc[UR4][R42.64] ;  /* 0x000000042a1c7981 */ /* 0x000ee6000c1e1d00 */
[C---:B------:R-:W-:Y:S01]  /*13c0*/  IMAD.WIDE.U32 R44, R2.reuse, 0x10, R6 ;  /* 0x00000010022c7825 */ /* 0x040fe200078e0006 */
[----:B------:R-:W5:Y:S03]  /*13d0*/  LDG.E.128 R16, desc[UR4][R42.64+0x800] ;  /* 0x000800042a107981 */ /* 0x000f66000c1e1d00 */
[----:B------:R-:W-:Y:S01]  /*13e0*/  IMAD.WIDE.U32 R48, R2, 0x10, R8 ;  /* 0x0000001002307825 */ /* 0x000fe200078e0008 */
[----:B------:R-:W5:Y:S04]  /*13f0*/  LDG.E.128 R4, desc[UR4][R44.64+0x800] ;  /* 0x000800042c047981 */ /* 0x000f68000c1e1d00 */
[----:B------:R-:W5:Y:S04]  /*1400*/  LDG.E.128 R8, desc[UR4][R44.64] ;  /* 0x000000042c087981 */ /* 0x000f68000c1e1d00 */
[----:B------:R-:W5:Y:S04]  /*1410*/  LDG.E.128 R24, desc[UR4][R48.64] ;  /* 0x0000000430187981 */ /* 0x000f68000c1e1d00 */
[----:B------:R-:W5:Y:S01]  /*1420*/  LDG.E.128 R12, desc[UR4][R48.64+0x800] ;  /* 0x00080004300c7981 */ /* 0x000f62000c1e1d00 */
[----:B--2---:R-:W-:-:S02]  /*1430*/  HADD2.F32 R3, -RZ, R36.H0_H0 ;  /* 0x20000024ff037230 */ /* 0x004fc40000004100 */
[----:B------:R-:W-:Y:S02]  /*1440*/  HADD2.F32 R50, -RZ, R36.H1_H1 ;  /* 0x30000024ff327230 */ /* 0x000fe40000004100 */
[--C-:B------:R-:W-:Y:S02]  /*1450*/  HADD2.F32 R51, -RZ, R37.reuse.H0_H0 ;  /* 0x20000025ff337230 */ /* 0x100fe40000004100 */
[----:B------:R-:W-:Y:S02]  /*1460*/  HADD2.F32 R52, -RZ, R37.H1_H1 ;  /* 0x30000025ff347230 */ /* 0x000fe40000004100 */
[----:B------:R-:W0:Y:S01]  /*1470*/  LDC.64 R36, c[0x0][0x388] ;  /* 0x0000e200ff247b82 */ /* 0x000e220000000a00 */
[----:B----4-:R-:W-:Y:S01]  /*1480*/  FADD.FTZ R3, -R32, R3 ;  /* 0x0000000320037221 */ /* 0x010fe20000010100 */
[----:B------:R-:W-:-:S03]  /*1490*/  FADD.FTZ R50, -R33, R50 ;  /* 0x0000003221327221 */ /* 0x000fc60000010100 */
[----:B---3--:R-:W-:Y:S01]  /*14a0*/  FMUL.FTZ R3, R28, R3 ;  /* 0x000000031c037220 */ /* 0x008fe20000410000 */
[----:B------:R-:W-:Y:S01]  /*14b0*/  FMUL.FTZ R50, R29, R50 ;  /* 0x000000321d327220 */ /* 0x000fe20000410000 */
[----:B------:R-:W-:Y:S01]  /*14c0*/  FADD.FTZ R51, -R34, R51 ;  /* 0x0000003322337221 */ /* 0x000fe20000010100 */
[----:B------:R-:W-:Y:S01]  /*14d0*/  FADD.FTZ R52, -R35, R52 ;  /* 0x0000003423347221 */ /* 0x000fe20000010100 */
[----:B-----5:R-:W-:Y:S01]  /*14e0*/  FFMA.FTZ R8, R24, R3, R8 ;  /* 0x0000000318087223 */ /* 0x020fe20000010008 */
[----:B------:R-:W-:Y:S01]  /*14f0*/  FFMA.FTZ R9, R25, R50, R9 ;  /* 0x0000003219097223 */ /* 0x000fe20000010009 */
[--C-:B------:R-:W-:Y:S02]  /*1500*/  HADD2.F32 R3, -RZ, R38.reuse.H0_H0 ;  /* 0x20000026ff037230 */ /* 0x100fe40000004100 */
[----:B------:R-:W-:Y:S02]  /*1510*/  HADD2.F32 R38, -RZ, R38.H1_H1 ;  /* 0x30000026ff267230 */ /* 0x000fe40000004100 */
[----:B------:R-:W-:-:S02]  /*1520*/  HADD2.F32 R25, -RZ, R39.H0_H0 ;  /* 0x20000027ff197230 */ /* 0x000fc40000004100 */
[----:B------:R-:W-:Y:S02]  /*1530*/  HADD2.F32 R24, -RZ, R39.H1_H1 ;  /* 0x30000027ff187230 */ /* 0x000fe40000004100 */
        /* <DEDUP_REMOVED lines=10> */
[----:B0-----:R-:W-:-:S04]  /*15e0*/  IMAD.WIDE.U32 R36, R0, 0x2, R36 ;  /* 0x0000000200247825 */ /* 0x001fc800078e0024 */
[----:B------:R-:W-:Y:S01]  /*15f0*/  FFMA.FTZ R10, R26, R51, R10 ;  /* 0x000000331a0a7223 */ /* 0x000fe2000001000a */
[----:B------:R-:W-:Y:S01]  /*1600*/  FFMA.FTZ R11, R27, R52, R11 ;  /* 0x000000341b0b7223 */ /* 0x000fe2000001000b */
[----:B------:R-:W-:Y:S01]  /*1610*/  FFMA.FTZ R3, R12, R3, R4 ;  /* 0x000000030c037223 */ /* 0x000fe20000010004 */
[----:B------:R-:W-:Y:S01]  /*1620*/  FFMA.FTZ R38, R13, R38, R5 ;  /* 0x000000260d267223 */ /* 0x000fe20000010005 */
[----:B------:R-:W-:Y:S01]  /*1630*/  FFMA.FTZ R6, R14, R25, R6 ;  /* 0x000000190e067223 */ /* 0x000fe20000010006 */
[----:B------:R-:W-:Y:S01]  /*1640*/  FFMA.FTZ R7, R15, R24, R7 ;  /* 0x000000180f077223 */ /* 0x000fe20000010007 */
[----:B------:R-:W-:Y:S01]  /*1650*/  F2FP.F16.F32.PACK_AB R8, R9, R8 ;  /* 0x000000080908723e */ /* 0x000fe200000000ff */
[----:B------:R-:W-:Y:S01]  /*1660*/  IMAD.WIDE.U32 R36, R2, 0x8, R36 ;  /* 0x0000000802247825 */ /* 0x000fe200078e0024 */
[----:B------:R-:W-:Y:S02]  /*1670*/  F2FP.F16.F32.PACK_AB R9, R11, R10 ;  /* 0x0000000a0b09723e */ /* 0x000fe400000000ff */
[----:B------:R-:W-:-:S02]  /*1680*/  F2FP.F16.F32.PACK_AB R38, R38, R3 ;  /* 0x000000032626723e */ /* 0x000fc400000000ff */
[----:B------:R-:W-:Y:S01]  /*1690*/  F2FP.F16.F32.PACK_AB R39, R7, R6 ;  /* 0x000000060727723e */ /* 0x000fe200000000ff */
[----:B------:R-:W-:Y:S04]  /*16a0*/  STG.E.64 desc[UR4][R36.64], R8 ;  /* 0x0000000824007986 */ /* 0x000fe8000c101b04 */
[----:B------:R-:W-:Y:S01]  /*16b0*/  STG.E.64 desc[UR4][R36.64+0x400], R38 ;  /* 0x0004002624007986 */ /* 0x000fe2000c101b04 */
[----:B------:R-:W-:Y:S05]  /*16c0*/  EXIT ;  /* 0x000000000000794d */ /* 0x000fea0003800000 */
.L_x_22162:
        /* <DEDUP_REMOVED lines=11> */
.L_x_27244:


//--------------------- .text._ZN2at6native29vectorized_elementwise_kernelILi8EZZZNS0_49_GLOBAL__N__b919a28f_16_Normalization_cu_5c38458722batch_norm_elementwiseERKNS_6TensorES5_RKSt8optionalIS3_ES9_S5_S5_ENKUlvE0_clEvENKUlvE2_clEvEUlN3c104HalfEffffE_St5arrayIPcLm6EEEEviT0_T1_ --------------------------
	.section	.text._ZN2at6native29vectorized_elementwise_kernelILi8EZZZNS0_49_GLOBAL__N__b919a28f_16_Normalization_cu_5c38458722batch_norm_elementwiseERKNS_6TensorES5_RKSt8optionalIS3_ES9_S5_S5_ENKUlvE0_clEvENKUlvE2_clEvEUlN3c104HalfEffffE_St5arrayIPcLm6EEEEviT0_T1_,"ax",@progbits
	.align	128
        .global         _ZN2at6native29vectorized_elementwise_kernelILi8EZZZNS0_49_GLOBAL__N__b919a28f_16_Normalization_cu_5c38458722batch_norm_elementwiseERKNS_6TensorES5_RKSt8optionalIS3_ES9_S5_S5_ENKUlvE0_clEvENKUlvE2_clEvEUlN3c104HalfEffffE_St5arrayIPcLm6EEEEviT0_T1_
        .type           _ZN2at6native29vectorized_elementwise_kernelILi8EZZZNS0_49_GLOBAL__N__b919a28f_16_Normalization_cu_5c38458722batch_norm_elementwiseERKNS_6TensorES5_RKSt8optionalIS3_ES9_S5_S5_ENKUlvE0_clEvENKUlvE2_clEvEUlN3c104HalfEffffE_St5arrayIPcLm6EEEEviT0_T1_,@function
        .size           _ZN2at6native29vectorized_elementwise_kernelILi8EZZZNS0_49_GLOBAL__N__b919a28f_16_Normalization_cu_5c38458722batch_norm_elementwiseERKNS_6TensorES5_RKSt8optionalIS3_ES9_S5_S5_ENKUlvE0_clEvENKUlvE2_clEvEUlN3c104HalfEffffE_St5arrayIPcLm6EEEEviT0_T1_,(.L_x_27245 - _ZN2at6native29vectorized_elementwise_kernelILi8EZZZNS0_49_GLOBAL__N__b919a28f_16_Normalization_cu_5c38458722batch_norm_elementwiseERKNS_6TensorES5_RKSt8optionalIS3_ES9_S5_S5_ENKUlvE0_clEvENKUlvE2_clEvEUlN3c104HalfEffffE_St5arrayIPcLm6EEEEviT0_T1_)
        .other          _ZN2at6native29vectorized_elementwise_kernelILi8EZZZNS0_49_GLOBAL__N__b919a28f_16_Normalization_cu_5c38458722batch_norm_elementwiseERKNS_6TensorES5_RKSt8optionalIS3_ES9_S5_S5_ENKUlvE0_clEvENKUlvE2_clEvEUlN3c104HalfEffffE_St5arrayIPcLm6EEEEviT0_T1_,@"STO_CUDA_ENTRY STV_DEFAULT"
_ZN2at6native29vectorized_elementwise_kernelILi8EZZZNS0_49_GLOBAL__N__b919a28f_16_Normalization_cu_5c38458722batch_norm_elementwiseERKNS_6TensorES5_RKSt8optionalIS3_ES9_S5_S5_ENKUlvE0_clEvENKUlvE2_clEvEUlN3c104HalfEffffE_St5arrayIPcLm6EEEEviT0_T1_:
.text._ZN2at6native29vectorized_elementwise_kernelILi8EZZZNS0_49_GLOBAL__N__b919a28f_16_Normalization_cu_5c38458722batch_norm_elementwiseERKNS_6TensorES5_RKSt8optionalIS3_ES9_S5_S5_ENKUlvE0_clEvENKUlvE2_clEvEUlN3c104HalfEffffE_St5arrayIPcLm6EEEEviT0_T1_:
[----:B------:R-:W-:Y:S01]  /*0000*/  LDC R1, c[0x0][0x37c] ;  /* 0x0000df00ff017b82 */ /* 0x000fe20000000800 */
[----:B------:R-:W-:Y:S05]  /*0010*/  EXIT ;  /* 0x000000000000794d */ /* 0x000fea0003800000 */
.L_x_22163:
        /* <DEDUP_REMOVED lines=14> */
.L_x_27245:


//--------------------- .text._ZN2at6native18elementwise_kernelILi128ELi4EZNS0_15gpu_kernel_implIZZZNS0_49_GLOBAL__N__b919a28f_16_Normalization_cu_5c38458722batch_norm_elementwiseERKNS_6TensorES6_RKSt8optionalIS4_ESA_S6_S6_ENKUlvE0_clEvENKUlvE1_clEvEUlN3c108BFloat16EffffE_EEvRNS_18TensorIteratorBaseERKT_EUliE_EEviT1_ --------------------------
	.section	.text._ZN2at6native18elementwise_kernelILi128ELi4EZNS0_15gpu_kernel_implIZZZNS0_49_GLOBAL__N__b919a28f_16_Normalization_cu_5c38458722batch_norm_elementwiseERKNS_6TensorES6_RKSt8optionalIS4_ESA_S6_S6_ENKUlvE0_clEvENKUlvE1_clEvEUlN3c108BFloat16EffffE_EEvRNS_18TensorIteratorBaseERKT_EUliE_EEviT1_,"ax",@progbits
	.align	128
        .global         _ZN2at6native18elementwise_kernelILi128ELi4EZNS0_15gpu_kernel_implIZZZNS0_49_GLOBAL__N__b919a28f_16_Normalization_cu_5c38458722batch_norm_elementwiseERKNS_6TensorES6_RKSt8optionalIS4_ESA_S6_S6_ENKUlvE0_clEvENKUlvE1_clEvEUlN3c108BFloat16EffffE_EEvRNS_18TensorIteratorBaseERKT_EUliE_EEviT1_
        .type           _ZN2at6native18elementwise_kernelILi128ELi4EZNS0_15gpu_kernel_implIZZZNS0_49_GLOBAL__N__b919a28f_16_Normalization_cu_5c38458722batch_norm_elementwiseERKNS_6TensorES6_RKSt8optionalIS4_ESA_S6_S6_ENKUlvE0_clEvENKUlvE1_clEvEUlN3c108BFloat16EffffE_EEvRNS_18TensorIteratorBaseERKT_EUliE_EEviT1_,@function
        .size           _ZN2at6native18elementwise_kernelILi128ELi4EZNS0_15gpu_kernel_implIZZZNS0_49_GLOBAL__N__b919a28f_16_Normalization_cu_5c38458722batch_norm_elementwiseERKNS_6TensorES6_RKSt8optionalIS4_ESA_S6_S6_ENKUlvE0_clEvENKUlvE1_clEvEUlN3c108BFloat16EffffE_EEvRNS_18TensorIteratorBaseERKT_EUliE_EEviT1_,(.L_x_27246 - _ZN2at6native18elementwise_kernelILi128ELi4EZNS0_15gpu_kernel_implIZZZNS0_49_GLOBAL__N__b919a28f_16_Normalization_cu_5c38458722batch_norm_elementwiseERKNS_6TensorES6_RKSt8optionalIS4_ESA_S6_S6_ENKUlvE0_clEvENKUlvE1_clEvEUlN3c108BFloat16EffffE_EEvRNS_18TensorIteratorBaseERKT_EUliE_EEviT1_)
        .other          _ZN2at6native18elementwise_kernelILi128ELi4EZNS0_15gpu_kernel_implIZZZNS0_49_GLOBAL__N__b919a28f_16_Normalization_cu_5c38458722batch_norm_elementwiseERKNS_6TensorES6_RKSt8optionalIS4_ESA_S6_S6_ENKUlvE0_clEvENKUlvE1_clEvEUlN3c108BFloat16EffffE_EEvRNS_18TensorIteratorBaseERKT_EUliE_EEviT1_,@"STO_CUDA_ENTRY STV_DEFAULT"
_ZN2at6native18elementwise_kernelILi128ELi4EZNS0_15gpu_kernel_implIZZZNS0_49_GLOBAL__N__b919a28f_16_Normalization_cu_5c38458722batch_norm_elementwiseERKNS_6TensorES6_RKSt8optionalIS4_ESA_S6_S6_ENKUlvE0_clEvENKUlvE1_clEvEUlN3c108BFloat16EffffE_EEvRNS_18TensorIteratorBaseERKT_EUliE_EEviT1_:
.text._ZN2at6native18elementwise_kernelILi128ELi4EZNS0_15gpu_kernel_implIZZZNS0_49_GLOBAL__N__b919a28f_16_Normalization_cu_5c38458722batch_norm_elementwiseERKNS_6TensorES6_RKSt8optionalIS4_ESA_S6_S6_ENKUlvE0_clEvENKUlvE1_clEvEUlN3c108BFloat16EffffE_EEvRNS_18TensorIteratorBaseERKT_EUliE_EEviT1_:
        /* <DEDUP_REMOVED lines=23> */
[----:B------:R-:W-:Y:S01]  /*0170*/  IMAD.MOV.U32 R19, RZ, RZ, RZ ;  /* 0x000000ffff137224 */ /* 0x000fe200078e00ff */
[----:B------:R-:W-:Y:S01]  /*0180*/  CS2R R22, SRZ ;  /* 0x0000000000167805 */ /* 0x000fe2000001ff00 */
[----:B------:R-:W-:Y:S02]  /*0190*/  IMAD.MOV.U32 R24, RZ, RZ, RZ ;  /* 0x000000ffff187224 */ /* 0x000fe400078e00ff */
[----:B------:R-:W-:Y:S02]  /*01a0*/  IMAD.MOV.U32 R0, RZ, RZ, RZ ;  /* 0x000000ffff007224 */ /* 0x000fe400078e00ff */
[----:B------:R-:W-:Y:S02]  /*01b0*/  IMAD.MOV.U32 R16, RZ, RZ, RZ ;  /* 0x000000ffff107224 */ /* 0x000fe400078e00ff */
[----:B------:R-:W-:Y:S05]  /*01c0*/  BRA.U !UP0, `(.L_x_22166) ;  /* 0x00000019089c7547 */ /* 0x000fea000b800000 */
[----:B------:R-:W0:Y:S01]  /*01d0*/  LDCU.64 UR4, c[0x0][0x390] ;  /* 0x00007200ff0477ac */ /* 0x000e220008000a00 */
[----:B------:R-:W-:Y:S01]  /*01e0*/  HFMA2 R16, -RZ, RZ, 0, 0 ;  /* 0x00000000ff107431 */ /* 0x000fe200000001ff */
        /* <DEDUP_REMOVED lines=421> */
.L_x_22166:
        /* <DEDUP_REMOVED lines=19> */
.L_x_22170:
[----:B------:R-:W2:Y:S02]  /*1d70*/  LDG.E.U8 R2, desc[UR36][R2.64] ;  /* 0x0000002402027981 */ /* 0x000ea4000c1e1100 */
[----:B--2---:R-:W-:-:S04]  /*1d80*/  I2FP.F32.U32 R0, R2 ;  /* 0x0000000200007245 */ /* 0x004fc80000201000 */
[----:B------:R-:W-:-:S04]  /*1d90*/  F2FP.BF16.F32.PACK_AB R0, RZ, R0 ;  /* 0x00000000ff00723e */ /* 0x000fc800000010ff */
[----:B------:R-:W-:Y:S01]  /*1da0*/  PRMT R18, R0, 0x7610, R18 ;  /* 0x0000761000127816 */ /* 0x000fe20000000012 */
[----:B------:R-:W-:Y:S06]  /*1db0*/  BRA `(.L_x_22172) ;  /* 0x0000000c00e07947 */ /* 0x000fec0003800000 */
.L_x_22169:
        /* <DEDUP_REMOVED lines=11> */
.L_x_22174:
[----:B------:R-:W2:Y:S02]  /*1e70*/  LDG.E R2, desc[UR36][R2.64] ;  /* 0x0000002402027981 */ /* 0x000ea4000c1e1900 */
[----:B--2---:R-:W-:-:S04]  /*1e80*/  I2FP.F32.S32 R0, R2 ;  /* 0x0000000200007245 */ /* 0x004fc80000201400 */
[----:B------:R-:W-:-:S04]  /*1e90*/  F2FP.BF16.F32.PACK_AB R0, RZ, R0 ;  /* 0x00000000ff00723e */ /* 0x000fc800000010ff */
[----:B------:R-:W-:Y:S01]  /*1ea0*/  PRMT R18, R0, 0x7610, R18 ;  /* 0x0000761000127816 */ /* 0x000fe20000000012 */
[----:B------:R-:W-:Y:S06]  /*1eb0*/  BRA `(.L_x_22172) ;  /* 0x0000000c00a07947 */ /* 0x000fec0003800000 */
.L_x_22173:
[----:B------:R-:W2:Y:S02]  /*1ec0*/  LDG.E.U16 R2, desc[UR36][R2.64] ;  /* 0x0000002402027981 */ /* 0x000ea4000c1e1500 */
[----:B--2---:R-:W0:Y:S02]  /*1ed0*/  I2F.S16 R0, R2 ;  /* 0x0000000200007306 */ /* 0x004e240000101400 */
[----:B0-----:R-:W-:-:S04]  /*1ee0*/  F2FP.BF16.F32.PACK_AB R0, RZ, R0 ;  /* 0x00000000ff00723e */ /* 0x001fc800000010ff */
[----:B------:R-:W-:Y:S01]  /*1ef0*/  PRMT R18, R0, 0x7610, R18 ;  /* 0x0000761000127816 */ /* 0x000fe20000000012 */
[----:B------:R-:W-:Y:S06]  /*1f00*/  BRA `(.L_x_22172) ;  /* 0x0000000c008c7947 */ /* 0x000fec0003800000 */
.L_x_22168:
        /* <DEDUP_REMOVED lines=9> */
.L_x_22176:
[----:B------:R-:W2:Y:S02]  /*1fa0*/  LDG.E.U16 R0, desc[UR36][R2.64] ;  /* 0x0000002402007981 */ /* 0x000ea4000c1e1500 */
[----:B--2---:R-:W-:-:S05]  /*1fb0*/  HADD2.F32 R0, -RZ, R0.H0_H0 ;  /* 0x20000000ff007230 */ /* 0x004fca0000004100 */
[----:B------:R-:W-:-:S04]  /*1fc0*/  F2FP.BF16.F32.PACK_AB R0, RZ, R0 ;  /* 0x00000000ff00723e */ /* 0x000fc800000010ff */
[----:B------:R-:W-:Y:S01]  /*1fd0*/  PRMT R18, R0, 0x7610, R18 ;  /* 0x0000761000127816 */ /* 0x000fe20000000012 */
[----:B------:R-:W-:Y:S06]  /*1fe0*/  BRA `(.L_x_22172) ;  /* 0x0000000c00547947 */ /* 0x000fec0003800000 */
.L_x_22175:
        /* <DEDUP_REMOVED lines=9> */
.L_x_22178:
[----:B------:R-:W2:Y:S02]  /*2080*/  LDG.E.U16 R2, desc[UR36][R2.64] ;  /* 0x0000002402027981 */ /* 0x000ea4000c1e1500 */
[----:B--2---:R-:W-:-:S05]  /*2090*/  HADD2.F32 R0, -RZ, R2.H0_H0 ;  /* 0x20000002ff007230 */ /* 0x004fca0000004100 */
[----:B------:R-:W-:-:S04]  /*20a0*/  F2FP.BF16.F32.PACK_AB R0, RZ, R0 ;  /* 0x00000000ff00723e */ /* 0x000fc800000010ff */
[----:B------:R-:W-:Y:S01]  /*20b0*/  PRMT R18, R0, 0x7610, R18 ;  /* 0x0000761000127816 */ /* 0x000fe20000000012 */
[----:B------:R-:W-:Y:S06]  /*20c0*/  BRA `(.L_x_22172) ;  /* 0x0000000c001c7947 */ /* 0x000fec0003800000 */
.L_x_22177:
        /* <DEDUP_REMOVED lines=13> */
.L_x_22167:
        /* <DEDUP_REMOVED lines=14> */
.L_x_22181:
        /* <DEDUP_REMOVED lines=13> */
.L_x_22180:
        /* <DEDUP_REMOVED lines=27> */
.L_x_22183:
        /* <DEDUP_REMOVED lines=14> */
.L_x_22182:
[----:B------:R0:W5:Y:S01]  /*25e0*/  LDG.E.U16 R18, desc[UR36][R2.64] ;  /* 0x0000002402127981 */ /* 0x000162000c1e1500 */
[----:B------:R-:W-:Y:S05]  /*25f0*/  BRA `(.L_x_22172) ;  /* 0x0000000400d07947 */ /* 0x000fea0003800000 */
.L_x_22179:
        /* <DEDUP_REMOVED lines=13> */
.L_x_22186:
        /* <DEDUP_REMOVED lines=21> */
.L_x_22190:
[----:B------:R-:W-:Y:S05]  /*2820*/  BSYNC.RECONVERGENT B1 ;  /* 0x0000000000017941 */ /* 0x000fea0003800200 */
.L_x_22189:
[----:B------:R-:W-:Y:S01]  /*2830*/  IMAD.SHL.U32 R0, R0, 0x100000, RZ ;  /* 0x0010000000007824 */ /* 0x000fe200078e00ff */
[----:B------:R-:W-:-:S04]  /*2840*/  LEA R2, R2, 0x3b800000, 0x17 ;  /* 0x3b80000002027811 */ /* 0x000fc800078eb8ff */
[----:B------:R-:W-:-:S07]  /*2850*/  LOP3.LUT R0, R2, R0, R7, 0xfe, !PT ;  /* 0x0000000002007212 */ /* 0x000fce00078efe07 */
.L_x_22188:
[----:B------:R-:W-:Y:S05]  /*2860*/  BSYNC.RECONVERGENT B0 ;  /* 0x0000000000007941 */ /* 0x000fea0003800200 */
.L_x_22187:
[----:B------:R-:W-:-:S04]  /*2870*/  F2FP.BF16.F32.PACK_AB R0, RZ, R0 ;  /* 0x00000000ff00723e */ /* 0x000fc800000010ff */
[----:B------:R-:W-:Y:S01]  /*2880*/  PRMT R18, R0, 0x7610, R18 ;  /* 0x0000761000127816 */ /* 0x000fe20000000012 */
[----:B------:R-:W-:Y:S06]  /*2890*/  BRA `(.L_x_22172) ;  /* 0x0000000400287947 */ /* 0x000fec0003800000 */
.L_x_22185:
        /* <DEDUP_REMOVED lines=21> */
.L_x_22194:
[----:B------:R-:W-:Y:S05]  /*29f0*/  BSYNC.RECONVERGENT B1 ;  /* 0x0000000000017941 */ /* 0x000fea0003800200 */
.L_x_22193:
[----:B------:R-:W-:Y:S01]  /*2a00*/  IMAD.SHL.U32 R0, R0, 0x200000, RZ ;  /* 0x0020000000007824 */ /* 0x000fe200078e00ff */
[----:B------:R-:W-:-:S04]  /*2a10*/  LEA R2, R2, 0x37800000, 0x17 ;  /* 0x3780000002027811 */ /* 0x000fc800078eb8ff */
[----:B------:R-:W-:-:S07]  /*2a20*/  LOP3.LUT R0, R2, R0, R7, 0xfe, !PT ;  /* 0x0000000002007212 */ /* 0x000fce00078efe07 */
.L_x_22192:
[----:B------:R-:W-:Y:S05]  /*2a30*/  BSYNC.RECONVERGENT B0 ;  /* 0x0000000000007941 */ /* 0x000fea0003800200 */
.L_x_22191:
[----:B------:R-:W-:-:S04]  /*2a40*/  F2FP.BF16.F32.PACK_AB R0, RZ, R0 ;  /* 0x00000000ff00723e */ /* 0x000fc800000010ff */
[----:B------:R-:W-:Y:S01]  /*2a50*/  PRMT R18, R0, 0x7610, R18 ;  /* 0x0000761000127816 */ /* 0x000fe20000000012 */
[----:B------:R-:W-:Y:S06]  /*2a60*/  BRA `(.L_x_22172) ;  /* 0x0000000000b47947 */ /* 0x000fec0003800000 */
.L_x_22184:
[----:B------:R-:W-:-:S09]  /*2a70*/  UISETP.NE.AND UP0, UPT, UR4, 0x1c, UPT ;  /* 0x0000001c0400788c */ /* 0x000fd2000bf05270 */
[----:B------:R-:W-:Y:S05]  /*2a80*/  BRA.U !UP0, `(.L_x_22195) ;  /* 0x00000001089c7547 */ /* 0x000fea000b800000 */
[----:B------:R-:W-:-:S09]  /*2a90*/  UISETP.NE.AND UP0, UPT, UR4, 0x1d, UPT ;  /* 0x0000001d0400788c */ /* 0x000fd2000bf05270 */
[----:B------:R-:W-:Y:S05]  /*2aa0*/  BRA.U !UP0, `(.L_x_22196) ;  /* 0x0000000108807547 */ /* 0x000fea000b800000 */
[----:B------:R-:W-:-:S09]  /*2ab0*/  UISETP.NE.AND UP0, UPT, UR4, 0x2c, UPT ;  /* 0x0000002c0400788c */ /* 0x000fd2000bf05270 */
[----:B------:R-:W-:Y:S05]  /*2ac0*/  BRA.U !UP0, `(.L_x_22197) ;  /* 0x0000000108487547 */ /* 0x000fea000b800000 */
.L_x_22171:
        /* <DEDUP_REMOVED lines=16> */
.L_x_22198:
[----:B------:R-:W-:Y:S01]  /*2bd0*/  PRMT R18, RZ, 0x7610, R18 ;  /* 0x00007610ff127816 */ /* 0x000fe20000000012 */
[----:B------:R-:W-:Y:S06]  /*2be0*/  BRA `(.L_x_22172) ;  /* 0x0000000000547947 */ /* 0x000fec0003800000 */
.L_x_22197:
        /* <DEDUP_REMOVED lines=8> */
.L_x_22200:
[----:B------:R-:W-:Y:S05]  /*2c70*/  BSYNC.RECONVERGENT B0 ;  /* 0x0000000000007941 */ /* 0x000fea0003800200 */
.L_x_22199:
[----:B------:R-:W-:-:S04]  /*2c80*/  F2FP.BF16.F32.PACK_AB R0, RZ, R0 ;  /* 0x00000000ff00723e */ /* 0x000fc800000010ff */
[----:B------:R-:W-:Y:S01]  /*2c90*/  PRMT R18, R0, 0x7610, R18 ;  /* 0x0000761000127816 */ /* 0x000fe20000000012 */
[----:B------:R-:W-:Y:S06]  /*2ca0*/  BRA `(.L_x_22172) ;  /* 0x0000000000247947 */ /* 0x000fec0003800000 */
.L_x_22196:
[----:B------:R-:W2:Y:S02]  /*2cb0*/  LDG.E.64 R2, desc[UR36][R2.64] ;  /* 0x0000002402027981 */ /* 0x000ea4000c1e1b00 */
[----:B--2---:R-:W0:Y:S02]  /*2cc0*/  I2F.U64 R0, R2 ;  /* 0x0000000200007312 */ /* 0x004e240000301000 */
[----:B0-----:R-:W-:-:S04]  /*2cd0*/  F2FP.BF16.F32.PACK_AB R0, RZ, R0 ;  /* 0x00000000ff00723e */ /* 0x001fc800000010ff */
[----:B------:R-:W-:Y:S01]  /*2ce0*/  PRMT R18, R0, 0x7610, R18 ;  /* 0x0000761000127816 */ /* 0x000fe20000000012 */
[----:B------:R-:W-:Y:S06]  /*2cf0*/  BRA `(.L_x_22172) ;  /* 0x0000000000107947 */ /* 0x000fec0003800000 */
.L_x_22195:
[----:B------:R-:W2:Y:S02]  /*2d00*/  LDG.E R2, desc[UR36][R2.64] ;  /* 0x0000002402027981 */ /* 0x000ea4000c1e1900 */
[----:B--2---:R-:W-:-:S04]  /*2d10*/  I2FP.F32.U32 R0, R2 ;  /* 0x0000000200007245 */ /* 0x004fc80000201000 */
[----:B------:R-:W-:-:S04]  /*2d20*/  F2FP.BF16.F32.PACK_AB R0, RZ, R0 ;  /* 0x00000000ff00723e */ /* 0x000fc800000010ff */
[----:B------:R-:W-:-:S07]  /*2d30*/  PRMT R18, R0, 0x7610, R18 ;  /* 0x0000761000127816 */ /* 0x000fce0000000012 */
.L_x_22172:
        /* <DEDUP_REMOVED lines=18> */
.L_x_22205:
[----:B------:R-:W2:Y:S02]  /*2e60*/  LDG.E.U8 R2, desc[UR36][R2.64] ;  /* 0x0000002402027981 */ /* 0x000ea4000c1e1100 */
[----:B--2---:R-:W-:Y:S01]  /*2e70*/  I2FP.F32.U32 R22, R2 ;  /* 0x0000000200167245 */ /* 0x004fe20000201000 */
[----:B------:R-:W-:Y:S06]  /*2e80*/  BRA `(.L_x_22207) ;  /* 0x0000000c00447947 */ /* 0x000fec0003800000 */
.L_x_22204:
        /* <DEDUP_REMOVED lines=9> */
.L_x_22209:
[----:B------:R-:W2:Y:S02]  /*2f20*/  LDG.E R2, desc[UR36][R2.64] ;  /* 0x0000002402027981 */ /* 0x000ea4000c1e1900 */
[----:B--2---:R-:W-:Y:S01]  /*2f30*/  I2FP.F32.S32 R22, R2 ;  /* 0x0000000200167245 */ /* 0x004fe20000201400 */
[----:B------:R-:W-:Y:S06]  /*2f40*/  BRA `(.L_x_22207) ;  /* 0x0000000c00147947 */ /* 0x000fec0003800000 */
.L_x_22208:
[----:B------:R-:W2:Y:S02]  /*2f50*/  LDG.E.U16 R2, desc[UR36][R2.64] ;  /* 0x0000002402027981 */ /* 0x000ea4000c1e1500 */
[----:B--2---:R0:W1:Y:S01]  /*2f60*/  I2F.S16 R22, R2 ;  /* 0x0000000200167306 */ /* 0x0040620000101400 */
[----:B------:R-:W-:Y:S05]  /*2f70*/  BRA `(.L_x_22207) ;  /* 0x0000000c00087947 */ /* 0x000fea0003800000 */
.L_x_22203:
        /* <DEDUP_REMOVED lines=8> */
.L_x_22211:
[----:B------:R-:W2:Y:S02]  /*3000*/  LDG.E.U16 R2, desc[UR36][R2.64] ;  /* 0x0000002402027981 */ /* 0x000ea4000c1e1500 */
[----:B--2---:R-:W-:Y:S01]  /*3010*/  HADD2.F32 R22, -RZ, R2.H0_H0 ;  /* 0x20000002ff167230 */ /* 0x004fe20000004100 */
[----:B------:R-:W-:Y:S06]  /*3020*/  BRA `(.L_x_22207) ;  /* 0x0000000800dc7947 */ /* 0x000fec0003800000 */
.L_x_22210:
        /* <DEDUP_REMOVED lines=8> */
.L_x_22213:
[----:B------:R-:W2:Y:S02]  /*30b0*/  LDG.E.U16 R2, desc[UR36][R2.64] ;  /* 0x0000002402027981 */ /* 0x000ea4000c1e1500 */
[----:B--2---:R-:W-:Y:S01]  /*30c0*/  HADD2.F32 R22, -RZ, R2.H0_H0 ;  /* 0x20000002ff167230 */ /* 0x004fe20000004100 */
[----:B------:R-:W-:Y:S06]  /*30d0*/  BRA `(.L_x_22207) ;  /* 0x0000000800b07947 */ /* 0x000fec0003800000 */
.L_x_22212:
        /* <DEDUP_REMOVED lines=11> */
.L_x_22202:
        /* <DEDUP_REMOVED lines=12> */
.L_x_22216:
        /* <DEDUP_REMOVED lines=11> */
.L_x_22215:
        /* <DEDUP_REMOVED lines=25> */
.L_x_22218:
        /* <DEDUP_REMOVED lines=12> */
.L_x_22217:
[----:B------:R-:W2:Y:S02]  /*3550*/  LDG.E.U16 R2, desc[UR36][R2.64] ;  /* 0x0000002402027981 */ /* 0x000ea4000c1e1500 */
[----:B--2---:R-:W-:Y:S01]  /*3560*/  IMAD.U32 R22, R2, 0x10000, RZ ;  /* 0x0001000002167824 */ /* 0x004fe200078e00ff */
[----:B------:R-:W-:Y:S06]  /*3570*/  BRA `(.L_x_22207) ;  /* 0x0000000400887947 */ /* 0x000fec0003800000 */
.L_x_22214:
        /* <DEDUP_REMOVED lines=11> */
.L_x_22221:
        /* <DEDUP_REMOVED lines=20> */
.L_x_22223:
[----:B------:R-:W-:Y:S05]  /*3770*/  BSYNC.RECONVERGENT B0 ;  /* 0x0000000000007941 */ /* 0x000fea0003800200 */
.L_x_22222:
[----:B------:R-:W-:Y:S01]  /*3780*/  IMAD.SHL.U32 R0, R0, 0x100000, RZ ;  /* 0x0010000000007824 */ /* 0x000fe200078e00ff */
[----:B------:R-:W-:-:S04]  /*3790*/  LEA R2, R2, 0x3b800000, 0x17 ;  /* 0x3b80000002027811 */ /* 0x000fc800078eb8ff */
[----:B------:R-:W-:Y:S01]  /*37a0*/  LOP3.LUT R22, R2, R0, R7, 0xfe, !PT ;  /* 0x0000000002167212 */ /* 0x000fe200078efe07 */
[----:B------:R-:W-:Y:S06]  /*37b0*/  BRA `(.L_x_22207) ;  /* 0x0000000000f87947 */ /* 0x000fec0003800000 */
.L_x_22220:
        /* <DEDUP_REMOVED lines=20> */
.L_x_22225:
[----:B------:R-:W-:Y:S05]  /*3900*/  BSYNC.RECONVERGENT B0 ;  /* 0x0000000000007941 */ /* 0x000fea0003800200 */
.L_x_22224:
[----:B------:R-:W-:Y:S01]  /*3910*/  IMAD.SHL.U32 R0, R0, 0x200000, RZ ;  /* 0x0020000000007824 */ /* 0x000fe200078e00ff */
[----:B------:R-:W-:-:S04]  /*3920*/  LEA R2, R2, 0x37800000, 0x17 ;  /* 0x3780000002027811 */ /* 0x000fc800078eb8ff */
[----:B------:R-:W-:Y:S01]  /*3930*/  LOP3.LUT R22, R2, R0, R7, 0xfe, !PT ;  /* 0x0000000002167212 */ /* 0x000fe200078efe07 */
[----:B------:R-:W-:Y:S06]  /*3940*/  BRA `(.L_x_22207) ;  /* 0x0000000000947947 */ /* 0x000fec0003800000 */
.L_x_22219:
[----:B------:R-:W-:-:S09]  /*3950*/  UISETP.NE.AND UP0, UPT, UR4, 0x1c, UPT ;  /* 0x0000001c0400788c */ /* 0x000fd2000bf05270 */
[----:B------:R-:W-:Y:S05]  /*3960*/  BRA.U !UP0, `(.L_x_22226) ;  /* 0x0000000108847547 */ /* 0x000fea000b800000 */
[----:B------:R-:W-:-:S09]  /*3970*/  UISETP.NE.AND UP0, UPT, UR4, 0x1d, UPT ;  /* 0x0000001d0400788c */ /* 0x000fd2000bf05270 */
[----:B------:R-:W-:Y:S05]  /*3980*/  BRA.U !UP0, `(.L_x_22227) ;  /* 0x0000000108707547 */ /* 0x000fea000b800000 */
[----:B------:R-:W-:-:S09]  /*3990*/  UISETP.NE.AND UP0, UPT, UR4, 0x2c, UPT ;  /* 0x0000002c0400788c */ /* 0x000fd2000bf05270 */
[----:B------:R-:W-:Y:S05]  /*39a0*/  BRA.U !UP0, `(.L_x_22228) ;  /* 0x0000000108487547 */ /* 0x000fea000b800000 */
.L_x_22206:
        /* <DEDUP_REMOVED lines=16> */
.L_x_22229:
[----:B------:R-:W-:Y:S01]  /*3ab0*/  IMAD.MOV.U32 R22, RZ, RZ, RZ ;  /* 0x000000ffff167224 */ /* 0x000fe200078e00ff */
[----:B------:R-:W-:Y:S06]  /*3ac0*/  BRA `(.L_x_22207) ;  /* 0x0000000000347947 */ /* 0x000fec0003800000 */
.L_x_22228:
        /* <DEDUP_REMOVED lines=8> */
.L_x_22227:
[----:B------:R-:W2:Y:S02]  /*3b50*/  LDG.E.64 R2, desc[UR36][R2.64] ;  /* 0x0000002402027981 */ /* 0x000ea4000c1e1b00 */
[----:B--2---:R0:W1:Y:S02]  /*3b60*/  I2F.U64 R22, R2 ;  /* 0x0000000200167312 */ /* 0x0040640000301000 */
[----:B01----:R-:W-:Y:S05]  /*3b70*/  BRA `(.L_x_22207) ;  /* 0x0000000000087947 */ /* 0x003fea0003800000 */
.L_x_22226:
[----:B------:R-:W2:Y:S02]  /*3b80*/  LDG.E R2, desc[UR36][R2.64] ;  /* 0x0000002402027981 */ /* 0x000ea4000c1e1900 */
[----:B--2---:R-:W-:-:S07]  /*3b90*/  I2FP.F32.U32 R22, R2 ;  /* 0x0000000200167245 */ /* 0x004fce0000201000 */
.L_x_22207:
[----:B------:R-:W-:Y:S05]  /*3ba0*/  BSYNC.RECONVERGENT B6 ;  /* 0x0000000000067941 */ /* 0x000fea0003800200 */
.L_x_22201:
        /* <DEDUP_REMOVED lines=18> */
.L_x_22234:
[----:B------:R-:W2:Y:S02]  /*3cd0*/  LDG.E.U8 R2, desc[UR36][R2.64] ;  /* 0x0000002402027981 */ /* 0x000ea4000c1e1100 */
[----:B--2---:R-:W-:Y:S01]  /*3ce0*/  I2FP.F32.U32 R24, R2 ;  /* 0x0000000200187245 */ /* 0x004fe20000201000 */
[----:B------:R-:W-:Y:S06]  /*3cf0*/  BRA `(.L_x_22236) ;  /* 0x0000000c00447947 */ /* 0x000fec0003800000 */
.L_x_22233:
        /* <DEDUP_REMOVED lines=9> */
.L_x_22238:
[----:B------:R-:W2:Y:S02]  /*3d90*/  LDG.E R2, desc[UR36][R2.64] ;  /* 0x0000002402027981 */ /* 0x000ea4000c1e1900 */
[----:B--2---:R-:W-:Y:S01]  /*3da0*/  I2FP.F32.S32 R24, R2 ;  /* 0x0000000200187245 */ /* 0x004fe20000201400 */
[----:B------:R-:W-:Y:S06]  /*3db0*/  BRA `(.L_x_22236) ;  /* 0x0000000c00147947 */ /* 0x000fec0003800000 */
.L_x_22237:
[----:B------:R-:W2:Y:S02]  /*3dc0*/  LDG.E.U16 R2, desc[UR36][R2.64] ;  /* 0x0000002402027981 */ /* 0x000ea4000c1e1500 */
[----:B--2---:R4:W0:Y:S01]  /*3dd0*/  I2F.S16 R24, R2 ;  /* 0x0000000200187306 */ /* 0x0048220000101400 */
[----:B------:R-:W-:Y:S05]  /*3de0*/  BRA `(.L_x_22236) ;  /* 0x0000000c00087947 */ /* 0x000fea0003800000 */
.L_x_22232:
        /* <DEDUP_REMOVED lines=8> */
.L_x_22240:
[----:B------:R-:W2:Y:S02]  /*3e70*/  LDG.E.U16 R2, desc[UR36][R2.64] ;  /* 0x0000002402027981 */ /* 0x000ea4000c1e1500 */
[----:B--2---:R-:W-:Y:S01]  /*3e80*/  HADD2.F32 R24, -RZ, R2.H0_H0 ;  /* 0x20000002ff187230 */ /* 0x004fe20000004100 */
[----:B------:R-:W-:Y:S06]  /*3e90*/  BRA `(.L_x_22236) ;  /* 0x0000000800dc7947 */ /* 0x000fec0003800000 */
.L_x_22239:
        /* <DEDUP_REMOVED lines=8> */
.L_x_22242:
[----:B------:R-:W2:Y:S02]  /*3f20*/  LDG.E.U16 R2, desc[UR36][R2.64] ;  /* 0x0000002402027981 */ /* 0x000ea4000c1e1500 */
[----:B--2---:R-:W-:Y:S01]  /*3f30*/  HADD2.F32 R24, -RZ, R2.H0_H0 ;  /* 0x20000002ff187230 */ /* 0x004fe20000004100 */
[----:B------:R-:W-:Y:S06]  /*3f40*/  BRA `(.L_x_22236) ;  /* 0x0000000800b07947 */ /* 0x000fec0003800000 */
.L_x_22241:
        /* <DEDUP_REMOVED lines=11> */
.L_x_22231:
        /* <DEDUP_REMOVED lines=12> */
.L_x_22245:
        /* <DEDUP_REMOVED lines=11> */
.L_x_22244:
        /* <DEDUP_REMOVED lines=25> */
.L_x_22247:
        /* <DEDUP_REMOVED lines=12> */
.L_x_22246:
[----:B------:R-:W2:Y:S02]  /*43c0*/  LDG.E.U16 R2, desc[UR36][R2.64] ;  /* 0x0000002402027981 */ /* 0x000ea4000c1e1500 */
[----:B--2---:R-:W-:Y:S01]  /*43d0*/  IMAD.U32 R24, R2, 0x10000, RZ ;  /* 0x0001000002187824 */ /* 0x004fe200078e00ff */
[----:B------:R-:W-:Y:S06]  /*43e0*/  BRA `(.L_x_22236) ;  /* 0x0000000400887947 */ /* 0x000fec0003800000 */
.L_x_22243:
        /* <DEDUP_REMOVED lines=11> */
.L_x_22250:
        /* <DEDUP_REMOVED lines=20> */
.L_x_22252:
[----:B------:R-:W-:Y:S05]  /*45e0*/  BSYNC.RECONVERGENT B0 ;  /* 0x0000000000007941 */ /* 0x000fea0003800200 */
.L_x_22251:
[----:B------:R-:W-:Y:S01]  /*45f0*/  IMAD.SHL.U32 R0, R0, 0x100000, RZ ;  /* 0x0010000000007824 */ /* 0x000fe200078e00ff */
[----:B------:R-:W-:-:S04]  /*4600*/  LEA R2, R2, 0x3b800000, 0x17 ;  /* 0x3b80000002027811 */ /* 0x000fc800078eb8ff */
[----:B------:R-:W-:Y:S01]  /*4610*/  LOP3.LUT R24, R2, R0, R7, 0xfe, !PT ;  /* 0x0000000002187212 */ /* 0x000fe200078efe07 */
[----:B------:R-:W-:Y:S06]  /*4620*/  BRA `(.L_x_22236) ;  /* 0x0000000000f87947 */ /* 0x000fec0003800000 */
.L_x_22249:
        /* <DEDUP_REMOVED lines=20> */
.L_x_22254:
[----:B------:R-:W-:Y:S05]  /*4770*/  BSYNC.RECONVERGENT B0 ;  /* 0x0000000000007941 */ /* 0x000fea0003800200 */
.L_x_22253:
[----:B------:R-:W-:Y:S01]  /*4780*/  IMAD.SHL.U32 R0, R0, 0x200000, RZ ;  /* 0x0020000000007824 */ /* 0x000fe200078e00ff */
[----:B------:R-:W-:-:S04]  /*4790*/  LEA R2, R2, 0x37800000, 0x17 ;  /* 0x3780000002027811 */ /* 0x000fc800078eb8ff */
[----:B------:R-:W-:Y:S01]  /*47a0*/  LOP3.LUT R24, R2, R0, R7, 0xfe, !PT ;  /* 0x0000000002187212 */ /* 0x000fe200078efe07 */
[----:B------:R-:W-:Y:S06]  /*47b0*/  BRA `(.L_x_22236) ;  /* 0x0000000000947947 */ /* 0x000fec0003800000 */
.L_x_22248:
[----:B------:R-:W-:-:S09]  /*47c0*/  UISETP.NE.AND UP0, UPT, UR4, 0x1c, UPT ;  /* 0x0000001c0400788c */ /* 0x000fd2000bf05270 */
[----:B------:R-:W-:Y:S05]  /*47d0*/  BRA.U !UP0, `(.L_x_22255) ;  /* 0x0000000108847547 */ /* 0x000fea000b800000 */
[----:B------:R-:W-:-:S09]  /*47e0*/  UISETP.NE.AND UP0, UPT, UR4, 0x1d, UPT ;  /* 0x0000001d0400788c */ /* 0x000fd2000bf05270 */
[----:B------:R-:W-:Y:S05]  /*47f0*/  BRA.U !UP0, `(.L_x_22256) ;  /* 0x0000000108707547 */ /* 0x000fea000b800000 */
[----:B------:R-:W-:-:S09]  /*4800*/  UISETP.NE.AND UP0, UPT, UR4, 0x2c, UPT ;  /* 0x0000002c0400788c */ /* 0x000fd2000bf05270 */
[----:B------:R-:W-:Y:S05]  /*4810*/  BRA.U !UP0, `(.L_x_22257) ;  /* 0x0000000108487547 */ /* 0x000fea000b800000 */
.L_x_22235:
        /* <DEDUP_REMOVED lines=16> */
.L_x_22258:
[----:B------:R-:W-:Y:S01]  /*4920*/  IMAD.MOV.U32 R24, RZ, RZ, RZ ;  /* 0x000000ffff187224 */ /* 0x000fe200078e00ff */
[----:B------:R-:W-:Y:S06]  /*4930*/  BRA `(.L_x_22236) ;  /* 0x0000000000347947 */ /* 0x000fec0003800000 */
.L_x_22257:
        /* <DEDUP_REMOVED lines=8> */
.L_x_22256:
[----:B------:R-:W2:Y:S02]  /*49c0*/  LDG.E.64 R24, desc[UR36][R2.64] ;  /* 0x0000002402187981 */ /* 0x000ea4000c1e1b00 */
[----:B--2---:R0:W2:Y:S02]  /*49d0*/  I2F.U64 R24, R24 ;  /* 0x0000001800187312 */ /* 0x0040a40000301000 */
[----:B0-2---:R-:W-:Y:S05]  /*49e0*/  BRA `(.L_x_22236) ;  /* 0x0000000000087947 */ /* 0x005fea0003800000 */
.L_x_22255:
[----:B------:R-:W2:Y:S02]  /*49f0*/  LDG.E R2, desc[UR36][R2.64] ;  /* 0x0000002402027981 */ /* 0x000ea4000c1e1900 */
[----:B--2---:R-:W-:-:S07]  /*4a00*/  I2FP.F32.U32 R24, R2 ;  /* 0x0000000200187245 */ /* 0x004fce0000201000 */
.L_x_22236:
[----:B------:R-:W-:Y:S05]  /*4a10*/  BSYNC.RECONVERGENT B6 ;  /* 0x0000000000067941 */ /* 0x000fea0003800200 */
.L_x_22230:
        /* <DEDUP_REMOVED lines=18> */
.L_x_22263:
[----:B------:R-:W2:Y:S02]  /*4b40*/  LDG.E.U8 R2, desc[UR36][R2.64] ;  /* 0x0000002402027981 */ /* 0x000ea4000c1e1100 */
[----:B--2---:R-:W-:Y:S01]  /*4b50*/  I2FP.F32.U32 R23, R2 ;  /* 0x0000000200177245 */ /* 0x004fe20000201000 */
[----:B------:R-:W-:Y:S06]  /*4b60*/  BRA `(.L_x_22265) ;  /* 0x0000000c00447947 */ /* 0x000fec0003800000 */
.L_x_22262:
        /* <DEDUP_REMOVED lines=9> */
.L_x_22267:
[----:B------:R-:W2:Y:S02]  /*4c00*/  LDG.E R2, desc[UR36][R2.64] ;  /* 0x0000002402027981 */ /* 0x000ea4000c1e1900 */
[----:B--2---:R-:W-:Y:S01]  /*4c10*/  I2FP.F32.S32 R23, R2 ;  /* 0x0000000200177245 */ /* 0x004fe20000201400 */
[----:B------:R-:W-:Y:S06]  /*4c20*/  BRA `(.L_x_22265) ;  /* 0x0000000c00147947 */ /* 0x000fec0003800000 */
.L_x_22266:
[----:B------:R-:W2:Y:S02]  /*4c30*/  LDG.E.U16 R2, desc[UR36][R2.64] ;  /* 0x0000002402027981 */ /* 0x000ea4000c1e1500 */
[----:B--2---:R4:W0:Y:S01]  /*4c40*/  I2F.S16 R23, R2 ;  /* 0x0000000200177306 */ /* 0x0048220000101400 */
[----:B------:R-:W-:Y:S05]  /*4c50*/  BRA `(.L_x_22265) ;  /* 0x0000000c00087947 */ /* 0x000fea0003800000 */
.L_x_22261:
        /* <DEDUP_REMOVED lines=8> */
.L_x_22269:
[----:B------:R-:W2:Y:S02]  /*4ce0*/  LDG.E.U16 R2, desc[UR36][R2.64] ;  /* 0x0000002402027981 */ /* 0x000ea4000c1e1500 */
[----:B--2---:R-:W-:Y:S01]  /*4cf0*/  HADD2.F32 R23, -RZ, R2.H0_H0 ;  /* 0x20000002ff177230 */ /* 0x004fe20000004100 */
[----:B------:R-:W-:Y:S06]  /*4d00*/  BRA `(.L_x_22265) ;  /* 0x0000000800dc7947 */ /* 0x000fec0003800000 */
.L_x_22268:
        /* <DEDUP_REMOVED lines=8> */
.L_x_22271:
[----:B------:R-:W2:Y:S02]  /*4d90*/  LDG.E.U16 R2, desc[UR36][R2.64] ;  /* 0x0000002402027981 */ /* 0x000ea4000c1e1500 */
[----:B--2---:R-:W-:Y:S01]  /*4da0*/  HADD2.F32 R23, -RZ, R2.H0_H0 ;  /* 0x20000002ff177230 */ /* 0x004fe20000004100 */
[----:B------:R-:W-:Y:S06]  /*4db0*/  BRA `(.L_x_22265) ;  /* 0x0000000800b07947 */ /* 0x000fec0003800000 */
.L_x_22270:
        /* <DEDUP_REMOVED lines=11> */
.L_x_22260:
        /* <DEDUP_REMOVED lines=12> */
.L_x_22274:
        /* <DEDUP_REMOVED lines=11> */
.L_x_22273:
        /* <DEDUP_REMOVED lines=25> */
.L_x_22276:
        /* <DEDUP_REMOVED lines=12> */
.L_x_22275:
[----:B------:R-:W2:Y:S02]  /*5230*/  LDG.E.U16 R2, desc[UR36][R2.64] ;  /* 0x0000002402027981 */ /* 0x000ea4000c1e1500 */
[----:B--2---:R-:W-:Y:S01]  /*5240*/  SHF.L.U32 R23, R2, 0x10, RZ ;  /* 0x0000001002177819 */ /* 0x004fe200000006ff */
[----:B------:R-:W-:Y:S06]  /*5250*/  BRA `(.L_x_22265) ;  /* 0x0000000400887947 */ /* 0x000fec0003800000 */
.L_x_22272:
        /* <DEDUP_REMOVED lines=11> */
.L_x_22279:
        /* <DEDUP_REMOVED lines=20> */
.L_x_22281:
[----:B------:R-:W-:Y:S05]  /*5450*/  BSYNC.RECONVERGENT B0 ;  /* 0x0000000000007941 */ /* 0x000fea0003800200 */
.L_x_22280:
[----:B------:R-:W-:Y:S02]  /*5460*/  SHF.L.U32 R0, R0, 0x14, RZ ;  /* 0x0000001400007819 */ /* 0x000fe400000006ff */
[----:B------:R-:W-:-:S04]  /*5470*/  LEA R2, R2, 0x3b800000, 0x17 ;  /* 0x3b80000002027811 */ /* 0x000fc800078eb8ff */
[----:B------:R-:W-:Y:S01]  /*5480*/  LOP3.LUT R23, R2, R0, R23, 0xfe, !PT ;  /* 0x0000000002177212 */ /* 0x000fe200078efe17 */
[----:B------:R-:W-:Y:S06]  /*5490*/  BRA `(.L_x_22265) ;  /* 0x0000000000f87947 */ /* 0x000fec0003800000 */
.L_x_22278:
        /* <DEDUP_REMOVED lines=20> */
.L_x_22283:
[----:B------:R-:W-:Y:S05]  /*55e0*/  BSYNC.RECONVERGENT B0 ;  /* 0x0000000000007941 */ /* 0x000fea0003800200 */
.L_x_22282:
[----:B------:R-:W-:Y:S02]  /*55f0*/  SHF.L.U32 R0, R0, 0x15, RZ ;  /* 0x0000001500007819 */ /* 0x000fe400000006ff */
[----:B------:R-:W-:-:S04]  /*5600*/  LEA R2, R2, 0x37800000, 0x17 ;  /* 0x3780000002027811 */ /* 0x000fc800078eb8ff */
[----:B------:R-:W-:Y:S01]  /*5610*/  LOP3.LUT R23, R2, R0, R23, 0xfe, !PT ;  /* 0x0000000002177212 */ /* 0x000fe200078efe17 */
[----:B------:R-:W-:Y:S06]  /*5620*/  BRA `(.L_x_22265) ;  /* 0x0000000000947947 */ /* 0x000fec0003800000 */
.L_x_22277:
[----:B------:R-:W-:-:S09]  /*5630*/  UISETP.NE.AND UP0, UPT, UR4, 0x1c, UPT ;  /* 0x0000001c0400788c */ /* 0x000fd2000bf05270 */
[----:B------:R-:W-:Y:S05]  /*5640*/  BRA.U !UP0, `(.L_x_22284) ;  /* 0x0000000108847547 */ /* 0x000fea000b800000 */
[----:B------:R-:W-:-:S09]  /*5650*/  UISETP.NE.AND UP0, UPT, UR4, 0x1d, UPT ;  /* 0x0000001d0400788c */ /* 0x000fd2000bf05270 */
[----:B------:R-:W-:Y:S05]  /*5660*/  BRA.U !UP0, `(.L_x_22285) ;  /* 0x0000000108707547 */ /* 0x000fea000b800000 */
[----:B------:R-:W-:-:S09]  /*5670*/  UISETP.NE.AND UP0, UPT, UR4, 0x2c, UPT ;  /* 0x0000002c0400788c */ /* 0x000fd2000bf05270 */
[----:B------:R-:W-:Y:S05]  /*5680*/  BRA.U !UP0, `(.L_x_22286) ;  /* 0x0000000108487547 */ /* 0x000fea000b800000 */
.L_x_22264:
        /* <DEDUP_REMOVED lines=16> */
.L_x_22287:
[----:B------:R-:W-:Y:S01]  /*5790*/  HFMA2 R23, -RZ, RZ, 0, 0 ;  /* 0x00000000ff177431 */ /* 0x000fe200000001ff */
[----:B------:R-:W-:Y:S06]  /*57a0*/  BRA `(.L_x_22265) ;  /* 0x0000000000347947 */ /* 0x000fec0003800000 */
.L_x_22286:
        /* <DEDUP_REMOVED lines=8> */
.L_x_22285:
[----:B------:R-:W2:Y:S02]  /*5830*/  LDG.E.64 R2, desc[UR36][R2.64] ;  /* 0x0000002402027981 */ /* 0x000ea4000c1e1b00 */
[----:B--2---:R0:W2:Y:S02]  /*5840*/  I2F.U64 R23, R2 ;  /* 0x0000000200177312 */ /* 0x0040a40000301000 */
[----:B0-2---:R-:W-:Y:S05]  /*5850*/  BRA `(.L_x_22265) ;  /* 0x0000000000087947 */ /* 0x005fea0003800000 */
.L_x_22284:
[----:B------:R-:W2:Y:S02]  /*5860*/  LDG.E R2, desc[UR36][R2.64] ;  /* 0x0000002402027981 */ /* 0x000ea4000c1e1900 */
[----:B--2---:R-:W-:-:S07]  /*5870*/  I2FP.F32.U32 R23, R2 ;  /* 0x0000000200177245 */ /* 0x004fce0000201000 */
.L_x_22265:
[----:B------:R-:W-:Y:S05]  /*5880*/  BSYNC.RECONVERGENT B6 ;  /* 0x0000000000067941 */ /* 0x000fea0003800200 */
.L_x_22259:
        /* <DEDUP_REMOVED lines=18> */
.L_x_22292:
[----:B------:R-:W2:Y:S02]  /*59b0*/  LDG.E.U8 R2, desc[UR36][R2.64] ;  /* 0x0000002402027981 */ /* 0x000ea4000c1e1100 */
[----:B--2---:R-:W-:Y:S01]  /*59c0*/  I2FP.F32.U32 R5, R2 ;  /* 0x0000000200057245 */ /* 0x004fe20000201000 */
[----:B------:R-:W-:Y:S06]  /*59d0*/  BRA `(.L_x_22294) ;  /* 0x0000000c00447947 */ /* 0x000fec0003800000 */
.L_x_22291:
        /* <DEDUP_REMOVED lines=9> */
.L_x_22296:
[----:B------:R-:W2:Y:S02]  /*5a70*/  LDG.E R2, desc[UR36][R2.64] ;  /* 0x0000002402027981 */ /* 0x000ea4000c1e1900 */
[----:B--2---:R-:W-:Y:S01]  /*5a80*/  I2FP.F32.S32 R5, R2 ;  /* 0x0000000200057245 */ /* 0x004fe20000201400 */
[----:B------:R-:W-:Y:S06]  /*5a90*/  BRA `(.L_x_22294) ;  /* 0x0000000c00147947 */ /* 0x000fec0003800000 */
.L_x_22295:
[----:B------:R-:W2:Y:S02]  /*5aa0*/  LDG.E.U16 R2, desc[UR36][R2.64] ;  /* 0x0000002402027981 */ /* 0x000ea4000c1e1500 */
[----:B--2---:R0:W2:Y:S01]  /*5ab0*/  I2F.S16 R5, R2 ;  /* 0x0000000200057306 */ /* 0x0040a20000101400 */
[----:B------:R-:W-:Y:S05]  /*5ac0*/  BRA `(.L_x_22294) ;  /* 0x0000000c00087947 */ /* 0x000fea0003800000 */
.L_x_22290:
        /* <DEDUP_REMOVED lines=8> */
.L_x_22298:
[----:B------:R-:W2:Y:S02]  /*5b50*/  LDG.E.U16 R2, desc[UR36][R2.64] ;  /* 0x0000002402027981 */ /* 0x000ea4000c1e1500 */
[----:B--2---:R-:W-:Y:S01]  /*5b60*/  HADD2.F32 R5, -RZ, R2.H0_H0 ;  /* 0x20000002ff057230 */ /* 0x004fe20000004100 */
[----:B------:R-:W-:Y:S06]  /*5b70*/  BRA `(.L_x_22294) ;  /* 0x0000000800dc7947 */ /* 0x000fec0003800000 */
.L_x_22297:
        /* <DEDUP_REMOVED lines=8> */
.L_x_22300:
[----:B------:R-:W2:Y:S02]  /*5c00*/  LDG.E.U16 R2, desc[UR36][R2.64] ;  /* 0x0000002402027981 */ /* 0x000ea4000c1e1500 */
[----:B--2---:R-:W-:Y:S01]  /*5c10*/  HADD2.F32 R5, -RZ, R2.H0_H0 ;  /* 0x20000002ff057230 */ /* 0x004fe20000004100 */
[----:B------:R-:W-:Y:S06]  /*5c20*/  BRA `(.L_x_22294) ;  /* 0x0000000800b07947 */ /* 0x000fec0003800000 */
.L_x_22299:
        /* <DEDUP_REMOVED lines=11> */
.L_x_22289:
        /* <DEDUP_REMOVED lines=12> */
.L_x_22303:
        /* <DEDUP_REMOVED lines=11> */
.L_x_22302:
        /* <DEDUP_REMOVED lines=25> */
.L_x_22305:
        /* <DEDUP_REMOVED lines=12> */
.L_x_22304:
[----:B------:R-:W2:Y:S02]  /*60a0*/  LDG.E.U16 R2, desc[UR36][R2.64] ;  /* 0x0000002402027981 */ /* 0x000ea4000c1e1500 */
[----:B--2---:R-:W-:Y:S01]  /*60b0*/  IMAD.U32 R5, R2, 0x10000, RZ ;  /* 0x0001000002057824 */ /* 0x004fe200078e00ff */
[----:B------:R-:W-:Y:S06]  /*60c0*/  BRA `(.L_x_22294) ;  /* 0x0000000400887947 */ /* 0x000fec0003800000 */
.L_x_22301:
        /* <DEDUP_REMOVED lines=11> */
.L_x_22308:
        /* <DEDUP_REMOVED lines=20> */
.L_x_22310:
[----:B------:R-:W-:Y:S05]  /*62c0*/  BSYNC.RECONVERGENT B0 ;  /* 0x0000000000007941 */ /* 0x000fea0003800200 */
.L_x_22309:
[----:B------:R-:W-:Y:S01]  /*62d0*/  IMAD.SHL.U32 R0, R0, 0x100000, RZ ;  /* 0x0010000000007824 */ /* 0x000fe200078e00ff */
[----:B------:R-:W-:-:S04]  /*62e0*/  LEA R2, R2, 0x3b800000, 0x17 ;  /* 0x3b80000002027811 */ /* 0x000fc800078eb8ff */
[----:B------:R-:W-:Y:S01]  /*62f0*/  LOP3.LUT R5, R2, R0, R7, 0xfe, !PT ;  /* 0x0000000002057212 */ /* 0x000fe200078efe07 */
[----:B------:R-:W-:Y:S06]  /*6300*/  BRA `(.L_x_22294) ;  /* 0x0000000000f87947 */ /* 0x000fec0003800000 */
.L_x_22307:
        /* <DEDUP_REMOVED lines=20> */
.L_x_22312:
[----:B------:R-:W-:Y:S05]  /*6450*/  BSYNC.RECONVERGENT B0 ;  /* 0x0000000000007941 */ /* 0x000fea0003800200 */
.L_x_22311:
[----:B------:R-:W-:Y:S01]  /*6460*/  IMAD.SHL.U32 R0, R0, 0x200000, RZ ;  /* 0x0020000000007824 */ /* 0x000fe200078e00ff */
[----:B------:R-:W-:-:S04]  /*6470*/  LEA R2, R2, 0x37800000, 0x17 ;  /* 0x3780000002027811 */ /* 0x000fc800078eb8ff */
[----:B------:R-:W-:Y:S01]  /*6480*/  LOP3.LUT R5, R2, R0, R7, 0xfe, !PT ;  /* 0x0000000002057212 */ /* 0x000fe200078efe07 */
[----:B------:R-:W-:Y:S06]  /*6490*/  BRA `(.L_x_22294) ;  /* 0x0000000000947947 */ /* 0x000fec0003800000 */
.L_x_22306:
[----:B------:R-:W-:-:S09]  /*64a0*/  UISETP.NE.AND UP0, UPT, UR4, 0x1c, UPT ;  /* 0x0000001c0400788c */ /* 0x000fd2000bf05270 */
[----:B------:R-:W-:Y:S05]  /*64b0*/  BRA.U !UP0, `(.L_x_22313) ;  /* 0x0000000108847547 */ /* 0x000fea000b800000 */
[----:B------:R-:W-:-:S09]  /*64c0*/  UISETP.NE.AND UP0, UPT, UR4, 0x1d, UPT ;  /* 0x0000001d0400788c */ /* 0x000fd2000bf05270 */
[----:B------:R-:W-:Y:S05]  /*64d0*/  BRA.U !UP0, `(.L_x_22314) ;  /* 0x0000000108707547 */ /* 0x000fea000b800000 */
[----:B------:R-:W-:-:S09]  /*64e0*/  UISETP.NE.AND UP0, UPT, UR4, 0x2c, UPT ;  /* 0x0000002c0400788c */ /* 0x000fd2000bf05270 */
[----:B------:R-:W-:Y:S05]  /*64f0*/  BRA.U !UP0, `(.L_x_22315) ;  /* 0x0000000108487547 */ /* 0x000fea000b800000 */
.L_x_22293:
        /* <DEDUP_REMOVED lines=12> */
[----:B-1----:R-:W-:Y:S01]  /*65c0*/  IMAD.U32 R10, RZ, RZ, UR8 ;  /* 0x00000008ff0a7e24 */ /* 0x002fe2000f8e00ff */
[----:B------:R-:W-:-:S07]  /*65d0*/  MOV R11, UR9 ;  /* 0x00000009000b7c02 */ /* 0x000fce0008000f00 */
[----:B------:R-:W-:-:S07]  /*65e0*/  LEPC R20, `(.L_x_22316) ;  /* 0x000000001014794e */ /* 0x000fce0000000000 */
[----:B---345:R-:W-:Y:S05]  /*65f0*/  CALL.ABS.NOINC R2 ;  /* 0x0000000002007343 */ /* 0x038fea0003c00000 */
.L_x_22316:
[----:B------:R-:W-:Y:S01]  /*6600*/  IMAD.MOV.U32 R5, RZ, RZ, RZ ;  /* 0x000000ffff057224 */ /* 0x000fe200078e00ff */
[----:B------:R-:W-:Y:S06]  /*6610*/  BRA `(.L_x_22294) ;  /* 0x0000000000347947 */ /* 0x000fec0003800000 */
.L_x_22315:
        /* <DEDUP_REMOVED lines=8> */
.L_x_22314:
[----:B------:R-:W2:Y:S02]  /*66a0*/  LDG.E.64 R2, desc[UR36][R2.64] ;  /* 0x0000002402027981 */ /* 0x000ea4000c1e1b00 */
[----:B--2---:R0:W2:Y:S02]  /*66b0*/  I2F.U64 R5, R2 ;  /* 0x0000000200057312 */ /* 0x0040a40000301000 */
[----:B0-2---:R-:W-:Y:S05]  /*66c0*/  BRA `(.L_x_22294) ;  /* 0x0000000000087947 */ /* 0x005fea0003800000 */
.L_x_22313:
[----:B------:R-:W2:Y:S02]  /*66d0*/  LDG.E R2, desc[UR36][R2.64] ;  /* 0x0000002402027981 */ /* 0x000ea4000c1e1900 */
[----:B--2---:R-:W-:-:S07]  /*66e0*/  I2FP.F32.U32 R5, R2 ;  /* 0x0000000200057245 */ /* 0x004fce0000201000 */
.L_x_22294:
[----:B------:R-:W-:Y:S05]  /*66f0*/  BSYNC.RECONVERGENT B6 ;  /* 0x0000000000067941 */ /* 0x000fea0003800200 */
.L_x_22288:
[----:B-----5:R-:W-:Y:S01]  /*6700*/  IMAD.U32 R18, R18, 0x10000, RZ ;  /* 0x0001000012127824 */ /* 0x020fe200078e00ff */
[----:B------:R-:W4:Y:S03]  /*6710*/  LDCU.64 UR6, c[0x0][0x710] ;  /* 0x0000e200ff0677ac */ /* 0x000f260008000a00 */
[----:B------:R-:W-:Y:S01]  /*6720*/  FADD.FTZ R23, R18, -R23 ;  /* 0x8000001712177221 */ /* 0x000fe20000010000 */
[----:B------:R-:W-:-:S03]  /*6730*/  UPRMT UR4, UR40, 0x9910, URZ ;  /* 0x0000991028047896 */ /* 0x000fc600080000ff */
[----:B-1-3--:R-:W-:Y:S01]  /*6740*/  FMUL.FTZ R23, R23, R22 ;  /* 0x0000001617177220 */ /* 0x00afe20000410000 */
[----:B------:R-:W-:-:S03]  /*6750*/  UISETP.GT.AND UP0, UPT, UR4, 0x9, UPT ;  /* 0x000000090400788c */ /* 0x000fc6000bf04270 */
[----:B0-2---:R-:W-:-:S06]  /*6760*/  FFMA.FTZ R23, R23, R5, R24 ;  /* 0x0000000517177223 */ /* 0x005fcc0000010018 */
[----:B------:R-:W0:Y:S01]  /*6770*/  F2F.BF16.F32 R23, R23 ;  /* 0x0000001700177304 */ /* 0x000e220000202000 */
[----:B----4-:R-:W-:-:S05]  /*6780*/  IADD3 R2, P0, PT, R16, UR6, RZ ;  /* 0x0000000610027c10 */ /* 0x010fca000ff1e0ff */
        /* <DEDUP_REMOVED lines=10> */
[----:B0-----:R-:W-:-:S04]  /*6830*/  SHF.L.U32 R0, R23, 0x10, RZ ;  /* 0x0000001017007819 */ /* 0x001fc800000006ff */
[----:B------:R-:W0:Y:S02]  /*6840*/  F2I.FTZ.TRUNC.NTZ R5, R0 ;  /* 0x0000000000057305 */ /* 0x000e24000021f100 */
[----:B0-----:R0:W-:Y:S01]  /*6850*/  STG.E.U8 desc[UR36][R2.64], R5 ;  /* 0x0000000502007986 */ /* 0x0011e2000c101124 */
[----:B------:R-:W-:Y:S05]  /*6860*/  BRA `(.L_x_22322) ;  /* 0x0000000c00807947 */ /* 0x000fea0003800000 */
.L_x_22320:
[----:B0-----:R-:W-:-:S06]  /*6870*/  IMAD.U32 R5, R23, 0x10000, RZ ;  /* 0x0001000017057824 */ /* 0x001fcc00078e00ff */
[----:B------:R-:W0:Y:S02]  /*6880*/  F2I.S64.TRUNC R4, R5 ;  /* 0x0000000500047311 */ /* 0x000e24000020d900 */
[----:B0-----:R0:W-:Y:S01]  /*6890*/  STG.E.U8 desc[UR36][R2.64], R4 ;  /* 0x0000000402007986 */ /* 0x0011e2000c101124 */
[----:B------:R-:W-:Y:S05]  /*68a0*/  BRA `(.L_x_22322) ;  /* 0x0000000c00707947 */ /* 0x000fea0003800000 */
.L_x_22319:
        /* <DEDUP_REMOVED lines=10> */
.L_x_22324:
[----:B0-----:R-:W-:-:S06]  /*6950*/  IMAD.U32 R23, R23, 0x10000, RZ ;  /* 0x0001000017177824 */ /* 0x001fcc00078e00ff */
[----:B------:R-:W0:Y:S02]  /*6960*/  F2I.FTZ.TRUNC.NTZ R23, R23 ;  /* 0x0000001700177305 */ /* 0x000e24000021f100 */
[----:B0-----:R0:W-:Y:S01]  /*6970*/  STG.E desc[UR36][R2.64], R23 ;  /* 0x0000001702007986 */ /* 0x0011e2000c101924 */
[----:B------:R-:W-:Y:S05]  /*6980*/  BRA `(.L_x_22322) ;  /* 0x0000000c00387947 */ /* 0x000fea0003800000 */
.L_x_22323:
[----:B0-----:R-:W-:-:S06]  /*6990*/  IMAD.U32 R23, R23, 0x10000, RZ ;  /* 0x0001000017177824 */ /* 0x001fcc00078e00ff */
[----:B------:R-:W0:Y:S02]  /*69a0*/  F2I.FTZ.TRUNC.NTZ R23, R23 ;  /* 0x0000001700177305 */ /* 0x000e24000021f100 */
[----:B0-----:R0:W-:Y:S01]  /*69b0*/  STG.E.U16 desc[UR36][R2.64], R23 ;  /* 0x0000001702007986 */ /* 0x0011e2000c101524 */
[----:B------:R-:W-:Y:S05]  /*69c0*/  BRA `(.L_x_22322) ;  /* 0x0000000c00287947 */ /* 0x000fea0003800000 */
.L_x_22318:
[----:B------:R-:W-:-:S09]  /*69d0*/  UISETP.GT.AND UP0, UPT, UR4, 0x6, UPT ;  /* 0x000000060400788c */ /* 0x000fd2000bf04270 */
[----:B------:R-:W-:Y:S05]  /*69e0*/  BRA.U UP0, `(.L_x_22325) ;  /* 0x00000001002c7547 */ /* 0x000fea000b800000 */
[----:B------:R-:W-:-:S09]  /*69f0*/  UISETP.NE.AND UP0, UPT, UR4, 0x5, UPT ;  /* 0x000000050400788c */ /* 0x000fd2000bf05270 */
[----:B------:R-:W-:Y:S05]  /*6a00*/  BRA.U !UP0, `(.L_x_22326) ;  /* 0x0000000108147547 */ /* 0x000fea000b800000 */
[----:B------:R-:W-:-:S09]  /*6a10*/  UISETP.NE.AND UP0, UPT, UR4, 0x6, UPT ;  /* 0x000000060400788c */ /* 0x000fd2000bf05270 */
[----:B------:R-:W-:Y:S05]  /*6a20*/  BRA.U UP0, `(.L_x_22321) ;  /* 0x0000000900707547 */ /* 0x000fea000b800000 */
[----:B0-----:R-:W-:-:S05]  /*6a30*/  SHF.L.U32 R23, R23, 0x10, RZ ;  /* 0x0000001017177819 */ /* 0x001fca00000006ff */
[----:B------:R0:W-:Y:S01]  /*6a40*/  STG.E desc[UR36][R2.64], R23 ;  /* 0x0000001702007986 */ /* 0x0001e2000c101924 */
[----:B------:R-:W-:Y:S05]  /*6a50*/  BRA `(.L_x_22322) ;  /* 0x0000000c00047947 */ /* 0x000fea0003800000 */
.L_x_22326:
[----:B0-----:R-:W-:-:S05]  /*6a60*/  IMAD.U32 R0, R23, 0x10000, RZ ;  /* 0x0001000017007824 */ /* 0x001fca00078e00ff */
[----:B------:R-:W-:-:S05]  /*6a70*/  F2FP.F16.F32.PACK_AB R0, RZ, R0 ;  /* 0x00000000ff00723e */ /* 0x000fca00000000ff */
[----:B------:R0:W-:Y:S01]  /*6a80*/  STG.E.U16 desc[UR36][R2.64], R0 ;  /* 0x0000000002007986 */ /* 0x0001e2000c101524 */
[----:B------:R-:W-:Y:S05]  /*6a90*/  BRA `(.L_x_22322) ;  /* 0x0000000800f47947 */ /* 0x000fea0003800000 */
.L_x_22325:
        /* <DEDUP_REMOVED lines=8> */
[----:B------:R0:W-:Y:S01]  /*6b20*/  STG.E.64 desc[UR36][R2.64], R4 ;  /* 0x0000000402007986 */ /* 0x0001e2000c101b24 */
[----:B------:R-:W-:Y:S05]  /*6b30*/  BRA `(.L_x_22322) ;  /* 0x0000000800cc7947 */ /* 0x000fea0003800000 */
.L_x_22328:
[----:B0-----:R-:W-:-:S05]  /*6b40*/  IMAD.U32 R23, R23, 0x10000, RZ ;  /* 0x0001000017177824 */ /* 0x001fca00078e00ff */
[----:B------:R-:W-:-:S04]  /*6b50*/  F2FP.F16.F32.PACK_AB R5, RZ, R23 ;  /* 0x00000017ff05723e */ /* 0x000fc800000000ff */
[----:B------:R-:W-:-:S05]  /*6b60*/  PRMT R5, R5, 0x5410, RZ ;  /* 0x0000541005057816 */ /* 0x000fca00000000ff */
[----:B------:R0:W-:Y:S01]  /*6b70*/  STG.E desc[UR36][R2.64], R5 ;  /* 0x0000000502007986 */ /* 0x0001e2000c101924 */
[----:B------:R-:W-:Y:S05]  /*6b80*/  BRA `(.L_x_22322) ;  /* 0x0000000800b87947 */ /* 0x000fea0003800000 */
.L_x_22327:
[----:B0-----:R-:W-:-:S05]  /*6b90*/  SHF.L.U32 R4, R23, 0x10, RZ ;  /* 0x0000001017047819 */ /* 0x001fca00000006ff */
[----:B------:R-:W-:-:S06]  /*6ba0*/  FMUL.FTZ R4, R4, 1 ;  /* 0x3f80000004047820 */ /* 0x000fcc0000410000 */
[----:B------:R-:W0:Y:S02]  /*6bb0*/  F2F.F64.F32 R4, R4 ;  /* 0x0000000400047310 */ /* 0x000e240000201800 */
[----:B0-----:R0:W-:Y:S01]  /*6bc0*/  STG.E.64 desc[UR36][R2.64], R4 ;  /* 0x0000000402007986 */ /* 0x0011e2000c101b24 */
[----:B------:R-:W-:Y:S05]  /*6bd0*/  BRA `(.L_x_22322) ;  /* 0x0000000800a47947 */ /* 0x000fea0003800000 */
.L_x_22317:
        /* <DEDUP_REMOVED lines=11> */
[----:B------:R0:W-:Y:S01]  /*6c90*/  STG.E.U8 desc[UR36][R2.64], R5 ;  /* 0x0000000502007986 */ /* 0x0001e2000c101124 */
[----:B------:R-:W-:Y:S05]  /*6ca0*/  BRA `(.L_x_22322) ;  /* 0x0000000800707947 */ /* 0x000fea0003800000 */
.L_x_22331:
[----:B0-----:R-:W-:Y:S01]  /*6cb0*/  IMAD.U32 R23, R23, 0x10000, RZ ;  /* 0x0001000017177824 */ /* 0x001fe200078e00ff */
[----:B------:R-:W-:-:S03]  /*6cc0*/  CS2R R6, SRZ ;  /* 0x0000000000067805 */ /* 0x000fc6000001ff00 */
[----:B------:R-:W-:-:S06]  /*6cd0*/  FMUL.FTZ R4, R23, 1 ;  /* 0x3f80000017047820 */ /* 0x000fcc0000410000 */
[----:B------:R-:W0:Y:S02]  /*6ce0*/  F2F.F64.F32 R4, R4 ;  /* 0x0000000400047310 */ /* 0x000e240000201800 */
[----:B0-----:R0:W-:Y:S01]  /*6cf0*/  STG.E.128 desc[UR36][R2.64], R4 ;  /* 0x0000000402007986 */ /* 0x0011e2000c101d24 */
[----:B------:R-:W-:Y:S05]  /*6d00*/  BRA `(.L_x_22322) ;  /* 0x0000000800587947 */ /* 0x000fea0003800000 */
.L_x_22330:
        /* <DEDUP_REMOVED lines=19> */
.L_x_22335:
[----:B------:R-:W-:Y:S05]  /*6e40*/  BSYNC.RECONVERGENT B0 ;  /* 0x0000000000007941 */ /* 0x000fea0003800200 */
.L_x_22334:
[----:B------:R-:W-:-:S05]  /*6e50*/  LOP3.LUT R5, R0, 0x80, R5, 0xf8, !PT ;  /* 0x0000008000057812 */ /* 0x000fca00078ef805 */
[----:B------:R0:W-:Y:S01]  /*6e60*/  STG.E.U8 desc[UR36][R2.64], R5 ;  /* 0x0000000502007986 */ /* 0x0001e2000c101124 */
[----:B------:R-:W-:Y:S05]  /*6e70*/  BRA `(.L_x_22322) ;  /* 0x0000000400fc7947 */ /* 0x000fea0003800000 */
.L_x_22333:
        /* <DEDUP_REMOVED lines=15> */
.L_x_22337:
[----:B------:R-:W-:Y:S05]  /*6f70*/  BSYNC.RECONVERGENT B0 ;  /* 0x0000000000007941 */ /* 0x000fea0003800200 */
.L_x_22336:
[----:B------:R-:W-:-:S05]  /*6f80*/  LOP3.LUT R5, R0, 0x80, R5, 0xf8, !PT ;  /* 0x0000008000057812 */ /* 0x000fca00078ef805 */
[----:B------:R0:W-:Y:S01]  /*6f90*/  STG.E.U8 desc[UR36][R2.64], R5 ;  /* 0x0000000502007986 */ /* 0x0001e2000c101124 */
[----:B------:R-:W-:Y:S05]  /*6fa0*/  BRA `(.L_x_22322) ;  /* 0x0000000400b07947 */ /* 0x000fea0003800000 */
.L_x_22332:
[----:B0-----:R0:W-:Y:S01]  /*6fb0*/  STG.E.U16 desc[UR36][R2.64], R23 ;  /* 0x0000001702007986 */ /* 0x0011e2000c101524 */
[----:B------:R-:W-:Y:S05]  /*6fc0*/  BRA `(.L_x_22322) ;  /* 0x0000000400a87947 */ /* 0x000fea0003800000 */
.L_x_22329:
        /* <DEDUP_REMOVED lines=12> */
.L_x_22340:
        /* <DEDUP_REMOVED lines=13> */
.L_x_22343:
[----:B------:R-:W-:-:S04]  /*7160*/  SHF.R.U32.HI R0, RZ, 0x14, R5 ;  /* 0x00000014ff007819 */ /* 0x000fc80000011605 */
[----:B------:R-:W-:-:S04]  /*7170*/  LOP3.LUT R0, R0, 0x1, RZ, 0xc0, !PT ;  /* 0x0000000100007812 */ /* 0x000fc800078ec0ff */
[----:B------:R-:W-:-:S04]  /*7180*/  IADD3 R0, PT, PT, R5, 0x487ffff, R0 ;  /* 0x0487ffff05007810 */ /* 0x000fc80007ffe000 */
[----:B------:R-:W-:-:S04]  /*7190*/  SHF.R.U32.HI R0, RZ, 0x14, R0 ;  /* 0x00000014ff007819 */ /* 0x000fc80000011600 */
[----:B------:R-:W-:-:S07]  /*71a0*/  LOP3.LUT R4, R0, 0xff, RZ, 0xc0, !PT ;  /* 0x000000ff00047812 */ /* 0x000fce00078ec0ff */
.L_x_22344:
[----:B------:R-:W-:-:S04]  /*71b0*/  SHF.R.U32.HI R5, RZ, 0x18, R5 ;  /* 0x00000018ff057819 */ /* 0x000fc80000011605 */
[----:B------:R-:W-:-:S04]  /*71c0*/  LOP3.LUT R4, R4, 0x80, R5, 0xf8, !PT ;  /* 0x0000008004047812 */ /* 0x000fc800078ef805 */
[----:B------:R-:W-:-:S07]  /*71d0*/  PRMT R0, R4, 0x7610, R0 ;  /* 0x0000761004007816 */ /* 0x000fce0000000000 */
.L_x_22342:
[----:B------:R-:W-:Y:S05]  /*71e0*/  BSYNC.RECONVERGENT B0 ;  /* 0x0000000000007941 */ /* 0x000fea0003800200 */
.L_x_22341:
[----:B------:R3:W-:Y:S01]  /*71f0*/  STG.E.U8 desc[UR36][R2.64], R0 ;  /* 0x0000000002007986 */ /* 0x0007e2000c101124 */
[----:B------:R-:W-:Y:S05]  /*7200*/  BRA `(.L_x_22322) ;  /* 0x0000000400187947 */ /* 0x000fea0003800000 */
.L_x_22339:
[----:B0-----:R-:W-:Y:S01]  /*7210*/  SHF.L.U32 R5, R23, 0x10, RZ ;  /* 0x0000001017057819 */ /* 0x001fe200000006ff */
        /* <DEDUP_REMOVED lines=12> */
.L_x_22347:
[----:B------:R-:W-:-:S04]  /*72e0*/  SHF.R.U32.HI R0, RZ, 0x15, R5 ;  /* 0x00000015ff007819 */ /* 0x000fc80000011605 */
[----:B------:R-:W-:-:S04]  /*72f0*/  LOP3.LUT R0, R0, 0x1, RZ, 0xc0, !PT ;  /* 0x0000000100007812 */ /* 0x000fc800078ec0ff */
[----:B------:R-:W-:-:S04]  /*7300*/  IADD3 R0, PT, PT, R5, 0x88fffff, R0 ;  /* 0x088fffff05007810 */ /* 0x000fc80007ffe000 */
[----:B------:R-:W-:-:S04]  /*7310*/  SHF.R.U32.HI R0, RZ, 0x15, R0 ;  /* 0x00000015ff007819 */ /* 0x000fc80000011600 */
[----:B------:R-:W-:-:S07]  /*7320*/  LOP3.LUT R4, R0, 0xff, RZ, 0xc0, !PT ;  /* 0x000000ff00047812 */ /* 0x000fce00078ec0ff */
.L_x_22348:
[----:B------:R-:W-:-:S04]  /*7330*/  SHF.R.U32.HI R5, RZ, 0x18, R5 ;  /* 0x00000018ff057819 */ /* 0x000fc80000011605 */
[----:B------:R-:W-:-:S04]  /*7340*/  LOP3.LUT R4, R4, 0x80, R5, 0xf8, !PT ;  /* 0x0000008004047812 */ /* 0x000fc800078ef805 */
[----:B------:R-:W-:-:S07]  /*7350*/  PRMT R0, R4, 0x7610, R0 ;  /* 0x0000761004007816 */ /* 0x000fce0000000000 */
.L_x_22346:
[----:B------:R-:W-:Y:S05]  /*7360*/  BSYNC.RECONVERGENT B0 ;  /* 0x0000000000007941 */ /* 0x000fea0003800200 */
.L_x_22345:
[----:B------:R0:W-:Y:S01]  /*7370*/  STG.E.U8 desc[UR36][R2.64], R0 ;  /* 0x0000000002007986 */ /* 0x0001e2000c101124 */
[----:B------:R-:W-:Y:S05]  /*7380*/  BRA `(.L_x_22322) ;  /* 0x0000000000b87947 */ /* 0x000fea0003800000 */
.L_x_22338:
[----:B------:R-:W-:-:S09]  /*7390*/  UISETP.NE.AND UP0, UPT, UR4, 0x1c, UPT ;  /* 0x0000001c0400788c */ /* 0x000fd2000bf05270 */
[----:B------:R-:W-:Y:S05]  /*73a0*/  BRA.U !UP0, `(.L_x_22349) ;  /* 0x0000000108a47547 */ /* 0x000fea000b800000 */
[----:B------:R-:W-:-:S09]  /*73b0*/  UISETP.NE.AND UP0, UPT, UR4, 0x1d, UPT ;  /* 0x0000001d0400788c */ /* 0x000fd2000bf05270 */
[----:B------:R-:W-:Y:S05]  /*73c0*/  BRA.U !UP0, `(.L_x_22350) ;  /* 0x00000001088c7547 */ /* 0x000fea000b800000 */
[----:B------:R-:W-:-:S09]  /*73d0*/  UISETP.NE.AND UP0, UPT, UR4, 0x2c, UPT ;  /* 0x0000002c0400788c */ /* 0x000fd2000bf05270 */
[----:B------:R-:W-:Y:S05]  /*73e0*/  BRA.U !UP0, `(.L_x_22351) ;  /* 0x0000000108447547 */ /* 0x000fea000b800000 */
.L_x_22321:
[----:B------:R-:W-:Y:S01]  /*73f0*/  MOV R0, 0x130 ;  /* 0x0000013000007802 */ /* 0x000fe20000000f00 */
[----:B------:R-:W1:Y:S01]  /*7400*/  LDCU.64 UR6, c[0x4][0x120] ;  /* 0x01002400ff0677ac */ /* 0x000e620008000a00 */
[----:B------:R-:W-:Y:S02]  /*7410*/  HFMA2 R13, -RZ, RZ, 0, 0 ;  /* 0x00000000ff0d7431 */ /* 0x000fe400000001ff */
[----:B------:R-:W-:Y:S01]  /*7420*/  IMAD.MOV.U32 R8, RZ, RZ, 0x65 ;  /* 0x00000065ff087424 */ /* 0x000fe200078e00ff */
[----:B------:R2:W3:Y:S01]  /*7430*/  LDC.64 R2, c[0x4][R0] ;  /* 0x0100000000027b82 */ /* 0x0004e20000000a00 */
[----:B------:R-:W4:Y:S01]  /*7440*/  LDCU.64 UR8, c[0x4][0x128] ;  /* 0x01002500ff0877ac */ /* 0x000f220008000a00 */
[----:B------:R-:W-:Y:S01]  /*7450*/  IMAD.MOV.U32 R12, RZ, RZ, 0x1 ;  /* 0x00000001ff0c7424 */ /* 0x000fe200078e00ff */
[----:B------:R-:W5:Y:S01]  /*7460*/  LDCU.64 UR4, c[0x4][0x28] ;  /* 0x01000500ff0477ac */ /* 0x000f620008000a00 */
[----:B-1----:R-:W-:Y:S02]  /*7470*/  IMAD.U32 R4, RZ, RZ, UR6 ;  /* 0x00000006ff047e24 */ /* 0x002fe4000f8e00ff */
[----:B------:R-:W-:-:S02]  /*7480*/  IMAD.U32 R5, RZ, RZ, UR7 ;  /* 0x00000007ff057e24 */ /* 0x000fc4000f8e00ff */
[----:B----4-:R-:W-:Y:S01]  /*7490*/  IMAD.U32 R6, RZ, RZ, UR8 ;  /* 0x00000008ff067e24 */ /* 0x010fe2000f8e00ff */
[----:B------:R-:W-:Y:S01]  /*74a0*/  MOV R7, UR9 ;  /* 0x0000000900077c02 */ /* 0x000fe20008000f00 */
[----:B-----5:R-:W-:Y:S02]  /*74b0*/  IMAD.U32 R10, RZ, RZ, UR4 ;  /* 0x00000004ff0a7e24 */ /* 0x020fe4000f8e00ff */
[----:B--2---:R-:W-:-:S07]  /*74c0*/  IMAD.U32 R11, RZ, RZ, UR5 ;  /* 0x00000005ff0b7e24 */ /* 0x004fce000f8e00ff */
[----:B------:R-:W-:-:S07]  /*74d0*/  LEPC R20, `(.L_x_22352) ;  /* 0x000000001014794e */ /* 0x000fce0000000000 */
[----:B0--3--:R-:W-:Y:S05]  /*74e0*/  CALL.ABS.NOINC R2 ;  /* 0x0000000002007343 */ /* 0x009fea0003c00000 */
.L_x_22352:
[----:B------:R-:W-:Y:S05]  /*74f0*/  BRA `(.L_x_22322) ;  /* 0x00000000005c7947 */ /* 0x000fea0003800000 */
.L_x_22351:
[----:B0-----:R-:W-:Y:S02]  /*7500*/  IMAD.U32 R23, R23, 0x10000, RZ ;  /* 0x0001000017177824 */ /* 0x001fe400078e00ff */
        /* <DEDUP_REMOVED lines=15> */
.L_x_22350:
[----:B0-----:R-:W-:-:S06]  /*7600*/  IMAD.U32 R4, R23, 0x10000, RZ ;  /* 0x0001000017047824 */ /* 0x001fcc00078e00ff */
[----:B------:R-:W0:Y:S02]  /*7610*/  F2I.U64.TRUNC R4, R4 ;  /* 0x0000000400047311 */ /* 0x000e24000020d800 */
[----:B0-----:R1:W-:Y:S01]  /*7620*/  STG.E.64 desc[UR36][R2.64], R4 ;  /* 0x0000000402007986 */ /* 0x0013e2000c101b24 */
[----:B------:R-:W-:Y:S05]  /*7630*/  BRA `(.L_x_22322) ;  /* 0x00000000000c7947 */ /* 0x000fea0003800000 */
.L_x_22349:
[----:B0-----:R-:W-:-:S06]  /*7640*/  IMAD.U32 R23, R23, 0x10000, RZ ;  /* 0x0001000017177824 */ /* 0x001fcc00078e00ff */
[----:B------:R-:W0:Y:S02]  /*7650*/  F2I.FTZ.U32.TRUNC.NTZ R23, R23 ;  /* 0x0000001700177305 */ /* 0x000e24000021f000 */
[----:B0-----:R0:W-:Y:S02]  /*7660*/  STG.E desc[UR36][R2.64], R23 ;  /* 0x0000001702007986 */ /* 0x0011e4000c101924 */
.L_x_22322:
[----:B------:R-:W-:-:S07]  /*7670*/  VIADD R17, R17, 0x80 ;  /* 0x0000008011117836 */ /* 0x000fce0000000000 */
.L_x_22165:
[----:B------:R-:W-:Y:S05]  /*7680*/  BSYNC.RECONVERGENT B7 ;  /* 0x0000000000077941 */ /* 0x000fea0003800200 */
.L_x_22164:
[----:B------:R-:W5:Y:S01]  /*7690*/  LDCU UR4, c[0x0][0x380] ;  /* 0x00007000ff0477ac */ /* 0x000f620008000800 */
[----:B------:R-:W-:Y:S01]  /*76a0*/  BSSY.RECONVERGENT B7, `(.L_x_22353) ;  /* 0x0000755000077945 */ /* 0x000fe20003800200 */
[----:B-----5:R-:W-:-:S13]  /*76b0*/  ISETP.GE.AND P0, PT, R17, UR4, PT ;  /* 0x0000000411007c0c */ /* 0x020fda000bf06270 */
[----:B------:R-:W-:Y:S05]  /*76c0*/  @P0 BRA `(.L_x_22354) ;  /* 0x0000007400480947 */ /* 0x000fea0003800000 */
[----:B------:R-:W5:Y:S01]  /*76d0*/  LDCU UR4, c[0x0][0x388] ;  /* 0x00007100ff0477ac */ /* 0x000f620008000800 */
[----:B------:R-:W-:Y:S02]  /*76e0*/  HFMA2 R24, -RZ, RZ, 0, 0 ;  /* 0x00000000ff187431 */ /* 0x000fe400000001ff */
[----:B------:R-:W-:Y:S01]  /*76f0*/  IMAD.MOV.U32 R19, RZ, RZ, RZ ;  /* 0x000000ffff137224 */ /* 0x000fe200078e00ff */
[----:B0-----:R-:W-:Y:S01]  /*7700*/  CS2R R22, SRZ ;  /* 0x0000000000167805 */ /* 0x001fe2000001ff00 */
[----:B---3--:R-:W-:Y:S02]  /*7710*/  IMAD.MOV.U32 R0, RZ, RZ, RZ ;  /* 0x000000ffff007224 */ /* 0x008fe400078e00ff */
[----:B------:R-:W-:Y:S01]  /*7720*/  IMAD.MOV.U32 R16, RZ, RZ, RZ ;  /* 0x000000ffff107224 */ /* 0x000fe200078e00ff */
[----:B-----5:R-:W-:-:S09]  /*7730*/  UISETP.NE.AND UP0, UPT, UR4, URZ, UPT ;  /* 0x000000ff0400728c */ /* 0x020fd2000bf05270 */
[----:B------:R-:W-:Y:S05]  /*7740*/  BRA.U !UP0, `(.L_x_22355) ;  /* 0x00000019089c7547 */ /* 0x000fea000b800000 */
[----:B------:R-:W1:Y:S01]  /*7750*/  LDCU.64 UR4, c[0x0][0x390] ;  /* 0x00007200ff0477ac */ /* 0x000e620008000a00 */
[----:B------:R-:W-:Y:S01]  /*7760*/  IMAD.MOV.U32 R16, RZ, RZ, RZ ;  /* 0x000000ffff107224 */ /* 0x000fe200078e00ff */
        /* <DEDUP_REMOVED lines=420> */
[----:B------:R-:W-:-:S07]  /*91b0*/  IMAD R19, R5, UR15, R19 ;  /* 0x0000000f05137c24 */ /* 0x000fce000f8e0213 */
.L_x_22355:
        /* <DEDUP_REMOVED lines=19> */
.L_x_22359:
[----:B------:R-:W2:Y:S02]  /*92f0*/  LDG.E.U8 R2, desc[UR36][R2.64] ;  /* 0x0000002402027981 */ /* 0x000ea4000c1e1100 */
[----:B--2---:R-:W-:-:S04]  /*9300*/  I2FP.F32.U32 R0, R2 ;  /* 0x0000000200007245 */ /* 0x004fc80000201000 */
[----:B------:R-:W-:-:S04]  /*9310*/  F2FP.BF16.F32.PACK_AB R0, RZ, R0 ;  /* 0x00000000ff00723e */ /* 0x000fc800000010ff */
[----:B------:R-:W-:Y:S01]  /*9320*/  PRMT R18, R0, 0x7610, R18 ;  /* 0x0000761000127816 */ /* 0x000fe20000000012 */
[----:B------:R-:W-:Y:S06]  /*9330*/  BRA `(.L_x_22361) ;  /* 0x0000000c00e07947 */ /* 0x000fec0003800000 */
.L_x_22358:
        /* <DEDUP_REMOVED lines=11> */
.L_x_22363:
[----:B------:R-:W2:Y:S02]  /*93f0*/  LDG.E R2, desc[UR36][R2.64] ;  /* 0x0000002402027981 */ /* 0x000ea4000c1e1900 */
[----:B--2---:R-:W-:-:S04]  /*9400*/  I2FP.F32.S32 R0, R2 ;  /* 0x0000000200007245 */ /* 0x004fc80000201400 */
[----:B------:R-:W-:-:S04]  /*9410*/  F2FP.BF16.F32.PACK_AB R0, RZ, R0 ;  /* 0x00000000ff00723e */ /* 0x000fc800000010ff */
[----:B------:R-:W-:Y:S01]  /*9420*/  PRMT R18, R0, 0x7610, R18 ;  /* 0x0000761000127816 */ /* 0x000fe20000000012 */
[----:B------:R-:W-:Y:S06]  /*9430*/  BRA `(.L_x_22361) ;  /* 0x0000000c00a07947 */ /* 0x000fec0003800000 */
.L_x_22362:
[----:B------:R-:W2:Y:S02]  /*9440*/  LDG.E.U16 R2, desc[UR36][R2.64] ;  /* 0x0000002402027981 */ /* 0x000ea4000c1e1500 */
[----:B--2---:R-:W0:Y:S02]  /*9450*/  I2F.S16 R0, R2 ;  /* 0x0000000200007306 */ /* 0x004e240000101400 */
[----:B0-----:R-:W-:-:S04]  /*9460*/  F2FP.BF16.F32.PACK_AB R0, RZ, R0 ;  /* 0x00000000ff00723e */ /* 0x001fc800000010ff */
[----:B------:R-:W-:Y:S01]  /*9470*/  PRMT R18, R0, 0x7610, R18 ;  /* 0x0000761000127816 */ /* 0x000fe20000000012 */
[----:B------:R-:W-:Y:S06]  /*9480*/  BRA `(.L_x_22361) ;  /* 0x0000000c008c7947 */ /* 0x000fec0003800000 */
.L_x_22357:
        /* <DEDUP_REMOVED lines=9> */
.L_x_22365:
[----:B------:R-:W2:Y:S02]  /*9520*/  LDG.E.U16 R0, desc[UR36][R2.64] ;  /* 0x0000002402007981 */ /* 0x000ea4000c1e1500 */
[----:B--2---:R-:W-:-:S05]  /*9530*/  HADD2.F32 R0, -RZ, R0.H0_H0 ;  /* 0x20000000ff007230 */ /* 0x004fca0000004100 */
[----:B------:R-:W-:-:S04]  /*9540*/  F2FP.BF16.F32.PACK_AB R0, RZ, R0 ;  /* 0x00000000ff00723e */ /* 0x000fc800000010ff */
[----:B------:R-:W-:Y:S01]  /*9550*/  PRMT R18, R0, 0x7610, R18 ;  /* 0x0000761000127816 */ /* 0x000fe20000000012 */
[----:B------:R-:W-:Y:S06]  /*9560*/  BRA `(.L_x_22361) ;  /* 0x0000000c00547947 */ /* 0x000fec0003800000 */
.L_x_22364:
        /* <DEDUP_REMOVED lines=9> */
.L_x_22367:
[----:B------:R-:W2:Y:S02]  /*9600*/  LDG.E.U16 R2, desc[UR36][R2.64] ;  /* 0x0000002402027981 */ /* 0x000ea4000c1e1500 */
[----:B--2---:R-:W-:-:S05]  /*9610*/  HADD2.F32 R0, -RZ, R2.H0_H0 ;  /* 0x20000002ff007230 */ /* 0x004fca0000004100 */
[----:B------:R-:W-:-:S04]  /*9620*/  F2FP.BF16.F32.PACK_AB R0, RZ, R0 ;  /* 0x00000000ff00723e */ /* 0x000fc800000010ff */
[----:B------:R-:W-:Y:S01]  /*9630*/  PRMT R18, R0, 0x7610, R18 ;  /* 0x0000761000127816 */ /* 0x000fe20000000012 */
[----:B------:R-:W-:Y:S06]  /*9640*/  BRA `(.L_x_22361) ;  /* 0x0000000c001c7947 */ /* 0x000fec0003800000 */
.L_x_22366:
        /* <DEDUP_REMOVED lines=13> */
.L_x_22356:
        /* <DEDUP_REMOVED lines=14> */
.L_x_22370:
        /* <DEDUP_REMOVED lines=13> */
.L_x_22369:
        /* <DEDUP_REMOVED lines=27> */
.L_x_22372:
        /* <DEDUP_REMOVED lines=14> */
.L_x_22371:
[----:B------:R0:W5:Y:S01]  /*9b60*/  LDG.E.U16 R18, desc[UR36][R2.64] ;  /* 0x0000002402127981 */ /* 0x000162000c1e1500 */
[----:B------:R-:W-:Y:S05]  /*9b70*/  BRA `(.L_x_22361) ;  /* 0x0000000400d07947 */ /* 0x000fea0003800000 */
.L_x_22368:
        /* <DEDUP_REMOVED lines=13> */
.L_x_22375:
        /* <DEDUP_REMOVED lines=21> */
.L_x_22379:
[----:B------:R-:W-:Y:S05]  /*9da0*/  BSYNC.RECONVERGENT B1 ;  /* 0x0000000000017941 */ /* 0x000fea0003800200 */
.L_x_22378:
[----:B------:R-:W-:Y:S01]  /*9db0*/  IMAD.SHL.U32 R0, R0, 0x100000, RZ ;  /* 0x0010000000007824 */ /* 0x000fe200078e00ff */
[----:B------:R-:W-:-:S04]  /*9dc0*/  LEA R2, R2, 0x3b800000, 0x17 ;  /* 0x3b80000002027811 */ /* 0x000fc800078eb8ff */
[----:B------:R-:W-:-:S07]  /*9dd0*/  LOP3.LUT R0, R2, R0, R7, 0xfe, !PT ;  /* 0x0000000002007212 */ /* 0x000fce00078efe07 */
.L_x_22377:
[----:B------:R-:W-:Y:S05]  /*9de0*/  BSYNC.RECONVERGENT B0 ;  /* 0x0000000000007941 */ /* 0x000fea0003800200 */
.L_x_22376:
[----:B------:R-:W-:-:S04]  /*9df0*/  F2FP.BF16.F32.PACK_AB R0, RZ, R0 ;  /* 0x00000000ff00723e */ /* 0x000fc800000010ff */
[----:B------:R-:W-:Y:S01]  /*9e00*/  PRMT R18, R0, 0x7610, R18 ;  /* 0x0000761000127816 */ /* 0x000fe20000000012 */
[----:B------:R-:W-:Y:S06]  /*9e10*/  BRA `(.L_x_22361) ;  /* 0x0000000400287947 */ /* 0x000fec0003800000 */
.L_x_22374:
        /* <DEDUP_REMOVED lines=21> */
.L_x_22383:
[----:B------:R-:W-:Y:S05]  /*9f70*/  BSYNC.RECONVERGENT B1 ;  /* 0x0000000000017941 */ /* 0x000fea0003800200 */
.L_x_22382:
[----:B------:R-:W-:Y:S02]  /*9f80*/  SHF.L.U32 R0, R0, 0x15, RZ ;  /* 0x0000001500007819 */ /* 0x000fe400000006ff */
[----:B------:R-:W-:-:S04]  /*9f90*/  LEA R2, R2, 0x37800000, 0x17 ;  /* 0x3780000002027811 */ /* 0x000fc800078eb8ff */
[----:B------:R-:W-:-:S07]  /*9fa0*/  LOP3.LUT R0, R2, R0, R7, 0xfe, !PT ;  /* 0x0000000002007212 */ /* 0x000fce00078efe07 */
.L_x_22381:
[----:B------:R-:W-:Y:S05]  /*9fb0*/  BSYNC.RECONVERGENT B0 ;  /* 0x0000000000007941 */ /* 0x000fea0003800200 */
.L_x_22380:
[----:B------:R-:W-:-:S04]  /*9fc0*/  F2FP.BF16.F32.PACK_AB R0, RZ, R0 ;  /* 0x00000000ff00723e */ /* 0x000fc800000010ff */
[----:B------:R-:W-:Y:S01]  /*9fd0*/  PRMT R18, R0, 0x7610, R18 ;  /* 0x0000761000127816 */ /* 0x000fe20000000012 */
[----:B------:R-:W-:Y:S06]  /*9fe0*/  BRA `(.L_x_22361) ;  /* 0x0000000000b47947 */ /* 0x000fec0003800000 */
.L_x_22373:
        /* <DEDUP_REMOVED lines=14> */
.L_x_22387:
[----:B------:R-:W-:Y:S05]  /*a0d0*/  BSYNC.RECONVERGENT B0 ;  /* 0x0000000000007941 */ /* 0x000fea0003800200 */
.L_x_22386:
[----:B------:R-:W-:-:S04]  /*a0e0*/  F2FP.BF16.F32.PACK_AB R0, RZ, R0 ;  /* 0x00000000ff00723e */ /* 0x000fc800000010ff */
[----:B------:R-:W-:Y:S01]  /*a0f0*/  PRMT R18, R0, 0x7610, R18 ;  /* 0x0000761000127816 */ /* 0x000fe20000000012 */
[----:B------:R-:W-:Y:S06]  /*a100*/  BRA `(.L_x_22361) ;  /* 0x00000000006c7947 */ /* 0x000fec0003800000 */
.L_x_22360:
        /* <DEDUP_REMOVED lines=16> */
.L_x_22388:
[----:B------:R-:W-:Y:S01]  /*a210*/  PRMT R18, RZ, 0x7610, R18 ;  /* 0x00007610ff127816 */ /* 0x000fe20000000012 */
[----:B------:R-:W-:Y:S06]  /*a220*/  BRA `(.L_x_22361) ;  /* 0x0000000000247947 */ /* 0x000fec0003800000 */
.L_x_22385:
[----:B------:R-:W2:Y:S02]  /*a230*/  LDG.E.64 R2, desc[UR36][R2.64] ;  /* 0x0000002402027981 */ /* 0x000ea4000c1e1b00 */
[----:B--2---:R-:W0:Y:S02]  /*a240*/  I2F.U64 R0, R2 ;  /* 0x0000000200007312 */ /* 0x004e240000301000 */
[----:B0-----:R-:W-:-:S04]  /*a250*/  F2FP.BF16.F32.PACK_AB R0, RZ, R0 ;  /* 0x00000000ff00723e */ /* 0x001fc800000010ff */
[----:B------:R-:W-:Y:S01]  /*a260*/  PRMT R18, R0, 0x7610, R18 ;  /* 0x0000761000127816 */ /* 0x000fe20000000012 */
[----:B------:R-:W-:Y:S06]  /*a270*/  BRA `(.L_x_22361) ;  /* 0x0000000000107947 */ /* 0x000fec0003800000 */
.L_x_22384:
[----:B------:R-:W2:Y:S02]  /*a280*/  LDG.E R2, desc[UR36][R2.64] ;  /* 0x0000002402027981 */ /* 0x000ea4000c1e1900 */
[----:B--2---:R-:W-:-:S04]  /*a290*/  I2FP.F32.U32 R0, R2 ;  /* 0x0000000200007245 */ /* 0x004fc80000201000 */
[----:B------:R-:W-:-:S04]  /*a2a0*/  F2FP.BF16.F32.PACK_AB R0, RZ, R0 ;  /* 0x00000000ff00723e */ /* 0x000fc800000010ff */
[----:B------:R-:W-:-:S07]  /*a2b0*/  PRMT R18, R0, 0x7610, R18 ;  /* 0x0000761000127816 */ /* 0x000fce0000000012 */
.L_x_22361:
        /* <DEDUP_REMOVED lines=18> */
.L_x_22393:
[----:B------:R-:W2:Y:S02]  /*a3e0*/  LDG.E.U8 R2, desc[UR36][R2.64] ;  /* 0x0000002402027981 */ /* 0x000ea4000c1e1100 */
[----:B--2---:R-:W-:Y:S01]  /*a3f0*/  I2FP.F32.U32 R22, R2 ;  /* 0x0000000200167245 */ /* 0x004fe20000201000 */
[----:B------:R-:W-:Y:S06]  /*a400*/  BRA `(.L_x_22395) ;  /* 0x0000000c00447947 */ /* 0x000fec0003800000 */
.L_x_22392:
        /* <DEDUP_REMOVED lines=9> */
.L_x_22397:
[----:B------:R-:W2:Y:S02]  /*a4a0*/  LDG.E R2, desc[UR36][R2.64] ;  /* 0x0000002402027981 */ /* 0x000ea4000c1e1900 */
[----:B--2---:R-:W-:Y:S01]  /*a4b0*/  I2FP.F32.S32 R22, R2 ;  /* 0x0000000200167245 */ /* 0x004fe20000201400 */
[----:B------:R-:W-:Y:S06]  /*a4c0*/  BRA `(.L_x_22395) ;  /* 0x0000000c00147947 */ /* 0x000fec0003800000 */
.L_x_22396:
[----:B------:R-:W2:Y:S02]  /*a4d0*/  LDG.E.U16 R2, desc[UR36][R2.64] ;  /* 0x0000002402027981 */ /* 0x000ea4000c1e1500 */
[----:B--2---:R2:W3:Y:S01]  /*a4e0*/  I2F.S16 R22, R2 ;  /* 0x0000000200167306 */ /* 0x0044e20000101400 */
[----:B------:R-:W-:Y:S05]  /*a4f0*/  BRA `(.L_x_22395) ;  /* 0x0000000c00087947 */ /* 0x000fea0003800000 */
.L_x_22391:
        /* <DEDUP_REMOVED lines=8> */
.L_x_22399:
[----:B------:R-:W2:Y:S02]  /*a580*/  LDG.E.U16 R2, desc[UR36][R2.64] ;  /* 0x0000002402027981 */ /* 0x000ea4000c1e1500 */
[----:B--2---:R-:W-:Y:S01]  /*a590*/  HADD2.F32 R22, -RZ, R2.H0_H0 ;  /* 0x20000002ff167230 */ /* 0x004fe20000004100 */
[----:B------:R-:W-:Y:S06]  /*a5a0*/  BRA `(.L_x_22395) ;  /* 0x0000000800dc7947 */ /* 0x000fec0003800000 */
.L_x_22398:
        /* <DEDUP_REMOVED lines=8> */
.L_x_22401:
[----:B------:R-:W2:Y:S02]  /*a630*/  LDG.E.U16 R2, desc[UR36][R2.64] ;  /* 0x0000002402027981 */ /* 0x000ea4000c1e1500 */
[----:B--2---:R-:W-:Y:S01]  /*a640*/  HADD2.F32 R22, -RZ, R2.H0_H0 ;  /* 0x20000002ff167230 */ /* 0x004fe20000004100 */
[----:B------:R-:W-:Y:S06]  /*a650*/  BRA `(.L_x_22395) ;  /* 0x0000000800b07947 */ /* 0x000fec0003800000 */
.L_x_22400:
        /* <DEDUP_REMOVED lines=11> */
.L_x_22390:
        /* <DEDUP_REMOVED lines=12> */
.L_x_22404:
        /* <DEDUP_REMOVED lines=11> */
.L_x_22403:
        /* <DEDUP_REMOVED lines=25> */
.L_x_22406:
        /* <DEDUP_REMOVED lines=12> */
.L_x_22405:
[----:B------:R-:W2:Y:S02]  /*aad0*/  LDG.E.U16 R2, desc[UR36][R2.64] ;  /* 0x0000002402027981 */ /* 0x000ea4000c1e1500 */
[----:B--2---:R-:W-:Y:S01]  /*aae0*/  IMAD.U32 R22, R2, 0x10000, RZ ;  /* 0x0001000002167824 */ /* 0x004fe200078e00ff */
[----:B------:R-:W-:Y:S06]  /*aaf0*/  BRA `(.L_x_22395) ;  /* 0x0000000400887947 */ /* 0x000fec0003800000 */
.L_x_22402:
        /* <DEDUP_REMOVED lines=11> */
.L_x_22409:
        /* <DEDUP_REMOVED lines=20> */
.L_x_22411:
[----:B------:R-:W-:Y:S05]  /*acf0*/  BSYNC.RECONVERGENT B0 ;  /* 0x0000000000007941 */ /* 0x000fea0003800200 */
.L_x_22410:
[----:B------:R-:W-:Y:S02]  /*ad00*/  SHF.L.U32 R0, R0, 0x14, RZ ;  /* 0x0000001400007819 */ /* 0x000fe400000006ff */
[----:B------:R-:W-:-:S04]  /*ad10*/  LEA R2, R2, 0x3b800000, 0x17 ;  /* 0x3b80000002027811 */ /* 0x000fc800078eb8ff */
[----:B------:R-:W-:Y:S01]  /*ad20*/  LOP3.LUT R22, R2, R0, R7, 0xfe, !PT ;  /* 0x0000000002167212 */ /* 0x000fe200078efe07 */
[----:B------:R-:W-:Y:S06]  /*ad30*/  BRA `(.L_x_22395) ;  /* 0x0000000000f87947 */ /* 0x000fec0003800000 */
.L_x_22408:
        /* <DEDUP_REMOVED lines=20> */
.L_x_22413:
[----:B------:R-:W-:Y:S05]  /*ae80*/  BSYNC.RECONVERGENT B0 ;  /* 0x0000000000007941 */ /* 0x000fea0003800200 */
.L_x_22412:
[----:B------:R-:W-:Y:S01]  /*ae90*/  IMAD.SHL.U32 R0, R0, 0x200000, RZ ;  /* 0x0020000000007824 */ /* 0x000fe200078e00ff */
[----:B------:R-:W-:-:S04]  /*aea0*/  LEA R2, R2, 0x37800000, 0x17 ;  /* 0x3780000002027811 */ /* 0x000fc800078eb8ff */
[----:B------:R-:W-:Y:S01]  /*aeb0*/  LOP3.LUT R22, R2, R0, R7, 0xfe, !PT ;  /* 0x0000000002167212 */ /* 0x000fe200078efe07 */
[----:B------:R-:W-:Y:S06]  /*aec0*/  BRA `(.L_x_22395) ;  /* 0x0000000000947947 */ /* 0x000fec0003800000 */
.L_x_22407:
        /* <DEDUP_REMOVED lines=14> */
.L_x_22394:
        /* <DEDUP_REMOVED lines=16> */
.L_x_22416:
[----:B------:R-:W-:Y:S01]  /*b0b0*/  IMAD.MOV.U32 R22, RZ, RZ, RZ ;  /* 0x000000ffff167224 */ /* 0x000fe200078e00ff */
[----:B------:R-:W-:Y:S06]  /*b0c0*/  BRA `(.L_x_22395) ;  /* 0x0000000000147947 */ /* 0x000fec0003800000 */
.L_x_22415:
[----:B------:R-:W2:Y:S02]  /*b0d0*/  LDG.E.64 R2, desc[UR36][R2.64] ;  /* 0x0000002402027981 */ /* 0x000ea4000c1e1b00 */
[----:B--2---:R0:W1:Y:S02]  /*b0e0*/  I2F.U64 R22, R2 ;  /* 0x0000000200167312 */ /* 0x0040640000301000 */
[----:B01----:R-:W-:Y:S05]  /*b0f0*/  BRA `(.L_x_22395) ;  /* 0x0000000000087947 */ /* 0x003fea0003800000 */
.L_x_22414:
[----:B------:R-:W2:Y:S02]  /*b100*/  LDG.E R2, desc[UR36][R2.64] ;  /* 0x0000002402027981 */ /* 0x000ea4000c1e1900 */
[----:B--2---:R-:W-:-:S07]  /*b110*/  I2FP.F32.U32 R22, R2 ;  /* 0x0000000200167245 */ /* 0x004fce0000201000 */
.L_x_22395:
[----:B------:R-:W-:Y:S05]  /*b120*/  BSYNC.RECONVERGENT B6 ;  /* 0x0000000000067941 */ /* 0x000fea0003800200 */
.L_x_22389:
        /* <DEDUP_REMOVED lines=18> */
.L_x_22421:
[----:B------:R-:W2:Y:S02]  /*b250*/  LDG.E.U8 R2, desc[UR36][R2.64] ;  /* 0x0000002402027981 */ /* 0x000ea4000c1e1100 */
[----:B--2---:R-:W-:Y:S01]  /*b260*/  I2FP.F32.U32 R24, R2 ;  /* 0x0000000200187245 */ /* 0x004fe20000201000 */
[----:B------:R-:W-:Y:S06]  /*b270*/  BRA `(.L_x_22423) ;  /* 0x0000000c00447947 */ /* 0x000fec0003800000 */
.L_x_22420:
        /* <DEDUP_REMOVED lines=9> */
.L_x_22425:
[----:B------:R-:W2:Y:S02]  /*b310*/  LDG.E R2, desc[UR36][R2.64] ;  /* 0x0000002402027981 */ /* 0x000ea4000c1e1900 */
[----:B--2---:R-:W-:Y:S01]  /*b320*/  I2FP.F32.S32 R24, R2 ;  /* 0x0000000200187245 */ /* 0x004fe20000201400 */
[----:B------:R-:W-:Y:S06]  /*b330*/  BRA `(.L_x_22423) ;  /* 0x0000000c00147947 */ /* 0x000fec0003800000 */
.L_x_22424:
[----:B------:R-:W2:Y:S02]  /*b340*/  LDG.E.U16 R2, desc[UR36][R2.64] ;  /* 0x0000002402027981 */ /* 0x000ea4000c1e1500 */
[----:B--2---:R0:W1:Y:S01]  /*b350*/  I2F.S16 R24, R2 ;  /* 0x0000000200187306 */ /* 0x0040620000101400 */
[----:B------:R-:W-:Y:S05]  /*b360*/  BRA `(.L_x_22423) ;  /* 0x0000000c00087947 */ /* 0x000fea0003800000 */
.L_x_22419:
        /* <DEDUP_REMOVED lines=8> */
.L_x_22427:
[----:B------:R-:W2:Y:S02]  /*b3f0*/  LDG.E.U16 R2, desc[UR36][R2.64] ;  /* 0x0000002402027981 */ /* 0x000ea4000c1e1500 */
[----:B--2---:R-:W-:Y:S01]  /*b400*/  HADD2.F32 R24, -RZ, R2.H0_H0 ;  /* 0x20000002ff187230 */ /* 0x004fe20000004100 */
[----:B------:R-:W-:Y:S06]  /*b410*/  BRA `(.L_x_22423) ;  /* 0x0000000800dc7947 */ /* 0x000fec0003800000 */
.L_x_22426:
        /* <DEDUP_REMOVED lines=8> */
.L_x_22429:
[----:B------:R-:W2:Y:S02]  /*b4a0*/  LDG.E.U16 R2, desc[UR36][R2.64] ;  /* 0x0000002402027981 */ /* 0x000ea4000c1e1500 */
[----:B--2---:R-:W-:Y:S01]  /*b4b0*/  HADD2.F32 R24, -RZ, R2.H0_H0 ;  /* 0x20000002ff187230 */ /* 0x004fe20000004100 */
[----:B------:R-:W-:Y:S06]  /*b4c0*/  BRA `(.L_x_22423) ;  /* 0x0000000800b07947 */ /* 0x000fec0003800000 */
.L_x_22428:
        /* <DEDUP_REMOVED lines=11> */
.L_x_22418:
        /* <DEDUP_REMOVED lines=12> */
.L_x_22432:
        /* <DEDUP_REMOVED lines=11> */
.L_x_22431:
        /* <DEDUP_REMOVED lines=25> */
.L_x_22434:
        /* <DEDUP_REMOVED lines=12> */
.L_x_22433:
[----:B------:R-:W2:Y:S02]  /*b940*/  LDG.E.U16 R2, desc[UR36][R2.64] ;  /* 0x0000002402027981 */ /* 0x000ea4000c1e1500 */
[----:B--2---:R-:W-:Y:S01]  /*b950*/  IMAD.U32 R24, R2, 0x10000, RZ ;  /* 0x0001000002187824 */ /* 0x004fe200078e00ff */
[----:B------:R-:W-:Y:S06]  /*b960*/  BRA `(.L_x_22423) ;  /* 0x0000000400887947 */ /* 0x000fec0003800000 */
.L_x_22430:
        /* <DEDUP_REMOVED lines=11> */
.L_x_22437:
        /* <DEDUP_REMOVED lines=20> */
.L_x_22439:
[----:B------:R-:W-:Y:S05]  /*bb60*/  BSYNC.RECONVERGENT B0 ;  /* 0x0000000000007941 */ /* 0x000fea0003800200 */
.L_x_22438:
[----:B------:R-:W-:Y:S01]  /*bb70*/  IMAD.SHL.U32 R0, R0, 0x100000, RZ ;  /* 0x0010000000007824 */ /* 0x000fe200078e00ff */
[----:B------:R-:W-:-:S04]  /*bb80*/  LEA R2, R2, 0x3b800000, 0x17 ;  /* 0x3b80000002027811 */ /* 0x000fc800078eb8ff */
[----:B------:R-:W-:Y:S01]  /*bb90*/  LOP3.LUT R24, R2, R0, R7, 0xfe, !PT ;  /* 0x0000000002187212 */ /* 0x000fe200078efe07 */
[----:B------:R-:W-:Y:S06]  /*bba0*/  BRA `(.L_x_22423) ;  /* 0x0000000000f87947 */ /* 0x000fec0003800000 */
.L_x_22436:
        /* <DEDUP_REMOVED lines=20> */
.L_x_22441:
[----:B------:R-:W-:Y:S05]  /*bcf0*/  BSYNC.RECONVERGENT B0 ;  /* 0x0000000000007941 */ /* 0x000fea0003800200 */
.L_x_22440:
[----:B------:R-:W-:Y:S01]  /*bd00*/  IMAD.SHL.U32 R0, R0, 0x200000, RZ ;  /* 0x0020000000007824 */ /* 0x000fe200078e00ff */
[----:B------:R-:W-:-:S04]  /*bd10*/  LEA R2, R2, 0x37800000, 0x17 ;  /* 0x3780000002027811 */ /* 0x000fc800078eb8ff */
[----:B------:R-:W-:Y:S01]  /*bd20*/  LOP3.LUT R24, R2, R0, R7, 0xfe, !PT ;  /* 0x0000000002187212 */ /* 0x000fe200078efe07 */
[----:B------:R-:W-:Y:S06]  /*bd30*/  BRA `(.L_x_22423) ;  /* 0x0000000000947947 */ /* 0x000fec0003800000 */
.L_x_22435:
        /* <DEDUP_REMOVED lines=14> */
.L_x_22422:
        /* <DEDUP_REMOVED lines=16> */
.L_x_22444:
[----:B------:R-:W-:Y:S01]  /*bf20*/  HFMA2 R24, -RZ, RZ, 0, 0 ;  /* 0x00000000ff187431 */ /* 0x000fe200000001ff */
[----:B------:R-:W-:Y:S06]  /*bf30*/  BRA `(.L_x_22423) ;  /* 0x0000000000147947 */ /* 0x000fec0003800000 */
.L_x_22443:
[----:B------:R-:W2:Y:S02]  /*bf40*/  LDG.E.64 R24, desc[UR36][R2.64] ;  /* 0x0000002402187981 */ /* 0x000ea4000c1e1b00 */
[----:B--2---:R0:W1:Y:S02]  /*bf50*/  I2F.U64 R24, R24 ;  /* 0x0000001800187312 */ /* 0x0040640000301000 */
[----:B01----:R-:W-:Y:S05]  /*bf60*/  BRA `(.L_x_22423) ;  /* 0x0000000000087947 */ /* 0x003fea0003800000 */
.L_x_22442:
[----:B------:R-:W2:Y:S02]  /*bf70*/  LDG.E R2, desc[UR36][R2.64] ;  /* 0x0000002402027981 */ /* 0x000ea4000c1e1900 */
[----:B--2---:R-:W-:-:S07]  /*bf80*/  I2FP.F32.U32 R24, R2 ;  /* 0x0000000200187245 */ /* 0x004fce0000201000 */
.L_x_22423:
[----:B------:R-:W-:Y:S05]  /*bf90*/  BSYNC.RECONVERGENT B6 ;  /* 0x0000000000067941 */ /* 0x000fea0003800200 */
.L_x_22417:
        /* <DEDUP_REMOVED lines=18> */
.L_x_22449:
[----:B------:R-:W2:Y:S02]  /*c0c0*/  LDG.E.U8 R2, desc[UR36][R2.64] ;  /* 0x0000002402027981 */ /* 0x000ea4000c1e1100 */
[----:B--2---:R-:W-:Y:S01]  /*c0d0*/  I2FP.F32.U32 R23, R2 ;  /* 0x0000000200177245 */ /* 0x004fe20000201000 */
[----:B------:R-:W-:Y:S06]  /*c0e0*/  BRA `(.L_x_22451) ;  /* 0x0000000c00447947 */ /* 0x000fec0003800000 */
.L_x_22448:
        /* <DEDUP_REMOVED lines=9> */
.L_x_22453:
[----:B------:R-:W2:Y:S02]  /*c180*/  LDG.E R2, desc[UR36][R2.64] ;  /* 0x0000002402027981 */ /* 0x000ea4000c1e1900 */
[----:B--2---:R-:W-:Y:S01]  /*c190*/  I2FP.F32.S32 R23, R2 ;  /* 0x0000000200177245 */ /* 0x004fe20000201400 */
[----:B------:R-:W-:Y:S06]  /*c1a0*/  BRA `(.L_x_22451) ;  /* 0x0000000c00147947 */ /* 0x000fec0003800000 */
.L_x_22452:
[----:B------:R-:W2:Y:S02]  /*c1b0*/  LDG.E.U16 R2, desc[UR36][R2.64] ;  /* 0x0000002402027981 */ /* 0x000ea4000c1e1500 */
[----:B--2---:R2:W0:Y:S01]  /*c1c0*/  I2F.S16 R23, R2 ;  /* 0x0000000200177306 */ /* 0x0044220000101400 */
[----:B------:R-:W-:Y:S05]  /*c1d0*/  BRA `(.L_x_22451) ;  /* 0x0000000c00087947 */ /* 0x000fea0003800000 */
.L_x_22447:
        /* <DEDUP_REMOVED lines=8> */
.L_x_22455:
[----:B------:R-:W2:Y:S02]  /*c260*/  LDG.E.U16 R2, desc[UR36][R2.64] ;  /* 0x0000002402027981 */ /* 0x000ea4000c1e1500 */
[----:B--2---:R-:W-:Y:S01]  /*c270*/  HADD2.F32 R23, -RZ, R2.H0_H0 ;  /* 0x20000002ff177230 */ /* 0x004fe20000004100 */
[----:B------:R-:W-:Y:S06]  /*c280*/  BRA `(.L_x_22451) ;  /* 0x0000000800dc7947 */ /* 0x000fec0003800000 */
.L_x_22454:
        /* <DEDUP_REMOVED lines=8> */
.L_x_22457:
[----:B------:R-:W2:Y:S02]  /*c310*/  LDG.E.U16 R2, desc[UR36][R2.64] ;  /* 0x0000002402027981 */ /* 0x000ea4000c1e1500 */
[----:B--2---:R-:W-:Y:S01]  /*c320*/  HADD2.F32 R23, -RZ, R2.H0_H0 ;  /* 0x20000002ff177230 */ /* 0x004fe20000004100 */
[----:B------:R-:W-:Y:S06]  /*c330*/  BRA `(.L_x_22451) ;  /* 0x0000000800b07947 */ /* 0x000fec0003800000 */
.L_x_22456:
        /* <DEDUP_REMOVED lines=11> */
.L_x_22446:
        /* <DEDUP_REMOVED lines=12> */
.L_x_22460:
        /* <DEDUP_REMOVED lines=11> */
.L_x_22459:
        /* <DEDUP_REMOVED lines=25> */
.L_x_22462:
        /* <DEDUP_REMOVED lines=12> */
.L_x_22461:
[----:B------:R-:W2:Y:S02]  /*c7b0*/  LDG.E.U16 R2, desc[UR36][R2.64] ;  /* 0x0000002402027981 */ /* 0x000ea4000c1e1500 */
[----:B--2---:R-:W-:Y:S01]  /*c7c0*/  IMAD.U32 R23, R2, 0x10000, RZ ;  /* 0x0001000002177824 */ /* 0x004fe200078e00ff */
[----:B------:R-:W-:Y:S06]  /*c7d0*/  BRA `(.L_x_22451) ;  /* 0x0000000400887947 */ /* 0x000fec0003800000 */
.L_x_22458:
        /* <DEDUP_REMOVED lines=11> */
.L_x_22465:
        /* <DEDUP_REMOVED lines=20> */
.L_x_22467:
[----:B------:R-:W-:Y:S05]  /*c9d0*/  BSYNC.RECONVERGENT B0 ;  /* 0x0000000000007941 */ /* 0x000fea0003800200 */
.L_x_22466:
[----:B------:R-:W-:Y:S02]  /*c9e0*/  SHF.L.U32 R0, R0, 0x14, RZ ;  /* 0x0000001400007819 */ /* 0x000fe400000006ff */
[----:B------:R-:W-:-:S04]  /*c9f0*/  LEA R2, R2, 0x3b800000, 0x17 ;  /* 0x3b80000002027811 */ /* 0x000fc800078eb8ff */
[----:B------:R-:W-:Y:S01]  /*ca00*/  LOP3.LUT R23, R2, R0, R23, 0xfe, !PT ;  /* 0x0000000002177212 */ /* 0x000fe200078efe17 */
[----:B------:R-:W-:Y:S06]  /*ca10*/  BRA `(.L_x_22451) ;  /* 0x0000000000f87947 */ /* 0x000fec0003800000 */
.L_x_22464:
        /* <DEDUP_REMOVED lines=20> */
.L_x_22469:
[----:B------:R-:W-:Y:S05]  /*cb60*/  BSYNC.RECONVERGENT B0 ;  /* 0x0000000000007941 */ /* 0x000fea0003800200 */
.L_x_22468:
[----:B------:R-:W-:Y:S01]  /*cb70*/  IMAD.SHL.U32 R0, R0, 0x200000, RZ ;  /* 0x0020000000007824 */ /* 0x000fe200078e00ff */
[----:B------:R-:W-:-:S04]  /*cb80*/  LEA R2, R2, 0x37800000, 0x17 ;  /* 0x3780000002027811 */ /* 0x000fc800078eb8ff */
[----:B------:R-:W-:Y:S01]  /*cb90*/  LOP3.LUT R23, R2, R0, R23, 0xfe, !PT ;  /* 0x0000000002177212 */ /* 0x000fe200078efe17 */
[----:B------:R-:W-:Y:S06]  /*cba0*/  BRA `(.L_x_22451) ;  /* 0x0000000000947947 */ /* 0x000fec0003800000 */
.L_x_22463:
        /* <DEDUP_REMOVED lines=14> */
.L_x_22450:
        /* <DEDUP_REMOVED lines=16> */
.L_x_22472:
[----:B------:R-:W-:Y:S01]  /*cd90*/  IMAD.MOV.U32 R23, RZ, RZ, RZ ;  /* 0x000000ffff177224 */ /* 0x000fe200078e00ff */
[----:B------:R-:W-:Y:S06]  /*cda0*/  BRA `(.L_x_22451) ;  /* 0x0000000000147947 */ /* 0x000fec0003800000 */
.L_x_22471:
[----:B------:R-:W2:Y:S02]  /*cdb0*/  LDG.E.64 R2, desc[UR36][R2.64] ;  /* 0x0000002402027981 */ /* 0x000ea4000c1e1b00 */
[----:B--2---:R0:W1:Y:S02]  /*cdc0*/  I2F.U64 R23, R2 ;  /* 0x0000000200177312 */ /* 0x0040640000301000 */
[----:B01----:R-:W-:Y:S05]  /*cdd0*/  BRA `(.L_x_22451) ;  /* 0x0000000000087947 */ /* 0x003fea0003800000 */
.L_x_22470:
[----:B------:R-:W2:Y:S02]  /*cde0*/  LDG.E R2, desc[UR36][R2.64] ;  /* 0x0000002402027981 */ /* 0x000ea4000c1e1900 */
[----:B--2---:R-:W-:-:S07]  /*cdf0*/  I2FP.F32.U32 R23, R2 ;  /* 0x0000000200177245 */ /* 0x004fce0000201000 */
.L_x_22451:
[----:B------:R-:W-:Y:S05]  /*ce00*/  BSYNC.RECONVERGENT B6 ;  /* 0x0000000000067941 */ /* 0x000fea0003800200 */
.L_x_22445:
        /* <DEDUP_REMOVED lines=18> */
.L_x_22477:
[----:B------:R-:W2:Y:S02]  /*cf30*/  LDG.E.U8 R2, desc[UR36][R2.64] ;  /* 0x0000002402027981 */ /* 0x000ea4000c1e1100 */
[----:B--2---:R-:W-:Y:S01]  /*cf40*/  I2FP.F32.U32 R5, R2 ;  /* 0x0000000200057245 */ /* 0x004fe20000201000 */
[----:B------:R-:W-:Y:S06]  /*cf50*/  BRA `(.L_x_22479) ;  /* 0x0000000c00447947 */ /* 0x000fec0003800000 */
.L_x_22476:
        /* <DEDUP_REMOVED lines=9> */
.L_x_22481:
[----:B------:R-:W2:Y:S02]  /*cff0*/  LDG.E R2, desc[UR36][R2.64] ;  /* 0x0000002402027981 */ /* 0x000ea4000c1e1900 */
[----:B--2---:R-:W-:Y:S01]  /*d000*/  I2FP.F32.S32 R5, R2 ;  /* 0x0000000200057245 */ /* 0x004fe20000201400 */
[----:B------:R-:W-:Y:S06]  /*d010*/  BRA `(.L_x_22479) ;  /* 0x0000000c00147947 */ /* 0x000fec0003800000 */
.L_x_22480:
[----:B------:R-:W2:Y:S02]  /*d020*/  LDG.E.U16 R2, desc[UR36][R2.64] ;  /* 0x0000002402027981 */ /* 0x000ea4000c1e1500 */
[----:B--2---:R0:W1:Y:S01]  /*d030*/  I2F.S16 R5, R2 ;  /* 0x0000000200057306 */ /* 0x0040620000101400 */
[----:B------:R-:W-:Y:S05]  /*d040*/  BRA `(.L_x_22479) ;  /* 0x0000000c00087947 */ /* 0x000fea0003800000 */
.L_x_22475:
        /* <DEDUP_REMOVED lines=8> */
.L_x_22483:
[----:B------:R-:W2:Y:S02]  /*d0d0*/  LDG.E.U16 R2, desc[UR36][R2.64] ;  /* 0x0000002402027981 */ /* 0x000ea4000c1e1500 */
[----:B--2---:R-:W-:Y:S01]  /*d0e0*/  HADD2.F32 R5, -RZ, R2.H0_H0 ;  /* 0x20000002ff057230 */ /* 0x004fe20000004100 */
[----:B------:R-:W-:Y:S06]  /*d0f0*/  BRA `(.L_x_22479) ;  /* 0x0000000800dc7947 */ /* 0x000fec0003800000 */
.L_x_22482:
        /* <DEDUP_REMOVED lines=8> */
.L_x_22485:
[----:B------:R-:W2:Y:S02]  /*d180*/  LDG.E.U16 R2, desc[UR36][R2.64] ;  /* 0x0000002402027981 */ /* 0x000ea4000c1e1500 */
[----:B--2---:R-:W-:Y:S01]  /*d190*/  HADD2.F32 R5, -RZ, R2.H0_H0 ;  /* 0x20000002ff057230 */ /* 0x004fe20000004100 */
[----:B------:R-:W-:Y:S06]  /*d1a0*/  BRA `(.L_x_22479) ;  /* 0x0000000800b07947 */ /* 0x000fec0003800000 */
.L_x_22484:
        /* <DEDUP_REMOVED lines=11> */
.L_x_22474:
        /* <DEDUP_REMOVED lines=12> */
.L_x_22488:
        /* <DEDUP_REMOVED lines=11> */
.L_x_22487:
        /* <DEDUP_REMOVED lines=25> */
.L_x_22490:
        /* <DEDUP_REMOVED lines=12> */
.L_x_22489:
[----:B------:R-:W2:Y:S02]  /*d620*/  LDG.E.U16 R2, desc[UR36][R2.64] ;  /* 0x0000002402027981 */ /* 0x000ea4000c1e1500 */
[----:B--2---:R-:W-:Y:S01]  /*d630*/  IMAD.U32 R5, R2, 0x10000, RZ ;  /* 0x0001000002057824 */ /* 0x004fe200078e00ff */
[----:B------:R-:W-:Y:S06]  /*d640*/  BRA `(.L_x_22479) ;  /* 0x0000000400887947 */ /* 0x000fec0003800000 */
.L_x_22486:
        /* <DEDUP_REMOVED lines=11> */
.L_x_22493:
        /* <DEDUP_REMOVED lines=20> */
.L_x_22495:
[----:B------:R-:W-:Y:S05]  /*d840*/  BSYNC.RECONVERGENT B0 ;  /* 0x0000000000007941 */ /* 0x000fea0003800200 */
.L_x_22494:
[----:B------:R-:W-:Y:S01]  /*d850*/  IMAD.SHL.U32 R0, R0, 0x100000, RZ ;  /* 0x0010000000007824 */ /* 0x000fe200078e00ff */
[----:B------:R-:W-:-:S04]  /*d860*/  LEA R2, R2, 0x3b800000, 0x17 ;  /* 0x3b80000002027811 */ /* 0x000fc800078eb8ff */
[----:B------:R-:W-:Y:S01]  /*d870*/  LOP3.LUT R5, R2, R0, R7, 0xfe, !PT ;  /* 0x0000000002057212 */ /* 0x000fe200078efe07 */
[----:B------:R-:W-:Y:S06]  /*d880*/  BRA `(.L_x_22479) ;  /* 0x0000000000f87947 */ /* 0x000fec0003800000 */
.L_x_22492:
        /* <DEDUP_REMOVED lines=20> */
.L_x_22497:
[----:B------:R-:W-:Y:S05]  /*d9d0*/  BSYNC.RECONVERGENT B0 ;  /* 0x0000000000007941 */ /* 0x000fea0003800200 */
.L_x_22496:
[----:B------:R-:W-:Y:S01]  /*d9e0*/  IMAD.SHL.U32 R0, R0, 0x200000, RZ ;  /* 0x0020000000007824 */ /* 0x000fe200078e00ff */
[----:B------:R-:W-:-:S04]  /*d9f0*/  LEA R2, R2, 0x37800000, 0x17 ;  /* 0x3780000002027811 */ /* 0x000fc800078eb8ff */
[----:B------:R-:W-:Y:S01]  /*da00*/  LOP3.LUT R5, R2, R0, R7, 0xfe, !PT ;  /* 0x0000000002057212 */ /* 0x000fe200078efe07 */
[----:B------:R-:W-:Y:S06]  /*da10*/  BRA `(.L_x_22479) ;  /* 0x0000000000947947 */ /* 0x000fec0003800000 */
.L_x_22491:
        /* <DEDUP_REMOVED lines=14> */
.L_x_22478:
        /* <DEDUP_REMOVED lines=16> */
.L_x_22500:
[----:B------:R-:W-:Y:S01]  /*dc00*/  HFMA2 R5, -RZ, RZ, 0, 0 ;  /* 0x00000000ff057431 */ /* 0x000fe200000001ff */
[----:B------:R-:W-:Y:S06]  /*dc10*/  BRA `(.L_x_22479) ;  /* 0x0000000000147947 */ /* 0x000fec0003800000 */
.L_x_22499:
[----:B------:R-:W2:Y:S02]  /*dc20*/  LDG.E.64 R2, desc[UR36][R2.64] ;  /* 0x0000002402027981 */ /* 0x000ea4000c1e1b00 */
[----:B--2---:R0:W1:Y:S02]  /*dc30*/  I2F.U64 R5, R2 ;  /* 0x0000000200057312 */ /* 0x0040640000301000 */
[----:B01----:R-:W-:Y:S05]  /*dc40*/  BRA `(.L_x_22479) ;  /* 0x0000000000087947 */ /* 0x003fea0003800000 */
.L_x_22498:
[----:B------:R-:W2:Y:S02]  /*dc50*/  LDG.E R2, desc[UR36][R2.64] ;  /* 0x0000002402027981 */ /* 0x000ea4000c1e1900 */
[----:B--2---:R-:W-:-:S07]  /*dc60*/  I2FP.F32.U32 R5, R2 ;  /* 0x0000000200057245 */ /* 0x004fce0000201000 */
.L_x_22479:
[----:B------:R-:W-:Y:S05]  /*dc70*/  BSYNC.RECONVERGENT B6 ;  /* 0x0000000000067941 */ /* 0x000fea0003800200 */
.L_x_22473:
[----:B-----5:R-:W-:Y:S01]  /*dc80*/  IMAD.U32 R18, R18, 0x10000, RZ ;  /* 0x0001000012127824 */ /* 0x020fe200078e00ff */
[----:B------:R-:W2:Y:S03]  /*dc90*/  LDCU.64 UR6, c[0x0][0x710] ;  /* 0x0000e200ff0677ac */ /* 0x000ea60008000a00 */
[----:B------:R-:W-:Y:S01]  /*dca0*/  FADD.FTZ R23, R18, -R23 ;  /* 0x8000001712177221 */ /* 0x000fe20000010000 */
[----:B------:R-:W-:-:S03]  /*dcb0*/  UPRMT UR4, UR40, 0x9910, URZ ;  /* 0x0000991028047896 */ /* 0x000fc600080000ff */
[----:B---3--:R-:W-:Y:S01]  /*dcc0*/  FMUL.FTZ R23, R23, R22 ;  /* 0x0000001617177220 */ /* 0x008fe20000410000 */
[----:B------:R-:W-:-:S03]  /*dcd0*/  UISETP.GT.AND UP0, UPT, UR4, 0x9, UPT ;  /* 0x000000090400788c */ /* 0x000fc6000bf04270 */
[----:B01--4-:R-:W-:-:S06]  /*dce0*/  FFMA.FTZ R23, R23, R5, R24 ;  /* 0x0000000517177223 */ /* 0x013fcc0000010018 */
[----:B------:R-:W0:Y:S01]  /*dcf0*/  F2F.BF16.F32 R23, R23 ;  /* 0x0000001700177304 */ /* 0x000e220000202000 */
        /* <DEDUP_REMOVED lines=15> */
.L_x_22504:
[----:B0-----:R-:W-:-:S06]  /*ddf0*/  SHF.L.U32 R5, R23, 0x10, RZ ;  /* 0x0000001017057819 */ /* 0x001fcc00000006ff */
[----:B------:R-:W0:Y:S02]  /*de00*/  F2I.S64.TRUNC R4, R5 ;  /* 0x0000000500047311 */ /* 0x000e24000020d900 */
[----:B0-----:R1:W-:Y:S01]  /*de10*/  STG.E.U8 desc[UR36][R2.64], R4 ;  /* 0x0000000402007986 */ /* 0x0013e2000c101124 */
[----:B------:R-:W-:Y:S05]  /*de20*/  BRA `(.L_x_22506) ;  /* 0x0000000c006c7947 */ /* 0x000fea0003800000 */
.L_x_22503:
        /* <DEDUP_REMOVED lines=10> */
.L_x_22508:
[----:B0-----:R-:W-:-:S06]  /*ded0*/  IMAD.U32 R23, R23, 0x10000, RZ ;  /* 0x0001000017177824 */ /* 0x001fcc00078e00ff */
[----:B------:R-:W0:Y:S02]  /*dee0*/  F2I.FTZ.TRUNC.NTZ R23, R23 ;  /* 0x0000001700177305 */ /* 0x000e24000021f100 */
[----:B0-----:R4:W-:Y:S01]  /*def0*/  STG.E desc[UR36][R2.64], R23 ;  /* 0x0000001702007986 */ /* 0x0019e2000c101924 */
[----:B------:R-:W-:Y:S05]  /*df00*/  BRA `(.L_x_22506) ;  /* 0x0000000c00347947 */ /* 0x000fea0003800000 */
.L_x_22507:
[----:B0-----:R-:W-:-:S06]  /*df10*/  IMAD.U32 R23, R23, 0x10000, RZ ;  /* 0x0001000017177824 */ /* 0x001fcc00078e00ff */
[----:B------:R-:W0:Y:S02]  /*df20*/  F2I.FTZ.TRUNC.NTZ R23, R23 ;  /* 0x0000001700177305 */ /* 0x000e24000021f100 */
[----:B0-----:R2:W-:Y:S01]  /*df30*/  STG.E.U16 desc[UR36][R2.64], R23 ;  /* 0x0000001702007986 */ /* 0x0015e2000c101524 */
[----:B------:R-:W-:Y:S05]  /*df40*/  BRA `(.L_x_22506) ;  /* 0x0000000c00247947 */ /* 0x000fea0003800000 */
.L_x_22502:
        /* <DEDUP_REMOVED lines=9> */
.L_x_22510:
[----:B0-----:R-:W-:-:S05]  /*dfe0*/  IMAD.U32 R0, R23, 0x10000, RZ ;  /* 0x0001000017007824 */ /* 0x001fca00078e00ff */
[----:B------:R-:W-:-:S05]  /*dff0*/  F2FP.F16.F32.PACK_AB R0, RZ, R0 ;  /* 0x00000000ff00723e */ /* 0x000fca00000000ff */
[----:B------:R0:W-:Y:S01]  /*e000*/  STG.E.U16 desc[UR36][R2.64], R0 ;  /* 0x0000000002007986 */ /* 0x0001e2000c101524 */
[----:B------:R-:W-:Y:S05]  /*e010*/  BRA `(.L_x_22506) ;  /* 0x0000000800f07947 */ /* 0x000fea0003800000 */
.L_x_22509:
        /* <DEDUP_REMOVED lines=10> */
.L_x_22512:
[----:B0-----:R-:W-:-:S04]  /*e0c0*/  SHF.L.U32 R23, R23, 0x10, RZ ;  /* 0x0000001017177819 */ /* 0x001fc800000006ff */
[----:B------:R-:W-:-:S04]  /*e0d0*/  F2FP.F16.F32.PACK_AB R5, RZ, R23 ;  /* 0x00000017ff05723e */ /* 0x000fc800000000ff */
[----:B------:R-:W-:-:S05]  /*e0e0*/  PRMT R5, R5, 0x5410, RZ ;  /* 0x0000541005057816 */ /* 0x000fca00000000ff */
[----:B------:R0:W-:Y:S01]  /*e0f0*/  STG.E desc[UR36][R2.64], R5 ;  /* 0x0000000502007986 */ /* 0x0001e2000c101924 */
[----:B------:R-:W-:Y:S05]  /*e100*/  BRA `(.L_x_22506) ;  /* 0x0000000800b47947 */ /* 0x000fea0003800000 */
.L_x_22511:
[----:B0-----:R-:W-:-:S04]  /*e110*/  IMAD.U32 R4, R23, 0x10000, RZ ;  /* 0x0001000017047824 */ /* 0x001fc800078e00ff */
[----:B------:R-:W-:-:S06]  /*e120*/  FMUL.FTZ R4, R4, 1 ;  /* 0x3f80000004047820 */ /* 0x000fcc0000410000 */
[----:B------:R-:W0:Y:S02]  /*e130*/  F2F.F64.F32 R4, R4 ;  /* 0x0000000400047310 */ /* 0x000e240000201800 */
[----:B0-----:R0:W-:Y:S01]  /*e140*/  STG.E.64 desc[UR36][R2.64], R4 ;  /* 0x0000000402007986 */ /* 0x0011e2000c101b24 */
[----:B------:R-:W-:Y:S05]  /*e150*/  BRA `(.L_x_22506) ;  /* 0x0000000800a07947 */ /* 0x000fea0003800000 */
.L_x_22501:
        /* <DEDUP_REMOVED lines=14> */
.L_x_22516:
[----:B0-----:R-:W-:Y:S01]  /*e240*/  IMAD.U32 R5, R23, 0x10000, RZ ;  /* 0x0001000017057824 */ /* 0x001fe200078e00ff */
        /* <DEDUP_REMOVED lines=17> */
.L_x_22519:
[----:B------:R-:W-:-:S04]  /*e360*/  SHF.R.U32.HI R5, RZ, 0x18, R5 ;  /* 0x00000018ff057819 */ /* 0x000fc80000011605 */
[----:B------:R-:W-:-:S07]  /*e370*/  LOP3.LUT R0, R0, 0x80, R5, 0xf8, !PT ;  /* 0x0000008000007812 */ /* 0x000fce00078ef805 */
.L_x_22518:
[----:B------:R-:W-:Y:S05]  /*e380*/  BSYNC.RECONVERGENT B0 ;  /* 0x0000000000007941 */ /* 0x000fea0003800200 */
.L_x_22517:
[----:B------:R0:W-:Y:S01]  /*e390*/  STG.E.U8 desc[UR36][R2.64], R0 ;  /* 0x0000000002007986 */ /* 0x0001e2000c101124 */
[----:B------:R-:W-:Y:S05]  /*e3a0*/  BRA `(.L_x_22506) ;  /* 0x00000008000c7947 */ /* 0x000fea0003800000 */
.L_x_22515:
        /* <DEDUP_REMOVED lines=18> */
.L_x_22522:
[----:B------:R-:W-:-:S04]  /*e4d0*/  SHF.R.U32.HI R5, RZ, 0x18, R5 ;  /* 0x00000018ff057819 */ /* 0x000fc80000011605 */
[----:B------:R-:W-:-:S07]  /*e4e0*/  LOP3.LUT R0, R0, 0x80, R5, 0xf8, !PT ;  /* 0x0000008000007812 */ /* 0x000fce00078ef805 */
.L_x_22521:
[----:B------:R-:W-:Y:S05]  /*e4f0*/  BSYNC.RECONVERGENT B0 ;  /* 0x0000000000007941 */ /* 0x000fea0003800200 */
.L_x_22520:
[----:B------:R0:W-:Y:S01]  /*e500*/  STG.E.U8 desc[UR36][R2.64], R0 ;  /* 0x0000000002007986 */ /* 0x0001e2000c101124 */
[----:B------:R-:W-:Y:S05]  /*e510*/  BRA `(.L_x_22506) ;  /* 0x0000000400b07947 */ /* 0x000fea0003800000 */
.L_x_22514:
[----:B------:R-:W-:-:S09]  /*e520*/  UISETP.NE.AND UP0, UPT, UR4, 0x1c, UPT ;  /* 0x0000001c0400788c */ /* 0x000fd2000bf05270 */
[----:B------:R-:W-:Y:S05]  /*e530*/  BRA.U !UP0, `(.L_x_22523) ;  /* 0x0000000108607547 */ /* 0x000fea000b800000 */
[----:B------:R-:W-:-:S09]  /*e540*/  UISETP.NE.AND UP0, UPT, UR4, 0x1d, UPT ;  /* 0x0000001d0400788c */ /* 0x000fd2000bf05270 */
[----:B------:R-:W-:Y:S05]  /*e550*/  BRA.U !UP0, `(.L_x_22524) ;  /* 0x0000000108487547 */ /* 0x000fea000b800000 */
[----:B------:R-:W-:-:S09]  /*e560*/  UISETP.NE.AND UP0, UPT, UR4, 0x2c, UPT ;  /* 0x0000002c0400788c */ /* 0x000fd2000bf05270 */
[----:B------:R-:W-:Y:S05]  /*e570*/  BRA.U UP0, `(.L_x_22505) ;  /* 0x0000000100bc7547 */ /* 0x000fea000b800000 */
        /* <DEDUP_REMOVED lines=16> */
.L_x_22524:
[----:B0-----:R-:W-:-:S06]  /*e680*/  IMAD.U32 R4, R23, 0x10000, RZ ;  /* 0x0001000017047824 */ /* 0x001fcc00078e00ff */
[----:B------:R-:W0:Y:S02]  /*e690*/  F2I.U64.TRUNC R4, R4 ;  /* 0x0000000400047311 */ /* 0x000e24000020d800 */
[----:B0-----:R0:W-:Y:S01]  /*e6a0*/  STG.E.64 desc[UR36][R2.64], R4 ;  /* 0x0000000402007986 */ /* 0x0011e2000c101b24 */
[----:B------:R-:W-:Y:S05]  /*e6b0*/  BRA `(.L_x_22506) ;  /* 0x0000000400487947 */ /* 0x000fea0003800000 */
.L_x_22523:
[----:B0-----:R-:W-:-:S06]  /*e6c0*/  IMAD.U32 R23, R23, 0x10000, RZ ;  /* 0x0001000017177824 */ /* 0x001fcc00078e00ff */
[----:B------:R-:W0:Y:S02]  /*e6d0*/  F2I.FTZ.U32.TRUNC.NTZ R23, R23 ;  /* 0x0000001700177305 */ /* 0x000e24000021f000 */
[----:B0-----:R0:W-:Y:S01]  /*e6e0*/  STG.E desc[UR36][R2.64], R23 ;  /* 0x0000001702007986 */ /* 0x0011e2000c101924 */
[----:B------:R-:W-:Y:S05]  /*e6f0*/  BRA `(.L_x_22506) ;  /* 0x0000000400387947 */ /* 0x000fea0003800000 */
.L_x_22513:
        /* <DEDUP_REMOVED lines=11> */
.L_x_22526:
[----:B0-----:R-:W-:Y:S01]  /*e7b0*/  IMAD.U32 R23, R23, 0x10000, RZ ;  /* 0x0001000017177824 */ /* 0x001fe200078e00ff */
[----:B------:R-:W-:-:S03]  /*e7c0*/  CS2R R6, SRZ ;  /* 0x0000000000067805 */ /* 0x000fc6000001ff00 */
[----:B------:R-:W-:-:S06]  /*e7d0*/  FMUL.FTZ R4, R23, 1 ;  /* 0x3f80000017047820 */ /* 0x000fcc0000410000 */
[----:B------:R-:W0:Y:S02]  /*e7e0*/  F2F.F64.F32 R4, R4 ;  /* 0x0000000400047310 */ /* 0x000e240000201800 */
[----:B0-----:R0:W-:Y:S01]  /*e7f0*/  STG.E.128 desc[UR36][R2.64], R4 ;  /* 0x0000000402007986 */ /* 0x0011e2000c101d24 */
[----:B------:R-:W-:Y:S05]  /*e800*/  BRA `(.L_x_22506) ;  /* 0x0000000000f47947 */ /* 0x000fea0003800000 */
.L_x_22525:
[----:B------:R-:W-:-:S09]  /*e810*/  UISETP.NE.AND UP0, UPT, UR4, 0xf, UPT ;  /* 0x0000000f0400788c */ /* 0x000fd2000bf05270 */
[----:B------:R-:W-:Y:S05]  /*e820*/  BRA.U !UP0, `(.L_x_22527) ;  /* 0x0000000108e87547 */ /* 0x000fea000b800000 */
[----:B------:R-:W-:-:S09]  /*e830*/  UISETP.NE.AND UP0, UPT, UR4, 0x17, UPT ;  /* 0x000000170400788c */ /* 0x000fd2000bf05270 */
[----:B------:R-:W-:Y:S05]  /*e840*/  BRA.U !UP0, `(.L_x_22528) ;  /* 0x0000000108907547 */ /* 0x000fea000b800000 */
[----:B------:R-:W-:-:S09]  /*e850*/  UISETP.NE.AND UP0, UPT, UR4, 0x18, UPT ;  /* 0x000000180400788c */ /* 0x000fd2000bf05270 */
[----:B------:R-:W-:Y:S05]  /*e860*/  BRA.U !UP0, `(.L_x_22529) ;  /* 0x0000000108447547 */ /* 0x000fea000b800000 */
.L_x_22505:
[----:B------:R-:W-:Y:S01]  /*e870*/  MOV R0, 0x130 ;  /* 0x0000013000007802 */ /* 0x000fe20000000f00 */
[----:B------:R-:W1:Y:S01]  /*e880*/  LDCU.64 UR4, c[0x4][0x120] ;  /* 0x01002400ff0477ac */ /* 0x000e620008000a00 */
[----:B------:R-:W-:Y:S02]  /*e890*/  HFMA2 R8, -RZ, RZ, 0, 6.020069122314453125e-06 ;  /* 0x00000065ff087431 */ /* 0x000fe400000001ff */
[----:B------:R-:W-:Y:S01]  /*e8a0*/  IMAD.MOV.U32 R12, RZ, RZ, 0x1 ;  /* 0x00000001ff0c7424 */ /* 0x000fe200078e00ff */
[----:B------:R2:W3:Y:S01]  /*e8b0*/  LDC.64 R2, c[0x4][R0] ;  /* 0x0100000000027b82 */ /* 0x0004e20000000a00 */
[----:B------:R-:W4:Y:S01]  /*e8c0*/  LDCU.64 UR6, c[0x4][0x128] ;  /* 0x01002500ff0677ac */ /* 0x000f220008000a00 */
[----:B------:R-:W-:Y:S01]  /*e8d0*/  IMAD.MOV.U32 R13, RZ, RZ, RZ ;  /* 0x000000ffff0d7224 */ /* 0x000fe200078e00ff */
[----:B------:R-:W5:Y:S01]  /*e8e0*/  LDCU.64 UR8, c[0x4][0x28] ;  /* 0x01000500ff0877ac */ /* 0x000f620008000a00 */
[----:B-1----:R-:W-:Y:S02]  /*e8f0*/  IMAD.U32 R4, RZ, RZ, UR4 ;  /* 0x00000004ff047e24 */ /* 0x002fe4000f8e00ff */
[----:B------:R-:W-:Y:S01]  /*e900*/  IMAD.U32 R5, RZ, RZ, UR5 ;  /* 0x00000005ff057e24 */ /* 0x000fe2000f8e00ff */
[----:B----4-:R-:W-:Y:S01]  /*e910*/  MOV R6, UR6 ;  /* 0x0000000600067c02 */ /* 0x010fe20008000f00 */
[----:B------:R-:W-:-:S02]  /*e920*/  IMAD.U32 R7, RZ, RZ, UR7 ;  /* 0x00000007ff077e24 */ /* 0x000fc4000f8e00ff */
[----:B-----5:R-:W-:Y:S02]  /*e930*/  IMAD.U32 R10, RZ, RZ, UR8 ;  /* 0x00000008ff0a7e24 */ /* 0x020fe4000f8e00ff */
[----:B--2---:R-:W-:-:S07]  /*e940*/  IMAD.U32 R11, RZ, RZ, UR9 ;  /* 0x00000009ff0b7e24 */ /* 0x004fce000f8e00ff */
[----:B------:R-:W-:-:S07]  /*e950*/  LEPC R20, `(.L_x_22530) ;  /* 0x000000001014794e */ /* 0x000fce0000000000 */
[----:B0--3--:R-:W-:Y:S05]  /*e960*/  CALL.ABS.NOINC R2 ;  /* 0x0000000002007343 */ /* 0x009fea0003c00000 */
.L_x_22530:
[----:B------:R-:W-:Y:S05]  /*e970*/  BRA `(.L_x_22506) ;  /* 0x0000000000987947 */ /* 0x000fea0003800000 */
.L_x_22529:
[----:B0-----:R-:W-:Y:S01]  /*e980*/  IMAD.U32 R23, R23, 0x10000, RZ ;  /* 0x0001000017177824 */ /* 0x001fe200078e00ff */
        /* <DEDUP_REMOVED lines=12> */
.L_x_22532:
[----:B------:R-:W-:Y:S05]  /*ea50*/  BSYNC.RECONVERGENT B0 ;  /* 0x0000000000007941 */ /* 0x000fea0003800200 */
.L_x_22531:
[----:B------:R-:W-:-:S05]  /*ea60*/  LOP3.LUT R5, R0, 0x80, R5, 0xf8, !PT ;  /* 0x0000008000057812 */ /* 0x000fca00078ef805 */
[----:B------:R0:W-:Y:S01]  /*ea70*/  STG.E.U8 desc[UR36][R2.64], R5 ;  /* 0x0000000502007986 */ /* 0x0001e2000c101124 */
[----:B------:R-:W-:Y:S05]  /*ea80*/  BRA `(.L_x_22506) ;  /* 0x0000000000547947 */ /* 0x000fea0003800000 */
.L_x_22528:
        /* <DEDUP_REMOVED lines=12> */
.L_x_22534:
[----:B------:R-:W-:Y:S01]  /*eb50*/  IMAD.MOV.U32 R0, RZ, RZ, 0x7f ;  /* 0x0000007fff007424 */ /* 0x000fe200078e00ff */
[----:B------:R-:W-:-:S04]  /*eb60*/  ISETP.GT.U32.AND P0, PT, R4, 0x7f800000, PT ;  /* 0x7f8000000400780c */ /* 0x000fc80003f04070 */
[----:B------:R-:W-:-:S09]  /*eb70*/  SEL R0, R0, 0x7c, P0 ;  /* 0x0000007c00007807 */ /* 0x000fd20000000000 */
.L_x_22535:
[----:B------:R-:W-:Y:S05]  /*eb80*/  BSYNC.RECONVERGENT B0 ;  /* 0x0000000000007941 */ /* 0x000fea0003800200 */
.L_x_22533:
[----:B------:R-:W-:-:S04]  /*eb90*/  SHF.R.U32.HI R5, RZ, 0x18, R5 ;  /* 0x00000018ff057819 */ /* 0x000fc80000011605 */
[----:B------:R-:W-:-:S05]  /*eba0*/  LOP3.LUT R5, R0, 0x80, R5, 0xf8, !PT ;  /* 0x0000008000057812 */ /* 0x000fca00078ef805 */
[----:B------:R0:W-:Y:S01]  /*ebb0*/  STG.E.U8 desc[UR36][R2.64], R5 ;  /* 0x0000000502007986 */ /* 0x0001e2000c101124 */
[----:B------:R-:W-:Y:S05]  /*ebc0*/  BRA `(.L_x_22506) ;  /* 0x0000000000047947 */ /* 0x000fea0003800000 */
.L_x_22527:
[----:B0-----:R0:W-:Y:S02]  /*ebd0*/  STG.E.U16 desc[UR36][R2.64], R23 ;  /* 0x0000001702007986 */ /* 0x0011e4000c101524 */
.L_x_22506:
[----:B------:R-:W-:-:S07]  /*ebe0*/  VIADD R17, R17, 0x80 ;  /* 0x0000008011117836 */ /* 0x000fce0000000000 */
.L_x_22354:
[----:B------:R-:W-:Y:S05]  /*ebf0*/  BSYNC.RECONVERGENT B7 ;  /* 0x0000000000077941 */ /* 0x000fea0003800200 */
.L_x_22353:
[----:B------:R-:W5:Y:S01]  /*ec00*/  LDCU UR4, c[0x0][0x380] ;  /* 0x00007000ff0477ac */ /* 0x000f620008000800 */
[----:B------:R-:W-:Y:S01]  /*ec10*/  BSSY.RECONVERGENT B7, `(.L_x_22536) ;  /* 0x0000755000077945 */ /* 0x000fe20003800200 */
[----:B-----5:R-:W-:-:S13]  /*ec20*/  ISETP.GE.AND P0, PT, R17, UR4, PT ;  /* 0x0000000411007c0c */ /* 0x020fda000bf06270 */
[----:B------:R-:W-:Y:S05]  /*ec30*/  @P0 BRA `(.L_x_22537) ;  /* 0x0000007400480947 */ /* 0x000fea0003800000 */
[----:B------:R-:W5:Y:S01]  /*ec40*/  LDCU UR4, c[0x0][0x388] ;  /* 0x00007100ff0477ac */ /* 0x000f620008000800 */
[----:B------:R-:W-:Y:S01]  /*ec50*/  HFMA2 R19, -RZ, RZ, 0, 0 ;  /* 0x00000000ff137431 */ /* 0x000fe200000001ff */
[----:B0-2-4-:R-:W-:Y:S01]  /*ec60*/  CS2R R22, SRZ ;  /* 0x0000000000167805 */ /* 0x015fe2000001ff00 */
        /* <DEDUP_REMOVED lines=428> */
.L_x_22538:
        /* <DEDUP_REMOVED lines=19> */
.L_x_22542:
[----:B------:R-:W2:Y:S02]  /*10860*/  LDG.E.U8 R2, desc[UR36][R2.64] ;  /* 0x0000002402027981 */ /* 0x000ea4000c1e1100 */
[----:B--2---:R-:W-:-:S04]  /*10870*/  I2FP.F32.U32 R0, R2 ;  /* 0x0000000200007245 */ /* 0x004fc80000201000 */
[----:B------:R-:W-:-:S04]  /*10880*/  F2FP.BF16.F32.PACK_AB R0, RZ, R0 ;  /* 0x00000000ff00723e */ /* 0x000fc800000010ff */
[----:B------:R-:W-:Y:S01]  /*10890*/  PRMT R18, R0, 0x7610, R18 ;  /* 0x0000761000127816 */ /* 0x000fe20000000012 */
[----:B------:R-:W-:Y:S06]  /*108a0*/  BRA `(.L_x_22544) ;  /* 0x0000000c00e07947 */ /* 0x000fec0003800000 */
.L_x_22541:
        /* <DEDUP_REMOVED lines=11> */
.L_x_22546:
[----:B------:R-:W2:Y:S02]  /*10960*/  LDG.E R2, desc[UR36][R2.64] ;  /* 0x0000002402027981 */ /* 0x000ea4000c1e1900 */
[----:B--2---:R-:W-:-:S04]  /*10970*/  I2FP.F32.S32 R0, R2 ;  /* 0x0000000200007245 */ /* 0x004fc80000201400 */
[----:B------:R-:W-:-:S04]  /*10980*/  F2FP.BF16.F32.PACK_AB R0, RZ, R0 ;  /* 0x00000000ff00723e */ /* 0x000fc800000010ff */
[----:B------:R-:W-:Y:S01]  /*10990*/  PRMT R18, R0, 0x7610, R18 ;  /* 0x0000761000127816 */ /* 0x000fe20000000012 */
[----:B------:R-:W-:Y:S06]  /*109a0*/  BRA `(.L_x_22544) ;  /* 0x0000000c00a07947 */ /* 0x000fec0003800000 */
.L_x_22545:
[----:B------:R-:W2:Y:S02]  /*109b0*/  LDG.E.U16 R2, desc[UR36][R2.64] ;  /* 0x0000002402027981 */ /* 0x000ea4000c1e1500 */
[----:B--2---:R-:W0:Y:S02]  /*109c0*/  I2F.S16 R0, R2 ;  /* 0x0000000200007306 */ /* 0x004e240000101400 */
[----:B0-----:R-:W-:-:S04]  /*109d0*/  F2FP.BF16.F32.PACK_AB R0, RZ, R0 ;  /* 0x00000000ff00723e */ /* 0x001fc800000010ff */
[----:B------:R-:W-:Y:S01]  /*109e0*/  PRMT R18, R0, 0x7610, R18 ;  /* 0x0000761000127816 */ /* 0x000fe20000000012 */
[----:B------:R-:W-:Y:S06]  /*109f0*/  BRA `(.L_x_22544) ;  /* 0x0000000c008c7947 */ /* 0x000fec0003800000 */
.L_x_22540:
        /* <DEDUP_REMOVED lines=9> */
.L_x_22548:
[----:B------:R-:W2:Y:S02]  /*10a90*/  LDG.E.U16 R0, desc[UR36][R2.64] ;  /* 0x0000002402007981 */ /* 0x000ea4000c1e1500 */
[----:B--2---:R-:W-:-:S05]  /*10aa0*/  HADD2.F32 R0, -RZ, R0.H0_H0 ;  /* 0x20000000ff007230 */ /* 0x004fca0000004100 */
[----:B------:R-:W-:-:S04]  /*10ab0*/  F2FP.BF16.F32.PACK_AB R0, RZ, R0 ;  /* 0x00000000ff00723e */ /* 0x000fc800000010ff */
[----:B------:R-:W-:Y:S01]  /*10ac0*/  PRMT R18, R0, 0x7610, R18 ;  /* 0x0000761000127816 */ /* 0x000fe20000000012 */
[----:B------:R-:W-:Y:S06]  /*10ad0*/  BRA `(.L_x_22544) ;  /* 0x0000000c00547947 */ /* 0x000fec0003800000 */
.L_x_22547:
        /* <DEDUP_REMOVED lines=9> */
.L_x_22550:
[----:B------:R-:W2:Y:S02]  /*10b70*/  LDG.E.U16 R2, desc[UR36][R2.64] ;  /* 0x0000002402027981 */ /* 0x000ea4000c1e1500 */
[----:B--2---:R-:W-:-:S05]  /*10b80*/  HADD2.F32 R0, -RZ, R2.H0_H0 ;  /* 0x20000002ff007230 */ /* 0x004fca0000004100 */
[----:B------:R-:W-:-:S04]  /*10b90*/  F2FP.BF16.F32.PACK_AB R0, RZ, R0 ;  /* 0x00000000ff00723e */ /* 0x000fc800000010ff */
[----:B------:R-:W-:Y:S01]  /*10ba0*/  PRMT R18, R0, 0x7610, R18 ;  /* 0x0000761000127816 */ /* 0x000fe20000000012 */
[----:B------:R-:W-:Y:S06]  /*10bb0*/  BRA `(.L_x_22544) ;  /* 0x0000000c001c7947 */ /* 0x000fec0003800000 */
.L_x_22549:
        /* <DEDUP_REMOVED lines=13> */
.L_x_22539:
        /* <DEDUP_REMOVED lines=14> */
.L_x_22553:
        /* <DEDUP_REMOVED lines=13> */
.L_x_22552:
        /* <DEDUP_REMOVED lines=27> */
.L_x_22555:
        /* <DEDUP_REMOVED lines=14> */
.L_x_22554:
[----:B------:R0:W5:Y:S01]  /*110d0*/  LDG.E.U16 R18, desc[UR36][R2.64] ;  /* 0x0000002402127981 */ /* 0x000162000c1e1500 */
[----:B------:R-:W-:Y:S05]  /*110e0*/  BRA `(.L_x_22544) ;  /* 0x0000000400d07947 */ /* 0x000fea0003800000 */
.L_x_22551:
        /* <DEDUP_REMOVED lines=13> */
.L_x_22558:
        /* <DEDUP_REMOVED lines=21> */
.L_x_22562:
[----:B------:R-:W-:Y:S05]  /*11310*/  BSYNC.RECONVERGENT B1 ;  /* 0x0000000000017941 */ /* 0x000fea0003800200 */
.L_x_22561:
[----:B------:R-:W-:Y:S02]  /*11320*/  SHF.L.U32 R0, R0, 0x14, RZ ;  /* 0x0000001400007819 */ /* 0x000fe400000006ff */
[----:B------:R-:W-:-:S04]  /*11330*/  LEA R2, R2, 0x3b800000, 0x17 ;  /* 0x3b80000002027811 */ /* 0x000fc800078eb8ff */
[----:B------:R-:W-:-:S07]  /*11340*/  LOP3.LUT R0, R2, R0, R7, 0xfe, !PT ;  /* 0x0000000002007212 */ /* 0x000fce00078efe07 */
.L_x_22560:
[----:B------:R-:W-:Y:S05]  /*11350*/  BSYNC.RECONVERGENT B0 ;  /* 0x0000000000007941 */ /* 0x000fea0003800200 */
.L_x_22559:
[----:B------:R-:W-:-:S04]  /*11360*/  F2FP.BF16.F32.PACK_AB R0, RZ, R0 ;  /* 0x00000000ff00723e */ /* 0x000fc800000010ff */
[----:B------:R-:W-:Y:S01]  /*11370*/  PRMT R18, R0, 0x7610, R18 ;  /* 0x0000761000127816 */ /* 0x000fe20000000012 */
[----:B------:R-:W-:Y:S06]  /*11380*/  BRA `(.L_x_22544) ;  /* 0x0000000400287947 */ /* 0x000fec0003800000 */
.L_x_22557:
        /* <DEDUP_REMOVED lines=21> */
.L_x_22566:
[----:B------:R-:W-:Y:S05]  /*114e0*/  BSYNC.RECONVERGENT B1 ;  /* 0x0000000000017941 */ /* 0x000fea0003800200 */
.L_x_22565:
[----:B------:R-:W-:Y:S01]  /*114f0*/  IMAD.SHL.U32 R0, R0, 0x200000, RZ ;  /* 0x0020000000007824 */ /* 0x000fe200078e00ff */
[----:B------:R-:W-:-:S04]  /*11500*/  LEA R2, R2, 0x37800000, 0x17 ;  /* 0x3780000002027811 */ /* 0x000fc800078eb8ff */
[----:B------:R-:W-:-:S07]  /*11510*/  LOP3.LUT R0, R2, R0, R7, 0xfe, !PT ;  /* 0x0000000002007212 */ /* 0x000fce00078efe07 */
.L_x_22564:
[----:B------:R-:W-:Y:S05]  /*11520*/  BSYNC.RECONVERGENT B0 ;  /* 0x0000000000007941 */ /* 0x000fea0003800200 */
.L_x_22563:
[----:B------:R-:W-:-:S04]  /*11530*/  F2FP.BF16.F32.PACK_AB R0, RZ, R0 ;  /* 0x00000000ff00723e */ /* 0x000fc800000010ff */
[----:B------:R-:W-:Y:S01]  /*11540*/  PRMT R18, R0, 0x7610, R18 ;  /* 0x0000761000127816 */ /* 0x000fe20000000012 */
[----:B------:R-:W-:Y:S06]  /*11550*/  BRA `(.L_x_22544) ;  /* 0x0000000000b47947 */ /* 0x000fec0003800000 */
.L_x_22556:
        /* <DEDUP_REMOVED lines=14> */
.L_x_22570:
[----:B------:R-:W-:Y:S05]  /*11640*/  BSYNC.RECONVERGENT B0 ;  /* 0x0000000000007941 */ /* 0x000fea0003800200 */
.L_x_22569:
[----:B------:R-:W-:-:S04]  /*11650*/  F2FP.BF16.F32.PACK_AB R0, RZ, R0 ;  /* 0x00000000ff00723e */ /* 0x000fc800000010ff */
[----:B------:R-:W-:Y:S01]  /*11660*/  PRMT R18, R0, 0x7610, R18 ;  /* 0x0000761000127816 */ /* 0x000fe20000000012 */
[----:B------:R-:W-:Y:S06]  /*11670*/  BRA `(.L_x_22544) ;  /* 0x00000000006c7947 */ /* 0x000fec0003800000 */
.L_x_22543:
        /* <DEDUP_REMOVED lines=16> */
.L_x_22571:
[----:B------:R-:W-:Y:S01]  /*11780*/  PRMT R18, RZ, 0x7610, R18 ;  /* 0x00007610ff127816 */ /* 0x000fe20000000012 */
[----:B------:R-:W-:Y:S06]  /*11790*/  BRA `(.L_x_22544) ;  /* 0x0000000000247947 */ /* 0x000fec0003800000 */
.L_x_22568:
[----:B------:R-:W2:Y:S02]  /*117a0*/  LDG.E.64 R2, desc[UR36][R2.64] ;  /* 0x0000002402027981 */ /* 0x000ea4000c1e1b00 */
[----:B--2---:R-:W0:Y:S02]  /*117b0*/  I2F.U64 R0, R2 ;  /* 0x0000000200007312 */ /* 0x004e240000301000 */
[----:B0-----:R-:W-:-:S04]  /*117c0*/  F2FP.BF16.F32.PACK_AB R0, RZ, R0 ;  /* 0x00000000ff00723e */ /* 0x001fc800000010ff */
[----:B------:R-:W-:Y:S01]  /*117d0*/  PRMT R18, R0, 0x7610, R18 ;  /* 0x0000761000127816 */ /* 0x000fe20000000012 */
[----:B------:R-:W-:Y:S06]  /*117e0*/  BRA `(.L_x_22544) ;  /* 0x0000000000107947 */ /* 0x000fec0003800000 */
.L_x_22567:
[----:B------:R-:W2:Y:S02]  /*117f0*/  LDG.E R2, desc[UR36][R2.64] ;  /* 0x0000002402027981 */ /* 0x000ea4000c1e1900 */
[----:B--2---:R-:W-:-:S04]  /*11800*/  I2FP.F32.U32 R0, R2 ;  /* 0x0000000200007245 */ /* 0x004fc80000201000 */
[----:B------:R-:W-:-:S04]  /*11810*/  F2FP.BF16.F32.PACK_AB R0, RZ, R0 ;  /* 0x00000000ff00723e */ /* 0x000fc800000010ff */
[----:B------:R-:W-:-:S07]  /*11820*/  PRMT R18, R0, 0x7610, R18 ;  /* 0x0000761000127816 */ /* 0x000fce0000000012 */
.L_x_22544:
        /* <DEDUP_REMOVED lines=18> */
.L_x_22576:
[----:B------:R-:W2:Y:S02]  /*11950*/  LDG.E.U8 R2, desc[UR36][R2.64] ;  /* 0x0000002402027981 */ /* 0x000ea4000c1e1100 */
[----:B--2---:R-:W-:Y:S01]  /*11960*/  I2FP.F32.U32 R22, R2 ;  /* 0x0000000200167245 */ /* 0x004fe20000201000 */
[----:B------:R-:W-:Y:S06]  /*11970*/  BRA `(.L_x_22578) ;  /* 0x0000000c00447947 */ /* 0x000fec0003800000 */
.L_x_22575:
        /* <DEDUP_REMOVED lines=9> */
.L_x_22580:
[----:B------:R-:W2:Y:S02]  /*11a10*/  LDG.E R2, desc[UR36][R2.64] ;  /* 0x0000002402027981 */ /* 0x000ea4000c1e1900 */
[----:B--2---:R-:W-:Y:S01]  /*11a20*/  I2FP.F32.S32 R22, R2 ;  /* 0x0000000200167245 */ /* 0x004fe20000201400 */
[----:B------:R-:W-:Y:S06]  /*11a30*/  BRA `(.L_x_22578) ;  /* 0x0000000c00147947 */ /* 0x000fec0003800000 */
.L_x_22579:
[----:B------:R-:W2:Y:S02]  /*11a40*/  LDG.E.U16 R2, desc[UR36][R2.64] ;  /* 0x0000002402027981 */ /* 0x000ea4000c1e1500 */
[----:B--2---:R0:W1:Y:S01]  /*11a50*/  I2F.S16 R22, R2 ;  /* 0x0000000200167306 */ /* 0x0040620000101400 */
[----:B------:R-:W-:Y:S05]  /*11a60*/  BRA `(.L_x_22578) ;  /* 0x0000000c00087947 */ /* 0x000fea0003800000 */
.L_x_22574:
        /* <DEDUP_REMOVED lines=8> */
.L_x_22582:
[----:B------:R-:W2:Y:S02]  /*11af0*/  LDG.E.U16 R2, desc[UR36][R2.64] ;  /* 0x0000002402027981 */ /* 0x000ea4000c1e1500 */
[----:B--2---:R-:W-:Y:S01]  /*11b00*/  HADD2.F32 R22, -RZ, R2.H0_H0 ;  /* 0x20000002ff167230 */ /* 0x004fe20000004100 */
[----:B------:R-:W-:Y:S06]  /*11b10*/  BRA `(.L_x_22578) ;  /* 0x0000000800dc7947 */ /* 0x000fec0003800000 */
.L_x_22581:
        /* <DEDUP_REMOVED lines=8> */
.L_x_22584:
[----:B------:R-:W2:Y:S02]  /*11ba0*/  LDG.E.U16 R2, desc[UR36][R2.64] ;  /* 0x0000002402027981 */ /* 0x000ea4000c1e1500 */
[----:B--2---:R-:W-:Y:S01]  /*11bb0*/  HADD2.F32 R22, -RZ, R2.H0_H0 ;  /* 0x20000002ff167230 */ /* 0x004fe20000004100 */
[----:B------:R-:W-:Y:S06]  /*11bc0*/  BRA `(.L_x_22578) ;  /* 0x0000000800b07947 */ /* 0x000fec0003800000 */
.L_x_22583:
        /* <DEDUP_REMOVED lines=11> */
.L_x_22573:
        /* <DEDUP_REMOVED lines=12> */
.L_x_22587:
        /* <DEDUP_REMOVED lines=11> */
.L_x_22586:
        /* <DEDUP_REMOVED lines=25> */
.L_x_22589:
        /* <DEDUP_REMOVED lines=12> */
.L_x_22588:
[----:B------:R-:W2:Y:S02]  /*12040*/  LDG.E.U16 R2, desc[UR36][R2.64] ;  /* 0x0000002402027981 */ /* 0x000ea4000c1e1500 */
[----:B--2---:R-:W-:Y:S01]  /*12050*/  SHF.L.U32 R22, R2, 0x10, RZ ;  /* 0x0000001002167819 */ /* 0x004fe200000006ff */
[----:B------:R-:W-:Y:S06]  /*12060*/  BRA `(.L_x_22578) ;  /* 0x0000000400887947 */ /* 0x000fec0003800000 */
.L_x_22585:
        /* <DEDUP_REMOVED lines=11> */
.L_x_22592:
        /* <DEDUP_REMOVED lines=20> */
.L_x_22594:
[----:B------:R-:W-:Y:S05]  /*12260*/  BSYNC.RECONVERGENT B0 ;  /* 0x0000000000007941 */ /* 0x000fea0003800200 */
.L_x_22593:
[----:B------:R-:W-:Y:S01]  /*12270*/  IMAD.SHL.U32 R0, R0, 0x100000, RZ ;  /* 0x0010000000007824 */ /* 0x000fe200078e00ff */
[----:B------:R-:W-:-:S04]  /*12280*/  LEA R2, R2, 0x3b800000, 0x17 ;  /* 0x3b80000002027811 */ /* 0x000fc800078eb8ff */
[----:B------:R-:W-:Y:S01]  /*12290*/  LOP3.LUT R22, R2, R0, R7, 0xfe, !PT ;  /* 0x0000000002167212 */ /* 0x000fe200078efe07 */
[----:B------:R-:W-:Y:S06]  /*122a0*/  BRA `(.L_x_22578) ;  /* 0x0000000000f87947 */ /* 0x000fec0003800000 */
.L_x_22591:
        /* <DEDUP_REMOVED lines=20> */
.L_x_22596:
[----:B------:R-:W-:Y:S05]  /*123f0*/  BSYNC.RECONVERGENT B0 ;  /* 0x0000000000007941 */ /* 0x000fea0003800200 */
.L_x_22595:
[----:B------:R-:W-:Y:S01]  /*12400*/  IMAD.SHL.U32 R0, R0, 0x200000, RZ ;  /* 0x0020000000007824 */ /* 0x000fe200078e00ff */
[----:B------:R-:W-:-:S04]  /*12410*/  LEA R2, R2, 0x37800000, 0x17 ;  /* 0x3780000002027811 */ /* 0x000fc800078eb8ff */
[----:B------:R-:W-:Y:S01]  /*12420*/  LOP3.LUT R22, R2, R0, R7, 0xfe, !PT ;  /* 0x0000000002167212 */ /* 0x000fe200078efe07 */
[----:B------:R-:W-:Y:S06]  /*12430*/  BRA `(.L_x_22578) ;  /* 0x0000000000947947 */ /* 0x000fec0003800000 */
.L_x_22590:
        /* <DEDUP_REMOVED lines=14> */
.L_x_22577:
        /* <DEDUP_REMOVED lines=16> */
.L_x_22599:
[----:B------:R-:W-:Y:S01]  /*12620*/  IMAD.MOV.U32 R22, RZ, RZ, RZ ;  /* 0x000000ffff167224 */ /* 0x000fe200078e00ff */
[----:B------:R-:W-:Y:S06]  /*12630*/  BRA `(.L_x_22578) ;  /* 0x0000000000147947 */ /* 0x000fec0003800000 */
.L_x_22598:
[----:B------:R-:W2:Y:S02]  /*12640*/  LDG.E.64 R2, desc[UR36][R2.64] ;  /* 0x0000002402027981 */ /* 0x000ea4000c1e1b00 */
[----:B--2---:R0:W1:Y:S02]  /*12650*/  I2F.U64 R22, R2 ;  /* 0x0000000200167312 */ /* 0x0040640000301000 */
[----:B01----:R-:W-:Y:S05]  /*12660*/  BRA `(.L_x_22578) ;  /* 0x0000000000087947 */ /* 0x003fea0003800000 */
.L_x_22597:
[----:B------:R-:W2:Y:S02]  /*12670*/  LDG.E R2, desc[UR36][R2.64] ;  /* 0x0000002402027981 */ /* 0x000ea4000c1e1900 */
[----:B--2---:R-:W-:-:S07]  /*12680*/  I2FP.F32.U32 R22, R2 ;  /* 0x0000000200167245 */ /* 0x004fce0000201000 */
.L_x_22578:
[----:B------:R-:W-:Y:S05]  /*12690*/  BSYNC.RECONVERGENT B6 ;  /* 0x0000000000067941 */ /* 0x000fea0003800200 */
.L_x_22572:
        /* <DEDUP_REMOVED lines=18> */
.L_x_22604:
[----:B------:R-:W2:Y:S02]  /*127c0*/  LDG.E.U8 R2, desc[UR36][R2.64] ;  /* 0x0000002402027981 */ /* 0x000ea4000c1e1100 */
[----:B--2---:R-:W-:Y:S01]  /*127d0*/  I2FP.F32.U32 R24, R2 ;  /* 0x0000000200187245 */ /* 0x004fe20000201000 */
[----:B------:R-:W-:Y:S06]  /*127e0*/  BRA `(.L_x_22606) ;  /* 0x0000000c00447947 */ /* 0x000fec0003800000 */
.L_x_22603:
        /* <DEDUP_REMOVED lines=9> */
.L_x_22608:
[----:B------:R-:W2:Y:S02]  /*12880*/  LDG.E R2, desc[UR36][R2.64] ;  /* 0x0000002402027981 */ /* 0x000ea4000c1e1900 */
[----:B--2---:R-:W-:Y:S01]  /*12890*/  I2FP.F32.S32 R24, R2 ;  /* 0x0000000200187245 */ /* 0x004fe20000201400 */
[----:B------:R-:W-:Y:S06]  /*128a0*/  BRA `(.L_x_22606) ;  /* 0x0000000c00147947 */ /* 0x000fec0003800000 */
.L_x_22607:
[----:B------:R-:W2:Y:S02]  /*128b0*/  LDG.E.U16 R2, desc[UR36][R2.64] ;  /* 0x0000002402027981 */ /* 0x000ea4000c1e1500 */
[----:B--2---:R0:W2:Y:S01]  /*128c0*/  I2F.S16 R24, R2 ;  /* 0x0000000200187306 */ /* 0x0040a20000101400 */
[----:B------:R-:W-:Y:S05]  /*128d0*/  BRA `(.L_x_22606) ;  /* 0x0000000c00087947 */ /* 0x000fea0003800000 */
.L_x_22602:
        /* <DEDUP_REMOVED lines=8> */
.L_x_22610:
[----:B------:R-:W2:Y:S02]  /*12960*/  LDG.E.U16 R2, desc[UR36][R2.64] ;  /* 0x0000002402027981 */ /* 0x000ea4000c1e1500 */
[----:B--2---:R-:W-:Y:S01]  /*12970*/  HADD2.F32 R24, -RZ, R2.H0_H0 ;  /* 0x20000002ff187230 */ /* 0x004fe20000004100 */
[----:B------:R-:W-:Y:S06]  /*12980*/  BRA `(.L_x_22606) ;  /* 0x0000000800dc7947 */ /* 0x000fec0003800000 */
.L_x_22609:
        /* <DEDUP_REMOVED lines=8> */
.L_x_22612:
[----:B------:R-:W2:Y:S02]  /*12a10*/  LDG.E.U16 R2, desc[UR36][R2.64] ;  /* 0x0000002402027981 */ /* 0x000ea4000c1e1500 */
[----:B--2---:R-:W-:Y:S01]  /*12a20*/  HADD2.F32 R24, -RZ, R2.H0_H0 ;  /* 0x20000002ff187230 */ /* 0x004fe20000004100 */
[----:B------:R-:W-:Y:S06]  /*12a30*/  BRA `(.L_x_22606) ;  /* 0x0000000800b07947 */ /* 0x000fec0003800000 */
.L_x_22611:
        /* <DEDUP_REMOVED lines=11> */
.L_x_22601:
        /* <DEDUP_REMOVED lines=12> */
.L_x_22615:
        /* <DEDUP_REMOVED lines=11> */
.L_x_22614:
        /* <DEDUP_REMOVED lines=25> */
.L_x_22617:
        /* <DEDUP_REMOVED lines=12> */
.L_x_22616:
[----:B------:R-:W2:Y:S02]  /*12eb0*/  LDG.E.U16 R2, desc[UR36][R2.64] ;  /* 0x0000002402027981 */ /* 0x000ea4000c1e1500 */
[----:B--2---:R-:W-:Y:S01]  /*12ec0*/  IMAD.U32 R24, R2, 0x10000, RZ ;  /* 0x0001000002187824 */ /* 0x004fe200078e00ff */
[----:B------:R-:W-:Y:S06]  /*12ed0*/  BRA `(.L_x_22606) ;  /* 0x0000000400887947 */ /* 0x000fec0003800000 */
.L_x_22613:
        /* <DEDUP_REMOVED lines=11> */
.L_x_22620:
        /* <DEDUP_REMOVED lines=20> */
.L_x_22622:
[----:B------:R-:W-:Y:S05]  /*130d0*/  BSYNC.RECONVERGENT B0 ;  /* 0x0000000000007941 */ /* 0x000fea0003800200 */
.L_x_22621:
[----:B------:R-:W-:Y:S01]  /*130e0*/  IMAD.SHL.U32 R0, R0, 0x100000, RZ ;  /* 0x0010000000007824 */ /* 0x000fe200078e00ff */
[----:B------:R-:W-:-:S04]  /*130f0*/  LEA R2, R2, 0x3b800000, 0x17 ;  /* 0x3b80000002027811 */ /* 0x000fc800078eb8ff */
[----:B------:R-:W-:Y:S01]  /*13100*/  LOP3.LUT R24, R2, R0, R7, 0xfe, !PT ;  /* 0x0000000002187212 */ /* 0x000fe200078efe07 */
[----:B------:R-:W-:Y:S06]  /*13110*/  BRA `(.L_x_22606) ;  /* 0x0000000000f87947 */ /* 0x000fec0003800000 */
.L_x_22619:
        /* <DEDUP_REMOVED lines=20> */
.L_x_22624:
[----:B------:R-:W-:Y:S05]  /*13260*/  BSYNC.RECONVERGENT B0 ;  /* 0x0000000000007941 */ /* 0x000fea0003800200 */
.L_x_22623:
[----:B------:R-:W-:Y:S02]  /*13270*/  SHF.L.U32 R0, R0, 0x15, RZ ;  /* 0x0000001500007819 */ /* 0x000fe400000006ff */
[----:B------:R-:W-:-:S04]  /*13280*/  LEA R2, R2, 0x37800000, 0x17 ;  /* 0x3780000002027811 */ /* 0x000fc800078eb8ff */
[----:B------:R-:W-:Y:S01]  /*13290*/  LOP3.LUT R24, R2, R0, R7, 0xfe, !PT ;  /* 0x0000000002187212 */ /* 0x000fe200078efe07 */
[----:B------:R-:W-:Y:S06]  /*132a0*/  BRA `(.L_x_22606) ;  /* 0x0000000000947947 */ /* 0x000fec0003800000 */
.L_x_22618:
        /* <DEDUP_REMOVED lines=14> */
.L_x_22605:
        /* <DEDUP_REMOVED lines=16> */
.L_x_22627:
[----:B------:R-:W-:Y:S01]  /*13490*/  IMAD.MOV.U32 R24, RZ, RZ, RZ ;  /* 0x000000ffff187224 */ /* 0x000fe200078e00ff */
[----:B------:R-:W-:Y:S06]  /*134a0*/  BRA `(.L_x_22606) ;  /* 0x0000000000147947 */ /* 0x000fec0003800000 */
.L_x_22626:
[----:B------:R-:W2:Y:S02]  /*134b0*/  LDG.E.64 R24, desc[UR36][R2.64] ;  /* 0x0000002402187981 */ /* 0x000ea4000c1e1b00 */
[----:B--2---:R0:W2:Y:S02]  /*134c0*/  I2F.U64 R24, R24 ;  /* 0x0000001800187312 */ /* 0x0040a40000301000 */
[----:B0-2---:R-:W-:Y:S05]  /*134d0*/  BRA `(.L_x_22606) ;  /* 0x0000000000087947 */ /* 0x005fea0003800000 */
.L_x_22625:
[----:B------:R-:W2:Y:S02]  /*134e0*/  LDG.E R2, desc[UR36][R2.64] ;  /* 0x0000002402027981 */ /* 0x000ea4000c1e1900 */
[----:B--2---:R-:W-:-:S07]  /*134f0*/  I2FP.F32.U32 R24, R2 ;  /* 0x0000000200187245 */ /* 0x004fce0000201000 */
.L_x_22606:
[----:B------:R-:W-:Y:S05]  /*13500*/  BSYNC.RECONVERGENT B6 ;  /* 0x0000000000067941 */ /* 0x000fea0003800200 */
.L_x_22600:
        /* <DEDUP_REMOVED lines=18> */
.L_x_22632:
[----:B------:R-:W2:Y:S02]  /*13630*/  LDG.E.U8 R2, desc[UR36][R2.64] ;  /* 0x0000002402027981 */ /* 0x000ea4000c1e1100 */
[----:B--2---:R-:W-:Y:S01]  /*13640*/  I2FP.F32.U32 R23, R2 ;  /* 0x0000000200177245 */ /* 0x004fe20000201000 */
[----:B------:R-:W-:Y:S06]  /*13650*/  BRA `(.L_x_22634) ;  /* 0x0000000c00447947 */ /* 0x000fec0003800000 */
.L_x_22631:
        /* <DEDUP_REMOVED lines=9> */
.L_x_22636:
[----:B------:R-:W2:Y:S02]  /*136f0*/  LDG.E R2, desc[UR36][R2.64] ;  /* 0x0000002402027981 */ /* 0x000ea4000c1e1900 */
[----:B--2---:R-:W-:Y:S01]  /*13700*/  I2FP.F32.S32 R23, R2 ;  /* 0x0000000200177245 */ /* 0x004fe20000201400 */
[----:B------:R-:W-:Y:S06]  /*13710*/  BRA `(.L_x_22634) ;  /* 0x0000000c00147947 */ /* 0x000fec0003800000 */
.L_x_22635:
[----:B------:R-:W2:Y:S02]  /*13720*/  LDG.E.U16 R2, desc[UR36][R2.64] ;  /* 0x0000002402027981 */ /* 0x000ea4000c1e1500 */
[----:B--2---:R0:W2:Y:S01]  /*13730*/  I2F.S16 R23, R2 ;  /* 0x0000000200177306 */ /* 0x0040a20000101400 */
[----:B------:R-:W-:Y:S05]  /*13740*/  BRA `(.L_x_22634) ;  /* 0x0000000c00087947 */ /* 0x000fea0003800000 */
.L_x_22630:
        /* <DEDUP_REMOVED lines=8> */
.L_x_22638:
[----:B------:R-:W2:Y:S02]  /*137d0*/  LDG.E.U16 R2, desc[UR36][R2.64] ;  /* 0x0000002402027981 */ /* 0x000ea4000c1e1500 */
[----:B--2---:R-:W-:Y:S01]  /*137e0*/  HADD2.F32 R23, -RZ, R2.H0_H0 ;  /* 0x20000002ff177230 */ /* 0x004fe20000004100 */
[----:B------:R-:W-:Y:S06]  /*137f0*/  BRA `(.L_x_22634) ;  /* 0x0000000800dc7947 */ /* 0x000fec0003800000 */
.L_x_22637:
        /* <DEDUP_REMOVED lines=8> */
.L_x_22640:
[----:B------:R-:W2:Y:S02]  /*13880*/  LDG.E.U16 R2, desc[UR36][R2.64] ;  /* 0x0000002402027981 */ /* 0x000ea4000c1e1500 */
[----:B--2---:R-:W-:Y:S01]  /*13890*/  HADD2.F32 R23, -RZ, R2.H0_H0 ;  /* 0x20000002ff177230 */ /* 0x004fe20000004100 */
[----:B------:R-:W-:Y:S06]  /*138a0*/  BRA `(.L_x_22634) ;  /* 0x0000000800b07947 */ /* 0x000fec0003800000 */
.L_x_22639:
        /* <DEDUP_REMOVED lines=11> */
.L_x_22629:
        /* <DEDUP_REMOVED lines=12> */
.L_x_22643:
        /* <DEDUP_REMOVED lines=11> */
.L_x_22642:
        /* <DEDUP_REMOVED lines=25> */
.L_x_22645:
        /* <DEDUP_REMOVED lines=12> */
.L_x_22644:
[----:B------:R-:W2:Y:S02]  /*13d20*/  LDG.E.U16 R2, desc[UR36][R2.64] ;  /* 0x0000002402027981 */ /* 0x000ea4000c1e1500 */
[----:B--2---:R-:W-:Y:S01]  /*13d30*/  SHF.L.U32 R23, R2, 0x10, RZ ;  /* 0x0000001002177819 */ /* 0x004fe200000006ff */
[----:B------:R-:W-:Y:S06]  /*13d40*/  BRA `(.L_x_22634) ;  /* 0x0000000400887947 */ /* 0x000fec0003800000 */
.L_x_22641:
        /* <DEDUP_REMOVED lines=11> */
.L_x_22648:
        /* <DEDUP_REMOVED lines=20> */
.L_x_22650:
[----:B------:R-:W-:Y:S05]  /*13f40*/  BSYNC.RECONVERGENT B0 ;  /* 0x0000000000007941 */ /* 0x000fea0003800200 */
.L_x_22649:
[----:B------:R-:W-:Y:S01]  /*13f50*/  IMAD.SHL.U32 R0, R0, 0x100000, RZ ;  /* 0x0010000000007824 */ /* 0x000fe200078e00ff */
[----:B------:R-:W-:-:S04]  /*13f60*/  LEA R2, R2, 0x3b800000, 0x17 ;  /* 0x3b80000002027811 */ /* 0x000fc800078eb8ff */
[----:B------:R-:W-:Y:S01]  /*13f70*/  LOP3.LUT R23, R2, R0, R23, 0xfe, !PT ;  /* 0x0000000002177212 */ /* 0x000fe200078efe17 */
[----:B------:R-:W-:Y:S06]  /*13f80*/  BRA `(.L_x_22634) ;  /* 0x0000000000f87947 */ /* 0x000fec0003800000 */
.L_x_22647:
        /* <DEDUP_REMOVED lines=20> */
.L_x_22652:
[----:B------:R-:W-:Y:S05]  /*140d0*/  BSYNC.RECONVERGENT B0 ;  /* 0x0000000000007941 */ /* 0x000fea0003800200 */
.L_x_22651:
[----:B------:R-:W-:Y:S01]  /*140e0*/  IMAD.SHL.U32 R0, R0, 0x200000, RZ ;  /* 0x0020000000007824 */ /* 0x000fe200078e00ff */
[----:B------:R-:W-:-:S04]  /*140f0*/  LEA R2, R2, 0x37800000, 0x17 ;  /* 0x3780000002027811 */ /* 0x000fc800078eb8ff */
[----:B------:R-:W-:Y:S01]  /*14100*/  LOP3.LUT R23, R2, R0, R23, 0xfe, !PT ;  /* 0x0000000002177212 */ /* 0x000fe200078efe17 */
[----:B------:R-:W-:Y:S06]  /*14110*/  BRA `(.L_x_22634) ;  /* 0x0000000000947947 */ /* 0x000fec0003800000 */
.L_x_22646:
        /* <DEDUP_REMOVED lines=14> */
.L_x_22633:
        /* <DEDUP_REMOVED lines=16> */
.L_x_22655:
[----:B------:R-:W-:Y:S01]  /*14300*/  IMAD.MOV.U32 R23, RZ, RZ, RZ ;  /* 0x000000ffff177224 */ /* 0x000fe200078e00ff */
[----:B------:R-:W-:Y:S06]  /*14310*/  BRA `(.L_x_22634) ;  /* 0x0000000000147947 */ /* 0x000fec0003800000 */
.L_x_22654:
[----:B------:R-:W2:Y:S02]  /*14320*/  LDG.E.64 R2, desc[UR36][R2.64] ;  /* 0x0000002402027981 */ /* 0x000ea4000c1e1b00 */
[----:B--2---:R0:W2:Y:S02]  /*14330*/  I2F.U64 R23, R2 ;  /* 0x0000000200177312 */ /* 0x0040a40000301000 */
[----:B0-2---:R-:W-:Y:S05]  /*14340*/  BRA `(.L_x_22634) ;  /* 0x0000000000087947 */ /* 0x005fea0003800000 */
.L_x_22653:
[----:B------:R-:W2:Y:S02]  /*14350*/  LDG.E R2, desc[UR36][R2.64] ;  /* 0x0000002402027981 */ /* 0x000ea4000c1e1900 */
[----:B--2---:R-:W-:-:S07]  /*14360*/  I2FP.F32.U32 R23, R2 ;  /* 0x0000000200177245 */ /* 0x004fce0000201000 */
.L_x_22634:
[----:B------:R-:W-:Y:S05]  /*14370*/  BSYNC.RECONVERGENT B6 ;  /* 0x0000000000067941 */ /* 0x000fea0003800200 */
.L_x_22628:
        /* <DEDUP_REMOVED lines=18> */
.L_x_22660:
[----:B------:R-:W2:Y:S02]  /*144a0*/  LDG.E.U8 R2, desc[UR36][R2.64] ;  /* 0x0000002402027981 */ /* 0x000ea4000c1e1100 */
[----:B--2---:R-:W-:Y:S01]  /*144b0*/  I2FP.F32.U32 R5, R2 ;  /* 0x0000000200057245 */ /* 0x004fe20000201000 */
[----:B------:R-:W-:Y:S06]  /*144c0*/  BRA `(.L_x_22662) ;  /* 0x0000000c00447947 */ /* 0x000fec0003800000 */
.L_x_22659:
        /* <DEDUP_REMOVED lines=9> */
.L_x_22664:
[----:B------:R-:W2:Y:S02]  /*14560*/  LDG.E R2, desc[UR36][R2.64] ;  /* 0x0000002402027981 */ /* 0x000ea4000c1e1900 */
[----:B--2---:R-:W-:Y:S01]  /*14570*/  I2FP.F32.S32 R5, R2 ;  /* 0x0000000200057245 */ /* 0x004fe20000201400 */
[----:B------:R-:W-:Y:S06]  /*14580*/  BRA `(.L_x_22662) ;  /* 0x0000000c00147947 */ /* 0x000fec0003800000 */
.L_x_22663:
[----:B------:R-:W2:Y:S02]  /*14590*/  LDG.E.U16 R2, desc[UR36][R2.64] ;  /* 0x0000002402027981 */ /* 0x000ea4000c1e1500 */
[----:B--2---:R4:W0:Y:S01]  /*145a0*/  I2F.S16 R5, R2 ;  /* 0x0000000200057306 */ /* 0x0048220000101400 */
[----:B------:R-:W-:Y:S05]  /*145b0*/  BRA `(.L_x_22662) ;  /* 0x0000000c00087947 */ /* 0x000fea0003800000 */
.L_x_22658:
        /* <DEDUP_REMOVED lines=8> */
.L_x_22666:
[----:B------:R-:W2:Y:S02]  /*14640*/  LDG.E.U16 R2, desc[UR36][R2.64] ;  /* 0x0000002402027981 */ /* 0x000ea4000c1e1500 */
[----:B--2---:R-:W-:Y:S01]  /*14650*/  HADD2.F32 R5, -RZ, R2.H0_H0 ;  /* 0x20000002ff057230 */ /* 0x004fe20000004100 */
[----:B------:R-:W-:Y:S06]  /*14660*/  BRA `(.L_x_22662) ;  /* 0x0000000800dc7947 */ /* 0x000fec0003800000 */
.L_x_22665:
        /* <DEDUP_REMOVED lines=8> */
.L_x_22668:
[----:B------:R-:W2:Y:S02]  /*146f0*/  LDG.E.U16 R2, desc[UR36][R2.64] ;  /* 0x0000002402027981 */ /* 0x000ea4000c1e1500 */
[----:B--2---:R-:W-:Y:S01]  /*14700*/  HADD2.F32 R5, -RZ, R2.H0_H0 ;  /* 0x20000002ff057230 */ /* 0x004fe20000004100 */
[----:B------:R-:W-:Y:S06]  /*14710*/  BRA `(.L_x_22662) ;  /* 0x0000000800b07947 */ /* 0x000fec0003800000 */
.L_x_22667:
        /* <DEDUP_REMOVED lines=11> */
.L_x_22657:
        /* <DEDUP_REMOVED lines=12> */
.L_x_22671:
        /* <DEDUP_REMOVED lines=11> */
.L_x_22670:
        /* <DEDUP_REMOVED lines=25> */
.L_x_22673:
        /* <DEDUP_REMOVED lines=12> */
.L_x_22672:
[----:B------:R-:W2:Y:S02]  /*14b90*/  LDG.E.U16 R2, desc[UR36][R2.64] ;  /* 0x0000002402027981 */ /* 0x000ea4000c1e1500 */
[----:B--2---:R-:W-:Y:S01]  /*14ba0*/  IMAD.U32 R5, R2, 0x10000, RZ ;  /* 0x0001000002057824 */ /* 0x004fe200078e00ff */
[----:B------:R-:W-:Y:S06]  /*14bb0*/  BRA `(.L_x_22662) ;  /* 0x0000000400887947 */ /* 0x000fec0003800000 */
.L_x_22669:
        /* <DEDUP_REMOVED lines=11> */
.L_x_22676:
        /* <DEDUP_REMOVED lines=20> */
.L_x_22678:
[----:B------:R-:W-:Y:S05]  /*14db0*/  BSYNC.RECONVERGENT B0 ;  /* 0x0000000000007941 */ /* 0x000fea0003800200 */
.L_x_22677:
[----:B------:R-:W-:Y:S01]  /*14dc0*/  IMAD.SHL.U32 R0, R0, 0x100000, RZ ;  /* 0x0010000000007824 */ /* 0x000fe200078e00ff */
[----:B------:R-:W-:-:S04]  /*14dd0*/  LEA R2, R2, 0x3b800000, 0x17 ;  /* 0x3b80000002027811 */ /* 0x000fc800078eb8ff */
[----:B------:R-:W-:Y:S01]  /*14de0*/  LOP3.LUT R5, R2, R0, R7, 0xfe, !PT ;  /* 0x0000000002057212 */ /* 0x000fe200078efe07 */
[----:B------:R-:W-:Y:S06]  /*14df0*/  BRA `(.L_x_22662) ;  /* 0x0000000000f87947 */ /* 0x000fec0003800000 */
.L_x_22675:
        /* <DEDUP_REMOVED lines=20> */
.L_x_22680:
[----:B------:R-:W-:Y:S05]  /*14f40*/  BSYNC.RECONVERGENT B0 ;  /* 0x0000000000007941 */ /* 0x000fea0003800200 */
.L_x_22679:
[----:B------:R-:W-:Y:S02]  /*14f50*/  SHF.L.U32 R0, R0, 0x15, RZ ;  /* 0x0000001500007819 */ /* 0x000fe400000006ff */
[----:B------:R-:W-:-:S04]  /*14f60*/  LEA R2, R2, 0x37800000, 0x17 ;  /* 0x3780000002027811 */ /* 0x000fc800078eb8ff */
[----:B------:R-:W-:Y:S01]  /*14f70*/  LOP3.LUT R5, R2, R0, R7, 0xfe, !PT ;  /* 0x0000000002057212 */ /* 0x000fe200078efe07 */
[----:B------:R-:W-:Y:S06]  /*14f80*/  BRA `(.L_x_22662) ;  /* 0x0000000000947947 */ /* 0x000fec0003800000 */
.L_x_22674:
        /* <DEDUP_REMOVED lines=14> */
.L_x_22661:
        /* <DEDUP_REMOVED lines=16> */
.L_x_22683:
[----:B------:R-:W-:Y:S01]  /*15170*/  IMAD.MOV.U32 R5, RZ, RZ, RZ ;  /* 0x000000ffff057224 */ /* 0x000fe200078e00ff */
[----:B------:R-:W-:Y:S06]  /*15180*/  BRA `(.L_x_22662) ;  /* 0x0000000000147947 */ /* 0x000fec0003800000 */
.L_x_22682:
[----:B------:R-:W2:Y:S02]  /*15190*/  LDG.E.64 R2, desc[UR36][R2.64] ;  /* 0x0000002402027981 */ /* 0x000ea4000c1e1b00 */
[----:B--2---:R0:W2:Y:S02]  /*151a0*/  I2F.U64 R5, R2 ;  /* 0x0000000200057312 */ /* 0x0040a40000301000 */
[----:B0-2---:R-:W-:Y:S05]  /*151b0*/  BRA `(.L_x_22662) ;  /* 0x0000000000087947 */ /* 0x005fea0003800000 */
.L_x_22681:
[----:B------:R-:W2:Y:S02]  /*151c0*/  LDG.E R2, desc[UR36][R2.64] ;  /* 0x0000002402027981 */ /* 0x000ea4000c1e1900 */
[----:B--2---:R-:W-:-:S07]  /*151d0*/  I2FP.F32.U32 R5, R2 ;  /* 0x0000000200057245 */ /* 0x004fce0000201000 */
.L_x_22662:
[----:B------:R-:W-:Y:S05]  /*151e0*/  BSYNC.RECONVERGENT B6 ;  /* 0x0000000000067941 */ /* 0x000fea0003800200 */
.L_x_22656:
        /* <DEDUP_REMOVED lines=23> */
.L_x_22687:
[----:B0-----:R-:W-:-:S06]  /*15360*/  IMAD.U32 R5, R23, 0x10000, RZ ;  /* 0x0001000017057824 */ /* 0x001fcc00078e00ff */
[----:B------:R-:W0:Y:S02]  /*15370*/  F2I.S64.TRUNC R4, R5 ;  /* 0x0000000500047311 */ /* 0x000e24000020d900 */
[----:B0-----:R0:W-:Y:S01]  /*15380*/  STG.E.U8 desc[UR36][R2.64], R4 ;  /* 0x0000000402007986 */ /* 0x0011e2000c101124 */
[----:B------:R-:W-:Y:S05]  /*15390*/  BRA `(.L_x_22689) ;  /* 0x0000000c006c7947 */ /* 0x000fea0003800000 */
.L_x_22686:
        /* <DEDUP_REMOVED lines=10> */
.L_x_22691:
[----:B0-----:R-:W-:-:S06]  /*15440*/  IMAD.U32 R23, R23, 0x10000, RZ ;  /* 0x0001000017177824 */ /* 0x001fcc00078e00ff */
[----:B------:R-:W0:Y:S02]  /*15450*/  F2I.FTZ.TRUNC.NTZ R23, R23 ;  /* 0x0000001700177305 */ /* 0x000e24000021f100 */
[----:B0-----:R0:W-:Y:S01]  /*15460*/  STG.E desc[UR36][R2.64], R23 ;  /* 0x0000001702007986 */ /* 0x0011e2000c101924 */
[----:B------:R-:W-:Y:S05]  /*15470*/  BRA `(.L_x_22689) ;  /* 0x0000000c00347947 */ /* 0x000fea0003800000 */
.L_x_22690:
[----:B0-----:R-:W-:-:S06]  /*15480*/  SHF.L.U32 R23, R23, 0x10, RZ ;  /* 0x0000001017177819 */ /* 0x001fcc00000006ff */
[----:B------:R-:W0:Y:S02]  /*15490*/  F2I.FTZ.TRUNC.NTZ R23, R23 ;  /* 0x0000001700177305 */ /* 0x000e24000021f100 */
[----:B0-----:R0:W-:Y:S01]  /*154a0*/  STG.E.U16 desc[UR36][R2.64], R23 ;  /* 0x0000001702007986 */ /* 0x0011e2000c101524 */
[----:B------:R-:W-:Y:S05]  /*154b0*/  BRA `(.L_x_22689) ;  /* 0x0000000c00247947 */ /* 0x000fea0003800000 */
.L_x_22685:
        /* <DEDUP_REMOVED lines=9> */
.L_x_22693:
[----:B0-----:R-:W-:-:S05]  /*15550*/  IMAD.U32 R0, R23, 0x10000, RZ ;  /* 0x0001000017007824 */ /* 0x001fca00078e00ff */
[----:B------:R-:W-:-:S05]  /*15560*/  F2FP.F16.F32.PACK_AB R0, RZ, R0 ;  /* 0x00000000ff00723e */ /* 0x000fca00000000ff */
[----:B------:R0:W-:Y:S01]  /*15570*/  STG.E.U16 desc[UR36][R2.64], R0 ;  /* 0x0000000002007986 */ /* 0x0001e2000c101524 */
[----:B------:R-:W-:Y:S05]  /*15580*/  BRA `(.L_x_22689) ;  /* 0x0000000800f07947 */ /* 0x000fea0003800000 */
.L_x_22692:
[----:B------:R-:W-:-:S09]  /*15590*/  UISETP.NE.AND UP0, UPT, UR4, 0x7, UPT ;  /* 0x000000070400788c */ /* 0x000fd2000bf05270 */
[----:B------:R-:W-:Y:S05]  /*155a0*/  BRA.U !UP0, `(.L_x_22694) ;  /* 0x0000000108347547 */ /* 0x000fea000b800000 */
[----:B------:R-:W-:-:S09]  /*155b0*/  UISETP.NE.AND UP0, UPT, UR4, 0x8, UPT ;  /* 0x000000080400788c */ /* 0x000fd2000bf05270 */
[----:B------:R-:W-:Y:S05]  /*155c0*/  BRA.U !UP0, `(.L_x_22695) ;  /* 0x0000000108187547 */ /* 0x000fea000b800000 */
[----:B------:R-:W-:-:S09]  /*155d0*/  UISETP.NE.AND UP0, UPT, UR4, 0x9, UPT ;  /* 0x000000090400788c */ /* 0x000fd2000bf05270 */
[----:B------:R-:W-:Y:S05]  /*155e0*/  BRA.U UP0, `(.L_x_22688) ;  /* 0x0000000500fc7547 */ /* 0x000fea000b800000 */
[----:B0-----:R-:W-:Y:S01]  /*155f0*/  IMAD.U32 R4, R23, 0x10000, RZ ;  /* 0x0001000017047824 */ /* 0x001fe200078e00ff */
[----:B------:R-:W-:-:S05]  /*15600*/  MOV R5, RZ ;  /* 0x000000ff00057202 */ /* 0x000fca0000000f00 */
[----:B------:R0:W-:Y:S01]  /*15610*/  STG.E.64 desc[UR36][R2.64], R4 ;  /* 0x0000000402007986 */ /* 0x0001e2000c101b24 */
[----:B------:R-:W-:Y:S05]  /*15620*/  BRA `(.L_x_22689) ;  /* 0x0000000800c87947 */ /* 0x000fea0003800000 */
.L_x_22695:
[----:B0-----:R-:W-:-:S05]  /*15630*/  IMAD.U32 R23, R23, 0x10000, RZ ;  /* 0x0001000017177824 */ /* 0x001fca00078e00ff */
[----:B------:R-:W-:-:S04]  /*15640*/  F2FP.F16.F32.PACK_AB R5, RZ, R23 ;  /* 0x00000017ff05723e */ /* 0x000fc800000000ff */
[----:B------:R-:W-:-:S05]  /*15650*/  PRMT R5, R5, 0x5410, RZ ;  /* 0x0000541005057816 */ /* 0x000fca00000000ff */
[----:B------:R0:W-:Y:S01]  /*15660*/  STG.E desc[UR36][R2.64], R5 ;  /* 0x0000000502007986 */ /* 0x0001e2000c101924 */
[----:B------:R-:W-:Y:S05]  /*15670*/  BRA `(.L_x_22689) ;  /* 0x0000000800b47947 */ /* 0x000fea0003800000 */
.L_x_22694:
[----:B0-----:R-:W-:-:S04]  /*15680*/  IMAD.U32 R4, R23, 0x10000, RZ ;  /* 0x0001000017047824 */ /* 0x001fc800078e00ff */
[----:B------:R-:W-:-:S06]  /*15690*/  FMUL.FTZ R4, R4, 1 ;  /* 0x3f80000004047820 */ /* 0x000fcc0000410000 */
[----:B------:R-:W0:Y:S02]  /*156a0*/  F2F.F64.F32 R4, R4 ;  /* 0x0000000400047310 */ /* 0x000e240000201800 */
[----:B0-----:R0:W-:Y:S01]  /*156b0*/  STG.E.64 desc[UR36][R2.64], R4 ;  /* 0x0000000402007986 */ /* 0x0011e2000c101b24 */
[----:B------:R-:W-:Y:S05]  /*156c0*/  BRA `(.L_x_22689) ;  /* 0x0000000800a07947 */ /* 0x000fea0003800000 */
.L_x_22684:
        /* <DEDUP_REMOVED lines=14> */
.L_x_22699:
        /* <DEDUP_REMOVED lines=18> */
.L_x_22702:
[----:B------:R-:W-:-:S04]  /*158d0*/  SHF.R.U32.HI R5, RZ, 0x18, R5 ;  /* 0x00000018ff057819 */ /* 0x000fc80000011605 */
[----:B------:R-:W-:-:S07]  /*158e0*/  LOP3.LUT R0, R0, 0x80, R5, 0xf8, !PT ;  /* 0x0000008000007812 */ /* 0x000fce00078ef805 */
.L_x_22701:
[----:B------:R-:W-:Y:S05]  /*158f0*/  BSYNC.RECONVERGENT B0 ;  /* 0x0000000000007941 */ /* 0x000fea0003800200 */
.L_x_22700:
[----:B------:R0:W-:Y:S01]  /*15900*/  STG.E.U8 desc[UR36][R2.64], R0 ;  /* 0x0000000002007986 */ /* 0x0001e2000c101124 */
[----:B------:R-:W-:Y:S05]  /*15910*/  BRA `(.L_x_22689) ;  /* 0x00000008000c7947 */ /* 0x000fea0003800000 */
.L_x_22698:
[----:B0-----:R-:W-:Y:S01]  /*15920*/  IMAD.U32 R5, R23, 0x10000, RZ ;  /* 0x0001000017057824 */ /* 0x001fe200078e00ff */
        /* <DEDUP_REMOVED lines=17> */
.L_x_22705:
[----:B------:R-:W-:-:S04]  /*15a40*/  SHF.R.U32.HI R5, RZ, 0x18, R5 ;  /* 0x00000018ff057819 */ /* 0x000fc80000011605 */
[----:B------:R-:W-:-:S07]  /*15a50*/  LOP3.LUT R0, R0, 0x80, R5, 0xf8, !PT ;  /* 0x0000008000007812 */ /* 0x000fce00078ef805 */
.L_x_22704:
[----:B------:R-:W-:Y:S05]  /*15a60*/  BSYNC.RECONVERGENT B0 ;  /* 0x0000000000007941 */ /* 0x000fea0003800200 */
.L_x_22703:
[----:B------:R0:W-:Y:S01]  /*15a70*/  STG.E.U8 desc[UR36][R2.64], R0 ;  /* 0x0000000002007986 */ /* 0x0001e2000c101124 */
[----:B------:R-:W-:Y:S05]  /*15a80*/  BRA `(.L_x_22689) ;  /* 0x0000000400b07947 */ /* 0x000fea0003800000 */
.L_x_22697:
        /* <DEDUP_REMOVED lines=22> */
.L_x_22707:
[----:B0-----:R-:W-:-:S06]  /*15bf0*/  IMAD.U32 R4, R23, 0x10000, RZ ;  /* 0x0001000017047824 */ /* 0x001fcc00078e00ff */
[----:B------:R-:W0:Y:S02]  /*15c00*/  F2I.U64.TRUNC R4, R4 ;  /* 0x0000000400047311 */ /* 0x000e24000020d800 */
[----:B0-----:R0:W-:Y:S01]  /*15c10*/  STG.E.64 desc[UR36][R2.64], R4 ;  /* 0x0000000402007986 */ /* 0x0011e2000c101b24 */
[----:B------:R-:W-:Y:S05]  /*15c20*/  BRA `(.L_x_22689) ;  /* 0x0000000400487947 */ /* 0x000fea0003800000 */
.L_x_22706:
[----:B0-----:R-:W-:-:S06]  /*15c30*/  SHF.L.U32 R23, R23, 0x10, RZ ;  /* 0x0000001017177819 */ /* 0x001fcc00000006ff */
[----:B------:R-:W0:Y:S02]  /*15c40*/  F2I.FTZ.U32.TRUNC.NTZ R23, R23 ;  /* 0x0000001700177305 */ /* 0x000e24000021f000 */
[----:B0-----:R0:W-:Y:S01]  /*15c50*/  STG.E desc[UR36][R2.64], R23 ;  /* 0x0000001702007986 */ /* 0x0011e2000c101924 */
[----:B------:R-:W-:Y:S05]  /*15c60*/  BRA `(.L_x_22689) ;  /* 0x0000000400387947 */ /* 0x000fea0003800000 */
.L_x_22696:
        /* <DEDUP_REMOVED lines=11> */
.L_x_22709:
[----:B0-----:R-:W-:Y:S01]  /*15d20*/  IMAD.U32 R23, R23, 0x10000, RZ ;  /* 0x0001000017177824 */ /* 0x001fe200078e00ff */
[----:B------:R-:W-:-:S03]  /*15d30*/  CS2R R6, SRZ ;  /* 0x0000000000067805 */ /* 0x000fc6000001ff00 */
[----:B------:R-:W-:-:S06]  /*15d40*/  FMUL.FTZ R4, R23, 1 ;  /* 0x3f80000017047820 */ /* 0x000fcc0000410000 */
[----:B------:R-:W0:Y:S02]  /*15d50*/  F2F.F64.F32 R4, R4 ;  /* 0x0000000400047310 */ /* 0x000e240000201800 */
[----:B0-----:R0:W-:Y:S01]  /*15d60*/  STG.E.128 desc[UR36][R2.64], R4 ;  /* 0x0000000402007986 */ /* 0x0011e2000c101d24 */
[----:B------:R-:W-:Y:S05]  /*15d70*/  BRA `(.L_x_22689) ;  /* 0x0000000000f47947 */ /* 0x000fea0003800000 */
.L_x_22708:
[----:B------:R-:W-:-:S09]  /*15d80*/  UISETP.NE.AND UP0, UPT, UR4, 0xf, UPT ;  /* 0x0000000f0400788c */ /* 0x000fd2000bf05270 */
[----:B------:R-:W-:Y:S05]  /*15d90*/  BRA.U !UP0, `(.L_x_22710) ;  /* 0x0000000108e87547 */ /* 0x000fea000b800000 */
[----:B------:R-:W-:-:S09]  /*15da0*/  UISETP.NE.AND UP0, UPT, UR4, 0x17, UPT ;  /* 0x000000170400788c */ /* 0x000fd2000bf05270 */
[----:B------:R-:W-:Y:S05]  /*15db0*/  BRA.U !UP0, `(.L_x_22711) ;  /* 0x0000000108907547 */ /* 0x000fea000b800000 */
[----:B------:R-:W-:-:S09]  /*15dc0*/  UISETP.NE.AND UP0, UPT, UR4, 0x18, UPT ;  /* 0x000000180400788c */ /* 0x000fd2000bf05270 */
[----:B------:R-:W-:Y:S05]  /*15dd0*/  BRA.U !UP0, `(.L_x_22712) ;  /* 0x0000000108447547 */ /* 0x000fea000b800000 */
.L_x_22688:
        /* <DEDUP_REMOVED lines=16> */
.L_x_22713:
[----:B------:R-:W-:Y:S05]  /*15ee0*/  BRA `(.L_x_22689) ;  /* 0x0000000000987947 */ /* 0x000fea0003800000 */
.L_x_22712:
        /* <DEDUP_REMOVED lines=13> */
.L_x_22715:
[----:B------:R-:W-:Y:S05]  /*15fc0*/  BSYNC.RECONVERGENT B0 ;  /* 0x0000000000007941 */ /* 0x000fea0003800200 */
.L_x_22714:
[----:B------:R-:W-:-:S05]  /*15fd0*/  LOP3.LUT R5, R0, 0x80, R5, 0xf8, !PT ;  /* 0x0000008000057812 */ /* 0x000fca00078ef805 */
[----:B------:R4:W-:Y:S01]  /*15fe0*/  STG.E.U8 desc[UR36][R2.64], R5 ;  /* 0x0000000502007986 */ /* 0x0009e2000c101124 */
[----:B------:R-:W-:Y:S05]  /*15ff0*/  BRA `(.L_x_22689) ;  /* 0x0000000000547947 */ /* 0x000fea0003800000 */
.L_x_22711:
        /* <DEDUP_REMOVED lines=12> */
.L_x_22717:
[----:B------:R-:W-:Y:S01]  /*160c0*/  IMAD.MOV.U32 R0, RZ, RZ, 0x7f ;  /* 0x0000007fff007424 */ /* 0x000fe200078e00ff */
[----:B------:R-:W-:-:S04]  /*160d0*/  ISETP.GT.U32.AND P0, PT, R4, 0x7f800000, PT ;  /* 0x7f8000000400780c */ /* 0x000fc80003f04070 */
[----:B------:R-:W-:-:S09]  /*160e0*/  SEL R0, R0, 0x7c, P0 ;  /* 0x0000007c00007807 */ /* 0x000fd20000000000 */
.L_x_22718:
[----:B------:R-:W-:Y:S05]  /*160f0*/  BSYNC.RECONVERGENT B0 ;  /* 0x0000000000007941 */ /* 0x000fea0003800200 */
.L_x_22716:
[----:B------:R-:W-:-:S04]  /*16100*/  SHF.R.U32.HI R5, RZ, 0x18, R5 ;  /* 0x00000018ff057819 */ /* 0x000fc80000011605 */
[----:B------:R-:W-:-:S05]  /*16110*/  LOP3.LUT R5, R0, 0x80, R5, 0xf8, !PT ;  /* 0x0000008000057812 */ /* 0x000fca00078ef805 */
[----:B------:R3:W-:Y:S01]  /*16120*/  STG.E.U8 desc[UR36][R2.64], R5 ;  /* 0x0000000502007986 */ /* 0x0007e2000c101124 */
[----:B------:R-:W-:Y:S05]  /*16130*/  BRA `(.L_x_22689) ;  /* 0x0000000000047947 */ /* 0x000fea0003800000 */
.L_x_22710:
[----:B0-----:R2:W-:Y:S02]  /*16140*/  STG.E.U16 desc[UR36][R2.64], R23 ;  /* 0x0000001702007986 */ /* 0x0015e4000c101524 */
.L_x_22689:
[----:B------:R-:W-:-:S07]  /*16150*/  IADD3 R17, PT, PT, R17, 0x80, RZ ;  /* 0x0000008011117810 */ /* 0x000fce0007ffe0ff */
.L_x_22537:
[----:B------:R-:W-:Y:S05]  /*16160*/  BSYNC.RECONVERGENT B7 ;  /* 0x0000000000077941 */ /* 0x000fea0003800200 */
.L_x_22536:
[----:B------:R-:W5:Y:S02]  /*16170*/  LDCU UR4, c[0x0][0x380] ;  /* 0x00007000ff0477ac */ /* 0x000f640008000800 */
[----:B-----5:R-:W-:-:S13]  /*16180*/  ISETP.GE.AND P0, PT, R17, UR4, PT ;  /* 0x0000000411007c0c */ /* 0x020fda000bf06270 */
[----:B------:R-:W-:Y:S05]  /*16190*/  @P0 EXIT ;  /* 0x000000000000094d */ /* 0x000fea0003800000 */
[----:B------:R-:W5:Y:S01]  /*161a0*/  LDCU UR4, c[0x0][0x388] ;  /* 0x00007100ff0477ac */ /* 0x000f620008000800 */
[----:B------:R-:W-:Y:S01]  /*161b0*/  HFMA2 R16, -RZ, RZ, 0, 0 ;  /* 0x00000000ff107431 */ /* 0x000fe200000001ff */
[----:B------:R-:W-:Y:S01]  /*161c0*/  CS2R R18, SRZ ;  /* 0x0000000000127805 */ /* 0x000fe2000001ff00 */
[----:B0-2-4-:R-:W-:Y:S02]  /*161d0*/  IMAD.MOV.U32 R23, RZ, RZ, RZ ;  /* 0x000000ffff177224 */ /* 0x015fe400078e00ff */
[----:B------:R-:W-:Y:S02]  /*161e0*/  IMAD.MOV.U32 R24, RZ, RZ, RZ ;  /* 0x000000ffff187224 */ /* 0x000fe400078e00ff */
        /* <DEDUP_REMOVED lines=426> */
.L_x_22719:
[----:B------:R-:W0:Y:S01]  /*17c90*/  LDCU.128 UR8, c[0x0][0x710] ;  /* 0x0000e200ff0877ac */ /* 0x000e220008000c00 */
        /* <DEDUP_REMOVED lines=20> */
.L_x_22723:
[----:B------:R-:W2:Y:S02]  /*17de0*/  LDG.E.U8 R2, desc[UR36][R2.64] ;  /* 0x0000002402027981 */ /* 0x000ea4000c1e1100 */
[----:B--2---:R-:W-:-:S04]  /*17df0*/  I2FP.F32.U32 R0, R2 ;  /* 0x0000000200007245 */ /* 0x004fc80000201000 */
[----:B------:R-:W-:-:S04]  /*17e00*/  F2FP.BF16.F32.PACK_AB R0, RZ, R0 ;  /* 0x00000000ff00723e */ /* 0x000fc800000010ff */
[----:B------:R-:W-:Y:S01]  /*17e10*/  PRMT R22, R0, 0x7610, R22 ;  /* 0x0000761000167816 */ /* 0x000fe20000000016 */
[----:B------:R-:W-:Y:S06]  /*17e20*/  BRA `(.L_x_22725) ;  /* 0x0000000c00e07947 */ /* 0x000fec0003800000 */
.L_x_22722:
        /* <DEDUP_REMOVED lines=11> */
.L_x_22727:
[----:B------:R-:W2:Y:S02]  /*17ee0*/  LDG.E R2, desc[UR36][R2.64] ;  /* 0x0000002402027981 */ /* 0x000ea4000c1e1900 */
[----:B--2---:R-:W-:-:S04]  /*17ef0*/  I2FP.F32.S32 R0, R2 ;  /* 0x0000000200007245 */ /* 0x004fc80000201400 */
[----:B------:R-:W-:-:S04]  /*17f00*/  F2FP.BF16.F32.PACK_AB R0, RZ, R0 ;  /* 0x00000000ff00723e */ /* 0x000fc800000010ff */
[----:B------:R-:W-:Y:S01]  /*17f10*/  PRMT R22, R0, 0x7610, R22 ;  /* 0x0000761000167816 */ /* 0x000fe20000000016 */
[----:B------:R-:W-:Y:S06]  /*17f20*/  BRA `(.L_x_22725) ;  /* 0x0000000c00a07947 */ /* 0x000fec0003800000 */
.L_x_22726:
[----:B------:R-:W2:Y:S02]  /*17f30*/  LDG.E.U16 R2, desc[UR36][R2.64] ;  /* 0x0000002402027981 */ /* 0x000ea4000c1e1500 */
[----:B--2---:R-:W0:Y:S02]  /*17f40*/  I2F.S16 R0, R2 ;  /* 0x0000000200007306 */ /* 0x004e240000101400 */
[----:B0-----:R-:W-:-:S04]  /*17f50*/  F2FP.BF16.F32.PACK_AB R0, RZ, R0 ;  /* 0x00000000ff00723e */ /* 0x001fc800000010ff */
[----:B------:R-:W-:Y:S01]  /*17f60*/  PRMT R22, R0, 0x7610, R22 ;  /* 0x0000761000167816 */ /* 0x000fe20000000016 */
[----:B------:R-:W-:Y:S06]  /*17f70*/  BRA `(.L_x_22725) ;  /* 0x0000000c008c7947 */ /* 0x000fec0003800000 */
.L_x_22721:
        /* <DEDUP_REMOVED lines=9> */
.L_x_22729:
[----:B------:R-:W2:Y:S02]  /*18010*/  LDG.E.U16 R0, desc[UR36][R2.64] ;  /* 0x0000002402007981 */ /* 0x000ea4000c1e1500 */
[----:B--2---:R-:W-:-:S05]  /*18020*/  HADD2.F32 R0, -RZ, R0.H0_H0 ;  /* 0x20000000ff007230 */ /* 0x004fca0000004100 */
[----:B------:R-:W-:-:S04]  /*18030*/  F2FP.BF16.F32.PACK_AB R0, RZ, R0 ;  /* 0x00000000ff00723e */ /* 0x000fc800000010ff */
[----:B------:R-:W-:Y:S01]  /*18040*/  PRMT R22, R0, 0x7610, R22 ;  /* 0x0000761000167816 */ /* 0x000fe20000000016 */
[----:B------:R-:W-:Y:S06]  /*18050*/  BRA `(.L_x_22725) ;  /* 0x0000000c00547947 */ /* 0x000fec0003800000 */
.L_x_22728:
        /* <DEDUP_REMOVED lines=9> */
.L_x_22731:
[----:B------:R-:W2:Y:S02]  /*180f0*/  LDG.E.U16 R2, desc[UR36][R2.64] ;  /* 0x0000002402027981 */ /* 0x000ea4000c1e1500 */
[----:B--2---:R-:W-:-:S05]  /*18100*/  HADD2.F32 R0, -RZ, R2.H0_H0 ;  /* 0x20000002ff007230 */ /* 0x004fca0000004100 */
[----:B------:R-:W-:-:S04]  /*18110*/  F2FP.BF16.F32.PACK_AB R0, RZ, R0 ;  /* 0x00000000ff00723e */ /* 0x000fc800000010ff */
[----:B------:R-:W-:Y:S01]  /*18120*/  PRMT R22, R0, 0x7610, R22 ;  /* 0x0000761000167816 */ /* 0x000fe20000000016 */
[----:B------:R-:W-:Y:S06]  /*18130*/  BRA `(.L_x_22725) ;  /* 0x0000000c001c7947 */ /* 0x000fec0003800000 */
.L_x_22730:
        /* <DEDUP_REMOVED lines=13> */
.L_x_22720:
        /* <DEDUP_REMOVED lines=14> */
.L_x_22734:
        /* <DEDUP_REMOVED lines=13> */
.L_x_22733:
        /* <DEDUP_REMOVED lines=27> */
.L_x_22736:
        /* <DEDUP_REMOVED lines=14> */
.L_x_22735:
[----:B------:R0:W5:Y:S01]  /*18650*/  LDG.E.U16 R22, desc[UR36][R2.64] ;  /* 0x0000002402167981 */ /* 0x000162000c1e1500 */
[----:B------:R-:W-:Y:S05]  /*18660*/  BRA `(.L_x_22725) ;  /* 0x0000000400d07947 */ /* 0x000fea0003800000 */
.L_x_22732:
        /* <DEDUP_REMOVED lines=13> */
.L_x_22739:
        /* <DEDUP_REMOVED lines=21> */
.L_x_22743:
[----:B------:R-:W-:Y:S05]  /*18890*/  BSYNC.RECONVERGENT B1 ;  /* 0x0000000000017941 */ /* 0x000fea0003800200 */
.L_x_22742:
[----:B------:R-:W-:Y:S01]  /*188a0*/  IMAD.SHL.U32 R0, R0, 0x100000, RZ ;  /* 0x0010000000007824 */ /* 0x000fe200078e00ff */
[----:B------:R-:W-:-:S04]  /*188b0*/  LEA R2, R2, 0x3b800000, 0x17 ;  /* 0x3b80000002027811 */ /* 0x000fc800078eb8ff */
[----:B------:R-:W-:-:S07]  /*188c0*/  LOP3.LUT R0, R2, R0, R7, 0xfe, !PT ;  /* 0x0000000002007212 */ /* 0x000fce00078efe07 */
.L_x_22741:
[----:B------:R-:W-:Y:S05]  /*188d0*/  BSYNC.RECONVERGENT B0 ;  /* 0x0000000000007941 */ /* 0x000fea0003800200 */
.L_x_22740:
[----:B------:R-:W-:-:S04]  /*188e0*/  F2FP.BF16.F32.PACK_AB R0, RZ, R0 ;  /* 0x00000000ff00723e */ /* 0x000fc800000010ff */
[----:B------:R-:W-:Y:S01]  /*188f0*/  PRMT R22, R0, 0x7610, R22 ;  /* 0x0000761000167816 */ /* 0x000fe20000000016 */
[----:B------:R-:W-:Y:S06]  /*18900*/  BRA `(.L_x_22725) ;  /* 0x0000000400287947 */ /* 0x000fec0003800000 */
.L_x_22738:
        /* <DEDUP_REMOVED lines=21> */
.L_x_22747:
[----:B------:R-:W-:Y:S05]  /*18a60*/  BSYNC.RECONVERGENT B1 ;  /* 0x0000000000017941 */ /* 0x000fea0003800200 */
.L_x_22746:
[----:B------:R-:W-:Y:S01]  /*18a70*/  IMAD.SHL.U32 R0, R0, 0x200000, RZ ;  /* 0x0020000000007824 */ /* 0x000fe200078e00ff */
[----:B------:R-:W-:-:S04]  /*18a80*/  LEA R2, R2, 0x37800000, 0x17 ;  /* 0x3780000002027811 */ /* 0x000fc800078eb8ff */
[----:B------:R-:W-:-:S07]  /*18a90*/  LOP3.LUT R0, R2, R0, R7, 0xfe, !PT ;  /* 0x0000000002007212 */ /* 0x000fce00078efe07 */
.L_x_22745:
[----:B------:R-:W-:Y:S05]  /*18aa0*/  BSYNC.RECONVERGENT B0 ;  /* 0x0000000000007941 */ /* 0x000fea0003800200 */
.L_x_22744:
[----:B------:R-:W-:-:S04]  /*18ab0*/  F2FP.BF16.F32.PACK_AB R0, RZ, R0 ;  /* 0x00000000ff00723e */ /* 0x000fc800000010ff */
[----:B------:R-:W-:Y:S01]  /*18ac0*/  PRMT R22, R0, 0x7610, R22 ;  /* 0x0000761000167816 */ /* 0x000fe20000000016 */
[----:B------:R-:W-:Y:S06]  /*18ad0*/  BRA `(.L_x_22725) ;  /* 0x0000000000b47947 */ /* 0x000fec0003800000 */
.L_x_22737:
        /* <DEDUP_REMOVED lines=14> */
.L_x_22751:
[----:B------:R-:W-:Y:S05]  /*18bc0*/  BSYNC.RECONVERGENT B0 ;  /* 0x0000000000007941 */ /* 0x000fea0003800200 */
.L_x_22750:
[----:B------:R-:W-:-:S04]  /*18bd0*/  F2FP.BF16.F32.PACK_AB R0, RZ, R0 ;  /* 0x00000000ff00723e */ /* 0x000fc800000010ff */
[----:B------:R-:W-:Y:S01]  /*18be0*/  PRMT R22, R0, 0x7610, R22 ;  /* 0x0000761000167816 */ /* 0x000fe20000000016 */
[----:B------:R-:W-:Y:S06]  /*18bf0*/  BRA `(.L_x_22725) ;  /* 0x00000000006c7947 */ /* 0x000fec0003800000 */
.L_x_22724:
        /* <DEDUP_REMOVED lines=16> */
.L_x_22752:
[----:B------:R-:W-:Y:S01]  /*18d00*/  PRMT R22, RZ, 0x7610, R22 ;  /* 0x00007610ff167816 */ /* 0x000fe20000000016 */
[----:B------:R-:W-:Y:S06]  /*18d10*/  BRA `(.L_x_22725) ;  /* 0x0000000000247947 */ /* 0x000fec0003800000 */
.L_x_22749:
[----:B------:R-:W2:Y:S02]  /*18d20*/  LDG.E.64 R2, desc[UR36][R2.64] ;  /* 0x0000002402027981 */ /* 0x000ea4000c1e1b00 */
[----:B--2---:R-:W0:Y:S02]  /*18d30*/  I2F.U64 R0, R2 ;  /* 0x0000000200007312 */ /* 0x004e240000301000 */
[----:B0-----:R-:W-:-:S04]  /*18d40*/  F2FP.BF16.F32.PACK_AB R0, RZ, R0 ;  /* 0x00000000ff00723e */ /* 0x001fc800000010ff */
[----:B------:R-:W-:Y:S01]  /*18d50*/  PRMT R22, R0, 0x7610, R22 ;  /* 0x0000761000167816 */ /* 0x000fe20000000016 */
[----:B------:R-:W-:Y:S06]  /*18d60*/  BRA `(.L_x_22725) ;  /* 0x0000000000107947 */ /* 0x000fec0003800000 */
.L_x_22748:
[----:B------:R-:W2:Y:S02]  /*18d70*/  LDG.E R2, desc[UR36][R2.64] ;  /* 0x0000002402027981 */ /* 0x000ea4000c1e1900 */
[----:B--2---:R-:W-:-:S04]  /*18d80*/  I2FP.F32.U32 R0, R2 ;  /* 0x0000000200007245 */ /* 0x004fc80000201000 */
[----:B------:R-:W-:-:S04]  /*18d90*/  F2FP.BF16.F32.PACK_AB R0, RZ, R0 ;  /* 0x00000000ff00723e */ /* 0x000fc800000010ff */
[----:B------:R-:W-:-:S07]  /*18da0*/  PRMT R22, R0, 0x7610, R22 ;  /* 0x0000761000167816 */ /* 0x000fce0000000016 */
.L_x_22725:
        /* <DEDUP_REMOVED lines=18> */
.L_x_22757:
[----:B------:R-:W2:Y:S02]  /*18ed0*/  LDG.E.U8 R2, desc[UR36][R2.64] ;  /* 0x0000002402027981 */ /* 0x000ea4000c1e1100 */
[----:B--2---:R-:W-:Y:S01]  /*18ee0*/  I2FP.F32.U32 R24, R2 ;  /* 0x0000000200187245 */ /* 0x004fe20000201000 */
[----:B------:R-:W-:Y:S06]  /*18ef0*/  BRA `(.L_x_22759) ;  /* 0x0000000c00447947 */ /* 0x000fec0003800000 */
.L_x_22756:
        /* <DEDUP_REMOVED lines=9> */
.L_x_22761:
[----:B------:R-:W2:Y:S02]  /*18f90*/  LDG.E R2, desc[UR36][R2.64] ;  /* 0x0000002402027981 */ /* 0x000ea4000c1e1900 */
[----:B--2---:R-:W-:Y:S01]  /*18fa0*/  I2FP.F32.S32 R24, R2 ;  /* 0x0000000200187245 */ /* 0x004fe20000201400 */
[----:B------:R-:W-:Y:S06]  /*18fb0*/  BRA `(.L_x_22759) ;  /* 0x0000000c00147947 */ /* 0x000fec0003800000 */
.L_x_22760:
[----:B------:R-:W2:Y:S02]  /*18fc0*/  LDG.E.U16 R2, desc[UR36][R2.64] ;  /* 0x0000002402027981 */ /* 0x000ea4000c1e1500 */
[----:B--2---:R0:W1:Y:S01]  /*18fd0*/  I2F.S16 R24, R2 ;  /* 0x0000000200187306 */ /* 0x0040620000101400 */
[----:B------:R-:W-:Y:S05]  /*18fe0*/  BRA `(.L_x_22759) ;  /* 0x0000000c00087947 */ /* 0x000fea0003800000 */
.L_x_22755:
        /* <DEDUP_REMOVED lines=8> */
.L_x_22763:
[----:B------:R-:W2:Y:S02]  /*19070*/  LDG.E.U16 R2, desc[UR36][R2.64] ;  /* 0x0000002402027981 */ /* 0x000ea4000c1e1500 */
[----:B--2---:R-:W-:Y:S01]  /*19080*/  HADD2.F32 R24, -RZ, R2.H0_H0 ;  /* 0x20000002ff187230 */ /* 0x004fe20000004100 */
[----:B------:R-:W-:Y:S06]  /*19090*/  BRA `(.L_x_22759) ;  /* 0x0000000800dc7947 */ /* 0x000fec0003800000 */
.L_x_22762:
        /* <DEDUP_REMOVED lines=8> */
.L_x_22765:
[----:B------:R-:W2:Y:S02]  /*19120*/  LDG.E.U16 R2, desc[UR36][R2.64] ;  /* 0x0000002402027981 */ /* 0x000ea4000c1e1500 */
[----:B--2---:R-:W-:Y:S01]  /*19130*/  HADD2.F32 R24, -RZ, R2.H0_H0 ;  /* 0x20000002ff187230 */ /* 0x004fe20000004100 */
[----:B------:R-:W-:Y:S06]  /*19140*/  BRA `(.L_x_22759) ;  /* 0x0000000800b07947 */ /* 0x000fec0003800000 */
.L_x_22764:
        /* <DEDUP_REMOVED lines=11> */
.L_x_22754:
        /* <DEDUP_REMOVED lines=12> */
.L_x_22768:
        /* <DEDUP_REMOVED lines=11> */
.L_x_22767:
        /* <DEDUP_REMOVED lines=25> */
.L_x_22770:
        /* <DEDUP_REMOVED lines=12> */
.L_x_22769:
[----:B------:R-:W2:Y:S02]  /*195c0*/  LDG.E.U16 R2, desc[UR36][R2.64] ;  /* 0x0000002402027981 */ /* 0x000ea4000c1e1500 */
[----:B--2---:R-:W-:Y:S01]  /*195d0*/  IMAD.U32 R24, R2, 0x10000, RZ ;  /* 0x0001000002187824 */ /* 0x004fe200078e00ff */
[----:B------:R-:W-:Y:S06]  /*195e0*/  BRA `(.L_x_22759) ;  /* 0x0000000400887947 */ /* 0x000fec0003800000 */
.L_x_22766:
        /* <DEDUP_REMOVED lines=11> */
.L_x_22773:
        /* <DEDUP_REMOVED lines=20> */
.L_x_22775:
[----:B------:R-:W-:Y:S05]  /*197e0*/  BSYNC.RECONVERGENT B0 ;  /* 0x0000000000007941 */ /* 0x000fea0003800200 */
.L_x_22774:
[----:B------:R-:W-:Y:S01]  /*197f0*/  IMAD.SHL.U32 R0, R0, 0x100000, RZ ;  /* 0x0010000000007824 */ /* 0x000fe200078e00ff */
[----:B------:R-:W-:-:S04]  /*19800*/  LEA R2, R2, 0x3b800000, 0x17 ;  /* 0x3b80000002027811 */ /* 0x000fc800078eb8ff */
[----:B------:R-:W-:Y:S01]  /*19810*/  LOP3.LUT R24, R2, R0, R7, 0xfe, !PT ;  /* 0x0000000002187212 */ /* 0x000fe200078efe07 */
[----:B------:R-:W-:Y:S06]  /*19820*/  BRA `(.L_x_22759) ;  /* 0x0000000000f87947 */ /* 0x000fec0003800000 */
.L_x_22772:
        /* <DEDUP_REMOVED lines=20> */
.L_x_22777:
[----:B------:R-:W-:Y:S05]  /*19970*/  BSYNC.RECONVERGENT B0 ;  /* 0x0000000000007941 */ /* 0x000fea0003800200 */
.L_x_22776:
[----:B------:R-:W-:Y:S02]  /*19980*/  SHF.L.U32 R0, R0, 0x15, RZ ;  /* 0x0000001500007819 */ /* 0x000fe400000006ff */
[----:B------:R-:W-:-:S04]  /*19990*/  LEA R2, R2, 0x37800000, 0x17 ;  /* 0x3780000002027811 */ /* 0x000fc800078eb8ff */
[----:B------:R-:W-:Y:S01]  /*199a0*/  LOP3.LUT R24, R2, R0, R7, 0xfe, !PT ;  /* 0x0000000002187212 */ /* 0x000fe200078efe07 */
[----:B------:R-:W-:Y:S06]  /*199b0*/  BRA `(.L_x_22759) ;  /* 0x0000000000947947 */ /* 0x000fec0003800000 */
.L_x_22771:
        /* <DEDUP_REMOVED lines=14> */
.L_x_22758:
        /* <DEDUP_REMOVED lines=16> */
.L_x_22780:
[----:B------:R-:W-:Y:S01]  /*19ba0*/  IMAD.MOV.U32 R24, RZ, RZ, RZ ;  /* 0x000000ffff187224 */ /* 0x000fe200078e00ff */
[----:B------:R-:W-:Y:S06]  /*19bb0*/  BRA `(.L_x_22759) ;  /* 0x0000000000147947 */ /* 0x000fec0003800000 */
.L_x_22779:
[----:B------:R-:W2:Y:S02]  /*19bc0*/  LDG.E.64 R24, desc[UR36][R2.64] ;  /* 0x0000002402187981 */ /* 0x000ea4000c1e1b00 */
[----:B--2---:R0:W1:Y:S02]  /*19bd0*/  I2F.U64 R24, R24 ;  /* 0x0000001800187312 */ /* 0x0040640000301000 */
[----:B01----:R-:W-:Y:S05]  /*19be0*/  BRA `(.L_x_22759) ;  /* 0x0000000000087947 */ /* 0x003fea0003800000 */
.L_x_22778:
[----:B------:R-:W2:Y:S02]  /*19bf0*/  LDG.E R2, desc[UR36][R2.64] ;  /* 0x0000002402027981 */ /* 0x000ea4000c1e1900 */
[----:B--2---:R-:W-:-:S07]  /*19c00*/  I2FP.F32.U32 R24, R2 ;  /* 0x0000000200187245 */ /* 0x004fce0000201000 */
.L_x_22759:
[----:B------:R-:W-:Y:S05]  /*19c10*/  BSYNC.RECONVERGENT B6 ;  /* 0x0000000000067941 */ /* 0x000fea0003800200 */
.L_x_22753:
        /* <DEDUP_REMOVED lines=18> */
.L_x_22785:
[----:B------:R-:W2:Y:S02]  /*19d40*/  LDG.E.U8 R2, desc[UR36][R2.64] ;  /* 0x0000002402027981 */ /* 0x000ea4000c1e1100 */
[----:B--2---:R-:W-:Y:S01]  /*19d50*/  I2FP.F32.U32 R23, R2 ;  /* 0x0000000200177245 */ /* 0x004fe20000201000 */
[----:B------:R-:W-:Y:S06]  /*19d60*/  BRA `(.L_x_22787) ;  /* 0x0000000c00447947 */ /* 0x000fec0003800000 */
.L_x_22784:
        /* <DEDUP_REMOVED lines=9> */
.L_x_22789:
[----:B------:R-:W2:Y:S02]  /*19e00*/  LDG.E R2, desc[UR36][R2.64] ;  /* 0x0000002402027981 */ /* 0x000ea4000c1e1900 */
[----:B--2---:R-:W-:Y:S01]  /*19e10*/  I2FP.F32.S32 R23, R2 ;  /* 0x0000000200177245 */ /* 0x004fe20000201400 */
[----:B------:R-:W-:Y:S06]  /*19e20*/  BRA `(.L_x_22787) ;  /* 0x0000000c00147947 */ /* 0x000fec0003800000 */
.L_x_22788:
[----:B------:R-:W2:Y:S02]  /*19e30*/  LDG.E.U16 R2, desc[UR36][R2.64] ;  /* 0x0000002402027981 */ /* 0x000ea4000c1e1500 */
[----:B--2---:R0:W2:Y:S01]  /*19e40*/  I2F.S16 R23, R2 ;  /* 0x0000000200177306 */ /* 0x0040a20000101400 */
[----:B------:R-:W-:Y:S05]  /*19e50*/  BRA `(.L_x_22787) ;  /* 0x0000000c00087947 */ /* 0x000fea0003800000 */
.L_x_22783:
        /* <DEDUP_REMOVED lines=8> */
.L_x_22791:
[----:B------:R-:W2:Y:S02]  /*19ee0*/  LDG.E.U16 R2, desc[UR36][R2.64] ;  /* 0x0000002402027981 */ /* 0x000ea4000c1e1500 */
[----:B--2---:R-:W-:Y:S01]  /*19ef0*/  HADD2.F32 R23, -RZ, R2.H0_H0 ;  /* 0x20000002ff177230 */ /* 0x004fe20000004100 */
[----:B------:R-:W-:Y:S06]  /*19f00*/  BRA `(.L_x_22787) ;  /* 0x0000000800dc7947 */ /* 0x000fec0003800000 */
.L_x_22790:
        /* <DEDUP_REMOVED lines=8> */
.L_x_22793:
[----:B------:R-:W2:Y:S02]  /*19f90*/  LDG.E.U16 R2, desc[UR36][R2.64] ;  /* 0x0000002402027981 */ /* 0x000ea4000c1e1500 */
[----:B--2---:R-:W-:Y:S01]  /*19fa0*/  HADD2.F32 R23, -RZ, R2.H0_H0 ;  /* 0x20000002ff177230 */ /* 0x004fe20000004100 */
[----:B------:R-:W-:Y:S06]  /*19fb0*/  BRA `(.L_x_22787) ;  /* 0x0000000800b07947 */ /* 0x000fec0003800000 */
.L_x_22792:
        /* <DEDUP_REMOVED lines=11> */
.L_x_22782:
        /* <DEDUP_REMOVED lines=12> */
.L_x_22796:
        /* <DEDUP_REMOVED lines=11> */
.L_x_22795:
        /* <DEDUP_REMOVED lines=25> */
.L_x_22798:
        /* <DEDUP_REMOVED lines=12> */
.L_x_22797:
[----:B------:R-:W2:Y:S02]  /*1a430*/  LDG.E.U16 R2, desc[UR36][R2.64] ;  /* 0x0000002402027981 */ /* 0x000ea4000c1e1500 */
[----:B--2---:R-:W-:Y:S01]  /*1a440*/  SHF.L.U32 R23, R2, 0x10, RZ ;  /* 0x0000001002177819 */ /* 0x004fe200000006ff */
[----:B------:R-:W-:Y:S06]  /*1a450*/  BRA `(.L_x_22787) ;  /* 0x0000000400887947 */ /* 0x000fec0003800000 */
.L_x_22794:
        /* <DEDUP_REMOVED lines=11> */
.L_x_22801:
        /* <DEDUP_REMOVED lines=20> */
.L_x_22803:
[----:B------:R-:W-:Y:S05]  /*1a650*/  BSYNC.RECONVERGENT B0 ;  /* 0x0000000000007941 */ /* 0x000fea0003800200 */
.L_x_22802:
[----:B------:R-:W-:Y:S01]  /*1a660*/  IMAD.SHL.U32 R0, R0, 0x100000, RZ ;  /* 0x0010000000007824 */ /* 0x000fe200078e00ff */
[----:B------:R-:W-:-:S04]  /*1a670*/  LEA R2, R2, 0x3b800000, 0x17 ;  /* 0x3b80000002027811 */ /* 0x000fc800078eb8ff */
[----:B------:R-:W-:Y:S01]  /*1a680*/  LOP3.LUT R23, R2, R0, R23, 0xfe, !PT ;  /* 0x0000000002177212 */ /* 0x000fe200078efe17 */
[----:B------:R-:W-:Y:S06]  /*1a690*/  BRA `(.L_x_22787) ;  /* 0x0000000000f87947 */ /* 0x000fec0003800000 */
.L_x_22800:
        /* <DEDUP_REMOVED lines=20> */
.L_x_22805:
[----:B------:R-:W-:Y:S05]  /*1a7e0*/  BSYNC.RECONVERGENT B0 ;  /* 0x0000000000007941 */ /* 0x000fea0003800200 */
.L_x_22804:
[----:B------:R-:W-:Y:S01]  /*1a7f0*/  IMAD.SHL.U32 R0, R0, 0x200000, RZ ;  /* 0x0020000000007824 */ /* 0x000fe200078e00ff */
[----:B------:R-:W-:-:S04]  /*1a800*/  LEA R2, R2, 0x37800000, 0x17 ;  /* 0x3780000002027811 */ /* 0x000fc800078eb8ff */
[----:B------:R-:W-:Y:S01]  /*1a810*/  LOP3.LUT R23, R2, R0, R23, 0xfe, !PT ;  /* 0x0000000002177212 */ /* 0x000fe200078efe17 */
[----:B------:R-:W-:Y:S06]  /*1a820*/  BRA `(.L_x_22787) ;  /* 0x0000000000947947 */ /* 0x000fec0003800000 */
.L_x_22799:
        /* <DEDUP_REMOVED lines=14> */
.L_x_22786:
        /* <DEDUP_REMOVED lines=16> */
.L_x_22808:
[----:B------:R-:W-:Y:S01]  /*1aa10*/  IMAD.MOV.U32 R23, RZ, RZ, RZ ;  /* 0x000000ffff177224 */ /* 0x000fe200078e00ff */
[----:B------:R-:W-:Y:S06]  /*1aa20*/  BRA `(.L_x_22787) ;  /* 0x0000000000147947 */ /* 0x000fec0003800000 */
.L_x_22807:
[----:B------:R-:W2:Y:S02]  /*1aa30*/  LDG.E.64 R2, desc[UR36][R2.64] ;  /* 0x0000002402027981 */ /* 0x000ea4000c1e1b00 */
[----:B--2---:R0:W2:Y:S02]  /*1aa40*/  I2F.U64 R23, R2 ;  /* 0x0000000200177312 */ /* 0x0040a40000301000 */
[----:B0-2---:R-:W-:Y:S05]  /*1aa50*/  BRA `(.L_x_22787) ;  /* 0x0000000000087947 */ /* 0x005fea0003800000 */
.L_x_22806:
[----:B------:R-:W2:Y:S02]  /*1aa60*/  LDG.E R2, desc[UR36][R2.64] ;  /* 0x0000002402027981 */ /* 0x000ea4000c1e1900 */
[----:B--2---:R-:W-:-:S07]  /*1aa70*/  I2FP.F32.U32 R23, R2 ;  /* 0x0000000200177245 */ /* 0x004fce0000201000 */
.L_x_22787:
[----:B------:R-:W-:Y:S05]  /*1aa80*/  BSYNC.RECONVERGENT B6 ;  /* 0x0000000000067941 */ /* 0x000fea0003800200 */
.L_x_22781:
        /* <DEDUP_REMOVED lines=18> */
.L_x_22813:
[----:B------:R-:W2:Y:S02]  /*1abb0*/  LDG.E.U8 R2, desc[UR36][R2.64] ;  /* 0x0000002402027981 */ /* 0x000ea4000c1e1100 */
[----:B--2---:R-:W-:Y:S01]  /*1abc0*/  I2FP.F32.U32 R19, R2 ;  /* 0x0000000200137245 */ /* 0x004fe20000201000 */
[----:B------:R-:W-:Y:S06]  /*1abd0*/  BRA `(.L_x_22815) ;  /* 0x0000000c00447947 */ /* 0x000fec0003800000 */
.L_x_22812:
        /* <DEDUP_REMOVED lines=9> */
.L_x_22817:
[----:B------:R-:W2:Y:S02]  /*1ac70*/  LDG.E R2, desc[UR36][R2.64] ;  /* 0x0000002402027981 */ /* 0x000ea4000c1e1900 */
[----:B--2---:R-:W-:Y:S01]  /*1ac80*/  I2FP.F32.S32 R19, R2 ;  /* 0x0000000200137245 */ /* 0x004fe20000201400 */
[----:B------:R-:W-:Y:S06]  /*1ac90*/  BRA `(.L_x_22815) ;  /* 0x0000000c00147947 */ /* 0x000fec0003800000 */
.L_x_22816:
[----:B------:R-:W2:Y:S02]  /*1aca0*/  LDG.E.U16 R2, desc[UR36][R2.64] ;  /* 0x0000002402027981 */ /* 0x000ea4000c1e1500 */
[----:B--2---:R0:W2:Y:S01]  /*1acb0*/  I2F.S16 R19, R2 ;  /* 0x0000000200137306 */ /* 0x0040a20000101400 */
[----:B------:R-:W-:Y:S05]  /*1acc0*/  BRA `(.L_x_22815) ;  /* 0x0000000c00087947 */ /* 0x000fea0003800000 */
.L_x_22811:
        /* <DEDUP_REMOVED lines=8> */
.L_x_22819:
[----:B------:R-:W2:Y:S02]  /*1ad50*/  LDG.E.U16 R2, desc[UR36][R2.64] ;  /* 0x0000002402027981 */ /* 0x000ea4000c1e1500 */
[----:B--2---:R-:W-:Y:S01]  /*1ad60*/  HADD2.F32 R19, -RZ, R2.H0_H0 ;  /* 0x20000002ff137230 */ /* 0x004fe20000004100 */
[----:B------:R-:W-:Y:S06]  /*1ad70*/  BRA `(.L_x_22815) ;  /* 0x0000000800dc7947 */ /* 0x000fec0003800000 */
.L_x_22818:
        /* <DEDUP_REMOVED lines=8> */
.L_x_22821:
[----:B------:R-:W2:Y:S02]  /*1ae00*/  LDG.E.U16 R2, desc[UR36][R2.64] ;  /* 0x0000002402027981 */ /* 0x000ea4000c1e1500 */
[----:B--2---:R-:W-:Y:S01]  /*1ae10*/  HADD2.F32 R19, -RZ, R2.H0_H0 ;  /* 0x20000002ff137230 */ /* 0x004fe20000004100 */
[----:B------:R-:W-:Y:S06]  /*1ae20*/  BRA `(.L_x_22815) ;  /* 0x0000000800b07947 */ /* 0x000fec0003800000 */
.L_x_22820:
        /* <DEDUP_REMOVED lines=11> */
.L_x_22810:
        /* <DEDUP_REMOVED lines=12> */
.L_x_22824:
        /* <DEDUP_REMOVED lines=11> */
.L_x_22823:
        /* <DEDUP_REMOVED lines=25> */
.L_x_22826:
        /* <DEDUP_REMOVED lines=12> */
.L_x_22825:
[----:B------:R-:W2:Y:S02]  /*1b2a0*/  LDG.E.U16 R2, desc[UR36][R2.64] ;  /* 0x0000002402027981 */ /* 0x000ea4000c1e1500 */
[----:B--2---:R-:W-:Y:S01]  /*1b2b0*/  IMAD.U32 R19, R2, 0x10000, RZ ;  /* 0x0001000002137824 */ /* 0x004fe200078e00ff */
[----:B------:R-:W-:Y:S06]  /*1b2c0*/  BRA `(.L_x_22815) ;  /* 0x0000000400887947 */ /* 0x000fec0003800000 */
.L_x_22822:
        /* <DEDUP_REMOVED lines=11> */
.L_x_22829:
        /* <DEDUP_REMOVED lines=20> */
.L_x_22831:
[----:B------:R-:W-:Y:S05]  /*1b4c0*/  BSYNC.RECONVERGENT B0 ;  /* 0x0000000000007941 */ /* 0x000fea0003800200 */
.L_x_22830:
[----:B------:R-:W-:Y:S01]  /*1b4d0*/  IMAD.SHL.U32 R0, R0, 0x100000, RZ ;  /* 0x0010000000007824 */ /* 0x000fe200078e00ff */
[----:B------:R-:W-:-:S04]  /*1b4e0*/  LEA R2, R2, 0x3b800000, 0x17 ;  /* 0x3b80000002027811 */ /* 0x000fc800078eb8ff */
[----:B------:R-:W-:Y:S01]  /*1b4f0*/  LOP3.LUT R19, R2, R0, R19, 0xfe, !PT ;  /* 0x0000000002137212 */ /* 0x000fe200078efe13 */
[----:B------:R-:W-:Y:S06]  /*1b500*/  BRA `(.L_x_22815) ;  /* 0x0000000000f87947 */ /* 0x000fec0003800000 */
.L_x_22828:
        /* <DEDUP_REMOVED lines=20> */
.L_x_22833:
[----:B------:R-:W-:Y:S05]  /*1b650*/  BSYNC.RECONVERGENT B0 ;  /* 0x0000000000007941 */ /* 0x000fea0003800200 */
.L_x_22832:
[----:B------:R-:W-:Y:S02]  /*1b660*/  SHF.L.U32 R0, R0, 0x15, RZ ;  /* 0x0000001500007819 */ /* 0x000fe400000006ff */
[----:B------:R-:W-:-:S04]  /*1b670*/  LEA R2, R2, 0x37800000, 0x17 ;  /* 0x3780000002027811 */ /* 0x000fc800078eb8ff */
[----:B------:R-:W-:Y:S01]  /*1b680*/  LOP3.LUT R19, R2, R0, R19, 0xfe, !PT ;  /* 0x0000000002137212 */ /* 0x000fe200078efe13 */
[----:B------:R-:W-:Y:S06]  /*1b690*/  BRA `(.L_x_22815) ;  /* 0x0000000000947947 */ /* 0x000fec0003800000 */
.L_x_22827:
        /* <DEDUP_REMOVED lines=14> */
.L_x_22814:
        /* <DEDUP_REMOVED lines=16> */
.L_x_22836:
[----:B------:R-:W-:Y:S01]  /*1b880*/  IMAD.MOV.U32 R19, RZ, RZ, RZ ;  /* 0x000000ffff137224 */ /* 0x000fe200078e00ff */
[----:B------:R-:W-:Y:S06]  /*1b890*/  BRA `(.L_x_22815) ;  /* 0x0000000000147947 */ /* 0x000fec0003800000 */
.L_x_22835:
[----:B------:R-:W2:Y:S02]  /*1b8a0*/  LDG.E.64 R2, desc[UR36][R2.64] ;  /* 0x0000002402027981 */ /* 0x000ea4000c1e1b00 */
[----:B--2---:R0:W2:Y:S02]  /*1b8b0*/  I2F.U64 R19, R2 ;  /* 0x0000000200137312 */ /* 0x0040a40000301000 */
[----:B0-2---:R-:W-:Y:S05]  /*1b8c0*/  BRA `(.L_x_22815) ;  /* 0x0000000000087947 */ /* 0x005fea0003800000 */
.L_x_22834:
[----:B------:R-:W2:Y:S02]  /*1b8d0*/  LDG.E R2, desc[UR36][R2.64] ;  /* 0x0000002402027981 */ /* 0x000ea4000c1e1900 */
[----:B--2---:R-:W-:-:S07]  /*1b8e0*/  I2FP.F32.U32 R19, R2 ;  /* 0x0000000200137245 */ /* 0x004fce0000201000 */
.L_x_22815:
[----:B------:R-:W-:Y:S05]  /*1b8f0*/  BSYNC.RECONVERGENT B6 ;  /* 0x0000000000067941 */ /* 0x000fea0003800200 */
.L_x_22809:
        /* <DEDUP_REMOVED lines=18> */
.L_x_22841:
[----:B------:R-:W4:Y:S02]  /*1ba20*/  LDG.E.U8 R0, desc[UR36][R2.64] ;  /* 0x0000002402007981 */ /* 0x000f24000c1e1100 */
[----:B----4-:R-:W-:Y:S01]  /*1ba30*/  I2FP.F32.U32 R0, R0 ;  /* 0x0000000000007245 */ /* 0x010fe20000201000 */
[----:B------:R-:W-:Y:S06]  /*1ba40*/  BRA `(.L_x_22843) ;  /* 0x0000000c00447947 */ /* 0x000fec0003800000 */
.L_x_22840:
        /* <DEDUP_REMOVED lines=9> */
.L_x_22845:
[----:B------:R-:W4:Y:S02]  /*1bae0*/  LDG.E R0, desc[UR36][R2.64] ;  /* 0x0000002402007981 */ /* 0x000f24000c1e1900 */
[----:B----4-:R-:W-:Y:S01]  /*1baf0*/  I2FP.F32.S32 R0, R0 ;  /* 0x0000000000007245 */ /* 0x010fe20000201400 */
[----:B------:R-:W-:Y:S06]  /*1bb00*/  BRA `(.L_x_22843) ;  /* 0x0000000c00147947 */ /* 0x000fec0003800000 */
.L_x_22844:
[----:B------:R-:W4:Y:S02]  /*1bb10*/  LDG.E.U16 R0, desc[UR36][R2.64] ;  /* 0x0000002402007981 */ /* 0x000f24000c1e1500 */
[----:B----4-:R-:W0:Y:S01]  /*1bb20*/  I2F.S16 R0, R0 ;  /* 0x0000000000007306 */ /* 0x010e220000101400 */
[----:B------:R-:W-:Y:S05]  /*1bb30*/  BRA `(.L_x_22843) ;  /* 0x0000000c00087947 */ /* 0x000fea0003800000 */
.L_x_22839:
        /* <DEDUP_REMOVED lines=8> */
.L_x_22847:
[----:B------:R-:W4:Y:S02]  /*1bbc0*/  LDG.E.U16 R0, desc[UR36][R2.64] ;  /* 0x0000002402007981 */ /* 0x000f24000c1e1500 */
[----:B----4-:R-:W-:Y:S01]  /*1bbd0*/  HADD2.F32 R0, -RZ, R0.H0_H0 ;  /* 0x20000000ff007230 */ /* 0x010fe20000004100 */
[----:B------:R-:W-:Y:S06]  /*1bbe0*/  BRA `(.L_x_22843) ;  /* 0x0000000800dc7947 */ /* 0x000fec0003800000 */
.L_x_22846:
        /* <DEDUP_REMOVED lines=8> */
.L_x_22849:
[----:B------:R-:W4:Y:S02]  /*1bc70*/  LDG.E.U16 R0, desc[UR36][R2.64] ;  /* 0x0000002402007981 */ /* 0x000f24000c1e1500 */
[----:B----4-:R-:W-:Y:S01]  /*1bc80*/  HADD2.F32 R0, -RZ, R0.H0_H0 ;  /* 0x20000000ff007230 */ /* 0x010fe20000004100 */
[----:B------:R-:W-:Y:S06]  /*1bc90*/  BRA `(.L_x_22843) ;  /* 0x0000000800b07947 */ /* 0x000fec0003800000 */
.L_x_22848:
        /* <DEDUP_REMOVED lines=11> */
.L_x_22838:
        /* <DEDUP_REMOVED lines=12> */
.L_x_22852:
        /* <DEDUP_REMOVED lines=11> */
.L_x_22851:
        /* <DEDUP_REMOVED lines=25> */
.L_x_22854:
        /* <DEDUP_REMOVED lines=12> */
.L_x_22853:
[----:B------:R-:W4:Y:S02]  /*1c110*/  LDG.E.U16 R0, desc[UR36][R2.64] ;  /* 0x0000002402007981 */ /* 0x000f24000c1e1500 */
[----:B----4-:R-:W-:Y:S01]  /*1c120*/  SHF.L.U32 R0, R0, 0x10, RZ ;  /* 0x0000001000007819 */ /* 0x010fe200000006ff */
[----:B------:R-:W-:Y:S06]  /*1c130*/  BRA `(.L_x_22843) ;  /* 0x0000000400887947 */ /* 0x000fec0003800000 */
.L_x_22850:
        /* <DEDUP_REMOVED lines=11> */
.L_x_22857:
        /* <DEDUP_REMOVED lines=20> */
.L_x_22859:
[----:B------:R-:W-:Y:S05]  /*1c330*/  BSYNC.RECONVERGENT B0 ;  /* 0x0000000000007941 */ /* 0x000fea0003800200 */
.L_x_22858:
[----:B------:R-:W-:Y:S01]  /*1c340*/  IMAD.SHL.U32 R0, R0, 0x100000, RZ ;  /* 0x0010000000007824 */ /* 0x000fe200078e00ff */
[----:B------:R-:W-:-:S04]  /*1c350*/  LEA R2, R2, 0x3b800000, 0x17 ;  /* 0x3b80000002027811 */ /* 0x000fc800078eb8ff */
[----:B------:R-:W-:Y:S01]  /*1c360*/  LOP3.LUT R0, R2, R0, R7, 0xfe, !PT ;  /* 0x0000000002007212 */ /* 0x000fe200078efe07 */
[----:B------:R-:W-:Y:S06]  /*1c370*/  BRA `(.L_x_22843) ;  /* 0x0000000000f87947 */ /* 0x000fec0003800000 */
.L_x_22856:
        /* <DEDUP_REMOVED lines=20> */
.L_x_22861:
[----:B------:R-:W-:Y:S05]  /*1c4c0*/  BSYNC.RECONVERGENT B0 ;  /* 0x0000000000007941 */ /* 0x000fea0003800200 */
.L_x_22860:
[----:B------:R-:W-:Y:S01]  /*1c4d0*/  IMAD.SHL.U32 R0, R0, 0x200000, RZ ;  /* 0x0020000000007824 */ /* 0x000fe200078e00ff */
[----:B------:R-:W-:-:S04]  /*1c4e0*/  LEA R2, R2, 0x37800000, 0x17 ;  /* 0x3780000002027811 */ /* 0x000fc800078eb8ff */
[----:B------:R-:W-:Y:S01]  /*1c4f0*/  LOP3.LUT R0, R2, R0, R7, 0xfe, !PT ;  /* 0x0000000002007212 */ /* 0x000fe200078efe07 */
[----:B------:R-:W-:Y:S06]  /*1c500*/  BRA `(.L_x_22843) ;  /* 0x0000000000947947 */ /* 0x000fec0003800000 */
.L_x_22855:
        /* <DEDUP_REMOVED lines=14> */
.L_x_22842:
        /* <DEDUP_REMOVED lines=16> */
.L_x_22864:
[----:B------:R-:W-:Y:S01]  /*1c6f0*/  IMAD.MOV.U32 R0, RZ, RZ, RZ ;  /* 0x000000ffff007224 */ /* 0x000fe200078e00ff */
[----:B------:R-:W-:Y:S06]  /*1c700*/  BRA `(.L_x_22843) ;  /* 0x0000000000147947 */ /* 0x000fec0003800000 */
.L_x_22863:
[----:B------:R-:W4:Y:S02]  /*1c710*/  LDG.E.64 R2, desc[UR36][R2.64] ;  /* 0x0000002402027981 */ /* 0x000f24000c1e1b00 */
[----:B----4-:R0:W4:Y:S02]  /*1c720*/  I2F.U64 R0, R2 ;  /* 0x0000000200007312 */ /* 0x0101240000301000 */
[----:B0---4-:R-:W-:Y:S05]  /*1c730*/  BRA `(.L_x_22843) ;  /* 0x0000000000087947 */ /* 0x011fea0003800000 */
.L_x_22862:
[----:B------:R-:W4:Y:S02]  /*1c740*/  LDG.E R0, desc[UR36][R2.64] ;  /* 0x0000002402007981 */ /* 0x000f24000c1e1900 */
[----:B----4-:R-:W-:-:S07]  /*1c750*/  I2FP.F32.U32 R0, R0 ;  /* 0x0000000000007245 */ /* 0x010fce0000201000 */
.L_x_22843:
[----:B------:R-:W-:Y:S05]  /*1c760*/  BSYNC.RECONVERGENT B6 ;  /* 0x0000000000067941 */ /* 0x000fea0003800200 */
.L_x_22837:
[----:B-----5:R-:W-:Y:S01]  /*1c770*/  SHF.L.U32 R22, R22, 0x10, RZ ;  /* 0x0000001016167819 */ /* 0x020fe200000006ff */
[----:B------:R-:W-:-:S04]  /*1c780*/  UPRMT UR4, UR40, 0x9910, URZ ;  /* 0x0000991028047896 */ /* 0x000fc800080000ff */
[----:B--2---:R-:W-:Y:S01]  /*1c790*/  FADD.FTZ R19, R22, -R19 ;  /* 0x8000001316137221 */ /* 0x004fe20000010000 */
[----:B------:R-:W-:-:S03]  /*1c7a0*/  UISETP.GT.AND UP0, UPT, UR4, 0x9, UPT ;  /* 0x000000090400788c */ /* 0x000fc6000bf04270 */
[----:B-1-3--:R-:W-:-:S04]  /*1c7b0*/  FMUL.FTZ R24, R19, R24 ;  /* 0x0000001813187220 */ /* 0x00afc80000410000 */
[----:B0-----:R-:W-:-:S04]  /*1c7c0*/  FFMA.FTZ R24, R24, R0, R23 ;  /* 0x0000000018187223 */ /* 0x001fc80000010017 */
[----:B------:R0:W1:Y:S01]  /*1c7d0*/  F2F.BF16.F32 R3, R24 ;  /* 0x0000001800037304 */ /* 0x0000620000202000 */
        /* <DEDUP_REMOVED lines=11> */
[----:B-1----:R-:W-:Y:S01]  /*1c890*/  STG.E.U8 desc[UR36][R16.64], R3 ;  /* 0x0000000310007986 */ /* 0x002fe2000c101124 */
[----:B------:R-:W-:Y:S05]  /*1c8a0*/  EXIT ;  /* 0x000000000000794d */ /* 0x000fea0003800000 */
.L_x_22868:
[----:B-1----:R-:W-:-:S06]  /*1c8b0*/  IMAD.U32 R3, R3, 0x10000, RZ ;  /* 0x0001000003037824 */ /* 0x002fcc00078e00ff */
[----:B----4-:R-:W1:Y:S02]  /*1c8c0*/  F2I.S64.TRUNC R2, R3 ;  /* 0x0000000300027311 */ /* 0x010e64000020d900 */
[----:B-1----:R-:W-:Y:S01]  /*1c8d0*/  STG.E.U8 desc[UR36][R16.64], R2 ;  /* 0x0000000210007986 */ /* 0x002fe2000c101124 */
[----:B------:R-:W-:Y:S05]  /*1c8e0*/  EXIT ;  /* 0x000000000000794d */ /* 0x000fea0003800000 */
.L_x_22867:
[----:B------:R-:W-:-:S09]  /*1c8f0*/  UISETP.NE.AND UP0, UPT, UR4, 0x2, UPT ;  /* 0x000000020400788c */ /* 0x000fd2000bf05270 */
[----:B------:R-:W-:Y:S05]  /*1c900*/  BRA.U !UP0, `(.L_x_22870) ;  /* 0x0000000108307547 */ /* 0x000fea000b800000 */
[----:B------:R-:W-:-:S09]  /*1c910*/  UISETP.NE.AND UP0, UPT, UR4, 0x3, UPT ;  /* 0x000000030400788c */ /* 0x000fd2000bf05270 */
[----:B------:R-:W-:Y:S05]  /*1c920*/  BRA.U !UP0, `(.L_x_22871) ;  /* 0x0000000108187547 */ /* 0x000fea000b800000 */
[----:B------:R-:W-:-:S09]  /*1c930*/  UISETP.NE.AND UP0, UPT, UR4, 0x4, UPT ;  /* 0x000000040400788c */ /* 0x000fd2000bf05270 */
[----:B------:R-:W-:Y:S05]  /*1c940*/  BRA.U UP0, `(.L_x_22869) ;  /* 0x0000000900787547 */ /* 0x000fea000b800000 */
[----:B-1----:R-:W-:-:S06]  /*1c950*/  IMAD.U32 R3, R3, 0x10000, RZ ;  /* 0x0001000003037824 */ /* 0x002fcc00078e00ff */
[----:B----4-:R-:W1:Y:S02]  /*1c960*/  F2I.S64.TRUNC R2, R3 ;  /* 0x0000000300027311 */ /* 0x010e64000020d900 */
[----:B-1----:R-:W-:Y:S01]  /*1c970*/  STG.E.64 desc[UR36][R16.64], R2 ;  /* 0x0000000210007986 */ /* 0x002fe2000c101b24 */
[----:B------:R-:W-:Y:S05]  /*1c980*/  EXIT ;  /* 0x000000000000794d */ /* 0x000fea0003800000 */
.L_x_22871:
[----:B-1----:R-:W-:-:S06]  /*1c990*/  SHF.L.U32 R3, R3, 0x10, RZ ;  /* 0x0000001003037819 */ /* 0x002fcc00000006ff */
[----:B------:R-:W1:Y:S02]  /*1c9a0*/  F2I.FTZ.TRUNC.NTZ R3, R3 ;  /* 0x0000000300037305 */ /* 0x000e64000021f100 */
[----:B-1----:R-:W-:Y:S01]  /*1c9b0*/  STG.E desc[UR36][R16.64], R3 ;  /* 0x0000000310007986 */ /* 0x002fe2000c101924 */
[----:B------:R-:W-:Y:S05]  /*1c9c0*/  EXIT ;  /* 0x000000000000794d */ /* 0x000fea0003800000 */
.L_x_22870:
[----:B-1----:R-:W-:-:S06]  /*1c9d0*/  IMAD.U32 R3, R3, 0x10000, RZ ;  /* 0x0001000003037824 */ /* 0x002fcc00078e00ff */
[----:B------:R-:W1:Y:S02]  /*1c9e0*/  F2I.FTZ.TRUNC.NTZ R3, R3 ;  /* 0x0000000300037305 */ /* 0x000e64000021f100 */
[----:B-1----:R-:W-:Y:S01]  /*1c9f0*/  STG.E.U16 desc[UR36][R16.64], R3 ;  /* 0x0000000310007986 */ /* 0x002fe2000c101524 */
[----:B------:R-:W-:Y:S05]  /*1ca00*/  EXIT ;  /* 0x000000000000794d */ /* 0x000fea0003800000 */
.L_x_22866:
        /* <DEDUP_REMOVED lines=9> */
.L_x_22873:
[----:B-1----:R-:W-:-:S05]  /*1caa0*/  IMAD.U32 R0, R3, 0x10000, RZ ;  /* 0x0001000003007824 */ /* 0x002fca00078e00ff */
[----:B------:R-:W-:-:S05]  /*1cab0*/  F2FP.F16.F32.PACK_AB R0, RZ, R0 ;  /* 0x00000000ff00723e */ /* 0x000fca00000000ff */
[----:B------:R-:W-:Y:S01]  /*1cac0*/  STG.E.U16 desc[UR36][R16.64], R0 ;  /* 0x0000000010007986 */ /* 0x000fe2000c101524 */
[----:B------:R-:W-:Y:S05]  /*1cad0*/  EXIT ;  /* 0x000000000000794d */ /* 0x000fea0003800000 */
.L_x_22872:
[----:B------:R-:W-:-:S09]  /*1cae0*/  UISETP.NE.AND UP0, UPT, UR4, 0x7, UPT ;  /* 0x000000070400788c */ /* 0x000fd2000bf05270 */
[----:B------:R-:W-:Y:S05]  /*1caf0*/  BRA.U !UP0, `(.L_x_22874) ;  /* 0x0000000108347547 */ /* 0x000fea000b800000 */
[----:B------:R-:W-:-:S09]  /*1cb00*/  UISETP.NE.AND UP0, UPT, UR4, 0x8, UPT ;  /* 0x000000080400788c */ /* 0x000fd2000bf05270 */
[----:B------:R-:W-:Y:S05]  /*1cb10*/  BRA.U !UP0, `(.L_x_22875) ;  /* 0x0000000108187547 */ /* 0x000fea000b800000 */
[----:B------:R-:W-:-:S09]  /*1cb20*/  UISETP.NE.AND UP0, UPT, UR4, 0x9, UPT ;  /* 0x000000090400788c */ /* 0x000fd2000bf05270 */
[----:B------:R-:W-:Y:S05]  /*1cb30*/  BRA.U UP0, `(.L_x_22869) ;  /* 0x0000000500fc7547 */ /* 0x000fea000b800000 */
[----:B-1--4-:R-:W-:Y:S01]  /*1cb40*/  SHF.L.U32 R2, R3, 0x10, RZ ;  /* 0x0000001003027819 */ /* 0x012fe200000006ff */
[----:B------:R-:W-:-:S05]  /*1cb50*/  IMAD.MOV.U32 R3, RZ, RZ, RZ ;  /* 0x000000ffff037224 */ /* 0x000fca00078e00ff */
[----:B------:R-:W-:Y:S01]  /*1cb60*/  STG.E.64 desc[UR36][R16.64], R2 ;  /* 0x0000000210007986 */ /* 0x000fe2000c101b24 */
[----:B------:R-:W-:Y:S05]  /*1cb70*/  EXIT ;  /* 0x000000000000794d */ /* 0x000fea0003800000 */
.L_x_22875:
[----:B-1----:R-:W-:-:S05]  /*1cb80*/  IMAD.U32 R3, R3, 0x10000, RZ ;  /* 0x0001000003037824 */ /* 0x002fca00078e00ff */
[----:B------:R-:W-:-:S04]  /*1cb90*/  F2FP.F16.F32.PACK_AB R3, RZ, R3 ;  /* 0x00000003ff03723e */ /* 0x000fc800000000ff */
[----:B------:R-:W-:-:S05]  /*1cba0*/  PRMT R3, R3, 0x5410, RZ ;  /* 0x0000541003037816 */ /* 0x000fca00000000ff */
[----:B------:R-:W-:Y:S01]  /*1cbb0*/  STG.E desc[UR36][R16.64], R3 ;  /* 0x0000000310007986 */ /* 0x000fe2000c101924 */
[----:B------:R-:W-:Y:S05]  /*1cbc0*/  EXIT ;  /* 0x000000000000794d */ /* 0x000fea0003800000 */
.L_x_22874:
[----:B-1--4-:R-:W-:-:S04]  /*1cbd0*/  IMAD.U32 R2, R3, 0x10000, RZ ;  /* 0x0001000003027824 */ /* 0x012fc800078e00ff */
[----:B------:R-:W-:-:S06]  /*1cbe0*/  FMUL.FTZ R2, R2, 1 ;  /* 0x3f80000002027820 */ /* 0x000fcc0000410000 */
[----:B------:R-:W1:Y:S02]  /*1cbf0*/  F2F.F64.F32 R2, R2 ;  /* 0x0000000200027310 */ /* 0x000e640000201800 */
[----:B-1----:R-:W-:Y:S01]  /*1cc00*/  STG.E.64 desc[UR36][R16.64], R2 ;  /* 0x0000000210007986 */ /* 0x002fe2000c101b24 */
[----:B------:R-:W-:Y:S05]  /*1cc10*/  EXIT ;  /* 0x000000000000794d */ /* 0x000fea0003800000 */
.L_x_22865:
        /* <DEDUP_REMOVED lines=11> */
[----:B------:R-:W1:Y:S02]  /*1ccd0*/  F2I.FTZ.U32.TRUNC.NTZ R3, R3 ;  /* 0x0000000300037305 */ /* 0x000e64000021f000 */
[----:B-1----:R-:W-:Y:S01]  /*1cce0*/  STG.E.U16 desc[UR36][R16.64], R3 ;  /* 0x0000000310007986 */ /* 0x002fe2000c101524 */
[----:B------:R-:W-:Y:S05]  /*1ccf0*/  EXIT ;  /* 0x000000000000794d */ /* 0x000fea0003800000 */
.L_x_22879:
[----:B-1----:R-:W-:Y:S01]  /*1cd00*/  IMAD.U32 R3, R3, 0x10000, RZ ;  /* 0x0001000003037824 */ /* 0x002fe200078e00ff */
        /* <DEDUP_REMOVED lines=16> */
.L_x_22882:
[----:B------:R-:W-:-:S04]  /*1ce10*/  SHF.R.U32.HI R3, RZ, 0x18, R3 ;  /* 0x00000018ff037819 */ /* 0x000fc80000011603 */
[----:B------:R-:W-:-:S04]  /*1ce20*/  LOP3.LUT R0, R0, 0x80, R3, 0xf8, !PT ;  /* 0x0000008000007812 */ /* 0x000fc800078ef803 */
[----:B------:R-:W-:-:S07]  /*1ce30*/  PRMT R8, R0, 0x7610, R8 ;  /* 0x0000761000087816 */ /* 0x000fce0000000008 */
.L_x_22881:
[----:B------:R-:W-:Y:S05]  /*1ce40*/  BSYNC.RECONVERGENT B0 ;  /* 0x0000000000007941 */ /* 0x000fea0003800200 */
.L_x_22880:
[----:B------:R-:W-:Y:S01]  /*1ce50*/  STG.E.U8 desc[UR36][R16.64], R8 ;  /* 0x0000000810007986 */ /* 0x000fe2000c101124 */
[----:B------:R-:W-:Y:S05]  /*1ce60*/  EXIT ;  /* 0x000000000000794d */ /* 0x000fea0003800000 */
.L_x_22878:
[----:B-1----:R-:W-:Y:S01]  /*1ce70*/  IMAD.U32 R3, R3, 0x10000, RZ ;  /* 0x0001000003037824 */ /* 0x002fe200078e00ff */
        /* <DEDUP_REMOVED lines=16> */
.L_x_22885:
[----:B------:R-:W-:-:S04]  /*1cf80*/  SHF.R.U32.HI R3, RZ, 0x18, R3 ;  /* 0x00000018ff037819 */ /* 0x000fc80000011603 */
[----:B------:R-:W-:-:S04]  /*1cf90*/  LOP3.LUT R0, R0, 0x80, R3, 0xf8, !PT ;  /* 0x0000008000007812 */ /* 0x000fc800078ef803 */
[----:B------:R-:W-:-:S07]  /*1cfa0*/  PRMT R8, R0, 0x7610, R8 ;  /* 0x0000761000087816 */ /* 0x000fce0000000008 */
.L_x_22884:
[----:B------:R-:W-:Y:S05]  /*1cfb0*/  BSYNC.RECONVERGENT B0 ;  /* 0x0000000000007941 */ /* 0x000fea0003800200 */
.L_x_22883:
[----:B------:R-:W-:Y:S01]  /*1cfc0*/  STG.E.U8 desc[UR36][R16.64], R8 ;  /* 0x0000000810007986 */ /* 0x000fe2000c101124 */
[----:B------:R-:W-:Y:S05]  /*1cfd0*/  EXIT ;  /* 0x000000000000794d */ /* 0x000fea0003800000 */
.L_x_22877:
        /* <DEDUP_REMOVED lines=8> */
[----:B----4-:R-:W-:-:S04]  /*1d060*/  LOP3.LUT R2, R4, 0xff, RZ, 0xc0, !PT ;  /* 0x000000ff04027812 */ /* 0x010fc800078ec0ff */
        /* <DEDUP_REMOVED lines=13> */
.L_x_22887:
[----:B-1----:R-:W-:-:S06]  /*1d140*/  IMAD.U32 R3, R3, 0x10000, RZ ;  /* 0x0001000003037824 */ /* 0x002fcc00078e00ff */
[----:B----4-:R-:W1:Y:S02]  /*1d150*/  F2I.U64.TRUNC R2, R3 ;  /* 0x0000000300027311 */ /* 0x010e64000020d800 */
[----:B-1----:R-:W-:Y:S01]  /*1d160*/  STG.E.64 desc[UR36][R16.64], R2 ;  /* 0x0000000210007986 */ /* 0x002fe2000c101b24 */
[----:B------:R-:W-:Y:S05]  /*1d170*/  EXIT ;  /* 0x000000000000794d */ /* 0x000fea0003800000 */
.L_x_22886:
[----:B-1----:R-:W-:-:S06]  /*1d180*/  IMAD.U32 R3, R3, 0x10000, RZ ;  /* 0x0001000003037824 */ /* 0x002fcc00078e00ff */
[----:B------:R-:W1:Y:S02]  /*1d190*/  F2I.FTZ.U32.TRUNC.NTZ R3, R3 ;  /* 0x0000000300037305 */ /* 0x000e64000021f000 */
[----:B-1----:R-:W-:Y:S01]  /*1d1a0*/  STG.E desc[UR36][R16.64], R3 ;  /* 0x0000000310007986 */ /* 0x002fe2000c101924 */
[----:B------:R-:W-:Y:S05]  /*1d1b0*/  EXIT ;  /* 0x000000000000794d */ /* 0x000fea0003800000 */
.L_x_22876:
        /* <DEDUP_REMOVED lines=9> */
[----:B------:R-:W-:Y:S01]  /*1d250*/  STG.E.U8 desc[UR36][R16.64], R3 ;  /* 0x0000000310007986 */ /* 0x000fe2000c101124 */
[----:B------:R-:W-:Y:S05]  /*1d260*/  EXIT ;  /* 0x000000000000794d */ /* 0x000fea0003800000 */
.L_x_22889:
[----:B-1----:R-:W-:Y:S01]  /*1d270*/  IMAD.U32 R3, R3, 0x10000, RZ ;  /* 0x0001000003037824 */ /* 0x002fe200078e00ff */
[----:B------:R-:W-:-:S03]  /*1d280*/  CS2R R6, SRZ ;  /* 0x0000000000067805 */ /* 0x000fc6000001ff00 */
[----:B------:R-:W-:-:S04]  /*1d290*/  FMUL.FTZ R3, R3, 1 ;  /* 0x3f80000003037820 */ /* 0x000fc80000410000 */
[----:B------:R-:W1:Y:S02]  /*1d2a0*/  F2F.F64.F32 R4, R3 ;  /* 0x0000000300047310 */ /* 0x000e640000201800 */
[----:B-1----:R-:W-:Y:S01]  /*1d2b0*/  STG.E.128 desc[UR36][R16.64], R4 ;  /* 0x0000000410007986 */ /* 0x002fe2000c101d24 */
[----:B------:R-:W-:Y:S05]  /*1d2c0*/  EXIT ;  /* 0x000000000000794d */ /* 0x000fea0003800000 */
.L_x_22888:
[----:B------:R-:W-:-:S09]  /*1d2d0*/  UISETP.NE.AND UP0, UPT, UR4, 0xf, UPT ;  /* 0x0000000f0400788c */ /* 0x000fd2000bf05270 */
[----:B------:R-:W-:Y:S05]  /*1d2e0*/  BRA.U !UP0, `(.L_x_22890) ;  /* 0x0000000108e87547 */ /* 0x000fea000b800000 */
[----:B------:R-:W-:-:S09]  /*1d2f0*/  UISETP.NE.AND UP0, UPT, UR4, 0x17, UPT ;  /* 0x000000170400788c */ /* 0x000fd2000bf05270 */
[----:B------:R-:W-:Y:S05]  /*1d300*/  BRA.U !UP0, `(.L_x_22891) ;  /* 0x0000000108907547 */ /* 0x000fea000b800000 */
[----:B------:R-:W-:-:S09]  /*1d310*/  UISETP.NE.AND UP0, UPT, UR4, 0x18, UPT ;  /* 0x000000180400788c */ /* 0x000fd2000bf05270 */
[----:B------:R-:W-:Y:S05]  /*1d320*/  BRA.U !UP0, `(.L_x_22892) ;  /* 0x0000000108447547 */ /* 0x000fea000b800000 */
.L_x_22869:
[----:B------:R-:W-:Y:S01]  /*1d330*/  MOV R0, 0x130 ;  /* 0x0000013000007802 */ /* 0x000fe20000000f00 */
[----:B------:R-:W2:Y:S01]  /*1d340*/  LDCU.64 UR4, c[0x4][0x120] ;  /* 0x01002400ff0477ac */ /* 0x000ea20008000a00 */
[----:B------:R-:W-:Y:S02]  /*1d350*/  HFMA2 R8, -RZ, RZ, 0, 6.020069122314453125e-06 ;  /* 0x00000065ff087431 */ /* 0x000fe400000001ff */
[----:B------:R-:W-:Y:S01]  /*1d360*/  IMAD.MOV.U32 R12, RZ, RZ, 0x1 ;  /* 0x00000001ff0c7424 */ /* 0x000fe200078e00ff */
[----:B-1--4-:R1:W3:Y:S01]  /*1d370*/  LDC.64 R2, c[0x4][R0] ;  /* 0x0100000000027b82 */ /* 0x0122e20000000a00 */
        /* <DEDUP_REMOVED lines=8> */
[----:B-1----:R-:W-:-:S07]  /*1d400*/  IMAD.U32 R11, RZ, RZ, UR9 ;  /* 0x00000009ff0b7e24 */ /* 0x002fce000f8e00ff */
[----:B------:R-:W-:-:S07]  /*1d410*/  LEPC R20, `(.L_x_22893) ;  /* 0x000000001014794e */ /* 0x000fce0000000000 */
[----:B0--3--:R-:W-:Y:S05]  /*1d420*/  CALL.ABS.NOINC R2 ;  /* 0x0000000002007343 */ /* 0x009fea0003c00000 */
.L_x_22893:
[----:B------:R-:W-:Y:S05]  /*1d430*/  EXIT ;  /* 0x000000000000794d */ /* 0x000fea0003800000 */
.L_x_22892:
[----:B-1----:R-:W-:Y:S01]  /*1d440*/  IMAD.U32 R5, R3, 0x10000, RZ ;  /* 0x0001000003057824 */ /* 0x002fe200078e00ff */
        /* <DEDUP_REMOVED lines=12> */
.L_x_22895:
[----:B------:R-:W-:Y:S05]  /*1d510*/  BSYNC.RECONVERGENT B0 ;  /* 0x0000000000007941 */ /* 0x000fea0003800200 */
.L_x_22894:
[----:B------:R-:W-:-:S05]  /*1d520*/  LOP3.LUT R3, R0, 0x80, R3, 0xf8, !PT ;  /* 0x0000008000037812 */ /* 0x000fca00078ef803 */
[----:B------:R-:W-:Y:S01]  /*1d530*/  STG.E.U8 desc[UR36][R16.64], R3 ;  /* 0x0000000310007986 */ /* 0x000fe2000c101124 */
[----:B------:R-:W-:Y:S05]  /*1d540*/  EXIT ;  /* 0x000000000000794d */ /* 0x000fea0003800000 */
.L_x_22891:
[----:B-1----:R-:W-:Y:S01]  /*1d550*/  IMAD.U32 R3, R3, 0x10000, RZ ;  /* 0x0001000003037824 */ /* 0x002fe200078e00ff */
        /* <DEDUP_REMOVED lines=11> */
.L_x_22897:
[----:B------:R-:W-:Y:S01]  /*1d610*/  IMAD.MOV.U32 R0, RZ, RZ, 0x7f ;  /* 0x0000007fff007424 */ /* 0x000fe200078e00ff */
[----:B------:R-:W-:-:S04]  /*1d620*/  ISETP.GT.U32.AND P0, PT, R2, 0x7f800000, PT ;  /* 0x7f8000000200780c */ /* 0x000fc80003f04070 */
[----:B------:R-:W-:-:S09]  /*1d630*/  SEL R0, R0, 0x7c, P0 ;  /* 0x0000007c00007807 */ /* 0x000fd20000000000 */
.L_x_22898:
[----:B------:R-:W-:Y:S05]  /*1d640*/  BSYNC.RECONVERGENT B0 ;  /* 0x0000000000007941 */ /* 0x000fea0003800200 */
.L_x_22896:
[----:B------:R-:W-:-:S04]  /*1d650*/  SHF.R.U32.HI R3, RZ, 0x18, R3 ;  /* 0x00000018ff037819 */ /* 0x000fc80000011603 */
[----:B------:R-:W-:-:S05]  /*1d660*/  LOP3.LUT R3, R0, 0x80, R3, 0xf8, !PT ;  /* 0x0000008000037812 */ /* 0x000fca00078ef803 */
[----:B------:R-:W-:Y:S01]  /*1d670*/  STG.E.U8 desc[UR36][R16.64], R3 ;  /* 0x0000000310007986 */ /* 0x000fe2000c101124 */
[----:B------:R-:W-:Y:S05]  /*1d680*/  EXIT ;  /* 0x000000000000794d */ /* 0x000fea0003800000 */
.L_x_22890:
[----:B-1----:R-:W-:Y:S01]  /*1d690*/  STG.E.U16 desc[UR36][R16.64], R3 ;  /* 0x0000000310007986 */ /* 0x002fe2000c101524 */
[----:B------:R-:W-:Y:S05]  /*1d6a0*/  EXIT ;  /* 0x000000000000794d */ /* 0x000fea0003800000 */
.L_x_22899:
        /* <DEDUP_REMOVED lines=13> */
.L_x_27246:


//--------------------- .text._ZN2at6native27unrolled_elementwise_kernelIZZZNS0_49_GLOBAL__N__b919a28f_16_Normalization_cu_5c38458722batch_norm_elementwiseERKNS_6TensorES5_RKSt8optionalIS3_ES9_S5_S5_ENKUlvE0_clEvENKUlvE1_clEvEUlN3c108BFloat16EffffE_St5arrayIPcLm6EELi4E23TrivialOffsetCalculatorILi5EjESI_ILi1EjENS0_6memory12LoadWithCastILi5EEENSL_13StoreWithCastILi1EEEEEviT_T0_T2_T3_T4_T5_ --------------------------
	.section	.text._ZN2at6native27unrolled_elementwise_kernelIZZZNS0_49_GLOBAL__N__b919a28f_16_Normalization_cu_5c38458722batch_norm_elementwiseERKNS_6TensorES5_RKSt8optionalIS3_ES9_S5_S5_ENKUlvE0_clEvENKUlvE1_clEvEUlN3c108BFloat16EffffE_St5arrayIPcLm6EELi4E23TrivialOffsetCalculatorILi5EjESI_ILi1EjENS0_6memory12LoadWithCastILi5EEENSL_13StoreWithCastILi1EEEEEviT_T0_T2_T3_T4_T5_,"ax",@progbits
	.align	128
        .global         _ZN2at6native27unrolled_elementwise_kernelIZZZNS0_49_GLOBAL__N__b919a28f_16_Normalization_cu_5c38458722batch_norm_elementwiseERKNS_6TensorES5_RKSt8optionalIS3_ES9_S5_S5_ENKUlvE0_clEvENKUlvE1_clEvEUlN3c108BFloat16EffffE_St5arrayIPcLm6EELi4E23TrivialOffsetCalculatorILi5EjESI_ILi1EjENS0_6memory12LoadWithCastILi5EEENSL_13StoreWithCastILi1EEEEEviT_T0_T2_T3_T4_T5_
        .type           _ZN2at6native27unrolled_elementwise_kernelIZZZNS0_49_GLOBAL__N__b919a28f_16_Normalization_cu_5c38458722batch_norm_elementwiseERKNS_6TensorES5_RKSt8optionalIS3_ES9_S5_S5_ENKUlvE0_clEvENKUlvE1_clEvEUlN3c108BFloat16EffffE_St5arrayIPcLm6EELi4E23TrivialOffsetCalculatorILi5EjESI_ILi1EjENS0_6memory12LoadWithCastILi5EEENSL_13StoreWithCastILi1EEEEEviT_T0_T2_T3_T4_T5_,@function
        .size           _ZN2at6native27unrolled_elementwise_kernelIZZZNS0_49_GLOBAL__N__b919a28f_16_Normalization_cu_5c38458722batch_norm_elementwiseERKNS_6TensorES5_RKSt8optionalIS3_ES9_S5_S5_ENKUlvE0_clEvENKUlvE1_clEvEUlN3c108BFloat16EffffE_St5arrayIPcLm6EELi4E23TrivialOffsetCalculatorILi5EjESI_ILi1EjENS0_6memory12LoadWithCastILi5EEENSL_13StoreWithCastILi1EEEEEviT_T0_T2_T3_T4_T5_,(.L_x_27247 - _ZN2at6native27unrolled_elementwise_kernelIZZZNS0_49_GLOBAL__N__b919a28f_16_Normalization_cu_5c38458722batch_norm_elementwiseERKNS_6TensorES5_RKSt8optionalIS3_ES9_S5_S5_ENKUlvE0_clEvENKUlvE1_clEvEUlN3c108BFloat16EffffE_St5arrayIPcLm6EELi4E23TrivialOffsetCalculatorILi5EjESI_ILi1EjENS0_6memory12LoadWithCastILi5EEENSL_13StoreWithCastILi1EEEEEviT_T0_T2_T3_T4_T5_)
        .other          _ZN2at6native27unrolled_elementwise_kernelIZZZNS0_49_GLOBAL__N__b919a28f_16_Normalization_cu_5c38458722batch_norm_elementwiseERKNS_6TensorES5_RKSt8optionalIS3_ES9_S5_S5_ENKUlvE0_clEvENKUlvE1_clEvEUlN3c108BFloat16EffffE_St5arrayIPcLm6EELi4E23TrivialOffsetCalculatorILi5EjESI_ILi1EjENS0_6memory12LoadWithCastILi5EEENSL_13StoreWithCastILi1EEEEEviT_T0_T2_T3_T4_T5_,@"STO_CUDA_ENTRY STV_DEFAULT"
_ZN2at6native27unrolled_elementwise_kernelIZZZNS0_49_GLOBAL__N__b919a28f_16_Normalization_cu_5c38458722batch_norm_elementwiseERKNS_6TensorES5_RKSt8optionalIS3_ES9_S5_S5_ENKUlvE0_clEvENKUlvE1_clEvEUlN3c108BFloat16EffffE_St5arrayIPcLm6EELi4E23TrivialOffsetCalculatorILi5EjESI_ILi1EjENS0_6memory12LoadWithCastILi5EEENSL_13StoreWithCastILi1EEEEEviT_T0_T2_T3_T4_T5_:
.text._ZN2at6native27unrolled_elementwise_kernelIZZZNS0_49_GLOBAL__N__b919a28f_16_Normalization_cu_5c38458722batch_norm_elementwiseERKNS_6TensorES5_RKSt8optionalIS3_ES9_S5_S5_ENKUlvE0_clEvENKUlvE1_clEvEUlN3c108BFloat16EffffE_St5arrayIPcLm6EELi4E23TrivialOffsetCalculatorILi5EjESI_ILi1EjENS0_6memory12LoadWithCastILi5EEENSL_13StoreWithCastILi1EEEEEviT_T0_T2_T3_T4_T5_:
        /* <DEDUP_REMOVED lines=43> */
.L_x_22905:
[----:B------:R-:W2:Y:S02]  /*02b0*/  LDG.E.U8 R4, desc[UR36][R4.64] ;  /* 0x0000002404047981 */ /* 0x000ea4000c1e1100 */
[----:B--2---:R-:W-:-:S04]  /*02c0*/  I2FP.F32.U32 R0, R4 ;  /* 0x0000000400007245 */ /* 0x004fc80000201000 */
[----:B------:R-:W-:-:S04]  /*02d0*/  F2FP.BF16.F32.PACK_AB R0, RZ, R0 ;  /* 0x00000000ff00723e */ /* 0x000fc800000010ff */
[----:B------:R-:W-:Y:S01]  /*02e0*/  PRMT R16, R0, 0x7610, R16 ;  /* 0x0000761000107816 */ /* 0x000fe20000000010 */
[----:B------:R-:W-:Y:S06]  /*02f0*/  BRA `(.L_x_22907) ;  /* 0x0000000c00e47947 */ /* 0x000fec0003800000 */
.L_x_22904:
        /* <DEDUP_REMOVED lines=11> */
.L_x_22909:
[----:B------:R-:W2:Y:S02]  /*03b0*/  LDG.E R4, desc[UR36][R4.64] ;  /* 0x0000002404047981 */ /* 0x000ea4000c1e1900 */
[----:B--2---:R-:W-:-:S04]  /*03c0*/  I2FP.F32.S32 R0, R4 ;  /* 0x0000000400007245 */ /* 0x004fc80000201400 */
[----:B------:R-:W-:-:S04]  /*03d0*/  F2FP.BF16.F32.PACK_AB R0, RZ, R0 ;  /* 0x00000000ff00723e */ /* 0x000fc800000010ff */
[----:B------:R-:W-:Y:S01]  /*03e0*/  PRMT R16, R0, 0x7610, R16 ;  /* 0x0000761000107816 */ /* 0x000fe20000000010 */
[----:B------:R-:W-:Y:S06]  /*03f0*/  BRA `(.L_x_22907) ;  /* 0x0000000c00a47947 */ /* 0x000fec0003800000 */
.L_x_22908:
[----:B------:R-:W2:Y:S02]  /*0400*/  LDG.E.U16 R4, desc[UR36][R4.64] ;  /* 0x0000002404047981 */ /* 0x000ea4000c1e1500 */
[----:B--2---:R-:W0:Y:S02]  /*0410*/  I2F.S16 R0, R4 ;  /* 0x0000000400007306 */ /* 0x004e240000101400 */
[----:B0-----:R-:W-:-:S04]  /*0420*/  F2FP.BF16.F32.PACK_AB R0, RZ, R0 ;  /* 0x00000000ff00723e */ /* 0x001fc800000010ff */
[----:B------:R-:W-:Y:S01]  /*0430*/  PRMT R16, R0, 0x7610, R16 ;  /* 0x0000761000107816 */ /* 0x000fe20000000010 */
[----:B------:R-:W-:Y:S06]  /*0440*/  BRA `(.L_x_22907) ;  /* 0x0000000c00907947 */ /* 0x000fec0003800000 */
.L_x_22903:
        /* <DEDUP_REMOVED lines=9> */
.L_x_22911:
[----:B------:R-:W2:Y:S02]  /*04e0*/  LDG.E.U16 R0, desc[UR36][R4.64] ;  /* 0x0000002404007981 */ /* 0x000ea4000c1e1500 */
[----:B--2---:R-:W-:-:S05]  /*04f0*/  HADD2.F32 R0, -RZ, R0.H0_H0 ;  /* 0x20000000ff007230 */ /* 0x004fca0000004100 */
[----:B------:R-:W-:-:S04]  /*0500*/  F2FP.BF16.F32.PACK_AB R0, RZ, R0 ;  /* 0x00000000ff00723e */ /* 0x000fc800000010ff */
[----:B------:R-:W-:Y:S01]  /*0510*/  PRMT R16, R0, 0x7610, R16 ;  /* 0x0000761000107816 */ /* 0x000fe20000000010 */
[----:B------:R-:W-:Y:S06]  /*0520*/  BRA `(.L_x_22907) ;  /* 0x0000000c00587947 */ /* 0x000fec0003800000 */
.L_x_22910:
        /* <DEDUP_REMOVED lines=9> */
.L_x_22913:
[----:B------:R-:W2:Y:S02]  /*05c0*/  LDG.E.U16 R4, desc[UR36][R4.64] ;  /* 0x0000002404047981 */ /* 0x000ea4000c1e1500 */
[----:B--2---:R-:W-:-:S05]  /*05d0*/  HADD2.F32 R0, -RZ, R4.H0_H0 ;  /* 0x20000004ff007230 */ /* 0x004fca0000004100 */
[----:B------:R-:W-:-:S04]  /*05e0*/  F2FP.BF16.F32.PACK_AB R0, RZ, R0 ;  /* 0x00000000ff00723e */ /* 0x000fc800000010ff */
[----:B------:R-:W-:Y:S01]  /*05f0*/  PRMT R16, R0, 0x7610, R16 ;  /* 0x0000761000107816 */ /* 0x000fe20000000010 */
[----:B------:R-:W-:Y:S06]  /*0600*/  BRA `(.L_x_22907) ;  /* 0x0000000c00207947 */ /* 0x000fec0003800000 */
.L_x_22912:
        /* <DEDUP_REMOVED lines=13> */
.L_x_22902:
        /* <DEDUP_REMOVED lines=14> */
.L_x_22916:
        /* <DEDUP_REMOVED lines=13> */
.L_x_22915:
        /* <DEDUP_REMOVED lines=27> */
.L_x_22918:
        /* <DEDUP_REMOVED lines=15> */
.L_x_22917:
[----:B------:R0:W5:Y:S01]  /*0b30*/  LDG.E.U16 R16, desc[UR36][R4.64] ;  /* 0x0000002404107981 */ /* 0x000162000c1e1500 */
[----:B------:R-:W-:Y:S05]  /*0b40*/  BRA `(.L_x_22907) ;  /* 0x0000000400d07947 */ /* 0x000fea0003800000 */
.L_x_22914:
        /* <DEDUP_REMOVED lines=13> */
.L_x_22921:
        /* <DEDUP_REMOVED lines=21> */
.L_x_22925:
[----:B------:R-:W-:Y:S05]  /*0d70*/  BSYNC.RECONVERGENT B1 ;  /* 0x0000000000017941 */ /* 0x000fea0003800200 */
.L_x_22924:
[----:B------:R-:W-:Y:S01]  /*0d80*/  IMAD.SHL.U32 R0, R0, 0x100000, RZ ;  /* 0x0010000000007824 */ /* 0x000fe200078e00ff */
[----:B------:R-:W-:-:S04]  /*0d90*/  LEA R3, R3, 0x3b800000, 0x17 ;  /* 0x3b80000003037811 */ /* 0x000fc800078eb8ff */
[----:B------:R-:W-:-:S07]  /*0da0*/  LOP3.LUT R0, R3, R0, R7, 0xfe, !PT ;  /* 0x0000000003007212 */ /* 0x000fce00078efe07 */
.L_x_22923:
[----:B------:R-:W-:Y:S05]  /*0db0*/  BSYNC.RECONVERGENT B0 ;  /* 0x0000000000007941 */ /* 0x000fea0003800200 */
.L_x_22922:
[----:B------:R-:W-:-:S04]  /*0dc0*/  F2FP.BF16.F32.PACK_AB R0, RZ, R0 ;  /* 0x00000000ff00723e */ /* 0x000fc800000010ff */
[----:B------:R-:W-:Y:S01]  /*0dd0*/  PRMT R16, R0, 0x7610, R16 ;  /* 0x0000761000107816 */ /* 0x000fe20000000010 */
[----:B------:R-:W-:Y:S06]  /*0de0*/  BRA `(.L_x_22907) ;  /* 0x0000000400287947 */ /* 0x000fec0003800000 */
.L_x_22920:
        /* <DEDUP_REMOVED lines=21> */
.L_x_22929:
[----:B------:R-:W-:Y:S05]  /*0f40*/  BSYNC.RECONVERGENT B1 ;  /* 0x0000000000017941 */ /* 0x000fea0003800200 */
.L_x_22928:
[----:B------:R-:W-:Y:S01]  /*0f50*/  IMAD.SHL.U32 R0, R0, 0x200000, RZ ;  /* 0x0020000000007824 */ /* 0x000fe200078e00ff */
[----:B------:R-:W-:-:S04]  /*0f60*/  LEA R3, R3, 0x37800000, 0x17 ;  /* 0x3780000003037811 */ /* 0x000fc800078eb8ff */
[----:B------:R-:W-:-:S07]  /*0f70*/  LOP3.LUT R0, R3, R0, R7, 0xfe, !PT ;  /* 0x0000000003007212 */ /* 0x000fce00078efe07 */
.L_x_22927:
[----:B------:R-:W-:Y:S05]  /*0f80*/  BSYNC.RECONVERGENT B0 ;  /* 0x0000000000007941 */ /* 0x000fea0003800200 */
.L_x_22926:
[----:B------:R-:W-:-:S04]  /*0f90*/  F2FP.BF16.F32.PACK_AB R0, RZ, R0 ;  /* 0x00000000ff00723e */ /* 0x000fc800000010ff */
[----:B------:R-:W-:Y:S01]  /*0fa0*/  PRMT R16, R0, 0x7610, R16 ;  /* 0x0000761000107816 */ /* 0x000fe20000000010 */
[----:B------:R-:W-:Y:S06]  /*0fb0*/  BRA `(.L_x_22907) ;  /* 0x0000000000b47947 */ /* 0x000fec0003800000 */
.L_x_22919:
[----:B------:R-:W-:-:S09]  /*0fc0*/  UISETP.NE.AND UP0, UPT, UR4, 0x1c, UPT ;  /* 0x0000001c0400788c */ /* 0x000fd2000bf05270 */
[----:B------:R-:W-:Y:S05]  /*0fd0*/  BRA.U !UP0, `(.L_x_22930) ;  /* 0x00000001089c7547 */ /* 0x000fea000b800000 */
[----:B------:R-:W-:-:S09]  /*0fe0*/  UISETP.NE.AND UP0, UPT, UR4, 0x1d, UPT ;  /* 0x0000001d0400788c */ /* 0x000fd2000bf05270 */
[----:B------:R-:W-:Y:S05]  /*0ff0*/  BRA.U !UP0, `(.L_x_22931) ;  /* 0x0000000108807547 */ /* 0x000fea000b800000 */
[----:B------:R-:W-:-:S09]  /*1000*/  UISETP.NE.AND UP0, UPT, UR4, 0x2c, UPT ;  /* 0x0000002c0400788c */ /* 0x000fd2000bf05270 */
[----:B------:R-:W-:Y:S05]  /*1010*/  BRA.U !UP0, `(.L_x_22932) ;  /* 0x0000000108487547 */ /* 0x000fea000b800000 */
.L_x_22906:
        /* <DEDUP_REMOVED lines=16> */
.L_x_22933:
[----:B------:R-:W-:Y:S01]  /*1120*/  PRMT R16, RZ, 0x7610, R16 ;  /* 0x00007610ff107816 */ /* 0x000fe20000000010 */
[----:B------:R-:W-:Y:S06]  /*1130*/  BRA `(.L_x_22907) ;  /* 0x0000000000547947 */ /* 0x000fec0003800000 */
.L_x_22932:
        /* <DEDUP_REMOVED lines=8> */
.L_x_22935:
[----:B------:R-:W-:Y:S05]  /*11c0*/  BSYNC.RECONVERGENT B0 ;  /* 0x0000000000007941 */ /* 0x000fea0003800200 */
.L_x_22934:
[----:B------:R-:W-:-:S04]  /*11d0*/  F2FP.BF16.F32.PACK_AB R0, RZ, R0 ;  /* 0x00000000ff00723e */ /* 0x000fc800000010ff */
[----:B------:R-:W-:Y:S01]  /*11e0*/  PRMT R16, R0, 0x7610, R16 ;  /* 0x0000761000107816 */ /* 0x000fe20000000010 */
[----:B------:R-:W-:Y:S06]  /*11f0*/  BRA `(.L_x_22907) ;  /* 0x0000000000247947 */ /* 0x000fec0003800000 */
.L_x_22931:
[----:B------:R-:W2:Y:S02]  /*1200*/  LDG.E.64 R4, desc[UR36][R4.64] ;  /* 0x0000002404047981 */ /* 0x000ea4000c1e1b00 */
[----:B--2---:R-:W0:Y:S02]  /*1210*/  I2F.U64 R0, R4 ;  /* 0x0000000400007312 */ /* 0x004e240000301000 */
[----:B0-----:R-:W-:-:S04]  /*1220*/  F2FP.BF16.F32.PACK_AB R0, RZ, R0 ;  /* 0x00000000ff00723e */ /* 0x001fc800000010ff */
[----:B------:R-:W-:Y:S01]  /*1230*/  PRMT R16, R0, 0x7610, R16 ;  /* 0x0000761000107816 */ /* 0x000fe20000000010 */
[----:B------:R-:W-:Y:S06]  /*1240*/  BRA `(.L_x_22907) ;  /* 0x0000000000107947 */ /* 0x000fec0003800000 */
.L_x_22930:
[----:B------:R-:W2:Y:S02]  /*1250*/  LDG.E R4, desc[UR36][R4.64] ;  /* 0x0000002404047981 */ /* 0x000ea4000c1e1900 */
[----:B--2---:R-:W-:-:S04]  /*1260*/  I2FP.F32.U32 R0, R4 ;  /* 0x0000000400007245 */ /* 0x004fc80000201000 */
[----:B------:R-:W-:-:S04]  /*1270*/  F2FP.BF16.F32.PACK_AB R0, RZ, R0 ;  /* 0x00000000ff00723e */ /* 0x000fc800000010ff */
[----:B------:R-:W-:-:S07]  /*1280*/  PRMT R16, R0, 0x7610, R16 ;  /* 0x0000761000107816 */ /* 0x000fce0000000010 */
.L_x_22907:
        /* <DEDUP_REMOVED lines=20> */
.L_x_22940:
[----:B------:R-:W2:Y:S02]  /*13d0*/  LDG.E.U8 R4, desc[UR36][R4.64] ;  /* 0x0000002404047981 */ /* 0x000ea4000c1e1100 */
[----:B--2---:R-:W-:Y:S01]  /*13e0*/  I2FP.F32.U32 R34, R4 ;  /* 0x0000000400227245 */ /* 0x004fe20000201000 */
[----:B------:R-:W-:Y:S06]  /*13f0*/  BRA `(.L_x_22942) ;  /* 0x0000000c00487947 */ /* 0x000fec0003800000 */
.L_x_22939:
        /* <DEDUP_REMOVED lines=9> */
.L_x_22944:
[----:B------:R-:W2:Y:S02]  /*1490*/  LDG.E R4, desc[UR36][R4.64] ;  /* 0x0000002404047981 */ /* 0x000ea4000c1e1900 */
[----:B--2---:R-:W-:Y:S01]  /*14a0*/  I2FP.F32.S32 R34, R4 ;  /* 0x0000000400227245 */ /* 0x004fe20000201400 */
[----:B------:R-:W-:Y:S06]  /*14b0*/  BRA `(.L_x_22942) ;  /* 0x0000000c00187947 */ /* 0x000fec0003800000 */
.L_x_22943:
[----:B------:R-:W2:Y:S02]  /*14c0*/  LDG.E.U16 R4, desc[UR36][R4.64] ;  /* 0x0000002404047981 */ /* 0x000ea4000c1e1500 */
[----:B--2---:R2:W3:Y:S01]  /*14d0*/  I2F.S16 R34, R4 ;  /* 0x0000000400227306 */ /* 0x0044e20000101400 */
[----:B------:R-:W-:Y:S05]  /*14e0*/  BRA `(.L_x_22942) ;  /* 0x0000000c000c7947 */ /* 0x000fea0003800000 */
.L_x_22938:
        /* <DEDUP_REMOVED lines=8> */
.L_x_22946:
[----:B------:R-:W2:Y:S02]  /*1570*/  LDG.E.U16 R4, desc[UR36][R4.64] ;  /* 0x0000002404047981 */ /* 0x000ea4000c1e1500 */
[----:B--2---:R-:W-:Y:S01]  /*1580*/  HADD2.F32 R34, -RZ, R4.H0_H0 ;  /* 0x20000004ff227230 */ /* 0x004fe20000004100 */
[----:B------:R-:W-:Y:S06]  /*1590*/  BRA `(.L_x_22942) ;  /* 0x0000000800e07947 */ /* 0x000fec0003800000 */
.L_x_22945:
        /* <DEDUP_REMOVED lines=8> */
.L_x_22948:
[----:B------:R-:W2:Y:S02]  /*1620*/  LDG.E.U16 R4, desc[UR36][R4.64] ;  /* 0x0000002404047981 */ /* 0x000ea4000c1e1500 */
[----:B--2---:R-:W-:Y:S01]  /*1630*/  HADD2.F32 R34, -RZ, R4.H0_H0 ;  /* 0x20000004ff227230 */ /* 0x004fe20000004100 */
[----:B------:R-:W-:Y:S06]  /*1640*/  BRA `(.L_x_22942) ;  /* 0x0000000800b47947 */ /* 0x000fec0003800000 */
.L_x_22947:
        /* <DEDUP_REMOVED lines=11> */
.L_x_22937:
        /* <DEDUP_REMOVED lines=12> */
.L_x_22951:
        /* <DEDUP_REMOVED lines=11> */
.L_x_22950:
        /* <DEDUP_REMOVED lines=25> */
.L_x_22953:
        /* <DEDUP_REMOVED lines=13> */
.L_x_22952:
[----:B------:R-:W2:Y:S02]  /*1ad0*/  LDG.E.U16 R4, desc[UR36][R4.64] ;  /* 0x0000002404047981 */ /* 0x000ea4000c1e1500 */
[----:B--2---:R-:W-:Y:S01]  /*1ae0*/  IMAD.U32 R34, R4, 0x10000, RZ ;  /* 0x0001000004227824 */ /* 0x004fe200078e00ff */
[----:B------:R-:W-:Y:S06]  /*1af0*/  BRA `(.L_x_22942) ;  /* 0x0000000400887947 */ /* 0x000fec0003800000 */
.L_x_22949:
        /* <DEDUP_REMOVED lines=11> */
.L_x_22956:
        /* <DEDUP_REMOVED lines=20> */
.L_x_22958:
[----:B------:R-:W-:Y:S05]  /*1cf0*/  BSYNC.RECONVERGENT B0 ;  /* 0x0000000000007941 */ /* 0x000fea0003800200 */
.L_x_22957:
[----:B------:R-:W-:Y:S01]  /*1d00*/  IMAD.SHL.U32 R0, R0, 0x100000, RZ ;  /* 0x0010000000007824 */ /* 0x000fe200078e00ff */
[----:B------:R-:W-:-:S04]  /*1d10*/  LEA R3, R3, 0x3b800000, 0x17 ;  /* 0x3b80000003037811 */ /* 0x000fc800078eb8ff */
[----:B------:R-:W-:Y:S01]  /*1d20*/  LOP3.LUT R34, R3, R0, R7, 0xfe, !PT ;  /* 0x0000000003227212 */ /* 0x000fe200078efe07 */
[----:B------:R-:W-:Y:S06]  /*1d30*/  BRA `(.L_x_22942) ;  /* 0x0000000000f87947 */ /* 0x000fec0003800000 */
.L_x_22955:
        /* <DEDUP_REMOVED lines=20> */
.L_x_22960:
[----:B------:R-:W-:Y:S05]  /*1e80*/  BSYNC.RECONVERGENT B0 ;  /* 0x0000000000007941 */ /* 0x000fea0003800200 */
.L_x_22959:
[----:B------:R-:W-:Y:S01]  /*1e90*/  IMAD.SHL.U32 R0, R0, 0x200000, RZ ;  /* 0x0020000000007824 */ /* 0x000fe200078e00ff */
[----:B------:R-:W-:-:S04]  /*1ea0*/  LEA R3, R3, 0x37800000, 0x17 ;  /* 0x3780000003037811 */ /* 0x000fc800078eb8ff */
[----:B------:R-:W-:Y:S01]  /*1eb0*/  LOP3.LUT R34, R3, R0, R7, 0xfe, !PT ;  /* 0x0000000003227212 */ /* 0x000fe200078efe07 */
[----:B------:R-:W-:Y:S06]  /*1ec0*/  BRA `(.L_x_22942) ;  /* 0x0000000000947947 */ /* 0x000fec0003800000 */
.L_x_22954:
[----:B------:R-:W-:-:S09]  /*1ed0*/  UISETP.NE.AND UP0, UPT, UR4, 0x1c, UPT ;  /* 0x0000001c0400788c */ /* 0x000fd2000bf05270 */
[----:B------:R-:W-:Y:S05]  /*1ee0*/  BRA.U !UP0, `(.L_x_22961) ;  /* 0x0000000108847547 */ /* 0x000fea000b800000 */
[----:B------:R-:W-:-:S09]  /*1ef0*/  UISETP.NE.AND UP0, UPT, UR4, 0x1d, UPT ;  /* 0x0000001d0400788c */ /* 0x000fd2000bf05270 */
[----:B------:R-:W-:Y:S05]  /*1f00*/  BRA.U !UP0, `(.L_x_22962) ;  /* 0x0000000108707547 */ /* 0x000fea000b800000 */
[----:B------:R-:W-:-:S09]  /*1f10*/  UISETP.NE.AND UP0, UPT, UR4, 0x2c, UPT ;  /* 0x0000002c0400788c */ /* 0x000fd2000bf05270 */
[----:B------:R-:W-:Y:S05]  /*1f20*/  BRA.U !UP0, `(.L_x_22963) ;  /* 0x0000000108487547 */ /* 0x000fea000b800000 */
.L_x_22941:
        /* <DEDUP_REMOVED lines=16> */
.L_x_22964:
[----:B------:R-:W-:Y:S01]  /*2030*/  IMAD.MOV.U32 R34, RZ, RZ, RZ ;  /* 0x000000ffff227224 */ /* 0x000fe200078e00ff */
[----:B------:R-:W-:Y:S06]  /*2040*/  BRA `(.L_x_22942) ;  /* 0x0000000000347947 */ /* 0x000fec0003800000 */
.L_x_22963:
        /* <DEDUP_REMOVED lines=8> */
.L_x_22962:
[----:B------:R-:W2:Y:S02]  /*20d0*/  LDG.E.64 R4, desc[UR36][R4.64] ;  /* 0x0000002404047981 */ /* 0x000ea4000c1e1b00 */
[----:B--2---:R0:W1:Y:S02]  /*20e0*/  I2F.U64 R34, R4 ;  /* 0x0000000400227312 */ /* 0x0040640000301000 */
[----:B01----:R-:W-:Y:S05]  /*20f0*/  BRA `(.L_x_22942) ;  /* 0x0000000000087947 */ /* 0x003fea0003800000 */
.L_x_22961:
[----:B------:R-:W2:Y:S02]  /*2100*/  LDG.E R4, desc[UR36][R4.64] ;  /* 0x0000002404047981 */ /* 0x000ea4000c1e1900 */
[----:B--2---:R-:W-:-:S07]  /*2110*/  I2FP.F32.U32 R34, R4 ;  /* 0x0000000400227245 */ /* 0x004fce0000201000 */
.L_x_22942:
[----:B------:R-:W-:Y:S05]  /*2120*/  BSYNC.RECONVERGENT B6 ;  /* 0x0000000000067941 */ /* 0x000fea0003800200 */
.L_x_22936:
        /* <DEDUP_REMOVED lines=20> */
.L_x_22969:
[----:B------:R-:W2:Y:S02]  /*2270*/  LDG.E.U8 R4, desc[UR36][R4.64] ;  /* 0x0000002404047981 */ /* 0x000ea4000c1e1100 */
[----:B--2---:R-:W-:Y:S01]  /*2280*/  I2FP.F32.U32 R17, R4 ;  /* 0x0000000400117245 */ /* 0x004fe20000201000 */
[----:B------:R-:W-:Y:S06]  /*2290*/  BRA `(.L_x_22971) ;  /* 0x0000000c00447947 */ /* 0x000fec0003800000 */
.L_x_22968:
        /* <DEDUP_REMOVED lines=9> */
.L_x_22973:
[----:B------:R-:W2:Y:S02]  /*2330*/  LDG.E R4, desc[UR36][R4.64] ;  /* 0x0000002404047981 */ /* 0x000ea4000c1e1900 */
[----:B--2---:R-:W-:Y:S01]  /*2340*/  I2FP.F32.S32 R17, R4 ;  /* 0x0000000400117245 */ /* 0x004fe20000201400 */
[----:B------:R-:W-:Y:S06]  /*2350*/  BRA `(.L_x_22971) ;  /* 0x0000000c00147947 */ /* 0x000fec0003800000 */
.L_x_22972:
[----:B------:R-:W2:Y:S02]  /*2360*/  LDG.E.U16 R4, desc[UR36][R4.64] ;  /* 0x0000002404047981 */ /* 0x000ea4000c1e1500 */
[----:B--2---:R4:W0:Y:S01]  /*2370*/  I2F.S16 R17, R4 ;  /* 0x0000000400117306 */ /* 0x0048220000101400 */
[----:B------:R-:W-:Y:S05]  /*2380*/  BRA `(.L_x_22971) ;  /* 0x0000000c00087947 */ /* 0x000fea0003800000 */
.L_x_22967:
        /* <DEDUP_REMOVED lines=8> */
.L_x_22975:
[----:B------:R-:W2:Y:S02]  /*2410*/  LDG.E.U16 R4, desc[UR36][R4.64] ;  /* 0x0000002404047981 */ /* 0x000ea4000c1e1500 */
[----:B--2---:R-:W-:Y:S01]  /*2420*/  HADD2.F32 R17, -RZ, R4.H0_H0 ;  /* 0x20000004ff117230 */ /* 0x004fe20000004100 */
[----:B------:R-:W-:Y:S06]  /*2430*/  BRA `(.L_x_22971) ;  /* 0x0000000800dc7947 */ /* 0x000fec0003800000 */
.L_x_22974:
        /* <DEDUP_REMOVED lines=8> */
.L_x_22977:
[----:B------:R-:W2:Y:S02]  /*24c0*/  LDG.E.U16 R4, desc[UR36][R4.64] ;  /* 0x0000002404047981 */ /* 0x000ea4000c1e1500 */
[----:B--2---:R-:W-:Y:S01]  /*24d0*/  HADD2.F32 R17, -RZ, R4.H0_H0 ;  /* 0x20000004ff117230 */ /* 0x004fe20000004100 */
[----:B------:R-:W-:Y:S06]  /*24e0*/  BRA `(.L_x_22971) ;  /* 0x0000000800b07947 */ /* 0x000fec0003800000 */
.L_x_22976:
        /* <DEDUP_REMOVED lines=11> */
.L_x_22966:
        /* <DEDUP_REMOVED lines=12> */
.L_x_22980:
        /* <DEDUP_REMOVED lines=11> */
.L_x_22979:
        /* <DEDUP_REMOVED lines=25> */
.L_x_22982:
        /* <DEDUP_REMOVED lines=12> */
.L_x_22981:
[----:B------:R-:W2:Y:S02]  /*2960*/  LDG.E.U16 R4, desc[UR36][R4.64] ;  /* 0x0000002404047981 */ /* 0x000ea4000c1e1500 */
[----:B--2---:R-:W-:Y:S01]  /*2970*/  IMAD.U32 R17, R4, 0x10000, RZ ;  /* 0x0001000004117824 */ /* 0x004fe200078e00ff */
[----:B------:R-:W-:Y:S06]  /*2980*/  BRA `(.L_x_22971) ;  /* 0x0000000400887947 */ /* 0x000fec0003800000 */
.L_x_22978:
        /* <DEDUP_REMOVED lines=11> */
.L_x_22985:
        /* <DEDUP_REMOVED lines=20> */
.L_x_22987:
[----:B------:R-:W-:Y:S05]  /*2b80*/  BSYNC.RECONVERGENT B0 ;  /* 0x0000000000007941 */ /* 0x000fea0003800200 */
.L_x_22986:
[----:B------:R-:W-:Y:S01]  /*2b90*/  IMAD.SHL.U32 R0, R0, 0x100000, RZ ;  /* 0x0010000000007824 */ /* 0x000fe200078e00ff */
[----:B------:R-:W-:-:S04]  /*2ba0*/  LEA R3, R3, 0x3b800000, 0x17 ;  /* 0x3b80000003037811 */ /* 0x000fc800078eb8ff */
[----:B------:R-:W-:Y:S01]  /*2bb0*/  LOP3.LUT R17, R3, R0, R17, 0xfe, !PT ;  /* 0x0000000003117212 */ /* 0x000fe200078efe11 */
[----:B------:R-:W-:Y:S06]  /*2bc0*/  BRA `(.L_x_22971) ;  /* 0x0000000000f87947 */ /* 0x000fec0003800000 */
.L_x_22984:
        /* <DEDUP_REMOVED lines=20> */
.L_x_22989:
[----:B------:R-:W-:Y:S05]  /*2d10*/  BSYNC.RECONVERGENT B0 ;  /* 0x0000000000007941 */ /* 0x000fea0003800200 */
.L_x_22988:
[----:B------:R-:W-:Y:S01]  /*2d20*/  IMAD.SHL.U32 R0, R0, 0x200000, RZ ;  /* 0x0020000000007824 */ /* 0x000fe200078e00ff */
[----:B------:R-:W-:-:S04]  /*2d30*/  LEA R3, R3, 0x37800000, 0x17 ;  /* 0x3780000003037811 */ /* 0x000fc800078eb8ff */
[----:B------:R-:W-:Y:S01]  /*2d40*/  LOP3.LUT R17, R3, R0, R17, 0xfe, !PT ;  /* 0x0000000003117212 */ /* 0x000fe200078efe11 */
[----:B------:R-:W-:Y:S06]  /*2d50*/  BRA `(.L_x_22971) ;  /* 0x0000000000947947 */ /* 0x000fec0003800000 */
.L_x_22983:
[----:B------:R-:W-:-:S09]  /*2d60*/  UISETP.NE.AND UP0, UPT, UR4, 0x1c, UPT ;  /* 0x0000001c0400788c */ /* 0x000fd2000bf05270 */
[----:B------:R-:W-:Y:S05]  /*2d70*/  BRA.U !UP0, `(.L_x_22990) ;  /* 0x0000000108847547 */ /* 0x000fea000b800000 */
[----:B------:R-:W-:-:S09]  /*2d80*/  UISETP.NE.AND UP0, UPT, UR4, 0x1d, UPT ;  /* 0x0000001d0400788c */ /* 0x000fd2000bf05270 */
[----:B------:R-:W-:Y:S05]  /*2d90*/  BRA.U !UP0, `(.L_x_22991) ;  /* 0x0000000108707547 */ /* 0x000fea000b800000 */
[----:B------:R-:W-:-:S09]  /*2da0*/  UISETP.NE.AND UP0, UPT, UR4, 0x2c, UPT ;  /* 0x0000002c0400788c */ /* 0x000fd2000bf05270 */
[----:B------:R-:W-:Y:S05]  /*2db0*/  BRA.U !UP0, `(.L_x_22992) ;  /* 0x0000000108487547 */ /* 0x000fea000b800000 */
.L_x_22970:
        /* <DEDUP_REMOVED lines=16> */
.L_x_22993:
[----:B------:R-:W-:Y:S01]  /*2ec0*/  IMAD.MOV.U32 R17, RZ, RZ, RZ ;  /* 0x000000ffff117224 */ /* 0x000fe200078e00ff */
[----:B------:R-:W-:Y:S06]  /*2ed0*/  BRA `(.L_x_22971) ;  /* 0x0000000000347947 */ /* 0x000fec0003800000 */
.L_x_22992:
        /* <DEDUP_REMOVED lines=8> */
.L_x_22991:
[----:B------:R-:W2:Y:S02]  /*2f60*/  LDG.E.64 R4, desc[UR36][R4.64] ;  /* 0x0000002404047981 */ /* 0x000ea4000c1e1b00 */
[----:B--2---:R0:W2:Y:S02]  /*2f70*/  I2F.U64 R17, R4 ;  /* 0x0000000400117312 */ /* 0x0040a40000301000 */
[----:B0-2---:R-:W-:Y:S05]  /*2f80*/  BRA `(.L_x_22971) ;  /* 0x0000000000087947 */ /* 0x005fea0003800000 */
.L_x_22990:
[----:B------:R-:W2:Y:S02]  /*2f90*/  LDG.E R4, desc[UR36][R4.64] ;  /* 0x0000002404047981 */ /* 0x000ea4000c1e1900 */
[----:B--2---:R-:W-:-:S07]  /*2fa0*/  I2FP.F32.U32 R17, R4 ;  /* 0x0000000400117245 */ /* 0x004fce0000201000 */
.L_x_22971:
[----:B------:R-:W-:Y:S05]  /*2fb0*/  BSYNC.RECONVERGENT B6 ;  /* 0x0000000000067941 */ /* 0x000fea0003800200 */
.L_x_22965:
        /* <DEDUP_REMOVED lines=20> */
.L_x_22998:
[----:B------:R-:W4:Y:S02]  /*3100*/  LDG.E.U8 R4, desc[UR36][R4.64] ;  /* 0x0000002404047981 */ /* 0x000f24000c1e1100 */
[----:B----4-:R-:W-:Y:S01]  /*3110*/  I2FP.F32.U32 R18, R4 ;  /* 0x0000000400127245 */ /* 0x010fe20000201000 */
[----:B------:R-:W-:Y:S06]  /*3120*/  BRA `(.L_x_23000) ;  /* 0x0000000c00487947 */ /* 0x000fec0003800000 */
.L_x_22997:
        /* <DEDUP_REMOVED lines=9> */
.L_x_23002:
[----:B------:R-:W4:Y:S02]  /*31c0*/  LDG.E R4, desc[UR36][R4.64] ;  /* 0x0000002404047981 */ /* 0x000f24000c1e1900 */
[----:B----4-:R-:W-:Y:S01]  /*31d0*/  I2FP.F32.S32 R18, R4 ;  /* 0x0000000400127245 */ /* 0x010fe20000201400 */
[----:B------:R-:W-:Y:S06]  /*31e0*/  BRA `(.L_x_23000) ;  /* 0x0000000c00187947 */ /* 0x000fec0003800000 */
.L_x_23001:
[----:B------:R-:W4:Y:S02]  /*31f0*/  LDG.E.U16 R4, desc[UR36][R4.64] ;  /* 0x0000002404047981 */ /* 0x000f24000c1e1500 */
[----:B----4-:R0:W4:Y:S01]  /*3200*/  I2F.S16 R18, R4 ;  /* 0x0000000400127306 */ /* 0x0101220000101400 */
[----:B------:R-:W-:Y:S05]  /*3210*/  BRA `(.L_x_23000) ;  /* 0x0000000c000c7947 */ /* 0x000fea0003800000 */
.L_x_22996:
        /* <DEDUP_REMOVED lines=8> */
.L_x_23004:
[----:B------:R-:W4:Y:S02]  /*32a0*/  LDG.E.U16 R4, desc[UR36][R4.64] ;  /* 0x0000002404047981 */ /* 0x000f24000c1e1500 */
[----:B----4-:R-:W-:Y:S01]  /*32b0*/  HADD2.F32 R18, -RZ, R4.H0_H0 ;  /* 0x20000004ff127230 */ /* 0x010fe20000004100 */
[----:B------:R-:W-:Y:S06]  /*32c0*/  BRA `(.L_x_23000) ;  /* 0x0000000800e07947 */ /* 0x000fec0003800000 */
.L_x_23003:
        /* <DEDUP_REMOVED lines=8> */
.L_x_23006:
[----:B------:R-:W4:Y:S02]  /*3350*/  LDG.E.U16 R4, desc[UR36][R4.64] ;  /* 0x0000002404047981 */ /* 0x000f24000c1e1500 */
[----:B----4-:R-:W-:Y:S01]  /*3360*/  HADD2.F32 R18, -RZ, R4.H0_H0 ;  /* 0x20000004ff127230 */ /* 0x010fe20000004100 */
[----:B------:R-:W-:Y:S06]  /*3370*/  BRA `(.L_x_23000) ;  /* 0x0000000800b47947 */ /* 0x000fec0003800000 */
.L_x_23005:
        /* <DEDUP_REMOVED lines=11> */
.L_x_22995:
        /* <DEDUP_REMOVED lines=12> */
.L_x_23009:
        /* <DEDUP_REMOVED lines=11> */
.L_x_23008:
        /* <DEDUP_REMOVED lines=25> */
.L_x_23011:
        /* <DEDUP_REMOVED lines=13> */
.L_x_23010:
[----:B------:R-:W4:Y:S02]  /*3800*/  LDG.E.U16 R4, desc[UR36][R4.64] ;  /* 0x0000002404047981 */ /* 0x000f24000c1e1500 */
[----:B----4-:R-:W-:Y:S01]  /*3810*/  IMAD.U32 R18, R4, 0x10000, RZ ;  /* 0x0001000004127824 */ /* 0x010fe200078e00ff */
[----:B------:R-:W-:Y:S06]  /*3820*/  BRA `(.L_x_23000) ;  /* 0x0000000400887947 */ /* 0x000fec0003800000 */
.L_x_23007:
        /* <DEDUP_REMOVED lines=11> */
.L_x_23014:
        /* <DEDUP_REMOVED lines=20> */
.L_x_23016:
[----:B------:R-:W-:Y:S05]  /*3a20*/  BSYNC.RECONVERGENT B0 ;  /* 0x0000000000007941 */ /* 0x000fea0003800200 */
.L_x_23015:
[----:B------:R-:W-:Y:S01]  /*3a30*/  IMAD.SHL.U32 R0, R0, 0x100000, RZ ;  /* 0x0010000000007824 */ /* 0x000fe200078e00ff */
[----:B------:R-:W-:-:S04]  /*3a40*/  LEA R3, R3, 0x3b800000, 0x17 ;  /* 0x3b80000003037811 */ /* 0x000fc800078eb8ff */
[----:B------:R-:W-:Y:S01]  /*3a50*/  LOP3.LUT R18, R3, R0, R7, 0xfe, !PT ;  /* 0x0000000003127212 */ /* 0x000fe200078efe07 */
[----:B------:R-:W-:Y:S06]  /*3a60*/  BRA `(.L_x_23000) ;  /* 0x0000000000f87947 */ /* 0x000fec0003800000 */
.L_x_23013:
        /* <DEDUP_REMOVED lines=20> */
.L_x_23018:
[----:B------:R-:W-:Y:S05]  /*3bb0*/  BSYNC.RECONVERGENT B0 ;  /* 0x0000000000007941 */ /* 0x000fea0003800200 */
.L_x_23017:
[----:B------:R-:W-:Y:S01]  /*3bc0*/  IMAD.SHL.U32 R0, R0, 0x200000, RZ ;  /* 0x0020000000007824 */ /* 0x000fe200078e00ff */
[----:B------:R-:W-:-:S04]  /*3bd0*/  LEA R3, R3, 0x37800000, 0x17 ;  /* 0x3780000003037811 */ /* 0x000fc800078eb8ff */
[----:B------:R-:W-:Y:S01]  /*3be0*/  LOP3.LUT R18, R3, R0, R7, 0xfe, !PT ;  /* 0x0000000003127212 */ /* 0x000fe200078efe07 */
[----:B------:R-:W-:Y:S06]  /*3bf0*/  BRA `(.L_x_23000) ;  /* 0x0000000000947947 */ /* 0x000fec0003800000 */
.L_x_23012:
[----:B------:R-:W-:-:S09]  /*3c00*/  UISETP.NE.AND UP0, UPT, UR4, 0x1c, UPT ;  /* 0x0000001c0400788c */ /* 0x000fd2000bf05270 */
[----:B------:R-:W-:Y:S05]  /*3c10*/  BRA.U !UP0, `(.L_x_23019) ;  /* 0x0000000108847547 */ /* 0x000fea000b800000 */
[----:B------:R-:W-:-:S09]  /*3c20*/  UISETP.NE.AND UP0, UPT, UR4, 0x1d, UPT ;  /* 0x0000001d0400788c */ /* 0x000fd2000bf05270 */
[----:B------:R-:W-:Y:S05]  /*3c30*/  BRA.U !UP0, `(.L_x_23020) ;  /* 0x0000000108707547 */ /* 0x000fea000b800000 */
[----:B------:R-:W-:-:S09]  /*3c40*/  UISETP.NE.AND UP0, UPT, UR4, 0x2c, UPT ;  /* 0x0000002c0400788c */ /* 0x000fd2000bf05270 */
[----:B------:R-:W-:Y:S05]  /*3c50*/  BRA.U !UP0, `(.L_x_23021) ;  /* 0x0000000108487547 */ /* 0x000fea000b800000 */
.L_x_22999:
        /* <DEDUP_REMOVED lines=16> */
.L_x_23022:
[----:B------:R-:W-:Y:S01]  /*3d60*/  IMAD.MOV.U32 R18, RZ, RZ, RZ ;  /* 0x000000ffff127224 */ /* 0x000fe200078e00ff */
[----:B------:R-:W-:Y:S06]  /*3d70*/  BRA `(.L_x_23000) ;  /* 0x0000000000347947 */ /* 0x000fec0003800000 */
.L_x_23021:
        /* <DEDUP_REMOVED lines=8> */
.L_x_23020:
[----:B------:R-:W4:Y:S02]  /*3e00*/  LDG.E.64 R4, desc[UR36][R4.64] ;  /* 0x0000002404047981 */ /* 0x000f24000c1e1b00 */
[----:B----4-:R0:W4:Y:S02]  /*3e10*/  I2F.U64 R18, R4 ;  /* 0x0000000400127312 */ /* 0x0101240000301000 */
[----:B0---4-:R-:W-:Y:S05]  /*3e20*/  BRA `(.L_x_23000) ;  /* 0x0000000000087947 */ /* 0x011fea0003800000 */
.L_x_23019:
[----:B------:R-:W4:Y:S02]  /*3e30*/  LDG.E R4, desc[UR36][R4.64] ;  /* 0x0000002404047981 */ /* 0x000f24000c1e1900 */
[----:B----4-:R-:W-:-:S07]  /*3e40*/  I2FP.F32.U32 R18, R4 ;  /* 0x0000000400127245 */ /* 0x010fce0000201000 */
.L_x_23000:
[----:B------:R-:W-:Y:S05]  /*3e50*/  BSYNC.RECONVERGENT B6 ;  /* 0x0000000000067941 */ /* 0x000fea0003800200 */
.L_x_22994:
        /* <DEDUP_REMOVED lines=20> */
.L_x_23027:
[----:B------:R-:W2:Y:S02]  /*3fa0*/  LDG.E.U8 R4, desc[UR36][R4.64] ;  /* 0x0000002404047981 */ /* 0x000ea4000c1e1100 */
[----:B--2---:R-:W-:Y:S01]  /*3fb0*/  I2FP.F32.U32 R22, R4 ;  /* 0x0000000400167245 */ /* 0x004fe20000201000 */
[----:B------:R-:W-:Y:S06]  /*3fc0*/  BRA `(.L_x_23029) ;  /* 0x0000000c00487947 */ /* 0x000fec0003800000 */
.L_x_23026:
        /* <DEDUP_REMOVED lines=9> */
.L_x_23031:
[----:B------:R-:W2:Y:S02]  /*4060*/  LDG.E R4, desc[UR36][R4.64] ;  /* 0x0000002404047981 */ /* 0x000ea4000c1e1900 */
[----:B--2---:R-:W-:Y:S01]  /*4070*/  I2FP.F32.S32 R22, R4 ;  /* 0x0000000400167245 */ /* 0x004fe20000201400 */
[----:B------:R-:W-:Y:S06]  /*4080*/  BRA `(.L_x_23029) ;  /* 0x0000000c00187947 */ /* 0x000fec0003800000 */
.L_x_23030:
[----:B------:R-:W2:Y:S02]  /*4090*/  LDG.E.U16 R4, desc[UR36][R4.64] ;  /* 0x0000002404047981 */ /* 0x000ea4000c1e1500 */
[----:B--2---:R0:W1:Y:S01]  /*40a0*/  I2F.S16 R22, R4 ;  /* 0x0000000400167306 */ /* 0x0040620000101400 */
[----:B------:R-:W-:Y:S05]  /*40b0*/  BRA `(.L_x_23029) ;  /* 0x0000000c000c7947 */ /* 0x000fea0003800000 */
.L_x_23025:
        /* <DEDUP_REMOVED lines=8> */
.L_x_23033:
[----:B------:R-:W2:Y:S02]  /*4140*/  LDG.E.U16 R4, desc[UR36][R4.64] ;  /* 0x0000002404047981 */ /* 0x000ea4000c1e1500 */
[----:B--2---:R-:W-:Y:S01]  /*4150*/  HADD2.F32 R22, -RZ, R4.H0_H0 ;  /* 0x20000004ff167230 */ /* 0x004fe20000004100 */
[----:B------:R-:W-:Y:S06]  /*4160*/  BRA `(.L_x_23029) ;  /* 0x0000000800e07947 */ /* 0x000fec0003800000 */
.L_x_23032:
        /* <DEDUP_REMOVED lines=8> */
.L_x_23035:
[----:B------:R-:W2:Y:S02]  /*41f0*/  LDG.E.U16 R4, desc[UR36][R4.64] ;  /* 0x0000002404047981 */ /* 0x000ea4000c1e1500 */
[----:B--2---:R-:W-:Y:S01]  /*4200*/  HADD2.F32 R22, -RZ, R4.H0_H0 ;  /* 0x20000004ff167230 */ /* 0x004fe20000004100 */
[----:B------:R-:W-:Y:S06]  /*4210*/  BRA `(.L_x_23029) ;  /* 0x0000000800b47947 */ /* 0x000fec0003800000 */
.L_x_23034:
        /* <DEDUP_REMOVED lines=11> */
.L_x_23024:
        /* <DEDUP_REMOVED lines=12> */
.L_x_23038:
        /* <DEDUP_REMOVED lines=11> */
.L_x_23037:
        /* <DEDUP_REMOVED lines=25> */
.L_x_23040:
        /* <DEDUP_REMOVED lines=13> */
.L_x_23039:
[----:B------:R-:W2:Y:S02]  /*46a0*/  LDG.E.U16 R4, desc[UR36][R4.64] ;  /* 0x0000002404047981 */ /* 0x000ea4000c1e1500 */
[----:B--2---:R-:W-:Y:S01]  /*46b0*/  IMAD.U32 R22, R4, 0x10000, RZ ;  /* 0x0001000004167824 */ /* 0x004fe200078e00ff */
[----:B------:R-:W-:Y:S06]  /*46c0*/  BRA `(.L_x_23029) ;  /* 0x0000000400887947 */ /* 0x000fec0003800000 */
.L_x_23036:
        /* <DEDUP_REMOVED lines=11> */
.L_x_23043:
        /* <DEDUP_REMOVED lines=20> */
.L_x_23045:
[----:B------:R-:W-:Y:S05]  /*48c0*/  BSYNC.RECONVERGENT B0 ;  /* 0x0000000000007941 */ /* 0x000fea0003800200 */
.L_x_23044:
[----:B------:R-:W-:Y:S01]  /*48d0*/  IMAD.SHL.U32 R0, R0, 0x100000, RZ ;  /* 0x0010000000007824 */ /* 0x000fe200078e00ff */
[----:B------:R-:W-:-:S04]  /*48e0*/  LEA R3, R3, 0x3b800000, 0x17 ;  /* 0x3b80000003037811 */ /* 0x000fc800078eb8ff */
[----:B------:R-:W-:Y:S01]  /*48f0*/  LOP3.LUT R22, R3, R0, R7, 0xfe, !PT ;  /* 0x0000000003167212 */ /* 0x000fe200078efe07 */
[----:B------:R-:W-:Y:S06]  /*4900*/  BRA `(.L_x_23029) ;  /* 0x0000000000f87947 */ /* 0x000fec0003800000 */
.L_x_23042:
        /* <DEDUP_REMOVED lines=20> */
.L_x_23047:
[----:B------:R-:W-:Y:S05]  /*4a50*/  BSYNC.RECONVERGENT B0 ;  /* 0x0000000000007941 */ /* 0x000fea0003800200 */
.L_x_23046:
[----:B------:R-:W-:Y:S01]  /*4a60*/  IMAD.SHL.U32 R0, R0, 0x200000, RZ ;  /* 0x0020000000007824 */ /* 0x000fe200078e00ff */
[----:B------:R-:W-:-:S04]  /*4a70*/  LEA R3, R3, 0x37800000, 0x17 ;  /* 0x3780000003037811 */ /* 0x000fc800078eb8ff */
[----:B------:R-:W-:Y:S01]  /*4a80*/  LOP3.LUT R22, R3, R0, R7, 0xfe, !PT ;  /* 0x0000000003167212 */ /* 0x000fe200078efe07 */
[----:B------:R-:W-:Y:S06]  /*4a90*/  BRA `(.L_x_23029) ;  /* 0x0000000000947947 */ /* 0x000fec0003800000 */
.L_x_23041:
[----:B------:R-:W-:-:S09]  /*4aa0*/  UISETP.NE.AND UP0, UPT, UR4, 0x1c, UPT ;  /* 0x0000001c0400788c */ /* 0x000fd2000bf05270 */
[----:B------:R-:W-:Y:S05]  /*4ab0*/  BRA.U !UP0, `(.L_x_23048) ;  /* 0x0000000108847547 */ /* 0x000fea000b800000 */
[----:B------:R-:W-:-:S09]  /*4ac0*/  UISETP.NE.AND UP0, UPT, UR4, 0x1d, UPT ;  /* 0x0000001d0400788c */ /* 0x000fd2000bf05270 */
[----:B------:R-:W-:Y:S05]  /*4ad0*/  BRA.U !UP0, `(.L_x_23049) ;  /* 0x0000000108707547 */ /* 0x000fea000b800000 */
[----:B------:R-:W-:-:S09]  /*4ae0*/  UISETP.NE.AND UP0, UPT, UR4, 0x2c, UPT ;  /* 0x0000002c0400788c */ /* 0x000fd2000bf05270 */
[----:B------:R-:W-:Y:S05]  /*4af0*/  BRA.U !UP0, `(.L_x_23050) ;  /* 0x0000000108487547 */ /* 0x000fea000b800000 */
.L_x_23028:
        /* <DEDUP_REMOVED lines=16> */
.L_x_23051:
[----:B------:R-:W-:Y:S01]  /*4c00*/  IMAD.MOV.U32 R22, RZ, RZ, RZ ;  /* 0x000000ffff167224 */ /* 0x000fe200078e00ff */
[----:B------:R-:W-:Y:S06]  /*4c10*/  BRA `(.L_x_23029) ;  /* 0x0000000000347947 */ /* 0x000fec0003800000 */
.L_x_23050:
        /* <DEDUP_REMOVED lines=8> */
.L_x_23049:
[----:B------:R-:W2:Y:S02]  /*4ca0*/  LDG.E.64 R22, desc[UR36][R4.64] ;  /* 0x0000002404167981 */ /* 0x000ea4000c1e1b00 */
[----:B--2---:R0:W1:Y:S02]  /*4cb0*/  I2F.U64 R22, R22 ;  /* 0x0000001600167312 */ /* 0x0040640000301000 */
[----:B01----:R-:W-:Y:S05]  /*4cc0*/  BRA `(.L_x_23029) ;  /* 0x0000000000087947 */ /* 0x003fea0003800000 */
.L_x_23048:
[----:B------:R-:W2:Y:S02]  /*4cd0*/  LDG.E R4, desc[UR36][R4.64] ;  /* 0x0000002404047981 */ /* 0x000ea4000c1e1900 */
[----:B--2---:R-:W-:-:S07]  /*4ce0*/  I2FP.F32.U32 R22, R4 ;  /* 0x0000000400167245 */ /* 0x004fce0000201000 */
.L_x_23029:
[----:B------:R-:W-:Y:S05]  /*4cf0*/  BSYNC.RECONVERGENT B6 ;  /* 0x0000000000067941 */ /* 0x000fea0003800200 */
.L_x_23023:
[----:B------:R-:W-:-:S07]  /*4d00*/  VIADD R33, R35, 0x80 ;  /* 0x0000008023217836 */ /* 0x000fce0000000000 */
.L_x_22901:
[----:B------:R-:W-:Y:S05]  /*4d10*/  BSYNC.RECONVERGENT B7 ;  /* 0x0000000000077941 */ /* 0x000fea0003800200 */
.L_x_22900:
        /* <DEDUP_REMOVED lines=29> */
.L_x_23057:
[----:B------:R-:W2:Y:S02]  /*4ef0*/  LDG.E.U8 R4, desc[UR36][R4.64] ;  /* 0x0000002404047981 */ /* 0x000ea4000c1e1100 */
[----:B--2---:R-:W-:-:S04]  /*4f00*/  I2FP.F32.U32 R0, R4 ;  /* 0x0000000400007245 */ /* 0x004fc80000201000 */
[----:B------:R-:W-:-:S04]  /*4f10*/  F2FP.BF16.F32.PACK_AB R0, RZ, R0 ;  /* 0x00000000ff00723e */ /* 0x000fc800000010ff */
[----:B------:R-:W-:Y:S01]  /*4f20*/  PRMT R23, R0, 0x7610, R23 ;  /* 0x0000761000177816 */ /* 0x000fe20000000017 */
[----:B------:R-:W-:Y:S06]  /*4f30*/  BRA `(.L_x_23059) ;  /* 0x0000000c00e47947 */ /* 0x000fec0003800000 */
.L_x_23056:
        /* <DEDUP_REMOVED lines=11> */
.L_x_23061:
[----:B------:R-:W2:Y:S02]  /*4ff0*/  LDG.E R4, desc[UR36][R4.64] ;  /* 0x0000002404047981 */ /* 0x000ea4000c1e1900 */
[----:B--2---:R-:W-:-:S04]  /*5000*/  I2FP.F32.S32 R0, R4 ;  /* 0x0000000400007245 */ /* 0x004fc80000201400 */
[----:B------:R-:W-:-:S04]  /*5010*/  F2FP.BF16.F32.PACK_AB R0, RZ, R0 ;  /* 0x00000000ff00723e */ /* 0x000fc800000010ff */
[----:B------:R-:W-:Y:S01]  /*5020*/  PRMT R23, R0, 0x7610, R23 ;  /* 0x0000761000177816 */ /* 0x000fe20000000017 */
[----:B------:R-:W-:Y:S06]  /*5030*/  BRA `(.L_x_23059) ;  /* 0x0000000c00a47947 */ /* 0x000fec0003800000 */
.L_x_23060:
[----:B------:R-:W2:Y:S02]  /*5040*/  LDG.E.U16 R4, desc[UR36][R4.64] ;  /* 0x0000002404047981 */ /* 0x000ea4000c1e1500 */
[----:B--2---:R-:W0:Y:S02]  /*5050*/  I2F.S16 R0, R4 ;  /* 0x0000000400007306 */ /* 0x004e240000101400 */
[----:B0-----:R-:W-:-:S04]  /*5060*/  F2FP.BF16.F32.PACK_AB R0, RZ, R0 ;  /* 0x00000000ff00723e */ /* 0x001fc800000010ff */
[----:B------:R-:W-:Y:S01]  /*5070*/  PRMT R23, R0, 0x7610, R23 ;  /* 0x0000761000177816 */ /* 0x000fe20000000017 */
[----:B------:R-:W-:Y:S06]  /*5080*/  BRA `(.L_x_23059) ;  /* 0x0000000c00907947 */ /* 0x000fec0003800000 */
.L_x_23055:
        /* <DEDUP_REMOVED lines=9> */
.L_x_23063:
[----:B------:R-:W2:Y:S02]  /*5120*/  LDG.E.U16 R0, desc[UR36][R4.64] ;  /* 0x0000002404007981 */ /* 0x000ea4000c1e1500 */
[----:B--2---:R-:W-:-:S05]  /*5130*/  HADD2.F32 R0, -RZ, R0.H0_H0 ;  /* 0x20000000ff007230 */ /* 0x004fca0000004100 */
[----:B------:R-:W-:-:S04]  /*5140*/  F2FP.BF16.F32.PACK_AB R0, RZ, R0 ;  /* 0x00000000ff00723e */ /* 0x000fc800000010ff */
[----:B------:R-:W-:Y:S01]  /*5150*/  PRMT R23, R0, 0x7610, R23 ;  /* 0x0000761000177816 */ /* 0x000fe20000000017 */
[----:B------:R-:W-:Y:S06]  /*5160*/  BRA `(.L_x_23059) ;  /* 0x0000000c00587947 */ /* 0x000fec0003800000 */
.L_x_23062:
        /* <DEDUP_REMOVED lines=9> */
.L_x_23065:
[----:B------:R-:W2:Y:S02]  /*5200*/  LDG.E.U16 R4, desc[UR36][R4.64] ;  /* 0x0000002404047981 */ /* 0x000ea4000c1e1500 */
[----:B--2---:R-:W-:-:S05]  /*5210*/  HADD2.F32 R0, -RZ, R4.H0_H0 ;  /* 0x20000004ff007230 */ /* 0x004fca0000004100 */
[----:B------:R-:W-:-:S04]  /*5220*/  F2FP.BF16.F32.PACK_AB R0, RZ, R0 ;  /* 0x00000000ff00723e */ /* 0x000fc800000010ff */
[----:B------:R-:W-:Y:S01]  /*5230*/  PRMT R23, R0, 0x7610, R23 ;  /* 0x0000761000177816 */ /* 0x000fe20000000017 */
[----:B------:R-:W-:Y:S06]  /*5240*/  BRA `(.L_x_23059) ;  /* 0x0000000c00207947 */ /* 0x000fec0003800000 */
.L_x_23064:
        /* <DEDUP_REMOVED lines=13> */
.L_x_23054:
        /* <DEDUP_REMOVED lines=14> */
.L_x_23068:
        /* <DEDUP_REMOVED lines=13> */
.L_x_23067:
        /* <DEDUP_REMOVED lines=27> */
.L_x_23070:
        /* <DEDUP_REMOVED lines=15> */
.L_x_23069:
[----:B------:R0:W5:Y:S01]  /*5770*/  LDG.E.U16 R23, desc[UR36][R4.64] ;  /* 0x0000002404177981 */ /* 0x000162000c1e1500 */
[----:B------:R-:W-:Y:S05]  /*5780*/  BRA `(.L_x_23059) ;  /* 0x0000000400d07947 */ /* 0x000fea0003800000 */
.L_x_23066:
        /* <DEDUP_REMOVED lines=13> */
.L_x_23073:
        /* <DEDUP_REMOVED lines=21> */
.L_x_23077:
[----:B------:R-:W-:Y:S05]  /*59b0*/  BSYNC.RECONVERGENT B1 ;  /* 0x0000000000017941 */ /* 0x000fea0003800200 */
.L_x_23076:
[----:B------:R-:W-:Y:S01]  /*59c0*/  IMAD.SHL.U32 R0, R0, 0x100000, RZ ;  /* 0x0010000000007824 */ /* 0x000fe200078e00ff */
[----:B------:R-:W-:-:S04]  /*59d0*/  LEA R3, R3, 0x3b800000, 0x17 ;  /* 0x3b80000003037811 */ /* 0x000fc800078eb8ff */
[----:B------:R-:W-:-:S07]  /*59e0*/  LOP3.LUT R0, R3, R0, R7, 0xfe, !PT ;  /* 0x0000000003007212 */ /* 0x000fce00078efe07 */
.L_x_23075:
[----:B------:R-:W-:Y:S05]  /*59f0*/  BSYNC.RECONVERGENT B0 ;  /* 0x0000000000007941 */ /* 0x000fea0003800200 */
.L_x_23074:
[----:B------:R-:W-:-:S04]  /*5a00*/  F2FP.BF16.F32.PACK_AB R0, RZ, R0 ;  /* 0x00000000ff00723e */ /* 0x000fc800000010ff */
[----:B------:R-:W-:Y:S01]  /*5a10*/  PRMT R23, R0, 0x7610, R23 ;  /* 0x0000761000177816 */ /* 0x000fe20000000017 */
[----:B------:R-:W-:Y:S06]  /*5a20*/  BRA `(.L_x_23059) ;  /* 0x0000000400287947 */ /* 0x000fec0003800000 */
.L_x_23072:
        /* <DEDUP_REMOVED lines=21> */
.L_x_23081:
[----:B------:R-:W-:Y:S05]  /*5b80*/  BSYNC.RECONVERGENT B1 ;  /* 0x0000000000017941 */ /* 0x000fea0003800200 */
.L_x_23080:
[----:B------:R-:W-:Y:S01]  /*5b90*/  IMAD.SHL.U32 R0, R0, 0x200000, RZ ;  /* 0x0020000000007824 */ /* 0x000fe200078e00ff */
[----:B------:R-:W-:-:S04]  /*5ba0*/  LEA R3, R3, 0x37800000, 0x17 ;  /* 0x3780000003037811 */ /* 0x000fc800078eb8ff */
[----:B------:R-:W-:-:S07]  /*5bb0*/  LOP3.LUT R0, R3, R0, R7, 0xfe, !PT ;  /* 0x0000000003007212 */ /* 0x000fce00078efe07 */
.L_x_23079:
[----:B------:R-:W-:Y:S05]  /*5bc0*/  BSYNC.RECONVERGENT B0 ;  /* 0x0000000000007941 */ /* 0x000fea0003800200 */
.L_x_23078:
[----:B------:R-:W-:-:S04]  /*5bd0*/  F2FP.BF16.F32.PACK_AB R0, RZ, R0 ;  /* 0x00000000ff00723e */ /* 0x000fc800000010ff */
[----:B------:R-:W-:Y:S01]  /*5be0*/  PRMT R23, R0, 0x7610, R23 ;  /* 0x0000761000177816 */ /* 0x000fe20000000017 */
[----:B------:R-:W-:Y:S06]  /*5bf0*/  BRA `(.L_x_23059) ;  /* 0x0000000000b47947 */ /* 0x000fec0003800000 */
.L_x_23071:
        /* <DEDUP_REMOVED lines=14> */
.L_x_23085:
[----:B------:R-:W-:Y:S05]  /*5ce0*/  BSYNC.RECONVERGENT B0 ;  /* 0x0000000000007941 */ /* 0x000fea0003800200 */
.L_x_23084:
[----:B------:R-:W-:-:S04]  /*5cf0*/  F2FP.BF16.F32.PACK_AB R0, RZ, R0 ;  /* 0x00000000ff00723e */ /* 0x000fc800000010ff */
[----:B------:R-:W-:Y:S01]  /*5d00*/  PRMT R23, R0, 0x7610, R23 ;  /* 0x0000761000177816 */ /* 0x000fe20000000017 */
[----:B------:R-:W-:Y:S06]  /*5d10*/  BRA `(.L_x_23059) ;  /* 0x00000000006c7947 */ /* 0x000fec0003800000 */
.L_x_23058:
        /* <DEDUP_REMOVED lines=16> */
.L_x_23086:
[----:B------:R-:W-:Y:S01]  /*5e20*/  PRMT R23, RZ, 0x7610, R23 ;  /* 0x00007610ff177816 */ /* 0x000fe20000000017 */
[----:B------:R-:W-:Y:S06]  /*5e30*/  BRA `(.L_x_23059) ;  /* 0x0000000000247947 */ /* 0x000fec0003800000 */
.L_x_23083:
[----:B------:R-:W2:Y:S02]  /*5e40*/  LDG.E.64 R4, desc[UR36][R4.64] ;  /* 0x0000002404047981 */ /* 0x000ea4000c1e1b00 */
[----:B--2---:R-:W0:Y:S02]  /*5e50*/  I2F.U64 R0, R4 ;  /* 0x0000000400007312 */ /* 0x004e240000301000 */
[----:B0-----:R-:W-:-:S04]  /*5e60*/  F2FP.BF16.F32.PACK_AB R0, RZ, R0 ;  /* 0x00000000ff00723e */ /* 0x001fc800000010ff */
[----:B------:R-:W-:Y:S01]  /*5e70*/  PRMT R23, R0, 0x7610, R23 ;  /* 0x0000761000177816 */ /* 0x000fe20000000017 */
[----:B------:R-:W-:Y:S06]  /*5e80*/  BRA `(.L_x_23059) ;  /* 0x0000000000107947 */ /* 0x000fec0003800000 */
.L_x_23082:
[----:B------:R-:W2:Y:S02]  /*5e90*/  LDG.E R4, desc[UR36][R4.64] ;  /* 0x0000002404047981 */ /* 0x000ea4000c1e1900 */
[----:B--2---:R-:W-:-:S04]  /*5ea0*/  I2FP.F32.U32 R0, R4 ;  /* 0x0000000400007245 */ /* 0x004fc80000201000 */
[----:B------:R-:W-:-:S04]  /*5eb0*/  F2FP.BF16.F32.PACK_AB R0, RZ, R0 ;  /* 0x00000000ff00723e */ /* 0x000fc800000010ff */
[----:B------:R-:W-:-:S07]  /*5ec0*/  PRMT R23, R0, 0x7610, R23 ;  /* 0x0000761000177816 */ /* 0x000fce0000000017 */
.L_x_23059:
        /* <DEDUP_REMOVED lines=20> */
.L_x_23091:
[----:B------:R-:W2:Y:S02]  /*6010*/  LDG.E.U8 R4, desc[UR36][R4.64] ;  /* 0x0000002404047981 */ /* 0x000ea4000c1e1100 */
[----:B--2---:R-:W-:Y:S01]  /*6020*/  I2FP.F32.U32 R19, R4 ;  /* 0x0000000400137245 */ /* 0x004fe20000201000 */
[----:B------:R-:W-:Y:S06]  /*6030*/  BRA `(.L_x_23093) ;  /* 0x0000000c00447947 */ /* 0x000fec0003800000 */
.L_x_23090:
        /* <DEDUP_REMOVED lines=9> */
.L_x_23095:
[----:B------:R-:W2:Y:S02]  /*60d0*/  LDG.E R4, desc[UR36][R4.64] ;  /* 0x0000002404047981 */ /* 0x000ea4000c1e1900 */
[----:B--2---:R-:W-:Y:S01]  /*60e0*/  I2FP.F32.S32 R19, R4 ;  /* 0x0000000400137245 */ /* 0x004fe20000201400 */
[----:B------:R-:W-:Y:S06]  /*60f0*/  BRA `(.L_x_23093) ;  /* 0x0000000c00147947 */ /* 0x000fec0003800000 */
.L_x_23094:
[----:B------:R-:W2:Y:S02]  /*6100*/  LDG.E.U16 R4, desc[UR36][R4.64] ;  /* 0x0000002404047981 */ /* 0x000ea4000c1e1500 */
[----:B--2---:R0:W1:Y:S01]  /*6110*/  I2F.S16 R19, R4 ;  /* 0x0000000400137306 */ /* 0x0040620000101400 */
[----:B------:R-:W-:Y:S05]  /*6120*/  BRA `(.L_x_23093) ;  /* 0x0000000c00087947 */ /* 0x000fea0003800000 */
.L_x_23089:
        /* <DEDUP_REMOVED lines=8> */
.L_x_23097:
[----:B------:R-:W2:Y:S02]  /*61b0*/  LDG.E.U16 R4, desc[UR36][R4.64] ;  /* 0x0000002404047981 */ /* 0x000ea4000c1e1500 */
[----:B--2---:R-:W-:Y:S01]  /*61c0*/  HADD2.F32 R19, -RZ, R4.H0_H0 ;  /* 0x20000004ff137230 */ /* 0x004fe20000004100 */
[----:B------:R-:W-:Y:S06]  /*61d0*/  BRA `(.L_x_23093) ;  /* 0x0000000800dc7947 */ /* 0x000fec0003800000 */
.L_x_23096:
        /* <DEDUP_REMOVED lines=8> */
.L_x_23099:
[----:B------:R-:W2:Y:S02]  /*6260*/  LDG.E.U16 R4, desc[UR36][R4.64] ;  /* 0x0000002404047981 */ /* 0x000ea4000c1e1500 */
[----:B--2---:R-:W-:Y:S01]  /*6270*/  HADD2.F32 R19, -RZ, R4.H0_H0 ;  /* 0x20000004ff137230 */ /* 0x004fe20000004100 */
[----:B------:R-:W-:Y:S06]  /*6280*/  BRA `(.L_x_23093) ;  /* 0x0000000800b07947 */ /* 0x000fec0003800000 */
.L_x_23098:
        /* <DEDUP_REMOVED lines=11> */
.L_x_23088:
        /* <DEDUP_REMOVED lines=12> */
.L_x_23102:
        /* <DEDUP_REMOVED lines=11> */
.L_x_23101:
        /* <DEDUP_REMOVED lines=25> */
.L_x_23104:
        /* <DEDUP_REMOVED lines=12> */
.L_x_23103:
[----:B------:R-:W2:Y:S02]  /*6700*/  LDG.E.U16 R4, desc[UR36][R4.64] ;  /* 0x0000002404047981 */ /* 0x000ea4000c1e1500 */
[----:B--2---:R-:W-:Y:S01]  /*6710*/  IMAD.U32 R19, R4, 0x10000, RZ ;  /* 0x0001000004137824 */ /* 0x004fe200078e00ff */
[----:B------:R-:W-:Y:S06]  /*6720*/  BRA `(.L_x_23093) ;  /* 0x0000000400887947 */ /* 0x000fec0003800000 */
.L_x_23100:
        /* <DEDUP_REMOVED lines=11> */
.L_x_23107:
        /* <DEDUP_REMOVED lines=20> */
.L_x_23109:
[----:B------:R-:W-:Y:S05]  /*6920*/  BSYNC.RECONVERGENT B0 ;  /* 0x0000000000007941 */ /* 0x000fea0003800200 */
.L_x_23108:
[----:B------:R-:W-:Y:S01]  /*6930*/  IMAD.SHL.U32 R0, R0, 0x100000, RZ ;  /* 0x0010000000007824 */ /* 0x000fe200078e00ff */
[----:B------:R-:W-:-:S04]  /*6940*/  LEA R3, R3, 0x3b800000, 0x17 ;  /* 0x3b80000003037811 */ /* 0x000fc800078eb8ff */
[----:B------:R-:W-:Y:S01]  /*6950*/  LOP3.LUT R19, R3, R0, R19, 0xfe, !PT ;  /* 0x0000000003137212 */ /* 0x000fe200078efe13 */
[----:B------:R-:W-:Y:S06]  /*6960*/  BRA `(.L_x_23093) ;  /* 0x0000000000f87947 */ /* 0x000fec0003800000 */
.L_x_23106:
        /* <DEDUP_REMOVED lines=20> */
.L_x_23111:
[----:B------:R-:W-:Y:S05]  /*6ab0*/  BSYNC.RECONVERGENT B0 ;  /* 0x0000000000007941 */ /* 0x000fea0003800200 */
.L_x_23110:
[----:B------:R-:W-:Y:S01]  /*6ac0*/  IMAD.SHL.U32 R0, R0, 0x200000, RZ ;  /* 0x0020000000007824 */ /* 0x000fe200078e00ff */
[----:B------:R-:W-:-:S04]  /*6ad0*/  LEA R3, R3, 0x37800000, 0x17 ;  /* 0x3780000003037811 */ /* 0x000fc800078eb8ff */
[----:B------:R-:W-:Y:S01]  /*6ae0*/  LOP3.LUT R19, R3, R0, R19, 0xfe, !PT ;  /* 0x0000000003137212 */ /* 0x000fe200078efe13 */
[----:B------:R-:W-:Y:S06]  /*6af0*/  BRA `(.L_x_23093) ;  /* 0x0000000000947947 */ /* 0x000fec0003800000 */
.L_x_23105:
        /* <DEDUP_REMOVED lines=14> */
.L_x_23092:
        /* <DEDUP_REMOVED lines=16> */
.L_x_23114:
[----:B------:R-:W-:Y:S01]  /*6ce0*/  IMAD.MOV.U32 R19, RZ, RZ, RZ ;  /* 0x000000ffff137224 */ /* 0x000fe200078e00ff */
[----:B------:R-:W-:Y:S06]  /*6cf0*/  BRA `(.L_x_23093) ;  /* 0x0000000000147947 */ /* 0x000fec0003800000 */
.L_x_23113:
[----:B------:R-:W2:Y:S02]  /*6d00*/  LDG.E.64 R4, desc[UR36][R4.64] ;  /* 0x0000002404047981 */ /* 0x000ea4000c1e1b00 */
[----:B--2---:R0:W1:Y:S02]  /*6d10*/  I2F.U64 R19, R4 ;  /* 0x0000000400137312 */ /* 0x0040640000301000 */
[----:B01----:R-:W-:Y:S05]  /*6d20*/  BRA `(.L_x_23093) ;  /* 0x0000000000087947 */ /* 0x003fea0003800000 */
.L_x_23112:
[----:B------:R-:W2:Y:S02]  /*6d30*/  LDG.E R4, desc[UR36][R4.64] ;  /* 0x0000002404047981 */ /* 0x000ea4000c1e1900 */
[----:B--2---:R-:W-:-:S07]  /*6d40*/  I2FP.F32.U32 R19, R4 ;  /* 0x0000000400137245 */ /* 0x004fce0000201000 */
.L_x_23093:
[----:B------:R-:W-:Y:S05]  /*6d50*/  BSYNC.RECONVERGENT B6 ;  /* 0x0000000000067941 */ /* 0x000fea0003800200 */
.L_x_23087:
        /* <DEDUP_REMOVED lines=20> */
.L_x_23119:
[----:B------:R-:W2:Y:S02]  /*6ea0*/  LDG.E.U8 R4, desc[UR36][R4.64] ;  /* 0x0000002404047981 */ /* 0x000ea4000c1e1100 */
[----:B--2---:R-:W-:Y:S01]  /*6eb0*/  I2FP.F32.U32 R24, R4 ;  /* 0x0000000400187245 */ /* 0x004fe20000201000 */
[----:B------:R-:W-:Y:S06]  /*6ec0*/  BRA `(.L_x_23121) ;  /* 0x0000000c00487947 */ /* 0x000fec0003800000 */
.L_x_23118:
        /* <DEDUP_REMOVED lines=9> */
.L_x_23123:
[----:B------:R-:W2:Y:S02]  /*6f60*/  LDG.E R4, desc[UR36][R4.64] ;  /* 0x0000002404047981 */ /* 0x000ea4000c1e1900 */
[----:B--2---:R-:W-:Y:S01]  /*6f70*/  I2FP.F32.S32 R24, R4 ;  /* 0x0000000400187245 */ /* 0x004fe20000201400 */
[----:B------:R-:W-:Y:S06]  /*6f80*/  BRA `(.L_x_23121) ;  /* 0x0000000c00187947 */ /* 0x000fec0003800000 */
.L_x_23122:
[----:B------:R-:W2:Y:S02]  /*6f90*/  LDG.E.U16 R4, desc[UR36][R4.64] ;  /* 0x0000002404047981 */ /* 0x000ea4000c1e1500 */
[----:B--2---:R0:W1:Y:S01]  /*6fa0*/  I2F.S16 R24, R4 ;  /* 0x0000000400187306 */ /* 0x0040620000101400 */
[----:B------:R-:W-:Y:S05]  /*6fb0*/  BRA `(.L_x_23121) ;  /* 0x0000000c000c7947 */ /* 0x000fea0003800000 */
.L_x_23117:
        /* <DEDUP_REMOVED lines=8> */
.L_x_23125:
[----:B------:R-:W2:Y:S02]  /*7040*/  LDG.E.U16 R4, desc[UR36][R4.64] ;  /* 0x0000002404047981 */ /* 0x000ea4000c1e1500 */
[----:B--2---:R-:W-:Y:S01]  /*7050*/  HADD2.F32 R24, -RZ, R4.H0_H0 ;  /* 0x20000004ff187230 */ /* 0x004fe20000004100 */
[----:B------:R-:W-:Y:S06]  /*7060*/  BRA `(.L_x_23121) ;  /* 0x0000000800e07947 */ /* 0x000fec0003800000 */
.L_x_23124:
        /* <DEDUP_REMOVED lines=8> */
.L_x_23127:
[----:B------:R-:W2:Y:S02]  /*70f0*/  LDG.E.U16 R4, desc[UR36][R4.64] ;  /* 0x0000002404047981 */ /* 0x000ea4000c1e1500 */
[----:B--2---:R-:W-:Y:S01]  /*7100*/  HADD2.F32 R24, -RZ, R4.H0_H0 ;  /* 0x20000004ff187230 */ /* 0x004fe20000004100 */
[----:B------:R-:W-:Y:S06]  /*7110*/  BRA `(.L_x_23121) ;  /* 0x0000000800b47947 */ /* 0x000fec0003800000 */
.L_x_23126:
        /* <DEDUP_REMOVED lines=11> */
.L_x_23116:
        /* <DEDUP_REMOVED lines=12> */
.L_x_23130:
        /* <DEDUP_REMOVED lines=11> */
.L_x_23129:
        /* <DEDUP_REMOVED lines=25> */
.L_x_23132:
        /* <DEDUP_REMOVED lines=13> */
.L_x_23131:
[----:B------:R-:W2:Y:S02]  /*75a0*/  LDG.E.U16 R4, desc[UR36][R4.64] ;  /* 0x0000002404047981 */ /* 0x000ea4000c1e1500 */
[----:B--2---:R-:W-:Y:S01]  /*75b0*/  IMAD.U32 R24, R4, 0x10000, RZ ;  /* 0x0001000004187824 */ /* 0x004fe200078e00ff */
[----:B------:R-:W-:Y:S06]  /*75c0*/  BRA `(.L_x_23121) ;  /* 0x0000000400887947 */ /* 0x000fec0003800000 */
.L_x_23128:
        /* <DEDUP_REMOVED lines=11> */
.L_x_23135:
        /* <DEDUP_REMOVED lines=20> */
.L_x_23137:
[----:B------:R-:W-:Y:S05]  /*77c0*/  BSYNC.RECONVERGENT B0 ;  /* 0x0000000000007941 */ /* 0x000fea0003800200 */
.L_x_23136:
[----:B------:R-:W-:Y:S01]  /*77d0*/  IMAD.SHL.U32 R0, R0, 0x100000, RZ ;  /* 0x0010000000007824 */ /* 0x000fe200078e00ff */
[----:B------:R-:W-:-:S04]  /*77e0*/  LEA R3, R3, 0x3b800000, 0x17 ;  /* 0x3b80000003037811 */ /* 0x000fc800078eb8ff */
[----:B------:R-:W-:Y:S01]  /*77f0*/  LOP3.LUT R24, R3, R0, R7, 0xfe, !PT ;  /* 0x0000000003187212 */ /* 0x000fe200078efe07 */
[----:B------:R-:W-:Y:S06]  /*7800*/  BRA `(.L_x_23121) ;  /* 0x0000000000f87947 */ /* 0x000fec0003800000 */
.L_x_23134:
        /* <DEDUP_REMOVED lines=20> */
.L_x_23139:
[----:B------:R-:W-:Y:S05]  /*7950*/  BSYNC.RECONVERGENT B0 ;  /* 0x0000000000007941 */ /* 0x000fea0003800200 */
.L_x_23138:
[----:B------:R-:W-:Y:S01]  /*7960*/  IMAD.SHL.U32 R0, R0, 0x200000, RZ ;  /* 0x0020000000007824 */ /* 0x000fe200078e00ff */
[----:B------:R-:W-:-:S04]  /*7970*/  LEA R3, R3, 0x37800000, 0x17 ;  /* 0x3780000003037811 */ /* 0x000fc800078eb8ff */
[----:B------:R-:W-:Y:S01]  /*7980*/  LOP3.LUT R24, R3, R0, R7, 0xfe, !PT ;  /* 0x0000000003187212 */ /* 0x000fe200078efe07 */
[----:B------:R-:W-:Y:S06]  /*7990*/  BRA `(.L_x_23121) ;  /* 0x0000000000947947 */ /* 0x000fec0003800000 */
.L_x_23133:
        /* <DEDUP_REMOVED lines=14> */
.L_x_23120:
        /* <DEDUP_REMOVED lines=16> */
.L_x_23142:
[----:B------:R-:W-:Y:S01]  /*7b80*/  IMAD.MOV.U32 R24, RZ, RZ, RZ ;  /* 0x000000ffff187224 */ /* 0x000fe200078e00ff */
[----:B------:R-:W-:Y:S06]  /*7b90*/  BRA `(.L_x_23121) ;  /* 0x0000000000147947 */ /* 0x000fec0003800000 */
.L_x_23141:
[----:B------:R-:W2:Y:S02]  /*7ba0*/  LDG.E.64 R24, desc[UR36][R4.64] ;  /* 0x0000002404187981 */ /* 0x000ea4000c1e1b00 */
[----:B--2---:R0:W1:Y:S02]  /*7bb0*/  I2F.U64 R24, R24 ;  /* 0x0000001800187312 */ /* 0x0040640000301000 */
[----:B01----:R-:W-:Y:S05]  /*7bc0*/  BRA `(.L_x_23121) ;  /* 0x0000000000087947 */ /* 0x003fea0003800000 */
.L_x_23140:
[----:B------:R-:W2:Y:S02]  /*7bd0*/  LDG.E R4, desc[UR36][R4.64] ;  /* 0x0000002404047981 */ /* 0x000ea4000c1e1900 */
[----:B--2---:R-:W-:-:S07]  /*7be0*/  I2FP.F32.U32 R24, R4 ;  /* 0x0000000400187245 */ /* 0x004fce0000201000 */
.L_x_23121:
[----:B------:R-:W-:Y:S05]  /*7bf0*/  BSYNC.RECONVERGENT B6 ;  /* 0x0000000000067941 */ /* 0x000fea0003800200 */
.L_x_23115:
        /* <DEDUP_REMOVED lines=20> */
.L_x_23147:
[----:B------:R-:W2:Y:S02]  /*7d40*/  LDG.E.U8 R4, desc[UR36][R4.64] ;  /* 0x0000002404047981 */ /* 0x000ea4000c1e1100 */
[----:B--2---:R-:W-:Y:S01]  /*7d50*/  I2FP.F32.U32 R25, R4 ;  /* 0x0000000400197245 */ /* 0x004fe20000201000 */
[----:B------:R-:W-:Y:S06]  /*7d60*/  BRA `(.L_x_23149) ;  /* 0x0000000c00447947 */ /* 0x000fec0003800000 */
.L_x_23146:
        /* <DEDUP_REMOVED lines=9> */
.L_x_23151:
[----:B------:R-:W2:Y:S02]  /*7e00*/  LDG.E R4, desc[UR36][R4.64] ;  /* 0x0000002404047981 */ /* 0x000ea4000c1e1900 */
[----:B--2---:R-:W-:Y:S01]  /*7e10*/  I2FP.F32.S32 R25, R4 ;  /* 0x0000000400197245 */ /* 0x004fe20000201400 */
[----:B------:R-:W-:Y:S06]  /*7e20*/  BRA `(.L_x_23149) ;  /* 0x0000000c00147947 */ /* 0x000fec0003800000 */
.L_x_23150:
[----:B------:R-:W2:Y:S02]  /*7e30*/  LDG.E.U16 R4, desc[UR36][R4.64] ;  /* 0x0000002404047981 */ /* 0x000ea4000c1e1500 */
[----:B--2---:R0:W2:Y:S01]  /*7e40*/  I2F.S16 R25, R4 ;  /* 0x0000000400197306 */ /* 0x0040a20000101400 */
[----:B------:R-:W-:Y:S05]  /*7e50*/  BRA `(.L_x_23149) ;  /* 0x0000000c00087947 */ /* 0x000fea0003800000 */
.L_x_23145:
        /* <DEDUP_REMOVED lines=8> */
.L_x_23153:
[----:B------:R-:W2:Y:S02]  /*7ee0*/  LDG.E.U16 R4, desc[UR36][R4.64] ;  /* 0x0000002404047981 */ /* 0x000ea4000c1e1500 */
[----:B--2---:R-:W-:Y:S01]  /*7ef0*/  HADD2.F32 R25, -RZ, R4.H0_H0 ;  /* 0x20000004ff197230 */ /* 0x004fe20000004100 */
[----:B------:R-:W-:Y:S06]  /*7f00*/  BRA `(.L_x_23149) ;  /* 0x0000000800dc7947 */ /* 0x000fec0003800000 */
.L_x_23152:
        /* <DEDUP_REMOVED lines=8> */
.L_x_23155:
[----:B------:R-:W2:Y:S02]  /*7f90*/  LDG.E.U16 R4, desc[UR36][R4.64] ;  /* 0x0000002404047981 */ /* 0x000ea4000c1e1500 */
[----:B--2---:R-:W-:Y:S01]  /*7fa0*/  HADD2.F32 R25, -RZ, R4.H0_H0 ;  /* 0x20000004ff197230 */ /* 0x004fe20000004100 */
[----:B------:R-:W-:Y:S06]  /*7fb0*/  BRA `(.L_x_23149) ;  /* 0x0000000800b07947 */ /* 0x000fec0003800000 */
.L_x_23154:
        /* <DEDUP_REMOVED lines=11> */
.L_x_23144:
        /* <DEDUP_REMOVED lines=12> */
.L_x_23158:
        /* <DEDUP_REMOVED lines=11> */
.L_x_23157:
        /* <DEDUP_REMOVED lines=25> */
.L_x_23160:
        /* <DEDUP_REMOVED lines=12> */
.L_x_23159:
[----:B------:R-:W2:Y:S02]  /*8430*/  LDG.E.U16 R4, desc[UR36][R4.64] ;  /* 0x0000002404047981 */ /* 0x000ea4000c1e1500 */
[----:B--2---:R-:W-:Y:S01]  /*8440*/  IMAD.U32 R25, R4, 0x10000, RZ ;  /* 0x0001000004197824 */ /* 0x004fe200078e00ff */
[----:B------:R-:W-:Y:S06]  /*8450*/  BRA `(.L_x_23149) ;  /* 0x0000000400887947 */ /* 0x000fec0003800000 */
.L_x_23156:
        /* <DEDUP_REMOVED lines=11> */
.L_x_23163:
        /* <DEDUP_REMOVED lines=20> */
.L_x_23165:
[----:B------:R-:W-:Y:S05]  /*8650*/  BSYNC.RECONVERGENT B0 ;  /* 0x0000000000007941 */ /* 0x000fea0003800200 */
.L_x_23164:
[----:B------:R-:W-:Y:S01]  /*8660*/  IMAD.SHL.U32 R0, R0, 0x100000, RZ ;  /* 0x0010000000007824 */ /* 0x000fe200078e00ff */
[----:B------:R-:W-:-:S04]  /*8670*/  LEA R3, R3, 0x3b800000, 0x17 ;  /* 0x3b80000003037811 */ /* 0x000fc800078eb8ff */
[----:B------:R-:W-:Y:S01]  /*8680*/  LOP3.LUT R25, R3, R0, R25, 0xfe, !PT ;  /* 0x0000000003197212 */ /* 0x000fe200078efe19 */
[----:B------:R-:W-:Y:S06]  /*8690*/  BRA `(.L_x_23149) ;  /* 0x0000000000f87947 */ /* 0x000fec0003800000 */
.L_x_23162:
        /* <DEDUP_REMOVED lines=20> */
.L_x_23167:
[----:B------:R-:W-:Y:S05]  /*87e0*/  BSYNC.RECONVERGENT B0 ;  /* 0x0000000000007941 */ /* 0x000fea0003800200 */
.L_x_23166:
[----:B------:R-:W-:Y:S01]  /*87f0*/  IMAD.SHL.U32 R0, R0, 0x200000, RZ ;  /* 0x0020000000007824 */ /* 0x000fe200078e00ff */
[----:B------:R-:W-:-:S04]  /*8800*/  LEA R3, R3, 0x37800000, 0x17 ;  /* 0x3780000003037811 */ /* 0x000fc800078eb8ff */
[----:B------:R-:W-:Y:S01]  /*8810*/  LOP3.LUT R25, R3, R0, R25, 0xfe, !PT ;  /* 0x0000000003197212 */ /* 0x000fe200078efe19 */
[----:B------:R-:W-:Y:S06]  /*8820*/  BRA `(.L_x_23149) ;  /* 0x0000000000947947 */ /* 0x000fec0003800000 */
.L_x_23161:
        /* <DEDUP_REMOVED lines=14> */
.L_x_23148:
        /* <DEDUP_REMOVED lines=16> */
.L_x_23170:
[----:B------:R-:W-:Y:S01]  /*8a10*/  IMAD.MOV.U32 R25, RZ, RZ, RZ ;  /* 0x000000ffff197224 */ /* 0x000fe200078e00ff */
[----:B------:R-:W-:Y:S06]  /*8a20*/  BRA `(.L_x_23149) ;  /* 0x0000000000147947 */ /* 0x000fec0003800000 */
.L_x_23169:
[----:B------:R-:W2:Y:S02]  /*8a30*/  LDG.E.64 R4, desc[UR36][R4.64] ;  /* 0x0000002404047981 */ /* 0x000ea4000c1e1b00 */
[----:B--2---:R0:W2:Y:S02]  /*8a40*/  I2F.U64 R25, R4 ;  /* 0x0000000400197312 */ /* 0x0040a40000301000 */
[----:B0-2---:R-:W-:Y:S05]  /*8a50*/  BRA `(.L_x_23149) ;  /* 0x0000000000087947 */ /* 0x005fea0003800000 */
.L_x_23168:
[----:B------:R-:W2:Y:S02]  /*8a60*/  LDG.E R4, desc[UR36][R4.64] ;  /* 0x0000002404047981 */ /* 0x000ea4000c1e1900 */
[----:B--2---:R-:W-:-:S07]  /*8a70*/  I2FP.F32.U32 R25, R4 ;  /* 0x0000000400197245 */ /* 0x004fce0000201000 */
.L_x_23149:
[----:B------:R-:W-:Y:S05]  /*8a80*/  BSYNC.RECONVERGENT B6 ;  /* 0x0000000000067941 */ /* 0x000fea0003800200 */
.L_x_23143:
        /* <DEDUP_REMOVED lines=20> */
.L_x_23175:
[----:B------:R-:W2:Y:S02]  /*8bd0*/  LDG.E.U8 R4, desc[UR36][R4.64] ;  /* 0x0000002404047981 */ /* 0x000ea4000c1e1100 */
[----:B--2---:R-:W-:Y:S01]  /*8be0*/  I2FP.F32.U32 R27, R4 ;  /* 0x00000004001b7245 */ /* 0x004fe20000201000 */
[----:B------:R-:W-:Y:S06]  /*8bf0*/  BRA `(.L_x_23177) ;  /* 0x0000000c00447947 */ /* 0x000fec0003800000 */
.L_x_23174:
        /* <DEDUP_REMOVED lines=9> */
.L_x_23179:
[----:B------:R-:W2:Y:S02]  /*8c90*/  LDG.E R4, desc[UR36][R4.64] ;  /* 0x0000002404047981 */ /* 0x000ea4000c1e1900 */
[----:B--2---:R-:W-:Y:S01]  /*8ca0*/  I2FP.F32.S32 R27, R4 ;  /* 0x00000004001b7245 */ /* 0x004fe20000201400 */
[----:B------:R-:W-:Y:S06]  /*8cb0*/  BRA `(.L_x_23177) ;  /* 0x0000000c00147947 */ /* 0x000fec0003800000 */
.L_x_23178:
[----:B------:R-:W2:Y:S02]  /*8cc0*/  LDG.E.U16 R4, desc[UR36][R4.64] ;  /* 0x0000002404047981 */ /* 0x000ea4000c1e1500 */
[----:B--2---:R0:W1:Y:S01]  /*8cd0*/  I2F.S16 R27, R4 ;  /* 0x00000004001b7306 */ /* 0x0040620000101400 */
[----:B------:R-:W-:Y:S05]  /*8ce0*/  BRA `(.L_x_23177) ;  /* 0x0000000c00087947 */ /* 0x000fea0003800000 */
.L_x_23173:
        /* <DEDUP_REMOVED lines=8> */
.L_x_23181:
[----:B------:R-:W2:Y:S02]  /*8d70*/  LDG.E.U16 R4, desc[UR36][R4.64] ;  /* 0x0000002404047981 */ /* 0x000ea4000c1e1500 */
[----:B--2---:R-:W-:Y:S01]  /*8d80*/  HADD2.F32 R27, -RZ, R4.H0_H0 ;  /* 0x20000004ff1b7230 */ /* 0x004fe20000004100 */
[----:B------:R-:W-:Y:S06]  /*8d90*/  BRA `(.L_x_23177) ;  /* 0x0000000800dc7947 */ /* 0x000fec0003800000 */
.L_x_23180:
        /* <DEDUP_REMOVED lines=8> */
.L_x_23183:
[----:B------:R-:W2:Y:S02]  /*8e20*/  LDG.E.U16 R4, desc[UR36][R4.64] ;  /* 0x0000002404047981 */ /* 0x000ea4000c1e1500 */
[----:B--2---:R-:W-:Y:S01]  /*8e30*/  HADD2.F32 R27, -RZ, R4.H0_H0 ;  /* 0x20000004ff1b7230 */ /* 0x004fe20000004100 */
[----:B------:R-:W-:Y:S06]  /*8e40*/  BRA `(.L_x_23177) ;  /* 0x0000000800b07947 */ /* 0x000fec0003800000 */
.L_x_23182:
        /* <DEDUP_REMOVED lines=11> */
.L_x_23172:
        /* <DEDUP_REMOVED lines=12> */
.L_x_23186:
        /* <DEDUP_REMOVED lines=11> */
.L_x_23185:
        /* <DEDUP_REMOVED lines=25> */
.L_x_23188:
        /* <DEDUP_REMOVED lines=12> */
.L_x_23187:
[----:B------:R-:W2:Y:S02]  /*92c0*/  LDG.E.U16 R4, desc[UR36][R4.64] ;  /* 0x0000002404047981 */ /* 0x000ea4000c1e1500 */
[----:B--2---:R-:W-:Y:S01]  /*92d0*/  IMAD.U32 R27, R4, 0x10000, RZ ;  /* 0x00010000041b7824 */ /* 0x004fe200078e00ff */
[----:B------:R-:W-:Y:S06]  /*92e0*/  BRA `(.L_x_23177) ;  /* 0x0000000400887947 */ /* 0x000fec0003800000 */
.L_x_23184:
        /* <DEDUP_REMOVED lines=11> */
.L_x_23191:
        /* <DEDUP_REMOVED lines=20> */
.L_x_23193:
[----:B------:R-:W-:Y:S05]  /*94e0*/  BSYNC.RECONVERGENT B0 ;  /* 0x0000000000007941 */ /* 0x000fea0003800200 */
.L_x_23192:
[----:B------:R-:W-:Y:S01]  /*94f0*/  IMAD.SHL.U32 R0, R0, 0x100000, RZ ;  /* 0x0010000000007824 */ /* 0x000fe200078e00ff */
[----:B------:R-:W-:-:S04]  /*9500*/  LEA R3, R3, 0x3b800000, 0x17 ;  /* 0x3b80000003037811 */ /* 0x000fc800078eb8ff */
[----:B------:R-:W-:Y:S01]  /*9510*/  LOP3.LUT R27, R3, R0, R27, 0xfe, !PT ;  /* 0x00000000031b7212 */ /* 0x000fe200078efe1b */
[----:B------:R-:W-:Y:S06]  /*9520*/  BRA `(.L_x_23177) ;  /* 0x0000000000f87947 */ /* 0x000fec0003800000 */
.L_x_23190:
        /* <DEDUP_REMOVED lines=20> */
.L_x_23195:
[----:B------:R-:W-:Y:S05]  /*9670*/  BSYNC.RECONVERGENT B0 ;  /* 0x0000000000007941 */ /* 0x000fea0003800200 */
.L_x_23194:
[----:B------:R-:W-:Y:S01]  /*9680*/  IMAD.SHL.U32 R0, R0, 0x200000, RZ ;  /* 0x0020000000007824 */ /* 0x000fe200078e00ff */
[----:B------:R-:W-:-:S04]  /*9690*/  LEA R3, R3, 0x37800000, 0x17 ;  /* 0x3780000003037811 */ /* 0x000fc800078eb8ff */
[----:B------:R-:W-:Y:S01]  /*96a0*/  LOP3.LUT R27, R3, R0, R27, 0xfe, !PT ;  /* 0x00000000031b7212 */ /* 0x000fe200078efe1b */
[----:B------:R-:W-:Y:S06]  /*96b0*/  BRA `(.L_x_23177) ;  /* 0x0000000000947947 */ /* 0x000fec0003800000 */
.L_x_23189:
        /* <DEDUP_REMOVED lines=14> */
.L_x_23176:
        /* <DEDUP_REMOVED lines=16> */
.L_x_23198:
[----:B------:R-:W-:Y:S01]  /*98a0*/  IMAD.MOV.U32 R27, RZ, RZ, RZ ;  /* 0x000000ffff1b7224 */ /* 0x000fe200078e00ff */
[----:B------:R-:W-:Y:S06]  /*98b0*/  BRA `(.L_x_23177) ;  /* 0x0000000000147947 */ /* 0x000fec0003800000 */
.L_x_23197:
[----:B------:R-:W2:Y:S02]  /*98c0*/  LDG.E.64 R4, desc[UR36][R4.64] ;  /* 0x0000002404047981 */ /* 0x000ea4000c1e1b00 */
[----:B--2---:R0:W1:Y:S02]  /*98d0*/  I2F.U64 R27, R4 ;  /* 0x00000004001b7312 */ /* 0x0040640000301000 */
[----:B01----:R-:W-:Y:S05]  /*98e0*/  BRA `(.L_x_23177) ;  /* 0x0000000000087947 */ /* 0x003fea0003800000 */
.L_x_23196:
[----:B------:R-:W2:Y:S02]  /*98f0*/  LDG.E R4, desc[UR36][R4.64] ;  /* 0x0000002404047981 */ /* 0x000ea4000c1e1900 */
[----:B--2---:R-:W-:-:S07]  /*9900*/  I2FP.F32.U32 R27, R4 ;  /* 0x00000004001b7245 */ /* 0x004fce0000201000 */
.L_x_23177:
[----:B------:R-:W-:Y:S05]  /*9910*/  BSYNC.RECONVERGENT B6 ;  /* 0x0000000000067941 */ /* 0x000fea0003800200 */
.L_x_23171:
[----:B------:R-:W-:-:S07]  /*9920*/  VIADD R33, R33, 0x80 ;  /* 0x0000008021217836 */ /* 0x000fce0000000000 */
.L_x_23053:
[----:B------:R-:W-:Y:S05]  /*9930*/  BSYNC.RECONVERGENT B7 ;  /* 0x0000000000077941 */ /* 0x000fea0003800200 */
.L_x_23052:
        /* <DEDUP_REMOVED lines=30> */
.L_x_23204:
[----:B------:R-:W2:Y:S02]  /*9b20*/  LDG.E.U8 R4, desc[UR36][R4.64] ;  /* 0x0000002404047981 */ /* 0x000ea4000c1e1100 */
[----:B--2---:R-:W-:-:S04]  /*9b30*/  I2FP.F32.U32 R0, R4 ;  /* 0x0000000400007245 */ /* 0x004fc80000201000 */
[----:B------:R-:W-:-:S04]  /*9b40*/  F2FP.BF16.F32.PACK_AB R0, RZ, R0 ;  /* 0x00000000ff00723e */ /* 0x000fc800000010ff */
[----:B------:R-:W-:Y:S01]  /*9b50*/  PRMT R28, R0, 0x7610, R28 ;  /* 0x00007610001c7816 */ /* 0x000fe2000000001c */
[----:B------:R-:W-:Y:S06]  /*9b60*/  BRA `(.L_x_23206) ;  /* 0x0000000c00e47947 */ /* 0x000fec0003800000 */
.L_x_23203:
        /* <DEDUP_REMOVED lines=11> */
.L_x_23208:
[----:B------:R-:W2:Y:S02]  /*9c20*/  LDG.E R4, desc[UR36][R4.64] ;  /* 0x0000002404047981 */ /* 0x000ea4000c1e1900 */
[----:B--2---:R-:W-:-:S04]  /*9c30*/  I2FP.F32.S32 R0, R4 ;  /* 0x0000000400007245 */ /* 0x004fc80000201400 */
[----:B------:R-:W-:-:S04]  /*9c40*/  F2FP.BF16.F32.PACK_AB R0, RZ, R0 ;  /* 0x00000000ff00723e */ /* 0x000fc800000010ff */
[----:B------:R-:W-:Y:S01]  /*9c50*/  PRMT R28, R0, 0x7610, R28 ;  /* 0x00007610001c7816 */ /* 0x000fe2000000001c */
[----:B------:R-:W-:Y:S06]  /*9c60*/  BRA `(.L_x_23206) ;  /* 0x0000000c00a47947 */ /* 0x000fec0003800000 */
.L_x_23207:
[----:B------:R-:W2:Y:S02]  /*9c70*/  LDG.E.U16 R4, desc[UR36][R4.64] ;  /* 0x0000002404047981 */ /* 0x000ea4000c1e1500 */
[----:B--2---:R-:W0:Y:S02]  /*9c80*/  I2F.S16 R0, R4 ;  /* 0x0000000400007306 */ /* 0x004e240000101400 */
[----:B0-----:R-:W-:-:S04]  /*9c90*/  F2FP.BF16.F32.PACK_AB R0, RZ, R0 ;  /* 0x00000000ff00723e */ /* 0x001fc800000010ff */
[----:B------:R-:W-:Y:S01]  /*9ca0*/  PRMT R28, R0, 0x7610, R28 ;  /* 0x00007610001c7816 */ /* 0x000fe2000000001c */
[----:B------:R-:W-:Y:S06]  /*9cb0*/  BRA `(.L_x_23206) ;  /* 0x0000000c00907947 */ /* 0x000fec0003800000 */
.L_x_23202:
        /* <DEDUP_REMOVED lines=9> */
.L_x_23210:
[----:B------:R-:W2:Y:S02]  /*9d50*/  LDG.E.U16 R0, desc[UR36][R4.64] ;  /* 0x0000002404007981 */ /* 0x000ea4000c1e1500 */
[----:B--2---:R-:W-:-:S05]  /*9d60*/  HADD2.F32 R0, -RZ, R0.H0_H0 ;  /* 0x20000000ff007230 */ /* 0x004fca0000004100 */
[----:B------:R-:W-:-:S04]  /*9d70*/  F2FP.BF16.F32.PACK_AB R0, RZ, R0 ;  /* 0x00000000ff00723e */ /* 0x000fc800000010ff */
[----:B------:R-:W-:Y:S01]  /*9d80*/  PRMT R28, R0, 0x7610, R28 ;  /* 0x00007610001c7816 */ /* 0x000fe2000000001c */
[----:B------:R-:W-:Y:S06]  /*9d90*/  BRA `(.L_x_23206) ;  /* 0x0000000c00587947 */ /* 0x000fec0003800000 */
.L_x_23209:
        /* <DEDUP_REMOVED lines=9> */
.L_x_23212:
[----:B------:R-:W2:Y:S02]  /*9e30*/  LDG.E.U16 R4, desc[UR36][R4.64] ;  /* 0x0000002404047981 */ /* 0x000ea4000c1e1500 */
[----:B--2---:R-:W-:-:S05]  /*9e40*/  HADD2.F32 R0, -RZ, R4.H0_H0 ;  /* 0x20000004ff007230 */ /* 0x004fca0000004100 */
[----:B------:R-:W-:-:S04]  /*9e50*/  F2FP.BF16.F32.PACK_AB R0, RZ, R0 ;  /* 0x00000000ff00723e */ /* 0x000fc800000010ff */
[----:B------:R-:W-:Y:S01]  /*9e60*/  PRMT R28, R0, 0x7610, R28 ;  /* 0x00007610001c7816 */ /* 0x000fe2000000001c */
[----:B------:R-:W-:Y:S06]  /*9e70*/  BRA `(.L_x_23206) ;  /* 0x0000000c00207947 */ /* 0x000fec0003800000 */
.L_x_23211:
        /* <DEDUP_REMOVED lines=13> */
.L_x_23201:
        /* <DEDUP_REMOVED lines=14> */
.L_x_23215:
        /* <DEDUP_REMOVED lines=13> */
.L_x_23214:
        /* <DEDUP_REMOVED lines=27> */
.L_x_23217:
        /* <DEDUP_REMOVED lines=15> */
.L_x_23216:
[----:B------:R0:W5:Y:S01]  /*a3a0*/  LDG.E.U16 R28, desc[UR36][R4.64] ;  /* 0x00000024041c7981 */ /* 0x000162000c1e1500 */
[----:B------:R-:W-:Y:S05]  /*a3b0*/  BRA `(.L_x_23206) ;  /* 0x0000000400d07947 */ /* 0x000fea0003800000 */
.L_x_23213:
        /* <DEDUP_REMOVED lines=13> */
.L_x_23220:
        /* <DEDUP_REMOVED lines=21> */
.L_x_23224:
[----:B------:R-:W-:Y:S05]  /*a5e0*/  BSYNC.RECONVERGENT B1 ;  /* 0x0000000000017941 */ /* 0x000fea0003800200 */
.L_x_23223:
[----:B------:R-:W-:Y:S01]  /*a5f0*/  IMAD.SHL.U32 R0, R0, 0x100000, RZ ;  /* 0x0010000000007824 */ /* 0x000fe200078e00ff */
[----:B------:R-:W-:-:S04]  /*a600*/  LEA R3, R3, 0x3b800000, 0x17 ;  /* 0x3b80000003037811 */ /* 0x000fc800078eb8ff */
[----:B------:R-:W-:-:S07]  /*a610*/  LOP3.LUT R0, R3, R0, R7, 0xfe, !PT ;  /* 0x0000000003007212 */ /* 0x000fce00078efe07 */
.L_x_23222:
[----:B------:R-:W-:Y:S05]  /*a620*/  BSYNC.RECONVERGENT B0 ;  /* 0x0000000000007941 */ /* 0x000fea0003800200 */
.L_x_23221:
[----:B------:R-:W-:-:S04]  /*a630*/  F2FP.BF16.F32.PACK_AB R0, RZ, R0 ;  /* 0x00000000ff00723e */ /* 0x000fc800000010ff */
[----:B------:R-:W-:Y:S01]  /*a640*/  PRMT R28, R0, 0x7610, R28 ;  /* 0x00007610001c7816 */ /* 0x000fe2000000001c */
[----:B------:R-:W-:Y:S06]  /*a650*/  BRA `(.L_x_23206) ;  /* 0x0000000400287947 */ /* 0x000fec0003800000 */
.L_x_23219:
        /* <DEDUP_REMOVED lines=21> */
.L_x_23228:
[----:B------:R-:W-:Y:S05]  /*a7b0*/  BSYNC.RECONVERGENT B1 ;  /* 0x0000000000017941 */ /* 0x000fea0003800200 */
.L_x_23227:
[----:B------:R-:W-:Y:S01]  /*a7c0*/  IMAD.SHL.U32 R0, R0, 0x200000, RZ ;  /* 0x0020000000007824 */ /* 0x000fe200078e00ff */
[----:B------:R-:W-:-:S04]  /*a7d0*/  LEA R3, R3, 0x37800000, 0x17 ;  /* 0x3780000003037811 */ /* 0x000fc800078eb8ff */
[----:B------:R-:W-:-:S07]  /*a7e0*/  LOP3.LUT R0, R3, R0, R7, 0xfe, !PT ;  /* 0x0000000003007212 */ /* 0x000fce00078efe07 */
.L_x_23226:
[----:B------:R-:W-:Y:S05]  /*a7f0*/  BSYNC.RECONVERGENT B0 ;  /* 0x0000000000007941 */ /* 0x000fea0003800200 */
.L_x_23225:
[----:B------:R-:W-:-:S04]  /*a800*/  F2FP.BF16.F32.PACK_AB R0, RZ, R0 ;  /* 0x00000000ff00723e */ /* 0x000fc800000010ff */
[----:B------:R-:W-:Y:S01]  /*a810*/  PRMT R28, R0, 0x7610, R28 ;  /* 0x00007610001c7816 */ /* 0x000fe2000000001c */
[----:B------:R-:W-:Y:S06]  /*a820*/  BRA `(.L_x_23206) ;  /* 0x0000000000b47947 */ /* 0x000fec0003800000 */
.L_x_23218:
        /* <DEDUP_REMOVED lines=14> */
.L_x_23232:
[----:B------:R-:W-:Y:S05]  /*a910*/  BSYNC.RECONVERGENT B0 ;  /* 0x0000000000007941 */ /* 0x000fea0003800200 */
.L_x_23231:
[----:B------:R-:W-:-:S04]  /*a920*/  F2FP.BF16.F32.PACK_AB R0, RZ, R0 ;  /* 0x00000000ff00723e */ /* 0x000fc800000010ff */
[----:B------:R-:W-:Y:S01]  /*a930*/  PRMT R28, R0, 0x7610, R28 ;  /* 0x00007610001c7816 */ /* 0x000fe2000000001c */
[----:B------:R-:W-:Y:S06]  /*a940*/  BRA `(.L_x_23206) ;  /* 0x00000000006c7947 */ /* 0x000fec0003800000 */
.L_x_23205:
        /* <DEDUP_REMOVED lines=16> */
.L_x_23233:
[----:B------:R-:W-:Y:S01]  /*aa50*/  PRMT R28, RZ, 0x7610, R28 ;  /* 0x00007610ff1c7816 */ /* 0x000fe2000000001c */
[----:B------:R-:W-:Y:S06]  /*aa60*/  BRA `(.L_x_23206) ;  /* 0x0000000000247947 */ /* 0x000fec0003800000 */
.L_x_23230:
[----:B------:R-:W2:Y:S02]  /*aa70*/  LDG.E.64 R4, desc[UR36][R4.64] ;  /* 0x0000002404047981 */ /* 0x000ea4000c1e1b00 */
[----:B--2---:R-:W0:Y:S02]  /*aa80*/  I2F.U64 R0, R4 ;  /* 0x0000000400007312 */ /* 0x004e240000301000 */
[----:B0-----:R-:W-:-:S04]  /*aa90*/  F2FP.BF16.F32.PACK_AB R0, RZ, R0 ;  /* 0x00000000ff00723e */ /* 0x001fc800000010ff */
[----:B------:R-:W-:Y:S01]  /*aaa0*/  PRMT R28, R0, 0x7610, R28 ;  /* 0x00007610001c7816 */ /* 0x000fe2000000001c */
[----:B------:R-:W-:Y:S06]  /*aab0*/  BRA `(.L_x_23206) ;  /* 0x0000000000107947 */ /* 0x000fec0003800000 */
.L_x_23229:
[----:B------:R-:W2:Y:S02]  /*aac0*/  LDG.E R4, desc[UR36][R4.64] ;  /* 0x0000002404047981 */ /* 0x000ea4000c1e1900 */
[----:B--2---:R-:W-:-:S04]  /*aad0*/  I2FP.F32.U32 R0, R4 ;  /* 0x0000000400007245 */ /* 0x004fc80000201000 */
[----:B------:R-:W-:-:S04]  /*aae0*/  F2FP.BF16.F32.PACK_AB R0, RZ, R0 ;  /* 0x00000000ff00723e */ /* 0x000fc800000010ff */
[----:B------:R-:W-:-:S07]  /*aaf0*/  PRMT R28, R0, 0x7610, R28 ;  /* 0x00007610001c7816 */ /* 0x000fce000000001c */
.L_x_23206:
        /* <DEDUP_REMOVED lines=20> */
.L_x_23238:
[----:B------:R-:W2:Y:S02]  /*ac40*/  LDG.E.U8 R4, desc[UR36][R4.64] ;  /* 0x0000002404047981 */ /* 0x000ea4000c1e1100 */
[----:B--2---:R-:W-:Y:S01]  /*ac50*/  I2FP.F32.U32 R26, R4 ;  /* 0x00000004001a7245 */ /* 0x004fe20000201000 */
[----:B------:R-:W-:Y:S06]  /*ac60*/  BRA `(.L_x_23240) ;  /* 0x0000000c00487947 */ /* 0x000fec0003800000 */
.L_x_23237:
        /* <DEDUP_REMOVED lines=9> */
.L_x_23242:
[----:B------:R-:W2:Y:S02]  /*ad00*/  LDG.E R4, desc[UR36][R4.64] ;  /* 0x0000002404047981 */ /* 0x000ea4000c1e1900 */
[----:B--2---:R-:W-:Y:S01]  /*ad10*/  I2FP.F32.S32 R26, R4 ;  /* 0x00000004001a7245 */ /* 0x004fe20000201400 */
[----:B------:R-:W-:Y:S06]  /*ad20*/  BRA `(.L_x_23240) ;  /* 0x0000000c00187947 */ /* 0x000fec0003800000 */
.L_x_23241:
[----:B------:R-:W2:Y:S02]  /*ad30*/  LDG.E.U16 R4, desc[UR36][R4.64] ;  /* 0x0000002404047981 */ /* 0x000ea4000c1e1500 */
[----:B--2---:R2:W3:Y:S01]  /*ad40*/  I2F.S16 R26, R4 ;  /* 0x00000004001a7306 */ /* 0x0044e20000101400 */
[----:B------:R-:W-:Y:S05]  /*ad50*/  BRA `(.L_x_23240) ;  /* 0x0000000c000c7947 */ /* 0x000fea0003800000 */
.L_x_23236:
        /* <DEDUP_REMOVED lines=8> */
.L_x_23244:
[----:B------:R-:W2:Y:S02]  /*ade0*/  LDG.E.U16 R4, desc[UR36][R4.64] ;  /* 0x0000002404047981 */ /* 0x000ea4000c1e1500 */
[----:B--2---:R-:W-:Y:S01]  /*adf0*/  HADD2.F32 R26, -RZ, R4.H0_H0 ;  /* 0x20000004ff1a7230 */ /* 0x004fe20000004100 */
[----:B------:R-:W-:Y:S06]  /*ae00*/  BRA `(.L_x_23240) ;  /* 0x0000000800e07947 */ /* 0x000fec0003800000 */
.L_x_23243:
        /* <DEDUP_REMOVED lines=8> */
.L_x_23246:
[----:B------:R-:W2:Y:S02]  /*ae90*/  LDG.E.U16 R4, desc[UR36][R4.64] ;  /* 0x0000002404047981 */ /* 0x000ea4000c1e1500 */
[----:B--2---:R-:W-:Y:S01]  /*aea0*/  HADD2.F32 R26, -RZ, R4.H0_H0 ;  /* 0x20000004ff1a7230 */ /* 0x004fe20000004100 */
[----:B------:R-:W-:Y:S06]  /*aeb0*/  BRA `(.L_x_23240) ;  /* 0x0000000800b47947 */ /* 0x000fec0003800000 */
.L_x_23245:
        /* <DEDUP_REMOVED lines=11> */
.L_x_23235:
        /* <DEDUP_REMOVED lines=12> */
.L_x_23249:
        /* <DEDUP_REMOVED lines=11> */
.L_x_23248:
        /* <DEDUP_REMOVED lines=25> */
.L_x_23251:
        /* <DEDUP_REMOVED lines=13> */
.L_x_23250:
[----:B------:R-:W2:Y:S02]  /*b340*/  LDG.E.U16 R4, desc[UR36][R4.64] ;  /* 0x0000002404047981 */ /* 0x000ea4000c1e1500 */
[----:B--2---:R-:W-:Y:S01]  /*b350*/  IMAD.U32 R26, R4, 0x10000, RZ ;  /* 0x00010000041a7824 */ /* 0x004fe200078e00ff */
[----:B------:R-:W-:Y:S06]  /*b360*/  BRA `(.L_x_23240) ;  /* 0x0000000400887947 */ /* 0x000fec0003800000 */
.L_x_23247:
        /* <DEDUP_REMOVED lines=11> */
.L_x_23254:
        /* <DEDUP_REMOVED lines=20> */
.L_x_23256:
[----:B------:R-:W-:Y:S05]  /*b560*/  BSYNC.RECONVERGENT B0 ;  /* 0x0000000000007941 */ /* 0x000fea0003800200 */
.L_x_23255:
[----:B------:R-:W-:Y:S01]  /*b570*/  IMAD.SHL.U32 R0, R0, 0x100000, RZ ;  /* 0x0010000000007824 */ /* 0x000fe200078e00ff */
[----:B------:R-:W-:-:S04]  /*b580*/  LEA R3, R3, 0x3b800000, 0x17 ;  /* 0x3b80000003037811 */ /* 0x000fc800078eb8ff */
[----:B------:R-:W-:Y:S01]  /*b590*/  LOP3.LUT R26, R3, R0, R7, 0xfe, !PT ;  /* 0x00000000031a7212 */ /* 0x000fe200078efe07 */
[----:B------:R-:W-:Y:S06]  /*b5a0*/  BRA `(.L_x_23240) ;  /* 0x0000000000f87947 */ /* 0x000fec0003800000 */
.L_x_23253:
        /* <DEDUP_REMOVED lines=20> */
.L_x_23258:
[----:B------:R-:W-:Y:S05]  /*b6f0*/  BSYNC.RECONVERGENT B0 ;  /* 0x0000000000007941 */ /* 0x000fea0003800200 */
.L_x_23257:
[----:B------:R-:W-:Y:S01]  /*b700*/  IMAD.SHL.U32 R0, R0, 0x200000, RZ ;  /* 0x0020000000007824 */ /* 0x000fe200078e00ff */
[----:B------:R-:W-:-:S04]  /*b710*/  LEA R3, R3, 0x37800000, 0x17 ;  /* 0x3780000003037811 */ /* 0x000fc800078eb8ff */
[----:B------:R-:W-:Y:S01]  /*b720*/  LOP3.LUT R26, R3, R0, R7, 0xfe, !PT ;  /* 0x00000000031a7212 */ /* 0x000fe200078efe07 */
[----:B------:R-:W-:Y:S06]  /*b730*/  BRA `(.L_x_23240) ;  /* 0x0000000000947947 */ /* 0x000fec0003800000 */
.L_x_23252:
        /* <DEDUP_REMOVED lines=14> */
.L_x_23239:
        /* <DEDUP_REMOVED lines=16> */
.L_x_23261:
[----:B------:R-:W-:Y:S01]  /*b920*/  IMAD.MOV.U32 R26, RZ, RZ, RZ ;  /* 0x000000ffff1a7224 */ /* 0x000fe200078e00ff */
[----:B------:R-:W-:Y:S06]  /*b930*/  BRA `(.L_x_23240) ;  /* 0x0000000000147947 */ /* 0x000fec0003800000 */
.L_x_23260:
[----:B------:R-:W2:Y:S02]  /*b940*/  LDG.E.64 R4, desc[UR36][R4.64] ;  /* 0x0000002404047981 */ /* 0x000ea4000c1e1b00 */
[----:B--2---:R0:W1:Y:S02]  /*b950*/  I2F.U64 R26, R4 ;  /* 0x00000004001a7312 */ /* 0x0040640000301000 */
[----:B01----:R-:W-:Y:S05]  /*b960*/  BRA `(.L_x_23240) ;  /* 0x0000000000087947 */ /* 0x003fea0003800000 */
.L_x_23259:
[----:B------:R-:W2:Y:S02]  /*b970*/  LDG.E R4, desc[UR36][R4.64] ;  /* 0x0000002404047981 */ /* 0x000ea4000c1e1900 */
[----:B--2---:R-:W-:-:S07]  /*b980*/  I2FP.F32.U32 R26, R4 ;  /* 0x00000004001a7245 */ /* 0x004fce0000201000 */
.L_x_23240:
[----:B------:R-:W-:Y:S05]  /*b990*/  BSYNC.RECONVERGENT B6 ;  /* 0x0000000000067941 */ /* 0x000fea0003800200 */
.L_x_23234:
        /* <DEDUP_REMOVED lines=20> */
.L_x_23266:
[----:B------:R-:W2:Y:S02]  /*bae0*/  LDG.E.U8 R4, desc[UR36][R4.64] ;  /* 0x0000002404047981 */ /* 0x000ea4000c1e1100 */
[----:B--2---:R-:W-:Y:S01]  /*baf0*/  I2FP.F32.U32 R29, R4 ;  /* 0x00000004001d7245 */ /* 0x004fe20000201000 */
[----:B------:R-:W-:Y:S06]  /*bb00*/  BRA `(.L_x_23268) ;  /* 0x0000000c00447947 */ /* 0x000fec0003800000 */
.L_x_23265:
        /* <DEDUP_REMOVED lines=9> */
.L_x_23270:
[----:B------:R-:W2:Y:S02]  /*bba0*/  LDG.E R4, desc[UR36][R4.64] ;  /* 0x0000002404047981 */ /* 0x000ea4000c1e1900 */
[----:B--2---:R-:W-:Y:S01]  /*bbb0*/  I2FP.F32.S32 R29, R4 ;  /* 0x00000004001d7245 */ /* 0x004fe20000201400 */
[----:B------:R-:W-:Y:S06]  /*bbc0*/  BRA `(.L_x_23268) ;  /* 0x0000000c00147947 */ /* 0x000fec0003800000 */
.L_x_23269:
[----:B------:R-:W2:Y:S02]  /*bbd0*/  LDG.E.U16 R4, desc[UR36][R4.64] ;  /* 0x0000002404047981 */ /* 0x000ea4000c1e1500 */
[----:B--2---:R2:W0:Y:S01]  /*bbe0*/  I2F.S16 R29, R4 ;  /* 0x00000004001d7306 */ /* 0x0044220000101400 */
[----:B------:R-:W-:Y:S05]  /*bbf0*/  BRA `(.L_x_23268) ;  /* 0x0000000c00087947 */ /* 0x000fea0003800000 */
.L_x_23264:
        /* <DEDUP_REMOVED lines=8> */
.L_x_23272:
[----:B------:R-:W2:Y:S02]  /*bc80*/  LDG.E.U16 R4, desc[UR36][R4.64] ;  /* 0x0000002404047981 */ /* 0x000ea4000c1e1500 */
[----:B--2---:R-:W-:Y:S01]  /*bc90*/  HADD2.F32 R29, -RZ, R4.H0_H0 ;  /* 0x20000004ff1d7230 */ /* 0x004fe20000004100 */
[----:B------:R-:W-:Y:S06]  /*bca0*/  BRA `(.L_x_23268) ;  /* 0x0000000800dc7947 */ /* 0x000fec0003800000 */
.L_x_23271:
        /* <DEDUP_REMOVED lines=8> */
.L_x_23274:
[----:B------:R-:W2:Y:S02]  /*bd30*/  LDG.E.U16 R4, desc[UR36][R4.64] ;  /* 0x0000002404047981 */ /* 0x000ea4000c1e1500 */
[----:B--2---:R-:W-:Y:S01]  /*bd40*/  HADD2.F32 R29, -RZ, R4.H0_H0 ;  /* 0x20000004ff1d7230 */ /* 0x004fe20000004100 */
[----:B------:R-:W-:Y:S06]  /*bd50*/  BRA `(.L_x_23268) ;  /* 0x0000000800b07947 */ /* 0x000fec0003800000 */
.L_x_23273:
        /* <DEDUP_REMOVED lines=11> */
.L_x_23263:
        /* <DEDUP_REMOVED lines=12> */
.L_x_23277:
        /* <DEDUP_REMOVED lines=11> */
.L_x_23276:
        /* <DEDUP_REMOVED lines=25> */
.L_x_23279:
        /* <DEDUP_REMOVED lines=12> */
.L_x_23278:
[----:B------:R-:W2:Y:S02]  /*c1d0*/  LDG.E.U16 R4, desc[UR36][R4.64] ;  /* 0x0000002404047981 */ /* 0x000ea4000c1e1500 */
[----:B--2---:R-:W-:Y:S01]  /*c1e0*/  IMAD.U32 R29, R4, 0x10000, RZ ;  /* 0x00010000041d7824 */ /* 0x004fe200078e00ff */
[----:B------:R-:W-:Y:S06]  /*c1f0*/  BRA `(.L_x_23268) ;  /* 0x0000000400887947 */ /* 0x000fec0003800000 */
.L_x_23275:
        /* <DEDUP_REMOVED lines=11> */
.L_x_23282:
        /* <DEDUP_REMOVED lines=20> */
.L_x_23284:
[----:B------:R-:W-:Y:S05]  /*c3f0*/  BSYNC.RECONVERGENT B0 ;  /* 0x0000000000007941 */ /* 0x000fea0003800200 */
.L_x_23283:
[----:B------:R-:W-:Y:S01]  /*c400*/  IMAD.SHL.U32 R0, R0, 0x100000, RZ ;  /* 0x0010000000007824 */ /* 0x000fe200078e00ff */
[----:B------:R-:W-:-:S04]  /*c410*/  LEA R3, R3, 0x3b800000, 0x17 ;  /* 0x3b80000003037811 */ /* 0x000fc800078eb8ff */
[----:B------:R-:W-:Y:S01]  /*c420*/  LOP3.LUT R29, R3, R0, R29, 0xfe, !PT ;  /* 0x00000000031d7212 */ /* 0x000fe200078efe1d */
[----:B------:R-:W-:Y:S06]  /*c430*/  BRA `(.L_x_23268) ;  /* 0x0000000000f87947 */ /* 0x000fec0003800000 */
.L_x_23281:
        /* <DEDUP_REMOVED lines=20> */
.L_x_23286:
[----:B------:R-:W-:Y:S05]  /*c580*/  BSYNC.RECONVERGENT B0 ;  /* 0x0000000000007941 */ /* 0x000fea0003800200 */
.L_x_23285:
[----:B------:R-:W-:Y:S01]  /*c590*/  IMAD.SHL.U32 R0, R0, 0x200000, RZ ;  /* 0x0020000000007824 */ /* 0x000fe200078e00ff */
[----:B------:R-:W-:-:S04]  /*c5a0*/  LEA R3, R3, 0x37800000, 0x17 ;  /* 0x3780000003037811 */ /* 0x000fc800078eb8ff */
[----:B------:R-:W-:Y:S01]  /*c5b0*/  LOP3.LUT R29, R3, R0, R29, 0xfe, !PT ;  /* 0x00000000031d7212 */ /* 0x000fe200078efe1d */
[----:B------:R-:W-:Y:S06]  /*c5c0*/  BRA `(.L_x_23268) ;  /* 0x0000000000947947 */ /* 0x000fec0003800000 */
.L_x_23280:
        /* <DEDUP_REMOVED lines=14> */
.L_x_23267:
        /* <DEDUP_REMOVED lines=16> */
.L_x_23289:
[----:B------:R-:W-:Y:S01]  /*c7b0*/  IMAD.MOV.U32 R29, RZ, RZ, RZ ;  /* 0x000000ffff1d7224 */ /* 0x000fe200078e00ff */
[----:B------:R-:W-:Y:S06]  /*c7c0*/  BRA `(.L_x_23268) ;  /* 0x0000000000147947 */ /* 0x000fec0003800000 */
.L_x_23288:
[----:B------:R-:W2:Y:S02]  /*c7d0*/  LDG.E.64 R4, desc[UR36][R4.64] ;  /* 0x0000002404047981 */ /* 0x000ea4000c1e1b00 */
[----:B--2---:R0:W1:Y:S02]  /*c7e0*/  I2F.U64 R29, R4 ;  /* 0x00000004001d7312 */ /* 0x0040640000301000 */
[----:B01----:R-:W-:Y:S05]  /*c7f0*/  BRA `(.L_x_23268) ;  /* 0x0000000000087947 */ /* 0x003fea0003800000 */
.L_x_23287:
[----:B------:R-:W2:Y:S02]  /*c800*/  LDG.E R4, desc[UR36][R4.64] ;  /* 0x0000002404047981 */ /* 0x000ea4000c1e1900 */
[----:B--2---:R-:W-:-:S07]  /*c810*/  I2FP.F32.U32 R29, R4 ;  /* 0x00000004001d7245 */ /* 0x004fce0000201000 */
.L_x_23268:
[----:B------:R-:W-:Y:S05]  /*c820*/  BSYNC.RECONVERGENT B6 ;  /* 0x0000000000067941 */ /* 0x000fea0003800200 */
.L_x_23262:
        /* <DEDUP_REMOVED lines=20> */
.L_x_23294:
[----:B------:R-:W2:Y:S02]  /*c970*/  LDG.E.U8 R4, desc[UR36][R4.64] ;  /* 0x0000002404047981 */ /* 0x000ea4000c1e1100 */
[----:B--2---:R-:W-:Y:S01]  /*c980*/  I2FP.F32.U32 R30, R4 ;  /* 0x00000004001e7245 */ /* 0x004fe20000201000 */
[----:B------:R-:W-:Y:S06]  /*c990*/  BRA `(.L_x_23296) ;  /* 0x0000000c00487947 */ /* 0x000fec0003800000 */
.L_x_23293:
        /* <DEDUP_REMOVED lines=9> */
.L_x_23298:
[----:B------:R-:W2:Y:S02]  /*ca30*/  LDG.E R4, desc[UR36][R4.64] ;  /* 0x0000002404047981 */ /* 0x000ea4000c1e1900 */
[----:B--2---:R-:W-:Y:S01]  /*ca40*/  I2FP.F32.S32 R30, R4 ;  /* 0x00000004001e7245 */ /* 0x004fe20000201400 */
[----:B------:R-:W-:Y:S06]  /*ca50*/  BRA `(.L_x_23296) ;  /* 0x0000000c00187947 */ /* 0x000fec0003800000 */
.L_x_23297:
[----:B------:R-:W2:Y:S02]  /*ca60*/  LDG.E.U16 R4, desc[UR36][R4.64] ;  /* 0x0000002404047981 */ /* 0x000ea4000c1e1500 */
[----:B--2---:R0:W1:Y:S01]  /*ca70*/  I2F.S16 R30, R4 ;  /* 0x00000004001e7306 */ /* 0x0040620000101400 */
[----:B------:R-:W-:Y:S05]  /*ca80*/  BRA `(.L_x_23296) ;  /* 0x0000000c000c7947 */ /* 0x000fea0003800000 */
.L_x_23292:
        /* <DEDUP_REMOVED lines=8> */
.L_x_23300:
[----:B------:R-:W2:Y:S02]  /*cb10*/  LDG.E.U16 R4, desc[UR36][R4.64] ;  /* 0x0000002404047981 */ /* 0x000ea4000c1e1500 */
[----:B--2---:R-:W-:Y:S01]  /*cb20*/  HADD2.F32 R30, -RZ, R4.H0_H0 ;  /* 0x20000004ff1e7230 */ /* 0x004fe20000004100 */
[----:B------:R-:W-:Y:S06]  /*cb30*/  BRA `(.L_x_23296) ;  /* 0x0000000800e07947 */ /* 0x000fec0003800000 */
.L_x_23299:
        /* <DEDUP_REMOVED lines=8> */
.L_x_23302:
[----:B------:R-:W2:Y:S02]  /*cbc0*/  LDG.E.U16 R4, desc[UR36][R4.64] ;  /* 0x0000002404047981 */ /* 0x000ea4000c1e1500 */
[----:B--2---:R-:W-:Y:S01]  /*cbd0*/  HADD2.F32 R30, -RZ, R4.H0_H0 ;  /* 0x20000004ff1e7230 */ /* 0x004fe20000004100 */
[----:B------:R-:W-:Y:S06]  /*cbe0*/  BRA `(.L_x_23296) ;  /* 0x0000000800b47947 */ /* 0x000fec0003800000 */
.L_x_23301:
        /* <DEDUP_REMOVED lines=11> */
.L_x_23291:
        /* <DEDUP_REMOVED lines=12> */
.L_x_23305:
        /* <DEDUP_REMOVED lines=11> */
.L_x_23304:
        /* <DEDUP_REMOVED lines=25> */
.L_x_23307:
        /* <DEDUP_REMOVED lines=13> */
.L_x_23306:
[----:B------:R-:W2:Y:S02]  /*d070*/  LDG.E.U16 R4, desc[UR36][R4.64] ;  /* 0x0000002404047981 */ /* 0x000ea4000c1e1500 */
[----:B--2---:R-:W-:Y:S01]  /*d080*/  IMAD.U32 R30, R4, 0x10000, RZ ;  /* 0x00010000041e7824 */ /* 0x004fe200078e00ff */
[----:B------:R-:W-:Y:S06]  /*d090*/  BRA `(.L_x_23296) ;  /* 0x0000000400887947 */ /* 0x000fec0003800000 */
.L_x_23303:
        /* <DEDUP_REMOVED lines=11> */
.L_x_23310:
        /* <DEDUP_REMOVED lines=20> */
.L_x_23312:
[----:B------:R-:W-:Y:S05]  /*d290*/  BSYNC.RECONVERGENT B0 ;  /* 0x0000000000007941 */ /* 0x000fea0003800200 */
.L_x_23311:
[----:B------:R-:W-:Y:S01]  /*d2a0*/  IMAD.SHL.U32 R0, R0, 0x100000, RZ ;  /* 0x0010000000007824 */ /* 0x000fe200078e00ff */
[----:B------:R-:W-:-:S04]  /*d2b0*/  LEA R3, R3, 0x3b800000, 0x17 ;  /* 0x3b80000003037811 */ /* 0x000fc800078eb8ff */
[----:B------:R-:W-:Y:S01]  /*d2c0*/  LOP3.LUT R30, R3, R0, R7, 0xfe, !PT ;  /* 0x00000000031e7212 */ /* 0x000fe200078efe07 */
[----:B------:R-:W-:Y:S06]  /*d2d0*/  BRA `(.L_x_23296) ;  /* 0x0000000000f87947 */ /* 0x000fec0003800000 */
.L_x_23309:
        /* <DEDUP_REMOVED lines=20> */
.L_x_23314:
[----:B------:R-:W-:Y:S05]  /*d420*/  BSYNC.RECONVERGENT B0 ;  /* 0x0000000000007941 */ /* 0x000fea0003800200 */
.L_x_23313:
[----:B------:R-:W-:Y:S01]  /*d430*/  IMAD.SHL.U32 R0, R0, 0x200000, RZ ;  /* 0x0020000000007824 */ /* 0x000fe200078e00ff */
[----:B------:R-:W-:-:S04]  /*d440*/  LEA R3, R3, 0x37800000, 0x17 ;  /* 0x3780000003037811 */ /* 0x000fc800078eb8ff */
[----:B------:R-:W-:Y:S01]  /*d450*/  LOP3.LUT R30, R3, R0, R7, 0xfe, !PT ;  /* 0x00000000031e7212 */ /* 0x000fe200078efe07 */
[----:B------:R-:W-:Y:S06]  /*d460*/  BRA `(.L_x_23296) ;  /* 0x0000000000947947 */ /* 0x000fec0003800000 */
.L_x_23308:
        /* <DEDUP_REMOVED lines=14> */
.L_x_23295:
        /* <DEDUP_REMOVED lines=16> */
.L_x_23317:
[----:B------:R-:W-:Y:S01]  /*d650*/  IMAD.MOV.U32 R30, RZ, RZ, RZ ;  /* 0x000000ffff1e7224 */ /* 0x000fe200078e00ff */
[----:B------:R-:W-:Y:S06]  /*d660*/  BRA `(.L_x_23296) ;  /* 0x0000000000147947 */ /* 0x000fec0003800000 */
.L_x_23316:
[----:B------:R-:W2:Y:S02]  /*d670*/  LDG.E.64 R4, desc[UR36][R4.64] ;  /* 0x0000002404047981 */ /* 0x000ea4000c1e1b00 */
[----:B--2---:R0:W1:Y:S02]  /*d680*/  I2F.U64 R30, R4 ;  /* 0x00000004001e7312 */ /* 0x0040640000301000 */
[----:B01----:R-:W-:Y:S05]  /*d690*/  BRA `(.L_x_23296) ;  /* 0x0000000000087947 */ /* 0x003fea0003800000 */
.L_x_23315:
[----:B------:R-:W2:Y:S02]  /*d6a0*/  LDG.E R4, desc[UR36][R4.64] ;  /* 0x0000002404047981 */ /* 0x000ea4000c1e1900 */
[----:B--2---:R-:W-:-:S07]  /*d6b0*/  I2FP.F32.U32 R30, R4 ;  /* 0x00000004001e7245 */ /* 0x004fce0000201000 */
.L_x_23296:
[----:B------:R-:W-:Y:S05]  /*d6c0*/  BSYNC.RECONVERGENT B6 ;  /* 0x0000000000067941 */ /* 0x000fea0003800200 */
.L_x_23290:
        /* <DEDUP_REMOVED lines=20> */
.L_x_23322:
[----:B------:R-:W2:Y:S02]  /*d810*/  LDG.E.U8 R4, desc[UR36][R4.64] ;  /* 0x0000002404047981 */ /* 0x000ea4000c1e1100 */
[----:B--2---:R-:W-:Y:S01]  /*d820*/  I2FP.F32.U32 R32, R4 ;  /* 0x0000000400207245 */ /* 0x004fe20000201000 */
[----:B------:R-:W-:Y:S06]  /*d830*/  BRA `(.L_x_23324) ;  /* 0x0000000c00487947 */ /* 0x000fec0003800000 */
.L_x_23321:
        /* <DEDUP_REMOVED lines=9> */
.L_x_23326:
[----:B------:R-:W2:Y:S02]  /*d8d0*/  LDG.E R4, desc[UR36][R4.64] ;  /* 0x0000002404047981 */ /* 0x000ea4000c1e1900 */
[----:B--2---:R-:W-:Y:S01]  /*d8e0*/  I2FP.F32.S32 R32, R4 ;  /* 0x0000000400207245 */ /* 0x004fe20000201400 */
[----:B------:R-:W-:Y:S06]  /*d8f0*/  BRA `(.L_x_23324) ;  /* 0x0000000c00187947 */ /* 0x000fec0003800000 */
.L_x_23325:
[----:B------:R-:W2:Y:S02]  /*d900*/  LDG.E.U16 R4, desc[UR36][R4.64] ;  /* 0x0000002404047981 */ /* 0x000ea4000c1e1500 */
[----:B--2---:R2:W0:Y:S01]  /*d910*/  I2F.S16 R32, R4 ;  /* 0x0000000400207306 */ /* 0x0044220000101400 */
[----:B------:R-:W-:Y:S05]  /*d920*/  BRA `(.L_x_23324) ;  /* 0x0000000c000c7947 */ /* 0x000fea0003800000 */
.L_x_23320:
        /* <DEDUP_REMOVED lines=8> */
.L_x_23328:
[----:B------:R-:W2:Y:S02]  /*d9b0*/  LDG.E.U16 R4, desc[UR36][R4.64] ;  /* 0x0000002404047981 */ /* 0x000ea4000c1e1500 */
[----:B--2---:R-:W-:Y:S01]  /*d9c0*/  HADD2.F32 R32, -RZ, R4.H0_H0 ;  /* 0x20000004ff207230 */ /* 0x004fe20000004100 */
[----:B------:R-:W-:Y:S06]  /*d9d0*/  BRA `(.L_x_23324) ;  /* 0x0000000800e07947 */ /* 0x000fec0003800000 */
.L_x_23327:
        /* <DEDUP_REMOVED lines=8> */
.L_x_23330:
[----:B------:R-:W2:Y:S02]  /*da60*/  LDG.E.U16 R4, desc[UR36][R4.64] ;  /* 0x0000002404047981 */ /* 0x000ea4000c1e1500 */
[----:B--2---:R-:W-:Y:S01]  /*da70*/  HADD2.F32 R32, -RZ, R4.H0_H0 ;  /* 0x20000004ff207230 */ /* 0x004fe20000004100 */
[----:B------:R-:W-:Y:S06]  /*da80*/  BRA `(.L_x_23324) ;  /* 0x0000000800b47947 */ /* 0x000fec0003800000 */
.L_x_23329:
        /* <DEDUP_REMOVED lines=11> */
.L_x_23319:
        /* <DEDUP_REMOVED lines=12> */
.L_x_23333:
        /* <DEDUP_REMOVED lines=11> */
.L_x_23332:
        /* <DEDUP_REMOVED lines=25> */
.L_x_23335:
        /* <DEDUP_REMOVED lines=13> */
.L_x_23334:
[----:B------:R-:W2:Y:S02]  /*df10*/  LDG.E.U16 R4, desc[UR36][R4.64] ;  /* 0x0000002404047981 */ /* 0x000ea4000c1e1500 */
[----:B--2---:R-:W-:Y:S01]  /*df20*/  IMAD.U32 R32, R4, 0x10000, RZ ;  /* 0x0001000004207824 */ /* 0x004fe200078e00ff */
[----:B------:R-:W-:Y:S06]  /*df30*/  BRA `(.L_x_23324) ;  /* 0x0000000400887947 */ /* 0x000fec0003800000 */
.L_x_23331:
        /* <DEDUP_REMOVED lines=11> */
.L_x_23338:
        /* <DEDUP_REMOVED lines=20> */
.L_x_23340:
[----:B------:R-:W-:Y:S05]  /*e130*/  BSYNC.RECONVERGENT B0 ;  /* 0x0000000000007941 */ /* 0x000fea0003800200 */
.L_x_23339:
[----:B------:R-:W-:Y:S01]  /*e140*/  IMAD.SHL.U32 R0, R0, 0x100000, RZ ;  /* 0x0010000000007824 */ /* 0x000fe200078e00ff */
[----:B------:R-:W-:-:S04]  /*e150*/  LEA R3, R3, 0x3b800000, 0x17 ;  /* 0x3b80000003037811 */ /* 0x000fc800078eb8ff */
[----:B------:R-:W-:Y:S01]  /*e160*/  LOP3.LUT R32, R3, R0, R7, 0xfe, !PT ;  /* 0x0000000003207212 */ /* 0x000fe200078efe07 */
[----:B------:R-:W-:Y:S06]  /*e170*/  BRA `(.L_x_23324) ;  /* 0x0000000000f87947 */ /* 0x000fec0003800000 */
.L_x_23337:
        /* <DEDUP_REMOVED lines=20> */
.L_x_23342:
[----:B------:R-:W-:Y:S05]  /*e2c0*/  BSYNC.RECONVERGENT B0 ;  /* 0x0000000000007941 */ /* 0x000fea0003800200 */
.L_x_23341:
[----:B------:R-:W-:Y:S01]  /*e2d0*/  IMAD.SHL.U32 R0, R0, 0x200000, RZ ;  /* 0x0020000000007824 */ /* 0x000fe200078e00ff */
[----:B------:R-:W-:-:S04]  /*e2e0*/  LEA R3, R3, 0x37800000, 0x17 ;  /* 0x3780000003037811 */ /* 0x000fc800078eb8ff */
[----:B------:R-:W-:Y:S01]  /*e2f0*/  LOP3.LUT R32, R3, R0, R7, 0xfe, !PT ;  /* 0x0000000003207212 */ /* 0x000fe200078efe07 */
[----:B------:R-:W-:Y:S06]  /*e300*/  BRA `(.L_x_23324) ;  /* 0x0000000000947947 */ /* 0x000fec0003800000 */
.L_x_23336:
        /* <DEDUP_REMOVED lines=14> */
.L_x_23323:
        /* <DEDUP_REMOVED lines=16> */
.L_x_23345:
[----:B------:R-:W-:Y:S01]  /*e4f0*/  IMAD.MOV.U32 R32, RZ, RZ, RZ ;  /* 0x000000ffff207224 */ /* 0x000fe200078e00ff */
[----:B------:R-:W-:Y:S06]  /*e500*/  BRA `(.L_x_23324) ;  /* 0x0000000000147947 */ /* 0x000fec0003800000 */
.L_x_23344:
[----:B------:R-:W2:Y:S02]  /*e510*/  LDG.E.64 R4, desc[UR36][R4.64] ;  /* 0x0000002404047981 */ /* 0x000ea4000c1e1b00 */
[----:B--2---:R0:W1:Y:S02]  /*e520*/  I2F.U64 R32, R4 ;  /* 0x0000000400207312 */ /* 0x0040640000301000 */
[----:B01----:R-:W-:Y:S05]  /*e530*/  BRA `(.L_x_23324) ;  /* 0x0000000000087947 */ /* 0x003fea0003800000 */
.L_x_23343:
[----:B------:R-:W2:Y:S02]  /*e540*/  LDG.E R4, desc[UR36][R4.64] ;  /* 0x0000002404047981 */ /* 0x000ea4000c1e1900 */
[----:B--2---:R-:W-:-:S07]  /*e550*/  I2FP.F32.U32 R32, R4 ;  /* 0x0000000400207245 */ /* 0x004fce0000201000 */
.L_x_23324:
[----:B------:R-:W-:Y:S05]  /*e560*/  BSYNC.RECONVERGENT B6 ;  /* 0x0000000000067941 */ /* 0x000fea0003800200 */
.L_x_23318:
[----:B------:R-:W-:-:S07]  /*e570*/  VIADD R33, R33, 0x80 ;  /* 0x0000008021217836 */ /* 0x000fce0000000000 */
.L_x_23200:
[----:B------:R-:W-:Y:S05]  /*e580*/  BSYNC.RECONVERGENT B7 ;  /* 0x0000000000077941 */ /* 0x000fea0003800200 */
.L_x_23199:
        /* <DEDUP_REMOVED lines=30> */
.L_x_23351:
[----:B------:R-:W2:Y:S02]  /*e770*/  LDG.E.U8 R4, desc[UR36][R4.64] ;  /* 0x0000002404047981 */ /* 0x000ea4000c1e1100 */
[----:B--2---:R-:W-:-:S04]  /*e780*/  I2FP.F32.U32 R0, R4 ;  /* 0x0000000400007245 */ /* 0x004fc80000201000 */
[----:B------:R-:W-:-:S04]  /*e790*/  F2FP.BF16.F32.PACK_AB R0, RZ, R0 ;  /* 0x00000000ff00723e */ /* 0x000fc800000010ff */
[----:B------:R-:W-:Y:S01]  /*e7a0*/  PRMT R36, R0, 0x7610, R36 ;  /* 0x0000761000247816 */ /* 0x000fe20000000024 */
[----:B------:R-:W-:Y:S06]  /*e7b0*/  BRA `(.L_x_23353) ;  /* 0x0000000c00e47947 */ /* 0x000fec0003800000 */
.L_x_23350:
        /* <DEDUP_REMOVED lines=11> */
.L_x_23355:
[----:B------:R-:W2:Y:S02]  /*e870*/  LDG.E R4, desc[UR36][R4.64] ;  /* 0x0000002404047981 */ /* 0x000ea4000c1e1900 */
[----:B--2---:R-:W-:-:S04]  /*e880*/  I2FP.F32.S32 R0, R4 ;  /* 0x0000000400007245 */ /* 0x004fc80000201400 */
[----:B------:R-:W-:-:S04]  /*e890*/  F2FP.BF16.F32.PACK_AB R0, RZ, R0 ;  /* 0x00000000ff00723e */ /* 0x000fc800000010ff */
[----:B------:R-:W-:Y:S01]  /*e8a0*/  PRMT R36, R0, 0x7610, R36 ;  /* 0x0000761000247816 */ /* 0x000fe20000000024 */
[----:B------:R-:W-:Y:S06]  /*e8b0*/  BRA `(.L_x_23353) ;  /* 0x0000000c00a47947 */ /* 0x000fec0003800000 */
.L_x_23354:
[----:B------:R-:W2:Y:S02]  /*e8c0*/  LDG.E.U16 R4, desc[UR36][R4.64] ;  /* 0x0000002404047981 */ /* 0x000ea4000c1e1500 */
[----:B--2---:R-:W0:Y:S02]  /*e8d0*/  I2F.S16 R0, R4 ;  /* 0x0000000400007306 */ /* 0x004e240000101400 */
[----:B0-----:R-:W-:-:S04]  /*e8e0*/  F2FP.BF16.F32.PACK_AB R0, RZ, R0 ;  /* 0x00000000ff00723e */ /* 0x001fc800000010ff */
[----:B------:R-:W-:Y:S01]  /*e8f0*/  PRMT R36, R0, 0x7610, R36 ;  /* 0x0000761000247816 */ /* 0x000fe20000000024 */
[----:B------:R-:W-:Y:S06]  /*e900*/  BRA `(.L_x_23353) ;  /* 0x0000000c00907947 */ /* 0x000fec0003800000 */
.L_x_23349:
        /* <DEDUP_REMOVED lines=9> */
.L_x_23357:
[----:B------:R-:W2:Y:S02]  /*e9a0*/  LDG.E.U16 R0, desc[UR36][R4.64] ;  /* 0x0000002404007981 */ /* 0x000ea4000c1e1500 */
[----:B--2---:R-:W-:-:S05]  /*e9b0*/  HADD2.F32 R0, -RZ, R0.H0_H0 ;  /* 0x20000000ff007230 */ /* 0x004fca0000004100 */
[----:B------:R-:W-:-:S04]  /*e9c0*/  F2FP.BF16.F32.PACK_AB R0, RZ, R0 ;  /* 0x00000000ff00723e */ /* 0x000fc800000010ff */
[----:B------:R-:W-:Y:S01]  /*e9d0*/  PRMT R36, R0, 0x7610, R36 ;  /* 0x0000761000247816 */ /* 0x000fe20000000024 */
[----:B------:R-:W-:Y:S06]  /*e9e0*/  BRA `(.L_x_23353) ;  /* 0x0000000c00587947 */ /* 0x000fec0003800000 */
.L_x_23356:
        /* <DEDUP_REMOVED lines=9> */
.L_x_23359:
[----:B------:R-:W2:Y:S02]  /*ea80*/  LDG.E.U16 R4, desc[UR36][R4.64] ;  /* 0x0000002404047981 */ /* 0x000ea4000c1e1500 */
[----:B--2---:R-:W-:-:S05]  /*ea90*/  HADD2.F32 R0, -RZ, R4.H0_H0 ;  /* 0x20000004ff007230 */ /* 0x004fca0000004100 */
[----:B------:R-:W-:-:S04]  /*eaa0*/  F2FP.BF16.F32.PACK_AB R0, RZ, R0 ;  /* 0x00000000ff00723e */ /* 0x000fc800000010ff */
[----:B------:R-:W-:Y:S01]  /*eab0*/  PRMT R36, R0, 0x7610, R36 ;  /* 0x0000761000247816 */ /* 0x000fe20000000024 */
[----:B------:R-:W-:Y:S06]  /*eac0*/  BRA `(.L_x_23353) ;  /* 0x0000000c00207947 */ /* 0x000fec0003800000 */
.L_x_23358:
        /* <DEDUP_REMOVED lines=13> */
.L_x_23348:
        /* <DEDUP_REMOVED lines=14> */
.L_x_23362:
        /* <DEDUP_REMOVED lines=13> */
.L_x_23361:
        /* <DEDUP_REMOVED lines=27> */
.L_x_23364:
        /* <DEDUP_REMOVED lines=15> */
.L_x_23363:
[----:B------:R0:W5:Y:S01]  /*eff0*/  LDG.E.U16 R36, desc[UR36][R4.64] ;  /* 0x0000002404247981 */ /* 0x000162000c1e1500 */
[----:B------:R-:W-:Y:S05]  /*f000*/  BRA `(.L_x_23353) ;  /* 0x0000000400d07947 */ /* 0x000fea0003800000 */
.L_x_23360:
        /* <DEDUP_REMOVED lines=13> */
.L_x_23367:
        /* <DEDUP_REMOVED lines=21> */
.L_x_23371:
[----:B------:R-:W-:Y:S05]  /*f230*/  BSYNC.RECONVERGENT B1 ;  /* 0x0000000000017941 */ /* 0x000fea0003800200 */
.L_x_23370:
[----:B------:R-:W-:Y:S01]  /*f240*/  IMAD.SHL.U32 R0, R0, 0x100000, RZ ;  /* 0x0010000000007824 */ /* 0x000fe200078e00ff */
[----:B------:R-:W-:-:S04]  /*f250*/  LEA R3, R3, 0x3b800000, 0x17 ;  /* 0x3b80000003037811 */ /* 0x000fc800078eb8ff */
[----:B------:R-:W-:-:S07]  /*f260*/  LOP3.LUT R0, R3, R0, R7, 0xfe, !PT ;  /* 0x0000000003007212 */ /* 0x000fce00078efe07 */
.L_x_23369:
[----:B------:R-:W-:Y:S05]  /*f270*/  BSYNC.RECONVERGENT B0 ;  /* 0x0000000000007941 */ /* 0x000fea0003800200 */
.L_x_23368:
[----:B------:R-:W-:-:S04]  /*f280*/  F2FP.BF16.F32.PACK_AB R0, RZ, R0 ;  /* 0x00000000ff00723e */ /* 0x000fc800000010ff */
[----:B------:R-:W-:Y:S01]  /*f290*/  PRMT R36, R0, 0x7610, R36 ;  /* 0x0000761000247816 */ /* 0x000fe20000000024 */
[----:B------:R-:W-:Y:S06]  /*f2a0*/  BRA `(.L_x_23353) ;  /* 0x0000000400287947 */ /* 0x000fec0003800000 */
.L_x_23366:
        /* <DEDUP_REMOVED lines=21> */
.L_x_23375:
[----:B------:R-:W-:Y:S05]  /*f400*/  BSYNC.RECONVERGENT B1 ;  /* 0x0000000000017941 */ /* 0x000fea0003800200 */
.L_x_23374:
[----:B------:R-:W-:Y:S01]  /*f410*/  IMAD.SHL.U32 R0, R0, 0x200000, RZ ;  /* 0x0020000000007824 */ /* 0x000fe200078e00ff */
[----:B------:R-:W-:-:S04]  /*f420*/  LEA R3, R3, 0x37800000, 0x17 ;  /* 0x3780000003037811 */ /* 0x000fc800078eb8ff */
[----:B------:R-:W-:-:S07]  /*f430*/  LOP3.LUT R0, R3, R0, R7, 0xfe, !PT ;  /* 0x0000000003007212 */ /* 0x000fce00078efe07 */
.L_x_23373:
[----:B------:R-:W-:Y:S05]  /*f440*/  BSYNC.RECONVERGENT B0 ;  /* 0x0000000000007941 */ /* 0x000fea0003800200 */
.L_x_23372:
[----:B------:R-:W-:-:S04]  /*f450*/  F2FP.BF16.F32.PACK_AB R0, RZ, R0 ;  /* 0x00000000ff00723e */ /* 0x000fc800000010ff */
[----:B------:R-:W-:Y:S01]  /*f460*/  PRMT R36, R0, 0x7610, R36 ;  /* 0x0000761000247816 */ /* 0x000fe20000000024 */
[----:B------:R-:W-:Y:S06]  /*f470*/  BRA `(.L_x_23353) ;  /* 0x0000000000b47947 */ /* 0x000fec0003800000 */
.L_x_23365:
        /* <DEDUP_REMOVED lines=14> */
.L_x_23379:
[----:B------:R-:W-:Y:S05]  /*f560*/  BSYNC.RECONVERGENT B0 ;  /* 0x0000000000007941 */ /* 0x000fea0003800200 */
.L_x_23378:
[----:B------:R-:W-:-:S04]  /*f570*/  F2FP.BF16.F32.PACK_AB R0, RZ, R0 ;  /* 0x00000000ff00723e */ /* 0x000fc800000010ff */
[----:B------:R-:W-:Y:S01]  /*f580*/  PRMT R36, R0, 0x7610, R36 ;  /* 0x0000761000247816 */ /* 0x000fe20000000024 */
[----:B------:R-:W-:Y:S06]  /*f590*/  BRA `(.L_x_23353) ;  /* 0x00000000006c7947 */ /* 0x000fec0003800000 */
.L_x_23352:
        /* <DEDUP_REMOVED lines=16> */
.L_x_23380:
[----:B------:R-:W-:Y:S01]  /*f6a0*/  PRMT R36, RZ, 0x7610, R36 ;  /* 0x00007610ff247816 */ /* 0x000fe20000000024 */
[----:B------:R-:W-:Y:S06]  /*f6b0*/  BRA `(.L_x_23353) ;  /* 0x0000000000247947 */ /* 0x000fec0003800000 */
.L_x_23377:
[----:B------:R-:W2:Y:S02]  /*f6c0*/  LDG.E.64 R4, desc[UR36][R4.64] ;  /* 0x0000002404047981 */ /* 0x000ea4000c1e1b00 */
[----:B--2---:R-:W0:Y:S02]  /*f6d0*/  I2F.U64 R0, R4 ;  /* 0x0000000400007312 */ /* 0x004e240000301000 */
[----:B0-----:R-:W-:-:S04]  /*f6e0*/  F2FP.BF16.F32.PACK_AB R0, RZ, R0 ;  /* 0x00000000ff00723e */ /* 0x001fc800000010ff */
[----:B------:R-:W-:Y:S01]  /*f6f0*/  PRMT R36, R0, 0x7610, R36 ;  /* 0x0000761000247816 */ /* 0x000fe20000000024 */
[----:B------:R-:W-:Y:S06]  /*f700*/  BRA `(.L_x_23353) ;  /* 0x0000000000107947 */ /* 0x000fec0003800000 */
.L_x_23376:
[----:B------:R-:W2:Y:S02]  /*f710*/  LDG.E R4, desc[UR36][R4.64] ;  /* 0x0000002404047981 */ /* 0x000ea4000c1e1900 */
[----:B--2---:R-:W-:-:S04]  /*f720*/  I2FP.F32.U32 R0, R4 ;  /* 0x0000000400007245 */ /* 0x004fc80000201000 */
[----:B------:R-:W-:-:S04]  /*f730*/  F2FP.BF16.F32.PACK_AB R0, RZ, R0 ;  /* 0x00000000ff00723e */ /* 0x000fc800000010ff */
[----:B------:R-:W-:-:S07]  /*f740*/  PRMT R36, R0, 0x7610, R36 ;  /* 0x0000761000247816 */ /* 0x000fce0000000024 */
.L_x_23353:
        /* <DEDUP_REMOVED lines=21> */
.L_x_23385:
[----:B------:R-:W2:Y:S02]  /*f8a0*/  LDG.E.U8 R4, desc[UR36][R4.64] ;  /* 0x0000002404047981 */ /* 0x000ea4000c1e1100 */
[----:B--2---:R-:W-:Y:S01]  /*f8b0*/  I2FP.F32.U32 R37, R4 ;  /* 0x0000000400257245 */ /* 0x004fe20000201000 */
[----:B------:R-:W-:Y:S06]  /*f8c0*/  BRA `(.L_x_23387) ;  /* 0x0000000c00447947 */ /* 0x000fec0003800000 */
.L_x_23384:
        /* <DEDUP_REMOVED lines=9> */
.L_x_23389:
[----:B------:R-:W2:Y:S02]  /*f960*/  LDG.E R4, desc[UR36][R4.64] ;  /* 0x0000002404047981 */ /* 0x000ea4000c1e1900 */
[----:B--2---:R-:W-:Y:S01]  /*f970*/  I2FP.F32.S32 R37, R4 ;  /* 0x0000000400257245 */ /* 0x004fe20000201400 */
[----:B------:R-:W-:Y:S06]  /*f980*/  BRA `(.L_x_23387) ;  /* 0x0000000c00147947 */ /* 0x000fec0003800000 */
.L_x_23388:
[----:B------:R-:W2:Y:S02]  /*f990*/  LDG.E.U16 R4, desc[UR36][R4.64] ;  /* 0x0000002404047981 */ /* 0x000ea4000c1e1500 */
[----:B--2---:R2:W3:Y:S01]  /*f9a0*/  I2F.S16 R37, R4 ;  /* 0x0000000400257306 */ /* 0x0044e20000101400 */
[----:B------:R-:W-:Y:S05]  /*f9b0*/  BRA `(.L_x_23387) ;  /* 0x0000000c00087947 */ /* 0x000fea0003800000 */
.L_x_23383:
        /* <DEDUP_REMOVED lines=8> */
.L_x_23391:
[----:B------:R-:W2:Y:S02]  /*fa40*/  LDG.E.U16 R4, desc[UR36][R4.64] ;  /* 0x0000002404047981 */ /* 0x000ea4000c1e1500 */
[----:B--2---:R-:W-:Y:S01]  /*fa50*/  HADD2.F32 R37, -RZ, R4.H0_H0 ;  /* 0x20000004ff257230 */ /* 0x004fe20000004100 */
[----:B------:R-:W-:Y:S06]  /*fa60*/  BRA `(.L_x_23387) ;  /* 0x0000000800dc7947 */ /* 0x000fec0003800000 */
.L_x_23390:
        /* <DEDUP_REMOVED lines=8> */
.L_x_23393:
[----:B------:R-:W2:Y:S02]  /*faf0*/  LDG.E.U16 R4, desc[UR36][R4.64] ;  /* 0x0000002404047981 */ /* 0x000ea4000c1e1500 */
[----:B--2---:R-:W-:Y:S01]  /*fb00*/  HADD2.F32 R37, -RZ, R4.H0_H0 ;  /* 0x20000004ff257230 */ /* 0x004fe20000004100 */
[----:B------:R-:W-:Y:S06]  /*fb10*/  BRA `(.L_x_23387) ;  /* 0x0000000800b07947 */ /* 0x000fec0003800000 */
.L_x_23392:
        /* <DEDUP_REMOVED lines=11> */
.L_x_23382:
        /* <DEDUP_REMOVED lines=12> */
.L_x_23396:
        /* <DEDUP_REMOVED lines=11> */
.L_x_23395:
        /* <DEDUP_REMOVED lines=25> */
.L_x_23398:
        /* <DEDUP_REMOVED lines=12> */
.L_x_23397:
[----:B------:R-:W2:Y:S02]  /*ff90*/  LDG.E.U16 R4, desc[UR36][R4.64] ;  /* 0x0000002404047981 */ /* 0x000ea4000c1e1500 */
[----:B--2---:R-:W-:Y:S01]  /*ffa0*/  IMAD.U32 R37, R4, 0x10000, RZ ;  /* 0x0001000004257824 */ /* 0x004fe200078e00ff */
[----:B------:R-:W-:Y:S06]  /*ffb0*/  BRA `(.L_x_23387) ;  /* 0x0000000400887947 */ /* 0x000fec0003800000 */
.L_x_23394:
        /* <DEDUP_REMOVED lines=11> */
.L_x_23401:
        /* <DEDUP_REMOVED lines=20> */
.L_x_23403:
[----:B------:R-:W-:Y:S05]  /*101b0*/  BSYNC.RECONVERGENT B0 ;  /* 0x0000000000007941 */ /* 0x000fea0003800200 */
.L_x_23402:
[----:B------:R-:W-:Y:S01]  /*101c0*/  IMAD.SHL.U32 R0, R0, 0x100000, RZ ;  /* 0x0010000000007824 */ /* 0x000fe200078e00ff */
[----:B------:R-:W-:-:S04]  /*101d0*/  LEA R3, R3, 0x3b800000, 0x17 ;  /* 0x3b80000003037811 */ /* 0x000fc800078eb8ff */
[----:B------:R-:W-:Y:S01]  /*101e0*/  LOP3.LUT R37, R3, R0, R37, 0xfe, !PT ;  /* 0x0000000003257212 */ /* 0x000fe200078efe25 */
[----:B------:R-:W-:Y:S06]  /*101f0*/  BRA `(.L_x_23387) ;  /* 0x0000000000f87947 */ /* 0x000fec0003800000 */
.L_x_23400:
        /* <DEDUP_REMOVED lines=20> */
.L_x_23405:
[----:B------:R-:W-:Y:S05]  /*10340*/  BSYNC.RECONVERGENT B0 ;  /* 0x0000000000007941 */ /* 0x000fea0003800200 */
.L_x_23404:
[----:B------:R-:W-:Y:S01]  /*10350*/  IMAD.SHL.U32 R0, R0, 0x200000, RZ ;  /* 0x0020000000007824 */ /* 0x000fe200078e00ff */
[----:B------:R-:W-:-:S04]  /*10360*/  LEA R3, R3, 0x37800000, 0x17 ;  /* 0x3780000003037811 */ /* 0x000fc800078eb8ff */
[----:B------:R-:W-:Y:S01]  /*10370*/  LOP3.LUT R37, R3, R0, R37, 0xfe, !PT ;  /* 0x0000000003257212 */ /* 0x000fe200078efe25 */
[----:B------:R-:W-:Y:S06]  /*10380*/  BRA `(.L_x_23387) ;  /* 0x0000000000947947 */ /* 0x000fec0003800000 */
.L_x_23399:
        /* <DEDUP_REMOVED lines=14> */
.L_x_23386:
        /* <DEDUP_REMOVED lines=16> */
.L_x_23408:
[----:B------:R-:W-:Y:S01]  /*10570*/  IMAD.MOV.U32 R37, RZ, RZ, RZ ;  /* 0x000000ffff257224 */ /* 0x000fe200078e00ff */
[----:B------:R-:W-:Y:S06]  /*10580*/  BRA `(.L_x_23387) ;  /* 0x0000000000147947 */ /* 0x000fec0003800000 */
.L_x_23407:
[----:B------:R-:W2:Y:S02]  /*10590*/  LDG.E.64 R4, desc[UR36][R4.64] ;  /* 0x0000002404047981 */ /* 0x000ea4000c1e1b00 */
[----:B--2---:R0:W1:Y:S02]  /*105a0*/  I2F.U64 R37, R4 ;  /* 0x0000000400257312 */ /* 0x0040640000301000 */
[----:B01----:R-:W-:Y:S05]  /*105b0*/  BRA `(.L_x_23387) ;  /* 0x0000000000087947 */ /* 0x003fea0003800000 */
.L_x_23406:
[----:B------:R-:W2:Y:S02]  /*105c0*/  LDG.E R4, desc[UR36][R4.64] ;  /* 0x0000002404047981 */ /* 0x000ea4000c1e1900 */
[----:B--2---:R-:W-:-:S07]  /*105d0*/  I2FP.F32.U32 R37, R4 ;  /* 0x0000000400257245 */ /* 0x004fce0000201000 */
.L_x_23387:
[----:B------:R-:W-:Y:S05]  /*105e0*/  BSYNC.RECONVERGENT B6 ;  /* 0x0000000000067941 */ /* 0x000fea0003800200 */
.L_x_23381:
        /* <DEDUP_REMOVED lines=21> */
.L_x_23413:
[----:B------:R-:W2:Y:S02]  /*10740*/  LDG.E.U8 R4, desc[UR36][R4.64] ;  /* 0x0000002404047981 */ /* 0x000ea4000c1e1100 */
[----:B--2---:R-:W-:Y:S01]  /*10750*/  I2FP.F32.U32 R38, R4 ;  /* 0x0000000400267245 */ /* 0x004fe20000201000 */
[----:B------:R-:W-:Y:S06]  /*10760*/  BRA `(.L_x_23415) ;  /* 0x0000000c00487947 */ /* 0x000fec0003800000 */
.L_x_23412:
        /* <DEDUP_REMOVED lines=9> */
.L_x_23417:
[----:B------:R-:W2:Y:S02]  /*10800*/  LDG.E R4, desc[UR36][R4.64] ;  /* 0x0000002404047981 */ /* 0x000ea4000c1e1900 */
[----:B--2---:R-:W-:Y:S01]  /*10810*/  I2FP.F32.S32 R38, R4 ;  /* 0x0000000400267245 */ /* 0x004fe20000201400 */
[----:B------:R-:W-:Y:S06]  /*10820*/  BRA `(.L_x_23415) ;  /* 0x0000000c00187947 */ /* 0x000fec0003800000 */
.L_x_23416:
[----:B------:R-:W2:Y:S02]  /*10830*/  LDG.E.U16 R4, desc[UR36][R4.64] ;  /* 0x0000002404047981 */ /* 0x000ea4000c1e1500 */
[----:B--2---:R2:W0:Y:S01]  /*10840*/  I2F.S16 R38, R4 ;  /* 0x0000000400267306 */ /* 0x0044220000101400 */
[----:B------:R-:W-:Y:S05]  /*10850*/  BRA `(.L_x_23415) ;  /* 0x0000000c000c7947 */ /* 0x000fea0003800000 */
.L_x_23411:
        /* <DEDUP_REMOVED lines=8> */
.L_x_23419:
[----:B------:R-:W2:Y:S02]  /*108e0*/  LDG.E.U16 R4, desc[UR36][R4.64] ;  /* 0x0000002404047981 */ /* 0x000ea4000c1e1500 */
[----:B--2---:R-:W-:Y:S01]  /*108f0*/  HADD2.F32 R38, -RZ, R4.H0_H0 ;  /* 0x20000004ff267230 */ /* 0x004fe20000004100 */
[----:B------:R-:W-:Y:S06]  /*10900*/  BRA `(.L_x_23415) ;  /* 0x0000000800e07947 */ /* 0x000fec0003800000 */
.L_x_23418:
        /* <DEDUP_REMOVED lines=8> */
.L_x_23421:
[----:B------:R-:W2:Y:S02]  /*10990*/  LDG.E.U16 R4, desc[UR36][R4.64] ;  /* 0x0000002404047981 */ /* 0x000ea4000c1e1500 */
[----:B--2---:R-:W-:Y:S01]  /*109a0*/  HADD2.F32 R38, -RZ, R4.H0_H0 ;  /* 0x20000004ff267230 */ /* 0x004fe20000004100 */
[----:B------:R-:W-:Y:S06]  /*109b0*/  BRA `(.L_x_23415) ;  /* 0x0000000800b47947 */ /* 0x000fec0003800000 */
.L_x_23420:
        /* <DEDUP_REMOVED lines=11> */
.L_x_23410:
        /* <DEDUP_REMOVED lines=12> */
.L_x_23424:
        /* <DEDUP_REMOVED lines=11> */
.L_x_23423:
        /* <DEDUP_REMOVED lines=25> */
.L_x_23426:
        /* <DEDUP_REMOVED lines=13> */
.L_x_23425:
[----:B------:R-:W2:Y:S02]  /*10e40*/  LDG.E.U16 R4, desc[UR36][R4.64] ;  /* 0x0000002404047981 */ /* 0x000ea4000c1e1500 */
[----:B--2---:R-:W-:Y:S01]  /*10e50*/  IMAD.U32 R38, R4, 0x10000, RZ ;  /* 0x0001000004267824 */ /* 0x004fe200078e00ff */
[----:B------:R-:W-:Y:S06]  /*10e60*/  BRA `(.L_x_23415) ;  /* 0x0000000400887947 */ /* 0x000fec0003800000 */
.L_x_23422:
        /* <DEDUP_REMOVED lines=11> */
.L_x_23429:
        /* <DEDUP_REMOVED lines=20> */
.L_x_23431:
[----:B------:R-:W-:Y:S05]  /*11060*/  BSYNC.RECONVERGENT B0 ;  /* 0x0000000000007941 */ /* 0x000fea0003800200 */
.L_x_23430:
[----:B------:R-:W-:Y:S01]  /*11070*/  IMAD.SHL.U32 R0, R0, 0x100000, RZ ;  /* 0x0010000000007824 */ /* 0x000fe200078e00ff */
[----:B------:R-:W-:-:S04]  /*11080*/  LEA R3, R3, 0x3b800000, 0x17 ;  /* 0x3b80000003037811 */ /* 0x000fc800078eb8ff */
[----:B------:R-:W-:Y:S01]  /*11090*/  LOP3.LUT R38, R3, R0, R7, 0xfe, !PT ;  /* 0x0000000003267212 */ /* 0x000fe200078efe07 */
[----:B------:R-:W-:Y:S06]  /*110a0*/  BRA `(.L_x_23415) ;  /* 0x0000000000f87947 */ /* 0x000fec0003800000 */
.L_x_23428:
        /* <DEDUP_REMOVED lines=20> */
.L_x_23433:
[----:B------:R-:W-:Y:S05]  /*111f0*/  BSYNC.RECONVERGENT B0 ;  /* 0x0000000000007941 */ /* 0x000fea0003800200 */
.L_x_23432:
[----:B------:R-:W-:Y:S01]  /*11200*/  IMAD.SHL.U32 R0, R0, 0x200000, RZ ;  /* 0x0020000000007824 */ /* 0x000fe200078e00ff */
[----:B------:R-:W-:-:S04]  /*11210*/  LEA R3, R3, 0x37800000, 0x17 ;  /* 0x3780000003037811 */ /* 0x000fc800078eb8ff */
[----:B------:R-:W-:Y:S01]  /*11220*/  LOP3.LUT R38, R3, R0, R7, 0xfe, !PT ;  /* 0x0000000003267212 */ /* 0x000fe200078efe07 */
[----:B------:R-:W-:Y:S06]  /*11230*/  BRA `(.L_x_23415) ;  /* 0x0000000000947947 */ /* 0x000fec0003800000 */
.L_x_23427:
        /* <DEDUP_REMOVED lines=14> */
.L_x_23414:
        /* <DEDUP_REMOVED lines=16> */
.L_x_23436:
[----:B------:R-:W-:Y:S01]  /*11420*/  IMAD.MOV.U32 R38, RZ, RZ, RZ ;  /* 0x000000ffff267224 */ /* 0x000fe200078e00ff */
[----:B------:R-:W-:Y:S06]  /*11430*/  BRA `(.L_x_23415) ;  /* 0x0000000000147947 */ /* 0x000fec0003800000 */
.L_x_23435:
[----:B------:R-:W2:Y:S02]  /*11440*/  LDG.E.64 R4, desc[UR36][R4.64] ;  /* 0x0000002404047981 */ /* 0x000ea4000c1e1b00 */
[----:B--2---:R0:W1:Y:S02]  /*11450*/  I2F.U64 R38, R4 ;  /* 0x0000000400267312 */ /* 0x0040640000301000 */
[----:B01----:R-:W-:Y:S05]  /*11460*/  BRA `(.L_x_23415) ;  /* 0x0000000000087947 */ /* 0x003fea0003800000 */
.L_x_23434:
[----:B------:R-:W2:Y:S02]  /*11470*/  LDG.E R4, desc[UR36][R4.64] ;  /* 0x0000002404047981 */ /* 0x000ea4000c1e1900 */
[----:B--2---:R-:W-:-:S07]  /*11480*/  I2FP.F32.U32 R38, R4 ;  /* 0x0000000400267245 */ /* 0x004fce0000201000 */
.L_x_23415:
[----:B------:R-:W-:Y:S05]  /*11490*/  BSYNC.RECONVERGENT B6 ;  /* 0x0000000000067941 */ /* 0x000fea0003800200 */
.L_x_23409:
        /* <DEDUP_REMOVED lines=22> */
.L_x_23441:
[----:B------:R-:W2:Y:S02]  /*11600*/  LDG.E.U8 R4, desc[UR36][R4.64] ;  /* 0x0000002404047981 */ /* 0x000ea4000c1e1100 */
[----:B--2---:R-:W-:Y:S01]  /*11610*/  I2FP.F32.U32 R39, R4 ;  /* 0x0000000400277245 */ /* 0x004fe20000201000 */
[----:B------:R-:W-:Y:S06]  /*11620*/  BRA `(.L_x_23443) ;  /* 0x0000000c00447947 */ /* 0x000fec0003800000 */
.L_x_23440:
        /* <DEDUP_REMOVED lines=9> */
.L_x_23445:
[----:B------:R-:W2:Y:S02]  /*116c0*/  LDG.E R4, desc[UR36][R4.64] ;  /* 0x0000002404047981 */ /* 0x000ea4000c1e1900 */
[----:B--2---:R-:W-:Y:S01]  /*116d0*/  I2FP.F32.S32 R39, R4 ;  /* 0x0000000400277245 */ /* 0x004fe20000201400 */
[----:B------:R-:W-:Y:S06]  /*116e0*/  BRA `(.L_x_23443) ;  /* 0x0000000c00147947 */ /* 0x000fec0003800000 */
.L_x_23444:
[----:B------:R-:W2:Y:S02]  /*116f0*/  LDG.E.U16 R4, desc[UR36][R4.64] ;  /* 0x0000002404047981 */ /* 0x000ea4000c1e1500 */
[----:B--2---:R2:W0:Y:S01]  /*11700*/  I2F.S16 R39, R4 ;  /* 0x0000000400277306 */ /* 0x0044220000101400 */
[----:B------:R-:W-:Y:S05]  /*11710*/  BRA `(.L_x_23443) ;  /* 0x0000000c00087947 */ /* 0x000fea0003800000 */
.L_x_23439:
        /* <DEDUP_REMOVED lines=8> */
.L_x_23447:
[----:B------:R-:W2:Y:S02]  /*117a0*/  LDG.E.U16 R4, desc[UR36][R4.64] ;  /* 0x0000002404047981 */ /* 0x000ea4000c1e1500 */
[----:B--2---:R-:W-:Y:S01]  /*117b0*/  HADD2.F32 R39, -RZ, R4.H0_H0 ;  /* 0x20000004ff277230 */ /* 0x004fe20000004100 */
[----:B------:R-:W-:Y:S06]  /*117c0*/  BRA `(.L_x_23443) ;  /* 0x0000000800dc7947 */ /* 0x000fec0003800000 */
.L_x_23446:
        /* <DEDUP_REMOVED lines=8> */
.L_x_23449:
[----:B------:R-:W2:Y:S02]  /*11850*/  LDG.E.U16 R4, desc[UR36][R4.64] ;  /* 0x0000002404047981 */ /* 0x000ea4000c1e1500 */
[----:B--2---:R-:W-:Y:S01]  /*11860*/  HADD2.F32 R39, -RZ, R4.H0_H0 ;  /* 0x20000004ff277230 */ /* 0x004fe20000004100 */
[----:B------:R-:W-:Y:S06]  /*11870*/  BRA `(.L_x_23443) ;  /* 0x0000000800b07947 */ /* 0x000fec0003800000 */
.L_x_23448:
        /* <DEDUP_REMOVED lines=11> */
.L_x_23438:
        /* <DEDUP_REMOVED lines=12> */
.L_x_23452:
        /* <DEDUP_REMOVED lines=11> */
.L_x_23451:
        /* <DEDUP_REMOVED lines=25> */
.L_x_23454:
        /* <DEDUP_REMOVED lines=12> */
.L_x_23453:
[----:B------:R-:W2:Y:S02]  /*11cf0*/  LDG.E.U16 R4, desc[UR36][R4.64] ;  /* 0x0000002404047981 */ /* 0x000ea4000c1e1500 */
[----:B--2---:R-:W-:Y:S01]  /*11d00*/  IMAD.U32 R39, R4, 0x10000, RZ ;  /* 0x0001000004277824 */ /* 0x004fe200078e00ff */
[----:B------:R-:W-:Y:S06]  /*11d10*/  BRA `(.L_x_23443) ;  /* 0x0000000400887947 */ /* 0x000fec0003800000 */
.L_x_23450:
        /* <DEDUP_REMOVED lines=11> */
.L_x_23457:
        /* <DEDUP_REMOVED lines=20> */
.L_x_23459:
[----:B------:R-:W-:Y:S05]  /*11f10*/  BSYNC.RECONVERGENT B0 ;  /* 0x0000000000007941 */ /* 0x000fea0003800200 */
.L_x_23458:
[----:B------:R-:W-:Y:S01]  /*11f20*/  IMAD.SHL.U32 R0, R0, 0x100000, RZ ;  /* 0x0010000000007824 */ /* 0x000fe200078e00ff */
[----:B------:R-:W-:-:S04]  /*11f30*/  LEA R3, R3, 0x3b800000, 0x17 ;  /* 0x3b80000003037811 */ /* 0x000fc800078eb8ff */
[----:B------:R-:W-:Y:S01]  /*11f40*/  LOP3.LUT R39, R3, R0, R39, 0xfe, !PT ;  /* 0x0000000003277212 */ /* 0x000fe200078efe27 */
[----:B------:R-:W-:Y:S06]  /*11f50*/  BRA `(.L_x_23443) ;  /* 0x0000000000f87947 */ /* 0x000fec0003800000 */
.L_x_23456:
        /* <DEDUP_REMOVED lines=20> */
.L_x_23461:
[----:B------:R-:W-:Y:S05]  /*120a0*/  BSYNC.RECONVERGENT B0 ;  /* 0x0000000000007941 */ /* 0x000fea0003800200 */
.L_x_23460:
[----:B------:R-:W-:Y:S01]  /*120b0*/  IMAD.SHL.U32 R0, R0, 0x200000, RZ ;  /* 0x0020000000007824 */ /* 0x000fe200078e00ff */
[----:B------:R-:W-:-:S04]  /*120c0*/  LEA R3, R3, 0x37800000, 0x17 ;  /* 0x3780000003037811 */ /* 0x000fc800078eb8ff */
[----:B------:R-:W-:Y:S01]  /*120d0*/  LOP3.LUT R39, R3, R0, R39, 0xfe, !PT ;  /* 0x0000000003277212 */ /* 0x000fe200078efe27 */
[----:B------:R-:W-:Y:S06]  /*120e0*/  BRA `(.L_x_23443) ;  /* 0x0000000000947947 */ /* 0x000fec0003800000 */
.L_x_23455:
        /* <DEDUP_REMOVED lines=14> */
.L_x_23442:
        /* <DEDUP_REMOVED lines=16> */
.L_x_23464:
[----:B------:R-:W-:Y:S01]  /*122d0*/  IMAD.MOV.U32 R39, RZ, RZ, RZ ;  /* 0x000000ffff277224 */ /* 0x000fe200078e00ff */
[----:B------:R-:W-:Y:S06]  /*122e0*/  BRA `(.L_x_23443) ;  /* 0x0000000000147947 */ /* 0x000fec0003800000 */
.L_x_23463:
[----:B------:R-:W2:Y:S02]  /*122f0*/  LDG.E.64 R4, desc[UR36][R4.64] ;  /* 0x0000002404047981 */ /* 0x000ea4000c1e1b00 */
[----:B--2---:R0:W1:Y:S02]  /*12300*/  I2F.U64 R39, R4 ;  /* 0x0000000400277312 */ /* 0x0040640000301000 */
[----:B01----:R-:W-:Y:S05]  /*12310*/  BRA `(.L_x_23443) ;  /* 0x0000000000087947 */ /* 0x003fea0003800000 */
.L_x_23462:
[----:B------:R-:W2:Y:S02]  /*12320*/  LDG.E R4, desc[UR36][R4.64] ;  /* 0x0000002404047981 */ /* 0x000ea4000c1e1900 */
[----:B--2---:R-:W-:-:S07]  /*12330*/  I2FP.F32.U32 R39, R4 ;  /* 0x0000000400277245 */ /* 0x004fce0000201000 */
.L_x_23443:
[----:B------:R-:W-:Y:S05]  /*12340*/  BSYNC.RECONVERGENT B6 ;  /* 0x0000000000067941 */ /* 0x000fea0003800200 */
.L_x_23437:
        /* <DEDUP_REMOVED lines=20> */
.L_x_23468:
[----:B------:R-:W2:Y:S02]  /*12490*/  LDG.E.U8 R4, desc[UR36][R4.64] ;  /* 0x0000002404047981 */ /* 0x000ea4000c1e1100 */
[----:B--2---:R-:W-:Y:S01]  /*124a0*/  I2FP.F32.U32 R31, R4 ;  /* 0x00000004001f7245 */ /* 0x004fe20000201000 */
[----:B------:R-:W-:Y:S06]  /*124b0*/  BRA `(.L_x_23347) ;  /* 0x0000000c00387947 */ /* 0x000fec0003800000 */
.L_x_23467:
        /* <DEDUP_REMOVED lines=9> */
.L_x_23471:
[----:B------:R-:W2:Y:S02]  /*12550*/  LDG.E R4, desc[UR36][R4.64] ;  /* 0x0000002404047981 */ /* 0x000ea4000c1e1900 */
[----:B--2---:R-:W-:Y:S01]  /*12560*/  I2FP.F32.S32 R31, R4 ;  /* 0x00000004001f7245 */ /* 0x004fe20000201400 */
[----:B------:R-:W-:Y:S06]  /*12570*/  BRA `(.L_x_23347) ;  /* 0x0000000c00087947 */ /* 0x000fec0003800000 */
.L_x_23470:
[----:B------:R-:W2:Y:S02]  /*12580*/  LDG.E.U16 R4, desc[UR36][R4.64] ;  /* 0x0000002404047981 */ /* 0x000ea4000c1e1500 */
[----:B--2---:R0:W1:Y:S01]  /*12590*/  I2F.S16 R31, R4 ;  /* 0x00000004001f7306 */ /* 0x0040620000101400 */
[----:B------:R-:W-:Y:S05]  /*125a0*/  BRA `(.L_x_23347) ;  /* 0x0000000800fc7947 */ /* 0x000fea0003800000 */
.L_x_23466:
        /* <DEDUP_REMOVED lines=8> */
.L_x_23473:
[----:B------:R-:W2:Y:S02]  /*12630*/  LDG.E.U16 R4, desc[UR36][R4.64] ;  /* 0x0000002404047981 */ /* 0x000ea4000c1e1500 */
[----:B--2---:R-:W-:Y:S01]  /*12640*/  HADD2.F32 R31, -RZ, R4.H0_H0 ;  /* 0x20000004ff1f7230 */ /* 0x004fe20000004100 */
[----:B------:R-:W-:Y:S06]  /*12650*/  BRA `(.L_x_23347) ;  /* 0x0000000800d07947 */ /* 0x000fec0003800000 */
.L_x_23472:
        /* <DEDUP_REMOVED lines=8> */
.L_x_23475:
[----:B------:R-:W2:Y:S02]  /*126e0*/  LDG.E.U16 R4, desc[UR36][R4.64] ;  /* 0x0000002404047981 */ /* 0x000ea4000c1e1500 */
[----:B--2---:R-:W-:Y:S01]  /*126f0*/  HADD2.F32 R31, -RZ, R4.H0_H0 ;  /* 0x20000004ff1f7230 */ /* 0x004fe20000004100 */
[----:B------:R-:W-:Y:S06]  /*12700*/  BRA `(.L_x_23347) ;  /* 0x0000000800a47947 */ /* 0x000fec0003800000 */
.L_x_23474:
        /* <DEDUP_REMOVED lines=11> */
.L_x_23465:
        /* <DEDUP_REMOVED lines=12> */
.L_x_23478:
        /* <DEDUP_REMOVED lines=11> */
.L_x_23477:
        /* <DEDUP_REMOVED lines=25> */
.L_x_23480:
        /* <DEDUP_REMOVED lines=12> */
.L_x_23479:
[----:B------:R-:W2:Y:S02]  /*12b80*/  LDG.E.U16 R4, desc[UR36][R4.64] ;  /* 0x0000002404047981 */ /* 0x000ea4000c1e1500 */
[----:B--2---:R-:W-:Y:S01]  /*12b90*/  IMAD.U32 R31, R4, 0x10000, RZ ;  /* 0x00010000041f7824 */ /* 0x004fe200078e00ff */
[----:B------:R-:W-:Y:S06]  /*12ba0*/  BRA `(.L_x_23347) ;  /* 0x00000004007c7947 */ /* 0x000fec0003800000 */
.L_x_23476:
        /* <DEDUP_REMOVED lines=11> */
.L_x_23483:
        /* <DEDUP_REMOVED lines=19> */
.L_x_23485:
[----:B------:R-:W-:Y:S05]  /*12d90*/  BSYNC.RECONVERGENT B0 ;  /* 0x0000000000007941 */ /* 0x000fea0003800200 */
.L_x_23484:
[----:B------:R-:W-:Y:S01]  /*12da0*/  IMAD.SHL.U32 R0, R0, 0x100000, RZ ;  /* 0x0010000000007824 */ /* 0x000fe200078e00ff */
[----:B------:R-:W-:-:S04]  /*12db0*/  LEA R3, R3, 0x3b800000, 0x17 ;  /* 0x3b80000003037811 */ /* 0x000fc800078eb8ff */
[----:B------:R-:W-:Y:S01]  /*12dc0*/  LOP3.LUT R31, R3, R0, R31, 0xfe, !PT ;  /* 0x00000000031f7212 */ /* 0x000fe200078efe1f */
[----:B------:R-:W-:Y:S06]  /*12dd0*/  BRA `(.L_x_23347) ;  /* 0x0000000000f07947 */ /* 0x000fec0003800000 */
.L_x_23482:
        /* <DEDUP_REMOVED lines=19> */
.L_x_23487:
[----:B------:R-:W-:Y:S05]  /*12f10*/  BSYNC.RECONVERGENT B0 ;  /* 0x0000000000007941 */ /* 0x000fea0003800200 */
.L_x_23486:
[----:B------:R-:W-:Y:S01]  /*12f20*/  IMAD.SHL.U32 R0, R0, 0x200000, RZ ;  /* 0x0020000000007824 */ /* 0x000fe200078e00ff */
[----:B------:R-:W-:-:S04]  /*12f30*/  LEA R3, R3, 0x37800000, 0x17 ;  /* 0x3780000003037811 */ /* 0x000fc800078eb8ff */
[----:B------:R-:W-:Y:S01]  /*12f40*/  LOP3.LUT R31, R3, R0, R31, 0xfe, !PT ;  /* 0x00000000031f7212 */ /* 0x000fe200078efe1f */
[----:B------:R-:W-:Y:S06]  /*12f50*/  BRA `(.L_x_23347) ;  /* 0x0000000000907947 */ /* 0x000fec0003800000 */
.L_x_23481:
        /* <DEDUP_REMOVED lines=14> */
.L_x_23469:
        /* <DEDUP_REMOVED lines=16> */
.L_x_23490:
[----:B------:R-:W-:Y:S05]  /*13140*/  BRA `(.L_x_23347) ;  /* 0x0000000000147947 */ /* 0x000fea0003800000 */
.L_x_23489:
[----:B------:R-:W2:Y:S02]  /*13150*/  LDG.E.64 R4, desc[UR36][R4.64] ;  /* 0x0000002404047981 */ /* 0x000ea4000c1e1b00 */
[----:B--2---:R0:W1:Y:S02]  /*13160*/  I2F.U64 R31, R4 ;  /* 0x00000004001f7312 */ /* 0x0040640000301000 */
[----:B01----:R-:W-:Y:S05]  /*13170*/  BRA `(.L_x_23347) ;  /* 0x0000000000087947 */ /* 0x003fea0003800000 */
.L_x_23488:
[----:B------:R-:W2:Y:S02]  /*13180*/  LDG.E R4, desc[UR36][R4.64] ;  /* 0x0000002404047981 */ /* 0x000ea4000c1e1900 */
[----:B--2---:R-:W-:-:S07]  /*13190*/  I2FP.F32.U32 R31, R4 ;  /* 0x00000004001f7245 */ /* 0x004fce0000201000 */
.L_x_23347:
[----:B------:R-:W-:Y:S05]  /*131a0*/  BSYNC.RECONVERGENT B7 ;  /* 0x0000000000077941 */ /* 0x000fea0003800200 */
.L_x_23346:
[----:B------:R-:W2:Y:S01]  /*131b0*/  LDC R3, c[0x0][0x380] ;  /* 0x0000e000ff037b82 */ /* 0x000ea20000000800 */
[C---:B01----:R-:W-:Y:S01]  /*131c0*/  VIADD R5, R35.reuse, 0x100 ;  /* 0x0000010023057836 */ /* 0x043fe20000000000 */
[----:B------:R-:W-:Y:S01]  /*131d0*/  BSSY.RECONVERGENT B6, `(.L_x_23491) ;  /* 0x000012a000067945 */ /* 0x000fe20003800200 */
[----:B------:R-:W-:Y:S02]  /*131e0*/  VIADD R33, R35, 0x80 ;  /* 0x0000008023217836 */ /* 0x000fe40000000000 */
[----:B--2---:R-:W-:-:S05]  /*131f0*/  IMAD R40, R2, -0x200, R3 ;  /* 0xfffffe0002287824 */ /* 0x004fca00078e0203 */
[-C--:B------:R-:W-:Y:S01]  /*13200*/  ISETP.GE.AND P2, PT, R5, R40.reuse, PT ;  /* 0x000000280500720c */ /* 0x080fe20003f46270 */
[C---:B------:R-:W-:Y:S01]  /*13210*/  VIADD R5, R35.reuse, 0x180 ;  /* 0x0000018023057836 */ /* 0x040fe20000000000 */
[-C--:B------:R-:W-:Y:S02]  /*13220*/  ISETP.GE.AND P0, PT, R35, R40.reuse, PT ;  /* 0x000000282300720c */ /* 0x080fe40003f06270 */
[-C--:B------:R-:W-:Y:S02]  /*13230*/  ISETP.GE.AND P1, PT, R33, R40.reuse, PT ;  /* 0x000000282100720c */ /* 0x080fe40003f26270 */
[----:B------:R-:W-:-:S07]  /*13240*/  ISETP.GE.AND P3, PT, R5, R40, PT ;  /* 0x000000280500720c */ /* 0x000fce0003f66270 */
[----:B-----5:R-:W-:Y:S02]  /*13250*/  @!P2 IMAD.U32 R5, R28, 0x10000, RZ ;  /* 0x000100001c05a824 */ /* 0x020fe400078e00ff */
[----:B------:R-:W-:Y:S02]  /*13260*/  @!P0 IMAD.U32 R3, R16, 0x10000, RZ ;  /* 0x0001000010038824 */ /* 0x000fe400078e00ff */
[----:B------:R-:W-:Y:S02]  /*13270*/  @!P1 IMAD.U32 R4, R23, 0x10000, RZ ;  /* 0x0001000017049824 */ /* 0x000fe400078e00ff */
[----:B------:R-:W-:Y:S01]  /*13280*/  @!P2 FADD.FTZ R5, R5, -R30 ;  /* 0x8000001e0505a221 */ /* 0x000fe20000010000 */
[----:B------:R-:W-:Y:S02]  /*13290*/  @!P3 IMAD.U32 R36, R36, 0x10000, RZ ;  /* 0x000100002424b824 */ /* 0x000fe400078e00ff */
[----:B----4-:R-:W-:Y:S01]  /*132a0*/  @!P0 FADD.FTZ R3, R3, -R18 ;  /* 0x8000001203038221 */ /* 0x010fe20000010000 */
[----:B------:R-:W-:Y:S01]  /*132b0*/  @!P1 FADD.FTZ R4, R4, -R25 ;  /* 0x8000001904049221 */ /* 0x000fe20000010000 */
[----:B---3--:R-:W-:Y:S01]  /*132c0*/  @!P2 FMUL.FTZ R26, R5, R26 ;  /* 0x0000001a051aa220 */ /* 0x008fe20000410000 */
[----:B------:R-:W-:Y:S01]  /*132d0*/  @!P3 FADD.FTZ R36, R36, -R39 ;  /* 0x800000272424b221 */ /* 0x000fe20000010000 */
[----:B------:R-:W-:Y:S01]  /*132e0*/  @!P0 FMUL.FTZ R34, R3, R34 ;  /* 0x0000002203228220 */ /* 0x000fe20000410000 */
[----:B------:R-:W-:Y:S01]  /*132f0*/  @!P1 FMUL.FTZ R3, R4, R19 ;  /* 0x0000001304039220 */ /* 0x000fe20000410000 */
[----:B------:R-:W0:Y:S01]  /*13300*/  LDC.U8 R16, c[0x0][0x3d8] ;  /* 0x0000f600ff107b82 */ /* 0x000e220000000000 */
[----:B------:R-:W-:Y:S01]  /*13310*/  @!P3 FMUL.FTZ R37, R36, R37 ;  /* 0x000000252425b220 */ /* 0x000fe20000410000 */
[----:B------:R-:W-:Y:S01]  /*13320*/  @!P0 FFMA.FTZ R34, R34, R22, R17 ;  /* 0x0000001622228223 */ /* 0x000fe20000010011 */
[----:B------:R-:W-:Y:S01]  /*13330*/  @!P1 FFMA.FTZ R3, R3, R27, R24 ;  /* 0x0000001b03039223 */ /* 0x000fe20000010018 */
[----:B------:R-:W-:Y:S01]  /*13340*/  @!P2 FFMA.FTZ R26, R26, R32, R29 ;  /* 0x000000201a1aa223 */ /* 0x000fe2000001001d */
[----:B------:R-:W-:Y:S01]  /*13350*/  @!P3 FFMA.FTZ R37, R37, R31, R38 ;  /* 0x0000001f2525b223 */ /* 0x000fe20000010026 */
[----:B------:R1:W2:Y:S08]  /*13360*/  @!P0 F2F.BF16.F32 R0, R34 ;  /* 0x0000002200008304 */ /* 0x0002b00000202000 */
        /* <DEDUP_REMOVED lines=27> */
.L_x_23496:
[----:B------:R-:W-:Y:S02]  /*13520*/  IMAD.U32 R5, R0, 0x10000, RZ ;  /* 0x0001000000057824 */ /* 0x000fe400078e00ff */
[----:B------:R-:W-:-:S04]  /*13530*/  IMAD.MOV.U32 R35, RZ, RZ, R33 ;  /* 0x000000ffff237224 */ /* 0x000fc800078e0021 */
[----:B------:R-:W0:Y:S02]  /*13540*/  F2I.S64.TRUNC R4, R5 ;  /* 0x0000000500047311 */ /* 0x000e24000020d900 */
[----:B0-----:R0:W-:Y:S01]  /*13550*/  STG.E.U8 desc[UR36][R8.64], R4 ;  /* 0x0000000408007986 */ /* 0x0011e2000c101124 */
[----:B------:R-:W-:Y:S05]  /*13560*/  BRA `(.L_x_23492) ;  /* 0x0000000c00c07947 */ /* 0x000fea0003800000 */
.L_x_23495:
        /* <DEDUP_REMOVED lines=11> */
.L_x_23499:
[----:B------:R-:W-:Y:S02]  /*13620*/  IMAD.U32 R0, R0, 0x10000, RZ ;  /* 0x0001000000007824 */ /* 0x000fe400078e00ff */
[----:B------:R-:W-:Y:S02]  /*13630*/  IMAD.MOV.U32 R35, RZ, RZ, R33 ;  /* 0x000000ffff237224 */ /* 0x000fe400078e0021 */
[----:B------:R-:W0:Y:S02]  /*13640*/  F2I.FTZ.TRUNC.NTZ R3, R0 ;  /* 0x0000000000037305 */ /* 0x000e24000021f100 */
[----:B0-----:R0:W-:Y:S01]  /*13650*/  STG.E desc[UR36][R8.64], R3 ;  /* 0x0000000308007986 */ /* 0x0011e2000c101924 */
[----:B------:R-:W-:Y:S05]  /*13660*/  BRA `(.L_x_23492) ;  /* 0x0000000c00807947 */ /* 0x000fea0003800000 */
.L_x_23498:
[----:B------:R-:W-:Y:S02]  /*13670*/  IMAD.U32 R0, R0, 0x10000, RZ ;  /* 0x0001000000007824 */ /* 0x000fe400078e00ff */
[----:B------:R-:W-:Y:S02]  /*13680*/  IMAD.MOV.U32 R35, RZ, RZ, R33 ;  /* 0x000000ffff237224 */ /* 0x000fe400078e0021 */
[----:B------:R-:W0:Y:S02]  /*13690*/  F2I.FTZ.TRUNC.NTZ R3, R0 ;  /* 0x0000000000037305 */ /* 0x000e24000021f100 */
[----:B0-----:R0:W-:Y:S01]  /*136a0*/  STG.E.U16 desc[UR36][R8.64], R3 ;  /* 0x0000000308007986 */ /* 0x0011e2000c101524 */
[----:B------:R-:W-:Y:S05]  /*136b0*/  BRA `(.L_x_23492) ;  /* 0x0000000c006c7947 */ /* 0x000fea0003800000 */
.L_x_23494:
        /* <DEDUP_REMOVED lines=10> */
.L_x_23501:
[----:B------:R-:W-:Y:S02]  /*13760*/  IMAD.U32 R0, R0, 0x10000, RZ ;  /* 0x0001000000007824 */ /* 0x000fe400078e00ff */
[----:B------:R-:W-:-:S03]  /*13770*/  IMAD.MOV.U32 R35, RZ, RZ, R33 ;  /* 0x000000ffff237224 */ /* 0x000fc600078e0021 */
[----:B------:R-:W-:-:S05]  /*13780*/  F2FP.F16.F32.PACK_AB R0, RZ, R0 ;  /* 0x00000000ff00723e */ /* 0x000fca00000000ff */
[----:B------:R0:W-:Y:S01]  /*13790*/  STG.E.U16 desc[UR36][R8.64], R0 ;  /* 0x0000000008007986 */ /* 0x0001e2000c101524 */
[----:B------:R-:W-:Y:S05]  /*137a0*/  BRA `(.L_x_23492) ;  /* 0x0000000c00307947 */ /* 0x000fea0003800000 */
.L_x_23500:
        /* <DEDUP_REMOVED lines=11> */
.L_x_23503:
[----:B------:R-:W-:Y:S02]  /*13860*/  IMAD.U32 R0, R0, 0x10000, RZ ;  /* 0x0001000000007824 */ /* 0x000fe400078e00ff */
[----:B------:R-:W-:-:S03]  /*13870*/  IMAD.MOV.U32 R35, RZ, RZ, R33 ;  /* 0x000000ffff237224 */ /* 0x000fc600078e0021 */
[----:B------:R-:W-:-:S04]  /*13880*/  F2FP.F16.F32.PACK_AB R3, RZ, R0 ;  /* 0x00000000ff03723e */ /* 0x000fc800000000ff */
[----:B------:R-:W-:-:S05]  /*13890*/  PRMT R3, R3, 0x5410, RZ ;  /* 0x0000541003037816 */ /* 0x000fca00000000ff */
[----:B------:R0:W-:Y:S01]  /*138a0*/  STG.E desc[UR36][R8.64], R3 ;  /* 0x0000000308007986 */ /* 0x0001e2000c101924 */
[----:B------:R-:W-:Y:S05]  /*138b0*/  BRA `(.L_x_23492) ;  /* 0x0000000800ec7947 */ /* 0x000fea0003800000 */
.L_x_23502:
[----:B------:R-:W-:Y:S02]  /*138c0*/  IMAD.U32 R4, R0, 0x10000, RZ ;  /* 0x0001000000047824 */ /* 0x000fe400078e00ff */
[----:B------:R-:W-:Y:S02]  /*138d0*/  IMAD.MOV.U32 R35, RZ, RZ, R33 ;  /* 0x000000ffff237224 */ /* 0x000fe400078e0021 */
[----:B------:R-:W-:-:S06]  /*138e0*/  FMUL.FTZ R4, R4, 1 ;  /* 0x3f80000004047820 */ /* 0x000fcc0000410000 */
[----:B------:R-:W0:Y:S02]  /*138f0*/  F2F.F64.F32 R4, R4 ;  /* 0x0000000400047310 */ /* 0x000e240000201800 */
[----:B0-----:R0:W-:Y:S01]  /*13900*/  STG.E.64 desc[UR36][R8.64], R4 ;  /* 0x0000000408007986 */ /* 0x0011e2000c101b24 */
[----:B------:R-:W-:Y:S05]  /*13910*/  BRA `(.L_x_23492) ;  /* 0x0000000800d47947 */ /* 0x000fea0003800000 */
.L_x_23493:
        /* <DEDUP_REMOVED lines=14> */
.L_x_23506:
[----:B------:R-:W-:Y:S01]  /*13a00*/  IMAD.U32 R0, R0, 0x10000, RZ ;  /* 0x0001000000007824 */ /* 0x000fe200078e00ff */
[----:B------:R-:W-:Y:S01]  /*13a10*/  CS2R R6, SRZ ;  /* 0x0000000000067805 */ /* 0x000fe2000001ff00 */
[----:B------:R-:W-:Y:S02]  /*13a20*/  IMAD.MOV.U32 R35, RZ, RZ, R33 ;  /* 0x000000ffff237224 */ /* 0x000fe400078e0021 */
[----:B------:R-:W-:-:S04]  /*13a30*/  FMUL.FTZ R0, R0, 1 ;  /* 0x3f80000000007820 */ /* 0x000fc80000410000 */
[----:B------:R-:W0:Y:S02]  /*13a40*/  F2F.F64.F32 R4, R0 ;  /* 0x0000000000047310 */ /* 0x000e240000201800 */
[----:B0-----:R0:W-:Y:S01]  /*13a50*/  STG.E.128 desc[UR36][R8.64], R4 ;  /* 0x0000000408007986 */ /* 0x0011e2000c101d24 */
[----:B------:R-:W-:Y:S05]  /*13a60*/  BRA `(.L_x_23492) ;  /* 0x0000000800807947 */ /* 0x000fea0003800000 */
.L_x_23505:
        /* <DEDUP_REMOVED lines=19> */
.L_x_23510:
[----:B------:R-:W-:Y:S05]  /*13ba0*/  BSYNC.RECONVERGENT B0 ;  /* 0x0000000000007941 */ /* 0x000fea0003800200 */
.L_x_23509:
[----:B------:R-:W-:Y:S01]  /*13bb0*/  LOP3.LUT R5, R0, 0x80, R5, 0xf8, !PT ;  /* 0x0000008000057812 */ /* 0x000fe200078ef805 */
[----:B------:R-:W-:-:S04]  /*13bc0*/  IMAD.MOV.U32 R35, RZ, RZ, R33 ;  /* 0x000000ffff237224 */ /* 0x000fc800078e0021 */
[----:B------:R0:W-:Y:S01]  /*13bd0*/  STG.E.U8 desc[UR36][R8.64], R5 ;  /* 0x0000000508007986 */ /* 0x0001e2000c101124 */
[----:B------:R-:W-:Y:S05]  /*13be0*/  BRA `(.L_x_23492) ;  /* 0x0000000800207947 */ /* 0x000fea0003800000 */
.L_x_23508:
        /* <DEDUP_REMOVED lines=15> */
.L_x_23512:
[----:B------:R-:W-:Y:S05]  /*13ce0*/  BSYNC.RECONVERGENT B0 ;  /* 0x0000000000007941 */ /* 0x000fea0003800200 */
.L_x_23511:
[----:B------:R-:W-:Y:S01]  /*13cf0*/  LOP3.LUT R5, R0, 0x80, R5, 0xf8, !PT ;  /* 0x0000008000057812 */ /* 0x000fe200078ef805 */
[----:B------:R-:W-:-:S04]  /*13d00*/  IMAD.MOV.U32 R35, RZ, RZ, R33 ;  /* 0x000000ffff237224 */ /* 0x000fc800078e0021 */
[----:B------:R0:W-:Y:S01]  /*13d10*/  STG.E.U8 desc[UR36][R8.64], R5 ;  /* 0x0000000508007986 */ /* 0x0001e2000c101124 */
[----:B------:R-:W-:Y:S05]  /*13d20*/  BRA `(.L_x_23492) ;  /* 0x0000000400d07947 */ /* 0x000fea0003800000 */
.L_x_23507:
[----:B------:R0:W-:Y:S01]  /*13d30*/  STG.E.U16 desc[UR36][R8.64], R0 ;  /* 0x0000000008007986 */ /* 0x0001e2000c101524 */
[----:B------:R-:W-:Y:S01]  /*13d40*/  IMAD.MOV.U32 R35, RZ, RZ, R33 ;  /* 0x000000ffff237224 */ /* 0x000fe200078e0021 */
[----:B------:R-:W-:Y:S06]  /*13d50*/  BRA `(.L_x_23492) ;  /* 0x0000000400c47947 */ /* 0x000fec0003800000 */
.L_x_23504:
        /* <DEDUP_REMOVED lines=13> */
.L_x_23515:
        /* <DEDUP_REMOVED lines=13> */
.L_x_23518:
[----:B------:R-:W-:-:S04]  /*13f00*/  SHF.R.U32.HI R0, RZ, 0x14, R3 ;  /* 0x00000014ff007819 */ /* 0x000fc80000011603 */
[----:B------:R-:W-:-:S04]  /*13f10*/  LOP3.LUT R0, R0, 0x1, RZ, 0xc0, !PT ;  /* 0x0000000100007812 */ /* 0x000fc800078ec0ff */
[----:B------:R-:W-:-:S04]  /*13f20*/  IADD3 R0, PT, PT, R3, 0x487ffff, R0 ;  /* 0x0487ffff03007810 */ /* 0x000fc80007ffe000 */
[----:B------:R-:W-:-:S04]  /*13f30*/  SHF.R.U32.HI R0, RZ, 0x14, R0 ;  /* 0x00000014ff007819 */ /* 0x000fc80000011600 */
[----:B------:R-:W-:-:S07]  /*13f40*/  LOP3.LUT R0, R0, 0xff, RZ, 0xc0, !PT ;  /* 0x000000ff00007812 */ /* 0x000fce00078ec0ff */
.L_x_23519:
[----:B------:R-:W-:-:S04]  /*13f50*/  SHF.R.U32.HI R3, RZ, 0x18, R3 ;  /* 0x00000018ff037819 */ /* 0x000fc80000011603 */
[----:B------:R-:W-:-:S04]  /*13f60*/  LOP3.LUT R0, R0, 0x80, R3, 0xf8, !PT ;  /* 0x0000008000007812 */ /* 0x000fc800078ef803 */
[----:B------:R-:W-:-:S07]  /*13f70*/  PRMT R4, R0, 0x7610, R4 ;  /* 0x0000761000047816 */ /* 0x000fce0000000004 */
.L_x_23517:
[----:B------:R-:W-:Y:S05]  /*13f80*/  BSYNC.RECONVERGENT B0 ;  /* 0x0000000000007941 */ /* 0x000fea0003800200 */
.L_x_23516:
[----:B------:R3:W-:Y:S01]  /*13f90*/  STG.E.U8 desc[UR36][R8.64], R4 ;  /* 0x0000000408007986 */ /* 0x0007e2000c101124 */
[----:B------:R-:W-:Y:S01]  /*13fa0*/  IMAD.MOV.U32 R35, RZ, RZ, R33 ;  /* 0x000000ffff237224 */ /* 0x000fe200078e0021 */
[----:B------:R-:W-:Y:S06]  /*13fb0*/  BRA `(.L_x_23492) ;  /* 0x00000004002c7947 */ /* 0x000fec0003800000 */
.L_x_23514:
        /* <DEDUP_REMOVED lines=13> */
.L_x_23522:
[----:B------:R-:W-:-:S04]  /*14090*/  SHF.R.U32.HI R0, RZ, 0x15, R3 ;  /* 0x00000015ff007819 */ /* 0x000fc80000011603 */
[----:B------:R-:W-:-:S04]  /*140a0*/  LOP3.LUT R0, R0, 0x1, RZ, 0xc0, !PT ;  /* 0x0000000100007812 */ /* 0x000fc800078ec0ff */
[----:B------:R-:W-:-:S04]  /*140b0*/  IADD3 R0, PT, PT, R3, 0x88fffff, R0 ;  /* 0x088fffff03007810 */ /* 0x000fc80007ffe000 */
[----:B------:R-:W-:-:S04]  /*140c0*/  SHF.R.U32.HI R0, RZ, 0x15, R0 ;  /* 0x00000015ff007819 */ /* 0x000fc80000011600 */
[----:B------:R-:W-:-:S07]  /*140d0*/  LOP3.LUT R0, R0, 0xff, RZ, 0xc0, !PT ;  /* 0x000000ff00007812 */ /* 0x000fce00078ec0ff */
.L_x_23523:
[----:B------:R-:W-:-:S04]  /*140e0*/  SHF.R.U32.HI R3, RZ, 0x18, R3 ;  /* 0x00000018ff037819 */ /* 0x000fc80000011603 */
[----:B------:R-:W-:-:S04]  /*140f0*/  LOP3.LUT R0, R0, 0x80, R3, 0xf8, !PT ;  /* 0x0000008000007812 */ /* 0x000fc800078ef803 */
[----:B------:R-:W-:-:S07]  /*14100*/  PRMT R4, R0, 0x7610, R4 ;  /* 0x0000761000047816 */ /* 0x000fce0000000004 */
.L_x_23521:
[----:B------:R-:W-:Y:S05]  /*14110*/  BSYNC.RECONVERGENT B0 ;  /* 0x0000000000007941 */ /* 0x000fea0003800200 */
.L_x_23520:
[----:B------:R0:W-:Y:S01]  /*14120*/  STG.E.U8 desc[UR36][R8.64], R4 ;  /* 0x0000000408007986 */ /* 0x0001e2000c101124 */
[----:B------:R-:W-:Y:S01]  /*14130*/  IMAD.MOV.U32 R35, RZ, RZ, R33 ;  /* 0x000000ffff237224 */ /* 0x000fe200078e0021 */
[----:B------:R-:W-:Y:S06]  /*14140*/  BRA `(.L_x_23492) ;  /* 0x0000000000c87947 */ /* 0x000fec0003800000 */
.L_x_23513:
[----:B------:R-:W-:-:S13]  /*14150*/  ISETP.NE.AND P0, PT, R3, 0x1c, PT ;  /* 0x0000001c0300780c */ /* 0x000fda0003f05270 */
[----:B------:R-:W-:Y:S05]  /*14160*/  @!P0 BRA `(.L_x_23524) ;  /* 0x0000000000b08947 */ /* 0x000fea0003800000 */
[----:B------:R-:W-:-:S13]  /*14170*/  ISETP.NE.AND P0, PT, R3, 0x1d, PT ;  /* 0x0000001d0300780c */ /* 0x000fda0003f05270 */
[----:B------:R-:W-:Y:S05]  /*14180*/  @!P0 BRA `(.L_x_23525) ;  /* 0x0000000000948947 */ /* 0x000fea0003800000 */
[----:B------:R-:W-:-:S13]  /*14190*/  ISETP.NE.AND P0, PT, R3, 0x2c, PT ;  /* 0x0000002c0300780c */ /* 0x000fda0003f05270 */
[----:B------:R-:W-:Y:S05]  /*141a0*/  @!P0 BRA `(.L_x_23526) ;  /* 0x0000000000488947 */ /* 0x000fea0003800000 */
.L_x_23497:
        /* <DEDUP_REMOVED lines=16> */
.L_x_23527:
[----:B------:R-:W-:Y:S01]  /*142b0*/  IMAD.MOV.U32 R35, RZ, RZ, R33 ;  /* 0x000000ffff237224 */ /* 0x000fe200078e0021 */
[----:B------:R-:W-:Y:S06]  /*142c0*/  BRA `(.L_x_23492) ;  /* 0x0000000000687947 */ /* 0x000fec0003800000 */
.L_x_23526:
        /* <DEDUP_REMOVED lines=17> */
.L_x_23525:
[----:B------:R-:W-:Y:S02]  /*143e0*/  IMAD.U32 R4, R0, 0x10000, RZ ;  /* 0x0001000000047824 */ /* 0x000fe400078e00ff */
[----:B------:R-:W-:-:S04]  /*143f0*/  IMAD.MOV.U32 R35, RZ, RZ, R33 ;  /* 0x000000ffff237224 */ /* 0x000fc800078e0021 */
[----:B------:R-:W0:Y:S02]  /*14400*/  F2I.U64.TRUNC R4, R4 ;  /* 0x0000000400047311 */ /* 0x000e24000020d800 */
[----:B0-----:R0:W-:Y:S01]  /*14410*/  STG.E.64 desc[UR36][R8.64], R4 ;  /* 0x0000000408007986 */ /* 0x0011e2000c101b24 */
[----:B------:R-:W-:Y:S05]  /*14420*/  BRA `(.L_x_23492) ;  /* 0x0000000000107947 */ /* 0x000fea0003800000 */
.L_x_23524:
[----:B------:R-:W-:Y:S02]  /*14430*/  IMAD.U32 R0, R0, 0x10000, RZ ;  /* 0x0001000000007824 */ /* 0x000fe400078e00ff */
[----:B------:R-:W-:Y:S02]  /*14440*/  IMAD.MOV.U32 R35, RZ, RZ, R33 ;  /* 0x000000ffff237224 */ /* 0x000fe400078e0021 */
[----:B------:R-:W0:Y:S02]  /*14450*/  F2I.FTZ.U32.TRUNC.NTZ R3, R0 ;  /* 0x0000000000037305 */ /* 0x000e24000021f000 */
[----:B0-----:R0:W-:Y:S03]  /*14460*/  STG.E desc[UR36][R8.64], R3 ;  /* 0x0000000308007986 */ /* 0x0011e6000c101924 */
.L_x_23492:
[----:B------:R-:W-:Y:S05]  /*14470*/  BSYNC.RECONVERGENT B6 ;  /* 0x0000000000067941 */ /* 0x000fea0003800200 */
.L_x_23491:
[----:B------:R-:W-:Y:S01]  /*14480*/  ISETP.GE.AND P0, PT, R35, R40, PT ;  /* 0x000000282300720c */ /* 0x000fe20003f06270 */
[----:B------:R-:W-:-:S12]  /*14490*/  BSSY.RECONVERGENT B6, `(.L_x_23528) ;  /* 0x00001f0000067945 */ /* 0x000fd80003800200 */
[----:B------:R-:W-:Y:S05]  /*144a0*/  @P0 BRA `(.L_x_23529) ;  /* 0x0000001c00b80947 */ /* 0x000fea0003800000 */
[----:B------:R-:W1:Y:S01]  /*144b0*/  LDCU UR4, c[0x0][0x3dc] ;  /* 0x00007b80ff0477ac */ /* 0x000e620008000800 */
[----:B0--3--:R-:W0:Y:S01]  /*144c0*/  LDC.64 R4, c[0x0][0x388] ;  /* 0x0000e200ff047b82 */ /* 0x009e220000000a00 */
[----:B------:R-:W-:Y:S01]  /*144d0*/  IMAD R0, R2, 0x200, R35 ;  /* 0x0000020002007824 */ /* 0x000fe200078e0223 */
[----:B------:R-:W-:-:S03]  /*144e0*/  PRMT R6, R16, 0x9910, RZ ;  /* 0x0000991010067816 */ /* 0x000fc600000000ff */
[----:B-12---:R-:W-:Y:S02]  /*144f0*/  IMAD R3, R0, UR4, RZ ;  /* 0x0000000400037c24 */ /* 0x006fe4000f8e02ff */
        /* <DEDUP_REMOVED lines=17> */
.L_x_23533:
[----:B------:R-:W-:-:S06]  /*14610*/  IMAD.U32 R7, R18, 0x10000, RZ ;  /* 0x0001000012077824 */ /* 0x000fcc00078e00ff */
[----:B------:R-:W0:Y:S02]  /*14620*/  F2I.S64.TRUNC R6, R7 ;  /* 0x0000000700067311 */ /* 0x000e24000020d900 */
[----:B0-----:R0:W-:Y:S01]  /*14630*/  STG.E.U8 desc[UR36][R4.64], R6 ;  /* 0x0000000604007986 */ /* 0x0011e2000c101124 */
[----:B------:R-:W-:Y:S05]  /*14640*/  BRA `(.L_x_23535) ;  /* 0x0000000c006c7947 */ /* 0x000fea0003800000 */
.L_x_23532:
        /* <DEDUP_REMOVED lines=10> */
.L_x_23537:
[----:B------:R-:W-:-:S04]  /*146f0*/  IMAD.U32 R18, R18, 0x10000, RZ ;  /* 0x0001000012127824 */ /* 0x000fc800078e00ff */
[----:B------:R-:W0:Y:S02]  /*14700*/  F2I.FTZ.TRUNC.NTZ R3, R18 ;  /* 0x0000001200037305 */ /* 0x000e24000021f100 */
[----:B0-----:R0:W-:Y:S01]  /*14710*/  STG.E desc[UR36][R4.64], R3 ;  /* 0x0000000304007986 */ /* 0x0011e2000c101924 */
[----:B------:R-:W-:Y:S05]  /*14720*/  BRA `(.L_x_23535) ;  /* 0x0000000c00347947 */ /* 0x000fea0003800000 */
.L_x_23536:
[----:B------:R-:W-:-:S04]  /*14730*/  IMAD.U32 R18, R18, 0x10000, RZ ;  /* 0x0001000012127824 */ /* 0x000fc800078e00ff */
[----:B------:R-:W0:Y:S02]  /*14740*/  F2I.FTZ.TRUNC.NTZ R3, R18 ;  /* 0x0000001200037305 */ /* 0x000e24000021f100 */
[----:B0-----:R0:W-:Y:S01]  /*14750*/  STG.E.U16 desc[UR36][R4.64], R3 ;  /* 0x0000000304007986 */ /* 0x0011e2000c101524 */
[----:B------:R-:W-:Y:S05]  /*14760*/  BRA `(.L_x_23535) ;  /* 0x0000000c00247947 */ /* 0x000fea0003800000 */
.L_x_23531:
        /* <DEDUP_REMOVED lines=9> */
.L_x_23539:
[----:B------:R-:W-:-:S05]  /*14800*/  IMAD.U32 R0, R18, 0x10000, RZ ;  /* 0x0001000012007824 */ /* 0x000fca00078e00ff */
[----:B------:R-:W-:-:S05]  /*14810*/  F2FP.F16.F32.PACK_AB R0, RZ, R0 ;  /* 0x00000000ff00723e */ /* 0x000fca00000000ff */
[----:B------:R0:W-:Y:S01]  /*14820*/  STG.E.U16 desc[UR36][R4.64], R0 ;  /* 0x0000000004007986 */ /* 0x0001e2000c101524 */
[----:B------:R-:W-:Y:S05]  /*14830*/  BRA `(.L_x_23535) ;  /* 0x0000000800f07947 */ /* 0x000fea0003800000 */
.L_x_23538:
        /* <DEDUP_REMOVED lines=10> */
.L_x_23541:
[----:B------:R-:W-:-:S05]  /*148e0*/  IMAD.U32 R18, R18, 0x10000, RZ ;  /* 0x0001000012127824 */ /* 0x000fca00078e00ff */
[----:B------:R-:W-:-:S04]  /*148f0*/  F2FP.F16.F32.PACK_AB R3, RZ, R18 ;  /* 0x00000012ff03723e */ /* 0x000fc800000000ff */
[----:B------:R-:W-:-:S05]  /*14900*/  PRMT R3, R3, 0x5410, RZ ;  /* 0x0000541003037816 */ /* 0x000fca00000000ff */
[----:B------:R0:W-:Y:S01]  /*14910*/  STG.E desc[UR36][R4.64], R3 ;  /* 0x0000000304007986 */ /* 0x0001e2000c101924 */
[----:B------:R-:W-:Y:S05]  /*14920*/  BRA `(.L_x_23535) ;  /* 0x0000000800b47947 */ /* 0x000fea0003800000 */
.L_x_23540:
[----:B------:R-:W-:-:S04]  /*14930*/  IMAD.U32 R6, R18, 0x10000, RZ ;  /* 0x0001000012067824 */ /* 0x000fc800078e00ff */
[----:B------:R-:W-:-:S06]  /*14940*/  FMUL.FTZ R6, R6, 1 ;  /* 0x3f80000006067820 */ /* 0x000fcc0000410000 */
[----:B------:R-:W0:Y:S02]  /*14950*/  F2F.F64.F32 R6, R6 ;  /* 0x0000000600067310 */ /* 0x000e240000201800 */
[----:B0-----:R0:W-:Y:S01]  /*14960*/  STG.E.64 desc[UR36][R4.64], R6 ;  /* 0x0000000604007986 */ /* 0x0011e2000c101b24 */
[----:B------:R-:W-:Y:S05]  /*14970*/  BRA `(.L_x_23535) ;  /* 0x0000000800a07947 */ /* 0x000fea0003800000 */
.L_x_23530:
        /* <DEDUP_REMOVED lines=14> */
.L_x_23545:
        /* <DEDUP_REMOVED lines=18> */
.L_x_23548:
[----:B------:R-:W-:-:S04]  /*14b80*/  SHF.R.U32.HI R3, RZ, 0x18, R7 ;  /* 0x00000018ff037819 */ /* 0x000fc80000011607 */
[----:B------:R-:W-:-:S07]  /*14b90*/  LOP3.LUT R0, R0, 0x80, R3, 0xf8, !PT ;  /* 0x0000008000007812 */ /* 0x000fce00078ef803 */
.L_x_23547:
[----:B------:R-:W-:Y:S05]  /*14ba0*/  BSYNC.RECONVERGENT B0 ;  /* 0x0000000000007941 */ /* 0x000fea0003800200 */
.L_x_23546:
[----:B------:R0:W-:Y:S01]  /*14bb0*/  STG.E.U8 desc[UR36][R4.64], R0 ;  /* 0x0000000004007986 */ /* 0x0001e2000c101124 */
[----:B------:R-:W-:Y:S05]  /*14bc0*/  BRA `(.L_x_23535) ;  /* 0x00000008000c7947 */ /* 0x000fea0003800000 */
.L_x_23544:
        /* <DEDUP_REMOVED lines=18> */
.L_x_23551:
[----:B------:R-:W-:-:S04]  /*14cf0*/  SHF.R.U32.HI R3, RZ, 0x18, R7 ;  /* 0x00000018ff037819 */ /* 0x000fc80000011607 */
[----:B------:R-:W-:-:S07]  /*14d00*/  LOP3.LUT R0, R0, 0x80, R3, 0xf8, !PT ;  /* 0x0000008000007812 */ /* 0x000fce00078ef803 */
.L_x_23550:
[----:B------:R-:W-:Y:S05]  /*14d10*/  BSYNC.RECONVERGENT B0 ;  /* 0x0000000000007941 */ /* 0x000fea0003800200 */
.L_x_23549:
[----:B------:R0:W-:Y:S01]  /*14d20*/  STG.E.U8 desc[UR36][R4.64], R0 ;  /* 0x0000000004007986 */ /* 0x0001e2000c101124 */
[----:B------:R-:W-:Y:S05]  /*14d30*/  BRA `(.L_x_23535) ;  /* 0x0000000400b07947 */ /* 0x000fea0003800000 */
.L_x_23543:
        /* <DEDUP_REMOVED lines=22> */
.L_x_23553:
[----:B------:R-:W-:-:S06]  /*14ea0*/  IMAD.U32 R6, R18, 0x10000, RZ ;  /* 0x0001000012067824 */ /* 0x000fcc00078e00ff */
[----:B------:R-:W0:Y:S02]  /*14eb0*/  F2I.U64.TRUNC R6, R6 ;  /* 0x0000000600067311 */ /* 0x000e24000020d800 */
[----:B0-----:R0:W-:Y:S01]  /*14ec0*/  STG.E.64 desc[UR36][R4.64], R6 ;  /* 0x0000000604007986 */ /* 0x0011e2000c101b24 */
[----:B------:R-:W-:Y:S05]  /*14ed0*/  BRA `(.L_x_23535) ;  /* 0x0000000400487947 */ /* 0x000fea0003800000 */
.L_x_23552:
[----:B------:R-:W-:-:S04]  /*14ee0*/  IMAD.U32 R18, R18, 0x10000, RZ ;  /* 0x0001000012127824 */ /* 0x000fc800078e00ff */
[----:B------:R-:W0:Y:S02]  /*14ef0*/  F2I.FTZ.U32.TRUNC.NTZ R3, R18 ;  /* 0x0000001200037305 */ /* 0x000e24000021f000 */
[----:B0-----:R0:W-:Y:S01]  /*14f00*/  STG.E desc[UR36][R4.64], R3 ;  /* 0x0000000304007986 */ /* 0x0011e2000c101924 */
[----:B------:R-:W-:Y:S05]  /*14f10*/  BRA `(.L_x_23535) ;  /* 0x0000000400387947 */ /* 0x000fea0003800000 */
.L_x_23542:
        /* <DEDUP_REMOVED lines=11> */
.L_x_23555:
[----:B------:R-:W-:Y:S01]  /*14fd0*/  IMAD.U32 R18, R18, 0x10000, RZ ;  /* 0x0001000012127824 */ /* 0x000fe200078e00ff */
[----:B------:R-:W-:-:S03]  /*14fe0*/  CS2R R10, SRZ ;  /* 0x00000000000a7805 */ /* 0x000fc6000001ff00 */
[----:B------:R-:W-:-:S06]  /*14ff0*/  FMUL.FTZ R8, R18, 1 ;  /* 0x3f80000012087820 */ /* 0x000fcc0000410000 */
[----:B------:R-:W0:Y:S02]  /*15000*/  F2F.F64.F32 R8, R8 ;  /* 0x0000000800087310 */ /* 0x000e240000201800 */
[----:B0-----:R3:W-:Y:S01]  /*15010*/  STG.E.128 desc[UR36][R4.64], R8 ;  /* 0x0000000804007986 */ /* 0x0017e2000c101d24 */
[----:B------:R-:W-:Y:S05]  /*15020*/  BRA `(.L_x_23535) ;  /* 0x0000000000f47947 */ /* 0x000fea0003800000 */
.L_x_23554:
[----:B------:R-:W-:-:S13]  /*15030*/  ISETP.NE.AND P0, PT, R0, 0xf, PT ;  /* 0x0000000f0000780c */ /* 0x000fda0003f05270 */
[----:B------:R-:W-:Y:S05]  /*15040*/  @!P0 BRA `(.L_x_23556) ;  /* 0x0000000000e88947 */ /* 0x000fea0003800000 */
[----:B------:R-:W-:-:S13]  /*15050*/  ISETP.NE.AND P0, PT, R0, 0x17, PT ;  /* 0x000000170000780c */ /* 0x000fda0003f05270 */
[----:B------:R-:W-:Y:S05]  /*15060*/  @!P0 BRA `(.L_x_23557) ;  /* 0x0000000000908947 */ /* 0x000fea0003800000 */
[----:B------:R-:W-:-:S13]  /*15070*/  ISETP.NE.AND P0, PT, R0, 0x18, PT ;  /* 0x000000180000780c */ /* 0x000fda0003f05270 */
[----:B------:R-:W-:Y:S05]  /*15080*/  @!P0 BRA `(.L_x_23558) ;  /* 0x0000000000448947 */ /* 0x000fea0003800000 */
.L_x_23534:
        /* <DEDUP_REMOVED lines=16> */
.L_x_23559:
[----:B------:R-:W-:Y:S05]  /*15190*/  BRA `(.L_x_23535) ;  /* 0x0000000000987947 */ /* 0x000fea0003800000 */
.L_x_23558:
        /* <DEDUP_REMOVED lines=13> */
.L_x_23561:
[----:B------:R-:W-:Y:S05]  /*15270*/  BSYNC.RECONVERGENT B0 ;  /* 0x0000000000007941 */ /* 0x000fea0003800200 */
.L_x_23560:
[----:B------:R-:W-:-:S05]  /*15280*/  LOP3.LUT R3, R0, 0x80, R3, 0xf8, !PT ;  /* 0x0000008000037812 */ /* 0x000fca00078ef803 */
[----:B------:R2:W-:Y:S01]  /*15290*/  STG.E.U8 desc[UR36][R4.64], R3 ;  /* 0x0000000304007986 */ /* 0x0005e2000c101124 */
[----:B------:R-:W-:Y:S05]  /*152a0*/  BRA `(.L_x_23535) ;  /* 0x0000000000547947 */ /* 0x000fea0003800000 */
.L_x_23557:
        /* <DEDUP_REMOVED lines=12> */
.L_x_23563:
[----:B------:R-:W-:Y:S01]  /*15370*/  IMAD.MOV.U32 R0, RZ, RZ, 0x7f ;  /* 0x0000007fff007424 */ /* 0x000fe200078e00ff */
[----:B------:R-:W-:-:S04]  /*15380*/  ISETP.GT.U32.AND P0, PT, R6, 0x7f800000, PT ;  /* 0x7f8000000600780c */ /* 0x000fc80003f04070 */
[----:B------:R-:W-:-:S09]  /*15390*/  SEL R0, R0, 0x7c, P0 ;  /* 0x0000007c00007807 */ /* 0x000fd20000000000 */
.L_x_23564:
[----:B------:R-:W-:Y:S05]  /*153a0*/  BSYNC.RECONVERGENT B0 ;  /* 0x0000000000007941 */ /* 0x000fea0003800200 */
.L_x_23562:
[----:B------:R-:W-:-:S04]  /*153b0*/  SHF.R.U32.HI R3, RZ, 0x18, R3 ;  /* 0x00000018ff037819 */ /* 0x000fc80000011603 */
[----:B------:R-:W-:-:S05]  /*153c0*/  LOP3.LUT R3, R0, 0x80, R3, 0xf8, !PT ;  /* 0x0000008000037812 */ /* 0x000fca00078ef803 */
[----:B------:R1:W-:Y:S01]  /*153d0*/  STG.E.U8 desc[UR36][R4.64], R3 ;  /* 0x0000000304007986 */ /* 0x0003e2000c101124 */
[----:B------:R-:W-:Y:S05]  /*153e0*/  BRA `(.L_x_23535) ;  /* 0x0000000000047947 */ /* 0x000fea0003800000 */
.L_x_23556:
[----:B------:R0:W-:Y:S02]  /*153f0*/  STG.E.U16 desc[UR36][R4.64], R18 ;  /* 0x0000001204007986 */ /* 0x0001e4000c101524 */
.L_x_23535:
        /* <DEDUP_REMOVED lines=25> */
.L_x_23568:
[----:B----4-:R-:W-:-:S06]  /*15590*/  IMAD.U32 R7, R19, 0x10000, RZ ;  /* 0x0001000013077824 */ /* 0x010fcc00078e00ff */
[----:B------:R-:W0:Y:S02]  /*155a0*/  F2I.S64.TRUNC R6, R7 ;  /* 0x0000000700067311 */ /* 0x000e24000020d900 */
[----:B0-----:R3:W-:Y:S01]  /*155b0*/  STG.E.U8 desc[UR36][R4.64], R6 ;  /* 0x0000000604007986 */ /* 0x0017e2000c101124 */
[----:B------:R-:W-:Y:S05]  /*155c0*/  BRA `(.L_x_23570) ;  /* 0x0000000c006c7947 */ /* 0x000fea0003800000 */
.L_x_23567:
        /* <DEDUP_REMOVED lines=10> */
.L_x_23572:
[----:B----4-:R-:W-:-:S06]  /*15670*/  IMAD.U32 R19, R19, 0x10000, RZ ;  /* 0x0001000013137824 */ /* 0x010fcc00078e00ff */
[----:B------:R-:W0:Y:S02]  /*15680*/  F2I.FTZ.TRUNC.NTZ R19, R19 ;  /* 0x0000001300137305 */ /* 0x000e24000021f100 */
[----:B0-----:R2:W-:Y:S01]  /*15690*/  STG.E desc[UR36][R4.64], R19 ;  /* 0x0000001304007986 */ /* 0x0015e2000c101924 */
[----:B------:R-:W-:Y:S05]  /*156a0*/  BRA `(.L_x_23570) ;  /* 0x0000000c00347947 */ /* 0x000fea0003800000 */
.L_x_23571:
[----:B----4-:R-:W-:-:S06]  /*156b0*/  IMAD.U32 R19, R19, 0x10000, RZ ;  /* 0x0001000013137824 */ /* 0x010fcc00078e00ff */
[----:B------:R-:W0:Y:S02]  /*156c0*/  F2I.FTZ.TRUNC.NTZ R19, R19 ;  /* 0x0000001300137305 */ /* 0x000e24000021f100 */
[----:B0-----:R0:W-:Y:S01]  /*156d0*/  STG.E.U16 desc[UR36][R4.64], R19 ;  /* 0x0000001304007986 */ /* 0x0011e2000c101524 */
[----:B------:R-:W-:Y:S05]  /*156e0*/  BRA `(.L_x_23570) ;  /* 0x0000000c00247947 */ /* 0x000fea0003800000 */
.L_x_23566:
        /* <DEDUP_REMOVED lines=9> */
.L_x_23574:
[----:B----4-:R-:W-:-:S05]  /*15780*/  IMAD.U32 R0, R19, 0x10000, RZ ;  /* 0x0001000013007824 */ /* 0x010fca00078e00ff */
[----:B------:R-:W-:-:S05]  /*15790*/  F2FP.F16.F32.PACK_AB R0, RZ, R0 ;  /* 0x00000000ff00723e */ /* 0x000fca00000000ff */
[----:B------:R0:W-:Y:S01]  /*157a0*/  STG.E.U16 desc[UR36][R4.64], R0 ;  /* 0x0000000004007986 */ /* 0x0001e2000c101524 */
[----:B------:R-:W-:Y:S05]  /*157b0*/  BRA `(.L_x_23570) ;  /* 0x0000000800f07947 */ /* 0x000fea0003800000 */
.L_x_23573:
        /* <DEDUP_REMOVED lines=10> */
.L_x_23576:
[----:B----4-:R-:W-:-:S05]  /*15860*/  IMAD.U32 R19, R19, 0x10000, RZ ;  /* 0x0001000013137824 */ /* 0x010fca00078e00ff */
[----:B------:R-:W-:-:S04]  /*15870*/  F2FP.F16.F32.PACK_AB R3, RZ, R19 ;  /* 0x00000013ff03723e */ /* 0x000fc800000000ff */
[----:B------:R-:W-:-:S05]  /*15880*/  PRMT R3, R3, 0x5410, RZ ;  /* 0x0000541003037816 */ /* 0x000fca00000000ff */
[----:B------:R0:W-:Y:S01]  /*15890*/  STG.E desc[UR36][R4.64], R3 ;  /* 0x0000000304007986 */ /* 0x0001e2000c101924 */
[----:B------:R-:W-:Y:S05]  /*158a0*/  BRA `(.L_x_23570) ;  /* 0x0000000800b47947 */ /* 0x000fea0003800000 */
.L_x_23575:
[----:B----4-:R-:W-:-:S04]  /*158b0*/  IMAD.U32 R6, R19, 0x10000, RZ ;  /* 0x0001000013067824 */ /* 0x010fc800078e00ff */
[----:B------:R-:W-:-:S06]  /*158c0*/  FMUL.FTZ R6, R6, 1 ;  /* 0x3f80000006067820 */ /* 0x000fcc0000410000 */
[----:B------:R-:W0:Y:S02]  /*158d0*/  F2F.F64.F32 R6, R6 ;  /* 0x0000000600067310 */ /* 0x000e240000201800 */
[----:B0-----:R0:W-:Y:S01]  /*158e0*/  STG.E.64 desc[UR36][R4.64], R6 ;  /* 0x0000000604007986 */ /* 0x0011e2000c101b24 */
[----:B------:R-:W-:Y:S05]  /*158f0*/  BRA `(.L_x_23570) ;  /* 0x0000000800a07947 */ /* 0x000fea0003800000 */
.L_x_23565:
        /* <DEDUP_REMOVED lines=14> */
.L_x_23580:
        /* <DEDUP_REMOVED lines=18> */
.L_x_23583:
[----:B------:R-:W-:-:S04]  /*15b00*/  SHF.R.U32.HI R3, RZ, 0x18, R19 ;  /* 0x00000018ff037819 */ /* 0x000fc80000011613 */
[----:B------:R-:W-:-:S07]  /*15b10*/  LOP3.LUT R0, R0, 0x80, R3, 0xf8, !PT ;  /* 0x0000008000007812 */ /* 0x000fce00078ef803 */
.L_x_23582:
[----:B------:R-:W-:Y:S05]  /*15b20*/  BSYNC.RECONVERGENT B0 ;  /* 0x0000000000007941 */ /* 0x000fea0003800200 */
.L_x_23581:
[----:B------:R0:W-:Y:S01]  /*15b30*/  STG.E.U8 desc[UR36][R4.64], R0 ;  /* 0x0000000004007986 */ /* 0x0001e2000c101124 */
[----:B------:R-:W-:Y:S05]  /*15b40*/  BRA `(.L_x_23570) ;  /* 0x00000008000c7947 */ /* 0x000fea0003800000 */
.L_x_23579:
        /* <DEDUP_REMOVED lines=18> */
.L_x_23586:
[----:B------:R-:W-:-:S04]  /*15c70*/  SHF.R.U32.HI R3, RZ, 0x18, R19 ;  /* 0x00000018ff037819 */ /* 0x000fc80000011613 */
[----:B------:R-:W-:-:S07]  /*15c80*/  LOP3.LUT R0, R0, 0x80, R3, 0xf8, !PT ;  /* 0x0000008000007812 */ /* 0x000fce00078ef803 */
.L_x_23585:
[----:B------:R-:W-:Y:S05]  /*15c90*/  BSYNC.RECONVERGENT B0 ;  /* 0x0000000000007941 */ /* 0x000fea0003800200 */
.L_x_23584:
[----:B------:R0:W-:Y:S01]  /*15ca0*/  STG.E.U8 desc[UR36][R4.64], R0 ;  /* 0x0000000004007986 */ /* 0x0001e2000c101124 */
[----:B------:R-:W-:Y:S05]  /*15cb0*/  BRA `(.L_x_23570) ;  /* 0x0000000400b07947 */ /* 0x000fea0003800000 */
.L_x_23578:
        /* <DEDUP_REMOVED lines=22> */
.L_x_23588:
[----:B----4-:R-:W-:-:S06]  /*15e20*/  IMAD.U32 R6, R19, 0x10000, RZ ;  /* 0x0001000013067824 */ /* 0x010fcc00078e00ff */
[----:B------:R-:W0:Y:S02]  /*15e30*/  F2I.U64.TRUNC R6, R6 ;  /* 0x0000000600067311 */ /* 0x000e24000020d800 */
[----:B0-----:R0:W-:Y:S01]  /*15e40*/  STG.E.64 desc[UR36][R4.64], R6 ;  /* 0x0000000604007986 */ /* 0x0011e2000c101b24 */
[----:B------:R-:W-:Y:S05]  /*15e50*/  BRA `(.L_x_23570) ;  /* 0x0000000400487947 */ /* 0x000fea0003800000 */
.L_x_23587:
[----:B----4-:R-:W-:-:S06]  /*15e60*/  IMAD.U32 R19, R19, 0x10000, RZ ;  /* 0x0001000013137824 */ /* 0x010fcc00078e00ff */
[----:B------:R-:W0:Y:S02]  /*15e70*/  F2I.FTZ.U32.TRUNC.NTZ R19, R19 ;  /* 0x0000001300137305 */ /* 0x000e24000021f000 */
[----:B0-----:R0:W-:Y:S01]  /*15e80*/  STG.E desc[UR36][R4.64], R19 ;  /* 0x0000001304007986 */ /* 0x0011e2000c101924 */
[----:B------:R-:W-:Y:S05]  /*15e90*/  BRA `(.L_x_23570) ;  /* 0x0000000400387947 */ /* 0x000fea0003800000 */
.L_x_23577:
        /* <DEDUP_REMOVED lines=11> */
.L_x_23590:
[----:B----4-:R-:W-:Y:S01]  /*15f50*/  IMAD.U32 R19, R19, 0x10000, RZ ;  /* 0x0001000013137824 */ /* 0x010fe200078e00ff */
[----:B------:R-:W-:-:S03]  /*15f60*/  CS2R R10, SRZ ;  /* 0x00000000000a7805 */ /* 0x000fc6000001ff00 */
[----:B------:R-:W-:-:S06]  /*15f70*/  FMUL.FTZ R8, R19, 1 ;  /* 0x3f80000013087820 */ /* 0x000fcc0000410000 */
[----:B------:R-:W0:Y:S02]  /*15f80*/  F2F.F64.F32 R8, R8 ;  /* 0x0000000800087310 */ /* 0x000e240000201800 */
[----:B0-----:R0:W-:Y:S01]  /*15f90*/  STG.E.128 desc[UR36][R4.64], R8 ;  /* 0x0000000804007986 */ /* 0x0011e2000c101d24 */
[----:B------:R-:W-:Y:S05]  /*15fa0*/  BRA `(.L_x_23570) ;  /* 0x0000000000f47947 */ /* 0x000fea0003800000 */
.L_x_23589:
[----:B------:R-:W-:-:S13]  /*15fb0*/  ISETP.NE.AND P0, PT, R0, 0xf, PT ;  /* 0x0000000f0000780c */ /* 0x000fda0003f05270 */
[----:B------:R-:W-:Y:S05]  /*15fc0*/  @!P0 BRA `(.L_x_23591) ;  /* 0x0000000000e88947 */ /* 0x000fea0003800000 */
[----:B------:R-:W-:-:S13]  /*15fd0*/  ISETP.NE.AND P0, PT, R0, 0x17, PT ;  /* 0x000000170000780c */ /* 0x000fda0003f05270 */
[----:B------:R-:W-:Y:S05]  /*15fe0*/  @!P0 BRA `(.L_x_23592) ;  /* 0x0000000000908947 */ /* 0x000fea0003800000 */
[----:B------:R-:W-:-:S13]  /*15ff0*/  ISETP.NE.AND P0, PT, R0, 0x18, PT ;  /* 0x000000180000780c */ /* 0x000fda0003f05270 */
[----:B------:R-:W-:Y:S05]  /*16000*/  @!P0 BRA `(.L_x_23593) ;  /* 0x0000000000448947 */ /* 0x000fea0003800000 */
.L_x_23569:
        /* <DEDUP_REMOVED lines=16> */
.L_x_23594:
[----:B------:R-:W-:Y:S05]  /*16110*/  BRA `(.L_x_23570) ;  /* 0x0000000000987947 */ /* 0x000fea0003800000 */
.L_x_23593:
        /* <DEDUP_REMOVED lines=13> */
.L_x_23596:
[----:B------:R-:W-:Y:S05]  /*161f0*/  BSYNC.RECONVERGENT B0 ;  /* 0x0000000000007941 */ /* 0x000fea0003800200 */
.L_x_23595:
[----:B------:R-:W-:-:S05]  /*16200*/  LOP3.LUT R3, R0, 0x80, R3, 0xf8, !PT ;  /* 0x0000008000037812 */ /* 0x000fca00078ef803 */
[----:B------:R0:W-:Y:S01]  /*16210*/  STG.E.U8 desc[UR36][R4.64], R3 ;  /* 0x0000000304007986 */ /* 0x0001e2000c101124 */
[----:B------:R-:W-:Y:S05]  /*16220*/  BRA `(.L_x_23570) ;  /* 0x0000000000547947 */ /* 0x000fea0003800000 */
.L_x_23592:
        /* <DEDUP_REMOVED lines=12> */
.L_x_23598:
[----:B------:R-:W-:Y:S01]  /*162f0*/  IMAD.MOV.U32 R0, RZ, RZ, 0x7f ;  /* 0x0000007fff007424 */ /* 0x000fe200078e00ff */
[----:B------:R-:W-:-:S04]  /*16300*/  ISETP.GT.U32.AND P0, PT, R6, 0x7f800000, PT ;  /* 0x7f8000000600780c */ /* 0x000fc80003f04070 */
[----:B------:R-:W-:-:S09]  /*16310*/  SEL R0, R0, 0x7c, P0 ;  /* 0x0000007c00007807 */ /* 0x000fd20000000000 */
.L_x_23599:
[----:B------:R-:W-:Y:S05]  /*16320*/  BSYNC.RECONVERGENT B0 ;  /* 0x0000000000007941 */ /* 0x000fea0003800200 */
.L_x_23597:
[----:B------:R-:W-:-:S04]  /*16330*/  SHF.R.U32.HI R3, RZ, 0x18, R3 ;  /* 0x00000018ff037819 */ /* 0x000fc80000011603 */
[----:B------:R-:W-:-:S05]  /*16340*/  LOP3.LUT R3, R0, 0x80, R3, 0xf8, !PT ;  /* 0x0000008000037812 */ /* 0x000fca00078ef803 */
[----:B------:R0:W-:Y:S01]  /*16350*/  STG.E.U8 desc[UR36][R4.64], R3 ;  /* 0x0000000304007986 */ /* 0x0001e2000c101124 */
[----:B------:R-:W-:Y:S05]  /*16360*/  BRA `(.L_x_23570) ;  /* 0x0000000000047947 */ /* 0x000fea0003800000 */
.L_x_23591:
[----:B----4-:R0:W-:Y:S02]  /*16370*/  STG.E.U16 desc[UR36][R4.64], R19 ;  /* 0x0000001304007986 */ /* 0x0101e4000c101524 */
.L_x_23570:
[----:B------:R-:W-:-:S07]  /*16380*/  VIADD R35, R35, 0x80 ;  /* 0x0000008023237836 */ /* 0x000fce0000000000 */
.L_x_23529:
[----:B------:R-:W-:Y:S05]  /*16390*/  BSYNC.RECONVERGENT B6 ;  /* 0x0000000000067941 */ /* 0x000fea0003800200 */
.L_x_23528:
        /* <DEDUP_REMOVED lines=23> */
.L_x_23603:
[----:B------:R-:W-:-:S06]  /*16510*/  IMAD.U32 R5, R17, 0x10000, RZ ;  /* 0x0001000011057824 */ /* 0x000fcc00078e00ff */
[----:B------:R-:W0:Y:S02]  /*16520*/  F2I.S64.TRUNC R4, R5 ;  /* 0x0000000500047311 */ /* 0x000e24000020d900 */
[----:B0-----:R-:W-:Y:S01]  /*16530*/  STG.E.U8 desc[UR36][R2.64], R4 ;  /* 0x0000000402007986 */ /* 0x001fe2000c101124 */
[----:B------:R-:W-:Y:S05]  /*16540*/  EXIT ;  /* 0x000000000000794d */ /* 0x000fea0003800000 */
.L_x_23602:
        /* <DEDUP_REMOVED lines=10> */
.L_x_23606:
[----:B------:R-:W-:-:S06]  /*165f0*/  IMAD.U32 R17, R17, 0x10000, RZ ;  /* 0x0001000011117824 */ /* 0x000fcc00078e00ff */
[----:B------:R-:W0:Y:S02]  /*16600*/  F2I.FTZ.TRUNC.NTZ R17, R17 ;  /* 0x0000001100117305 */ /* 0x000e24000021f100 */
[----:B0-----:R-:W-:Y:S01]  /*16610*/  STG.E desc[UR36][R2.64], R17 ;  /* 0x0000001102007986 */ /* 0x001fe2000c101924 */
[----:B------:R-:W-:Y:S05]  /*16620*/  EXIT ;  /* 0x000000000000794d */ /* 0x000fea0003800000 */
.L_x_23605:
[----:B------:R-:W-:-:S06]  /*16630*/  IMAD.U32 R17, R17, 0x10000, RZ ;  /* 0x0001000011117824 */ /* 0x000fcc00078e00ff */
[----:B------:R-:W0:Y:S02]  /*16640*/  F2I.FTZ.TRUNC.NTZ R17, R17 ;  /* 0x0000001100117305 */ /* 0x000e24000021f100 */
[----:B0-----:R-:W-:Y:S01]  /*16650*/  STG.E.U16 desc[UR36][R2.64], R17 ;  /* 0x0000001102007986 */ /* 0x001fe2000c101524 */
[----:B------:R-:W-:Y:S05]  /*16660*/  EXIT ;  /* 0x000000000000794d */ /* 0x000fea0003800000 */
.L_x_23601:
        /* <DEDUP_REMOVED lines=9> */
.L_x_23608:
[----:B------:R-:W-:-:S05]  /*16700*/  IMAD.U32 R0, R17, 0x10000, RZ ;  /* 0x0001000011007824 */ /* 0x000fca00078e00ff */
[----:B------:R-:W-:-:S05]  /*16710*/  F2FP.F16.F32.PACK_AB R0, RZ, R0 ;  /* 0x00000000ff00723e */ /* 0x000fca00000000ff */
[----:B------:R-:W-:Y:S01]  /*16720*/  STG.E.U16 desc[UR36][R2.64], R0 ;  /* 0x0000000002007986 */ /* 0x000fe2000c101524 */
[----:B------:R-:W-:Y:S05]  /*16730*/  EXIT ;  /* 0x000000000000794d */ /* 0x000fea0003800000 */
.L_x_23607:
        /* <DEDUP_REMOVED lines=10> */
.L_x_23610:
[----:B------:R-:W-:-:S05]  /*167e0*/  IMAD.U32 R17, R17, 0x10000, RZ ;  /* 0x0001000011117824 */ /* 0x000fca00078e00ff */
[----:B------:R-:W-:-:S04]  /*167f0*/  F2FP.F16.F32.PACK_AB R5, RZ, R17 ;  /* 0x00000011ff05723e */ /* 0x000fc800000000ff */
[----:B------:R-:W-:-:S05]  /*16800*/  PRMT R5, R5, 0x5410, RZ ;  /* 0x0000541005057816 */ /* 0x000fca00000000ff */
[----:B------:R-:W-:Y:S01]  /*16810*/  STG.E desc[UR36][R2.64], R5 ;  /* 0x0000000502007986 */ /* 0x000fe2000c101924 */
[----:B------:R-:W-:Y:S05]  /*16820*/  EXIT ;  /* 0x000000000000794d */ /* 0x000fea0003800000 */
.L_x_23609:
[----:B------:R-:W-:-:S04]  /*16830*/  IMAD.U32 R4, R17, 0x10000, RZ ;  /* 0x0001000011047824 */ /* 0x000fc800078e00ff */
[----:B------:R-:W-:-:S06]  /*16840*/  FMUL.FTZ R4, R4, 1 ;  /* 0x3f80000004047820 */ /* 0x000fcc0000410000 */
[----:B------:R-:W0:Y:S02]  /*16850*/  F2F.F64.F32 R4, R4 ;  /* 0x0000000400047310 */ /* 0x000e240000201800 */
[----:B0-----:R-:W-:Y:S01]  /*16860*/  STG.E.64 desc[UR36][R2.64], R4 ;  /* 0x0000000402007986 */ /* 0x001fe2000c101b24 */
[----:B------:R-:W-:Y:S05]  /*16870*/  EXIT ;  /* 0x000000000000794d */ /* 0x000fea0003800000 */
.L_x_23600:
        /* <DEDUP_REMOVED lines=14> */
.L_x_23614:
        /* <DEDUP_REMOVED lines=18> */
.L_x_23617:
[----:B------:R-:W-:-:S04]  /*16a80*/  SHF.R.U32.HI R5, RZ, 0x18, R5 ;  /* 0x00000018ff057819 */ /* 0x000fc80000011605 */
[----:B------:R-:W-:-:S07]  /*16a90*/  LOP3.LUT R0, R0, 0x80, R5, 0xf8, !PT ;  /* 0x0000008000007812 */ /* 0x000fce00078ef805 */
.L_x_23616:
[----:B------:R-:W-:Y:S05]  /*16aa0*/  BSYNC.RECONVERGENT B0 ;  /* 0x0000000000007941 */ /* 0x000fea0003800200 */
.L_x_23615:
[----:B------:R-:W-:Y:S01]  /*16ab0*/  STG.E.U8 desc[UR36][R2.64], R0 ;  /* 0x0000000002007986 */ /* 0x000fe2000c101124 */
[----:B------:R-:W-:Y:S05]  /*16ac0*/  EXIT ;  /* 0x000000000000794d */ /* 0x000fea0003800000 */
.L_x_23613:
        /* <DEDUP_REMOVED lines=18> */
.L_x_23620:
[----:B------:R-:W-:-:S04]  /*16bf0*/  SHF.R.U32.HI R5, RZ, 0x18, R5 ;  /* 0x00000018ff057819 */ /* 0x000fc80000011605 */
[----:B------:R-:W-:-:S07]  /*16c00*/  LOP3.LUT R0, R0, 0x80, R5, 0xf8, !PT ;  /* 0x0000008000007812 */ /* 0x000fce00078ef805 */
.L_x_23619:
[----:B------:R-:W-:Y:S05]  /*16c10*/  BSYNC.RECONVERGENT B0 ;  /* 0x0000000000007941 */ /* 0x000fea0003800200 */
.L_x_23618:
[----:B------:R-:W-:Y:S01]  /*16c20*/  STG.E.U8 desc[UR36][R2.64], R0 ;  /* 0x0000000002007986 */ /* 0x000fe2000c101124 */
[----:B------:R-:W-:Y:S05]  /*16c30*/  EXIT ;  /* 0x000000000000794d */ /* 0x000fea0003800000 */
.L_x_23612:
        /* <DEDUP_REMOVED lines=22> */
.L_x_23622:
[----:B------:R-:W-:-:S06]  /*16da0*/  IMAD.U32 R4, R17, 0x10000, RZ ;  /* 0x0001000011047824 */ /* 0x000fcc00078e00ff */
[----:B------:R-:W0:Y:S02]  /*16db0*/  F2I.U64.TRUNC R4, R4 ;  /* 0x0000000400047311 */ /* 0x000e24000020d800 */
[----:B0-----:R-:W-:Y:S01]  /*16dc0*/  STG.E.64 desc[UR36][R2.64], R4 ;  /* 0x0000000402007986 */ /* 0x001fe2000c101b24 */
[----:B------:R-:W-:Y:S05]  /*16dd0*/  EXIT ;  /* 0x000000000000794d */ /* 0x000fea0003800000 */
.L_x_23621:
[----:B------:R-:W-:-:S06]  /*16de0*/  IMAD.U32 R17, R17, 0x10000, RZ ;  /* 0x0001000011117824 */ /* 0x000fcc00078e00ff */
[----:B------:R-:W0:Y:S02]  /*16df0*/  F2I.FTZ.U32.TRUNC.NTZ R17, R17 ;  /* 0x0000001100117305 */ /* 0x000e24000021f000 */
[----:B0-----:R-:W-:Y:S01]  /*16e00*/  STG.E desc[UR36][R2.64], R17 ;  /* 0x0000001102007986 */ /* 0x001fe2000c101924 */
[----:B------:R-:W-:Y:S05]  /*16e10*/  EXIT ;  /* 0x000000000000794d */ /* 0x000fea0003800000 */
.L_x_23611:
        /* <DEDUP_REMOVED lines=11> */
.L_x_23624:
[----:B------:R-:W-:Y:S01]  /*16ed0*/  IMAD.U32 R17, R17, 0x10000, RZ ;  /* 0x0001000011117824 */ /* 0x000fe200078e00ff */
[----:B------:R-:W-:-:S03]  /*16ee0*/  CS2R R6, SRZ ;  /* 0x0000000000067805 */ /* 0x000fc6000001ff00 */
[----:B------:R-:W-:-:S06]  /*16ef0*/  FMUL.FTZ R4, R17, 1 ;  /* 0x3f80000011047820 */ /* 0x000fcc0000410000 */
[----:B------:R-:W0:Y:S02]  /*16f00*/  F2F.F64.F32 R4, R4 ;  /* 0x0000000400047310 */ /* 0x000e240000201800 */
[----:B0-----:R-:W-:Y:S01]  /*16f10*/  STG.E.128 desc[UR36][R2.64], R4 ;  /* 0x0000000402007986 */ /* 0x001fe2000c101d24 */
[----:B------:R-:W-:Y:S05]  /*16f20*/  EXIT ;  /* 0x000000000000794d */ /* 0x000fea0003800000 */
.L_x_23623:
[----:B------:R-:W-:-:S13]  /*16f30*/  ISETP.NE.AND P0, PT, R0, 0xf, PT ;  /* 0x0000000f0000780c */ /* 0x000fda0003f05270 */
[----:B------:R-:W-:Y:S05]  /*16f40*/  @!P0 BRA `(.L_x_23625) ;  /* 0x0000000000e88947 */ /* 0x000fea0003800000 */
[----:B------:R-:W-:-:S13]  /*16f50*/  ISETP.NE.AND P0, PT, R0, 0x17, PT ;  /* 0x000000170000780c */ /* 0x000fda0003f05270 */
[----:B------:R-:W-:Y:S05]  /*16f60*/  @!P0 BRA `(.L_x_23626) ;  /* 0x0000000000908947 */ /* 0x000fea0003800000 */
[----:B------:R-:W-:-:S13]  /*16f70*/  ISETP.NE.AND P0, PT, R0, 0x18, PT ;  /* 0x000000180000780c */ /* 0x000fda0003f05270 */
[----:B------:R-:W-:Y:S05]  /*16f80*/  @!P0 BRA `(.L_x_23627) ;  /* 0x0000000000448947 */ /* 0x000fea0003800000 */
.L_x_23604:
        /* <DEDUP_REMOVED lines=16> */
.L_x_23628:
[----:B------:R-:W-:Y:S05]  /*17090*/  EXIT ;  /* 0x000000000000794d */ /* 0x000fea0003800000 */
.L_x_23627:
        /* <DEDUP_REMOVED lines=13> */
.L_x_23630:
[----:B------:R-:W-:Y:S05]  /*17170*/  BSYNC.RECONVERGENT B0 ;  /* 0x0000000000007941 */ /* 0x000fea0003800200 */
.L_x_23629:
[----:B------:R-:W-:-:S05]  /*17180*/  LOP3.LUT R5, R0, 0x80, R5, 0xf8, !PT ;  /* 0x0000008000057812 */ /* 0x000fca00078ef805 */
[----:B------:R-:W-:Y:S01]  /*17190*/  STG.E.U8 desc[UR36][R2.64], R5 ;  /* 0x0000000502007986 */ /* 0x000fe2000c101124 */
[----:B------:R-:W-:Y:S05]  /*171a0*/  EXIT ;  /* 0x000000000000794d */ /* 0x000fea0003800000 */
.L_x_23626:
        /* <DEDUP_REMOVED lines=12> */
.L_x_23632:
[----:B------:R-:W-:Y:S01]  /*17270*/  IMAD.MOV.U32 R0, RZ, RZ, 0x7f ;  /* 0x0000007fff007424 */ /* 0x000fe200078e00ff */
[----:B------:R-:W-:-:S04]  /*17280*/  ISETP.GT.U32.AND P0, PT, R4, 0x7f800000, PT ;  /* 0x7f8000000400780c */ /* 0x000fc80003f04070 */
[----:B------:R-:W-:-:S09]  /*17290*/  SEL R0, R0, 0x7c, P0 ;  /* 0x0000007c00007807 */ /* 0x000fd20000000000 */
.L_x_23633:
[----:B------:R-:W-:Y:S05]  /*172a0*/  BSYNC.RECONVERGENT B0 ;  /* 0x0000000000007941 */ /* 0x000fea0003800200 */
.L_x_23631:
[----:B------:R-:W-:-:S04]  /*172b0*/  SHF.R.U32.HI R5, RZ, 0x18, R5 ;  /* 0x00000018ff057819 */ /* 0x000fc80000011605 */
[----:B------:R-:W-:-:S05]  /*172c0*/  LOP3.LUT R5, R0, 0x80, R5, 0xf8, !PT ;  /* 0x0000008000057812 */ /* 0x000fca00078ef805 */
[----:B------:R-:W-:Y:S01]  /*172d0*/  STG.E.U8 desc[UR36][R2.64], R5 ;  /* 0x0000000502007986 */ /* 0x000fe2000c101124 */
[----:B------:R-:W-:Y:S05]  /*172e0*/  EXIT ;  /* 0x000000000000794d */ /* 0x000fea0003800000 */
.L_x_23625:
[----:B------:R-:W-:Y:S01]  /*172f0*/  STG.E.U16 desc[UR36][R2.64], R17 ;  /* 0x0000001102007986 */ /* 0x000fe2000c101524 */
[----:B------:R-:W-:Y:S05]  /*17300*/  EXIT ;  /* 0x000000000000794d */ /* 0x000fea0003800000 */
.L_x_23634:
        /* <DEDUP_REMOVED lines=15> */
.L_x_27247:


//--------------------- .text._ZN2at6native18elementwise_kernelILi128ELi4EZNS0_22gpu_kernel_impl_nocastIZZZNS0_49_GLOBAL__N__b919a28f_16_Normalization_cu_5c38458722batch_norm_elementwiseERKNS_6TensorES6_RKSt8optionalIS4_ESA_S6_S6_ENKUlvE0_clEvENKUlvE1_clEvEUlN3c108BFloat16EffffE_EEvRNS_18TensorIteratorBaseERKT_EUliE_EEviT1_ --------------------------
	.section	.text._ZN2at6native18elementwise_kernelILi128ELi4EZNS0_22gpu_kernel_impl_nocastIZZZNS0_49_GLOBAL__N__b919a28f_16_Normalization_cu_5c38458722batch_norm_elementwiseERKNS_6TensorES6_RKSt8optionalIS4_ESA_S6_S6_ENKUlvE0_clEvENKUlvE1_clEvEUlN3c108BFloat16EffffE_EEvRNS_18TensorIteratorBaseERKT_EUliE_EEviT1_,"ax",@progbits
	.align	128
        .global         _ZN2at6native18elementwise_kernelILi128ELi4EZNS0_22gpu_kernel_impl_nocastIZZZNS0_49_GLOBAL__N__b919a28f_16_Normalization_cu_5c38458722batch_norm_elementwiseERKNS_6TensorES6_RKSt8optionalIS4_ESA_S6_S6_ENKUlvE0_clEvENKUlvE1_clEvEUlN3c108BFloat16EffffE_EEvRNS_18TensorIteratorBaseERKT_EUliE_EEviT1_
        .type           _ZN2at6native18elementwise_kernelILi128ELi4EZNS0_22gpu_kernel_impl_nocastIZZZNS0_49_GLOBAL__N__b919a28f_16_Normalization_cu_5c38458722batch_norm_elementwiseERKNS_6TensorES6_RKSt8optionalIS4_ESA_S6_S6_ENKUlvE0_clEvENKUlvE1_clEvEUlN3c108BFloat16EffffE_EEvRNS_18TensorIteratorBaseERKT_EUliE_EEviT1_,@function
        .size           _ZN2at6native18elementwise_kernelILi128ELi4EZNS0_22gpu_kernel_impl_nocastIZZZNS0_49_GLOBAL__N__b919a28f_16_Normalization_cu_5c38458722batch_norm_elementwiseERKNS_6TensorES6_RKSt8optionalIS4_ESA_S6_S6_ENKUlvE0_clEvENKUlvE1_clEvEUlN3c108BFloat16EffffE_EEvRNS_18TensorIteratorBaseERKT_EUliE_EEviT1_,(.L_x_27248 - _ZN2at6native18elementwise_kernelILi128ELi4EZNS0_22gpu_kernel_impl_nocastIZZZNS0_49_GLOBAL__N__b919a28f_16_Normalization_cu_5c38458722batch_norm_elementwiseERKNS_6TensorES6_RKSt8optionalIS4_ESA_S6_S6_ENKUlvE0_clEvENKUlvE1_clEvEUlN3c108BFloat16EffffE_EEvRNS_18TensorIteratorBaseERKT_EUliE_EEviT1_)
        .other          _ZN2at6native18elementwise_kernelILi128ELi4EZNS0_22gpu_kernel_impl_nocastIZZZNS0_49_GLOBAL__N__b919a28f_16_Normalization_cu_5c38458722batch_norm_elementwiseERKNS_6TensorES6_RKSt8optionalIS4_ESA_S6_S6_ENKUlvE0_clEvENKUlvE1_clEvEUlN3c108BFloat16EffffE_EEvRNS_18TensorIteratorBaseERKT_EUliE_EEviT1_,@"STO_CUDA_ENTRY STV_DEFAULT"
_ZN2at6native18elementwise_kernelILi128ELi4EZNS0_22gpu_kernel_impl_nocastIZZZNS0_49_GLOBAL__N__b919a28f_16_Normalization_cu_5c38458722batch_norm_elementwiseERKNS_6TensorES6_RKSt8optionalIS4_ESA_S6_S6_ENKUlvE0_clEvENKUlvE1_clEvEUlN3c108BFloat16EffffE_EEvRNS_18TensorIteratorBaseERKT_EUliE_EEviT1_:
.text._ZN2at6native18elementwise_kernelILi128ELi4EZNS0_22gpu_kernel_impl_nocastIZZZNS0_49_GLOBAL__N__b919a28f_16_Normalization_cu_5c38458722batch_norm_elementwiseERKNS_6TensorES6_RKSt8optionalIS4_ESA_S6_S6_ENKUlvE0_clEvENKUlvE1_clEvEUlN3c108BFloat16EffffE_EEvRNS_18TensorIteratorBaseERKT_EUliE_EEviT1_:
        /* <DEDUP_REMOVED lines=28> */
[----:B----4-:R-:W-:-:S05]  /*01c0*/  SHF.L.U32 R17, R4, 0x10, RZ ;  /* 0x0000001004117819 */ /* 0x010fca00000006ff */
[----:B-----5:R-:W-:-:S04]  /*01d0*/  FADD.FTZ R17, -R10, R17 ;  /* 0x000000110a117221 */ /* 0x020fc80000010100 */
[----:B--2---:R-:W-:-:S04]  /*01e0*/  FMUL.FTZ R17, R6, R17 ;  /* 0x0000001106117220 */ /* 0x004fc80000410000 */
[----:B---3--:R-:W-:-:S05]  /*01f0*/  FFMA.FTZ R17, R13, R17, R8 ;  /* 0x000000110d117223 */ /* 0x008fca0000010008 */
[----:B------:R-:W-:-:S05]  /*0200*/  F2FP.BF16.F32.PACK_AB R17, RZ, R17 ;  /* 0x00000011ff11723e */ /* 0x000fca00000010ff */
        /* <DEDUP_REMOVED lines=13> */
[----:B------:R-:W-:-:S02]  /*02e0*/  IADD3 R3, PT, PT, R3, 0x80, RZ ;  /* 0x0000008003037810 */ /* 0x000fc40007ffe0ff */
[----:B-----5:R-:W-:-:S05]  /*02f0*/  SHF.L.U32 R17, R4, 0x10, RZ ;  /* 0x0000001004117819 */ /* 0x020fca00000006ff */
[----:B--2---:R-:W-:-:S04]  /*0300*/  FADD.FTZ R17, -R10, R17 ;  /* 0x000000110a117221 */ /* 0x004fc80000010100 */
[----:B---3--:R-:W-:-:S04]  /*0310*/  FMUL.FTZ R17, R6, R17 ;  /* 0x0000001106117220 */ /* 0x008fc80000410000 */
[----:B----4-:R-:W-:-:S05]  /*0320*/  FFMA.FTZ R17, R13, R17, R8 ;  /* 0x000000110d117223 */ /* 0x010fca0000010008 */
[----:B------:R-:W-:-:S05]  /*0330*/  F2FP.BF16.F32.PACK_AB R17, RZ, R17 ;  /* 0x00000011ff11723e */ /* 0x000fca00000010ff */
[----:B0-----:R0:W-:Y:S02]  /*0340*/  STG.E.U16 desc[UR6][R14.64], R17 ;  /* 0x000000110e007986 */ /* 0x0011e4000c101506 */
.L_x_23638:
[----:B------:R-:W-:-:S13]  /*0350*/  ISETP.GE.AND P0, PT, R3, UR4, PT ;  /* 0x0000000403007c0c */ /* 0x000fda000bf06270 */
[----:B------:R-:W-:Y:S05]  /*0360*/  @P0 BREAK.RELIABLE B1 ;  /* 0x0000000000010942 */ /* 0x000fea0003800100 */
[----:B------:R-:W-:Y:S05]  /*0370*/  @P0 BRA `(.L_x_23639) ;  /* 0x00000000004c0947 */ /* 0x000fea0003800000 */
[----:B------:R-:W-:Y:S05]  /*0380*/  BSYNC.RELIABLE B1 ;  /* 0x0000000000017941 */ /* 0x000fea0003800100 */
.L_x_23637:
        /* <DEDUP_REMOVED lines=18> */
.L_x_23639:
[----:B------:R-:W-:Y:S05]  /*04b0*/  BSYNC.RECONVERGENT B0 ;  /* 0x0000000000007941 */ /* 0x000fea0003800200 */
.L_x_23636:
        /* <DEDUP_REMOVED lines=14> */
[----:B01----:R-:W-:-:S05]  /*05a0*/  SHF.L.U32 R15, R2, 0x10, RZ ;  /* 0x00000010020f7819 */ /* 0x003fca00000006ff */
[----:B---3--:R-:W-:-:S04]  /*05b0*/  FADD.FTZ R15, -R8, R15 ;  /* 0x0000000f080f7221 */ /* 0x008fc80000010100 */
[----:B----4-:R-:W-:-:S04]  /*05c0*/  FMUL.FTZ R15, R4, R15 ;  /* 0x0000000f040f7220 */ /* 0x010fc80000410000 */
[----:B-----5:R-:W-:-:S05]  /*05d0*/  FFMA.FTZ R15, R11, R15, R6 ;  /* 0x0000000f0b0f7223 */ /* 0x020fca0000010006 */
[----:B------:R-:W-:-:S05]  /*05e0*/  F2FP.BF16.F32.PACK_AB R15, RZ, R15 ;  /* 0x0000000fff0f723e */ /* 0x000fca00000010ff */
[----:B--2---:R-:W-:Y:S01]  /*05f0*/  STG.E.U16 desc[UR6][R12.64], R15 ;  /* 0x0000000f0c007986 */ /* 0x004fe2000c101506 */
[----:B------:R-:W-:Y:S05]  /*0600*/  EXIT ;  /* 0x000000000000794d */ /* 0x000fea0003800000 */
.L_x_23635:
        /* <DEDUP_REMOVED lines=432> */
.L_x_23643:
        /* <DEDUP_REMOVED lines=18> */
[----:B------:R-:W-:-:S02]  /*2230*/  IADD3 R3, PT, PT, R3, 0x80, RZ ;  /* 0x0000008003037810 */ /* 0x000fc40007ffe0ff */
[----:B--2---:R-:W-:-:S05]  /*2240*/  SHF.L.U32 R11, R4, 0x10, RZ ;  /* 0x00000010040b7819 */ /* 0x004fca00000006ff */
[----:B---3--:R-:W-:Y:S01]  /*2250*/  FADD.FTZ R11, -R8, R11 ;  /* 0x0000000b080b7221 */ /* 0x008fe20000010100 */
[----:B------:R-:W-:-:S03]  /*2260*/  IADD3 R4, P0, PT, R17, UR8, RZ ;  /* 0x0000000811047c10 */ /* 0x000fc6000ff1e0ff */
[----:B----4-:R-:W-:Y:S01]  /*2270*/  FMUL.FTZ R11, R6, R11 ;  /* 0x0000000b060b7220 */ /* 0x010fe20000410000 */
[----:B------:R-:W-:-:S03]  /*2280*/  IADD3.X R5, PT, PT, RZ, UR9, RZ, P0, !PT ;  /* 0x00000009ff057c10 */ /* 0x000fc600087fe4ff */
[----:B-----5:R-:W-:-:S05]  /*2290*/  FFMA.FTZ R11, R19, R11, R20 ;  /* 0x0000000b130b7223 */ /* 0x020fca0000010014 */
        /* <DEDUP_REMOVED lines=429> */
.L_x_23645:
        /* <DEDUP_REMOVED lines=26> */
[----:B------:R0:W-:Y:S02]  /*3f10*/  STG.E.U16 desc[UR6][R4.64], R11 ;  /* 0x0000000b04007986 */ /* 0x0001e4000c101506 */
.L_x_23642:
[----:B------:R-:W-:-:S13]  /*3f20*/  ISETP.GE.AND P0, PT, R3, UR4, PT ;  /* 0x0000000403007c0c */ /* 0x000fda000bf06270 */
[----:B------:R-:W-:Y:S05]  /*3f30*/  @P0 BREAK.RELIABLE B1 ;  /* 0x0000000000010942 */ /* 0x000fea0003800100 */
[----:B------:R-:W-:Y:S05]  /*3f40*/  @P0 BRA `(.L_x_23644) ;  /* 0x0000001c00100947 */ /* 0x000fea0003800000 */
[----:B------:R-:W-:Y:S05]  /*3f50*/  BSYNC.RELIABLE B1 ;  /* 0x0000000000017941 */ /* 0x000fea0003800100 */
.L_x_23641:
        /* <DEDUP_REMOVED lines=424> */
.L_x_23646:
        /* <DEDUP_REMOVED lines=27> */
.L_x_23644:
[----:B------:R-:W-:Y:S05]  /*5b90*/  BSYNC.RECONVERGENT B0 ;  /* 0x0000000000007941 */ /* 0x000fea0003800200 */
.L_x_23640:
        /* <DEDUP_REMOVED lines=427> */
.L_x_23647:
        /* <DEDUP_REMOVED lines=19> */
[----:B------:R-:W-:Y:S02]  /*7780*/  IADD3.X R3, PT, PT, RZ, UR9, RZ, P0, !PT ;  /* 0x00000009ff037c10 */ /* 0x000fe400087fe4ff */
[----:B--2---:R-:W-:-:S05]  /*7790*/  SHF.L.U32 R15, R6, 0x10, RZ ;  /* 0x00000010060f7819 */ /* 0x004fca00000006ff */
[----:B---3--:R-:W-:-:S04]  /*77a0*/  FADD.FTZ R15, -R10, R15 ;  /* 0x0000000f0a0f7221 */ /* 0x008fc80000010100 */
[----:B----4-:R-:W-:-:S04]  /*77b0*/  FMUL.FTZ R15, R8, R15 ;  /* 0x0000000f080f7220 */ /* 0x010fc80000410000 */
[----:B-----5:R-:W-:-:S05]  /*77c0*/  FFMA.FTZ R15, R13, R15, R4 ;  /* 0x0000000f0d0f7223 */ /* 0x020fca0000010004 */
[----:B------:R-:W-:-:S05]  /*77d0*/  F2FP.BF16.F32.PACK_AB R15, RZ, R15 ;  /* 0x0000000fff0f723e */ /* 0x000fca00000010ff */
[----:B------:R-:W-:Y:S01]  /*77e0*/  STG.E.U16 desc[UR6][R2.64], R15 ;  /* 0x0000000f02007986 */ /* 0x000fe2000c101506 */
[----:B------:R-:W-:Y:S05]  /*77f0*/  EXIT ;  /* 0x000000000000794d */ /* 0x000fea0003800000 */
.L_x_23648:
        /* <DEDUP_REMOVED lines=16> */
.L_x_27248:


//--------------------- .text._ZN2at6native27unrolled_elementwise_kernelIZZZNS0_49_GLOBAL__N__b919a28f_16_Normalization_cu_5c38458722batch_norm_elementwiseERKNS_6TensorES5_RKSt8optionalIS3_ES9_S5_S5_ENKUlvE0_clEvENKUlvE1_clEvEUlN3c108BFloat16EffffE_St5arrayIPcLm6EELi4E23TrivialOffsetCalculatorILi5EjESI_ILi1EjENS0_6memory15LoadWithoutCastENSL_16StoreWithoutCastEEEviT_T0_T2_T3_T4_T5_ --------------------------
	.section	.text._ZN2at6native27unrolled_elementwise_kernelIZZZNS0_49_GLOBAL__N__b919a28f_16_Normalization_cu_5c38458722batch_norm_elementwiseERKNS_6TensorES5_RKSt8optionalIS3_ES9_S5_S5_ENKUlvE0_clEvENKUlvE1_clEvEUlN3c108BFloat16EffffE_St5arrayIPcLm6EELi4E23TrivialOffsetCalculatorILi5EjESI_ILi1EjENS0_6memory15LoadWithoutCastENSL_16StoreWithoutCastEEEviT_T0_T2_T3_T4_T5_,"ax",@progbits
	.align	128
        .global         _ZN2at6native27unrolled_elementwise_kernelIZZZNS0_49_GLOBAL__N__b919a28f_16_Normalization_cu_5c38458722batch_norm_elementwiseERKNS_6TensorES5_RKSt8optionalIS3_ES9_S5_S5_ENKUlvE0_clEvENKUlvE1_clEvEUlN3c108BFloat16EffffE_St5arrayIPcLm6EELi4E23TrivialOffsetCalculatorILi5EjESI_ILi1EjENS0_6memory15LoadWithoutCastENSL_16StoreWithoutCastEEEviT_T0_T2_T3_T4_T5_
        .type           _ZN2at6native27unrolled_elementwise_kernelIZZZNS0_49_GLOBAL__N__b919a28f_16_Normalization_cu_5c38458722batch_norm_elementwiseERKNS_6TensorES5_RKSt8optionalIS3_ES9_S5_S5_ENKUlvE0_clEvENKUlvE1_clEvEUlN3c108BFloat16EffffE_St5arrayIPcLm6EELi4E23TrivialOffsetCalculatorILi5EjESI_ILi1EjENS0_6memory15LoadWithoutCastENSL_16StoreWithoutCastEEEviT_T0_T2_T3_T4_T5_,@function
        .size           _ZN2at6native27unrolled_elementwise_kernelIZZZNS0_49_GLOBAL__N__b919a28f_16_Normalization_cu_5c38458722batch_norm_elementwiseERKNS_6TensorES5_RKSt8optionalIS3_ES9_S5_S5_ENKUlvE0_clEvENKUlvE1_clEvEUlN3c108BFloat16EffffE_St5arrayIPcLm6EELi4E23TrivialOffsetCalculatorILi5EjESI_ILi1EjENS0_6memory15LoadWithoutCastENSL_16StoreWithoutCastEEEviT_T0_T2_T3_T4_T5_,(.L_x_27249 - _ZN2at6native27unrolled_elementwise_kernelIZZZNS0_49_GLOBAL__N__b919a28f_16_Normalization_cu_5c38458722batch_norm_elementwiseERKNS_6TensorES5_RKSt8optionalIS3_ES9_S5_S5_ENKUlvE0_clEvENKUlvE1_clEvEUlN3c108BFloat16EffffE_St5arrayIPcLm6EELi4E23TrivialOffsetCalculatorILi5EjESI_ILi1EjENS0_6memory15LoadWithoutCastENSL_16StoreWithoutCastEEEviT_T0_T2_T3_T4_T5_)
        .other          _ZN2at6native27unrolled_elementwise_kernelIZZZNS0_49_GLOBAL__N__b919a28f_16_Normalization_cu_5c38458722batch_norm_elementwiseERKNS_6TensorES5_RKSt8optionalIS3_ES9_S5_S5_ENKUlvE0_clEvENKUlvE1_clEvEUlN3c108BFloat16EffffE_St5arrayIPcLm6EELi4E23TrivialOffsetCalculatorILi5EjESI_ILi1EjENS0_6memory15LoadWithoutCastENSL_16StoreWithoutCastEEEviT_T0_T2_T3_T4_T5_,@"STO_CUDA_ENTRY STV_DEFAULT"
_ZN2at6native27unrolled_elementwise_kernelIZZZNS0_49_GLOBAL__N__b919a28f_16_Normalization_cu_5c38458722batch_norm_elementwiseERKNS_6TensorES5_RKSt8optionalIS3_ES9_S5_S5_ENKUlvE0_clEvENKUlvE1_clEvEUlN3c108BFloat16EffffE_St5arrayIPcLm6EELi4E23TrivialOffsetCalculatorILi5EjESI_ILi1EjENS0_6memory15LoadWithoutCastENSL_16StoreWithoutCastEEEviT_T0_T2_T3_T4_T5_:
.text._ZN2at6native27unrolled_elementwise_kernelIZZZNS0_49_GLOBAL__N__b919a28f_16_Normalization_cu_5c38458722batch_norm_elementwiseERKNS_6TensorES5_RKSt8optionalIS3_ES9_S5_S5_ENKUlvE0_clEvENKUlvE1_clEvEUlN3c108BFloat16EffffE_St5arrayIPcLm6EELi4E23TrivialOffsetCalculatorILi5EjESI_ILi1EjENS0_6memory15LoadWithoutCastENSL_16StoreWithoutCastEEEviT_T0_T2_T3_T4_T5_:
        /* <DEDUP_REMOVED lines=23> */
[----:B------:R-:W-:-:S02]  /*0170*/  HFMA2 R7, -RZ, RZ, 0, 0 ;  /* 0x00000000ff077431 */ /* 0x000fc400000001ff */
[----:B------:R-:W-:Y:S01]  /*0180*/  @!P0 IMAD.WIDE.U32 R20, R17, 0x4, R12 ;  /* 0x0000000411148825 */ /* 0x000fe200078e000c */
[----:B------:R-:W2:Y:S01]  /*0190*/  LDC.64 R22, c[0x0][0x398] ;  /* 0x0000e600ff167b82 */ /* 0x000ea20000000a00 */
[----:B------:R-:W-:-:S07]  /*01a0*/  ISETP.GE.AND P1, PT, R5, R2, PT ;  /* 0x000000020500720c */ /* 0x000fce0003f26270 */
[----:B-1----:R-:W1:Y:S01]  /*01b0*/  LDC.64 R14, c[0x0][0x3a0] ;  /* 0x0000e800ff0e7b82 */ /* 0x002e620000000a00 */
[----:B------:R-:W-:Y:S02]  /*01c0*/  CS2R R12, SRZ ;  /* 0x00000000000c7805 */ /* 0x000fe4000001ff00 */
[----:B------:R-:W-:Y:S01]  /*01d0*/  CS2R R18, SRZ ;  /* 0x0000000000127805 */ /* 0x000fe2000001ff00 */
[C---:B0-----:R-:W-:Y:S01]  /*01e0*/  @!P0 IMAD.WIDE.U32 R34, R17.reuse, 0x4, R34 ;  /* 0x0000000411228825 */ /* 0x041fe200078e0022 */
[----:B------:R-:W4:Y:S03]  /*01f0*/  @!P0 LDG.E R7, desc[UR4][R20.64] ;  /* 0x0000000414078981 */ /* 0x000f26000c1e1900 */
[----:B---3--:R-:W-:Y:S01]  /*0200*/  @!P0 IMAD.WIDE.U32 R32, R17, 0x4, R32 ;  /* 0x0000000411208825 */ /* 0x008fe200078e0020 */
[----:B------:R0:W3:Y:S01]  /*0210*/  @!P0 LDG.E R13, desc[UR4][R34.64] ;  /* 0x00000004220d8981 */ /* 0x0000e2000c1e1900 */
[----:B------:R-:W-:Y:S01]  /*0220*/  PRMT R17, RZ, 0x7610, R17 ;  /* 0x00007610ff117816 */ /* 0x000fe20000000011 */
[----:B------:R-:W1:Y:S01]  /*0230*/  @!P1 LDC.64 R36, c[0x0][0x3b0] ;  /* 0x0000ec00ff249b82 */ /* 0x000e620000000a00 */
[----:B------:R-:W-:Y:S01]  /*0240*/  @!P1 IMAD R11, R0, 0x200, R5 ;  /* 0x00000200000b9824 */ /* 0x000fe200078e0205 */
[----:B------:R-:W-:Y:S01]  /*0250*/  @!P1 IADD3 R5, PT, PT, R5, 0x80, RZ ;  /* 0x0000008005059810 */ /* 0x000fe20007ffe0ff */
[----:B------:R1:W3:Y:S01]  /*0260*/  @!P0 LDG.E R18, desc[UR4][R32.64] ;  /* 0x0000000420128981 */ /* 0x0002e2000c1e1900 */
[----:B------:R-:W-:Y:S01]  /*0270*/  MOV R24, RZ ;  /* 0x000000ff00187202 */ /* 0x000fe20000000f00 */
[----:B--2---:R-:W-:Y:S01]  /*0280*/  @!P1 IMAD.WIDE.U32 R30, R11, 0x2, R30 ;  /* 0x000000020b1e9825 */ /* 0x004fe200078e001e */
[----:B------:R-:W-:-:S02]  /*0290*/  ISETP.GE.AND P0, PT, R5, R2, PT ;  /* 0x000000020500720c */ /* 0x000fc40003f06270 */
[----:B0-----:R-:W0:Y:S01]  /*02a0*/  LDC.64 R34, c[0x0][0x390] ;  /* 0x0000e400ff227b82 */ /* 0x001e220000000a00 */
[C---:B------:R-:W-:Y:S01]  /*02b0*/  @!P1 IMAD.WIDE.U32 R28, R11.reuse, 0x4, R28 ;  /* 0x000000040b1c9825 */ /* 0x040fe200078e001c */
[----:B------:R2:W3:Y:S03]  /*02c0*/  @!P1 LDG.E.U16 R17, desc[UR4][R30.64] ;  /* 0x000000041e119981 */ /* 0x0004e6000c1e1500 */
[----:B-1----:R-:W-:Y:S01]  /*02d0*/  @!P1 IMAD.WIDE.U32 R14, R11, 0x4, R14 ;  /* 0x000000040b0e9825 */ /* 0x002fe200078e000e */
[----:B------:R-:W3:Y:S02]  /*02e0*/  @!P1 LDG.E R24, desc[UR4][R28.64] ;  /* 0x000000041c189981 */ /* 0x000ee4000c1e1900 */
[----:B------:R-:W1:Y:S02]  /*02f0*/  LDC.64 R32, c[0x0][0x398] ;  /* 0x0000e600ff207b82 */ /* 0x000e640000000a00 */
[----:B------:R2:W3:Y:S01]  /*0300*/  @!P1 LDG.E R12, desc[UR4][R14.64] ;  /* 0x000000040e0c9981 */ /* 0x0004e2000c1e1900 */
[----:B------:R-:W-:-:S05]  /*0310*/  CS2R R20, SRZ ;  /* 0x0000000000147805 */ /* 0x000fca000001ff00 */
[----:B--2---:R-:W2:Y:S08]  /*0320*/  LDC.64 R30, c[0x0][0x3a0] ;  /* 0x0000e800ff1e7b82 */ /* 0x004eb00000000a00 */
[----:B------:R-:W1:Y:S01]  /*0330*/  LDC.64 R14, c[0x0][0x3a8] ;  /* 0x0000ea00ff0e7b82 */ /* 0x000e620000000a00 */
[----:B------:R-:W-:-:S04]  /*0340*/  @!P1 IMAD.WIDE.U32 R22, R11, 0x4, R22 ;  /* 0x000000040b169825 */ /* 0x000fc800078e0016 */
[----:B------:R-:W-:Y:S01]  /*0350*/  @!P0 IMAD R27, R0, 0x200, R5 ;  /* 0x00000200001b8824 */ /* 0x000fe200078e0205 */
[----:B------:R0:W3:Y:S02]  /*0360*/  @!P1 LDG.E R20, desc[UR4][R22.64] ;  /* 0x0000000416149981 */ /* 0x0000e4000c1e1900 */
[----:B------:R-:W2:Y:S01]  /*0370*/  @!P0 LDC.64 R28, c[0x0][0x3b0] ;  /* 0x0000ec00ff1c8b82 */ /* 0x000ea20000000a00 */
[----:B0-----:R-:W-:Y:S01]  /*0380*/  @!P0 IMAD.WIDE.U32 R34, R27, 0x2, R34 ;  /* 0x000000021b228825 */ /* 0x001fe200078e0022 */
[----:B------:R-:W-:Y:S02]  /*0390*/  PRMT R23, RZ, 0x7610, R23 ;  /* 0x00007610ff177816 */ /* 0x000fe40000000017 */
[----:B------:R-:W-:-:S04]  /*03a0*/  MOV R22, RZ ;  /* 0x000000ff00167202 */ /* 0x000fc80000000f00 */
[----:B------:R-:W3:Y:S01]  /*03b0*/  @!P0 LDG.E.U16 R23, desc[UR4][R34.64] ;  /* 0x0000000422178981 */ /* 0x000ee2000c1e1500 */
[----:B-1----:R-:W-:-:S04]  /*03c0*/  @!P0 IMAD.WIDE.U32 R14, R27, 0x4, R14 ;  /* 0x000000041b0e8825 */ /* 0x002fc800078e000e */
[----:B------:R-:W-:Y:S01]  /*03d0*/  @!P0 IMAD.WIDE.U32 R32, R27, 0x4, R32 ;  /* 0x000000041b208825 */ /* 0x000fe200078e0020 */
[----:B------:R0:W3:Y:S03]  /*03e0*/  @!P0 LDG.E R22, desc[UR4][R14.64] ;  /* 0x000000040e168981 */ /* 0x0000e6000c1e1900 */
[----:B------:R-:W-:-:S04]  /*03f0*/  @!P1 IMAD.WIDE.U32 R36, R11, 0x4, R36 ;  /* 0x000000040b249825 */ /* 0x000fc800078e0024 */
[----:B------:R-:W-:Y:S01]  /*0400*/  HFMA2 R11, -RZ, RZ, 0, 0 ;  /* 0x00000000ff0b7431 */ /* 0x000fe200000001ff */
[----:B------:R-:W3:Y:S01]  /*0410*/  @!P0 LDG.E R21, desc[UR4][R32.64] ;  /* 0x0000000420158981 */ /* 0x000ee2000c1e1900 */
[----:B------:R-:W-:Y:S02]  /*0420*/  IMAD.MOV.U32 R16, RZ, RZ, RZ ;  /* 0x000000ffff107224 */ /* 0x000fe400078e00ff */
[C---:B--2---:R-:W-:Y:S01]  /*0430*/  @!P0 IMAD.WIDE.U32 R30, R27.reuse, 0x4, R30 ;  /* 0x000000041b1e8825 */ /* 0x044fe200078e001e */
[----:B------:R-:W2:Y:S01]  /*0440*/  @!P1 LDG.E R19, desc[UR4][R36.64] ;  /* 0x0000000424139981 */ /* 0x000ea2000c1e1900 */
[----:B0-----:R-:W0:Y:S02]  /*0450*/  LDC.64 R14, c[0x0][0x390] ;  /* 0x0000e400ff0e7b82 */ /* 0x001e240000000a00 */
[----:B------:R-:W-:Y:S01]  /*0460*/  @!P0 IMAD.WIDE.U32 R28, R27, 0x4, R28 ;  /* 0x000000041b1c8825 */ /* 0x000fe200078e001c */
[----:B------:R-:W2:Y:S04]  /*0470*/  @!P0 LDG.E R11, desc[UR4][R30.64] ;  /* 0x000000041e0b8981 */ /* 0x000ea8000c1e1900 */
[----:B------:R1:W2:Y:S01]  /*0480*/  @!P0 LDG.E R16, desc[UR4][R28.64] ;  /* 0x000000041c108981 */ /* 0x0002a2000c1e1900 */
[----:B------:R-:W-:-:S04]  /*0490*/  @!P0 IADD3 R5, PT, PT, R5, 0x80, RZ ;  /* 0x0000008005058810 */ /* 0x000fc80007ffe0ff */
[----:B------:R-:W-:Y:S02]  /*04a0*/  ISETP.GE.AND P0, PT, R5, R2, PT ;  /* 0x000000020500720c */ /* 0x000fe40003f06270 */
[----:B------:R-:W-:Y:S01]  /*04b0*/  PRMT R4, RZ, 0x7610, R4 ;  /* 0x00007610ff047816 */ /* 0x000fe20000000004 */
[----:B-1----:R-:W1:Y:S10]  /*04c0*/  LDC.64 R28, c[0x0][0x3a8] ;  /* 0x0000ea00ff1c7b82 */ /* 0x002e740000000a00 */
[----:B------:R-:W-:-:S05]  /*04d0*/  @!P0 LEA R6, R0, R5, 0x9 ;  /* 0x0000000500068211 */ /* 0x000fca00078e48ff */
[----:B0-----:R-:W-:-:S05]  /*04e0*/  @!P0 IMAD.WIDE.U32 R14, R6, 0x2, R14 ;  /* 0x00000002060e8825 */ /* 0x001fca00078e000e */
[----:B------:R0:W5:Y:S02]  /*04f0*/  @!P0 LDG.E.U16 R4, desc[UR4][R14.64] ;  /* 0x000000040e048981 */ /* 0x000164000c1e1500 */
[----:B0-----:R-:W0:Y:S01]  /*0500*/  LDC.64 R14, c[0x0][0x398] ;  /* 0x0000e600ff0e7b82 */ /* 0x001e220000000a00 */
[----:B------:R-:W-:Y:S02]  /*0510*/  IMAD.MOV.U32 R5, RZ, RZ, RZ ;  /* 0x000000ffff057224 */ /* 0x000fe400078e00ff */
[----:B-1----:R-:W-:Y:S01]  /*0520*/  @!P0 IMAD.WIDE.U32 R28, R6, 0x4, R28 ;  /* 0x00000004061c8825 */ /* 0x002fe200078e001c */
[----:B------:R-:W-:-:S04]  /*0530*/  ISETP.GE.AND P2, PT, R3, R2, PT ;  /* 0x000000020300720c */ /* 0x000fc80003f46270 */
[----:B------:R0:W5:Y:S02]  /*0540*/  @!P0 LDG.E R5, desc[UR4][R28.64] ;  /* 0x000000041c058981 */ /* 0x000164000c1e1900 */
[----:B0-----:R-:W-:Y:S02]  /*0550*/  @!P0 IMAD.WIDE.U32 R28, R6, 0x4, R14 ;  /* 0x00000004061c8825 */ /* 0x001fe400078e000e */
[----:B------:R-:W0:Y:S02]  /*0560*/  LDC.64 R14, c[0x0][0x3a0] ;  /* 0x0000e800ff0e7b82 */ /* 0x000e240000000a00 */
[----:B------:R-:W-:-:S06]  /*0570*/  HFMA2 R27, -RZ, RZ, 0, 0 ;  /* 0x00000000ff1b7431 */ /* 0x000fcc00000001ff */
[----:B------:R-:W5:Y:S01]  /*0580*/  @!P0 LDG.E R27, desc[UR4][R28.64] ;  /* 0x000000041c1b8981 */ /* 0x000f62000c1e1900 */
[----:B0-----:R-:W-:-:S04]  /*0590*/  @!P0 IMAD.WIDE.U32 R14, R6, 0x4, R14 ;  /* 0x00000004060e8825 */ /* 0x001fc800078e000e */
[----:B------:R-:W-:Y:S02]  /*05a0*/  HFMA2 R30, -RZ, RZ, 0, 0 ;  /* 0x00000000ff1e7431 */ /* 0x000fe400000001ff */
[----:B------:R-:W-:-:S05]  /*05b0*/  VIADD R31, R3, 0x80 ;  /* 0x00000080031f7836 */ /* 0x000fca0000000000 */
[----:B------:R-:W-:Y:S01]  /*05c0*/  ISETP.GE.AND P3, PT, R31, R2, PT ;  /* 0x000000021f00720c */ /* 0x000fe20003f66270 */
[----:B------:R-:W-:Y:S01]  /*05d0*/  BSSY.RECONVERGENT B0, `(.L_x_23649) ;  /* 0x000002a000007945 */ /* 0x000fe20003800200 */
[----:B----4-:R-:W-:-:S05]  /*05e0*/  @!P2 SHF.L.U32 R25, R25, 0x10, RZ ;  /* 0x000000101919a819 */ /* 0x010fca00000006ff */
[----:B------:R-:W-:Y:S01]  /*05f0*/  @!P2 FADD.FTZ R26, R25, -R26 ;  /* 0x8000001a191aa221 */ /* 0x000fe20000010000 */
[----:B------:R-:W-:-:S05]  /*0600*/  VIADD R25, R3, 0x100 ;  /* 0x0000010003197836 */ /* 0x000fca0000000000 */
        /* <DEDUP_REMOVED lines=8> */
[----:B---3--:R-:W-:Y:S01]  /*0690*/  @!P2 FFMA.FTZ R13, R26, R18, R13 ;  /* 0x000000121a0da223 */ /* 0x008fe2000001000d */
[----:B------:R1:W5:Y:S02]  /*06a0*/  @!P0 LDG.E R30, desc[UR4][R28.64] ;  /* 0x000000041c1e8981 */ /* 0x000364000c1e1900 */
[----:B------:R-:W-:Y:S01]  /*06b0*/  ISETP.GE.AND P0, PT, R15, R2, PT ;  /* 0x000000020f00720c */ /* 0x000fe20003f06270 */
[----:B------:R-:W-:Y:S01]  /*06c0*/  @!P2 IMAD R15, R0, 0x200, R3 ;  /* 0x00000200000fa824 */ /* 0x000fe200078e0203 */
[----:B------:R-:W-:Y:S02]  /*06d0*/  @!P2 F2FP.BF16.F32.PACK_AB R10, RZ, R13 ;  /* 0x0000000dff0aa23e */ /* 0x000fe400000010ff */
[----:B------:R-:W-:Y:S02]  /*06e0*/  @!P2 MOV R3, R31 ;  /* 0x0000001f0003a202 */ /* 0x000fe40000000f00 */
[----:B------:R-:W-:-:S02]  /*06f0*/  @!P3 SHF.L.U32 R17, R17, 0x10, RZ ;  /* 0x000000101111b819 */ /* 0x000fc400000006ff */
[----:B------:R-:W-:Y:S01]  /*0700*/  ISETP.GE.AND P4, PT, R3, R2, PT ;  /* 0x000000020300720c */ /* 0x000fe20003f86270 */
[----:B0-----:R-:W-:Y:S01]  /*0710*/  @!P2 IMAD.WIDE.U32 R6, R15, 0x2, R6 ;  /* 0x000000020f06a825 */ /* 0x001fe200078e0006 */
[----:B------:R-:W-:-:S04]  /*0720*/  @!P1 SHF.L.U32 R23, R23, 0x10, RZ ;  /* 0x0000001017179819 */ /* 0x000fc800000006ff */
[----:B------:R1:W-:Y:S01]  /*0730*/  @!P2 STG.E.U16 desc[UR4][R6.64], R10 ;  /* 0x0000000a0600a986 */ /* 0x0003e2000c101504 */
[----:B------:R-:W-:Y:S01]  /*0740*/  @!P3 FADD.FTZ R17, R17, -R24 ;  /* 0x800000181111b221 */ /* 0x000fe20000010000 */
[----:B------:R-:W-:-:S03]  /*0750*/  @!P1 FADD.FTZ R22, R23, -R22 ;  /* 0x8000001617169221 */ /* 0x000fc60000010000 */
[----:B------:R-:W-:Y:S01]  /*0760*/  @!P3 FMUL.FTZ R17, R17, R20 ;  /* 0x000000141111b220 */ /* 0x000fe20000410000 */
[----:B------:R-:W-:-:S03]  /*0770*/  @!P1 FMUL.FTZ R22, R22, R21 ;  /* 0x0000001516169220 */ /* 0x000fc60000410000 */
[----:B--2---:R-:W-:Y:S01]  /*0780*/  @!P3 FFMA.FTZ R12, R17, R19, R12 ;  /* 0x00000013110cb223 */ /* 0x004fe2000001000c */
[----:B------:R-:W-:-:S04]  /*0790*/  @!P1 FFMA.FTZ R11, R22, R16, R11 ;  /* 0x00000010160b9223 */ /* 0x000fc8000001000b */
[----:B------:R-:W-:Y:S02]  /*07a0*/  @!P3 F2FP.BF16.F32.PACK_AB R8, RZ, R12 ;  /* 0x0000000cff08b23e */ /* 0x000fe400000010ff */
[----:B------:R-:W-:Y:S01]  /*07b0*/  @!P1 F2FP.BF16.F32.PACK_AB R9, RZ, R11 ;  /* 0x0000000bff09923e */ /* 0x000fe200000010ff */
[----:B-1----:R-:W-:Y:S06]  /*07c0*/  @P4 BRA `(.L_x_23650) ;  /* 0x0000000000284947 */ /* 0x002fec0003800000 */
        /* <DEDUP_REMOVED lines=10> */
.L_x_23650:
[----:B------:R-:W-:Y:S05]  /*0870*/  BSYNC.RECONVERGENT B0 ;  /* 0x0000000000007941 */ /* 0x000fea0003800200 */
.L_x_23649:
[----:B------:R-:W-:Y:S02]  /*0880*/  ISETP.GE.AND P1, PT, R3, R2, PT ;  /* 0x000000020300720c */ /* 0x000fe40003f26270 */
[----:B-----5:R-:W-:-:S11]  /*0890*/  @!P0 SHF.L.U32 R4, R4, 0x10, RZ ;  /* 0x0000001004048819 */ /* 0x020fd600000006ff */
[----:B------:R-:W-:Y:S05]  /*08a0*/  @P1 EXIT ;  /* 0x000000000000194d */ /* 0x000fea0003800000 */
[----:B0-----:R-:W0:Y:S01]  /*08b0*/  LDC.64 R6, c[0x0][0x388] ;  /* 0x0000e200ff067b82 */ /* 0x001e220000000a00 */
[----:B------:R-:W-:Y:S01]  /*08c0*/  @!P0 FADD.FTZ R4, R4, -R5 ;  /* 0x8000000504048221 */ /* 0x000fe20000010000 */
[----:B------:R-:W-:-:S03]  /*08d0*/  LEA R3, R0, R3, 0x9 ;  /* 0x0000000300037211 */ /* 0x000fc600078e48ff */
[----:B------:R-:W-:-:S04]  /*08e0*/  @!P0 FMUL.FTZ R4, R4, R27 ;  /* 0x0000001b04048220 */ /* 0x000fc80000410000 */
[----:B------:R-:W-:-:S05]  /*08f0*/  @!P0 FFMA.FTZ R4, R4, R30, R25 ;  /* 0x0000001e04048223 */ /* 0x000fca0000010019 */
[----:B------:R-:W-:-:S04]  /*0900*/  @!P0 F2FP.BF16.F32.PACK_AB R2, RZ, R4 ;  /* 0x00000004ff02823e */ /* 0x000fc800000010ff */
[----:B------:R-:W-:Y:S01]  /*0910*/  PRMT R0, R2, 0x7610, R0 ;  /* 0x0000761002007816 */ /* 0x000fe20000000000 */
[----:B0-----:R-:W-:-:S05]  /*0920*/  IMAD.WIDE.U32 R2, R3, 0x2, R6 ;  /* 0x0000000203027825 */ /* 0x001fca00078e0006 */
[----:B------:R-:W-:Y:S01]  /*0930*/  STG.E.U16 desc[UR4][R2.64], R0 ;  /* 0x0000000002007986 */ /* 0x000fe2000c101504 */
[----:B------:R-:W-:Y:S05]  /*0940*/  EXIT ;  /* 0x000000000000794d */ /* 0x000fea0003800000 */
.L_x_23651:
        /* <DEDUP_REMOVED lines=11> */
.L_x_27249:


//--------------------- .text._ZN2at6native29vectorized_elementwise_kernelILi2EZZZNS0_49_GLOBAL__N__b919a28f_16_Normalization_cu_5c38458722batch_norm_elementwiseERKNS_6TensorES5_RKSt8optionalIS3_ES9_S5_S5_ENKUlvE0_clEvENKUlvE1_clEvEUlN3c108BFloat16EffffE_St5arrayIPcLm6EEEEviT0_T1_ --------------------------
	.section	.text._ZN2at6native29vectorized_elementwise_kernelILi2EZZZNS0_49_GLOBAL__N__b919a28f_16_Normalization_cu_5c38458722batch_norm_elementwiseERKNS_6TensorES5_RKSt8optionalIS3_ES9_S5_S5_ENKUlvE0_clEvENKUlvE1_clEvEUlN3c108BFloat16EffffE_St5arrayIPcLm6EEEEviT0_T1_,"ax",@progbits
	.align	128
        .global         _ZN2at6native29vectorized_elementwise_kernelILi2EZZZNS0_49_GLOBAL__N__b919a28f_16_Normalization_cu_5c38458722batch_norm_elementwiseERKNS_6TensorES5_RKSt8optionalIS3_ES9_S5_S5_ENKUlvE0_clEvENKUlvE1_clEvEUlN3c108BFloat16EffffE_St5arrayIPcLm6EEEEviT0_T1_
        .type           _ZN2at6native29vectorized_elementwise_kernelILi2EZZZNS0_49_GLOBAL__N__b919a28f_16_Normalization_cu_5c38458722batch_norm_elementwiseERKNS_6TensorES5_RKSt8optionalIS3_ES9_S5_S5_ENKUlvE0_clEvENKUlvE1_clEvEUlN3c108BFloat16EffffE_St5arrayIPcLm6EEEEviT0_T1_,@function
        .size           _ZN2at6native29vectorized_elementwise_kernelILi2EZZZNS0_49_GLOBAL__N__b919a28f_16_Normalization_cu_5c38458722batch_norm_elementwiseERKNS_6TensorES5_RKSt8optionalIS3_ES9_S5_S5_ENKUlvE0_clEvENKUlvE1_clEvEUlN3c108BFloat16EffffE_St5arrayIPcLm6EEEEviT0_T1_,(.L_x_27250 - _ZN2at6native29vectorized_elementwise_kernelILi2EZZZNS0_49_GLOBAL__N__b919a28f_16_Normalization_cu_5c38458722batch_norm_elementwiseERKNS_6TensorES5_RKSt8optionalIS3_ES9_S5_S5_ENKUlvE0_clEvENKUlvE1_clEvEUlN3c108BFloat16EffffE_St5arrayIPcLm6EEEEviT0_T1_)
        .other          _ZN2at6native29vectorized_elementwise_kernelILi2EZZZNS0_49_GLOBAL__N__b919a28f_16_Normalization_cu_5c38458722batch_norm_elementwiseERKNS_6TensorES5_RKSt8optionalIS3_ES9_S5_S5_ENKUlvE0_clEvENKUlvE1_clEvEUlN3c108BFloat16EffffE_St5arrayIPcLm6EEEEviT0_T1_,@"STO_CUDA_ENTRY STV_DEFAULT"
_ZN2at6native29vectorized_elementwise_kernelILi2EZZZNS0_49_GLOBAL__N__b919a28f_16_Normalization_cu_5c38458722batch_norm_elementwiseERKNS_6TensorES5_RKSt8optionalIS3_ES9_S5_S5_ENKUlvE0_clEvENKUlvE1_clEvEUlN3c108BFloat16EffffE_St5arrayIPcLm6EEEEviT0_T1_:
.text._ZN2at6native29vectorized_elementwise_kernelILi2EZZZNS0_49_GLOBAL__N__b919a28f_16_Normalization_cu_5c38458722batch_norm_elementwiseERKNS_6TensorES5_RKSt8optionalIS3_ES9_S5_S5_ENKUlvE0_clEvENKUlvE1_clEvEUlN3c108BFloat16EffffE_St5arrayIPcLm6EEEEviT0_T1_:
        /* <DEDUP_REMOVED lines=51> */
[----:B------:R-:W-:-:S04]  /*0330*/  @!P1 IMAD.WIDE.U32 R34, R11, 0x4, R34 ;  /* 0x000000040b229825 */ /* 0x000fc800078e0022 */
[----:B------:R-:W-:Y:S01]  /*0340*/  HFMA2 R43, -RZ, RZ, 0, 0 ;  /* 0x00000000ff2b7431 */ /* 0x000fe200000001ff */
[----:B------:R-:W-:Y:S01]  /*0350*/  MOV R48, RZ ;  /* 0x000000ff00307202 */ /* 0x000fe20000000f00 */
[----:B------:R1:W3:Y:S01]  /*0360*/  @!P1 LDG.E R47, desc[UR4][R32.64] ;  /* 0x00000004202f9981 */ /* 0x0002e2000c1e1900 */
[----:B------:R-:W-:Y:S01]  /*0370*/  @!P2 IMAD.IADD R11, R0, 0x1, R13 ;  /* 0x00000001000ba824 */ /* 0x000fe200078e020d */
[----:B------:R-:W-:Y:S01]  /*0380*/  @!P2 IADD3 R13, PT, PT, R13, 0x80, RZ ;  /* 0x000000800d0da810 */ /* 0x000fe20007ffe0ff */
[----:B------:R-:W1:Y:S01]  /*0390*/  LDC.64 R14, c[0x0][0x3a8] ;  /* 0x0000ea00ff0e7b82 */ /* 0x000e620000000a00 */
[----:B------:R-:W3:Y:S02]  /*03a0*/  @!P1 LDG.E R45, desc[UR4][R52.64] ;  /* 0x00000004342d9981 */ /* 0x000ee4000c1e1900 */
[----:B------:R-:W-:-:S05]  /*03b0*/  ISETP.GE.U32.AND P0, PT, R13, R2, PT ;  /* 0x000000020d00720c */ /* 0x000fca0003f06070 */
[----:B0-----:R-:W0:Y:S01]  /*03c0*/  @!P2 LDC.64 R28, c[0x0][0x3b0] ;  /* 0x0000ec00ff1cab82 */ /* 0x001e220000000a00 */
[C---:B----4-:R-:W-:Y:S01]  /*03d0*/  @!P2 IMAD.WIDE.U32 R26, R11.reuse, 0x2, R26 ;  /* 0x000000020b1aa825 */ /* 0x050fe200078e001a */
[----:B------:R4:W3:Y:S04]  /*03e0*/  @!P1 LDG.E R43, desc[UR4][R38.64] ;  /* 0x00000004262b9981 */ /* 0x0008e8000c1e1900 */
[----:B------:R-:W3:Y:S02]  /*03f0*/  @!P1 LDG.E R48, desc[UR4][R34.64] ;  /* 0x0000000422309981 */ /* 0x000ee4000c1e1900 */
[----:B-----5:R-:W5:Y:S01]  /*0400*/  LDC.64 R20, c[0x0][0x390] ;  /* 0x0000e400ff147b82 */ /* 0x020f620000000a00 */
[----:B------:R-:W-:-:S07]  /*0410*/  @!P2 IMAD.WIDE.U32 R30, R11, 0x4, R30 ;  /* 0x000000040b1ea825 */ /* 0x000fce00078e001e */
[----:B------:R-:W5:Y:S01]  /*0420*/  LDC.64 R22, c[0x0][0x398] ;  /* 0x0000e600ff167b82 */ /* 0x000f620000000a00 */
[----:B--2---:R-:W-:-:S07]  /*0430*/  @!P2 IMAD.WIDE.U32 R24, R11, 0x4, R24 ;  /* 0x000000040b18a825 */ /* 0x004fce00078e0018 */
[----:B-1----:R-:W1:Y:S01]  /*0440*/  LDC.64 R18, c[0x0][0x3a0] ;  /* 0x0000e800ff127b82 */ /* 0x002e620000000a00 */
[----:B------:R-:W-:-:S07]  /*0450*/  @!P2 IMAD.WIDE.U32 R14, R11, 0x4, R14 ;  /* 0x000000040b0ea825 */ /* 0x000fce00078e000e */
[----:B------:R-:W2:Y:S01]  /*0460*/  LDC.64 R60, c[0x0][0x3a8] ;  /* 0x0000ea00ff3c7b82 */ /* 0x000ea20000000a00 */
[----:B0-----:R-:W-:-:S07]  /*0470*/  @!P2 IMAD.WIDE.U32 R28, R11, 0x4, R28 ;  /* 0x000000040b1ca825 */ /* 0x001fce00078e001c */
[----:B------:R-:W0:Y:S01]  /*0480*/  @!P0 LDC.64 R58, c[0x0][0x3b0] ;  /* 0x0000ec00ff3a8b82 */ /* 0x000e220000000a00 */
[----:B------:R-:W-:Y:S01]  /*0490*/  @!P0 IMAD.IADD R11, R0, 0x1, R13 ;  /* 0x00000001000b8824 */ /* 0x000fe200078e020d */
[----:B------:R-:W-:Y:S02]  /*04a0*/  @!P0 IADD3 R13, PT, PT, R13, 0x80, RZ ;  /* 0x000000800d0d8810 */ /* 0x000fe40007ffe0ff */
[----:B------:R-:W-:Y:S01]  /*04b0*/  CS2R R32, SRZ ;  /* 0x0000000000207805 */ /* 0x000fe2000001ff00 */
[----:B------:R-:W-:Y:S01]  /*04c0*/  HFMA2 R40, -RZ, RZ, 0, 0 ;  /* 0x00000000ff287431 */ /* 0x000fe200000001ff */
[----:B------:R-:W-:Y:S01]  /*04d0*/  PRMT R42, RZ, 0x7610, R42 ;  /* 0x00007610ff2a7816 */ /* 0x000fe2000000002a */
[----:B------:R-:W-:Y:S01]  /*04e0*/  HFMA2 R12, -RZ, RZ, 0, 0 ;  /* 0x00000000ff0c7431 */ /* 0x000fe200000001ff */
[----:B------:R-:W-:Y:S01]  /*04f0*/  ISETP.GE.U32.AND P1, PT, R13, R2, PT ;  /* 0x000000020d00720c */ /* 0x000fe20003f26070 */
[----:B------:R-:W3:Y:S01]  /*0500*/  @!P2 LDG.E R44, desc[UR4][R14.64] ;  /* 0x000000040e2ca981 */ /* 0x000ee2000c1e1900 */
[----:B----4-:R-:W-:Y:S01]  /*0510*/  MOV R38, RZ ;  /* 0x000000ff00267202 */ /* 0x010fe20000000f00 */
[C---:B-----5:R-:W-:Y:S01]  /*0520*/  @!P0 IMAD.WIDE.U32 R20, R11.reuse, 0x2, R20 ;  /* 0x000000020b148825 */ /* 0x060fe200078e0014 */
[----:B------:R-:W-:Y:S01]  /*0530*/  PRMT R39, RZ, 0x7610, R39 ;  /* 0x00007610ff277816 */ /* 0x000fe20000000027 */
[----:B------:R4:W5:Y:S01]  /*0540*/  @!P2 LDG.E R33, desc[UR4][R24.64] ;  /* 0x000000041821a981 */ /* 0x000962000c1e1900 */
[----:B------:R-:W-:Y:S01]  /*0550*/  MOV R36, RZ ;  /* 0x000000ff00247202 */ /* 0x000fe20000000f00 */
[C---:B------:R-:W-:Y:S01]  /*0560*/  @!P0 IMAD.WIDE.U32 R22, R11.reuse, 0x4, R22 ;  /* 0x000000040b168825 */ /* 0x040fe200078e0016 */
[----:B------:R-:W0:Y:S01]  /*0570*/  LDC.64 R56, c[0x0][0x398] ;  /* 0x0000e600ff387b82 */ /* 0x000e220000000a00 */
[----:B------:R2:W5:Y:S02]  /*0580*/  @!P2 LDG.E R40, desc[UR4][R30.64] ;  /* 0x000000041e28a981 */ /* 0x000564000c1e1900 */
[----:B-1----:R-:W-:-:S02]  /*0590*/  @!P0 IMAD.WIDE.U32 R18, R11, 0x4, R18 ;  /* 0x000000040b128825 */ /* 0x002fc400078e0012 */
[----:B------:R1:W5:Y:S01]  /*05a0*/  @!P2 LDG.E.U16 R42, desc[UR4][R26.64] ;  /* 0x000000041a2aa981 */ /* 0x000362000c1e1500 */
[----:B----4-:R-:W-:Y:S01]  /*05b0*/  CS2R R24, SRZ ;  /* 0x0000000000187805 */ /* 0x010fe2000001ff00 */
[C---:B--2---:R-:W-:Y:S02]  /*05c0*/  @!P0 IMAD.WIDE.U32 R60, R11.reuse, 0x4, R60 ;  /* 0x000000040b3c8825 */ /* 0x044fe400078e003c */
[----:B------:R2:W4:Y:S01]  /*05d0*/  @!P2 LDG.E R38, desc[UR4][R28.64] ;  /* 0x000000041c26a981 */ /* 0x000522000c1e1900 */
[----:B------:R-:W2:Y:S01]  /*05e0*/  LDC.64 R52, c[0x0][0x3a0] ;  /* 0x0000e800ff347b82 */ /* 0x000ea20000000a00 */
[----:B------:R-:W-:Y:S01]  /*05f0*/  @!P1 IADD3 R31, PT, PT, R0, R13, RZ ;  /* 0x0000000d001f9210 */ /* 0x000fe20007ffe0ff */
[----:B0-----:R-:W-:Y:S01]  /*0600*/  @!P0 IMAD.WIDE.U32 R58, R11, 0x4, R58 ;  /* 0x000000040b3a8825 */ /* 0x001fe200078e003a */
[----:B------:R-:W-:Y:S01]  /*0610*/  @!P1 IADD3 R13, PT, PT, R13, 0x80, RZ ;  /* 0x000000800d0d9810 */ /* 0x000fe20007ffe0ff */
[----:B------:R0:W4:Y:S04]  /*0620*/  @!P0 LDG.E.U16 R39, desc[UR4][R20.64] ;  /* 0x0000000414278981 */ /* 0x000128000c1e1500 */
[----:B------:R-:W4:Y:S01]  /*0630*/  @!P0 LDG.E R12, desc[UR4][R22.64] ;  /* 0x00000004160c8981 */ /* 0x000f22000c1e1900 */
[----:B-1----:R-:W1:Y:S03]  /*0640*/  LDC.64 R26, c[0x0][0x390] ;  /* 0x0000e400ff1a7b82 */ /* 0x002e660000000a00 */
[----:B------:R-:W4:Y:S04]  /*0650*/  @!P0 LDG.E R25, desc[UR4][R18.64] ;  /* 0x0000000412198981 */ /* 0x000f28000c1e1900 */
[----:B------:R0:W4:Y:S01]  /*0660*/  @!P0 LDG.E R36, desc[UR4][R60.64] ;  /* 0x000000043c248981 */ /* 0x000122000c1e1900 */
[----:B------:R-:W1:Y:S03]  /*0670*/  LDC.64 R14, c[0x0][0x3a8] ;  /* 0x0000ea00ff0e7b82 */ /* 0x000e660000000a00 */
[----:B------:R1:W4:Y:S01]  /*0680*/  @!P0 LDG.E R32, desc[UR4][R58.64] ;  /* 0x000000043a208981 */ /* 0x000322000c1e1900 */
[----:B------:R-:W-:-:S04]  /*0690*/  ISETP.GE.U32.AND P0, PT, R13, R2, PT ;  /* 0x000000020d00720c */ /* 0x000fc80003f06070 */
[----:B--2---:R-:W2:Y:S08]  /*06a0*/  @!P1 LDC.64 R28, c[0x0][0x3b0] ;  /* 0x0000ec00ff1c9b82 */ /* 0x004eb00000000a00 */
[----:B0-----:R-:W0:Y:S08]  /*06b0*/  LDC.64 R20, c[0x0][0x390] ;  /* 0x0000e400ff147b82 */ /* 0x001e300000000a00 */
[----:B------:R-:W0:Y:S08]  /*06c0*/  LDC.64 R54, c[0x0][0x398] ;  /* 0x0000e600ff367b82 */ /* 0x000e300000000a00 */
[----:B------:R-:W0:Y:S01]  /*06d0*/  @!P0 LDC.64 R60, c[0x0][0x3b0] ;  /* 0x0000ec00ff3c8b82 */ /* 0x000e220000000a00 */
[----:B------:R-:W-:-:S02]  /*06e0*/  PRMT R35, RZ, 0x7610, R35 ;  /* 0x00007610ff237816 */ /* 0x000fc40000000023 */
[----:B------:R-:W-:Y:S01]  /*06f0*/  CS2R R22, SRZ ;  /* 0x0000000000167805 */ /* 0x000fe2000001ff00 */
[----:B------:R-:W-:Y:S01]  /*0700*/  IMAD.MOV.U32 R30, RZ, RZ, RZ ;  /* 0x000000ffff1e7224 */ /* 0x000fe200078e00ff */
[----:B------:R-:W-:Y:S01]  /*0710*/  @!P0 IADD3 R11, PT, PT, R0, R13, RZ ;  /* 0x0000000d000b8210 */ /* 0x000fe20007ffe0ff */
[----:B-1----:R-:W-:Y:S01]  /*0720*/  @!P1 IMAD.WIDE.U32 R26, R31, 0x2, R26 ;  /* 0x000000021f1a9825 */ /* 0x002fe200078e001a */
[----:B------:R-:W-:Y:S02]  /*0730*/  @!P0 IADD3 R13, PT, PT, R13, 0x80, RZ ;  /* 0x000000800d0d8810 */ /* 0x000fe40007ffe0ff */
[----:B------:R-:W-:Y:S01]  /*0740*/  PRMT R34, RZ, 0x7610, R34 ;  /* 0x00007610ff227816 */ /* 0x000fe20000000022 */
[C---:B------:R-:W-:Y:S01]  /*0750*/  @!P1 IMAD.WIDE.U32 R56, R31.reuse, 0x4, R56 ;  /* 0x000000041f389825 */ /* 0x040fe200078e0038 */
[----:B------:R1:W4:Y:S01]  /*0760*/  @!P1 LDG.E.U16 R35, desc[UR4][R26.64] ;  /* 0x000000041a239981 */ /* 0x000322000c1e1500 */
[----:B------:R-:W1:Y:S02]  /*0770*/  LDC.64 R58, c[0x0][0x398] ;  /* 0x0000e600ff3a7b82 */ /* 0x000e640000000a00 */
[C---:B------:R-:W-:Y:S01]  /*0780*/  @!P1 IMAD.WIDE.U32 R52, R31.reuse, 0x4, R52 ;  /* 0x000000041f349825 */ /* 0x040fe200078e0034 */
[----:B------:R1:W4:Y:S03]  /*0790*/  @!P1 LDG.E R23, desc[UR4][R56.64] ;  /* 0x0000000438179981 */ /* 0x000326000c1e1900 */
[C---:B------:R-:W-:Y:S01]  /*07a0*/  @!P1 IMAD.WIDE.U32 R14, R31.reuse, 0x4, R14 ;  /* 0x000000041f0e9825 */ /* 0x040fe200078e000e */
[----:B------:R-:W4:Y:S01]  /*07b0*/  @!P1 LDG.E R17, desc[UR4][R52.64] ;  /* 0x0000000434119981 */ /* 0x000f22000c1e1900 */
[----:B------:R-:W1:Y:S02]  /*07c0*/  LDC.64 R18, c[0x0][0x3a0] ;  /* 0x0000e800ff127b82 */ /* 0x000e640000000a00 */
[----:B--2---:R-:W-:Y:S01]  /*07d0*/  @!P1 IMAD.WIDE.U32 R28, R31, 0x4, R28 ;  /* 0x000000041f1c9825 */ /* 0x004fe200078e001c */
[----:B------:R-:W2:Y:S03]  /*07e0*/  @!P1 LDG.E R30, desc[UR4][R14.64] ;  /* 0x000000040e1e9981 */ /* 0x000ea6000c1e1900 */
[----:B0-----:R-:W-:Y:S01]  /*07f0*/  @!P0 IMAD.WIDE.U32 R20, R11, 0x2, R20 ;  /* 0x000000020b148825 */ /* 0x001fe200078e0014 */
[----:B------:R-:W2:Y:S01]  /*0800*/  @!P1 LDG.E R24, desc[UR4][R28.64] ;  /* 0x000000041c189981 */ /* 0x000ea2000c1e1900 */
[----:B------:R-:W-:Y:S01]  /*0810*/  ISETP.GE.U32.AND P1, PT, R13, R2, PT ;  /* 0x000000020d00720c */ /* 0x000fe20003f26070 */
[----:B-1----:R-:W0:Y:S02]  /*0820*/  LDC.64 R26, c[0x0][0x3a8] ;  /* 0x0000ea00ff1a7b82 */ /* 0x002e240000000a00 */
[----:B------:R1:W2:Y:S01]  /*0830*/  @!P0 LDG.E.U16 R34, desc[UR4][R20.64] ;  /* 0x0000000414228981 */ /* 0x0002a2000c1e1500 */
[----:B------:R-:W-:-:S04]  /*0840*/  @!P0 IMAD.WIDE.U32 R54, R11, 0x4, R54 ;  /* 0x000000040b368825 */ /* 0x000fc800078e0036 */
[----:B------:R-:W-:Y:S01]  /*0850*/  @!P0 IMAD.WIDE.U32 R60, R11, 0x4, R60 ;  /* 0x000000040b3c8825 */ /* 0x000fe200078e003c */
[----:B------:R1:W2:Y:S01]  /*0860*/  @!P0 LDG.E R22, desc[UR4][R54.64] ;  /* 0x0000000436168981 */ /* 0x0002a2000c1e1900 */
[----:B------:R-:W0:Y:S01]  /*0870*/  LDC.64 R56, c[0x0][0x390] ;  /* 0x0000e400ff387b82 */ /* 0x000e220000000a00 */
[----:B-1----:R-:W-:-:S07]  /*0880*/  CS2R R20, SRZ ;  /* 0x0000000000147805 */ /* 0x002fce000001ff00 */
[----:B------:R-:W1:Y:S01]  /*0890*/  LDC.64 R52, c[0x0][0x3a0] ;  /* 0x0000e800ff347b82 */ /* 0x000e620000000a00 */
[----:B------:R0:W2:Y:S07]  /*08a0*/  @!P0 LDG.E R21, desc[UR4][R60.64] ;  /* 0x000000043c158981 */ /* 0x0000ae000c1e1900 */
[----:B------:R-:W1:Y:S08]  /*08b0*/  LDC.64 R54, c[0x0][0x3a8] ;  /* 0x0000ea00ff367b82 */ /* 0x000e700000000a00 */
[----:B0-----:R-:W0:Y:S01]  /*08c0*/  @!P1 LDC.64 R60, c[0x0][0x3b0] ;  /* 0x0000ec00ff3c9b82 */ /* 0x001e220000000a00 */
[----:B------:R-:W-:-:S02]  /*08d0*/  HFMA2 R29, -RZ, RZ, 0, 0 ;  /* 0x00000000ff1d7431 */ /* 0x000fc400000001ff */
[----:B------:R-:W-:-:S05]  /*08e0*/  @!P0 IMAD.WIDE.U32 R26, R11, 0x4, R26 ;  /* 0x000000040b1a8825 */ /* 0x000fca00078e001a */
[----:B------:R1:W2:Y:S01]  /*08f0*/  @!P0 LDG.E R29, desc[UR4][R26.64] ;  /* 0x000000041a1d8981 */ /* 0x0002a2000c1e1900 */
[----:B------:R-:W-:Y:S01]  /*0900*/  CS2R R14, SRZ ;  /* 0x00000000000e7805 */ /* 0x000fe2000001ff00 */
[----:B------:R-:W-:-:S05]  /*0910*/  @!P0 IMAD.WIDE.U32 R18, R11, 0x4, R18 ;  /* 0x000000040b128825 */ /* 0x000fca00078e0012 */
[----:B------:R0:W2:Y:S01]  /*0920*/  @!P0 LDG.E R14, desc[UR4][R18.64] ;  /* 0x00000004120e8981 */ /* 0x0000a2000c1e1900 */
[----:B-1----:R-:W-:-:S05]  /*0930*/  @!P1 IADD3 R27, PT, PT, R0, R13, RZ ;  /* 0x0000000d001b9210 */ /* 0x002fca0007ffe0ff */
[----:B------:R-:W-:-:S04]  /*0940*/  @!P1 IMAD.WIDE.U32 R56, R27, 0x2, R56 ;  /* 0x000000021b389825 */ /* 0x000fc800078e0038 */
[----:B------:R-:W-:-:S04]  /*0950*/  @!P1 IMAD.WIDE.U32 R58, R27, 0x4, R58 ;  /* 0x000000041b3a9825 */ /* 0x000fc800078e003a */
[----:B------:R-:W-:-:S04]  /*0960*/  @!P1 IMAD.WIDE.U32 R52, R27, 0x4, R52 ;  /* 0x000000041b349825 */ /* 0x000fc800078e0034 */
[----:B------:R-:W-:Y:S01]  /*0970*/  @!P1 IMAD.WIDE.U32 R54, R27, 0x4, R54 ;  /* 0x000000041b369825 */ /* 0x000fe200078e0036 */
[----:B------:R-:W-:Y:S02]  /*0980*/  @!P1 IADD3 R13, PT, PT, R13, 0x80, RZ ;  /* 0x000000800d0d9810 */ /* 0x000fe40007ffe0ff */
[----:B------:R-:W-:Y:S01]  /*0990*/  PRMT R31, RZ, 0x7610, R31 ;  /* 0x00007610ff1f7816 */ /* 0x000fe2000000001f */
[----:B0-----:R-:W-:Y:S01]  /*09a0*/  @!P1 IMAD.WIDE.U32 R60, R27, 0x4, R60 ;  /* 0x000000041b3c9825 */ /* 0x001fe200078e003c */
[----:B------:R-:W-:Y:S01]  /*09b0*/  CS2R R18, SRZ ;  /* 0x0000000000127805 */ /* 0x000fe2000001ff00 */
[----:B------:R-:W0:Y:S01]  /*09c0*/  LDC.64 R26, c[0x0][0x3a0] ;  /* 0x0000e800ff1a7b82 */ /* 0x000e220000000a00 */
[----:B------:R-:W-:Y:S01]  /*09d0*/  ISETP.GE.U32.AND P0, PT, R13, R2, PT ;  /* 0x000000020d00720c */ /* 0x000fe20003f06070 */
[----:B------:R1:W2:Y:S01]  /*09e0*/  @!P1 LDG.E R15, desc[UR4][R52.64] ;  /* 0x00000004340f9981 */ /* 0x0002a2000c1e1900 */
[----:B------:R-:W-:-:S03]  /*09f0*/  MOV R11, RZ ;  /* 0x000000ff000b7202 */ /* 0x000fc60000000f00 */
[----:B------:R1:W2:Y:S04]  /*0a00*/  @!P1 LDG.E.U16 R31, desc[UR4][R56.64] ;  /* 0x00000004381f9981 */ /* 0x0002a8000c1e1500 */
[----:B------:R1:W2:Y:S04]  /*0a10*/  @!P1 LDG.E R19, desc[UR4][R58.64] ;  /* 0x000000043a139981 */ /* 0x0002a8000c1e1900 */
[----:B-1----:R-:W-:Y:S01]  /*0a20*/  @!P0 IMAD.IADD R53, R0, 0x1, R13 ;  /* 0x0000000100358824 */ /* 0x002fe200078e020d */
[----:B------:R-:W-:Y:S01]  /*0a30*/  MOV R52, RZ ;  /* 0x000000ff00347202 */ /* 0x000fe20000000f00 */
[----:B------:R-:W1:Y:S01]  /*0a40*/  LDC.64 R56, c[0x0][0x390] ;  /* 0x0000e400ff387b82 */ /* 0x000e620000000a00 */
[----:B------:R0:W2:Y:S01]  /*0a50*/  @!P1 LDG.E R11, desc[UR4][R54.64] ;  /* 0x00000004360b9981 */ /* 0x0000a2000c1e1900 */
[----:B------:R-:W-:-:S03]  /*0a60*/  PRMT R28, RZ, 0x7610, R28 ;  /* 0x00007610ff1c7816 */ /* 0x000fc6000000001c */
[----:B------:R-:W2:Y:S03]  /*0a70*/  @!P1 LDG.E R18, desc[UR4][R60.64] ;  /* 0x000000043c129981 */ /* 0x000ea6000c1e1900 */
[----:B------:R-:W1:Y:S01]  /*0a80*/  LDC.64 R58, c[0x0][0x3a8] ;  /* 0x0000ea00ff3a7b82 */ /* 0x000e620000000a00 */
[----:B0-----:R-:W-:-:S05]  /*0a90*/  @!P0 IMAD.WIDE.U32 R26, R53, 0x4, R26 ;  /* 0x00000004351a8825 */ /* 0x001fca00078e001a */
[----:B------:R0:W2:Y:S02]  /*0aa0*/  @!P0 LDG.E R52, desc[UR4][R26.64] ;  /* 0x000000041a348981 */ /* 0x0000a4000c1e1900 */
[----:B------:R-:W3:Y:S08]  /*0ab0*/  LDC.64 R54, c[0x0][0x398] ;  /* 0x0000e600ff367b82 */ /* 0x000ef00000000a00 */
[----:B0-----:R-:W0:Y:S01]  /*0ac0*/  @!P0 LDC.64 R26, c[0x0][0x3b0] ;  /* 0x0000ec00ff1a8b82 */ /* 0x001e220000000a00 */
[----:B-1----:R-:W-:-:S04]  /*0ad0*/  @!P0 IMAD.WIDE.U32 R56, R53, 0x2, R56 ;  /* 0x0000000235388825 */ /* 0x002fc800078e0038 */
[----:B------:R-:W-:Y:S01]  /*0ae0*/  HFMA2 R13, -RZ, RZ, 0, 0 ;  /* 0x00000000ff0d7431 */ /* 0x000fe200000001ff */
[----:B------:R0:W2:Y:S01]  /*0af0*/  @!P0 LDG.E.U16 R28, desc[UR4][R56.64] ;  /* 0x00000004381c8981 */ /* 0x0000a2000c1e1500 */
[----:B------:R-:W-:-:S05]  /*0b00*/  @!P0 IMAD.WIDE.U32 R58, R53, 0x4, R58 ;  /* 0x00000004353a8825 */ /* 0x000fca00078e003a */
[----:B------:R1:W2:Y:S01]  /*0b10*/  @!P0 LDG.E R20, desc[UR4][R58.64] ;  /* 0x000000043a148981 */ /* 0x0002a2000c1e1900 */
[----:B---3--:R-:W-:-:S05]  /*0b20*/  @!P0 IMAD.WIDE.U32 R54, R53, 0x4, R54 ;  /* 0x0000000435368825 */ /* 0x008fca00078e0036 */
[----:B------:R-:W3:Y:S01]  /*0b30*/  @!P0 LDG.E R13, desc[UR4][R54.64] ;  /* 0x00000004360d8981 */ /* 0x000ee2000c1e1900 */
[----:B0-----:R-:W-:-:S04]  /*0b40*/  @!P0 IMAD.WIDE.U32 R56, R53, 0x4, R26 ;  /* 0x0000000435388825 */ /* 0x001fc800078e001a */
[----:B------:R-:W-:-:S06]  /*0b50*/  HFMA2 R53, -RZ, RZ, 0, 0 ;  /* 0x00000000ff357431 */ /* 0x000fcc00000001ff */
[----:B------:R-:W3:Y:S01]  /*0b60*/  @!P0 LDG.E R53, desc[UR4][R56.64] ;  /* 0x0000000438358981 */ /* 0x000ee2000c1e1900 */
[C---:B------:R-:W-:Y:S02]  /*0b70*/  ISETP.GE.U32.AND P0, PT, R3.reuse, R2, PT ;  /* 0x000000020300720c */ /* 0x040fe40003f06070 */
[----:B-1----:R-:W-:-:S04]  /*0b80*/  IADD3 R59, PT, PT, R3, 0x80, RZ ;  /* 0x00000080033b7810 */ /* 0x002fc80007ffe0ff */
[----:B------:R-:W-:-:S07]  /*0b90*/  ISETP.GE.U32.AND P5, PT, R59, R2, PT ;  /* 0x000000023b00720c */ /* 0x000fce0003fa6070 */
[----:B------:R-:W-:Y:S01]  /*0ba0*/  @!P0 SHF.L.U32 R41, R41, 0x10, RZ ;  /* 0x0000001029298819 */ /* 0x000fe200000006ff */
[----:B------:R-:W0:Y:S04]  /*0bb0*/  @!P0 LDC.64 R26, c[0x0][0x388] ;  /* 0x0000e200ff1a8b82 */ /* 0x000e280000000a00 */
[----:B------:R-:W-:Y:S01]  /*0bc0*/  @!P0 FADD.FTZ R41, R41, -R16 ;  /* 0x8000001029298221 */ /* 0x000fe20000010000 */
[----:B------:R-:W-:-:S03]  /*0bd0*/  @!P5 SHF.L.U32 R16, R49, 0x10, RZ ;  /* 0x000000103110d819 */ /* 0x000fc600000006ff */
[----:B------:R-:W-:Y:S02]  /*0be0*/  @!P0 FMUL.FTZ R41, R41, R50 ;  /* 0x0000003229298220 */ /* 0x000fe40000410000 */
[----:B------:R-:W-:Y:S02]  /*0bf0*/  @!P5 FADD.FTZ R16, R16, -R43 ;  /* 0x8000002b1010d221 */ /* 0x000fe40000010000 */
[----:B------:R-:W-:Y:S01]  /*0c00*/  @!P0 FFMA.FTZ R46, R41, R51, R46 ;  /* 0x00000033292e8223 */ /* 0x000fe2000001002e */
[C---:B------:R-:W-:Y:S02]  /*0c10*/  VIADD R41, R3.reuse, 0x100 ;  /* 0x0000010003297836 */ /* 0x040fe40000000000 */
[----:B------:R-:W-:Y:S01]  /*0c20*/  @!P5 FMUL.FTZ R16, R16, R47 ;  /* 0x0000002f1010d220 */ /* 0x000fe20000410000 */
[----:B------:R-:W-:-:S03]  /*0c30*/  IADD3 R43, PT, PT, R3, 0x200, RZ ;  /* 0x00000200032b7810 */ /* 0x000fc60007ffe0ff */
[----:B------:R-:W-:Y:S01]  /*0c40*/  @!P5 FFMA.FTZ R16, R16, R48, R45 ;  /* 0x000000301010d223 */ /* 0x000fe2000001002d */
[-C--:B------:R-:W-:Y:S02]  /*0c50*/  ISETP.GE.U32.AND P1, PT, R41, R2.reuse, PT ;  /* 0x000000022900720c */ /* 0x080fe40003f26070 */
[----:B------:R-:W-:Y:S02]  /*0c60*/  ISETP.GE.U32.AND P3, PT, R43, R2, PT ;  /* 0x000000022b00720c */ /* 0x000fe40003f66070 */
[C---:B------:R-:W-:Y:S02]  /*0c70*/  IADD3 R41, PT, PT, R3.reuse, 0x180, RZ ;  /* 0x0000018003297810 */ /* 0x040fe40007ffe0ff */
[C---:B------:R-:W-:Y:S02]  /*0c80*/  IADD3 R47, PT, PT, R3.reuse, 0x280, RZ ;  /* 0x00000280032f7810 */ /* 0x040fe40007ffe0ff */
[C---:B------:R-:W-:Y:S02]  /*0c90*/  IADD3 R43, PT, PT, R3.reuse, 0x300, RZ ;  /* 0x00000300032b7810 */ /* 0x040fe40007ffe0ff */
[----:B------:R-:W-:-:S02]  /*0ca0*/  IADD3 R45, PT, PT, R3, 0x380, RZ ;  /* 0x00000380032d7810 */ /* 0x000fc40007ffe0ff */
[----:B------:R-:W-:Y:S02]  /*0cb0*/  @!P5 F2FP.BF16.F32.PACK_AB R4, RZ, R16 ;  /* 0x00000010ff04d23e */ /* 0x000fe400000010ff */
[-C--:B------:R-:W-:Y:S02]  /*0cc0*/  ISETP.GE.U32.AND P2, PT, R41, R2.reuse, PT ;  /* 0x000000022900720c */ /* 0x080fe40003f46070 */
[-C--:B------:R-:W-:Y:S02]  /*0cd0*/  ISETP.GE.U32.AND P4, PT, R47, R2.reuse, PT ;  /* 0x000000022f00720c */ /* 0x080fe40003f86070 */
[-C--:B------:R-:W-:Y:S02]  /*0ce0*/  ISETP.GE.U32.AND P6, PT, R43, R2.reuse, PT ;  /* 0x000000022b00720c */ /* 0x080fe40003fc6070 */
[----:B------:R-:W-:Y:S02]  /*0cf0*/  ISETP.GE.U32.AND P5, PT, R45, R2, PT ;  /* 0x000000022d00720c */ /* 0x000fe40003fa6070 */
[----:B------:R-:W-:-:S02]  /*0d00*/  @!P0 IADD3 R47, PT, PT, R0, R3, RZ ;  /* 0x00000003002f8210 */ /* 0x000fc40007ffe0ff */
[----:B------:R-:W-:-:S03]  /*0d10*/  @!P0 F2FP.BF16.F32.PACK_AB R37, RZ, R46 ;  /* 0x0000002eff25823e */ /* 0x000fc600000010ff */
[----:B0-----:R-:W-:Y:S01]  /*0d20*/  @!P0 IMAD.WIDE.U32 R26, R47, 0x2, R26 ;  /* 0x000000022f1a8825 */ /* 0x001fe200078e001a */
[----:B------:R-:W-:-:S04]  /*0d30*/  @!P0 MOV R3, R59 ;  /* 0x0000003b00038202 */ /* 0x000fc80000000f00 */
[----:B------:R0:W-:Y:S01]  /*0d40*/  @!P0 STG.E.U16 desc[UR4][R26.64], R37 ;  /* 0x000000251a008986 */ /* 0x0001e2000c101504 */
[----:B------:R-:W-:Y:S01]  /*0d50*/  ISETP.GE.U32.AND P0, PT, R3, R2, PT ;  /* 0x000000020300720c */ /* 0x000fe20003f06070 */
[----:B-----5:R-:W-:-:S04]  /*0d60*/  @!P1 IMAD.U32 R41, R42, 0x10000, RZ ;  /* 0x000100002a299824 */ /* 0x020fc800078e00ff */
[----:B------:R-:W-:Y:S01]  /*0d70*/  @!P1 FADD.FTZ R41, R41, -R44 ;  /* 0x8000002c29299221 */ /* 0x000fe20000010000 */
[----:B----4-:R-:W-:-:S03]  /*0d80*/  @!P2 SHF.L.U32 R39, R39, 0x10, RZ ;  /* 0x000000102727a819 */ /* 0x010fc600000006ff */
[----:B------:R-:W-:Y:S01]  /*0d90*/  @!P1 FMUL.FTZ R40, R41, R40 ;  /* 0x0000002829289220 */ /* 0x000fe20000410000 */
[----:B------:R-:W-:Y:S01]  /*0da0*/  BSSY.RECONVERGENT B0, `(.L_x_23653) ;  /* 0x0000046000007945 */ /* 0x000fe20003800200 */
[----:B------:R-:W-:-:S04]  /*0db0*/  @!P2 FADD.FTZ R39, R39, -R36 ;  /* 0x800000242727a221 */ /* 0x000fc80000010000 */
[----:B------:R-:W-:Y:S01]  /*0dc0*/  @!P2 FMUL.FTZ R12, R39, R12 ;  /* 0x0000000c270ca220 */ /* 0x000fe20000410000 */
[----:B------:R-:W-:Y:S01]  /*0dd0*/  @!P1 FFMA.FTZ R33, R40, R38, R33 ;  /* 0x0000002628219223 */ /* 0x000fe20000010021 */
[----:B------:R-:W-:Y:S02]  /*0de0*/  BSSY.RELIABLE B1, `(.L_x_23654) ;  /* 0x000003b000017945 */ /* 0x000fe40003800100 */
[----:B------:R-:W-:Y:S02]  /*0df0*/  @!P2 FFMA.FTZ R12, R12, R32, R25 ;  /* 0x000000200c0ca223 */ /* 0x000fe40000010019 */
[----:B------:R-:W-:-:S03]  /*0e00*/  @!P1 F2FP.BF16.F32.PACK_AB R5, RZ, R33 ;  /* 0x00000021ff05923e */ /* 0x000fc600000010ff */
[----:B------:R-:W-:Y:S02]  /*0e10*/  @!P2 F2FP.BF16.F32.PACK_AB R6, RZ, R12 ;  /* 0x0000000cff06a23e */ /* 0x000fe400000010ff */
[----:B------:R-:W-:-:S05]  /*0e20*/  @!P3 SHF.L.U32 R35, R35, 0x10, RZ ;  /* 0x000000102323b819 */ /* 0x000fca00000006ff */
[----:B--2---:R-:W-:Y:S01]  /*0e30*/  @!P3 FADD.FTZ R30, R35, -R30 ;  /* 0x8000001e231eb221 */ /* 0x004fe20000010000 */
[----:B------:R-:W-:-:S03]  /*0e40*/  @!P4 SHF.L.U32 R34, R34, 0x10, RZ ;  /* 0x000000102222c819 */ /* 0x000fc600000006ff */
[----:B------:R-:W-:-:S04]  /*0e50*/  @!P3 FMUL.FTZ R30, R30, R23 ;  /* 0x000000171e1eb220 */ /* 0x000fc80000410000 */
[----:B------:R-:W-:-:S05]  /*0e60*/  @!P3 FFMA.FTZ R17, R30, R24, R17 ;  /* 0x000000181e11b223 */ /* 0x000fca0000010011 */
[----:B------:R-:W-:Y:S01]  /*0e70*/  @!P3 F2FP.BF16.F32.PACK_AB R7, RZ, R17 ;  /* 0x00000011ff07b23e */ /* 0x000fe200000010ff */
[----:B------:R-:W-:-:S04]  /*0e80*/  @!P4 FADD.FTZ R29, R34, -R29 ;  /* 0x8000001d221dc221 */ /* 0x000fc80000010000 */
[----:B------:R-:W-:-:S04]  /*0e90*/  @!P4 FMUL.FTZ R29, R29, R22 ;  /* 0x000000161d1dc220 */ /* 0x000fc80000410000 */
[----:B------:R-:W-:-:S05]  /*0ea0*/  @!P4 FFMA.FTZ R14, R29, R21, R14 ;  /* 0x000000151d0ec223 */ /* 0x000fca000001000e */
[----:B------:R-:W-:Y:S02]  /*0eb0*/  @!P4 F2FP.BF16.F32.PACK_AB R8, RZ, R14 ;  /* 0x0000000eff08c23e */ /* 0x000fe400000010ff */
[----:B------:R-:W-:-:S05]  /*0ec0*/  @!P6 SHF.L.U32 R16, R31, 0x10, RZ ;  /* 0x000000101f10e819 */ /* 0x000fca00000006ff */
[----:B------:R-:W-:-:S04]  /*0ed0*/  @!P6 FADD.FTZ R16, R16, -R11 ;  /* 0x8000000b1010e221 */ /* 0x000fc80000010000 */
[----:B------:R-:W-:-:S04]  /*0ee0*/  @!P6 FMUL.FTZ R16, R16, R19 ;  /* 0x000000131010e220 */ /* 0x000fc80000410000 */
[----:B------:R-:W-:Y:S01]  /*0ef0*/  @!P6 FFMA.FTZ R15, R16, R18, R15 ;  /* 0x00000012100fe223 */ /* 0x000fe2000001000f */
[----:B0-----:R-:W-:-:S05]  /*0f00*/  @!P5 SHF.L.U32 R27, R28, 0x10, RZ ;  /* 0x000000101c1bd819 */ /* 0x001fca00000006ff */
[----:B------:R-:W-:-:S04]  /*0f10*/  @!P5 FADD.FTZ R20, R27, -R20 ;  /* 0x800000141b14d221 */ /* 0x000fc80000010000 */
[----:B---3--:R-:W-:Y:S01]  /*0f20*/  @!P5 FMUL.FTZ R13, R20, R13 ;  /* 0x0000000d140dd220 */ /* 0x008fe20000410000 */
[----:B------:R-:W-:-:S03]  /*0f30*/  @!P6 F2FP.BF16.F32.PACK_AB R9, RZ, R15 ;  /* 0x0000000fff09e23e */ /* 0x000fc600000010ff */
[----:B------:R-:W-:-:S05]  /*0f40*/  @!P5 FFMA.FTZ R13, R13, R53, R52 ;  /* 0x000000350d0dd223 */ /* 0x000fca0000010034 */
[----:B------:R-:W-:Y:S01]  /*0f50*/  @!P5 F2FP.BF16.F32.PACK_AB R10, RZ, R13 ;  /* 0x0000000dff0ad23e */ /* 0x000fe200000010ff */
[----:B------:R-:W-:Y:S06]  /*0f60*/  @P0 BRA `(.L_x_23655) ;  /* 0x0000000000300947 */ /* 0x000fec0003800000 */
        /* <DEDUP_REMOVED lines=12> */
.L_x_23655:
[----:B------:R-:W-:-:S13]  /*1030*/  ISETP.GE.U32.AND P0, PT, R3, R2, PT ;  /* 0x000000020300720c */ /* 0x000fda0003f06070 */
[----:B------:R-:W-:Y:S05]  /*1040*/  @P0 BRA `(.L_x_23657) ;  /* 0x0000000000300947 */ /* 0x000fea0003800000 */
[----:B0-----:R-:W0:Y:S01]  /*1050*/  LDC.64 R4, c[0x0][0x388] ;  /* 0x0000e200ff047b82 */ /* 0x001e220000000a00 */
[----:B------:R-:W-:Y:S02]  /*1060*/  IADD3 R11, PT, PT, R0, R3, RZ ;  /* 0x00000003000b7210 */ /* 0x000fe40007ffe0ff */
[----:B------:R-:W-:-:S03]  /*1070*/  IADD3 R3, PT, PT, R3, 0x80, RZ ;  /* 0x0000008003037810 */ /* 0x000fc60007ffe0ff */
[----:B0-----:R-:W-:-:S05]  /*1080*/  IMAD.WIDE.U32 R4, R11, 0x2, R4 ;  /* 0x000000020b047825 */ /* 0x001fca00078e0004 */
[----:B------:R1:W-:Y:S02]  /*1090*/  STG.E.U16 desc[UR4][R4.64], R6 ;  /* 0x0000000604007986 */ /* 0x0003e4000c101504 */
.L_x_23656:
[----:B------:R-:W-:-:S13]  /*10a0*/  ISETP.GE.U32.AND P0, PT, R3, R2, PT ;  /* 0x000000020300720c */ /* 0x000fda0003f06070 */
[----:B------:R-:W-:Y:S05]  /*10b0*/  @P0 BRA `(.L_x_23658) ;  /* 0x0000000000340947 */ /* 0x000fea0003800000 */
[----:B01----:R-:W0:Y:S01]  /*10c0*/  LDC.64 R4, c[0x0][0x388] ;  /* 0x0000e200ff047b82 */ /* 0x003e220000000a00 */
[----:B------:R-:W-:Y:S01]  /*10d0*/  IADD3 R11, PT, PT, R0, R3, RZ ;  /* 0x00000003000b7210 */ /* 0x000fe20007ffe0ff */
[----:B------:R-:W-:-:S04]  /*10e0*/  VIADD R3, R3, 0x80 ;  /* 0x0000008003037836 */ /* 0x000fc80000000000 */
[----:B0-----:R-:W-:-:S05]  /*10f0*/  IMAD.WIDE.U32 R4, R11, 0x2, R4 ;  /* 0x000000020b047825 */ /* 0x001fca00078e0004 */
[----:B------:R1:W-:Y:S02]  /*1100*/  STG.E.U16 desc[UR4][R4.64], R7 ;  /* 0x0000000704007986 */ /* 0x0003e4000c101504 */
.L_x_23657:
        /* <DEDUP_REMOVED lines=8> */
.L_x_23658:
[----:B------:R-:W-:Y:S05]  /*1190*/  BSYNC.RELIABLE B1 ;  /* 0x0000000000017941 */ /* 0x000fea0003800100 */
.L_x_23654:
[----:B------:R-:W-:-:S13]  /*11a0*/  ISETP.GE.U32.AND P0, PT, R3, R2, PT ;  /* 0x000000020300720c */ /* 0x000fda0003f06070 */
[----:B012---:R-:W0:Y:S01]  /*11b0*/  @!P0 LDC.64 R4, c[0x0][0x388] ;  /* 0x0000e200ff048b82 */ /* 0x007e220000000a00 */
[----:B------:R-:W-:Y:S02]  /*11c0*/  @!P0 IADD3 R7, PT, PT, R0, R3, RZ ;  /* 0x0000000300078210 */ /* 0x000fe40007ffe0ff */
[----:B------:R-:W-:-:S03]  /*11d0*/  @!P0 IADD3 R3, PT, PT, R3, 0x80, RZ ;  /* 0x0000008003038810 */ /* 0x000fc60007ffe0ff */
[----:B0-----:R-:W-:-:S05]  /*11e0*/  @!P0 IMAD.WIDE.U32 R4, R7, 0x2, R4 ;  /* 0x0000000207048825 */ /* 0x001fca00078e0004 */
[----:B------:R2:W-:Y:S02]  /*11f0*/  @!P0 STG.E.U16 desc[UR4][R4.64], R9 ;  /* 0x0000000904008986 */ /* 0x0005e4000c101504 */
.L_x_23659:
[----:B------:R-:W-:Y:S05]  /*1200*/  BSYNC.RECONVERGENT B0 ;  /* 0x0000000000007941 */ /* 0x000fea0003800200 */
.L_x_23653:
        /* <DEDUP_REMOVED lines=8> */
.L_x_23652:
        /* <DEDUP_REMOVED lines=15> */
[----:B------:R-:W3:Y:S04]  /*1380*/  LDG.E.64 R2, desc[UR4][R28.64+0x400] ;  /* 0x000400041c027981 */ /* 0x000ee8000c1e1b00 */
[----:B------:R-:W3:Y:S01]  /*1390*/  LDG.E R34, desc[UR4][R12.64+0x600] ;  /* 0x000600040c227981 */ /* 0x000ee2000c1e1900 */
[----:B-1----:R-:W-:-:S03]  /*13a0*/  IMAD.WIDE.U32 R10, R0, 0x4, R10 ;  /* 0x00000004000a7825 */ /* 0x002fc600078e000a */
[----:B------:R-:W3:Y:S01]  /*13b0*/  LDG.E.64 R6, desc[UR4][R28.64+0xc00] ;  /* 0x000c00041c067981 */ /* 0x000ee2000c1e1b00 */
[----:B0-----:R-:W-:-:S04]  /*13c0*/  IMAD.WIDE.U32 R18, R0, 0x4, R18 ;  /* 0x0000000400127825 */ /* 0x001fc800078e0012 */
[C---:B------:R-:W-:Y:S02]  /*13d0*/  IMAD.WIDE.U32 R40, R16.reuse, 0x8, R4 ;  /* 0x0000000810287825 */ /* 0x040fe400078e0004 */
[----:B------:R-:W3:Y:S02]  /*13e0*/  LDG.E.64 R4, desc[UR4][R28.64+0x800] ;  /* 0x000800041c047981 */ /* 0x000ee4000c1e1b00 */
[C---:B------:R-:W-:Y:S02]  /*13f0*/  IMAD.WIDE.U32 R42, R16.reuse, 0x8, R10 ;  /* 0x00000008102a7825 */ /* 0x040fe400078e000a */
[----:B------:R-:W3:Y:S02]  /*1400*/  LDG.E.64 R8, desc[UR4][R40.64] ;  /* 0x0000000428087981 */ /* 0x000ee4000c1e1b00 */
[----:B------:R-:W-:Y:S02]  /*1410*/  IMAD.WIDE.U32 R44, R16, 0x8, R18 ;  /* 0x00000008102c7825 */ /* 0x000fe400078e0012 */
        /* <DEDUP_REMOVED lines=9> */
[----:B------:R1:W3:Y:S04]  /*14b0*/  LDG.E.64 R36, desc[UR4][R42.64+0xc00] ;  /* 0x000c00042a247981 */ /* 0x0002e8000c1e1b00 */
[----:B------:R-:W3:Y:S01]  /*14c0*/  LDG.E.64 R38, desc[UR4][R44.64+0xc00] ;  /* 0x000c00042c267981 */ /* 0x000ee2000c1e1b00 */
[----:B--2---:R-:W-:-:S02]  /*14d0*/  PRMT R35, R33, 0x7632, R35 ;  /* 0x0000763221237816 */ /* 0x004fc40000000023 */
[----:B------:R-:W-:-:S03]  /*14e0*/  SHF.L.U32 R33, R33, 0x10, RZ ;  /* 0x0000001021217819 */ /* 0x000fc600000006ff */
[----:B0-----:R-:W-:Y:S01]  /*14f0*/  IMAD.U32 R40, R35, 0x10000, RZ ;  /* 0x0001000023287824 */ /* 0x001fe200078e00ff */
[----:B----4-:R-:W-:Y:S01]  /*1500*/  SHF.L.U32 R35, R32, 0x10, RZ ;  /* 0x0000001020237819 */ /* 0x010fe200000006ff */
[----:B-----5:R-:W-:Y:S02]  /*1510*/  FADD.FTZ R33, -R14, R33 ;  /* 0x000000210e217221 */ /* 0x020fe40000010100 */
[----:B------:R-:W-:Y:S02]  /*1520*/  FADD.FTZ R40, -R15, R40 ;  /* 0x000000280f287221 */ /* 0x000fe40000010100 */
[----:B------:R-:W0:Y:S01]  /*1530*/  LDC.64 R14, c[0x0][0x388] ;  /* 0x0000e200ff0e7b82 */ /* 0x000e220000000a00 */
[----:B---3--:R-:W-:Y:S01]  /*1540*/  FADD.FTZ R35, -R2, R35 ;  /* 0x0000002302237221 */ /* 0x008fe20000010100 */
[----:B------:R-:W-:Y:S02]  /*1550*/  PRMT R32, R32, 0x7632, R32 ;  /* 0x0000763220207816 */ /* 0x000fe40000000020 */
[----:B------:R-:W-:-:S02]  /*1560*/  PRMT R2, R17, 0x7632, R2 ;  /* 0x0000763211027816 */ /* 0x000fc40000000002 */
[C---:B------:R-:W-:Y:S02]  /*1570*/  PRMT R41, R34.reuse, 0x7632, R41 ;  /* 0x0000763222297816 */ /* 0x040fe40000000029 */
[----:B-1----:R-:W-:Y:S02]  /*1580*/  SHF.L.U32 R43, R34, 0x10, RZ ;  /* 0x00000010222b7819 */ /* 0x002fe400000006ff */
[----:B------:R-:W-:Y:S02]  /*1590*/  SHF.L.U32 R32, R32, 0x10, RZ ;  /* 0x0000001020207819 */ /* 0x000fe400000006ff */
[----:B------:R-:W-:Y:S02]  /*15a0*/  SHF.L.U32 R17, R17, 0x10, RZ ;  /* 0x0000001011117819 */ /* 0x000fe400000006ff */
[----:B------:R-:W-:Y:S02]  /*15b0*/  SHF.L.U32 R2, R2, 0x10, RZ ;  /* 0x0000001002027819 */ /* 0x000fe400000006ff */
[----:B------:R-:W-:Y:S01]  /*15c0*/  SHF.L.U32 R34, R41, 0x10, RZ ;  /* 0x0000001029227819 */ /* 0x000fe200000006ff */
        /* <DEDUP_REMOVED lines=16> */
[----:B------:R-:W-:-:S04]  /*16d0*/  IMAD.WIDE.U32 R14, R16, 0x4, R14 ;  /* 0x00000004100e7825 */ /* 0x000fc800078e000e */
[----:B------:R-:W-:Y:S01]  /*16e0*/  FFMA.FTZ R24, R26, R35, R24 ;  /* 0x000000231a187223 */ /* 0x000fe20000010018 */
[----:B------:R-:W-:Y:S01]  /*16f0*/  FFMA.FTZ R25, R27, R32, R25 ;  /* 0x000000201b197223 */ /* 0x000fe20000010019 */
[----:B------:R-:W-:Y:S01]  /*1700*/  F2FP.BF16.F32.PACK_AB R21, R21, R20 ;  /* 0x000000141515723e */ /* 0x000fe200000010ff */
[----:B------:R-:W-:Y:S01]  /*1710*/  FFMA.FTZ R17, R30, R17, R28 ;  /* 0x000000111e117223 */ /* 0x000fe2000001001c */
[----:B------:R-:W-:Y:S02]  /*1720*/  FFMA.FTZ R2, R31, R2, R29 ;  /* 0x000000021f027223 */ /* 0x000fe4000001001d */
[----:B------:R-:W-:Y:S01]  /*1730*/  F2FP.BF16.F32.PACK_AB R25, R25, R24 ;  /* 0x000000181919723e */ /* 0x000fe200000010ff */
[----:B------:R-:W-:Y:S01]  /*1740*/  FFMA.FTZ R36, R38, R43, R36 ;  /* 0x0000002b26247223 */ /* 0x000fe20000010024 */
[----:B------:R-:W-:Y:S01]  /*1750*/  FFMA.FTZ R37, R39, R34, R37 ;  /* 0x0000002227257223 */ /* 0x000fe20000010025 */
[----:B------:R-:W-:-:S04]  /*1760*/  F2FP.BF16.F32.PACK_AB R17, R2, R17 ;  /* 0x000000110211723e */ /* 0x000fc800000010ff */
[----:B------:R-:W-:Y:S01]  /*1770*/  F2FP.BF16.F32.PACK_AB R37, R37, R36 ;  /* 0x000000242525723e */ /* 0x000fe200000010ff */
[----:B------:R-:W-:Y:S04]  /*1780*/  STG.E desc[UR4][R14.64], R21 ;  /* 0x000000150e007986 */ /* 0x000fe8000c101904 */
[----:B------:R-:W-:Y:S04]  /*1790*/  STG.E desc[UR4][R14.64+0x200], R25 ;  /* 0x000200190e007986 */ /* 0x000fe8000c101904 */
[----:B------:R-:W-:Y:S04]  /*17a0*/  STG.E desc[UR4][R14.64+0x400], R17 ;  /* 0x000400110e007986 */ /* 0x000fe8000c101904 */
[----:B------:R-:W-:Y:S01]  /*17b0*/  STG.E desc[UR4][R14.64+0x600], R37 ;  /* 0x000600250e007986 */ /* 0x000fe2000c101904 */
[----:B------:R-:W-:Y:S05]  /*17c0*/  EXIT ;  /* 0x000000000000794d */ /* 0x000fea0003800000 */
.L_x_23660:
        /* <DEDUP_REMOVED lines=11> */
.L_x_27250:


//--------------------- .text._ZN2at6native29vectorized_elementwise_kernelILi4EZZZNS0_49_GLOBAL__N__b919a28f_16_Normalization_cu_5c38458722batch_norm_elementwiseERKNS_6TensorES5_RKSt8optionalIS3_ES9_S5_S5_ENKUlvE0_clEvENKUlvE1_clEvEUlN3c108BFloat16EffffE_St5arrayIPcLm6EEEEviT0_T1_ --------------------------
	.section	.text._ZN2at6native29vectorized_elementwise_kernelILi4EZZZNS0_49_GLOBAL__N__b919a28f_16_Normalization_cu_5c38458722batch_norm_elementwiseERKNS_6TensorES5_RKSt8optionalIS3_ES9_S5_S5_ENKUlvE0_clEvENKUlvE1_clEvEUlN3c108BFloat16EffffE_St5arrayIPcLm6EEEEviT0_T1_,"ax",@progbits
	.align	128
        .global         _ZN2at6native29vectorized_elementwise_kernelILi4EZZZNS0_49_GLOBAL__N__b919a28f_16_Normalization_cu_5c38458722batch_norm_elementwiseERKNS_6TensorES5_RKSt8optionalIS3_ES9_S5_S5_ENKUlvE0_clEvENKUlvE1_clEvEUlN3c108BFloat16EffffE_St5arrayIPcLm6EEEEviT0_T1_
        .type           _ZN2at6native29vectorized_elementwise_kernelILi4EZZZNS0_49_GLOBAL__N__b919a28f_16_Normalization_cu_5c38458722batch_norm_elementwiseERKNS_6TensorES5_RKSt8optionalIS3_ES9_S5_S5_ENKUlvE0_clEvENKUlvE1_clEvEUlN3c108BFloat16EffffE_St5arrayIPcLm6EEEEviT0_T1_,@function
        .size           _ZN2at6native29vectorized_elementwise_kernelILi4EZZZNS0_49_GLOBAL__N__b919a28f_16_Normalization_cu_5c38458722batch_norm_elementwiseERKNS_6TensorES5_RKSt8optionalIS3_ES9_S5_S5_ENKUlvE0_clEvENKUlvE1_clEvEUlN3c108BFloat16EffffE_St5arrayIPcLm6EEEEviT0_T1_,(.L_x_27251 - _ZN2at6native29vectorized_elementwise_kernelILi4EZZZNS0_49_GLOBAL__N__b919a28f_16_Normalization_cu_5c38458722batch_norm_elementwiseERKNS_6TensorES5_RKSt8optionalIS3_ES9_S5_S5_ENKUlvE0_clEvENKUlvE1_clEvEUlN3c108BFloat16EffffE_St5arrayIPcLm6EEEEviT0_T1_)
        .other          _ZN2at6native29vectorized_elementwise_kernelILi4EZZZNS0_49_GLOBAL__N__b919a28f_16_Normalization_cu_5c38458722batch_norm_elementwiseERKNS_6TensorES5_RKSt8optionalIS3_ES9_S5_S5_ENKUlvE0_clEvENKUlvE1_clEvEUlN3c108BFloat16EffffE_St5arrayIPcLm6EEEEviT0_T1_,@"STO_CUDA_ENTRY STV_DEFAULT"
_ZN2at6native29vectorized_elementwise_kernelILi4EZZZNS0_49_GLOBAL__N__b919a28f_16_Normalization_cu_5c38458722batch_norm_elementwiseERKNS_6TensorES5_RKSt8optionalIS3_ES9_S5_S5_ENKUlvE0_clEvENKUlvE1_clEvEUlN3c108BFloat16EffffE_St5arrayIPcLm6EEEEviT0_T1_:
.text._ZN2at6native29vectorized_elementwise_kernelILi4EZZZNS0_49_GLOBAL__N__b919a28f_16_Normalization_cu_5c38458722batch_norm_elementwiseERKNS_6TensorES5_RKSt8optionalIS3_ES9_S5_S5_ENKUlvE0_clEvENKUlvE1_clEvEUlN3c108BFloat16EffffE_St5arrayIPcLm6EEEEviT0_T1_:
        /* <DEDUP_REMOVED lines=259> */
.L_x_23664:
[----:B------:R-:W-:-:S13]  /*1030*/  ISETP.GE.U32.AND P0, PT, R3, R2, PT ;  /* 0x000000020300720c */ /* 0x000fda0003f06070 */
[----:B------:R-:W-:Y:S05]  /*1040*/  @P0 BRA `(.L_x_23666) ;  /* 0x0000000000300947 */ /* 0x000fea0003800000 */
[----:B0-----:R-:W0:Y:S01]  /*1050*/  LDC.64 R4, c[0x0][0x388] ;  /* 0x0000e200ff047b82 */ /* 0x001e220000000a00 */
[----:B------:R-:W-:Y:S02]  /*1060*/  IADD3 R11, PT, PT, R0, R3, RZ ;  /* 0x00000003000b7210 */ /* 0x000fe40007ffe0ff */
[----:B------:R-:W-:-:S03]  /*1070*/  IADD3 R3, PT, PT, R3, 0x80, RZ ;  /* 0x0000008003037810 */ /* 0x000fc60007ffe0ff */
[----:B0-----:R-:W-:-:S05]  /*1080*/  IMAD.WIDE.U32 R4, R11, 0x2, R4 ;  /* 0x000000020b047825 */ /* 0x001fca00078e0004 */
[----:B------:R1:W-:Y:S02]  /*1090*/  STG.E.U16 desc[UR4][R4.64], R6 ;  /* 0x0000000604007986 */ /* 0x0003e4000c101504 */
.L_x_23665:
[----:B------:R-:W-:-:S13]  /*10a0*/  ISETP.GE.U32.AND P0, PT, R3, R2, PT ;  /* 0x000000020300720c */ /* 0x000fda0003f06070 */
[----:B------:R-:W-:Y:S05]  /*10b0*/  @P0 BRA `(.L_x_23667) ;  /* 0x0000000000340947 */ /* 0x000fea0003800000 */
[----:B01----:R-:W0:Y:S01]  /*10c0*/  LDC.64 R4, c[0x0][0x388] ;  /* 0x0000e200ff047b82 */ /* 0x003e220000000a00 */
[----:B------:R-:W-:Y:S01]  /*10d0*/  IADD3 R11, PT, PT, R0, R3, RZ ;  /* 0x00000003000b7210 */ /* 0x000fe20007ffe0ff */
[----:B------:R-:W-:-:S04]  /*10e0*/  VIADD R3, R3, 0x80 ;  /* 0x0000008003037836 */ /* 0x000fc80000000000 */
[----:B0-----:R-:W-:-:S05]  /*10f0*/  IMAD.WIDE.U32 R4, R11, 0x2, R4 ;  /* 0x000000020b047825 */ /* 0x001fca00078e0004 */
[----:B------:R1:W-:Y:S02]  /*1100*/  STG.E.U16 desc[UR4][R4.64], R7 ;  /* 0x0000000704007986 */ /* 0x0003e4000c101504 */
.L_x_23666:
        /* <DEDUP_REMOVED lines=8> */
.L_x_23667:
[----:B------:R-:W-:Y:S05]  /*1190*/  BSYNC.RELIABLE B1 ;  /* 0x0000000000017941 */ /* 0x000fea0003800100 */
.L_x_23663:
[----:B------:R-:W-:-:S13]  /*11a0*/  ISETP.GE.U32.AND P0, PT, R3, R2, PT ;  /* 0x000000020300720c */ /* 0x000fda0003f06070 */
[----:B012---:R-:W0:Y:S01]  /*11b0*/  @!P0 LDC.64 R4, c[0x0][0x388] ;  /* 0x0000e200ff048b82 */ /* 0x007e220000000a00 */
[----:B------:R-:W-:Y:S02]  /*11c0*/  @!P0 IADD3 R7, PT, PT, R0, R3, RZ ;  /* 0x0000000300078210 */ /* 0x000fe40007ffe0ff */
[----:B------:R-:W-:-:S03]  /*11d0*/  @!P0 IADD3 R3, PT, PT, R3, 0x80, RZ ;  /* 0x0000008003038810 */ /* 0x000fc60007ffe0ff */
[----:B0-----:R-:W-:-:S05]  /*11e0*/  @!P0 IMAD.WIDE.U32 R4, R7, 0x2, R4 ;  /* 0x0000000207048825 */ /* 0x001fca00078e0004 */
[----:B------:R2:W-:Y:S02]  /*11f0*/  @!P0 STG.E.U16 desc[UR4][R4.64], R9 ;  /* 0x0000000904008986 */ /* 0x0005e4000c101504 */
.L_x_23668:
[----:B------:R-:W-:Y:S05]  /*1200*/  BSYNC.RECONVERGENT B0 ;  /* 0x0000000000007941 */ /* 0x000fea0003800200 */
.L_x_23662:
        /* <DEDUP_REMOVED lines=8> */
.L_x_23661:
        /* <DEDUP_REMOVED lines=10> */
[----:B---3--:R-:W-:-:S04]  /*1330*/  IMAD.WIDE.U32 R4, R0, 0x4, R8 ;  /* 0x0000000400047825 */ /* 0x008fc800078e0008 */
[----:B------:R-:W-:Y:S01]  /*1340*/  IMAD.WIDE.U32 R44, R2, 0x10, R6 ;  /* 0x00000010022c7825 */ /* 0x000fe200078e0006 */
[----:B------:R-:W3:Y:S03]  /*1350*/  LDG.E.64 R38, desc[UR4][R38.64+0x400] ;  /* 0x0004000426267981 */ /* 0x000ee6000c1e1b00 */
        /* <DEDUP_REMOVED lines=8> */
[----:B------:R-:W-:-:S02]  /*13e0*/  IMAD.WIDE.U32 R46, R2, 0x10, R8 ;  /* 0x00000010022e7825 */ /* 0x000fc400078e0008 */
[----:B------:R-:W5:Y:S04]  /*13f0*/  LDG.E.128 R8, desc[UR4][R42.64] ;  /* 0x000000042a087981 */ /* 0x000f68000c1e1d00 */
[----:B------:R-:W5:Y:S04]  /*1400*/  LDG.E.128 R24, desc[UR4][R46.64] ;  /* 0x000000042e187981 */ /* 0x000f68000c1e1d00 */
[----:B------:R-:W5:Y:S04]  /*1410*/  LDG.E.128 R4, desc[UR4][R42.64+0x800] ;  /* 0x000800042a047981 */ /* 0x000f68000c1e1d00 */
[----:B------:R-:W5:Y:S01]  /*1420*/  LDG.E.128 R12, desc[UR4][R46.64+0x800] ;  /* 0x000800042e0c7981 */ /* 0x000f62000c1e1d00 */
[----:B--2---:R-:W-:-:S02]  /*1430*/  PRMT R3, R36, 0x7632, R3 ;  /* 0x0000763224037816 */ /* 0x004fc40000000003 */
[----:B------:R-:W-:Y:S02]  /*1440*/  SHF.L.U32 R49, R36, 0x10, RZ ;  /* 0x0000001024317819 */ /* 0x000fe400000006ff */
[C---:B------:R-:W-:Y:S01]  /*1450*/  PRMT R36, R37.reuse, 0x7632, R36 ;  /* 0x0000763225247816 */ /* 0x040fe20000000024 */
[----:B------:R-:W-:Y:S01]  /*1460*/  IMAD.U32 R37, R37, 0x10000, RZ ;  /* 0x0001000025257824 */ /* 0x000fe200078e00ff */
[----:B------:R-:W-:Y:S02]  /*1470*/  SHF.L.U32 R48, R3, 0x10, RZ ;  /* 0x0000001003307819 */ /* 0x000fe400000006ff */
[----:B------:R-:W-:Y:S01]  /*1480*/  SHF.L.U32 R50, R36, 0x10, RZ ;  /* 0x0000001024327819 */ /* 0x000fe200000006ff */
[----:B----4-:R-:W-:Y:S02]  /*1490*/  FADD.FTZ R3, -R34, R37 ;  /* 0x0000002522037221 */ /* 0x010fe40000010100 */
[----:B------:R-:W-:Y:S01]  /*14a0*/  FADD.FTZ R48, -R33, R48 ;  /* 0x0000003021307221 */ /* 0x000fe20000010100 */
[----:B------:R-:W0:Y:S01]  /*14b0*/  LDC.64 R36, c[0x0][0x388] ;  /* 0x0000e200ff247b82 */ /* 0x000e220000000a00 */
[----:B------:R-:W-:Y:S01]  /*14c0*/  FADD.FTZ R49, -R32, R49 ;  /* 0x0000003120317221 */ /* 0x000fe20000010100 */
[----:B---3--:R-:W-:Y:S01]  /*14d0*/  FMUL.FTZ R3, R30, R3 ;  /* 0x000000031e037220 */ /* 0x008fe20000410000 */
[----:B------:R-:W-:-:S02]  /*14e0*/  FMUL.FTZ R48, R29, R48 ;  /* 0x000000301d307220 */ /* 0x000fc40000410000 */
[----:B------:R-:W-:Y:S01]  /*14f0*/  FMUL.FTZ R49, R28, R49 ;  /* 0x000000311c317220 */ /* 0x000fe20000410000 */
[----:B------:R-:W-:Y:S01]  /*1500*/  SHF.L.U32 R29, R38, 0x10, RZ ;  /* 0x00000010261d7819 */ /* 0x000fe200000006ff */
[----:B-----5:R-:W-:Y:S01]  /*1510*/  FFMA.FTZ R10, R26, R3, R10 ;  /* 0x000000031a0a7223 */ /* 0x020fe2000001000a */
[----:B------:R-:W-:Y:S01]  /*1520*/  FFMA.FTZ R25, R25, R48, R9 ;  /* 0x0000003019197223 */ /* 0x000fe20000010009 */
[----:B------:R-:W-:Y:S02]  /*1530*/  PRMT R3, R38, 0x7632, R3 ;  /* 0x0000763226037816 */ /* 0x000fe40000000003 */
[----:B------:R-:W-:Y:S01]  /*1540*/  PRMT R9, R39, 0x7632, R9 ;  /* 0x0000763227097816 */ /* 0x000fe20000000009 */
[----:B------:R-:W-:Y:S01]  /*1550*/  FFMA.FTZ R8, R24, R49, R8 ;  /* 0x0000003118087223 */ /* 0x000fe20000010008 */
[----:B------:R-:W-:Y:S02]  /*1560*/  SHF.L.U32 R24, R3, 0x10, RZ ;  /* 0x0000001003187819 */ /* 0x000fe400000006ff */
[----:B------:R-:W-:-:S02]  /*1570*/  SHF.L.U32 R39, R39, 0x10, RZ ;  /* 0x0000001027277819 */ /* 0x000fc400000006ff */
        /* <DEDUP_REMOVED lines=17> */
[----:B------:R-:W-:Y:S01]  /*1690*/  IMAD.WIDE.U32 R36, R2, 0x8, R36 ;  /* 0x0000000802247825 */ /* 0x000fe200078e0024 */
[----:B------:R-:W-:Y:S02]  /*16a0*/  F2FP.BF16.F32.PACK_AB R4, R5, R4 ;  /* 0x000000040504723e */ /* 0x000fe400000010ff */
[----:B------:R-:W-:Y:S02]  /*16b0*/  F2FP.BF16.F32.PACK_AB R8, R25, R8 ;  /* 0x000000081908723e */ /* 0x000fe400000010ff */
[----:B------:R-:W-:-:S02]  /*16c0*/  F2FP.BF16.F32.PACK_AB R9, R11, R10 ;  /* 0x0000000a0b09723e */ /* 0x000fc400000010ff */
[----:B------:R-:W-:-:S03]  /*16d0*/  F2FP.BF16.F32.PACK_AB R5, R7, R6 ;  /* 0x000000060705723e */ /* 0x000fc600000010ff */
[----:B------:R-:W-:Y:S04]  /*16e0*/  STG.E.64 desc[UR4][R36.64], R8 ;  /* 0x0000000824007986 */ /* 0x000fe8000c101b04 */
[----:B------:R-:W-:Y:S01]  /*16f0*/  STG.E.64 desc[UR4][R36.64+0x400], R4 ;  /* 0x0004000424007986 */ /* 0x000fe2000c101b04 */
[----:B------:R-:W-:Y:S05]  /*1700*/  EXIT ;  /* 0x000000000000794d */ /* 0x000fea0003800000 */
.L_x_23669:
        /* <DEDUP_REMOVED lines=15> */
.L_x_27251:


//--------------------- .text._ZN2at6native29vectorized_elementwise_kernelILi8EZZZNS0_49_GLOBAL__N__b919a28f_16_Normalization_cu_5c38458722batch_norm_elementwiseERKNS_6TensorES5_RKSt8optionalIS3_ES9_S5_S5_ENKUlvE0_clEvENKUlvE1_clEvEUlN3c108BFloat16EffffE_St5arrayIPcLm6EEEEviT0_T1_ --------------------------
	.section	.text._ZN2at6native29vectorized_elementwise_kernelILi8EZZZNS0_49_GLOBAL__N__b919a28f_16_Normalization_cu_5c38458722batch_norm_elementwiseERKNS_6TensorES5_RKSt8optionalIS3_ES9_S5_S5_ENKUlvE0_clEvENKUlvE1_clEvEUlN3c108BFloat16EffffE_St5arrayIPcLm6EEEEviT0_T1_,"ax",@progbits
	.align	128
        .global         _ZN2at6native29vectorized_elementwise_kernelILi8EZZZNS0_49_GLOBAL__N__b919a28f_16_Normalization_cu_5c38458722batch_norm_elementwiseERKNS_6TensorES5_RKSt8optionalIS3_ES9_S5_S5_ENKUlvE0_clEvENKUlvE1_clEvEUlN3c108BFloat16EffffE_St5arrayIPcLm6EEEEviT0_T1_
        .type           _ZN2at6native29vectorized_elementwise_kernelILi8EZZZNS0_49_GLOBAL__N__b919a28f_16_Normalization_cu_5c38458722batch_norm_elementwiseERKNS_6TensorES5_RKSt8optionalIS3_ES9_S5_S5_ENKUlvE0_clEvENKUlvE1_clEvEUlN3c108BFloat16EffffE_St5arrayIPcLm6EEEEviT0_T1_,@function
        .size           _ZN2at6native29vectorized_elementwise_kernelILi8EZZZNS0_49_GLOBAL__N__b919a28f_16_Normalization_cu_5c38458722batch_norm_elementwiseERKNS_6TensorES5_RKSt8optionalIS3_ES9_S5_S5_ENKUlvE0_clEvENKUlvE1_clEvEUlN3c108BFloat16EffffE_St5arrayIPcLm6EEEEviT0_T1_,(.L_x_27252 - _ZN2at6native29vectorized_elementwise_kernelILi8EZZZNS0_49_GLOBAL__N__b919a28f_16_Normalization_cu_5c38458722batch_norm_elementwiseERKNS_6TensorES5_RKSt8optionalIS3_ES9_S5_S5_ENKUlvE0_clEvENKUlvE1_clEvEUlN3c108BFloat16EffffE_St5arrayIPcLm6EEEEviT0_T1_)
        .other          _ZN2at6native29vectorized_elementwise_kernelILi8EZZZNS0_49_GLOBAL__N__b919a28f_16_Normalization_cu_5c38458722batch_norm_elementwiseERKNS_6TensorES5_RKSt8optionalIS3_ES9_S5_S5_ENKUlvE0_clEvENKUlvE1_clEvEUlN3c108BFloat16EffffE_St5arrayIPcLm6EEEEviT0_T1_,@"STO_CUDA_ENTRY STV_DEFAULT"
_ZN2at6native29vectorized_elementwise_kernelILi8EZZZNS0_49_GLOBAL__N__b919a28f_16_Normalization_cu_5c38458722batch_norm_elementwiseERKNS_6TensorES5_RKSt8optionalIS3_ES9_S5_S5_ENKUlvE0_clEvENKUlvE1_clEvEUlN3c108BFloat16EffffE_St5arrayIPcLm6EEEEviT0_T1_:
.text._ZN2at6native29vectorized_elementwise_kernelILi8EZZZNS0_49_GLOBAL__N__b919a28f_16_Normalization_cu_5c38458722batch_norm_elementwiseERKNS_6TensorES5_RKSt8optionalIS3_ES9_S5_S5_ENKUlvE0_clEvENKUlvE1_clEvEUlN3c108BFloat16EffffE_St5arrayIPcLm6EEEEviT0_T1_:
[----:B------:R-:W-:Y:S01]  /*0000*/  LDC R1, c[0x0][0x37c] ;  /* 0x0000df00ff017b82 */ /* 0x000fe20000000800 */
[----:B------:R-:W-:Y:S05]  /*0010*/  EXIT ;  /* 0x000000000000794d */ /* 0x000fea0003800000 */
.L_x_23670:
        /* <DEDUP_REMOVED lines=14> */
.L_x_27252:


//--------------------- .text._ZN2at6native18elementwise_kernelILi128ELi4EZNS0_15gpu_kernel_implIZZZNS0_49_GLOBAL__N__b919a28f_16_Normalization_cu_5c38458722batch_norm_elementwiseERKNS_6TensorES6_RKSt8optionalIS4_ESA_S6_S6_ENKUlvE0_clEvENKUlvE0_clEvEUlfffffE_EEvRNS_18TensorIteratorBaseERKT_EUliE_EEviT1_ --------------------------
	.section	.text._ZN2at6native18elementwise_kernelILi128ELi4EZNS0_15gpu_kernel_implIZZZNS0_49_GLOBAL__N__b919a28f_16_Normalization_cu_5c38458722batch_norm_elementwiseERKNS_6TensorES6_RKSt8optionalIS4_ESA_S6_S6_ENKUlvE0_clEvENKUlvE0_clEvEUlfffffE_EEvRNS_18TensorIteratorBaseERKT_EUliE_EEviT1_,"ax",@progbits
	.align	128
        .global         _ZN2at6native18elementwise_kernelILi128ELi4EZNS0_15gpu_kernel_implIZZZNS0_49_GLOBAL__N__b919a28f_16_Normalization_cu_5c38458722batch_norm_elementwiseERKNS_6TensorES6_RKSt8optionalIS4_ESA_S6_S6_ENKUlvE0_clEvENKUlvE0_clEvEUlfffffE_EEvRNS_18TensorIteratorBaseERKT_EUliE_EEviT1_
        .type           _ZN2at6native18elementwise_kernelILi128ELi4EZNS0_15gpu_kernel_implIZZZNS0_49_GLOBAL__N__b919a28f_16_Normalization_cu_5c38458722batch_norm_elementwiseERKNS_6TensorES6_RKSt8optionalIS4_ESA_S6_S6_ENKUlvE0_clEvENKUlvE0_clEvEUlfffffE_EEvRNS_18TensorIteratorBaseERKT_EUliE_EEviT1_,@function
        .size           _ZN2at6native18elementwise_kernelILi128ELi4EZNS0_15gpu_kernel_implIZZZNS0_49_GLOBAL__N__b919a28f_16_Normalization_cu_5c38458722batch_norm_elementwiseERKNS_6TensorES6_RKSt8optionalIS4_ESA_S6_S6_ENKUlvE0_clEvENKUlvE0_clEvEUlfffffE_EEvRNS_18TensorIteratorBaseERKT_EUliE_EEviT1_,(.L_x_27253 - _ZN2at6native18elementwise_kernelILi128ELi4EZNS0_15gpu_kernel_implIZZZNS0_49_GLOBAL__N__b919a28f_16_Normalization_cu_5c38458722batch_norm_elementwiseERKNS_6TensorES6_RKSt8optionalIS4_ESA_S6_S6_ENKUlvE0_clEvENKUlvE0_clEvEUlfffffE_EEvRNS_18TensorIteratorBaseERKT_EUliE_EEviT1_)
        .other          _ZN2at6native18elementwise_kernelILi128ELi4EZNS0_15gpu_kernel_implIZZZNS0_49_GLOBAL__N__b919a28f_16_Normalization_cu_5c38458722batch_norm_elementwiseERKNS_6TensorES6_RKSt8optionalIS4_ESA_S6_S6_ENKUlvE0_clEvENKUlvE0_clEvEUlfffffE_EEvRNS_18TensorIteratorBaseERKT_EUliE_EEviT1_,@"STO_CUDA_ENTRY STV_DEFAULT"
_ZN2at6native18elementwise_kernelILi128ELi4EZNS0_15gpu_kernel_implIZZZNS0_49_GLOBAL__N__b919a28f_16_Normalization_cu_5c38458722batch_norm_elementwiseERKNS_6TensorES6_RKSt8optionalIS4_ESA_S6_S6_ENKUlvE0_clEvENKUlvE0_clEvEUlfffffE_EEvRNS_18TensorIteratorBaseERKT_EUliE_EEviT1_:
.text._ZN2at6native18elementwise_kernelILi128ELi4EZNS0_15gpu_kernel_implIZZZNS0_49_GLOBAL__N__b919a28f_16_Normalization_cu_5c38458722batch_norm_elementwiseERKNS_6TensorES6_RKSt8optionalIS4_ESA_S6_S6_ENKUlvE0_clEvENKUlvE0_clEvEUlfffffE_EEvRNS_18TensorIteratorBaseERKT_EUliE_EEviT1_:
        /* <DEDUP_REMOVED lines=452> */
.L_x_23673:
        /* <DEDUP_REMOVED lines=18> */
.L_x_23678:
[----:B------:R-:W2:Y:S02]  /*1d60*/  LDG.E.U8 R2, desc[UR36][R2.64] ;  /* 0x0000002402027981 */ /* 0x000ea4000c1e1100 */
[----:B--2---:R-:W-:Y:S01]  /*1d70*/  I2FP.F32.U32 R18, R2 ;  /* 0x0000000200127245 */ /* 0x004fe20000201000 */
[----:B------:R-:W-:Y:S06]  /*1d80*/  BRA `(.L_x_23680) ;  /* 0x0000000c00447947 */ /* 0x000fec0003800000 */
.L_x_23677:
        /* <DEDUP_REMOVED lines=9> */
.L_x_23682:
[----:B------:R-:W2:Y:S02]  /*1e20*/  LDG.E R2, desc[UR36][R2.64] ;  /* 0x0000002402027981 */ /* 0x000ea4000c1e1900 */
[----:B--2---:R-:W-:Y:S01]  /*1e30*/  I2FP.F32.S32 R18, R2 ;  /* 0x0000000200127245 */ /* 0x004fe20000201400 */
[----:B------:R-:W-:Y:S06]  /*1e40*/  BRA `(.L_x_23680) ;  /* 0x0000000c00147947 */ /* 0x000fec0003800000 */
.L_x_23681:
[----:B------:R-:W2:Y:S02]  /*1e50*/  LDG.E.U16 R2, desc[UR36][R2.64] ;  /* 0x0000002402027981 */ /* 0x000ea4000c1e1500 */
[----:B--2---:R2:W3:Y:S01]  /*1e60*/  I2F.S16 R18, R2 ;  /* 0x0000000200127306 */ /* 0x0044e20000101400 */
[----:B------:R-:W-:Y:S05]  /*1e70*/  BRA `(.L_x_23680) ;  /* 0x0000000c00087947 */ /* 0x000fea0003800000 */
.L_x_23676:
        /* <DEDUP_REMOVED lines=8> */
.L_x_23684:
[----:B------:R-:W2:Y:S02]  /*1f00*/  LDG.E.U16 R2, desc[UR36][R2.64] ;  /* 0x0000002402027981 */ /* 0x000ea4000c1e1500 */
[----:B--2---:R-:W-:Y:S01]  /*1f10*/  HADD2.F32 R18, -RZ, R2.H0_H0 ;  /* 0x20000002ff127230 */ /* 0x004fe20000004100 */
[----:B------:R-:W-:Y:S06]  /*1f20*/  BRA `(.L_x_23680) ;  /* 0x0000000800dc7947 */ /* 0x000fec0003800000 */
.L_x_23683:
        /* <DEDUP_REMOVED lines=8> */
.L_x_23686:
[----:B------:R-:W2:Y:S02]  /*1fb0*/  LDG.E.U16 R2, desc[UR36][R2.64] ;  /* 0x0000002402027981 */ /* 0x000ea4000c1e1500 */
[----:B--2---:R-:W-:Y:S01]  /*1fc0*/  HADD2.F32 R18, -RZ, R2.H0_H0 ;  /* 0x20000002ff127230 */ /* 0x004fe20000004100 */
[----:B------:R-:W-:Y:S06]  /*1fd0*/  BRA `(.L_x_23680) ;  /* 0x0000000800b07947 */ /* 0x000fec0003800000 */
.L_x_23685:
        /* <DEDUP_REMOVED lines=11> */
.L_x_23675:
        /* <DEDUP_REMOVED lines=12> */
.L_x_23689:
        /* <DEDUP_REMOVED lines=11> */
.L_x_23688:
        /* <DEDUP_REMOVED lines=25> */
.L_x_23691:
        /* <DEDUP_REMOVED lines=12> */
.L_x_23690:
[----:B------:R-:W2:Y:S02]  /*2450*/  LDG.E.U16 R2, desc[UR36][R2.64] ;  /* 0x0000002402027981 */ /* 0x000ea4000c1e1500 */
[----:B--2---:R-:W-:Y:S01]  /*2460*/  IMAD.U32 R18, R2, 0x10000, RZ ;  /* 0x0001000002127824 */ /* 0x004fe200078e00ff */
[----:B------:R-:W-:Y:S06]  /*2470*/  BRA `(.L_x_23680) ;  /* 0x0000000400887947 */ /* 0x000fec0003800000 */
.L_x_23687:
        /* <DEDUP_REMOVED lines=11> */
.L_x_23694:
        /* <DEDUP_REMOVED lines=20> */
.L_x_23696:
[----:B------:R-:W-:Y:S05]  /*2670*/  BSYNC.RECONVERGENT B0 ;  /* 0x0000000000007941 */ /* 0x000fea0003800200 */
.L_x_23695:
[----:B------:R-:W-:Y:S01]  /*2680*/  IMAD.SHL.U32 R0, R0, 0x100000, RZ ;  /* 0x0010000000007824 */ /* 0x000fe200078e00ff */
[----:B------:R-:W-:-:S04]  /*2690*/  LEA R2, R2, 0x3b800000, 0x17 ;  /* 0x3b80000002027811 */ /* 0x000fc800078eb8ff */
[----:B------:R-:W-:Y:S01]  /*26a0*/  LOP3.LUT R18, R2, R0, R7, 0xfe, !PT ;  /* 0x0000000002127212 */ /* 0x000fe200078efe07 */
[----:B------:R-:W-:Y:S06]  /*26b0*/  BRA `(.L_x_23680) ;  /* 0x0000000000f87947 */ /* 0x000fec0003800000 */
.L_x_23693:
        /* <DEDUP_REMOVED lines=20> */
.L_x_23698:
[----:B------:R-:W-:Y:S05]  /*2800*/  BSYNC.RECONVERGENT B0 ;  /* 0x0000000000007941 */ /* 0x000fea0003800200 */
.L_x_23697:
[----:B------:R-:W-:Y:S01]  /*2810*/  IMAD.SHL.U32 R0, R0, 0x200000, RZ ;  /* 0x0020000000007824 */ /* 0x000fe200078e00ff */
[----:B------:R-:W-:-:S04]  /*2820*/  LEA R2, R2, 0x37800000, 0x17 ;  /* 0x3780000002027811 */ /* 0x000fc800078eb8ff */
[----:B------:R-:W-:Y:S01]  /*2830*/  LOP3.LUT R18, R2, R0, R7, 0xfe, !PT ;  /* 0x0000000002127212 */ /* 0x000fe200078efe07 */
[----:B------:R-:W-:Y:S06]  /*2840*/  BRA `(.L_x_23680) ;  /* 0x0000000000947947 */ /* 0x000fec0003800000 */
.L_x_23692:
[----:B------:R-:W-:-:S09]  /*2850*/  UISETP.NE.AND UP0, UPT, UR4, 0x1c, UPT ;  /* 0x0000001c0400788c */ /* 0x000fd2000bf05270 */
[----:B------:R-:W-:Y:S05]  /*2860*/  BRA.U !UP0, `(.L_x_23699) ;  /* 0x0000000108847547 */ /* 0x000fea000b800000 */
[----:B------:R-:W-:-:S09]  /*2870*/  UISETP.NE.AND UP0, UPT, UR4, 0x1d, UPT ;  /* 0x0000001d0400788c */ /* 0x000fd2000bf05270 */
[----:B------:R-:W-:Y:S05]  /*2880*/  BRA.U !UP0, `(.L_x_23700) ;  /* 0x0000000108707547 */ /* 0x000fea000b800000 */
[----:B------:R-:W-:-:S09]  /*2890*/  UISETP.NE.AND UP0, UPT, UR4, 0x2c, UPT ;  /* 0x0000002c0400788c */ /* 0x000fd2000bf05270 */
[----:B------:R-:W-:Y:S05]  /*28a0*/  BRA.U !UP0, `(.L_x_23701) ;  /* 0x0000000108487547 */ /* 0x000fea000b800000 */
.L_x_23679:
        /* <DEDUP_REMOVED lines=16> */
.L_x_23702:
[----:B------:R-:W-:Y:S01]  /*29b0*/  IMAD.MOV.U32 R18, RZ, RZ, RZ ;  /* 0x000000ffff127224 */ /* 0x000fe200078e00ff */
[----:B------:R-:W-:Y:S06]  /*29c0*/  BRA `(.L_x_23680) ;  /* 0x0000000000347947 */ /* 0x000fec0003800000 */
.L_x_23701:
        /* <DEDUP_REMOVED lines=8> */
.L_x_23700:
[----:B------:R-:W2:Y:S02]  /*2a50*/  LDG.E.64 R2, desc[UR36][R2.64] ;  /* 0x0000002402027981 */ /* 0x000ea4000c1e1b00 */
[----:B--2---:R0:W1:Y:S02]  /*2a60*/  I2F.U64 R18, R2 ;  /* 0x0000000200127312 */ /* 0x0040640000301000 */
[----:B01----:R-:W-:Y:S05]  /*2a70*/  BRA `(.L_x_23680) ;  /* 0x0000000000087947 */ /* 0x003fea0003800000 */
.L_x_23699:
[----:B------:R-:W2:Y:S02]  /*2a80*/  LDG.E R2, desc[UR36][R2.64] ;  /* 0x0000002402027981 */ /* 0x000ea4000c1e1900 */
[----:B--2---:R-:W-:-:S07]  /*2a90*/  I2FP.F32.U32 R18, R2 ;  /* 0x0000000200127245 */ /* 0x004fce0000201000 */
.L_x_23680:
[----:B------:R-:W-:Y:S05]  /*2aa0*/  BSYNC.RECONVERGENT B6 ;  /* 0x0000000000067941 */ /* 0x000fea0003800200 */
.L_x_23674:
        /* <DEDUP_REMOVED lines=18> */
.L_x_23707:
[----:B------:R-:W2:Y:S02]  /*2bd0*/  LDG.E.U8 R2, desc[UR36][R2.64] ;  /* 0x0000002402027981 */ /* 0x000ea4000c1e1100 */
[----:B--2---:R-:W-:Y:S01]  /*2be0*/  I2FP.F32.U32 R22, R2 ;  /* 0x0000000200167245 */ /* 0x004fe20000201000 */
[----:B------:R-:W-:Y:S06]  /*2bf0*/  BRA `(.L_x_23709) ;  /* 0x0000000c00447947 */ /* 0x000fec0003800000 */
.L_x_23706:
        /* <DEDUP_REMOVED lines=9> */
.L_x_23711:
[----:B------:R-:W2:Y:S02]  /*2c90*/  LDG.E R2, desc[UR36][R2.64] ;  /* 0x0000002402027981 */ /* 0x000ea4000c1e1900 */
[----:B--2---:R-:W-:Y:S01]  /*2ca0*/  I2FP.F32.S32 R22, R2 ;  /* 0x0000000200167245 */ /* 0x004fe20000201400 */
[----:B------:R-:W-:Y:S06]  /*2cb0*/  BRA `(.L_x_23709) ;  /* 0x0000000c00147947 */ /* 0x000fec0003800000 */
.L_x_23710:
[----:B------:R-:W2:Y:S02]  /*2cc0*/  LDG.E.U16 R2, desc[UR36][R2.64] ;  /* 0x0000002402027981 */ /* 0x000ea4000c1e1500 */
[----:B--2---:R2:W4:Y:S01]  /*2cd0*/  I2F.S16 R22, R2 ;  /* 0x0000000200167306 */ /* 0x0045220000101400 */
[----:B------:R-:W-:Y:S05]  /*2ce0*/  BRA `(.L_x_23709) ;  /* 0x0000000c00087947 */ /* 0x000fea0003800000 */
.L_x_23705:
        /* <DEDUP_REMOVED lines=8> */
.L_x_23713:
[----:B------:R-:W2:Y:S02]  /*2d70*/  LDG.E.U16 R2, desc[UR36][R2.64] ;  /* 0x0000002402027981 */ /* 0x000ea4000c1e1500 */
[----:B--2---:R-:W-:Y:S01]  /*2d80*/  HADD2.F32 R22, -RZ, R2.H0_H0 ;  /* 0x20000002ff167230 */ /* 0x004fe20000004100 */
[----:B------:R-:W-:Y:S06]  /*2d90*/  BRA `(.L_x_23709) ;  /* 0x0000000800dc7947 */ /* 0x000fec0003800000 */
.L_x_23712:
        /* <DEDUP_REMOVED lines=8> */
.L_x_23715:
[----:B------:R-:W2:Y:S02]  /*2e20*/  LDG.E.U16 R2, desc[UR36][R2.64] ;  /* 0x0000002402027981 */ /* 0x000ea4000c1e1500 */
[----:B--2---:R-:W-:Y:S01]  /*2e30*/  HADD2.F32 R22, -RZ, R2.H0_H0 ;  /* 0x20000002ff167230 */ /* 0x004fe20000004100 */
[----:B------:R-:W-:Y:S06]  /*2e40*/  BRA `(.L_x_23709) ;  /* 0x0000000800b07947 */ /* 0x000fec0003800000 */
.L_x_23714:
        /* <DEDUP_REMOVED lines=11> */
.L_x_23704:
        /* <DEDUP_REMOVED lines=12> */
.L_x_23718:
        /* <DEDUP_REMOVED lines=11> */
.L_x_23717:
        /* <DEDUP_REMOVED lines=25> */
.L_x_23720:
        /* <DEDUP_REMOVED lines=12> */
.L_x_23719:
[----:B------:R-:W2:Y:S02]  /*32c0*/  LDG.E.U16 R2, desc[UR36][R2.64] ;  /* 0x0000002402027981 */ /* 0x000ea4000c1e1500 */
[----:B--2---:R-:W-:Y:S01]  /*32d0*/  IMAD.U32 R22, R2, 0x10000, RZ ;  /* 0x0001000002167824 */ /* 0x004fe200078e00ff */
[----:B------:R-:W-:Y:S06]  /*32e0*/  BRA `(.L_x_23709) ;  /* 0x0000000400887947 */ /* 0x000fec0003800000 */
.L_x_23716:
        /* <DEDUP_REMOVED lines=11> */
.L_x_23723:
        /* <DEDUP_REMOVED lines=20> */
.L_x_23725:
[----:B------:R-:W-:Y:S05]  /*34e0*/  BSYNC.RECONVERGENT B0 ;  /* 0x0000000000007941 */ /* 0x000fea0003800200 */
.L_x_23724:
[----:B------:R-:W-:Y:S02]  /*34f0*/  SHF.L.U32 R0, R0, 0x14, RZ ;  /* 0x0000001400007819 */ /* 0x000fe400000006ff */
[----:B------:R-:W-:-:S04]  /*3500*/  LEA R2, R2, 0x3b800000, 0x17 ;  /* 0x3b80000002027811 */ /* 0x000fc800078eb8ff */
[----:B------:R-:W-:Y:S01]  /*3510*/  LOP3.LUT R22, R2, R0, R7, 0xfe, !PT ;  /* 0x0000000002167212 */ /* 0x000fe200078efe07 */
[----:B------:R-:W-:Y:S06]  /*3520*/  BRA `(.L_x_23709) ;  /* 0x0000000000f87947 */ /* 0x000fec0003800000 */
.L_x_23722:
        /* <DEDUP_REMOVED lines=20> */
.L_x_23727:
[----:B------:R-:W-:Y:S05]  /*3670*/  BSYNC.RECONVERGENT B0 ;  /* 0x0000000000007941 */ /* 0x000fea0003800200 */
.L_x_23726:
[----:B------:R-:W-:Y:S01]  /*3680*/  IMAD.SHL.U32 R0, R0, 0x200000, RZ ;  /* 0x0020000000007824 */ /* 0x000fe200078e00ff */
[----:B------:R-:W-:-:S04]  /*3690*/  LEA R2, R2, 0x37800000, 0x17 ;  /* 0x3780000002027811 */ /* 0x000fc800078eb8ff */
[----:B------:R-:W-:Y:S01]  /*36a0*/  LOP3.LUT R22, R2, R0, R7, 0xfe, !PT ;  /* 0x0000000002167212 */ /* 0x000fe200078efe07 */
[----:B------:R-:W-:Y:S06]  /*36b0*/  BRA `(.L_x_23709) ;  /* 0x0000000000947947 */ /* 0x000fec0003800000 */
.L_x_23721:
[----:B------:R-:W-:-:S09]  /*36c0*/  UISETP.NE.AND UP0, UPT, UR4, 0x1c, UPT ;  /* 0x0000001c0400788c */ /* 0x000fd2000bf05270 */
[----:B------:R-:W-:Y:S05]  /*36d0*/  BRA.U !UP0, `(.L_x_23728) ;  /* 0x0000000108847547 */ /* 0x000fea000b800000 */
[----:B------:R-:W-:-:S09]  /*36e0*/  UISETP.NE.AND UP0, UPT, UR4, 0x1d, UPT ;  /* 0x0000001d0400788c */ /* 0x000fd2000bf05270 */
[----:B------:R-:W-:Y:S05]  /*36f0*/  BRA.U !UP0, `(.L_x_23729) ;  /* 0x0000000108707547 */ /* 0x000fea000b800000 */
[----:B------:R-:W-:-:S09]  /*3700*/  UISETP.NE.AND UP0, UPT, UR4, 0x2c, UPT ;  /* 0x0000002c0400788c */ /* 0x000fd2000bf05270 */
[----:B------:R-:W-:Y:S05]  /*3710*/  BRA.U !UP0, `(.L_x_23730) ;  /* 0x0000000108487547 */ /* 0x000fea000b800000 */
.L_x_23708:
        /* <DEDUP_REMOVED lines=16> */
.L_x_23731:
[----:B------:R-:W-:Y:S01]  /*3820*/  IMAD.MOV.U32 R22, RZ, RZ, RZ ;  /* 0x000000ffff167224 */ /* 0x000fe200078e00ff */
[----:B------:R-:W-:Y:S06]  /*3830*/  BRA `(.L_x_23709) ;  /* 0x0000000000347947 */ /* 0x000fec0003800000 */
.L_x_23730:
        /* <DEDUP_REMOVED lines=8> */
.L_x_23729:
[----:B------:R-:W2:Y:S02]  /*38c0*/  LDG.E.64 R2, desc[UR36][R2.64] ;  /* 0x0000002402027981 */ /* 0x000ea4000c1e1b00 */
[----:B--2---:R0:W1:Y:S02]  /*38d0*/  I2F.U64 R22, R2 ;  /* 0x0000000200167312 */ /* 0x0040640000301000 */
[----:B01----:R-:W-:Y:S05]  /*38e0*/  BRA `(.L_x_23709) ;  /* 0x0000000000087947 */ /* 0x003fea0003800000 */
.L_x_23728:
[----:B------:R-:W2:Y:S02]  /*38f0*/  LDG.E R2, desc[UR36][R2.64] ;  /* 0x0000002402027981 */ /* 0x000ea4000c1e1900 */
[----:B--2---:R-:W-:-:S07]  /*3900*/  I2FP.F32.U32 R22, R2 ;  /* 0x0000000200167245 */ /* 0x004fce0000201000 */
.L_x_23709:
[----:B------:R-:W-:Y:S05]  /*3910*/  BSYNC.RECONVERGENT B6 ;  /* 0x0000000000067941 */ /* 0x000fea0003800200 */
.L_x_23703:
        /* <DEDUP_REMOVED lines=18> */
.L_x_23736:
[----:B------:R-:W2:Y:S02]  /*3a40*/  LDG.E.U8 R2, desc[UR36][R2.64] ;  /* 0x0000002402027981 */ /* 0x000ea4000c1e1100 */
[----:B--2---:R-:W-:Y:S01]  /*3a50*/  I2FP.F32.U32 R24, R2 ;  /* 0x0000000200187245 */ /* 0x004fe20000201000 */
[----:B------:R-:W-:Y:S06]  /*3a60*/  BRA `(.L_x_23738) ;  /* 0x0000000c00447947 */ /* 0x000fec0003800000 */
.L_x_23735:
        /* <DEDUP_REMOVED lines=9> */
.L_x_23740:
[----:B------:R-:W2:Y:S02]  /*3b00*/  LDG.E R2, desc[UR36][R2.64] ;  /* 0x0000002402027981 */ /* 0x000ea4000c1e1900 */
[----:B--2---:R-:W-:Y:S01]  /*3b10*/  I2FP.F32.S32 R24, R2 ;  /* 0x0000000200187245 */ /* 0x004fe20000201400 */
[----:B------:R-:W-:Y:S06]  /*3b20*/  BRA `(.L_x_23738) ;  /* 0x0000000c00147947 */ /* 0x000fec0003800000 */
.L_x_23739:
[----:B------:R-:W2:Y:S02]  /*3b30*/  LDG.E.U16 R2, desc[UR36][R2.64] ;  /* 0x0000002402027981 */ /* 0x000ea4000c1e1500 */
[----:B--2---:R0:W1:Y:S01]  /*3b40*/  I2F.S16 R24, R2 ;  /* 0x0000000200187306 */ /* 0x0040620000101400 */
[----:B------:R-:W-:Y:S05]  /*3b50*/  BRA `(.L_x_23738) ;  /* 0x0000000c00087947 */ /* 0x000fea0003800000 */
.L_x_23734:
        /* <DEDUP_REMOVED lines=8> */
.L_x_23742:
[----:B------:R-:W2:Y:S02]  /*3be0*/  LDG.E.U16 R2, desc[UR36][R2.64] ;  /* 0x0000002402027981 */ /* 0x000ea4000c1e1500 */
[----:B--2---:R-:W-:Y:S01]  /*3bf0*/  HADD2.F32 R24, -RZ, R2.H0_H0 ;  /* 0x20000002ff187230 */ /* 0x004fe20000004100 */
[----:B------:R-:W-:Y:S06]  /*3c00*/  BRA `(.L_x_23738) ;  /* 0x0000000800dc7947 */ /* 0x000fec0003800000 */
.L_x_23741:
        /* <DEDUP_REMOVED lines=8> */
.L_x_23744:
[----:B------:R-:W2:Y:S02]  /*3c90*/  LDG.E.U16 R2, desc[UR36][R2.64] ;  /* 0x0000002402027981 */ /* 0x000ea4000c1e1500 */
[----:B--2---:R-:W-:Y:S01]  /*3ca0*/  HADD2.F32 R24, -RZ, R2.H0_H0 ;  /* 0x20000002ff187230 */ /* 0x004fe20000004100 */
[----:B------:R-:W-:Y:S06]  /*3cb0*/  BRA `(.L_x_23738) ;  /* 0x0000000800b07947 */ /* 0x000fec0003800000 */
.L_x_23743:
        /* <DEDUP_REMOVED lines=11> */
.L_x_23733:
        /* <DEDUP_REMOVED lines=12> */
.L_x_23747:
        /* <DEDUP_REMOVED lines=11> */
.L_x_23746:
        /* <DEDUP_REMOVED lines=25> */
.L_x_23749:
        /* <DEDUP_REMOVED lines=12> */
.L_x_23748:
[----:B------:R-:W2:Y:S02]  /*4130*/  LDG.E.U16 R2, desc[UR36][R2.64] ;  /* 0x0000002402027981 */ /* 0x000ea4000c1e1500 */
[----:B--2---:R-:W-:Y:S01]  /*4140*/  IMAD.U32 R24, R2, 0x10000, RZ ;  /* 0x0001000002187824 */ /* 0x004fe200078e00ff */
[----:B------:R-:W-:Y:S06]  /*4150*/  BRA `(.L_x_23738) ;  /* 0x0000000400887947 */ /* 0x000fec0003800000 */
.L_x_23745:
        /* <DEDUP_REMOVED lines=11> */
.L_x_23752:
        /* <DEDUP_REMOVED lines=20> */
.L_x_23754:
[----:B------:R-:W-:Y:S05]  /*4350*/  BSYNC.RECONVERGENT B0 ;  /* 0x0000000000007941 */ /* 0x000fea0003800200 */
.L_x_23753:
[----:B------:R-:W-:Y:S01]  /*4360*/  IMAD.SHL.U32 R0, R0, 0x100000, RZ ;  /* 0x0010000000007824 */ /* 0x000fe200078e00ff */
[----:B------:R-:W-:-:S04]  /*4370*/  LEA R2, R2, 0x3b800000, 0x17 ;  /* 0x3b80000002027811 */ /* 0x000fc800078eb8ff */
[----:B------:R-:W-:Y:S01]  /*4380*/  LOP3.LUT R24, R2, R0, R7, 0xfe, !PT ;  /* 0x0000000002187212 */ /* 0x000fe200078efe07 */
[----:B------:R-:W-:Y:S06]  /*4390*/  BRA `(.L_x_23738) ;  /* 0x0000000000f87947 */ /* 0x000fec0003800000 */
.L_x_23751:
        /* <DEDUP_REMOVED lines=20> */
.L_x_23756:
[----:B------:R-:W-:Y:S05]  /*44e0*/  BSYNC.RECONVERGENT B0 ;  /* 0x0000000000007941 */ /* 0x000fea0003800200 */
.L_x_23755:
[----:B------:R-:W-:Y:S01]  /*44f0*/  IMAD.SHL.U32 R0, R0, 0x200000, RZ ;  /* 0x0020000000007824 */ /* 0x000fe200078e00ff */
[----:B------:R-:W-:-:S04]  /*4500*/  LEA R2, R2, 0x37800000, 0x17 ;  /* 0x3780000002027811 */ /* 0x000fc800078eb8ff */
[----:B------:R-:W-:Y:S01]  /*4510*/  LOP3.LUT R24, R2, R0, R7, 0xfe, !PT ;  /* 0x0000000002187212 */ /* 0x000fe200078efe07 */
[----:B------:R-:W-:Y:S06]  /*4520*/  BRA `(.L_x_23738) ;  /* 0x0000000000947947 */ /* 0x000fec0003800000 */
.L_x_23750:
[----:B------:R-:W-:-:S09]  /*4530*/  UISETP.NE.AND UP0, UPT, UR4, 0x1c, UPT ;  /* 0x0000001c0400788c */ /* 0x000fd2000bf05270 */
[----:B------:R-:W-:Y:S05]  /*4540*/  BRA.U !UP0, `(.L_x_23757) ;  /* 0x0000000108847547 */ /* 0x000fea000b800000 */
[----:B------:R-:W-:-:S09]  /*4550*/  UISETP.NE.AND UP0, UPT, UR4, 0x1d, UPT ;  /* 0x0000001d0400788c */ /* 0x000fd2000bf05270 */
[----:B------:R-:W-:Y:S05]  /*4560*/  BRA.U !UP0, `(.L_x_23758) ;  /* 0x0000000108707547 */ /* 0x000fea000b800000 */
[----:B------:R-:W-:-:S09]  /*4570*/  UISETP.NE.AND UP0, UPT, UR4, 0x2c, UPT ;  /* 0x0000002c0400788c */ /* 0x000fd2000bf05270 */
[----:B------:R-:W-:Y:S05]  /*4580*/  BRA.U !UP0, `(.L_x_23759) ;  /* 0x0000000108487547 */ /* 0x000fea000b800000 */
.L_x_23737:
        /* <DEDUP_REMOVED lines=16> */
.L_x_23760:
[----:B------:R-:W-:Y:S01]  /*4690*/  IMAD.MOV.U32 R24, RZ, RZ, RZ ;  /* 0x000000ffff187224 */ /* 0x000fe200078e00ff */
[----:B------:R-:W-:Y:S06]  /*46a0*/  BRA `(.L_x_23738) ;  /* 0x0000000000347947 */ /* 0x000fec0003800000 */
.L_x_23759:
        /* <DEDUP_REMOVED lines=8> */
.L_x_23758:
[----:B------:R-:W2:Y:S02]  /*4730*/  LDG.E.64 R24, desc[UR36][R2.64] ;  /* 0x0000002402187981 */ /* 0x000ea4000c1e1b00 */
[----:B--2---:R0:W1:Y:S02]  /*4740*/  I2F.U64 R24, R24 ;  /* 0x0000001800187312 */ /* 0x0040640000301000 */
[----:B01----:R-:W-:Y:S05]  /*4750*/  BRA `(.L_x_23738) ;  /* 0x0000000000087947 */ /* 0x003fea0003800000 */
.L_x_23757:
[----:B------:R-:W2:Y:S02]  /*4760*/  LDG.E R2, desc[UR36][R2.64] ;  /* 0x0000002402027981 */ /* 0x000ea4000c1e1900 */
[----:B--2---:R-:W-:-:S07]  /*4770*/  I2FP.F32.U32 R24, R2 ;  /* 0x0000000200187245 */ /* 0x004fce0000201000 */
.L_x_23738:
[----:B------:R-:W-:Y:S05]  /*4780*/  BSYNC.RECONVERGENT B6 ;  /* 0x0000000000067941 */ /* 0x000fea0003800200 */
.L_x_23732:
        /* <DEDUP_REMOVED lines=18> */
.L_x_23765:
[----:B------:R-:W2:Y:S02]  /*48b0*/  LDG.E.U8 R2, desc[UR36][R2.64] ;  /* 0x0000002402027981 */ /* 0x000ea4000c1e1100 */
[----:B--2---:R-:W-:Y:S01]  /*48c0*/  I2FP.F32.U32 R23, R2 ;  /* 0x0000000200177245 */ /* 0x004fe20000201000 */
[----:B------:R-:W-:Y:S06]  /*48d0*/  BRA `(.L_x_23767) ;  /* 0x0000000c00447947 */ /* 0x000fec0003800000 */
.L_x_23764:
        /* <DEDUP_REMOVED lines=9> */
.L_x_23769:
[----:B------:R-:W2:Y:S02]  /*4970*/  LDG.E R2, desc[UR36][R2.64] ;  /* 0x0000002402027981 */ /* 0x000ea4000c1e1900 */
[----:B--2---:R-:W-:Y:S01]  /*4980*/  I2FP.F32.S32 R23, R2 ;  /* 0x0000000200177245 */ /* 0x004fe20000201400 */
[----:B------:R-:W-:Y:S06]  /*4990*/  BRA `(.L_x_23767) ;  /* 0x0000000c00147947 */ /* 0x000fec0003800000 */
.L_x_23768:
[----:B------:R-:W2:Y:S02]  /*49a0*/  LDG.E.U16 R2, desc[UR36][R2.64] ;  /* 0x0000002402027981 */ /* 0x000ea4000c1e1500 */
[----:B--2---:R0:W1:Y:S01]  /*49b0*/  I2F.S16 R23, R2 ;  /* 0x0000000200177306 */ /* 0x0040620000101400 */
[----:B------:R-:W-:Y:S05]  /*49c0*/  BRA `(.L_x_23767) ;  /* 0x0000000c00087947 */ /* 0x000fea0003800000 */
.L_x_23763:
        /* <DEDUP_REMOVED lines=8> */
.L_x_23771:
[----:B------:R-:W2:Y:S02]  /*4a50*/  LDG.E.U16 R2, desc[UR36][R2.64] ;  /* 0x0000002402027981 */ /* 0x000ea4000c1e1500 */
[----:B--2---:R-:W-:Y:S01]  /*4a60*/  HADD2.F32 R23, -RZ, R2.H0_H0 ;  /* 0x20000002ff177230 */ /* 0x004fe20000004100 */
[----:B------:R-:W-:Y:S06]  /*4a70*/  BRA `(.L_x_23767) ;  /* 0x0000000800dc7947 */ /* 0x000fec0003800000 */
.L_x_23770:
        /* <DEDUP_REMOVED lines=8> */
.L_x_23773:
[----:B------:R-:W2:Y:S02]  /*4b00*/  LDG.E.U16 R2, desc[UR36][R2.64] ;  /* 0x0000002402027981 */ /* 0x000ea4000c1e1500 */
[----:B--2---:R-:W-:Y:S01]  /*4b10*/  HADD2.F32 R23, -RZ, R2.H0_H0 ;  /* 0x20000002ff177230 */ /* 0x004fe20000004100 */
[----:B------:R-:W-:Y:S06]  /*4b20*/  BRA `(.L_x_23767) ;  /* 0x0000000800b07947 */ /* 0x000fec0003800000 */
.L_x_23772:
        /* <DEDUP_REMOVED lines=11> */
.L_x_23762:
        /* <DEDUP_REMOVED lines=12> */
.L_x_23776:
        /* <DEDUP_REMOVED lines=11> */
.L_x_23775:
        /* <DEDUP_REMOVED lines=25> */
.L_x_23778:
        /* <DEDUP_REMOVED lines=12> */
.L_x_23777:
[----:B------:R-:W2:Y:S02]  /*4fa0*/  LDG.E.U16 R2, desc[UR36][R2.64] ;  /* 0x0000002402027981 */ /* 0x000ea4000c1e1500 */
[----:B--2---:R-:W-:Y:S01]  /*4fb0*/  IMAD.U32 R23, R2, 0x10000, RZ ;  /* 0x0001000002177824 */ /* 0x004fe200078e00ff */
[----:B------:R-:W-:Y:S06]  /*4fc0*/  BRA `(.L_x_23767) ;  /* 0x0000000400887947 */ /* 0x000fec0003800000 */
.L_x_23774:
        /* <DEDUP_REMOVED lines=11> */
.L_x_23781:
        /* <DEDUP_REMOVED lines=20> */
.L_x_23783:
[----:B------:R-:W-:Y:S05]  /*51c0*/  BSYNC.RECONVERGENT B0 ;  /* 0x0000000000007941 */ /* 0x000fea0003800200 */
.L_x_23782:
[----:B------:R-:W-:Y:S02]  /*51d0*/  SHF.L.U32 R0, R0, 0x14, RZ ;  /* 0x0000001400007819 */ /* 0x000fe400000006ff */
[----:B------:R-:W-:-:S04]  /*51e0*/  LEA R2, R2, 0x3b800000, 0x17 ;  /* 0x3b80000002027811 */ /* 0x000fc800078eb8ff */
[----:B------:R-:W-:Y:S01]  /*51f0*/  LOP3.LUT R23, R2, R0, R23, 0xfe, !PT ;  /* 0x0000000002177212 */ /* 0x000fe200078efe17 */
[----:B------:R-:W-:Y:S06]  /*5200*/  BRA `(.L_x_23767) ;  /* 0x0000000000f87947 */ /* 0x000fec0003800000 */
.L_x_23780:
        /* <DEDUP_REMOVED lines=20> */
.L_x_23785:
[----:B------:R-:W-:Y:S05]  /*5350*/  BSYNC.RECONVERGENT B0 ;  /* 0x0000000000007941 */ /* 0x000fea0003800200 */
.L_x_23784:
[----:B------:R-:W-:Y:S01]  /*5360*/  IMAD.SHL.U32 R0, R0, 0x200000, RZ ;  /* 0x0020000000007824 */ /* 0x000fe200078e00ff */
[----:B------:R-:W-:-:S04]  /*5370*/  LEA R2, R2, 0x37800000, 0x17 ;  /* 0x3780000002027811 */ /* 0x000fc800078eb8ff */
[----:B------:R-:W-:Y:S01]  /*5380*/  LOP3.LUT R23, R2, R0, R23, 0xfe, !PT ;  /* 0x0000000002177212 */ /* 0x000fe200078efe17 */
[----:B------:R-:W-:Y:S06]  /*5390*/  BRA `(.L_x_23767) ;  /* 0x0000000000947947 */ /* 0x000fec0003800000 */
.L_x_23779:
[----:B------:R-:W-:-:S09]  /*53a0*/  UISETP.NE.AND UP0, UPT, UR4, 0x1c, UPT ;  /* 0x0000001c0400788c */ /* 0x000fd2000bf05270 */
[----:B------:R-:W-:Y:S05]  /*53b0*/  BRA.U !UP0, `(.L_x_23786) ;  /* 0x0000000108847547 */ /* 0x000fea000b800000 */
[----:B------:R-:W-:-:S09]  /*53c0*/  UISETP.NE.AND UP0, UPT, UR4, 0x1d, UPT ;  /* 0x0000001d0400788c */ /* 0x000fd2000bf05270 */
[----:B------:R-:W-:Y:S05]  /*53d0*/  BRA.U !UP0, `(.L_x_23787) ;  /* 0x0000000108707547 */ /* 0x000fea000b800000 */
[----:B------:R-:W-:-:S09]  /*53e0*/  UISETP.NE.AND UP0, UPT, UR4, 0x2c, UPT ;  /* 0x0000002c0400788c */ /* 0x000fd2000bf05270 */
[----:B------:R-:W-:Y:S05]  /*53f0*/  BRA.U !UP0, `(.L_x_23788) ;  /* 0x0000000108487547 */ /* 0x000fea000b800000 */
.L_x_23766:
        /* <DEDUP_REMOVED lines=16> */
.L_x_23789:
[----:B------:R-:W-:Y:S01]  /*5500*/  IMAD.MOV.U32 R23, RZ, RZ, RZ ;  /* 0x000000ffff177224 */ /* 0x000fe200078e00ff */
[----:B------:R-:W-:Y:S06]  /*5510*/  BRA `(.L_x_23767) ;  /* 0x0000000000347947 */ /* 0x000fec0003800000 */
.L_x_23788:
        /* <DEDUP_REMOVED lines=8> */
.L_x_23787:
[----:B------:R-:W2:Y:S02]  /*55a0*/  LDG.E.64 R2, desc[UR36][R2.64] ;  /* 0x0000002402027981 */ /* 0x000ea4000c1e1b00 */
[----:B--2---:R0:W1:Y:S02]  /*55b0*/  I2F.U64 R23, R2 ;  /* 0x0000000200177312 */ /* 0x0040640000301000 */
[----:B01----:R-:W-:Y:S05]  /*55c0*/  BRA `(.L_x_23767) ;  /* 0x0000000000087947 */ /* 0x003fea0003800000 */
.L_x_23786:
[----:B------:R-:W2:Y:S02]  /*55d0*/  LDG.E R2, desc[UR36][R2.64] ;  /* 0x0000002402027981 */ /* 0x000ea4000c1e1900 */
[----:B--2---:R-:W-:-:S07]  /*55e0*/  I2FP.F32.U32 R23, R2 ;  /* 0x0000000200177245 */ /* 0x004fce0000201000 */
.L_x_23767:
[----:B------:R-:W-:Y:S05]  /*55f0*/  BSYNC.RECONVERGENT B6 ;  /* 0x0000000000067941 */ /* 0x000fea0003800200 */
.L_x_23761:
        /* <DEDUP_REMOVED lines=18> */
.L_x_23794:
[----:B------:R-:W2:Y:S02]  /*5720*/  LDG.E.U8 R2, desc[UR36][R2.64] ;  /* 0x0000002402027981 */ /* 0x000ea4000c1e1100 */
[----:B--2---:R-:W-:Y:S01]  /*5730*/  I2FP.F32.U32 R5, R2 ;  /* 0x0000000200057245 */ /* 0x004fe20000201000 */
[----:B------:R-:W-:Y:S06]  /*5740*/  BRA `(.L_x_23796) ;  /* 0x0000000c00447947 */ /* 0x000fec0003800000 */
.L_x_23793:
        /* <DEDUP_REMOVED lines=9> */
.L_x_23798:
[----:B------:R-:W2:Y:S02]  /*57e0*/  LDG.E R2, desc[UR36][R2.64] ;  /* 0x0000002402027981 */ /* 0x000ea4000c1e1900 */
[----:B--2---:R-:W-:Y:S01]  /*57f0*/  I2FP.F32.S32 R5, R2 ;  /* 0x0000000200057245 */ /* 0x004fe20000201400 */
[----:B------:R-:W-:Y:S06]  /*5800*/  BRA `(.L_x_23796) ;  /* 0x0000000c00147947 */ /* 0x000fec0003800000 */
.L_x_23797:
[----:B------:R-:W2:Y:S02]  /*5810*/  LDG.E.U16 R2, desc[UR36][R2.64] ;  /* 0x0000002402027981 */ /* 0x000ea4000c1e1500 */
[----:B--2---:R2:W0:Y:S01]  /*5820*/  I2F.S16 R5, R2 ;  /* 0x0000000200057306 */ /* 0x0044220000101400 */
[----:B------:R-:W-:Y:S05]  /*5830*/  BRA `(.L_x_23796) ;  /* 0x0000000c00087947 */ /* 0x000fea0003800000 */
.L_x_23792:
        /* <DEDUP_REMOVED lines=8> */
.L_x_23800:
[----:B------:R-:W2:Y:S02]  /*58c0*/  LDG.E.U16 R2, desc[UR36][R2.64] ;  /* 0x0000002402027981 */ /* 0x000ea4000c1e1500 */
[----:B--2---:R-:W-:Y:S01]  /*58d0*/  HADD2.F32 R5, -RZ, R2.H0_H0 ;  /* 0x20000002ff057230 */ /* 0x004fe20000004100 */
[----:B------:R-:W-:Y:S06]  /*58e0*/  BRA `(.L_x_23796) ;  /* 0x0000000800dc7947 */ /* 0x000fec0003800000 */
.L_x_23799:
        /* <DEDUP_REMOVED lines=8> */
.L_x_23802:
[----:B------:R-:W2:Y:S02]  /*5970*/  LDG.E.U16 R2, desc[UR36][R2.64] ;  /* 0x0000002402027981 */ /* 0x000ea4000c1e1500 */
[----:B--2---:R-:W-:Y:S01]  /*5980*/  HADD2.F32 R5, -RZ, R2.H0_H0 ;  /* 0x20000002ff057230 */ /* 0x004fe20000004100 */
[----:B------:R-:W-:Y:S06]  /*5990*/  BRA `(.L_x_23796) ;  /* 0x0000000800b07947 */ /* 0x000fec0003800000 */
.L_x_23801:
        /* <DEDUP_REMOVED lines=11> */
.L_x_23791:
        /* <DEDUP_REMOVED lines=12> */
.L_x_23805:
        /* <DEDUP_REMOVED lines=11> */
.L_x_23804:
        /* <DEDUP_REMOVED lines=25> */
.L_x_23807:
        /* <DEDUP_REMOVED lines=12> */
.L_x_23806:
[----:B------:R-:W2:Y:S02]  /*5e10*/  LDG.E.U16 R2, desc[UR36][R2.64] ;  /* 0x0000002402027981 */ /* 0x000ea4000c1e1500 */
[----:B--2---:R-:W-:Y:S01]  /*5e20*/  IMAD.U32 R5, R2, 0x10000, RZ ;  /* 0x0001000002057824 */ /* 0x004fe200078e00ff */
[----:B------:R-:W-:Y:S06]  /*5e30*/  BRA `(.L_x_23796) ;  /* 0x0000000400887947 */ /* 0x000fec0003800000 */
.L_x_23803:
        /* <DEDUP_REMOVED lines=11> */
.L_x_23810:
        /* <DEDUP_REMOVED lines=20> */
.L_x_23812:
[----:B------:R-:W-:Y:S05]  /*6030*/  BSYNC.RECONVERGENT B0 ;  /* 0x0000000000007941 */ /* 0x000fea0003800200 */
.L_x_23811:
[----:B------:R-:W-:Y:S01]  /*6040*/  IMAD.SHL.U32 R0, R0, 0x100000, RZ ;  /* 0x0010000000007824 */ /* 0x000fe200078e00ff */
[----:B------:R-:W-:-:S04]  /*6050*/  LEA R2, R2, 0x3b800000, 0x17 ;  /* 0x3b80000002027811 */ /* 0x000fc800078eb8ff */
[----:B------:R-:W-:Y:S01]  /*6060*/  LOP3.LUT R5, R2, R0, R7, 0xfe, !PT ;  /* 0x0000000002057212 */ /* 0x000fe200078efe07 */
[----:B------:R-:W-:Y:S06]  /*6070*/  BRA `(.L_x_23796) ;  /* 0x0000000000f87947 */ /* 0x000fec0003800000 */
.L_x_23809:
        /* <DEDUP_REMOVED lines=20> */
.L_x_23814:
[----:B------:R-:W-:Y:S05]  /*61c0*/  BSYNC.RECONVERGENT B0 ;  /* 0x0000000000007941 */ /* 0x000fea0003800200 */
.L_x_23813:
[----:B------:R-:W-:Y:S01]  /*61d0*/  IMAD.SHL.U32 R0, R0, 0x200000, RZ ;  /* 0x0020000000007824 */ /* 0x000fe200078e00ff */
[----:B------:R-:W-:-:S04]  /*61e0*/  LEA R2, R2, 0x37800000, 0x17 ;  /* 0x3780000002027811 */ /* 0x000fc800078eb8ff */
[----:B------:R-:W-:Y:S01]  /*61f0*/  LOP3.LUT R5, R2, R0, R7, 0xfe, !PT ;  /* 0x0000000002057212 */ /* 0x000fe200078efe07 */
[----:B------:R-:W-:Y:S06]  /*6200*/  BRA `(.L_x_23796) ;  /* 0x0000000000947947 */ /* 0x000fec0003800000 */
.L_x_23808:
[----:B------:R-:W-:-:S09]  /*6210*/  UISETP.NE.AND UP0, UPT, UR4, 0x1c, UPT ;  /* 0x0000001c0400788c */ /* 0x000fd2000bf05270 */
[----:B------:R-:W-:Y:S05]  /*6220*/  BRA.U !UP0, `(.L_x_23815) ;  /* 0x0000000108847547 */ /* 0x000fea000b800000 */
[----:B------:R-:W-:-:S09]  /*6230*/  UISETP.NE.AND UP0, UPT, UR4, 0x1d, UPT ;  /* 0x0000001d0400788c */ /* 0x000fd2000bf05270 */
[----:B------:R-:W-:Y:S05]  /*6240*/  BRA.U !UP0, `(.L_x_23816) ;  /* 0x0000000108707547 */ /* 0x000fea000b800000 */
[----:B------:R-:W-:-:S09]  /*6250*/  UISETP.NE.AND UP0, UPT, UR4, 0x2c, UPT ;  /* 0x0000002c0400788c */ /* 0x000fd2000bf05270 */
[----:B------:R-:W-:Y:S05]  /*6260*/  BRA.U !UP0, `(.L_x_23817) ;  /* 0x0000000108487547 */ /* 0x000fea000b800000 */
.L_x_23795:
        /* <DEDUP_REMOVED lines=16> */
.L_x_23818:
[----:B------:R-:W-:Y:S01]  /*6370*/  IMAD.MOV.U32 R5, RZ, RZ, RZ ;  /* 0x000000ffff057224 */ /* 0x000fe200078e00ff */
[----:B------:R-:W-:Y:S06]  /*6380*/  BRA `(.L_x_23796) ;  /* 0x0000000000347947 */ /* 0x000fec0003800000 */
.L_x_23817:
        /* <DEDUP_REMOVED lines=8> */
.L_x_23816:
[----:B------:R-:W2:Y:S02]  /*6410*/  LDG.E.64 R2, desc[UR36][R2.64] ;  /* 0x0000002402027981 */ /* 0x000ea4000c1e1b00 */
[----:B--2---:R0:W1:Y:S02]  /*6420*/  I2F.U64 R5, R2 ;  /* 0x0000000200057312 */ /* 0x0040640000301000 */
[----:B01----:R-:W-:Y:S05]  /*6430*/  BRA `(.L_x_23796) ;  /* 0x0000000000087947 */ /* 0x003fea0003800000 */
.L_x_23815:
[----:B------:R-:W2:Y:S02]  /*6440*/  LDG.E R2, desc[UR36][R2.64] ;  /* 0x0000002402027981 */ /* 0x000ea4000c1e1900 */
[----:B--2---:R-:W-:-:S07]  /*6450*/  I2FP.F32.U32 R5, R2 ;  /* 0x0000000200057245 */ /* 0x004fce0000201000 */
.L_x_23796:
[----:B------:R-:W-:Y:S05]  /*6460*/  BSYNC.RECONVERGENT B6 ;  /* 0x0000000000067941 */ /* 0x000fea0003800200 */
.L_x_23790:
[----:B------:R-:W2:Y:S01]  /*6470*/  LDCU.64 UR6, c[0x0][0x710] ;  /* 0x0000e200ff0677ac */ /* 0x000ea20008000a00 */
[----:B---3-5:R-:W-:Y:S01]  /*6480*/  FADD.FTZ R23, -R23, R18 ;  /* 0x0000001217177221 */ /* 0x028fe20000010100 */
[----:B------:R-:W-:-:S03]  /*6490*/  UPRMT UR4, UR40, 0x9910, URZ ;  /* 0x0000991028047896 */ /* 0x000fc600080000ff */
[----:B----4-:R-:W-:Y:S01]  /*64a0*/  FMUL.FTZ R23, R23, R22 ;  /* 0x0000001617177220 */ /* 0x010fe20000410000 */
[----:B------:R-:W-:-:S03]  /*64b0*/  UISETP.GT.AND UP0, UPT, UR4, 0x9, UPT ;  /* 0x000000090400788c */ /* 0x000fc6000bf04270 */
[----:B01----:R-:W-:Y:S01]  /*64c0*/  FFMA.FTZ R24, R23, R5, R24 ;  /* 0x0000000517187223 */ /* 0x003fe20000010018 */
        /* <DEDUP_REMOVED lines=14> */
.L_x_23822:
[----:B------:R-:W0:Y:S02]  /*65b0*/  F2I.S64.TRUNC R24, R24 ;  /* 0x0000001800187311 */ /* 0x000e24000020d900 */
[----:B0-----:R-:W-:-:S05]  /*65c0*/  IMAD.MOV.U32 R5, RZ, RZ, R24 ;  /* 0x000000ffff057224 */ /* 0x001fca00078e0018 */
[----:B------:R4:W-:Y:S01]  /*65d0*/  STG.E.U8 desc[UR36][R2.64], R5 ;  /* 0x0000000502007986 */ /* 0x0009e2000c101124 */
[----:B------:R-:W-:Y:S05]  /*65e0*/  BRA `(.L_x_23824) ;  /* 0x0000000c002c7947 */ /* 0x000fea0003800000 */
.L_x_23821:
        /* <DEDUP_REMOVED lines=9> */
.L_x_23826:
[----:B------:R-:W0:Y:S02]  /*6680*/  F2I.FTZ.TRUNC.NTZ R5, R24 ;  /* 0x0000001800057305 */ /* 0x000e24000021f100 */
[----:B0-----:R2:W-:Y:S01]  /*6690*/  STG.E desc[UR36][R2.64], R5 ;  /* 0x0000000502007986 */ /* 0x0015e2000c101924 */
[----:B------:R-:W-:Y:S05]  /*66a0*/  BRA `(.L_x_23824) ;  /* 0x0000000800fc7947 */ /* 0x000fea0003800000 */
.L_x_23825:
[----:B------:R-:W0:Y:S02]  /*66b0*/  F2I.FTZ.TRUNC.NTZ R5, R24 ;  /* 0x0000001800057305 */ /* 0x000e24000021f100 */
[----:B0-----:R0:W-:Y:S01]  /*66c0*/  STG.E.U16 desc[UR36][R2.64], R5 ;  /* 0x0000000502007986 */ /* 0x0011e2000c101524 */
[----:B------:R-:W-:Y:S05]  /*66d0*/  BRA `(.L_x_23824) ;  /* 0x0000000800f07947 */ /* 0x000fea0003800000 */
.L_x_23820:
        /* <DEDUP_REMOVED lines=8> */
.L_x_23828:
[----:B------:R-:W-:-:S05]  /*6760*/  F2FP.F16.F32.PACK_AB R24, RZ, R24 ;  /* 0x00000018ff18723e */ /* 0x000fca00000000ff */
[----:B------:R0:W-:Y:S01]  /*6770*/  STG.E.U16 desc[UR36][R2.64], R24 ;  /* 0x0000001802007986 */ /* 0x0001e2000c101524 */
[----:B------:R-:W-:Y:S05]  /*6780*/  BRA `(.L_x_23824) ;  /* 0x0000000800c47947 */ /* 0x000fea0003800000 */
.L_x_23827:
        /* <DEDUP_REMOVED lines=9> */
.L_x_23830:
[----:B------:R-:W-:-:S04]  /*6820*/  F2FP.F16.F32.PACK_AB R5, RZ, R24 ;  /* 0x00000018ff05723e */ /* 0x000fc800000000ff */
[----:B------:R-:W-:-:S05]  /*6830*/  PRMT R5, R5, 0x5410, RZ ;  /* 0x0000541005057816 */ /* 0x000fca00000000ff */
[----:B------:R0:W-:Y:S01]  /*6840*/  STG.E desc[UR36][R2.64], R5 ;  /* 0x0000000502007986 */ /* 0x0001e2000c101924 */
[----:B------:R-:W-:Y:S05]  /*6850*/  BRA `(.L_x_23824) ;  /* 0x0000000800907947 */ /* 0x000fea0003800000 */
.L_x_23829:
[----:B------:R-:W-:-:S06]  /*6860*/  FMUL.FTZ R4, R24, 1 ;  /* 0x3f80000018047820 */ /* 0x000fcc0000410000 */
[----:B------:R-:W0:Y:S02]  /*6870*/  F2F.F64.F32 R4, R4 ;  /* 0x0000000400047310 */ /* 0x000e240000201800 */
[----:B0-----:R0:W-:Y:S01]  /*6880*/  STG.E.64 desc[UR36][R2.64], R4 ;  /* 0x0000000402007986 */ /* 0x0011e2000c101b24 */
[----:B------:R-:W-:Y:S05]  /*6890*/  BRA `(.L_x_23824) ;  /* 0x0000000800807947 */ /* 0x000fea0003800000 */
.L_x_23819:
        /* <DEDUP_REMOVED lines=12> */
.L_x_23833:
[----:B------:R-:W-:Y:S01]  /*6960*/  FMUL.FTZ R4, R24, 1 ;  /* 0x3f80000018047820 */ /* 0x000fe20000410000 */
[----:B------:R-:W-:-:S05]  /*6970*/  CS2R R6, SRZ ;  /* 0x0000000000067805 */ /* 0x000fca000001ff00 */
[----:B------:R-:W0:Y:S02]  /*6980*/  F2F.F64.F32 R4, R4 ;  /* 0x0000000400047310 */ /* 0x000e240000201800 */
[----:B0-----:R0:W-:Y:S01]  /*6990*/  STG.E.128 desc[UR36][R2.64], R4 ;  /* 0x0000000402007986 */ /* 0x0011e2000c101d24 */
[----:B------:R-:W-:Y:S05]  /*69a0*/  BRA `(.L_x_23824) ;  /* 0x00000008003c7947 */ /* 0x000fea0003800000 */
.L_x_23832:
        /* <DEDUP_REMOVED lines=18> */
.L_x_23837:
[----:B------:R-:W-:Y:S05]  /*6ad0*/  BSYNC.RECONVERGENT B0 ;  /* 0x0000000000007941 */ /* 0x000fea0003800200 */
.L_x_23836:
[----:B------:R-:W-:-:S05]  /*6ae0*/  LOP3.LUT R7, R0, 0x80, R7, 0xf8, !PT ;  /* 0x0000008000077812 */ /* 0x000fca00078ef807 */
[----:B------:R0:W-:Y:S01]  /*6af0*/  STG.E.U8 desc[UR36][R2.64], R7 ;  /* 0x0000000702007986 */ /* 0x0001e2000c101124 */
[----:B------:R-:W-:Y:S05]  /*6b00*/  BRA `(.L_x_23824) ;  /* 0x0000000400e47947 */ /* 0x000fea0003800000 */
.L_x_23835:
        /* <DEDUP_REMOVED lines=14> */
.L_x_23839:
[----:B------:R-:W-:Y:S05]  /*6bf0*/  BSYNC.RECONVERGENT B0 ;  /* 0x0000000000007941 */ /* 0x000fea0003800200 */
.L_x_23838:
[----:B------:R-:W-:-:S05]  /*6c00*/  LOP3.LUT R5, R0, 0x80, R7, 0xf8, !PT ;  /* 0x0000008000057812 */ /* 0x000fca00078ef807 */
[----:B------:R0:W-:Y:S01]  /*6c10*/  STG.E.U8 desc[UR36][R2.64], R5 ;  /* 0x0000000502007986 */ /* 0x0001e2000c101124 */
[----:B------:R-:W-:Y:S05]  /*6c20*/  BRA `(.L_x_23824) ;  /* 0x00000004009c7947 */ /* 0x000fea0003800000 */
.L_x_23834:
[----:B------:R-:W-:-:S05]  /*6c30*/  F2FP.BF16.F32.PACK_AB R24, RZ, R24 ;  /* 0x00000018ff18723e */ /* 0x000fca00000010ff */
[----:B------:R0:W-:Y:S01]  /*6c40*/  STG.E.U16 desc[UR36][R2.64], R24 ;  /* 0x0000001802007986 */ /* 0x0001e2000c101524 */
[----:B------:R-:W-:Y:S05]  /*6c50*/  BRA `(.L_x_23824) ;  /* 0x0000000400907947 */ /* 0x000fea0003800000 */
.L_x_23831:
        /* <DEDUP_REMOVED lines=11> */
.L_x_23842:
        /* <DEDUP_REMOVED lines=12> */
.L_x_23845:
[----:B------:R-:W-:-:S04]  /*6dd0*/  SHF.R.U32.HI R0, RZ, 0x14, R24 ;  /* 0x00000014ff007819 */ /* 0x000fc80000011618 */
[----:B------:R-:W-:-:S04]  /*6de0*/  LOP3.LUT R5, R0, 0x1, RZ, 0xc0, !PT ;  /* 0x0000000100057812 */ /* 0x000fc800078ec0ff */
[----:B------:R-:W-:-:S04]  /*6df0*/  IADD3 R0, PT, PT, R24, 0x487ffff, R5 ;  /* 0x0487ffff18007810 */ /* 0x000fc80007ffe005 */
[----:B------:R-:W-:-:S04]  /*6e00*/  SHF.R.U32.HI R0, RZ, 0x14, R0 ;  /* 0x00000014ff007819 */ /* 0x000fc80000011600 */
[----:B------:R-:W-:-:S07]  /*6e10*/  LOP3.LUT R4, R0, 0xff, RZ, 0xc0, !PT ;  /* 0x000000ff00047812 */ /* 0x000fce00078ec0ff */
.L_x_23846:
[----:B------:R-:W-:-:S04]  /*6e20*/  SHF.R.U32.HI R5, RZ, 0x18, R24 ;  /* 0x00000018ff057819 */ /* 0x000fc80000011618 */
[----:B------:R-:W-:-:S04]  /*6e30*/  LOP3.LUT R4, R4, 0x80, R5, 0xf8, !PT ;  /* 0x0000008004047812 */ /* 0x000fc800078ef805 */
[----:B------:R-:W-:-:S07]  /*6e40*/  PRMT R0, R4, 0x7610, R0 ;  /* 0x0000761004007816 */ /* 0x000fce0000000000 */
.L_x_23844:
[----:B------:R-:W-:Y:S05]  /*6e50*/  BSYNC.RECONVERGENT B0 ;  /* 0x0000000000007941 */ /* 0x000fea0003800200 */
.L_x_23843:
[----:B------:R0:W-:Y:S01]  /*6e60*/  STG.E.U8 desc[UR36][R2.64], R0 ;  /* 0x0000000002007986 */ /* 0x0001e2000c101124 */
[----:B------:R-:W-:Y:S05]  /*6e70*/  BRA `(.L_x_23824) ;  /* 0x0000000400087947 */ /* 0x000fea0003800000 */
.L_x_23841:
        /* <DEDUP_REMOVED lines=12> */
.L_x_23849:
[----:B------:R-:W-:-:S04]  /*6f40*/  SHF.R.U32.HI R0, RZ, 0x15, R24 ;  /* 0x00000015ff007819 */ /* 0x000fc80000011618 */
[----:B------:R-:W-:-:S04]  /*6f50*/  LOP3.LUT R5, R0, 0x1, RZ, 0xc0, !PT ;  /* 0x0000000100057812 */ /* 0x000fc800078ec0ff */
[----:B------:R-:W-:-:S04]  /*6f60*/  IADD3 R0, PT, PT, R24, 0x88fffff, R5 ;  /* 0x088fffff18007810 */ /* 0x000fc80007ffe005 */
[----:B------:R-:W-:-:S04]  /*6f70*/  SHF.R.U32.HI R0, RZ, 0x15, R0 ;  /* 0x00000015ff007819 */ /* 0x000fc80000011600 */
[----:B------:R-:W-:-:S07]  /*6f80*/  LOP3.LUT R4, R0, 0xff, RZ, 0xc0, !PT ;  /* 0x000000ff00047812 */ /* 0x000fce00078ec0ff */
.L_x_23850:
[----:B------:R-:W-:-:S04]  /*6f90*/  SHF.R.U32.HI R5, RZ, 0x18, R24 ;  /* 0x00000018ff057819 */ /* 0x000fc80000011618 */
[----:B------:R-:W-:-:S04]  /*6fa0*/  LOP3.LUT R4, R4, 0x80, R5, 0xf8, !PT ;  /* 0x0000008004047812 */ /* 0x000fc800078ef805 */
[----:B------:R-:W-:-:S07]  /*6fb0*/  PRMT R0, R4, 0x7610, R0 ;  /* 0x0000761004007816 */ /* 0x000fce0000000000 */
.L_x_23848:
[----:B------:R-:W-:Y:S05]  /*6fc0*/  BSYNC.RECONVERGENT B0 ;  /* 0x0000000000007941 */ /* 0x000fea0003800200 */
.L_x_23847:
[----:B------:R0:W-:Y:S01]  /*6fd0*/  STG.E.U8 desc[UR36][R2.64], R0 ;  /* 0x0000000002007986 */ /* 0x0001e2000c101124 */
[----:B------:R-:W-:Y:S05]  /*6fe0*/  BRA `(.L_x_23824) ;  /* 0x0000000000ac7947 */ /* 0x000fea0003800000 */
.L_x_23840:
[----:B------:R-:W-:-:S09]  /*6ff0*/  UISETP.NE.AND UP0, UPT, UR4, 0x1c, UPT ;  /* 0x0000001c0400788c */ /* 0x000fd2000bf05270 */
[----:B------:R-:W-:Y:S05]  /*7000*/  BRA.U !UP0, `(.L_x_23851) ;  /* 0x00000001089c7547 */ /* 0x000fea000b800000 */
[----:B------:R-:W-:-:S09]  /*7010*/  UISETP.NE.AND UP0, UPT, UR4, 0x1d, UPT ;  /* 0x0000001d0400788c */ /* 0x000fd2000bf05270 */
[----:B------:R-:W-:Y:S05]  /*7020*/  BRA.U !UP0, `(.L_x_23852) ;  /* 0x0000000108887547 */ /* 0x000fea000b800000 */
[----:B------:R-:W-:-:S09]  /*7030*/  UISETP.NE.AND UP0, UPT, UR4, 0x2c, UPT ;  /* 0x0000002c0400788c */ /* 0x000fd2000bf05270 */
[----:B------:R-:W-:Y:S05]  /*7040*/  BRA.U !UP0, `(.L_x_23853) ;  /* 0x0000000108447547 */ /* 0x000fea000b800000 */
.L_x_23823:
        /* <DEDUP_REMOVED lines=16> */
.L_x_23854:
[----:B------:R-:W-:Y:S05]  /*7150*/  BRA `(.L_x_23824) ;  /* 0x0000000000507947 */ /* 0x000fea0003800000 */
.L_x_23853:
        /* <DEDUP_REMOVED lines=15> */
.L_x_23852:
[----:B------:R-:W0:Y:S02]  /*7250*/  F2I.U64.TRUNC R24, R24 ;  /* 0x0000001800187311 */ /* 0x000e24000020d800 */
[----:B0-----:R0:W-:Y:S01]  /*7260*/  STG.E.64 desc[UR36][R2.64], R24 ;  /* 0x0000001802007986 */ /* 0x0011e2000c101b24 */
[----:B------:R-:W-:Y:S05]  /*7270*/  BRA `(.L_x_23824) ;  /* 0x0000000000087947 */ /* 0x000fea0003800000 */
.L_x_23851:
[----:B------:R-:W0:Y:S02]  /*7280*/  F2I.FTZ.U32.TRUNC.NTZ R5, R24 ;  /* 0x0000001800057305 */ /* 0x000e24000021f000 */
[----:B0-----:R0:W-:Y:S02]  /*7290*/  STG.E desc[UR36][R2.64], R5 ;  /* 0x0000000502007986 */ /* 0x0011e4000c101924 */
.L_x_23824:
[----:B------:R-:W-:-:S07]  /*72a0*/  VIADD R17, R17, 0x80 ;  /* 0x0000008011117836 */ /* 0x000fce0000000000 */
.L_x_23672:
[----:B------:R-:W-:Y:S05]  /*72b0*/  BSYNC.RECONVERGENT B7 ;  /* 0x0000000000077941 */ /* 0x000fea0003800200 */
.L_x_23671:
[----:B------:R-:W5:Y:S01]  /*72c0*/  LDCU UR4, c[0x0][0x380] ;  /* 0x00007000ff0477ac */ /* 0x000f620008000800 */
[----:B------:R-:W-:Y:S01]  /*72d0*/  BSSY.RECONVERGENT B7, `(.L_x_23855) ;  /* 0x0000718000077945 */ /* 0x000fe20003800200 */
[----:B-----5:R-:W-:-:S13]  /*72e0*/  ISETP.GE.AND P0, PT, R17, UR4, PT ;  /* 0x0000000411007c0c */ /* 0x020fda000bf06270 */
[----:B------:R-:W-:Y:S05]  /*72f0*/  @P0 BRA `(.L_x_23856) ;  /* 0x0000007000540947 */ /* 0x000fea0003800000 */
[----:B------:R-:W5:Y:S01]  /*7300*/  LDCU UR4, c[0x0][0x388] ;  /* 0x00007100ff0477ac */ /* 0x000f620008000800 */
[----:B0-----:R-:W-:Y:S02]  /*7310*/  HFMA2 R0, -RZ, RZ, 0, 0 ;  /* 0x00000000ff007431 */ /* 0x001fe400000001ff */
[----:B------:R-:W-:Y:S01]  /*7320*/  IMAD.MOV.U32 R19, RZ, RZ, RZ ;  /* 0x000000ffff137224 */ /* 0x000fe200078e00ff */
        /* <DEDUP_REMOVED lines=12> */
[----:B------:R-:W-:-:S05]  /*73f0*/  SHF.R.U32.HI R3, RZ, UR5, R2 ;  /* 0x00000005ff037c19 */ /* 0x000fca0008011602 */
[----:B------:R-:W-:-:S04]  /*7400*/  IMAD.MOV R0, RZ, RZ, -R3 ;  /* 0x000000ffff007224 */ /* 0x000fc800078e0a03 */
[----:B0-----:R-:W-:-:S04]  /*7410*/  IMAD R0, R0, UR6, R17 ;  /* 0x0000000600007c24 */ /* 0x001fc8000f8e0211 */
[C---:B-1----:R-:W-:Y:S02]  /*7420*/  IMAD R22, R0.reuse, UR12, RZ ;  /* 0x0000000c00167c24 */ /* 0x042fe4000f8e02ff */
        /* <DEDUP_REMOVED lines=412> */
.L_x_23857:
[----:B------:R-:W2:Y:S01]  /*8df0*/  LDCU.64 UR6, c[0x0][0x718] ;  /* 0x0000e300ff0677ac */ /* 0x000ea20008000a00 */
[----:B------:R-:W-:Y:S01]  /*8e00*/  BSSY.RECONVERGENT B6, `(.L_x_23858) ;  /* 0x00000e5000067945 */ /* 0x000fe20003800200 */
[----:B------:R-:W-:-:S04]  /*8e10*/  UPRMT UR4, UR42, 0x9910, URZ ;  /* 0x000099102a047896 */ /* 0x000fc800080000ff */
[----:B------:R-:W-:Y:S01]  /*8e20*/  UISETP.GT.AND UP0, UPT, UR4, 0x9, UPT ;  /* 0x000000090400788c */ /* 0x000fe2000bf04270 */
[----:B--234-:R-:W-:-:S04]  /*8e30*/  IADD3 R2, P0, PT, R0, UR6, RZ ;  /* 0x0000000600027c10 */ /* 0x01cfc8000ff1e0ff */
        /* <DEDUP_REMOVED lines=13> */
.L_x_23862:
[----:B------:R-:W2:Y:S02]  /*8f10*/  LDG.E.U8 R2, desc[UR36][R2.64] ;  /* 0x0000002402027981 */ /* 0x000ea4000c1e1100 */
[----:B--2---:R-:W-:Y:S01]  /*8f20*/  I2FP.F32.U32 R18, R2 ;  /* 0x0000000200127245 */ /* 0x004fe20000201000 */
[----:B------:R-:W-:Y:S06]  /*8f30*/  BRA `(.L_x_23864) ;  /* 0x0000000c00447947 */ /* 0x000fec0003800000 */
.L_x_23861:
        /* <DEDUP_REMOVED lines=9> */
.L_x_23866:
[----:B------:R-:W2:Y:S02]  /*8fd0*/  LDG.E R2, desc[UR36][R2.64] ;  /* 0x0000002402027981 */ /* 0x000ea4000c1e1900 */
[----:B--2---:R-:W-:Y:S01]  /*8fe0*/  I2FP.F32.S32 R18, R2 ;  /* 0x0000000200127245 */ /* 0x004fe20000201400 */
[----:B------:R-:W-:Y:S06]  /*8ff0*/  BRA `(.L_x_23864) ;  /* 0x0000000c00147947 */ /* 0x000fec0003800000 */
.L_x_23865:
[----:B------:R-:W2:Y:S02]  /*9000*/  LDG.E.U16 R2, desc[UR36][R2.64] ;  /* 0x0000002402027981 */ /* 0x000ea4000c1e1500 */
[----:B--2---:R2:W3:Y:S01]  /*9010*/  I2F.S16 R18, R2 ;  /* 0x0000000200127306 */ /* 0x0044e20000101400 */
[----:B------:R-:W-:Y:S05]  /*9020*/  BRA `(.L_x_23864) ;  /* 0x0000000c00087947 */ /* 0x000fea0003800000 */
.L_x_23860:
        /* <DEDUP_REMOVED lines=8> */
.L_x_23868:
[----:B------:R-:W2:Y:S02]  /*90b0*/  LDG.E.U16 R2, desc[UR36][R2.64] ;  /* 0x0000002402027981 */ /* 0x000ea4000c1e1500 */
[----:B--2---:R-:W-:Y:S01]  /*90c0*/  HADD2.F32 R18, -RZ, R2.H0_H0 ;  /* 0x20000002ff127230 */ /* 0x004fe20000004100 */
[----:B------:R-:W-:Y:S06]  /*90d0*/  BRA `(.L_x_23864) ;  /* 0x0000000800dc7947 */ /* 0x000fec0003800000 */
.L_x_23867:
        /* <DEDUP_REMOVED lines=8> */
.L_x_23870:
[----:B------:R-:W2:Y:S02]  /*9160*/  LDG.E.U16 R2, desc[UR36][R2.64] ;  /* 0x0000002402027981 */ /* 0x000ea4000c1e1500 */
[----:B--2---:R-:W-:Y:S01]  /*9170*/  HADD2.F32 R18, -RZ, R2.H0_H0 ;  /* 0x20000002ff127230 */ /* 0x004fe20000004100 */
[----:B------:R-:W-:Y:S06]  /*9180*/  BRA `(.L_x_23864) ;  /* 0x0000000800b07947 */ /* 0x000fec0003800000 */
.L_x_23869:
        /* <DEDUP_REMOVED lines=11> */
.L_x_23859:
        /* <DEDUP_REMOVED lines=12> */
.L_x_23873:
        /* <DEDUP_REMOVED lines=11> */
.L_x_23872:
        /* <DEDUP_REMOVED lines=25> */
.L_x_23875:
        /* <DEDUP_REMOVED lines=12> */
.L_x_23874:
[----:B------:R-:W2:Y:S02]  /*9600*/  LDG.E.U16 R2, desc[UR36][R2.64] ;  /* 0x0000002402027981 */ /* 0x000ea4000c1e1500 */
[----:B--2---:R-:W-:Y:S01]  /*9610*/  IMAD.U32 R18, R2, 0x10000, RZ ;  /* 0x0001000002127824 */ /* 0x004fe200078e00ff */
[----:B------:R-:W-:Y:S06]  /*9620*/  BRA `(.L_x_23864) ;  /* 0x0000000400887947 */ /* 0x000fec0003800000 */
.L_x_23871:
        /* <DEDUP_REMOVED lines=11> */
.L_x_23878:
        /* <DEDUP_REMOVED lines=20> */
.L_x_23880:
[----:B------:R-:W-:Y:S05]  /*9820*/  BSYNC.RECONVERGENT B0 ;  /* 0x0000000000007941 */ /* 0x000fea0003800200 */
.L_x_23879:
[----:B------:R-:W-:Y:S01]  /*9830*/  IMAD.SHL.U32 R0, R0, 0x100000, RZ ;  /* 0x0010000000007824 */ /* 0x000fe200078e00ff */
[----:B------:R-:W-:-:S04]  /*9840*/  LEA R2, R2, 0x3b800000, 0x17 ;  /* 0x3b80000002027811 */ /* 0x000fc800078eb8ff */
[----:B------:R-:W-:Y:S01]  /*9850*/  LOP3.LUT R18, R2, R0, R7, 0xfe, !PT ;  /* 0x0000000002127212 */ /* 0x000fe200078efe07 */
[----:B------:R-:W-:Y:S06]  /*9860*/  BRA `(.L_x_23864) ;  /* 0x0000000000f87947 */ /* 0x000fec0003800000 */
.L_x_23877:
        /* <DEDUP_REMOVED lines=20> */
.L_x_23882:
[----:B------:R-:W-:Y:S05]  /*99b0*/  BSYNC.RECONVERGENT B0 ;  /* 0x0000000000007941 */ /* 0x000fea0003800200 */
.L_x_23881:
[----:B------:R-:W-:Y:S02]  /*99c0*/  SHF.L.U32 R0, R0, 0x15, RZ ;  /* 0x0000001500007819 */ /* 0x000fe400000006ff */
[----:B------:R-:W-:-:S04]  /*99d0*/  LEA R2, R2, 0x37800000, 0x17 ;  /* 0x3780000002027811 */ /* 0x000fc800078eb8ff */
[----:B------:R-:W-:Y:S01]  /*99e0*/  LOP3.LUT R18, R2, R0, R7, 0xfe, !PT ;  /* 0x0000000002127212 */ /* 0x000fe200078efe07 */
[----:B------:R-:W-:Y:S06]  /*99f0*/  BRA `(.L_x_23864) ;  /* 0x0000000000947947 */ /* 0x000fec0003800000 */
.L_x_23876:
        /* <DEDUP_REMOVED lines=14> */
.L_x_23863:
        /* <DEDUP_REMOVED lines=16> */
.L_x_23885:
[----:B------:R-:W-:Y:S01]  /*9be0*/  IMAD.MOV.U32 R18, RZ, RZ, RZ ;  /* 0x000000ffff127224 */ /* 0x000fe200078e00ff */
[----:B------:R-:W-:Y:S06]  /*9bf0*/  BRA `(.L_x_23864) ;  /* 0x0000000000147947 */ /* 0x000fec0003800000 */
.L_x_23884:
[----:B------:R-:W2:Y:S02]  /*9c00*/  LDG.E.64 R2, desc[UR36][R2.64] ;  /* 0x0000002402027981 */ /* 0x000ea4000c1e1b00 */
[----:B--2---:R0:W1:Y:S02]  /*9c10*/  I2F.U64 R18, R2 ;  /* 0x0000000200127312 */ /* 0x0040640000301000 */
[----:B01----:R-:W-:Y:S05]  /*9c20*/  BRA `(.L_x_23864) ;  /* 0x0000000000087947 */ /* 0x003fea0003800000 */
.L_x_23883:
[----:B------:R-:W2:Y:S02]  /*9c30*/  LDG.E R2, desc[UR36][R2.64] ;  /* 0x0000002402027981 */ /* 0x000ea4000c1e1900 */
[----:B--2---:R-:W-:-:S07]  /*9c40*/  I2FP.F32.U32 R18, R2 ;  /* 0x0000000200127245 */ /* 0x004fce0000201000 */
.L_x_23864:
[----:B------:R-:W-:Y:S05]  /*9c50*/  BSYNC.RECONVERGENT B6 ;  /* 0x0000000000067941 */ /* 0x000fea0003800200 */
.L_x_23858:
        /* <DEDUP_REMOVED lines=18> */
.L_x_23890:
[----:B------:R-:W2:Y:S02]  /*9d80*/  LDG.E.U8 R2, desc[UR36][R2.64] ;  /* 0x0000002402027981 */ /* 0x000ea4000c1e1100 */
[----:B--2---:R-:W-:Y:S01]  /*9d90*/  I2FP.F32.U32 R22, R2 ;  /* 0x0000000200167245 */ /* 0x004fe20000201000 */
[----:B------:R-:W-:Y:S06]  /*9da0*/  BRA `(.L_x_23892) ;  /* 0x0000000c00447947 */ /* 0x000fec0003800000 */
.L_x_23889:
        /* <DEDUP_REMOVED lines=9> */
.L_x_23894:
[----:B------:R-:W2:Y:S02]  /*9e40*/  LDG.E R2, desc[UR36][R2.64] ;  /* 0x0000002402027981 */ /* 0x000ea4000c1e1900 */
[----:B--2---:R-:W-:Y:S01]  /*9e50*/  I2FP.F32.S32 R22, R2 ;  /* 0x0000000200167245 */ /* 0x004fe20000201400 */
[----:B------:R-:W-:Y:S06]  /*9e60*/  BRA `(.L_x_23892) ;  /* 0x0000000c00147947 */ /* 0x000fec0003800000 */
.L_x_23893:
[----:B------:R-:W2:Y:S02]  /*9e70*/  LDG.E.U16 R2, desc[UR36][R2.64] ;  /* 0x0000002402027981 */ /* 0x000ea4000c1e1500 */
[----:B--2---:R0:W2:Y:S01]  /*9e80*/  I2F.S16 R22, R2 ;  /* 0x0000000200167306 */ /* 0x0040a20000101400 */
[----:B------:R-:W-:Y:S05]  /*9e90*/  BRA `(.L_x_23892) ;  /* 0x0000000c00087947 */ /* 0x000fea0003800000 */
.L_x_23888:
        /* <DEDUP_REMOVED lines=8> */
.L_x_23896:
[----:B------:R-:W2:Y:S02]  /*9f20*/  LDG.E.U16 R2, desc[UR36][R2.64] ;  /* 0x0000002402027981 */ /* 0x000ea4000c1e1500 */
[----:B--2---:R-:W-:Y:S01]  /*9f30*/  HADD2.F32 R22, -RZ, R2.H0_H0 ;  /* 0x20000002ff167230 */ /* 0x004fe20000004100 */
[----:B------:R-:W-:Y:S06]  /*9f40*/  BRA `(.L_x_23892) ;  /* 0x0000000800dc7947 */ /* 0x000fec0003800000 */
.L_x_23895:
        /* <DEDUP_REMOVED lines=8> */
.L_x_23898:
[----:B------:R-:W2:Y:S02]  /*9fd0*/  LDG.E.U16 R2, desc[UR36][R2.64] ;  /* 0x0000002402027981 */ /* 0x000ea4000c1e1500 */
[----:B--2---:R-:W-:Y:S01]  /*9fe0*/  HADD2.F32 R22, -RZ, R2.H0_H0 ;  /* 0x20000002ff167230 */ /* 0x004fe20000004100 */
[----:B------:R-:W-:Y:S06]  /*9ff0*/  BRA `(.L_x_23892) ;  /* 0x0000000800b07947 */ /* 0x000fec0003800000 */
.L_x_23897:
        /* <DEDUP_REMOVED lines=11> */
.L_x_23887:
        /* <DEDUP_REMOVED lines=12> */
.L_x_23901:
        /* <DEDUP_REMOVED lines=11> */
.L_x_23900:
        /* <DEDUP_REMOVED lines=25> */
.L_x_23903:
        /* <DEDUP_REMOVED lines=12> */
.L_x_23902:
[----:B------:R-:W2:Y:S02]  /*a470*/  LDG.E.U16 R2, desc[UR36][R2.64] ;  /* 0x0000002402027981 */ /* 0x000ea4000c1e1500 */
[----:B--2---:R-:W-:Y:S01]  /*a480*/  SHF.L.U32 R22, R2, 0x10, RZ ;  /* 0x0000001002167819 */ /* 0x004fe200000006ff */
[----:B------:R-:W-:Y:S06]  /*a490*/  BRA `(.L_x_23892) ;  /* 0x0000000400887947 */ /* 0x000fec0003800000 */
.L_x_23899:
        /* <DEDUP_REMOVED lines=11> */
.L_x_23906:
        /* <DEDUP_REMOVED lines=20> */
.L_x_23908:
[----:B------:R-:W-:Y:S05]  /*a690*/  BSYNC.RECONVERGENT B0 ;  /* 0x0000000000007941 */ /* 0x000fea0003800200 */
.L_x_23907:
[----:B------:R-:W-:Y:S01]  /*a6a0*/  IMAD.SHL.U32 R0, R0, 0x100000, RZ ;  /* 0x0010000000007824 */ /* 0x000fe200078e00ff */
[----:B------:R-:W-:-:S04]  /*a6b0*/  LEA R2, R2, 0x3b800000, 0x17 ;  /* 0x3b80000002027811 */ /* 0x000fc800078eb8ff */
[----:B------:R-:W-:Y:S01]  /*a6c0*/  LOP3.LUT R22, R2, R0, R7, 0xfe, !PT ;  /* 0x0000000002167212 */ /* 0x000fe200078efe07 */
[----:B------:R-:W-:Y:S06]  /*a6d0*/  BRA `(.L_x_23892) ;  /* 0x0000000000f87947 */ /* 0x000fec0003800000 */
.L_x_23905:
        /* <DEDUP_REMOVED lines=20> */
.L_x_23910:
[----:B------:R-:W-:Y:S05]  /*a820*/  BSYNC.RECONVERGENT B0 ;  /* 0x0000000000007941 */ /* 0x000fea0003800200 */
.L_x_23909:
[----:B------:R-:W-:Y:S01]  /*a830*/  IMAD.SHL.U32 R0, R0, 0x200000, RZ ;  /* 0x0020000000007824 */ /* 0x000fe200078e00ff */
[----:B------:R-:W-:-:S04]  /*a840*/  LEA R2, R2, 0x37800000, 0x17 ;  /* 0x3780000002027811 */ /* 0x000fc800078eb8ff */
[----:B------:R-:W-:Y:S01]  /*a850*/  LOP3.LUT R22, R2, R0, R7, 0xfe, !PT ;  /* 0x0000000002167212 */ /* 0x000fe200078efe07 */
[----:B------:R-:W-:Y:S06]  /*a860*/  BRA `(.L_x_23892) ;  /* 0x0000000000947947 */ /* 0x000fec0003800000 */
.L_x_23904:
        /* <DEDUP_REMOVED lines=14> */
.L_x_23891:
        /* <DEDUP_REMOVED lines=16> */
.L_x_23913:
[----:B------:R-:W-:Y:S01]  /*aa50*/  IMAD.MOV.U32 R22, RZ, RZ, RZ ;  /* 0x000000ffff167224 */ /* 0x000fe200078e00ff */
[----:B------:R-:W-:Y:S06]  /*aa60*/  BRA `(.L_x_23892) ;  /* 0x0000000000147947 */ /* 0x000fec0003800000 */
.L_x_23912:
[----:B------:R-:W2:Y:S02]  /*aa70*/  LDG.E.64 R2, desc[UR36][R2.64] ;  /* 0x0000002402027981 */ /* 0x000ea4000c1e1b00 */
[----:B--2---:R0:W2:Y:S02]  /*aa80*/  I2F.U64 R22, R2 ;  /* 0x0000000200167312 */ /* 0x0040a40000301000 */
[----:B0-2---:R-:W-:Y:S05]  /*aa90*/  BRA `(.L_x_23892) ;  /* 0x0000000000087947 */ /* 0x005fea0003800000 */
.L_x_23911:
[----:B------:R-:W2:Y:S02]  /*aaa0*/  LDG.E R2, desc[UR36][R2.64] ;  /* 0x0000002402027981 */ /* 0x000ea4000c1e1900 */
[----:B--2---:R-:W-:-:S07]  /*aab0*/  I2FP.F32.U32 R22, R2 ;  /* 0x0000000200167245 */ /* 0x004fce0000201000 */
.L_x_23892:
[----:B------:R-:W-:Y:S05]  /*aac0*/  BSYNC.RECONVERGENT B6 ;  /* 0x0000000000067941 */ /* 0x000fea0003800200 */
.L_x_23886:
        /* <DEDUP_REMOVED lines=18> */
.L_x_23918:
[----:B------:R-:W2:Y:S02]  /*abf0*/  LDG.E.U8 R2, desc[UR36][R2.64] ;  /* 0x0000002402027981 */ /* 0x000ea4000c1e1100 */
[----:B--2---:R-:W-:Y:S01]  /*ac00*/  I2FP.F32.U32 R24, R2 ;  /* 0x0000000200187245 */ /* 0x004fe20000201000 */
[----:B------:R-:W-:Y:S06]  /*ac10*/  BRA `(.L_x_23920) ;  /* 0x0000000c00447947 */ /* 0x000fec0003800000 */
.L_x_23917:
        /* <DEDUP_REMOVED lines=9> */
.L_x_23922:
[----:B------:R-:W2:Y:S02]  /*acb0*/  LDG.E R2, desc[UR36][R2.64] ;  /* 0x0000002402027981 */ /* 0x000ea4000c1e1900 */
[----:B--2---:R-:W-:Y:S01]  /*acc0*/  I2FP.F32.S32 R24, R2 ;  /* 0x0000000200187245 */ /* 0x004fe20000201400 */
[----:B------:R-:W-:Y:S06]  /*acd0*/  BRA `(.L_x_23920) ;  /* 0x0000000c00147947 */ /* 0x000fec0003800000 */
.L_x_23921:
[----:B------:R-:W2:Y:S02]  /*ace0*/  LDG.E.U16 R2, desc[UR36][R2.64] ;  /* 0x0000002402027981 */ /* 0x000ea4000c1e1500 */
[----:B--2---:R4:W0:Y:S01]  /*acf0*/  I2F.S16 R24, R2 ;  /* 0x0000000200187306 */ /* 0x0048220000101400 */
[----:B------:R-:W-:Y:S05]  /*ad00*/  BRA `(.L_x_23920) ;  /* 0x0000000c00087947 */ /* 0x000fea0003800000 */
.L_x_23916:
        /* <DEDUP_REMOVED lines=8> */
.L_x_23924:
[----:B------:R-:W2:Y:S02]  /*ad90*/  LDG.E.U16 R2, desc[UR36][R2.64] ;  /* 0x0000002402027981 */ /* 0x000ea4000c1e1500 */
[----:B--2---:R-:W-:Y:S01]  /*ada0*/  HADD2.F32 R24, -RZ, R2.H0_H0 ;  /* 0x20000002ff187230 */ /* 0x004fe20000004100 */
[----:B------:R-:W-:Y:S06]  /*adb0*/  BRA `(.L_x_23920) ;  /* 0x0000000800dc7947 */ /* 0x000fec0003800000 */
.L_x_23923:
        /* <DEDUP_REMOVED lines=8> */
.L_x_23926:
[----:B------:R-:W2:Y:S02]  /*ae40*/  LDG.E.U16 R2, desc[UR36][R2.64] ;  /* 0x0000002402027981 */ /* 0x000ea4000c1e1500 */
[----:B--2---:R-:W-:Y:S01]  /*ae50*/  HADD2.F32 R24, -RZ, R2.H0_H0 ;  /* 0x20000002ff187230 */ /* 0x004fe20000004100 */
[----:B------:R-:W-:Y:S06]  /*ae60*/  BRA `(.L_x_23920) ;  /* 0x0000000800b07947 */ /* 0x000fec0003800000 */
.L_x_23925:
        /* <DEDUP_REMOVED lines=11> */
.L_x_23915:
        /* <DEDUP_REMOVED lines=12> */
.L_x_23929:
        /* <DEDUP_REMOVED lines=11> */
.L_x_23928:
        /* <DEDUP_REMOVED lines=25> */
.L_x_23931:
        /* <DEDUP_REMOVED lines=12> */
.L_x_23930:
[----:B------:R-:W2:Y:S02]  /*b2e0*/  LDG.E.U16 R2, desc[UR36][R2.64] ;  /* 0x0000002402027981 */ /* 0x000ea4000c1e1500 */
[----:B--2---:R-:W-:Y:S01]  /*b2f0*/  IMAD.U32 R24, R2, 0x10000, RZ ;  /* 0x0001000002187824 */ /* 0x004fe200078e00ff */
[----:B------:R-:W-:Y:S06]  /*b300*/  BRA `(.L_x_23920) ;  /* 0x0000000400887947 */ /* 0x000fec0003800000 */
.L_x_23927:
        /* <DEDUP_REMOVED lines=11> */
.L_x_23934:
        /* <DEDUP_REMOVED lines=20> */
.L_x_23936:
[----:B------:R-:W-:Y:S05]  /*b500*/  BSYNC.RECONVERGENT B0 ;  /* 0x0000000000007941 */ /* 0x000fea0003800200 */
.L_x_23935:
[----:B------:R-:W-:Y:S01]  /*b510*/  IMAD.SHL.U32 R0, R0, 0x100000, RZ ;  /* 0x0010000000007824 */ /* 0x000fe200078e00ff */
[----:B------:R-:W-:-:S04]  /*b520*/  LEA R2, R2, 0x3b800000, 0x17 ;  /* 0x3b80000002027811 */ /* 0x000fc800078eb8ff */
[----:B------:R-:W-:Y:S01]  /*b530*/  LOP3.LUT R24, R2, R0, R7, 0xfe, !PT ;  /* 0x0000000002187212 */ /* 0x000fe200078efe07 */
[----:B------:R-:W-:Y:S06]  /*b540*/  BRA `(.L_x_23920) ;  /* 0x0000000000f87947 */ /* 0x000fec0003800000 */
.L_x_23933:
        /* <DEDUP_REMOVED lines=20> */
.L_x_23938:
[----:B------:R-:W-:Y:S05]  /*b690*/  BSYNC.RECONVERGENT B0 ;  /* 0x0000000000007941 */ /* 0x000fea0003800200 */
.L_x_23937:
[----:B------:R-:W-:Y:S02]  /*b6a0*/  SHF.L.U32 R0, R0, 0x15, RZ ;  /* 0x0000001500007819 */ /* 0x000fe400000006ff */
[----:B------:R-:W-:-:S04]  /*b6b0*/  LEA R2, R2, 0x37800000, 0x17 ;  /* 0x3780000002027811 */ /* 0x000fc800078eb8ff */
[----:B------:R-:W-:Y:S01]  /*b6c0*/  LOP3.LUT R24, R2, R0, R7, 0xfe, !PT ;  /* 0x0000000002187212 */ /* 0x000fe200078efe07 */
[----:B------:R-:W-:Y:S06]  /*b6d0*/  BRA `(.L_x_23920) ;  /* 0x0000000000947947 */ /* 0x000fec0003800000 */
.L_x_23932:
        /* <DEDUP_REMOVED lines=14> */
.L_x_23919:
        /* <DEDUP_REMOVED lines=16> */
.L_x_23941:
[----:B------:R-:W-:Y:S01]  /*b8c0*/  IMAD.MOV.U32 R24, RZ, RZ, RZ ;  /* 0x000000ffff187224 */ /* 0x000fe200078e00ff */
[----:B------:R-:W-:Y:S06]  /*b8d0*/  BRA `(.L_x_23920) ;  /* 0x0000000000147947 */ /* 0x000fec0003800000 */
.L_x_23940:
[----:B------:R-:W2:Y:S02]  /*b8e0*/  LDG.E.64 R24, desc[UR36][R2.64] ;  /* 0x0000002402187981 */ /* 0x000ea4000c1e1b00 */
[----:B--2---:R0:W2:Y:S02]  /*b8f0*/  I2F.U64 R24, R24 ;  /* 0x0000001800187312 */ /* 0x0040a40000301000 */
[----:B0-2---:R-:W-:Y:S05]  /*b900*/  BRA `(.L_x_23920) ;  /* 0x0000000000087947 */ /* 0x005fea0003800000 */
.L_x_23939:
[----:B------:R-:W2:Y:S02]  /*b910*/  LDG.E R2, desc[UR36][R2.64] ;  /* 0x0000002402027981 */ /* 0x000ea4000c1e1900 */
[----:B--2---:R-:W-:-:S07]  /*b920*/  I2FP.F32.U32 R24, R2 ;  /* 0x0000000200187245 */ /* 0x004fce0000201000 */
.L_x_23920:
[----:B------:R-:W-:Y:S05]  /*b930*/  BSYNC.RECONVERGENT B6 ;  /* 0x0000000000067941 */ /* 0x000fea0003800200 */
.L_x_23914:
        /* <DEDUP_REMOVED lines=18> */
.L_x_23946:
[----:B------:R-:W2:Y:S02]  /*ba60*/  LDG.E.U8 R2, desc[UR36][R2.64] ;  /* 0x0000002402027981 */ /* 0x000ea4000c1e1100 */
[----:B--2---:R-:W-:Y:S01]  /*ba70*/  I2FP.F32.U32 R23, R2 ;  /* 0x0000000200177245 */ /* 0x004fe20000201000 */
[----:B------:R-:W-:Y:S06]  /*ba80*/  BRA `(.L_x_23948) ;  /* 0x0000000c00447947 */ /* 0x000fec0003800000 */
.L_x_23945:
        /* <DEDUP_REMOVED lines=9> */
.L_x_23950:
[----:B------:R-:W2:Y:S02]  /*bb20*/  LDG.E R2, desc[UR36][R2.64] ;  /* 0x0000002402027981 */ /* 0x000ea4000c1e1900 */
[----:B--2---:R-:W-:Y:S01]  /*bb30*/  I2FP.F32.S32 R23, R2 ;  /* 0x0000000200177245 */ /* 0x004fe20000201400 */
[----:B------:R-:W-:Y:S06]  /*bb40*/  BRA `(.L_x_23948) ;  /* 0x0000000c00147947 */ /* 0x000fec0003800000 */
.L_x_23949:
[----:B------:R-:W2:Y:S02]  /*bb50*/  LDG.E.U16 R2, desc[UR36][R2.64] ;  /* 0x0000002402027981 */ /* 0x000ea4000c1e1500 */
[----:B--2---:R4:W0:Y:S01]  /*bb60*/  I2F.S16 R23, R2 ;  /* 0x0000000200177306 */ /* 0x0048220000101400 */
[----:B------:R-:W-:Y:S05]  /*bb70*/  BRA `(.L_x_23948) ;  /* 0x0000000c00087947 */ /* 0x000fea0003800000 */
.L_x_23944:
        /* <DEDUP_REMOVED lines=8> */
.L_x_23952:
[----:B------:R-:W2:Y:S02]  /*bc00*/  LDG.E.U16 R2, desc[UR36][R2.64] ;  /* 0x0000002402027981 */ /* 0x000ea4000c1e1500 */
[----:B--2---:R-:W-:Y:S01]  /*bc10*/  HADD2.F32 R23, -RZ, R2.H0_H0 ;  /* 0x20000002ff177230 */ /* 0x004fe20000004100 */
[----:B------:R-:W-:Y:S06]  /*bc20*/  BRA `(.L_x_23948) ;  /* 0x0000000800dc7947 */ /* 0x000fec0003800000 */
.L_x_23951:
        /* <DEDUP_REMOVED lines=8> */
.L_x_23954:
[----:B------:R-:W2:Y:S02]  /*bcb0*/  LDG.E.U16 R2, desc[UR36][R2.64] ;  /* 0x0000002402027981 */ /* 0x000ea4000c1e1500 */
[----:B--2---:R-:W-:Y:S01]  /*bcc0*/  HADD2.F32 R23, -RZ, R2.H0_H0 ;  /* 0x20000002ff177230 */ /* 0x004fe20000004100 */
[----:B------:R-:W-:Y:S06]  /*bcd0*/  BRA `(.L_x_23948) ;  /* 0x0000000800b07947 */ /* 0x000fec0003800000 */
.L_x_23953:
        /* <DEDUP_REMOVED lines=11> */
.L_x_23943:
        /* <DEDUP_REMOVED lines=12> */
.L_x_23957:
        /* <DEDUP_REMOVED lines=11> */
.L_x_23956:
        /* <DEDUP_REMOVED lines=25> */
.L_x_23959:
        /* <DEDUP_REMOVED lines=12> */
.L_x_23958:
[----:B------:R-:W2:Y:S02]  /*c150*/  LDG.E.U16 R2, desc[UR36][R2.64] ;  /* 0x0000002402027981 */ /* 0x000ea4000c1e1500 */
[----:B--2---:R-:W-:Y:S01]  /*c160*/  SHF.L.U32 R23, R2, 0x10, RZ ;  /* 0x0000001002177819 */ /* 0x004fe200000006ff */
[----:B------:R-:W-:Y:S06]  /*c170*/  BRA `(.L_x_23948) ;  /* 0x0000000400887947 */ /* 0x000fec0003800000 */
.L_x_23955:
        /* <DEDUP_REMOVED lines=11> */
.L_x_23962:
        /* <DEDUP_REMOVED lines=20> */
.L_x_23964:
[----:B------:R-:W-:Y:S05]  /*c370*/  BSYNC.RECONVERGENT B0 ;  /* 0x0000000000007941 */ /* 0x000fea0003800200 */
.L_x_23963:
[----:B------:R-:W-:Y:S01]  /*c380*/  IMAD.SHL.U32 R0, R0, 0x100000, RZ ;  /* 0x0010000000007824 */ /* 0x000fe200078e00ff */
[----:B------:R-:W-:-:S04]  /*c390*/  LEA R2, R2, 0x3b800000, 0x17 ;  /* 0x3b80000002027811 */ /* 0x000fc800078eb8ff */
[----:B------:R-:W-:Y:S01]  /*c3a0*/  LOP3.LUT R23, R2, R0, R23, 0xfe, !PT ;  /* 0x0000000002177212 */ /* 0x000fe200078efe17 */
[----:B------:R-:W-:Y:S06]  /*c3b0*/  BRA `(.L_x_23948) ;  /* 0x0000000000f87947 */ /* 0x000fec0003800000 */
.L_x_23961:
        /* <DEDUP_REMOVED lines=20> */
.L_x_23966:
[----:B------:R-:W-:Y:S05]  /*c500*/  BSYNC.RECONVERGENT B0 ;  /* 0x0000000000007941 */ /* 0x000fea0003800200 */
.L_x_23965:
[----:B------:R-:W-:Y:S01]  /*c510*/  IMAD.SHL.U32 R0, R0, 0x200000, RZ ;  /* 0x0020000000007824 */ /* 0x000fe200078e00ff */
[----:B------:R-:W-:-:S04]  /*c520*/  LEA R2, R2, 0x37800000, 0x17 ;  /* 0x3780000002027811 */ /* 0x000fc800078eb8ff */
[----:B------:R-:W-:Y:S01]  /*c530*/  LOP3.LUT R23, R2, R0, R23, 0xfe, !PT ;  /* 0x0000000002177212 */ /* 0x000fe200078efe17 */
[----:B------:R-:W-:Y:S06]  /*c540*/  BRA `(.L_x_23948) ;  /* 0x0000000000947947 */ /* 0x000fec0003800000 */
.L_x_23960:
        /* <DEDUP_REMOVED lines=14> */
.L_x_23947:
        /* <DEDUP_REMOVED lines=16> */
.L_x_23969:
[----:B------:R-:W-:Y:S01]  /*c730*/  IMAD.MOV.U32 R23, RZ, RZ, RZ ;  /* 0x000000ffff177224 */ /* 0x000fe200078e00ff */
[----:B------:R-:W-:Y:S06]  /*c740*/  BRA `(.L_x_23948) ;  /* 0x0000000000147947 */ /* 0x000fec0003800000 */
.L_x_23968:
[----:B------:R-:W2:Y:S02]  /*c750*/  LDG.E.64 R2, desc[UR36][R2.64] ;  /* 0x0000002402027981 */ /* 0x000ea4000c1e1b00 */
[----:B--2---:R0:W2:Y:S02]  /*c760*/  I2F.U64 R23, R2 ;  /* 0x0000000200177312 */ /* 0x0040a40000301000 */
[----:B0-2---:R-:W-:Y:S05]  /*c770*/  BRA `(.L_x_23948) ;  /* 0x0000000000087947 */ /* 0x005fea0003800000 */
.L_x_23967:
[----:B------:R-:W2:Y:S02]  /*c780*/  LDG.E R2, desc[UR36][R2.64] ;  /* 0x0000002402027981 */ /* 0x000ea4000c1e1900 */
[----:B--2---:R-:W-:-:S07]  /*c790*/  I2FP.F32.U32 R23, R2 ;  /* 0x0000000200177245 */ /* 0x004fce0000201000 */
.L_x_23948:
[----:B------:R-:W-:Y:S05]  /*c7a0*/  BSYNC.RECONVERGENT B6 ;  /* 0x0000000000067941 */ /* 0x000fea0003800200 */
.L_x_23942:
        /* <DEDUP_REMOVED lines=18> */
.L_x_23974:
[----:B------:R-:W2:Y:S02]  /*c8d0*/  LDG.E.U8 R2, desc[UR36][R2.64] ;  /* 0x0000002402027981 */ /* 0x000ea4000c1e1100 */
[----:B--2---:R-:W-:Y:S01]  /*c8e0*/  I2FP.F32.U32 R5, R2 ;  /* 0x0000000200057245 */ /* 0x004fe20000201000 */
[----:B------:R-:W-:Y:S06]  /*c8f0*/  BRA `(.L_x_23976) ;  /* 0x0000000c00447947 */ /* 0x000fec0003800000 */
.L_x_23973:
        /* <DEDUP_REMOVED lines=9> */
.L_x_23978:
[----:B------:R-:W2:Y:S02]  /*c990*/  LDG.E R2, desc[UR36][R2.64] ;  /* 0x0000002402027981 */ /* 0x000ea4000c1e1900 */
[----:B--2---:R-:W-:Y:S01]  /*c9a0*/  I2FP.F32.S32 R5, R2 ;  /* 0x0000000200057245 */ /* 0x004fe20000201400 */
[----:B------:R-:W-:Y:S06]  /*c9b0*/  BRA `(.L_x_23976) ;  /* 0x0000000c00147947 */ /* 0x000fec0003800000 */
.L_x_23977:
[----:B------:R-:W2:Y:S02]  /*c9c0*/  LDG.E.U16 R2, desc[UR36][R2.64] ;  /* 0x0000002402027981 */ /* 0x000ea4000c1e1500 */
[----:B--2---:R0:W2:Y:S01]  /*c9d0*/  I2F.S16 R5, R2 ;  /* 0x0000000200057306 */ /* 0x0040a20000101400 */
[----:B------:R-:W-:Y:S05]  /*c9e0*/  BRA `(.L_x_23976) ;  /* 0x0000000c00087947 */ /* 0x000fea0003800000 */
.L_x_23972:
        /* <DEDUP_REMOVED lines=8> */
.L_x_23980:
[----:B------:R-:W2:Y:S02]  /*ca70*/  LDG.E.U16 R2, desc[UR36][R2.64] ;  /* 0x0000002402027981 */ /* 0x000ea4000c1e1500 */
[----:B--2---:R-:W-:Y:S01]  /*ca80*/  HADD2.F32 R5, -RZ, R2.H0_H0 ;  /* 0x20000002ff057230 */ /* 0x004fe20000004100 */
[----:B------:R-:W-:Y:S06]  /*ca90*/  BRA `(.L_x_23976) ;  /* 0x0000000800dc7947 */ /* 0x000fec0003800000 */
.L_x_23979:
        /* <DEDUP_REMOVED lines=8> */
.L_x_23982:
[----:B------:R-:W2:Y:S02]  /*cb20*/  LDG.E.U16 R2, desc[UR36][R2.64] ;  /* 0x0000002402027981 */ /* 0x000ea4000c1e1500 */
[----:B--2---:R-:W-:Y:S01]  /*cb30*/  HADD2.F32 R5, -RZ, R2.H0_H0 ;  /* 0x20000002ff057230 */ /* 0x004fe20000004100 */
[----:B------:R-:W-:Y:S06]  /*cb40*/  BRA `(.L_x_23976) ;  /* 0x0000000800b07947 */ /* 0x000fec0003800000 */
.L_x_23981:
        /* <DEDUP_REMOVED lines=11> */
.L_x_23971:
        /* <DEDUP_REMOVED lines=12> */
.L_x_23985:
        /* <DEDUP_REMOVED lines=11> */
.L_x_23984:
        /* <DEDUP_REMOVED lines=25> */
.L_x_23987:
        /* <DEDUP_REMOVED lines=12> */
.L_x_23986:
[----:B------:R-:W2:Y:S02]  /*cfc0*/  LDG.E.U16 R2, desc[UR36][R2.64] ;  /* 0x0000002402027981 */ /* 0x000ea4000c1e1500 */
[----:B--2---:R-:W-:Y:S01]  /*cfd0*/  IMAD.U32 R5, R2, 0x10000, RZ ;  /* 0x0001000002057824 */ /* 0x004fe200078e00ff */
[----:B------:R-:W-:Y:S06]  /*cfe0*/  BRA `(.L_x_23976) ;  /* 0x0000000400887947 */ /* 0x000fec0003800000 */
.L_x_23983:
        /* <DEDUP_REMOVED lines=11> */
.L_x_23990:
        /* <DEDUP_REMOVED lines=20> */
.L_x_23992:
[----:B------:R-:W-:Y:S05]  /*d1e0*/  BSYNC.RECONVERGENT B0 ;  /* 0x0000000000007941 */ /* 0x000fea0003800200 */
.L_x_23991:
[----:B------:R-:W-:Y:S01]  /*d1f0*/  IMAD.SHL.U32 R0, R0, 0x100000, RZ ;  /* 0x0010000000007824 */ /* 0x000fe200078e00ff */
[----:B------:R-:W-:-:S04]  /*d200*/  LEA R2, R2, 0x3b800000, 0x17 ;  /* 0x3b80000002027811 */ /* 0x000fc800078eb8ff */
[----:B------:R-:W-:Y:S01]  /*d210*/  LOP3.LUT R5, R2, R0, R7, 0xfe, !PT ;  /* 0x0000000002057212 */ /* 0x000fe200078efe07 */
[----:B------:R-:W-:Y:S06]  /*d220*/  BRA `(.L_x_23976) ;  /* 0x0000000000f87947 */ /* 0x000fec0003800000 */
.L_x_23989:
        /* <DEDUP_REMOVED lines=20> */
.L_x_23994:
[----:B------:R-:W-:Y:S05]  /*d370*/  BSYNC.RECONVERGENT B0 ;  /* 0x0000000000007941 */ /* 0x000fea0003800200 */
.L_x_23993:
[----:B------:R-:W-:Y:S02]  /*d380*/  SHF.L.U32 R0, R0, 0x15, RZ ;  /* 0x0000001500007819 */ /* 0x000fe400000006ff */
[----:B------:R-:W-:-:S04]  /*d390*/  LEA R2, R2, 0x37800000, 0x17 ;  /* 0x3780000002027811 */ /* 0x000fc800078eb8ff */
[----:B------:R-:W-:Y:S01]  /*d3a0*/  LOP3.LUT R5, R2, R0, R7, 0xfe, !PT ;  /* 0x0000000002057212 */ /* 0x000fe200078efe07 */
[----:B------:R-:W-:Y:S06]  /*d3b0*/  BRA `(.L_x_23976) ;  /* 0x0000000000947947 */ /* 0x000fec0003800000 */
.L_x_23988:
        /* <DEDUP_REMOVED lines=14> */
.L_x_23975:
        /* <DEDUP_REMOVED lines=16> */
.L_x_23997:
[----:B------:R-:W-:Y:S01]  /*d5a0*/  IMAD.MOV.U32 R5, RZ, RZ, RZ ;  /* 0x000000ffff057224 */ /* 0x000fe200078e00ff */
[----:B------:R-:W-:Y:S06]  /*d5b0*/  BRA `(.L_x_23976) ;  /* 0x0000000000147947 */ /* 0x000fec0003800000 */
.L_x_23996:
[----:B------:R-:W2:Y:S02]  /*d5c0*/  LDG.E.64 R2, desc[UR36][R2.64] ;  /* 0x0000002402027981 */ /* 0x000ea4000c1e1b00 */
[----:B--2---:R0:W2:Y:S02]  /*d5d0*/  I2F.U64 R5, R2 ;  /* 0x0000000200057312 */ /* 0x0040a40000301000 */
[----:B0-2---:R-:W-:Y:S05]  /*d5e0*/  BRA `(.L_x_23976) ;  /* 0x0000000000087947 */ /* 0x005fea0003800000 */
.L_x_23995:
[----:B------:R-:W2:Y:S02]  /*d5f0*/  LDG.E R2, desc[UR36][R2.64] ;  /* 0x0000002402027981 */ /* 0x000ea4000c1e1900 */
[----:B--2---:R-:W-:-:S07]  /*d600*/  I2FP.F32.U32 R5, R2 ;  /* 0x0000000200057245 */ /* 0x004fce0000201000 */
.L_x_23976:
[----:B------:R-:W-:Y:S05]  /*d610*/  BSYNC.RECONVERGENT B6 ;  /* 0x0000000000067941 */ /* 0x000fea0003800200 */
.L_x_23970:
[----:B------:R-:W4:Y:S01]  /*d620*/  LDCU.64 UR6, c[0x0][0x710] ;  /* 0x0000e200ff0677ac */ /* 0x000f220008000a00 */
[----:B-1-3-5:R-:W-:Y:S01]  /*d630*/  FADD.FTZ R23, -R23, R18 ;  /* 0x0000001217177221 */ /* 0x02afe20000010100 */
[----:B------:R-:W-:-:S03]  /*d640*/  UPRMT UR4, UR40, 0x9910, URZ ;  /* 0x0000991028047896 */ /* 0x000fc600080000ff */
[----:B------:R-:W-:Y:S01]  /*d650*/  FMUL.FTZ R23, R23, R22 ;  /* 0x0000001617177220 */ /* 0x000fe20000410000 */
[----:B------:R-:W-:-:S03]  /*d660*/  UISETP.GT.AND UP0, UPT, UR4, 0x9, UPT ;  /* 0x000000090400788c */ /* 0x000fc6000bf04270 */
[----:B0-2---:R-:W-:Y:S01]  /*d670*/  FFMA.FTZ R24, R23, R5, R24 ;  /* 0x0000000517187223 */ /* 0x005fe20000010018 */
        /* <DEDUP_REMOVED lines=14> */
.L_x_24001:
[----:B------:R-:W0:Y:S02]  /*d760*/  F2I.S64.TRUNC R24, R24 ;  /* 0x0000001800187311 */ /* 0x000e24000020d900 */
[----:B0-----:R-:W-:-:S05]  /*d770*/  IMAD.MOV.U32 R5, RZ, RZ, R24 ;  /* 0x000000ffff057224 */ /* 0x001fca00078e0018 */
[----:B------:R0:W-:Y:S01]  /*d780*/  STG.E.U8 desc[UR36][R2.64], R5 ;  /* 0x0000000502007986 */ /* 0x0001e2000c101124 */
[----:B------:R-:W-:Y:S05]  /*d790*/  BRA `(.L_x_24003) ;  /* 0x0000000c00287947 */ /* 0x000fea0003800000 */
.L_x_24000:
        /* <DEDUP_REMOVED lines=9> */
.L_x_24005:
[----:B------:R-:W0:Y:S02]  /*d830*/  F2I.FTZ.TRUNC.NTZ R5, R24 ;  /* 0x0000001800057305 */ /* 0x000e24000021f100 */
[----:B0-----:R0:W-:Y:S01]  /*d840*/  STG.E desc[UR36][R2.64], R5 ;  /* 0x0000000502007986 */ /* 0x0011e2000c101924 */
[----:B------:R-:W-:Y:S05]  /*d850*/  BRA `(.L_x_24003) ;  /* 0x0000000800f87947 */ /* 0x000fea0003800000 */
.L_x_24004:
[----:B------:R-:W0:Y:S02]  /*d860*/  F2I.FTZ.TRUNC.NTZ R5, R24 ;  /* 0x0000001800057305 */ /* 0x000e24000021f100 */
[----:B0-----:R0:W-:Y:S01]  /*d870*/  STG.E.U16 desc[UR36][R2.64], R5 ;  /* 0x0000000502007986 */ /* 0x0011e2000c101524 */
[----:B------:R-:W-:Y:S05]  /*d880*/  BRA `(.L_x_24003) ;  /* 0x0000000800ec7947 */ /* 0x000fea0003800000 */
.L_x_23999:
        /* <DEDUP_REMOVED lines=8> */
.L_x_24007:
[----:B------:R-:W-:-:S05]  /*d910*/  F2FP.F16.F32.PACK_AB R24, RZ, R24 ;  /* 0x00000018ff18723e */ /* 0x000fca00000000ff */
[----:B------:R0:W-:Y:S01]  /*d920*/  STG.E.U16 desc[UR36][R2.64], R24 ;  /* 0x0000001802007986 */ /* 0x0001e2000c101524 */
[----:B------:R-:W-:Y:S05]  /*d930*/  BRA `(.L_x_24003) ;  /* 0x0000000800c07947 */ /* 0x000fea0003800000 */
.L_x_24006:
        /* <DEDUP_REMOVED lines=9> */
.L_x_24009:
[----:B------:R-:W-:-:S04]  /*d9d0*/  F2FP.F16.F32.PACK_AB R5, RZ, R24 ;  /* 0x00000018ff05723e */ /* 0x000fc800000000ff */
[----:B------:R-:W-:-:S05]  /*d9e0*/  PRMT R5, R5, 0x5410, RZ ;  /* 0x0000541005057816 */ /* 0x000fca00000000ff */
[----:B------:R0:W-:Y:S01]  /*d9f0*/  STG.E desc[UR36][R2.64], R5 ;  /* 0x0000000502007986 */ /* 0x0001e2000c101924 */
[----:B------:R-:W-:Y:S05]  /*da00*/  BRA `(.L_x_24003) ;  /* 0x00000008008c7947 */ /* 0x000fea0003800000 */
.L_x_24008:
[----:B------:R-:W-:-:S06]  /*da10*/  FMUL.FTZ R4, R24, 1 ;  /* 0x3f80000018047820 */ /* 0x000fcc0000410000 */
[----:B------:R-:W0:Y:S02]  /*da20*/  F2F.F64.F32 R4, R4 ;  /* 0x0000000400047310 */ /* 0x000e240000201800 */
[----:B0-----:R0:W-:Y:S01]  /*da30*/  STG.E.64 desc[UR36][R2.64], R4 ;  /* 0x0000000402007986 */ /* 0x0011e2000c101b24 */
[----:B------:R-:W-:Y:S05]  /*da40*/  BRA `(.L_x_24003) ;  /* 0x00000008007c7947 */ /* 0x000fea0003800000 */
.L_x_23998:
        /* <DEDUP_REMOVED lines=13> */
.L_x_24013:
        /* <DEDUP_REMOVED lines=16> */
.L_x_24016:
[----:B------:R-:W-:-:S04]  /*dc20*/  SHF.R.U32.HI R24, RZ, 0x18, R24 ;  /* 0x00000018ff187819 */ /* 0x000fc80000011618 */
[----:B------:R-:W-:-:S04]  /*dc30*/  LOP3.LUT R5, R5, 0x80, R24, 0xf8, !PT ;  /* 0x0000008005057812 */ /* 0x000fc800078ef818 */
[----:B------:R-:W-:-:S07]  /*dc40*/  PRMT R0, R5, 0x7610, R0 ;  /* 0x0000761005007816 */ /* 0x000fce0000000000 */
.L_x_24015:
[----:B------:R-:W-:Y:S05]  /*dc50*/  BSYNC.RECONVERGENT B0 ;  /* 0x0000000000007941 */ /* 0x000fea0003800200 */
.L_x_24014:
[----:B------:R0:W-:Y:S01]  /*dc60*/  STG.E.U8 desc[UR36][R2.64], R0 ;  /* 0x0000000002007986 */ /* 0x0001e2000c101124 */
[----:B------:R-:W-:Y:S05]  /*dc70*/  BRA `(.L_x_24003) ;  /* 0x0000000400f07947 */ /* 0x000fea0003800000 */
.L_x_24012:
        /* <DEDUP_REMOVED lines=16> */
.L_x_24019:
[----:B------:R-:W-:-:S04]  /*dd80*/  SHF.R.U32.HI R24, RZ, 0x18, R24 ;  /* 0x00000018ff187819 */ /* 0x000fc80000011618 */
[----:B------:R-:W-:-:S04]  /*dd90*/  LOP3.LUT R5, R5, 0x80, R24, 0xf8, !PT ;  /* 0x0000008005057812 */ /* 0x000fc800078ef818 */
[----:B------:R-:W-:-:S07]  /*dda0*/  PRMT R0, R5, 0x7610, R0 ;  /* 0x0000761005007816 */ /* 0x000fce0000000000 */
.L_x_24018:
[----:B------:R-:W-:Y:S05]  /*ddb0*/  BSYNC.RECONVERGENT B0 ;  /* 0x0000000000007941 */ /* 0x000fea0003800200 */
.L_x_24017:
[----:B------:R0:W-:Y:S01]  /*ddc0*/  STG.E.U8 desc[UR36][R2.64], R0 ;  /* 0x0000000002007986 */ /* 0x0001e2000c101124 */
[----:B------:R-:W-:Y:S05]  /*ddd0*/  BRA `(.L_x_24003) ;  /* 0x0000000400987947 */ /* 0x000fea0003800000 */
.L_x_24011:
        /* <DEDUP_REMOVED lines=21> */
.L_x_24021:
[----:B------:R-:W0:Y:S02]  /*df30*/  F2I.U64.TRUNC R24, R24 ;  /* 0x0000001800187311 */ /* 0x000e24000020d800 */
[----:B0-----:R0:W-:Y:S01]  /*df40*/  STG.E.64 desc[UR36][R2.64], R24 ;  /* 0x0000001802007986 */ /* 0x0011e2000c101b24 */
[----:B------:R-:W-:Y:S05]  /*df50*/  BRA `(.L_x_24003) ;  /* 0x0000000400387947 */ /* 0x000fea0003800000 */
.L_x_24020:
[----:B------:R-:W0:Y:S02]  /*df60*/  F2I.FTZ.U32.TRUNC.NTZ R5, R24 ;  /* 0x0000001800057305 */ /* 0x000e24000021f000 */
[----:B0-----:R0:W-:Y:S01]  /*df70*/  STG.E desc[UR36][R2.64], R5 ;  /* 0x0000000502007986 */ /* 0x0011e2000c101924 */
[----:B------:R-:W-:Y:S05]  /*df80*/  BRA `(.L_x_24003) ;  /* 0x00000004002c7947 */ /* 0x000fea0003800000 */
.L_x_24010:
        /* <DEDUP_REMOVED lines=10> */
.L_x_24023:
[----:B------:R-:W-:Y:S01]  /*e030*/  FMUL.FTZ R4, R24, 1 ;  /* 0x3f80000018047820 */ /* 0x000fe20000410000 */
[----:B------:R-:W-:-:S05]  /*e040*/  CS2R R6, SRZ ;  /* 0x0000000000067805 */ /* 0x000fca000001ff00 */
[----:B------:R-:W0:Y:S02]  /*e050*/  F2F.F64.F32 R4, R4 ;  /* 0x0000000400047310 */ /* 0x000e240000201800 */
[----:B0-----:R3:W-:Y:S01]  /*e060*/  STG.E.128 desc[UR36][R2.64], R4 ;  /* 0x0000000402007986 */ /* 0x0017e2000c101d24 */
[----:B------:R-:W-:Y:S05]  /*e070*/  BRA `(.L_x_24003) ;  /* 0x0000000000f07947 */ /* 0x000fea0003800000 */
.L_x_24022:
[----:B------:R-:W-:-:S09]  /*e080*/  UISETP.NE.AND UP0, UPT, UR4, 0xf, UPT ;  /* 0x0000000f0400788c */ /* 0x000fd2000bf05270 */
[----:B------:R-:W-:Y:S05]  /*e090*/  BRA.U !UP0, `(.L_x_24024) ;  /* 0x0000000108e07547 */ /* 0x000fea000b800000 */
[----:B------:R-:W-:-:S09]  /*e0a0*/  UISETP.NE.AND UP0, UPT, UR4, 0x17, UPT ;  /* 0x000000170400788c */ /* 0x000fd2000bf05270 */
[----:B------:R-:W-:Y:S05]  /*e0b0*/  BRA.U !UP0, `(.L_x_24025) ;  /* 0x00000001088c7547 */ /* 0x000fea000b800000 */
[----:B------:R-:W-:-:S09]  /*e0c0*/  UISETP.NE.AND UP0, UPT, UR4, 0x18, UPT ;  /* 0x000000180400788c */ /* 0x000fd2000bf05270 */
[----:B------:R-:W-:Y:S05]  /*e0d0*/  BRA.U !UP0, `(.L_x_24026) ;  /* 0x0000000108447547 */ /* 0x000fea000b800000 */
.L_x_24002:
        /* <DEDUP_REMOVED lines=16> */
.L_x_24027:
[----:B------:R-:W-:Y:S05]  /*e1e0*/  BRA `(.L_x_24003) ;  /* 0x0000000000947947 */ /* 0x000fea0003800000 */
.L_x_24026:
        /* <DEDUP_REMOVED lines=12> */
.L_x_24029:
[----:B------:R-:W-:Y:S05]  /*e2b0*/  BSYNC.RECONVERGENT B0 ;  /* 0x0000000000007941 */ /* 0x000fea0003800200 */
.L_x_24028:
[----:B------:R-:W-:-:S05]  /*e2c0*/  LOP3.LUT R5, R0, 0x80, R7, 0xf8, !PT ;  /* 0x0000008000057812 */ /* 0x000fca00078ef807 */
[----:B------:R1:W-:Y:S01]  /*e2d0*/  STG.E.U8 desc[UR36][R2.64], R5 ;  /* 0x0000000502007986 */ /* 0x0003e2000c101124 */
[----:B------:R-:W-:Y:S05]  /*e2e0*/  BRA `(.L_x_24003) ;  /* 0x0000000000547947 */ /* 0x000fea0003800000 */
.L_x_24025:
        /* <DEDUP_REMOVED lines=11> */
.L_x_24031:
[----:B------:R-:W-:Y:S01]  /*e3a0*/  IMAD.MOV.U32 R0, RZ, RZ, 0x7f ;  /* 0x0000007fff007424 */ /* 0x000fe200078e00ff */
[----:B------:R-:W-:-:S04]  /*e3b0*/  ISETP.GT.U32.AND P0, PT, R4, 0x7f800000, PT ;  /* 0x7f8000000400780c */ /* 0x000fc80003f04070 */
[----:B------:R-:W-:-:S09]  /*e3c0*/  SEL R0, R0, 0x7c, P0 ;  /* 0x0000007c00007807 */ /* 0x000fd20000000000 */
.L_x_24032:
[----:B------:R-:W-:Y:S05]  /*e3d0*/  BSYNC.RECONVERGENT B0 ;  /* 0x0000000000007941 */ /* 0x000fea0003800200 */
.L_x_24030:
[----:B------:R-:W-:-:S04]  /*e3e0*/  SHF.R.U32.HI R5, RZ, 0x18, R24 ;  /* 0x00000018ff057819 */ /* 0x000fc80000011618 */
[----:B------:R-:W-:-:S05]  /*e3f0*/  LOP3.LUT R5, R0, 0x80, R5, 0xf8, !PT ;  /* 0x0000008000057812 */ /* 0x000fca00078ef805 */
[----:B------:R0:W-:Y:S01]  /*e400*/  STG.E.U8 desc[UR36][R2.64], R5 ;  /* 0x0000000502007986 */ /* 0x0001e2000c101124 */
[----:B------:R-:W-:Y:S05]  /*e410*/  BRA `(.L_x_24003) ;  /* 0x0000000000087947 */ /* 0x000fea0003800000 */
.L_x_24024:
[----:B------:R-:W-:-:S05]  /*e420*/  F2FP.BF16.F32.PACK_AB R24, RZ, R24 ;  /* 0x00000018ff18723e */ /* 0x000fca00000010ff */
[----:B------:R2:W-:Y:S02]  /*e430*/  STG.E.U16 desc[UR36][R2.64], R24 ;  /* 0x0000001802007986 */ /* 0x0005e4000c101524 */
.L_x_24003:
[----:B------:R-:W-:-:S07]  /*e440*/  VIADD R17, R17, 0x80 ;  /* 0x0000008011117836 */ /* 0x000fce0000000000 */
.L_x_23856:
[----:B------:R-:W-:Y:S05]  /*e450*/  BSYNC.RECONVERGENT B7 ;  /* 0x0000000000077941 */ /* 0x000fea0003800200 */
.L_x_23855:
[----:B------:R-:W5:Y:S01]  /*e460*/  LDCU UR4, c[0x0][0x380] ;  /* 0x00007000ff0477ac */ /* 0x000f620008000800 */
[----:B------:R-:W-:Y:S01]  /*e470*/  BSSY.RECONVERGENT B7, `(.L_x_24033) ;  /* 0x0000718000077945 */ /* 0x000fe20003800200 */
[----:B-----5:R-:W-:-:S13]  /*e480*/  ISETP.GE.AND P0, PT, R17, UR4, PT ;  /* 0x0000000411007c0c */ /* 0x020fda000bf06270 */
[----:B------:R-:W-:Y:S05]  /*e490*/  @P0 BRA `(.L_x_24034) ;  /* 0x0000007000540947 */ /* 0x000fea0003800000 */
[----:B------:R-:W5:Y:S01]  /*e4a0*/  LDCU UR4, c[0x0][0x388] ;  /* 0x00007100ff0477ac */ /* 0x000f620008000800 */
[----:B------:R-:W-:Y:S01]  /*e4b0*/  IMAD.MOV.U32 R19, RZ, RZ, RZ ;  /* 0x000000ffff137224 */ /* 0x000fe200078e00ff */
[----:B------:R-:W-:Y:S02]  /*e4c0*/  CS2R R22, SRZ ;  /* 0x0000000000167805 */ /* 0x000fe4000001ff00 */
[----:B012---:R-:W-:Y:S01]  /*e4d0*/  MOV R24, RZ ;  /* 0x000000ff00187202 */ /* 0x007fe20000000f00 */
[----:B------:R-:W-:Y:S02]  /*e4e0*/  IMAD.MOV.U32 R0, RZ, RZ, RZ ;  /* 0x000000ffff007224 */ /* 0x000fe400078e00ff */
[----:B------:R-:W-:Y:S01]  /*e4f0*/  IMAD.MOV.U32 R16, RZ, RZ, RZ ;  /* 0x000000ffff107224 */ /* 0x000fe200078e00ff */
[----:B-----5:R-:W-:-:S09]  /*e500*/  UISETP.NE.AND UP0, UPT, UR4, URZ, UPT ;  /* 0x000000ff0400728c */ /* 0x020fd2000bf05270 */
[----:B------:R-:W-:Y:S05]  /*e510*/  BRA.U !UP0, `(.L_x_24035) ;  /* 0x00000019089c7547 */ /* 0x000fea000b800000 */
[----:B------:R-:W3:Y:S01]  /*e520*/  LDCU.64 UR4, c[0x0][0x390] ;  /* 0x00007200ff0477ac */ /* 0x000ee20008000a00 */
[----:B------:R-:W-:Y:S01]  /*e530*/  IMAD.MOV.U32 R16, RZ, RZ, RZ ;  /* 0x000000ffff107224 */ /* 0x000fe200078e00ff */
[----:B------:R-:W0:Y:S01]  /*e540*/  LDCU UR6, c[0x0][0x38c] ;  /* 0x00007180ff0677ac */ /* 0x000e220008000800 */
[----:B------:R-:W1:Y:S01]  /*e550*/  LDCU.128 UR12, c[0x0][0x4c0] ;  /* 0x00009800ff0c77ac */ /* 0x000e620008000c00 */
[----:B------:R-:W2:Y:S01]  /*e560*/  LDCU.64 UR8, c[0x0][0x4b8] ;  /* 0x00009700ff0877ac */ /* 0x000ea20008000a00 */
[----:B------:R-:W-:Y:S01]  /*e570*/  UISETP.NE.AND UP0, UPT, UR39, URZ, UPT ;  /* 0x000000ff2700728c */ /* 0x000fe2000bf05270 */
[----:B---34-:R-:W-:-:S05]  /*e580*/  IMAD.HI.U32 R2, R17, UR4, R16 ;  /* 0x0000000411027c27 */ /* 0x018fca000f8e0010 */
[----:B------:R-:W-:-:S04]  /*e590*/  SHF.R.U32.HI R3, RZ, UR5, R2 ;  /* 0x00000005ff037c19 */ /* 0x000fc80008011602 */
[----:B------:R-:W-:-:S05]  /*e5a0*/  IADD3 R0, PT, PT, -R3, RZ, RZ ;  /* 0x000000ff03007210 */ /* 0x000fca0007ffe1ff */
[----:B0-----:R-:W-:-:S04]  /*e5b0*/  IMAD R0, R0, UR6, R17 ;  /* 0x0000000600007c24 */ /* 0x001fc8000f8e0211 */
[C---:B-1----:R-:W-:Y:S02]  /*e5c0*/  IMAD R22, R0.reuse, UR12, RZ ;  /* 0x0000000c00167c24 */ /* 0x042fe4000f8e02ff */
[C---:B------:R-:W-:Y:S02]  /*e5d0*/  IMAD R24, R0.reuse, UR13, RZ ;  /* 0x0000000d00187c24 */ /* 0x040fe4000f8e02ff */
[C---:B------:R-:W-:Y:S02]  /*e5e0*/  IMAD R23, R0.reuse, UR14, RZ ;  /* 0x0000000e00177c24 */ /* 0x040fe4000f8e02ff */
[C---:B------:R-:W-:Y:S02]  /*e5f0*/  IMAD R19, R0.reuse, UR15, RZ ;  /* 0x0000000f00137c24 */ /* 0x040fe4000f8e02ff */
        /* <DEDUP_REMOVED lines=409> */
.L_x_24035:
[----:B------:R-:W3:Y:S01]  /*ff90*/  LDCU.64 UR6, c[0x0][0x718] ;  /* 0x0000e300ff0677ac */ /* 0x000ee20008000a00 */
[----:B------:R-:W-:Y:S01]  /*ffa0*/  BSSY.RECONVERGENT B6, `(.L_x_24036) ;  /* 0x00000e5000067945 */ /* 0x000fe20003800200 */
[----:B------:R-:W-:-:S04]  /*ffb0*/  UPRMT UR4, UR42, 0x9910, URZ ;  /* 0x000099102a047896 */ /* 0x000fc800080000ff */
[----:B------:R-:W-:Y:S01]  /*ffc0*/  UISETP.GT.AND UP0, UPT, UR4, 0x9, UPT ;  /* 0x000000090400788c */ /* 0x000fe2000bf04270 */
[----:B---34-:R-:W-:-:S05]  /*ffd0*/  IADD3 R2, P0, PT, R0, UR6, RZ ;  /* 0x0000000600027c10 */ /* 0x018fca000ff1e0ff */
        /* <DEDUP_REMOVED lines=13> */
.L_x_24040:
[----:B------:R-:W2:Y:S02]  /*100b0*/  LDG.E.U8 R2, desc[UR36][R2.64] ;  /* 0x0000002402027981 */ /* 0x000ea4000c1e1100 */
[----:B--2---:R-:W-:Y:S01]  /*100c0*/  I2FP.F32.U32 R18, R2 ;  /* 0x0000000200127245 */ /* 0x004fe20000201000 */
[----:B------:R-:W-:Y:S06]  /*100d0*/  BRA `(.L_x_24042) ;  /* 0x0000000c00447947 */ /* 0x000fec0003800000 */
.L_x_24039:
        /* <DEDUP_REMOVED lines=9> */
.L_x_24044:
[----:B------:R-:W2:Y:S02]  /*10170*/  LDG.E R2, desc[UR36][R2.64] ;  /* 0x0000002402027981 */ /* 0x000ea4000c1e1900 */
[----:B--2---:R-:W-:Y:S01]  /*10180*/  I2FP.F32.S32 R18, R2 ;  /* 0x0000000200127245 */ /* 0x004fe20000201400 */
[----:B------:R-:W-:Y:S06]  /*10190*/  BRA `(.L_x_24042) ;  /* 0x0000000c00147947 */ /* 0x000fec0003800000 */
.L_x_24043:
[----:B------:R-:W2:Y:S02]  /*101a0*/  LDG.E.U16 R2, desc[UR36][R2.64] ;  /* 0x0000002402027981 */ /* 0x000ea4000c1e1500 */
[----:B--2---:R2:W3:Y:S01]  /*101b0*/  I2F.S16 R18, R2 ;  /* 0x0000000200127306 */ /* 0x0044e20000101400 */
[----:B------:R-:W-:Y:S05]  /*101c0*/  BRA `(.L_x_24042) ;  /* 0x0000000c00087947 */ /* 0x000fea0003800000 */
.L_x_24038:
        /* <DEDUP_REMOVED lines=8> */
.L_x_24046:
[----:B------:R-:W2:Y:S02]  /*10250*/  LDG.E.U16 R2, desc[UR36][R2.64] ;  /* 0x0000002402027981 */ /* 0x000ea4000c1e1500 */
[----:B--2---:R-:W-:Y:S01]  /*10260*/  HADD2.F32 R18, -RZ, R2.H0_H0 ;  /* 0x20000002ff127230 */ /* 0x004fe20000004100 */
[----:B------:R-:W-:Y:S06]  /*10270*/  BRA `(.L_x_24042) ;  /* 0x0000000800dc7947 */ /* 0x000fec0003800000 */
.L_x_24045:
        /* <DEDUP_REMOVED lines=8> */
.L_x_24048:
[----:B------:R-:W2:Y:S02]  /*10300*/  LDG.E.U16 R2, desc[UR36][R2.64] ;  /* 0x0000002402027981 */ /* 0x000ea4000c1e1500 */
[----:B--2---:R-:W-:Y:S01]  /*10310*/  HADD2.F32 R18, -RZ, R2.H0_H0 ;  /* 0x20000002ff127230 */ /* 0x004fe20000004100 */
[----:B------:R-:W-:Y:S06]  /*10320*/  BRA `(.L_x_24042) ;  /* 0x0000000800b07947 */ /* 0x000fec0003800000 */
.L_x_24047:
        /* <DEDUP_REMOVED lines=11> */
.L_x_24037:
        /* <DEDUP_REMOVED lines=12> */
.L_x_24051:
        /* <DEDUP_REMOVED lines=11> */
.L_x_24050:
        /* <DEDUP_REMOVED lines=25> */
.L_x_24053:
        /* <DEDUP_REMOVED lines=12> */
.L_x_24052:
[----:B------:R-:W2:Y:S02]  /*107a0*/  LDG.E.U16 R2, desc[UR36][R2.64] ;  /* 0x0000002402027981 */ /* 0x000ea4000c1e1500 */
[----:B--2---:R-:W-:Y:S01]  /*107b0*/  SHF.L.U32 R18, R2, 0x10, RZ ;  /* 0x0000001002127819 */ /* 0x004fe200000006ff */
[----:B------:R-:W-:Y:S06]  /*107c0*/  BRA `(.L_x_24042) ;  /* 0x0000000400887947 */ /* 0x000fec0003800000 */
.L_x_24049:
        /* <DEDUP_REMOVED lines=11> */
.L_x_24056:
        /* <DEDUP_REMOVED lines=20> */
.L_x_24058:
[----:B------:R-:W-:Y:S05]  /*109c0*/  BSYNC.RECONVERGENT B0 ;  /* 0x0000000000007941 */ /* 0x000fea0003800200 */
.L_x_24057:
[----:B------:R-:W-:Y:S01]  /*109d0*/  IMAD.SHL.U32 R0, R0, 0x100000, RZ ;  /* 0x0010000000007824 */ /* 0x000fe200078e00ff */
[----:B------:R-:W-:-:S04]  /*109e0*/  LEA R2, R2, 0x3b800000, 0x17 ;  /* 0x3b80000002027811 */ /* 0x000fc800078eb8ff */
[----:B------:R-:W-:Y:S01]  /*109f0*/  LOP3.LUT R18, R2, R0, R7, 0xfe, !PT ;  /* 0x0000000002127212 */ /* 0x000fe200078efe07 */
[----:B------:R-:W-:Y:S06]  /*10a00*/  BRA `(.L_x_24042) ;  /* 0x0000000000f87947 */ /* 0x000fec0003800000 */
.L_x_24055:
        /* <DEDUP_REMOVED lines=20> */
.L_x_24060:
[----:B------:R-:W-:Y:S05]  /*10b50*/  BSYNC.RECONVERGENT B0 ;  /* 0x0000000000007941 */ /* 0x000fea0003800200 */
.L_x_24059:
[----:B------:R-:W-:Y:S01]  /*10b60*/  IMAD.SHL.U32 R0, R0, 0x200000, RZ ;  /* 0x0020000000007824 */ /* 0x000fe200078e00ff */
[----:B------:R-:W-:-:S04]  /*10b70*/  LEA R2, R2, 0x37800000, 0x17 ;  /* 0x3780000002027811 */ /* 0x000fc800078eb8ff */
[----:B------:R-:W-:Y:S01]  /*10b80*/  LOP3.LUT R18, R2, R0, R7, 0xfe, !PT ;  /* 0x0000000002127212 */ /* 0x000fe200078efe07 */
[----:B------:R-:W-:Y:S06]  /*10b90*/  BRA `(.L_x_24042) ;  /* 0x0000000000947947 */ /* 0x000fec0003800000 */
.L_x_24054:
        /* <DEDUP_REMOVED lines=14> */
.L_x_24041:
        /* <DEDUP_REMOVED lines=16> */
.L_x_24063:
[----:B------:R-:W-:Y:S01]  /*10d80*/  IMAD.MOV.U32 R18, RZ, RZ, RZ ;  /* 0x000000ffff127224 */ /* 0x000fe200078e00ff */
[----:B------:R-:W-:Y:S06]  /*10d90*/  BRA `(.L_x_24042) ;  /* 0x0000000000147947 */ /* 0x000fec0003800000 */
.L_x_24062:
[----:B------:R-:W2:Y:S02]  /*10da0*/  LDG.E.64 R2, desc[UR36][R2.64] ;  /* 0x0000002402027981 */ /* 0x000ea4000c1e1b00 */
[----:B--2---:R0:W1:Y:S02]  /*10db0*/  I2F.U64 R18, R2 ;  /* 0x0000000200127312 */ /* 0x0040640000301000 */
[----:B01----:R-:W-:Y:S05]  /*10dc0*/  BRA `(.L_x_24042) ;  /* 0x0000000000087947 */ /* 0x003fea0003800000 */
.L_x_24061:
[----:B------:R-:W2:Y:S02]  /*10dd0*/  LDG.E R2, desc[UR36][R2.64] ;  /* 0x0000002402027981 */ /* 0x000ea4000c1e1900 */
[----:B--2---:R-:W-:-:S07]  /*10de0*/  I2FP.F32.U32 R18, R2 ;  /* 0x0000000200127245 */ /* 0x004fce0000201000 */
.L_x_24042:
[----:B------:R-:W-:Y:S05]  /*10df0*/  BSYNC.RECONVERGENT B6 ;  /* 0x0000000000067941 */ /* 0x000fea0003800200 */
.L_x_24036:
        /* <DEDUP_REMOVED lines=18> */
.L_x_24068:
[----:B------:R-:W2:Y:S02]  /*10f20*/  LDG.E.U8 R2, desc[UR36][R2.64] ;  /* 0x0000002402027981 */ /* 0x000ea4000c1e1100 */
[----:B--2---:R-:W-:Y:S01]  /*10f30*/  I2FP.F32.U32 R22, R2 ;  /* 0x0000000200167245 */ /* 0x004fe20000201000 */
[----:B------:R-:W-:Y:S06]  /*10f40*/  BRA `(.L_x_24070) ;  /* 0x0000000c00447947 */ /* 0x000fec0003800000 */
.L_x_24067:
        /* <DEDUP_REMOVED lines=9> */
.L_x_24072:
[----:B------:R-:W2:Y:S02]  /*10fe0*/  LDG.E R2, desc[UR36][R2.64] ;  /* 0x0000002402027981 */ /* 0x000ea4000c1e1900 */
[----:B--2---:R-:W-:Y:S01]  /*10ff0*/  I2FP.F32.S32 R22, R2 ;  /* 0x0000000200167245 */ /* 0x004fe20000201400 */
[----:B------:R-:W-:Y:S06]  /*11000*/  BRA `(.L_x_24070) ;  /* 0x0000000c00147947 */ /* 0x000fec0003800000 */
.L_x_24071:
[----:B------:R-:W2:Y:S02]  /*11010*/  LDG.E.U16 R2, desc[UR36][R2.64] ;  /* 0x0000002402027981 */ /* 0x000ea4000c1e1500 */
[----:B--2---:R0:W2:Y:S01]  /*11020*/  I2F.S16 R22, R2 ;  /* 0x0000000200167306 */ /* 0x0040a20000101400 */
[----:B------:R-:W-:Y:S05]  /*11030*/  BRA `(.L_x_24070) ;  /* 0x0000000c00087947 */ /* 0x000fea0003800000 */
.L_x_24066:
        /* <DEDUP_REMOVED lines=8> */
.L_x_24074:
[----:B------:R-:W2:Y:S02]  /*110c0*/  LDG.E.U16 R2, desc[UR36][R2.64] ;  /* 0x0000002402027981 */ /* 0x000ea4000c1e1500 */
[----:B--2---:R-:W-:Y:S01]  /*110d0*/  HADD2.F32 R22, -RZ, R2.H0_H0 ;  /* 0x20000002ff167230 */ /* 0x004fe20000004100 */
[----:B------:R-:W-:Y:S06]  /*110e0*/  BRA `(.L_x_24070) ;  /* 0x0000000800dc7947 */ /* 0x000fec0003800000 */
.L_x_24073:
        /* <DEDUP_REMOVED lines=8> */
.L_x_24076:
[----:B------:R-:W2:Y:S02]  /*11170*/  LDG.E.U16 R2, desc[UR36][R2.64] ;  /* 0x0000002402027981 */ /* 0x000ea4000c1e1500 */
[----:B--2---:R-:W-:Y:S01]  /*11180*/  HADD2.F32 R22, -RZ, R2.H0_H0 ;  /* 0x20000002ff167230 */ /* 0x004fe20000004100 */
[----:B------:R-:W-:Y:S06]  /*11190*/  BRA `(.L_x_24070) ;  /* 0x0000000800b07947 */ /* 0x000fec0003800000 */
.L_x_24075:
        /* <DEDUP_REMOVED lines=11> */
.L_x_24065:
        /* <DEDUP_REMOVED lines=12> */
.L_x_24079:
        /* <DEDUP_REMOVED lines=11> */
.L_x_24078:
        /* <DEDUP_REMOVED lines=25> */
.L_x_24081:
        /* <DEDUP_REMOVED lines=12> */
.L_x_24080:
[----:B------:R-:W2:Y:S02]  /*11610*/  LDG.E.U16 R2, desc[UR36][R2.64] ;  /* 0x0000002402027981 */ /* 0x000ea4000c1e1500 */
[----:B--2---:R-:W-:Y:S01]  /*11620*/  IMAD.U32 R22, R2, 0x10000, RZ ;  /* 0x0001000002167824 */ /* 0x004fe200078e00ff */
[----:B------:R-:W-:Y:S06]  /*11630*/  BRA `(.L_x_24070) ;  /* 0x0000000400887947 */ /* 0x000fec0003800000 */
.L_x_24077:
        /* <DEDUP_REMOVED lines=11> */
.L_x_24084:
        /* <DEDUP_REMOVED lines=20> */
.L_x_24086:
[----:B------:R-:W-:Y:S05]  /*11830*/  BSYNC.RECONVERGENT B0 ;  /* 0x0000000000007941 */ /* 0x000fea0003800200 */
.L_x_24085:
[----:B------:R-:W-:Y:S02]  /*11840*/  SHF.L.U32 R0, R0, 0x14, RZ ;  /* 0x0000001400007819 */ /* 0x000fe400000006ff */
[----:B------:R-:W-:-:S04]  /*11850*/  LEA R2, R2, 0x3b800000, 0x17 ;  /* 0x3b80000002027811 */ /* 0x000fc800078eb8ff */
[----:B------:R-:W-:Y:S01]  /*11860*/  LOP3.LUT R22, R2, R0, R7, 0xfe, !PT ;  /* 0x0000000002167212 */ /* 0x000fe200078efe07 */
[----:B------:R-:W-:Y:S06]  /*11870*/  BRA `(.L_x_24070) ;  /* 0x0000000000f87947 */ /* 0x000fec0003800000 */
.L_x_24083:
        /* <DEDUP_REMOVED lines=20> */
.L_x_24088:
[----:B------:R-:W-:Y:S05]  /*119c0*/  BSYNC.RECONVERGENT B0 ;  /* 0x0000000000007941 */ /* 0x000fea0003800200 */
.L_x_24087:
[----:B------:R-:W-:Y:S01]  /*119d0*/  IMAD.SHL.U32 R0, R0, 0x200000, RZ ;  /* 0x0020000000007824 */ /* 0x000fe200078e00ff */
[----:B------:R-:W-:-:S04]  /*119e0*/  LEA R2, R2, 0x37800000, 0x17 ;  /* 0x3780000002027811 */ /* 0x000fc800078eb8ff */
[----:B------:R-:W-:Y:S01]  /*119f0*/  LOP3.LUT R22, R2, R0, R7, 0xfe, !PT ;  /* 0x0000000002167212 */ /* 0x000fe200078efe07 */
[----:B------:R-:W-:Y:S06]  /*11a00*/  BRA `(.L_x_24070) ;  /* 0x0000000000947947 */ /* 0x000fec0003800000 */
.L_x_24082:
        /* <DEDUP_REMOVED lines=14> */
.L_x_24069:
        /* <DEDUP_REMOVED lines=16> */
.L_x_24091:
[----:B------:R-:W-:Y:S01]  /*11bf0*/  MOV R22, RZ ;  /* 0x000000ff00167202 */ /* 0x000fe20000000f00 */
[----:B------:R-:W-:Y:S06]  /*11c00*/  BRA `(.L_x_24070) ;  /* 0x0000000000147947 */ /* 0x000fec0003800000 */
.L_x_24090:
[----:B------:R-:W2:Y:S02]  /*11c10*/  LDG.E.64 R2, desc[UR36][R2.64] ;  /* 0x0000002402027981 */ /* 0x000ea4000c1e1b00 */
[----:B--2---:R0:W2:Y:S02]  /*11c20*/  I2F.U64 R22, R2 ;  /* 0x0000000200167312 */ /* 0x0040a40000301000 */
[----:B0-2---:R-:W-:Y:S05]  /*11c30*/  BRA `(.L_x_24070) ;  /* 0x0000000000087947 */ /* 0x005fea0003800000 */
.L_x_24089:
[----:B------:R-:W2:Y:S02]  /*11c40*/  LDG.E R2, desc[UR36][R2.64] ;  /* 0x0000002402027981 */ /* 0x000ea4000c1e1900 */
[----:B--2---:R-:W-:-:S07]  /*11c50*/  I2FP.F32.U32 R22, R2 ;  /* 0x0000000200167245 */ /* 0x004fce0000201000 */
.L_x_24070:
[----:B------:R-:W-:Y:S05]  /*11c60*/  BSYNC.RECONVERGENT B6 ;  /* 0x0000000000067941 */ /* 0x000fea0003800200 */
.L_x_24064:
        /* <DEDUP_REMOVED lines=18> */
.L_x_24096:
[----:B------:R-:W4:Y:S02]  /*11d90*/  LDG.E.U8 R2, desc[UR36][R2.64] ;  /* 0x0000002402027981 */ /* 0x000f24000c1e1100 */
[----:B----4-:R-:W-:Y:S01]  /*11da0*/  I2FP.F32.U32 R24, R2 ;  /* 0x0000000200187245 */ /* 0x010fe20000201000 */
[----:B------:R-:W-:Y:S06]  /*11db0*/  BRA `(.L_x_24098) ;  /* 0x0000000c00447947 */ /* 0x000fec0003800000 */
.L_x_24095:
        /* <DEDUP_REMOVED lines=9> */
.L_x_24100:
[----:B------:R-:W4:Y:S02]  /*11e50*/  LDG.E R2, desc[UR36][R2.64] ;  /* 0x0000002402027981 */ /* 0x000f24000c1e1900 */
[----:B----4-:R-:W-:Y:S01]  /*11e60*/  I2FP.F32.S32 R24, R2 ;  /* 0x0000000200187245 */ /* 0x010fe20000201400 */
[----:B------:R-:W-:Y:S06]  /*11e70*/  BRA `(.L_x_24098) ;  /* 0x0000000c00147947 */ /* 0x000fec0003800000 */
.L_x_24099:
[----:B------:R-:W4:Y:S02]  /*11e80*/  LDG.E.U16 R2, desc[UR36][R2.64] ;  /* 0x0000002402027981 */ /* 0x000f24000c1e1500 */
[----:B----4-:R0:W4:Y:S01]  /*11e90*/  I2F.S16 R24, R2 ;  /* 0x0000000200187306 */ /* 0x0101220000101400 */
[----:B------:R-:W-:Y:S05]  /*11ea0*/  BRA `(.L_x_24098) ;  /* 0x0000000c00087947 */ /* 0x000fea0003800000 */
.L_x_24094:
        /* <DEDUP_REMOVED lines=8> */
.L_x_24102:
[----:B------:R-:W4:Y:S02]  /*11f30*/  LDG.E.U16 R2, desc[UR36][R2.64] ;  /* 0x0000002402027981 */ /* 0x000f24000c1e1500 */
[----:B----4-:R-:W-:Y:S01]  /*11f40*/  HADD2.F32 R24, -RZ, R2.H0_H0 ;  /* 0x20000002ff187230 */ /* 0x010fe20000004100 */
[----:B------:R-:W-:Y:S06]  /*11f50*/  BRA `(.L_x_24098) ;  /* 0x0000000800dc7947 */ /* 0x000fec0003800000 */
.L_x_24101:
        /* <DEDUP_REMOVED lines=8> */
.L_x_24104:
[----:B------:R-:W4:Y:S02]  /*11fe0*/  LDG.E.U16 R2, desc[UR36][R2.64] ;  /* 0x0000002402027981 */ /* 0x000f24000c1e1500 */
[----:B----4-:R-:W-:Y:S01]  /*11ff0*/  HADD2.F32 R24, -RZ, R2.H0_H0 ;  /* 0x20000002ff187230 */ /* 0x010fe20000004100 */
[----:B------:R-:W-:Y:S06]  /*12000*/  BRA `(.L_x_24098) ;  /* 0x0000000800b07947 */ /* 0x000fec0003800000 */
.L_x_24103:
        /* <DEDUP_REMOVED lines=11> */
.L_x_24093:
        /* <DEDUP_REMOVED lines=12> */
.L_x_24107:
        /* <DEDUP_REMOVED lines=11> */
.L_x_24106:
        /* <DEDUP_REMOVED lines=25> */
.L_x_24109:
        /* <DEDUP_REMOVED lines=12> */
.L_x_24108:
[----:B------:R-:W4:Y:S02]  /*12480*/  LDG.E.U16 R2, desc[UR36][R2.64] ;  /* 0x0000002402027981 */ /* 0x000f24000c1e1500 */
[----:B----4-:R-:W-:Y:S01]  /*12490*/  IMAD.U32 R24, R2, 0x10000, RZ ;  /* 0x0001000002187824 */ /* 0x010fe200078e00ff */
[----:B------:R-:W-:Y:S06]  /*124a0*/  BRA `(.L_x_24098) ;  /* 0x0000000400887947 */ /* 0x000fec0003800000 */
.L_x_24105:
        /* <DEDUP_REMOVED lines=11> */
.L_x_24112:
        /* <DEDUP_REMOVED lines=20> */
.L_x_24114:
[----:B------:R-:W-:Y:S05]  /*126a0*/  BSYNC.RECONVERGENT B0 ;  /* 0x0000000000007941 */ /* 0x000fea0003800200 */
.L_x_24113:
[----:B------:R-:W-:Y:S01]  /*126b0*/  IMAD.SHL.U32 R0, R0, 0x100000, RZ ;  /* 0x0010000000007824 */ /* 0x000fe200078e00ff */
[----:B------:R-:W-:-:S04]  /*126c0*/  LEA R2, R2, 0x3b800000, 0x17 ;  /* 0x3b80000002027811 */ /* 0x000fc800078eb8ff */
[----:B------:R-:W-:Y:S01]  /*126d0*/  LOP3.LUT R24, R2, R0, R7, 0xfe, !PT ;  /* 0x0000000002187212 */ /* 0x000fe200078efe07 */
[----:B------:R-:W-:Y:S06]  /*126e0*/  BRA `(.L_x_24098) ;  /* 0x0000000000f87947 */ /* 0x000fec0003800000 */
.L_x_24111:
        /* <DEDUP_REMOVED lines=20> */
.L_x_24116:
[----:B------:R-:W-:Y:S05]  /*12830*/  BSYNC.RECONVERGENT B0 ;  /* 0x0000000000007941 */ /* 0x000fea0003800200 */
.L_x_24115:
[----:B------:R-:W-:Y:S02]  /*12840*/  SHF.L.U32 R0, R0, 0x15, RZ ;  /* 0x0000001500007819 */ /* 0x000fe400000006ff */
[----:B------:R-:W-:-:S04]  /*12850*/  LEA R2, R2, 0x37800000, 0x17 ;  /* 0x3780000002027811 */ /* 0x000fc800078eb8ff */
[----:B------:R-:W-:Y:S01]  /*12860*/  LOP3.LUT R24, R2, R0, R7, 0xfe, !PT ;  /* 0x0000000002187212 */ /* 0x000fe200078efe07 */
[----:B------:R-:W-:Y:S06]  /*12870*/  BRA `(.L_x_24098) ;  /* 0x0000000000947947 */ /* 0x000fec0003800000 */
.L_x_24110:
        /* <DEDUP_REMOVED lines=14> */
.L_x_24097:
        /* <DEDUP_REMOVED lines=16> */
.L_x_24119:
[----:B------:R-:W-:Y:S01]  /*12a60*/  IMAD.MOV.U32 R24, RZ, RZ, RZ ;  /* 0x000000ffff187224 */ /* 0x000fe200078e00ff */
[----:B------:R-:W-:Y:S06]  /*12a70*/  BRA `(.L_x_24098) ;  /* 0x0000000000147947 */ /* 0x000fec0003800000 */
.L_x_24118:
[----:B------:R-:W4:Y:S02]  /*12a80*/  LDG.E.64 R24, desc[UR36][R2.64] ;  /* 0x0000002402187981 */ /* 0x000f24000c1e1b00 */
[----:B----4-:R0:W4:Y:S02]  /*12a90*/  I2F.U64 R24, R24 ;  /* 0x0000001800187312 */ /* 0x0101240000301000 */
[----:B0---4-:R-:W-:Y:S05]  /*12aa0*/  BRA `(.L_x_24098) ;  /* 0x0000000000087947 */ /* 0x011fea0003800000 */
.L_x_24117:
[----:B------:R-:W4:Y:S02]  /*12ab0*/  LDG.E R2, desc[UR36][R2.64] ;  /* 0x0000002402027981 */ /* 0x000f24000c1e1900 */
[----:B----4-:R-:W-:-:S07]  /*12ac0*/  I2FP.F32.U32 R24, R2 ;  /* 0x0000000200187245 */ /* 0x010fce0000201000 */
.L_x_24098:
[----:B------:R-:W-:Y:S05]  /*12ad0*/  BSYNC.RECONVERGENT B6 ;  /* 0x0000000000067941 */ /* 0x000fea0003800200 */
.L_x_24092:
        /* <DEDUP_REMOVED lines=18> */
.L_x_24124:
[----:B------:R-:W2:Y:S02]  /*12c00*/  LDG.E.U8 R2, desc[UR36][R2.64] ;  /* 0x0000002402027981 */ /* 0x000ea4000c1e1100 */
[----:B--2---:R-:W-:Y:S01]  /*12c10*/  I2FP.F32.U32 R23, R2 ;  /* 0x0000000200177245 */ /* 0x004fe20000201000 */
[----:B------:R-:W-:Y:S06]  /*12c20*/  BRA `(.L_x_24126) ;  /* 0x0000000c00447947 */ /* 0x000fec0003800000 */
.L_x_24123:
        /* <DEDUP_REMOVED lines=9> */
.L_x_24128:
[----:B------:R-:W2:Y:S02]  /*12cc0*/  LDG.E R2, desc[UR36][R2.64] ;  /* 0x0000002402027981 */ /* 0x000ea4000c1e1900 */
[----:B--2---:R-:W-:Y:S01]  /*12cd0*/  I2FP.F32.S32 R23, R2 ;  /* 0x0000000200177245 */ /* 0x004fe20000201400 */
[----:B------:R-:W-:Y:S06]  /*12ce0*/  BRA `(.L_x_24126) ;  /* 0x0000000c00147947 */ /* 0x000fec0003800000 */
.L_x_24127:
[----:B------:R-:W2:Y:S02]  /*12cf0*/  LDG.E.U16 R2, desc[UR36][R2.64] ;  /* 0x0000002402027981 */ /* 0x000ea4000c1e1500 */
[----:B--2---:R0:W2:Y:S01]  /*12d00*/  I2F.S16 R23, R2 ;  /* 0x0000000200177306 */ /* 0x0040a20000101400 */
[----:B------:R-:W-:Y:S05]  /*12d10*/  BRA `(.L_x_24126) ;  /* 0x0000000c00087947 */ /* 0x000fea0003800000 */
.L_x_24122:
        /* <DEDUP_REMOVED lines=8> */
.L_x_24130:
[----:B------:R-:W2:Y:S02]  /*12da0*/  LDG.E.U16 R2, desc[UR36][R2.64] ;  /* 0x0000002402027981 */ /* 0x000ea4000c1e1500 */
[----:B--2---:R-:W-:Y:S01]  /*12db0*/  HADD2.F32 R23, -RZ, R2.H0_H0 ;  /* 0x20000002ff177230 */ /* 0x004fe20000004100 */
[----:B------:R-:W-:Y:S06]  /*12dc0*/  BRA `(.L_x_24126) ;  /* 0x0000000800dc7947 */ /* 0x000fec0003800000 */
.L_x_24129:
        /* <DEDUP_REMOVED lines=8> */
.L_x_24132:
[----:B------:R-:W2:Y:S02]  /*12e50*/  LDG.E.U16 R2, desc[UR36][R2.64] ;  /* 0x0000002402027981 */ /* 0x000ea4000c1e1500 */
[----:B--2---:R-:W-:Y:S01]  /*12e60*/  HADD2.F32 R23, -RZ, R2.H0_H0 ;  /* 0x20000002ff177230 */ /* 0x004fe20000004100 */
[----:B------:R-:W-:Y:S06]  /*12e70*/  BRA `(.L_x_24126) ;  /* 0x0000000800b07947 */ /* 0x000fec0003800000 */
.L_x_24131:
        /* <DEDUP_REMOVED lines=11> */
.L_x_24121:
        /* <DEDUP_REMOVED lines=12> */
.L_x_24135:
        /* <DEDUP_REMOVED lines=11> */
.L_x_24134:
        /* <DEDUP_REMOVED lines=25> */
.L_x_24137:
        /* <DEDUP_REMOVED lines=12> */
.L_x_24136:
[----:B------:R-:W2:Y:S02]  /*132f0*/  LDG.E.U16 R2, desc[UR36][R2.64] ;  /* 0x0000002402027981 */ /* 0x000ea4000c1e1500 */
[----:B--2---:R-:W-:Y:S01]  /*13300*/  SHF.L.U32 R23, R2, 0x10, RZ ;  /* 0x0000001002177819 */ /* 0x004fe200000006ff */
[----:B------:R-:W-:Y:S06]  /*13310*/  BRA `(.L_x_24126) ;  /* 0x0000000400887947 */ /* 0x000fec0003800000 */
.L_x_24133:
        /* <DEDUP_REMOVED lines=11> */
.L_x_24140:
        /* <DEDUP_REMOVED lines=20> */
.L_x_24142:
[----:B------:R-:W-:Y:S05]  /*13510*/  BSYNC.RECONVERGENT B0 ;  /* 0x0000000000007941 */ /* 0x000fea0003800200 */
.L_x_24141:
[----:B------:R-:W-:Y:S01]  /*13520*/  IMAD.SHL.U32 R0, R0, 0x100000, RZ ;  /* 0x0010000000007824 */ /* 0x000fe200078e00ff */
[----:B------:R-:W-:-:S04]  /*13530*/  LEA R2, R2, 0x3b800000, 0x17 ;  /* 0x3b80000002027811 */ /* 0x000fc800078eb8ff */
[----:B------:R-:W-:Y:S01]  /*13540*/  LOP3.LUT R23, R2, R0, R23, 0xfe, !PT ;  /* 0x0000000002177212 */ /* 0x000fe200078efe17 */
[----:B------:R-:W-:Y:S06]  /*13550*/  BRA `(.L_x_24126) ;  /* 0x0000000000f87947 */ /* 0x000fec0003800000 */
.L_x_24139:
        /* <DEDUP_REMOVED lines=20> */
.L_x_24144:
[----:B------:R-:W-:Y:S05]  /*136a0*/  BSYNC.RECONVERGENT B0 ;  /* 0x0000000000007941 */ /* 0x000fea0003800200 */
.L_x_24143:
[----:B------:R-:W-:Y:S01]  /*136b0*/  IMAD.SHL.U32 R0, R0, 0x200000, RZ ;  /* 0x0020000000007824 */ /* 0x000fe200078e00ff */
[----:B------:R-:W-:-:S04]  /*136c0*/  LEA R2, R2, 0x37800000, 0x17 ;  /* 0x3780000002027811 */ /* 0x000fc800078eb8ff */
[----:B------:R-:W-:Y:S01]  /*136d0*/  LOP3.LUT R23, R2, R0, R23, 0xfe, !PT ;  /* 0x0000000002177212 */ /* 0x000fe200078efe17 */
[----:B------:R-:W-:Y:S06]  /*136e0*/  BRA `(.L_x_24126) ;  /* 0x0000000000947947 */ /* 0x000fec0003800000 */
.L_x_24138:
        /* <DEDUP_REMOVED lines=14> */
.L_x_24125:
        /* <DEDUP_REMOVED lines=16> */
.L_x_24147:
[----:B------:R-:W-:Y:S01]  /*138d0*/  IMAD.MOV.U32 R23, RZ, RZ, RZ ;  /* 0x000000ffff177224 */ /* 0x000fe200078e00ff */
[----:B------:R-:W-:Y:S06]  /*138e0*/  BRA `(.L_x_24126) ;  /* 0x0000000000147947 */ /* 0x000fec0003800000 */
.L_x_24146:
[----:B------:R-:W2:Y:S02]  /*138f0*/  LDG.E.64 R2, desc[UR36][R2.64] ;  /* 0x0000002402027981 */ /* 0x000ea4000c1e1b00 */
[----:B--2---:R0:W2:Y:S02]  /*13900*/  I2F.U64 R23, R2 ;  /* 0x0000000200177312 */ /* 0x0040a40000301000 */
[----:B0-2---:R-:W-:Y:S05]  /*13910*/  BRA `(.L_x_24126) ;  /* 0x0000000000087947 */ /* 0x005fea0003800000 */
.L_x_24145:
[----:B------:R-:W2:Y:S02]  /*13920*/  LDG.E R2, desc[UR36][R2.64] ;  /* 0x0000002402027981 */ /* 0x000ea4000c1e1900 */
[----:B--2---:R-:W-:-:S07]  /*13930*/  I2FP.F32.U32 R23, R2 ;  /* 0x0000000200177245 */ /* 0x004fce0000201000 */
.L_x_24126:
[----:B------:R-:W-:Y:S05]  /*13940*/  BSYNC.RECONVERGENT B6 ;  /* 0x0000000000067941 */ /* 0x000fea0003800200 */
.L_x_24120:
        /* <DEDUP_REMOVED lines=18> */
.L_x_24152:
[----:B------:R-:W2:Y:S02]  /*13a70*/  LDG.E.U8 R2, desc[UR36][R2.64] ;  /* 0x0000002402027981 */ /* 0x000ea4000c1e1100 */
[----:B--2---:R-:W-:Y:S01]  /*13a80*/  I2FP.F32.U32 R5, R2 ;  /* 0x0000000200057245 */ /* 0x004fe20000201000 */
[----:B------:R-:W-:Y:S06]  /*13a90*/  BRA `(.L_x_24154) ;  /* 0x0000000c00447947 */ /* 0x000fec0003800000 */
.L_x_24151:
        /* <DEDUP_REMOVED lines=9> */
.L_x_24156:
[----:B------:R-:W2:Y:S02]  /*13b30*/  LDG.E R2, desc[UR36][R2.64] ;  /* 0x0000002402027981 */ /* 0x000ea4000c1e1900 */
[----:B--2---:R-:W-:Y:S01]  /*13b40*/  I2FP.F32.S32 R5, R2 ;  /* 0x0000000200057245 */ /* 0x004fe20000201400 */
[----:B------:R-:W-:Y:S06]  /*13b50*/  BRA `(.L_x_24154) ;  /* 0x0000000c00147947 */ /* 0x000fec0003800000 */
.L_x_24155:
[----:B------:R-:W2:Y:S02]  /*13b60*/  LDG.E.U16 R2, desc[UR36][R2.64] ;  /* 0x0000002402027981 */ /* 0x000ea4000c1e1500 */
[----:B--2---:R0:W2:Y:S01]  /*13b70*/  I2F.S16 R5, R2 ;  /* 0x0000000200057306 */ /* 0x0040a20000101400 */
[----:B------:R-:W-:Y:S05]  /*13b80*/  BRA `(.L_x_24154) ;  /* 0x0000000c00087947 */ /* 0x000fea0003800000 */
.L_x_24150:
        /* <DEDUP_REMOVED lines=8> */
.L_x_24158:
[----:B------:R-:W2:Y:S02]  /*13c10*/  LDG.E.U16 R2, desc[UR36][R2.64] ;  /* 0x0000002402027981 */ /* 0x000ea4000c1e1500 */
[----:B--2---:R-:W-:Y:S01]  /*13c20*/  HADD2.F32 R5, -RZ, R2.H0_H0 ;  /* 0x20000002ff057230 */ /* 0x004fe20000004100 */
[----:B------:R-:W-:Y:S06]  /*13c30*/  BRA `(.L_x_24154) ;  /* 0x0000000800dc7947 */ /* 0x000fec0003800000 */
.L_x_24157:
        /* <DEDUP_REMOVED lines=8> */
.L_x_24160:
[----:B------:R-:W2:Y:S02]  /*13cc0*/  LDG.E.U16 R2, desc[UR36][R2.64] ;  /* 0x0000002402027981 */ /* 0x000ea4000c1e1500 */
[----:B--2---:R-:W-:Y:S01]  /*13cd0*/  HADD2.F32 R5, -RZ, R2.H0_H0 ;  /* 0x20000002ff057230 */ /* 0x004fe20000004100 */
[----:B------:R-:W-:Y:S06]  /*13ce0*/  BRA `(.L_x_24154) ;  /* 0x0000000800b07947 */ /* 0x000fec0003800000 */
.L_x_24159:
        /* <DEDUP_REMOVED lines=11> */
.L_x_24149:
        /* <DEDUP_REMOVED lines=12> */
.L_x_24163:
        /* <DEDUP_REMOVED lines=11> */
.L_x_24162:
        /* <DEDUP_REMOVED lines=25> */
.L_x_24165:
        /* <DEDUP_REMOVED lines=12> */
.L_x_24164:
[----:B------:R-:W2:Y:S02]  /*14160*/  LDG.E.U16 R2, desc[UR36][R2.64] ;  /* 0x0000002402027981 */ /* 0x000ea4000c1e1500 */
[----:B--2---:R-:W-:Y:S01]  /*14170*/  IMAD.U32 R5, R2, 0x10000, RZ ;  /* 0x0001000002057824 */ /* 0x004fe200078e00ff */
[----:B------:R-:W-:Y:S06]  /*14180*/  BRA `(.L_x_24154) ;  /* 0x0000000400887947 */ /* 0x000fec0003800000 */
.L_x_24161:
        /* <DEDUP_REMOVED lines=11> */
.L_x_24168:
        /* <DEDUP_REMOVED lines=20> */
.L_x_24170:
[----:B------:R-:W-:Y:S05]  /*14380*/  BSYNC.RECONVERGENT B0 ;  /* 0x0000000000007941 */ /* 0x000fea0003800200 */
.L_x_24169:
[----:B------:R-:W-:Y:S02]  /*14390*/  SHF.L.U32 R0, R0, 0x14, RZ ;  /* 0x0000001400007819 */ /* 0x000fe400000006ff */
[----:B------:R-:W-:-:S04]  /*143a0*/  LEA R2, R2, 0x3b800000, 0x17 ;  /* 0x3b80000002027811 */ /* 0x000fc800078eb8ff */
[----:B------:R-:W-:Y:S01]  /*143b0*/  LOP3.LUT R5, R2, R0, R7, 0xfe, !PT ;  /* 0x0000000002057212 */ /* 0x000fe200078efe07 */
[----:B------:R-:W-:Y:S06]  /*143c0*/  BRA `(.L_x_24154) ;  /* 0x0000000000f87947 */ /* 0x000fec0003800000 */
.L_x_24167:
        /* <DEDUP_REMOVED lines=20> */
.L_x_24172:
[----:B------:R-:W-:Y:S05]  /*14510*/  BSYNC.RECONVERGENT B0 ;  /* 0x0000000000007941 */ /* 0x000fea0003800200 */
.L_x_24171:
[----:B------:R-:W-:Y:S01]  /*14520*/  IMAD.SHL.U32 R0, R0, 0x200000, RZ ;  /* 0x0020000000007824 */ /* 0x000fe200078e00ff */
[----:B------:R-:W-:-:S04]  /*14530*/  LEA R2, R2, 0x37800000, 0x17 ;  /* 0x3780000002027811 */ /* 0x000fc800078eb8ff */
[----:B------:R-:W-:Y:S01]  /*14540*/  LOP3.LUT R5, R2, R0, R7, 0xfe, !PT ;  /* 0x0000000002057212 */ /* 0x000fe200078efe07 */
[----:B------:R-:W-:Y:S06]  /*14550*/  BRA `(.L_x_24154) ;  /* 0x0000000000947947 */ /* 0x000fec0003800000 */
.L_x_24166:
        /* <DEDUP_REMOVED lines=14> */
.L_x_24153:
        /* <DEDUP_REMOVED lines=16> */
.L_x_24175:
[----:B------:R-:W-:Y:S01]  /*14740*/  MOV R5, RZ ;  /* 0x000000ff00057202 */ /* 0x000fe20000000f00 */
[----:B------:R-:W-:Y:S06]  /*14750*/  BRA `(.L_x_24154) ;  /* 0x0000000000147947 */ /* 0x000fec0003800000 */
.L_x_24174:
[----:B------:R-:W2:Y:S02]  /*14760*/  LDG.E.64 R2, desc[UR36][R2.64] ;  /* 0x0000002402027981 */ /* 0x000ea4000c1e1b00 */
[----:B--2---:R0:W2:Y:S02]  /*14770*/  I2F.U64 R5, R2 ;  /* 0x0000000200057312 */ /* 0x0040a40000301000 */
[----:B0-2---:R-:W-:Y:S05]  /*14780*/  BRA `(.L_x_24154) ;  /* 0x0000000000087947 */ /* 0x005fea0003800000 */
.L_x_24173:
[----:B------:R-:W2:Y:S02]  /*14790*/  LDG.E R2, desc[UR36][R2.64] ;  /* 0x0000002402027981 */ /* 0x000ea4000c1e1900 */
[----:B--2---:R-:W-:-:S07]  /*147a0*/  I2FP.F32.U32 R5, R2 ;  /* 0x0000000200057245 */ /* 0x004fce0000201000 */
.L_x_24154:
[----:B------:R-:W-:Y:S05]  /*147b0*/  BSYNC.RECONVERGENT B6 ;  /* 0x0000000000067941 */ /* 0x000fea0003800200 */
.L_x_24148:
[----:B------:R-:W0:Y:S01]  /*147c0*/  LDCU.64 UR6, c[0x0][0x710] ;  /* 0x0000e200ff0677ac */ /* 0x000e220008000a00 */
[----:B-123-5:R-:W-:Y:S01]  /*147d0*/  FADD.FTZ R23, -R23, R18 ;  /* 0x0000001217177221 */ /* 0x02efe20000010100 */
[----:B------:R-:W-:-:S03]  /*147e0*/  UPRMT UR4, UR40, 0x9910, URZ ;  /* 0x0000991028047896 */ /* 0x000fc600080000ff */
[----:B------:R-:W-:Y:S01]  /*147f0*/  FMUL.FTZ R23, R23, R22 ;  /* 0x0000001617177220 */ /* 0x000fe20000410000 */
[----:B------:R-:W-:-:S03]  /*14800*/  UISETP.GT.AND UP0, UPT, UR4, 0x9, UPT ;  /* 0x000000090400788c */ /* 0x000fc6000bf04270 */
[----:B----4-:R-:W-:Y:S01]  /*14810*/  FFMA.FTZ R24, R23, R5, R24 ;  /* 0x0000000517187223 */ /* 0x010fe20000010018 */
[----:B0-----:R-:W-:-:S05]  /*14820*/  IADD3 R2, P0, PT, R16, UR6, RZ ;  /* 0x0000000610027c10 */ /* 0x001fca000ff1e0ff */
        /* <DEDUP_REMOVED lines=13> */
.L_x_24179:
[----:B------:R-:W0:Y:S02]  /*14900*/  F2I.S64.TRUNC R24, R24 ;  /* 0x0000001800187311 */ /* 0x000e24000020d900 */
[----:B0-----:R-:W-:-:S05]  /*14910*/  IMAD.MOV.U32 R5, RZ, RZ, R24 ;  /* 0x000000ffff057224 */ /* 0x001fca00078e0018 */
[----:B------:R1:W-:Y:S01]  /*14920*/  STG.E.U8 desc[UR36][R2.64], R5 ;  /* 0x0000000502007986 */ /* 0x0003e2000c101124 */
[----:B------:R-:W-:Y:S05]  /*14930*/  BRA `(.L_x_24181) ;  /* 0x0000000c00287947 */ /* 0x000fea0003800000 */
.L_x_24178:
        /* <DEDUP_REMOVED lines=9> */
.L_x_24183:
[----:B------:R-:W0:Y:S02]  /*149d0*/  F2I.FTZ.TRUNC.NTZ R5, R24 ;  /* 0x0000001800057305 */ /* 0x000e24000021f100 */
[----:B0-----:R3:W-:Y:S01]  /*149e0*/  STG.E desc[UR36][R2.64], R5 ;  /* 0x0000000502007986 */ /* 0x0017e2000c101924 */
[----:B------:R-:W-:Y:S05]  /*149f0*/  BRA `(.L_x_24181) ;  /* 0x0000000800f87947 */ /* 0x000fea0003800000 */
.L_x_24182:
[----:B------:R-:W0:Y:S02]  /*14a00*/  F2I.FTZ.TRUNC.NTZ R5, R24 ;  /* 0x0000001800057305 */ /* 0x000e24000021f100 */
[----:B0-----:R2:W-:Y:S01]  /*14a10*/  STG.E.U16 desc[UR36][R2.64], R5 ;  /* 0x0000000502007986 */ /* 0x0015e2000c101524 */
[----:B------:R-:W-:Y:S05]  /*14a20*/  BRA `(.L_x_24181) ;  /* 0x0000000800ec7947 */ /* 0x000fea0003800000 */
.L_x_24177:
        /* <DEDUP_REMOVED lines=8> */
.L_x_24185:
[----:B------:R-:W-:-:S05]  /*14ab0*/  F2FP.F16.F32.PACK_AB R24, RZ, R24 ;  /* 0x00000018ff18723e */ /* 0x000fca00000000ff */
[----:B------:R0:W-:Y:S01]  /*14ac0*/  STG.E.U16 desc[UR36][R2.64], R24 ;  /* 0x0000001802007986 */ /* 0x0001e2000c101524 */
[----:B------:R-:W-:Y:S05]  /*14ad0*/  BRA `(.L_x_24181) ;  /* 0x0000000800c07947 */ /* 0x000fea0003800000 */
.L_x_24184:
        /* <DEDUP_REMOVED lines=9> */
.L_x_24187:
[----:B------:R-:W-:-:S04]  /*14b70*/  F2FP.F16.F32.PACK_AB R5, RZ, R24 ;  /* 0x00000018ff05723e */ /* 0x000fc800000000ff */
[----:B------:R-:W-:-:S05]  /*14b80*/  PRMT R5, R5, 0x5410, RZ ;  /* 0x0000541005057816 */ /* 0x000fca00000000ff */
[----:B------:R0:W-:Y:S01]  /*14b90*/  STG.E desc[UR36][R2.64], R5 ;  /* 0x0000000502007986 */ /* 0x0001e2000c101924 */
[----:B------:R-:W-:Y:S05]  /*14ba0*/  BRA `(.L_x_24181) ;  /* 0x00000008008c7947 */ /* 0x000fea0003800000 */
.L_x_24186:
[----:B------:R-:W-:-:S06]  /*14bb0*/  FMUL.FTZ R4, R24, 1 ;  /* 0x3f80000018047820 */ /* 0x000fcc0000410000 */
[----:B------:R-:W0:Y:S02]  /*14bc0*/  F2F.F64.F32 R4, R4 ;  /* 0x0000000400047310 */ /* 0x000e240000201800 */
[----:B0-----:R0:W-:Y:S01]  /*14bd0*/  STG.E.64 desc[UR36][R2.64], R4 ;  /* 0x0000000402007986 */ /* 0x0011e2000c101b24 */
[----:B------:R-:W-:Y:S05]  /*14be0*/  BRA `(.L_x_24181) ;  /* 0x00000008007c7947 */ /* 0x000fea0003800000 */
.L_x_24176:
        /* <DEDUP_REMOVED lines=13> */
.L_x_24191:
        /* <DEDUP_REMOVED lines=16> */
.L_x_24194:
[----:B------:R-:W-:-:S04]  /*14dc0*/  SHF.R.U32.HI R24, RZ, 0x18, R24 ;  /* 0x00000018ff187819 */ /* 0x000fc80000011618 */
[----:B------:R-:W-:-:S04]  /*14dd0*/  LOP3.LUT R5, R5, 0x80, R24, 0xf8, !PT ;  /* 0x0000008005057812 */ /* 0x000fc800078ef818 */
[----:B------:R-:W-:-:S07]  /*14de0*/  PRMT R0, R5, 0x7610, R0 ;  /* 0x0000761005007816 */ /* 0x000fce0000000000 */
.L_x_24193:
[----:B------:R-:W-:Y:S05]  /*14df0*/  BSYNC.RECONVERGENT B0 ;  /* 0x0000000000007941 */ /* 0x000fea0003800200 */
.L_x_24192:
[----:B------:R0:W-:Y:S01]  /*14e00*/  STG.E.U8 desc[UR36][R2.64], R0 ;  /* 0x0000000002007986 */ /* 0x0001e2000c101124 */
[----:B------:R-:W-:Y:S05]  /*14e10*/  BRA `(.L_x_24181) ;  /* 0x0000000400f07947 */ /* 0x000fea0003800000 */
.L_x_24190:
        /* <DEDUP_REMOVED lines=16> */
.L_x_24197:
[----:B------:R-:W-:-:S04]  /*14f20*/  SHF.R.U32.HI R24, RZ, 0x18, R24 ;  /* 0x00000018ff187819 */ /* 0x000fc80000011618 */
[----:B------:R-:W-:-:S04]  /*14f30*/  LOP3.LUT R5, R5, 0x80, R24, 0xf8, !PT ;  /* 0x0000008005057812 */ /* 0x000fc800078ef818 */
[----:B------:R-:W-:-:S07]  /*14f40*/  PRMT R0, R5, 0x7610, R0 ;  /* 0x0000761005007816 */ /* 0x000fce0000000000 */
.L_x_24196:
[----:B------:R-:W-:Y:S05]  /*14f50*/  BSYNC.RECONVERGENT B0 ;  /* 0x0000000000007941 */ /* 0x000fea0003800200 */
.L_x_24195:
[----:B------:R0:W-:Y:S01]  /*14f60*/  STG.E.U8 desc[UR36][R2.64], R0 ;  /* 0x0000000002007986 */ /* 0x0001e2000c101124 */
[----:B------:R-:W-:Y:S05]  /*14f70*/  BRA `(.L_x_24181) ;  /* 0x0000000400987947 */ /* 0x000fea0003800000 */
.L_x_24189:
        /* <DEDUP_REMOVED lines=21> */
.L_x_24199:
[----:B------:R-:W0:Y:S02]  /*150d0*/  F2I.U64.TRUNC R24, R24 ;  /* 0x0000001800187311 */ /* 0x000e24000020d800 */
[----:B0-----:R0:W-:Y:S01]  /*150e0*/  STG.E.64 desc[UR36][R2.64], R24 ;  /* 0x0000001802007986 */ /* 0x0011e2000c101b24 */
[----:B------:R-:W-:Y:S05]  /*150f0*/  BRA `(.L_x_24181) ;  /* 0x0000000400387947 */ /* 0x000fea0003800000 */
.L_x_24198:
[----:B------:R-:W0:Y:S02]  /*15100*/  F2I.FTZ.U32.TRUNC.NTZ R5, R24 ;  /* 0x0000001800057305 */ /* 0x000e24000021f000 */
[----:B0-----:R0:W-:Y:S01]  /*15110*/  STG.E desc[UR36][R2.64], R5 ;  /* 0x0000000502007986 */ /* 0x0011e2000c101924 */
[----:B------:R-:W-:Y:S05]  /*15120*/  BRA `(.L_x_24181) ;  /* 0x00000004002c7947 */ /* 0x000fea0003800000 */
.L_x_24188:
        /* <DEDUP_REMOVED lines=10> */
.L_x_24201:
[----:B------:R-:W-:Y:S01]  /*151d0*/  FMUL.FTZ R4, R24, 1 ;  /* 0x3f80000018047820 */ /* 0x000fe20000410000 */
[----:B------:R-:W-:-:S05]  /*151e0*/  CS2R R6, SRZ ;  /* 0x0000000000067805 */ /* 0x000fca000001ff00 */
[----:B------:R-:W0:Y:S02]  /*151f0*/  F2F.F64.F32 R4, R4 ;  /* 0x0000000400047310 */ /* 0x000e240000201800 */
[----:B0-----:R0:W-:Y:S01]  /*15200*/  STG.E.128 desc[UR36][R2.64], R4 ;  /* 0x0000000402007986 */ /* 0x0011e2000c101d24 */
[----:B------:R-:W-:Y:S05]  /*15210*/  BRA `(.L_x_24181) ;  /* 0x0000000000f07947 */ /* 0x000fea0003800000 */
.L_x_24200:
[----:B------:R-:W-:-:S09]  /*15220*/  UISETP.NE.AND UP0, UPT, UR4, 0xf, UPT ;  /* 0x0000000f0400788c */ /* 0x000fd2000bf05270 */
[----:B------:R-:W-:Y:S05]  /*15230*/  BRA.U !UP0, `(.L_x_24202) ;  /* 0x0000000108e07547 */ /* 0x000fea000b800000 */
[----:B------:R-:W-:-:S09]  /*15240*/  UISETP.NE.AND UP0, UPT, UR4, 0x17, UPT ;  /* 0x000000170400788c */ /* 0x000fd2000bf05270 */
[----:B------:R-:W-:Y:S05]  /*15250*/  BRA.U !UP0, `(.L_x_24203) ;  /* 0x00000001088c7547 */ /* 0x000fea000b800000 */
[----:B------:R-:W-:-:S09]  /*15260*/  UISETP.NE.AND UP0, UPT, UR4, 0x18, UPT ;  /* 0x000000180400788c */ /* 0x000fd2000bf05270 */
[----:B------:R-:W-:Y:S05]  /*15270*/  BRA.U !UP0, `(.L_x_24204) ;  /* 0x0000000108447547 */ /* 0x000fea000b800000 */
.L_x_24180:
        /* <DEDUP_REMOVED lines=16> */
.L_x_24205:
[----:B------:R-:W-:Y:S05]  /*15380*/  BRA `(.L_x_24181) ;  /* 0x0000000000947947 */ /* 0x000fea0003800000 */
.L_x_24204:
        /* <DEDUP_REMOVED lines=12> */
.L_x_24207:
[----:B------:R-:W-:Y:S05]  /*15450*/  BSYNC.RECONVERGENT B0 ;  /* 0x0000000000007941 */ /* 0x000fea0003800200 */
.L_x_24206:
[----:B------:R-:W-:-:S05]  /*15460*/  LOP3.LUT R5, R0, 0x80, R7, 0xf8, !PT ;  /* 0x0000008000057812 */ /* 0x000fca00078ef807 */
[----:B------:R0:W-:Y:S01]  /*15470*/  STG.E.U8 desc[UR36][R2.64], R5 ;  /* 0x0000000502007986 */ /* 0x0001e2000c101124 */
[----:B------:R-:W-:Y:S05]  /*15480*/  BRA `(.L_x_24181) ;  /* 0x0000000000547947 */ /* 0x000fea0003800000 */
.L_x_24203:
        /* <DEDUP_REMOVED lines=11> */
.L_x_24209:
[----:B------:R-:W-:Y:S01]  /*15540*/  IMAD.MOV.U32 R0, RZ, RZ, 0x7f ;  /* 0x0000007fff007424 */ /* 0x000fe200078e00ff */
[----:B------:R-:W-:-:S04]  /*15550*/  ISETP.GT.U32.AND P0, PT, R4, 0x7f800000, PT ;  /* 0x7f8000000400780c */ /* 0x000fc80003f04070 */
[----:B------:R-:W-:-:S09]  /*15560*/  SEL R0, R0, 0x7c, P0 ;  /* 0x0000007c00007807 */ /* 0x000fd20000000000 */
.L_x_24210:
[----:B------:R-:W-:Y:S05]  /*15570*/  BSYNC.RECONVERGENT B0 ;  /* 0x0000000000007941 */ /* 0x000fea0003800200 */
.L_x_24208:
[----:B------:R-:W-:-:S04]  /*15580*/  SHF.R.U32.HI R5, RZ, 0x18, R24 ;  /* 0x00000018ff057819 */ /* 0x000fc80000011618 */
[----:B------:R-:W-:-:S05]  /*15590*/  LOP3.LUT R5, R0, 0x80, R5, 0xf8, !PT ;  /* 0x0000008000057812 */ /* 0x000fca00078ef805 */
[----:B------:R0:W-:Y:S01]  /*155a0*/  STG.E.U8 desc[UR36][R2.64], R5 ;  /* 0x0000000502007986 */ /* 0x0001e2000c101124 */
[----:B------:R-:W-:Y:S05]  /*155b0*/  BRA `(.L_x_24181) ;  /* 0x0000000000087947 */ /* 0x000fea0003800000 */
.L_x_24202:
[----:B------:R-:W-:-:S05]  /*155c0*/  F2FP.BF16.F32.PACK_AB R24, RZ, R24 ;  /* 0x00000018ff18723e */ /* 0x000fca00000010ff */
[----:B------:R0:W-:Y:S02]  /*155d0*/  STG.E.U16 desc[UR36][R2.64], R24 ;  /* 0x0000001802007986 */ /* 0x0001e4000c101524 */
.L_x_24181:
[----:B------:R-:W-:-:S07]  /*155e0*/  IADD3 R17, PT, PT, R17, 0x80, RZ ;  /* 0x0000008011117810 */ /* 0x000fce0007ffe0ff */
.L_x_24034:
[----:B------:R-:W-:Y:S05]  /*155f0*/  BSYNC.RECONVERGENT B7 ;  /* 0x0000000000077941 */ /* 0x000fea0003800200 */
.L_x_24033:
[----:B------:R-:W5:Y:S02]  /*15600*/  LDCU UR4, c[0x0][0x380] ;  /* 0x00007000ff0477ac */ /* 0x000f640008000800 */
[----:B-----5:R-:W-:-:S13]  /*15610*/  ISETP.GE.AND P0, PT, R17, UR4, PT ;  /* 0x0000000411007c0c */ /* 0x020fda000bf06270 */
[----:B------:R-:W-:Y:S05]  /*15620*/  @P0 EXIT ;  /* 0x000000000000094d */ /* 0x000fea0003800000 */
[----:B------:R-:W5:Y:S01]  /*15630*/  LDCU UR4, c[0x0][0x388] ;  /* 0x00007100ff0477ac */ /* 0x000f620008000800 */
[----:B------:R-:W-:Y:S01]  /*15640*/  CS2R R18, SRZ ;  /* 0x0000000000127805 */ /* 0x000fe2000001ff00 */
[----:B------:R-:W-:Y:S01]  /*15650*/  IMAD.MOV.U32 R23, RZ, RZ, RZ ;  /* 0x000000ffff177224 */ /* 0x000fe200078e00ff */
[----:B0-----:R-:W-:Y:S01]  /*15660*/  MOV R0, RZ ;  /* 0x000000ff00007202 */ /* 0x001fe20000000f00 */
[----:B-12-4-:R-:W-:Y:S02]  /*15670*/  IMAD.MOV.U32 R24, RZ, RZ, RZ ;  /* 0x000000ffff187224 */ /* 0x016fe400078e00ff */
        /* <DEDUP_REMOVED lines=9> */
[----:B---3--:R-:W-:-:S05]  /*15710*/  IMAD.HI.U32 R2, R17, UR4, R16 ;  /* 0x0000000411027c27 */ /* 0x008fca000f8e0010 */
        /* <DEDUP_REMOVED lines=416> */
.L_x_24211:
[----:B------:R-:W0:Y:S01]  /*17120*/  LDCU.128 UR8, c[0x0][0x710] ;  /* 0x0000e200ff0877ac */ /* 0x000e220008000c00 */
[----:B------:R-:W-:Y:S01]  /*17130*/  BSSY.RECONVERGENT B6, `(.L_x_24212) ;  /* 0x00000e7000067945 */ /* 0x000fe20003800200 */
[----:B------:R-:W-:-:S04]  /*17140*/  UPRMT UR4, UR42, 0x9910, URZ ;  /* 0x000099102a047896 */ /* 0x000fc800080000ff */
[----:B------:R-:W-:Y:S01]  /*17150*/  UISETP.GT.AND UP0, UPT, UR4, 0x9, UPT ;  /* 0x000000090400788c */ /* 0x000fe2000bf04270 */
[----:B0-----:R-:W-:Y:S02]  /*17160*/  IADD3 R16, P0, PT, R16, UR8, RZ ;  /* 0x0000000810107c10 */ /* 0x001fe4000ff1e0ff */
[----:B---3--:R-:W-:-:S03]  /*17170*/  IADD3 R2, P1, PT, R0, UR10, RZ ;  /* 0x0000000a00027c10 */ /* 0x008fc6000ff3e0ff */
        /* <DEDUP_REMOVED lines=14> */
.L_x_24216:
[----:B------:R-:W2:Y:S02]  /*17260*/  LDG.E.U8 R2, desc[UR36][R2.64] ;  /* 0x0000002402027981 */ /* 0x000ea4000c1e1100 */
[----:B--2---:R-:W-:Y:S01]  /*17270*/  I2FP.F32.U32 R22, R2 ;  /* 0x0000000200167245 */ /* 0x004fe20000201000 */
[----:B------:R-:W-:Y:S06]  /*17280*/  BRA `(.L_x_24218) ;  /* 0x0000000c00447947 */ /* 0x000fec0003800000 */
.L_x_24215:
        /* <DEDUP_REMOVED lines=9> */
.L_x_24220:
[----:B------:R-:W2:Y:S02]  /*17320*/  LDG.E R2, desc[UR36][R2.64] ;  /* 0x0000002402027981 */ /* 0x000ea4000c1e1900 */
[----:B--2---:R-:W-:Y:S01]  /*17330*/  I2FP.F32.S32 R22, R2 ;  /* 0x0000000200167245 */ /* 0x004fe20000201400 */
[----:B------:R-:W-:Y:S06]  /*17340*/  BRA `(.L_x_24218) ;  /* 0x0000000c00147947 */ /* 0x000fec0003800000 */
.L_x_24219:
[----:B------:R-:W2:Y:S02]  /*17350*/  LDG.E.U16 R2, desc[UR36][R2.64] ;  /* 0x0000002402027981 */ /* 0x000ea4000c1e1500 */
[----:B--2---:R0:W1:Y:S01]  /*17360*/  I2F.S16 R22, R2 ;  /* 0x0000000200167306 */ /* 0x0040620000101400 */
[----:B------:R-:W-:Y:S05]  /*17370*/  BRA `(.L_x_24218) ;  /* 0x0000000c00087947 */ /* 0x000fea0003800000 */
.L_x_24214:
        /* <DEDUP_REMOVED lines=8> */
.L_x_24222:
[----:B------:R-:W2:Y:S02]  /*17400*/  LDG.E.U16 R2, desc[UR36][R2.64] ;  /* 0x0000002402027981 */ /* 0x000ea4000c1e1500 */
[----:B--2---:R-:W-:Y:S01]  /*17410*/  HADD2.F32 R22, -RZ, R2.H0_H0 ;  /* 0x20000002ff167230 */ /* 0x004fe20000004100 */
[----:B------:R-:W-:Y:S06]  /*17420*/  BRA `(.L_x_24218) ;  /* 0x0000000800dc7947 */ /* 0x000fec0003800000 */
.L_x_24221:
        /* <DEDUP_REMOVED lines=8> */
.L_x_24224:
[----:B------:R-:W2:Y:S02]  /*174b0*/  LDG.E.U16 R2, desc[UR36][R2.64] ;  /* 0x0000002402027981 */ /* 0x000ea4000c1e1500 */
[----:B--2---:R-:W-:Y:S01]  /*174c0*/  HADD2.F32 R22, -RZ, R2.H0_H0 ;  /* 0x20000002ff167230 */ /* 0x004fe20000004100 */
[----:B------:R-:W-:Y:S06]  /*174d0*/  BRA `(.L_x_24218) ;  /* 0x0000000800b07947 */ /* 0x000fec0003800000 */
.L_x_24223:
        /* <DEDUP_REMOVED lines=11> */
.L_x_24213:
        /* <DEDUP_REMOVED lines=12> */
.L_x_24227:
        /* <DEDUP_REMOVED lines=11> */
.L_x_24226:
        /* <DEDUP_REMOVED lines=25> */
.L_x_24229:
        /* <DEDUP_REMOVED lines=12> */
.L_x_24228:
[----:B------:R-:W2:Y:S02]  /*17950*/  LDG.E.U16 R2, desc[UR36][R2.64] ;  /* 0x0000002402027981 */ /* 0x000ea4000c1e1500 */
[----:B--2---:R-:W-:Y:S01]  /*17960*/  SHF.L.U32 R22, R2, 0x10, RZ ;  /* 0x0000001002167819 */ /* 0x004fe200000006ff */
[----:B------:R-:W-:Y:S06]  /*17970*/  BRA `(.L_x_24218) ;  /* 0x0000000400887947 */ /* 0x000fec0003800000 */
.L_x_24225:
        /* <DEDUP_REMOVED lines=11> */
.L_x_24232:
        /* <DEDUP_REMOVED lines=20> */
.L_x_24234:
[----:B------:R-:W-:Y:S05]  /*17b70*/  BSYNC.RECONVERGENT B0 ;  /* 0x0000000000007941 */ /* 0x000fea0003800200 */
.L_x_24233:
[----:B------:R-:W-:Y:S01]  /*17b80*/  IMAD.SHL.U32 R0, R0, 0x100000, RZ ;  /* 0x0010000000007824 */ /* 0x000fe200078e00ff */
[----:B------:R-:W-:-:S04]  /*17b90*/  LEA R2, R2, 0x3b800000, 0x17 ;  /* 0x3b80000002027811 */ /* 0x000fc800078eb8ff */
[----:B------:R-:W-:Y:S01]  /*17ba0*/  LOP3.LUT R22, R2, R0, R7, 0xfe, !PT ;  /* 0x0000000002167212 */ /* 0x000fe200078efe07 */
[----:B------:R-:W-:Y:S06]  /*17bb0*/  BRA `(.L_x_24218) ;  /* 0x0000000000f87947 */ /* 0x000fec0003800000 */
.L_x_24231:
        /* <DEDUP_REMOVED lines=20> */
.L_x_24236:
[----:B------:R-:W-:Y:S05]  /*17d00*/  BSYNC.RECONVERGENT B0 ;  /* 0x0000000000007941 */ /* 0x000fea0003800200 */
.L_x_24235:
[----:B------:R-:W-:Y:S01]  /*17d10*/  IMAD.SHL.U32 R0, R0, 0x200000, RZ ;  /* 0x0020000000007824 */ /* 0x000fe200078e00ff */
[----:B------:R-:W-:-:S04]  /*17d20*/  LEA R2, R2, 0x37800000, 0x17 ;  /* 0x3780000002027811 */ /* 0x000fc800078eb8ff */
[----:B------:R-:W-:Y:S01]  /*17d30*/  LOP3.LUT R22, R2, R0, R7, 0xfe, !PT ;  /* 0x0000000002167212 */ /* 0x000fe200078efe07 */
[----:B------:R-:W-:Y:S06]  /*17d40*/  BRA `(.L_x_24218) ;  /* 0x0000000000947947 */ /* 0x000fec0003800000 */
.L_x_24230:
        /* <DEDUP_REMOVED lines=14> */
.L_x_24217:
        /* <DEDUP_REMOVED lines=16> */
.L_x_24239:
[----:B------:R-:W-:Y:S01]  /*17f30*/  IMAD.MOV.U32 R22, RZ, RZ, RZ ;  /* 0x000000ffff167224 */ /* 0x000fe200078e00ff */
[----:B------:R-:W-:Y:S06]  /*17f40*/  BRA `(.L_x_24218) ;  /* 0x0000000000147947 */ /* 0x000fec0003800000 */
.L_x_24238:
[----:B------:R-:W2:Y:S02]  /*17f50*/  LDG.E.64 R2, desc[UR36][R2.64] ;  /* 0x0000002402027981 */ /* 0x000ea4000c1e1b00 */
[----:B--2---:R0:W1:Y:S02]  /*17f60*/  I2F.U64 R22, R2 ;  /* 0x0000000200167312 */ /* 0x0040640000301000 */
[----:B01----:R-:W-:Y:S05]  /*17f70*/  BRA `(.L_x_24218) ;  /* 0x0000000000087947 */ /* 0x003fea0003800000 */
.L_x_24237:
[----:B------:R-:W2:Y:S02]  /*17f80*/  LDG.E R2, desc[UR36][R2.64] ;  /* 0x0000002402027981 */ /* 0x000ea4000c1e1900 */
[----:B--2---:R-:W-:-:S07]  /*17f90*/  I2FP.F32.U32 R22, R2 ;  /* 0x0000000200167245 */ /* 0x004fce0000201000 */
.L_x_24218:
[----:B------:R-:W-:Y:S05]  /*17fa0*/  BSYNC.RECONVERGENT B6 ;  /* 0x0000000000067941 */ /* 0x000fea0003800200 */
.L_x_24212:
        /* <DEDUP_REMOVED lines=18> */
.L_x_24244:
[----:B------:R-:W2:Y:S02]  /*180d0*/  LDG.E.U8 R2, desc[UR36][R2.64] ;  /* 0x0000002402027981 */ /* 0x000ea4000c1e1100 */
[----:B--2---:R-:W-:Y:S01]  /*180e0*/  I2FP.F32.U32 R24, R2 ;  /* 0x0000000200187245 */ /* 0x004fe20000201000 */
[----:B------:R-:W-:Y:S06]  /*180f0*/  BRA `(.L_x_24246) ;  /* 0x0000000c00447947 */ /* 0x000fec0003800000 */
.L_x_24243:
        /* <DEDUP_REMOVED lines=9> */
.L_x_24248:
[----:B------:R-:W2:Y:S02]  /*18190*/  LDG.E R2, desc[UR36][R2.64] ;  /* 0x0000002402027981 */ /* 0x000ea4000c1e1900 */
[----:B--2---:R-:W-:Y:S01]  /*181a0*/  I2FP.F32.S32 R24, R2 ;  /* 0x0000000200187245 */ /* 0x004fe20000201400 */
[----:B------:R-:W-:Y:S06]  /*181b0*/  BRA `(.L_x_24246) ;  /* 0x0000000c00147947 */ /* 0x000fec0003800000 */
.L_x_24247:
[----:B------:R-:W2:Y:S02]  /*181c0*/  LDG.E.U16 R2, desc[UR36][R2.64] ;  /* 0x0000002402027981 */ /* 0x000ea4000c1e1500 */
[----:B--2---:R0:W2:Y:S01]  /*181d0*/  I2F.S16 R24, R2 ;  /* 0x0000000200187306 */ /* 0x0040a20000101400 */
[----:B------:R-:W-:Y:S05]  /*181e0*/  BRA `(.L_x_24246) ;  /* 0x0000000c00087947 */ /* 0x000fea0003800000 */
.L_x_24242:
        /* <DEDUP_REMOVED lines=8> */
.L_x_24250:
[----:B------:R-:W2:Y:S02]  /*18270*/  LDG.E.U16 R2, desc[UR36][R2.64] ;  /* 0x0000002402027981 */ /* 0x000ea4000c1e1500 */
[----:B--2---:R-:W-:Y:S01]  /*18280*/  HADD2.F32 R24, -RZ, R2.H0_H0 ;  /* 0x20000002ff187230 */ /* 0x004fe20000004100 */
[----:B------:R-:W-:Y:S06]  /*18290*/  BRA `(.L_x_24246) ;  /* 0x0000000800dc7947 */ /* 0x000fec0003800000 */
.L_x_24249:
        /* <DEDUP_REMOVED lines=8> */
.L_x_24252:
[----:B------:R-:W2:Y:S02]  /*18320*/  LDG.E.U16 R2, desc[UR36][R2.64] ;  /* 0x0000002402027981 */ /* 0x000ea4000c1e1500 */
[----:B--2---:R-:W-:Y:S01]  /*18330*/  HADD2.F32 R24, -RZ, R2.H0_H0 ;  /* 0x20000002ff187230 */ /* 0x004fe20000004100 */
[----:B------:R-:W-:Y:S06]  /*18340*/  BRA `(.L_x_24246) ;  /* 0x0000000800b07947 */ /* 0x000fec0003800000 */
.L_x_24251:
        /* <DEDUP_REMOVED lines=11> */
.L_x_24241:
        /* <DEDUP_REMOVED lines=12> */
.L_x_24255:
        /* <DEDUP_REMOVED lines=11> */
.L_x_24254:
        /* <DEDUP_REMOVED lines=25> */
.L_x_24257:
        /* <DEDUP_REMOVED lines=12> */
.L_x_24256:
[----:B------:R-:W2:Y:S02]  /*187c0*/  LDG.E.U16 R2, desc[UR36][R2.64] ;  /* 0x0000002402027981 */ /* 0x000ea4000c1e1500 */
[----:B--2---:R-:W-:Y:S01]  /*187d0*/  IMAD.U32 R24, R2, 0x10000, RZ ;  /* 0x0001000002187824 */ /* 0x004fe200078e00ff */
[----:B------:R-:W-:Y:S06]  /*187e0*/  BRA `(.L_x_24246) ;  /* 0x0000000400887947 */ /* 0x000fec0003800000 */
.L_x_24253:
        /* <DEDUP_REMOVED lines=11> */
.L_x_24260:
        /* <DEDUP_REMOVED lines=20> */
.L_x_24262:
[----:B------:R-:W-:Y:S05]  /*189e0*/  BSYNC.RECONVERGENT B0 ;  /* 0x0000000000007941 */ /* 0x000fea0003800200 */
.L_x_24261:
[----:B------:R-:W-:Y:S02]  /*189f0*/  SHF.L.U32 R0, R0, 0x14, RZ ;  /* 0x0000001400007819 */ /* 0x000fe400000006ff */
[----:B------:R-:W-:-:S04]  /*18a00*/  LEA R2, R2, 0x3b800000, 0x17 ;  /* 0x3b80000002027811 */ /* 0x000fc800078eb8ff */
[----:B------:R-:W-:Y:S01]  /*18a10*/  LOP3.LUT R24, R2, R0, R7, 0xfe, !PT ;  /* 0x0000000002187212 */ /* 0x000fe200078efe07 */
[----:B------:R-:W-:Y:S06]  /*18a20*/  BRA `(.L_x_24246) ;  /* 0x0000000000f87947 */ /* 0x000fec0003800000 */
.L_x_24259:
        /* <DEDUP_REMOVED lines=20> */
.L_x_24264:
[----:B------:R-:W-:Y:S05]  /*18b70*/  BSYNC.RECONVERGENT B0 ;  /* 0x0000000000007941 */ /* 0x000fea0003800200 */
.L_x_24263:
[----:B------:R-:W-:Y:S01]  /*18b80*/  IMAD.SHL.U32 R0, R0, 0x200000, RZ ;  /* 0x0020000000007824 */ /* 0x000fe200078e00ff */
[----:B------:R-:W-:-:S04]  /*18b90*/  LEA R2, R2, 0x37800000, 0x17 ;  /* 0x3780000002027811 */ /* 0x000fc800078eb8ff */
[----:B------:R-:W-:Y:S01]  /*18ba0*/  LOP3.LUT R24, R2, R0, R7, 0xfe, !PT ;  /* 0x0000000002187212 */ /* 0x000fe200078efe07 */
[----:B------:R-:W-:Y:S06]  /*18bb0*/  BRA `(.L_x_24246) ;  /* 0x0000000000947947 */ /* 0x000fec0003800000 */
.L_x_24258:
        /* <DEDUP_REMOVED lines=14> */
.L_x_24245:
        /* <DEDUP_REMOVED lines=16> */
.L_x_24267:
[----:B------:R-:W-:Y:S01]  /*18da0*/  MOV R24, RZ ;  /* 0x000000ff00187202 */ /* 0x000fe20000000f00 */
[----:B------:R-:W-:Y:S06]  /*18db0*/  BRA `(.L_x_24246) ;  /* 0x0000000000147947 */ /* 0x000fec0003800000 */
.L_x_24266:
[----:B------:R-:W2:Y:S02]  /*18dc0*/  LDG.E.64 R24, desc[UR36][R2.64] ;  /* 0x0000002402187981 */ /* 0x000ea4000c1e1b00 */
[----:B--2---:R0:W2:Y:S02]  /*18dd0*/  I2F.U64 R24, R24 ;  /* 0x0000001800187312 */ /* 0x0040a40000301000 */
[----:B0-2---:R-:W-:Y:S05]  /*18de0*/  BRA `(.L_x_24246) ;  /* 0x0000000000087947 */ /* 0x005fea0003800000 */
.L_x_24265:
[----:B------:R-:W2:Y:S02]  /*18df0*/  LDG.E R2, desc[UR36][R2.64] ;  /* 0x0000002402027981 */ /* 0x000ea4000c1e1900 */
[----:B--2---:R-:W-:-:S07]  /*18e00*/  I2FP.F32.U32 R24, R2 ;  /* 0x0000000200187245 */ /* 0x004fce0000201000 */
.L_x_24246:
[----:B------:R-:W-:Y:S05]  /*18e10*/  BSYNC.RECONVERGENT B6 ;  /* 0x0000000000067941 */ /* 0x000fea0003800200 */
.L_x_24240:
        /* <DEDUP_REMOVED lines=18> */
.L_x_24272:
[----:B------:R-:W4:Y:S02]  /*18f40*/  LDG.E.U8 R2, desc[UR36][R2.64] ;  /* 0x0000002402027981 */ /* 0x000f24000c1e1100 */
[----:B----4-:R-:W-:Y:S01]  /*18f50*/  I2FP.F32.U32 R23, R2 ;  /* 0x0000000200177245 */ /* 0x010fe20000201000 */
[----:B------:R-:W-:Y:S06]  /*18f60*/  BRA `(.L_x_24274) ;  /* 0x0000000c00447947 */ /* 0x000fec0003800000 */
.L_x_24271:
        /* <DEDUP_REMOVED lines=9> */
.L_x_24276:
[----:B------:R-:W4:Y:S02]  /*19000*/  LDG.E R2, desc[UR36][R2.64] ;  /* 0x0000002402027981 */ /* 0x000f24000c1e1900 */
[----:B----4-:R-:W-:Y:S01]  /*19010*/  I2FP.F32.S32 R23, R2 ;  /* 0x0000000200177245 */ /* 0x010fe20000201400 */
[----:B------:R-:W-:Y:S06]  /*19020*/  BRA `(.L_x_24274) ;  /* 0x0000000c00147947 */ /* 0x000fec0003800000 */
.L_x_24275:
[----:B------:R-:W4:Y:S02]  /*19030*/  LDG.E.U16 R2, desc[UR36][R2.64] ;  /* 0x0000002402027981 */ /* 0x000f24000c1e1500 */
[----:B----4-:R0:W4:Y:S01]  /*19040*/  I2F.S16 R23, R2 ;  /* 0x0000000200177306 */ /* 0x0101220000101400 */
[----:B------:R-:W-:Y:S05]  /*19050*/  BRA `(.L_x_24274) ;  /* 0x0000000c00087947 */ /* 0x000fea0003800000 */
.L_x_24270:
        /* <DEDUP_REMOVED lines=8> */
.L_x_24278:
[----:B------:R-:W4:Y:S02]  /*190e0*/  LDG.E.U16 R2, desc[UR36][R2.64] ;  /* 0x0000002402027981 */ /* 0x000f24000c1e1500 */
[----:B----4-:R-:W-:Y:S01]  /*190f0*/  HADD2.F32 R23, -RZ, R2.H0_H0 ;  /* 0x20000002ff177230 */ /* 0x010fe20000004100 */
[----:B------:R-:W-:Y:S06]  /*19100*/  BRA `(.L_x_24274) ;  /* 0x0000000800dc7947 */ /* 0x000fec0003800000 */
.L_x_24277:
        /* <DEDUP_REMOVED lines=8> */
.L_x_24280:
[----:B------:R-:W4:Y:S02]  /*19190*/  LDG.E.U16 R2, desc[UR36][R2.64] ;  /* 0x0000002402027981 */ /* 0x000f24000c1e1500 */
[----:B----4-:R-:W-:Y:S01]  /*191a0*/  HADD2.F32 R23, -RZ, R2.H0_H0 ;  /* 0x20000002ff177230 */ /* 0x010fe20000004100 */
[----:B------:R-:W-:Y:S06]  /*191b0*/  BRA `(.L_x_24274) ;  /* 0x0000000800b07947 */ /* 0x000fec0003800000 */
.L_x_24279:
        /* <DEDUP_REMOVED lines=11> */
.L_x_24269:
        /* <DEDUP_REMOVED lines=12> */
.L_x_24283:
        /* <DEDUP_REMOVED lines=11> */
.L_x_24282:
        /* <DEDUP_REMOVED lines=25> */
.L_x_24285:
        /* <DEDUP_REMOVED lines=12> */
.L_x_24284:
[----:B------:R-:W4:Y:S02]  /*19630*/  LDG.E.U16 R2, desc[UR36][R2.64] ;  /* 0x0000002402027981 */ /* 0x000f24000c1e1500 */
[----:B----4-:R-:W-:Y:S01]  /*19640*/  IMAD.U32 R23, R2, 0x10000, RZ ;  /* 0x0001000002177824 */ /* 0x010fe200078e00ff */
[----:B------:R-:W-:Y:S06]  /*19650*/  BRA `(.L_x_24274) ;  /* 0x0000000400887947 */ /* 0x000fec0003800000 */
.L_x_24281:
        /* <DEDUP_REMOVED lines=11> */
.L_x_24288:
        /* <DEDUP_REMOVED lines=20> */
.L_x_24290:
[----:B------:R-:W-:Y:S05]  /*19850*/  BSYNC.RECONVERGENT B0 ;  /* 0x0000000000007941 */ /* 0x000fea0003800200 */
.L_x_24289:
[----:B------:R-:W-:Y:S01]  /*19860*/  IMAD.SHL.U32 R0, R0, 0x100000, RZ ;  /* 0x0010000000007824 */ /* 0x000fe200078e00ff */
[----:B------:R-:W-:-:S04]  /*19870*/  LEA R2, R2, 0x3b800000, 0x17 ;  /* 0x3b80000002027811 */ /* 0x000fc800078eb8ff */
[----:B------:R-:W-:Y:S01]  /*19880*/  LOP3.LUT R23, R2, R0, R23, 0xfe, !PT ;  /* 0x0000000002177212 */ /* 0x000fe200078efe17 */
[----:B------:R-:W-:Y:S06]  /*19890*/  BRA `(.L_x_24274) ;  /* 0x0000000000f87947 */ /* 0x000fec0003800000 */
.L_x_24287:
        /* <DEDUP_REMOVED lines=20> */
.L_x_24292:
[----:B------:R-:W-:Y:S05]  /*199e0*/  BSYNC.RECONVERGENT B0 ;  /* 0x0000000000007941 */ /* 0x000fea0003800200 */
.L_x_24291:
[----:B------:R-:W-:Y:S02]  /*199f0*/  SHF.L.U32 R0, R0, 0x15, RZ ;  /* 0x0000001500007819 */ /* 0x000fe400000006ff */
[----:B------:R-:W-:-:S04]  /*19a00*/  LEA R2, R2, 0x37800000, 0x17 ;  /* 0x3780000002027811 */ /* 0x000fc800078eb8ff */
[----:B------:R-:W-:Y:S01]  /*19a10*/  LOP3.LUT R23, R2, R0, R23, 0xfe, !PT ;  /* 0x0000000002177212 */ /* 0x000fe200078efe17 */
[----:B------:R-:W-:Y:S06]  /*19a20*/  BRA `(.L_x_24274) ;  /* 0x0000000000947947 */ /* 0x000fec0003800000 */
.L_x_24286:
        /* <DEDUP_REMOVED lines=14> */
.L_x_24273:
        /* <DEDUP_REMOVED lines=16> */
.L_x_24295:
[----:B------:R-:W-:Y:S01]  /*19c10*/  IMAD.MOV.U32 R23, RZ, RZ, RZ ;  /* 0x000000ffff177224 */ /* 0x000fe200078e00ff */
[----:B------:R-:W-:Y:S06]  /*19c20*/  BRA `(.L_x_24274) ;  /* 0x0000000000147947 */ /* 0x000fec0003800000 */
.L_x_24294:
[----:B------:R-:W4:Y:S02]  /*19c30*/  LDG.E.64 R2, desc[UR36][R2.64] ;  /* 0x0000002402027981 */ /* 0x000f24000c1e1b00 */
[----:B----4-:R0:W4:Y:S02]  /*19c40*/  I2F.U64 R23, R2 ;  /* 0x0000000200177312 */ /* 0x0101240000301000 */
[----:B0---4-:R-:W-:Y:S05]  /*19c50*/  BRA `(.L_x_24274) ;  /* 0x0000000000087947 */ /* 0x011fea0003800000 */
.L_x_24293:
[----:B------:R-:W4:Y:S02]  /*19c60*/  LDG.E R2, desc[UR36][R2.64] ;  /* 0x0000002402027981 */ /* 0x000f24000c1e1900 */
[----:B----4-:R-:W-:-:S07]  /*19c70*/  I2FP.F32.U32 R23, R2 ;  /* 0x0000000200177245 */ /* 0x010fce0000201000 */
.L_x_24274:
[----:B------:R-:W-:Y:S05]  /*19c80*/  BSYNC.RECONVERGENT B6 ;  /* 0x0000000000067941 */ /* 0x000fea0003800200 */
.L_x_24268:
        /* <DEDUP_REMOVED lines=18> */
.L_x_24300:
[----:B------:R-:W4:Y:S02]  /*19db0*/  LDG.E.U8 R2, desc[UR36][R2.64] ;  /* 0x0000002402027981 */ /* 0x000f24000c1e1100 */
[----:B----4-:R-:W-:Y:S01]  /*19dc0*/  I2FP.F32.U32 R19, R2 ;  /* 0x0000000200137245 */ /* 0x010fe20000201000 */
[----:B------:R-:W-:Y:S06]  /*19dd0*/  BRA `(.L_x_24302) ;  /* 0x0000000c00447947 */ /* 0x000fec0003800000 */
.L_x_24299:
        /* <DEDUP_REMOVED lines=9> */
.L_x_24304:
[----:B------:R-:W4:Y:S02]  /*19e70*/  LDG.E R2, desc[UR36][R2.64] ;  /* 0x0000002402027981 */ /* 0x000f24000c1e1900 */
[----:B----4-:R-:W-:Y:S01]  /*19e80*/  I2FP.F32.S32 R19, R2 ;  /* 0x0000000200137245 */ /* 0x010fe20000201400 */
[----:B------:R-:W-:Y:S06]  /*19e90*/  BRA `(.L_x_24302) ;  /* 0x0000000c00147947 */ /* 0x000fec0003800000 */
.L_x_24303:
[----:B------:R-:W4:Y:S02]  /*19ea0*/  LDG.E.U16 R2, desc[UR36][R2.64] ;  /* 0x0000002402027981 */ /* 0x000f24000c1e1500 */
[----:B----4-:R0:W4:Y:S01]  /*19eb0*/  I2F.S16 R19, R2 ;  /* 0x0000000200137306 */ /* 0x0101220000101400 */
[----:B------:R-:W-:Y:S05]  /*19ec0*/  BRA `(.L_x_24302) ;  /* 0x0000000c00087947 */ /* 0x000fea0003800000 */
.L_x_24298:
        /* <DEDUP_REMOVED lines=8> */
.L_x_24306:
[----:B------:R-:W4:Y:S02]  /*19f50*/  LDG.E.U16 R2, desc[UR36][R2.64] ;  /* 0x0000002402027981 */ /* 0x000f24000c1e1500 */
[----:B----4-:R-:W-:Y:S01]  /*19f60*/  HADD2.F32 R19, -RZ, R2.H0_H0 ;  /* 0x20000002ff137230 */ /* 0x010fe20000004100 */
[----:B------:R-:W-:Y:S06]  /*19f70*/  BRA `(.L_x_24302) ;  /* 0x0000000800dc7947 */ /* 0x000fec0003800000 */
.L_x_24305:
        /* <DEDUP_REMOVED lines=8> */
.L_x_24308:
[----:B------:R-:W4:Y:S02]  /*1a000*/  LDG.E.U16 R2, desc[UR36][R2.64] ;  /* 0x0000002402027981 */ /* 0x000f24000c1e1500 */
[----:B----4-:R-:W-:Y:S01]  /*1a010*/  HADD2.F32 R19, -RZ, R2.H0_H0 ;  /* 0x20000002ff137230 */ /* 0x010fe20000004100 */
[----:B------:R-:W-:Y:S06]  /*1a020*/  BRA `(.L_x_24302) ;  /* 0x0000000800b07947 */ /* 0x000fec0003800000 */
.L_x_24307:
        /* <DEDUP_REMOVED lines=11> */
.L_x_24297:
        /* <DEDUP_REMOVED lines=12> */
.L_x_24311:
        /* <DEDUP_REMOVED lines=11> */
.L_x_24310:
        /* <DEDUP_REMOVED lines=25> */
.L_x_24313:
        /* <DEDUP_REMOVED lines=12> */
.L_x_24312:
[----:B------:R-:W4:Y:S02]  /*1a4a0*/  LDG.E.U16 R2, desc[UR36][R2.64] ;  /* 0x0000002402027981 */ /* 0x000f24000c1e1500 */
[----:B----4-:R-:W-:Y:S01]  /*1a4b0*/  SHF.L.U32 R19, R2, 0x10, RZ ;  /* 0x0000001002137819 */ /* 0x010fe200000006ff */
[----:B------:R-:W-:Y:S06]  /*1a4c0*/  BRA `(.L_x_24302) ;  /* 0x0000000400887947 */ /* 0x000fec0003800000 */
.L_x_24309:
        /* <DEDUP_REMOVED lines=11> */
.L_x_24316:
        /* <DEDUP_REMOVED lines=20> */
.L_x_24318:
[----:B------:R-:W-:Y:S05]  /*1a6c0*/  BSYNC.RECONVERGENT B0 ;  /* 0x0000000000007941 */ /* 0x000fea0003800200 */
.L_x_24317:
[----:B------:R-:W-:Y:S01]  /*1a6d0*/  IMAD.SHL.U32 R0, R0, 0x100000, RZ ;  /* 0x0010000000007824 */ /* 0x000fe200078e00ff */
[----:B------:R-:W-:-:S04]  /*1a6e0*/  LEA R2, R2, 0x3b800000, 0x17 ;  /* 0x3b80000002027811 */ /* 0x000fc800078eb8ff */
[----:B------:R-:W-:Y:S01]  /*1a6f0*/  LOP3.LUT R19, R2, R0, R19, 0xfe, !PT ;  /* 0x0000000002137212 */ /* 0x000fe200078efe13 */
[----:B------:R-:W-:Y:S06]  /*1a700*/  BRA `(.L_x_24302) ;  /* 0x0000000000f87947 */ /* 0x000fec0003800000 */
.L_x_24315:
        /* <DEDUP_REMOVED lines=20> */
.L_x_24320:
[----:B------:R-:W-:Y:S05]  /*1a850*/  BSYNC.RECONVERGENT B0 ;  /* 0x0000000000007941 */ /* 0x000fea0003800200 */
.L_x_24319:
[----:B------:R-:W-:Y:S01]  /*1a860*/  IMAD.SHL.U32 R0, R0, 0x200000, RZ ;  /* 0x0020000000007824 */ /* 0x000fe200078e00ff */
[----:B------:R-:W-:-:S04]  /*1a870*/  LEA R2, R2, 0x37800000, 0x17 ;  /* 0x3780000002027811 */ /* 0x000fc800078eb8ff */
[----:B------:R-:W-:Y:S01]  /*1a880*/  LOP3.LUT R19, R2, R0, R19, 0xfe, !PT ;  /* 0x0000000002137212 */ /* 0x000fe200078efe13 */
[----:B------:R-:W-:Y:S06]  /*1a890*/  BRA `(.L_x_24302) ;  /* 0x0000000000947947 */ /* 0x000fec0003800000 */
.L_x_24314:
        /* <DEDUP_REMOVED lines=14> */
.L_x_24301:
        /* <DEDUP_REMOVED lines=16> */
.L_x_24323:
[----:B------:R-:W-:Y:S01]  /*1aa80*/  IMAD.MOV.U32 R19, RZ, RZ, RZ ;  /* 0x000000ffff137224 */ /* 0x000fe200078e00ff */
[----:B------:R-:W-:Y:S06]  /*1aa90*/  BRA `(.L_x_24302) ;  /* 0x0000000000147947 */ /* 0x000fec0003800000 */
.L_x_24322:
[----:B------:R-:W4:Y:S02]  /*1aaa0*/  LDG.E.64 R2, desc[UR36][R2.64] ;  /* 0x0000002402027981 */ /* 0x000f24000c1e1b00 */
[----:B----4-:R0:W4:Y:S02]  /*1aab0*/  I2F.U64 R19, R2 ;  /* 0x0000000200137312 */ /* 0x0101240000301000 */
[----:B0---4-:R-:W-:Y:S05]  /*1aac0*/  BRA `(.L_x_24302) ;  /* 0x0000000000087947 */ /* 0x011fea0003800000 */
.L_x_24321:
[----:B------:R-:W4:Y:S02]  /*1aad0*/  LDG.E R2, desc[UR36][R2.64] ;  /* 0x0000002402027981 */ /* 0x000f24000c1e1900 */
[----:B----4-:R-:W-:-:S07]  /*1aae0*/  I2FP.F32.U32 R19, R2 ;  /* 0x0000000200137245 */ /* 0x010fce0000201000 */
.L_x_24302:
[----:B------:R-:W-:Y:S05]  /*1aaf0*/  BSYNC.RECONVERGENT B6 ;  /* 0x0000000000067941 */ /* 0x000fea0003800200 */
.L_x_24296:
        /* <DEDUP_REMOVED lines=18> */
.L_x_24328:
[----:B------:R-:W2:Y:S02]  /*1ac20*/  LDG.E.U8 R0, desc[UR36][R2.64] ;  /* 0x0000002402007981 */ /* 0x000ea4000c1e1100 */
[----:B--2---:R-:W-:Y:S01]  /*1ac30*/  I2FP.F32.U32 R0, R0 ;  /* 0x0000000000007245 */ /* 0x004fe20000201000 */
[----:B------:R-:W-:Y:S06]  /*1ac40*/  BRA `(.L_x_24330) ;  /* 0x0000000c00447947 */ /* 0x000fec0003800000 */
.L_x_24327:
        /* <DEDUP_REMOVED lines=9> */
.L_x_24332:
[----:B------:R-:W2:Y:S02]  /*1ace0*/  LDG.E R0, desc[UR36][R2.64] ;  /* 0x0000002402007981 */ /* 0x000ea4000c1e1900 */
[----:B--2---:R-:W-:Y:S01]  /*1acf0*/  I2FP.F32.S32 R0, R0 ;  /* 0x0000000000007245 */ /* 0x004fe20000201400 */
[----:B------:R-:W-:Y:S06]  /*1ad00*/  BRA `(.L_x_24330) ;  /* 0x0000000c00147947 */ /* 0x000fec0003800000 */
.L_x_24331:
[----:B------:R-:W2:Y:S02]  /*1ad10*/  LDG.E.U16 R0, desc[UR36][R2.64] ;  /* 0x0000002402007981 */ /* 0x000ea4000c1e1500 */
[----:B--2---:R-:W0:Y:S01]  /*1ad20*/  I2F.S16 R0, R0 ;  /* 0x0000000000007306 */ /* 0x004e220000101400 */
[----:B------:R-:W-:Y:S05]  /*1ad30*/  BRA `(.L_x_24330) ;  /* 0x0000000c00087947 */ /* 0x000fea0003800000 */
.L_x_24326:
        /* <DEDUP_REMOVED lines=8> */
.L_x_24334:
[----:B------:R-:W2:Y:S02]  /*1adc0*/  LDG.E.U16 R0, desc[UR36][R2.64] ;  /* 0x0000002402007981 */ /* 0x000ea4000c1e1500 */
[----:B--2---:R-:W-:Y:S01]  /*1add0*/  HADD2.F32 R0, -RZ, R0.H0_H0 ;  /* 0x20000000ff007230 */ /* 0x004fe20000004100 */
[----:B------:R-:W-:Y:S06]  /*1ade0*/  BRA `(.L_x_24330) ;  /* 0x0000000800dc7947 */ /* 0x000fec0003800000 */
.L_x_24333:
        /* <DEDUP_REMOVED lines=8> */
.L_x_24336:
[----:B------:R-:W2:Y:S02]  /*1ae70*/  LDG.E.U16 R0, desc[UR36][R2.64] ;  /* 0x0000002402007981 */ /* 0x000ea4000c1e1500 */
[----:B--2---:R-:W-:Y:S01]  /*1ae80*/  HADD2.F32 R0, -RZ, R0.H0_H0 ;  /* 0x20000000ff007230 */ /* 0x004fe20000004100 */
[----:B------:R-:W-:Y:S06]  /*1ae90*/  BRA `(.L_x_24330) ;  /* 0x0000000800b07947 */ /* 0x000fec0003800000 */
.L_x_24335:
        /* <DEDUP_REMOVED lines=11> */
.L_x_24325:
        /* <DEDUP_REMOVED lines=12> */
.L_x_24339:
        /* <DEDUP_REMOVED lines=11> */
.L_x_24338:
        /* <DEDUP_REMOVED lines=25> */
.L_x_24341:
        /* <DEDUP_REMOVED lines=12> */
.L_x_24340:
[----:B------:R-:W2:Y:S02]  /*1b310*/  LDG.E.U16 R0, desc[UR36][R2.64] ;  /* 0x0000002402007981 */ /* 0x000ea4000c1e1500 */
[----:B--2---:R-:W-:Y:S01]  /*1b320*/  IMAD.U32 R0, R0, 0x10000, RZ ;  /* 0x0001000000007824 */ /* 0x004fe200078e00ff */
[----:B------:R-:W-:Y:S06]  /*1b330*/  BRA `(.L_x_24330) ;  /* 0x0000000400887947 */ /* 0x000fec0003800000 */
.L_x_24337:
        /* <DEDUP_REMOVED lines=11> */
.L_x_24344:
        /* <DEDUP_REMOVED lines=20> */
.L_x_24346:
[----:B------:R-:W-:Y:S05]  /*1b530*/  BSYNC.RECONVERGENT B0 ;  /* 0x0000000000007941 */ /* 0x000fea0003800200 */
.L_x_24345:
[----:B------:R-:W-:Y:S02]  /*1b540*/  SHF.L.U32 R0, R0, 0x14, RZ ;  /* 0x0000001400007819 */ /* 0x000fe400000006ff */
[----:B------:R-:W-:-:S04]  /*1b550*/  LEA R2, R2, 0x3b800000, 0x17 ;  /* 0x3b80000002027811 */ /* 0x000fc800078eb8ff */
[----:B------:R-:W-:Y:S01]  /*1b560*/  LOP3.LUT R0, R2, R0, R7, 0xfe, !PT ;  /* 0x0000000002007212 */ /* 0x000fe200078efe07 */
[----:B------:R-:W-:Y:S06]  /*1b570*/  BRA `(.L_x_24330) ;  /* 0x0000000000f87947 */ /* 0x000fec0003800000 */
.L_x_24343:
        /* <DEDUP_REMOVED lines=20> */
.L_x_24348:
[----:B------:R-:W-:Y:S05]  /*1b6c0*/  BSYNC.RECONVERGENT B0 ;  /* 0x0000000000007941 */ /* 0x000fea0003800200 */
.L_x_24347:
[----:B------:R-:W-:Y:S01]  /*1b6d0*/  IMAD.SHL.U32 R0, R0, 0x200000, RZ ;  /* 0x0020000000007824 */ /* 0x000fe200078e00ff */
[----:B------:R-:W-:-:S04]  /*1b6e0*/  LEA R2, R2, 0x37800000, 0x17 ;  /* 0x3780000002027811 */ /* 0x000fc800078eb8ff */
[----:B------:R-:W-:Y:S01]  /*1b6f0*/  LOP3.LUT R0, R2, R0, R7, 0xfe, !PT ;  /* 0x0000000002007212 */ /* 0x000fe200078efe07 */
[----:B------:R-:W-:Y:S06]  /*1b700*/  BRA `(.L_x_24330) ;  /* 0x0000000000947947 */ /* 0x000fec0003800000 */
.L_x_24342:
        /* <DEDUP_REMOVED lines=14> */
.L_x_24329:
        /* <DEDUP_REMOVED lines=16> */
.L_x_24351:
[----:B------:R-:W-:Y:S01]  /*1b8f0*/  MOV R0, RZ ;  /* 0x000000ff00007202 */ /* 0x000fe20000000f00 */
[----:B------:R-:W-:Y:S06]  /*1b900*/  BRA `(.L_x_24330) ;  /* 0x0000000000147947 */ /* 0x000fec0003800000 */
.L_x_24350:
[----:B------:R-:W2:Y:S02]  /*1b910*/  LDG.E.64 R2, desc[UR36][R2.64] ;  /* 0x0000002402027981 */ /* 0x000ea4000c1e1b00 */
[----:B--2---:R0:W2:Y:S02]  /*1b920*/  I2F.U64 R0, R2 ;  /* 0x0000000200007312 */ /* 0x0040a40000301000 */
[----:B0-2---:R-:W-:Y:S05]  /*1b930*/  BRA `(.L_x_24330) ;  /* 0x0000000000087947 */ /* 0x005fea0003800000 */
.L_x_24349:
[----:B------:R-:W2:Y:S02]  /*1b940*/  LDG.E R0, desc[UR36][R2.64] ;  /* 0x0000002402007981 */ /* 0x000ea4000c1e1900 */
[----:B--2---:R-:W-:-:S07]  /*1b950*/  I2FP.F32.U32 R0, R0 ;  /* 0x0000000000007245 */ /* 0x004fce0000201000 */
.L_x_24330:
[----:B------:R-:W-:Y:S05]  /*1b960*/  BSYNC.RECONVERGENT B6 ;  /* 0x0000000000067941 */ /* 0x000fea0003800200 */
.L_x_24324:
[----:B------:R-:W-:Y:S01]  /*1b970*/  UPRMT UR4, UR40, 0x9910, URZ ;  /* 0x0000991028047896 */ /* 0x000fe200080000ff */
[----:B-1-345:R-:W-:-:S03]  /*1b980*/  FADD.FTZ R19, -R19, R22 ;  /* 0x0000001613137221 */ /* 0x03afc60000010100 */
[----:B------:R-:W-:Y:S01]  /*1b990*/  UISETP.GT.AND UP0, UPT, UR4, 0x9, UPT ;  /* 0x000000090400788c */ /* 0x000fe2000bf04270 */
[----:B0-2---:R-:W-:-:S04]  /*1b9a0*/  FMUL.FTZ R2, R19, R24 ;  /* 0x0000001813027220 */ /* 0x005fc80000410000 */
[----:B------:R-:W-:-:S04]  /*1b9b0*/  FFMA.FTZ R2, R2, R0, R23 ;  /* 0x0000000002027223 */ /* 0x000fc80000010017 */
        /* <DEDUP_REMOVED lines=12> */
.L_x_24355:
[----:B------:R-:W0:Y:S02]  /*1ba80*/  F2I.S64.TRUNC R2, R2 ;  /* 0x0000000200027311 */ /* 0x000e24000020d900 */
[----:B0-----:R-:W-:-:S05]  /*1ba90*/  IMAD.MOV.U32 R5, RZ, RZ, R2 ;  /* 0x000000ffff057224 */ /* 0x001fca00078e0002 */
[----:B------:R-:W-:Y:S01]  /*1baa0*/  STG.E.U8 desc[UR36][R16.64], R5 ;  /* 0x0000000510007986 */ /* 0x000fe2000c101124 */
[----:B------:R-:W-:Y:S05]  /*1bab0*/  EXIT ;  /* 0x000000000000794d */ /* 0x000fea0003800000 */
.L_x_24354:
        /* <DEDUP_REMOVED lines=9> */
.L_x_24358:
[----:B------:R-:W0:Y:S02]  /*1bb50*/  F2I.FTZ.TRUNC.NTZ R3, R2 ;  /* 0x0000000200037305 */ /* 0x000e24000021f100 */
[----:B0-----:R-:W-:Y:S01]  /*1bb60*/  STG.E desc[UR36][R16.64], R3 ;  /* 0x0000000310007986 */ /* 0x001fe2000c101924 */
[----:B------:R-:W-:Y:S05]  /*1bb70*/  EXIT ;  /* 0x000000000000794d */ /* 0x000fea0003800000 */
.L_x_24357:
[----:B------:R-:W0:Y:S02]  /*1bb80*/  F2I.FTZ.TRUNC.NTZ R3, R2 ;  /* 0x0000000200037305 */ /* 0x000e24000021f100 */
[----:B0-----:R-:W-:Y:S01]  /*1bb90*/  STG.E.U16 desc[UR36][R16.64], R3 ;  /* 0x0000000310007986 */ /* 0x001fe2000c101524 */
[----:B------:R-:W-:Y:S05]  /*1bba0*/  EXIT ;  /* 0x000000000000794d */ /* 0x000fea0003800000 */
.L_x_24353:
        /* <DEDUP_REMOVED lines=8> */
.L_x_24360:
[----:B------:R-:W-:-:S05]  /*1bc30*/  F2FP.F16.F32.PACK_AB R2, RZ, R2 ;  /* 0x00000002ff02723e */ /* 0x000fca00000000ff */
[----:B------:R-:W-:Y:S01]  /*1bc40*/  STG.E.U16 desc[UR36][R16.64], R2 ;  /* 0x0000000210007986 */ /* 0x000fe2000c101524 */
[----:B------:R-:W-:Y:S05]  /*1bc50*/  EXIT ;  /* 0x000000000000794d */ /* 0x000fea0003800000 */
.L_x_24359:
        /* <DEDUP_REMOVED lines=9> */
.L_x_24362:
[----:B------:R-:W-:-:S04]  /*1bcf0*/  F2FP.F16.F32.PACK_AB R3, RZ, R2 ;  /* 0x00000002ff03723e */ /* 0x000fc800000000ff */
[----:B------:R-:W-:-:S05]  /*1bd00*/  PRMT R3, R3, 0x5410, RZ ;  /* 0x0000541003037816 */ /* 0x000fca00000000ff */
[----:B------:R-:W-:Y:S01]  /*1bd10*/  STG.E desc[UR36][R16.64], R3 ;  /* 0x0000000310007986 */ /* 0x000fe2000c101924 */
[----:B------:R-:W-:Y:S05]  /*1bd20*/  EXIT ;  /* 0x000000000000794d */ /* 0x000fea0003800000 */
.L_x_24361:
[----:B------:R-:W-:-:S06]  /*1bd30*/  FMUL.FTZ R2, R2, 1 ;  /* 0x3f80000002027820 */ /* 0x000fcc0000410000 */
[----:B------:R-:W0:Y:S02]  /*1bd40*/  F2F.F64.F32 R2, R2 ;  /* 0x0000000200027310 */ /* 0x000e240000201800 */
[----:B0-----:R-:W-:Y:S01]  /*1bd50*/  STG.E.64 desc[UR36][R16.64], R2 ;  /* 0x0000000210007986 */ /* 0x001fe2000c101b24 */
[----:B------:R-:W-:Y:S05]  /*1bd60*/  EXIT ;  /* 0x000000000000794d */ /* 0x000fea0003800000 */
.L_x_24352:
        /* <DEDUP_REMOVED lines=13> */
.L_x_24366:
        /* <DEDUP_REMOVED lines=16> */
.L_x_24369:
[----:B------:R-:W-:-:S04]  /*1bf40*/  SHF.R.U32.HI R2, RZ, 0x18, R2 ;  /* 0x00000018ff027819 */ /* 0x000fc80000011602 */
[----:B------:R-:W-:-:S04]  /*1bf50*/  LOP3.LUT R2, R3, 0x80, R2, 0xf8, !PT ;  /* 0x0000008003027812 */ /* 0x000fc800078ef802 */
[----:B------:R-:W-:-:S07]  /*1bf60*/  PRMT R8, R2, 0x7610, R8 ;  /* 0x0000761002087816 */ /* 0x000fce0000000008 */
.L_x_24368:
[----:B------:R-:W-:Y:S05]  /*1bf70*/  BSYNC.RECONVERGENT B0 ;  /* 0x0000000000007941 */ /* 0x000fea0003800200 */
.L_x_24367:
[----:B------:R-:W-:Y:S01]  /*1bf80*/  STG.E.U8 desc[UR36][R16.64], R8 ;  /* 0x0000000810007986 */ /* 0x000fe2000c101124 */
[----:B------:R-:W-:Y:S05]  /*1bf90*/  EXIT ;  /* 0x000000000000794d */ /* 0x000fea0003800000 */
.L_x_24365:
        /* <DEDUP_REMOVED lines=16> */
.L_x_24372:
[----:B------:R-:W-:-:S04]  /*1c0a0*/  SHF.R.U32.HI R2, RZ, 0x18, R2 ;  /* 0x00000018ff027819 */ /* 0x000fc80000011602 */
[----:B------:R-:W-:-:S04]  /*1c0b0*/  LOP3.LUT R3, R3, 0x80, R2, 0xf8, !PT ;  /* 0x0000008003037812 */ /* 0x000fc800078ef802 */
[----:B------:R-:W-:-:S07]  /*1c0c0*/  PRMT R8, R3, 0x7610, R8 ;  /* 0x0000761003087816 */ /* 0x000fce0000000008 */
.L_x_24371:
[----:B------:R-:W-:Y:S05]  /*1c0d0*/  BSYNC.RECONVERGENT B0 ;  /* 0x0000000000007941 */ /* 0x000fea0003800200 */
.L_x_24370:
[----:B------:R-:W-:Y:S01]  /*1c0e0*/  STG.E.U8 desc[UR36][R16.64], R8 ;  /* 0x0000000810007986 */ /* 0x000fe2000c101124 */
[----:B------:R-:W-:Y:S05]  /*1c0f0*/  EXIT ;  /* 0x000000000000794d */ /* 0x000fea0003800000 */
.L_x_24364:
        /* <DEDUP_REMOVED lines=21> */
.L_x_24374:
[----:B------:R-:W0:Y:S02]  /*1c250*/  F2I.U64.TRUNC R2, R2 ;  /* 0x0000000200027311 */ /* 0x000e24000020d800 */
[----:B0-----:R-:W-:Y:S01]  /*1c260*/  STG.E.64 desc[UR36][R16.64], R2 ;  /* 0x0000000210007986 */ /* 0x001fe2000c101b24 */
[----:B------:R-:W-:Y:S05]  /*1c270*/  EXIT ;  /* 0x000000000000794d */ /* 0x000fea0003800000 */
.L_x_24373:
[----:B------:R-:W0:Y:S02]  /*1c280*/  F2I.FTZ.U32.TRUNC.NTZ R3, R2 ;  /* 0x0000000200037305 */ /* 0x000e24000021f000 */
[----:B0-----:R-:W-:Y:S01]  /*1c290*/  STG.E desc[UR36][R16.64], R3 ;  /* 0x0000000310007986 */ /* 0x001fe2000c101924 */
[----:B------:R-:W-:Y:S05]  /*1c2a0*/  EXIT ;  /* 0x000000000000794d */ /* 0x000fea0003800000 */
.L_x_24363:
        /* <DEDUP_REMOVED lines=10> */
.L_x_24376:
[----:B------:R-:W-:Y:S01]  /*1c350*/  FMUL.FTZ R4, R2, 1 ;  /* 0x3f80000002047820 */ /* 0x000fe20000410000 */
[----:B------:R-:W-:-:S05]  /*1c360*/  CS2R R6, SRZ ;  /* 0x0000000000067805 */ /* 0x000fca000001ff00 */
[----:B------:R-:W0:Y:S02]  /*1c370*/  F2F.F64.F32 R4, R4 ;  /* 0x0000000400047310 */ /* 0x000e240000201800 */
[----:B0-----:R-:W-:Y:S01]  /*1c380*/  STG.E.128 desc[UR36][R16.64], R4 ;  /* 0x0000000410007986 */ /* 0x001fe2000c101d24 */
[----:B------:R-:W-:Y:S05]  /*1c390*/  EXIT ;  /* 0x000000000000794d */ /* 0x000fea0003800000 */
.L_x_24375:
[----:B------:R-:W-:-:S09]  /*1c3a0*/  UISETP.NE.AND UP0, UPT, UR4, 0xf, UPT ;  /* 0x0000000f0400788c */ /* 0x000fd2000bf05270 */
[----:B------:R-:W-:Y:S05]  /*1c3b0*/  BRA.U !UP0, `(.L_x_24377) ;  /* 0x0000000108e07547 */ /* 0x000fea000b800000 */
[----:B------:R-:W-:-:S09]  /*1c3c0*/  UISETP.NE.AND UP0, UPT, UR4, 0x17, UPT ;  /* 0x000000170400788c */ /* 0x000fd2000bf05270 */
[----:B------:R-:W-:Y:S05]  /*1c3d0*/  BRA.U !UP0, `(.L_x_24378) ;  /* 0x00000001088c7547 */ /* 0x000fea000b800000 */
[----:B------:R-:W-:-:S09]  /*1c3e0*/  UISETP.NE.AND UP0, UPT, UR4, 0x18, UPT ;  /* 0x000000180400788c */ /* 0x000fd2000bf05270 */
[----:B------:R-:W-:Y:S05]  /*1c3f0*/  BRA.U !UP0, `(.L_x_24379) ;  /* 0x0000000108447547 */ /* 0x000fea000b800000 */
.L_x_24356:
        /* <DEDUP_REMOVED lines=16> */
.L_x_24380:
[----:B------:R-:W-:Y:S05]  /*1c500*/  EXIT ;  /* 0x000000000000794d */ /* 0x000fea0003800000 */
.L_x_24379:
        /* <DEDUP_REMOVED lines=12> */
.L_x_24382:
[----:B------:R-:W-:Y:S05]  /*1c5d0*/  BSYNC.RECONVERGENT B0 ;  /* 0x0000000000007941 */ /* 0x000fea0003800200 */
.L_x_24381:
[----:B------:R-:W-:-:S05]  /*1c5e0*/  LOP3.LUT R3, R0, 0x80, R5, 0xf8, !PT ;  /* 0x0000008000037812 */ /* 0x000fca00078ef805 */
[----:B------:R-:W-:Y:S01]  /*1c5f0*/  STG.E.U8 desc[UR36][R16.64], R3 ;  /* 0x0000000310007986 */ /* 0x000fe2000c101124 */
[----:B------:R-:W-:Y:S05]  /*1c600*/  EXIT ;  /* 0x000000000000794d */ /* 0x000fea0003800000 */
.L_x_24378:
        /* <DEDUP_REMOVED lines=11> */
.L_x_24384:
[----:B------:R-:W-:Y:S01]  /*1c6c0*/  IMAD.MOV.U32 R0, RZ, RZ, 0x7f ;  /* 0x0000007fff007424 */ /* 0x000fe200078e00ff */
[----:B------:R-:W-:-:S04]  /*1c6d0*/  ISETP.GT.U32.AND P0, PT, R4, 0x7f800000, PT ;  /* 0x7f8000000400780c */ /* 0x000fc80003f04070 */
[----:B------:R-:W-:-:S09]  /*1c6e0*/  SEL R0, R0, 0x7c, P0 ;  /* 0x0000007c00007807 */ /* 0x000fd20000000000 */
.L_x_24385:
[----:B------:R-:W-:Y:S05]  /*1c6f0*/  BSYNC.RECONVERGENT B0 ;  /* 0x0000000000007941 */ /* 0x000fea0003800200 */
.L_x_24383:
[----:B------:R-:W-:-:S04]  /*1c700*/  SHF.R.U32.HI R3, RZ, 0x18, R2 ;  /* 0x00000018ff037819 */ /* 0x000fc80000011602 */
[----:B------:R-:W-:-:S05]  /*1c710*/  LOP3.LUT R3, R0, 0x80, R3, 0xf8, !PT ;  /* 0x0000008000037812 */ /* 0x000fca00078ef803 */
[----:B------:R-:W-:Y:S01]  /*1c720*/  STG.E.U8 desc[UR36][R16.64], R3 ;  /* 0x0000000310007986 */ /* 0x000fe2000c101124 */
[----:B------:R-:W-:Y:S05]  /*1c730*/  EXIT ;  /* 0x000000000000794d */ /* 0x000fea0003800000 */
.L_x_24377:
[----:B------:R-:W-:-:S05]  /*1c740*/  F2FP.BF16.F32.PACK_AB R2, RZ, R2 ;  /* 0x00000002ff02723e */ /* 0x000fca00000010ff */
[----:B------:R-:W-:Y:S01]  /*1c750*/  STG.E.U16 desc[UR36][R16.64], R2 ;  /* 0x0000000210007986 */ /* 0x000fe2000c101524 */
[----:B------:R-:W-:Y:S05]  /*1c760*/  EXIT ;  /* 0x000000000000794d */ /* 0x000fea0003800000 */
.L_x_24386:
        /* <DEDUP_REMOVED lines=9> */
.L_x_27253:


//--------------------- .text._ZN2at6native27unrolled_elementwise_kernelIZZZNS0_49_GLOBAL__N__b919a28f_16_Normalization_cu_5c38458722batch_norm_elementwiseERKNS_6TensorES5_RKSt8optionalIS3_ES9_S5_S5_ENKUlvE0_clEvENKUlvE0_clEvEUlfffffE_St5arrayIPcLm6EELi4E23TrivialOffsetCalculatorILi5EjESG_ILi1EjENS0_6memory12LoadWithCastILi5EEENSJ_13StoreWithCastILi1EEEEEviT_T0_T2_T3_T4_T5_ --------------------------
	.section	.text._ZN2at6native27unrolled_elementwise_kernelIZZZNS0_49_GLOBAL__N__b919a28f_16_Normalization_cu_5c38458722batch_norm_elementwiseERKNS_6TensorES5_RKSt8optionalIS3_ES9_S5_S5_ENKUlvE0_clEvENKUlvE0_clEvEUlfffffE_St5arrayIPcLm6EELi4E23TrivialOffsetCalculatorILi5EjESG_ILi1EjENS0_6memory12LoadWithCastILi5EEENSJ_13StoreWithCastILi1EEEEEviT_T0_T2_T3_T4_T5_,"ax",@progbits
	.align	128
        .global         _ZN2at6native27unrolled_elementwise_kernelIZZZNS0_49_GLOBAL__N__b919a28f_16_Normalization_cu_5c38458722batch_norm_elementwiseERKNS_6TensorES5_RKSt8optionalIS3_ES9_S5_S5_ENKUlvE0_clEvENKUlvE0_clEvEUlfffffE_St5arrayIPcLm6EELi4E23TrivialOffsetCalculatorILi5EjESG_ILi1EjENS0_6memory12LoadWithCastILi5EEENSJ_13StoreWithCastILi1EEEEEviT_T0_T2_T3_T4_T5_
        .type           _ZN2at6native27unrolled_elementwise_kernelIZZZNS0_49_GLOBAL__N__b919a28f_16_Normalization_cu_5c38458722batch_norm_elementwiseERKNS_6TensorES5_RKSt8optionalIS3_ES9_S5_S5_ENKUlvE0_clEvENKUlvE0_clEvEUlfffffE_St5arrayIPcLm6EELi4E23TrivialOffsetCalculatorILi5EjESG_ILi1EjENS0_6memory12LoadWithCastILi5EEENSJ_13StoreWithCastILi1EEEEEviT_T0_T2_T3_T4_T5_,@function
        .size           _ZN2at6native27unrolled_elementwise_kernelIZZZNS0_49_GLOBAL__N__b919a28f_16_Normalization_cu_5c38458722batch_norm_elementwiseERKNS_6TensorES5_RKSt8optionalIS3_ES9_S5_S5_ENKUlvE0_clEvENKUlvE0_clEvEUlfffffE_St5arrayIPcLm6EELi4E23TrivialOffsetCalculatorILi5EjESG_ILi1EjENS0_6memory12LoadWithCastILi5EEENSJ_13StoreWithCastILi1EEEEEviT_T0_T2_T3_T4_T5_,(.L_x_27254 - _ZN2at6native27unrolled_elementwise_kernelIZZZNS0_49_GLOBAL__N__b919a28f_16_Normalization_cu_5c38458722batch_norm_elementwiseERKNS_6TensorES5_RKSt8optionalIS3_ES9_S5_S5_ENKUlvE0_clEvENKUlvE0_clEvEUlfffffE_St5arrayIPcLm6EELi4E23TrivialOffsetCalculatorILi5EjESG_ILi1EjENS0_6memory12LoadWithCastILi5EEENSJ_13StoreWithCastILi1EEEEEviT_T0_T2_T3_T4_T5_)
        .other          _ZN2at6native27unrolled_elementwise_kernelIZZZNS0_49_GLOBAL__N__b919a28f_16_Normalization_cu_5c38458722batch_norm_elementwiseERKNS_6TensorES5_RKSt8optionalIS3_ES9_S5_S5_ENKUlvE0_clEvENKUlvE0_clEvEUlfffffE_St5arrayIPcLm6EELi4E23TrivialOffsetCalculatorILi5EjESG_ILi1EjENS0_6memory12LoadWithCastILi5EEENSJ_13StoreWithCastILi1EEEEEviT_T0_T2_T3_T4_T5_,@"STO_CUDA_ENTRY STV_DEFAULT"
_ZN2at6native27unrolled_elementwise_kernelIZZZNS0_49_GLOBAL__N__b919a28f_16_Normalization_cu_5c38458722batch_norm_elementwiseERKNS_6TensorES5_RKSt8optionalIS3_ES9_S5_S5_ENKUlvE0_clEvENKUlvE0_clEvEUlfffffE_St5arrayIPcLm6EELi4E23TrivialOffsetCalculatorILi5EjESG_ILi1EjENS0_6memory12LoadWithCastILi5EEENSJ_13StoreWithCastILi1EEEEEviT_T0_T2_T3_T4_T5_:
.text._ZN2at6native27unrolled_elementwise_kernelIZZZNS0_49_GLOBAL__N__b919a28f_16_Normalization_cu_5c38458722batch_norm_elementwiseERKNS_6TensorES5_RKSt8optionalIS3_ES9_S5_S5_ENKUlvE0_clEvENKUlvE0_clEvEUlfffffE_St5arrayIPcLm6EELi4E23TrivialOffsetCalculatorILi5EjESG_ILi1EjENS0_6memory12LoadWithCastILi5EEENSJ_13StoreWithCastILi1EEEEEviT_T0_T2_T3_T4_T5_:
        /* <DEDUP_REMOVED lines=8> */
[----:B------:R-:W-:Y:S01]  /*0080*/  CS2R R16, SRZ ;  /* 0x0000000000107805 */ /* 0x000fe2000001ff00 */
[----:B------:R-:W-:Y:S01]  /*0090*/  IMAD.MOV.U32 R18, RZ, RZ, RZ ;  /* 0x000000ffff127224 */ /* 0x000fe200078e00ff */
[----:B------:R-:W0:Y:S01]  /*00a0*/  LDCU.U8 UR39, c[0x0][0x3c0] ;  /* 0x00007800ff2777ac */ /* 0x000e220008000000 */
[----:B------:R-:W-:Y:S01]  /*00b0*/  IMAD.MOV.U32 R22, RZ, RZ, RZ ;  /* 0x000000ffff167224 */ /* 0x000fe200078e00ff */
        /* <DEDUP_REMOVED lines=29> */
.L_x_24393:
[----:B------:R-:W2:Y:S02]  /*0290*/  LDG.E.U8 R4, desc[UR36][R4.64] ;  /* 0x0000002404047981 */ /* 0x000ea4000c1e1100 */
[----:B--2---:R-:W-:Y:S01]  /*02a0*/  I2FP.F32.U32 R35, R4 ;  /* 0x0000000400237245 */ /* 0x004fe20000201000 */
[----:B------:R-:W-:Y:S06]  /*02b0*/  BRA `(.L_x_24395) ;  /* 0x0000000c00447947 */ /* 0x000fec0003800000 */
.L_x_24392:
        /* <DEDUP_REMOVED lines=9> */
.L_x_24397:
[----:B------:R-:W2:Y:S02]  /*0350*/  LDG.E R4, desc[UR36][R4.64] ;  /* 0x0000002404047981 */ /* 0x000ea4000c1e1900 */
[----:B--2---:R-:W-:Y:S01]  /*0360*/  I2FP.F32.S32 R35, R4 ;  /* 0x0000000400237245 */ /* 0x004fe20000201400 */
[----:B------:R-:W-:Y:S06]  /*0370*/  BRA `(.L_x_24395) ;  /* 0x0000000c00147947 */ /* 0x000fec0003800000 */
.L_x_24396:
[----:B------:R-:W2:Y:S02]  /*0380*/  LDG.E.U16 R4, desc[UR36][R4.64] ;  /* 0x0000002404047981 */ /* 0x000ea4000c1e1500 */
[----:B--2---:R0:W1:Y:S01]  /*0390*/  I2F.S16 R35, R4 ;  /* 0x0000000400237306 */ /* 0x0040620000101400 */
[----:B------:R-:W-:Y:S05]  /*03a0*/  BRA `(.L_x_24395) ;  /* 0x0000000c00087947 */ /* 0x000fea0003800000 */
.L_x_24391:
        /* <DEDUP_REMOVED lines=8> */
.L_x_24399:
[----:B------:R-:W2:Y:S02]  /*0430*/  LDG.E.U16 R4, desc[UR36][R4.64] ;  /* 0x0000002404047981 */ /* 0x000ea4000c1e1500 */
[----:B--2---:R-:W-:Y:S01]  /*0440*/  HADD2.F32 R35, -RZ, R4.H0_H0 ;  /* 0x20000004ff237230 */ /* 0x004fe20000004100 */
[----:B------:R-:W-:Y:S06]  /*0450*/  BRA `(.L_x_24395) ;  /* 0x0000000800dc7947 */ /* 0x000fec0003800000 */
.L_x_24398:
        /* <DEDUP_REMOVED lines=8> */
.L_x_24401:
[----:B------:R-:W2:Y:S02]  /*04e0*/  LDG.E.U16 R4, desc[UR36][R4.64] ;  /* 0x0000002404047981 */ /* 0x000ea4000c1e1500 */
[----:B--2---:R-:W-:Y:S01]  /*04f0*/  HADD2.F32 R35, -RZ, R4.H0_H0 ;  /* 0x20000004ff237230 */ /* 0x004fe20000004100 */
[----:B------:R-:W-:Y:S06]  /*0500*/  BRA `(.L_x_24395) ;  /* 0x0000000800b07947 */ /* 0x000fec0003800000 */
.L_x_24400:
        /* <DEDUP_REMOVED lines=11> */
.L_x_24390:
        /* <DEDUP_REMOVED lines=12> */
.L_x_24404:
        /* <DEDUP_REMOVED lines=11> */
.L_x_24403:
        /* <DEDUP_REMOVED lines=25> */
.L_x_24406:
        /* <DEDUP_REMOVED lines=12> */
.L_x_24405:
[----:B------:R-:W2:Y:S02]  /*0980*/  LDG.E.U16 R4, desc[UR36][R4.64] ;  /* 0x0000002404047981 */ /* 0x000ea4000c1e1500 */
[----:B--2---:R-:W-:Y:S01]  /*0990*/  IMAD.U32 R35, R4, 0x10000, RZ ;  /* 0x0001000004237824 */ /* 0x004fe200078e00ff */
[----:B------:R-:W-:Y:S06]  /*09a0*/  BRA `(.L_x_24395) ;  /* 0x0000000400887947 */ /* 0x000fec0003800000 */
.L_x_24402:
        /* <DEDUP_REMOVED lines=11> */
.L_x_24409:
        /* <DEDUP_REMOVED lines=20> */
.L_x_24411:
[----:B------:R-:W-:Y:S05]  /*0ba0*/  BSYNC.RECONVERGENT B0 ;  /* 0x0000000000007941 */ /* 0x000fea0003800200 */
.L_x_24410:
[----:B------:R-:W-:Y:S01]  /*0bb0*/  IMAD.SHL.U32 R0, R0, 0x100000, RZ ;  /* 0x0010000000007824 */ /* 0x000fe200078e00ff */
[----:B------:R-:W-:-:S04]  /*0bc0*/  LEA R3, R3, 0x3b800000, 0x17 ;  /* 0x3b80000003037811 */ /* 0x000fc800078eb8ff */
[----:B------:R-:W-:Y:S01]  /*0bd0*/  LOP3.LUT R35, R3, R0, R35, 0xfe, !PT ;  /* 0x0000000003237212 */ /* 0x000fe200078efe23 */
[----:B------:R-:W-:Y:S06]  /*0be0*/  BRA `(.L_x_24395) ;  /* 0x0000000000f87947 */ /* 0x000fec0003800000 */
.L_x_24408:
        /* <DEDUP_REMOVED lines=20> */
.L_x_24413:
[----:B------:R-:W-:Y:S05]  /*0d30*/  BSYNC.RECONVERGENT B0 ;  /* 0x0000000000007941 */ /* 0x000fea0003800200 */
.L_x_24412:
[----:B------:R-:W-:Y:S01]  /*0d40*/  IMAD.SHL.U32 R0, R0, 0x200000, RZ ;  /* 0x0020000000007824 */ /* 0x000fe200078e00ff */
[----:B------:R-:W-:-:S04]  /*0d50*/  LEA R3, R3, 0x37800000, 0x17 ;  /* 0x3780000003037811 */ /* 0x000fc800078eb8ff */
[----:B------:R-:W-:Y:S01]  /*0d60*/  LOP3.LUT R35, R3, R0, R35, 0xfe, !PT ;  /* 0x0000000003237212 */ /* 0x000fe200078efe23 */
[----:B------:R-:W-:Y:S06]  /*0d70*/  BRA `(.L_x_24395) ;  /* 0x0000000000947947 */ /* 0x000fec0003800000 */
.L_x_24407:
[----:B------:R-:W-:-:S09]  /*0d80*/  UISETP.NE.AND UP0, UPT, UR4, 0x1c, UPT ;  /* 0x0000001c0400788c */ /* 0x000fd2000bf05270 */
[----:B------:R-:W-:Y:S05]  /*0d90*/  BRA.U !UP0, `(.L_x_24414) ;  /* 0x0000000108847547 */ /* 0x000fea000b800000 */
[----:B------:R-:W-:-:S09]  /*0da0*/  UISETP.NE.AND UP0, UPT, UR4, 0x1d, UPT ;  /* 0x0000001d0400788c */ /* 0x000fd2000bf05270 */
[----:B------:R-:W-:Y:S05]  /*0db0*/  BRA.U !UP0, `(.L_x_24415) ;  /* 0x0000000108707547 */ /* 0x000fea000b800000 */
[----:B------:R-:W-:-:S09]  /*0dc0*/  UISETP.NE.AND UP0, UPT, UR4, 0x2c, UPT ;  /* 0x0000002c0400788c */ /* 0x000fd2000bf05270 */
[----:B------:R-:W-:Y:S05]  /*0dd0*/  BRA.U !UP0, `(.L_x_24416) ;  /* 0x0000000108487547 */ /* 0x000fea000b800000 */
.L_x_24394:
        /* <DEDUP_REMOVED lines=16> */
.L_x_24417:
[----:B------:R-:W-:Y:S01]  /*0ee0*/  IMAD.MOV.U32 R35, RZ, RZ, RZ ;  /* 0x000000ffff237224 */ /* 0x000fe200078e00ff */
[----:B------:R-:W-:Y:S06]  /*0ef0*/  BRA `(.L_x_24395) ;  /* 0x0000000000347947 */ /* 0x000fec0003800000 */
.L_x_24416:
        /* <DEDUP_REMOVED lines=8> */
.L_x_24415:
[----:B------:R-:W2:Y:S02]  /*0f80*/  LDG.E.64 R4, desc[UR36][R4.64] ;  /* 0x0000002404047981 */ /* 0x000ea4000c1e1b00 */
[----:B--2---:R0:W1:Y:S02]  /*0f90*/  I2F.U64 R35, R4 ;  /* 0x0000000400237312 */ /* 0x0040640000301000 */
[----:B01----:R-:W-:Y:S05]  /*0fa0*/  BRA `(.L_x_24395) ;  /* 0x0000000000087947 */ /* 0x003fea0003800000 */
.L_x_24414:
[----:B------:R-:W2:Y:S02]  /*0fb0*/  LDG.E R4, desc[UR36][R4.64] ;  /* 0x0000002404047981 */ /* 0x000ea4000c1e1900 */
[----:B--2---:R-:W-:-:S07]  /*0fc0*/  I2FP.F32.U32 R35, R4 ;  /* 0x0000000400237245 */ /* 0x004fce0000201000 */
.L_x_24395:
[----:B------:R-:W-:Y:S05]  /*0fd0*/  BSYNC.RECONVERGENT B6 ;  /* 0x0000000000067941 */ /* 0x000fea0003800200 */
.L_x_24389:
        /* <DEDUP_REMOVED lines=20> */
.L_x_24422:
[----:B------:R-:W2:Y:S02]  /*1120*/  LDG.E.U8 R4, desc[UR36][R4.64] ;  /* 0x0000002404047981 */ /* 0x000ea4000c1e1100 */
[----:B--2---:R-:W-:Y:S01]  /*1130*/  I2FP.F32.U32 R16, R4 ;  /* 0x0000000400107245 */ /* 0x004fe20000201000 */
[----:B------:R-:W-:Y:S06]  /*1140*/  BRA `(.L_x_24424) ;  /* 0x0000000c00487947 */ /* 0x000fec0003800000 */
.L_x_24421:
        /* <DEDUP_REMOVED lines=9> */
.L_x_24426:
[----:B------:R-:W2:Y:S02]  /*11e0*/  LDG.E R4, desc[UR36][R4.64] ;  /* 0x0000002404047981 */ /* 0x000ea4000c1e1900 */
[----:B--2---:R-:W-:Y:S01]  /*11f0*/  I2FP.F32.S32 R16, R4 ;  /* 0x0000000400107245 */ /* 0x004fe20000201400 */
[----:B------:R-:W-:Y:S06]  /*1200*/  BRA `(.L_x_24424) ;  /* 0x0000000c00187947 */ /* 0x000fec0003800000 */
.L_x_24425:
[----:B------:R-:W2:Y:S02]  /*1210*/  LDG.E.U16 R4, desc[UR36][R4.64] ;  /* 0x0000002404047981 */ /* 0x000ea4000c1e1500 */
[----:B--2---:R4:W0:Y:S01]  /*1220*/  I2F.S16 R16, R4 ;  /* 0x0000000400107306 */ /* 0x0048220000101400 */
[----:B------:R-:W-:Y:S05]  /*1230*/  BRA `(.L_x_24424) ;  /* 0x0000000c000c7947 */ /* 0x000fea0003800000 */
.L_x_24420:
        /* <DEDUP_REMOVED lines=8> */
.L_x_24428:
[----:B------:R-:W2:Y:S02]  /*12c0*/  LDG.E.U16 R4, desc[UR36][R4.64] ;  /* 0x0000002404047981 */ /* 0x000ea4000c1e1500 */
[----:B--2---:R-:W-:Y:S01]  /*12d0*/  HADD2.F32 R16, -RZ, R4.H0_H0 ;  /* 0x20000004ff107230 */ /* 0x004fe20000004100 */
[----:B------:R-:W-:Y:S06]  /*12e0*/  BRA `(.L_x_24424) ;  /* 0x0000000800e07947 */ /* 0x000fec0003800000 */
.L_x_24427:
        /* <DEDUP_REMOVED lines=8> */
.L_x_24430:
[----:B------:R-:W2:Y:S02]  /*1370*/  LDG.E.U16 R4, desc[UR36][R4.64] ;  /* 0x0000002404047981 */ /* 0x000ea4000c1e1500 */
[----:B--2---:R-:W-:Y:S01]  /*1380*/  HADD2.F32 R16, -RZ, R4.H0_H0 ;  /* 0x20000004ff107230 */ /* 0x004fe20000004100 */
[----:B------:R-:W-:Y:S06]  /*1390*/  BRA `(.L_x_24424) ;  /* 0x0000000800b47947 */ /* 0x000fec0003800000 */
.L_x_24429:
        /* <DEDUP_REMOVED lines=11> */
.L_x_24419:
        /* <DEDUP_REMOVED lines=12> */
.L_x_24433:
        /* <DEDUP_REMOVED lines=11> */
.L_x_24432:
        /* <DEDUP_REMOVED lines=25> */
.L_x_24435:
        /* <DEDUP_REMOVED lines=13> */
.L_x_24434:
[----:B------:R-:W2:Y:S02]  /*1820*/  LDG.E.U16 R4, desc[UR36][R4.64] ;  /* 0x0000002404047981 */ /* 0x000ea4000c1e1500 */
[----:B--2---:R-:W-:Y:S01]  /*1830*/  IMAD.U32 R16, R4, 0x10000, RZ ;  /* 0x0001000004107824 */ /* 0x004fe200078e00ff */
[----:B------:R-:W-:Y:S06]  /*1840*/  BRA `(.L_x_24424) ;  /* 0x0000000400887947 */ /* 0x000fec0003800000 */
.L_x_24431:
        /* <DEDUP_REMOVED lines=11> */
.L_x_24438:
        /* <DEDUP_REMOVED lines=20> */
.L_x_24440:
[----:B------:R-:W-:Y:S05]  /*1a40*/  BSYNC.RECONVERGENT B0 ;  /* 0x0000000000007941 */ /* 0x000fea0003800200 */
.L_x_24439:
[----:B------:R-:W-:Y:S01]  /*1a50*/  IMAD.SHL.U32 R0, R0, 0x100000, RZ ;  /* 0x0010000000007824 */ /* 0x000fe200078e00ff */
[----:B------:R-:W-:-:S04]  /*1a60*/  LEA R3, R3, 0x3b800000, 0x17 ;  /* 0x3b80000003037811 */ /* 0x000fc800078eb8ff */
[----:B------:R-:W-:Y:S01]  /*1a70*/  LOP3.LUT R16, R3, R0, R7, 0xfe, !PT ;  /* 0x0000000003107212 */ /* 0x000fe200078efe07 */
[----:B------:R-:W-:Y:S06]  /*1a80*/  BRA `(.L_x_24424) ;  /* 0x0000000000f87947 */ /* 0x000fec0003800000 */
.L_x_24437:
        /* <DEDUP_REMOVED lines=20> */
.L_x_24442:
[----:B------:R-:W-:Y:S05]  /*1bd0*/  BSYNC.RECONVERGENT B0 ;  /* 0x0000000000007941 */ /* 0x000fea0003800200 */
.L_x_24441:
[----:B------:R-:W-:Y:S01]  /*1be0*/  IMAD.SHL.U32 R0, R0, 0x200000, RZ ;  /* 0x0020000000007824 */ /* 0x000fe200078e00ff */
[----:B------:R-:W-:-:S04]  /*1bf0*/  LEA R3, R3, 0x37800000, 0x17 ;  /* 0x3780000003037811 */ /* 0x000fc800078eb8ff */
[----:B------:R-:W-:Y:S01]  /*1c00*/  LOP3.LUT R16, R3, R0, R7, 0xfe, !PT ;  /* 0x0000000003107212 */ /* 0x000fe200078efe07 */
[----:B------:R-:W-:Y:S06]  /*1c10*/  BRA `(.L_x_24424) ;  /* 0x0000000000947947 */ /* 0x000fec0003800000 */
.L_x_24436:
[----:B------:R-:W-:-:S09]  /*1c20*/  UISETP.NE.AND UP0, UPT, UR4, 0x1c, UPT ;  /* 0x0000001c0400788c */ /* 0x000fd2000bf05270 */
[----:B------:R-:W-:Y:S05]  /*1c30*/  BRA.U !UP0, `(.L_x_24443) ;  /* 0x0000000108847547 */ /* 0x000fea000b800000 */
[----:B------:R-:W-:-:S09]  /*1c40*/  UISETP.NE.AND UP0, UPT, UR4, 0x1d, UPT ;  /* 0x0000001d0400788c */ /* 0x000fd2000bf05270 */
[----:B------:R-:W-:Y:S05]  /*1c50*/  BRA.U !UP0, `(.L_x_24444) ;  /* 0x0000000108707547 */ /* 0x000fea000b800000 */
[----:B------:R-:W-:-:S09]  /*1c60*/  UISETP.NE.AND UP0, UPT, UR4, 0x2c, UPT ;  /* 0x0000002c0400788c */ /* 0x000fd2000bf05270 */
[----:B------:R-:W-:Y:S05]  /*1c70*/  BRA.U !UP0, `(.L_x_24445) ;  /* 0x0000000108487547 */ /* 0x000fea000b800000 */
.L_x_24423:
        /* <DEDUP_REMOVED lines=16> */
.L_x_24446:
[----:B------:R-:W-:Y:S01]  /*1d80*/  IMAD.MOV.U32 R16, RZ, RZ, RZ ;  /* 0x000000ffff107224 */ /* 0x000fe200078e00ff */
[----:B------:R-:W-:Y:S06]  /*1d90*/  BRA `(.L_x_24424) ;  /* 0x0000000000347947 */ /* 0x000fec0003800000 */
.L_x_24445:
        /* <DEDUP_REMOVED lines=8> */
.L_x_24444:
[----:B------:R-:W2:Y:S02]  /*1e20*/  LDG.E.64 R16, desc[UR36][R4.64] ;  /* 0x0000002404107981 */ /* 0x000ea4000c1e1b00 */
[----:B--2---:R0:W2:Y:S02]  /*1e30*/  I2F.U64 R16, R16 ;  /* 0x0000001000107312 */ /* 0x0040a40000301000 */
[----:B0-2---:R-:W-:Y:S05]  /*1e40*/  BRA `(.L_x_24424) ;  /* 0x0000000000087947 */ /* 0x005fea0003800000 */
.L_x_24443:
[----:B------:R-:W2:Y:S02]  /*1e50*/  LDG.E R4, desc[UR36][R4.64] ;  /* 0x0000002404047981 */ /* 0x000ea4000c1e1900 */
[----:B--2---:R-:W-:-:S07]  /*1e60*/  I2FP.F32.U32 R16, R4 ;  /* 0x0000000400107245 */ /* 0x004fce0000201000 */
.L_x_24424:
[----:B------:R-:W-:Y:S05]  /*1e70*/  BSYNC.RECONVERGENT B6 ;  /* 0x0000000000067941 */ /* 0x000fea0003800200 */
.L_x_24418:
        /* <DEDUP_REMOVED lines=20> */
.L_x_24451:
[----:B------:R-:W2:Y:S02]  /*1fc0*/  LDG.E.U8 R4, desc[UR36][R4.64] ;  /* 0x0000002404047981 */ /* 0x000ea4000c1e1100 */
[----:B--2---:R-:W-:Y:S01]  /*1fd0*/  I2FP.F32.U32 R17, R4 ;  /* 0x0000000400117245 */ /* 0x004fe20000201000 */
[----:B------:R-:W-:Y:S06]  /*1fe0*/  BRA `(.L_x_24453) ;  /* 0x0000000c00447947 */ /* 0x000fec0003800000 */
.L_x_24450:
        /* <DEDUP_REMOVED lines=9> */
.L_x_24455:
[----:B------:R-:W2:Y:S02]  /*2080*/  LDG.E R4, desc[UR36][R4.64] ;  /* 0x0000002404047981 */ /* 0x000ea4000c1e1900 */
[----:B--2---:R-:W-:Y:S01]  /*2090*/  I2FP.F32.S32 R17, R4 ;  /* 0x0000000400117245 */ /* 0x004fe20000201400 */
[----:B------:R-:W-:Y:S06]  /*20a0*/  BRA `(.L_x_24453) ;  /* 0x0000000c00147947 */ /* 0x000fec0003800000 */
.L_x_24454:
[----:B------:R-:W2:Y:S02]  /*20b0*/  LDG.E.U16 R4, desc[UR36][R4.64] ;  /* 0x0000002404047981 */ /* 0x000ea4000c1e1500 */
[----:B--2---:R4:W0:Y:S01]  /*20c0*/  I2F.S16 R17, R4 ;  /* 0x0000000400117306 */ /* 0x0048220000101400 */
[----:B------:R-:W-:Y:S05]  /*20d0*/  BRA `(.L_x_24453) ;  /* 0x0000000c00087947 */ /* 0x000fea0003800000 */
.L_x_24449:
        /* <DEDUP_REMOVED lines=8> */
.L_x_24457:
[----:B------:R-:W2:Y:S02]  /*2160*/  LDG.E.U16 R4, desc[UR36][R4.64] ;  /* 0x0000002404047981 */ /* 0x000ea4000c1e1500 */
[----:B--2---:R-:W-:Y:S01]  /*2170*/  HADD2.F32 R17, -RZ, R4.H0_H0 ;  /* 0x20000004ff117230 */ /* 0x004fe20000004100 */
[----:B------:R-:W-:Y:S06]  /*2180*/  BRA `(.L_x_24453) ;  /* 0x0000000800dc7947 */ /* 0x000fec0003800000 */
.L_x_24456:
        /* <DEDUP_REMOVED lines=8> */
.L_x_24459:
[----:B------:R-:W2:Y:S02]  /*2210*/  LDG.E.U16 R4, desc[UR36][R4.64] ;  /* 0x0000002404047981 */ /* 0x000ea4000c1e1500 */
[----:B--2---:R-:W-:Y:S01]  /*2220*/  HADD2.F32 R17, -RZ, R4.H0_H0 ;  /* 0x20000004ff117230 */ /* 0x004fe20000004100 */
[----:B------:R-:W-:Y:S06]  /*2230*/  BRA `(.L_x_24453) ;  /* 0x0000000800b07947 */ /* 0x000fec0003800000 */
.L_x_24458:
        /* <DEDUP_REMOVED lines=11> */
.L_x_24448:
        /* <DEDUP_REMOVED lines=12> */
.L_x_24462:
        /* <DEDUP_REMOVED lines=11> */
.L_x_24461:
        /* <DEDUP_REMOVED lines=25> */
.L_x_24464:
        /* <DEDUP_REMOVED lines=12> */
.L_x_24463:
[----:B------:R-:W2:Y:S02]  /*26b0*/  LDG.E.U16 R4, desc[UR36][R4.64] ;  /* 0x0000002404047981 */ /* 0x000ea4000c1e1500 */
[----:B--2---:R-:W-:Y:S01]  /*26c0*/  IMAD.U32 R17, R4, 0x10000, RZ ;  /* 0x0001000004117824 */ /* 0x004fe200078e00ff */
[----:B------:R-:W-:Y:S06]  /*26d0*/  BRA `(.L_x_24453) ;  /* 0x0000000400887947 */ /* 0x000fec0003800000 */
.L_x_24460:
        /* <DEDUP_REMOVED lines=11> */
.L_x_24467:
        /* <DEDUP_REMOVED lines=20> */
.L_x_24469:
[----:B------:R-:W-:Y:S05]  /*28d0*/  BSYNC.RECONVERGENT B0 ;  /* 0x0000000000007941 */ /* 0x000fea0003800200 */
.L_x_24468:
[----:B------:R-:W-:Y:S01]  /*28e0*/  IMAD.SHL.U32 R0, R0, 0x100000, RZ ;  /* 0x0010000000007824 */ /* 0x000fe200078e00ff */
[----:B------:R-:W-:-:S04]  /*28f0*/  LEA R3, R3, 0x3b800000, 0x17 ;  /* 0x3b80000003037811 */ /* 0x000fc800078eb8ff */
[----:B------:R-:W-:Y:S01]  /*2900*/  LOP3.LUT R17, R3, R0, R17, 0xfe, !PT ;  /* 0x0000000003117212 */ /* 0x000fe200078efe11 */
[----:B------:R-:W-:Y:S06]  /*2910*/  BRA `(.L_x_24453) ;  /* 0x0000000000f87947 */ /* 0x000fec0003800000 */
.L_x_24466:
        /* <DEDUP_REMOVED lines=20> */
.L_x_24471:
[----:B------:R-:W-:Y:S05]  /*2a60*/  BSYNC.RECONVERGENT B0 ;  /* 0x0000000000007941 */ /* 0x000fea0003800200 */
.L_x_24470:
[----:B------:R-:W-:Y:S01]  /*2a70*/  IMAD.SHL.U32 R0, R0, 0x200000, RZ ;  /* 0x0020000000007824 */ /* 0x000fe200078e00ff */
[----:B------:R-:W-:-:S04]  /*2a80*/  LEA R3, R3, 0x37800000, 0x17 ;  /* 0x3780000003037811 */ /* 0x000fc800078eb8ff */
[----:B------:R-:W-:Y:S01]  /*2a90*/  LOP3.LUT R17, R3, R0, R17, 0xfe, !PT ;  /* 0x0000000003117212 */ /* 0x000fe200078efe11 */
[----:B------:R-:W-:Y:S06]  /*2aa0*/  BRA `(.L_x_24453) ;  /* 0x0000000000947947 */ /* 0x000fec0003800000 */
.L_x_24465:
[----:B------:R-:W-:-:S09]  /*2ab0*/  UISETP.NE.AND UP0, UPT, UR4, 0x1c, UPT ;  /* 0x0000001c0400788c */ /* 0x000fd2000bf05270 */
[----:B------:R-:W-:Y:S05]  /*2ac0*/  BRA.U !UP0, `(.L_x_24472) ;  /* 0x0000000108847547 */ /* 0x000fea000b800000 */
[----:B------:R-:W-:-:S09]  /*2ad0*/  UISETP.NE.AND UP0, UPT, UR4, 0x1d, UPT ;  /* 0x0000001d0400788c */ /* 0x000fd2000bf05270 */
[----:B------:R-:W-:Y:S05]  /*2ae0*/  BRA.U !UP0, `(.L_x_24473) ;  /* 0x0000000108707547 */ /* 0x000fea000b800000 */
[----:B------:R-:W-:-:S09]  /*2af0*/  UISETP.NE.AND UP0, UPT, UR4, 0x2c, UPT ;  /* 0x0000002c0400788c */ /* 0x000fd2000bf05270 */
[----:B------:R-:W-:Y:S05]  /*2b00*/  BRA.U !UP0, `(.L_x_24474) ;  /* 0x0000000108487547 */ /* 0x000fea000b800000 */
.L_x_24452:
        /* <DEDUP_REMOVED lines=16> */
.L_x_24475:
[----:B------:R-:W-:Y:S01]  /*2c10*/  IMAD.MOV.U32 R17, RZ, RZ, RZ ;  /* 0x000000ffff117224 */ /* 0x000fe200078e00ff */
[----:B------:R-:W-:Y:S06]  /*2c20*/  BRA `(.L_x_24453) ;  /* 0x0000000000347947 */ /* 0x000fec0003800000 */
.L_x_24474:
        /* <DEDUP_REMOVED lines=8> */
.L_x_24473:
[----:B------:R-:W2:Y:S02]  /*2cb0*/  LDG.E.64 R4, desc[UR36][R4.64] ;  /* 0x0000002404047981 */ /* 0x000ea4000c1e1b00 */
[----:B--2---:R0:W2:Y:S02]  /*2cc0*/  I2F.U64 R17, R4 ;  /* 0x0000000400117312 */ /* 0x0040a40000301000 */
[----:B0-2---:R-:W-:Y:S05]  /*2cd0*/  BRA `(.L_x_24453) ;  /* 0x0000000000087947 */ /* 0x005fea0003800000 */
.L_x_24472:
[----:B------:R-:W2:Y:S02]  /*2ce0*/  LDG.E R4, desc[UR36][R4.64] ;  /* 0x0000002404047981 */ /* 0x000ea4000c1e1900 */
[----:B--2---:R-:W-:-:S07]  /*2cf0*/  I2FP.F32.U32 R17, R4 ;  /* 0x0000000400117245 */ /* 0x004fce0000201000 */
.L_x_24453:
[----:B------:R-:W-:Y:S05]  /*2d00*/  BSYNC.RECONVERGENT B6 ;  /* 0x0000000000067941 */ /* 0x000fea0003800200 */
.L_x_24447:
        /* <DEDUP_REMOVED lines=20> */
.L_x_24480:
[----:B------:R-:W2:Y:S02]  /*2e50*/  LDG.E.U8 R4, desc[UR36][R4.64] ;  /* 0x0000002404047981 */ /* 0x000ea4000c1e1100 */
[----:B--2---:R-:W-:Y:S01]  /*2e60*/  I2FP.F32.U32 R18, R4 ;  /* 0x0000000400127245 */ /* 0x004fe20000201000 */
[----:B------:R-:W-:Y:S06]  /*2e70*/  BRA `(.L_x_24482) ;  /* 0x0000000c00487947 */ /* 0x000fec0003800000 */
.L_x_24479:
        /* <DEDUP_REMOVED lines=9> */
.L_x_24484:
[----:B------:R-:W2:Y:S02]  /*2f10*/  LDG.E R4, desc[UR36][R4.64] ;  /* 0x0000002404047981 */ /* 0x000ea4000c1e1900 */
[----:B--2---:R-:W-:Y:S01]  /*2f20*/  I2FP.F32.S32 R18, R4 ;  /* 0x0000000400127245 */ /* 0x004fe20000201400 */
[----:B------:R-:W-:Y:S06]  /*2f30*/  BRA `(.L_x_24482) ;  /* 0x0000000c00187947 */ /* 0x000fec0003800000 */
.L_x_24483:
[----:B------:R-:W2:Y:S02]  /*2f40*/  LDG.E.U16 R4, desc[UR36][R4.64] ;  /* 0x0000002404047981 */ /* 0x000ea4000c1e1500 */
[----:B--2---:R4:W0:Y:S01]  /*2f50*/  I2F.S16 R18, R4 ;  /* 0x0000000400127306 */ /* 0x0048220000101400 */
[----:B------:R-:W-:Y:S05]  /*2f60*/  BRA `(.L_x_24482) ;  /* 0x0000000c000c7947 */ /* 0x000fea0003800000 */
.L_x_24478:
        /* <DEDUP_REMOVED lines=8> */
.L_x_24486:
[----:B------:R-:W2:Y:S02]  /*2ff0*/  LDG.E.U16 R4, desc[UR36][R4.64] ;  /* 0x0000002404047981 */ /* 0x000ea4000c1e1500 */
[----:B--2---:R-:W-:Y:S01]  /*3000*/  HADD2.F32 R18, -RZ, R4.H0_H0 ;  /* 0x20000004ff127230 */ /* 0x004fe20000004100 */
[----:B------:R-:W-:Y:S06]  /*3010*/  BRA `(.L_x_24482) ;  /* 0x0000000800e07947 */ /* 0x000fec0003800000 */
.L_x_24485:
        /* <DEDUP_REMOVED lines=8> */
.L_x_24488:
[----:B------:R-:W2:Y:S02]  /*30a0*/  LDG.E.U16 R4, desc[UR36][R4.64] ;  /* 0x0000002404047981 */ /* 0x000ea4000c1e1500 */
[----:B--2---:R-:W-:Y:S01]  /*30b0*/  HADD2.F32 R18, -RZ, R4.H0_H0 ;  /* 0x20000004ff127230 */ /* 0x004fe20000004100 */
[----:B------:R-:W-:Y:S06]  /*30c0*/  BRA `(.L_x_24482) ;  /* 0x0000000800b47947 */ /* 0x000fec0003800000 */
.L_x_24487:
        /* <DEDUP_REMOVED lines=11> */
.L_x_24477:
        /* <DEDUP_REMOVED lines=12> */
.L_x_24491:
        /* <DEDUP_REMOVED lines=11> */
.L_x_24490:
        /* <DEDUP_REMOVED lines=25> */
.L_x_24493:
        /* <DEDUP_REMOVED lines=13> */
.L_x_24492:
[----:B------:R-:W2:Y:S02]  /*3550*/  LDG.E.U16 R4, desc[UR36][R4.64] ;  /* 0x0000002404047981 */ /* 0x000ea4000c1e1500 */
[----:B--2---:R-:W-:Y:S01]  /*3560*/  IMAD.U32 R18, R4, 0x10000, RZ ;  /* 0x0001000004127824 */ /* 0x004fe200078e00ff */
[----:B------:R-:W-:Y:S06]  /*3570*/  BRA `(.L_x_24482) ;  /* 0x0000000400887947 */ /* 0x000fec0003800000 */
.L_x_24489:
        /* <DEDUP_REMOVED lines=11> */
.L_x_24496:
        /* <DEDUP_REMOVED lines=20> */
.L_x_24498:
[----:B------:R-:W-:Y:S05]  /*3770*/  BSYNC.RECONVERGENT B0 ;  /* 0x0000000000007941 */ /* 0x000fea0003800200 */
.L_x_24497:
[----:B------:R-:W-:Y:S01]  /*3780*/  IMAD.SHL.U32 R0, R0, 0x100000, RZ ;  /* 0x0010000000007824 */ /* 0x000fe200078e00ff */
[----:B------:R-:W-:-:S04]  /*3790*/  LEA R3, R3, 0x3b800000, 0x17 ;  /* 0x3b80000003037811 */ /* 0x000fc800078eb8ff */
[----:B------:R-:W-:Y:S01]  /*37a0*/  LOP3.LUT R18, R3, R0, R7, 0xfe, !PT ;  /* 0x0000000003127212 */ /* 0x000fe200078efe07 */
[----:B------:R-:W-:Y:S06]  /*37b0*/  BRA `(.L_x_24482) ;  /* 0x0000000000f87947 */ /* 0x000fec0003800000 */
.L_x_24495:
        /* <DEDUP_REMOVED lines=20> */
.L_x_24500:
[----:B------:R-:W-:Y:S05]  /*3900*/  BSYNC.RECONVERGENT B0 ;  /* 0x0000000000007941 */ /* 0x000fea0003800200 */
.L_x_24499:
[----:B------:R-:W-:Y:S01]  /*3910*/  IMAD.SHL.U32 R0, R0, 0x200000, RZ ;  /* 0x0020000000007824 */ /* 0x000fe200078e00ff */
[----:B------:R-:W-:-:S04]  /*3920*/  LEA R3, R3, 0x37800000, 0x17 ;  /* 0x3780000003037811 */ /* 0x000fc800078eb8ff */
[----:B------:R-:W-:Y:S01]  /*3930*/  LOP3.LUT R18, R3, R0, R7, 0xfe, !PT ;  /* 0x0000000003127212 */ /* 0x000fe200078efe07 */
[----:B------:R-:W-:Y:S06]  /*3940*/  BRA `(.L_x_24482) ;  /* 0x0000000000947947 */ /* 0x000fec0003800000 */
.L_x_24494:
[----:B------:R-:W-:-:S09]  /*3950*/  UISETP.NE.AND UP0, UPT, UR4, 0x1c, UPT ;  /* 0x0000001c0400788c */ /* 0x000fd2000bf05270 */
[----:B------:R-:W-:Y:S05]  /*3960*/  BRA.U !UP0, `(.L_x_24501) ;  /* 0x0000000108847547 */ /* 0x000fea000b800000 */
[----:B------:R-:W-:-:S09]  /*3970*/  UISETP.NE.AND UP0, UPT, UR4, 0x1d, UPT ;  /* 0x0000001d0400788c */ /* 0x000fd2000bf05270 */
[----:B------:R-:W-:Y:S05]  /*3980*/  BRA.U !UP0, `(.L_x_24502) ;  /* 0x0000000108707547 */ /* 0x000fea000b800000 */
[----:B------:R-:W-:-:S09]  /*3990*/  UISETP.NE.AND UP0, UPT, UR4, 0x2c, UPT ;  /* 0x0000002c0400788c */ /* 0x000fd2000bf05270 */
[----:B------:R-:W-:Y:S05]  /*39a0*/  BRA.U !UP0, `(.L_x_24503) ;  /* 0x0000000108487547 */ /* 0x000fea000b800000 */
.L_x_24481:
        /* <DEDUP_REMOVED lines=16> */
.L_x_24504:
[----:B------:R-:W-:Y:S01]  /*3ab0*/  IMAD.MOV.U32 R18, RZ, RZ, RZ ;  /* 0x000000ffff127224 */ /* 0x000fe200078e00ff */
[----:B------:R-:W-:Y:S06]  /*3ac0*/  BRA `(.L_x_24482) ;  /* 0x0000000000347947 */ /* 0x000fec0003800000 */
.L_x_24503:
        /* <DEDUP_REMOVED lines=8> */
.L_x_24502:
[----:B------:R-:W2:Y:S02]  /*3b50*/  LDG.E.64 R4, desc[UR36][R4.64] ;  /* 0x0000002404047981 */ /* 0x000ea4000c1e1b00 */
[----:B--2---:R0:W2:Y:S02]  /*3b60*/  I2F.U64 R18, R4 ;  /* 0x0000000400127312 */ /* 0x0040a40000301000 */
[----:B0-2---:R-:W-:Y:S05]  /*3b70*/  BRA `(.L_x_24482) ;  /* 0x0000000000087947 */ /* 0x005fea0003800000 */
.L_x_24501:
[----:B------:R-:W2:Y:S02]  /*3b80*/  LDG.E R4, desc[UR36][R4.64] ;  /* 0x0000002404047981 */ /* 0x000ea4000c1e1900 */
[----:B--2---:R-:W-:-:S07]  /*3b90*/  I2FP.F32.U32 R18, R4 ;  /* 0x0000000400127245 */ /* 0x004fce0000201000 */
.L_x_24482:
[----:B------:R-:W-:Y:S05]  /*3ba0*/  BSYNC.RECONVERGENT B6 ;  /* 0x0000000000067941 */ /* 0x000fea0003800200 */
.L_x_24476:
        /* <DEDUP_REMOVED lines=20> */
.L_x_24509:
[----:B------:R-:W2:Y:S02]  /*3cf0*/  LDG.E.U8 R4, desc[UR36][R4.64] ;  /* 0x0000002404047981 */ /* 0x000ea4000c1e1100 */
[----:B--2---:R-:W-:Y:S01]  /*3d00*/  I2FP.F32.U32 R22, R4 ;  /* 0x0000000400167245 */ /* 0x004fe20000201000 */
[----:B------:R-:W-:Y:S06]  /*3d10*/  BRA `(.L_x_24511) ;  /* 0x0000000c00487947 */ /* 0x000fec0003800000 */
.L_x_24508:
        /* <DEDUP_REMOVED lines=9> */
.L_x_24513:
[----:B------:R-:W2:Y:S02]  /*3db0*/  LDG.E R4, desc[UR36][R4.64] ;  /* 0x0000002404047981 */ /* 0x000ea4000c1e1900 */
[----:B--2---:R-:W-:Y:S01]  /*3dc0*/  I2FP.F32.S32 R22, R4 ;  /* 0x0000000400167245 */ /* 0x004fe20000201400 */
[----:B------:R-:W-:Y:S06]  /*3dd0*/  BRA `(.L_x_24511) ;  /* 0x0000000c00187947 */ /* 0x000fec0003800000 */
.L_x_24512:
[----:B------:R-:W2:Y:S02]  /*3de0*/  LDG.E.U16 R4, desc[UR36][R4.64] ;  /* 0x0000002404047981 */ /* 0x000ea4000c1e1500 */
[----:B--2---:R0:W2:Y:S01]  /*3df0*/  I2F.S16 R22, R4 ;  /* 0x0000000400167306 */ /* 0x0040a20000101400 */
[----:B------:R-:W-:Y:S05]  /*3e00*/  BRA `(.L_x_24511) ;  /* 0x0000000c000c7947 */ /* 0x000fea0003800000 */
.L_x_24507:
        /* <DEDUP_REMOVED lines=8> */
.L_x_24515:
[----:B------:R-:W2:Y:S02]  /*3e90*/  LDG.E.U16 R4, desc[UR36][R4.64] ;  /* 0x0000002404047981 */ /* 0x000ea4000c1e1500 */
[----:B--2---:R-:W-:Y:S01]  /*3ea0*/  HADD2.F32 R22, -RZ, R4.H0_H0 ;  /* 0x20000004ff167230 */ /* 0x004fe20000004100 */
[----:B------:R-:W-:Y:S06]  /*3eb0*/  BRA `(.L_x_24511) ;  /* 0x0000000800e07947 */ /* 0x000fec0003800000 */
.L_x_24514:
        /* <DEDUP_REMOVED lines=8> */
.L_x_24517:
[----:B------:R-:W2:Y:S02]  /*3f40*/  LDG.E.U16 R4, desc[UR36][R4.64] ;  /* 0x0000002404047981 */ /* 0x000ea4000c1e1500 */
[----:B--2---:R-:W-:Y:S01]  /*3f50*/  HADD2.F32 R22, -RZ, R4.H0_H0 ;  /* 0x20000004ff167230 */ /* 0x004fe20000004100 */
[----:B------:R-:W-:Y:S06]  /*3f60*/  BRA `(.L_x_24511) ;  /* 0x0000000800b47947 */ /* 0x000fec0003800000 */
.L_x_24516:
        /* <DEDUP_REMOVED lines=11> */
.L_x_24506:
        /* <DEDUP_REMOVED lines=12> */
.L_x_24520:
        /* <DEDUP_REMOVED lines=11> */
.L_x_24519:
        /* <DEDUP_REMOVED lines=25> */
.L_x_24522:
        /* <DEDUP_REMOVED lines=13> */
.L_x_24521:
[----:B------:R-:W2:Y:S02]  /*43f0*/  LDG.E.U16 R4, desc[UR36][R4.64] ;  /* 0x0000002404047981 */ /* 0x000ea4000c1e1500 */
[----:B--2---:R-:W-:Y:S01]  /*4400*/  IMAD.U32 R22, R4, 0x10000, RZ ;  /* 0x0001000004167824 */ /* 0x004fe200078e00ff */
[----:B------:R-:W-:Y:S06]  /*4410*/  BRA `(.L_x_24511) ;  /* 0x0000000400887947 */ /* 0x000fec0003800000 */
.L_x_24518:
        /* <DEDUP_REMOVED lines=11> */
.L_x_24525:
        /* <DEDUP_REMOVED lines=20> */
.L_x_24527:
[----:B------:R-:W-:Y:S05]  /*4610*/  BSYNC.RECONVERGENT B0 ;  /* 0x0000000000007941 */ /* 0x000fea0003800200 */
.L_x_24526:
[----:B------:R-:W-:Y:S01]  /*4620*/  IMAD.SHL.U32 R0, R0, 0x100000, RZ ;  /* 0x0010000000007824 */ /* 0x000fe200078e00ff */
[----:B------:R-:W-:-:S04]  /*4630*/  LEA R3, R3, 0x3b800000, 0x17 ;  /* 0x3b80000003037811 */ /* 0x000fc800078eb8ff */
[----:B------:R-:W-:Y:S01]  /*4640*/  LOP3.LUT R22, R3, R0, R7, 0xfe, !PT ;  /* 0x0000000003167212 */ /* 0x000fe200078efe07 */
[----:B------:R-:W-:Y:S06]  /*4650*/  BRA `(.L_x_24511) ;  /* 0x0000000000f87947 */ /* 0x000fec0003800000 */
.L_x_24524:
        /* <DEDUP_REMOVED lines=20> */
.L_x_24529:
[----:B------:R-:W-:Y:S05]  /*47a0*/  BSYNC.RECONVERGENT B0 ;  /* 0x0000000000007941 */ /* 0x000fea0003800200 */
.L_x_24528:
[----:B------:R-:W-:Y:S01]  /*47b0*/  IMAD.SHL.U32 R0, R0, 0x200000, RZ ;  /* 0x0020000000007824 */ /* 0x000fe200078e00ff */
[----:B------:R-:W-:-:S04]  /*47c0*/  LEA R3, R3, 0x37800000, 0x17 ;  /* 0x3780000003037811 */ /* 0x000fc800078eb8ff */
[----:B------:R-:W-:Y:S01]  /*47d0*/  LOP3.LUT R22, R3, R0, R7, 0xfe, !PT ;  /* 0x0000000003167212 */ /* 0x000fe200078efe07 */
[----:B------:R-:W-:Y:S06]  /*47e0*/  BRA `(.L_x_24511) ;  /* 0x0000000000947947 */ /* 0x000fec0003800000 */
.L_x_24523:
[----:B------:R-:W-:-:S09]  /*47f0*/  UISETP.NE.AND UP0, UPT, UR4, 0x1c, UPT ;  /* 0x0000001c0400788c */ /* 0x000fd2000bf05270 */
[----:B------:R-:W-:Y:S05]  /*4800*/  BRA.U !UP0, `(.L_x_24530) ;  /* 0x0000000108847547 */ /* 0x000fea000b800000 */
[----:B------:R-:W-:-:S09]  /*4810*/  UISETP.NE.AND UP0, UPT, UR4, 0x1d, UPT ;  /* 0x0000001d0400788c */ /* 0x000fd2000bf05270 */
[----:B------:R-:W-:Y:S05]  /*4820*/  BRA.U !UP0, `(.L_x_24531) ;  /* 0x0000000108707547 */ /* 0x000fea000b800000 */
[----:B------:R-:W-:-:S09]  /*4830*/  UISETP.NE.AND UP0, UPT, UR4, 0x2c, UPT ;  /* 0x0000002c0400788c */ /* 0x000fd2000bf05270 */
[----:B------:R-:W-:Y:S05]  /*4840*/  BRA.U !UP0, `(.L_x_24532) ;  /* 0x0000000108487547 */ /* 0x000fea000b800000 */
.L_x_24510:
        /* <DEDUP_REMOVED lines=16> */
.L_x_24533:
[----:B------:R-:W-:Y:S01]  /*4950*/  IMAD.MOV.U32 R22, RZ, RZ, RZ ;  /* 0x000000ffff167224 */ /* 0x000fe200078e00ff */
[----:B------:R-:W-:Y:S06]  /*4960*/  BRA `(.L_x_24511) ;  /* 0x0000000000347947 */ /* 0x000fec0003800000 */
.L_x_24532:
        /* <DEDUP_REMOVED lines=8> */
.L_x_24531:
[----:B------:R-:W2:Y:S02]  /*49f0*/  LDG.E.64 R22, desc[UR36][R4.64] ;  /* 0x0000002404167981 */ /* 0x000ea4000c1e1b00 */
[----:B--2---:R0:W2:Y:S02]  /*4a00*/  I2F.U64 R22, R22 ;  /* 0x0000001600167312 */ /* 0x0040a40000301000 */
[----:B0-2---:R-:W-:Y:S05]  /*4a10*/  BRA `(.L_x_24511) ;  /* 0x0000000000087947 */ /* 0x005fea0003800000 */
.L_x_24530:
[----:B------:R-:W2:Y:S02]  /*4a20*/  LDG.E R4, desc[UR36][R4.64] ;  /* 0x0000002404047981 */ /* 0x000ea4000c1e1900 */
[----:B--2---:R-:W-:-:S07]  /*4a30*/  I2FP.F32.U32 R22, R4 ;  /* 0x0000000400167245 */ /* 0x004fce0000201000 */
.L_x_24511:
[----:B------:R-:W-:Y:S05]  /*4a40*/  BSYNC.RECONVERGENT B6 ;  /* 0x0000000000067941 */ /* 0x000fea0003800200 */
.L_x_24505:
[----:B------:R-:W-:-:S07]  /*4a50*/  VIADD R33, R37, 0x80 ;  /* 0x0000008025217836 */ /* 0x000fce0000000000 */
.L_x_24388:
[----:B------:R-:W-:Y:S05]  /*4a60*/  BSYNC.RECONVERGENT B7 ;  /* 0x0000000000077941 */ /* 0x000fea0003800200 */
.L_x_24387:
[----:B------:R-:W-:Y:S01]  /*4a70*/  ISETP.GE.AND P0, PT, R33, R34, PT ;  /* 0x000000222100720c */ /* 0x000fe20003f06270 */
[----:B------:R-:W-:Y:S01]  /*4a80*/  BSSY.RECONVERGENT B7, `(.L_x_24534) ;  /* 0x0000497000077945 */ /* 0x000fe20003800200 */
[----:B------:R-:W-:Y:S01]  /*4a90*/  IMAD.MOV.U32 R19, RZ, RZ, RZ ;  /* 0x000000ffff137224 */ /* 0x000fe200078e00ff */
[----:B------:R-:W-:Y:S01]  /*4aa0*/  CS2R R24, SRZ ;  /* 0x0000000000187805 */ /* 0x000fe2000001ff00 */
[----:B------:R-:W-:Y:S02]  /*4ab0*/  IMAD.MOV.U32 R23, RZ, RZ, RZ ;  /* 0x000000ffff177224 */ /* 0x000fe400078e00ff */
[----:B------:R-:W-:-:S07]  /*4ac0*/  IMAD.MOV.U32 R26, RZ, RZ, RZ ;  /* 0x000000ffff1a7224 */ /* 0x000fce00078e00ff */
[----:B------:R-:W-:Y:S05]  /*4ad0*/  @P0 BRA `(.L_x_24535) ;  /* 0x0000004800440947 */ /* 0x000fea0003800000 */
[----:B------:R-:W1:Y:S01]  /*4ae0*/  LDCU UR4, c[0x0][0x3c4] ;  /* 0x00007880ff0477ac */ /* 0x000e620008000800 */
[----:B0---4-:R-:W0:Y:S01]  /*4af0*/  LDC.64 R4, c[0x0][0x390] ;  /* 0x0000e400ff047b82 */ /* 0x011e220000000a00 */
        /* <DEDUP_REMOVED lines=19> */
.L_x_24540:
[----:B------:R-:W4:Y:S02]  /*4c30*/  LDG.E.U8 R4, desc[UR36][R4.64] ;  /* 0x0000002404047981 */ /* 0x000f24000c1e1100 */
[----:B----4-:R-:W-:Y:S01]  /*4c40*/  I2FP.F32.U32 R19, R4 ;  /* 0x0000000400137245 */ /* 0x010fe20000201000 */
[----:B------:R-:W-:Y:S06]  /*4c50*/  BRA `(.L_x_24542) ;  /* 0x0000000c00447947 */ /* 0x000fec0003800000 */
.L_x_24539:
        /* <DEDUP_REMOVED lines=9> */
.L_x_24544:
[----:B------:R-:W4:Y:S02]  /*4cf0*/  LDG.E R4, desc[UR36][R4.64] ;  /* 0x0000002404047981 */ /* 0x000f24000c1e1900 */
[----:B----4-:R-:W-:Y:S01]  /*4d00*/  I2FP.F32.S32 R19, R4 ;  /* 0x0000000400137245 */ /* 0x010fe20000201400 */
[----:B------:R-:W-:Y:S06]  /*4d10*/  BRA `(.L_x_24542) ;  /* 0x0000000c00147947 */ /* 0x000fec0003800000 */
.L_x_24543:
[----:B------:R-:W4:Y:S02]  /*4d20*/  LDG.E.U16 R4, desc[UR36][R4.64] ;  /* 0x0000002404047981 */ /* 0x000f24000c1e1500 */
[----:B----4-:R4:W0:Y:S01]  /*4d30*/  I2F.S16 R19, R4 ;  /* 0x0000000400137306 */ /* 0x0108220000101400 */
[----:B------:R-:W-:Y:S05]  /*4d40*/  BRA `(.L_x_24542) ;  /* 0x0000000c00087947 */ /* 0x000fea0003800000 */
.L_x_24538:
        /* <DEDUP_REMOVED lines=8> */
.L_x_24546:
[----:B------:R-:W4:Y:S02]  /*4dd0*/  LDG.E.U16 R4, desc[UR36][R4.64] ;  /* 0x0000002404047981 */ /* 0x000f24000c1e1500 */
[----:B----4-:R-:W-:Y:S01]  /*4de0*/  HADD2.F32 R19, -RZ, R4.H0_H0 ;  /* 0x20000004ff137230 */ /* 0x010fe20000004100 */
[----:B------:R-:W-:Y:S06]  /*4df0*/  BRA `(.L_x_24542) ;  /* 0x0000000800dc7947 */ /* 0x000fec0003800000 */
.L_x_24545:
        /* <DEDUP_REMOVED lines=8> */
.L_x_24548:
[----:B------:R-:W4:Y:S02]  /*4e80*/  LDG.E.U16 R4, desc[UR36][R4.64] ;  /* 0x0000002404047981 */ /* 0x000f24000c1e1500 */
[----:B----4-:R-:W-:Y:S01]  /*4e90*/  HADD2.F32 R19, -RZ, R4.H0_H0 ;  /* 0x20000004ff137230 */ /* 0x010fe20000004100 */
[----:B------:R-:W-:Y:S06]  /*4ea0*/  BRA `(.L_x_24542) ;  /* 0x0000000800b07947 */ /* 0x000fec0003800000 */
.L_x_24547:
        /* <DEDUP_REMOVED lines=11> */
.L_x_24537:
        /* <DEDUP_REMOVED lines=12> */
.L_x_24551:
        /* <DEDUP_REMOVED lines=11> */
.L_x_24550:
        /* <DEDUP_REMOVED lines=25> */
.L_x_24553:
        /* <DEDUP_REMOVED lines=12> */
.L_x_24552:
[----:B------:R-:W4:Y:S02]  /*5320*/  LDG.E.U16 R4, desc[UR36][R4.64] ;  /* 0x0000002404047981 */ /* 0x000f24000c1e1500 */
[----:B----4-:R-:W-:Y:S01]  /*5330*/  IMAD.U32 R19, R4, 0x10000, RZ ;  /* 0x0001000004137824 */ /* 0x010fe200078e00ff */
[----:B------:R-:W-:Y:S06]  /*5340*/  BRA `(.L_x_24542) ;  /* 0x0000000400887947 */ /* 0x000fec0003800000 */
.L_x_24549:
        /* <DEDUP_REMOVED lines=11> */
.L_x_24556:
        /* <DEDUP_REMOVED lines=20> */
.L_x_24558:
[----:B------:R-:W-:Y:S05]  /*5540*/  BSYNC.RECONVERGENT B0 ;  /* 0x0000000000007941 */ /* 0x000fea0003800200 */
.L_x_24557:
[----:B------:R-:W-:Y:S01]  /*5550*/  IMAD.SHL.U32 R0, R0, 0x100000, RZ ;  /* 0x0010000000007824 */ /* 0x000fe200078e00ff */
[----:B------:R-:W-:-:S04]  /*5560*/  LEA R3, R3, 0x3b800000, 0x17 ;  /* 0x3b80000003037811 */ /* 0x000fc800078eb8ff */
[----:B------:R-:W-:Y:S01]  /*5570*/  LOP3.LUT R19, R3, R0, R19, 0xfe, !PT ;  /* 0x0000000003137212 */ /* 0x000fe200078efe13 */
[----:B------:R-:W-:Y:S06]  /*5580*/  BRA `(.L_x_24542) ;  /* 0x0000000000f87947 */ /* 0x000fec0003800000 */
.L_x_24555:
        /* <DEDUP_REMOVED lines=20> */
.L_x_24560:
[----:B------:R-:W-:Y:S05]  /*56d0*/  BSYNC.RECONVERGENT B0 ;  /* 0x0000000000007941 */ /* 0x000fea0003800200 */
.L_x_24559:
[----:B------:R-:W-:Y:S01]  /*56e0*/  IMAD.SHL.U32 R0, R0, 0x200000, RZ ;  /* 0x0020000000007824 */ /* 0x000fe200078e00ff */
[----:B------:R-:W-:-:S04]  /*56f0*/  LEA R3, R3, 0x37800000, 0x17 ;  /* 0x3780000003037811 */ /* 0x000fc800078eb8ff */
[----:B------:R-:W-:Y:S01]  /*5700*/  LOP3.LUT R19, R3, R0, R19, 0xfe, !PT ;  /* 0x0000000003137212 */ /* 0x000fe200078efe13 */
[----:B------:R-:W-:Y:S06]  /*5710*/  BRA `(.L_x_24542) ;  /* 0x0000000000947947 */ /* 0x000fec0003800000 */
.L_x_24554:
        /* <DEDUP_REMOVED lines=14> */
.L_x_24541:
        /* <DEDUP_REMOVED lines=16> */
.L_x_24563:
[----:B------:R-:W-:Y:S01]  /*5900*/  IMAD.MOV.U32 R19, RZ, RZ, RZ ;  /* 0x000000ffff137224 */ /* 0x000fe200078e00ff */
[----:B------:R-:W-:Y:S06]  /*5910*/  BRA `(.L_x_24542) ;  /* 0x0000000000147947 */ /* 0x000fec0003800000 */
.L_x_24562:
[----:B------:R-:W4:Y:S02]  /*5920*/  LDG.E.64 R4, desc[UR36][R4.64] ;  /* 0x0000002404047981 */ /* 0x000f24000c1e1b00 */
[----:B----4-:R0:W1:Y:S02]  /*5930*/  I2F.U64 R19, R4 ;  /* 0x0000000400137312 */ /* 0x0100640000301000 */
[----:B01----:R-:W-:Y:S05]  /*5940*/  BRA `(.L_x_24542) ;  /* 0x0000000000087947 */ /* 0x003fea0003800000 */
.L_x_24561:
[----:B------:R-:W4:Y:S02]  /*5950*/  LDG.E R4, desc[UR36][R4.64] ;  /* 0x0000002404047981 */ /* 0x000f24000c1e1900 */
[----:B----4-:R-:W-:-:S07]  /*5960*/  I2FP.F32.U32 R19, R4 ;  /* 0x0000000400137245 */ /* 0x010fce0000201000 */
.L_x_24542:
[----:B------:R-:W-:Y:S05]  /*5970*/  BSYNC.RECONVERGENT B6 ;  /* 0x0000000000067941 */ /* 0x000fea0003800200 */
.L_x_24536:
        /* <DEDUP_REMOVED lines=20> */
.L_x_24568:
[----:B------:R-:W4:Y:S02]  /*5ac0*/  LDG.E.U8 R4, desc[UR36][R4.64] ;  /* 0x0000002404047981 */ /* 0x000f24000c1e1100 */
[----:B----4-:R-:W-:Y:S01]  /*5ad0*/  I2FP.F32.U32 R23, R4 ;  /* 0x0000000400177245 */ /* 0x010fe20000201000 */
[----:B------:R-:W-:Y:S06]  /*5ae0*/  BRA `(.L_x_24570) ;  /* 0x0000000c00447947 */ /* 0x000fec0003800000 */
.L_x_24567:
        /* <DEDUP_REMOVED lines=9> */
.L_x_24572:
[----:B------:R-:W4:Y:S02]  /*5b80*/  LDG.E R4, desc[UR36][R4.64] ;  /* 0x0000002404047981 */ /* 0x000f24000c1e1900 */
[----:B----4-:R-:W-:Y:S01]  /*5b90*/  I2FP.F32.S32 R23, R4 ;  /* 0x0000000400177245 */ /* 0x010fe20000201400 */
[----:B------:R-:W-:Y:S06]  /*5ba0*/  BRA `(.L_x_24570) ;  /* 0x0000000c00147947 */ /* 0x000fec0003800000 */
.L_x_24571:
[----:B------:R-:W4:Y:S02]  /*5bb0*/  LDG.E.U16 R4, desc[UR36][R4.64] ;  /* 0x0000002404047981 */ /* 0x000f24000c1e1500 */
[----:B----4-:R0:W4:Y:S01]  /*5bc0*/  I2F.S16 R23, R4 ;  /* 0x0000000400177306 */ /* 0x0101220000101400 */
[----:B------:R-:W-:Y:S05]  /*5bd0*/  BRA `(.L_x_24570) ;  /* 0x0000000c00087947 */ /* 0x000fea0003800000 */
.L_x_24566:
        /* <DEDUP_REMOVED lines=8> */
.L_x_24574:
[----:B------:R-:W4:Y:S02]  /*5c60*/  LDG.E.U16 R4, desc[UR36][R4.64] ;  /* 0x0000002404047981 */ /* 0x000f24000c1e1500 */
[----:B----4-:R-:W-:Y:S01]  /*5c70*/  HADD2.F32 R23, -RZ, R4.H0_H0 ;  /* 0x20000004ff177230 */ /* 0x010fe20000004100 */
[----:B------:R-:W-:Y:S06]  /*5c80*/  BRA `(.L_x_24570) ;  /* 0x0000000800dc7947 */ /* 0x000fec0003800000 */
.L_x_24573:
        /* <DEDUP_REMOVED lines=8> */
.L_x_24576:
[----:B------:R-:W4:Y:S02]  /*5d10*/  LDG.E.U16 R4, desc[UR36][R4.64] ;  /* 0x0000002404047981 */ /* 0x000f24000c1e1500 */
[----:B----4-:R-:W-:Y:S01]  /*5d20*/  HADD2.F32 R23, -RZ, R4.H0_H0 ;  /* 0x20000004ff177230 */ /* 0x010fe20000004100 */
[----:B------:R-:W-:Y:S06]  /*5d30*/  BRA `(.L_x_24570) ;  /* 0x0000000800b07947 */ /* 0x000fec0003800000 */
.L_x_24575:
        /* <DEDUP_REMOVED lines=11> */
.L_x_24565:
        /* <DEDUP_REMOVED lines=12> */
.L_x_24579:
        /* <DEDUP_REMOVED lines=11> */
.L_x_24578:
        /* <DEDUP_REMOVED lines=25> */
.L_x_24581:
        /* <DEDUP_REMOVED lines=12> */
.L_x_24580:
[----:B------:R-:W4:Y:S02]  /*61b0*/  LDG.E.U16 R4, desc[UR36][R4.64] ;  /* 0x0000002404047981 */ /* 0x000f24000c1e1500 */
[----:B----4-:R-:W-:Y:S01]  /*61c0*/  IMAD.U32 R23, R4, 0x10000, RZ ;  /* 0x0001000004177824 */ /* 0x010fe200078e00ff */
[----:B------:R-:W-:Y:S06]  /*61d0*/  BRA `(.L_x_24570) ;  /* 0x0000000400887947 */ /* 0x000fec0003800000 */
.L_x_24577:
        /* <DEDUP_REMOVED lines=11> */
.L_x_24584:
        /* <DEDUP_REMOVED lines=20> */
.L_x_24586:
[----:B------:R-:W-:Y:S05]  /*63d0*/  BSYNC.RECONVERGENT B0 ;  /* 0x0000000000007941 */ /* 0x000fea0003800200 */
.L_x_24585:
[----:B------:R-:W-:Y:S01]  /*63e0*/  IMAD.SHL.U32 R0, R0, 0x100000, RZ ;  /* 0x0010000000007824 */ /* 0x000fe200078e00ff */
[----:B------:R-:W-:-:S04]  /*63f0*/  LEA R3, R3, 0x3b800000, 0x17 ;  /* 0x3b80000003037811 */ /* 0x000fc800078eb8ff */
[----:B------:R-:W-:Y:S01]  /*6400*/  LOP3.LUT R23, R3, R0, R23, 0xfe, !PT ;  /* 0x0000000003177212 */ /* 0x000fe200078efe17 */
[----:B------:R-:W-:Y:S06]  /*6410*/  BRA `(.L_x_24570) ;  /* 0x0000000000f87947 */ /* 0x000fec0003800000 */
.L_x_24583:
        /* <DEDUP_REMOVED lines=20> */
.L_x_24588:
[----:B------:R-:W-:Y:S05]  /*6560*/  BSYNC.RECONVERGENT B0 ;  /* 0x0000000000007941 */ /* 0x000fea0003800200 */
.L_x_24587:
[----:B------:R-:W-:Y:S01]  /*6570*/  IMAD.SHL.U32 R0, R0, 0x200000, RZ ;  /* 0x0020000000007824 */ /* 0x000fe200078e00ff */
[----:B------:R-:W-:-:S04]  /*6580*/  LEA R3, R3, 0x37800000, 0x17 ;  /* 0x3780000003037811 */ /* 0x000fc800078eb8ff */
[----:B------:R-:W-:Y:S01]  /*6590*/  LOP3.LUT R23, R3, R0, R23, 0xfe, !PT ;  /* 0x0000000003177212 */ /* 0x000fe200078efe17 */
[----:B------:R-:W-:Y:S06]  /*65a0*/  BRA `(.L_x_24570) ;  /* 0x0000000000947947 */ /* 0x000fec0003800000 */
.L_x_24582:
        /* <DEDUP_REMOVED lines=14> */
.L_x_24569:
        /* <DEDUP_REMOVED lines=16> */
.L_x_24591:
[----:B------:R-:W-:Y:S01]  /*6790*/  IMAD.MOV.U32 R23, RZ, RZ, RZ ;  /* 0x000000ffff177224 */ /* 0x000fe200078e00ff */
[----:B------:R-:W-:Y:S06]  /*67a0*/  BRA `(.L_x_24570) ;  /* 0x0000000000147947 */ /* 0x000fec0003800000 */
.L_x_24590:
[----:B------:R-:W4:Y:S02]  /*67b0*/  LDG.E.64 R4, desc[UR36][R4.64] ;  /* 0x0000002404047981 */ /* 0x000f24000c1e1b00 */
[----:B----4-:R0:W4:Y:S02]  /*67c0*/  I2F.U64 R23, R4 ;  /* 0x0000000400177312 */ /* 0x0101240000301000 */
[----:B0---4-:R-:W-:Y:S05]  /*67d0*/  BRA `(.L_x_24570) ;  /* 0x0000000000087947 */ /* 0x011fea0003800000 */
.L_x_24589:
[----:B------:R-:W4:Y:S02]  /*67e0*/  LDG.E R4, desc[UR36][R4.64] ;  /* 0x0000002404047981 */ /* 0x000f24000c1e1900 */
[----:B----4-:R-:W-:-:S07]  /*67f0*/  I2FP.F32.U32 R23, R4 ;  /* 0x0000000400177245 */ /* 0x010fce0000201000 */
.L_x_24570:
[----:B------:R-:W-:Y:S05]  /*6800*/  BSYNC.RECONVERGENT B6 ;  /* 0x0000000000067941 */ /* 0x000fea0003800200 */
.L_x_24564:
        /* <DEDUP_REMOVED lines=20> */
.L_x_24596:
[----:B------:R-:W2:Y:S02]  /*6950*/  LDG.E.U8 R4, desc[UR36][R4.64] ;  /* 0x0000002404047981 */ /* 0x000ea4000c1e1100 */
[----:B--2---:R-:W-:Y:S01]  /*6960*/  I2FP.F32.U32 R24, R4 ;  /* 0x0000000400187245 */ /* 0x004fe20000201000 */
[----:B------:R-:W-:Y:S06]  /*6970*/  BRA `(.L_x_24598) ;  /* 0x0000000c00487947 */ /* 0x000fec0003800000 */
.L_x_24595:
        /* <DEDUP_REMOVED lines=9> */
.L_x_24600:
[----:B------:R-:W2:Y:S02]  /*6a10*/  LDG.E R4, desc[UR36][R4.64] ;  /* 0x0000002404047981 */ /* 0x000ea4000c1e1900 */
[----:B--2---:R-:W-:Y:S01]  /*6a20*/  I2FP.F32.S32 R24, R4 ;  /* 0x0000000400187245 */ /* 0x004fe20000201400 */
[----:B------:R-:W-:Y:S06]  /*6a30*/  BRA `(.L_x_24598) ;  /* 0x0000000c00187947 */ /* 0x000fec0003800000 */
.L_x_24599:
[----:B------:R-:W2:Y:S02]  /*6a40*/  LDG.E.U16 R4, desc[UR36][R4.64] ;  /* 0x0000002404047981 */ /* 0x000ea4000c1e1500 */
[----:B--2---:R0:W1:Y:S01]  /*6a50*/  I2F.S16 R24, R4 ;  /* 0x0000000400187306 */ /* 0x0040620000101400 */
[----:B------:R-:W-:Y:S05]  /*6a60*/  BRA `(.L_x_24598) ;  /* 0x0000000c000c7947 */ /* 0x000fea0003800000 */
.L_x_24594:
        /* <DEDUP_REMOVED lines=8> */
.L_x_24602:
[----:B------:R-:W2:Y:S02]  /*6af0*/  LDG.E.U16 R4, desc[UR36][R4.64] ;  /* 0x0000002404047981 */ /* 0x000ea4000c1e1500 */
[----:B--2---:R-:W-:Y:S01]  /*6b00*/  HADD2.F32 R24, -RZ, R4.H0_H0 ;  /* 0x20000004ff187230 */ /* 0x004fe20000004100 */
[----:B------:R-:W-:Y:S06]  /*6b10*/  BRA `(.L_x_24598) ;  /* 0x0000000800e07947 */ /* 0x000fec0003800000 */
.L_x_24601:
        /* <DEDUP_REMOVED lines=8> */
.L_x_24604:
[----:B------:R-:W2:Y:S02]  /*6ba0*/  LDG.E.U16 R4, desc[UR36][R4.64] ;  /* 0x0000002404047981 */ /* 0x000ea4000c1e1500 */
[----:B--2---:R-:W-:Y:S01]  /*6bb0*/  HADD2.F32 R24, -RZ, R4.H0_H0 ;  /* 0x20000004ff187230 */ /* 0x004fe20000004100 */
[----:B------:R-:W-:Y:S06]  /*6bc0*/  BRA `(.L_x_24598) ;  /* 0x0000000800b47947 */ /* 0x000fec0003800000 */
.L_x_24603:
        /* <DEDUP_REMOVED lines=11> */
.L_x_24593:
        /* <DEDUP_REMOVED lines=12> */
.L_x_24607:
        /* <DEDUP_REMOVED lines=11> */
.L_x_24606:
        /* <DEDUP_REMOVED lines=25> */
.L_x_24609:
        /* <DEDUP_REMOVED lines=13> */
.L_x_24608:
[----:B------:R-:W2:Y:S02]  /*7050*/  LDG.E.U16 R4, desc[UR36][R4.64] ;  /* 0x0000002404047981 */ /* 0x000ea4000c1e1500 */
[----:B--2---:R-:W-:Y:S01]  /*7060*/  IMAD.U32 R24, R4, 0x10000, RZ ;  /* 0x0001000004187824 */ /* 0x004fe200078e00ff */
[----:B------:R-:W-:Y:S06]  /*7070*/  BRA `(.L_x_24598) ;  /* 0x0000000400887947 */ /* 0x000fec0003800000 */
.L_x_24605:
        /* <DEDUP_REMOVED lines=11> */
.L_x_24612:
        /* <DEDUP_REMOVED lines=20> */
.L_x_24614:
[----:B------:R-:W-:Y:S05]  /*7270*/  BSYNC.RECONVERGENT B0 ;  /* 0x0000000000007941 */ /* 0x000fea0003800200 */
.L_x_24613:
[----:B------:R-:W-:Y:S01]  /*7280*/  IMAD.SHL.U32 R0, R0, 0x100000, RZ ;  /* 0x0010000000007824 */ /* 0x000fe200078e00ff */
[----:B------:R-:W-:-:S04]  /*7290*/  LEA R3, R3, 0x3b800000, 0x17 ;  /* 0x3b80000003037811 */ /* 0x000fc800078eb8ff */
[----:B------:R-:W-:Y:S01]  /*72a0*/  LOP3.LUT R24, R3, R0, R7, 0xfe, !PT ;  /* 0x0000000003187212 */ /* 0x000fe200078efe07 */
[----:B------:R-:W-:Y:S06]  /*72b0*/  BRA `(.L_x_24598) ;  /* 0x0000000000f87947 */ /* 0x000fec0003800000 */
.L_x_24611:
        /* <DEDUP_REMOVED lines=20> */
.L_x_24616:
[----:B------:R-:W-:Y:S05]  /*7400*/  BSYNC.RECONVERGENT B0 ;  /* 0x0000000000007941 */ /* 0x000fea0003800200 */
.L_x_24615:
[----:B------:R-:W-:Y:S01]  /*7410*/  IMAD.SHL.U32 R0, R0, 0x200000, RZ ;  /* 0x0020000000007824 */ /* 0x000fe200078e00ff */
[----:B------:R-:W-:-:S04]  /*7420*/  LEA R3, R3, 0x37800000, 0x17 ;  /* 0x3780000003037811 */ /* 0x000fc800078eb8ff */
[----:B------:R-:W-:Y:S01]  /*7430*/  LOP3.LUT R24, R3, R0, R7, 0xfe, !PT ;  /* 0x0000000003187212 */ /* 0x000fe200078efe07 */
[----:B------:R-:W-:Y:S06]  /*7440*/  BRA `(.L_x_24598) ;  /* 0x0000000000947947 */ /* 0x000fec0003800000 */
.L_x_24610:
        /* <DEDUP_REMOVED lines=14> */
.L_x_24597:
        /* <DEDUP_REMOVED lines=16> */
.L_x_24619:
[----:B------:R-:W-:Y:S01]  /*7630*/  IMAD.MOV.U32 R24, RZ, RZ, RZ ;  /* 0x000000ffff187224 */ /* 0x000fe200078e00ff */
[----:B------:R-:W-:Y:S06]  /*7640*/  BRA `(.L_x_24598) ;  /* 0x0000000000147947 */ /* 0x000fec0003800000 */
.L_x_24618:
[----:B------:R-:W2:Y:S02]  /*7650*/  LDG.E.64 R4, desc[UR36][R4.64] ;  /* 0x0000002404047981 */ /* 0x000ea4000c1e1b00 */
[----:B--2---:R0:W1:Y:S02]  /*7660*/  I2F.U64 R24, R4 ;  /* 0x0000000400187312 */ /* 0x0040640000301000 */
[----:B01----:R-:W-:Y:S05]  /*7670*/  BRA `(.L_x_24598) ;  /* 0x0000000000087947 */ /* 0x003fea0003800000 */
.L_x_24617:
[----:B------:R-:W2:Y:S02]  /*7680*/  LDG.E R4, desc[UR36][R4.64] ;  /* 0x0000002404047981 */ /* 0x000ea4000c1e1900 */
[----:B--2---:R-:W-:-:S07]  /*7690*/  I2FP.F32.U32 R24, R4 ;  /* 0x0000000400187245 */ /* 0x004fce0000201000 */
.L_x_24598:
[----:B------:R-:W-:Y:S05]  /*76a0*/  BSYNC.RECONVERGENT B6 ;  /* 0x0000000000067941 */ /* 0x000fea0003800200 */
.L_x_24592:
        /* <DEDUP_REMOVED lines=20> */
.L_x_24624:
[----:B------:R-:W2:Y:S02]  /*77f0*/  LDG.E.U8 R4, desc[UR36][R4.64] ;  /* 0x0000002404047981 */ /* 0x000ea4000c1e1100 */
[----:B--2---:R-:W-:Y:S01]  /*7800*/  I2FP.F32.U32 R26, R4 ;  /* 0x00000004001a7245 */ /* 0x004fe20000201000 */
[----:B------:R-:W-:Y:S06]  /*7810*/  BRA `(.L_x_24626) ;  /* 0x0000000c00487947 */ /* 0x000fec0003800000 */
.L_x_24623:
        /* <DEDUP_REMOVED lines=9> */
.L_x_24628:
[----:B------:R-:W2:Y:S02]  /*78b0*/  LDG.E R4, desc[UR36][R4.64] ;  /* 0x0000002404047981 */ /* 0x000ea4000c1e1900 */
[----:B--2---:R-:W-:Y:S01]  /*78c0*/  I2FP.F32.S32 R26, R4 ;  /* 0x00000004001a7245 */ /* 0x004fe20000201400 */
[----:B------:R-:W-:Y:S06]  /*78d0*/  BRA `(.L_x_24626) ;  /* 0x0000000c00187947 */ /* 0x000fec0003800000 */
.L_x_24627:
[----:B------:R-:W2:Y:S02]  /*78e0*/  LDG.E.U16 R4, desc[UR36][R4.64] ;  /* 0x0000002404047981 */ /* 0x000ea4000c1e1500 */
[----:B--2---:R0:W2:Y:S01]  /*78f0*/  I2F.S16 R26, R4 ;  /* 0x00000004001a7306 */ /* 0x0040a20000101400 */
[----:B------:R-:W-:Y:S05]  /*7900*/  BRA `(.L_x_24626) ;  /* 0x0000000c000c7947 */ /* 0x000fea0003800000 */
.L_x_24622:
        /* <DEDUP_REMOVED lines=8> */
.L_x_24630:
[----:B------:R-:W2:Y:S02]  /*7990*/  LDG.E.U16 R4, desc[UR36][R4.64] ;  /* 0x0000002404047981 */ /* 0x000ea4000c1e1500 */
[----:B--2---:R-:W-:Y:S01]  /*79a0*/  HADD2.F32 R26, -RZ, R4.H0_H0 ;  /* 0x20000004ff1a7230 */ /* 0x004fe20000004100 */
[----:B------:R-:W-:Y:S06]  /*79b0*/  BRA `(.L_x_24626) ;  /* 0x0000000800e07947 */ /* 0x000fec0003800000 */
.L_x_24629:
        /* <DEDUP_REMOVED lines=8> */
.L_x_24632:
[----:B------:R-:W2:Y:S02]  /*7a40*/  LDG.E.U16 R4, desc[UR36][R4.64] ;  /* 0x0000002404047981 */ /* 0x000ea4000c1e1500 */
[----:B--2---:R-:W-:Y:S01]  /*7a50*/  HADD2.F32 R26, -RZ, R4.H0_H0 ;  /* 0x20000004ff1a7230 */ /* 0x004fe20000004100 */
[----:B------:R-:W-:Y:S06]  /*7a60*/  BRA `(.L_x_24626) ;  /* 0x0000000800b47947 */ /* 0x000fec0003800000 */
.L_x_24631:
        /* <DEDUP_REMOVED lines=11> */
.L_x_24621:
        /* <DEDUP_REMOVED lines=12> */
.L_x_24635:
        /* <DEDUP_REMOVED lines=11> */
.L_x_24634:
        /* <DEDUP_REMOVED lines=25> */
.L_x_24637:
        /* <DEDUP_REMOVED lines=13> */
.L_x_24636:
[----:B------:R-:W2:Y:S02]  /*7ef0*/  LDG.E.U16 R4, desc[UR36][R4.64] ;  /* 0x0000002404047981 */ /* 0x000ea4000c1e1500 */
[----:B--2---:R-:W-:Y:S01]  /*7f00*/  IMAD.U32 R26, R4, 0x10000, RZ ;  /* 0x00010000041a7824 */ /* 0x004fe200078e00ff */
[----:B------:R-:W-:Y:S06]  /*7f10*/  BRA `(.L_x_24626) ;  /* 0x0000000400887947 */ /* 0x000fec0003800000 */
.L_x_24633:
        /* <DEDUP_REMOVED lines=11> */
.L_x_24640:
        /* <DEDUP_REMOVED lines=20> */
.L_x_24642:
[----:B------:R-:W-:Y:S05]  /*8110*/  BSYNC.RECONVERGENT B0 ;  /* 0x0000000000007941 */ /* 0x000fea0003800200 */
.L_x_24641:
[----:B------:R-:W-:Y:S01]  /*8120*/  IMAD.SHL.U32 R0, R0, 0x100000, RZ ;  /* 0x0010000000007824 */ /* 0x000fe200078e00ff */
[----:B------:R-:W-:-:S04]  /*8130*/  LEA R3, R3, 0x3b800000, 0x17 ;  /* 0x3b80000003037811 */ /* 0x000fc800078eb8ff */
[----:B------:R-:W-:Y:S01]  /*8140*/  LOP3.LUT R26, R3, R0, R7, 0xfe, !PT ;  /* 0x00000000031a7212 */ /* 0x000fe200078efe07 */
[----:B------:R-:W-:Y:S06]  /*8150*/  BRA `(.L_x_24626) ;  /* 0x0000000000f87947 */ /* 0x000fec0003800000 */
.L_x_24639:
        /* <DEDUP_REMOVED lines=20> */
.L_x_24644:
[----:B------:R-:W-:Y:S05]  /*82a0*/  BSYNC.RECONVERGENT B0 ;  /* 0x0000000000007941 */ /* 0x000fea0003800200 */
.L_x_24643:
[----:B------:R-:W-:Y:S01]  /*82b0*/  IMAD.SHL.U32 R0, R0, 0x200000, RZ ;  /* 0x0020000000007824 */ /* 0x000fe200078e00ff */
[----:B------:R-:W-:-:S04]  /*82c0*/  LEA R3, R3, 0x37800000, 0x17 ;  /* 0x3780000003037811 */ /* 0x000fc800078eb8ff */
[----:B------:R-:W-:Y:S01]  /*82d0*/  LOP3.LUT R26, R3, R0, R7, 0xfe, !PT ;  /* 0x00000000031a7212 */ /* 0x000fe200078efe07 */
[----:B------:R-:W-:Y:S06]  /*82e0*/  BRA `(.L_x_24626) ;  /* 0x0000000000947947 */ /* 0x000fec0003800000 */
.L_x_24638:
        /* <DEDUP_REMOVED lines=14> */
.L_x_24625:
        /* <DEDUP_REMOVED lines=16> */
.L_x_24647:
[----:B------:R-:W-:Y:S01]  /*84d0*/  IMAD.MOV.U32 R26, RZ, RZ, RZ ;  /* 0x000000ffff1a7224 */ /* 0x000fe200078e00ff */
[----:B------:R-:W-:Y:S06]  /*84e0*/  BRA `(.L_x_24626) ;  /* 0x0000000000147947 */ /* 0x000fec0003800000 */
.L_x_24646:
[----:B------:R-:W2:Y:S02]  /*84f0*/  LDG.E.64 R26, desc[UR36][R4.64] ;  /* 0x00000024041a7981 */ /* 0x000ea4000c1e1b00 */
[----:B--2---:R0:W2:Y:S02]  /*8500*/  I2F.U64 R26, R26 ;  /* 0x0000001a001a7312 */ /* 0x0040a40000301000 */
[----:B0-2---:R-:W-:Y:S05]  /*8510*/  BRA `(.L_x_24626) ;  /* 0x0000000000087947 */ /* 0x005fea0003800000 */
.L_x_24645:
[----:B------:R-:W2:Y:S02]  /*8520*/  LDG.E R4, desc[UR36][R4.64] ;  /* 0x0000002404047981 */ /* 0x000ea4000c1e1900 */
[----:B--2---:R-:W-:-:S07]  /*8530*/  I2FP.F32.U32 R26, R4 ;  /* 0x00000004001a7245 */ /* 0x004fce0000201000 */
.L_x_24626:
[----:B------:R-:W-:Y:S05]  /*8540*/  BSYNC.RECONVERGENT B6 ;  /* 0x0000000000067941 */ /* 0x000fea0003800200 */
.L_x_24620:
        /* <DEDUP_REMOVED lines=20> */
.L_x_24652:
[----:B------:R-:W2:Y:S02]  /*8690*/  LDG.E.U8 R4, desc[UR36][R4.64] ;  /* 0x0000002404047981 */ /* 0x000ea4000c1e1100 */
[----:B--2---:R-:W-:Y:S01]  /*86a0*/  I2FP.F32.U32 R25, R4 ;  /* 0x0000000400197245 */ /* 0x004fe20000201000 */
[----:B------:R-:W-:Y:S06]  /*86b0*/  BRA `(.L_x_24654) ;  /* 0x0000000c00447947 */ /* 0x000fec0003800000 */
.L_x_24651:
        /* <DEDUP_REMOVED lines=9> */
.L_x_24656:
[----:B------:R-:W2:Y:S02]  /*8750*/  LDG.E R4, desc[UR36][R4.64] ;  /* 0x0000002404047981 */ /* 0x000ea4000c1e1900 */
[----:B--2---:R-:W-:Y:S01]  /*8760*/  I2FP.F32.S32 R25, R4 ;  /* 0x0000000400197245 */ /* 0x004fe20000201400 */
[----:B------:R-:W-:Y:S06]  /*8770*/  BRA `(.L_x_24654) ;  /* 0x0000000c00147947 */ /* 0x000fec0003800000 */
.L_x_24655:
[----:B------:R-:W2:Y:S02]  /*8780*/  LDG.E.U16 R4, desc[UR36][R4.64] ;  /* 0x0000002404047981 */ /* 0x000ea4000c1e1500 */
[----:B--2---:R0:W2:Y:S01]  /*8790*/  I2F.S16 R25, R4 ;  /* 0x0000000400197306 */ /* 0x0040a20000101400 */
[----:B------:R-:W-:Y:S05]  /*87a0*/  BRA `(.L_x_24654) ;  /* 0x0000000c00087947 */ /* 0x000fea0003800000 */
.L_x_24650:
        /* <DEDUP_REMOVED lines=8> */
.L_x_24658:
[----:B------:R-:W2:Y:S02]  /*8830*/  LDG.E.U16 R4, desc[UR36][R4.64] ;  /* 0x0000002404047981 */ /* 0x000ea4000c1e1500 */
[----:B--2---:R-:W-:Y:S01]  /*8840*/  HADD2.F32 R25, -RZ, R4.H0_H0 ;  /* 0x20000004ff197230 */ /* 0x004fe20000004100 */
[----:B------:R-:W-:Y:S06]  /*8850*/  BRA `(.L_x_24654) ;  /* 0x0000000800dc7947 */ /* 0x000fec0003800000 */
.L_x_24657:
        /* <DEDUP_REMOVED lines=8> */
.L_x_24660:
[----:B------:R-:W2:Y:S02]  /*88e0*/  LDG.E.U16 R4, desc[UR36][R4.64] ;  /* 0x0000002404047981 */ /* 0x000ea4000c1e1500 */
[----:B--2---:R-:W-:Y:S01]  /*88f0*/  HADD2.F32 R25, -RZ, R4.H0_H0 ;  /* 0x20000004ff197230 */ /* 0x004fe20000004100 */
[----:B------:R-:W-:Y:S06]  /*8900*/  BRA `(.L_x_24654) ;  /* 0x0000000800b07947 */ /* 0x000fec0003800000 */
.L_x_24659:
        /* <DEDUP_REMOVED lines=11> */
.L_x_24649:
        /* <DEDUP_REMOVED lines=12> */
.L_x_24663:
        /* <DEDUP_REMOVED lines=11> */
.L_x_24662:
        /* <DEDUP_REMOVED lines=25> */
.L_x_24665:
        /* <DEDUP_REMOVED lines=12> */
.L_x_24664:
[----:B------:R-:W2:Y:S02]  /*8d80*/  LDG.E.U16 R4, desc[UR36][R4.64] ;  /* 0x0000002404047981 */ /* 0x000ea4000c1e1500 */
[----:B--2---:R-:W-:Y:S01]  /*8d90*/  IMAD.U32 R25, R4, 0x10000, RZ ;  /* 0x0001000004197824 */ /* 0x004fe200078e00ff */
[----:B------:R-:W-:Y:S06]  /*8da0*/  BRA `(.L_x_24654) ;  /* 0x0000000400887947 */ /* 0x000fec0003800000 */
.L_x_24661:
        /* <DEDUP_REMOVED lines=11> */
.L_x_24668:
        /* <DEDUP_REMOVED lines=20> */
.L_x_24670:
[----:B------:R-:W-:Y:S05]  /*8fa0*/  BSYNC.RECONVERGENT B0 ;  /* 0x0000000000007941 */ /* 0x000fea0003800200 */
.L_x_24669:
[----:B------:R-:W-:Y:S01]  /*8fb0*/  IMAD.SHL.U32 R0, R0, 0x100000, RZ ;  /* 0x0010000000007824 */ /* 0x000fe200078e00ff */
[----:B------:R-:W-:-:S04]  /*8fc0*/  LEA R3, R3, 0x3b800000, 0x17 ;  /* 0x3b80000003037811 */ /* 0x000fc800078eb8ff */
[----:B------:R-:W-:Y:S01]  /*8fd0*/  LOP3.LUT R25, R3, R0, R25, 0xfe, !PT ;  /* 0x0000000003197212 */ /* 0x000fe200078efe19 */
[----:B------:R-:W-:Y:S06]  /*8fe0*/  BRA `(.L_x_24654) ;  /* 0x0000000000f87947 */ /* 0x000fec0003800000 */
.L_x_24667:
        /* <DEDUP_REMOVED lines=20> */
.L_x_24672:
[----:B------:R-:W-:Y:S05]  /*9130*/  BSYNC.RECONVERGENT B0 ;  /* 0x0000000000007941 */ /* 0x000fea0003800200 */
.L_x_24671:
[----:B------:R-:W-:Y:S01]  /*9140*/  IMAD.SHL.U32 R0, R0, 0x200000, RZ ;  /* 0x0020000000007824 */ /* 0x000fe200078e00ff */
[----:B------:R-:W-:-:S04]  /*9150*/  LEA R3, R3, 0x37800000, 0x17 ;  /* 0x3780000003037811 */ /* 0x000fc800078eb8ff */
[----:B------:R-:W-:Y:S01]  /*9160*/  LOP3.LUT R25, R3, R0, R25, 0xfe, !PT ;  /* 0x0000000003197212 */ /* 0x000fe200078efe19 */
[----:B------:R-:W-:Y:S06]  /*9170*/  BRA `(.L_x_24654) ;  /* 0x0000000000947947 */ /* 0x000fec0003800000 */
.L_x_24666:
        /* <DEDUP_REMOVED lines=14> */
.L_x_24653:
        /* <DEDUP_REMOVED lines=16> */
.L_x_24675:
[----:B------:R-:W-:Y:S01]  /*9360*/  IMAD.MOV.U32 R25, RZ, RZ, RZ ;  /* 0x000000ffff197224 */ /* 0x000fe200078e00ff */
[----:B------:R-:W-:Y:S06]  /*9370*/  BRA `(.L_x_24654) ;  /* 0x0000000000147947 */ /* 0x000fec0003800000 */
.L_x_24674:
[----:B------:R-:W2:Y:S02]  /*9380*/  LDG.E.64 R4, desc[UR36][R4.64] ;  /* 0x0000002404047981 */ /* 0x000ea4000c1e1b00 */
[----:B--2---:R0:W2:Y:S02]  /*9390*/  I2F.U64 R25, R4 ;  /* 0x0000000400197312 */ /* 0x0040a40000301000 */
[----:B0-2---:R-:W-:Y:S05]  /*93a0*/  BRA `(.L_x_24654) ;  /* 0x0000000000087947 */ /* 0x005fea0003800000 */
.L_x_24673:
[----:B------:R-:W2:Y:S02]  /*93b0*/  LDG.E R4, desc[UR36][R4.64] ;  /* 0x0000002404047981 */ /* 0x000ea4000c1e1900 */
[----:B--2---:R-:W-:-:S07]  /*93c0*/  I2FP.F32.U32 R25, R4 ;  /* 0x0000000400197245 */ /* 0x004fce0000201000 */
.L_x_24654:
[----:B------:R-:W-:Y:S05]  /*93d0*/  BSYNC.RECONVERGENT B6 ;  /* 0x0000000000067941 */ /* 0x000fea0003800200 */
.L_x_24648:
[----:B------:R-:W-:-:S07]  /*93e0*/  VIADD R33, R33, 0x80 ;  /* 0x0000008021217836 */ /* 0x000fce0000000000 */
.L_x_24535:
[----:B------:R-:W-:Y:S05]  /*93f0*/  BSYNC.RECONVERGENT B7 ;  /* 0x0000000000077941 */ /* 0x000fea0003800200 */
.L_x_24534:
        /* <DEDUP_REMOVED lines=8> */
[----:B0-2-4-:R-:W0:Y:S01]  /*9480*/  LDC.64 R4, c[0x0][0x390] ;  /* 0x0000e400ff047b82 */ /* 0x015e220000000a00 */
        /* <DEDUP_REMOVED lines=19> */
.L_x_24682:
[----:B------:R-:W2:Y:S02]  /*95c0*/  LDG.E.U8 R4, desc[UR36][R4.64] ;  /* 0x0000002404047981 */ /* 0x000ea4000c1e1100 */
[----:B--2---:R-:W-:Y:S01]  /*95d0*/  I2FP.F32.U32 R27, R4 ;  /* 0x00000004001b7245 */ /* 0x004fe20000201000 */
[----:B------:R-:W-:Y:S06]  /*95e0*/  BRA `(.L_x_24684) ;  /* 0x0000000c00447947 */ /* 0x000fec0003800000 */
.L_x_24681:
        /* <DEDUP_REMOVED lines=9> */
.L_x_24686:
[----:B------:R-:W2:Y:S02]  /*9680*/  LDG.E R4, desc[UR36][R4.64] ;  /* 0x0000002404047981 */ /* 0x000ea4000c1e1900 */
[----:B--2---:R-:W-:Y:S01]  /*9690*/  I2FP.F32.S32 R27, R4 ;  /* 0x00000004001b7245 */ /* 0x004fe20000201400 */
[----:B------:R-:W-:Y:S06]  /*96a0*/  BRA `(.L_x_24684) ;  /* 0x0000000c00147947 */ /* 0x000fec0003800000 */
.L_x_24685:
[----:B------:R-:W2:Y:S02]  /*96b0*/  LDG.E.U16 R4, desc[UR36][R4.64] ;  /* 0x0000002404047981 */ /* 0x000ea4000c1e1500 */
[----:B--2---:R2:W4:Y:S01]  /*96c0*/  I2F.S16 R27, R4 ;  /* 0x00000004001b7306 */ /* 0x0045220000101400 */
[----:B------:R-:W-:Y:S05]  /*96d0*/  BRA `(.L_x_24684) ;  /* 0x0000000c00087947 */ /* 0x000fea0003800000 */
.L_x_24680:
        /* <DEDUP_REMOVED lines=8> */
.L_x_24688:
[----:B------:R-:W2:Y:S02]  /*9760*/  LDG.E.U16 R4, desc[UR36][R4.64] ;  /* 0x0000002404047981 */ /* 0x000ea4000c1e1500 */
[----:B--2---:R-:W-:Y:S01]  /*9770*/  HADD2.F32 R27, -RZ, R4.H0_H0 ;  /* 0x20000004ff1b7230 */ /* 0x004fe20000004100 */
[----:B------:R-:W-:Y:S06]  /*9780*/  BRA `(.L_x_24684) ;  /* 0x0000000800dc7947 */ /* 0x000fec0003800000 */
.L_x_24687:
        /* <DEDUP_REMOVED lines=8> */
.L_x_24690:
[----:B------:R-:W2:Y:S02]  /*9810*/  LDG.E.U16 R4, desc[UR36][R4.64] ;  /* 0x0000002404047981 */ /* 0x000ea4000c1e1500 */
[----:B--2---:R-:W-:Y:S01]  /*9820*/  HADD2.F32 R27, -RZ, R4.H0_H0 ;  /* 0x20000004ff1b7230 */ /* 0x004fe20000004100 */
[----:B------:R-:W-:Y:S06]  /*9830*/  BRA `(.L_x_24684) ;  /* 0x0000000800b07947 */ /* 0x000fec0003800000 */
.L_x_24689:
        /* <DEDUP_REMOVED lines=11> */
.L_x_24679:
        /* <DEDUP_REMOVED lines=12> */
.L_x_24693:
        /* <DEDUP_REMOVED lines=11> */
.L_x_24692:
        /* <DEDUP_REMOVED lines=25> */
.L_x_24695:
        /* <DEDUP_REMOVED lines=12> */
.L_x_24694:
[----:B------:R-:W2:Y:S02]  /*9cb0*/  LDG.E.U16 R4, desc[UR36][R4.64] ;  /* 0x0000002404047981 */ /* 0x000ea4000c1e1500 */
[----:B--2---:R-:W-:Y:S01]  /*9cc0*/  IMAD.U32 R27, R4, 0x10000, RZ ;  /* 0x00010000041b7824 */ /* 0x004fe200078e00ff */
[----:B------:R-:W-:Y:S06]  /*9cd0*/  BRA `(.L_x_24684) ;  /* 0x0000000400887947 */ /* 0x000fec0003800000 */
.L_x_24691:
        /* <DEDUP_REMOVED lines=11> */
.L_x_24698:
        /* <DEDUP_REMOVED lines=20> */
.L_x_24700:
[----:B------:R-:W-:Y:S05]  /*9ed0*/  BSYNC.RECONVERGENT B0 ;  /* 0x0000000000007941 */ /* 0x000fea0003800200 */
.L_x_24699:
[----:B------:R-:W-:Y:S01]  /*9ee0*/  IMAD.SHL.U32 R0, R0, 0x100000, RZ ;  /* 0x0010000000007824 */ /* 0x000fe200078e00ff */
[----:B------:R-:W-:-:S04]  /*9ef0*/  LEA R3, R3, 0x3b800000, 0x17 ;  /* 0x3b80000003037811 */ /* 0x000fc800078eb8ff */
[----:B------:R-:W-:Y:S01]  /*9f00*/  LOP3.LUT R27, R3, R0, R27, 0xfe, !PT ;  /* 0x00000000031b7212 */ /* 0x000fe200078efe1b */
[----:B------:R-:W-:Y:S06]  /*9f10*/  BRA `(.L_x_24684) ;  /* 0x0000000000f87947 */ /* 0x000fec0003800000 */
.L_x_24697:
        /* <DEDUP_REMOVED lines=20> */
.L_x_24702:
[----:B------:R-:W-:Y:S05]  /*a060*/  BSYNC.RECONVERGENT B0 ;  /* 0x0000000000007941 */ /* 0x000fea0003800200 */
.L_x_24701:
[----:B------:R-:W-:Y:S01]  /*a070*/  IMAD.SHL.U32 R0, R0, 0x200000, RZ ;  /* 0x0020000000007824 */ /* 0x000fe200078e00ff */
[----:B------:R-:W-:-:S04]  /*a080*/  LEA R3, R3, 0x37800000, 0x17 ;  /* 0x3780000003037811 */ /* 0x000fc800078eb8ff */
[----:B------:R-:W-:Y:S01]  /*a090*/  LOP3.LUT R27, R3, R0, R27, 0xfe, !PT ;  /* 0x00000000031b7212 */ /* 0x000fe200078efe1b */
[----:B------:R-:W-:Y:S06]  /*a0a0*/  BRA `(.L_x_24684) ;  /* 0x0000000000947947 */ /* 0x000fec0003800000 */
.L_x_24696:
        /* <DEDUP_REMOVED lines=14> */
.L_x_24683:
        /* <DEDUP_REMOVED lines=16> */
.L_x_24705:
[----:B------:R-:W-:Y:S01]  /*a290*/  IMAD.MOV.U32 R27, RZ, RZ, RZ ;  /* 0x000000ffff1b7224 */ /* 0x000fe200078e00ff */
[----:B------:R-:W-:Y:S06]  /*a2a0*/  BRA `(.L_x_24684) ;  /* 0x0000000000147947 */ /* 0x000fec0003800000 */
.L_x_24704:
[----:B------:R-:W2:Y:S02]  /*a2b0*/  LDG.E.64 R4, desc[UR36][R4.64] ;  /* 0x0000002404047981 */ /* 0x000ea4000c1e1b00 */
[----:B--2---:R0:W1:Y:S02]  /*a2c0*/  I2F.U64 R27, R4 ;  /* 0x00000004001b7312 */ /* 0x0040640000301000 */
[----:B01----:R-:W-:Y:S05]  /*a2d0*/  BRA `(.L_x_24684) ;  /* 0x0000000000087947 */ /* 0x003fea0003800000 */
.L_x_24703:
[----:B------:R-:W2:Y:S02]  /*a2e0*/  LDG.E R4, desc[UR36][R4.64] ;  /* 0x0000002404047981 */ /* 0x000ea4000c1e1900 */
[----:B--2---:R-:W-:-:S07]  /*a2f0*/  I2FP.F32.U32 R27, R4 ;  /* 0x00000004001b7245 */ /* 0x004fce0000201000 */
.L_x_24684:
[----:B------:R-:W-:Y:S05]  /*a300*/  BSYNC.RECONVERGENT B6 ;  /* 0x0000000000067941 */ /* 0x000fea0003800200 */
.L_x_24678:
        /* <DEDUP_REMOVED lines=20> */
.L_x_24710:
[----:B------:R-:W2:Y:S02]  /*a450*/  LDG.E.U8 R4, desc[UR36][R4.64] ;  /* 0x0000002404047981 */ /* 0x000ea4000c1e1100 */
[----:B--2---:R-:W-:Y:S01]  /*a460*/  I2FP.F32.U32 R28, R4 ;  /* 0x00000004001c7245 */ /* 0x004fe20000201000 */
[----:B------:R-:W-:Y:S06]  /*a470*/  BRA `(.L_x_24712) ;  /* 0x0000000c00487947 */ /* 0x000fec0003800000 */
.L_x_24709:
        /* <DEDUP_REMOVED lines=9> */
.L_x_24714:
[----:B------:R-:W2:Y:S02]  /*a510*/  LDG.E R4, desc[UR36][R4.64] ;  /* 0x0000002404047981 */ /* 0x000ea4000c1e1900 */
[----:B--2---:R-:W-:Y:S01]  /*a520*/  I2FP.F32.S32 R28, R4 ;  /* 0x00000004001c7245 */ /* 0x004fe20000201400 */
[----:B------:R-:W-:Y:S06]  /*a530*/  BRA `(.L_x_24712) ;  /* 0x0000000c00187947 */ /* 0x000fec0003800000 */
.L_x_24713:
[----:B------:R-:W2:Y:S02]  /*a540*/  LDG.E.U16 R4, desc[UR36][R4.64] ;  /* 0x0000002404047981 */ /* 0x000ea4000c1e1500 */
[----:B--2---:R0:W1:Y:S01]  /*a550*/  I2F.S16 R28, R4 ;  /* 0x00000004001c7306 */ /* 0x0040620000101400 */
[----:B------:R-:W-:Y:S05]  /*a560*/  BRA `(.L_x_24712) ;  /* 0x0000000c000c7947 */ /* 0x000fea0003800000 */
.L_x_24708:
        /* <DEDUP_REMOVED lines=8> */
.L_x_24716:
[----:B------:R-:W2:Y:S02]  /*a5f0*/  LDG.E.U16 R4, desc[UR36][R4.64] ;  /* 0x0000002404047981 */ /* 0x000ea4000c1e1500 */
[----:B--2---:R-:W-:Y:S01]  /*a600*/  HADD2.F32 R28, -RZ, R4.H0_H0 ;  /* 0x20000004ff1c7230 */ /* 0x004fe20000004100 */
[----:B------:R-:W-:Y:S06]  /*a610*/  BRA `(.L_x_24712) ;  /* 0x0000000800e07947 */ /* 0x000fec0003800000 */
.L_x_24715:
        /* <DEDUP_REMOVED lines=8> */
.L_x_24718:
[----:B------:R-:W2:Y:S02]  /*a6a0*/  LDG.E.U16 R4, desc[UR36][R4.64] ;  /* 0x0000002404047981 */ /* 0x000ea4000c1e1500 */
[----:B--2---:R-:W-:Y:S01]  /*a6b0*/  HADD2.F32 R28, -RZ, R4.H0_H0 ;  /* 0x20000004ff1c7230 */ /* 0x004fe20000004100 */
[----:B------:R-:W-:Y:S06]  /*a6c0*/  BRA `(.L_x_24712) ;  /* 0x0000000800b47947 */ /* 0x000fec0003800000 */
.L_x_24717:
        /* <DEDUP_REMOVED lines=11> */
.L_x_24707:
        /* <DEDUP_REMOVED lines=12> */
.L_x_24721:
        /* <DEDUP_REMOVED lines=11> */
.L_x_24720:
        /* <DEDUP_REMOVED lines=25> */
.L_x_24723:
        /* <DEDUP_REMOVED lines=13> */
.L_x_24722:
[----:B------:R-:W2:Y:S02]  /*ab50*/  LDG.E.U16 R4, desc[UR36][R4.64] ;  /* 0x0000002404047981 */ /* 0x000ea4000c1e1500 */
[----:B--2---:R-:W-:Y:S01]  /*ab60*/  IMAD.U32 R28, R4, 0x10000, RZ ;  /* 0x00010000041c7824 */ /* 0x004fe200078e00ff */
[----:B------:R-:W-:Y:S06]  /*ab70*/  BRA `(.L_x_24712) ;  /* 0x0000000400887947 */ /* 0x000fec0003800000 */
.L_x_24719:
        /* <DEDUP_REMOVED lines=11> */
.L_x_24726:
        /* <DEDUP_REMOVED lines=20> */
.L_x_24728:
[----:B------:R-:W-:Y:S05]  /*ad70*/  BSYNC.RECONVERGENT B0 ;  /* 0x0000000000007941 */ /* 0x000fea0003800200 */
.L_x_24727:
[----:B------:R-:W-:Y:S01]  /*ad80*/  IMAD.SHL.U32 R0, R0, 0x100000, RZ ;  /* 0x0010000000007824 */ /* 0x000fe200078e00ff */
[----:B------:R-:W-:-:S04]  /*ad90*/  LEA R3, R3, 0x3b800000, 0x17 ;  /* 0x3b80000003037811 */ /* 0x000fc800078eb8ff */
[----:B------:R-:W-:Y:S01]  /*ada0*/  LOP3.LUT R28, R3, R0, R7, 0xfe, !PT ;  /* 0x00000000031c7212 */ /* 0x000fe200078efe07 */
[----:B------:R-:W-:Y:S06]  /*adb0*/  BRA `(.L_x_24712) ;  /* 0x0000000000f87947 */ /* 0x000fec0003800000 */
.L_x_24725:
        /* <DEDUP_REMOVED lines=20> */
.L_x_24730:
[----:B------:R-:W-:Y:S05]  /*af00*/  BSYNC.RECONVERGENT B0 ;  /* 0x0000000000007941 */ /* 0x000fea0003800200 */
.L_x_24729:
[----:B------:R-:W-:Y:S01]  /*af10*/  IMAD.SHL.U32 R0, R0, 0x200000, RZ ;  /* 0x0020000000007824 */ /* 0x000fe200078e00ff */
[----:B------:R-:W-:-:S04]  /*af20*/  LEA R3, R3, 0x37800000, 0x17 ;  /* 0x3780000003037811 */ /* 0x000fc800078eb8ff */
[----:B------:R-:W-:Y:S01]  /*af30*/  LOP3.LUT R28, R3, R0, R7, 0xfe, !PT ;  /* 0x00000000031c7212 */ /* 0x000fe200078efe07 */
[----:B------:R-:W-:Y:S06]  /*af40*/  BRA `(.L_x_24712) ;  /* 0x0000000000947947 */ /* 0x000fec0003800000 */
.L_x_24724:
        /* <DEDUP_REMOVED lines=14> */
.L_x_24711:
        /* <DEDUP_REMOVED lines=16> */
.L_x_24733:
[----:B------:R-:W-:Y:S01]  /*b130*/  IMAD.MOV.U32 R28, RZ, RZ, RZ ;  /* 0x000000ffff1c7224 */ /* 0x000fe200078e00ff */
[----:B------:R-:W-:Y:S06]  /*b140*/  BRA `(.L_x_24712) ;  /* 0x0000000000147947 */ /* 0x000fec0003800000 */
.L_x_24732:
[----:B------:R-:W2:Y:S02]  /*b150*/  LDG.E.64 R28, desc[UR36][R4.64] ;  /* 0x00000024041c7981 */ /* 0x000ea4000c1e1b00 */
[----:B--2---:R0:W1:Y:S02]  /*b160*/  I2F.U64 R28, R28 ;  /* 0x0000001c001c7312 */ /* 0x0040640000301000 */
[----:B01----:R-:W-:Y:S05]  /*b170*/  BRA `(.L_x_24712) ;  /* 0x0000000000087947 */ /* 0x003fea0003800000 */
.L_x_24731:
[----:B------:R-:W2:Y:S02]  /*b180*/  LDG.E R4, desc[UR36][R4.64] ;  /* 0x0000002404047981 */ /* 0x000ea4000c1e1900 */
[----:B--2---:R-:W-:-:S07]  /*b190*/  I2FP.F32.U32 R28, R4 ;  /* 0x00000004001c7245 */ /* 0x004fce0000201000 */
.L_x_24712:
[----:B------:R-:W-:Y:S05]  /*b1a0*/  BSYNC.RECONVERGENT B6 ;  /* 0x0000000000067941 */ /* 0x000fea0003800200 */
.L_x_24706:
        /* <DEDUP_REMOVED lines=20> */
.L_x_24738:
[----:B------:R-:W2:Y:S02]  /*b2f0*/  LDG.E.U8 R4, desc[UR36][R4.64] ;  /* 0x0000002404047981 */ /* 0x000ea4000c1e1100 */
[----:B--2---:R-:W-:Y:S01]  /*b300*/  I2FP.F32.U32 R29, R4 ;  /* 0x00000004001d7245 */ /* 0x004fe20000201000 */
[----:B------:R-:W-:Y:S06]  /*b310*/  BRA `(.L_x_24740) ;  /* 0x0000000c00447947 */ /* 0x000fec0003800000 */
.L_x_24737:
        /* <DEDUP_REMOVED lines=9> */
.L_x_24742:
[----:B------:R-:W2:Y:S02]  /*b3b0*/  LDG.E R4, desc[UR36][R4.64] ;  /* 0x0000002404047981 */ /* 0x000ea4000c1e1900 */
[----:B--2---:R-:W-:Y:S01]  /*b3c0*/  I2FP.F32.S32 R29, R4 ;  /* 0x00000004001d7245 */ /* 0x004fe20000201400 */
[----:B------:R-:W-:Y:S06]  /*b3d0*/  BRA `(.L_x_24740) ;  /* 0x0000000c00147947 */ /* 0x000fec0003800000 */
.L_x_24741:
[----:B------:R-:W2:Y:S02]  /*b3e0*/  LDG.E.U16 R4, desc[UR36][R4.64] ;  /* 0x0000002404047981 */ /* 0x000ea4000c1e1500 */
[----:B--2---:R0:W1:Y:S01]  /*b3f0*/  I2F.S16 R29, R4 ;  /* 0x00000004001d7306 */ /* 0x0040620000101400 */
[----:B------:R-:W-:Y:S05]  /*b400*/  BRA `(.L_x_24740) ;  /* 0x0000000c00087947 */ /* 0x000fea0003800000 */
.L_x_24736:
        /* <DEDUP_REMOVED lines=8> */
.L_x_24744:
[----:B------:R-:W2:Y:S02]  /*b490*/  LDG.E.U16 R4, desc[UR36][R4.64] ;  /* 0x0000002404047981 */ /* 0x000ea4000c1e1500 */
[----:B--2---:R-:W-:Y:S01]  /*b4a0*/  HADD2.F32 R29, -RZ, R4.H0_H0 ;  /* 0x20000004ff1d7230 */ /* 0x004fe20000004100 */
[----:B------:R-:W-:Y:S06]  /*b4b0*/  BRA `(.L_x_24740) ;  /* 0x0000000800dc7947 */ /* 0x000fec0003800000 */
.L_x_24743:
        /* <DEDUP_REMOVED lines=8> */
.L_x_24746:
[----:B------:R-:W2:Y:S02]  /*b540*/  LDG.E.U16 R4, desc[UR36][R4.64] ;  /* 0x0000002404047981 */ /* 0x000ea4000c1e1500 */
[----:B--2---:R-:W-:Y:S01]  /*b550*/  HADD2.F32 R29, -RZ, R4.H0_H0 ;  /* 0x20000004ff1d7230 */ /* 0x004fe20000004100 */
[----:B------:R-:W-:Y:S06]  /*b560*/  BRA `(.L_x_24740) ;  /* 0x0000000800b07947 */ /* 0x000fec0003800000 */
.L_x_24745:
        /* <DEDUP_REMOVED lines=11> */
.L_x_24735:
        /* <DEDUP_REMOVED lines=12> */
.L_x_24749:
        /* <DEDUP_REMOVED lines=11> */
.L_x_24748:
        /* <DEDUP_REMOVED lines=25> */
.L_x_24751:
        /* <DEDUP_REMOVED lines=12> */
.L_x_24750:
[----:B------:R-:W2:Y:S02]  /*b9e0*/  LDG.E.U16 R4, desc[UR36][R4.64] ;  /* 0x0000002404047981 */ /* 0x000ea4000c1e1500 */
[----:B--2---:R-:W-:Y:S01]  /*b9f0*/  IMAD.U32 R29, R4, 0x10000, RZ ;  /* 0x00010000041d7824 */ /* 0x004fe200078e00ff */
[----:B------:R-:W-:Y:S06]  /*ba00*/  BRA `(.L_x_24740) ;  /* 0x0000000400887947 */ /* 0x000fec0003800000 */
.L_x_24747:
        /* <DEDUP_REMOVED lines=11> */
.L_x_24754:
        /* <DEDUP_REMOVED lines=20> */
.L_x_24756:
[----:B------:R-:W-:Y:S05]  /*bc00*/  BSYNC.RECONVERGENT B0 ;  /* 0x0000000000007941 */ /* 0x000fea0003800200 */
.L_x_24755:
[----:B------:R-:W-:Y:S01]  /*bc10*/  IMAD.SHL.U32 R0, R0, 0x100000, RZ ;  /* 0x0010000000007824 */ /* 0x000fe200078e00ff */
[----:B------:R-:W-:-:S04]  /*bc20*/  LEA R3, R3, 0x3b800000, 0x17 ;  /* 0x3b80000003037811 */ /* 0x000fc800078eb8ff */
[----:B------:R-:W-:Y:S01]  /*bc30*/  LOP3.LUT R29, R3, R0, R29, 0xfe, !PT ;  /* 0x00000000031d7212 */ /* 0x000fe200078efe1d */
[----:B------:R-:W-:Y:S06]  /*bc40*/  BRA `(.L_x_24740) ;  /* 0x0000000000f87947 */ /* 0x000fec0003800000 */
.L_x_24753:
        /* <DEDUP_REMOVED lines=20> */
.L_x_24758:
[----:B------:R-:W-:Y:S05]  /*bd90*/  BSYNC.RECONVERGENT B0 ;  /* 0x0000000000007941 */ /* 0x000fea0003800200 */
.L_x_24757:
[----:B------:R-:W-:Y:S01]  /*bda0*/  IMAD.SHL.U32 R0, R0, 0x200000, RZ ;  /* 0x0020000000007824 */ /* 0x000fe200078e00ff */
[----:B------:R-:W-:-:S04]  /*bdb0*/  LEA R3, R3, 0x37800000, 0x17 ;  /* 0x3780000003037811 */ /* 0x000fc800078eb8ff */
[----:B------:R-:W-:Y:S01]  /*bdc0*/  LOP3.LUT R29, R3, R0, R29, 0xfe, !PT ;  /* 0x00000000031d7212 */ /* 0x000fe200078efe1d */
[----:B------:R-:W-:Y:S06]  /*bdd0*/  BRA `(.L_x_24740) ;  /* 0x0000000000947947 */ /* 0x000fec0003800000 */
.L_x_24752:
        /* <DEDUP_REMOVED lines=14> */
.L_x_24739:
        /* <DEDUP_REMOVED lines=16> */
.L_x_24761:
[----:B------:R-:W-:Y:S01]  /*bfc0*/  IMAD.MOV.U32 R29, RZ, RZ, RZ ;  /* 0x000000ffff1d7224 */ /* 0x000fe200078e00ff */
[----:B------:R-:W-:Y:S06]  /*bfd0*/  BRA `(.L_x_24740) ;  /* 0x0000000000147947 */ /* 0x000fec0003800000 */
.L_x_24760:
[----:B------:R-:W2:Y:S02]  /*bfe0*/  LDG.E.64 R4, desc[UR36][R4.64] ;  /* 0x0000002404047981 */ /* 0x000ea4000c1e1b00 */
[----:B--2---:R0:W1:Y:S02]  /*bff0*/  I2F.U64 R29, R4 ;  /* 0x00000004001d7312 */ /* 0x0040640000301000 */
[----:B01----:R-:W-:Y:S05]  /*c000*/  BRA `(.L_x_24740) ;  /* 0x0000000000087947 */ /* 0x003fea0003800000 */
.L_x_24759:
[----:B------:R-:W2:Y:S02]  /*c010*/  LDG.E R4, desc[UR36][R4.64] ;  /* 0x0000002404047981 */ /* 0x000ea4000c1e1900 */
[----:B--2---:R-:W-:-:S07]  /*c020*/  I2FP.F32.U32 R29, R4 ;  /* 0x00000004001d7245 */ /* 0x004fce0000201000 */
.L_x_24740:
[----:B------:R-:W-:Y:S05]  /*c030*/  BSYNC.RECONVERGENT B6 ;  /* 0x0000000000067941 */ /* 0x000fea0003800200 */
.L_x_24734:
        /* <DEDUP_REMOVED lines=20> */
.L_x_24766:
[----:B------:R-:W2:Y:S02]  /*c180*/  LDG.E.U8 R4, desc[UR36][R4.64] ;  /* 0x0000002404047981 */ /* 0x000ea4000c1e1100 */
[----:B--2---:R-:W-:Y:S01]  /*c190*/  I2FP.F32.U32 R30, R4 ;  /* 0x00000004001e7245 */ /* 0x004fe20000201000 */
[----:B------:R-:W-:Y:S06]  /*c1a0*/  BRA `(.L_x_24768) ;  /* 0x0000000c00487947 */ /* 0x000fec0003800000 */
.L_x_24765:
        /* <DEDUP_REMOVED lines=9> */
.L_x_24770:
[----:B------:R-:W2:Y:S02]  /*c240*/  LDG.E R4, desc[UR36][R4.64] ;  /* 0x0000002404047981 */ /* 0x000ea4000c1e1900 */
[----:B--2---:R-:W-:Y:S01]  /*c250*/  I2FP.F32.S32 R30, R4 ;  /* 0x00000004001e7245 */ /* 0x004fe20000201400 */
[----:B------:R-:W-:Y:S06]  /*c260*/  BRA `(.L_x_24768) ;  /* 0x0000000c00187947 */ /* 0x000fec0003800000 */
.L_x_24769:
[----:B------:R-:W2:Y:S02]  /*c270*/  LDG.E.U16 R4, desc[UR36][R4.64] ;  /* 0x0000002404047981 */ /* 0x000ea4000c1e1500 */
[----:B--2---:R2:W0:Y:S01]  /*c280*/  I2F.S16 R30, R4 ;  /* 0x00000004001e7306 */ /* 0x0044220000101400 */
[----:B------:R-:W-:Y:S05]  /*c290*/  BRA `(.L_x_24768) ;  /* 0x0000000c000c7947 */ /* 0x000fea0003800000 */
.L_x_24764:
        /* <DEDUP_REMOVED lines=8> */
.L_x_24772:
[----:B------:R-:W2:Y:S02]  /*c320*/  LDG.E.U16 R4, desc[UR36][R4.64] ;  /* 0x0000002404047981 */ /* 0x000ea4000c1e1500 */
[----:B--2---:R-:W-:Y:S01]  /*c330*/  HADD2.F32 R30, -RZ, R4.H0_H0 ;  /* 0x20000004ff1e7230 */ /* 0x004fe20000004100 */
[----:B------:R-:W-:Y:S06]  /*c340*/  BRA `(.L_x_24768) ;  /* 0x0000000800e07947 */ /* 0x000fec0003800000 */
.L_x_24771:
        /* <DEDUP_REMOVED lines=8> */
.L_x_24774:
[----:B------:R-:W2:Y:S02]  /*c3d0*/  LDG.E.U16 R4, desc[UR36][R4.64] ;  /* 0x0000002404047981 */ /* 0x000ea4000c1e1500 */
[----:B--2---:R-:W-:Y:S01]  /*c3e0*/  HADD2.F32 R30, -RZ, R4.H0_H0 ;  /* 0x20000004ff1e7230 */ /* 0x004fe20000004100 */
[----:B------:R-:W-:Y:S06]  /*c3f0*/  BRA `(.L_x_24768) ;  /* 0x0000000800b47947 */ /* 0x000fec0003800000 */
.L_x_24773:
        /* <DEDUP_REMOVED lines=11> */
.L_x_24763:
        /* <DEDUP_REMOVED lines=12> */
.L_x_24777:
        /* <DEDUP_REMOVED lines=11> */
.L_x_24776:
        /* <DEDUP_REMOVED lines=25> */
.L_x_24779:
        /* <DEDUP_REMOVED lines=13> */
.L_x_24778:
[----:B------:R-:W2:Y:S02]  /*c880*/  LDG.E.U16 R4, desc[UR36][R4.64] ;  /* 0x0000002404047981 */ /* 0x000ea4000c1e1500 */
[----:B--2---:R-:W-:Y:S01]  /*c890*/  IMAD.U32 R30, R4, 0x10000, RZ ;  /* 0x00010000041e7824 */ /* 0x004fe200078e00ff */
[----:B------:R-:W-:Y:S06]  /*c8a0*/  BRA `(.L_x_24768) ;  /* 0x0000000400887947 */ /* 0x000fec0003800000 */
.L_x_24775:
        /* <DEDUP_REMOVED lines=11> */
.L_x_24782:
        /* <DEDUP_REMOVED lines=20> */
.L_x_24784:
[----:B------:R-:W-:Y:S05]  /*caa0*/  BSYNC.RECONVERGENT B0 ;  /* 0x0000000000007941 */ /* 0x000fea0003800200 */
.L_x_24783:
[----:B------:R-:W-:Y:S01]  /*cab0*/  IMAD.SHL.U32 R0, R0, 0x100000, RZ ;  /* 0x0010000000007824 */ /* 0x000fe200078e00ff */
[----:B------:R-:W-:-:S04]  /*cac0*/  LEA R3, R3, 0x3b800000, 0x17 ;  /* 0x3b80000003037811 */ /* 0x000fc800078eb8ff */
[----:B------:R-:W-:Y:S01]  /*cad0*/  LOP3.LUT R30, R3, R0, R7, 0xfe, !PT ;  /* 0x00000000031e7212 */ /* 0x000fe200078efe07 */
[----:B------:R-:W-:Y:S06]  /*cae0*/  BRA `(.L_x_24768) ;  /* 0x0000000000f87947 */ /* 0x000fec0003800000 */
.L_x_24781:
        /* <DEDUP_REMOVED lines=20> */
.L_x_24786:
[----:B------:R-:W-:Y:S05]  /*cc30*/  BSYNC.RECONVERGENT B0 ;  /* 0x0000000000007941 */ /* 0x000fea0003800200 */
.L_x_24785:
[----:B------:R-:W-:Y:S01]  /*cc40*/  IMAD.SHL.U32 R0, R0, 0x200000, RZ ;  /* 0x0020000000007824 */ /* 0x000fe200078e00ff */
[----:B------:R-:W-:-:S04]  /*cc50*/  LEA R3, R3, 0x37800000, 0x17 ;  /* 0x3780000003037811 */ /* 0x000fc800078eb8ff */
[----:B------:R-:W-:Y:S01]  /*cc60*/  LOP3.LUT R30, R3, R0, R7, 0xfe, !PT ;  /* 0x00000000031e7212 */ /* 0x000fe200078efe07 */
[----:B------:R-:W-:Y:S06]  /*cc70*/  BRA `(.L_x_24768) ;  /* 0x0000000000947947 */ /* 0x000fec0003800000 */
.L_x_24780:
        /* <DEDUP_REMOVED lines=14> */
.L_x_24767:
        /* <DEDUP_REMOVED lines=16> */
.L_x_24789:
[----:B------:R-:W-:Y:S01]  /*ce60*/  IMAD.MOV.U32 R30, RZ, RZ, RZ ;  /* 0x000000ffff1e7224 */ /* 0x000fe200078e00ff */
[----:B------:R-:W-:Y:S06]  /*ce70*/  BRA `(.L_x_24768) ;  /* 0x0000000000147947 */ /* 0x000fec0003800000 */
.L_x_24788:
[----:B------:R-:W2:Y:S02]  /*ce80*/  LDG.E.64 R4, desc[UR36][R4.64] ;  /* 0x0000002404047981 */ /* 0x000ea4000c1e1b00 */
[----:B--2---:R0:W1:Y:S02]  /*ce90*/  I2F.U64 R30, R4 ;  /* 0x00000004001e7312 */ /* 0x0040640000301000 */
[----:B01----:R-:W-:Y:S05]  /*cea0*/  BRA `(.L_x_24768) ;  /* 0x0000000000087947 */ /* 0x003fea0003800000 */
.L_x_24787:
[----:B------:R-:W2:Y:S02]  /*ceb0*/  LDG.E R4, desc[UR36][R4.64] ;  /* 0x0000002404047981 */ /* 0x000ea4000c1e1900 */
[----:B--2---:R-:W-:-:S07]  /*cec0*/  I2FP.F32.U32 R30, R4 ;  /* 0x00000004001e7245 */ /* 0x004fce0000201000 */
.L_x_24768:
[----:B------:R-:W-:Y:S05]  /*ced0*/  BSYNC.RECONVERGENT B6 ;  /* 0x0000000000067941 */ /* 0x000fea0003800200 */
.L_x_24762:
        /* <DEDUP_REMOVED lines=20> */
.L_x_24794:
[----:B------:R-:W2:Y:S02]  /*d020*/  LDG.E.U8 R4, desc[UR36][R4.64] ;  /* 0x0000002404047981 */ /* 0x000ea4000c1e1100 */
[----:B--2---:R-:W-:Y:S01]  /*d030*/  I2FP.F32.U32 R32, R4 ;  /* 0x0000000400207245 */ /* 0x004fe20000201000 */
[----:B------:R-:W-:Y:S06]  /*d040*/  BRA `(.L_x_24796) ;  /* 0x0000000c00487947 */ /* 0x000fec0003800000 */
.L_x_24793:
        /* <DEDUP_REMOVED lines=9> */
.L_x_24798:
[----:B------:R-:W2:Y:S02]  /*d0e0*/  LDG.E R4, desc[UR36][R4.64] ;  /* 0x0000002404047981 */ /* 0x000ea4000c1e1900 */
[----:B--2---:R-:W-:Y:S01]  /*d0f0*/  I2FP.F32.S32 R32, R4 ;  /* 0x0000000400207245 */ /* 0x004fe20000201400 */
[----:B------:R-:W-:Y:S06]  /*d100*/  BRA `(.L_x_24796) ;  /* 0x0000000c00187947 */ /* 0x000fec0003800000 */
.L_x_24797:
[----:B------:R-:W2:Y:S02]  /*d110*/  LDG.E.U16 R4, desc[UR36][R4.64] ;  /* 0x0000002404047981 */ /* 0x000ea4000c1e1500 */
[----:B--2---:R0:W2:Y:S01]  /*d120*/  I2F.S16 R32, R4 ;  /* 0x0000000400207306 */ /* 0x0040a20000101400 */
[----:B------:R-:W-:Y:S05]  /*d130*/  BRA `(.L_x_24796) ;  /* 0x0000000c000c7947 */ /* 0x000fea0003800000 */
.L_x_24792:
        /* <DEDUP_REMOVED lines=8> */
.L_x_24800:
[----:B------:R-:W2:Y:S02]  /*d1c0*/  LDG.E.U16 R4, desc[UR36][R4.64] ;  /* 0x0000002404047981 */ /* 0x000ea4000c1e1500 */
[----:B--2---:R-:W-:Y:S01]  /*d1d0*/  HADD2.F32 R32, -RZ, R4.H0_H0 ;  /* 0x20000004ff207230 */ /* 0x004fe20000004100 */
[----:B------:R-:W-:Y:S06]  /*d1e0*/  BRA `(.L_x_24796) ;  /* 0x0000000800e07947 */ /* 0x000fec0003800000 */
.L_x_24799:
        /* <DEDUP_REMOVED lines=8> */
.L_x_24802:
[----:B------:R-:W2:Y:S02]  /*d270*/  LDG.E.U16 R4, desc[UR36][R4.64] ;  /* 0x0000002404047981 */ /* 0x000ea4000c1e1500 */
[----:B--2---:R-:W-:Y:S01]  /*d280*/  HADD2.F32 R32, -RZ, R4.H0_H0 ;  /* 0x20000004ff207230 */ /* 0x004fe20000004100 */
[----:B------:R-:W-:Y:S06]  /*d290*/  BRA `(.L_x_24796) ;  /* 0x0000000800b47947 */ /* 0x000fec0003800000 */
.L_x_24801:
        /* <DEDUP_REMOVED lines=11> */
.L_x_24791:
        /* <DEDUP_REMOVED lines=12> */
.L_x_24805:
        /* <DEDUP_REMOVED lines=11> */
.L_x_24804:
        /* <DEDUP_REMOVED lines=25> */
.L_x_24807:
        /* <DEDUP_REMOVED lines=13> */
.L_x_24806:
[----:B------:R-:W2:Y:S02]  /*d720*/  LDG.E.U16 R4, desc[UR36][R4.64] ;  /* 0x0000002404047981 */ /* 0x000ea4000c1e1500 */
[----:B--2---:R-:W-:Y:S01]  /*d730*/  IMAD.U32 R32, R4, 0x10000, RZ ;  /* 0x0001000004207824 */ /* 0x004fe200078e00ff */
[----:B------:R-:W-:Y:S06]  /*d740*/  BRA `(.L_x_24796) ;  /* 0x0000000400887947 */ /* 0x000fec0003800000 */
.L_x_24803:
        /* <DEDUP_REMOVED lines=11> */
.L_x_24810:
        /* <DEDUP_REMOVED lines=20> */
.L_x_24812:
[----:B------:R-:W-:Y:S05]  /*d940*/  BSYNC.RECONVERGENT B0 ;  /* 0x0000000000007941 */ /* 0x000fea0003800200 */
.L_x_24811:
[----:B------:R-:W-:Y:S01]  /*d950*/  IMAD.SHL.U32 R0, R0, 0x100000, RZ ;  /* 0x0010000000007824 */ /* 0x000fe200078e00ff */
[----:B------:R-:W-:-:S04]  /*d960*/  LEA R3, R3, 0x3b800000, 0x17 ;  /* 0x3b80000003037811 */ /* 0x000fc800078eb8ff */
[----:B------:R-:W-:Y:S01]  /*d970*/  LOP3.LUT R32, R3, R0, R7, 0xfe, !PT ;  /* 0x0000000003207212 */ /* 0x000fe200078efe07 */
[----:B------:R-:W-:Y:S06]  /*d980*/  BRA `(.L_x_24796) ;  /* 0x0000000000f87947 */ /* 0x000fec0003800000 */
.L_x_24809:
        /* <DEDUP_REMOVED lines=20> */
.L_x_24814:
[----:B------:R-:W-:Y:S05]  /*dad0*/  BSYNC.RECONVERGENT B0 ;  /* 0x0000000000007941 */ /* 0x000fea0003800200 */
.L_x_24813:
[----:B------:R-:W-:Y:S01]  /*dae0*/  IMAD.SHL.U32 R0, R0, 0x200000, RZ ;  /* 0x0020000000007824 */ /* 0x000fe200078e00ff */
[----:B------:R-:W-:-:S04]  /*daf0*/  LEA R3, R3, 0x37800000, 0x17 ;  /* 0x3780000003037811 */ /* 0x000fc800078eb8ff */
[----:B------:R-:W-:Y:S01]  /*db00*/  LOP3.LUT R32, R3, R0, R7, 0xfe, !PT ;  /* 0x0000000003207212 */ /* 0x000fe200078efe07 */
[----:B------:R-:W-:Y:S06]  /*db10*/  BRA `(.L_x_24796) ;  /* 0x0000000000947947 */ /* 0x000fec0003800000 */
.L_x_24808:
        /* <DEDUP_REMOVED lines=14> */
.L_x_24795:
        /* <DEDUP_REMOVED lines=16> */
.L_x_24817:
[----:B------:R-:W-:Y:S01]  /*dd00*/  IMAD.MOV.U32 R32, RZ, RZ, RZ ;  /* 0x000000ffff207224 */ /* 0x000fe200078e00ff */
[----:B------:R-:W-:Y:S06]  /*dd10*/  BRA `(.L_x_24796) ;  /* 0x0000000000147947 */ /* 0x000fec0003800000 */
.L_x_24816:
[----:B------:R-:W2:Y:S02]  /*dd20*/  LDG.E.64 R4, desc[UR36][R4.64] ;  /* 0x0000002404047981 */ /* 0x000ea4000c1e1b00 */
[----:B--2---:R0:W2:Y:S02]  /*dd30*/  I2F.U64 R32, R4 ;  /* 0x0000000400207312 */ /* 0x0040a40000301000 */
[----:B0-2---:R-:W-:Y:S05]  /*dd40*/  BRA `(.L_x_24796) ;  /* 0x0000000000087947 */ /* 0x005fea0003800000 */
.L_x_24815:
[----:B------:R-:W2:Y:S02]  /*dd50*/  LDG.E R4, desc[UR36][R4.64] ;  /* 0x0000002404047981 */ /* 0x000ea4000c1e1900 */
[----:B--2---:R-:W-:-:S07]  /*dd60*/  I2FP.F32.U32 R32, R4 ;  /* 0x0000000400207245 */ /* 0x004fce0000201000 */
.L_x_24796:
[----:B------:R-:W-:Y:S05]  /*dd70*/  BSYNC.RECONVERGENT B6 ;  /* 0x0000000000067941 */ /* 0x000fea0003800200 */
.L_x_24790:
[----:B------:R-:W-:-:S07]  /*dd80*/  VIADD R33, R33, 0x80 ;  /* 0x0000008021217836 */ /* 0x000fce0000000000 */
.L_x_24677:
[----:B------:R-:W-:Y:S05]  /*dd90*/  BSYNC.RECONVERGENT B7 ;  /* 0x0000000000077941 */ /* 0x000fea0003800200 */
.L_x_24676:
        /* <DEDUP_REMOVED lines=29> */
.L_x_24824:
[----:B------:R-:W2:Y:S02]  /*df70*/  LDG.E.U8 R4, desc[UR36][R4.64] ;  /* 0x0000002404047981 */ /* 0x000ea4000c1e1100 */
[----:B--2---:R-:W-:Y:S01]  /*df80*/  I2FP.F32.U32 R34, R4 ;  /* 0x0000000400227245 */ /* 0x004fe20000201000 */
[----:B------:R-:W-:Y:S06]  /*df90*/  BRA `(.L_x_24826) ;  /* 0x0000000c00487947 */ /* 0x000fec0003800000 */
.L_x_24823:
        /* <DEDUP_REMOVED lines=9> */
.L_x_24828:
[----:B------:R-:W2:Y:S02]  /*e030*/  LDG.E R4, desc[UR36][R4.64] ;  /* 0x0000002404047981 */ /* 0x000ea4000c1e1900 */
[----:B--2---:R-:W-:Y:S01]  /*e040*/  I2FP.F32.S32 R34, R4 ;  /* 0x0000000400227245 */ /* 0x004fe20000201400 */
[----:B------:R-:W-:Y:S06]  /*e050*/  BRA `(.L_x_24826) ;  /* 0x0000000c00187947 */ /* 0x000fec0003800000 */
.L_x_24827:
[----:B------:R-:W2:Y:S02]  /*e060*/  LDG.E.U16 R4, desc[UR36][R4.64] ;  /* 0x0000002404047981 */ /* 0x000ea4000c1e1500 */
[----:B--2---:R2:W4:Y:S01]  /*e070*/  I2F.S16 R34, R4 ;  /* 0x0000000400227306 */ /* 0x0045220000101400 */
[----:B------:R-:W-:Y:S05]  /*e080*/  BRA `(.L_x_24826) ;  /* 0x0000000c000c7947 */ /* 0x000fea0003800000 */
.L_x_24822:
        /* <DEDUP_REMOVED lines=8> */
.L_x_24830:
[----:B------:R-:W2:Y:S02]  /*e110*/  LDG.E.U16 R4, desc[UR36][R4.64] ;  /* 0x0000002404047981 */ /* 0x000ea4000c1e1500 */
[----:B--2---:R-:W-:Y:S01]  /*e120*/  HADD2.F32 R34, -RZ, R4.H0_H0 ;  /* 0x20000004ff227230 */ /* 0x004fe20000004100 */
[----:B------:R-:W-:Y:S06]  /*e130*/  BRA `(.L_x_24826) ;  /* 0x0000000800e07947 */ /* 0x000fec0003800000 */
.L_x_24829:
        /* <DEDUP_REMOVED lines=8> */
.L_x_24832:
[----:B------:R-:W2:Y:S02]  /*e1c0*/  LDG.E.U16 R4, desc[UR36][R4.64] ;  /* 0x0000002404047981 */ /* 0x000ea4000c1e1500 */
[----:B--2---:R-:W-:Y:S01]  /*e1d0*/  HADD2.F32 R34, -RZ, R4.H0_H0 ;  /* 0x20000004ff227230 */ /* 0x004fe20000004100 */
[----:B------:R-:W-:Y:S06]  /*e1e0*/  BRA `(.L_x_24826) ;  /* 0x0000000800b47947 */ /* 0x000fec0003800000 */
.L_x_24831:
        /* <DEDUP_REMOVED lines=11> */
.L_x_24821:
        /* <DEDUP_REMOVED lines=12> */
.L_x_24835:
        /* <DEDUP_REMOVED lines=11> */
.L_x_24834:
        /* <DEDUP_REMOVED lines=25> */
.L_x_24837:
        /* <DEDUP_REMOVED lines=13> */
.L_x_24836:
[----:B------:R-:W2:Y:S02]  /*e670*/  LDG.E.U16 R4, desc[UR36][R4.64] ;  /* 0x0000002404047981 */ /* 0x000ea4000c1e1500 */
[----:B--2---:R-:W-:Y:S01]  /*e680*/  IMAD.U32 R34, R4, 0x10000, RZ ;  /* 0x0001000004227824 */ /* 0x004fe200078e00ff */
[----:B------:R-:W-:Y:S06]  /*e690*/  BRA `(.L_x_24826) ;  /* 0x0000000400887947 */ /* 0x000fec0003800000 */
.L_x_24833:
        /* <DEDUP_REMOVED lines=11> */
.L_x_24840:
        /* <DEDUP_REMOVED lines=20> */
.L_x_24842:
[----:B------:R-:W-:Y:S05]  /*e890*/  BSYNC.RECONVERGENT B0 ;  /* 0x0000000000007941 */ /* 0x000fea0003800200 */
.L_x_24841:
[----:B------:R-:W-:Y:S01]  /*e8a0*/  IMAD.SHL.U32 R0, R0, 0x100000, RZ ;  /* 0x0010000000007824 */ /* 0x000fe200078e00ff */
[----:B------:R-:W-:-:S04]  /*e8b0*/  LEA R3, R3, 0x3b800000, 0x17 ;  /* 0x3b80000003037811 */ /* 0x000fc800078eb8ff */
[----:B------:R-:W-:Y:S01]  /*e8c0*/  LOP3.LUT R34, R3, R0, R7, 0xfe, !PT ;  /* 0x0000000003227212 */ /* 0x000fe200078efe07 */
[----:B------:R-:W-:Y:S06]  /*e8d0*/  BRA `(.L_x_24826) ;  /* 0x0000000000f87947 */ /* 0x000fec0003800000 */
.L_x_24839:
        /* <DEDUP_REMOVED lines=20> */
.L_x_24844:
[----:B------:R-:W-:Y:S05]  /*ea20*/  BSYNC.RECONVERGENT B0 ;  /* 0x0000000000007941 */ /* 0x000fea0003800200 */
.L_x_24843:
[----:B------:R-:W-:Y:S01]  /*ea30*/  IMAD.SHL.U32 R0, R0, 0x200000, RZ ;  /* 0x0020000000007824 */ /* 0x000fe200078e00ff */
[----:B------:R-:W-:-:S04]  /*ea40*/  LEA R3, R3, 0x37800000, 0x17 ;  /* 0x3780000003037811 */ /* 0x000fc800078eb8ff */
[----:B------:R-:W-:Y:S01]  /*ea50*/  LOP3.LUT R34, R3, R0, R7, 0xfe, !PT ;  /* 0x0000000003227212 */ /* 0x000fe200078efe07 */
[----:B------:R-:W-:Y:S06]  /*ea60*/  BRA `(.L_x_24826) ;  /* 0x0000000000947947 */ /* 0x000fec0003800000 */
.L_x_24838:
        /* <DEDUP_REMOVED lines=14> */
.L_x_24825:
        /* <DEDUP_REMOVED lines=16> */
.L_x_24847:
[----:B------:R-:W-:Y:S01]  /*ec50*/  IMAD.MOV.U32 R34, RZ, RZ, RZ ;  /* 0x000000ffff227224 */ /* 0x000fe200078e00ff */
[----:B------:R-:W-:Y:S06]  /*ec60*/  BRA `(.L_x_24826) ;  /* 0x0000000000147947 */ /* 0x000fec0003800000 */
.L_x_24846:
[----:B------:R-:W2:Y:S02]  /*ec70*/  LDG.E.64 R4, desc[UR36][R4.64] ;  /* 0x0000002404047981 */ /* 0x000ea4000c1e1b00 */
[----:B--2---:R0:W1:Y:S02]  /*ec80*/  I2F.U64 R34, R4 ;  /* 0x0000000400227312 */ /* 0x0040640000301000 */
[----:B01----:R-:W-:Y:S05]  /*ec90*/  BRA `(.L_x_24826) ;  /* 0x0000000000087947 */ /* 0x003fea0003800000 */
.L_x_24845:
[----:B------:R-:W2:Y:S02]  /*eca0*/  LDG.E R4, desc[UR36][R4.64] ;  /* 0x0000002404047981 */ /* 0x000ea4000c1e1900 */
[----:B--2---:R-:W-:-:S07]  /*ecb0*/  I2FP.F32.U32 R34, R4 ;  /* 0x0000000400227245 */ /* 0x004fce0000201000 */
.L_x_24826:
[----:B------:R-:W-:Y:S05]  /*ecc0*/  BSYNC.RECONVERGENT B6 ;  /* 0x0000000000067941 */ /* 0x000fea0003800200 */
.L_x_24820:
        /* <DEDUP_REMOVED lines=21> */
.L_x_24852:
[----:B------:R-:W2:Y:S02]  /*ee20*/  LDG.E.U8 R4, desc[UR36][R4.64] ;  /* 0x0000002404047981 */ /* 0x000ea4000c1e1100 */
[----:B--2---:R-:W-:Y:S01]  /*ee30*/  I2FP.F32.U32 R36, R4 ;  /* 0x0000000400247245 */ /* 0x004fe20000201000 */
[----:B------:R-:W-:Y:S06]  /*ee40*/  BRA `(.L_x_24854) ;  /* 0x0000000c00487947 */ /* 0x000fec0003800000 */
.L_x_24851:
        /* <DEDUP_REMOVED lines=9> */
.L_x_24856:
[----:B------:R-:W2:Y:S02]  /*eee0*/  LDG.E R4, desc[UR36][R4.64] ;  /* 0x0000002404047981 */ /* 0x000ea4000c1e1900 */
[----:B--2---:R-:W-:Y:S01]  /*eef0*/  I2FP.F32.S32 R36, R4 ;  /* 0x0000000400247245 */ /* 0x004fe20000201400 */
[----:B------:R-:W-:Y:S06]  /*ef00*/  BRA `(.L_x_24854) ;  /* 0x0000000c00187947 */ /* 0x000fec0003800000 */
.L_x_24855:
[----:B------:R-:W2:Y:S02]  /*ef10*/  LDG.E.U16 R4, desc[UR36][R4.64] ;  /* 0x0000002404047981 */ /* 0x000ea4000c1e1500 */
[----:B--2---:R0:W1:Y:S01]  /*ef20*/  I2F.S16 R36, R4 ;  /* 0x0000000400247306 */ /* 0x0040620000101400 */
[----:B------:R-:W-:Y:S05]  /*ef30*/  BRA `(.L_x_24854) ;  /* 0x0000000c000c7947 */ /* 0x000fea0003800000 */
.L_x_24850:
        /* <DEDUP_REMOVED lines=8> */
.L_x_24858:
[----:B------:R-:W2:Y:S02]  /*efc0*/  LDG.E.U16 R4, desc[UR36][R4.64] ;  /* 0x0000002404047981 */ /* 0x000ea4000c1e1500 */
[----:B--2---:R-:W-:Y:S01]  /*efd0*/  HADD2.F32 R36, -RZ, R4.H0_H0 ;  /* 0x20000004ff247230 */ /* 0x004fe20000004100 */
[----:B------:R-:W-:Y:S06]  /*efe0*/  BRA `(.L_x_24854) ;  /* 0x0000000800e07947 */ /* 0x000fec0003800000 */
.L_x_24857:
        /* <DEDUP_REMOVED lines=8> */
.L_x_24860:
[----:B------:R-:W2:Y:S02]  /*f070*/  LDG.E.U16 R4, desc[UR36][R4.64] ;  /* 0x0000002404047981 */ /* 0x000ea4000c1e1500 */
[----:B--2---:R-:W-:Y:S01]  /*f080*/  HADD2.F32 R36, -RZ, R4.H0_H0 ;  /* 0x20000004ff247230 */ /* 0x004fe20000004100 */
[----:B------:R-:W-:Y:S06]  /*f090*/  BRA `(.L_x_24854) ;  /* 0x0000000800b47947 */ /* 0x000fec0003800000 */
.L_x_24859:
        /* <DEDUP_REMOVED lines=11> */
.L_x_24849:
        /* <DEDUP_REMOVED lines=12> */
.L_x_24863:
        /* <DEDUP_REMOVED lines=11> */
.L_x_24862:
        /* <DEDUP_REMOVED lines=25> */
.L_x_24865:
        /* <DEDUP_REMOVED lines=13> */
.L_x_24864:
[----:B------:R-:W2:Y:S02]  /*f520*/  LDG.E.U16 R4, desc[UR36][R4.64] ;  /* 0x0000002404047981 */ /* 0x000ea4000c1e1500 */
[----:B--2---:R-:W-:Y:S01]  /*f530*/  IMAD.U32 R36, R4, 0x10000, RZ ;  /* 0x0001000004247824 */ /* 0x004fe200078e00ff */
[----:B------:R-:W-:Y:S06]  /*f540*/  BRA `(.L_x_24854) ;  /* 0x0000000400887947 */ /* 0x000fec0003800000 */
.L_x_24861:
        /* <DEDUP_REMOVED lines=11> */
.L_x_24868:
        /* <DEDUP_REMOVED lines=20> */
.L_x_24870:
[----:B------:R-:W-:Y:S05]  /*f740*/  BSYNC.RECONVERGENT B0 ;  /* 0x0000000000007941 */ /* 0x000fea0003800200 */
.L_x_24869:
[----:B------:R-:W-:Y:S01]  /*f750*/  IMAD.SHL.U32 R0, R0, 0x100000, RZ ;  /* 0x0010000000007824 */ /* 0x000fe200078e00ff */
[----:B------:R-:W-:-:S04]  /*f760*/  LEA R3, R3, 0x3b800000, 0x17 ;  /* 0x3b80000003037811 */ /* 0x000fc800078eb8ff */
[----:B------:R-:W-:Y:S01]  /*f770*/  LOP3.LUT R36, R3, R0, R7, 0xfe, !PT ;  /* 0x0000000003247212 */ /* 0x000fe200078efe07 */
[----:B------:R-:W-:Y:S06]  /*f780*/  BRA `(.L_x_24854) ;  /* 0x0000000000f87947 */ /* 0x000fec0003800000 */
.L_x_24867:
        /* <DEDUP_REMOVED lines=20> */
.L_x_24872:
[----:B------:R-:W-:Y:S05]  /*f8d0*/  BSYNC.RECONVERGENT B0 ;  /* 0x0000000000007941 */ /* 0x000fea0003800200 */
.L_x_24871:
[----:B------:R-:W-:Y:S01]  /*f8e0*/  IMAD.SHL.U32 R0, R0, 0x200000, RZ ;  /* 0x0020000000007824 */ /* 0x000fe200078e00ff */
[----:B------:R-:W-:-:S04]  /*f8f0*/  LEA R3, R3, 0x37800000, 0x17 ;  /* 0x3780000003037811 */ /* 0x000fc800078eb8ff */
[----:B------:R-:W-:Y:S01]  /*f900*/  LOP3.LUT R36, R3, R0, R7, 0xfe, !PT ;  /* 0x0000000003247212 */ /* 0x000fe200078efe07 */
[----:B------:R-:W-:Y:S06]  /*f910*/  BRA `(.L_x_24854) ;  /* 0x0000000000947947 */ /* 0x000fec0003800000 */
.L_x_24866:
        /* <DEDUP_REMOVED lines=14> */
.L_x_24853:
        /* <DEDUP_REMOVED lines=16> */
.L_x_24875:
[----:B------:R-:W-:Y:S01]  /*fb00*/  IMAD.MOV.U32 R36, RZ, RZ, RZ ;  /* 0x000000ffff247224 */ /* 0x000fe200078e00ff */
[----:B------:R-:W-:Y:S06]  /*fb10*/  BRA `(.L_x_24854) ;  /* 0x0000000000147947 */ /* 0x000fec0003800000 */
.L_x_24874:
[----:B------:R-:W2:Y:S02]  /*fb20*/  LDG.E.64 R4, desc[UR36][R4.64] ;  /* 0x0000002404047981 */ /* 0x000ea4000c1e1b00 */
[----:B--2---:R0:W1:Y:S02]  /*fb30*/  I2F.U64 R36, R4 ;  /* 0x0000000400247312 */ /* 0x0040640000301000 */
[----:B01----:R-:W-:Y:S05]  /*fb40*/  BRA `(.L_x_24854) ;  /* 0x0000000000087947 */ /* 0x003fea0003800000 */
.L_x_24873:
[----:B------:R-:W2:Y:S02]  /*fb50*/  LDG.E R4, desc[UR36][R4.64] ;  /* 0x0000002404047981 */ /* 0x000ea4000c1e1900 */
[----:B--2---:R-:W-:-:S07]  /*fb60*/  I2FP.F32.U32 R36, R4 ;  /* 0x0000000400247245 */ /* 0x004fce0000201000 */
.L_x_24854:
[----:B------:R-:W-:Y:S05]  /*fb70*/  BSYNC.RECONVERGENT B6 ;  /* 0x0000000000067941 */ /* 0x000fea0003800200 */
.L_x_24848:
        /* <DEDUP_REMOVED lines=21> */
.L_x_24880:
[----:B------:R-:W2:Y:S02]  /*fcd0*/  LDG.E.U8 R4, desc[UR36][R4.64] ;  /* 0x0000002404047981 */ /* 0x000ea4000c1e1100 */
[----:B--2---:R-:W-:Y:S01]  /*fce0*/  I2FP.F32.U32 R38, R4 ;  /* 0x0000000400267245 */ /* 0x004fe20000201000 */
[----:B------:R-:W-:Y:S06]  /*fcf0*/  BRA `(.L_x_24882) ;  /* 0x0000000c00487947 */ /* 0x000fec0003800000 */
.L_x_24879:
        /* <DEDUP_REMOVED lines=9> */
.L_x_24884:
[----:B------:R-:W2:Y:S02]  /*fd90*/  LDG.E R4, desc[UR36][R4.64] ;  /* 0x0000002404047981 */ /* 0x000ea4000c1e1900 */
[----:B--2---:R-:W-:Y:S01]  /*fda0*/  I2FP.F32.S32 R38, R4 ;  /* 0x0000000400267245 */ /* 0x004fe20000201400 */
[----:B------:R-:W-:Y:S06]  /*fdb0*/  BRA `(.L_x_24882) ;  /* 0x0000000c00187947 */ /* 0x000fec0003800000 */
.L_x_24883:
[----:B------:R-:W2:Y:S02]  /*fdc0*/  LDG.E.U16 R4, desc[UR36][R4.64] ;  /* 0x0000002404047981 */ /* 0x000ea4000c1e1500 */
[----:B--2---:R2:W0:Y:S01]  /*fdd0*/  I2F.S16 R38, R4 ;  /* 0x0000000400267306 */ /* 0x0044220000101400 */
[----:B------:R-:W-:Y:S05]  /*fde0*/  BRA `(.L_x_24882) ;  /* 0x0000000c000c7947 */ /* 0x000fea0003800000 */
.L_x_24878:
        /* <DEDUP_REMOVED lines=8> */
.L_x_24886:
[----:B------:R-:W2:Y:S02]  /*fe70*/  LDG.E.U16 R4, desc[UR36][R4.64] ;  /* 0x0000002404047981 */ /* 0x000ea4000c1e1500 */
[----:B--2---:R-:W-:Y:S01]  /*fe80*/  HADD2.F32 R38, -RZ, R4.H0_H0 ;  /* 0x20000004ff267230 */ /* 0x004fe20000004100 */
[----:B------:R-:W-:Y:S06]  /*fe90*/  BRA `(.L_x_24882) ;  /* 0x0000000800e07947 */ /* 0x000fec0003800000 */
.L_x_24885:
        /* <DEDUP_REMOVED lines=8> */
.L_x_24888:
[----:B------:R-:W2:Y:S02]  /*ff20*/  LDG.E.U16 R4, desc[UR36][R4.64] ;  /* 0x0000002404047981 */ /* 0x000ea4000c1e1500 */
[----:B--2---:R-:W-:Y:S01]  /*ff30*/  HADD2.F32 R38, -RZ, R4.H0_H0 ;  /* 0x20000004ff267230 */ /* 0x004fe20000004100 */
[----:B------:R-:W-:Y:S06]  /*ff40*/  BRA `(.L_x_24882) ;  /* 0x0000000800b47947 */ /* 0x000fec0003800000 */
.L_x_24887:
        /* <DEDUP_REMOVED lines=11> */
.L_x_24877:
        /* <DEDUP_REMOVED lines=12> */
.L_x_24891:
        /* <DEDUP_REMOVED lines=11> */
.L_x_24890:
        /* <DEDUP_REMOVED lines=25> */
.L_x_24893:
        /* <DEDUP_REMOVED lines=13> */
.L_x_24892:
[----:B------:R-:W2:Y:S02]  /*103d0*/  LDG.E.U16 R4, desc[UR36][R4.64] ;  /* 0x0000002404047981 */ /* 0x000ea4000c1e1500 */
[----:B--2---:R-:W-:Y:S01]  /*103e0*/  IMAD.U32 R38, R4, 0x10000, RZ ;  /* 0x0001000004267824 */ /* 0x004fe200078e00ff */
[----:B------:R-:W-:Y:S06]  /*103f0*/  BRA `(.L_x_24882) ;  /* 0x0000000400887947 */ /* 0x000fec0003800000 */
.L_x_24889:
        /* <DEDUP_REMOVED lines=11> */
.L_x_24896:
        /* <DEDUP_REMOVED lines=20> */
.L_x_24898:
[----:B------:R-:W-:Y:S05]  /*105f0*/  BSYNC.RECONVERGENT B0 ;  /* 0x0000000000007941 */ /* 0x000fea0003800200 */
.L_x_24897:
[----:B------:R-:W-:Y:S01]  /*10600*/  IMAD.SHL.U32 R0, R0, 0x100000, RZ ;  /* 0x0010000000007824 */ /* 0x000fe200078e00ff */
[----:B------:R-:W-:-:S04]  /*10610*/  LEA R3, R3, 0x3b800000, 0x17 ;  /* 0x3b80000003037811 */ /* 0x000fc800078eb8ff */
[----:B------:R-:W-:Y:S01]  /*10620*/  LOP3.LUT R38, R3, R0, R7, 0xfe, !PT ;  /* 0x0000000003267212 */ /* 0x000fe200078efe07 */
[----:B------:R-:W-:Y:S06]  /*10630*/  BRA `(.L_x_24882) ;  /* 0x0000000000f87947 */ /* 0x000fec0003800000 */
.L_x_24895:
        /* <DEDUP_REMOVED lines=20> */
.L_x_24900:
[----:B------:R-:W-:Y:S05]  /*10780*/  BSYNC.RECONVERGENT B0 ;  /* 0x0000000000007941 */ /* 0x000fea0003800200 */
.L_x_24899:
[----:B------:R-:W-:Y:S01]  /*10790*/  IMAD.SHL.U32 R0, R0, 0x200000, RZ ;  /* 0x0020000000007824 */ /* 0x000fe200078e00ff */
[----:B------:R-:W-:-:S04]  /*107a0*/  LEA R3, R3, 0x37800000, 0x17 ;  /* 0x3780000003037811 */ /* 0x000fc800078eb8ff */
[----:B------:R-:W-:Y:S01]  /*107b0*/  LOP3.LUT R38, R3, R0, R7, 0xfe, !PT ;  /* 0x0000000003267212 */ /* 0x000fe200078efe07 */
[----:B------:R-:W-:Y:S06]  /*107c0*/  BRA `(.L_x_24882) ;  /* 0x0000000000947947 */ /* 0x000fec0003800000 */
.L_x_24894:
        /* <DEDUP_REMOVED lines=14> */
.L_x_24881:
        /* <DEDUP_REMOVED lines=16> */
.L_x_24903:
[----:B------:R-:W-:Y:S01]  /*109b0*/  IMAD.MOV.U32 R38, RZ, RZ, RZ ;  /* 0x000000ffff267224 */ /* 0x000fe200078e00ff */
[----:B------:R-:W-:Y:S06]  /*109c0*/  BRA `(.L_x_24882) ;  /* 0x0000000000147947 */ /* 0x000fec0003800000 */
.L_x_24902:
[----:B------:R-:W2:Y:S02]  /*109d0*/  LDG.E.64 R4, desc[UR36][R4.64] ;  /* 0x0000002404047981 */ /* 0x000ea4000c1e1b00 */
[----:B--2---:R0:W1:Y:S02]  /*109e0*/  I2F.U64 R38, R4 ;  /* 0x0000000400267312 */ /* 0x0040640000301000 */
[----:B01----:R-:W-:Y:S05]  /*109f0*/  BRA `(.L_x_24882) ;  /* 0x0000000000087947 */ /* 0x003fea0003800000 */
.L_x_24901:
[----:B------:R-:W2:Y:S02]  /*10a00*/  LDG.E R4, desc[UR36][R4.64] ;  /* 0x0000002404047981 */ /* 0x000ea4000c1e1900 */
[----:B--2---:R-:W-:-:S07]  /*10a10*/  I2FP.F32.U32 R38, R4 ;  /* 0x0000000400267245 */ /* 0x004fce0000201000 */
.L_x_24882:
[----:B------:R-:W-:Y:S05]  /*10a20*/  BSYNC.RECONVERGENT B6 ;  /* 0x0000000000067941 */ /* 0x000fea0003800200 */
.L_x_24876:
        /* <DEDUP_REMOVED lines=20> */
[----:B--2---:R0:W2:Y:S01]  /*10b70*/  I2F.S16 R39, R4 ;  /* 0x0000000400277306 */ /* 0x0040a20000101400 */
[----:B------:R-:W-:Y:S05]  /*10b80*/  BRA `(.L_x_24910) ;  /* 0x0000000c00507947 */ /* 0x000fea0003800000 */
.L_x_24908:
[----:B------:R-:W2:Y:S02]  /*10b90*/  LDG.E.U8 R4, desc[UR36][R4.64] ;  /* 0x0000002404047981 */ /* 0x000ea4000c1e1100 */
[----:B--2---:R-:W-:Y:S01]  /*10ba0*/  I2FP.F32.U32 R39, R4 ;  /* 0x0000000400277245 */ /* 0x004fe20000201000 */
[----:B------:R-:W-:Y:S06]  /*10bb0*/  BRA `(.L_x_24910) ;  /* 0x0000000c00447947 */ /* 0x000fec0003800000 */
.L_x_24907:
        /* <DEDUP_REMOVED lines=9> */
.L_x_24912:
[----:B------:R-:W2:Y:S02]  /*10c50*/  LDG.E R4, desc[UR36][R4.64] ;  /* 0x0000002404047981 */ /* 0x000ea4000c1e1900 */
[----:B--2---:R-:W-:Y:S01]  /*10c60*/  I2FP.F32.S32 R39, R4 ;  /* 0x0000000400277245 */ /* 0x004fe20000201400 */
[----:B------:R-:W-:Y:S06]  /*10c70*/  BRA `(.L_x_24910) ;  /* 0x0000000c00147947 */ /* 0x000fec0003800000 */
.L_x_24911:
[----:B------:R-:W2:Y:S02]  /*10c80*/  LDG.E.U16 R4, desc[UR36][R4.64] ;  /* 0x0000002404047981 */ /* 0x000ea4000c1e1500 */
[----:B--2---:R0:W2:Y:S01]  /*10c90*/  I2F.S16 R39, R4 ;  /* 0x0000000400277306 */ /* 0x0040a20000101400 */
[----:B------:R-:W-:Y:S05]  /*10ca0*/  BRA `(.L_x_24910) ;  /* 0x0000000c00087947 */ /* 0x000fea0003800000 */
.L_x_24906:
        /* <DEDUP_REMOVED lines=8> */
.L_x_24914:
[----:B------:R-:W2:Y:S02]  /*10d30*/  LDG.E.U16 R4, desc[UR36][R4.64] ;  /* 0x0000002404047981 */ /* 0x000ea4000c1e1500 */
[----:B--2---:R-:W-:Y:S01]  /*10d40*/  HADD2.F32 R39, -RZ, R4.H0_H0 ;  /* 0x20000004ff277230 */ /* 0x004fe20000004100 */
[----:B------:R-:W-:Y:S06]  /*10d50*/  BRA `(.L_x_24910) ;  /* 0x0000000800dc7947 */ /* 0x000fec0003800000 */
.L_x_24913:
        /* <DEDUP_REMOVED lines=8> */
.L_x_24916:
[----:B------:R-:W2:Y:S02]  /*10de0*/  LDG.E.U16 R4, desc[UR36][R4.64] ;  /* 0x0000002404047981 */ /* 0x000ea4000c1e1500 */
[----:B--2---:R-:W-:Y:S01]  /*10df0*/  HADD2.F32 R39, -RZ, R4.H0_H0 ;  /* 0x20000004ff277230 */ /* 0x004fe20000004100 */
[----:B------:R-:W-:Y:S06]  /*10e00*/  BRA `(.L_x_24910) ;  /* 0x0000000800b07947 */ /* 0x000fec0003800000 */
.L_x_24915:
        /* <DEDUP_REMOVED lines=11> */
.L_x_24905:
        /* <DEDUP_REMOVED lines=12> */
.L_x_24919:
        /* <DEDUP_REMOVED lines=11> */
.L_x_24918:
        /* <DEDUP_REMOVED lines=25> */
.L_x_24921:
        /* <DEDUP_REMOVED lines=12> */
.L_x_24920:
[----:B------:R-:W2:Y:S02]  /*11280*/  LDG.E.U16 R4, desc[UR36][R4.64] ;  /* 0x0000002404047981 */ /* 0x000ea4000c1e1500 */
[----:B--2---:R-:W-:Y:S01]  /*11290*/  IMAD.U32 R39, R4, 0x10000, RZ ;  /* 0x0001000004277824 */ /* 0x004fe200078e00ff */
[----:B------:R-:W-:Y:S06]  /*112a0*/  BRA `(.L_x_24910) ;  /* 0x0000000400887947 */ /* 0x000fec0003800000 */
.L_x_24917:
        /* <DEDUP_REMOVED lines=11> */
.L_x_24924:
        /* <DEDUP_REMOVED lines=20> */
.L_x_24926:
[----:B------:R-:W-:Y:S05]  /*114a0*/  BSYNC.RECONVERGENT B0 ;  /* 0x0000000000007941 */ /* 0x000fea0003800200 */
.L_x_24925:
[----:B------:R-:W-:Y:S01]  /*114b0*/  IMAD.SHL.U32 R0, R0, 0x100000, RZ ;  /* 0x0010000000007824 */ /* 0x000fe200078e00ff */
[----:B------:R-:W-:-:S04]  /*114c0*/  LEA R3, R3, 0x3b800000, 0x17 ;  /* 0x3b80000003037811 */ /* 0x000fc800078eb8ff */
[----:B------:R-:W-:Y:S01]  /*114d0*/  LOP3.LUT R39, R3, R0, R39, 0xfe, !PT ;  /* 0x0000000003277212 */ /* 0x000fe200078efe27 */
[----:B------:R-:W-:Y:S06]  /*114e0*/  BRA `(.L_x_24910) ;  /* 0x0000000000f87947 */ /* 0x000fec0003800000 */
.L_x_24923:
        /* <DEDUP_REMOVED lines=20> */
.L_x_24928:
[----:B------:R-:W-:Y:S05]  /*11630*/  BSYNC.RECONVERGENT B0 ;  /* 0x0000000000007941 */ /* 0x000fea0003800200 */
.L_x_24927:
[----:B------:R-:W-:Y:S01]  /*11640*/  IMAD.SHL.U32 R0, R0, 0x200000, RZ ;  /* 0x0020000000007824 */ /* 0x000fe200078e00ff */
[----:B------:R-:W-:-:S04]  /*11650*/  LEA R3, R3, 0x37800000, 0x17 ;  /* 0x3780000003037811 */ /* 0x000fc800078eb8ff */
[----:B------:R-:W-:Y:S01]  /*11660*/  LOP3.LUT R39, R3, R0, R39, 0xfe, !PT ;  /* 0x0000000003277212 */ /* 0x000fe200078efe27 */
[----:B------:R-:W-:Y:S06]  /*11670*/  BRA `(.L_x_24910) ;  /* 0x0000000000947947 */ /* 0x000fec0003800000 */
.L_x_24922:
        /* <DEDUP_REMOVED lines=14> */
.L_x_24909:
        /* <DEDUP_REMOVED lines=16> */
.L_x_24931:
[----:B------:R-:W-:Y:S01]  /*11860*/  IMAD.MOV.U32 R39, RZ, RZ, RZ ;  /* 0x000000ffff277224 */ /* 0x000fe200078e00ff */
[----:B------:R-:W-:Y:S06]  /*11870*/  BRA `(.L_x_24910) ;  /* 0x0000000000147947 */ /* 0x000fec0003800000 */
.L_x_24930:
[----:B------:R-:W2:Y:S02]  /*11880*/  LDG.E.64 R4, desc[UR36][R4.64] ;  /* 0x0000002404047981 */ /* 0x000ea4000c1e1b00 */
[----:B--2---:R0:W2:Y:S02]  /*11890*/  I2F.U64 R39, R4 ;  /* 0x0000000400277312 */ /* 0x0040a40000301000 */
[----:B0-2---:R-:W-:Y:S05]  /*118a0*/  BRA `(.L_x_24910) ;  /* 0x0000000000087947 */ /* 0x005fea0003800000 */
.L_x_24929:
[----:B------:R-:W2:Y:S02]  /*118b0*/  LDG.E R4, desc[UR36][R4.64] ;  /* 0x0000002404047981 */ /* 0x000ea4000c1e1900 */
[----:B--2---:R-:W-:-:S07]  /*118c0*/  I2FP.F32.U32 R39, R4 ;  /* 0x0000000400277245 */ /* 0x004fce0000201000 */
.L_x_24910:
[----:B------:R-:W-:Y:S05]  /*118d0*/  BSYNC.RECONVERGENT B6 ;  /* 0x0000000000067941 */ /* 0x000fea0003800200 */
.L_x_24904:
[----:B------:R-:W1:Y:S01]  /*118e0*/  LDCU.U8 UR6, c[0x0][0x3c0] ;  /* 0x00007800ff0677ac */ /* 0x000e620008000000 */
[----:B0-----:R-:W0:Y:S01]  /*118f0*/  LDC.64 R4, c[0x0][0x3b0] ;  /* 0x0000ec00ff047b82 */ /* 0x001e220000000a00 */
[----:B------:R-:W3:Y:S01]  /*11900*/  LDCU UR5, c[0x0][0x3d4] ;  /* 0x00007a80ff0577ac */ /* 0x000ee20008000800 */
[----:B-1----:R-:W-:-:S04]  /*11910*/  UPRMT UR4, UR6, 0x9910, URZ ;  /* 0x0000991006047896 */ /* 0x002fc800080000ff */
[----:B------:R-:W-:Y:S01]  /*11920*/  UISETP.GT.AND UP0, UPT, UR4, 0x9, UPT ;  /* 0x000000090400788c */ /* 0x000fe2000bf04270 */
[----:B---3--:R-:W-:-:S05]  /*11930*/  IMAD R33, R33, UR5, RZ ;  /* 0x0000000521217c24 */ /* 0x008fca000f8e02ff */
        /* <DEDUP_REMOVED lines=12> */
[----:B---3--:R0:W1:Y:S01]  /*11a00*/  I2F.S16 R31, R4 ;  /* 0x00000004001f7306 */ /* 0x0080620000101400 */
[----:B------:R-:W-:Y:S05]  /*11a10*/  BRA `(.L_x_24819) ;  /* 0x0000000c00447947 */ /* 0x000fea0003800000 */
.L_x_24935:
[----:B------:R-:W3:Y:S02]  /*11a20*/  LDG.E.U8 R4, desc[UR36][R4.64] ;  /* 0x0000002404047981 */ /* 0x000ee4000c1e1100 */
[----:B---3--:R-:W-:Y:S01]  /*11a30*/  I2FP.F32.U32 R31, R4 ;  /* 0x00000004001f7245 */ /* 0x008fe20000201000 */
[----:B------:R-:W-:Y:S06]  /*11a40*/  BRA `(.L_x_24819) ;  /* 0x0000000c00387947 */ /* 0x000fec0003800000 */
.L_x_24934:
[----:B------:R-:W-:-:S09]  /*11a50*/  UISETP.NE.AND UP0, UPT, UR4, 0x2, UPT ;  /* 0x000000020400788c */ /* 0x000fd2000bf05270 */
[----:B------:R-:W-:Y:S05]  /*11a60*/  BRA.U !UP0, `(.L_x_24937) ;  /* 0x0000000108287547 */ /* 0x000fea000b800000 */
[----:B------:R-:W-:-:S09]  /*11a70*/  UISETP.NE.AND UP0, UPT, UR4, 0x3, UPT ;  /* 0x000000030400788c */ /* 0x000fd2000bf05270 */
[----:B------:R-:W-:Y:S05]  /*11a80*/  BRA.U !UP0, `(.L_x_24938) ;  /* 0x0000000108147547 */ /* 0x000fea000b800000 */
[----:B------:R-:W-:-:S09]  /*11a90*/  UISETP.NE.AND UP0, UPT, UR4, 0x4, UPT ;  /* 0x000000040400788c */ /* 0x000fd2000bf05270 */
[----:B------:R-:W-:Y:S05]  /*11aa0*/  BRA.U UP0, `(.L_x_24936) ;  /* 0x0000000900c87547 */ /* 0x000fea000b800000 */
[----:B------:R-:W3:Y:S02]  /*11ab0*/  LDG.E.64 R4, desc[UR36][R4.64] ;  /* 0x0000002404047981 */ /* 0x000ee4000c1e1b00 */
[----:B---3--:R0:W1:Y:S02]  /*11ac0*/  I2F.S64 R31, R4 ;  /* 0x00000004001f7312 */ /* 0x0080640000301400 */
[----:B01----:R-:W-:Y:S05]  /*11ad0*/  BRA `(.L_x_24819) ;  /* 0x0000000c00147947 */ /* 0x003fea0003800000 */
.L_x_24938:
[----:B------:R-:W3:Y:S02]  /*11ae0*/  LDG.E R4, desc[UR36][R4.64] ;  /* 0x0000002404047981 */ /* 0x000ee4000c1e1900 */
[----:B---3--:R-:W-:Y:S01]  /*11af0*/  I2FP.F32.S32 R31, R4 ;  /* 0x00000004001f7245 */ /* 0x008fe20000201400 */
[----:B------:R-:W-:Y:S06]  /*11b00*/  BRA `(.L_x_24819) ;  /* 0x0000000c00087947 */ /* 0x000fec0003800000 */
.L_x_24937:
[----:B------:R-:W3:Y:S02]  /*11b10*/  LDG.E.U16 R4, desc[UR36][R4.64] ;  /* 0x0000002404047981 */ /* 0x000ee4000c1e1500 */
[----:B---3--:R0:W1:Y:S01]  /*11b20*/  I2F.S16 R31, R4 ;  /* 0x00000004001f7306 */ /* 0x0080620000101400 */
[----:B------:R-:W-:Y:S05]  /*11b30*/  BRA `(.L_x_24819) ;  /* 0x0000000800fc7947 */ /* 0x000fea0003800000 */
.L_x_24933:
        /* <DEDUP_REMOVED lines=8> */
.L_x_24940:
[----:B------:R-:W3:Y:S02]  /*11bc0*/  LDG.E.U16 R4, desc[UR36][R4.64] ;  /* 0x0000002404047981 */ /* 0x000ee4000c1e1500 */
[----:B---3--:R-:W-:Y:S01]  /*11bd0*/  HADD2.F32 R31, -RZ, R4.H0_H0 ;  /* 0x20000004ff1f7230 */ /* 0x008fe20000004100 */
[----:B------:R-:W-:Y:S06]  /*11be0*/  BRA `(.L_x_24819) ;  /* 0x0000000800d07947 */ /* 0x000fec0003800000 */
.L_x_24939:
        /* <DEDUP_REMOVED lines=8> */
.L_x_24942:
[----:B------:R-:W3:Y:S02]  /*11c70*/  LDG.E.U16 R4, desc[UR36][R4.64] ;  /* 0x0000002404047981 */ /* 0x000ee4000c1e1500 */
[----:B---3--:R-:W-:Y:S01]  /*11c80*/  HADD2.F32 R31, -RZ, R4.H0_H0 ;  /* 0x20000004ff1f7230 */ /* 0x008fe20000004100 */
[----:B------:R-:W-:Y:S06]  /*11c90*/  BRA `(.L_x_24819) ;  /* 0x0000000800a47947 */ /* 0x000fec0003800000 */
.L_x_24941:
[----:B------:R-:W3:Y:S01]  /*11ca0*/  LDG.E.64 R4, desc[UR36][R4.64] ;  /* 0x0000002404047981 */ /* 0x000ee2000c1e1b00 */
[----:B------:R-:W-:Y:S01]  /*11cb0*/  UMOV UR4, 0xf0000000 ;  /* 0xf000000000047882 */ /* 0x000fe20000000000 */
[----:B------:R-:W-:Y:S02]  /*11cc0*/  UMOV UR5, 0x380fffff ;  /* 0x380fffff00057882 */ /* 0x000fe40000000000 */
[----:B---3--:R-:W0:-:S15]  /*11cd0*/  DSETP.GEU.AND P0, PT, |R4|, UR4, PT ;  /* 0x0000000404007e2a */ /* 0x008e1e000bf0e200 */
[----:B------:R-:W-:-:S15]  /*11ce0*/  NOP ;  /* 0x0000000000007918 */ /* 0x000fde0000000000 */
[----:B------:R-:W-:-:S15]  /*11cf0*/  NOP ;  /* 0x0000000000007918 */ /* 0x000fde0000000000 */
[----:B------:R-:W-:-:S15]  /*11d00*/  NOP ;  /* 0x0000000000007918 */ /* 0x000fde0000000000 */
[----:B------:R-:W-:-:S04]  /*11d10*/  NOP ;  /* 0x0000000000007918 */ /* 0x000fc80000000000 */
[----:B------:R-:W0:Y:S02]  /*11d20*/  F2F.F32.F64 R31, R4 ;  /* 0x00000004001f7310 */ /* 0x000e240000301000 */
[----:B0-----:R-:W-:Y:S01]  /*11d30*/  @!P0 FMUL R31, R31, 1.175494350822287508e-38 ;  /* 0x008000001f1f8820 */ /* 0x001fe20000400000 */
[----:B------:R-:W-:Y:S06]  /*11d40*/  BRA `(.L_x_24819) ;  /* 0x0000000800787947 */ /* 0x000fec0003800000 */
.L_x_24932:
        /* <DEDUP_REMOVED lines=8> */
[----:B------:R-:W3:Y:S02]  /*11dd0*/  LDG.E.U8 R4, desc[UR36][R4.64] ;  /* 0x0000002404047981 */ /* 0x000ee4000c1e1100 */
[----:B---3--:R-:W-:-:S04]  /*11de0*/  ISETP.NE.AND P0, PT, R4, RZ, PT ;  /* 0x000000ff0400720c */ /* 0x008fc80003f05270 */
[----:B------:R-:W-:Y:S01]  /*11df0*/  FSEL R31, RZ, 1, !P0 ;  /* 0x3f800000ff1f7808 */ /* 0x000fe20004000000 */
[----:B------:R-:W-:Y:S08]  /*11e00*/  BRA `(.L_x_24819) ;  /* 0x0000000800487947 */ /* 0x000ff00003800000 */
.L_x_24945:
        /* <DEDUP_REMOVED lines=11> */
.L_x_24944:
        /* <DEDUP_REMOVED lines=25> */
.L_x_24947:
[----:B------:R-:W3:Y:S02]  /*12050*/  LDG.E.U8 R4, desc[UR36][R4.64] ;  /* 0x0000002404047981 */ /* 0x000ee4000c1e1100 */
[C---:B---3--:R-:W-:Y:S02]  /*12060*/  IMAD.SHL.U32 R0, R4.reuse, 0x2000000, RZ ;  /* 0x0200000004007824 */ /* 0x048fe400078e00ff */
        /* <DEDUP_REMOVED lines=10> */
.L_x_24946:
[----:B------:R-:W3:Y:S02]  /*12110*/  LDG.E.U16 R4, desc[UR36][R4.64] ;  /* 0x0000002404047981 */ /* 0x000ee4000c1e1500 */
[----:B---3--:R-:W-:Y:S01]  /*12120*/  IMAD.U32 R31, R4, 0x10000, RZ ;  /* 0x00010000041f7824 */ /* 0x008fe200078e00ff */
[----:B------:R-:W-:Y:S06]  /*12130*/  BRA `(.L_x_24819) ;  /* 0x00000004007c7947 */ /* 0x000fec0003800000 */
.L_x_24943:
        /* <DEDUP_REMOVED lines=9> */
[----:B---3--:R-:W-:Y:S01]  /*121d0*/  I2FP.F32.U32 R31, R4 ;  /* 0x00000004001f7245 */ /* 0x008fe20000201000 */
[----:B------:R-:W-:Y:S06]  /*121e0*/  BRA `(.L_x_24819) ;  /* 0x0000000400507947 */ /* 0x000fec0003800000 */
.L_x_24950:
[----:B------:R-:W3:Y:S02]  /*121f0*/  LDG.E.U8 R4, desc[UR36][R4.64] ;  /* 0x0000002404047981 */ /* 0x000ee4000c1e1100 */
[----:B---3--:R-:W-:-:S13]  /*12200*/  ISETP.NE.AND P0, PT, R4, RZ, PT ;  /* 0x000000ff0400720c */ /* 0x008fda0003f05270 */
        /* <DEDUP_REMOVED lines=17> */
.L_x_24952:
[----:B------:R-:W-:Y:S05]  /*12320*/  BSYNC.RECONVERGENT B0 ;  /* 0x0000000000007941 */ /* 0x000fea0003800200 */
.L_x_24951:
[----:B------:R-:W-:Y:S01]  /*12330*/  IMAD.SHL.U32 R0, R0, 0x100000, RZ ;  /* 0x0010000000007824 */ /* 0x000fe200078e00ff */
[----:B------:R-:W-:-:S04]  /*12340*/  LEA R3, R3, 0x3b800000, 0x17 ;  /* 0x3b80000003037811 */ /* 0x000fc800078eb8ff */
[----:B------:R-:W-:Y:S01]  /*12350*/  LOP3.LUT R31, R3, R0, R31, 0xfe, !PT ;  /* 0x00000000031f7212 */ /* 0x000fe200078efe1f */
[----:B------:R-:W-:Y:S06]  /*12360*/  BRA `(.L_x_24819) ;  /* 0x0000000000f07947 */ /* 0x000fec0003800000 */
.L_x_24949:
        /* <DEDUP_REMOVED lines=19> */
.L_x_24954:
[----:B------:R-:W-:Y:S05]  /*124a0*/  BSYNC.RECONVERGENT B0 ;  /* 0x0000000000007941 */ /* 0x000fea0003800200 */
.L_x_24953:
[----:B------:R-:W-:Y:S01]  /*124b0*/  IMAD.SHL.U32 R0, R0, 0x200000, RZ ;  /* 0x0020000000007824 */ /* 0x000fe200078e00ff */
[----:B------:R-:W-:-:S04]  /*124c0*/  LEA R3, R3, 0x37800000, 0x17 ;  /* 0x3780000003037811 */ /* 0x000fc800078eb8ff */
[----:B------:R-:W-:Y:S01]  /*124d0*/  LOP3.LUT R31, R3, R0, R31, 0xfe, !PT ;  /* 0x00000000031f7212 */ /* 0x000fe200078efe1f */
[----:B------:R-:W-:Y:S06]  /*124e0*/  BRA `(.L_x_24819) ;  /* 0x0000000000907947 */ /* 0x000fec0003800000 */
.L_x_24948:
        /* <DEDUP_REMOVED lines=8> */
[----:B---3--:R-:W-:-:S13]  /*12570*/  ISETP.NE.AND P0, PT, R4, RZ, PT ;  /* 0x000000ff0400720c */ /* 0x008fda0003f05270 */
[----:B------:R-:W-:Y:S05]  /*12580*/  @!P0 BRA `(.L_x_24819) ;  /* 0x0000000000688947 */ /* 0x000fea0003800000 */
[----:B------:R-:W-:-:S13]  /*12590*/  ISETP.NE.AND P0, PT, R4, 0xff, PT ;  /* 0x000000ff0400780c */ /* 0x000fda0003f05270 */
[----:B------:R-:W-:Y:S02]  /*125a0*/  @!P0 IMAD.MOV.U32 R31, RZ, RZ, 0x7f800001 ;  /* 0x7f800001ff1f8424 */ /* 0x000fe400078e00ff */
[----:B------:R-:W-:Y:S01]  /*125b0*/  @P0 IMAD.SHL.U32 R31, R4, 0x800000, RZ ;  /* 0x00800000041f0824 */ /* 0x000fe200078e00ff */
[----:B------:R-:W-:Y:S06]  /*125c0*/  BRA `(.L_x_24819) ;  /* 0x0000000000587947 */ /* 0x000fec0003800000 */
.L_x_24936:
[----:B------:R-:W-:Y:S01]  /*125d0*/  MOV R14, 0x130 ;  /* 0x00000130000e7802 */ /* 0x000fe20000000f00 */
[----:B------:R-:W0:Y:S01]  /*125e0*/  LDCU.64 UR4, c[0x4][0x120] ;  /* 0x01002400ff0477ac */ /* 0x000e220008000a00 */
[----:B------:R-:W-:Y:S02]  /*125f0*/  IMAD.MOV.U32 R8, RZ, RZ, 0x4e ;  /* 0x0000004eff087424 */ /* 0x000fe400078e00ff */
[----:B------:R-:W-:Y:S01]  /*12600*/  IMAD.MOV.U32 R12, RZ, RZ, 0x1 ;  /* 0x00000001ff0c7424 */ /* 0x000fe200078e00ff */
[----:B------:R-:W1:Y:S01]  /*12610*/  LDCU.64 UR6, c[0x4][0x128] ;  /* 0x01002500ff0677ac */ /* 0x000e620008000a00 */
[----:B------:R-:W3:Y:S01]  /*12620*/  LDC.64 R14, c[0x4][R14] ;  /* 0x010000000e0e7b82 */ /* 0x000ee20000000a00 */
        /* <DEDUP_REMOVED lines=10> */
.L_x_24957:
[----:B------:R-:W-:Y:S05]  /*126d0*/  BRA `(.L_x_24819) ;  /* 0x0000000000147947 */ /* 0x000fea0003800000 */
.L_x_24956:
[----:B------:R-:W3:Y:S02]  /*126e0*/  LDG.E.64 R4, desc[UR36][R4.64] ;  /* 0x0000002404047981 */ /* 0x000ee4000c1e1b00 */
[----:B---3--:R0:W1:Y:S02]  /*126f0*/  I2F.U64 R31, R4 ;  /* 0x00000004001f7312 */ /* 0x0080640000301000 */
[----:B01----:R-:W-:Y:S05]  /*12700*/  BRA `(.L_x_24819) ;  /* 0x0000000000087947 */ /* 0x003fea0003800000 */
.L_x_24955:
[----:B------:R-:W3:Y:S02]  /*12710*/  LDG.E R4, desc[UR36][R4.64] ;  /* 0x0000002404047981 */ /* 0x000ee4000c1e1900 */
[----:B---3--:R-:W-:-:S07]  /*12720*/  I2FP.F32.U32 R31, R4 ;  /* 0x00000004001f7245 */ /* 0x008fce0000201000 */
.L_x_24819:
[----:B------:R-:W-:Y:S05]  /*12730*/  BSYNC.RECONVERGENT B7 ;  /* 0x0000000000077941 */ /* 0x000fea0003800200 */
.L_x_24818:
[----:B------:R-:W0:Y:S01]  /*12740*/  LDC R3, c[0x0][0x380] ;  /* 0x0000e000ff037b82 */ /* 0x000e220000000800 */
[----:B-1-3-5:R-:W-:Y:S01]  /*12750*/  FADD.FTZ R35, -R18, R35 ;  /* 0x0000002312237221 */ /* 0x02afe20000010100 */
[----:B------:R-:W-:Y:S01]  /*12760*/  FADD.FTZ R26, -R26, R19 ;  /* 0x000000131a1a7221 */ /* 0x000fe20000010100 */
[----:B----4-:R-:W-:Y:S01]  /*12770*/  FADD.FTZ R27, -R30, R27 ;  /* 0x0000001b1e1b7221 */ /* 0x010fe20000010100 */
[----:B--2---:R-:W-:Y:S01]  /*12780*/  FADD.FTZ R39, -R39, R34 ;  /* 0x0000002227277221 */ /* 0x004fe20000010100 */
[----:B------:R-:W-:Y:S01]  /*12790*/  FMUL.FTZ R16, R35, R16 ;  /* 0x0000001023107220 */ /* 0x000fe20000410000 */
[----:B------:R-:W-:Y:S01]  /*127a0*/  FMUL.FTZ R23, R26, R23 ;  /* 0x000000171a177220 */ /* 0x000fe20000410000 */
[----:B------:R-:W-:Y:S01]  /*127b0*/  FMUL.FTZ R28, R27, R28 ;  /* 0x0000001c1b1c7220 */ /* 0x000fe20000410000 */
[----:B------:R-:W1:Y:S01]  /*127c0*/  LDC.U8 R33, c[0x0][0x3d8] ;  /* 0x0000f600ff217b82 */ /* 0x000e620000000000 */
[----:B------:R-:W-:Y:S01]  /*127d0*/  FMUL.FTZ R39, R39, R36 ;  /* 0x0000002427277220 */ /* 0x000fe20000410000 */
[----:B------:R-:W-:Y:S04]  /*127e0*/  BSSY.RECONVERGENT B7, `(.L_x_24958) ;  /* 0x00002bd000077945 */ /* 0x000fe80003800200 */
[----:B------:R-:W-:Y:S01]  /*127f0*/  BSSY.RELIABLE B6, `(.L_x_24959) ;  /* 0x00001d7000067945 */ /* 0x000fe20003800100 */
[----:B0-----:R-:W-:Y:S01]  /*12800*/  FFMA.FTZ R22, R16, R22, R17 ;  /* 0x0000001610167223 */ /* 0x001fe20000010011 */
[----:B------:R-:W-:Y:S01]  /*12810*/  FFMA.FTZ R24, R23, R25, R24 ;  /* 0x0000001917187223 */ /* 0x000fe20000010018 */
[----:B------:R-:W-:Y:S01]  /*12820*/  FFMA.FTZ R16, R28, R32, R29 ;  /* 0x000000201c107223 */ /* 0x000fe2000001001d */
[----:B------:R-:W-:Y:S01]  /*12830*/  FFMA.FTZ R38, R39, R31, R38 ;  /* 0x0000001f27267223 */ /* 0x000fe20000010026 */
[----:B------:R-:W-:-:S05]  /*12840*/  IMAD R18, R2, -0x200, R3 ;  /* 0xfffffe0002127824 */ /* 0x000fca00078e0203 */
[----:B------:R-:W-:-:S13]  /*12850*/  ISETP.GE.AND P0, PT, R37, R18, PT ;  /* 0x000000122500720c */ /* 0x000fda0003f06270 */
[----:B-1----:R-:W-:Y:S05]  /*12860*/  @P0 BRA `(.L_x_24960) ;  /* 0x0000001c00300947 */ /* 0x002fea0003800000 */
        /* <DEDUP_REMOVED lines=22> */
.L_x_24964:
[----:B------:R-:W0:Y:S02]  /*129d0*/  F2I.S64.TRUNC R22, R22 ;  /* 0x0000001600167311 */ /* 0x000e24000020d900 */
[----:B0-----:R-:W-:-:S05]  /*129e0*/  IMAD.MOV.U32 R3, RZ, RZ, R22 ;  /* 0x000000ffff037224 */ /* 0x001fca00078e0016 */
[----:B------:R3:W-:Y:S01]  /*129f0*/  STG.E.U8 desc[UR36][R8.64], R3 ;  /* 0x0000000308007986 */ /* 0x0007e2000c101124 */
[----:B------:R-:W-:Y:S05]  /*12a00*/  BRA `(.L_x_24966) ;  /* 0x0000000c002c7947 */ /* 0x000fea0003800000 */
.L_x_24963:
        /* <DEDUP_REMOVED lines=9> */
.L_x_24968:
[----:B------:R-:W0:Y:S02]  /*12aa0*/  F2I.FTZ.TRUNC.NTZ R3, R22 ;  /* 0x0000001600037305 */ /* 0x000e24000021f100 */
[----:B0-----:R2:W-:Y:S01]  /*12ab0*/  STG.E desc[UR36][R8.64], R3 ;  /* 0x0000000308007986 */ /* 0x0015e2000c101924 */
[----:B------:R-:W-:Y:S05]  /*12ac0*/  BRA `(.L_x_24966) ;  /* 0x0000000800fc7947 */ /* 0x000fea0003800000 */
.L_x_24967:
[----:B------:R-:W0:Y:S02]  /*12ad0*/  F2I.FTZ.TRUNC.NTZ R3, R22 ;  /* 0x0000001600037305 */ /* 0x000e24000021f100 */
[----:B0-----:R0:W-:Y:S01]  /*12ae0*/  STG.E.U16 desc[UR36][R8.64], R3 ;  /* 0x0000000308007986 */ /* 0x0011e2000c101524 */
[----:B------:R-:W-:Y:S05]  /*12af0*/  BRA `(.L_x_24966) ;  /* 0x0000000800f07947 */ /* 0x000fea0003800000 */
.L_x_24962:
        /* <DEDUP_REMOVED lines=8> */
.L_x_24970:
[----:B------:R-:W-:-:S05]  /*12b80*/  F2FP.F16.F32.PACK_AB R22, RZ, R22 ;  /* 0x00000016ff16723e */ /* 0x000fca00000000ff */
[----:B------:R0:W-:Y:S01]  /*12b90*/  STG.E.U16 desc[UR36][R8.64], R22 ;  /* 0x0000001608007986 */ /* 0x0001e2000c101524 */
[----:B------:R-:W-:Y:S05]  /*12ba0*/  BRA `(.L_x_24966) ;  /* 0x0000000800c47947 */ /* 0x000fea0003800000 */
.L_x_24969:
        /* <DEDUP_REMOVED lines=9> */
.L_x_24972:
[----:B------:R-:W-:-:S04]  /*12c40*/  F2FP.F16.F32.PACK_AB R3, RZ, R22 ;  /* 0x00000016ff03723e */ /* 0x000fc800000000ff */
[----:B------:R-:W-:-:S05]  /*12c50*/  PRMT R3, R3, 0x5410, RZ ;  /* 0x0000541003037816 */ /* 0x000fca00000000ff */
[----:B------:R0:W-:Y:S01]  /*12c60*/  STG.E desc[UR36][R8.64], R3 ;  /* 0x0000000308007986 */ /* 0x0001e2000c101924 */
[----:B------:R-:W-:Y:S05]  /*12c70*/  BRA `(.L_x_24966) ;  /* 0x0000000800907947 */ /* 0x000fea0003800000 */
.L_x_24971:
[----:B------:R-:W-:-:S06]  /*12c80*/  FMUL.FTZ R4, R22, 1 ;  /* 0x3f80000016047820 */ /* 0x000fcc0000410000 */
[----:B------:R-:W0:Y:S02]  /*12c90*/  F2F.F64.F32 R4, R4 ;  /* 0x0000000400047310 */ /* 0x000e240000201800 */
[----:B0-----:R0:W-:Y:S01]  /*12ca0*/  STG.E.64 desc[UR36][R8.64], R4 ;  /* 0x0000000408007986 */ /* 0x0011e2000c101b24 */
[----:B------:R-:W-:Y:S05]  /*12cb0*/  BRA `(.L_x_24966) ;  /* 0x0000000800807947 */ /* 0x000fea0003800000 */
.L_x_24961:
        /* <DEDUP_REMOVED lines=12> */
.L_x_24975:
[----:B------:R-:W-:Y:S01]  /*12d80*/  FMUL.FTZ R4, R22, 1 ;  /* 0x3f80000016047820 */ /* 0x000fe20000410000 */
[----:B------:R-:W-:-:S05]  /*12d90*/  CS2R R6, SRZ ;  /* 0x0000000000067805 */ /* 0x000fca000001ff00 */
[----:B------:R-:W0:Y:S02]  /*12da0*/  F2F.F64.F32 R4, R4 ;  /* 0x0000000400047310 */ /* 0x000e240000201800 */
[----:B0-----:R0:W-:Y:S01]  /*12db0*/  STG.E.128 desc[UR36][R8.64], R4 ;  /* 0x0000000408007986 */ /* 0x0011e2000c101d24 */
[----:B------:R-:W-:Y:S05]  /*12dc0*/  BRA `(.L_x_24966) ;  /* 0x00000008003c7947 */ /* 0x000fea0003800000 */
.L_x_24974:
        /* <DEDUP_REMOVED lines=18> */
.L_x_24979:
[----:B------:R-:W-:Y:S05]  /*12ef0*/  BSYNC.RECONVERGENT B0 ;  /* 0x0000000000007941 */ /* 0x000fea0003800200 */
.L_x_24978:
[----:B------:R-:W-:-:S05]  /*12f00*/  LOP3.LUT R5, R0, 0x80, R5, 0xf8, !PT ;  /* 0x0000008000057812 */ /* 0x000fca00078ef805 */
[----:B------:R0:W-:Y:S01]  /*12f10*/  STG.E.U8 desc[UR36][R8.64], R5 ;  /* 0x0000000508007986 */ /* 0x0001e2000c101124 */
[----:B------:R-:W-:Y:S05]  /*12f20*/  BRA `(.L_x_24966) ;  /* 0x0000000400e47947 */ /* 0x000fea0003800000 */
.L_x_24977:
        /* <DEDUP_REMOVED lines=14> */
.L_x_24981:
[----:B------:R-:W-:Y:S05]  /*13010*/  BSYNC.RECONVERGENT B0 ;  /* 0x0000000000007941 */ /* 0x000fea0003800200 */
.L_x_24980:
[----:B------:R-:W-:-:S05]  /*13020*/  LOP3.LUT R3, R0, 0x80, R5, 0xf8, !PT ;  /* 0x0000008000037812 */ /* 0x000fca00078ef805 */
[----:B------:R0:W-:Y:S01]  /*13030*/  STG.E.U8 desc[UR36][R8.64], R3 ;  /* 0x0000000308007986 */ /* 0x0001e2000c101124 */
[----:B------:R-:W-:Y:S05]  /*13040*/  BRA `(.L_x_24966) ;  /* 0x00000004009c7947 */ /* 0x000fea0003800000 */
.L_x_24976:
[----:B------:R-:W-:-:S05]  /*13050*/  F2FP.BF16.F32.PACK_AB R22, RZ, R22 ;  /* 0x00000016ff16723e */ /* 0x000fca00000010ff */
[----:B------:R0:W-:Y:S01]  /*13060*/  STG.E.U16 desc[UR36][R8.64], R22 ;  /* 0x0000001608007986 */ /* 0x0001e2000c101524 */
[----:B------:R-:W-:Y:S05]  /*13070*/  BRA `(.L_x_24966) ;  /* 0x0000000400907947 */ /* 0x000fea0003800000 */
.L_x_24973:
        /* <DEDUP_REMOVED lines=11> */
.L_x_24984:
        /* <DEDUP_REMOVED lines=12> */
.L_x_24987:
[----:B------:R-:W-:-:S04]  /*131f0*/  SHF.R.U32.HI R0, RZ, 0x14, R22 ;  /* 0x00000014ff007819 */ /* 0x000fc80000011616 */
[----:B------:R-:W-:-:S04]  /*13200*/  LOP3.LUT R3, R0, 0x1, RZ, 0xc0, !PT ;  /* 0x0000000100037812 */ /* 0x000fc800078ec0ff */
[----:B------:R-:W-:-:S04]  /*13210*/  IADD3 R0, PT, PT, R22, 0x487ffff, R3 ;  /* 0x0487ffff16007810 */ /* 0x000fc80007ffe003 */
[----:B------:R-:W-:-:S04]  /*13220*/  SHF.R.U32.HI R0, RZ, 0x14, R0 ;  /* 0x00000014ff007819 */ /* 0x000fc80000011600 */
[----:B------:R-:W-:-:S07]  /*13230*/  LOP3.LUT R0, R0, 0xff, RZ, 0xc0, !PT ;  /* 0x000000ff00007812 */ /* 0x000fce00078ec0ff */
.L_x_24988:
[----:B------:R-:W-:-:S04]  /*13240*/  SHF.R.U32.HI R3, RZ, 0x18, R22 ;  /* 0x00000018ff037819 */ /* 0x000fc80000011616 */
[----:B------:R-:W-:-:S04]  /*13250*/  LOP3.LUT R0, R0, 0x80, R3, 0xf8, !PT ;  /* 0x0000008000007812 */ /* 0x000fc800078ef803 */
[----:B------:R-:W-:-:S07]  /*13260*/  PRMT R4, R0, 0x7610, R4 ;  /* 0x0000761000047816 */ /* 0x000fce0000000004 */
.L_x_24986:
[----:B------:R-:W-:Y:S05]  /*13270*/  BSYNC.RECONVERGENT B0 ;  /* 0x0000000000007941 */ /* 0x000fea0003800200 */
.L_x_24985:
[----:B------:R0:W-:Y:S01]  /*13280*/  STG.E.U8 desc[UR36][R8.64], R4 ;  /* 0x0000000408007986 */ /* 0x0001e2000c101124 */
[----:B------:R-:W-:Y:S05]  /*13290*/  BRA `(.L_x_24966) ;  /* 0x0000000400087947 */ /* 0x000fea0003800000 */
.L_x_24983:
        /* <DEDUP_REMOVED lines=12> */
.L_x_24991:
[----:B------:R-:W-:-:S04]  /*13360*/  SHF.R.U32.HI R0, RZ, 0x15, R22 ;  /* 0x00000015ff007819 */ /* 0x000fc80000011616 */
[----:B------:R-:W-:-:S04]  /*13370*/  LOP3.LUT R3, R0, 0x1, RZ, 0xc0, !PT ;  /* 0x0000000100037812 */ /* 0x000fc800078ec0ff */
[----:B------:R-:W-:-:S04]  /*13380*/  IADD3 R0, PT, PT, R22, 0x88fffff, R3 ;  /* 0x088fffff16007810 */ /* 0x000fc80007ffe003 */
[----:B------:R-:W-:-:S04]  /*13390*/  SHF.R.U32.HI R0, RZ, 0x15, R0 ;  /* 0x00000015ff007819 */ /* 0x000fc80000011600 */
[----:B------:R-:W-:-:S07]  /*133a0*/  LOP3.LUT R0, R0, 0xff, RZ, 0xc0, !PT ;  /* 0x000000ff00007812 */ /* 0x000fce00078ec0ff */
.L_x_24992:
[----:B------:R-:W-:-:S04]  /*133b0*/  SHF.R.U32.HI R3, RZ, 0x18, R22 ;  /* 0x00000018ff037819 */ /* 0x000fc80000011616 */
[----:B------:R-:W-:-:S04]  /*133c0*/  LOP3.LUT R0, R0, 0x80, R3, 0xf8, !PT ;  /* 0x0000008000007812 */ /* 0x000fc800078ef803 */
[----:B------:R-:W-:-:S07]  /*133d0*/  PRMT R4, R0, 0x7610, R4 ;  /* 0x0000761000047816 */ /* 0x000fce0000000004 */
.L_x_24990:
[----:B------:R-:W-:Y:S05]  /*133e0*/  BSYNC.RECONVERGENT B0 ;  /* 0x0000000000007941 */ /* 0x000fea0003800200 */
.L_x_24989:
[----:B------:R0:W-:Y:S01]  /*133f0*/  STG.E.U8 desc[UR36][R8.64], R4 ;  /* 0x0000000408007986 */ /* 0x0001e2000c101124 */
[----:B------:R-:W-:Y:S05]  /*13400*/  BRA `(.L_x_24966) ;  /* 0x0000000000ac7947 */ /* 0x000fea0003800000 */
.L_x_24982:
[----:B------:R-:W-:-:S13]  /*13410*/  ISETP.NE.AND P0, PT, R0, 0x1c, PT ;  /* 0x0000001c0000780c */ /* 0x000fda0003f05270 */
[----:B------:R-:W-:Y:S05]  /*13420*/  @!P0 BRA `(.L_x_24993) ;  /* 0x00000000009c8947 */ /* 0x000fea0003800000 */
[----:B------:R-:W-:-:S13]  /*13430*/  ISETP.NE.AND P0, PT, R0, 0x1d, PT ;  /* 0x0000001d0000780c */ /* 0x000fda0003f05270 */
[----:B------:R-:W-:Y:S05]  /*13440*/  @!P0 BRA `(.L_x_24994) ;  /* 0x0000000000888947 */ /* 0x000fea0003800000 */
[----:B------:R-:W-:-:S13]  /*13450*/  ISETP.NE.AND P0, PT, R0, 0x2c, PT ;  /* 0x0000002c0000780c */ /* 0x000fda0003f05270 */
[----:B------:R-:W-:Y:S05]  /*13460*/  @!P0 BRA `(.L_x_24995) ;  /* 0x0000000000448947 */ /* 0x000fea0003800000 */
.L_x_24965:
        /* <DEDUP_REMOVED lines=16> */
.L_x_24996:
[----:B------:R-:W-:Y:S05]  /*13570*/  BRA `(.L_x_24966) ;  /* 0x0000000000507947 */ /* 0x000fea0003800000 */
.L_x_24995:
        /* <DEDUP_REMOVED lines=15> */
.L_x_24994:
[----:B------:R-:W0:Y:S02]  /*13670*/  F2I.U64.TRUNC R22, R22 ;  /* 0x0000001600167311 */ /* 0x000e24000020d800 */
[----:B0-----:R0:W-:Y:S01]  /*13680*/  STG.E.64 desc[UR36][R8.64], R22 ;  /* 0x0000001608007986 */ /* 0x0011e2000c101b24 */
[----:B------:R-:W-:Y:S05]  /*13690*/  BRA `(.L_x_24966) ;  /* 0x0000000000087947 */ /* 0x000fea0003800000 */
.L_x_24993:
[----:B------:R-:W0:Y:S02]  /*136a0*/  F2I.FTZ.U32.TRUNC.NTZ R3, R22 ;  /* 0x0000001600037305 */ /* 0x000e24000021f000 */
[----:B0-----:R0:W-:Y:S02]  /*136b0*/  STG.E desc[UR36][R8.64], R3 ;  /* 0x0000000308007986 */ /* 0x0011e4000c101924 */
.L_x_24966:
[----:B------:R-:W-:-:S13]  /*136c0*/  ISETP.GE.AND P0, PT, R37, R18, PT ;  /* 0x000000122500720c */ /* 0x000fda0003f06270 */
[----:B------:R-:W-:Y:S05]  /*136d0*/  @P0 BREAK.RELIABLE B6 ;  /* 0x0000000000060942 */ /* 0x000fea0003800100 */
[----:B------:R-:W-:Y:S05]  /*136e0*/  @P0 BRA `(.L_x_24997) ;  /* 0x0000001c00300947 */ /* 0x000fea0003800000 */
[----:B------:R-:W2:Y:S01]  /*136f0*/  LDCU UR4, c[0x0][0x3dc] ;  /* 0x00007b80ff0477ac */ /* 0x000ea20008000800 */
[----:B0-----:R-:W0:Y:S01]  /*13700*/  LDC.64 R4, c[0x0][0x388] ;  /* 0x0000e200ff047b82 */ /* 0x001e220000000a00 */
[----:B------:R-:W-:Y:S01]  /*13710*/  IMAD R0, R2, 0x200, R37 ;  /* 0x0000020002007824 */ /* 0x000fe200078e0225 */
[----:B------:R-:W-:-:S03]  /*13720*/  PRMT R6, R33, 0x9910, RZ ;  /* 0x0000991021067816 */ /* 0x000fc600000000ff */
[----:B--234-:R-:W-:Y:S02]  /*13730*/  IMAD R3, R0, UR4, RZ ;  /* 0x0000000400037c24 */ /* 0x01cfe4000f8e02ff */
        /* <DEDUP_REMOVED lines=16> */
.L_x_25001:
[----:B------:R-:W0:Y:S02]  /*13840*/  F2I.S64.TRUNC R24, R24 ;  /* 0x0000001800187311 */ /* 0x000e24000020d900 */
[----:B0-----:R-:W-:-:S05]  /*13850*/  IMAD.MOV.U32 R3, RZ, RZ, R24 ;  /* 0x000000ffff037224 */ /* 0x001fca00078e0018 */
[----:B------:R0:W-:Y:S01]  /*13860*/  STG.E.U8 desc[UR36][R4.64], R3 ;  /* 0x0000000304007986 */ /* 0x0001e2000c101124 */
[----:B------:R-:W-:Y:S05]  /*13870*/  BRA `(.L_x_25003) ;  /* 0x0000000c00287947 */ /* 0x000fea0003800000 */
.L_x_25000:
        /* <DEDUP_REMOVED lines=9> */
.L_x_25005:
[----:B------:R-:W0:Y:S02]  /*13910*/  F2I.FTZ.TRUNC.NTZ R3, R24 ;  /* 0x0000001800037305 */ /* 0x000e24000021f100 */
[----:B0-----:R0:W-:Y:S01]  /*13920*/  STG.E desc[UR36][R4.64], R3 ;  /* 0x0000000304007986 */ /* 0x0011e2000c101924 */
[----:B------:R-:W-:Y:S05]  /*13930*/  BRA `(.L_x_25003) ;  /* 0x0000000800f87947 */ /* 0x000fea0003800000 */
.L_x_25004:
[----:B------:R-:W0:Y:S02]  /*13940*/  F2I.FTZ.TRUNC.NTZ R3, R24 ;  /* 0x0000001800037305 */ /* 0x000e24000021f100 */
[----:B0-----:R0:W-:Y:S01]  /*13950*/  STG.E.U16 desc[UR36][R4.64], R3 ;  /* 0x0000000304007986 */ /* 0x0011e2000c101524 */
[----:B------:R-:W-:Y:S05]  /*13960*/  BRA `(.L_x_25003) ;  /* 0x0000000800ec7947 */ /* 0x000fea0003800000 */
.L_x_24999:
        /* <DEDUP_REMOVED lines=8> */
.L_x_25007:
[----:B------:R-:W-:-:S05]  /*139f0*/  F2FP.F16.F32.PACK_AB R24, RZ, R24 ;  /* 0x00000018ff18723e */ /* 0x000fca00000000ff */
[----:B------:R0:W-:Y:S01]  /*13a00*/  STG.E.U16 desc[UR36][R4.64], R24 ;  /* 0x0000001804007986 */ /* 0x0001e2000c101524 */
[----:B------:R-:W-:Y:S05]  /*13a10*/  BRA `(.L_x_25003) ;  /* 0x0000000800c07947 */ /* 0x000fea0003800000 */
.L_x_25006:
        /* <DEDUP_REMOVED lines=9> */
.L_x_25009:
[----:B------:R-:W-:-:S04]  /*13ab0*/  F2FP.F16.F32.PACK_AB R3, RZ, R24 ;  /* 0x00000018ff03723e */ /* 0x000fc800000000ff */
[----:B------:R-:W-:-:S05]  /*13ac0*/  PRMT R3, R3, 0x5410, RZ ;  /* 0x0000541003037816 */ /* 0x000fca00000000ff */
[----:B------:R0:W-:Y:S01]  /*13ad0*/  STG.E desc[UR36][R4.64], R3 ;  /* 0x0000000304007986 */ /* 0x0001e2000c101924 */
[----:B------:R-:W-:Y:S05]  /*13ae0*/  BRA `(.L_x_25003) ;  /* 0x00000008008c7947 */ /* 0x000fea0003800000 */
.L_x_25008:
[----:B------:R-:W-:-:S06]  /*13af0*/  FMUL.FTZ R6, R24, 1 ;  /* 0x3f80000018067820 */ /* 0x000fcc0000410000 */
[----:B------:R-:W0:Y:S02]  /*13b00*/  F2F.F64.F32 R6, R6 ;  /* 0x0000000600067310 */ /* 0x000e240000201800 */
[----:B0-----:R0:W-:Y:S01]  /*13b10*/  STG.E.64 desc[UR36][R4.64], R6 ;  /* 0x0000000604007986 */ /* 0x0011e2000c101b24 */
[----:B------:R-:W-:Y:S05]  /*13b20*/  BRA `(.L_x_25003) ;  /* 0x00000008007c7947 */ /* 0x000fea0003800000 */
.L_x_24998:
        /* <DEDUP_REMOVED lines=13> */
.L_x_25013:
        /* <DEDUP_REMOVED lines=16> */
.L_x_25016:
[----:B------:R-:W-:-:S04]  /*13d00*/  SHF.R.U32.HI R24, RZ, 0x18, R24 ;  /* 0x00000018ff187819 */ /* 0x000fc80000011618 */
[----:B------:R-:W-:-:S04]  /*13d10*/  LOP3.LUT R3, R3, 0x80, R24, 0xf8, !PT ;  /* 0x0000008003037812 */ /* 0x000fc800078ef818 */
[----:B------:R-:W-:-:S07]  /*13d20*/  PRMT R0, R3, 0x7610, R0 ;  /* 0x0000761003007816 */ /* 0x000fce0000000000 */
.L_x_25015:
[----:B------:R-:W-:Y:S05]  /*13d30*/  BSYNC.RECONVERGENT B0 ;  /* 0x0000000000007941 */ /* 0x000fea0003800200 */
.L_x_25014:
[----:B------:R0:W-:Y:S01]  /*13d40*/  STG.E.U8 desc[UR36][R4.64], R0 ;  /* 0x0000000004007986 */ /* 0x0001e2000c101124 */
[----:B------:R-:W-:Y:S05]  /*13d50*/  BRA `(.L_x_25003) ;  /* 0x0000000400f07947 */ /* 0x000fea0003800000 */
.L_x_25012:
        /* <DEDUP_REMOVED lines=16> */
.L_x_25019:
[----:B------:R-:W-:-:S04]  /*13e60*/  SHF.R.U32.HI R24, RZ, 0x18, R24 ;  /* 0x00000018ff187819 */ /* 0x000fc80000011618 */
[----:B------:R-:W-:-:S04]  /*13e70*/  LOP3.LUT R3, R3, 0x80, R24, 0xf8, !PT ;  /* 0x0000008003037812 */ /* 0x000fc800078ef818 */
[----:B------:R-:W-:-:S07]  /*13e80*/  PRMT R0, R3, 0x7610, R0 ;  /* 0x0000761003007816 */ /* 0x000fce0000000000 */
.L_x_25018:
[----:B------:R-:W-:Y:S05]  /*13e90*/  BSYNC.RECONVERGENT B0 ;  /* 0x0000000000007941 */ /* 0x000fea0003800200 */
.L_x_25017:
[----:B------:R0:W-:Y:S01]  /*13ea0*/  STG.E.U8 desc[UR36][R4.64], R0 ;  /* 0x0000000004007986 */ /* 0x0001e2000c101124 */
[----:B------:R-:W-:Y:S05]  /*13eb0*/  BRA `(.L_x_25003) ;  /* 0x0000000400987947 */ /* 0x000fea0003800000 */
.L_x_25011:
        /* <DEDUP_REMOVED lines=21> */
.L_x_25021:
[----:B------:R-:W0:Y:S02]  /*14010*/  F2I.U64.TRUNC R24, R24 ;  /* 0x0000001800187311 */ /* 0x000e24000020d800 */
[----:B0-----:R0:W-:Y:S01]  /*14020*/  STG.E.64 desc[UR36][R4.64], R24 ;  /* 0x0000001804007986 */ /* 0x0011e2000c101b24 */
[----:B------:R-:W-:Y:S05]  /*14030*/  BRA `(.L_x_25003) ;  /* 0x0000000400387947 */ /* 0x000fea0003800000 */
.L_x_25020:
[----:B------:R-:W0:Y:S02]  /*14040*/  F2I.FTZ.U32.TRUNC.NTZ R3, R24 ;  /* 0x0000001800037305 */ /* 0x000e24000021f000 */
[----:B0-----:R0:W-:Y:S01]  /*14050*/  STG.E desc[UR36][R4.64], R3 ;  /* 0x0000000304007986 */ /* 0x0011e2000c101924 */
[----:B------:R-:W-:Y:S05]  /*14060*/  BRA `(.L_x_25003) ;  /* 0x00000004002c7947 */ /* 0x000fea0003800000 */
.L_x_25010:
        /* <DEDUP_REMOVED lines=10> */
.L_x_25023:
[----:B-1----:R-:W-:Y:S01]  /*14110*/  FMUL.FTZ R8, R24, 1 ;  /* 0x3f80000018087820 */ /* 0x002fe20000410000 */
[----:B------:R-:W-:-:S05]  /*14120*/  CS2R R10, SRZ ;  /* 0x00000000000a7805 */ /* 0x000fca000001ff00 */
[----:B------:R-:W0:Y:S02]  /*14130*/  F2F.F64.F32 R8, R8 ;  /* 0x0000000800087310 */ /* 0x000e240000201800 */
[----:B0-----:R4:W-:Y:S01]  /*14140*/  STG.E.128 desc[UR36][R4.64], R8 ;  /* 0x0000000804007986 */ /* 0x0019e2000c101d24 */
[----:B------:R-:W-:Y:S05]  /*14150*/  BRA `(.L_x_25003) ;  /* 0x0000000000f07947 */ /* 0x000fea0003800000 */
.L_x_25022:
[----:B------:R-:W-:-:S13]  /*14160*/  ISETP.NE.AND P0, PT, R0, 0xf, PT ;  /* 0x0000000f0000780c */ /* 0x000fda0003f05270 */
[----:B------:R-:W-:Y:S05]  /*14170*/  @!P0 BRA `(.L_x_25024) ;  /* 0x0000000000e08947 */ /* 0x000fea0003800000 */
[----:B------:R-:W-:-:S13]  /*14180*/  ISETP.NE.AND P0, PT, R0, 0x17, PT ;  /* 0x000000170000780c */ /* 0x000fda0003f05270 */
[----:B------:R-:W-:Y:S05]  /*14190*/  @!P0 BRA `(.L_x_25025) ;  /* 0x00000000008c8947 */ /* 0x000fea0003800000 */
[----:B------:R-:W-:-:S13]  /*141a0*/  ISETP.NE.AND P0, PT, R0, 0x18, PT ;  /* 0x000000180000780c */ /* 0x000fda0003f05270 */
[----:B------:R-:W-:Y:S05]  /*141b0*/  @!P0 BRA `(.L_x_25026) ;  /* 0x0000000000448947 */ /* 0x000fea0003800000 */
.L_x_25002:
[----:B------:R-:W-:Y:S01]  /*141c0*/  MOV R14, 0x130 ;  /* 0x00000130000e7802 */ /* 0x000fe20000000f00 */
[----:B------:R-:W0:Y:S01]  /*141d0*/  LDCU.64 UR4, c[0x4][0x120] ;  /* 0x01002400ff0477ac */ /* 0x000e220008000a00 */
[----:B-1----:R-:W-:Y:S02]  /*141e0*/  IMAD.MOV.U32 R8, RZ, RZ, 0x65 ;  /* 0x00000065ff087424 */ /* 0x002fe400078e00ff */
        /* <DEDUP_REMOVED lines=13> */
.L_x_25027:
[----:B------:R-:W-:Y:S05]  /*142c0*/  BRA `(.L_x_25003) ;  /* 0x0000000000947947 */ /* 0x000fea0003800000 */
.L_x_25026:
        /* <DEDUP_REMOVED lines=12> */
.L_x_25029:
[----:B------:R-:W-:Y:S05]  /*14390*/  BSYNC.RECONVERGENT B0 ;  /* 0x0000000000007941 */ /* 0x000fea0003800200 */
.L_x_25028:
[----:B------:R-:W-:-:S05]  /*143a0*/  LOP3.LUT R3, R0, 0x80, R7, 0xf8, !PT ;  /* 0x0000008000037812 */ /* 0x000fca00078ef807 */
[----:B------:R2:W-:Y:S01]  /*143b0*/  STG.E.U8 desc[UR36][R4.64], R3 ;  /* 0x0000000304007986 */ /* 0x0005e2000c101124 */
[----:B------:R-:W-:Y:S05]  /*143c0*/  BRA `(.L_x_25003) ;  /* 0x0000000000547947 */ /* 0x000fea0003800000 */
.L_x_25025:
        /* <DEDUP_REMOVED lines=11> */
.L_x_25031:
[----:B------:R-:W-:Y:S01]  /*14480*/  IMAD.MOV.U32 R0, RZ, RZ, 0x7f ;  /* 0x0000007fff007424 */ /* 0x000fe200078e00ff */
[----:B------:R-:W-:-:S04]  /*14490*/  ISETP.GT.U32.AND P0, PT, R6, 0x7f800000, PT ;  /* 0x7f8000000600780c */ /* 0x000fc80003f04070 */
[----:B------:R-:W-:-:S09]  /*144a0*/  SEL R0, R0, 0x7c, P0 ;  /* 0x0000007c00007807 */ /* 0x000fd20000000000 */
.L_x_25032:
[----:B------:R-:W-:Y:S05]  /*144b0*/  BSYNC.RECONVERGENT B0 ;  /* 0x0000000000007941 */ /* 0x000fea0003800200 */
.L_x_25030:
[----:B------:R-:W-:-:S04]  /*144c0*/  SHF.R.U32.HI R3, RZ, 0x18, R24 ;  /* 0x00000018ff037819 */ /* 0x000fc80000011618 */
[----:B------:R-:W-:-:S05]  /*144d0*/  LOP3.LUT R3, R0, 0x80, R3, 0xf8, !PT ;  /* 0x0000008000037812 */ /* 0x000fca00078ef803 */
[----:B------:R3:W-:Y:S01]  /*144e0*/  STG.E.U8 desc[UR36][R4.64], R3 ;  /* 0x0000000304007986 */ /* 0x0007e2000c101124 */
[----:B------:R-:W-:Y:S05]  /*144f0*/  BRA `(.L_x_25003) ;  /* 0x0000000000087947 */ /* 0x000fea0003800000 */
.L_x_25024:
[----:B------:R-:W-:-:S05]  /*14500*/  F2FP.BF16.F32.PACK_AB R24, RZ, R24 ;  /* 0x00000018ff18723e */ /* 0x000fca00000010ff */
[----:B------:R0:W-:Y:S02]  /*14510*/  STG.E.U16 desc[UR36][R4.64], R24 ;  /* 0x0000001804007986 */ /* 0x0001e4000c101524 */
.L_x_25003:
[----:B------:R-:W-:-:S07]  /*14520*/  VIADD R37, R37, 0x80 ;  /* 0x0000008025257836 */ /* 0x000fce0000000000 */
.L_x_24960:
[----:B------:R-:W-:-:S13]  /*14530*/  ISETP.GE.AND P0, PT, R37, R18, PT ;  /* 0x000000122500720c */ /* 0x000fda0003f06270 */
[----:B------:R-:W-:Y:S05]  /*14540*/  @P0 BREAK.RELIABLE B6 ;  /* 0x0000000000060942 */ /* 0x000fea0003800100 */
[----:B------:R-:W-:Y:S05]  /*14550*/  @P0 BRA `(.L_x_24997) ;  /* 0x0000000c00940947 */ /* 0x000fea0003800000 */
[----:B------:R-:W-:Y:S05]  /*14560*/  BSYNC.RELIABLE B6 ;  /* 0x0000000000067941 */ /* 0x000fea0003800100 */
.L_x_24959:
[----:B------:R-:W5:Y:S01]  /*14570*/  LDCU UR4, c[0x0][0x3dc] ;  /* 0x00007b80ff0477ac */ /* 0x000f620008000800 */
[----:B0-234-:R-:W0:Y:S01]  /*14580*/  LDC.64 R4, c[0x0][0x388] ;  /* 0x0000e200ff047b82 */ /* 0x01de220000000a00 */
        /* <DEDUP_REMOVED lines=19> */
.L_x_25036:
[----:B------:R-:W0:Y:S02]  /*146c0*/  F2I.S64.TRUNC R16, R16 ;  /* 0x0000001000107311 */ /* 0x000e24000020d900 */
[----:B0-----:R-:W-:-:S05]  /*146d0*/  IMAD.MOV.U32 R3, RZ, RZ, R16 ;  /* 0x000000ffff037224 */ /* 0x001fca00078e0010 */
[----:B------:R0:W-:Y:S01]  /*146e0*/  STG.E.U8 desc[UR36][R4.64], R3 ;  /* 0x0000000304007986 */ /* 0x0001e2000c101124 */
[----:B------:R-:W-:Y:S05]  /*146f0*/  BRA `(.L_x_25038) ;  /* 0x0000000c00287947 */ /* 0x000fea0003800000 */
.L_x_25035:
        /* <DEDUP_REMOVED lines=9> */
.L_x_25040:
[----:B------:R-:W0:Y:S02]  /*14790*/  F2I.FTZ.TRUNC.NTZ R3, R16 ;  /* 0x0000001000037305 */ /* 0x000e24000021f100 */
[----:B0-----:R4:W-:Y:S01]  /*147a0*/  STG.E desc[UR36][R4.64], R3 ;  /* 0x0000000304007986 */ /* 0x0019e2000c101924 */
[----:B------:R-:W-:Y:S05]  /*147b0*/  BRA `(.L_x_25038) ;  /* 0x0000000800f87947 */ /* 0x000fea0003800000 */
.L_x_25039:
[----:B------:R-:W0:Y:S02]  /*147c0*/  F2I.FTZ.TRUNC.NTZ R3, R16 ;  /* 0x0000001000037305 */ /* 0x000e24000021f100 */
[----:B0-----:R3:W-:Y:S01]  /*147d0*/  STG.E.U16 desc[UR36][R4.64], R3 ;  /* 0x0000000304007986 */ /* 0x0017e2000c101524 */
[----:B------:R-:W-:Y:S05]  /*147e0*/  BRA `(.L_x_25038) ;  /* 0x0000000800ec7947 */ /* 0x000fea0003800000 */
.L_x_25034:
        /* <DEDUP_REMOVED lines=8> */
.L_x_25042:
[----:B------:R-:W-:-:S05]  /*14870*/  F2FP.F16.F32.PACK_AB R16, RZ, R16 ;  /* 0x00000010ff10723e */ /* 0x000fca00000000ff */
[----:B------:R0:W-:Y:S01]  /*14880*/  STG.E.U16 desc[UR36][R4.64], R16 ;  /* 0x0000001004007986 */ /* 0x0001e2000c101524 */
[----:B------:R-:W-:Y:S05]  /*14890*/  BRA `(.L_x_25038) ;  /* 0x0000000800c07947 */ /* 0x000fea0003800000 */
.L_x_25041:
        /* <DEDUP_REMOVED lines=9> */
.L_x_25044:
[----:B------:R-:W-:-:S04]  /*14930*/  F2FP.F16.F32.PACK_AB R3, RZ, R16 ;  /* 0x00000010ff03723e */ /* 0x000fc800000000ff */
[----:B------:R-:W-:-:S05]  /*14940*/  PRMT R3, R3, 0x5410, RZ ;  /* 0x0000541003037816 */ /* 0x000fca00000000ff */
[----:B------:R0:W-:Y:S01]  /*14950*/  STG.E desc[UR36][R4.64], R3 ;  /* 0x0000000304007986 */ /* 0x0001e2000c101924 */
[----:B------:R-:W-:Y:S05]  /*14960*/  BRA `(.L_x_25038) ;  /* 0x00000008008c7947 */ /* 0x000fea0003800000 */
.L_x_25043:
[----:B------:R-:W-:-:S06]  /*14970*/  FMUL.FTZ R6, R16, 1 ;  /* 0x3f80000010067820 */ /* 0x000fcc0000410000 */
[----:B------:R-:W0:Y:S02]  /*14980*/  F2F.F64.F32 R6, R6 ;  /* 0x0000000600067310 */ /* 0x000e240000201800 */
[----:B0-----:R0:W-:Y:S01]  /*14990*/  STG.E.64 desc[UR36][R4.64], R6 ;  /* 0x0000000604007986 */ /* 0x0011e2000c101b24 */
[----:B------:R-:W-:Y:S05]  /*149a0*/  BRA `(.L_x_25038) ;  /* 0x00000008007c7947 */ /* 0x000fea0003800000 */
.L_x_25033:
        /* <DEDUP_REMOVED lines=13> */
.L_x_25048:
        /* <DEDUP_REMOVED lines=16> */
.L_x_25051:
[----:B------:R-:W-:-:S04]  /*14b80*/  SHF.R.U32.HI R16, RZ, 0x18, R16 ;  /* 0x00000018ff107819 */ /* 0x000fc80000011610 */
[----:B------:R-:W-:-:S04]  /*14b90*/  LOP3.LUT R3, R3, 0x80, R16, 0xf8, !PT ;  /* 0x0000008003037812 */ /* 0x000fc800078ef810 */
[----:B------:R-:W-:-:S07]  /*14ba0*/  PRMT R0, R3, 0x7610, R0 ;  /* 0x0000761003007816 */ /* 0x000fce0000000000 */
.L_x_25050:
[----:B------:R-:W-:Y:S05]  /*14bb0*/  BSYNC.RECONVERGENT B0 ;  /* 0x0000000000007941 */ /* 0x000fea0003800200 */
.L_x_25049:
[----:B------:R0:W-:Y:S01]  /*14bc0*/  STG.E.U8 desc[UR36][R4.64], R0 ;  /* 0x0000000004007986 */ /* 0x0001e2000c101124 */
[----:B------:R-:W-:Y:S05]  /*14bd0*/  BRA `(.L_x_25038) ;  /* 0x0000000400f07947 */ /* 0x000fea0003800000 */
.L_x_25047:
        /* <DEDUP_REMOVED lines=16> */
.L_x_25054:
[----:B------:R-:W-:-:S04]  /*14ce0*/  SHF.R.U32.HI R16, RZ, 0x18, R16 ;  /* 0x00000018ff107819 */ /* 0x000fc80000011610 */
[----:B------:R-:W-:-:S04]  /*14cf0*/  LOP3.LUT R3, R3, 0x80, R16, 0xf8, !PT ;  /* 0x0000008003037812 */ /* 0x000fc800078ef810 */
[----:B------:R-:W-:-:S07]  /*14d00*/  PRMT R0, R3, 0x7610, R0 ;  /* 0x0000761003007816 */ /* 0x000fce0000000000 */
.L_x_25053:
[----:B------:R-:W-:Y:S05]  /*14d10*/  BSYNC.RECONVERGENT B0 ;  /* 0x0000000000007941 */ /* 0x000fea0003800200 */
.L_x_25052:
[----:B------:R0:W-:Y:S01]  /*14d20*/  STG.E.U8 desc[UR36][R4.64], R0 ;  /* 0x0000000004007986 */ /* 0x0001e2000c101124 */
[----:B------:R-:W-:Y:S05]  /*14d30*/  BRA `(.L_x_25038) ;  /* 0x0000000400987947 */ /* 0x000fea0003800000 */
.L_x_25046:
        /* <DEDUP_REMOVED lines=21> */
.L_x_25056:
[----:B------:R-:W0:Y:S02]  /*14e90*/  F2I.U64.TRUNC R16, R16 ;  /* 0x0000001000107311 */ /* 0x000e24000020d800 */
[----:B0-----:R0:W-:Y:S01]  /*14ea0*/  STG.E.64 desc[UR36][R4.64], R16 ;  /* 0x0000001004007986 */ /* 0x0011e2000c101b24 */
[----:B------:R-:W-:Y:S05]  /*14eb0*/  BRA `(.L_x_25038) ;  /* 0x0000000400387947 */ /* 0x000fea0003800000 */
.L_x_25055:
[----:B------:R-:W0:Y:S02]  /*14ec0*/  F2I.FTZ.U32.TRUNC.NTZ R3, R16 ;  /* 0x0000001000037305 */ /* 0x000e24000021f000 */
[----:B0-----:R0:W-:Y:S01]  /*14ed0*/  STG.E desc[UR36][R4.64], R3 ;  /* 0x0000000304007986 */ /* 0x0011e2000c101924 */
[----:B------:R-:W-:Y:S05]  /*14ee0*/  BRA `(.L_x_25038) ;  /* 0x00000004002c7947 */ /* 0x000fea0003800000 */
.L_x_25045:
        /* <DEDUP_REMOVED lines=10> */
.L_x_25058:
[----:B-1----:R-:W-:Y:S01]  /*14f90*/  FMUL.FTZ R8, R16, 1 ;  /* 0x3f80000010087820 */ /* 0x002fe20000410000 */
[----:B------:R-:W-:-:S05]  /*14fa0*/  CS2R R10, SRZ ;  /* 0x00000000000a7805 */ /* 0x000fca000001ff00 */
[----:B------:R-:W0:Y:S02]  /*14fb0*/  F2F.F64.F32 R8, R8 ;  /* 0x0000000800087310 */ /* 0x000e240000201800 */
[----:B0-----:R0:W-:Y:S01]  /*14fc0*/  STG.E.128 desc[UR36][R4.64], R8 ;  /* 0x0000000804007986 */ /* 0x0011e2000c101d24 */
[----:B------:R-:W-:Y:S05]  /*14fd0*/  BRA `(.L_x_25038) ;  /* 0x0000000000f07947 */ /* 0x000fea0003800000 */
.L_x_25057:
[----:B------:R-:W-:-:S13]  /*14fe0*/  ISETP.NE.AND P0, PT, R0, 0xf, PT ;  /* 0x0000000f0000780c */ /* 0x000fda0003f05270 */
[----:B------:R-:W-:Y:S05]  /*14ff0*/  @!P0 BRA `(.L_x_25059) ;  /* 0x0000000000e08947 */ /* 0x000fea0003800000 */
[----:B------:R-:W-:-:S13]  /*15000*/  ISETP.NE.AND P0, PT, R0, 0x17, PT ;  /* 0x000000170000780c */ /* 0x000fda0003f05270 */
[----:B------:R-:W-:Y:S05]  /*15010*/  @!P0 BRA `(.L_x_25060) ;  /* 0x00000000008c8947 */ /* 0x000fea0003800000 */
[----:B------:R-:W-:-:S13]  /*15020*/  ISETP.NE.AND P0, PT, R0, 0x18, PT ;  /* 0x000000180000780c */ /* 0x000fda0003f05270 */
[----:B------:R-:W-:Y:S05]  /*15030*/  @!P0 BRA `(.L_x_25061) ;  /* 0x0000000000448947 */ /* 0x000fea0003800000 */
.L_x_25037:
[----:B------:R-:W-:Y:S01]  /*15040*/  MOV R0, 0x130 ;  /* 0x0000013000007802 */ /* 0x000fe20000000f00 */
[----:B------:R-:W0:Y:S01]  /*15050*/  LDCU.64 UR4, c[0x4][0x120] ;  /* 0x01002400ff0477ac */ /* 0x000e220008000a00 */
[----:B-1----:R-:W-:Y:S02]  /*15060*/  IMAD.MOV.U32 R8, RZ, RZ, 0x65 ;  /* 0x00000065ff087424 */ /* 0x002fe400078e00ff */
        /* <DEDUP_REMOVED lines=13> */
.L_x_25062:
[----:B------:R-:W-:Y:S05]  /*15140*/  BRA `(.L_x_25038) ;  /* 0x0000000000947947 */ /* 0x000fea0003800000 */
.L_x_25061:
        /* <DEDUP_REMOVED lines=12> */
.L_x_25064:
[----:B------:R-:W-:Y:S05]  /*15210*/  BSYNC.RECONVERGENT B0 ;  /* 0x0000000000007941 */ /* 0x000fea0003800200 */
.L_x_25063:
[----:B------:R-:W-:-:S05]  /*15220*/  LOP3.LUT R3, R0, 0x80, R7, 0xf8, !PT ;  /* 0x0000008000037812 */ /* 0x000fca00078ef807 */
[----:B------:R0:W-:Y:S01]  /*15230*/  STG.E.U8 desc[UR36][R4.64], R3 ;  /* 0x0000000304007986 */ /* 0x0001e2000c101124 */
[----:B------:R-:W-:Y:S05]  /*15240*/  BRA `(.L_x_25038) ;  /* 0x0000000000547947 */ /* 0x000fea0003800000 */
.L_x_25060:
        /* <DEDUP_REMOVED lines=11> */
.L_x_25066:
[----:B------:R-:W-:Y:S01]  /*15300*/  IMAD.MOV.U32 R0, RZ, RZ, 0x7f ;  /* 0x0000007fff007424 */ /* 0x000fe200078e00ff */
[----:B------:R-:W-:-:S04]  /*15310*/  ISETP.GT.U32.AND P0, PT, R6, 0x7f800000, PT ;  /* 0x7f8000000600780c */ /* 0x000fc80003f04070 */
[----:B------:R-:W-:-:S09]  /*15320*/  SEL R0, R0, 0x7c, P0 ;  /* 0x0000007c00007807 */ /* 0x000fd20000000000 */
.L_x_25067:
[----:B------:R-:W-:Y:S05]  /*15330*/  BSYNC.RECONVERGENT B0 ;  /* 0x0000000000007941 */ /* 0x000fea0003800200 */
.L_x_25065:
[----:B------:R-:W-:-:S04]  /*15340*/  SHF.R.U32.HI R3, RZ, 0x18, R16 ;  /* 0x00000018ff037819 */ /* 0x000fc80000011610 */
[----:B------:R-:W-:-:S05]  /*15350*/  LOP3.LUT R3, R0, 0x80, R3, 0xf8, !PT ;  /* 0x0000008000037812 */ /* 0x000fca00078ef803 */
[----:B------:R0:W-:Y:S01]  /*15360*/  STG.E.U8 desc[UR36][R4.64], R3 ;  /* 0x0000000304007986 */ /* 0x0001e2000c101124 */
[----:B------:R-:W-:Y:S05]  /*15370*/  BRA `(.L_x_25038) ;  /* 0x0000000000087947 */ /* 0x000fea0003800000 */
.L_x_25059:
[----:B------:R-:W-:-:S05]  /*15380*/  F2FP.BF16.F32.PACK_AB R16, RZ, R16 ;  /* 0x00000010ff10723e */ /* 0x000fca00000010ff */
[----:B------:R0:W-:Y:S02]  /*15390*/  STG.E.U16 desc[UR36][R4.64], R16 ;  /* 0x0000001004007986 */ /* 0x0001e4000c101524 */
.L_x_25038:
[----:B------:R-:W-:-:S07]  /*153a0*/  VIADD R37, R37, 0x80 ;  /* 0x0000008025257836 */ /* 0x000fce0000000000 */
.L_x_24997:
[----:B------:R-:W-:Y:S05]  /*153b0*/  BSYNC.RECONVERGENT B7 ;  /* 0x0000000000077941 */ /* 0x000fea0003800200 */
.L_x_24958:
        /* <DEDUP_REMOVED lines=22> */
.L_x_25071:
[----:B------:R-:W0:Y:S02]  /*15520*/  F2I.S64.TRUNC R38, R38 ;  /* 0x0000002600267311 */ /* 0x000e24000020d900 */
[----:B0-----:R-:W-:-:S05]  /*15530*/  IMAD.MOV.U32 R5, RZ, RZ, R38 ;  /* 0x000000ffff057224 */ /* 0x001fca00078e0026 */
[----:B------:R-:W-:Y:S01]  /*15540*/  STG.E.U8 desc[UR36][R2.64], R5 ;  /* 0x0000000502007986 */ /* 0x000fe2000c101124 */
[----:B------:R-:W-:Y:S05]  /*15550*/  EXIT ;  /* 0x000000000000794d */ /* 0x000fea0003800000 */
.L_x_25070:
        /* <DEDUP_REMOVED lines=9> */
.L_x_25074:
[----:B------:R-:W0:Y:S02]  /*155f0*/  F2I.FTZ.TRUNC.NTZ R5, R38 ;  /* 0x0000002600057305 */ /* 0x000e24000021f100 */
[----:B0-----:R-:W-:Y:S01]  /*15600*/  STG.E desc[UR36][R2.64], R5 ;  /* 0x0000000502007986 */ /* 0x001fe2000c101924 */
[----:B------:R-:W-:Y:S05]  /*15610*/  EXIT ;  /* 0x000000000000794d */ /* 0x000fea0003800000 */
.L_x_25073:
[----:B------:R-:W0:Y:S02]  /*15620*/  F2I.FTZ.TRUNC.NTZ R5, R38 ;  /* 0x0000002600057305 */ /* 0x000e24000021f100 */
[----:B0-----:R-:W-:Y:S01]  /*15630*/  STG.E.U16 desc[UR36][R2.64], R5 ;  /* 0x0000000502007986 */ /* 0x001fe2000c101524 */
[----:B------:R-:W-:Y:S05]  /*15640*/  EXIT ;  /* 0x000000000000794d */ /* 0x000fea0003800000 */
.L_x_25069:
        /* <DEDUP_REMOVED lines=8> */
.L_x_25076:
[----:B------:R-:W-:-:S05]  /*156d0*/  F2FP.F16.F32.PACK_AB R38, RZ, R38 ;  /* 0x00000026ff26723e */ /* 0x000fca00000000ff */
[----:B------:R-:W-:Y:S01]  /*156e0*/  STG.E.U16 desc[UR36][R2.64], R38 ;  /* 0x0000002602007986 */ /* 0x000fe2000c101524 */
[----:B------:R-:W-:Y:S05]  /*156f0*/  EXIT ;  /* 0x000000000000794d */ /* 0x000fea0003800000 */
.L_x_25075:
        /* <DEDUP_REMOVED lines=9> */
.L_x_25078:
[----:B------:R-:W-:-:S04]  /*15790*/  F2FP.F16.F32.PACK_AB R5, RZ, R38 ;  /* 0x00000026ff05723e */ /* 0x000fc800000000ff */
[----:B------:R-:W-:-:S05]  /*157a0*/  PRMT R5, R5, 0x5410, RZ ;  /* 0x0000541005057816 */ /* 0x000fca00000000ff */
[----:B------:R-:W-:Y:S01]  /*157b0*/  STG.E desc[UR36][R2.64], R5 ;  /* 0x0000000502007986 */ /* 0x000fe2000c101924 */
[----:B------:R-:W-:Y:S05]  /*157c0*/  EXIT ;  /* 0x000000000000794d */ /* 0x000fea0003800000 */
.L_x_25077:
[----:B------:R-:W-:-:S06]  /*157d0*/  FMUL.FTZ R4, R38, 1 ;  /* 0x3f80000026047820 */ /* 0x000fcc0000410000 */
[----:B------:R-:W0:Y:S02]  /*157e0*/  F2F.F64.F32 R4, R4 ;  /* 0x0000000400047310 */ /* 0x000e240000201800 */
[----:B0-----:R-:W-:Y:S01]  /*157f0*/  STG.E.64 desc[UR36][R2.64], R4 ;  /* 0x0000000402007986 */ /* 0x001fe2000c101b24 */
[----:B------:R-:W-:Y:S05]  /*15800*/  EXIT ;  /* 0x000000000000794d */ /* 0x000fea0003800000 */
.L_x_25068:
        /* <DEDUP_REMOVED lines=13> */
.L_x_25082:
        /* <DEDUP_REMOVED lines=16> */
.L_x_25085:
[----:B------:R-:W-:-:S04]  /*159e0*/  SHF.R.U32.HI R38, RZ, 0x18, R38 ;  /* 0x00000018ff267819 */ /* 0x000fc80000011626 */
[----:B------:R-:W-:-:S04]  /*159f0*/  LOP3.LUT R5, R5, 0x80, R38, 0xf8, !PT ;  /* 0x0000008005057812 */ /* 0x000fc800078ef826 */
[----:B------:R-:W-:-:S07]  /*15a00*/  PRMT R0, R5, 0x7610, R0 ;  /* 0x0000761005007816 */ /* 0x000fce0000000000 */
.L_x_25084:
[----:B------:R-:W-:Y:S05]  /*15a10*/  BSYNC.RECONVERGENT B0 ;  /* 0x0000000000007941 */ /* 0x000fea0003800200 */
.L_x_25083:
[----:B------:R-:W-:Y:S01]  /*15a20*/  STG.E.U8 desc[UR36][R2.64], R0 ;  /* 0x0000000002007986 */ /* 0x000fe2000c101124 */
[----:B------:R-:W-:Y:S05]  /*15a30*/  EXIT ;  /* 0x000000000000794d */ /* 0x000fea0003800000 */
.L_x_25081:
        /* <DEDUP_REMOVED lines=16> */
.L_x_25088:
[----:B------:R-:W-:-:S04]  /*15b40*/  SHF.R.U32.HI R38, RZ, 0x18, R38 ;  /* 0x00000018ff267819 */ /* 0x000fc80000011626 */
[----:B------:R-:W-:-:S04]  /*15b50*/  LOP3.LUT R5, R5, 0x80, R38, 0xf8, !PT ;  /* 0x0000008005057812 */ /* 0x000fc800078ef826 */
[----:B------:R-:W-:-:S07]  /*15b60*/  PRMT R0, R5, 0x7610, R0 ;  /* 0x0000761005007816 */ /* 0x000fce0000000000 */
.L_x_25087:
[----:B------:R-:W-:Y:S05]  /*15b70*/  BSYNC.RECONVERGENT B0 ;  /* 0x0000000000007941 */ /* 0x000fea0003800200 */
.L_x_25086:
[----:B------:R-:W-:Y:S01]  /*15b80*/  STG.E.U8 desc[UR36][R2.64], R0 ;  /* 0x0000000002007986 */ /* 0x000fe2000c101124 */
[----:B------:R-:W-:Y:S05]  /*15b90*/  EXIT ;  /* 0x000000000000794d */ /* 0x000fea0003800000 */
.L_x_25080:
        /* <DEDUP_REMOVED lines=21> */
.L_x_25090:
[----:B------:R-:W0:Y:S02]  /*15cf0*/  F2I.U64.TRUNC R38, R38 ;  /* 0x0000002600267311 */ /* 0x000e24000020d800 */
[----:B0-----:R-:W-:Y:S01]  /*15d00*/  STG.E.64 desc[UR36][R2.64], R38 ;  /* 0x0000002602007986 */ /* 0x001fe2000c101b24 */
[----:B------:R-:W-:Y:S05]  /*15d10*/  EXIT ;  /* 0x000000000000794d */ /* 0x000fea0003800000 */
.L_x_25089:
[----:B------:R-:W0:Y:S02]  /*15d20*/  F2I.FTZ.U32.TRUNC.NTZ R5, R38 ;  /* 0x0000002600057305 */ /* 0x000e24000021f000 */
[----:B0-----:R-:W-:Y:S01]  /*15d30*/  STG.E desc[UR36][R2.64], R5 ;  /* 0x0000000502007986 */ /* 0x001fe2000c101924 */
[----:B------:R-:W-:Y:S05]  /*15d40*/  EXIT ;  /* 0x000000000000794d */ /* 0x000fea0003800000 */
.L_x_25079:
        /* <DEDUP_REMOVED lines=10> */
.L_x_25092:
[----:B------:R-:W-:Y:S01]  /*15df0*/  FMUL.FTZ R4, R38, 1 ;  /* 0x3f80000026047820 */ /* 0x000fe20000410000 */
[----:B------:R-:W-:-:S05]  /*15e00*/  CS2R R6, SRZ ;  /* 0x0000000000067805 */ /* 0x000fca000001ff00 */
[----:B------:R-:W0:Y:S02]  /*15e10*/  F2F.F64.F32 R4, R4 ;  /* 0x0000000400047310 */ /* 0x000e240000201800 */
[----:B0-----:R-:W-:Y:S01]  /*15e20*/  STG.E.128 desc[UR36][R2.64], R4 ;  /* 0x0000000402007986 */ /* 0x001fe2000c101d24 */
[----:B------:R-:W-:Y:S05]  /*15e30*/  EXIT ;  /* 0x000000000000794d */ /* 0x000fea0003800000 */
.L_x_25091:
[----:B------:R-:W-:-:S13]  /*15e40*/  ISETP.NE.AND P0, PT, R0, 0xf, PT ;  /* 0x0000000f0000780c */ /* 0x000fda0003f05270 */
[----:B------:R-:W-:Y:S05]  /*15e50*/  @!P0 BRA `(.L_x_25093) ;  /* 0x0000000000e08947 */ /* 0x000fea0003800000 */
[----:B------:R-:W-:-:S13]  /*15e60*/  ISETP.NE.AND P0, PT, R0, 0x17, PT ;  /* 0x000000170000780c */ /* 0x000fda0003f05270 */
[----:B------:R-:W-:Y:S05]  /*15e70*/  @!P0 BRA `(.L_x_25094) ;  /* 0x00000000008c8947 */ /* 0x000fea0003800000 */
[----:B------:R-:W-:-:S13]  /*15e80*/  ISETP.NE.AND P0, PT, R0, 0x18, PT ;  /* 0x000000180000780c */ /* 0x000fda0003f05270 */
[----:B------:R-:W-:Y:S05]  /*15e90*/  @!P0 BRA `(.L_x_25095) ;  /* 0x0000000000448947 */ /* 0x000fea0003800000 */
.L_x_25072:
        /* <DEDUP_REMOVED lines=16> */
.L_x_25096:
[----:B------:R-:W-:Y:S05]  /*15fa0*/  EXIT ;  /* 0x000000000000794d */ /* 0x000fea0003800000 */
.L_x_25095:
        /* <DEDUP_REMOVED lines=12> */
.L_x_25098:
[----:B------:R-:W-:Y:S05]  /*16070*/  BSYNC.RECONVERGENT B0 ;  /* 0x0000000000007941 */ /* 0x000fea0003800200 */
.L_x_25097:
[----:B------:R-:W-:-:S05]  /*16080*/  LOP3.LUT R5, R0, 0x80, R7, 0xf8, !PT ;  /* 0x0000008000057812 */ /* 0x000fca00078ef807 */
[----:B------:R-:W-:Y:S01]  /*16090*/  STG.E.U8 desc[UR36][R2.64], R5 ;  /* 0x0000000502007986 */ /* 0x000fe2000c101124 */
[----:B------:R-:W-:Y:S05]  /*160a0*/  EXIT ;  /* 0x000000000000794d */ /* 0x000fea0003800000 */
.L_x_25094:
        /* <DEDUP_REMOVED lines=11> */
.L_x_25100:
[----:B------:R-:W-:Y:S01]  /*16160*/  IMAD.MOV.U32 R0, RZ, RZ, 0x7f ;  /* 0x0000007fff007424 */ /* 0x000fe200078e00ff */
[----:B------:R-:W-:-:S04]  /*16170*/  ISETP.GT.U32.AND P0, PT, R4, 0x7f800000, PT ;  /* 0x7f8000000400780c */ /* 0x000fc80003f04070 */
[----:B------:R-:W-:-:S09]  /*16180*/  SEL R0, R0, 0x7c, P0 ;  /* 0x0000007c00007807 */ /* 0x000fd20000000000 */
.L_x_25101:
[----:B------:R-:W-:Y:S05]  /*16190*/  BSYNC.RECONVERGENT B0 ;  /* 0x0000000000007941 */ /* 0x000fea0003800200 */
.L_x_25099:
[----:B------:R-:W-:-:S04]  /*161a0*/  SHF.R.U32.HI R5, RZ, 0x18, R38 ;  /* 0x00000018ff057819 */ /* 0x000fc80000011626 */
[----:B------:R-:W-:-:S05]  /*161b0*/  LOP3.LUT R5, R0, 0x80, R5, 0xf8, !PT ;  /* 0x0000008000057812 */ /* 0x000fca00078ef805 */
[----:B------:R-:W-:Y:S01]  /*161c0*/  STG.E.U8 desc[UR36][R2.64], R5 ;  /* 0x0000000502007986 */ /* 0x000fe2000c101124 */
[----:B------:R-:W-:Y:S05]  /*161d0*/  EXIT ;  /* 0x000000000000794d */ /* 0x000fea0003800000 */
.L_x_25093:
[----:B------:R-:W-:-:S05]  /*161e0*/  F2FP.BF16.F32.PACK_AB R38, RZ, R38 ;  /* 0x00000026ff26723e */ /* 0x000fca00000010ff */
[----:B------:R-:W-:Y:S01]  /*161f0*/  STG.E.U16 desc[UR36][R2.64], R38 ;  /* 0x0000002602007986 */ /* 0x000fe2000c101524 */
[----:B------:R-:W-:Y:S05]  /*16200*/  EXIT ;  /* 0x000000000000794d */ /* 0x000fea0003800000 */
.L_x_25102:
        /* <DEDUP_REMOVED lines=15> */
.L_x_27254:


//--------------------- .text._ZN2at6native18elementwise_kernelILi128ELi2EZNS0_22gpu_kernel_impl_nocastIZZZNS0_49_GLOBAL__N__b919a28f_16_Normalization_cu_5c38458722batch_norm_elementwiseERKNS_6TensorES6_RKSt8optionalIS4_ESA_S6_S6_ENKUlvE0_clEvENKUlvE0_clEvEUlfffffE_EEvRNS_18TensorIteratorBaseERKT_EUliE_EEviT1_ --------------------------
	.section	.text._ZN2at6native18elementwise_kernelILi128ELi2EZNS0_22gpu_kernel_impl_nocastIZZZNS0_49_GLOBAL__N__b919a28f_16_Normalization_cu_5c38458722batch_norm_elementwiseERKNS_6TensorES6_RKSt8optionalIS4_ESA_S6_S6_ENKUlvE0_clEvENKUlvE0_clEvEUlfffffE_EEvRNS_18TensorIteratorBaseERKT_EUliE_EEviT1_,"ax",@progbits
	.align	128
        .global         _ZN2at6native18elementwise_kernelILi128ELi2EZNS0_22gpu_kernel_impl_nocastIZZZNS0_49_GLOBAL__N__b919a28f_16_Normalization_cu_5c38458722batch_norm_elementwiseERKNS_6TensorES6_RKSt8optionalIS4_ESA_S6_S6_ENKUlvE0_clEvENKUlvE0_clEvEUlfffffE_EEvRNS_18TensorIteratorBaseERKT_EUliE_EEviT1_
        .type           _ZN2at6native18elementwise_kernelILi128ELi2EZNS0_22gpu_kernel_impl_nocastIZZZNS0_49_GLOBAL__N__b919a28f_16_Normalization_cu_5c38458722batch_norm_elementwiseERKNS_6TensorES6_RKSt8optionalIS4_ESA_S6_S6_ENKUlvE0_clEvENKUlvE0_clEvEUlfffffE_EEvRNS_18TensorIteratorBaseERKT_EUliE_EEviT1_,@function
        .size           _ZN2at6native18elementwise_kernelILi128ELi2EZNS0_22gpu_kernel_impl_nocastIZZZNS0_49_GLOBAL__N__b919a28f_16_Normalization_cu_5c38458722batch_norm_elementwiseERKNS_6TensorES6_RKSt8optionalIS4_ESA_S6_S6_ENKUlvE0_clEvENKUlvE0_clEvEUlfffffE_EEvRNS_18TensorIteratorBaseERKT_EUliE_EEviT1_,(.L_x_27255 - _ZN2at6native18elementwise_kernelILi128ELi2EZNS0_22gpu_kernel_impl_nocastIZZZNS0_49_GLOBAL__N__b919a28f_16_Normalization_cu_5c38458722batch_norm_elementwiseERKNS_6TensorES6_RKSt8optionalIS4_ESA_S6_S6_ENKUlvE0_clEvENKUlvE0_clEvEUlfffffE_EEvRNS_18TensorIteratorBaseERKT_EUliE_EEviT1_)
        .other          _ZN2at6native18elementwise_kernelILi128ELi2EZNS0_22gpu_kernel_impl_nocastIZZZNS0_49_GLOBAL__N__b919a28f_16_Normalization_cu_5c38458722batch_norm_elementwiseERKNS_6TensorES6_RKSt8optionalIS4_ESA_S6_S6_ENKUlvE0_clEvENKUlvE0_clEvEUlfffffE_EEvRNS_18TensorIteratorBaseERKT_EUliE_EEviT1_,@"STO_CUDA_ENTRY STV_DEFAULT"
_ZN2at6native18elementwise_kernelILi128ELi2EZNS0_22gpu_kernel_impl_nocastIZZZNS0_49_GLOBAL__N__b919a28f_16_Normalization_cu_5c38458722batch_norm_elementwiseERKNS_6TensorES6_RKSt8optionalIS4_ESA_S6_S6_ENKUlvE0_clEvENKUlvE0_clEvEUlfffffE_EEvRNS_18TensorIteratorBaseERKT_EUliE_EEviT1_:
.text._ZN2at6native18elementwise_kernelILi128ELi2EZNS0_22gpu_kernel_impl_nocastIZZZNS0_49_GLOBAL__N__b919a28f_16_Normalization_cu_5c38458722batch_norm_elementwiseERKNS_6TensorES6_RKSt8optionalIS4_ESA_S6_S6_ENKUlvE0_clEvENKUlvE0_clEvEUlfffffE_EEvRNS_18TensorIteratorBaseERKT_EUliE_EEviT1_:
        /* <DEDUP_REMOVED lines=15> */
[----:B------:R-:W2:Y:S08]  /*00f0*/  LDC.64 R4, c[0x0][0x720] ;  /* 0x0001c800ff047b82 */ /* 0x000eb00000000a00 */
[----:B------:R-:W3:Y:S01]  /*0100*/  LDC.64 R6, c[0x0][0x728] ;  /* 0x0001ca00ff067b82 */ /* 0x000ee20000000a00 */
[----:B0-----:R-:W4:Y:S07]  /*0110*/  LDG.E R2, desc[UR6][R2.64] ;  /* 0x0000000602027981 */ /* 0x001f2e000c1e1900 */
[----:B------:R-:W0:Y:S01]  /*0120*/  LDC.64 R10, c[0x0][0x738] ;  /* 0x0001ce00ff0a7b82 */ /* 0x000e220000000a00 */
[----:B-1----:R-:W4:Y:S04]  /*0130*/  LDG.E R9, desc[UR6][R8.64] ;  /* 0x0000000608097981 */ /* 0x002f28000c1e1900 */
[----:B--2---:R-:W2:Y:S04]  /*0140*/  LDG.E R4, desc[UR6][R4.64] ;  /* 0x0000000604047981 */ /* 0x004ea8000c1e1900 */
[----:B---3--:R-:W3:Y:S04]  /*0150*/  LDG.E R6, desc[UR6][R6.64] ;  /* 0x0000000606067981 */ /* 0x008ee8000c1e1900 */
[----:B0-----:R-:W3:Y:S01]  /*0160*/  LDG.E R11, desc[UR6][R10.64] ;  /* 0x000000060a0b7981 */ /* 0x001ee2000c1e1900 */
[----:B------:R-:W0:Y:S01]  /*0170*/  LDC.64 R12, c[0x0][0x710] ;  /* 0x0001c400ff0c7b82 */ /* 0x000e220000000a00 */
[----:B------:R-:W-:Y:S01]  /*0180*/  IADD3 R21, PT, PT, R21, 0x80, RZ ;  /* 0x0000008015157810 */ /* 0x000fe20007ffe0ff */
[----:B----4-:R-:W-:-:S04]  /*0190*/  FADD.FTZ R15, R2, -R9 ;  /* 0x80000009020f7221 */ /* 0x010fc80000010000 */
[----:B--2---:R-:W-:-:S04]  /*01a0*/  FMUL.FTZ R15, R4, R15 ;  /* 0x0000000f040f7220 */ /* 0x004fc80000410000 */
[----:B---3--:R-:W-:-:S05]  /*01b0*/  FFMA.FTZ R15, R11, R15, R6 ;  /* 0x0000000f0b0f7223 */ /* 0x008fca0000010006 */
[----:B0-----:R0:W-:Y:S02]  /*01c0*/  STG.E desc[UR6][R12.64], R15 ;  /* 0x0000000f0c007986 */ /* 0x0011e4000c101906 */
.L_x_25105:
[----:B------:R-:W-:Y:S05]  /*01d0*/  BSYNC.RECONVERGENT B0 ;  /* 0x0000000000007941 */ /* 0x000fea0003800200 */
.L_x_25104:
[----:B------:R-:W-:-:S13]  /*01e0*/  ISETP.GE.AND P0, PT, R21, UR4, PT ;  /* 0x0000000415007c0c */ /* 0x000fda000bf06270 */
[----:B------:R-:W-:Y:S05]  /*01f0*/  @P0 EXIT ;  /* 0x000000000000094d */ /* 0x000fea0003800000 */
[----:B------:R-:W1:Y:S08]  /*0200*/  LDC.64 R2, c[0x0][0x718] ;  /* 0x0001c600ff027b82 */ /* 0x000e700000000a00 */
[----:B------:R-:W2:Y:S08]  /*0210*/  LDC.64 R8, c[0x0][0x730] ;  /* 0x0001cc00ff087b82 */ /* 0x000eb00000000a00 */
[----:B------:R-:W3:Y:S08]  /*0220*/  LDC.64 R4, c[0x0][0x720] ;  /* 0x0001c800ff047b82 */ /* 0x000ef00000000a00 */
[----:B------:R-:W4:Y:S01]  /*0230*/  LDC.64 R6, c[0x0][0x728] ;  /* 0x0001ca00ff067b82 */ /* 0x000f220000000a00 */
[----:B-1----:R-:W5:Y:S07]  /*0240*/  LDG.E R2, desc[UR6][R2.64] ;  /* 0x0000000602027981 */ /* 0x002f6e000c1e1900 */
[----:B------:R-:W1:Y:S01]  /*0250*/  LDC.64 R10, c[0x0][0x738] ;  /* 0x0001ce00ff0a7b82 */ /* 0x000e620000000a00 */
[----:B--2---:R-:W5:Y:S04]  /*0260*/  LDG.E R9, desc[UR6][R8.64] ;  /* 0x0000000608097981 */ /* 0x004f68000c1e1900 */
[----:B---3--:R-:W2:Y:S04]  /*0270*/  LDG.E R4, desc[UR6][R4.64] ;  /* 0x0000000604047981 */ /* 0x008ea8000c1e1900 */
[----:B----4-:R-:W3:Y:S04]  /*0280*/  LDG.E R6, desc[UR6][R6.64] ;  /* 0x0000000606067981 */ /* 0x010ee8000c1e1900 */
[----:B-1----:R-:W3:Y:S01]  /*0290*/  LDG.E R11, desc[UR6][R10.64] ;  /* 0x000000060a0b7981 */ /* 0x002ee2000c1e1900 */
[----:B0-----:R-:W0:Y:S01]  /*02a0*/  LDC.64 R12, c[0x0][0x710] ;  /* 0x0001c400ff0c7b82 */ /* 0x001e220000000a00 */
[----:B-----5:R-:W-:-:S04]  /*02b0*/  FADD.FTZ R15, R2, -R9 ;  /* 0x80000009020f7221 */ /* 0x020fc80000010000 */
[----:B--2---:R-:W-:-:S04]  /*02c0*/  FMUL.FTZ R15, R4, R15 ;  /* 0x0000000f040f7220 */ /* 0x004fc80000410000 */
[----:B---3--:R-:W-:-:S05]  /*02d0*/  FFMA.FTZ R15, R11, R15, R6 ;  /* 0x0000000f0b0f7223 */ /* 0x008fca0000010006 */
[----:B0-----:R-:W-:Y:S01]  /*02e0*/  STG.E desc[UR6][R12.64], R15 ;  /* 0x0000000f0c007986 */ /* 0x001fe2000c101906 */
[----:B------:R-:W-:Y:S05]  /*02f0*/  EXIT ;  /* 0x000000000000794d */ /* 0x000fea0003800000 */
.L_x_25103:
        /* <DEDUP_REMOVED lines=431> */
.L_x_25108:
[----:B------:R-:W0:Y:S01]  /*1df0*/  LDCU.128 UR16, c[0x0][0x730] ;  /* 0x0000e600ff1077ac */ /* 0x000e220008000c00 */
[----:B------:R-:W1:Y:S01]  /*1e00*/  LDCU.128 UR8, c[0x0][0x710] ;  /* 0x0000e200ff0877ac */ /* 0x000e620008000c00 */
[----:B------:R-:W2:Y:S01]  /*1e10*/  LDCU.128 UR12, c[0x0][0x720] ;  /* 0x0000e400ff0c77ac */ /* 0x000ea20008000c00 */
[----:B0-----:R-:W-:Y:S02]  /*1e20*/  IADD3 R6, P3, PT, R17, UR16, RZ ;  /* 0x0000001011067c10 */ /* 0x001fe4000ff7e0ff */
[----:B-1----:R-:W-:Y:S02]  /*1e30*/  IADD3 R2, P0, PT, R14, UR10, RZ ;  /* 0x0000000a0e027c10 */ /* 0x002fe4000ff1e0ff */
[----:B------:R-:W-:Y:S02]  /*1e40*/  IADD3.X R7, PT, PT, RZ, UR17, RZ, P3, !PT ;  /* 0x00000011ff077c10 */ /* 0x000fe40009ffe4ff */
[----:B--2---:R-:W-:Y:S02]  /*1e50*/  IADD3 R4, P1, PT, R19, UR12, RZ ;  /* 0x0000000c13047c10 */ /* 0x004fe4000ff3e0ff */
[----:B------:R-:W-:-:S02]  /*1e60*/  IADD3.X R3, PT, PT, RZ, UR11, RZ, P0, !PT ;  /* 0x0000000bff037c10 */ /* 0x000fc400087fe4ff */
[----:B------:R-:W-:Y:S01]  /*1e70*/  IADD3 R16, P0, PT, R16, UR18, RZ ;  /* 0x0000001210107c10 */ /* 0x000fe2000ff1e0ff */
[----:B------:R-:W2:Y:S01]  /*1e80*/  LDG.E R7, desc[UR6][R6.64] ;  /* 0x0000000606077981 */ /* 0x000ea2000c1e1900 */
[----:B------:R-:W-:Y:S02]  /*1e90*/  IADD3 R18, P2, PT, R18, UR14, RZ ;  /* 0x0000000e12127c10 */ /* 0x000fe4000ff5e0ff */
[----:B------:R-:W-:Y:S01]  /*1ea0*/  IADD3.X R5, PT, PT, RZ, UR13, RZ, P1, !PT ;  /* 0x0000000dff057c10 */ /* 0x000fe20008ffe4ff */
[----:B------:R-:W2:Y:S01]  /*1eb0*/  LDG.E R2, desc[UR6][R2.64] ;  /* 0x0000000602027981 */ /* 0x000ea2000c1e1900 */
[----:B------:R-:W-:Y:S02]  /*1ec0*/  IADD3.X R17, PT, PT, RZ, UR19, RZ, P0, !PT ;  /* 0x00000013ff117c10 */ /* 0x000fe400087fe4ff */
[----:B------:R-:W-:Y:S01]  /*1ed0*/  IADD3.X R19, PT, PT, RZ, UR15, RZ, P2, !PT ;  /* 0x0000000fff137c10 */ /* 0x000fe200097fe4ff */
[----:B------:R-:W3:Y:S04]  /*1ee0*/  LDG.E R4, desc[UR6][R4.64] ;  /* 0x0000000604047981 */ /* 0x000ee8000c1e1900 */
[----:B------:R-:W4:Y:S04]  /*1ef0*/  LDG.E R18, desc[UR6][R18.64] ;  /* 0x0000000612127981 */ /* 0x000f28000c1e1900 */
[----:B------:R-:W4:Y:S01]  /*1f00*/  LDG.E R17, desc[UR6][R16.64] ;  /* 0x0000000610117981 */ /* 0x000f22000c1e1900 */
[----:B------:R-:W-:-:S02]  /*1f10*/  IADD3 R8, P0, PT, R15, UR8, RZ ;  /* 0x000000080f087c10 */ /* 0x000fc4000ff1e0ff */
[----:B------:R-:W-:Y:S01]  /*1f20*/  IADD3 R21, PT, PT, R21, 0x80, RZ ;  /* 0x0000008015157810 */ /* 0x000fe20007ffe0ff */
[----:B--2---:R-:W-:-:S04]  /*1f30*/  FADD.FTZ R9, R2, -R7 ;  /* 0x8000000702097221 */ /* 0x004fc80000010000 */
[----:B---3--:R-:W-:Y:S01]  /*1f40*/  FMUL.FTZ R10, R4, R9 ;  /* 0x00000009040a7220 */ /* 0x008fe20000410000 */
[----:B------:R-:W-:-:S03]  /*1f50*/  IADD3.X R9, PT, PT, RZ, UR9, RZ, P0, !PT ;  /* 0x00000009ff097c10 */ /* 0x000fc600087fe4ff */
[----:B----4-:R-:W-:-:S05]  /*1f60*/  FFMA.FTZ R3, R17, R10, R18 ;  /* 0x0000000a11037223 */ /* 0x010fca0000010012 */
[----:B------:R0:W-:Y:S02]  /*1f70*/  STG.E desc[UR6][R8.64], R3 ;  /* 0x0000000308007986 */ /* 0x0001e4000c101906 */
.L_x_25107:
[----:B------:R-:W-:Y:S05]  /*1f80*/  BSYNC.RECONVERGENT B0 ;  /* 0x0000000000007941 */ /* 0x000fea0003800200 */
.L_x_25106:
[----:B------:R-:W-:-:S13]  /*1f90*/  ISETP.GE.AND P0, PT, R21, UR4, PT ;  /* 0x0000000415007c0c */ /* 0x000fda000bf06270 */
[----:B------:R-:W-:Y:S05]  /*1fa0*/  @P0 EXIT ;  /* 0x000000000000094d */ /* 0x000fea0003800000 */
[----:B------:R-:W1:Y:S01]  /*1fb0*/  LDCU.64 UR4, c[0x0][0x390] ;  /* 0x00007200ff0477ac */ /* 0x000e620008000a00 */
[----:B------:R-:W-:Y:S01]  /*1fc0*/  HFMA2 R2, -RZ, RZ, 0, 0 ;  /* 0x00000000ff027431 */ /* 0x000fe200000001ff */
[----:B0-----:R-:W-:Y:S01]  /*1fd0*/  MOV R3, R21 ;  /* 0x0000001500037202 */ /* 0x001fe20000000f00 */
        /* <DEDUP_REMOVED lines=421> */
.L_x_25109:
        /* <DEDUP_REMOVED lines=18> */
[----:B------:R-:W-:-:S04]  /*3b50*/  IADD3 R2, P0, PT, R3, UR8, RZ ;  /* 0x0000000803027c10 */ /* 0x000fc8000ff1e0ff */
[----:B------:R-:W-:Y:S01]  /*3b60*/  IADD3.X R3, PT, PT, RZ, UR9, RZ, P0, !PT ;  /* 0x00000009ff037c10 */ /* 0x000fe200087fe4ff */
[----:B--2---:R-:W-:-:S04]  /*3b70*/  FADD.FTZ R15, R6, -R11 ;  /* 0x8000000b060f7221 */ /* 0x004fc80000010000 */
[----:B---3--:R-:W-:-:S04]  /*3b80*/  FMUL.FTZ R15, R8, R15 ;  /* 0x0000000f080f7220 */ /* 0x008fc80000410000 */
[----:B----4-:R-:W-:-:S05]  /*3b90*/  FFMA.FTZ R15, R13, R15, R4 ;  /* 0x0000000f0d0f7223 */ /* 0x010fca0000010004 */
[----:B------:R-:W-:Y:S01]  /*3ba0*/  STG.E desc[UR6][R2.64], R15 ;  /* 0x0000000f02007986 */ /* 0x000fe2000c101906 */
[----:B------:R-:W-:Y:S05]  /*3bb0*/  EXIT ;  /* 0x000000000000794d */ /* 0x000fea0003800000 */
.L_x_25110:
        /* <DEDUP_REMOVED lines=12> */
.L_x_27255:


//--------------------- .text._ZN2at6native27unrolled_elementwise_kernelIZZZNS0_49_GLOBAL__N__b919a28f_16_Normalization_cu_5c38458722batch_norm_elementwiseERKNS_6TensorES5_RKSt8optionalIS3_ES9_S5_S5_ENKUlvE0_clEvENKUlvE0_clEvEUlfffffE_St5arrayIPcLm6EELi4E23TrivialOffsetCalculatorILi5EjESG_ILi1EjENS0_6memory15LoadWithoutCastENSJ_16StoreWithoutCastEEEviT_T0_T2_T3_T4_T5_ --------------------------
	.section	.text._ZN2at6native27unrolled_elementwise_kernelIZZZNS0_49_GLOBAL__N__b919a28f_16_Normalization_cu_5c38458722batch_norm_elementwiseERKNS_6TensorES5_RKSt8optionalIS3_ES9_S5_S5_ENKUlvE0_clEvENKUlvE0_clEvEUlfffffE_St5arrayIPcLm6EELi4E23TrivialOffsetCalculatorILi5EjESG_ILi1EjENS0_6memory15LoadWithoutCastENSJ_16StoreWithoutCastEEEviT_T0_T2_T3_T4_T5_,"ax",@progbits
	.align	128
        .global         _ZN2at6native27unrolled_elementwise_kernelIZZZNS0_49_GLOBAL__N__b919a28f_16_Normalization_cu_5c38458722batch_norm_elementwiseERKNS_6TensorES5_RKSt8optionalIS3_ES9_S5_S5_ENKUlvE0_clEvENKUlvE0_clEvEUlfffffE_St5arrayIPcLm6EELi4E23TrivialOffsetCalculatorILi5EjESG_ILi1EjENS0_6memory15LoadWithoutCastENSJ_16StoreWithoutCastEEEviT_T0_T2_T3_T4_T5_
        .type           _ZN2at6native27unrolled_elementwise_kernelIZZZNS0_49_GLOBAL__N__b919a28f_16_Normalization_cu_5c38458722batch_norm_elementwiseERKNS_6TensorES5_RKSt8optionalIS3_ES9_S5_S5_ENKUlvE0_clEvENKUlvE0_clEvEUlfffffE_St5arrayIPcLm6EELi4E23TrivialOffsetCalculatorILi5EjESG_ILi1EjENS0_6memory15LoadWithoutCastENSJ_16StoreWithoutCastEEEviT_T0_T2_T3_T4_T5_,@function
        .size           _ZN2at6native27unrolled_elementwise_kernelIZZZNS0_49_GLOBAL__N__b919a28f_16_Normalization_cu_5c38458722batch_norm_elementwiseERKNS_6TensorES5_RKSt8optionalIS3_ES9_S5_S5_ENKUlvE0_clEvENKUlvE0_clEvEUlfffffE_St5arrayIPcLm6EELi4E23TrivialOffsetCalculatorILi5EjESG_ILi1EjENS0_6memory15LoadWithoutCastENSJ_16StoreWithoutCastEEEviT_T0_T2_T3_T4_T5_,(.L_x_27256 - _ZN2at6native27unrolled_elementwise_kernelIZZZNS0_49_GLOBAL__N__b919a28f_16_Normalization_cu_5c38458722batch_norm_elementwiseERKNS_6TensorES5_RKSt8optionalIS3_ES9_S5_S5_ENKUlvE0_clEvENKUlvE0_clEvEUlfffffE_St5arrayIPcLm6EELi4E23TrivialOffsetCalculatorILi5EjESG_ILi1EjENS0_6memory15LoadWithoutCastENSJ_16StoreWithoutCastEEEviT_T0_T2_T3_T4_T5_)
        .other          _ZN2at6native27unrolled_elementwise_kernelIZZZNS0_49_GLOBAL__N__b919a28f_16_Normalization_cu_5c38458722batch_norm_elementwiseERKNS_6TensorES5_RKSt8optionalIS3_ES9_S5_S5_ENKUlvE0_clEvENKUlvE0_clEvEUlfffffE_St5arrayIPcLm6EELi4E23TrivialOffsetCalculatorILi5EjESG_ILi1EjENS0_6memory15LoadWithoutCastENSJ_16StoreWithoutCastEEEviT_T0_T2_T3_T4_T5_,@"STO_CUDA_ENTRY STV_DEFAULT"
_ZN2at6native27unrolled_elementwise_kernelIZZZNS0_49_GLOBAL__N__b919a28f_16_Normalization_cu_5c38458722batch_norm_elementwiseERKNS_6TensorES5_RKSt8optionalIS3_ES9_S5_S5_ENKUlvE0_clEvENKUlvE0_clEvEUlfffffE_St5arrayIPcLm6EELi4E23TrivialOffsetCalculatorILi5EjESG_ILi1EjENS0_6memory15LoadWithoutCastENSJ_16StoreWithoutCastEEEviT_T0_T2_T3_T4_T5_:
.text._ZN2at6native27unrolled_elementwise_kernelIZZZNS0_49_GLOBAL__N__b919a28f_16_Normalization_cu_5c38458722batch_norm_elementwiseERKNS_6TensorES5_RKSt8optionalIS3_ES9_S5_S5_ENKUlvE0_clEvENKUlvE0_clEvEUlfffffE_St5arrayIPcLm6EELi4E23TrivialOffsetCalculatorILi5EjESG_ILi1EjENS0_6memory15LoadWithoutCastENSJ_16StoreWithoutCastEEEviT_T0_T2_T3_T4_T5_:
        /* <DEDUP_REMOVED lines=19> */
[----:B------:R-:W2:Y:S01]  /*0130*/  @!P1 LDC.64 R24, c[0x0][0x3b0] ;  /* 0x0000ec00ff189b82 */ /* 0x000ea20000000a00 */
[----:B---3--:R-:W-:-:S04]  /*0140*/  @!P1 IMAD.WIDE.U32 R26, R11, 0x4, R8 ;  /* 0x000000040b1a9825 */ /* 0x008fc800078e0008 */
[----:B------:R-:W-:Y:S02]  /*0150*/  HFMA2 R8, -RZ, RZ, 0, 0 ;  /* 0x00000000ff087431 */ /* 0x000fe400000001ff */
[C---:B----4-:R-:W-:Y:S01]  /*0160*/  @!P1 IMAD.WIDE.U32 R20, R11.reuse, 0x4, R20 ;  /* 0x000000040b149825 */ /* 0x050fe200078e0014 */
[----:B-1----:R1:W3:Y:S01]  /*0170*/  @!P1 LDG.E R18, desc[UR4][R26.64] ;  /* 0x000000041a129981 */ /* 0x0022e2000c1e1900 */
[----:B------:R-:W4:Y:S02]  /*0180*/  LDC.64 R28, c[0x0][0x3a0] ;  /* 0x0000e800ff1c7b82 */ /* 0x000f240000000a00 */
[C---:B-----5:R-:W-:Y:S01]  /*0190*/  @!P1 IMAD.WIDE.U32 R16, R11.reuse, 0x4, R16 ;  /* 0x000000040b109825 */ /* 0x060fe200078e0010 */
[----:B------:R-:W-:Y:S01]  /*01a0*/  MOV R10, RZ ;  /* 0x000000ff000a7202 */ /* 0x000fe20000000f00 */
[----:B------:R5:W3:Y:S01]  /*01b0*/  @!P1 LDG.E R8, desc[UR4][R20.64] ;  /* 0x0000000414089981 */ /* 0x000ae2000c1e1900 */
[----:B------:R-:W-:Y:S01]  /*01c0*/  @!P0 LEA R9, R0, R23, 0x9 ;  /* 0x0000001700098211 */ /* 0x000fe200078e48ff */
[----:B0-----:R-:W-:-:S02]  /*01d0*/  @!P1 IMAD.WIDE.U32 R12, R11, 0x4, R12 ;  /* 0x000000040b0c9825 */ /* 0x001fc400078e000c */
[----:B------:R0:W3:Y:S01]  /*01e0*/  @!P1 LDG.E R7, desc[UR4][R16.64] ;  /* 0x0000000410079981 */ /* 0x0000e2000c1e1900 */
[----:B-1----:R-:W1:Y:S01]  /*01f0*/  LDC.64 R26, c[0x0][0x3a8] ;  /* 0x0000ea00ff1a7b82 */ /* 0x002e620000000a00 */
[----:B--2---:R-:W-:Y:S02]  /*0200*/  @!P0 IMAD.WIDE.U32 R14, R9, 0x4, R14 ;  /* 0x00000004090e8825 */ /* 0x004fe400078e000e */
[----:B------:R2:W3:Y:S01]  /*0210*/  @!P1 LDG.E R10, desc[UR4][R12.64] ;  /* 0x000000040c0a9981 */ /* 0x0004e2000c1e1900 */
[----:B-----5:R-:W-:-:S04]  /*0220*/  CS2R R20, SRZ ;  /* 0x0000000000147805 */ /* 0x020fc8000001ff00 */
[----:B0-----:R-:W0:Y:S01]  /*0230*/  @!P0 LDC.64 R16, c[0x0][0x3b0] ;  /* 0x0000ec00ff108b82 */ /* 0x001e220000000a00 */
[----:B------:R-:W-:Y:S01]  /*0240*/  @!P1 IMAD.WIDE.U32 R24, R11, 0x4, R24 ;  /* 0x000000040b189825 */ /* 0x000fe200078e0018 */
[----:B------:R5:W3:Y:S01]  /*0250*/  @!P0 LDG.E R20, desc[UR4][R14.64] ;  /* 0x000000040e148981 */ /* 0x000ae2000c1e1900 */
[----:B--2---:R-:W-:Y:S02]  /*0260*/  CS2R R12, SRZ ;  /* 0x00000000000c7805 */ /* 0x004fe4000001ff00 */
[----:B------:R-:W-:-:S04]  /*0270*/  @!P0 IADD3 R23, PT, PT, R23, 0x80, RZ ;  /* 0x0000008017178810 */ /* 0x000fc80007ffe0ff */
[----:B------:R2:W3:Y:S01]  /*0280*/  @!P1 LDG.E R13, desc[UR4][R24.64] ;  /* 0x00000004180d9981 */ /* 0x0004e2000c1e1900 */
[----:B-----5:R-:W5:Y:S01]  /*0290*/  LDC.64 R14, c[0x0][0x390] ;  /* 0x0000e400ff0e7b82 */ /* 0x020f620000000a00 */
[----:B------:R-:W-:Y:S01]  /*02a0*/  ISETP.GE.AND P1, PT, R23, R2, PT ;  /* 0x000000021700720c */ /* 0x000fe20003f26270 */
[----:B------:R-:W-:Y:S02]  /*02b0*/  HFMA2 R11, -RZ, RZ, 0, 0 ;  /* 0x00000000ff0b7431 */ /* 0x000fe400000001ff */
[----:B------:R-:W-:-:S04]  /*02c0*/  @!P0 IMAD.WIDE.U32 R4, R9, 0x4, R4 ;  /* 0x0000000409048825 */ /* 0x000fc800078e0004 */
[C---:B-1----:R-:W-:Y:S01]  /*02d0*/  @!P0 IMAD.WIDE.U32 R26, R9.reuse, 0x4, R26 ;  /* 0x00000004091a8825 */ /* 0x042fe200078e001a */
[----:B------:R1:W3:Y:S01]  /*02e0*/  @!P0 LDG.E R11, desc[UR4][R4.64] ;  /* 0x00000004040b8981 */ /* 0x0002e2000c1e1900 */
[----:B--2---:R-:W2:Y:S02]  /*02f0*/  LDC.64 R24, c[0x0][0x398] ;  /* 0x0000e600ff187b82 */ /* 0x004ea40000000a00 */
[C---:B----4-:R-:W-:Y:S01]  /*0300*/  @!P0 IMAD.WIDE.U32 R28, R9.reuse, 0x4, R28 ;  /* 0x00000004091c8825 */ /* 0x050fe200078e001c */
[----:B------:R4:W3:Y:S03]  /*0310*/  @!P0 LDG.E R21, desc[UR4][R26.64] ;  /* 0x000000041a158981 */ /* 0x0008e6000c1e1900 */
[----:B0-----:R-:W-:Y:S01]  /*0320*/  @!P0 IMAD.WIDE.U32 R16, R9, 0x4, R16 ;  /* 0x0000000409108825 */ /* 0x001fe200078e0010 */
[----:B------:R-:W-:Y:S02]  /*0330*/  @!P1 LEA R9, R0, R23, 0x9 ;  /* 0x0000001700099211 */ /* 0x000fe400078e48ff */
[----:B-1----:R-:W-:-:S02]  /*0340*/  CS2R R4, SRZ ;  /* 0x0000000000047805 */ /* 0x002fc4000001ff00 */
[----:B------:R0:W3:Y:S01]  /*0350*/  @!P0 LDG.E R12, desc[UR4][R16.64] ;  /* 0x00000004100c8981 */ /* 0x0000e2000c1e1900 */
[----:B----4-:R-:W1:Y:S01]  /*0360*/  LDC.64 R26, c[0x0][0x3a8] ;  /* 0x0000ea00ff1a7b82 */ /* 0x010e620000000a00 */
[----:B-----5:R-:W-:Y:S02]  /*0370*/  @!P1 IMAD.WIDE.U32 R14, R9, 0x4, R14 ;  /* 0x00000004090e9825 */ /* 0x020fe400078e000e */
[----:B------:R4:W5:Y:S01]  /*0380*/  @!P0 LDG.E R5, desc[UR4][R28.64] ;  /* 0x000000041c058981 */ /* 0x000962000c1e1900 */
[----:B------:R-:W-:-:S03]  /*0390*/  @!P1 IADD3 R23, PT, PT, R23, 0x80, RZ ;  /* 0x0000008017179810 */ /* 0x000fc60007ffe0ff */
[----:B------:R2:W5:Y:S01]  /*03a0*/  @!P1 LDG.E R19, desc[UR4][R14.64] ;  /* 0x000000040e139981 */ /* 0x000562000c1e1900 */
[----:B0-----:R-:W0:Y:S08]  /*03b0*/  @!P1 LDC.64 R16, c[0x0][0x3b0] ;  /* 0x0000ec00ff109b82 */ /* 0x001e300000000a00 */
[----:B----4-:R-:W4:Y:S01]  /*03c0*/  LDC.64 R28, c[0x0][0x3a0] ;  /* 0x0000e800ff1c7b82 */ /* 0x010f220000000a00 */
[----:B------:R-:W-:-:S07]  /*03d0*/  ISETP.GE.AND P0, PT, R23, R2, PT ;  /* 0x000000021700720c */ /* 0x000fce0003f06270 */
[----:B--2---:R-:W2:Y:S01]  /*03e0*/  LDC.64 R14, c[0x0][0x390] ;  /* 0x0000e400ff0e7b82 */ /* 0x004ea20000000a00 */
[----:B------:R-:W-:Y:S01]  /*03f0*/  MOV R22, RZ ;  /* 0x000000ff00167202 */ /* 0x000fe20000000f00 */
[----:B-1----:R-:W-:-:S04]  /*0400*/  @!P1 IMAD.WIDE.U32 R26, R9, 0x4, R26 ;  /* 0x00000004091a9825 */ /* 0x002fc800078e001a */
[C---:B------:R-:W-:Y:S01]  /*0410*/  @!P1 IMAD.WIDE.U32 R24, R9.reuse, 0x4, R24 ;  /* 0x0000000409189825 */ /* 0x040fe200078e0018 */
[----:B------:R1:W5:Y:S03]  /*0420*/  @!P1 LDG.E R22, desc[UR4][R26.64] ;  /* 0x000000041a169981 */ /* 0x000366000c1e1900 */
[C---:B0-----:R-:W-:Y:S01]  /*0430*/  @!P1 IMAD.WIDE.U32 R16, R9.reuse, 0x4, R16 ;  /* 0x0000000409109825 */ /* 0x041fe200078e0010 */
[----:B------:R0:W5:Y:S03]  /*0440*/  @!P1 LDG.E R4, desc[UR4][R24.64] ;  /* 0x0000000418049981 */ /* 0x000166000c1e1900 */
[----:B----4-:R-:W-:Y:S01]  /*0450*/  @!P1 IMAD.WIDE.U32 R28, R9, 0x4, R28 ;  /* 0x00000004091c9825 */ /* 0x010fe200078e001c */
[----:B-1----:R-:W-:-:S03]  /*0460*/  @!P0 LEA R27, R0, R23, 0x9 ;  /* 0x00000017001b8211 */ /* 0x002fc600078e48ff */
[----:B------:R-:W-:Y:S01]  /*0470*/  HFMA2 R9, -RZ, RZ, 0, 0 ;  /* 0x00000000ff097431 */ /* 0x000fe200000001ff */
[----:B0-----:R-:W0:Y:S01]  /*0480*/  LDC.64 R24, c[0x0][0x3a8] ;  /* 0x0000ea00ff187b82 */ /* 0x001e220000000a00 */
[----:B------:R1:W4:Y:S01]  /*0490*/  @!P1 LDG.E R6, desc[UR4][R28.64] ;  /* 0x000000041c069981 */ /* 0x000322000c1e1900 */
[----:B--2---:R-:W-:-:S03]  /*04a0*/  @!P0 IMAD.WIDE.U32 R14, R27, 0x4, R14 ;  /* 0x000000041b0e8825 */ /* 0x004fc600078e000e */
[----:B------:R2:W4:Y:S04]  /*04b0*/  @!P1 LDG.E R9, desc[UR4][R16.64] ;  /* 0x0000000410099981 */ /* 0x000528000c1e1900 */
[----:B------:R2:W4:Y:S01]  /*04c0*/  @!P0 LDG.E R23, desc[UR4][R14.64] ;  /* 0x000000040e178981 */ /* 0x000522000c1e1900 */
[----:B-1----:R-:W1:Y:S08]  /*04d0*/  LDC.64 R28, c[0x0][0x398] ;  /* 0x0000e600ff1c7b82 */ /* 0x002e700000000a00 */
[----:B--2---:R-:W2:Y:S08]  /*04e0*/  LDC.64 R16, c[0x0][0x3a0] ;  /* 0x0000e800ff107b82 */ /* 0x004eb00000000a00 */
[----:B------:R-:W2:Y:S01]  /*04f0*/  @!P0 LDC.64 R14, c[0x0][0x3b0] ;  /* 0x0000ec00ff0e8b82 */ /* 0x000ea20000000a00 */
[----:B0-----:R-:W-:-:S06]  /*0500*/  @!P0 IMAD.WIDE.U32 R24, R27, 0x4, R24 ;  /* 0x000000041b188825 */ /* 0x001fcc00078e0018 */
[----:B------:R-:W4:Y:S01]  /*0510*/  @!P0 LDG.E R24, desc[UR4][R24.64] ;  /* 0x0000000418188981 */ /* 0x000f22000c1e1900 */
[----:B-1----:R-:W-:-:S04]  /*0520*/  @!P0 IMAD.WIDE.U32 R28, R27, 0x4, R28 ;  /* 0x000000041b1c8825 */ /* 0x002fc800078e001c */
[C---:B--2---:R-:W-:Y:S01]  /*0530*/  @!P0 IMAD.WIDE.U32 R16, R27.reuse, 0x4, R16 ;  /* 0x000000041b108825 */ /* 0x044fe200078e0010 */
[----:B------:R-:W2:Y:S05]  /*0540*/  @!P0 LDG.E R25, desc[UR4][R28.64] ;  /* 0x000000041c198981 */ /* 0x000eaa000c1e1900 */
[----:B------:R-:W2:Y:S01]  /*0550*/  @!P0 LDG.E R16, desc[UR4][R16.64] ;  /* 0x0000000410108981 */ /* 0x000ea2000c1e1900 */
[----:B------:R-:W-:-:S05]  /*0560*/  @!P0 IMAD.WIDE.U32 R14, R27, 0x4, R14 ;  /* 0x000000041b0e8825 */ /* 0x000fca00078e000e */
[----:B------:R-:W2:Y:S01]  /*0570*/  @!P0 LDG.E R27, desc[UR4][R14.64] ;  /* 0x000000040e1b8981 */ /* 0x000ea2000c1e1900 */
[----:B------:R-:W-:Y:S01]  /*0580*/  ISETP.GE.AND P1, PT, R3, R2, PT ;  /* 0x000000020300720c */ /* 0x000fe20003f26270 */
[----:B------:R-:W-:Y:S04]  /*0590*/  BSSY.RECONVERGENT B0, `(.L_x_25111) ;  /* 0x0000024000007945 */ /* 0x000fe80003800200 */
[----:B------:R-:W-:Y:S01]  /*05a0*/  BSSY.RELIABLE B1, `(.L_x_25112) ;  /* 0x000001c000017945 */ /* 0x000fe20003800100 */
[----:B---3--:R-:W-:-:S04]  /*05b0*/  FADD.FTZ R7, -R10, R7 ;  /* 0x000000070a077221 */ /* 0x008fc80000010100 */
[----:B------:R-:W-:-:S04]  /*05c0*/  FMUL.FTZ R7, R7, R18 ;  /* 0x0000001207077220 */ /* 0x000fc80000410000 */
[----:B------:R-:W-:Y:S01]  /*05d0*/  FFMA.FTZ R13, R7, R13, R8 ;  /* 0x0000000d070d7223 */ /* 0x000fe20000010008 */
[----:B------:R-:W-:-:S04]  /*05e0*/  FADD.FTZ R20, -R21, R20 ;  /* 0x0000001415147221 */ /* 0x000fc80000010100 */
[----:B------:R-:W-:-:S04]  /*05f0*/  FMUL.FTZ R20, R20, R11 ;  /* 0x0000000b14147220 */ /* 0x000fc80000410000 */
[----:B-----5:R-:W-:Y:S01]  /*0600*/  FFMA.FTZ R5, R20, R12, R5 ;  /* 0x0000000c14057223 */ /* 0x020fe20000010005 */
[----:B------:R-:W-:-:S04]  /*0610*/  FADD.FTZ R19, -R22, R19 ;  /* 0x0000001316137221 */ /* 0x000fc80000010100 */
[----:B------:R-:W-:Y:S01]  /*0620*/  FMUL.FTZ R19, R19, R4 ;  /* 0x0000000413137220 */ /* 0x000fe20000410000 */
[----:B------:R-:W-:-:S03]  /*0630*/  MOV R4, RZ ;  /* 0x000000ff00047202 */ /* 0x000fc60000000f00 */
[----:B----4-:R-:W-:Y:S01]  /*0640*/  FFMA.FTZ R9, R19, R9, R6 ;  /* 0x0000000913097223 */ /* 0x010fe20000010006 */
[----:B------:R-:W-:-:S04]  /*0650*/  @!P0 FADD.FTZ R24, R23, -R24 ;  /* 0x8000001817188221 */ /* 0x000fc80000010000 */
[----:B--2---:R-:W-:-:S04]  /*0660*/  @!P0 FMUL.FTZ R24, R25, R24 ;  /* 0x0000001819188220 */ /* 0x004fc80000410000 */
[----:B------:R-:W-:Y:S01]  /*0670*/  @!P0 FFMA.FTZ R4, R27, R24, R16 ;  /* 0x000000181b048223 */ /* 0x000fe20000010010 */
        /* <DEDUP_REMOVED lines=14> */
.L_x_25113:
[----:B------:R-:W-:Y:S05]  /*0760*/  BSYNC.RELIABLE B1 ;  /* 0x0000000000017941 */ /* 0x000fea0003800100 */
.L_x_25112:
[----:B------:R-:W-:-:S13]  /*0770*/  ISETP.GE.AND P0, PT, R3, R2, PT ;  /* 0x000000020300720c */ /* 0x000fda0003f06270 */
[----:B0-----:R-:W0:Y:S01]  /*0780*/  @!P0 LDC.64 R6, c[0x0][0x388] ;  /* 0x0000e200ff068b82 */ /* 0x001e220000000a00 */
[----:B------:R-:W-:Y:S02]  /*0790*/  @!P0 LEA R5, R0, R3, 0x9 ;  /* 0x0000000300058211 */ /* 0x000fe400078e48ff */
[----:B------:R-:W-:-:S03]  /*07a0*/  @!P0 IADD3 R3, PT, PT, R3, 0x80, RZ ;  /* 0x0000008003038810 */ /* 0x000fc60007ffe0ff */
[----:B0-----:R-:W-:-:S05]  /*07b0*/  @!P0 IMAD.WIDE.U32 R6, R5, 0x4, R6 ;  /* 0x0000000405068825 */ /* 0x001fca00078e0006 */
[----:B------:R1:W-:Y:S02]  /*07c0*/  @!P0 STG.E desc[UR4][R6.64], R9 ;  /* 0x0000000906008986 */ /* 0x0003e4000c101904 */
.L_x_25114:
[----:B------:R-:W-:Y:S05]  /*07d0*/  BSYNC.RECONVERGENT B0 ;  /* 0x0000000000007941 */ /* 0x000fea0003800200 */
.L_x_25111:
        /* <DEDUP_REMOVED lines=8> */
.L_x_25115:
        /* <DEDUP_REMOVED lines=10> */
.L_x_27256:


//--------------------- .text._ZN2at6native29vectorized_elementwise_kernelILi2EZZZNS0_49_GLOBAL__N__b919a28f_16_Normalization_cu_5c38458722batch_norm_elementwiseERKNS_6TensorES5_RKSt8optionalIS3_ES9_S5_S5_ENKUlvE0_clEvENKUlvE0_clEvEUlfffffE_St5arrayIPcLm6EEEEviT0_T1_ --------------------------
	.section	.text._ZN2at6native29vectorized_elementwise_kernelILi2EZZZNS0_49_GLOBAL__N__b919a28f_16_Normalization_cu_5c38458722batch_norm_elementwiseERKNS_6TensorES5_RKSt8optionalIS3_ES9_S5_S5_ENKUlvE0_clEvENKUlvE0_clEvEUlfffffE_St5arrayIPcLm6EEEEviT0_T1_,"ax",@progbits
	.align	128
        .global         _ZN2at6native29vectorized_elementwise_kernelILi2EZZZNS0_49_GLOBAL__N__b919a28f_16_Normalization_cu_5c38458722batch_norm_elementwiseERKNS_6TensorES5_RKSt8optionalIS3_ES9_S5_S5_ENKUlvE0_clEvENKUlvE0_clEvEUlfffffE_St5arrayIPcLm6EEEEviT0_T1_
        .type           _ZN2at6native29vectorized_elementwise_kernelILi2EZZZNS0_49_GLOBAL__N__b919a28f_16_Normalization_cu_5c38458722batch_norm_elementwiseERKNS_6TensorES5_RKSt8optionalIS3_ES9_S5_S5_ENKUlvE0_clEvENKUlvE0_clEvEUlfffffE_St5arrayIPcLm6EEEEviT0_T1_,@function
        .size           _ZN2at6native29vectorized_elementwise_kernelILi2EZZZNS0_49_GLOBAL__N__b919a28f_16_Normalization_cu_5c38458722batch_norm_elementwiseERKNS_6TensorES5_RKSt8optionalIS3_ES9_S5_S5_ENKUlvE0_clEvENKUlvE0_clEvEUlfffffE_St5arrayIPcLm6EEEEviT0_T1_,(.L_x_27257 - _ZN2at6native29vectorized_elementwise_kernelILi2EZZZNS0_49_GLOBAL__N__b919a28f_16_Normalization_cu_5c38458722batch_norm_elementwiseERKNS_6TensorES5_RKSt8optionalIS3_ES9_S5_S5_ENKUlvE0_clEvENKUlvE0_clEvEUlfffffE_St5arrayIPcLm6EEEEviT0_T1_)
        .other          _ZN2at6native29vectorized_elementwise_kernelILi2EZZZNS0_49_GLOBAL__N__b919a28f_16_Normalization_cu_5c38458722batch_norm_elementwiseERKNS_6TensorES5_RKSt8optionalIS3_ES9_S5_S5_ENKUlvE0_clEvENKUlvE0_clEvEUlfffffE_St5arrayIPcLm6EEEEviT0_T1_,@"STO_CUDA_ENTRY STV_DEFAULT"
_ZN2at6native29vectorized_elementwise_kernelILi2EZZZNS0_49_GLOBAL__N__b919a28f_16_Normalization_cu_5c38458722batch_norm_elementwiseERKNS_6TensorES5_RKSt8optionalIS3_ES9_S5_S5_ENKUlvE0_clEvENKUlvE0_clEvEUlfffffE_St5arrayIPcLm6EEEEviT0_T1_:
.text._ZN2at6native29vectorized_elementwise_kernelILi2EZZZNS0_49_GLOBAL__N__b919a28f_16_Normalization_cu_5c38458722batch_norm_elementwiseERKNS_6TensorES5_RKSt8optionalIS3_ES9_S5_S5_ENKUlvE0_clEvENKUlvE0_clEvEUlfffffE_St5arrayIPcLm6EEEEviT0_T1_:
        /* <DEDUP_REMOVED lines=10> */
[----:B------:R-:W-:Y:S01]  /*00a0*/  CS2R R14, SRZ ;  /* 0x00000000000e7805 */ /* 0x000fe2000001ff00 */
[----:B------:R-:W-:-:S06]  /*00b0*/  HFMA2 R40, -RZ, RZ, 0, 0 ;  /* 0x00000000ff287431 */ /* 0x000fcc00000001ff */
[----:B------:R-:W2:Y:S08]  /*00c0*/  LDC.64 R6, c[0x0][0x3a8] ;  /* 0x0000ea00ff067b82 */ /* 0x000eb00000000a00 */
[----:B------:R-:W3:Y:S08]  /*00d0*/  LDC.64 R18, c[0x0][0x390] ;  /* 0x0000e400ff127b82 */ /* 0x000ef00000000a00 */
[----:B------:R-:W4:Y:S01]  /*00e0*/  LDC.64 R24, c[0x0][0x3a8] ;  /* 0x0000ea00ff187b82 */ /* 0x000f220000000a00 */
[----:B0-----:R-:W-:-:S02]  /*00f0*/  ISETP.GE.U32.AND P1, PT, R41, R2, PT ;  /* 0x000000022900720c */ /* 0x001fc40003f26070 */
[----:B------:R-:W-:Y:S02]  /*0100*/  CS2R R20, SRZ ;  /* 0x0000000000147805 */ /* 0x000fe4000001ff00 */
[----:B------:R-:W-:-:S03]  /*0110*/  MOV R3, R41 ;  /* 0x0000002900037202 */ /* 0x000fc60000000f00 */
[----:B------:R-:W0:Y:S08]  /*0120*/  LDC.64 R8, c[0x0][0x390] ;  /* 0x0000e400ff087b82 */ /* 0x000e300000000a00 */
[----:B------:R-:W5:Y:S01]  /*0130*/  LDC.64 R22, c[0x0][0x3a8] ;  /* 0x0000ea00ff167b82 */ /* 0x000f620000000a00 */
[----:B------:R-:W-:Y:S02]  /*0140*/  @!P1 IADD3 R41, PT, PT, R3, 0x80, RZ ;  /* 0x0000008003299810 */ /* 0x000fe40007ffe0ff */
[----:B------:R-:W-:-:S02]  /*0150*/  @!P1 IADD3 R17, PT, PT, R0, R3, RZ ;  /* 0x0000000300119210 */ /* 0x000fc40007ffe0ff */
[----:B------:R-:W-:Y:S02]  /*0160*/  ISETP.GE.U32.AND P2, PT, R41, R2, PT ;  /* 0x000000022900720c */ /* 0x000fe40003f46070 */
[----:B------:R-:W-:Y:S02]  /*0170*/  CS2R R10, SRZ ;  /* 0x00000000000a7805 */ /* 0x000fe4000001ff00 */
[----:B------:R-:W-:Y:S01]  /*0180*/  MOV R16, RZ ;  /* 0x000000ff00107202 */ /* 0x000fe20000000f00 */
[C---:B-1----:R-:W-:Y:S01]  /*0190*/  @!P1 IMAD.WIDE.U32 R4, R17.reuse, 0x4, R4 ;  /* 0x0000000411049825 */ /* 0x042fe200078e0004 */
[----:B------:R-:W1:Y:S03]  /*01a0*/  LDC.64 R28, c[0x0][0x3a0] ;  /* 0x0000e800ff1c7b82 */ /* 0x000e660000000a00 */
[----:B--2---:R-:W-:Y:S01]  /*01b0*/  @!P1 IMAD.WIDE.U32 R6, R17, 0x4, R6 ;  /* 0x0000000411069825 */ /* 0x004fe200078e0006 */
[----:B------:R2:W4:Y:S04]  /*01c0*/  @!P1 LDG.E R15, desc[UR4][R4.64] ;  /* 0x00000004040f9981 */ /* 0x000528000c1e1900 */
[----:B------:R-:W4:Y:S01]  /*01d0*/  @!P1 LDG.E R40, desc[UR4][R6.64] ;  /* 0x0000000406289981 */ /* 0x000f22000c1e1900 */
[----:B------:R-:W-:Y:S01]  /*01e0*/  @!P2 IADD3 R13, PT, PT, R0, R41, RZ ;  /* 0x00000029000da210 */ /* 0x000fe20007ffe0ff */
[----:B------:R-:W1:Y:S01]  /*01f0*/  LDC.64 R34, c[0x0][0x398] ;  /* 0x0000e600ff227b82 */ /* 0x000e620000000a00 */
[----:B------:R-:W-:-:S03]  /*0200*/  @!P2 IADD3 R41, PT, PT, R41, 0x80, RZ ;  /* 0x000000802929a810 */ /* 0x000fc60007ffe0ff */
[----:B0-----:R-:W-:Y:S01]  /*0210*/  @!P2 IMAD.WIDE.U32 R8, R13, 0x4, R8 ;  /* 0x000000040d08a825 */ /* 0x001fe200078e0008 */
[----:B------:R-:W-:-:S03]  /*0220*/  ISETP.GE.U32.AND P3, PT, R41, R2, PT ;  /* 0x000000022900720c */ /* 0x000fc60003f66070 */
[----:B-----5:R-:W-:Y:S01]  /*0230*/  @!P2 IMAD.WIDE.U32 R22, R13, 0x4, R22 ;  /* 0x000000040d16a825 */ /* 0x020fe200078e0016 */
[----:B------:R0:W5:Y:S01]  /*0240*/  @!P2 LDG.E R11, desc[UR4][R8.64] ;  /* 0x00000004080ba981 */ /* 0x000162000c1e1900 */
[----:B------:R-:W-:Y:S02]  /*0250*/  CS2R R32, SRZ ;  /* 0x0000000000207805 */ /* 0x000fe4000001ff00 */
[----:B------:R-:W-:Y:S01]  /*0260*/  CS2R R36, SRZ ;  /* 0x0000000000247805 */ /* 0x000fe2000001ff00 */
[----:B------:R-:W1:Y:S01]  /*0270*/  LDC.64 R30, c[0x0][0x390] ;  /* 0x0000e400ff1e7b82 */ /* 0x000e620000000a00 */
[----:B------:R4:W5:Y:S04]  /*0280*/  @!P2 LDG.E R16, desc[UR4][R22.64] ;  /* 0x000000041610a981 */ /* 0x000968000c1e1900 */
[----:B--2---:R-:W-:-:S03]  /*0290*/  @!P3 IADD3 R5, PT, PT, R0, R41, RZ ;  /* 0x000000290005b210 */ /* 0x004fc60007ffe0ff */
[----:B0-----:R-:W0:Y:S02]  /*02a0*/  LDC.64 R8, c[0x0][0x3a0] ;  /* 0x0000e800ff087b82 */ /* 0x001e240000000a00 */
[----:B---3--:R-:W-:-:S04]  /*02b0*/  @!P3 IMAD.WIDE.U32 R6, R5, 0x4, R18 ;  /* 0x000000040506b825 */ /* 0x008fc800078e0012 */
[----:B----4-:R-:W-:Y:S01]  /*02c0*/  @!P3 IMAD.WIDE.U32 R26, R5, 0x4, R24 ;  /* 0x00000004051ab825 */ /* 0x010fe200078e0018 */
[----:B------:R2:W3:Y:S01]  /*02d0*/  @!P3 LDG.E R21, desc[UR4][R6.64] ;  /* 0x000000040615b981 */ /* 0x0004e2000c1e1900 */
[----:B------:R-:W4:Y:S03]  /*02e0*/  LDC.64 R18, c[0x0][0x398] ;  /* 0x0000e600ff127b82 */ /* 0x000f260000000a00 */
[----:B------:R1:W3:Y:S05]  /*02f0*/  @!P3 LDG.E R14, desc[UR4][R26.64] ;  /* 0x000000041a0eb981 */ /* 0x0002ea000c1e1900 */
[----:B------:R-:W4:Y:S01]  /*0300*/  @!P1 LDC.64 R24, c[0x0][0x3b0] ;  /* 0x0000ec00ff189b82 */ /* 0x000f220000000a00 */
[----:B------:R-:W-:-:S07]  /*0310*/  @!P3 IADD3 R41, PT, PT, R41, 0x80, RZ ;  /* 0x000000802929b810 */ /* 0x000fce0007ffe0ff */
[----:B------:R-:W4:Y:S08]  /*0320*/  LDC.64 R22, c[0x0][0x3a0] ;  /* 0x0000e800ff167b82 */ /* 0x000f300000000a00 */
[----:B--2---:R-:W2:Y:S01]  /*0330*/  LDC.64 R6, c[0x0][0x398] ;  /* 0x0000e600ff067b82 */ /* 0x004ea20000000a00 */
[----:B------:R-:W-:Y:S01]  /*0340*/  ISETP.GE.U32.AND P0, PT, R41, R2, PT ;  /* 0x000000022900720c */ /* 0x000fe20003f06070 */
[----:B0-----:R-:W-:Y:S01]  /*0350*/  @!P2 IMAD.WIDE.U32 R8, R13, 0x4, R8 ;  /* 0x000000040d08a825 */ /* 0x001fe200078e0008 */
[----:B------:R-:W-:-:S03]  /*0360*/  MOV R4, RZ ;  /* 0x000000ff00047202 */ /* 0x000fc60000000f00 */
[----:B------:R-:W-:Y:S01]  /*0370*/  HFMA2 R12, -RZ, RZ, 0, 0 ;  /* 0x00000000ff0c7431 */ /* 0x000fe200000001ff */
[----:B------:R-:W-:Y:S01]  /*0380*/  CS2R R38, SRZ ;  /* 0x0000000000267805 */ /* 0x000fe2000001ff00 */
[----:B-1----:R-:W-:Y:S01]  /*0390*/  @!P1 IMAD.WIDE.U32 R28, R17, 0x4, R28 ;  /* 0x00000004111c9825 */ /* 0x002fe200078e001c */
[----:B------:R-:W0:Y:S01]  /*03a0*/  @!P3 LDC.64 R26, c[0x0][0x3b0] ;  /* 0x0000ec00ff1abb82 */ /* 0x000e220000000a00 */
[----:B------:R-:W5:Y:S02]  /*03b0*/  @!P2 LDG.E R4, desc[UR4][R8.64] ;  /* 0x000000040804a981 */ /* 0x000f64000c1e1900 */
[----:B----4-:R-:W-:Y:S02]  /*03c0*/  @!P2 IMAD.WIDE.U32 R18, R13, 0x4, R18 ;  /* 0x000000040d12a825 */ /* 0x010fe400078e0012 */
[----:B------:R1:W4:Y:S02]  /*03d0*/  @!P1 LDG.E R32, desc[UR4][R28.64] ;  /* 0x000000041c209981 */ /* 0x000324000c1e1900 */
[C---:B------:R-:W-:Y:S01]  /*03e0*/  @!P1 IMAD.WIDE.U32 R34, R17.reuse, 0x4, R34 ;  /* 0x0000000411229825 */ /* 0x040fe200078e0022 */
[----:B------:R-:W0:Y:S01]  /*03f0*/  LDC.64 R42, c[0x0][0x398] ;  /* 0x0000e600ff2a7b82 */ /* 0x000e220000000a00 */
[----:B------:R-:W4:Y:S02]  /*0400*/  @!P2 LDG.E R36, desc[UR4][R18.64] ;  /* 0x000000041224a981 */ /* 0x000f24000c1e1900 */
[----:B------:R-:W-:-:S02]  /*0410*/  @!P1 IMAD.WIDE.U32 R24, R17, 0x4, R24 ;  /* 0x0000000411189825 */ /* 0x000fc400078e0018 */
[----:B------:R2:W4:Y:S02]  /*0420*/  @!P1 LDG.E R12, desc[UR4][R34.64] ;  /* 0x00000004220c9981 */ /* 0x000524000c1e1900 */
[C---:B------:R-:W-:Y:S01]  /*0430*/  @!P3 IMAD.WIDE.U32 R22, R5.reuse, 0x4, R22 ;  /* 0x000000040516b825 */ /* 0x040fe200078e0016 */
[----:B-1----:R-:W-:Y:S01]  /*0440*/  CS2R R28, SRZ ;  /* 0x00000000001c7805 */ /* 0x002fe2000001ff00 */
[----:B------:R-:W1:Y:S01]  /*0450*/  @!P2 LDC.64 R44, c[0x0][0x3b0] ;  /* 0x0000ec00ff2cab82 */ /* 0x000e620000000a00 */
[----:B------:R2:W4:Y:S02]  /*0460*/  @!P1 LDG.E R39, desc[UR4][R24.64] ;  /* 0x0000000418279981 */ /* 0x000524000c1e1900 */
[----:B--2---:R-:W-:Y:S02]  /*0470*/  @!P3 IMAD.WIDE.U32 R6, R5, 0x4, R6 ;  /* 0x000000040506b825 */ /* 0x004fe400078e0006 */
[----:B------:R-:W2:Y:S03]  /*0480*/  @!P3 LDG.E R28, desc[UR4][R22.64] ;  /* 0x00000004161cb981 */ /* 0x000ea6000c1e1900 */
[----:B------:R-:W1:Y:S01]  /*0490*/  LDC.64 R8, c[0x0][0x3a8] ;  /* 0x0000ea00ff087b82 */ /* 0x000e620000000a00 */
[----:B------:R-:W-:-:S06]  /*04a0*/  CS2R R34, SRZ ;  /* 0x0000000000227805 */ /* 0x000fcc000001ff00 */
[----:B------:R0:W2:Y:S01]  /*04b0*/  @!P3 LDG.E R34, desc[UR4][R6.64] ;  /* 0x000000040622b981 */ /* 0x0000a2000c1e1900 */
[----:B------:R-:W1:Y:S08]  /*04c0*/  LDC.64 R18, c[0x0][0x3a0] ;  /* 0x0000e800ff127b82 */ /* 0x000e700000000a00 */
[----:B------:R-:W1:Y:S01]  /*04d0*/  @!P0 LDC.64 R24, c[0x0][0x3b0] ;  /* 0x0000ec00ff188b82 */ /* 0x000e620000000a00 */
[----:B0-----:R-:W-:-:S02]  /*04e0*/  @!P0 IADD3 R7, PT, PT, R0, R41, RZ ;  /* 0x0000002900078210 */ /* 0x001fc40007ffe0ff */
[----:B------:R-:W-:-:S05]  /*04f0*/  @!P0 IADD3 R41, PT, PT, R41, 0x80, RZ ;  /* 0x0000008029298810 */ /* 0x000fca0007ffe0ff */
[----:B------:R-:W0:Y:S01]  /*0500*/  LDC.64 R22, c[0x0][0x398] ;  /* 0x0000e600ff167b82 */ /* 0x000e220000000a00 */
[----:B------:R-:W-:Y:S01]  /*0510*/  ISETP.GE.U32.AND P1, PT, R41, R2, PT ;  /* 0x000000022900720c */ /* 0x000fe20003f26070 */
[----:B------:R-:W-:-:S04]  /*0520*/  @!P3 IMAD.WIDE.U32 R26, R5, 0x4, R26 ;  /* 0x00000004051ab825 */ /* 0x000fc800078e001a */
[----:B------:R-:W-:Y:S02]  /*0530*/  HFMA2 R5, -RZ, RZ, 0, 0 ;  /* 0x00000000ff057431 */ /* 0x000fe400000001ff */
[C---:B------:R-:W-:Y:S01]  /*0540*/  @!P0 IMAD.WIDE.U32 R30, R7.reuse, 0x4, R30 ;  /* 0x00000004071e8825 */ /* 0x040fe200078e001e */
[----:B------:R1:W2:Y:S03]  /*0550*/  @!P3 LDG.E R33, desc[UR4][R26.64] ;  /* 0x000000041a21b981 */ /* 0x0002a6000c1e1900 */
[----:B------:R-:W-:Y:S01]  /*0560*/  @!P0 IMAD.WIDE.U32 R42, R7, 0x4, R42 ;  /* 0x00000004072a8825 */ /* 0x000fe200078e002a */
[----:B------:R1:W4:Y:S03]  /*0570*/  @!P0 LDG.E R35, desc[UR4][R30.64] ;  /* 0x000000041e238981 */ /* 0x000326000c1e1900 */
[----:B-1----:R-:W-:Y:S01]  /*0580*/  @!P2 IMAD.WIDE.U32 R44, R13, 0x4, R44 ;  /* 0x000000040d2ca825 */ /* 0x002fe200078e002c */
[----:B------:R1:W2:Y:S01]  /*0590*/  @!P0 LDG.E R5, desc[UR4][R42.64] ;  /* 0x000000042a058981 */ /* 0x0002a2000c1e1900 */
[----:B------:R-:W-:-:S02]  /*05a0*/  CS2R R26, SRZ ;  /* 0x00000000001a7805 */ /* 0x000fc4000001ff00 */
[C---:B------:R-:W-:Y:S01]  /*05b0*/  @!P0 IMAD.WIDE.U32 R8, R7.reuse, 0x4, R8 ;  /* 0x0000000407088825 */ /* 0x040fe200078e0008 */
[----:B------:R0:W2:Y:S01]  /*05c0*/  @!P2 LDG.E R37, desc[UR4][R44.64] ;  /* 0x000000042c25a981 */ /* 0x0000a2000c1e1900 */
[----:B------:R-:W0:Y:S02]  /*05d0*/  LDC.64 R30, c[0x0][0x3a0] ;  /* 0x0000e800ff1e7b82 */ /* 0x000e240000000a00 */
[C---:B------:R-:W-:Y:S01]  /*05e0*/  @!P0 IMAD.WIDE.U32 R18, R7.reuse, 0x4, R18 ;  /* 0x0000000407128825 */ /* 0x040fe200078e0012 */
[----:B------:R-:W4:Y:S03]  /*05f0*/  @!P0 LDG.E R38, desc[UR4][R8.64] ;  /* 0x0000000408268981 */ /* 0x000f26000c1e1900 */
[----:B------:R-:W-:Y:S01]  /*0600*/  @!P0 IMAD.WIDE.U32 R24, R7, 0x4, R24 ;  /* 0x0000000407188825 */ /* 0x000fe200078e0018 */
[----:B------:R-:W-:Y:S01]  /*0610*/  @!P1 IADD3 R7, PT, PT, R0, R41, RZ ;  /* 0x0000002900079210 */ /* 0x000fe20007ffe0ff */
[----:B------:R0:W2:Y:S01]  /*0620*/  @!P0 LDG.E R26, desc[UR4][R18.64] ;  /* 0x00000004121a8981 */ /* 0x0000a2000c1e1900 */
[----:B-1----:R-:W1:Y:S03]  /*0630*/  @!P1 LDC.64 R42, c[0x0][0x3b0] ;  /* 0x0000ec00ff2a9b82 */ /* 0x002e660000000a00 */
[----:B0-----:R-:W-:Y:S01]  /*0640*/  @!P1 IMAD.WIDE.U32 R22, R7, 0x4, R22 ;  /* 0x0000000407169825 */ /* 0x001fe200078e0016 */
[----:B------:R0:W2:Y:S04]  /*0650*/  @!P0 LDG.E R29, desc[UR4][R24.64] ;  /* 0x00000004181d8981 */ /* 0x0000a8000c1e1900 */
[----:B------:R-:W1:Y:S01]  /*0660*/  LDC.64 R44, c[0x0][0x390] ;  /* 0x0000e400ff2c7b82 */ /* 0x000e620000000a00 */
[----:B------:R-:W-:-:S07]  /*0670*/  CS2R R18, SRZ ;  /* 0x0000000000127805 */ /* 0x000fce000001ff00 */
[----:B------:R-:W1:Y:S01]  /*0680*/  LDC.64 R8, c[0x0][0x3a8] ;  /* 0x0000ea00ff087b82 */ /* 0x000e620000000a00 */
[----:B------:R0:W2:Y:S01]  /*0690*/  @!P1 LDG.E R19, desc[UR4][R22.64] ;  /* 0x0000000416139981 */ /* 0x0000a2000c1e1900 */
[----:B------:R-:W-:-:S06]  /*06a0*/  @!P1 IADD3 R41, PT, PT, R41, 0x80, RZ ;  /* 0x0000008029299810 */ /* 0x000fcc0007ffe0ff */
[----:B0-----:R-:W0:Y:S01]  /*06b0*/  LDC.64 R24, c[0x0][0x390] ;  /* 0x0000e400ff187b82 */ /* 0x001e220000000a00 */
[----:B------:R-:W-:-:S07]  /*06c0*/  ISETP.GE.U32.AND P0, PT, R41, R2, PT ;  /* 0x000000022900720c */ /* 0x000fce0003f06070 */
[----:B------:R-:W0:Y:S01]  /*06d0*/  LDC.64 R22, c[0x0][0x3a0] ;  /* 0x0000e800ff167b82 */ /* 0x000e220000000a00 */
[----:B------:R-:W-:Y:S02]  /*06e0*/  HFMA2 R13, -RZ, RZ, 0, 0 ;  /* 0x00000000ff0d7431 */ /* 0x000fe400000001ff */
[----:B------:R-:W-:-:S04]  /*06f0*/  @!P1 IMAD.WIDE.U32 R30, R7, 0x4, R30 ;  /* 0x00000004071e9825 */ /* 0x000fc800078e001e */
[C---:B-1----:R-:W-:Y:S01]  /*0700*/  @!P1 IMAD.WIDE.U32 R42, R7.reuse, 0x4, R42 ;  /* 0x00000004072a9825 */ /* 0x042fe200078e002a */
[----:B------:R1:W2:Y:S01]  /*0710*/  @!P1 LDG.E R13, desc[UR4][R30.64] ;  /* 0x000000041e0d9981 */ /* 0x0002a2000c1e1900 */
[----:B------:R-:W-:Y:S02]  /*0720*/  MOV R6, RZ ;  /* 0x000000ff00067202 */ /* 0x000fe40000000f00 */
[C---:B------:R-:W-:Y:S01]  /*0730*/  @!P1 IMAD.WIDE.U32 R44, R7.reuse, 0x4, R44 ;  /* 0x00000004072c9825 */ /* 0x040fe200078e002c */
[----:B------:R1:W2:Y:S03]  /*0740*/  @!P1 LDG.E R20, desc[UR4][R42.64] ;  /* 0x000000042a149981 */ /* 0x0002a6000c1e1900 */
[----:B------:R-:W-:Y:S01]  /*0750*/  @!P1 IMAD.WIDE.U32 R8, R7, 0x4, R8 ;  /* 0x0000000407089825 */ /* 0x000fe200078e0008 */
[----:B------:R-:W-:Y:S01]  /*0760*/  @!P0 IADD3 R7, PT, PT, R0, R41, RZ ;  /* 0x0000002900078210 */ /* 0x000fe20007ffe0ff */
[----:B------:R0:W2:Y:S01]  /*0770*/  @!P1 LDG.E R6, desc[UR4][R44.64] ;  /* 0x000000042c069981 */ /* 0x0000a2000c1e1900 */
[----:B-1----:R-:W-:Y:S01]  /*0780*/  CS2R R30, SRZ ;  /* 0x00000000001e7805 */ /* 0x002fe2000001ff00 */
[----:B------:R-:W1:Y:S02]  /*0790*/  LDC.64 R42, c[0x0][0x3a8] ;  /* 0x0000ea00ff2a7b82 */ /* 0x000e640000000a00 */
[----:B0-----:R-:W-:-:S03]  /*07a0*/  @!P0 IMAD.WIDE.U32 R24, R7, 0x4, R24 ;  /* 0x0000000407188825 */ /* 0x001fc600078e0018 */
[----:B------:R0:W2:Y:S01]  /*07b0*/  @!P1 LDG.E R31, desc[UR4][R8.64] ;  /* 0x00000004081f9981 */ /* 0x0000a2000c1e1900 */
[----:B------:R-:W-:-:S03]  /*07c0*/  @!P0 IMAD.WIDE.U32 R22, R7, 0x4, R22 ;  /* 0x0000000407168825 */ /* 0x000fc600078e0016 */
[----:B------:R0:W2:Y:S01]  /*07d0*/  @!P0 LDG.E R27, desc[UR4][R24.64] ;  /* 0x00000004181b8981 */ /* 0x0000a2000c1e1900 */
[----:B------:R-:W1:Y:S01]  /*07e0*/  LDC.64 R44, c[0x0][0x398] ;  /* 0x0000e600ff2c7b82 */ /* 0x000e620000000a00 */
[----:B0-----:R-:W-:-:S07]  /*07f0*/  CS2R R8, SRZ ;  /* 0x0000000000087805 */ /* 0x001fce000001ff00 */
[----:B------:R-:W0:Y:S01]  /*0800*/  @!P0 LDC.64 R24, c[0x0][0x3b0] ;  /* 0x0000ec00ff188b82 */ /* 0x000e220000000a00 */
[----:B------:R1:W2:Y:S01]  /*0810*/  @!P0 LDG.E R9, desc[UR4][R22.64] ;  /* 0x0000000416098981 */ /* 0x0002a2000c1e1900 */
[----:B------:R-:W-:-:S06]  /*0820*/  @!P0 IADD3 R41, PT, PT, R41, 0x80, RZ ;  /* 0x0000008029298810 */ /* 0x000fcc0007ffe0ff */
[----:B-1----:R-:W1:Y:S01]  /*0830*/  LDC.64 R22, c[0x0][0x390] ;  /* 0x0000e400ff167b82 */ /* 0x002e620000000a00 */
[----:B------:R-:W-:Y:S01]  /*0840*/  ISETP.GE.U32.AND P1, PT, R41, R2, PT ;  /* 0x000000022900720c */ /* 0x000fe20003f26070 */
[----:B------:R-:W-:Y:S01]  /*0850*/  @!P0 IMAD.WIDE.U32 R42, R7, 0x4, R42 ;  /* 0x00000004072a8825 */ /* 0x000fe200078e002a */
[----:B------:R-:W-:-:S03]  /*0860*/  MOV R17, RZ ;  /* 0x000000ff00117202 */ /* 0x000fc60000000f00 */
[C---:B------:R-:W-:Y:S01]  /*0870*/  @!P0 IMAD.WIDE.U32 R44, R7.reuse, 0x4, R44 ;  /* 0x00000004072c8825 */ /* 0x040fe200078e002c */
[----:B------:R0:W2:Y:S04]  /*0880*/  @!P0 LDG.E R30, desc[UR4][R42.64] ;  /* 0x000000042a1e8981 */ /* 0x0000a8000c1e1900 */
[----:B------:R1:W2:Y:S01]  /*0890*/  @!P0 LDG.E R17, desc[UR4][R44.64] ;  /* 0x000000042c118981 */ /* 0x0002a2000c1e1900 */
[----:B0-----:R-:W-:-:S04]  /*08a0*/  @!P0 IMAD.WIDE.U32 R24, R7, 0x4, R24 ;  /* 0x0000000407188825 */ /* 0x001fc800078e0018 */
[----:B------:R-:W-:Y:S01]  /*08b0*/  HFMA2 R7, -RZ, RZ, 0, 0 ;  /* 0x00000000ff077431 */ /* 0x000fe200000001ff */
[----:B------:R-:W-:Y:S01]  /*08c0*/  @!P1 IADD3 R43, PT, PT, R0, R41, RZ ;  /* 0x00000029002b9210 */ /* 0x000fe20007ffe0ff */
[----:B------:R0:W2:Y:S01]  /*08d0*/  @!P0 LDG.E R18, desc[UR4][R24.64] ;  /* 0x0000000418128981 */ /* 0x0000a2000c1e1900 */
[----:B-1----:R-:W1:Y:S03]  /*08e0*/  LDC.64 R44, c[0x0][0x398] ;  /* 0x0000e600ff2c7b82 */ /* 0x002e660000000a00 */
[----:B------:R-:W-:-:S05]  /*08f0*/  @!P1 IMAD.WIDE.U32 R22, R43, 0x4, R22 ;  /* 0x000000042b169825 */ /* 0x000fca00078e0016 */
[----:B------:R3:W2:Y:S01]  /*0900*/  @!P1 LDG.E R7, desc[UR4][R22.64] ;  /* 0x0000000416079981 */ /* 0x0006a2000c1e1900 */
[----:B0-----:R-:W0:Y:S08]  /*0910*/  LDC.64 R24, c[0x0][0x3a0] ;  /* 0x0000e800ff187b82 */ /* 0x001e300000000a00 */
[----:B---3--:R-:W3:Y:S01]  /*0920*/  LDC.64 R22, c[0x0][0x3a8] ;  /* 0x0000ea00ff167b82 */ /* 0x008ee20000000a00 */
[----:B-1----:R-:W-:-:S05]  /*0930*/  @!P1 IMAD.WIDE.U32 R44, R43, 0x4, R44 ;  /* 0x000000042b2c9825 */ /* 0x002fca00078e002c */
[----:B------:R3:W2:Y:S02]  /*0940*/  @!P1 LDG.E R8, desc[UR4][R44.64] ;  /* 0x000000042c089981 */ /* 0x0006a4000c1e1900 */
[C---:B---3--:R-:W-:Y:S02]  /*0950*/  @!P1 IMAD.WIDE.U32 R44, R43.reuse, 0x4, R22 ;  /* 0x000000042b2c9825 */ /* 0x048fe400078e0016 */
[----:B------:R-:W1:Y:S02]  /*0960*/  @!P1 LDC.64 R22, c[0x0][0x3b0] ;  /* 0x0000ec00ff169b82 */ /* 0x000e640000000a00 */
[----:B0-----:R-:W-:Y:S01]  /*0970*/  @!P1 IMAD.WIDE.U32 R24, R43, 0x4, R24 ;  /* 0x000000042b189825 */ /* 0x001fe200078e0018 */
[----:B------:R-:W-:-:S04]  /*0980*/  @!P1 IADD3 R41, PT, PT, R41, 0x80, RZ ;  /* 0x0000008029299810 */ /* 0x000fc80007ffe0ff */
[----:B------:R-:W-:Y:S01]  /*0990*/  ISETP.GE.U32.AND P0, PT, R41, R2, PT ;  /* 0x000000022900720c */ /* 0x000fe20003f06070 */
[----:B------:R0:W3:Y:S01]  /*09a0*/  @!P1 LDG.E R10, desc[UR4][R24.64] ;  /* 0x00000004180a9981 */ /* 0x0000e2000c1e1900 */
[----:B------:R-:W-:-:S06]  /*09b0*/  MOV R42, RZ ;  /* 0x000000ff002a7202 */ /* 0x000fcc0000000f00 */
[----:B------:R-:W3:Y:S01]  /*09c0*/  @!P1 LDG.E R42, desc[UR4][R44.64] ;  /* 0x000000042c2a9981 */ /* 0x000ee2000c1e1900 */
[----:B------:R-:W-:Y:S01]  /*09d0*/  FADD.FTZ R15, -R40, R15 ;  /* 0x0000000f280f7221 */ /* 0x000fe20000010100 */
[----:B0-----:R-:W0:Y:S01]  /*09e0*/  LDC.64 R24, c[0x0][0x3a8] ;  /* 0x0000ea00ff187b82 */ /* 0x001e220000000a00 */
[----:B-1----:R-:W-:-:S04]  /*09f0*/  @!P1 IMAD.WIDE.U32 R22, R43, 0x4, R22 ;  /* 0x000000042b169825 */ /* 0x002fc800078e0016 */
[----:B------:R-:W-:-:S06]  /*0a00*/  HFMA2 R43, -RZ, RZ, 0, 0 ;  /* 0x00000000ff2b7431 */ /* 0x000fcc00000001ff */
[----:B------:R1:W3:Y:S02]  /*0a10*/  @!P1 LDG.E R43, desc[UR4][R22.64] ;  /* 0x00000004162b9981 */ /* 0x0002e4000c1e1900 */
[----:B-1----:R-:W1:Y:S01]  /*0a20*/  LDC.64 R22, c[0x0][0x390] ;  /* 0x0000e400ff167b82 */ /* 0x002e620000000a00 */
[----:B------:R-:W-:-:S05]  /*0a30*/  @!P0 IADD3 R45, PT, PT, R0, R41, RZ ;  /* 0x00000029002d8210 */ /* 0x000fca0007ffe0ff */
[C---:B-1----:R-:W-:Y:S02]  /*0a40*/  @!P0 IMAD.WIDE.U32 R40, R45.reuse, 0x4, R22 ;  /* 0x000000042d288825 */ /* 0x042fe400078e0016 */
[----:B------:R-:W1:Y:S02]  /*0a50*/  LDC.64 R22, c[0x0][0x3a0] ;  /* 0x0000e800ff167b82 */ /* 0x000e640000000a00 */
[----:B0-----:R-:W-:-:S04]  /*0a60*/  @!P0 IMAD.WIDE.U32 R24, R45, 0x4, R24 ;  /* 0x000000042d188825 */ /* 0x001fc800078e0018 */
[----:B------:R-:W-:Y:S01]  /*0a70*/  FADD.FTZ R21, -R14, R21 ;  /* 0x000000150e157221 */ /* 0x000fe20000010100 */
[----:B------:R-:W3:Y:S04]  /*0a80*/  @!P0 LDG.E R40, desc[UR4][R40.64] ;  /* 0x0000000428288981 */ /* 0x000ee8000c1e1900 */
[----:B------:R0:W3:Y:S02]  /*0a90*/  @!P0 LDG.E R14, desc[UR4][R24.64] ;  /* 0x00000004180e8981 */ /* 0x0000e4000c1e1900 */
[----:B0-----:R-:W0:Y:S01]  /*0aa0*/  LDC.64 R24, c[0x0][0x398] ;  /* 0x0000e600ff187b82 */ /* 0x001e220000000a00 */
[----:B-1----:R-:W-:-:S05]  /*0ab0*/  @!P0 IMAD.WIDE.U32 R22, R45, 0x4, R22 ;  /* 0x000000042d168825 */ /* 0x002fca00078e0016 */
[----:B------:R1:W3:Y:S02]  /*0ac0*/  @!P0 LDG.E R41, desc[UR4][R22.64] ;  /* 0x0000000416298981 */ /* 0x0002e4000c1e1900 */
[----:B-1----:R-:W1:Y:S01]  /*0ad0*/  @!P0 LDC.64 R22, c[0x0][0x3b0] ;  /* 0x0000ec00ff168b82 */ /* 0x002e620000000a00 */
[----:B0-----:R-:W-:-:S04]  /*0ae0*/  @!P0 IMAD.WIDE.U32 R24, R45, 0x4, R24 ;  /* 0x000000042d188825 */ /* 0x001fc800078e0018 */
[----:B-----5:R-:W-:Y:S02]  /*0af0*/  FADD.FTZ R11, -R16, R11 ;  /* 0x0000000b100b7221 */ /* 0x020fe40000010100 */
[----:B------:R-:W5:Y:S01]  /*0b00*/  @!P0 LDG.E R16, desc[UR4][R24.64] ;  /* 0x0000000418108981 */ /* 0x000f62000c1e1900 */
[----:B-1----:R-:W-:-:S06]  /*0b10*/  @!P0 IMAD.WIDE.U32 R44, R45, 0x4, R22 ;  /* 0x000000042d2c8825 */ /* 0x002fcc00078e0016 */
[----:B------:R-:W5:Y:S01]  /*0b20*/  @!P0 LDG.E R44, desc[UR4][R44.64] ;  /* 0x000000042c2c8981 */ /* 0x000f62000c1e1900 */
[----:B------:R-:W-:Y:S01]  /*0b30*/  ISETP.GE.U32.AND P1, PT, R3, R2, PT ;  /* 0x000000020300720c */ /* 0x000fe20003f26070 */
[----:B----4-:R-:W-:-:S04]  /*0b40*/  FADD.FTZ R38, -R38, R35 ;  /* 0x0000002326267221 */ /* 0x010fc80000010100 */
[----:B--2---:R-:W-:Y:S01]  /*0b50*/  FMUL.FTZ R5, R38, R5 ;  /* 0x0000000526057220 */ /* 0x004fe20000410000 */
[----:B------:R-:W-:-:S03]  /*0b60*/  FMUL.FTZ R11, R11, R36 ;  /* 0x000000240b0b7220 */ /* 0x000fc60000410000 */
[----:B------:R-:W-:Y:S01]  /*0b70*/  FFMA.FTZ R26, R5, R29, R26 ;  /* 0x0000001d051a7223 */ /* 0x000fe2000001001a */
[----:B------:R-:W-:Y:S01]  /*0b80*/  FMUL.FTZ R15, R15, R12 ;  /* 0x0000000c0f0f7220 */ /* 0x000fe20000410000 */
[----:B------:R-:W-:Y:S01]  /*0b90*/  FMUL.FTZ R21, R21, R34 ;  /* 0x0000002215157220 */ /* 0x000fe20000410000 */
[----:B------:R-:W-:Y:S04]  /*0ba0*/  BSSY.RECONVERGENT B0, `(.L_x_25117) ;  /* 0x0000043000007945 */ /* 0x000fe80003800200 */
[----:B------:R-:W-:Y:S01]  /*0bb0*/  BSSY.RELIABLE B1, `(.L_x_25118) ;  /* 0x000003b000017945 */ /* 0x000fe20003800100 */
[----:B------:R-:W-:Y:S01]  /*0bc0*/  FFMA.FTZ R37, R11, R37, R4 ;  /* 0x000000250b257223 */ /* 0x000fe20000010004 */
[----:B------:R-:W-:Y:S01]  /*0bd0*/  MOV R4, RZ ;  /* 0x000000ff00047202 */ /* 0x000fe20000000f00 */
[----:B------:R-:W-:Y:S01]  /*0be0*/  FFMA.FTZ R32, R15, R39, R32 ;  /* 0x000000270f207223 */ /* 0x000fe20000010020 */
[----:B------:R-:W-:Y:S01]  /*0bf0*/  FFMA.FTZ R28, R21, R33, R28 ;  /* 0x00000021151c7223 */ /* 0x000fe2000001001c */
[----:B------:R-:W-:-:S04]  /*0c00*/  FADD.FTZ R6, -R31, R6 ;  /* 0x000000061f067221 */ /* 0x000fc80000010100 */
[----:B------:R-:W-:-:S04]  /*0c10*/  FMUL.FTZ R6, R6, R19 ;  /* 0x0000001306067220 */ /* 0x000fc80000410000 */
[----:B------:R-:W-:Y:S01]  /*0c20*/  FFMA.FTZ R13, R6, R20, R13 ;  /* 0x00000014060d7223 */ /* 0x000fe2000001000d */
[----:B------:R-:W-:-:S04]  /*0c30*/  FADD.FTZ R30, -R30, R27 ;  /* 0x0000001b1e1e7221 */ /* 0x000fc80000010100 */
[----:B------:R-:W-:-:S04]  /*0c40*/  FMUL.FTZ R30, R30, R17 ;  /* 0x000000111e1e7220 */ /* 0x000fc80000410000 */
[----:B------:R-:W-:Y:S01]  /*0c50*/  FFMA.FTZ R9, R30, R18, R9 ;  /* 0x000000121e097223 */ /* 0x000fe20000010009 */
[----:B---3--:R-:W-:-:S04]  /*0c60*/  FADD.FTZ R7, -R42, R7 ;  /* 0x000000072a077221 */ /* 0x008fc80000010100 */
[----:B------:R-:W-:-:S04]  /*0c70*/  FMUL.FTZ R7, R7, R8 ;  /* 0x0000000807077220 */ /* 0x000fc80000410000 */
[----:B------:R-:W-:Y:S01]  /*0c80*/  FFMA.FTZ R10, R7, R43, R10 ;  /* 0x0000002b070a7223 */ /* 0x000fe2000001000a */
[----:B------:R-:W-:-:S04]  /*0c90*/  @!P0 FADD.FTZ R5, R40, -R14 ;  /* 0x8000000e28058221 */ /* 0x000fc80000010000 */
[----:B-----5:R-:W-:-:S04]  /*0ca0*/  @!P0 FMUL.FTZ R5, R16, R5 ;  /* 0x0000000510058220 */ /* 0x020fc80000410000 */
[----:B------:R-:W-:Y:S01]  /*0cb0*/  @!P0 FFMA.FTZ R4, R44, R5, R41 ;  /* 0x000000052c048223 */ /* 0x000fe20000010029 */
        /* <DEDUP_REMOVED lines=13> */
.L_x_25119:
[----:B------:R-:W-:-:S13]  /*0d90*/  ISETP.GE.U32.AND P0, PT, R3, R2, PT ;  /* 0x000000020300720c */ /* 0x000fda0003f06070 */
[----:B------:R-:W-:Y:S05]  /*0da0*/  @P0 BRA `(.L_x_25121) ;  /* 0x0000000000300947 */ /* 0x000fea0003800000 */
[----:B0-----:R-:W0:Y:S01]  /*0db0*/  LDC.64 R6, c[0x0][0x388] ;  /* 0x0000e200ff067b82 */ /* 0x001e220000000a00 */
[----:B------:R-:W-:Y:S02]  /*0dc0*/  IADD3 R5, PT, PT, R0, R3, RZ ;  /* 0x0000000300057210 */ /* 0x000fe40007ffe0ff */
[----:B------:R-:W-:-:S03]  /*0dd0*/  IADD3 R3, PT, PT, R3, 0x80, RZ ;  /* 0x0000008003037810 */ /* 0x000fc60007ffe0ff */
[----:B0-----:R-:W-:-:S05]  /*0de0*/  IMAD.WIDE.U32 R6, R5, 0x4, R6 ;  /* 0x0000000405067825 */ /* 0x001fca00078e0006 */
[----:B------:R1:W-:Y:S02]  /*0df0*/  STG.E desc[UR4][R6.64], R28 ;  /* 0x0000001c06007986 */ /* 0x0003e4000c101904 */
.L_x_25120:
[----:B------:R-:W-:-:S13]  /*0e00*/  ISETP.GE.U32.AND P0, PT, R3, R2, PT ;  /* 0x000000020300720c */ /* 0x000fda0003f06070 */
[----:B------:R-:W-:Y:S05]  /*0e10*/  @P0 BRA `(.L_x_25122) ;  /* 0x0000000000300947 */ /* 0x000fea0003800000 */
[----:B01----:R-:W0:Y:S01]  /*0e20*/  LDC.64 R6, c[0x0][0x388] ;  /* 0x0000e200ff067b82 */ /* 0x003e220000000a00 */
[----:B------:R-:W-:Y:S02]  /*0e30*/  IADD3 R5, PT, PT, R0, R3, RZ ;  /* 0x0000000300057210 */ /* 0x000fe40007ffe0ff */
[----:B------:R-:W-:-:S03]  /*0e40*/  IADD3 R3, PT, PT, R3, 0x80, RZ ;  /* 0x0000008003037810 */ /* 0x000fc60007ffe0ff */
[----:B0-----:R-:W-:-:S05]  /*0e50*/  IMAD.WIDE.U32 R6, R5, 0x4, R6 ;  /* 0x0000000405067825 */ /* 0x001fca00078e0006 */
[----:B------:R1:W-:Y:S02]  /*0e60*/  STG.E desc[UR4][R6.64], R26 ;  /* 0x0000001a06007986 */ /* 0x0003e4000c101904 */
.L_x_25121:
[----:B------:R-:W-:-:S13]  /*0e70*/  ISETP.GE.U32.AND P0, PT, R3, R2, PT ;  /* 0x000000020300720c */ /* 0x000fda0003f06070 */
[----:B------:R-:W-:Y:S05]  /*0e80*/  @P0 BRA `(.L_x_25123) ;  /* 0x0000000000340947 */ /* 0x000fea0003800000 */
[----:B01----:R-:W0:Y:S01]  /*0e90*/  LDC.64 R6, c[0x0][0x388] ;  /* 0x0000e200ff067b82 */ /* 0x003e220000000a00 */
[----:B------:R-:W-:Y:S02]  /*0ea0*/  IADD3 R5, PT, PT, R0, R3, RZ ;  /* 0x0000000300057210 */ /* 0x000fe40007ffe0ff */
[----:B------:R-:W-:-:S03]  /*0eb0*/  IADD3 R3, PT, PT, R3, 0x80, RZ ;  /* 0x0000008003037810 */ /* 0x000fc60007ffe0ff */
[----:B0-----:R-:W-:-:S05]  /*0ec0*/  IMAD.WIDE.U32 R6, R5, 0x4, R6 ;  /* 0x0000000405067825 */ /* 0x001fca00078e0006 */
[----:B------:R2:W-:Y:S02]  /*0ed0*/  STG.E desc[UR4][R6.64], R13 ;  /* 0x0000000d06007986 */ /* 0x0005e4000c101904 */
.L_x_25122:
[----:B------:R-:W-:-:S13]  /*0ee0*/  ISETP.GE.U32.AND P0, PT, R3, R2, PT ;  /* 0x000000020300720c */ /* 0x000fda0003f06070 */
[----:B------:R-:W-:Y:S05]  /*0ef0*/  @P0 BREAK.RELIABLE B1 ;  /* 0x0000000000010942 */ /* 0x000fea0003800100 */
[----:B------:R-:W-:Y:S05]  /*0f00*/  @P0 BRA `(.L_x_25124) ;  /* 0x0000000000300947 */ /* 0x000fea0003800000 */
[----:B012---:R-:W0:Y:S01]  /*0f10*/  LDC.64 R6, c[0x0][0x388] ;  /* 0x0000e200ff067b82 */ /* 0x007e220000000a00 */
[----:B------:R-:W-:Y:S02]  /*0f20*/  IADD3 R5, PT, PT, R0, R3, RZ ;  /* 0x0000000300057210 */ /* 0x000fe40007ffe0ff */
[----:B------:R-:W-:-:S03]  /*0f30*/  IADD3 R3, PT, PT, R3, 0x80, RZ ;  /* 0x0000008003037810 */ /* 0x000fc60007ffe0ff */
[----:B0-----:R-:W-:-:S05]  /*0f40*/  IMAD.WIDE.U32 R6, R5, 0x4, R6 ;  /* 0x0000000405067825 */ /* 0x001fca00078e0006 */
[----:B------:R2:W-:Y:S02]  /*0f50*/  STG.E desc[UR4][R6.64], R9 ;  /* 0x0000000906007986 */ /* 0x0005e4000c101904 */
.L_x_25123:
[----:B------:R-:W-:Y:S05]  /*0f60*/  BSYNC.RELIABLE B1 ;  /* 0x0000000000017941 */ /* 0x000fea0003800100 */
.L_x_25118:
[----:B------:R-:W-:-:S13]  /*0f70*/  ISETP.GE.U32.AND P0, PT, R3, R2, PT ;  /* 0x000000020300720c */ /* 0x000fda0003f06070 */
[----:B012---:R-:W0:Y:S01]  /*0f80*/  @!P0 LDC.64 R6, c[0x0][0x388] ;  /* 0x0000e200ff068b82 */ /* 0x007e220000000a00 */
[----:B------:R-:W-:Y:S02]  /*0f90*/  @!P0 IADD3 R5, PT, PT, R0, R3, RZ ;  /* 0x0000000300058210 */ /* 0x000fe40007ffe0ff */
[----:B------:R-:W-:-:S03]  /*0fa0*/  @!P0 IADD3 R3, PT, PT, R3, 0x80, RZ ;  /* 0x0000008003038810 */ /* 0x000fc60007ffe0ff */
[----:B0-----:R-:W-:-:S05]  /*0fb0*/  @!P0 IMAD.WIDE.U32 R6, R5, 0x4, R6 ;  /* 0x0000000405068825 */ /* 0x001fca00078e0006 */
[----:B------:R3:W-:Y:S02]  /*0fc0*/  @!P0 STG.E desc[UR4][R6.64], R10 ;  /* 0x0000000a06008986 */ /* 0x0007e4000c101904 */
.L_x_25124:
[----:B------:R-:W-:Y:S05]  /*0fd0*/  BSYNC.RECONVERGENT B0 ;  /* 0x0000000000007941 */ /* 0x000fea0003800200 */
.L_x_25117:
[----:B------:R-:W-:Y:S05]  /*0fe0*/  WARPSYNC.ALL ;  /* 0x0000000000007948 */ /* 0x000fea0003800000 */
[----:B------:R-:W-:-:S13]  /*0ff0*/  ISETP.GE.U32.AND P0, PT, R3, R2, PT ;  /* 0x000000020300720c */ /* 0x000fda0003f06070 */
[----:B------:R-:W-:Y:S05]  /*1000*/  @P0 EXIT ;  /* 0x000000000000094d */ /* 0x000fea0003800000 */
[----:B0123--:R-:W0:Y:S01]  /*1010*/  LDC.64 R6, c[0x0][0x388] ;  /* 0x0000e200ff067b82 */ /* 0x00fe220000000a00 */
[----:B------:R-:W-:-:S05]  /*1020*/  IADD3 R3, PT, PT, R0, R3, RZ ;  /* 0x0000000300037210 */ /* 0x000fca0007ffe0ff */
[----:B0-----:R-:W-:-:S05]  /*1030*/  IMAD.WIDE.U32 R2, R3, 0x4, R6 ;  /* 0x0000000403027825 */ /* 0x001fca00078e0006 */
[----:B------:R-:W-:Y:S01]  /*1040*/  STG.E desc[UR4][R2.64], R4 ;  /* 0x0000000402007986 */ /* 0x000fe2000c101904 */
[----:B------:R-:W-:Y:S05]  /*1050*/  EXIT ;  /* 0x000000000000794d */ /* 0x000fea0003800000 */
.L_x_25116:
        /* <DEDUP_REMOVED lines=8> */
[C---:B--2---:R-:W-:Y:S01]  /*10e0*/  IMAD.WIDE.U32 R4, R0.reuse, 0x4, R4 ;  /* 0x0000000400047825 */ /* 0x044fe200078e0004 */
[----:B------:R-:W2:Y:S03]  /*10f0*/  LDG.E.64 R8, desc[UR4][R32.64] ;  /* 0x0000000420087981 */ /* 0x000ea6000c1e1b00 */
[----:B---3--:R-:W-:Y:S01]  /*1100*/  IMAD.WIDE.U32 R2, R0, 0x4, R10 ;  /* 0x0000000400027825 */ /* 0x008fe200078e000a */
[----:B------:R-:W3:Y:S03]  /*1110*/  LDG.E.64 R20, desc[UR4][R32.64+0x400] ;  /* 0x0004000420147981 */ /* 0x000ee6000c1e1b00 */
[----:B------:R-:W-:Y:S01]  /*1120*/  IMAD.WIDE.U32 R34, R42, 0x8, R4 ;  /* 0x000000082a227825 */ /* 0x000fe200078e0004 */
[----:B------:R-:W4:Y:S04]  /*1130*/  LDG.E.64 R12, desc[UR4][R32.64+0xc00] ;  /* 0x000c0004200c7981 */ /* 0x000f28000c1e1b00 */
[----:B------:R-:W2:Y:S01]  /*1140*/  LDG.E.64 R6, desc[UR4][R34.64] ;  /* 0x0000000422067981 */ /* 0x000ea2000c1e1b00 */
[----:B-1----:R-:W-:-:S03]  /*1150*/  IMAD.WIDE.U32 R36, R0, 0x4, R36 ;  /* 0x0000000400247825 */ /* 0x002fc600078e0024 */
[----:B------:R-:W3:Y:S01]  /*1160*/  LDG.E.64 R16, desc[UR4][R34.64+0x400] ;  /* 0x0004000422107981 */ /* 0x000ee2000c1e1b00 */
[----:B------:R-:W-:-:S03]  /*1170*/  IMAD.WIDE.U32 R40, R42, 0x8, R2 ;  /* 0x000000082a287825 */ /* 0x000fc600078e0002 */
[----:B------:R-:W5:Y:S01]  /*1180*/  LDG.E.64 R2, desc[UR4][R32.64+0x800] ;  /* 0x0008000420027981 */ /* 0x000f62000c1e1b00 */
[----:B0-----:R-:W-:-:S03]  /*1190*/  IMAD.WIDE.U32 R44, R0, 0x4, R44 ;  /* 0x00000004002c7825 */ /* 0x001fc600078e002c */
[----:B------:R-:W5:Y:S01]  /*11a0*/  LDG.E.64 R14, desc[UR4][R34.64+0x800] ;  /* 0x00080004220e7981 */ /* 0x000f62000c1e1b00 */
[----:B------:R-:W-:-:S03]  /*11b0*/  IMAD.WIDE.U32 R36, R42, 0x8, R36 ;  /* 0x000000082a247825 */ /* 0x000fc600078e0024 */
[----:B------:R-:W4:Y:S01]  /*11c0*/  LDG.E.64 R10, desc[UR4][R34.64+0xc00] ;  /* 0x000c0004220a7981 */ /* 0x000f22000c1e1b00 */
[----:B------:R-:W-:-:S03]  /*11d0*/  IMAD.WIDE.U32 R44, R42, 0x8, R44 ;  /* 0x000000082a2c7825 */ /* 0x000fc600078e002c */
[----:B------:R-:W4:Y:S04]  /*11e0*/  LDG.E.64 R4, desc[UR4][R40.64] ;  /* 0x0000000428047981 */ /* 0x000f28000c1e1b00 */
        /* <DEDUP_REMOVED lines=10> */
[----:B------:R-:W4:Y:S01]  /*1290*/  LDG.E.64 R40, desc[UR4][R44.64+0xc00] ;  /* 0x000c00042c287981 */ /* 0x000f22000c1e1b00 */
[----:B--2---:R-:W-:Y:S01]  /*12a0*/  FADD.FTZ R43, R8, -R6 ;  /* 0x80000006082b7221 */ /* 0x004fe20000010000 */
[----:B------:R-:W-:-:S02]  /*12b0*/  FADD.FTZ R8, R9, -R7 ;  /* 0x8000000709087221 */ /* 0x000fc40000010000 */
[----:B------:R-:W0:Y:S01]  /*12c0*/  LDC.64 R6, c[0x0][0x388] ;  /* 0x0000e200ff067b82 */ /* 0x000e220000000a00 */
[----:B---3--:R-:W-:Y:S01]  /*12d0*/  FADD.FTZ R9, R20, -R16 ;  /* 0x8000001014097221 */ /* 0x008fe20000010000 */
[----:B------:R-:W-:Y:S01]  /*12e0*/  FADD.FTZ R16, R21, -R17 ;  /* 0x8000001115107221 */ /* 0x000fe20000010000 */
[----:B-----5:R-:W-:Y:S01]  /*12f0*/  FADD.FTZ R17, R2, -R14 ;  /* 0x8000000e02117221 */ /* 0x020fe20000010000 */
[----:B------:R-:W-:Y:S01]  /*1300*/  FADD.FTZ R2, R3, -R15 ;  /* 0x8000000f03027221 */ /* 0x000fe20000010000 */
[----:B----4-:R-:W-:Y:S01]  /*1310*/  FADD.FTZ R3, R12, -R10 ;  /* 0x8000000a0c037221 */ /* 0x010fe20000010000 */
[----:B------:R-:W-:Y:S01]  /*1320*/  FADD.FTZ R10, R13, -R11 ;  /* 0x8000000b0d0a7221 */ /* 0x000fe20000010000 */
        /* <DEDUP_REMOVED lines=9> */
[----:B------:R-:W-:-:S04]  /*13c0*/  IMAD.WIDE.U32 R6, R42, 0x8, R6 ;  /* 0x000000082a067825 */ /* 0x000fc800078e0006 */
[----:B------:R-:W-:Y:S01]  /*13d0*/  FFMA.FTZ R26, R28, R43, R26 ;  /* 0x0000002b1c1a7223 */ /* 0x000fe2000001001a */
[----:B------:R-:W-:Y:S01]  /*13e0*/  FFMA.FTZ R27, R29, R8, R27 ;  /* 0x000000081d1b7223 */ /* 0x000fe2000001001b */
[----:B------:R-:W-:Y:S01]  /*13f0*/  FFMA.FTZ R30, R32, R9, R30 ;  /* 0x00000009201e7223 */ /* 0x000fe2000001001e */
[----:B------:R-:W-:-:S03]  /*1400*/  FFMA.FTZ R31, R33, R16, R31 ;  /* 0x00000010211f7223 */ /* 0x000fc6000001001f */
[----:B------:R-:W-:Y:S01]  /*1410*/  STG.E.64 desc[UR4][R6.64], R26 ;  /* 0x0000001a06007986 */ /* 0x000fe2000c101b04 */
[----:B------:R-:W-:Y:S01]  /*1420*/  FFMA.FTZ R34, R38, R17, R34 ;  /* 0x0000001126227223 */ /* 0x000fe20000010022 */
[----:B------:R-:W-:Y:S01]  /*1430*/  FFMA.FTZ R35, R39, R2, R35 ;  /* 0x0000000227237223 */ /* 0x000fe20000010023 */
[----:B------:R-:W-:Y:S01]  /*1440*/  FFMA.FTZ R36, R40, R3, R36 ;  /* 0x0000000328247223 */ /* 0x000fe20000010024 */
[----:B------:R-:W-:Y:S01]  /*1450*/  FFMA.FTZ R37, R41, R10, R37 ;  /* 0x0000000a29257223 */ /* 0x000fe20000010025 */
[----:B------:R-:W-:Y:S04]  /*1460*/  STG.E.64 desc[UR4][R6.64+0x400], R30 ;  /* 0x0004001e06007986 */ /* 0x000fe8000c101b04 */
[----:B------:R-:W-:Y:S04]  /*1470*/  STG.E.64 desc[UR4][R6.64+0x800], R34 ;  /* 0x0008002206007986 */ /* 0x000fe8000c101b04 */
[----:B------:R-:W-:Y:S01]  /*1480*/  STG.E.64 desc[UR4][R6.64+0xc00], R36 ;  /* 0x000c002406007986 */ /* 0x000fe2000c101b04 */
[----:B------:R-:W-:Y:S05]  /*1490*/  EXIT ;  /* 0x000000000000794d */ /* 0x000fea0003800000 */
.L_x_25125:
        /* <DEDUP_REMOVED lines=14> */
.L_x_27257:


//--------------------- .text._ZN2at6native29vectorized_elementwise_kernelILi4EZZZNS0_49_GLOBAL__N__b919a28f_16_Normalization_cu_5c38458722batch_norm_elementwiseERKNS_6TensorES5_RKSt8optionalIS3_ES9_S5_S5_ENKUlvE0_clEvENKUlvE0_clEvEUlfffffE_St5arrayIPcLm6EEEEviT0_T1_ --------------------------
	.section	.text._ZN2at6native29vectorized_elementwise_kernelILi4EZZZNS0_49_GLOBAL__N__b919a28f_16_Normalization_cu_5c38458722batch_norm_elementwiseERKNS_6TensorES5_RKSt8optionalIS3_ES9_S5_S5_ENKUlvE0_clEvENKUlvE0_clEvEUlfffffE_St5arrayIPcLm6EEEEviT0_T1_,"ax",@progbits
	.align	128
        .global         _ZN2at6native29vectorized_elementwise_kernelILi4EZZZNS0_49_GLOBAL__N__b919a28f_16_Normalization_cu_5c38458722batch_norm_elementwiseERKNS_6TensorES5_RKSt8optionalIS3_ES9_S5_S5_ENKUlvE0_clEvENKUlvE0_clEvEUlfffffE_St5arrayIPcLm6EEEEviT0_T1_
        .type           _ZN2at6native29vectorized_elementwise_kernelILi4EZZZNS0_49_GLOBAL__N__b919a28f_16_Normalization_cu_5c38458722batch_norm_elementwiseERKNS_6TensorES5_RKSt8optionalIS3_ES9_S5_S5_ENKUlvE0_clEvENKUlvE0_clEvEUlfffffE_St5arrayIPcLm6EEEEviT0_T1_,@function
        .size           _ZN2at6native29vectorized_elementwise_kernelILi4EZZZNS0_49_GLOBAL__N__b919a28f_16_Normalization_cu_5c38458722batch_norm_elementwiseERKNS_6TensorES5_RKSt8optionalIS3_ES9_S5_S5_ENKUlvE0_clEvENKUlvE0_clEvEUlfffffE_St5arrayIPcLm6EEEEviT0_T1_,(.L_x_27258 - _ZN2at6native29vectorized_elementwise_kernelILi4EZZZNS0_49_GLOBAL__N__b919a28f_16_Normalization_cu_5c38458722batch_norm_elementwiseERKNS_6TensorES5_RKSt8optionalIS3_ES9_S5_S5_ENKUlvE0_clEvENKUlvE0_clEvEUlfffffE_St5arrayIPcLm6EEEEviT0_T1_)
        .other          _ZN2at6native29vectorized_elementwise_kernelILi4EZZZNS0_49_GLOBAL__N__b919a28f_16_Normalization_cu_5c38458722batch_norm_elementwiseERKNS_6TensorES5_RKSt8optionalIS3_ES9_S5_S5_ENKUlvE0_clEvENKUlvE0_clEvEUlfffffE_St5arrayIPcLm6EEEEviT0_T1_,@"STO_CUDA_ENTRY STV_DEFAULT"
_ZN2at6native29vectorized_elementwise_kernelILi4EZZZNS0_49_GLOBAL__N__b919a28f_16_Normalization_cu_5c38458722batch_norm_elementwiseERKNS_6TensorES5_RKSt8optionalIS3_ES9_S5_S5_ENKUlvE0_clEvENKUlvE0_clEvEUlfffffE_St5arrayIPcLm6EEEEviT0_T1_:
.text._ZN2at6native29vectorized_elementwise_kernelILi4EZZZNS0_49_GLOBAL__N__b919a28f_16_Normalization_cu_5c38458722batch_norm_elementwiseERKNS_6TensorES5_RKSt8optionalIS3_ES9_S5_S5_ENKUlvE0_clEvENKUlvE0_clEvEUlfffffE_St5arrayIPcLm6EEEEviT0_T1_:
        /* <DEDUP_REMOVED lines=217> */
.L_x_25129:
[----:B------:R-:W-:-:S13]  /*0d90*/  ISETP.GE.U32.AND P0, PT, R3, R2, PT ;  /* 0x000000020300720c */ /* 0x000fda0003f06070 */
[----:B------:R-:W-:Y:S05]  /*0da0*/  @P0 BRA `(.L_x_25131) ;  /* 0x0000000000300947 */ /* 0x000fea0003800000 */
[----:B0-----:R-:W0:Y:S01]  /*0db0*/  LDC.64 R6, c[0x0][0x388] ;  /* 0x0000e200ff067b82 */ /* 0x001e220000000a00 */
[----:B------:R-:W-:Y:S02]  /*0dc0*/  IADD3 R5, PT, PT, R0, R3, RZ ;  /* 0x0000000300057210 */ /* 0x000fe40007ffe0ff */
[----:B------:R-:W-:-:S03]  /*0dd0*/  IADD3 R3, PT, PT, R3, 0x80, RZ ;  /* 0x0000008003037810 */ /* 0x000fc60007ffe0ff */
[----:B0-----:R-:W-:-:S05]  /*0de0*/  IMAD.WIDE.U32 R6, R5, 0x4, R6 ;  /* 0x0000000405067825 */ /* 0x001fca00078e0006 */
[----:B------:R1:W-:Y:S02]  /*0df0*/  STG.E desc[UR4][R6.64], R28 ;  /* 0x0000001c06007986 */ /* 0x0003e4000c101904 */
.L_x_25130:
[----:B------:R-:W-:-:S13]  /*0e00*/  ISETP.GE.U32.AND P0, PT, R3, R2, PT ;  /* 0x000000020300720c */ /* 0x000fda0003f06070 */
[----:B------:R-:W-:Y:S05]  /*0e10*/  @P0 BRA `(.L_x_25132) ;  /* 0x0000000000300947 */ /* 0x000fea0003800000 */
[----:B01----:R-:W0:Y:S01]  /*0e20*/  LDC.64 R6, c[0x0][0x388] ;  /* 0x0000e200ff067b82 */ /* 0x003e220000000a00 */
[----:B------:R-:W-:Y:S02]  /*0e30*/  IADD3 R5, PT, PT, R0, R3, RZ ;  /* 0x0000000300057210 */ /* 0x000fe40007ffe0ff */
[----:B------:R-:W-:-:S03]  /*0e40*/  IADD3 R3, PT, PT, R3, 0x80, RZ ;  /* 0x0000008003037810 */ /* 0x000fc60007ffe0ff */
[----:B0-----:R-:W-:-:S05]  /*0e50*/  IMAD.WIDE.U32 R6, R5, 0x4, R6 ;  /* 0x0000000405067825 */ /* 0x001fca00078e0006 */
[----:B------:R1:W-:Y:S02]  /*0e60*/  STG.E desc[UR4][R6.64], R26 ;  /* 0x0000001a06007986 */ /* 0x0003e4000c101904 */
.L_x_25131:
[----:B------:R-:W-:-:S13]  /*0e70*/  ISETP.GE.U32.AND P0, PT, R3, R2, PT ;  /* 0x000000020300720c */ /* 0x000fda0003f06070 */
[----:B------:R-:W-:Y:S05]  /*0e80*/  @P0 BRA `(.L_x_25133) ;  /* 0x0000000000340947 */ /* 0x000fea0003800000 */
[----:B01----:R-:W0:Y:S01]  /*0e90*/  LDC.64 R6, c[0x0][0x388] ;  /* 0x0000e200ff067b82 */ /* 0x003e220000000a00 */
[----:B------:R-:W-:Y:S02]  /*0ea0*/  IADD3 R5, PT, PT, R0, R3, RZ ;  /* 0x0000000300057210 */ /* 0x000fe40007ffe0ff */
[----:B------:R-:W-:-:S03]  /*0eb0*/  IADD3 R3, PT, PT, R3, 0x80, RZ ;  /* 0x0000008003037810 */ /* 0x000fc60007ffe0ff */
[----:B0-----:R-:W-:-:S05]  /*0ec0*/  IMAD.WIDE.U32 R6, R5, 0x4, R6 ;  /* 0x0000000405067825 */ /* 0x001fca00078e0006 */
[----:B------:R2:W-:Y:S02]  /*0ed0*/  STG.E desc[UR4][R6.64], R13 ;  /* 0x0000000d06007986 */ /* 0x0005e4000c101904 */
.L_x_25132:
        /* <DEDUP_REMOVED lines=8> */
.L_x_25133:
[----:B------:R-:W-:Y:S05]  /*0f60*/  BSYNC.RELIABLE B1 ;  /* 0x0000000000017941 */ /* 0x000fea0003800100 */
.L_x_25128:
[----:B------:R-:W-:-:S13]  /*0f70*/  ISETP.GE.U32.AND P0, PT, R3, R2, PT ;  /* 0x000000020300720c */ /* 0x000fda0003f06070 */
[----:B012---:R-:W0:Y:S01]  /*0f80*/  @!P0 LDC.64 R6, c[0x0][0x388] ;  /* 0x0000e200ff068b82 */ /* 0x007e220000000a00 */
[----:B------:R-:W-:Y:S02]  /*0f90*/  @!P0 IADD3 R5, PT, PT, R0, R3, RZ ;  /* 0x0000000300058210 */ /* 0x000fe40007ffe0ff */
[----:B------:R-:W-:-:S03]  /*0fa0*/  @!P0 IADD3 R3, PT, PT, R3, 0x80, RZ ;  /* 0x0000008003038810 */ /* 0x000fc60007ffe0ff */
[----:B0-----:R-:W-:-:S05]  /*0fb0*/  @!P0 IMAD.WIDE.U32 R6, R5, 0x4, R6 ;  /* 0x0000000405068825 */ /* 0x001fca00078e0006 */
[----:B------:R3:W-:Y:S02]  /*0fc0*/  @!P0 STG.E desc[UR4][R6.64], R10 ;  /* 0x0000000a06008986 */ /* 0x0007e4000c101904 */
.L_x_25134:
[----:B------:R-:W-:Y:S05]  /*0fd0*/  BSYNC.RECONVERGENT B0 ;  /* 0x0000000000007941 */ /* 0x000fea0003800200 */
.L_x_25127:
        /* <DEDUP_REMOVED lines=8> */
.L_x_25126:
        /* <DEDUP_REMOVED lines=9> */
[----:B------:R-:W2:Y:S03]  /*10f0*/  LDG.E.128 R4, desc[UR4][R24.64] ;  /* 0x0000000418047981 */ /* 0x000ea6000c1e1d00 */
[----:B------:R-:W-:-:S05]  /*1100*/  IMAD.WIDE.U32 R28, R2, 0x10, R28 ;  /* 0x00000010021c7825 */ /* 0x000fca00078e001c */
[----:B------:R-:W2:Y:S01]  /*1110*/  LDG.E.128 R8, desc[UR4][R28.64] ;  /* 0x000000041c087981 */ /* 0x000ea2000c1e1d00 */
[----:B---3--:R-:W-:-:S03]  /*1120*/  IMAD.WIDE.U32 R32, R0, 0x4, R32 ;  /* 0x0000000400207825 */ /* 0x008fc600078e0020 */
[----:B------:R-:W3:Y:S01]  /*1130*/  LDG.E.128 R24, desc[UR4][R24.64+0x800] ;  /* 0x0008000418187981 */ /* 0x000ee2000c1e1d00 */
[----:B-1----:R-:W-:-:S04]  /*1140*/  IMAD.WIDE.U32 R36, R0, 0x4, R36 ;  /* 0x0000000400247825 */ /* 0x002fc800078e0024 */
[----:B------:R-:W-:Y:S01]  /*1150*/  IMAD.WIDE.U32 R32, R2, 0x10, R32 ;  /* 0x0000001002207825 */ /* 0x000fe200078e0020 */
[----:B------:R-:W3:Y:S03]  /*1160*/  LDG.E.128 R28, desc[UR4][R28.64+0x800] ;  /* 0x000800041c1c7981 */ /* 0x000ee6000c1e1d00 */
[----:B0-----:R-:W-:Y:S01]  /*1170*/  IMAD.WIDE.U32 R44, R0, 0x4, R44 ;  /* 0x00000004002c7825 */ /* 0x001fe200078e002c */
[----:B------:R-:W4:Y:S03]  /*1180*/  LDG.E.128 R12, desc[UR4][R32.64] ;  /* 0x00000004200c7981 */ /* 0x000f26000c1e1d00 */
[----:B------:R-:W-:-:S04]  /*1190*/  IMAD.WIDE.U32 R36, R2, 0x10, R36 ;  /* 0x0000001002247825 */ /* 0x000fc800078e0024 */
[----:B------:R-:W-:Y:S01]  /*11a0*/  IMAD.WIDE.U32 R44, R2, 0x10, R44 ;  /* 0x00000010022c7825 */ /* 0x000fe200078e002c */
[----:B------:R-:W5:Y:S04]  /*11b0*/  LDG.E.128 R16, desc[UR4][R36.64] ;  /* 0x0000000424107981 */ /* 0x000f68000c1e1d00 */
[----:B------:R-:W5:Y:S04]  /*11c0*/  LDG.E.128 R20, desc[UR4][R44.64] ;  /* 0x000000042c147981 */ /* 0x000f68000c1e1d00 */
[----:B------:R-:W5:Y:S04]  /*11d0*/  LDG.E.128 R32, desc[UR4][R32.64+0x800] ;  /* 0x0008000420207981 */ /* 0x000f68000c1e1d00 */
[----:B------:R-:W5:Y:S04]  /*11e0*/  LDG.E.128 R36, desc[UR4][R36.64+0x800] ;  /* 0x0008000424247981 */ /* 0x000f68000c1e1d00 */
[----:B------:R-:W5:Y:S01]  /*11f0*/  LDG.E.128 R40, desc[UR4][R44.64+0x800] ;  /* 0x000800042c287981 */ /* 0x000f62000c1e1d00 */
[----:B--2---:R-:W-:Y:S01]  /*1200*/  FADD.FTZ R3, R4, -R8 ;  /* 0x8000000804037221 */ /* 0x004fe20000010000 */
[----:B------:R-:W-:-:S02]  /*1210*/  FADD.FTZ R8, R5, -R9 ;  /* 0x8000000905087221 */ /* 0x000fc40000010000 */
[----:B------:R-:W0:Y:S01]  /*1220*/  LDC.64 R4, c[0x0][0x388] ;  /* 0x0000e200ff047b82 */ /* 0x000e220000000a00 */
[----:B------:R-:W-:Y:S01]  /*1230*/  FADD.FTZ R9, R6, -R10 ;  /* 0x8000000a06097221 */ /* 0x000fe20000010000 */
[----:B------:R-:W-:Y:S01]  /*1240*/  FADD.FTZ R6, R7, -R11 ;  /* 0x8000000b07067221 */ /* 0x000fe20000010000 */
[----:B----4-:R-:W-:-:S03]  /*1250*/  FMUL.FTZ R3, R12, R3 ;  /* 0x000000030c037220 */ /* 0x010fc60000410000 */
[----:B------:R-:W-:Y:S01]  /*1260*/  FMUL.FTZ R6, R15, R6 ;  /* 0x000000060f067220 */ /* 0x000fe20000410000 */
[----:B---3--:R-:W-:Y:S01]  /*1270*/  FADD.FTZ R7, R26, -R30 ;  /* 0x8000001e1a077221 */ /* 0x008fe20000010000 */
[----:B------:R-:W-:Y:S01]  /*1280*/  FMUL.FTZ R8, R13, R8 ;  /* 0x000000080d087220 */ /* 0x000fe20000410000 */
[----:B------:R-:W-:Y:S01]  /*1290*/  FMUL.FTZ R9, R14, R9 ;  /* 0x000000090e097220 */ /* 0x000fe20000410000 */
[----:B-----5:R-:W-:Y:S01]  /*12a0*/  FFMA.FTZ R16, R20, R3, R16 ;  /* 0x0000000314107223 */ /* 0x020fe20000010010 */
[----:B------:R-:W-:Y:S01]  /*12b0*/  FFMA.FTZ R19, R23, R6, R19 ;  /* 0x0000000617137223 */ /* 0x000fe20000010013 */
[----:B0-----:R-:W-:-:S04]  /*12c0*/  IMAD.WIDE.U32 R4, R0, 0x4, R4 ;  /* 0x0000000400047825 */ /* 0x001fc800078e0004 */
[----:B------:R-:W-:Y:S01]  /*12d0*/  FADD.FTZ R3, R24, -R28 ;  /* 0x8000001c18037221 */ /* 0x000fe20000010000 */
[----:B------:R-:W-:Y:S01]  /*12e0*/  FADD.FTZ R6, R25, -R29 ;  /* 0x8000001d19067221 */ /* 0x000fe20000010000 */
[----:B------:R-:W-:Y:S01]  /*12f0*/  FADD.FTZ R0, R27, -R31 ;  /* 0x8000001f1b007221 */ /* 0x000fe20000010000 */
[----:B------:R-:W-:Y:S01]  /*1300*/  FMUL.FTZ R7, R34, R7 ;  /* 0x0000000722077220 */ /* 0x000fe20000410000 */
[----:B------:R-:W-:Y:S01]  /*1310*/  FMUL.FTZ R3, R32, R3 ;  /* 0x0000000320037220 */ /* 0x000fe20000410000 */
[----:B------:R-:W-:Y:S01]  /*1320*/  FMUL.FTZ R6, R33, R6 ;  /* 0x0000000621067220 */ /* 0x000fe20000410000 */
[----:B------:R-:W-:Y:S01]  /*1330*/  FMUL.FTZ R0, R35, R0 ;  /* 0x0000000023007220 */ /* 0x000fe20000410000 */
[----:B------:R-:W-:Y:S01]  /*1340*/  FFMA.FTZ R17, R21, R8, R17 ;  /* 0x0000000815117223 */ /* 0x000fe20000010011 */
[----:B------:R-:W-:Y:S01]  /*1350*/  FFMA.FTZ R18, R22, R9, R18 ;  /* 0x0000000916127223 */ /* 0x000fe20000010012 */
[----:B------:R-:W-:-:S04]  /*1360*/  IMAD.WIDE.U32 R4, R2, 0x10, R4 ;  /* 0x0000001002047825 */ /* 0x000fc800078e0004 */
[----:B------:R-:W-:Y:S01]  /*1370*/  FFMA.FTZ R36, R40, R3, R36 ;  /* 0x0000000328247223 */ /* 0x000fe20000010024 */
[----:B------:R-:W-:Y:S01]  /*1380*/  FFMA.FTZ R37, R41, R6, R37 ;  /* 0x0000000629257223 */ /* 0x000fe20000010025 */
[----:B------:R-:W-:Y:S01]  /*1390*/  FFMA.FTZ R38, R42, R7, R38 ;  /* 0x000000072a267223 */ /* 0x000fe20000010026 */
[----:B------:R-:W-:Y:S01]  /*13a0*/  FFMA.FTZ R39, R43, R0, R39 ;  /* 0x000000002b277223 */ /* 0x000fe20000010027 */
[----:B------:R-:W-:Y:S04]  /*13b0*/  STG.E.128 desc[UR4][R4.64], R16 ;  /* 0x0000001004007986 */ /* 0x000fe8000c101d04 */
[----:B------:R-:W-:Y:S01]  /*13c0*/  STG.E.128 desc[UR4][R4.64+0x800], R36 ;  /* 0x0008002404007986 */ /* 0x000fe2000c101d04 */
[----:B------:R-:W-:Y:S05]  /*13d0*/  EXIT ;  /* 0x000000000000794d */ /* 0x000fea0003800000 */
.L_x_25135:
        /* <DEDUP_REMOVED lines=10> */
.L_x_27258:


//--------------------- .text._ZN2at6native29vectorized_elementwise_kernelILi8EZZZNS0_49_GLOBAL__N__b919a28f_16_Normalization_cu_5c38458722batch_norm_elementwiseERKNS_6TensorES5_RKSt8optionalIS3_ES9_S5_S5_ENKUlvE0_clEvENKUlvE0_clEvEUlfffffE_St5arrayIPcLm6EEEEviT0_T1_ --------------------------
	.section	.text._ZN2at6native29vectorized_elementwise_kernelILi8EZZZNS0_49_GLOBAL__N__b919a28f_16_Normalization_cu_5c38458722batch_norm_elementwiseERKNS_6TensorES5_RKSt8optionalIS3_ES9_S5_S5_ENKUlvE0_clEvENKUlvE0_clEvEUlfffffE_St5arrayIPcLm6EEEEviT0_T1_,"ax",@progbits
	.align	128
        .global         _ZN2at6native29vectorized_elementwise_kernelILi8EZZZNS0_49_GLOBAL__N__b919a28f_16_Normalization_cu_5c38458722batch_norm_elementwiseERKNS_6TensorES5_RKSt8optionalIS3_ES9_S5_S5_ENKUlvE0_clEvENKUlvE0_clEvEUlfffffE_St5arrayIPcLm6EEEEviT0_T1_
        .type           _ZN2at6native29vectorized_elementwise_kernelILi8EZZZNS0_49_GLOBAL__N__b919a28f_16_Normalization_cu_5c38458722batch_norm_elementwiseERKNS_6TensorES5_RKSt8optionalIS3_ES9_S5_S5_ENKUlvE0_clEvENKUlvE0_clEvEUlfffffE_St5arrayIPcLm6EEEEviT0_T1_,@function
        .size           _ZN2at6native29vectorized_elementwise_kernelILi8EZZZNS0_49_GLOBAL__N__b919a28f_16_Normalization_cu_5c38458722batch_norm_elementwiseERKNS_6TensorES5_RKSt8optionalIS3_ES9_S5_S5_ENKUlvE0_clEvENKUlvE0_clEvEUlfffffE_St5arrayIPcLm6EEEEviT0_T1_,(.L_x_27259 - _ZN2at6native29vectorized_elementwise_kernelILi8EZZZNS0_49_GLOBAL__N__b919a28f_16_Normalization_cu_5c38458722batch_norm_elementwiseERKNS_6TensorES5_RKSt8optionalIS3_ES9_S5_S5_ENKUlvE0_clEvENKUlvE0_clEvEUlfffffE_St5arrayIPcLm6EEEEviT0_T1_)
        .other          _ZN2at6native29vectorized_elementwise_kernelILi8EZZZNS0_49_GLOBAL__N__b919a28f_16_Normalization_cu_5c38458722batch_norm_elementwiseERKNS_6TensorES5_RKSt8optionalIS3_ES9_S5_S5_ENKUlvE0_clEvENKUlvE0_clEvEUlfffffE_St5arrayIPcLm6EEEEviT0_T1_,@"STO_CUDA_ENTRY STV_DEFAULT"
_ZN2at6native29vectorized_elementwise_kernelILi8EZZZNS0_49_GLOBAL__N__b919a28f_16_Normalization_cu_5c38458722batch_norm_elementwiseERKNS_6TensorES5_RKSt8optionalIS3_ES9_S5_S5_ENKUlvE0_clEvENKUlvE0_clEvEUlfffffE_St5arrayIPcLm6EEEEviT0_T1_:
.text._ZN2at6native29vectorized_elementwise_kernelILi8EZZZNS0_49_GLOBAL__N__b919a28f_16_Normalization_cu_5c38458722batch_norm_elementwiseERKNS_6TensorES5_RKSt8optionalIS3_ES9_S5_S5_ENKUlvE0_clEvENKUlvE0_clEvEUlfffffE_St5arrayIPcLm6EEEEviT0_T1_:
[----:B------:R-:W-:Y:S01]  /*0000*/  LDC R1, c[0x0][0x37c] ;  /* 0x0000df00ff017b82 */ /* 0x000fe20000000800 */
[----:B------:R-:W-:Y:S05]  /*0010*/  EXIT ;  /* 0x000000000000794d */ /* 0x000fea0003800000 */
.L_x_25136:
        /* <DEDUP_REMOVED lines=14> */
.L_x_27259:


//--------------------- .text._ZN2at6native18elementwise_kernelILi128ELi4EZNS0_15gpu_kernel_implIZZZNS0_49_GLOBAL__N__b919a28f_16_Normalization_cu_5c38458722batch_norm_elementwiseERKNS_6TensorES6_RKSt8optionalIS4_ESA_S6_S6_ENKUlvE0_clEvENKUlvE_clEvEUldddddE_EEvRNS_18TensorIteratorBaseERKT_EUliE_EEviT1_ --------------------------
	.section	.text._ZN2at6native18elementwise_kernelILi128ELi4EZNS0_15gpu_kernel_implIZZZNS0_49_GLOBAL__N__b919a28f_16_Normalization_cu_5c38458722batch_norm_elementwiseERKNS_6TensorES6_RKSt8optionalIS4_ESA_S6_S6_ENKUlvE0_clEvENKUlvE_clEvEUldddddE_EEvRNS_18TensorIteratorBaseERKT_EUliE_EEviT1_,"ax",@progbits
	.align	128
        .global         _ZN2at6native18elementwise_kernelILi128ELi4EZNS0_15gpu_kernel_implIZZZNS0_49_GLOBAL__N__b919a28f_16_Normalization_cu_5c38458722batch_norm_elementwiseERKNS_6TensorES6_RKSt8optionalIS4_ESA_S6_S6_ENKUlvE0_clEvENKUlvE_clEvEUldddddE_EEvRNS_18TensorIteratorBaseERKT_EUliE_EEviT1_
        .type           _ZN2at6native18elementwise_kernelILi128ELi4EZNS0_15gpu_kernel_implIZZZNS0_49_GLOBAL__N__b919a28f_16_Normalization_cu_5c38458722batch_norm_elementwiseERKNS_6TensorES6_RKSt8optionalIS4_ESA_S6_S6_ENKUlvE0_clEvENKUlvE_clEvEUldddddE_EEvRNS_18TensorIteratorBaseERKT_EUliE_EEviT1_,@function
        .size           _ZN2at6native18elementwise_kernelILi128ELi4EZNS0_15gpu_kernel_implIZZZNS0_49_GLOBAL__N__b919a28f_16_Normalization_cu_5c38458722batch_norm_elementwiseERKNS_6TensorES6_RKSt8optionalIS4_ESA_S6_S6_ENKUlvE0_clEvENKUlvE_clEvEUldddddE_EEvRNS_18TensorIteratorBaseERKT_EUliE_EEviT1_,(.L_x_27260 - _ZN2at6native18elementwise_kernelILi128ELi4EZNS0_15gpu_kernel_implIZZZNS0_49_GLOBAL__N__b919a28f_16_Normalization_cu_5c38458722batch_norm_elementwiseERKNS_6TensorES6_RKSt8optionalIS4_ESA_S6_S6_ENKUlvE0_clEvENKUlvE_clEvEUldddddE_EEvRNS_18TensorIteratorBaseERKT_EUliE_EEviT1_)
        .other          _ZN2at6native18elementwise_kernelILi128ELi4EZNS0_15gpu_kernel_implIZZZNS0_49_GLOBAL__N__b919a28f_16_Normalization_cu_5c38458722batch_norm_elementwiseERKNS_6TensorES6_RKSt8optionalIS4_ESA_S6_S6_ENKUlvE0_clEvENKUlvE_clEvEUldddddE_EEvRNS_18TensorIteratorBaseERKT_EUliE_EEviT1_,@"STO_CUDA_ENTRY STV_DEFAULT"
_ZN2at6native18elementwise_kernelILi128ELi4EZNS0_15gpu_kernel_implIZZZNS0_49_GLOBAL__N__b919a28f_16_Normalization_cu_5c38458722batch_norm_elementwiseERKNS_6TensorES6_RKSt8optionalIS4_ESA_S6_S6_ENKUlvE0_clEvENKUlvE_clEvEUldddddE_EEvRNS_18TensorIteratorBaseERKT_EUliE_EEviT1_:
.text._ZN2at6native18elementwise_kernelILi128ELi4EZNS0_15gpu_kernel_implIZZZNS0_49_GLOBAL__N__b919a28f_16_Normalization_cu_5c38458722batch_norm_elementwiseERKNS_6TensorES6_RKSt8optionalIS4_ESA_S6_S6_ENKUlvE0_clEvENKUlvE_clEvEUldddddE_EEvRNS_18TensorIteratorBaseERKT_EUliE_EEviT1_:
        /* <DEDUP_REMOVED lines=452> */
.L_x_25139:
        /* <DEDUP_REMOVED lines=18> */
.L_x_25144:
[----:B------:R-:W2:Y:S02]  /*1d60*/  LDG.E.U8 R4, desc[UR36][R4.64] ;  /* 0x0000002404047981 */ /* 0x000ea4000c1e1100 */
[----:B--2---:R4:W0:Y:S02]  /*1d70*/  I2F.F64.U16 R24, R4 ;  /* 0x0000000400187312 */ /* 0x0048240000101800 */
[----:B0---4-:R-:W-:Y:S05]  /*1d80*/  BRA `(.L_x_25146) ;  /* 0x0000000c00647947 */ /* 0x011fea0003800000 */
.L_x_25143:
        /* <DEDUP_REMOVED lines=9> */
.L_x_25148:
[----:B------:R-:W2:Y:S02]  /*1e20*/  LDG.E R4, desc[UR36][R4.64] ;  /* 0x0000002404047981 */ /* 0x000ea4000c1e1900 */
[----:B--2---:R4:W0:Y:S02]  /*1e30*/  I2F.F64 R24, R4 ;  /* 0x0000000400187312 */ /* 0x0048240000201c00 */
[----:B0---4-:R-:W-:Y:S05]  /*1e40*/  BRA `(.L_x_25146) ;  /* 0x0000000c00347947 */ /* 0x011fea0003800000 */
.L_x_25147:
[----:B------:R-:W2:Y:S02]  /*1e50*/  LDG.E.U16 R4, desc[UR36][R4.64] ;  /* 0x0000002404047981 */ /* 0x000ea4000c1e1500 */
[----:B--2---:R4:W0:Y:S02]  /*1e60*/  I2F.F64.S16 R24, R4 ;  /* 0x0000000400187312 */ /* 0x0048240000101c00 */
[----:B0---4-:R-:W-:Y:S05]  /*1e70*/  BRA `(.L_x_25146) ;  /* 0x0000000c00287947 */ /* 0x011fea0003800000 */
.L_x_25142:
        /* <DEDUP_REMOVED lines=10> */
.L_x_25150:
[----:B------:R-:W2:Y:S02]  /*1f20*/  LDG.E.U16 R0, desc[UR36][R4.64] ;  /* 0x0000002404007981 */ /* 0x000ea4000c1e1500 */
[----:B--2---:R-:W-:-:S05]  /*1f30*/  HADD2.F32 R0, -RZ, R0.H0_H0 ;  /* 0x20000000ff007230 */ /* 0x004fca0000004100 */
[----:B------:R-:W-:-:S04]  /*1f40*/  FMUL.FTZ R0, R0, 1 ;  /* 0x3f80000000007820 */ /* 0x000fc80000410000 */
[----:B------:R3:W4:Y:S02]  /*1f50*/  F2F.F64.F32 R24, R0 ;  /* 0x0000000000187310 */ /* 0x0007240000201800 */
[----:B---34-:R-:W-:Y:S05]  /*1f60*/  BRA `(.L_x_25146) ;  /* 0x0000000800ec7947 */ /* 0x018fea0003800000 */
.L_x_25149:
        /* <DEDUP_REMOVED lines=10> */
.L_x_25152:
[----:B------:R-:W2:Y:S02]  /*2010*/  LDG.E.U16 R4, desc[UR36][R4.64] ;  /* 0x0000002404047981 */ /* 0x000ea4000c1e1500 */
[----:B--2---:R-:W-:-:S05]  /*2020*/  HADD2.F32 R0, -RZ, R4.H0_H0 ;  /* 0x20000004ff007230 */ /* 0x004fca0000004100 */
[----:B------:R-:W-:-:S04]  /*2030*/  FMUL.FTZ R0, R0, 1 ;  /* 0x3f80000000007820 */ /* 0x000fc80000410000 */
[----:B------:R4:W0:Y:S02]  /*2040*/  F2F.F64.F32 R24, R0 ;  /* 0x0000000000187310 */ /* 0x0008240000201800 */
[----:B0---4-:R-:W-:Y:S05]  /*2050*/  BRA `(.L_x_25146) ;  /* 0x0000000800b07947 */ /* 0x011fea0003800000 */
.L_x_25151:
[----:B------:R3:W5:Y:S01]  /*2060*/  LDG.E.64 R24, desc[UR36][R4.64] ;  /* 0x0000002404187981 */ /* 0x000762000c1e1b00 */
[----:B------:R-:W-:Y:S05]  /*2070*/  BRA `(.L_x_25146) ;  /* 0x0000000800a87947 */ /* 0x000fea0003800000 */
.L_x_25141:
        /* <DEDUP_REMOVED lines=13> */
.L_x_25155:
[----:B------:R2:W5:Y:S01]  /*2150*/  LDG.E.64 R24, desc[UR36][R4.64] ;  /* 0x0000002404187981 */ /* 0x000562000c1e1b00 */
[----:B------:R-:W-:Y:S05]  /*2160*/  BRA `(.L_x_25146) ;  /* 0x00000008006c7947 */ /* 0x000fea0003800000 */
.L_x_25154:
        /* <DEDUP_REMOVED lines=27> */
.L_x_25157:
        /* <DEDUP_REMOVED lines=14> */
[----:B--23--:R-:W-:Y:S05]  /*2400*/  BRA `(.L_x_25146) ;  /* 0x0000000400c47947 */ /* 0x00cfea0003800000 */
.L_x_25156:
[----:B------:R-:W2:Y:S02]  /*2410*/  LDG.E.U16 R0, desc[UR36][R4.64] ;  /* 0x0000002404007981 */ /* 0x000ea4000c1e1500 */
[----:B--2---:R-:W-:-:S04]  /*2420*/  IMAD.U32 R0, R0, 0x10000, RZ ;  /* 0x0001000000007824 */ /* 0x004fc800078e00ff */
[----:B------:R-:W-:-:S04]  /*2430*/  FMUL.FTZ R0, R0, 1 ;  /* 0x3f80000000007820 */ /* 0x000fc80000410000 */
[----:B------:R2:W3:Y:S02]  /*2440*/  F2F.F64.F32 R24, R0 ;  /* 0x0000000000187310 */ /* 0x0004e40000201800 */
[----:B--23--:R-:W-:Y:S05]  /*2450*/  BRA `(.L_x_25146) ;  /* 0x0000000400b07947 */ /* 0x00cfea0003800000 */
.L_x_25153:
        /* <DEDUP_REMOVED lines=11> */
.L_x_25160:
        /* <DEDUP_REMOVED lines=21> */
.L_x_25162:
[----:B------:R-:W-:Y:S05]  /*2660*/  BSYNC.RECONVERGENT B0 ;  /* 0x0000000000007941 */ /* 0x000fea0003800200 */
.L_x_25161:
[----:B------:R-:W-:Y:S02]  /*2670*/  SHF.L.U32 R0, R0, 0x14, RZ ;  /* 0x0000001400007819 */ /* 0x000fe400000006ff */
[----:B------:R-:W-:-:S04]  /*2680*/  LEA R3, R3, 0x3b800000, 0x17 ;  /* 0x3b80000003037811 */ /* 0x000fc800078eb8ff */
[----:B------:R-:W-:-:S05]  /*2690*/  LOP3.LUT R0, R3, R0, R7, 0xfe, !PT ;  /* 0x0000000003007212 */ /* 0x000fca00078efe07 */
[----:B------:R-:W-:-:S04]  /*26a0*/  FMUL.FTZ R0, R0, 1 ;  /* 0x3f80000000007820 */ /* 0x000fc80000410000 */
[----:B------:R2:W3:Y:S02]  /*26b0*/  F2F.F64.F32 R24, R0 ;  /* 0x0000000000187310 */ /* 0x0004e40000201800 */
[----:B--23--:R-:W-:Y:S05]  /*26c0*/  BRA `(.L_x_25146) ;  /* 0x0000000400147947 */ /* 0x00cfea0003800000 */
.L_x_25159:
        /* <DEDUP_REMOVED lines=21> */
.L_x_25164:
[----:B------:R-:W-:Y:S05]  /*2820*/  BSYNC.RECONVERGENT B0 ;  /* 0x0000000000007941 */ /* 0x000fea0003800200 */
.L_x_25163:
[----:B------:R-:W-:Y:S01]  /*2830*/  IMAD.SHL.U32 R0, R0, 0x200000, RZ ;  /* 0x0020000000007824 */ /* 0x000fe200078e00ff */
[----:B------:R-:W-:-:S04]  /*2840*/  LEA R3, R3, 0x37800000, 0x17 ;  /* 0x3780000003037811 */ /* 0x000fc800078eb8ff */
[----:B------:R-:W-:-:S05]  /*2850*/  LOP3.LUT R0, R3, R0, R7, 0xfe, !PT ;  /* 0x0000000003007212 */ /* 0x000fca00078efe07 */
[----:B------:R-:W-:-:S04]  /*2860*/  FMUL.FTZ R0, R0, 1 ;  /* 0x3f80000000007820 */ /* 0x000fc80000410000 */
[----:B------:R2:W3:Y:S02]  /*2870*/  F2F.F64.F32 R24, R0 ;  /* 0x0000000000187310 */ /* 0x0004e40000201800 */
[----:B--23--:R-:W-:Y:S05]  /*2880*/  BRA `(.L_x_25146) ;  /* 0x0000000000a47947 */ /* 0x00cfea0003800000 */
.L_x_25158:
[----:B------:R-:W-:-:S09]  /*2890*/  UISETP.NE.AND UP0, UPT, UR4, 0x1c, UPT ;  /* 0x0000001c0400788c */ /* 0x000fd2000bf05270 */
[----:B------:R-:W-:Y:S05]  /*28a0*/  BRA.U !UP0, `(.L_x_25165) ;  /* 0x0000000108947547 */ /* 0x000fea000b800000 */
[----:B------:R-:W-:-:S09]  /*28b0*/  UISETP.NE.AND UP0, UPT, UR4, 0x1d, UPT ;  /* 0x0000001d0400788c */ /* 0x000fd2000bf05270 */
[----:B------:R-:W-:Y:S05]  /*28c0*/  BRA.U !UP0, `(.L_x_25166) ;  /* 0x0000000108807547 */ /* 0x000fea000b800000 */
[----:B------:R-:W-:-:S09]  /*28d0*/  UISETP.NE.AND UP0, UPT, UR4, 0x2c, UPT ;  /* 0x0000002c0400788c */ /* 0x000fd2000bf05270 */
[----:B------:R-:W-:Y:S05]  /*28e0*/  BRA.U !UP0, `(.L_x_25167) ;  /* 0x0000000108487547 */ /* 0x000fea000b800000 */
.L_x_25145:
        /* <DEDUP_REMOVED lines=16> */
.L_x_25168:
[----:B------:R-:W-:Y:S01]  /*29f0*/  CS2R R24, SRZ ;  /* 0x0000000000187805 */ /* 0x000fe2000001ff00 */
[----:B------:R-:W-:Y:S06]  /*2a00*/  BRA `(.L_x_25146) ;  /* 0x0000000000447947 */ /* 0x000fec0003800000 */
.L_x_25167:
        /* <DEDUP_REMOVED lines=12> */
.L_x_25166:
[----:B------:R-:W2:Y:S02]  /*2ad0*/  LDG.E.64 R24, desc[UR36][R4.64] ;  /* 0x0000002404187981 */ /* 0x000ea4000c1e1b00 */
[----:B--2---:R-:W2:Y:S02]  /*2ae0*/  I2F.F64.U64 R24, R24 ;  /* 0x0000001800187312 */ /* 0x004ea40000301800 */
[----:B--2---:R-:W-:Y:S05]  /*2af0*/  BRA `(.L_x_25146) ;  /* 0x0000000000087947 */ /* 0x004fea0003800000 */
.L_x_25165:
[----:B------:R-:W2:Y:S02]  /*2b00*/  LDG.E R4, desc[UR36][R4.64] ;  /* 0x0000002404047981 */ /* 0x000ea4000c1e1900 */
[----:B--2---:R0:W1:Y:S02]  /*2b10*/  I2F.F64.U32 R24, R4 ;  /* 0x0000000400187312 */ /* 0x0040640000201800 */
.L_x_25146:
[----:B------:R-:W-:Y:S05]  /*2b20*/  BSYNC.RECONVERGENT B6 ;  /* 0x0000000000067941 */ /* 0x000fea0003800200 */
.L_x_25140:
        /* <DEDUP_REMOVED lines=16> */
[----:B----4-:R4:W0:Y:S02]  /*2c30*/  I2F.F64.S16 R22, R18 ;  /* 0x0000001200167312 */ /* 0x0108240000101c00 */
[----:B0---4-:R-:W-:Y:S05]  /*2c40*/  BRA `(.L_x_25175) ;  /* 0x0000000c00707947 */ /* 0x011fea0003800000 */
.L_x_25173:
[----:B------:R-:W4:Y:S02]  /*2c50*/  LDG.E.U8 R18, desc[UR36][R18.64] ;  /* 0x0000002412127981 */ /* 0x000f24000c1e1100 */
[----:B----4-:R4:W0:Y:S02]  /*2c60*/  I2F.F64.U16 R22, R18 ;  /* 0x0000001200167312 */ /* 0x0108240000101800 */
[----:B0---4-:R-:W-:Y:S05]  /*2c70*/  BRA `(.L_x_25175) ;  /* 0x0000000c00647947 */ /* 0x011fea0003800000 */
.L_x_25172:
        /* <DEDUP_REMOVED lines=9> */
.L_x_25177:
[----:B------:R-:W4:Y:S02]  /*2d10*/  LDG.E R18, desc[UR36][R18.64] ;  /* 0x0000002412127981 */ /* 0x000f24000c1e1900 */
[----:B----4-:R4:W0:Y:S02]  /*2d20*/  I2F.F64 R22, R18 ;  /* 0x0000001200167312 */ /* 0x0108240000201c00 */
[----:B0---4-:R-:W-:Y:S05]  /*2d30*/  BRA `(.L_x_25175) ;  /* 0x0000000c00347947 */ /* 0x011fea0003800000 */
.L_x_25176:
[----:B------:R-:W4:Y:S02]  /*2d40*/  LDG.E.U16 R18, desc[UR36][R18.64] ;  /* 0x0000002412127981 */ /* 0x000f24000c1e1500 */
[----:B----4-:R4:W0:Y:S02]  /*2d50*/  I2F.F64.S16 R22, R18 ;  /* 0x0000001200167312 */ /* 0x0108240000101c00 */
[----:B0---4-:R-:W-:Y:S05]  /*2d60*/  BRA `(.L_x_25175) ;  /* 0x0000000c00287947 */ /* 0x011fea0003800000 */
.L_x_25171:
        /* <DEDUP_REMOVED lines=10> */
.L_x_25179:
[----:B------:R-:W4:Y:S02]  /*2e10*/  LDG.E.U16 R0, desc[UR36][R18.64] ;  /* 0x0000002412007981 */ /* 0x000f24000c1e1500 */
[----:B----4-:R-:W-:-:S05]  /*2e20*/  HADD2.F32 R0, -RZ, R0.H0_H0 ;  /* 0x20000000ff007230 */ /* 0x010fca0000004100 */
[----:B------:R-:W-:-:S04]  /*2e30*/  FMUL.FTZ R0, R0, 1 ;  /* 0x3f80000000007820 */ /* 0x000fc80000410000 */
[----:B------:R4:W0:Y:S02]  /*2e40*/  F2F.F64.F32 R22, R0 ;  /* 0x0000000000167310 */ /* 0x0008240000201800 */
[----:B0---4-:R-:W-:Y:S05]  /*2e50*/  BRA `(.L_x_25175) ;  /* 0x0000000800ec7947 */ /* 0x011fea0003800000 */
.L_x_25178:
        /* <DEDUP_REMOVED lines=10> */
.L_x_25181:
[----:B------:R-:W4:Y:S02]  /*2f00*/  LDG.E.U16 R18, desc[UR36][R18.64] ;  /* 0x0000002412127981 */ /* 0x000f24000c1e1500 */
[----:B----4-:R-:W-:-:S05]  /*2f10*/  HADD2.F32 R0, -RZ, R18.H0_H0 ;  /* 0x20000012ff007230 */ /* 0x010fca0000004100 */
[----:B------:R-:W-:-:S04]  /*2f20*/  FMUL.FTZ R0, R0, 1 ;  /* 0x3f80000000007820 */ /* 0x000fc80000410000 */
[----:B------:R4:W0:Y:S02]  /*2f30*/  F2F.F64.F32 R22, R0 ;  /* 0x0000000000167310 */ /* 0x0008240000201800 */
[----:B0---4-:R-:W-:Y:S05]  /*2f40*/  BRA `(.L_x_25175) ;  /* 0x0000000800b07947 */ /* 0x011fea0003800000 */
.L_x_25180:
[----:B------:R4:W5:Y:S01]  /*2f50*/  LDG.E.64 R22, desc[UR36][R18.64] ;  /* 0x0000002412167981 */ /* 0x000962000c1e1b00 */
[----:B------:R-:W-:Y:S05]  /*2f60*/  BRA `(.L_x_25175) ;  /* 0x0000000800a87947 */ /* 0x000fea0003800000 */
.L_x_25170:
        /* <DEDUP_REMOVED lines=13> */
.L_x_25184:
[----:B------:R4:W5:Y:S01]  /*3040*/  LDG.E.64 R22, desc[UR36][R18.64] ;  /* 0x0000002412167981 */ /* 0x000962000c1e1b00 */
[----:B------:R-:W-:Y:S05]  /*3050*/  BRA `(.L_x_25175) ;  /* 0x00000008006c7947 */ /* 0x000fea0003800000 */
.L_x_25183:
[----:B------:R-:W-:-:S09]  /*3060*/  UISETP.NE.AND UP0, UPT, UR4, 0xf, UPT ;  /* 0x0000000f0400788c */ /* 0x000fd2000bf05270 */
[----:B------:R-:W-:Y:S05]  /*3070*/  BRA.U !UP0, `(.L_x_25185) ;  /* 0x0000000108a07547 */ /* 0x000fea000b800000 */
[----:B------:R-:W-:-:S09]  /*3080*/  UISETP.NE.AND UP0, UPT, UR4, 0x17, UPT ;  /* 0x000000170400788c */ /* 0x000fd2000bf05270 */
[----:B------:R-:W-:Y:S05]  /*3090*/  BRA.U !UP0, `(.L_x_25186) ;  /* 0x00000001085c7547 */ /* 0x000fea000b800000 */
[----:B------:R-:W-:-:S09]  /*30a0*/  UISETP.NE.AND UP0, UPT, UR4, 0x18, UPT ;  /* 0x000000180400788c */ /* 0x000fd2000bf05270 */
[----:B------:R-:W-:Y:S05]  /*30b0*/  BRA.U UP0, `(.L_x_25174) ;  /* 0x0000000500c87547 */ /* 0x000fea000b800000 */
[----:B------:R-:W4:Y:S01]  /*30c0*/  LDG.E.U8 R0, desc[UR36][R18.64] ;  /* 0x0000002412007981 */ /* 0x000f22000c1e1100 */
[----:B--23--:R-:W-:Y:S02]  /*30d0*/  IMAD.MOV.U32 R5, RZ, RZ, 0x1f ;  /* 0x0000001fff057424 */ /* 0x00cfe400078e00ff */
[----:B----4-:R-:W-:-:S05]  /*30e0*/  IMAD.SHL.U32 R0, R0, 0x1000000, RZ ;  /* 0x0100000000007824 */ /* 0x010fca00078e00ff */
[C---:B------:R-:W-:Y:S02]  /*30f0*/  LOP3.LUT R3, R0.reuse, 0x7f000000, RZ, 0xc0, !PT ;  /* 0x7f00000000037812 */ /* 0x040fe400078ec0ff */
[----:B------:R-:W-:Y:S02]  /*3100*/  LOP3.LUT P0, RZ, R0, 0x7f000000, RZ, 0xc0, !PT ;  /* 0x7f00000000ff7812 */ /* 0x000fe4000780c0ff */
[----:B0-----:R-:W0:Y:S02]  /*3110*/  FLO.U32 R4, R3 ;  /* 0x0000000300047300 */ /* 0x001e2400000e0000 */
        /* <DEDUP_REMOVED lines=15> */
.L_x_25186:
[----:B0-23--:R-:W2:Y:S02]  /*3210*/  LDG.E.U8 R4, desc[UR36][R18.64] ;  /* 0x0000002412047981 */ /* 0x00dea4000c1e1100 */
        /* <DEDUP_REMOVED lines=14> */
.L_x_25185:
[----:B------:R-:W4:Y:S02]  /*3300*/  LDG.E.U16 R0, desc[UR36][R18.64] ;  /* 0x0000002412007981 */ /* 0x000f24000c1e1500 */
[----:B----4-:R-:W-:-:S04]  /*3310*/  IMAD.U32 R0, R0, 0x10000, RZ ;  /* 0x0001000000007824 */ /* 0x010fc800078e00ff */
[----:B------:R-:W-:-:S04]  /*3320*/  FMUL.FTZ R0, R0, 1 ;  /* 0x3f80000000007820 */ /* 0x000fc80000410000 */
[----:B------:R4:W0:Y:S02]  /*3330*/  F2F.F64.F32 R22, R0 ;  /* 0x0000000000167310 */ /* 0x0008240000201800 */
[----:B0---4-:R-:W-:Y:S05]  /*3340*/  BRA `(.L_x_25175) ;  /* 0x0000000400b07947 */ /* 0x011fea0003800000 */
.L_x_25182:
        /* <DEDUP_REMOVED lines=11> */
.L_x_25189:
        /* <DEDUP_REMOVED lines=15> */
[----:B0-23--:R-:W0:Y:S02]  /*34f0*/  FLO.U32 R4, R0 ;  /* 0x0000000000047300 */ /* 0x00de2400000e0000 */
[----:B0-----:R-:W-:-:S04]  /*3500*/  IADD3 R4, PT, PT, -R4, 0x1f, RZ ;  /* 0x0000001f04047810 */ /* 0x001fc80007ffe1ff */
[----:B------:R-:W-:Y:S02]  /*3510*/  IADD3 R5, PT, PT, R4, -0x1c, RZ ;  /* 0xffffffe404057810 */ /* 0x000fe40007ffe0ff */
[----:B------:R-:W-:Y:S02]  /*3520*/  IADD3 R3, PT, PT, R3, 0x1d, -R4 ;  /* 0x0000001d03037810 */ /* 0x000fe40007ffe804 */
[----:B------:R-:W-:-:S04]  /*3530*/  SHF.L.U32 R5, R0, R5, RZ ;  /* 0x0000000500057219 */ /* 0x000fc800000006ff */
[----:B------:R-:W-:-:S07]  /*3540*/  LOP3.LUT R0, R5, 0x7, RZ, 0xc0, !PT ;  /* 0x0000000705007812 */ /* 0x000fce00078ec0ff */
.L_x_25191:
[----:B------:R-:W-:Y:S05]  /*3550*/  BSYNC.RECONVERGENT B0 ;  /* 0x0000000000007941 */ /* 0x000fea0003800200 */
.L_x_25190:
[----:B------:R-:W-:Y:S01]  /*3560*/  IMAD.SHL.U32 R0, R0, 0x100000, RZ ;  /* 0x0010000000007824 */ /* 0x000fe200078e00ff */
[----:B------:R-:W-:-:S04]  /*3570*/  LEA R3, R3, 0x3b800000, 0x17 ;  /* 0x3b80000003037811 */ /* 0x000fc800078eb8ff */
[----:B------:R-:W-:-:S05]  /*3580*/  LOP3.LUT R0, R3, R0, R7, 0xfe, !PT ;  /* 0x0000000003007212 */ /* 0x000fca00078efe07 */
[----:B------:R-:W-:-:S04]  /*3590*/  FMUL.FTZ R0, R0, 1 ;  /* 0x3f80000000007820 */ /* 0x000fc80000410000 */
[----:B------:R4:W0:Y:S02]  /*35a0*/  F2F.F64.F32 R22, R0 ;  /* 0x0000000000167310 */ /* 0x0008240000201800 */
[----:B0---4-:R-:W-:Y:S05]  /*35b0*/  BRA `(.L_x_25175) ;  /* 0x0000000400147947 */ /* 0x011fea0003800000 */
.L_x_25188:
        /* <DEDUP_REMOVED lines=17> */
[----:B------:R-:W-:Y:S01]  /*36d0*/  IADD3 R3, PT, PT, R3, 0x1e, -R4 ;  /* 0x0000001e03037810 */ /* 0x000fe20007ffe804 */
[----:B------:R-:W-:-:S05]  /*36e0*/  VIADD R5, R4, 0xffffffe3 ;  /* 0xffffffe304057836 */ /* 0x000fca0000000000 */
[----:B------:R-:W-:-:S04]  /*36f0*/  SHF.L.U32 R5, R0, R5, RZ ;  /* 0x0000000500057219 */ /* 0x000fc800000006ff */
[----:B------:R-:W-:-:S07]  /*3700*/  LOP3.LUT R0, R5, 0x3, RZ, 0xc0, !PT ;  /* 0x0000000305007812 */ /* 0x000fce00078ec0ff */
.L_x_25193:
[----:B------:R-:W-:Y:S05]  /*3710*/  BSYNC.RECONVERGENT B0 ;  /* 0x0000000000007941 */ /* 0x000fea0003800200 */
.L_x_25192:
[----:B------:R-:W-:Y:S02]  /*3720*/  SHF.L.U32 R0, R0, 0x15, RZ ;  /* 0x0000001500007819 */ /* 0x000fe400000006ff */
[----:B------:R-:W-:-:S04]  /*3730*/  LEA R3, R3, 0x37800000, 0x17 ;  /* 0x3780000003037811 */ /* 0x000fc800078eb8ff */
[----:B------:R-:W-:-:S05]  /*3740*/  LOP3.LUT R0, R3, R0, R7, 0xfe, !PT ;  /* 0x0000000003007212 */ /* 0x000fca00078efe07 */
[----:B------:R-:W-:-:S04]  /*3750*/  FMUL.FTZ R0, R0, 1 ;  /* 0x3f80000000007820 */ /* 0x000fc80000410000 */
[----:B------:R4:W0:Y:S02]  /*3760*/  F2F.F64.F32 R22, R0 ;  /* 0x0000000000167310 */ /* 0x0008240000201800 */
[----:B0---4-:R-:W-:Y:S05]  /*3770*/  BRA `(.L_x_25175) ;  /* 0x0000000000a47947 */ /* 0x011fea0003800000 */
.L_x_25187:
[----:B------:R-:W-:-:S09]  /*3780*/  UISETP.NE.AND UP0, UPT, UR4, 0x1c, UPT ;  /* 0x0000001c0400788c */ /* 0x000fd2000bf05270 */
[----:B------:R-:W-:Y:S05]  /*3790*/  BRA.U !UP0, `(.L_x_25194) ;  /* 0x0000000108947547 */ /* 0x000fea000b800000 */
[----:B------:R-:W-:-:S09]  /*37a0*/  UISETP.NE.AND UP0, UPT, UR4, 0x1d, UPT ;  /* 0x0000001d0400788c */ /* 0x000fd2000bf05270 */
[----:B------:R-:W-:Y:S05]  /*37b0*/  BRA.U !UP0, `(.L_x_25195) ;  /* 0x0000000108807547 */ /* 0x000fea000b800000 */
[----:B------:R-:W-:-:S09]  /*37c0*/  UISETP.NE.AND UP0, UPT, UR4, 0x2c, UPT ;  /* 0x0000002c0400788c */ /* 0x000fd2000bf05270 */
[----:B------:R-:W-:Y:S05]  /*37d0*/  BRA.U !UP0, `(.L_x_25196) ;  /* 0x0000000108487547 */ /* 0x000fea000b800000 */
.L_x_25174:
[----:B------:R-:W-:Y:S01]  /*37e0*/  MOV R14, 0x130 ;  /* 0x00000130000e7802 */ /* 0x000fe20000000f00 */
[----:B------:R-:W0:Y:S01]  /*37f0*/  LDCU.64 UR4, c[0x4][0x120] ;  /* 0x01002400ff0477ac */ /* 0x000e220008000a00 */
[----:B------:R-:W-:Y:S02]  /*3800*/  HFMA2 R13, -RZ, RZ, 0, 0 ;  /* 0x00000000ff0d7431 */ /* 0x000fe400000001ff */
[----:B------:R-:W-:Y:S01]  /*3810*/  IMAD.MOV.U32 R8, RZ, RZ, 0x4e ;  /* 0x0000004eff087424 */ /* 0x000fe200078e00ff */
[----:B------:R-:W4:Y:S01]  /*3820*/  LDCU.64 UR6, c[0x4][0x128] ;  /* 0x01002500ff0677ac */ /* 0x000f220008000a00 */
[----:B------:R-:W1:Y:S01]  /*3830*/  LDC.64 R14, c[0x4][R14] ;  /* 0x010000000e0e7b82 */ /* 0x000e620000000a00 */
[----:B------:R-:W-:Y:S01]  /*3840*/  IMAD.MOV.U32 R12, RZ, RZ, 0x1 ;  /* 0x00000001ff0c7424 */ /* 0x000fe200078e00ff */
[----:B------:R-:W4:Y:S01]  /*3850*/  LDCU.64 UR8, c[0x4][URZ] ;  /* 0x01000000ff0877ac */ /* 0x000f220008000a00 */
[----:B0-23--:R-:W-:Y:S02]  /*3860*/  IMAD.U32 R4, RZ, RZ, UR4 ;  /* 0x00000004ff047e24 */ /* 0x00dfe4000f8e00ff */
[----:B------:R-:W-:Y:S01]  /*3870*/  IMAD.U32 R5, RZ, RZ, UR5 ;  /* 0x00000005ff057e24 */ /* 0x000fe2000f8e00ff */
[----:B----4-:R-:W-:Y:S01]  /*3880*/  MOV R6, UR6 ;  /* 0x0000000600067c02 */ /* 0x010fe20008000f00 */
[----:B------:R-:W-:-:S02]  /*3890*/  IMAD.U32 R7, RZ, RZ, UR7 ;  /* 0x00000007ff077e24 */ /* 0x000fc4000f8e00ff */
[----:B------:R-:W-:Y:S01]  /*38a0*/  IMAD.U32 R10, RZ, RZ, UR8 ;  /* 0x00000008ff0a7e24 */ /* 0x000fe2000f8e00ff */
[----:B------:R-:W-:-:S07]  /*38b0*/  MOV R11, UR9 ;  /* 0x00000009000b7c02 */ /* 0x000fce0008000f00 */
[----:B------:R-:W-:-:S07]  /*38c0*/  LEPC R20, `(.L_x_25197) ;  /* 0x000000001014794e */ /* 0x000fce0000000000 */
[----:B-1---5:R-:W-:Y:S05]  /*38d0*/  CALL.ABS.NOINC R14 ;  /* 0x000000000e007343 */ /* 0x022fea0003c00000 */
.L_x_25197:
[----:B------:R-:W-:Y:S01]  /*38e0*/  CS2R R22, SRZ ;  /* 0x0000000000167805 */ /* 0x000fe2000001ff00 */
[----:B------:R-:W-:Y:S06]  /*38f0*/  BRA `(.L_x_25175) ;  /* 0x0000000000447947 */ /* 0x000fec0003800000 */
.L_x_25196:
        /* <DEDUP_REMOVED lines=12> */
.L_x_25195:
[----:B------:R-:W4:Y:S02]  /*39c0*/  LDG.E.64 R22, desc[UR36][R18.64] ;  /* 0x0000002412167981 */ /* 0x000f24000c1e1b00 */
[----:B----4-:R-:W4:Y:S02]  /*39d0*/  I2F.F64.U64 R22, R22 ;  /* 0x0000001600167312 */ /* 0x010f240000301800 */
[----:B----4-:R-:W-:Y:S05]  /*39e0*/  BRA `(.L_x_25175) ;  /* 0x0000000000087947 */ /* 0x010fea0003800000 */
.L_x_25194:
[----:B------:R-:W4:Y:S02]  /*39f0*/  LDG.E R18, desc[UR36][R18.64] ;  /* 0x0000002412127981 */ /* 0x000f24000c1e1900 */
[----:B----4-:R4:W0:Y:S02]  /*3a00*/  I2F.F64.U32 R22, R18 ;  /* 0x0000001200167312 */ /* 0x0108240000201800 */
.L_x_25175:
[----:B------:R-:W-:Y:S05]  /*3a10*/  BSYNC.RECONVERGENT B6 ;  /* 0x0000000000067941 */ /* 0x000fea0003800200 */
.L_x_25169:
[----:B------:R-:W0:Y:S01]  /*3a20*/  LDCU.64 UR6, c[0x0][0x728] ;  /* 0x0000e500ff0677ac */ /* 0x000e220008000a00 */
[----:B------:R-:W-:Y:S01]  /*3a30*/  BSSY.RECONVERGENT B6, `(.L_x_25198) ;  /* 0x00000ed000067945 */ /* 0x000fe20003800200 */
[----:B------:R-:W-:-:S04]  /*3a40*/  ULOP3.LUT UR4, UR43, 0xff, URZ, 0xc0, !UPT ;  /* 0x000000ff2b047892 */ /* 0x000fc8000f8ec0ff */
        /* <DEDUP_REMOVED lines=13> */
[----:B----4-:R2:W3:Y:S02]  /*3b20*/  I2F.F64.S16 R18, R4 ;  /* 0x0000000400127312 */ /* 0x0104e40000101c00 */
[----:B--23--:R-:W-:Y:S05]  /*3b30*/  BRA `(.L_x_25204) ;  /* 0x0000000c00707947 */ /* 0x00cfea0003800000 */
.L_x_25202:
[----:B------:R-:W4:Y:S02]  /*3b40*/  LDG.E.U8 R4, desc[UR36][R4.64] ;  /* 0x0000002404047981 */ /* 0x000f24000c1e1100 */
[----:B----4-:R2:W3:Y:S02]  /*3b50*/  I2F.F64.U16 R18, R4 ;  /* 0x0000000400127312 */ /* 0x0104e40000101800 */
[----:B--23--:R-:W-:Y:S05]  /*3b60*/  BRA `(.L_x_25204) ;  /* 0x0000000c00647947 */ /* 0x00cfea0003800000 */
.L_x_25201:
[----:B------:R-:W-:-:S09]  /*3b70*/  UISETP.NE.AND UP0, UPT, UR4, 0x2, UPT ;  /* 0x000000020400788c */ /* 0x000fd2000bf05270 */
[----:B------:R-:W-:Y:S05]  /*3b80*/  BRA.U !UP0, `(.L_x_25205) ;  /* 0x0000000108287547 */ /* 0x000fea000b800000 */
[----:B------:R-:W-:-:S09]  /*3b90*/  UISETP.NE.AND UP0, UPT, UR4, 0x3, UPT ;  /* 0x000000030400788c */ /* 0x000fd2000bf05270 */
[----:B------:R-:W-:Y:S05]  /*3ba0*/  BRA.U !UP0, `(.L_x_25206) ;  /* 0x0000000108147547 */ /* 0x000fea000b800000 */
[----:B------:R-:W-:-:S09]  /*3bb0*/  UISETP.NE.AND UP0, UPT, UR4, 0x4, UPT ;  /* 0x000000040400788c */ /* 0x000fd2000bf05270 */
[----:B------:R-:W-:Y:S05]  /*3bc0*/  BRA.U UP0, `(.L_x_25203) ;  /* 0x0000000900c07547 */ /* 0x000fea000b800000 */
[----:B----4-:R-:W2:Y:S02]  /*3bd0*/  LDG.E.64 R18, desc[UR36][R4.64] ;  /* 0x0000002404127981 */ /* 0x010ea4000c1e1b00 */
[----:B--2---:R-:W2:Y:S02]  /*3be0*/  I2F.F64.S64 R18, R18 ;  /* 0x0000001200127312 */ /* 0x004ea40000301c00 */
[----:B--2---:R-:W-:Y:S05]  /*3bf0*/  BRA `(.L_x_25204) ;  /* 0x0000000c00407947 */ /* 0x004fea0003800000 */
.L_x_25206:
[----:B------:R-:W4:Y:S02]  /*3c00*/  LDG.E R4, desc[UR36][R4.64] ;  /* 0x0000002404047981 */ /* 0x000f24000c1e1900 */
[----:B----4-:R2:W3:Y:S02]  /*3c10*/  I2F.F64 R18, R4 ;  /* 0x0000000400127312 */ /* 0x0104e40000201c00 */
[----:B--23--:R-:W-:Y:S05]  /*3c20*/  BRA `(.L_x_25204) ;  /* 0x0000000c00347947 */ /* 0x00cfea0003800000 */
.L_x_25205:
[----:B------:R-:W4:Y:S02]  /*3c30*/  LDG.E.U16 R4, desc[UR36][R4.64] ;  /* 0x0000002404047981 */ /* 0x000f24000c1e1500 */
[----:B----4-:R2:W3:Y:S02]  /*3c40*/  I2F.F64.S16 R18, R4 ;  /* 0x0000000400127312 */ /* 0x0104e40000101c00 */
[----:B--23--:R-:W-:Y:S05]  /*3c50*/  BRA `(.L_x_25204) ;  /* 0x0000000c00287947 */ /* 0x00cfea0003800000 */
.L_x_25200:
[----:B------:R-:W-:-:S09]  /*3c60*/  UISETP.GT.AND UP0, UPT, UR4, 0x6, UPT ;  /* 0x000000060400788c */ /* 0x000fd2000bf04270 */
[----:B------:R-:W-:Y:S05]  /*3c70*/  BRA.U UP0, `(.L_x_25207) ;  /* 0x0000000100347547 */ /* 0x000fea000b800000 */
[----:B------:R-:W-:-:S09]  /*3c80*/  UISETP.NE.AND UP0, UPT, UR4, 0x5, UPT ;  /* 0x000000050400788c */ /* 0x000fd2000bf05270 */
[----:B------:R-:W-:Y:S05]  /*3c90*/  BRA.U !UP0, `(.L_x_25208) ;  /* 0x0000000108187547 */ /* 0x000fea000b800000 */
[----:B------:R-:W-:-:S09]  /*3ca0*/  UISETP.NE.AND UP0, UPT, UR4, 0x6, UPT ;  /* 0x000000060400788c */ /* 0x000fd2000bf05270 */
[----:B------:R-:W-:Y:S05]  /*3cb0*/  BRA.U UP0, `(.L_x_25203) ;  /* 0x0000000900847547 */ /* 0x000fea000b800000 */
[----:B----4-:R-:W2:Y:S02]  /*3cc0*/  LDG.E R18, desc[UR36][R4.64] ;  /* 0x0000002404127981 */ /* 0x010ea4000c1e1900 */
[----:B--2---:R-:W-:-:S06]  /*3cd0*/  FMUL.FTZ R18, R18, 1 ;  /* 0x3f80000012127820 */ /* 0x004fcc0000410000 */
[----:B------:R-:W0:Y:S02]  /*3ce0*/  F2F.F64.F32 R18, R18 ;  /* 0x0000001200127310 */ /* 0x000e240000201800 */
[----:B0-----:R-:W-:Y:S05]  /*3cf0*/  BRA `(.L_x_25204) ;  /* 0x0000000c00007947 */ /* 0x001fea0003800000 */
.L_x_25208:
[----:B------:R-:W2:Y:S02]  /*3d00*/  LDG.E.U16 R0, desc[UR36][R4.64] ;  /* 0x0000002404007981 */ /* 0x000ea4000c1e1500 */
[----:B--2---:R-:W-:-:S05]  /*3d10*/  HADD2.F32 R0, -RZ, R0.H0_H0 ;  /* 0x20000000ff007230 */ /* 0x004fca0000004100 */
[----:B------:R-:W-:-:S04]  /*3d20*/  FMUL.FTZ R0, R0, 1 ;  /* 0x3f80000000007820 */ /* 0x000fc80000410000 */
[----:B----4-:R0:W2:Y:S02]  /*3d30*/  F2F.F64.F32 R18, R0 ;  /* 0x0000000000127310 */ /* 0x0100a40000201800 */
[----:B0-2---:R-:W-:Y:S05]  /*3d40*/  BRA `(.L_x_25204) ;  /* 0x0000000800ec7947 */ /* 0x005fea0003800000 */
.L_x_25207:
        /* <DEDUP_REMOVED lines=10> */
.L_x_25210:
[----:B------:R-:W2:Y:S02]  /*3df0*/  LDG.E.U16 R4, desc[UR36][R4.64] ;  /* 0x0000002404047981 */ /* 0x000ea4000c1e1500 */
[----:B--2---:R-:W-:-:S05]  /*3e00*/  HADD2.F32 R0, -RZ, R4.H0_H0 ;  /* 0x20000004ff007230 */ /* 0x004fca0000004100 */
[----:B------:R-:W-:-:S04]  /*3e10*/  FMUL.FTZ R0, R0, 1 ;  /* 0x3f80000000007820 */ /* 0x000fc80000410000 */
[----:B----4-:R0:W2:Y:S02]  /*3e20*/  F2F.F64.F32 R18, R0 ;  /* 0x0000000000127310 */ /* 0x0100a40000201800 */
[----:B0-2---:R-:W-:Y:S05]  /*3e30*/  BRA `(.L_x_25204) ;  /* 0x0000000800b07947 */ /* 0x005fea0003800000 */
.L_x_25209:
[----:B----4-:R0:W5:Y:S01]  /*3e40*/  LDG.E.64 R18, desc[UR36][R4.64] ;  /* 0x0000002404127981 */ /* 0x010162000c1e1b00 */
[----:B------:R-:W-:Y:S05]  /*3e50*/  BRA `(.L_x_25204) ;  /* 0x0000000800a87947 */ /* 0x000fea0003800000 */
.L_x_25199:
        /* <DEDUP_REMOVED lines=9> */
[----:B----4-:R-:W-:Y:S01]  /*3ef0*/  IMAD.MOV.U32 R18, RZ, RZ, RZ ;  /* 0x000000ffff127224 */ /* 0x010fe200078e00ff */
[----:B--2---:R-:W-:-:S04]  /*3f00*/  ISETP.NE.AND P0, PT, R4, RZ, PT ;  /* 0x000000ff0400720c */ /* 0x004fc80003f05270 */
[----:B------:R-:W-:Y:S01]  /*3f10*/  FSEL R19, RZ, 1.875, !P0 ;  /* 0x3ff00000ff137808 */ /* 0x000fe20004000000 */
[----:B------:R-:W-:Y:S08]  /*3f20*/  BRA `(.L_x_25204) ;  /* 0x0000000800747947 */ /* 0x000ff00003800000 */
.L_x_25213:
[----:B----4-:R4:W5:Y:S01]  /*3f30*/  LDG.E.64 R18, desc[UR36][R4.64] ;  /* 0x0000002404127981 */ /* 0x010962000c1e1b00 */
[----:B------:R-:W-:Y:S05]  /*3f40*/  BRA `(.L_x_25204) ;  /* 0x00000008006c7947 */ /* 0x000fea0003800000 */
.L_x_25212:
        /* <DEDUP_REMOVED lines=25> */
[----:B----4-:R4:W0:Y:S02]  /*40e0*/  F2F.F64.F32 R18, R3 ;  /* 0x0000000300127310 */ /* 0x0108240000201800 */
[----:B0---4-:R-:W-:Y:S05]  /*40f0*/  BRA `(.L_x_25204) ;  /* 0x0000000800007947 */ /* 0x011fea0003800000 */
.L_x_25215:
        /* <DEDUP_REMOVED lines=13> */
[----:B----4-:R4:W0:Y:S02]  /*41d0*/  F2F.F64.F32 R18, R0 ;  /* 0x0000000000127310 */ /* 0x0108240000201800 */
[----:B0---4-:R-:W-:Y:S05]  /*41e0*/  BRA `(.L_x_25204) ;  /* 0x0000000400c47947 */ /* 0x011fea0003800000 */
.L_x_25214:
[----:B------:R-:W2:Y:S02]  /*41f0*/  LDG.E.U16 R0, desc[UR36][R4.64] ;  /* 0x0000002404007981 */ /* 0x000ea4000c1e1500 */
[----:B--2---:R-:W-:-:S05]  /*4200*/  SHF.L.U32 R0, R0, 0x10, RZ ;  /* 0x0000001000007819 */ /* 0x004fca00000006ff */
[----:B------:R-:W-:-:S04]  /*4210*/  FMUL.FTZ R0, R0, 1 ;  /* 0x3f80000000007820 */ /* 0x000fc80000410000 */
[----:B----4-:R4:W0:Y:S02]  /*4220*/  F2F.F64.F32 R18, R0 ;  /* 0x0000000000127310 */ /* 0x0108240000201800 */
[----:B0---4-:R-:W-:Y:S05]  /*4230*/  BRA `(.L_x_25204) ;  /* 0x0000000400b07947 */ /* 0x011fea0003800000 */
.L_x_25211:
        /* <DEDUP_REMOVED lines=11> */
.L_x_25218:
[----:B------:R-:W2:Y:S01]  /*42f0*/  LDG.E.U8 R4, desc[UR36][R4.64] ;  /* 0x0000002404047981 */ /* 0x000ea2000c1e1100 */
[----:B----4-:R-:W-:Y:S02]  /*4300*/  CS2R R18, SRZ ;  /* 0x0000000000127805 */ /* 0x010fe4000001ff00 */
        /* <DEDUP_REMOVED lines=19> */
.L_x_25220:
[----:B------:R-:W-:Y:S05]  /*4440*/  BSYNC.RECONVERGENT B0 ;  /* 0x0000000000007941 */ /* 0x000fea0003800200 */
.L_x_25219:
[----:B------:R-:W-:Y:S01]  /*4450*/  IMAD.SHL.U32 R0, R0, 0x100000, RZ ;  /* 0x0010000000007824 */ /* 0x000fe200078e00ff */
[----:B------:R-:W-:-:S04]  /*4460*/  LEA R3, R3, 0x3b800000, 0x17 ;  /* 0x3b80000003037811 */ /* 0x000fc800078eb8ff */
[----:B------:R-:W-:-:S05]  /*4470*/  LOP3.LUT R0, R3, R0, R7, 0xfe, !PT ;  /* 0x0000000003007212 */ /* 0x000fca00078efe07 */
[----:B------:R-:W-:-:S04]  /*4480*/  FMUL.FTZ R0, R0, 1 ;  /* 0x3f80000000007820 */ /* 0x000fc80000410000 */
[----:B------:R4:W0:Y:S02]  /*4490*/  F2F.F64.F32 R18, R0 ;  /* 0x0000000000127310 */ /* 0x0008240000201800 */
[----:B0---4-:R-:W-:Y:S05]  /*44a0*/  BRA `(.L_x_25204) ;  /* 0x0000000400147947 */ /* 0x011fea0003800000 */
.L_x_25217:
[----:B------:R-:W2:Y:S01]  /*44b0*/  LDG.E.U8 R4, desc[UR36][R4.64] ;  /* 0x0000002404047981 */ /* 0x000ea2000c1e1100 */
[----:B----4-:R-:W-:Y:S02]  /*44c0*/  CS2R R18, SRZ ;  /* 0x0000000000127805 */ /* 0x010fe4000001ff00 */
        /* <DEDUP_REMOVED lines=19> */
.L_x_25222:
[----:B------:R-:W-:Y:S05]  /*4600*/  BSYNC.RECONVERGENT B0 ;  /* 0x0000000000007941 */ /* 0x000fea0003800200 */
.L_x_25221:
[----:B------:R-:W-:Y:S01]  /*4610*/  IMAD.SHL.U32 R0, R0, 0x200000, RZ ;  /* 0x0020000000007824 */ /* 0x000fe200078e00ff */
[----:B------:R-:W-:-:S04]  /*4620*/  LEA R3, R3, 0x37800000, 0x17 ;  /* 0x3780000003037811 */ /* 0x000fc800078eb8ff */
[----:B------:R-:W-:-:S05]  /*4630*/  LOP3.LUT R0, R3, R0, R7, 0xfe, !PT ;  /* 0x0000000003007212 */ /* 0x000fca00078efe07 */
[----:B------:R-:W-:-:S04]  /*4640*/  FMUL.FTZ R0, R0, 1 ;  /* 0x3f80000000007820 */ /* 0x000fc80000410000 */
[----:B------:R4:W0:Y:S02]  /*4650*/  F2F.F64.F32 R18, R0 ;  /* 0x0000000000127310 */ /* 0x0008240000201800 */
[----:B0---4-:R-:W-:Y:S05]  /*4660*/  BRA `(.L_x_25204) ;  /* 0x0000000000a47947 */ /* 0x011fea0003800000 */
.L_x_25216:
[----:B------:R-:W-:-:S09]  /*4670*/  UISETP.NE.AND UP0, UPT, UR4, 0x1c, UPT ;  /* 0x0000001c0400788c */ /* 0x000fd2000bf05270 */
[----:B------:R-:W-:Y:S05]  /*4680*/  BRA.U !UP0, `(.L_x_25223) ;  /* 0x0000000108947547 */ /* 0x000fea000b800000 */
[----:B------:R-:W-:-:S09]  /*4690*/  UISETP.NE.AND UP0, UPT, UR4, 0x1d, UPT ;  /* 0x0000001d0400788c */ /* 0x000fd2000bf05270 */
[----:B------:R-:W-:Y:S05]  /*46a0*/  BRA.U !UP0, `(.L_x_25224) ;  /* 0x0000000108807547 */ /* 0x000fea000b800000 */
[----:B------:R-:W-:-:S09]  /*46b0*/  UISETP.NE.AND UP0, UPT, UR4, 0x2c, UPT ;  /* 0x0000002c0400788c */ /* 0x000fd2000bf05270 */
[----:B------:R-:W-:Y:S05]  /*46c0*/  BRA.U !UP0, `(.L_x_25225) ;  /* 0x0000000108487547 */ /* 0x000fea000b800000 */
.L_x_25203:
[----:B------:R-:W-:Y:S01]  /*46d0*/  MOV R14, 0x130 ;  /* 0x00000130000e7802 */ /* 0x000fe20000000f00 */
[----:B------:R-:W0:Y:S01]  /*46e0*/  LDCU.64 UR4, c[0x4][0x120] ;  /* 0x01002400ff0477ac */ /* 0x000e220008000a00 */
[----:B------:R-:W-:Y:S02]  /*46f0*/  HFMA2 R12, -RZ, RZ, 0, 5.9604644775390625e-08 ;  /* 0x00000001ff0c7431 */ /* 0x000fe400000001ff */
[----:B------:R-:W-:Y:S01]  /*4700*/  IMAD.MOV.U32 R8, RZ, RZ, 0x4e ;  /* 0x0000004eff087424 */ /* 0x000fe200078e00ff */
[----:B------:R-:W2:Y:S01]  /*4710*/  LDCU.64 UR6, c[0x4][0x128] ;  /* 0x01002500ff0677ac */ /* 0x000ea20008000a00 */
[----:B------:R-:W3:Y:S01]  /*4720*/  LDC.64 R14, c[0x4][R14] ;  /* 0x010000000e0e7b82 */ /* 0x000ee20000000a00 */
        /* <DEDUP_REMOVED lines=10> */
.L_x_25226:
[----:B------:R-:W-:Y:S01]  /*47d0*/  CS2R R18, SRZ ;  /* 0x0000000000127805 */ /* 0x000fe2000001ff00 */
[----:B------:R-:W-:Y:S06]  /*47e0*/  BRA `(.L_x_25204) ;  /* 0x0000000000447947 */ /* 0x000fec0003800000 */
.L_x_25225:
[----:B------:R-:W2:Y:S01]  /*47f0*/  LDG.E.U8 R0, desc[UR36][R4.64] ;  /* 0x0000002404007981 */ /* 0x000ea2000c1e1100 */
[----:B----4-:R-:W-:Y:S01]  /*4800*/  IMAD.MOV.U32 R18, RZ, RZ, 0x0 ;  /* 0x00000000ff127424 */ /* 0x010fe200078e00ff */
        /* <DEDUP_REMOVED lines=10> */
.L_x_25224:
[----:B----4-:R-:W2:Y:S02]  /*48b0*/  LDG.E.64 R18, desc[UR36][R4.64] ;  /* 0x0000002404127981 */ /* 0x010ea4000c1e1b00 */
[----:B--2---:R-:W2:Y:S02]  /*48c0*/  I2F.F64.U64 R18, R18 ;  /* 0x0000001200127312 */ /* 0x004ea40000301800 */
[----:B--2---:R-:W-:Y:S05]  /*48d0*/  BRA `(.L_x_25204) ;  /* 0x0000000000087947 */ /* 0x004fea0003800000 */
.L_x_25223:
[----:B------:R-:W4:Y:S02]  /*48e0*/  LDG.E R4, desc[UR36][R4.64] ;  /* 0x0000002404047981 */ /* 0x000f24000c1e1900 */
[----:B----4-:R2:W3:Y:S02]  /*48f0*/  I2F.F64.U32 R18, R4 ;  /* 0x0000000400127312 */ /* 0x0104e40000201800 */
.L_x_25204:
[----:B------:R-:W-:Y:S05]  /*4900*/  BSYNC.RECONVERGENT B6 ;  /* 0x0000000000067941 */ /* 0x000fea0003800200 */
.L_x_25198:
        /* <DEDUP_REMOVED lines=18> */
.L_x_25231:
[----:B------:R-:W2:Y:S02]  /*4a30*/  LDG.E.U8 R4, desc[UR36][R4.64] ;  /* 0x0000002404047981 */ /* 0x000ea4000c1e1100 */
[----:B--2---:R0:W2:Y:S02]  /*4a40*/  I2F.F64.U16 R16, R4 ;  /* 0x0000000400107312 */ /* 0x0040a40000101800 */
[----:B0-2---:R-:W-:Y:S05]  /*4a50*/  BRA `(.L_x_25233) ;  /* 0x0000000c00647947 */ /* 0x005fea0003800000 */
.L_x_25230:
        /* <DEDUP_REMOVED lines=9> */
.L_x_25235:
[----:B------:R-:W2:Y:S02]  /*4af0*/  LDG.E R4, desc[UR36][R4.64] ;  /* 0x0000002404047981 */ /* 0x000ea4000c1e1900 */
[----:B--2---:R0:W2:Y:S02]  /*4b00*/  I2F.F64 R16, R4 ;  /* 0x0000000400107312 */ /* 0x0040a40000201c00 */
[----:B0-2---:R-:W-:Y:S05]  /*4b10*/  BRA `(.L_x_25233) ;  /* 0x0000000c00347947 */ /* 0x005fea0003800000 */
.L_x_25234:
[----:B------:R-:W2:Y:S02]  /*4b20*/  LDG.E.U16 R4, desc[UR36][R4.64] ;  /* 0x0000002404047981 */ /* 0x000ea4000c1e1500 */
[----:B--2---:R0:W2:Y:S02]  /*4b30*/  I2F.F64.S16 R16, R4 ;  /* 0x0000000400107312 */ /* 0x0040a40000101c00 */
[----:B0-2---:R-:W-:Y:S05]  /*4b40*/  BRA `(.L_x_25233) ;  /* 0x0000000c00287947 */ /* 0x005fea0003800000 */
.L_x_25229:
        /* <DEDUP_REMOVED lines=10> */
.L_x_25237:
[----:B------:R-:W2:Y:S02]  /*4bf0*/  LDG.E.U16 R0, desc[UR36][R4.64] ;  /* 0x0000002404007981 */ /* 0x000ea4000c1e1500 */
[----:B--2---:R-:W-:-:S05]  /*4c00*/  HADD2.F32 R0, -RZ, R0.H0_H0 ;  /* 0x20000000ff007230 */ /* 0x004fca0000004100 */
[----:B------:R-:W-:-:S04]  /*4c10*/  FMUL.FTZ R0, R0, 1 ;  /* 0x3f80000000007820 */ /* 0x000fc80000410000 */
[----:B------:R0:W2:Y:S02]  /*4c20*/  F2F.F64.F32 R16, R0 ;  /* 0x0000000000107310 */ /* 0x0000a40000201800 */
[----:B0-2---:R-:W-:Y:S05]  /*4c30*/  BRA `(.L_x_25233) ;  /* 0x0000000800ec7947 */ /* 0x005fea0003800000 */
.L_x_25236:
        /* <DEDUP_REMOVED lines=10> */
.L_x_25239:
[----:B------:R-:W2:Y:S02]  /*4ce0*/  LDG.E.U16 R4, desc[UR36][R4.64] ;  /* 0x0000002404047981 */ /* 0x000ea4000c1e1500 */
[----:B--2---:R-:W-:-:S05]  /*4cf0*/  HADD2.F32 R0, -RZ, R4.H0_H0 ;  /* 0x20000004ff007230 */ /* 0x004fca0000004100 */
[----:B------:R-:W-:-:S04]  /*4d00*/  FMUL.FTZ R0, R0, 1 ;  /* 0x3f80000000007820 */ /* 0x000fc80000410000 */
[----:B------:R0:W2:Y:S02]  /*4d10*/  F2F.F64.F32 R16, R0 ;  /* 0x0000000000107310 */ /* 0x0000a40000201800 */
[----:B0-2---:R-:W-:Y:S05]  /*4d20*/  BRA `(.L_x_25233) ;  /* 0x0000000800b07947 */ /* 0x005fea0003800000 */
.L_x_25238:
[----:B------:R0:W5:Y:S01]  /*4d30*/  LDG.E.64 R16, desc[UR36][R4.64] ;  /* 0x0000002404107981 */ /* 0x000162000c1e1b00 */
[----:B------:R-:W-:Y:S05]  /*4d40*/  BRA `(.L_x_25233) ;  /* 0x0000000800a87947 */ /* 0x000fea0003800000 */
.L_x_25228:
        /* <DEDUP_REMOVED lines=13> */
.L_x_25242:
[----:B------:R4:W5:Y:S01]  /*4e20*/  LDG.E.64 R16, desc[UR36][R4.64] ;  /* 0x0000002404107981 */ /* 0x000962000c1e1b00 */
[----:B------:R-:W-:Y:S05]  /*4e30*/  BRA `(.L_x_25233) ;  /* 0x00000008006c7947 */ /* 0x000fea0003800000 */
.L_x_25241:
        /* <DEDUP_REMOVED lines=27> */
.L_x_25244:
        /* <DEDUP_REMOVED lines=15> */
.L_x_25243:
[----:B------:R-:W2:Y:S02]  /*50e0*/  LDG.E.U16 R0, desc[UR36][R4.64] ;  /* 0x0000002404007981 */ /* 0x000ea4000c1e1500 */
[----:B--2---:R-:W-:-:S04]  /*50f0*/  IMAD.U32 R0, R0, 0x10000, RZ ;  /* 0x0001000000007824 */ /* 0x004fc800078e00ff */
[----:B------:R-:W-:-:S04]  /*5100*/  FMUL.FTZ R0, R0, 1 ;  /* 0x3f80000000007820 */ /* 0x000fc80000410000 */
[----:B------:R0:W2:Y:S02]  /*5110*/  F2F.F64.F32 R16, R0 ;  /* 0x0000000000107310 */ /* 0x0000a40000201800 */
[----:B0-2---:R-:W-:Y:S05]  /*5120*/  BRA `(.L_x_25233) ;  /* 0x0000000400b07947 */ /* 0x005fea0003800000 */
.L_x_25240:
        /* <DEDUP_REMOVED lines=11> */
.L_x_25247:
        /* <DEDUP_REMOVED lines=21> */
.L_x_25249:
[----:B------:R-:W-:Y:S05]  /*5330*/  BSYNC.RECONVERGENT B0 ;  /* 0x0000000000007941 */ /* 0x000fea0003800200 */
.L_x_25248:
[----:B------:R-:W-:Y:S02]  /*5340*/  SHF.L.U32 R0, R0, 0x14, RZ ;  /* 0x0000001400007819 */ /* 0x000fe400000006ff */
[----:B------:R-:W-:-:S04]  /*5350*/  LEA R3, R3, 0x3b800000, 0x17 ;  /* 0x3b80000003037811 */ /* 0x000fc800078eb8ff */
[----:B------:R-:W-:-:S05]  /*5360*/  LOP3.LUT R0, R3, R0, R7, 0xfe, !PT ;  /* 0x0000000003007212 */ /* 0x000fca00078efe07 */
[----:B------:R-:W-:-:S04]  /*5370*/  FMUL.FTZ R0, R0, 1 ;  /* 0x3f80000000007820 */ /* 0x000fc80000410000 */
[----:B------:R4:W0:Y:S02]  /*5380*/  F2F.F64.F32 R16, R0 ;  /* 0x0000000000107310 */ /* 0x0008240000201800 */
[----:B0---4-:R-:W-:Y:S05]  /*5390*/  BRA `(.L_x_25233) ;  /* 0x0000000400147947 */ /* 0x011fea0003800000 */
.L_x_25246:
        /* <DEDUP_REMOVED lines=21> */
.L_x_25251:
[----:B------:R-:W-:Y:S05]  /*54f0*/  BSYNC.RECONVERGENT B0 ;  /* 0x0000000000007941 */ /* 0x000fea0003800200 */
.L_x_25250:
[----:B------:R-:W-:Y:S01]  /*5500*/  IMAD.SHL.U32 R0, R0, 0x200000, RZ ;  /* 0x0020000000007824 */ /* 0x000fe200078e00ff */
[----:B------:R-:W-:-:S04]  /*5510*/  LEA R3, R3, 0x37800000, 0x17 ;  /* 0x3780000003037811 */ /* 0x000fc800078eb8ff */
[----:B------:R-:W-:-:S05]  /*5520*/  LOP3.LUT R0, R3, R0, R7, 0xfe, !PT ;  /* 0x0000000003007212 */ /* 0x000fca00078efe07 */
[----:B------:R-:W-:-:S04]  /*5530*/  FMUL.FTZ R0, R0, 1 ;  /* 0x3f80000000007820 */ /* 0x000fc80000410000 */
[----:B------:R4:W0:Y:S02]  /*5540*/  F2F.F64.F32 R16, R0 ;  /* 0x0000000000107310 */ /* 0x0008240000201800 */
[----:B0---4-:R-:W-:Y:S05]  /*5550*/  BRA `(.L_x_25233) ;  /* 0x0000000000a47947 */ /* 0x011fea0003800000 */
.L_x_25245:
[----:B------:R-:W-:-:S09]  /*5560*/  UISETP.NE.AND UP0, UPT, UR4, 0x1c, UPT ;  /* 0x0000001c0400788c */ /* 0x000fd2000bf05270 */
[----:B------:R-:W-:Y:S05]  /*5570*/  BRA.U !UP0, `(.L_x_25252) ;  /* 0x0000000108947547 */ /* 0x000fea000b800000 */
[----:B------:R-:W-:-:S09]  /*5580*/  UISETP.NE.AND UP0, UPT, UR4, 0x1d, UPT ;  /* 0x0000001d0400788c */ /* 0x000fd2000bf05270 */
[----:B------:R-:W-:Y:S05]  /*5590*/  BRA.U !UP0, `(.L_x_25253) ;  /* 0x0000000108807547 */ /* 0x000fea000b800000 */
[----:B------:R-:W-:-:S09]  /*55a0*/  UISETP.NE.AND UP0, UPT, UR4, 0x2c, UPT ;  /* 0x0000002c0400788c */ /* 0x000fd2000bf05270 */
[----:B------:R-:W-:Y:S05]  /*55b0*/  BRA.U !UP0, `(.L_x_25254) ;  /* 0x0000000108487547 */ /* 0x000fea000b800000 */
.L_x_25232:
        /* <DEDUP_REMOVED lines=16> */
.L_x_25255:
[----:B------:R-:W-:Y:S01]  /*56c0*/  CS2R R16, SRZ ;  /* 0x0000000000107805 */ /* 0x000fe2000001ff00 */
[----:B------:R-:W-:Y:S06]  /*56d0*/  BRA `(.L_x_25233) ;  /* 0x0000000000447947 */ /* 0x000fec0003800000 */
.L_x_25254:
        /* <DEDUP_REMOVED lines=12> */
.L_x_25253:
[----:B------:R-:W2:Y:S02]  /*57a0*/  LDG.E.64 R16, desc[UR36][R4.64] ;  /* 0x0000002404107981 */ /* 0x000ea4000c1e1b00 */
[----:B--2---:R-:W0:Y:S02]  /*57b0*/  I2F.F64.U64 R16, R16 ;  /* 0x0000001000107312 */ /* 0x004e240000301800 */
[----:B0-----:R-:W-:Y:S05]  /*57c0*/  BRA `(.L_x_25233) ;  /* 0x0000000000087947 */ /* 0x001fea0003800000 */
.L_x_25252:
[----:B------:R-:W2:Y:S02]  /*57d0*/  LDG.E R4, desc[UR36][R4.64] ;  /* 0x0000002404047981 */ /* 0x000ea4000c1e1900 */
[----:B--2---:R0:W2:Y:S02]  /*57e0*/  I2F.F64.U32 R16, R4 ;  /* 0x0000000400107312 */ /* 0x0040a40000201800 */
.L_x_25233:
[----:B------:R-:W-:Y:S05]  /*57f0*/  BSYNC.RECONVERGENT B6 ;  /* 0x0000000000067941 */ /* 0x000fea0003800200 */
.L_x_25227:
        /* <DEDUP_REMOVED lines=15> */
[----:B----4-:R-:W4:Y:S02]  /*58f0*/  LDG.E.S8 R4, desc[UR36][R6.64] ;  /* 0x0000002406047981 */ /* 0x010f24000c1e1300 */
[----:B----4-:R-:W0:Y:S02]  /*5900*/  I2F.F64.S16 R4, R4 ;  /* 0x0000000400047312 */ /* 0x010e240000101c00 */
[----:B0-----:R-:W-:Y:S05]  /*5910*/  BRA `(.L_x_25262) ;  /* 0x0000000c00707947 */ /* 0x001fea0003800000 */
.L_x_25260:
[----:B----4-:R-:W4:Y:S02]  /*5920*/  LDG.E.U8 R4, desc[UR36][R6.64] ;  /* 0x0000002406047981 */ /* 0x010f24000c1e1100 */
[----:B----4-:R-:W0:Y:S02]  /*5930*/  I2F.F64.U16 R4, R4 ;  /* 0x0000000400047312 */ /* 0x010e240000101800 */
[----:B0-----:R-:W-:Y:S05]  /*5940*/  BRA `(.L_x_25262) ;  /* 0x0000000c00647947 */ /* 0x001fea0003800000 */
.L_x_25259:
[----:B------:R-:W-:-:S09]  /*5950*/  UISETP.NE.AND UP0, UPT, UR4, 0x2, UPT ;  /* 0x000000020400788c */ /* 0x000fd2000bf05270 */
[----:B------:R-:W-:Y:S05]  /*5960*/  BRA.U !UP0, `(.L_x_25263) ;  /* 0x0000000108287547 */ /* 0x000fea000b800000 */
[----:B------:R-:W-:-:S09]  /*5970*/  UISETP.NE.AND UP0, UPT, UR4, 0x3, UPT ;  /* 0x000000030400788c */ /* 0x000fd2000bf05270 */
[----:B------:R-:W-:Y:S05]  /*5980*/  BRA.U !UP0, `(.L_x_25264) ;  /* 0x0000000108147547 */ /* 0x000fea000b800000 */
[----:B------:R-:W-:-:S09]  /*5990*/  UISETP.NE.AND UP0, UPT, UR4, 0x4, UPT ;  /* 0x000000040400788c */ /* 0x000fd2000bf05270 */
[----:B------:R-:W-:Y:S05]  /*59a0*/  BRA.U UP0, `(.L_x_25261) ;  /* 0x0000000900c07547 */ /* 0x000fea000b800000 */
[----:B----4-:R-:W4:Y:S02]  /*59b0*/  LDG.E.64 R4, desc[UR36][R6.64] ;  /* 0x0000002406047981 */ /* 0x010f24000c1e1b00 */
[----:B----4-:R-:W0:Y:S02]  /*59c0*/  I2F.F64.S64 R4, R4 ;  /* 0x0000000400047312 */ /* 0x010e240000301c00 */
[----:B0-----:R-:W-:Y:S05]  /*59d0*/  BRA `(.L_x_25262) ;  /* 0x0000000c00407947 */ /* 0x001fea0003800000 */
.L_x_25264:
[----:B----4-:R-:W4:Y:S02]  /*59e0*/  LDG.E R4, desc[UR36][R6.64] ;  /* 0x0000002406047981 */ /* 0x010f24000c1e1900 */
[----:B----4-:R-:W0:Y:S02]  /*59f0*/  I2F.F64 R4, R4 ;  /* 0x0000000400047312 */ /* 0x010e240000201c00 */
[----:B0-----:R-:W-:Y:S05]  /*5a00*/  BRA `(.L_x_25262) ;  /* 0x0000000c00347947 */ /* 0x001fea0003800000 */
.L_x_25263:
[----:B----4-:R-:W4:Y:S02]  /*5a10*/  LDG.E.U16 R4, desc[UR36][R6.64] ;  /* 0x0000002406047981 */ /* 0x010f24000c1e1500 */
[----:B----4-:R-:W0:Y:S02]  /*5a20*/  I2F.F64.S16 R4, R4 ;  /* 0x0000000400047312 */ /* 0x010e240000101c00 */
[----:B0-----:R-:W-:Y:S05]  /*5a30*/  BRA `(.L_x_25262) ;  /* 0x0000000c00287947 */ /* 0x001fea0003800000 */
.L_x_25258:
[----:B------:R-:W-:-:S09]  /*5a40*/  UISETP.GT.AND UP0, UPT, UR4, 0x6, UPT ;  /* 0x000000060400788c */ /* 0x000fd2000bf04270 */
[----:B------:R-:W-:Y:S05]  /*5a50*/  BRA.U UP0, `(.L_x_25265) ;  /* 0x0000000100347547 */ /* 0x000fea000b800000 */
[----:B------:R-:W-:-:S09]  /*5a60*/  UISETP.NE.AND UP0, UPT, UR4, 0x5, UPT ;  /* 0x000000050400788c */ /* 0x000fd2000bf05270 */
[----:B------:R-:W-:Y:S05]  /*5a70*/  BRA.U !UP0, `(.L_x_25266) ;  /* 0x0000000108187547 */ /* 0x000fea000b800000 */
[----:B------:R-:W-:-:S09]  /*5a80*/  UISETP.NE.AND UP0, UPT, UR4, 0x6, UPT ;  /* 0x000000060400788c */ /* 0x000fd2000bf05270 */
[----:B------:R-:W-:Y:S05]  /*5a90*/  BRA.U UP0, `(.L_x_25261) ;  /* 0x0000000900847547 */ /* 0x000fea000b800000 */
[----:B----4-:R-:W4:Y:S02]  /*5aa0*/  LDG.E R4, desc[UR36][R6.64] ;  /* 0x0000002406047981 */ /* 0x010f24000c1e1900 */
[----:B----4-:R-:W-:-:S06]  /*5ab0*/  FMUL.FTZ R4, R4, 1 ;  /* 0x3f80000004047820 */ /* 0x010fcc0000410000 */
[----:B------:R-:W0:Y:S02]  /*5ac0*/  F2F.F64.F32 R4, R4 ;  /* 0x0000000400047310 */ /* 0x000e240000201800 */
[----:B0-----:R-:W-:Y:S05]  /*5ad0*/  BRA `(.L_x_25262) ;  /* 0x0000000c00007947 */ /* 0x001fea0003800000 */
.L_x_25266:
[----:B------:R-:W2:Y:S02]  /*5ae0*/  LDG.E.U16 R0, desc[UR36][R6.64] ;  /* 0x0000002406007981 */ /* 0x000ea4000c1e1500 */
[----:B--2---:R-:W-:-:S05]  /*5af0*/  HADD2.F32 R0, -RZ, R0.H0_H0 ;  /* 0x20000000ff007230 */ /* 0x004fca0000004100 */
[----:B------:R-:W-:-:S04]  /*5b00*/  FMUL.FTZ R0, R0, 1 ;  /* 0x3f80000000007820 */ /* 0x000fc80000410000 */
[----:B----4-:R0:W2:Y:S02]  /*5b10*/  F2F.F64.F32 R4, R0 ;  /* 0x0000000000047310 */ /* 0x0100a40000201800 */
[----:B0-2---:R-:W-:Y:S05]  /*5b20*/  BRA `(.L_x_25262) ;  /* 0x0000000800ec7947 */ /* 0x005fea0003800000 */
.L_x_25265:
        /* <DEDUP_REMOVED lines=10> */
.L_x_25268:
[----:B------:R-:W2:Y:S02]  /*5bd0*/  LDG.E.U16 R6, desc[UR36][R6.64] ;  /* 0x0000002406067981 */ /* 0x000ea4000c1e1500 */
[----:B--2---:R-:W-:-:S05]  /*5be0*/  HADD2.F32 R0, -RZ, R6.H0_H0 ;  /* 0x20000006ff007230 */ /* 0x004fca0000004100 */
[----:B------:R-:W-:-:S04]  /*5bf0*/  FMUL.FTZ R0, R0, 1 ;  /* 0x3f80000000007820 */ /* 0x000fc80000410000 */
[----:B----4-:R0:W2:Y:S02]  /*5c00*/  F2F.F64.F32 R4, R0 ;  /* 0x0000000000047310 */ /* 0x0100a40000201800 */
[----:B0-2---:R-:W-:Y:S05]  /*5c10*/  BRA `(.L_x_25262) ;  /* 0x0000000800b07947 */ /* 0x005fea0003800000 */
.L_x_25267:
[----:B----4-:R0:W5:Y:S01]  /*5c20*/  LDG.E.64 R4, desc[UR36][R6.64] ;  /* 0x0000002406047981 */ /* 0x010162000c1e1b00 */
[----:B------:R-:W-:Y:S05]  /*5c30*/  BRA `(.L_x_25262) ;  /* 0x0000000800a87947 */ /* 0x000fea0003800000 */
.L_x_25257:
        /* <DEDUP_REMOVED lines=9> */
[----:B----4-:R-:W-:Y:S01]  /*5cd0*/  HFMA2 R4, -RZ, RZ, 0, 0 ;  /* 0x00000000ff047431 */ /* 0x010fe200000001ff */
[----:B--2---:R-:W-:-:S04]  /*5ce0*/  ISETP.NE.AND P0, PT, R6, RZ, PT ;  /* 0x000000ff0600720c */ /* 0x004fc80003f05270 */
[----:B------:R-:W-:Y:S01]  /*5cf0*/  FSEL R5, RZ, 1.875, !P0 ;  /* 0x3ff00000ff057808 */ /* 0x000fe20004000000 */
[----:B------:R-:W-:Y:S08]  /*5d00*/  BRA `(.L_x_25262) ;  /* 0x0000000800747947 */ /* 0x000ff00003800000 */
.L_x_25271:
[----:B----4-:R0:W5:Y:S01]  /*5d10*/  LDG.E.64 R4, desc[UR36][R6.64] ;  /* 0x0000002406047981 */ /* 0x010162000c1e1b00 */
[----:B------:R-:W-:Y:S05]  /*5d20*/  BRA `(.L_x_25262) ;  /* 0x00000008006c7947 */ /* 0x000fea0003800000 */
.L_x_25270:
[----:B------:R-:W-:-:S09]  /*5d30*/  UISETP.NE.AND UP0, UPT, UR4, 0xf, UPT ;  /* 0x0000000f0400788c */ /* 0x000fd2000bf05270 */
[----:B------:R-:W-:Y:S05]  /*5d40*/  BRA.U !UP0, `(.L_x_25272) ;  /* 0x0000000108a07547 */ /* 0x000fea000b800000 */
[----:B------:R-:W-:-:S09]  /*5d50*/  UISETP.NE.AND UP0, UPT, UR4, 0x17, UPT ;  /* 0x000000170400788c */ /* 0x000fd2000bf05270 */
[----:B------:R-:W-:Y:S05]  /*5d60*/  BRA.U !UP0, `(.L_x_25273) ;  /* 0x00000001085c7547 */ /* 0x000fea000b800000 */
[----:B------:R-:W-:-:S09]  /*5d70*/  UISETP.NE.AND UP0, UPT, UR4, 0x18, UPT ;  /* 0x000000180400788c */ /* 0x000fd2000bf05270 */
[----:B------:R-:W-:Y:S05]  /*5d80*/  BRA.U UP0, `(.L_x_25261) ;  /* 0x0000000500c87547 */ /* 0x000fea000b800000 */
[----:B------:R-:W2:Y:S01]  /*5d90*/  LDG.E.U8 R0, desc[UR36][R6.64] ;  /* 0x0000002406007981 */ /* 0x000ea2000c1e1100 */
[----:B----4-:R-:W-:Y:S02]  /*5da0*/  IMAD.MOV.U32 R5, RZ, RZ, 0x1f ;  /* 0x0000001fff057424 */ /* 0x010fe400078e00ff */
        /* <DEDUP_REMOVED lines=19> */
.L_x_25273:
[----:B----4-:R-:W4:Y:S02]  /*5ee0*/  LDG.E.U8 R4, desc[UR36][R6.64] ;  /* 0x0000002406047981 */ /* 0x010f24000c1e1100 */
[C---:B----4-:R-:W-:Y:S01]  /*5ef0*/  IMAD.SHL.U32 R3, R4.reuse, 0x2000000, RZ ;  /* 0x0200000004037824 */ /* 0x050fe200078e00ff */
        /* <DEDUP_REMOVED lines=13> */
.L_x_25272:
[----:B------:R-:W2:Y:S02]  /*5fd0*/  LDG.E.U16 R0, desc[UR36][R6.64] ;  /* 0x0000002406007981 */ /* 0x000ea4000c1e1500 */
[----:B--2---:R-:W-:-:S04]  /*5fe0*/  IMAD.U32 R0, R0, 0x10000, RZ ;  /* 0x0001000000007824 */ /* 0x004fc800078e00ff */
[----:B------:R-:W-:-:S04]  /*5ff0*/  FMUL.FTZ R0, R0, 1 ;  /* 0x3f80000000007820 */ /* 0x000fc80000410000 */
[----:B----4-:R4:W0:Y:S02]  /*6000*/  F2F.F64.F32 R4, R0 ;  /* 0x0000000000047310 */ /* 0x0108240000201800 */
[----:B0---4-:R-:W-:Y:S05]  /*6010*/  BRA `(.L_x_25262) ;  /* 0x0000000400b07947 */ /* 0x011fea0003800000 */
.L_x_25269:
        /* <DEDUP_REMOVED lines=8> */
[----:B----4-:R-:W4:Y:S02]  /*60a0*/  LDG.E.U16 R4, desc[UR36][R6.64] ;  /* 0x0000002406047981 */ /* 0x010f24000c1e1500 */
[----:B----4-:R-:W0:Y:S02]  /*60b0*/  I2F.F64.U16 R4, R4 ;  /* 0x0000000400047312 */ /* 0x010e240000101800 */
[----:B0-----:R-:W-:Y:S05]  /*60c0*/  BRA `(.L_x_25262) ;  /* 0x0000000400847947 */ /* 0x001fea0003800000 */
.L_x_25276:
        /* <DEDUP_REMOVED lines=21> */
.L_x_25278:
[----:B------:R-:W-:Y:S05]  /*6220*/  BSYNC.RECONVERGENT B0 ;  /* 0x0000000000007941 */ /* 0x000fea0003800200 */
.L_x_25277:
[----:B------:R-:W-:Y:S01]  /*6230*/  IMAD.SHL.U32 R0, R0, 0x100000, RZ ;  /* 0x0010000000007824 */ /* 0x000fe200078e00ff */
[----:B------:R-:W-:-:S04]  /*6240*/  LEA R3, R3, 0x3b800000, 0x17 ;  /* 0x3b80000003037811 */ /* 0x000fc800078eb8ff */
[----:B------:R-:W-:-:S05]  /*6250*/  LOP3.LUT R0, R3, R0, R7, 0xfe, !PT ;  /* 0x0000000003007212 */ /* 0x000fca00078efe07 */
[----:B------:R-:W-:-:S04]  /*6260*/  FMUL.FTZ R0, R0, 1 ;  /* 0x3f80000000007820 */ /* 0x000fc80000410000 */
[----:B------:R0:W2:Y:S02]  /*6270*/  F2F.F64.F32 R4, R0 ;  /* 0x0000000000047310 */ /* 0x0000a40000201800 */
[----:B0-2---:R-:W-:Y:S05]  /*6280*/  BRA `(.L_x_25262) ;  /* 0x0000000400147947 */ /* 0x005fea0003800000 */
.L_x_25275:
[----:B------:R-:W2:Y:S01]  /*6290*/  LDG.E.U8 R6, desc[UR36][R6.64] ;  /* 0x0000002406067981 */ /* 0x000ea2000c1e1100 */
[----:B----4-:R-:W-:Y:S02]  /*62a0*/  CS2R R4, SRZ ;  /* 0x0000000000047805 */ /* 0x010fe4000001ff00 */
        /* <DEDUP_REMOVED lines=19> */
.L_x_25280:
[----:B------:R-:W-:Y:S05]  /*63e0*/  BSYNC.RECONVERGENT B0 ;  /* 0x0000000000007941 */ /* 0x000fea0003800200 */
.L_x_25279:
[----:B------:R-:W-:Y:S02]  /*63f0*/  SHF.L.U32 R0, R0, 0x15, RZ ;  /* 0x0000001500007819 */ /* 0x000fe400000006ff */
[----:B------:R-:W-:-:S04]  /*6400*/  LEA R3, R3, 0x37800000, 0x17 ;  /* 0x3780000003037811 */ /* 0x000fc800078eb8ff */
[----:B------:R-:W-:-:S05]  /*6410*/  LOP3.LUT R0, R3, R0, R7, 0xfe, !PT ;  /* 0x0000000003007212 */ /* 0x000fca00078efe07 */
[----:B------:R-:W-:-:S04]  /*6420*/  FMUL.FTZ R0, R0, 1 ;  /* 0x3f80000000007820 */ /* 0x000fc80000410000 */
[----:B------:R0:W2:Y:S02]  /*6430*/  F2F.F64.F32 R4, R0 ;  /* 0x0000000000047310 */ /* 0x0000a40000201800 */
[----:B0-2---:R-:W-:Y:S05]  /*6440*/  BRA `(.L_x_25262) ;  /* 0x0000000000a47947 */ /* 0x005fea0003800000 */
.L_x_25274:
[----:B------:R-:W-:-:S09]  /*6450*/  UISETP.NE.AND UP0, UPT, UR4, 0x1c, UPT ;  /* 0x0000001c0400788c */ /* 0x000fd2000bf05270 */
[----:B------:R-:W-:Y:S05]  /*6460*/  BRA.U !UP0, `(.L_x_25281) ;  /* 0x0000000108947547 */ /* 0x000fea000b800000 */
[----:B------:R-:W-:-:S09]  /*6470*/  UISETP.NE.AND UP0, UPT, UR4, 0x1d, UPT ;  /* 0x0000001d0400788c */ /* 0x000fd2000bf05270 */
[----:B------:R-:W-:Y:S05]  /*6480*/  BRA.U !UP0, `(.L_x_25282) ;  /* 0x0000000108807547 */ /* 0x000fea000b800000 */
[----:B------:R-:W-:-:S09]  /*6490*/  UISETP.NE.AND UP0, UPT, UR4, 0x2c, UPT ;  /* 0x0000002c0400788c */ /* 0x000fd2000bf05270 */
[----:B------:R-:W-:Y:S05]  /*64a0*/  BRA.U !UP0, `(.L_x_25283) ;  /* 0x0000000108487547 */ /* 0x000fea000b800000 */
.L_x_25261:
[----:B------:R-:W-:Y:S01]  /*64b0*/  MOV R14, 0x130 ;  /* 0x00000130000e7802 */ /* 0x000fe20000000f00 */
[----:B------:R-:W4:Y:S01]  /*64c0*/  LDCU.64 UR4, c[0x4][0x120] ;  /* 0x01002400ff0477ac */ /* 0x000f220008000a00 */
[----:B------:R-:W-:Y:S02]  /*64d0*/  HFMA2 R13, -RZ, RZ, 0, 0 ;  /* 0x00000000ff0d7431 */ /* 0x000fe400000001ff */
[----:B------:R-:W-:Y:S01]  /*64e0*/  IMAD.MOV.U32 R8, RZ, RZ, 0x4e ;  /* 0x0000004eff087424 */ /* 0x000fe200078e00ff */
[----:B------:R-:W0:Y:S01]  /*64f0*/  LDCU.64 UR6, c[0x4][0x128] ;  /* 0x01002500ff0677ac */ /* 0x000e220008000a00 */
[----:B------:R-:W1:Y:S01]  /*6500*/  LDC.64 R14, c[0x4][R14] ;  /* 0x010000000e0e7b82 */ /* 0x000e620000000a00 */
[----:B------:R-:W-:Y:S01]  /*6510*/  IMAD.MOV.U32 R12, RZ, RZ, 0x1 ;  /* 0x00000001ff0c7424 */ /* 0x000fe200078e00ff */
[----:B------:R-:W2:Y:S01]  /*6520*/  LDCU.64 UR8, c[0x4][URZ] ;  /* 0x01000000ff0877ac */ /* 0x000ea20008000a00 */
[----:B----4-:R-:W-:Y:S02]  /*6530*/  IMAD.U32 R4, RZ, RZ, UR4 ;  /* 0x00000004ff047e24 */ /* 0x010fe4000f8e00ff */
[----:B------:R-:W-:Y:S01]  /*6540*/  IMAD.U32 R5, RZ, RZ, UR5 ;  /* 0x00000005ff057e24 */ /* 0x000fe2000f8e00ff */
[----:B0-----:R-:W-:Y:S01]  /*6550*/  MOV R6, UR6 ;  /* 0x0000000600067c02 */ /* 0x001fe20008000f00 */
[----:B------:R-:W-:-:S02]  /*6560*/  IMAD.U32 R7, RZ, RZ, UR7 ;  /* 0x00000007ff077e24 */ /* 0x000fc4000f8e00ff */
[----:B--2---:R-:W-:Y:S01]  /*6570*/  IMAD.U32 R10, RZ, RZ, UR8 ;  /* 0x00000008ff0a7e24 */ /* 0x004fe2000f8e00ff */
[----:B------:R-:W-:-:S07]  /*6580*/  MOV R11, UR9 ;  /* 0x00000009000b7c02 */ /* 0x000fce0008000f00 */
[----:B------:R-:W-:-:S07]  /*6590*/  LEPC R20, `(.L_x_25284) ;  /* 0x000000001014794e */ /* 0x000fce0000000000 */
[----:B-1-3-5:R-:W-:Y:S05]  /*65a0*/  CALL.ABS.NOINC R14 ;  /* 0x000000000e007343 */ /* 0x02afea0003c00000 */
.L_x_25284:
[----:B------:R-:W-:Y:S01]  /*65b0*/  CS2R R4, SRZ ;  /* 0x0000000000047805 */ /* 0x000fe2000001ff00 */
[----:B------:R-:W-:Y:S06]  /*65c0*/  BRA `(.L_x_25262) ;  /* 0x0000000000447947 */ /* 0x000fec0003800000 */
.L_x_25283:
[----:B------:R-:W2:Y:S01]  /*65d0*/  LDG.E.U8 R0, desc[UR36][R6.64] ;  /* 0x0000002406007981 */ /* 0x000ea2000c1e1100 */
[----:B----4-:R-:W-:Y:S02]  /*65e0*/  IMAD.MOV.U32 R4, RZ, RZ, 0x0 ;  /* 0x00000000ff047424 */ /* 0x010fe400078e00ff */
        /* <DEDUP_REMOVED lines=10> */
.L_x_25282:
[----:B----4-:R-:W4:Y:S02]  /*6690*/  LDG.E.64 R4, desc[UR36][R6.64] ;  /* 0x0000002406047981 */ /* 0x010f24000c1e1b00 */
[----:B----4-:R-:W4:Y:S02]  /*66a0*/  I2F.F64.U64 R4, R4 ;  /* 0x0000000400047312 */ /* 0x010f240000301800 */
[----:B----4-:R-:W-:Y:S05]  /*66b0*/  BRA `(.L_x_25262) ;  /* 0x0000000000087947 */ /* 0x010fea0003800000 */
.L_x_25281:
[----:B----4-:R-:W4:Y:S02]  /*66c0*/  LDG.E R4, desc[UR36][R6.64] ;  /* 0x0000002406047981 */ /* 0x010f24000c1e1900 */
[----:B----4-:R-:W4:Y:S02]  /*66d0*/  I2F.F64.U32 R4, R4 ;  /* 0x0000000400047312 */ /* 0x010f240000201800 */
.L_x_25262:
[----:B------:R-:W-:Y:S05]  /*66e0*/  BSYNC.RECONVERGENT B6 ;  /* 0x0000000000067941 */ /* 0x000fea0003800200 */
.L_x_25256:
[----:B------:R-:W0:Y:S01]  /*66f0*/  LDCU.64 UR6, c[0x0][0x710] ;  /* 0x0000e200ff0677ac */ /* 0x000e220008000a00 */
[----:B-12--5:R-:W1:Y:S01]  /*6700*/  DADD R16, -R16, R24 ;  /* 0x0000000010107229 */ /* 0x026e620000000118 */
[----:B------:R-:W-:-:S04]  /*6710*/  UPRMT UR4, UR40, 0x9910, URZ ;  /* 0x0000991028047896 */ /* 0x000fc800080000ff */
[----:B------:R-:W-:Y:S01]  /*6720*/  UISETP.GT.AND UP0, UPT, UR4, 0x9, UPT ;  /* 0x000000090400788c */ /* 0x000fe2000bf04270 */
[----:B0-----:R-:W-:-:S04]  /*6730*/  IADD3 R2, P0, PT, R2, UR6, RZ ;  /* 0x0000000602027c10 */ /* 0x001fc8000ff1e0ff */
[----:B------:R-:W-:-:S15]  /*6740*/  IADD3.X R3, PT, PT, RZ, UR7, RZ, P0, !PT ;  /* 0x00000007ff037c10 */ /* 0x000fde00087fe4ff */
[----:B------:R-:W-:-:S15]  /*6750*/  NOP ;  /* 0x0000000000007918 */ /* 0x000fde0000000000 */
[----:B------:R-:W-:-:S15]  /*6760*/  NOP ;  /* 0x0000000000007918 */ /* 0x000fde0000000000 */
[----:B------:R-:W-:-:S09]  /*6770*/  NOP ;  /* 0x0000000000007918 */ /* 0x000fd20000000000 */
[----:B-1----:R-:W3:-:S15]  /*6780*/  DMUL R16, R16, R22 ;  /* 0x0000001610107228 */ /* 0x002ede0000000000 */
[----:B------:R-:W-:-:S15]  /*6790*/  NOP ;  /* 0x0000000000007918 */ /* 0x000fde0000000000 */
[----:B------:R-:W-:-:S15]  /*67a0*/  NOP ;  /* 0x0000000000007918 */ /* 0x000fde0000000000 */
[----:B------:R-:W-:-:S15]  /*67b0*/  NOP ;  /* 0x0000000000007918 */ /* 0x000fde0000000000 */
[----:B------:R-:W-:-:S04]  /*67c0*/  NOP ;  /* 0x0000000000007918 */ /* 0x000fc80000000000 */
[----:B---34-:R0:W1:Y:S02]  /*67d0*/  DFMA R4, R16, R4, R18 ;  /* 0x000000041004722b */ /* 0x0180640000000012 */
        /* <DEDUP_REMOVED lines=12> */
.L_x_25288:
[----:B------:R-:W0:Y:S02]  /*68a0*/  F2I.S64.F64.TRUNC R4, R4 ;  /* 0x0000000400047311 */ /* 0x000e24000030d900 */
[----:B0-----:R-:W-:-:S05]  /*68b0*/  IMAD.MOV.U32 R7, RZ, RZ, R4 ;  /* 0x000000ffff077224 */ /* 0x001fca00078e0004 */
[----:B------:R4:W-:Y:S01]  /*68c0*/  STG.E.U8 desc[UR36][R2.64], R7 ;  /* 0x0000000702007986 */ /* 0x0009e2000c101124 */
[----:B------:R-:W-:Y:S05]  /*68d0*/  BRA `(.L_x_25290) ;  /* 0x0000001000847947 */ /* 0x000fea0003800000 */
.L_x_25287:
        /* <DEDUP_REMOVED lines=9> */
.L_x_25292:
[----:B------:R-:W0:Y:S02]  /*6970*/  F2I.F64.TRUNC R5, R4 ;  /* 0x0000000400057311 */ /* 0x000e24000030d100 */
[----:B0-----:R2:W-:Y:S01]  /*6980*/  STG.E desc[UR36][R2.64], R5 ;  /* 0x0000000502007986 */ /* 0x0015e2000c101924 */
[----:B------:R-:W-:Y:S05]  /*6990*/  BRA `(.L_x_25290) ;  /* 0x0000001000547947 */ /* 0x000fea0003800000 */
.L_x_25291:
[----:B------:R-:W0:Y:S02]  /*69a0*/  F2I.F64.TRUNC R5, R4 ;  /* 0x0000000400057311 */ /* 0x000e24000030d100 */
[----:B0-----:R0:W-:Y:S01]  /*69b0*/  STG.E.U16 desc[UR36][R2.64], R5 ;  /* 0x0000000502007986 */ /* 0x0011e2000c101524 */
[----:B------:R-:W-:Y:S05]  /*69c0*/  BRA `(.L_x_25290) ;  /* 0x0000001000487947 */ /* 0x000fea0003800000 */
.L_x_25286:
        /* <DEDUP_REMOVED lines=17> */
.L_x_25294:
        /* <DEDUP_REMOVED lines=12> */
.L_x_25293:
        /* <DEDUP_REMOVED lines=18> */
.L_x_25296:
        /* <DEDUP_REMOVED lines=13> */
.L_x_25295:
[----:B------:R0:W-:Y:S01]  /*6d90*/  STG.E.64 desc[UR36][R2.64], R4 ;  /* 0x0000000402007986 */ /* 0x0001e2000c101b24 */
[----:B------:R-:W-:Y:S05]  /*6da0*/  BRA `(.L_x_25290) ;  /* 0x0000000c00507947 */ /* 0x000fea0003800000 */
.L_x_25285:
        /* <DEDUP_REMOVED lines=12> */
.L_x_25299:
[----:B------:R-:W-:-:S05]  /*6e70*/  CS2R R6, SRZ ;  /* 0x0000000000067805 */ /* 0x000fca000001ff00 */
[----:B------:R0:W-:Y:S01]  /*6e80*/  STG.E.128 desc[UR36][R2.64], R4 ;  /* 0x0000000402007986 */ /* 0x0001e2000c101d24 */
[----:B------:R-:W-:Y:S05]  /*6e90*/  BRA `(.L_x_25290) ;  /* 0x0000000c00147947 */ /* 0x000fea0003800000 */
.L_x_25298:
        /* <DEDUP_REMOVED lines=27> */
.L_x_25303:
[----:B------:R-:W-:Y:S05]  /*7050*/  BSYNC.RECONVERGENT B0 ;  /* 0x0000000000007941 */ /* 0x000fea0003800200 */
.L_x_25302:
[----:B------:R-:W-:-:S05]  /*7060*/  LOP3.LUT R7, R0, 0x80, R7, 0xf8, !PT ;  /* 0x0000008000077812 */ /* 0x000fca00078ef807 */
[----:B------:R0:W-:Y:S01]  /*7070*/  STG.E.U8 desc[UR36][R2.64], R7 ;  /* 0x0000000702007986 */ /* 0x0001e2000c101124 */
[----:B------:R-:W-:Y:S05]  /*7080*/  BRA `(.L_x_25290) ;  /* 0x0000000800987947 */ /* 0x000fea0003800000 */
.L_x_25301:
        /* <DEDUP_REMOVED lines=23> */
.L_x_25305:
[----:B------:R-:W-:Y:S05]  /*7200*/  BSYNC.RECONVERGENT B0 ;  /* 0x0000000000007941 */ /* 0x000fea0003800200 */
.L_x_25304:
[----:B------:R-:W-:-:S05]  /*7210*/  LOP3.LUT R7, R0, 0x80, R7, 0xf8, !PT ;  /* 0x0000008000077812 */ /* 0x000fca00078ef807 */
[----:B------:R0:W-:Y:S01]  /*7220*/  STG.E.U8 desc[UR36][R2.64], R7 ;  /* 0x0000000702007986 */ /* 0x0001e2000c101124 */
[----:B------:R-:W-:Y:S05]  /*7230*/  BRA `(.L_x_25290) ;  /* 0x00000008002c7947 */ /* 0x000fea0003800000 */
.L_x_25300:
        /* <DEDUP_REMOVED lines=12> */
.L_x_25297:
        /* <DEDUP_REMOVED lines=11> */
.L_x_25308:
        /* <DEDUP_REMOVED lines=21> */
.L_x_25311:
[----:B------:R-:W-:-:S04]  /*7500*/  SHF.R.U32.HI R0, RZ, 0x14, R7 ;  /* 0x00000014ff007819 */ /* 0x000fc80000011607 */
[----:B------:R-:W-:-:S04]  /*7510*/  LOP3.LUT R0, R0, 0x1, RZ, 0xc0, !PT ;  /* 0x0000000100007812 */ /* 0x000fc800078ec0ff */
[----:B------:R-:W-:-:S04]  /*7520*/  IADD3 R0, PT, PT, R7, 0x487ffff, R0 ;  /* 0x0487ffff07007810 */ /* 0x000fc80007ffe000 */
[----:B------:R-:W-:-:S04]  /*7530*/  SHF.R.U32.HI R0, RZ, 0x14, R0 ;  /* 0x00000014ff007819 */ /* 0x000fc80000011600 */
[----:B------:R-:W-:-:S07]  /*7540*/  LOP3.LUT R4, R0, 0xff, RZ, 0xc0, !PT ;  /* 0x000000ff00047812 */ /* 0x000fce00078ec0ff */
.L_x_25312:
[----:B------:R-:W-:-:S04]  /*7550*/  SHF.R.U32.HI R5, RZ, 0x18, R7 ;  /* 0x00000018ff057819 */ /* 0x000fc80000011607 */
[----:B------:R-:W-:-:S04]  /*7560*/  LOP3.LUT R4, R4, 0x80, R5, 0xf8, !PT ;  /* 0x0000008004047812 */ /* 0x000fc800078ef805 */
[----:B------:R-:W-:-:S07]  /*7570*/  PRMT R0, R4, 0x7610, R0 ;  /* 0x0000761004007816 */ /* 0x000fce0000000000 */
.L_x_25310:
[----:B------:R-:W-:Y:S05]  /*7580*/  BSYNC.RECONVERGENT B0 ;  /* 0x0000000000007941 */ /* 0x000fea0003800200 */
.L_x_25309:
[----:B------:R0:W-:Y:S01]  /*7590*/  STG.E.U8 desc[UR36][R2.64], R0 ;  /* 0x0000000002007986 */ /* 0x0001e2000c101124 */
[----:B------:R-:W-:Y:S05]  /*75a0*/  BRA `(.L_x_25290) ;  /* 0x0000000400507947 */ /* 0x000fea0003800000 */
.L_x_25307:
        /* <DEDUP_REMOVED lines=21> */
.L_x_25315:
[----:B------:R-:W-:-:S04]  /*7700*/  SHF.R.U32.HI R0, RZ, 0x15, R7 ;  /* 0x00000015ff007819 */ /* 0x000fc80000011607 */
[----:B------:R-:W-:-:S04]  /*7710*/  LOP3.LUT R0, R0, 0x1, RZ, 0xc0, !PT ;  /* 0x0000000100007812 */ /* 0x000fc800078ec0ff */
[----:B------:R-:W-:-:S04]  /*7720*/  IADD3 R0, PT, PT, R7, 0x88fffff, R0 ;  /* 0x088fffff07007810 */ /* 0x000fc80007ffe000 */
[----:B------:R-:W-:-:S04]  /*7730*/  SHF.R.U32.HI R0, RZ, 0x15, R0 ;  /* 0x00000015ff007819 */ /* 0x000fc80000011600 */
[----:B------:R-:W-:-:S07]  /*7740*/  LOP3.LUT R4, R0, 0xff, RZ, 0xc0, !PT ;  /* 0x000000ff00047812 */ /* 0x000fce00078ec0ff */
.L_x_25316:
[----:B------:R-:W-:-:S04]  /*7750*/  SHF.R.U32.HI R5, RZ, 0x18, R7 ;  /* 0x00000018ff057819 */ /* 0x000fc80000011607 */
[----:B------:R-:W-:-:S04]  /*7760*/  LOP3.LUT R4, R4, 0x80, R5, 0xf8, !PT ;  /* 0x0000008004047812 */ /* 0x000fc800078ef805 */
[----:B------:R-:W-:-:S07]  /*7770*/  PRMT R0, R4, 0x7610, R0 ;  /* 0x0000761004007816 */ /* 0x000fce0000000000 */
.L_x_25314:
[----:B------:R-:W-:Y:S05]  /*7780*/  BSYNC.RECONVERGENT B0 ;  /* 0x0000000000007941 */ /* 0x000fea0003800200 */
.L_x_25313:
[----:B------:R0:W-:Y:S01]  /*7790*/  STG.E.U8 desc[UR36][R2.64], R0 ;  /* 0x0000000002007986 */ /* 0x0001e2000c101124 */
[----:B------:R-:W-:Y:S05]  /*77a0*/  BRA `(.L_x_25290) ;  /* 0x0000000000d07947 */ /* 0x000fea0003800000 */
.L_x_25306:
[----:B------:R-:W-:-:S09]  /*77b0*/  UISETP.NE.AND UP0, UPT, UR4, 0x1c, UPT ;  /* 0x0000001c0400788c */ /* 0x000fd2000bf05270 */
[----:B------:R-:W-:Y:S05]  /*77c0*/  BRA.U !UP0, `(.L_x_25317) ;  /* 0x0000000108c07547 */ /* 0x000fea000b800000 */
[----:B------:R-:W-:-:S09]  /*77d0*/  UISETP.NE.AND UP0, UPT, UR4, 0x1d, UPT ;  /* 0x0000001d0400788c */ /* 0x000fd2000bf05270 */
[----:B------:R-:W-:Y:S05]  /*77e0*/  BRA.U !UP0, `(.L_x_25318) ;  /* 0x0000000108ac7547 */ /* 0x000fea000b800000 */
[----:B------:R-:W-:-:S09]  /*77f0*/  UISETP.NE.AND UP0, UPT, UR4, 0x2c, UPT ;  /* 0x0000002c0400788c */ /* 0x000fd2000bf05270 */
[----:B------:R-:W-:Y:S05]  /*7800*/  BRA.U !UP0, `(.L_x_25319) ;  /* 0x0000000108447547 */ /* 0x000fea000b800000 */
.L_x_25289:
        /* <DEDUP_REMOVED lines=16> */
.L_x_25320:
[----:B------:R-:W-:Y:S05]  /*7910*/  BRA `(.L_x_25290) ;  /* 0x0000000000747947 */ /* 0x000fea0003800000 */
.L_x_25319:
        /* <DEDUP_REMOVED lines=24> */
.L_x_25318:
[----:B------:R-:W0:Y:S02]  /*7aa0*/  F2I.U64.F64.TRUNC R4, R4 ;  /* 0x0000000400047311 */ /* 0x000e24000030d800 */
[----:B0-----:R0:W-:Y:S01]  /*7ab0*/  STG.E.64 desc[UR36][R2.64], R4 ;  /* 0x0000000402007986 */ /* 0x0011e2000c101b24 */
[----:B------:R-:W-:Y:S05]  /*7ac0*/  BRA `(.L_x_25290) ;  /* 0x0000000000087947 */ /* 0x000fea0003800000 */
.L_x_25317:
[----:B------:R-:W0:Y:S02]  /*7ad0*/  F2I.U32.F64.TRUNC R5, R4 ;  /* 0x0000000400057311 */ /* 0x000e24000030d000 */
[----:B0-----:R0:W-:Y:S02]  /*7ae0*/  STG.E desc[UR36][R2.64], R5 ;  /* 0x0000000502007986 */ /* 0x0011e4000c101924 */
.L_x_25290:
[----:B------:R-:W-:-:S07]  /*7af0*/  VIADD R27, R27, 0x80 ;  /* 0x000000801b1b7836 */ /* 0x000fce0000000000 */
.L_x_25138:
[----:B------:R-:W-:Y:S05]  /*7b00*/  BSYNC.RECONVERGENT B7 ;  /* 0x0000000000077941 */ /* 0x000fea0003800200 */
.L_x_25137:
        /* <DEDUP_REMOVED lines=8> */
[----:B01234-:R-:W-:Y:S01]  /*7b90*/  MOV R2, RZ ;  /* 0x000000ff00027202 */ /* 0x01ffe20000000f00 */
        /* <DEDUP_REMOVED lines=426> */
.L_x_25323:
        /* <DEDUP_REMOVED lines=18> */
.L_x_25328:
[----:B------:R-:W2:Y:S02]  /*9760*/  LDG.E.U8 R4, desc[UR36][R4.64] ;  /* 0x0000002404047981 */ /* 0x000ea4000c1e1100 */
[----:B--2---:R0:W1:Y:S02]  /*9770*/  I2F.F64.U16 R24, R4 ;  /* 0x0000000400187312 */ /* 0x0040640000101800 */
[----:B01----:R-:W-:Y:S05]  /*9780*/  BRA `(.L_x_25330) ;  /* 0x0000000c00647947 */ /* 0x003fea0003800000 */
.L_x_25327:
        /* <DEDUP_REMOVED lines=9> */
.L_x_25332:
[----:B------:R-:W2:Y:S02]  /*9820*/  LDG.E R4, desc[UR36][R4.64] ;  /* 0x0000002404047981 */ /* 0x000ea4000c1e1900 */
[----:B--2---:R0:W1:Y:S02]  /*9830*/  I2F.F64 R24, R4 ;  /* 0x0000000400187312 */ /* 0x0040640000201c00 */
[----:B01----:R-:W-:Y:S05]  /*9840*/  BRA `(.L_x_25330) ;  /* 0x0000000c00347947 */ /* 0x003fea0003800000 */
.L_x_25331:
[----:B------:R-:W2:Y:S02]  /*9850*/  LDG.E.U16 R4, desc[UR36][R4.64] ;  /* 0x0000002404047981 */ /* 0x000ea4000c1e1500 */
[----:B--2---:R0:W1:Y:S02]  /*9860*/  I2F.F64.S16 R24, R4 ;  /* 0x0000000400187312 */ /* 0x0040640000101c00 */
[----:B01----:R-:W-:Y:S05]  /*9870*/  BRA `(.L_x_25330) ;  /* 0x0000000c00287947 */ /* 0x003fea0003800000 */
.L_x_25326:
        /* <DEDUP_REMOVED lines=10> */
.L_x_25334:
[----:B------:R-:W2:Y:S02]  /*9920*/  LDG.E.U16 R0, desc[UR36][R4.64] ;  /* 0x0000002404007981 */ /* 0x000ea4000c1e1500 */
[----:B--2---:R-:W-:-:S05]  /*9930*/  HADD2.F32 R0, -RZ, R0.H0_H0 ;  /* 0x20000000ff007230 */ /* 0x004fca0000004100 */
[----:B------:R-:W-:-:S04]  /*9940*/  FMUL.FTZ R0, R0, 1 ;  /* 0x3f80000000007820 */ /* 0x000fc80000410000 */
[----:B------:R0:W1:Y:S02]  /*9950*/  F2F.F64.F32 R24, R0 ;  /* 0x0000000000187310 */ /* 0x0000640000201800 */
[----:B01----:R-:W-:Y:S05]  /*9960*/  BRA `(.L_x_25330) ;  /* 0x0000000800ec7947 */ /* 0x003fea0003800000 */
.L_x_25333:
        /* <DEDUP_REMOVED lines=10> */
.L_x_25336:
[----:B------:R-:W2:Y:S02]  /*9a10*/  LDG.E.U16 R4, desc[UR36][R4.64] ;  /* 0x0000002404047981 */ /* 0x000ea4000c1e1500 */
[----:B--2---:R-:W-:-:S05]  /*9a20*/  HADD2.F32 R0, -RZ, R4.H0_H0 ;  /* 0x20000004ff007230 */ /* 0x004fca0000004100 */
[----:B------:R-:W-:-:S04]  /*9a30*/  FMUL.FTZ R0, R0, 1 ;  /* 0x3f80000000007820 */ /* 0x000fc80000410000 */
[----:B------:R0:W1:Y:S02]  /*9a40*/  F2F.F64.F32 R24, R0 ;  /* 0x0000000000187310 */ /* 0x0000640000201800 */
[----:B01----:R-:W-:Y:S05]  /*9a50*/  BRA `(.L_x_25330) ;  /* 0x0000000800b07947 */ /* 0x003fea0003800000 */
.L_x_25335:
[----:B------:R0:W5:Y:S01]  /*9a60*/  LDG.E.64 R24, desc[UR36][R4.64] ;  /* 0x0000002404187981 */ /* 0x000162000c1e1b00 */
[----:B------:R-:W-:Y:S05]  /*9a70*/  BRA `(.L_x_25330) ;  /* 0x0000000800a87947 */ /* 0x000fea0003800000 */
.L_x_25325:
        /* <DEDUP_REMOVED lines=13> */
.L_x_25339:
[----:B------:R1:W5:Y:S01]  /*9b50*/  LDG.E.64 R24, desc[UR36][R4.64] ;  /* 0x0000002404187981 */ /* 0x000362000c1e1b00 */
[----:B------:R-:W-:Y:S05]  /*9b60*/  BRA `(.L_x_25330) ;  /* 0x00000008006c7947 */ /* 0x000fea0003800000 */
.L_x_25338:
        /* <DEDUP_REMOVED lines=27> */
.L_x_25341:
        /* <DEDUP_REMOVED lines=15> */
.L_x_25340:
[----:B------:R-:W2:Y:S02]  /*9e10*/  LDG.E.U16 R0, desc[UR36][R4.64] ;  /* 0x0000002404007981 */ /* 0x000ea4000c1e1500 */
[----:B--2---:R-:W-:-:S05]  /*9e20*/  SHF.L.U32 R0, R0, 0x10, RZ ;  /* 0x0000001000007819 */ /* 0x004fca00000006ff */
[----:B------:R-:W-:-:S04]  /*9e30*/  FMUL.FTZ R0, R0, 1 ;  /* 0x3f80000000007820 */ /* 0x000fc80000410000 */
[----:B------:R1:W2:Y:S02]  /*9e40*/  F2F.F64.F32 R24, R0 ;  /* 0x0000000000187310 */ /* 0x0002a40000201800 */
[----:B-12---:R-:W-:Y:S05]  /*9e50*/  BRA `(.L_x_25330) ;  /* 0x0000000400b07947 */ /* 0x006fea0003800000 */
.L_x_25337:
        /* <DEDUP_REMOVED lines=11> */
.L_x_25344:
        /* <DEDUP_REMOVED lines=21> */
.L_x_25346:
[----:B------:R-:W-:Y:S05]  /*a060*/  BSYNC.RECONVERGENT B0 ;  /* 0x0000000000007941 */ /* 0x000fea0003800200 */
.L_x_25345:
[----:B------:R-:W-:Y:S01]  /*a070*/  IMAD.SHL.U32 R0, R0, 0x100000, RZ ;  /* 0x0010000000007824 */ /* 0x000fe200078e00ff */
[----:B------:R-:W-:-:S04]  /*a080*/  LEA R3, R3, 0x3b800000, 0x17 ;  /* 0x3b80000003037811 */ /* 0x000fc800078eb8ff */
[----:B------:R-:W-:-:S05]  /*a090*/  LOP3.LUT R0, R3, R0, R7, 0xfe, !PT ;  /* 0x0000000003007212 */ /* 0x000fca00078efe07 */
[----:B------:R-:W-:-:S04]  /*a0a0*/  FMUL.FTZ R0, R0, 1 ;  /* 0x3f80000000007820 */ /* 0x000fc80000410000 */
[----:B------:R4:W0:Y:S02]  /*a0b0*/  F2F.F64.F32 R24, R0 ;  /* 0x0000000000187310 */ /* 0x0008240000201800 */
[----:B0---4-:R-:W-:Y:S05]  /*a0c0*/  BRA `(.L_x_25330) ;  /* 0x0000000400147947 */ /* 0x011fea0003800000 */
.L_x_25343:
        /* <DEDUP_REMOVED lines=21> */
.L_x_25348:
[----:B------:R-:W-:Y:S05]  /*a220*/  BSYNC.RECONVERGENT B0 ;  /* 0x0000000000007941 */ /* 0x000fea0003800200 */
.L_x_25347:
[----:B------:R-:W-:Y:S01]  /*a230*/  IMAD.SHL.U32 R0, R0, 0x200000, RZ ;  /* 0x0020000000007824 */ /* 0x000fe200078e00ff */
[----:B------:R-:W-:-:S04]  /*a240*/  LEA R3, R3, 0x37800000, 0x17 ;  /* 0x3780000003037811 */ /* 0x000fc800078eb8ff */
[----:B------:R-:W-:-:S05]  /*a250*/  LOP3.LUT R0, R3, R0, R7, 0xfe, !PT ;  /* 0x0000000003007212 */ /* 0x000fca00078efe07 */
[----:B------:R-:W-:-:S04]  /*a260*/  FMUL.FTZ R0, R0, 1 ;  /* 0x3f80000000007820 */ /* 0x000fc80000410000 */
[----:B------:R4:W0:Y:S02]  /*a270*/  F2F.F64.F32 R24, R0 ;  /* 0x0000000000187310 */ /* 0x0008240000201800 */
[----:B0---4-:R-:W-:Y:S05]  /*a280*/  BRA `(.L_x_25330) ;  /* 0x0000000000a47947 */ /* 0x011fea0003800000 */
.L_x_25342:
        /* <DEDUP_REMOVED lines=18> */
.L_x_25329:
        /* <DEDUP_REMOVED lines=16> */
.L_x_25351:
[----:B------:R-:W-:Y:S01]  /*a4b0*/  CS2R R24, SRZ ;  /* 0x0000000000187805 */ /* 0x000fe2000001ff00 */
[----:B------:R-:W-:Y:S06]  /*a4c0*/  BRA `(.L_x_25330) ;  /* 0x0000000000147947 */ /* 0x000fec0003800000 */
.L_x_25350:
[----:B------:R-:W2:Y:S02]  /*a4d0*/  LDG.E.64 R24, desc[UR36][R4.64] ;  /* 0x0000002404187981 */ /* 0x000ea4000c1e1b00 */
[----:B--2---:R-:W4:Y:S02]  /*a4e0*/  I2F.F64.U64 R24, R24 ;  /* 0x0000001800187312 */ /* 0x004f240000301800 */
[----:B----4-:R-:W-:Y:S05]  /*a4f0*/  BRA `(.L_x_25330) ;  /* 0x0000000000087947 */ /* 0x010fea0003800000 */
.L_x_25349:
[----:B------:R-:W2:Y:S02]  /*a500*/  LDG.E R4, desc[UR36][R4.64] ;  /* 0x0000002404047981 */ /* 0x000ea4000c1e1900 */
[----:B--2---:R2:W3:Y:S02]  /*a510*/  I2F.F64.U32 R24, R4 ;  /* 0x0000000400187312 */ /* 0x0044e40000201800 */
.L_x_25330:
[----:B------:R-:W-:Y:S05]  /*a520*/  BSYNC.RECONVERGENT B6 ;  /* 0x0000000000067941 */ /* 0x000fea0003800200 */
.L_x_25324:
        /* <DEDUP_REMOVED lines=18> */
.L_x_25356:
[----:B------:R-:W4:Y:S02]  /*a650*/  LDG.E.U8 R18, desc[UR36][R18.64] ;  /* 0x0000002412127981 */ /* 0x000f24000c1e1100 */
[----:B----4-:R4:W0:Y:S02]  /*a660*/  I2F.F64.U16 R22, R18 ;  /* 0x0000001200167312 */ /* 0x0108240000101800 */
[----:B0---4-:R-:W-:Y:S05]  /*a670*/  BRA `(.L_x_25358) ;  /* 0x0000000c00647947 */ /* 0x011fea0003800000 */
.L_x_25355:
        /* <DEDUP_REMOVED lines=9> */
.L_x_25360:
[----:B------:R-:W4:Y:S02]  /*a710*/  LDG.E R18, desc[UR36][R18.64] ;  /* 0x0000002412127981 */ /* 0x000f24000c1e1900 */
[----:B----4-:R4:W0:Y:S02]  /*a720*/  I2F.F64 R22, R18 ;  /* 0x0000001200167312 */ /* 0x0108240000201c00 */
[----:B0---4-:R-:W-:Y:S05]  /*a730*/  BRA `(.L_x_25358) ;  /* 0x0000000c00347947 */ /* 0x011fea0003800000 */
.L_x_25359:
[----:B------:R-:W4:Y:S02]  /*a740*/  LDG.E.U16 R18, desc[UR36][R18.64] ;  /* 0x0000002412127981 */ /* 0x000f24000c1e1500 */
[----:B----4-:R4:W0:Y:S02]  /*a750*/  I2F.F64.S16 R22, R18 ;  /* 0x0000001200167312 */ /* 0x0108240000101c00 */
[----:B0---4-:R-:W-:Y:S05]  /*a760*/  BRA `(.L_x_25358) ;  /* 0x0000000c00287947 */ /* 0x011fea0003800000 */
.L_x_25354:
        /* <DEDUP_REMOVED lines=10> */
.L_x_25362:
[----:B------:R-:W4:Y:S02]  /*a810*/  LDG.E.U16 R0, desc[UR36][R18.64] ;  /* 0x0000002412007981 */ /* 0x000f24000c1e1500 */
[----:B----4-:R-:W-:-:S05]  /*a820*/  HADD2.F32 R0, -RZ, R0.H0_H0 ;  /* 0x20000000ff007230 */ /* 0x010fca0000004100 */
[----:B------:R-:W-:-:S04]  /*a830*/  FMUL.FTZ R0, R0, 1 ;  /* 0x3f80000000007820 */ /* 0x000fc80000410000 */
[----:B------:R4:W0:Y:S02]  /*a840*/  F2F.F64.F32 R22, R0 ;  /* 0x0000000000167310 */ /* 0x0008240000201800 */
[----:B0---4-:R-:W-:Y:S05]  /*a850*/  BRA `(.L_x_25358) ;  /* 0x0000000800ec7947 */ /* 0x011fea0003800000 */
.L_x_25361:
        /* <DEDUP_REMOVED lines=10> */
.L_x_25364:
[----:B------:R-:W4:Y:S02]  /*a900*/  LDG.E.U16 R18, desc[UR36][R18.64] ;  /* 0x0000002412127981 */ /* 0x000f24000c1e1500 */
[----:B----4-:R-:W-:-:S05]  /*a910*/  HADD2.F32 R0, -RZ, R18.H0_H0 ;  /* 0x20000012ff007230 */ /* 0x010fca0000004100 */
[----:B------:R-:W-:-:S04]  /*a920*/  FMUL.FTZ R0, R0, 1 ;  /* 0x3f80000000007820 */ /* 0x000fc80000410000 */
[----:B------:R4:W0:Y:S02]  /*a930*/  F2F.F64.F32 R22, R0 ;  /* 0x0000000000167310 */ /* 0x0008240000201800 */
[----:B0---4-:R-:W-:Y:S05]  /*a940*/  BRA `(.L_x_25358) ;  /* 0x0000000800b07947 */ /* 0x011fea0003800000 */
.L_x_25363:
[----:B------:R4:W5:Y:S01]  /*a950*/  LDG.E.64 R22, desc[UR36][R18.64] ;  /* 0x0000002412167981 */ /* 0x000962000c1e1b00 */
[----:B------:R-:W-:Y:S05]  /*a960*/  BRA `(.L_x_25358) ;  /* 0x0000000800a87947 */ /* 0x000fea0003800000 */
.L_x_25353:
        /* <DEDUP_REMOVED lines=13> */
.L_x_25367:
[----:B------:R4:W5:Y:S01]  /*aa40*/  LDG.E.64 R22, desc[UR36][R18.64] ;  /* 0x0000002412167981 */ /* 0x000962000c1e1b00 */
[----:B------:R-:W-:Y:S05]  /*aa50*/  BRA `(.L_x_25358) ;  /* 0x00000008006c7947 */ /* 0x000fea0003800000 */
.L_x_25366:
[----:B------:R-:W-:-:S09]  /*aa60*/  UISETP.NE.AND UP0, UPT, UR4, 0xf, UPT ;  /* 0x0000000f0400788c */ /* 0x000fd2000bf05270 */
[----:B------:R-:W-:Y:S05]  /*aa70*/  BRA.U !UP0, `(.L_x_25368) ;  /* 0x0000000108a07547 */ /* 0x000fea000b800000 */
[----:B------:R-:W-:-:S09]  /*aa80*/  UISETP.NE.AND UP0, UPT, UR4, 0x17, UPT ;  /* 0x000000170400788c */ /* 0x000fd2000bf05270 */
[----:B------:R-:W-:Y:S05]  /*aa90*/  BRA.U !UP0, `(.L_x_25369) ;  /* 0x00000001085c7547 */ /* 0x000fea000b800000 */
[----:B------:R-:W-:-:S09]  /*aaa0*/  UISETP.NE.AND UP0, UPT, UR4, 0x18, UPT ;  /* 0x000000180400788c */ /* 0x000fd2000bf05270 */
[----:B------:R-:W-:Y:S05]  /*aab0*/  BRA.U UP0, `(.L_x_25357) ;  /* 0x0000000500f87547 */ /* 0x000fea000b800000 */
[----:B------:R-:W4:Y:S01]  /*aac0*/  LDG.E.U8 R0, desc[UR36][R18.64] ;  /* 0x0000002412007981 */ /* 0x000f22000c1e1100 */
[----:B01----:R-:W-:Y:S01]  /*aad0*/  IMAD.MOV.U32 R5, RZ, RZ, 0x1f ;  /* 0x0000001fff057424 */ /* 0x003fe200078e00ff */
[----:B----4-:R-:W-:-:S04]  /*aae0*/  SHF.L.U32 R0, R0, 0x18, RZ ;  /* 0x0000001800007819 */ /* 0x010fc800000006ff */
[C---:B------:R-:W-:Y:S02]  /*aaf0*/  LOP3.LUT R3, R0.reuse, 0x7f000000, RZ, 0xc0, !PT ;  /* 0x7f00000000037812 */ /* 0x040fe400078ec0ff */
[----:B------:R-:W-:Y:S02]  /*ab00*/  LOP3.LUT P0, RZ, R0, 0x7f000000, RZ, 0xc0, !PT ;  /* 0x7f00000000ff7812 */ /* 0x000fe4000780c0ff */
[----:B--2---:R-:W0:Y:S02]  /*ab10*/  FLO.U32 R4, R3 ;  /* 0x0000000300047300 */ /* 0x004e2400000e0000 */
        /* <DEDUP_REMOVED lines=15> */
.L_x_25369:
[----:B012---:R-:W2:Y:S02]  /*ac10*/  LDG.E.U8 R4, desc[UR36][R18.64] ;  /* 0x0000002412047981 */ /* 0x007ea4000c1e1100 */
        /* <DEDUP_REMOVED lines=14> */
.L_x_25368:
[----:B------:R-:W4:Y:S02]  /*ad00*/  LDG.E.U16 R0, desc[UR36][R18.64] ;  /* 0x0000002412007981 */ /* 0x000f24000c1e1500 */
[----:B----4-:R-:W-:-:S04]  /*ad10*/  IMAD.U32 R0, R0, 0x10000, RZ ;  /* 0x0001000000007824 */ /* 0x010fc800078e00ff */
[----:B------:R-:W-:-:S04]  /*ad20*/  FMUL.FTZ R0, R0, 1 ;  /* 0x3f80000000007820 */ /* 0x000fc80000410000 */
[----:B------:R4:W0:Y:S02]  /*ad30*/  F2F.F64.F32 R22, R0 ;  /* 0x0000000000167310 */ /* 0x0008240000201800 */
[----:B0---4-:R-:W-:Y:S05]  /*ad40*/  BRA `(.L_x_25358) ;  /* 0x0000000400b07947 */ /* 0x011fea0003800000 */
.L_x_25365:
        /* <DEDUP_REMOVED lines=11> */
.L_x_25372:
        /* <DEDUP_REMOVED lines=15> */
[----:B012---:R-:W0:Y:S02]  /*aef0*/  FLO.U32 R4, R0 ;  /* 0x0000000000047300 */ /* 0x007e2400000e0000 */
[----:B0-----:R-:W-:-:S04]  /*af00*/  IADD3 R4, PT, PT, -R4, 0x1f, RZ ;  /* 0x0000001f04047810 */ /* 0x001fc80007ffe1ff */
[----:B------:R-:W-:Y:S01]  /*af10*/  IADD3 R3, PT, PT, R3, 0x1d, -R4 ;  /* 0x0000001d03037810 */ /* 0x000fe20007ffe804 */
[----:B------:R-:W-:-:S05]  /*af20*/  VIADD R5, R4, 0xffffffe4 ;  /* 0xffffffe404057836 */ /* 0x000fca0000000000 */
[----:B------:R-:W-:-:S04]  /*af30*/  SHF.L.U32 R5, R0, R5, RZ ;  /* 0x0000000500057219 */ /* 0x000fc800000006ff */
[----:B------:R-:W-:-:S07]  /*af40*/  LOP3.LUT R0, R5, 0x7, RZ, 0xc0, !PT ;  /* 0x0000000705007812 */ /* 0x000fce00078ec0ff */
.L_x_25374:
[----:B------:R-:W-:Y:S05]  /*af50*/  BSYNC.RECONVERGENT B0 ;  /* 0x0000000000007941 */ /* 0x000fea0003800200 */
.L_x_25373:
[----:B------:R-:W-:Y:S02]  /*af60*/  SHF.L.U32 R0, R0, 0x14, RZ ;  /* 0x0000001400007819 */ /* 0x000fe400000006ff */
[----:B------:R-:W-:-:S04]  /*af70*/  LEA R3, R3, 0x3b800000, 0x17 ;  /* 0x3b80000003037811 */ /* 0x000fc800078eb8ff */
[----:B------:R-:W-:-:S05]  /*af80*/  LOP3.LUT R0, R3, R0, R7, 0xfe, !PT ;  /* 0x0000000003007212 */ /* 0x000fca00078efe07 */
[----:B------:R-:W-:-:S04]  /*af90*/  FMUL.FTZ R0, R0, 1 ;  /* 0x3f80000000007820 */ /* 0x000fc80000410000 */
[----:B------:R4:W0:Y:S02]  /*afa0*/  F2F.F64.F32 R22, R0 ;  /* 0x0000000000167310 */ /* 0x0008240000201800 */
[----:B0---4-:R-:W-:Y:S05]  /*afb0*/  BRA `(.L_x_25358) ;  /* 0x0000000400147947 */ /* 0x011fea0003800000 */
.L_x_25371:
        /* <DEDUP_REMOVED lines=21> */
.L_x_25376:
[----:B------:R-:W-:Y:S05]  /*b110*/  BSYNC.RECONVERGENT B0 ;  /* 0x0000000000007941 */ /* 0x000fea0003800200 */
.L_x_25375:
[----:B------:R-:W-:Y:S01]  /*b120*/  IMAD.SHL.U32 R0, R0, 0x200000, RZ ;  /* 0x0020000000007824 */ /* 0x000fe200078e00ff */
[----:B------:R-:W-:-:S04]  /*b130*/  LEA R3, R3, 0x37800000, 0x17 ;  /* 0x3780000003037811 */ /* 0x000fc800078eb8ff */
[----:B------:R-:W-:-:S05]  /*b140*/  LOP3.LUT R0, R3, R0, R7, 0xfe, !PT ;  /* 0x0000000003007212 */ /* 0x000fca00078efe07 */
[----:B------:R-:W-:-:S04]  /*b150*/  FMUL.FTZ R0, R0, 1 ;  /* 0x3f80000000007820 */ /* 0x000fc80000410000 */
[----:B------:R4:W0:Y:S02]  /*b160*/  F2F.F64.F32 R22, R0 ;  /* 0x0000000000167310 */ /* 0x0008240000201800 */
[----:B0---4-:R-:W-:Y:S05]  /*b170*/  BRA `(.L_x_25358) ;  /* 0x0000000000a47947 */ /* 0x011fea0003800000 */
.L_x_25370:
        /* <DEDUP_REMOVED lines=18> */
.L_x_25357:
[----:B------:R-:W-:Y:S01]  /*b2a0*/  MOV R14, 0x130 ;  /* 0x00000130000e7802 */ /* 0x000fe20000000f00 */
[----:B------:R-:W0:Y:S01]  /*b2b0*/  LDCU.64 UR4, c[0x4][0x120] ;  /* 0x01002400ff0477ac */ /* 0x000e220008000a00 */
[----:B------:R-:W-:Y:S02]  /*b2c0*/  HFMA2 R12, -RZ, RZ, 0, 5.9604644775390625e-08 ;  /* 0x00000001ff0c7431 */ /* 0x000fe400000001ff */
[----:B------:R-:W-:Y:S01]  /*b2d0*/  IMAD.MOV.U32 R8, RZ, RZ, 0x4e ;  /* 0x0000004eff087424 */ /* 0x000fe200078e00ff */
[----:B------:R-:W4:Y:S01]  /*b2e0*/  LDCU.64 UR6, c[0x4][0x128] ;  /* 0x01002500ff0677ac */ /* 0x000f220008000a00 */
[----:B------:R-:W3:Y:S01]  /*b2f0*/  LDC.64 R14, c[0x4][R14] ;  /* 0x010000000e0e7b82 */ /* 0x000ee20000000a00 */
[----:B------:R-:W-:Y:S01]  /*b300*/  IMAD.MOV.U32 R13, RZ, RZ, RZ ;  /* 0x000000ffff0d7224 */ /* 0x000fe200078e00ff */
[----:B------:R-:W4:Y:S01]  /*b310*/  LDCU.64 UR8, c[0x4][URZ] ;  /* 0x01000000ff0877ac */ /* 0x000f220008000a00 */
[----:B012---:R-:W-:Y:S01]  /*b320*/  IMAD.U32 R4, RZ, RZ, UR4 ;  /* 0x00000004ff047e24 */ /* 0x007fe2000f8e00ff */
[----:B------:R-:W-:Y:S01]  /*b330*/  MOV R5, UR5 ;  /* 0x0000000500057c02 */ /* 0x000fe20008000f00 */
[----:B----4-:R-:W-:-:S02]  /*b340*/  IMAD.U32 R6, RZ, RZ, UR6 ;  /* 0x00000006ff067e24 */ /* 0x010fc4000f8e00ff */
[----:B------:R-:W-:Y:S01]  /*b350*/  IMAD.U32 R7, RZ, RZ, UR7 ;  /* 0x00000007ff077e24 */ /* 0x000fe2000f8e00ff */
[----:B------:R-:W-:Y:S01]  /*b360*/  MOV R10, UR8 ;  /* 0x00000008000a7c02 */ /* 0x000fe20008000f00 */
[----:B------:R-:W-:-:S07]  /*b370*/  IMAD.U32 R11, RZ, RZ, UR9 ;  /* 0x00000009ff0b7e24 */ /* 0x000fce000f8e00ff */
[----:B------:R-:W-:-:S07]  /*b380*/  LEPC R20, `(.L_x_25379) ;  /* 0x000000001014794e */ /* 0x000fce0000000000 */
[----:B---3-5:R-:W-:Y:S05]  /*b390*/  CALL.ABS.NOINC R14 ;  /* 0x000000000e007343 */ /* 0x028fea0003c00000 */
.L_x_25379:
[----:B------:R-:W-:Y:S01]  /*b3a0*/  CS2R R22, SRZ ;  /* 0x0000000000167805 */ /* 0x000fe2000001ff00 */
[----:B------:R-:W-:Y:S06]  /*b3b0*/  BRA `(.L_x_25358) ;  /* 0x0000000000147947 */ /* 0x000fec0003800000 */
.L_x_25378:
[----:B------:R-:W4:Y:S02]  /*b3c0*/  LDG.E.64 R22, desc[UR36][R18.64] ;  /* 0x0000002412167981 */ /* 0x000f24000c1e1b00 */
[----:B----4-:R-:W4:Y:S02]  /*b3d0*/  I2F.F64.U64 R22, R22 ;  /* 0x0000001600167312 */ /* 0x010f240000301800 */
[----:B----4-:R-:W-:Y:S05]  /*b3e0*/  BRA `(.L_x_25358) ;  /* 0x0000000000087947 */ /* 0x010fea0003800000 */
.L_x_25377:
[----:B------:R-:W4:Y:S02]  /*b3f0*/  LDG.E R18, desc[UR36][R18.64] ;  /* 0x0000002412127981 */ /* 0x000f24000c1e1900 */
[----:B----4-:R4:W0:Y:S02]  /*b400*/  I2F.F64.U32 R22, R18 ;  /* 0x0000001200167312 */ /* 0x0108240000201800 */
.L_x_25358:
[----:B------:R-:W-:Y:S05]  /*b410*/  BSYNC.RECONVERGENT B6 ;  /* 0x0000000000067941 */ /* 0x000fea0003800200 */
.L_x_25352:
        /* <DEDUP_REMOVED lines=18> */
.L_x_25384:
[----:B------:R-:W4:Y:S02]  /*b540*/  LDG.E.U8 R4, desc[UR36][R4.64] ;  /* 0x0000002404047981 */ /* 0x000f24000c1e1100 */
[----:B----4-:R0:W1:Y:S02]  /*b550*/  I2F.F64.U16 R18, R4 ;  /* 0x0000000400127312 */ /* 0x0100640000101800 */
[----:B01----:R-:W-:Y:S05]  /*b560*/  BRA `(.L_x_25386) ;  /* 0x0000000c00647947 */ /* 0x003fea0003800000 */
.L_x_25383:
[----:B------:R-:W-:-:S09]  /*b570*/  UISETP.NE.AND UP0, UPT, UR6, 0x2, UPT ;  /* 0x000000020600788c */ /* 0x000fd2000bf05270 */
[----:B------:R-:W-:Y:S05]  /*b580*/  BRA.U !UP0, `(.L_x_25387) ;  /* 0x0000000108287547 */ /* 0x000fea000b800000 */
[----:B------:R-:W-:-:S09]  /*b590*/  UISETP.NE.AND UP0, UPT, UR6, 0x3, UPT ;  /* 0x000000030600788c */ /* 0x000fd2000bf05270 */
[----:B------:R-:W-:Y:S05]  /*b5a0*/  BRA.U !UP0, `(.L_x_25388) ;  /* 0x0000000108147547 */ /* 0x000fea000b800000 */
[----:B------:R-:W-:-:S09]  /*b5b0*/  UISETP.NE.AND UP0, UPT, UR6, 0x4, UPT ;  /* 0x000000040600788c */ /* 0x000fd2000bf05270 */
[----:B------:R-:W-:Y:S05]  /*b5c0*/  BRA.U UP0, `(.L_x_25385) ;  /* 0x0000000900f07547 */ /* 0x000fea000b800000 */
[----:B----4-:R-:W2:Y:S02]  /*b5d0*/  LDG.E.64 R18, desc[UR36][R4.64] ;  /* 0x0000002404127981 */ /* 0x010ea4000c1e1b00 */
[----:B--2---:R-:W0:Y:S02]  /*b5e0*/  I2F.F64.S64 R18, R18 ;  /* 0x0000001200127312 */ /* 0x004e240000301c00 */
[----:B0-----:R-:W-:Y:S05]  /*b5f0*/  BRA `(.L_x_25386) ;  /* 0x0000000c00407947 */ /* 0x001fea0003800000 */
.L_x_25388:
[----:B------:R-:W4:Y:S02]  /*b600*/  LDG.E R4, desc[UR36][R4.64] ;  /* 0x0000002404047981 */ /* 0x000f24000c1e1900 */
[----:B----4-:R0:W1:Y:S02]  /*b610*/  I2F.F64 R18, R4 ;  /* 0x0000000400127312 */ /* 0x0100640000201c00 */
[----:B01----:R-:W-:Y:S05]  /*b620*/  BRA `(.L_x_25386) ;  /* 0x0000000c00347947 */ /* 0x003fea0003800000 */
.L_x_25387:
[----:B------:R-:W4:Y:S02]  /*b630*/  LDG.E.U16 R4, desc[UR36][R4.64] ;  /* 0x0000002404047981 */ /* 0x000f24000c1e1500 */
[----:B----4-:R0:W1:Y:S02]  /*b640*/  I2F.F64.S16 R18, R4 ;  /* 0x0000000400127312 */ /* 0x0100640000101c00 */
[----:B01----:R-:W-:Y:S05]  /*b650*/  BRA `(.L_x_25386) ;  /* 0x0000000c00287947 */ /* 0x003fea0003800000 */
.L_x_25382:
        /* <DEDUP_REMOVED lines=10> */
.L_x_25390:
[----:B------:R-:W2:Y:S02]  /*b700*/  LDG.E.U16 R0, desc[UR36][R4.64] ;  /* 0x0000002404007981 */ /* 0x000ea4000c1e1500 */
[----:B--2---:R-:W-:-:S05]  /*b710*/  HADD2.F32 R0, -RZ, R0.H0_H0 ;  /* 0x20000000ff007230 */ /* 0x004fca0000004100 */
[----:B------:R-:W-:-:S04]  /*b720*/  FMUL.FTZ R0, R0, 1 ;  /* 0x3f80000000007820 */ /* 0x000fc80000410000 */
[----:B----4-:R0:W1:Y:S02]  /*b730*/  F2F.F64.F32 R18, R0 ;  /* 0x0000000000127310 */ /* 0x0100640000201800 */
[----:B01----:R-:W-:Y:S05]  /*b740*/  BRA `(.L_x_25386) ;  /* 0x0000000800ec7947 */ /* 0x003fea0003800000 */
.L_x_25389:
        /* <DEDUP_REMOVED lines=10> */
.L_x_25392:
[----:B------:R-:W2:Y:S02]  /*b7f0*/  LDG.E.U16 R4, desc[UR36][R4.64] ;  /* 0x0000002404047981 */ /* 0x000ea4000c1e1500 */
[----:B--2---:R-:W-:-:S05]  /*b800*/  HADD2.F32 R0, -RZ, R4.H0_H0 ;  /* 0x20000004ff007230 */ /* 0x004fca0000004100 */
[----:B------:R-:W-:-:S04]  /*b810*/  FMUL.FTZ R0, R0, 1 ;  /* 0x3f80000000007820 */ /* 0x000fc80000410000 */
[----:B----4-:R0:W1:Y:S02]  /*b820*/  F2F.F64.F32 R18, R0 ;  /* 0x0000000000127310 */ /* 0x0100640000201800 */
[----:B01----:R-:W-:Y:S05]  /*b830*/  BRA `(.L_x_25386) ;  /* 0x0000000800b07947 */ /* 0x003fea0003800000 */
.L_x_25391:
[----:B----4-:R4:W5:Y:S01]  /*b840*/  LDG.E.64 R18, desc[UR36][R4.64] ;  /* 0x0000002404127981 */ /* 0x010962000c1e1b00 */
[----:B------:R-:W-:Y:S05]  /*b850*/  BRA `(.L_x_25386) ;  /* 0x0000000800a87947 */ /* 0x000fea0003800000 */
.L_x_25381:
        /* <DEDUP_REMOVED lines=9> */
[----:B----4-:R-:W-:Y:S02]  /*b8f0*/  MOV R18, RZ ;  /* 0x000000ff00127202 */ /* 0x010fe40000000f00 */
[----:B--2---:R-:W-:-:S04]  /*b900*/  ISETP.NE.AND P0, PT, R4, RZ, PT ;  /* 0x000000ff0400720c */ /* 0x004fc80003f05270 */
[----:B------:R-:W-:Y:S01]  /*b910*/  FSEL R19, RZ, 1.875, !P0 ;  /* 0x3ff00000ff137808 */ /* 0x000fe20004000000 */
[----:B------:R-:W-:Y:S08]  /*b920*/  BRA `(.L_x_25386) ;  /* 0x0000000800747947 */ /* 0x000ff00003800000 */
.L_x_25395:
[----:B----4-:R2:W5:Y:S01]  /*b930*/  LDG.E.64 R18, desc[UR36][R4.64] ;  /* 0x0000002404127981 */ /* 0x010562000c1e1b00 */
[----:B------:R-:W-:Y:S05]  /*b940*/  BRA `(.L_x_25386) ;  /* 0x00000008006c7947 */ /* 0x000fea0003800000 */
.L_x_25394:
        /* <DEDUP_REMOVED lines=27> */
.L_x_25397:
        /* <DEDUP_REMOVED lines=13> */
[----:B----4-:R4:W0:Y:S02]  /*bbd0*/  F2F.F64.F32 R18, R0 ;  /* 0x0000000000127310 */ /* 0x0108240000201800 */
[----:B0---4-:R-:W-:Y:S05]  /*bbe0*/  BRA `(.L_x_25386) ;  /* 0x0000000400c47947 */ /* 0x011fea0003800000 */
.L_x_25396:
[----:B------:R-:W2:Y:S02]  /*bbf0*/  LDG.E.U16 R0, desc[UR36][R4.64] ;  /* 0x0000002404007981 */ /* 0x000ea4000c1e1500 */
[----:B--2---:R-:W-:-:S04]  /*bc00*/  IMAD.U32 R0, R0, 0x10000, RZ ;  /* 0x0001000000007824 */ /* 0x004fc800078e00ff */
[----:B------:R-:W-:-:S04]  /*bc10*/  FMUL.FTZ R0, R0, 1 ;  /* 0x3f80000000007820 */ /* 0x000fc80000410000 */
[----:B----4-:R4:W0:Y:S02]  /*bc20*/  F2F.F64.F32 R18, R0 ;  /* 0x0000000000127310 */ /* 0x0108240000201800 */
[----:B0---4-:R-:W-:Y:S05]  /*bc30*/  BRA `(.L_x_25386) ;  /* 0x0000000400b07947 */ /* 0x011fea0003800000 */
.L_x_25393:
        /* <DEDUP_REMOVED lines=10> */
[----:B--2-4-:R-:W-:Y:S05]  /*bce0*/  BRA `(.L_x_25386) ;  /* 0x0000000400847947 */ /* 0x014fea0003800000 */
.L_x_25400:
        /* <DEDUP_REMOVED lines=21> */
.L_x_25402:
[----:B------:R-:W-:Y:S05]  /*be40*/  BSYNC.RECONVERGENT B0 ;  /* 0x0000000000007941 */ /* 0x000fea0003800200 */
.L_x_25401:
[----:B------:R-:W-:Y:S01]  /*be50*/  IMAD.SHL.U32 R0, R0, 0x100000, RZ ;  /* 0x0010000000007824 */ /* 0x000fe200078e00ff */
[----:B------:R-:W-:-:S04]  /*be60*/  LEA R3, R3, 0x3b800000, 0x17 ;  /* 0x3b80000003037811 */ /* 0x000fc800078eb8ff */
[----:B------:R-:W-:-:S05]  /*be70*/  LOP3.LUT R0, R3, R0, R7, 0xfe, !PT ;  /* 0x0000000003007212 */ /* 0x000fca00078efe07 */
[----:B------:R-:W-:-:S04]  /*be80*/  FMUL.FTZ R0, R0, 1 ;  /* 0x3f80000000007820 */ /* 0x000fc80000410000 */
[----:B------:R2:W4:Y:S02]  /*be90*/  F2F.F64.F32 R18, R0 ;  /* 0x0000000000127310 */ /* 0x0005240000201800 */
[----:B--2-4-:R-:W-:Y:S05]  /*bea0*/  BRA `(.L_x_25386) ;  /* 0x0000000400147947 */ /* 0x014fea0003800000 */
.L_x_25399:
        /* <DEDUP_REMOVED lines=21> */
.L_x_25404:
[----:B------:R-:W-:Y:S05]  /*c000*/  BSYNC.RECONVERGENT B0 ;  /* 0x0000000000007941 */ /* 0x000fea0003800200 */
.L_x_25403:
[----:B------:R-:W-:Y:S02]  /*c010*/  SHF.L.U32 R0, R0, 0x15, RZ ;  /* 0x0000001500007819 */ /* 0x000fe400000006ff */
[----:B------:R-:W-:-:S04]  /*c020*/  LEA R3, R3, 0x37800000, 0x17 ;  /* 0x3780000003037811 */ /* 0x000fc800078eb8ff */
[----:B------:R-:W-:-:S05]  /*c030*/  LOP3.LUT R0, R3, R0, R7, 0xfe, !PT ;  /* 0x0000000003007212 */ /* 0x000fca00078efe07 */
[----:B------:R-:W-:-:S04]  /*c040*/  FMUL.FTZ R0, R0, 1 ;  /* 0x3f80000000007820 */ /* 0x000fc80000410000 */
[----:B------:R2:W4:Y:S02]  /*c050*/  F2F.F64.F32 R18, R0 ;  /* 0x0000000000127310 */ /* 0x0005240000201800 */
[----:B--2-4-:R-:W-:Y:S05]  /*c060*/  BRA `(.L_x_25386) ;  /* 0x0000000000a47947 */ /* 0x014fea0003800000 */
.L_x_25398:
        /* <DEDUP_REMOVED lines=16> */
[----:B------:R2:W4:Y:S02]  /*c170*/  @P0 F2F.F64.F32 R18, R0 ;  /* 0x0000000000120310 */ /* 0x0005240000201800 */
[----:B--2-4-:R-:W-:Y:S05]  /*c180*/  BRA `(.L_x_25386) ;  /* 0x00000000005c7947 */ /* 0x014fea0003800000 */
.L_x_25385:
        /* <DEDUP_REMOVED lines=16> */
.L_x_25407:
[----:B------:R-:W-:Y:S01]  /*c290*/  CS2R R18, SRZ ;  /* 0x0000000000127805 */ /* 0x000fe2000001ff00 */
[----:B------:R-:W-:Y:S06]  /*c2a0*/  BRA `(.L_x_25386) ;  /* 0x0000000000147947 */ /* 0x000fec0003800000 */
.L_x_25406:
[----:B----4-:R-:W2:Y:S02]  /*c2b0*/  LDG.E.64 R18, desc[UR36][R4.64] ;  /* 0x0000002404127981 */ /* 0x010ea4000c1e1b00 */
[----:B--2---:R-:W2:Y:S02]  /*c2c0*/  I2F.F64.U64 R18, R18 ;  /* 0x0000001200127312 */ /* 0x004ea40000301800 */
[----:B--2---:R-:W-:Y:S05]  /*c2d0*/  BRA `(.L_x_25386) ;  /* 0x0000000000087947 */ /* 0x004fea0003800000 */
.L_x_25405:
[----:B------:R-:W4:Y:S02]  /*c2e0*/  LDG.E R4, desc[UR36][R4.64] ;  /* 0x0000002404047981 */ /* 0x000f24000c1e1900 */
[----:B----4-:R0:W1:Y:S02]  /*c2f0*/  I2F.F64.U32 R18, R4 ;  /* 0x0000000400127312 */ /* 0x0100640000201800 */
.L_x_25386:
[----:B------:R-:W-:Y:S05]  /*c300*/  BSYNC.RECONVERGENT B6 ;  /* 0x0000000000067941 */ /* 0x000fea0003800200 */
.L_x_25380:
        /* <DEDUP_REMOVED lines=17> */
[----:B--2-4-:R-:W-:Y:S05]  /*c420*/  BRA `(.L_x_25414) ;  /* 0x0000000c00707947 */ /* 0x014fea0003800000 */
.L_x_25412:
[----:B------:R-:W2:Y:S02]  /*c430*/  LDG.E.U8 R4, desc[UR36][R4.64] ;  /* 0x0000002404047981 */ /* 0x000ea4000c1e1100 */
[----:B--2---:R2:W4:Y:S02]  /*c440*/  I2F.F64.U16 R16, R4 ;  /* 0x0000000400107312 */ /* 0x0045240000101800 */
[----:B--2-4-:R-:W-:Y:S05]  /*c450*/  BRA `(.L_x_25414) ;  /* 0x0000000c00647947 */ /* 0x014fea0003800000 */
.L_x_25411:
        /* <DEDUP_REMOVED lines=9> */
.L_x_25416:
[----:B------:R-:W2:Y:S02]  /*c4f0*/  LDG.E R4, desc[UR36][R4.64] ;  /* 0x0000002404047981 */ /* 0x000ea4000c1e1900 */
[----:B--2---:R2:W4:Y:S02]  /*c500*/  I2F.F64 R16, R4 ;  /* 0x0000000400107312 */ /* 0x0045240000201c00 */
[----:B--2-4-:R-:W-:Y:S05]  /*c510*/  BRA `(.L_x_25414) ;  /* 0x0000000c00347947 */ /* 0x014fea0003800000 */
.L_x_25415:
[----:B------:R-:W2:Y:S02]  /*c520*/  LDG.E.U16 R4, desc[UR36][R4.64] ;  /* 0x0000002404047981 */ /* 0x000ea4000c1e1500 */
[----:B--2---:R2:W4:Y:S02]  /*c530*/  I2F.F64.S16 R16, R4 ;  /* 0x0000000400107312 */ /* 0x0045240000101c00 */
[----:B--2-4-:R-:W-:Y:S05]  /*c540*/  BRA `(.L_x_25414) ;  /* 0x0000000c00287947 */ /* 0x014fea0003800000 */
.L_x_25410:
        /* <DEDUP_REMOVED lines=10> */
.L_x_25418:
[----:B------:R-:W2:Y:S02]  /*c5f0*/  LDG.E.U16 R0, desc[UR36][R4.64] ;  /* 0x0000002404007981 */ /* 0x000ea4000c1e1500 */
[----:B--2---:R-:W-:-:S05]  /*c600*/  HADD2.F32 R0, -RZ, R0.H0_H0 ;  /* 0x20000000ff007230 */ /* 0x004fca0000004100 */
[----:B------:R-:W-:-:S04]  /*c610*/  FMUL.FTZ R0, R0, 1 ;  /* 0x3f80000000007820 */ /* 0x000fc80000410000 */
[----:B------:R0:W2:Y:S02]  /*c620*/  F2F.F64.F32 R16, R0 ;  /* 0x0000000000107310 */ /* 0x0000a40000201800 */
[----:B0-2---:R-:W-:Y:S05]  /*c630*/  BRA `(.L_x_25414) ;  /* 0x0000000800ec7947 */ /* 0x005fea0003800000 */
.L_x_25417:
        /* <DEDUP_REMOVED lines=10> */
.L_x_25420:
[----:B------:R-:W2:Y:S02]  /*c6e0*/  LDG.E.U16 R4, desc[UR36][R4.64] ;  /* 0x0000002404047981 */ /* 0x000ea4000c1e1500 */
[----:B--2---:R-:W-:-:S05]  /*c6f0*/  HADD2.F32 R0, -RZ, R4.H0_H0 ;  /* 0x20000004ff007230 */ /* 0x004fca0000004100 */
[----:B------:R-:W-:-:S04]  /*c700*/  FMUL.FTZ R0, R0, 1 ;  /* 0x3f80000000007820 */ /* 0x000fc80000410000 */
[----:B------:R2:W4:Y:S02]  /*c710*/  F2F.F64.F32 R16, R0 ;  /* 0x0000000000107310 */ /* 0x0005240000201800 */
[----:B--2-4-:R-:W-:Y:S05]  /*c720*/  BRA `(.L_x_25414) ;  /* 0x0000000800b07947 */ /* 0x014fea0003800000 */
.L_x_25419:
[----:B------:R0:W5:Y:S01]  /*c730*/  LDG.E.64 R16, desc[UR36][R4.64] ;  /* 0x0000002404107981 */ /* 0x000162000c1e1b00 */
[----:B------:R-:W-:Y:S05]  /*c740*/  BRA `(.L_x_25414) ;  /* 0x0000000800a87947 */ /* 0x000fea0003800000 */
.L_x_25409:
        /* <DEDUP_REMOVED lines=13> */
.L_x_25423:
[----:B------:R0:W5:Y:S01]  /*c820*/  LDG.E.64 R16, desc[UR36][R4.64] ;  /* 0x0000002404107981 */ /* 0x000162000c1e1b00 */
[----:B------:R-:W-:Y:S05]  /*c830*/  BRA `(.L_x_25414) ;  /* 0x00000008006c7947 */ /* 0x000fea0003800000 */
.L_x_25422:
        /* <DEDUP_REMOVED lines=27> */
.L_x_25425:
        /* <DEDUP_REMOVED lines=15> */
.L_x_25424:
[----:B------:R-:W2:Y:S02]  /*cae0*/  LDG.E.U16 R0, desc[UR36][R4.64] ;  /* 0x0000002404007981 */ /* 0x000ea4000c1e1500 */
[----:B--2---:R-:W-:-:S05]  /*caf0*/  SHF.L.U32 R0, R0, 0x10, RZ ;  /* 0x0000001000007819 */ /* 0x004fca00000006ff */
[----:B------:R-:W-:-:S04]  /*cb00*/  FMUL.FTZ R0, R0, 1 ;  /* 0x3f80000000007820 */ /* 0x000fc80000410000 */
[----:B------:R0:W2:Y:S02]  /*cb10*/  F2F.F64.F32 R16, R0 ;  /* 0x0000000000107310 */ /* 0x0000a40000201800 */
[----:B0-2---:R-:W-:Y:S05]  /*cb20*/  BRA `(.L_x_25414) ;  /* 0x0000000400b07947 */ /* 0x005fea0003800000 */
.L_x_25421:
        /* <DEDUP_REMOVED lines=11> */
.L_x_25428:
        /* <DEDUP_REMOVED lines=21> */
.L_x_25430:
[----:B------:R-:W-:Y:S05]  /*cd30*/  BSYNC.RECONVERGENT B0 ;  /* 0x0000000000007941 */ /* 0x000fea0003800200 */
.L_x_25429:
[----:B------:R-:W-:Y:S01]  /*cd40*/  IMAD.SHL.U32 R0, R0, 0x100000, RZ ;  /* 0x0010000000007824 */ /* 0x000fe200078e00ff */
[----:B------:R-:W-:-:S04]  /*cd50*/  LEA R3, R3, 0x3b800000, 0x17 ;  /* 0x3b80000003037811 */ /* 0x000fc800078eb8ff */
[----:B------:R-:W-:-:S05]  /*cd60*/  LOP3.LUT R0, R3, R0, R7, 0xfe, !PT ;  /* 0x0000000003007212 */ /* 0x000fca00078efe07 */
[----:B------:R-:W-:-:S04]  /*cd70*/  FMUL.FTZ R0, R0, 1 ;  /* 0x3f80000000007820 */ /* 0x000fc80000410000 */
[----:B------:R0:W2:Y:S02]  /*cd80*/  F2F.F64.F32 R16, R0 ;  /* 0x0000000000107310 */ /* 0x0000a40000201800 */
[----:B0-2---:R-:W-:Y:S05]  /*cd90*/  BRA `(.L_x_25414) ;  /* 0x0000000400147947 */ /* 0x005fea0003800000 */
.L_x_25427:
        /* <DEDUP_REMOVED lines=21> */
.L_x_25432:
[----:B------:R-:W-:Y:S05]  /*cef0*/  BSYNC.RECONVERGENT B0 ;  /* 0x0000000000007941 */ /* 0x000fea0003800200 */
.L_x_25431:
[----:B------:R-:W-:Y:S01]  /*cf00*/  IMAD.SHL.U32 R0, R0, 0x200000, RZ ;  /* 0x0020000000007824 */ /* 0x000fe200078e00ff */
[----:B------:R-:W-:-:S04]  /*cf10*/  LEA R3, R3, 0x37800000, 0x17 ;  /* 0x3780000003037811 */ /* 0x000fc800078eb8ff */
[----:B------:R-:W-:-:S05]  /*cf20*/  LOP3.LUT R0, R3, R0, R7, 0xfe, !PT ;  /* 0x0000000003007212 */ /* 0x000fca00078efe07 */
[----:B------:R-:W-:-:S04]  /*cf30*/  FMUL.FTZ R0, R0, 1 ;  /* 0x3f80000000007820 */ /* 0x000fc80000410000 */
[----:B------:R0:W2:Y:S02]  /*cf40*/  F2F.F64.F32 R16, R0 ;  /* 0x0000000000107310 */ /* 0x0000a40000201800 */
[----:B0-2---:R-:W-:Y:S05]  /*cf50*/  BRA `(.L_x_25414) ;  /* 0x0000000000a47947 */ /* 0x005fea0003800000 */
.L_x_25426:
        /* <DEDUP_REMOVED lines=18> */
.L_x_25413:
        /* <DEDUP_REMOVED lines=16> */
.L_x_25435:
[----:B------:R-:W-:Y:S01]  /*d180*/  CS2R R16, SRZ ;  /* 0x0000000000107805 */ /* 0x000fe2000001ff00 */
[----:B------:R-:W-:Y:S06]  /*d190*/  BRA `(.L_x_25414) ;  /* 0x0000000000147947 */ /* 0x000fec0003800000 */
.L_x_25434:
[----:B------:R-:W2:Y:S02]  /*d1a0*/  LDG.E.64 R16, desc[UR36][R4.64] ;  /* 0x0000002404107981 */ /* 0x000ea4000c1e1b00 */
[----:B--2---:R-:W0:Y:S02]  /*d1b0*/  I2F.F64.U64 R16, R16 ;  /* 0x0000001000107312 */ /* 0x004e240000301800 */
[----:B0-----:R-:W-:Y:S05]  /*d1c0*/  BRA `(.L_x_25414) ;  /* 0x0000000000087947 */ /* 0x001fea0003800000 */
.L_x_25433:
[----:B------:R-:W2:Y:S02]  /*d1d0*/  LDG.E R4, desc[UR36][R4.64] ;  /* 0x0000002404047981 */ /* 0x000ea4000c1e1900 */
[----:B--2---:R2:W4:Y:S02]  /*d1e0*/  I2F.F64.U32 R16, R4 ;  /* 0x0000000400107312 */ /* 0x0045240000201800 */
.L_x_25414:
[----:B------:R-:W-:Y:S05]  /*d1f0*/  BSYNC.RECONVERGENT B6 ;  /* 0x0000000000067941 */ /* 0x000fea0003800200 */
.L_x_25408:
        /* <DEDUP_REMOVED lines=15> */
[----:B--2---:R-:W2:Y:S02]  /*d2f0*/  LDG.E.S8 R4, desc[UR36][R6.64] ;  /* 0x0000002406047981 */ /* 0x004ea4000c1e1300 */
[----:B--2---:R-:W0:Y:S02]  /*d300*/  I2F.F64.S16 R4, R4 ;  /* 0x0000000400047312 */ /* 0x004e240000101c00 */
[----:B0-----:R-:W-:Y:S05]  /*d310*/  BRA `(.L_x_25442) ;  /* 0x0000000c00707947 */ /* 0x001fea0003800000 */
.L_x_25440:
[----:B--2---:R-:W2:Y:S02]  /*d320*/  LDG.E.U8 R4, desc[UR36][R6.64] ;  /* 0x0000002406047981 */ /* 0x004ea4000c1e1100 */
[----:B--2---:R-:W0:Y:S02]  /*d330*/  I2F.F64.U16 R4, R4 ;  /* 0x0000000400047312 */ /* 0x004e240000101800 */
[----:B0-----:R-:W-:Y:S05]  /*d340*/  BRA `(.L_x_25442) ;  /* 0x0000000c00647947 */ /* 0x001fea0003800000 */
.L_x_25439:
[----:B------:R-:W-:-:S09]  /*d350*/  UISETP.NE.AND UP0, UPT, UR4, 0x2, UPT ;  /* 0x000000020400788c */ /* 0x000fd2000bf05270 */
[----:B------:R-:W-:Y:S05]  /*d360*/  BRA.U !UP0, `(.L_x_25443) ;  /* 0x0000000108287547 */ /* 0x000fea000b800000 */
[----:B------:R-:W-:-:S09]  /*d370*/  UISETP.NE.AND UP0, UPT, UR4, 0x3, UPT ;  /* 0x000000030400788c */ /* 0x000fd2000bf05270 */
[----:B------:R-:W-:Y:S05]  /*d380*/  BRA.U !UP0, `(.L_x_25444) ;  /* 0x0000000108147547 */ /* 0x000fea000b800000 */
[----:B------:R-:W-:-:S09]  /*d390*/  UISETP.NE.AND UP0, UPT, UR4, 0x4, UPT ;  /* 0x000000040400788c */ /* 0x000fd2000bf05270 */
[----:B------:R-:W-:Y:S05]  /*d3a0*/  BRA.U UP0, `(.L_x_25441) ;  /* 0x0000000900f07547 */ /* 0x000fea000b800000 */
[----:B--2---:R-:W2:Y:S02]  /*d3b0*/  LDG.E.64 R4, desc[UR36][R6.64] ;  /* 0x0000002406047981 */ /* 0x004ea4000c1e1b00 */
[----:B--2---:R-:W0:Y:S02]  /*d3c0*/  I2F.F64.S64 R4, R4 ;  /* 0x0000000400047312 */ /* 0x004e240000301c00 */
[----:B0-----:R-:W-:Y:S05]  /*d3d0*/  BRA `(.L_x_25442) ;  /* 0x0000000c00407947 */ /* 0x001fea0003800000 */
.L_x_25444:
[----:B--2---:R-:W2:Y:S02]  /*d3e0*/  LDG.E R4, desc[UR36][R6.64] ;  /* 0x0000002406047981 */ /* 0x004ea4000c1e1900 */
[----:B--2---:R-:W0:Y:S02]  /*d3f0*/  I2F.F64 R4, R4 ;  /* 0x0000000400047312 */ /* 0x004e240000201c00 */
[----:B0-----:R-:W-:Y:S05]  /*d400*/  BRA `(.L_x_25442) ;  /* 0x0000000c00347947 */ /* 0x001fea0003800000 */
.L_x_25443:
[----:B--2---:R-:W2:Y:S02]  /*d410*/  LDG.E.U16 R4, desc[UR36][R6.64] ;  /* 0x0000002406047981 */ /* 0x004ea4000c1e1500 */
[----:B--2---:R-:W0:Y:S02]  /*d420*/  I2F.F64.S16 R4, R4 ;  /* 0x0000000400047312 */ /* 0x004e240000101c00 */
[----:B0-----:R-:W-:Y:S05]  /*d430*/  BRA `(.L_x_25442) ;  /* 0x0000000c00287947 */ /* 0x001fea0003800000 */
.L_x_25438:
[----:B------:R-:W-:-:S09]  /*d440*/  UISETP.GT.AND UP0, UPT, UR4, 0x6, UPT ;  /* 0x000000060400788c */ /* 0x000fd2000bf04270 */
[----:B------:R-:W-:Y:S05]  /*d450*/  BRA.U UP0, `(.L_x_25445) ;  /* 0x0000000100347547 */ /* 0x000fea000b800000 */
[----:B------:R-:W-:-:S09]  /*d460*/  UISETP.NE.AND UP0, UPT, UR4, 0x5, UPT ;  /* 0x000000050400788c */ /* 0x000fd2000bf05270 */
[----:B------:R-:W-:Y:S05]  /*d470*/  BRA.U !UP0, `(.L_x_25446) ;  /* 0x0000000108187547 */ /* 0x000fea000b800000 */
[----:B------:R-:W-:-:S09]  /*d480*/  UISETP.NE.AND UP0, UPT, UR4, 0x6, UPT ;  /* 0x000000060400788c */ /* 0x000fd2000bf05270 */
[----:B------:R-:W-:Y:S05]  /*d490*/  BRA.U UP0, `(.L_x_25441) ;  /* 0x0000000900b47547 */ /* 0x000fea000b800000 */
[----:B--2---:R-:W2:Y:S02]  /*d4a0*/  LDG.E R4, desc[UR36][R6.64] ;  /* 0x0000002406047981 */ /* 0x004ea4000c1e1900 */
[----:B--2---:R-:W-:-:S06]  /*d4b0*/  FMUL.FTZ R4, R4, 1 ;  /* 0x3f80000004047820 */ /* 0x004fcc0000410000 */
[----:B------:R-:W0:Y:S02]  /*d4c0*/  F2F.F64.F32 R4, R4 ;  /* 0x0000000400047310 */ /* 0x000e240000201800 */
[----:B0-----:R-:W-:Y:S05]  /*d4d0*/  BRA `(.L_x_25442) ;  /* 0x0000000c00007947 */ /* 0x001fea0003800000 */
.L_x_25446:
[----:B------:R-:W2:Y:S02]  /*d4e0*/  LDG.E.U16 R0, desc[UR36][R6.64] ;  /* 0x0000002406007981 */ /* 0x000ea4000c1e1500 */
[----:B--2---:R-:W-:-:S05]  /*d4f0*/  HADD2.F32 R0, -RZ, R0.H0_H0 ;  /* 0x20000000ff007230 */ /* 0x004fca0000004100 */
[----:B------:R-:W-:-:S04]  /*d500*/  FMUL.FTZ R0, R0, 1 ;  /* 0x3f80000000007820 */ /* 0x000fc80000410000 */
[----:B------:R0:W2:Y:S02]  /*d510*/  F2F.F64.F32 R4, R0 ;  /* 0x0000000000047310 */ /* 0x0000a40000201800 */
[----:B0-2---:R-:W-:Y:S05]  /*d520*/  BRA `(.L_x_25442) ;  /* 0x0000000800ec7947 */ /* 0x005fea0003800000 */
.L_x_25445:
        /* <DEDUP_REMOVED lines=10> */
.L_x_25448:
[----:B------:R-:W2:Y:S02]  /*d5d0*/  LDG.E.U16 R6, desc[UR36][R6.64] ;  /* 0x0000002406067981 */ /* 0x000ea4000c1e1500 */
[----:B--2---:R-:W-:-:S05]  /*d5e0*/  HADD2.F32 R0, -RZ, R6.H0_H0 ;  /* 0x20000006ff007230 */ /* 0x004fca0000004100 */
[----:B------:R-:W-:-:S04]  /*d5f0*/  FMUL.FTZ R0, R0, 1 ;  /* 0x3f80000000007820 */ /* 0x000fc80000410000 */
[----:B------:R0:W2:Y:S02]  /*d600*/  F2F.F64.F32 R4, R0 ;  /* 0x0000000000047310 */ /* 0x0000a40000201800 */
[----:B0-2---:R-:W-:Y:S05]  /*d610*/  BRA `(.L_x_25442) ;  /* 0x0000000800b07947 */ /* 0x005fea0003800000 */
.L_x_25447:
[----:B--2---:R0:W5:Y:S01]  /*d620*/  LDG.E.64 R4, desc[UR36][R6.64] ;  /* 0x0000002406047981 */ /* 0x004162000c1e1b00 */
[----:B------:R-:W-:Y:S05]  /*d630*/  BRA `(.L_x_25442) ;  /* 0x0000000800a87947 */ /* 0x000fea0003800000 */
.L_x_25437:
        /* <DEDUP_REMOVED lines=9> */
[----:B--2---:R-:W-:Y:S01]  /*d6d0*/  IMAD.MOV.U32 R4, RZ, RZ, RZ ;  /* 0x000000ffff047224 */ /* 0x004fe200078e00ff */
[----:B---3--:R-:W-:-:S04]  /*d6e0*/  ISETP.NE.AND P0, PT, R6, RZ, PT ;  /* 0x000000ff0600720c */ /* 0x008fc80003f05270 */
[----:B------:R-:W-:Y:S01]  /*d6f0*/  FSEL R5, RZ, 1.875, !P0 ;  /* 0x3ff00000ff057808 */ /* 0x000fe20004000000 */
[----:B------:R-:W-:Y:S08]  /*d700*/  BRA `(.L_x_25442) ;  /* 0x0000000800747947 */ /* 0x000ff00003800000 */
.L_x_25451:
[----:B--2---:R2:W5:Y:S01]  /*d710*/  LDG.E.64 R4, desc[UR36][R6.64] ;  /* 0x0000002406047981 */ /* 0x004562000c1e1b00 */
[----:B------:R-:W-:Y:S05]  /*d720*/  BRA `(.L_x_25442) ;  /* 0x00000008006c7947 */ /* 0x000fea0003800000 */
.L_x_25450:
        /* <DEDUP_REMOVED lines=26> */
[----:B0-2---:R-:W-:Y:S05]  /*d8d0*/  BRA `(.L_x_25442) ;  /* 0x0000000800007947 */ /* 0x005fea0003800000 */
.L_x_25453:
[----:B--2---:R-:W2:Y:S02]  /*d8e0*/  LDG.E.U8 R4, desc[UR36][R6.64] ;  /* 0x0000002406047981 */ /* 0x004ea4000c1e1100 */
        /* <DEDUP_REMOVED lines=13> */
[----:B0-2---:R-:W-:Y:S05]  /*d9c0*/  BRA `(.L_x_25442) ;  /* 0x0000000400c47947 */ /* 0x005fea0003800000 */
.L_x_25452:
[----:B------:R-:W2:Y:S02]  /*d9d0*/  LDG.E.U16 R0, desc[UR36][R6.64] ;  /* 0x0000002406007981 */ /* 0x000ea4000c1e1500 */
[----:B--2---:R-:W-:-:S04]  /*d9e0*/  IMAD.U32 R0, R0, 0x10000, RZ ;  /* 0x0001000000007824 */ /* 0x004fc800078e00ff */
[----:B------:R-:W-:-:S04]  /*d9f0*/  FMUL.FTZ R0, R0, 1 ;  /* 0x3f80000000007820 */ /* 0x000fc80000410000 */
[----:B------:R2:W0:Y:S02]  /*da00*/  F2F.F64.F32 R4, R0 ;  /* 0x0000000000047310 */ /* 0x0004240000201800 */
[----:B0-2---:R-:W-:Y:S05]  /*da10*/  BRA `(.L_x_25442) ;  /* 0x0000000400b07947 */ /* 0x005fea0003800000 */
.L_x_25449:
        /* <DEDUP_REMOVED lines=8> */
[----:B--2---:R-:W2:Y:S02]  /*daa0*/  LDG.E.U16 R4, desc[UR36][R6.64] ;  /* 0x0000002406047981 */ /* 0x004ea4000c1e1500 */
[----:B--2---:R-:W2:Y:S02]  /*dab0*/  I2F.F64.U16 R4, R4 ;  /* 0x0000000400047312 */ /* 0x004ea40000101800 */
[----:B--2---:R-:W-:Y:S05]  /*dac0*/  BRA `(.L_x_25442) ;  /* 0x0000000400847947 */ /* 0x004fea0003800000 */
.L_x_25456:
[----:B------:R-:W3:Y:S01]  /*dad0*/  LDG.E.U8 R6, desc[UR36][R6.64] ;  /* 0x0000002406067981 */ /* 0x000ee2000c1e1100 */
[----:B--2---:R-:W-:Y:S02]  /*dae0*/  CS2R R4, SRZ ;  /* 0x0000000000047805 */ /* 0x004fe4000001ff00 */
        /* <DEDUP_REMOVED lines=19> */
.L_x_25458:
[----:B------:R-:W-:Y:S05]  /*dc20*/  BSYNC.RECONVERGENT B0 ;  /* 0x0000000000007941 */ /* 0x000fea0003800200 */
.L_x_25457:
[----:B------:R-:W-:Y:S02]  /*dc30*/  SHF.L.U32 R0, R0, 0x14, RZ ;  /* 0x0000001400007819 */ /* 0x000fe400000006ff */
[----:B------:R-:W-:-:S04]  /*dc40*/  LEA R3, R3, 0x3b800000, 0x17 ;  /* 0x3b80000003037811 */ /* 0x000fc800078eb8ff */
[----:B------:R-:W-:-:S05]  /*dc50*/  LOP3.LUT R0, R3, R0, R7, 0xfe, !PT ;  /* 0x0000000003007212 */ /* 0x000fca00078efe07 */
[----:B------:R-:W-:-:S04]  /*dc60*/  FMUL.FTZ R0, R0, 1 ;  /* 0x3f80000000007820 */ /* 0x000fc80000410000 */
[----:B------:R2:W0:Y:S02]  /*dc70*/  F2F.F64.F32 R4, R0 ;  /* 0x0000000000047310 */ /* 0x0004240000201800 */
[----:B0-2---:R-:W-:Y:S05]  /*dc80*/  BRA `(.L_x_25442) ;  /* 0x0000000400147947 */ /* 0x005fea0003800000 */
.L_x_25455:
[----:B------:R-:W3:Y:S01]  /*dc90*/  LDG.E.U8 R6, desc[UR36][R6.64] ;  /* 0x0000002406067981 */ /* 0x000ee2000c1e1100 */
[----:B--2---:R-:W-:Y:S02]  /*dca0*/  CS2R R4, SRZ ;  /* 0x0000000000047805 */ /* 0x004fe4000001ff00 */
        /* <DEDUP_REMOVED lines=19> */
.L_x_25460:
[----:B------:R-:W-:Y:S05]  /*dde0*/  BSYNC.RECONVERGENT B0 ;  /* 0x0000000000007941 */ /* 0x000fea0003800200 */
.L_x_25459:
[----:B------:R-:W-:Y:S01]  /*ddf0*/  IMAD.SHL.U32 R0, R0, 0x200000, RZ ;  /* 0x0020000000007824 */ /* 0x000fe200078e00ff */
[----:B------:R-:W-:-:S04]  /*de00*/  LEA R3, R3, 0x37800000, 0x17 ;  /* 0x3780000003037811 */ /* 0x000fc800078eb8ff */
[----:B------:R-:W-:-:S05]  /*de10*/  LOP3.LUT R0, R3, R0, R7, 0xfe, !PT ;  /* 0x0000000003007212 */ /* 0x000fca00078efe07 */
[----:B------:R-:W-:-:S04]  /*de20*/  FMUL.FTZ R0, R0, 1 ;  /* 0x3f80000000007820 */ /* 0x000fc80000410000 */
[----:B------:R2:W0:Y:S02]  /*de30*/  F2F.F64.F32 R4, R0 ;  /* 0x0000000000047310 */ /* 0x0004240000201800 */
[----:B0-2---:R-:W-:Y:S05]  /*de40*/  BRA `(.L_x_25442) ;  /* 0x0000000000a47947 */ /* 0x005fea0003800000 */
.L_x_25454:
[----:B------:R-:W-:-:S09]  /*de50*/  UISETP.NE.AND UP0, UPT, UR4, 0x1c, UPT ;  /* 0x0000001c0400788c */ /* 0x000fd2000bf05270 */
[----:B------:R-:W-:Y:S05]  /*de60*/  BRA.U !UP0, `(.L_x_25461) ;  /* 0x0000000108947547 */ /* 0x000fea000b800000 */
[----:B------:R-:W-:-:S09]  /*de70*/  UISETP.NE.AND UP0, UPT, UR4, 0x1d, UPT ;  /* 0x0000001d0400788c */ /* 0x000fd2000bf05270 */
[----:B------:R-:W-:Y:S05]  /*de80*/  BRA.U !UP0, `(.L_x_25462) ;  /* 0x0000000108807547 */ /* 0x000fea000b800000 */
[----:B------:R-:W-:-:S09]  /*de90*/  UISETP.NE.AND UP0, UPT, UR4, 0x2c, UPT ;  /* 0x0000002c0400788c */ /* 0x000fd2000bf05270 */
[----:B------:R-:W-:Y:S05]  /*dea0*/  BRA.U UP0, `(.L_x_25441) ;  /* 0x0000000100307547 */ /* 0x000fea000b800000 */
[----:B------:R-:W3:Y:S01]  /*deb0*/  LDG.E.U8 R0, desc[UR36][R6.64] ;  /* 0x0000002406007981 */ /* 0x000ee2000c1e1100 */
[----:B--2---:R-:W-:Y:S02]  /*dec0*/  HFMA2 R4, -RZ, RZ, 0, 0 ;  /* 0x00000000ff047431 */ /* 0x004fe400000001ff */
        /* <DEDUP_REMOVED lines=10> */
.L_x_25441:
[----:B------:R-:W-:Y:S01]  /*df70*/  MOV R14, 0x130 ;  /* 0x00000130000e7802 */ /* 0x000fe20000000f00 */
[----:B------:R-:W2:Y:S01]  /*df80*/  LDCU.64 UR4, c[0x4][0x120] ;  /* 0x01002400ff0477ac */ /* 0x000ea20008000a00 */
[----:B------:R-:W-:Y:S02]  /*df90*/  HFMA2 R12, -RZ, RZ, 0, 5.9604644775390625e-08 ;  /* 0x00000001ff0c7431 */ /* 0x000fe400000001ff */
[----:B------:R-:W-:Y:S01]  /*dfa0*/  IMAD.MOV.U32 R8, RZ, RZ, 0x4e ;  /* 0x0000004eff087424 */ /* 0x000fe200078e00ff */
[----:B------:R-:W0:Y:S01]  /*dfb0*/  LDCU.64 UR6, c[0x4][0x128] ;  /* 0x01002500ff0677ac */ /* 0x000e220008000a00 */
[----:B------:R-:W1:Y:S01]  /*dfc0*/  LDC.64 R14, c[0x4][R14] ;  /* 0x010000000e0e7b82 */ /* 0x000e620000000a00 */
[----:B------:R-:W-:Y:S01]  /*dfd0*/  IMAD.MOV.U32 R13, RZ, RZ, RZ ;  /* 0x000000ffff0d7224 */ /* 0x000fe200078e00ff */
[----:B------:R-:W3:Y:S01]  /*dfe0*/  LDCU.64 UR8, c[0x4][URZ] ;  /* 0x01000000ff0877ac */ /* 0x000ee20008000a00 */
[----:B--2---:R-:W-:Y:S01]  /*dff0*/  IMAD.U32 R4, RZ, RZ, UR4 ;  /* 0x00000004ff047e24 */ /* 0x004fe2000f8e00ff */
[----:B------:R-:W-:Y:S01]  /*e000*/  MOV R5, UR5 ;  /* 0x0000000500057c02 */ /* 0x000fe20008000f00 */
[----:B0-----:R-:W-:-:S02]  /*e010*/  IMAD.U32 R6, RZ, RZ, UR6 ;  /* 0x00000006ff067e24 */ /* 0x001fc4000f8e00ff */
[----:B------:R-:W-:Y:S01]  /*e020*/  IMAD.U32 R7, RZ, RZ, UR7 ;  /* 0x00000007ff077e24 */ /* 0x000fe2000f8e00ff */
[----:B---3--:R-:W-:Y:S01]  /*e030*/  MOV R10, UR8 ;  /* 0x00000008000a7c02 */ /* 0x008fe20008000f00 */
[----:B------:R-:W-:-:S07]  /*e040*/  IMAD.U32 R11, RZ, RZ, UR9 ;  /* 0x00000009ff0b7e24 */ /* 0x000fce000f8e00ff */
[----:B------:R-:W-:-:S07]  /*e050*/  LEPC R20, `(.L_x_25463) ;  /* 0x000000001014794e */ /* 0x000fce0000000000 */
[----:B-1--45:R-:W-:Y:S05]  /*e060*/  CALL.ABS.NOINC R14 ;  /* 0x000000000e007343 */ /* 0x032fea0003c00000 */
.L_x_25463:
[----:B------:R-:W-:Y:S01]  /*e070*/  CS2R R4, SRZ ;  /* 0x0000000000047805 */ /* 0x000fe2000001ff00 */
[----:B------:R-:W-:Y:S06]  /*e080*/  BRA `(.L_x_25442) ;  /* 0x0000000000147947 */ /* 0x000fec0003800000 */
.L_x_25462:
[----:B--2---:R-:W2:Y:S02]  /*e090*/  LDG.E.64 R4, desc[UR36][R6.64] ;  /* 0x0000002406047981 */ /* 0x004ea4000c1e1b00 */
[----:B--2---:R-:W2:Y:S02]  /*e0a0*/  I2F.F64.U64 R4, R4 ;  /* 0x0000000400047312 */ /* 0x004ea40000301800 */
[----:B--2---:R-:W-:Y:S05]  /*e0b0*/  BRA `(.L_x_25442) ;  /* 0x0000000000087947 */ /* 0x004fea0003800000 */
.L_x_25461:
[----:B--2---:R-:W2:Y:S02]  /*e0c0*/  LDG.E R4, desc[UR36][R6.64] ;  /* 0x0000002406047981 */ /* 0x004ea4000c1e1900 */
[----:B--2---:R-:W0:Y:S02]  /*e0d0*/  I2F.F64.U32 R4, R4 ;  /* 0x0000000400047312 */ /* 0x004e240000201800 */
.L_x_25442:
[----:B------:R-:W-:Y:S05]  /*e0e0*/  BSYNC.RECONVERGENT B6 ;  /* 0x0000000000067941 */ /* 0x000fea0003800200 */
.L_x_25436:
[----:B------:R-:W0:Y:S01]  /*e0f0*/  LDCU.64 UR6, c[0x0][0x710] ;  /* 0x0000e200ff0677ac */ /* 0x000e220008000a00 */
[----:B---345:R-:W3:Y:S01]  /*e100*/  DADD R16, -R16, R24 ;  /* 0x0000000010107229 */ /* 0x038ee20000000118 */
[----:B------:R-:W-:-:S04]  /*e110*/  UPRMT UR4, UR40, 0x9910, URZ ;  /* 0x0000991028047896 */ /* 0x000fc800080000ff */
[----:B------:R-:W-:Y:S01]  /*e120*/  UISETP.GT.AND UP0, UPT, UR4, 0x9, UPT ;  /* 0x000000090400788c */ /* 0x000fe2000bf04270 */
[----:B0-----:R-:W-:-:S05]  /*e130*/  IADD3 R2, P0, PT, R2, UR6, RZ ;  /* 0x0000000602027c10 */ /* 0x001fca000ff1e0ff */
[----:B------:R-:W-:-:S15]  /*e140*/  IMAD.X R3, RZ, RZ, UR7, P0 ;  /* 0x00000007ff037e24 */ /* 0x000fde00080e06ff */
[----:B------:R-:W-:-:S15]  /*e150*/  NOP ;  /* 0x0000000000007918 */ /* 0x000fde0000000000 */
[----:B------:R-:W-:-:S15]  /*e160*/  NOP ;  /* 0x0000000000007918 */ /* 0x000fde0000000000 */
[----:B------:R-:W-:-:S08]  /*e170*/  NOP ;  /* 0x0000000000007918 */ /* 0x000fd00000000000 */
[----:B---3--:R-:W1:-:S15]  /*e180*/  DMUL R16, R16, R22 ;  /* 0x0000001610107228 */ /* 0x008e5e0000000000 */
[----:B------:R-:W-:-:S15]  /*e190*/  NOP ;  /* 0x0000000000007918 */ /* 0x000fde0000000000 */
[----:B------:R-:W-:-:S15]  /*e1a0*/  NOP ;  /* 0x0000000000007918 */ /* 0x000fde0000000000 */
[----:B------:R-:W-:-:S15]  /*e1b0*/  NOP ;  /* 0x0000000000007918 */ /* 0x000fde0000000000 */
[----:B------:R-:W-:-:S04]  /*e1c0*/  NOP ;  /* 0x0000000000007918 */ /* 0x000fc80000000000 */
[----:B-1----:R0:W1:Y:S02]  /*e1d0*/  DFMA R4, R16, R4, R18 ;  /* 0x000000041004722b */ /* 0x0020640000000012 */
        /* <DEDUP_REMOVED lines=12> */
.L_x_25467:
[----:B------:R-:W2:Y:S02]  /*e2a0*/  F2I.S64.F64.TRUNC R4, R4 ;  /* 0x0000000400047311 */ /* 0x000ea4000030d900 */
[----:B--2---:R-:W-:-:S05]  /*e2b0*/  MOV R7, R4 ;  /* 0x0000000400077202 */ /* 0x004fca0000000f00 */
[----:B------:R0:W-:Y:S01]  /*e2c0*/  STG.E.U8 desc[UR36][R2.64], R7 ;  /* 0x0000000702007986 */ /* 0x0001e2000c101124 */
[----:B------:R-:W-:Y:S05]  /*e2d0*/  BRA `(.L_x_25469) ;  /* 0x0000001000807947 */ /* 0x000fea0003800000 */
.L_x_25466:
        /* <DEDUP_REMOVED lines=9> */
.L_x_25471:
[----:B------:R-:W0:Y:S02]  /*e370*/  F2I.F64.TRUNC R5, R4 ;  /* 0x0000000400057311 */ /* 0x000e24000030d100 */
[----:B0-----:R0:W-:Y:S01]  /*e380*/  STG.E desc[UR36][R2.64], R5 ;  /* 0x0000000502007986 */ /* 0x0011e2000c101924 */
[----:B------:R-:W-:Y:S05]  /*e390*/  BRA `(.L_x_25469) ;  /* 0x0000001000507947 */ /* 0x000fea0003800000 */
.L_x_25470:
[----:B------:R-:W0:Y:S02]  /*e3a0*/  F2I.F64.TRUNC R5, R4 ;  /* 0x0000000400057311 */ /* 0x000e24000030d100 */
[----:B0-----:R0:W-:Y:S01]  /*e3b0*/  STG.E.U16 desc[UR36][R2.64], R5 ;  /* 0x0000000502007986 */ /* 0x0011e2000c101524 */
[----:B------:R-:W-:Y:S05]  /*e3c0*/  BRA `(.L_x_25469) ;  /* 0x0000001000447947 */ /* 0x000fea0003800000 */
.L_x_25465:
        /* <DEDUP_REMOVED lines=17> */
.L_x_25473:
        /* <DEDUP_REMOVED lines=12> */
.L_x_25472:
        /* <DEDUP_REMOVED lines=18> */
.L_x_25475:
        /* <DEDUP_REMOVED lines=13> */
.L_x_25474:
[----:B------:R0:W-:Y:S01]  /*e790*/  STG.E.64 desc[UR36][R2.64], R4 ;  /* 0x0000000402007986 */ /* 0x0001e2000c101b24 */
[----:B------:R-:W-:Y:S05]  /*e7a0*/  BRA `(.L_x_25469) ;  /* 0x0000000c004c7947 */ /* 0x000fea0003800000 */
.L_x_25464:
        /* <DEDUP_REMOVED lines=13> */
.L_x_25479:
        /* <DEDUP_REMOVED lines=26> */
.L_x_25482:
[----:B------:R-:W-:-:S04]  /*ea20*/  SHF.R.U32.HI R5, RZ, 0x18, R7 ;  /* 0x00000018ff057819 */ /* 0x000fc80000011607 */
[----:B------:R-:W-:-:S07]  /*ea30*/  LOP3.LUT R0, R0, 0x80, R5, 0xf8, !PT ;  /* 0x0000008000007812 */ /* 0x000fce00078ef805 */
.L_x_25481:
[----:B------:R-:W-:Y:S05]  /*ea40*/  BSYNC.RECONVERGENT B0 ;  /* 0x0000000000007941 */ /* 0x000fea0003800200 */
.L_x_25480:
[----:B------:R0:W-:Y:S01]  /*ea50*/  STG.E.U8 desc[UR36][R2.64], R0 ;  /* 0x0000000002007986 */ /* 0x0001e2000c101124 */
[----:B------:R-:W-:Y:S05]  /*ea60*/  BRA `(.L_x_25469) ;  /* 0x00000008009c7947 */ /* 0x000fea0003800000 */
.L_x_25478:
        /* <DEDUP_REMOVED lines=26> */
.L_x_25485:
[----:B------:R-:W-:-:S04]  /*ec10*/  SHF.R.U32.HI R5, RZ, 0x18, R7 ;  /* 0x00000018ff057819 */ /* 0x000fc80000011607 */
[----:B------:R-:W-:-:S07]  /*ec20*/  LOP3.LUT R0, R0, 0x80, R5, 0xf8, !PT ;  /* 0x0000008000007812 */ /* 0x000fce00078ef805 */
.L_x_25484:
[----:B------:R-:W-:Y:S05]  /*ec30*/  BSYNC.RECONVERGENT B0 ;  /* 0x0000000000007941 */ /* 0x000fea0003800200 */
.L_x_25483:
[----:B------:R0:W-:Y:S01]  /*ec40*/  STG.E.U8 desc[UR36][R2.64], R0 ;  /* 0x0000000002007986 */ /* 0x0001e2000c101124 */
[----:B------:R-:W-:Y:S05]  /*ec50*/  BRA `(.L_x_25469) ;  /* 0x0000000800207947 */ /* 0x000fea0003800000 */
.L_x_25477:
        /* <DEDUP_REMOVED lines=16> */
[----:B--2---:R-:W-:-:S04]  /*ed60*/  SHF.R.U32.HI R6, RZ, 0x17, R8 ;  /* 0x00000017ff067819 */ /* 0x004fc80000011608 */
        /* <DEDUP_REMOVED lines=13> */
.L_x_25487:
[----:B------:R-:W0:Y:S02]  /*ee40*/  F2I.U64.F64.TRUNC R4, R4 ;  /* 0x0000000400047311 */ /* 0x000e24000030d800 */
[----:B0-----:R0:W-:Y:S01]  /*ee50*/  STG.E.64 desc[UR36][R2.64], R4 ;  /* 0x0000000402007986 */ /* 0x0011e2000c101b24 */
[----:B------:R-:W-:Y:S05]  /*ee60*/  BRA `(.L_x_25469) ;  /* 0x00000004009c7947 */ /* 0x000fea0003800000 */
.L_x_25486:
[----:B------:R-:W0:Y:S02]  /*ee70*/  F2I.U32.F64.TRUNC R5, R4 ;  /* 0x0000000400057311 */ /* 0x000e24000030d000 */
[----:B0-----:R0:W-:Y:S01]  /*ee80*/  STG.E desc[UR36][R2.64], R5 ;  /* 0x0000000502007986 */ /* 0x0011e2000c101924 */
[----:B------:R-:W-:Y:S05]  /*ee90*/  BRA `(.L_x_25469) ;  /* 0x0000000400907947 */ /* 0x000fea0003800000 */
.L_x_25476:
        /* <DEDUP_REMOVED lines=10> */
.L_x_25489:
[----:B--2---:R-:W-:-:S05]  /*ef40*/  CS2R R6, SRZ ;  /* 0x0000000000067805 */ /* 0x004fca000001ff00 */
[----:B------:R1:W-:Y:S01]  /*ef50*/  STG.E.128 desc[UR36][R2.64], R4 ;  /* 0x0000000402007986 */ /* 0x0003e2000c101d24 */
[----:B------:R-:W-:Y:S05]  /*ef60*/  BRA `(.L_x_25469) ;  /* 0x00000004005c7947 */ /* 0x000fea0003800000 */
.L_x_25488:
[----:B------:R-:W-:-:S09]  /*ef70*/  UISETP.NE.AND UP0, UPT, UR4, 0xf, UPT ;  /* 0x0000000f0400788c */ /* 0x000fd2000bf05270 */
[----:B------:R-:W-:Y:S05]  /*ef80*/  BRA.U !UP0, `(.L_x_25490) ;  /* 0x0000000508287547 */ /* 0x000fea000b800000 */
[----:B------:R-:W-:-:S09]  /*ef90*/  UISETP.NE.AND UP0, UPT, UR4, 0x17, UPT ;  /* 0x000000170400788c */ /* 0x000fd2000bf05270 */
[----:B------:R-:W-:Y:S05]  /*efa0*/  BRA.U !UP0, `(.L_x_25491) ;  /* 0x0000000108b07547 */ /* 0x000fea000b800000 */
[----:B------:R-:W-:-:S09]  /*efb0*/  UISETP.NE.AND UP0, UPT, UR4, 0x18, UPT ;  /* 0x000000180400788c */ /* 0x000fd2000bf05270 */
[----:B------:R-:W-:Y:S05]  /*efc0*/  BRA.U !UP0, `(.L_x_25492) ;  /* 0x0000000108447547 */ /* 0x000fea000b800000 */
.L_x_25468:
[----:B------:R-:W-:Y:S01]  /*efd0*/  MOV R0, 0x130 ;  /* 0x0000013000007802 */ /* 0x000fe20000000f00 */
[----:B------:R-:W0:Y:S01]  /*efe0*/  LDCU.64 UR4, c[0x4][0x120] ;  /* 0x01002400ff0477ac */ /* 0x000e220008000a00 */
[----:B------:R-:W-:Y:S02]  /*eff0*/  HFMA2 R13, -RZ, RZ, 0, 0 ;  /* 0x00000000ff0d7431 */ /* 0x000fe400000001ff */
[----:B------:R-:W-:Y:S01]  /*f000*/  IMAD.MOV.U32 R8, RZ, RZ, 0x65 ;  /* 0x00000065ff087424 */ /* 0x000fe200078e00ff */
[----:B------:R1:W3:Y:S01]  /*f010*/  LDC.64 R2, c[0x4][R0] ;  /* 0x0100000000027b82 */ /* 0x0002e20000000a00 */
[----:B------:R-:W2:Y:S01]  /*f020*/  LDCU.64 UR6, c[0x4][0x128] ;  /* 0x01002500ff0677ac */ /* 0x000ea20008000a00 */
[----:B------:R-:W-:Y:S01]  /*f030*/  IMAD.MOV.U32 R12, RZ, RZ, 0x1 ;  /* 0x00000001ff0c7424 */ /* 0x000fe200078e00ff */
[----:B------:R-:W4:Y:S01]  /*f040*/  LDCU.64 UR8, c[0x4][0x8] ;  /* 0x01000100ff0877ac */ /* 0x000f220008000a00 */
[----:B0-----:R-:W-:Y:S02]  /*f050*/  IMAD.U32 R4, RZ, RZ, UR4 ;  /* 0x00000004ff047e24 */ /* 0x001fe4000f8e00ff */
[----:B------:R-:W-:Y:S01]  /*f060*/  IMAD.U32 R5, RZ, RZ, UR5 ;  /* 0x00000005ff057e24 */ /* 0x000fe2000f8e00ff */
[----:B--2---:R-:W-:Y:S01]  /*f070*/  MOV R6, UR6 ;  /* 0x0000000600067c02 */ /* 0x004fe20008000f00 */
[----:B------:R-:W-:-:S02]  /*f080*/  IMAD.U32 R7, RZ, RZ, UR7 ;  /* 0x00000007ff077e24 */ /* 0x000fc4000f8e00ff */
[----:B----4-:R-:W-:Y:S01]  /*f090*/  IMAD.U32 R10, RZ, RZ, UR8 ;  /* 0x00000008ff0a7e24 */ /* 0x010fe2000f8e00ff */
[----:B-1----:R-:W-:-:S07]  /*f0a0*/  MOV R11, UR9 ;  /* 0x00000009000b7c02 */ /* 0x002fce0008000f00 */
[----:B------:R-:W-:-:S07]  /*f0b0*/  LEPC R20, `(.L_x_25493) ;  /* 0x000000001014794e */ /* 0x000fce0000000000 */
[----:B---3--:R-:W-:Y:S05]  /*f0c0*/  CALL.ABS.NOINC R2 ;  /* 0x0000000002007343 */ /* 0x008fea0003c00000 */
.L_x_25493:
[----:B------:R-:W-:Y:S05]  /*f0d0*/  BRA `(.L_x_25469) ;  /* 0x0000000400007947 */ /* 0x000fea0003800000 */
.L_x_25492:
        /* <DEDUP_REMOVED lines=11> */
[----:B--2---:R-:W-:Y:S02]  /*f190*/  LOP3.LUT R6, R9, 0x7fffffff, RZ, 0xc0, !PT ;  /* 0x7fffffff09067812 */ /* 0x004fe400078ec0ff */
        /* <DEDUP_REMOVED lines=9> */
.L_x_25495:
[----:B------:R-:W-:Y:S05]  /*f230*/  BSYNC.RECONVERGENT B0 ;  /* 0x0000000000007941 */ /* 0x000fea0003800200 */
.L_x_25494:
[----:B------:R-:W-:-:S05]  /*f240*/  LOP3.LUT R7, R0, 0x80, R7, 0xf8, !PT ;  /* 0x0000008000077812 */ /* 0x000fca00078ef807 */
[----:B------:R4:W-:Y:S01]  /*f250*/  STG.E.U8 desc[UR36][R2.64], R7 ;  /* 0x0000000702007986 */ /* 0x0009e2000c101124 */
[----:B------:R-:W-:Y:S05]  /*f260*/  BRA `(.L_x_25469) ;  /* 0x00000000009c7947 */ /* 0x000fea0003800000 */
.L_x_25491:
        /* <DEDUP_REMOVED lines=20> */
.L_x_25497:
[----:B------:R-:W-:Y:S01]  /*f3b0*/  IMAD.MOV.U32 R0, RZ, RZ, 0x7f ;  /* 0x0000007fff007424 */ /* 0x000fe200078e00ff */
[----:B------:R-:W-:-:S04]  /*f3c0*/  ISETP.GT.U32.AND P0, PT, R6, 0x7f800000, PT ;  /* 0x7f8000000600780c */ /* 0x000fc80003f04070 */
[----:B------:R-:W-:-:S09]  /*f3d0*/  SEL R0, R0, 0x7c, P0 ;  /* 0x0000007c00007807 */ /* 0x000fd20000000000 */
.L_x_25498:
[----:B------:R-:W-:Y:S05]  /*f3e0*/  BSYNC.RECONVERGENT B0 ;  /* 0x0000000000007941 */ /* 0x000fea0003800200 */
.L_x_25496:
[----:B------:R-:W-:-:S04]  /*f3f0*/  SHF.R.U32.HI R5, RZ, 0x18, R7 ;  /* 0x00000018ff057819 */ /* 0x000fc80000011607 */
[----:B------:R-:W-:-:S05]  /*f400*/  LOP3.LUT R5, R0, 0x80, R5, 0xf8, !PT ;  /* 0x0000008000057812 */ /* 0x000fca00078ef805 */
[----:B------:R3:W-:Y:S01]  /*f410*/  STG.E.U8 desc[UR36][R2.64], R5 ;  /* 0x0000000502007986 */ /* 0x0007e2000c101124 */
[----:B------:R-:W-:Y:S05]  /*f420*/  BRA `(.L_x_25469) ;  /* 0x00000000002c7947 */ /* 0x000fea0003800000 */
.L_x_25490:
        /* <DEDUP_REMOVED lines=11> */
.L_x_25469:
[----:B------:R-:W-:-:S07]  /*f4e0*/  IADD3 R27, PT, PT, R27, 0x80, RZ ;  /* 0x000000801b1b7810 */ /* 0x000fce0007ffe0ff */
.L_x_25322:
[----:B------:R-:W-:Y:S05]  /*f4f0*/  BSYNC.RECONVERGENT B7 ;  /* 0x0000000000077941 */ /* 0x000fea0003800200 */
.L_x_25321:
[----:B------:R-:W5:Y:S01]  /*f500*/  LDCU UR4, c[0x0][0x380] ;  /* 0x00007000ff0477ac */ /* 0x000f620008000800 */
[----:B------:R-:W-:Y:S01]  /*f510*/  BSSY.RECONVERGENT B7, `(.L_x_25499) ;  /* 0x000079d000077945 */ /* 0x000fe20003800200 */
[----:B-----5:R-:W-:-:S13]  /*f520*/  ISETP.GE.AND P0, PT, R27, UR4, PT ;  /* 0x000000041b007c0c */ /* 0x020fda000bf06270 */
[----:B------:R-:W-:Y:S05]  /*f530*/  @P0 BRA `(.L_x_25500) ;  /* 0x0000007800680947 */ /* 0x000fea0003800000 */
[----:B------:R-:W5:Y:S01]  /*f540*/  LDCU UR4, c[0x0][0x388] ;  /* 0x00007100ff0477ac */ /* 0x000f620008000800 */
[----:B------:R-:W-:Y:S01]  /*f550*/  IMAD.MOV.U32 R26, RZ, RZ, RZ ;  /* 0x000000ffff1a7224 */ /* 0x000fe200078e00ff */
[----:B------:R-:W-:Y:S01]  /*f560*/  CS2R R16, SRZ ;  /* 0x0000000000107805 */ /* 0x000fe2000001ff00 */
[----:B------:R-:W-:Y:S01]  /*f570*/  IMAD.MOV.U32 R18, RZ, RZ, RZ ;  /* 0x000000ffff127224 */ /* 0x000fe200078e00ff */
[----:B0-----:R-:W-:Y:S01]  /*f580*/  MOV R0, RZ ;  /* 0x000000ff00007202 */ /* 0x001fe20000000f00 */
[----:B-1234-:R-:W-:Y:S01]  /*f590*/  IMAD.MOV.U32 R2, RZ, RZ, RZ ;  /* 0x000000ffff027224 */ /* 0x01efe200078e00ff */
        /* <DEDUP_REMOVED lines=425> */
.L_x_25501:
        /* <DEDUP_REMOVED lines=18> */
.L_x_25506:
[----:B------:R-:W2:Y:S02]  /*11150*/  LDG.E.U8 R4, desc[UR36][R4.64] ;  /* 0x0000002404047981 */ /* 0x000ea4000c1e1100 */
[----:B--2---:R0:W1:Y:S02]  /*11160*/  I2F.F64.U16 R24, R4 ;  /* 0x0000000400187312 */ /* 0x0040640000101800 */
[----:B01----:R-:W-:Y:S05]  /*11170*/  BRA `(.L_x_25508) ;  /* 0x0000000c00647947 */ /* 0x003fea0003800000 */
.L_x_25505:
        /* <DEDUP_REMOVED lines=9> */
.L_x_25510:
[----:B------:R-:W2:Y:S02]  /*11210*/  LDG.E R4, desc[UR36][R4.64] ;  /* 0x0000002404047981 */ /* 0x000ea4000c1e1900 */
[----:B--2---:R0:W1:Y:S02]  /*11220*/  I2F.F64 R24, R4 ;  /* 0x0000000400187312 */ /* 0x0040640000201c00 */
[----:B01----:R-:W-:Y:S05]  /*11230*/  BRA `(.L_x_25508) ;  /* 0x0000000c00347947 */ /* 0x003fea0003800000 */
.L_x_25509:
[----:B------:R-:W2:Y:S02]  /*11240*/  LDG.E.U16 R4, desc[UR36][R4.64] ;  /* 0x0000002404047981 */ /* 0x000ea4000c1e1500 */
[----:B--2---:R0:W1:Y:S02]  /*11250*/  I2F.F64.S16 R24, R4 ;  /* 0x0000000400187312 */ /* 0x0040640000101c00 */
[----:B01----:R-:W-:Y:S05]  /*11260*/  BRA `(.L_x_25508) ;  /* 0x0000000c00287947 */ /* 0x003fea0003800000 */
.L_x_25504:
        /* <DEDUP_REMOVED lines=10> */
.L_x_25512:
[----:B------:R-:W2:Y:S02]  /*11310*/  LDG.E.U16 R0, desc[UR36][R4.64] ;  /* 0x0000002404007981 */ /* 0x000ea4000c1e1500 */
[----:B--2---:R-:W-:-:S05]  /*11320*/  HADD2.F32 R0, -RZ, R0.H0_H0 ;  /* 0x20000000ff007230 */ /* 0x004fca0000004100 */
[----:B------:R-:W-:-:S04]  /*11330*/  FMUL.FTZ R0, R0, 1 ;  /* 0x3f80000000007820 */ /* 0x000fc80000410000 */
[----:B------:R0:W1:Y:S02]  /*11340*/  F2F.F64.F32 R24, R0 ;  /* 0x0000000000187310 */ /* 0x0000640000201800 */
[----:B01----:R-:W-:Y:S05]  /*11350*/  BRA `(.L_x_25508) ;  /* 0x0000000800ec7947 */ /* 0x003fea0003800000 */
.L_x_25511:
        /* <DEDUP_REMOVED lines=10> */
.L_x_25514:
[----:B------:R-:W2:Y:S02]  /*11400*/  LDG.E.U16 R4, desc[UR36][R4.64] ;  /* 0x0000002404047981 */ /* 0x000ea4000c1e1500 */
[----:B--2---:R-:W-:-:S05]  /*11410*/  HADD2.F32 R0, -RZ, R4.H0_H0 ;  /* 0x20000004ff007230 */ /* 0x004fca0000004100 */
[----:B------:R-:W-:-:S04]  /*11420*/  FMUL.FTZ R0, R0, 1 ;  /* 0x3f80000000007820 */ /* 0x000fc80000410000 */
[----:B------:R1:W2:Y:S02]  /*11430*/  F2F.F64.F32 R24, R0 ;  /* 0x0000000000187310 */ /* 0x0002a40000201800 */
[----:B-12---:R-:W-:Y:S05]  /*11440*/  BRA `(.L_x_25508) ;  /* 0x0000000800b07947 */ /* 0x006fea0003800000 */
.L_x_25513:
[----:B------:R0:W5:Y:S01]  /*11450*/  LDG.E.64 R24, desc[UR36][R4.64] ;  /* 0x0000002404187981 */ /* 0x000162000c1e1b00 */
[----:B------:R-:W-:Y:S05]  /*11460*/  BRA `(.L_x_25508) ;  /* 0x0000000800a87947 */ /* 0x000fea0003800000 */
.L_x_25503:
        /* <DEDUP_REMOVED lines=13> */
.L_x_25517:
[----:B------:R1:W5:Y:S01]  /*11540*/  LDG.E.64 R24, desc[UR36][R4.64] ;  /* 0x0000002404187981 */ /* 0x000362000c1e1b00 */
[----:B------:R-:W-:Y:S05]  /*11550*/  BRA `(.L_x_25508) ;  /* 0x00000008006c7947 */ /* 0x000fea0003800000 */
.L_x_25516:
        /* <DEDUP_REMOVED lines=26> */
[----:B-12---:R-:W-:Y:S05]  /*11700*/  BRA `(.L_x_25508) ;  /* 0x0000000800007947 */ /* 0x006fea0003800000 */
.L_x_25519:
        /* <DEDUP_REMOVED lines=14> */
[----:B-12---:R-:W-:Y:S05]  /*117f0*/  BRA `(.L_x_25508) ;  /* 0x0000000400c47947 */ /* 0x006fea0003800000 */
.L_x_25518:
[----:B------:R-:W2:Y:S02]  /*11800*/  LDG.E.U16 R0, desc[UR36][R4.64] ;  /* 0x0000002404007981 */ /* 0x000ea4000c1e1500 */
[----:B--2---:R-:W-:-:S04]  /*11810*/  IMAD.U32 R0, R0, 0x10000, RZ ;  /* 0x0001000000007824 */ /* 0x004fc800078e00ff */
[----:B------:R-:W-:-:S04]  /*11820*/  FMUL.FTZ R0, R0, 1 ;  /* 0x3f80000000007820 */ /* 0x000fc80000410000 */
[----:B------:R1:W2:Y:S02]  /*11830*/  F2F.F64.F32 R24, R0 ;  /* 0x0000000000187310 */ /* 0x0002a40000201800 */
[----:B-12---:R-:W-:Y:S05]  /*11840*/  BRA `(.L_x_25508) ;  /* 0x0000000400b07947 */ /* 0x006fea0003800000 */
.L_x_25515:
        /* <DEDUP_REMOVED lines=11> */
.L_x_25522:
        /* <DEDUP_REMOVED lines=21> */
.L_x_25524:
[----:B------:R-:W-:Y:S05]  /*11a50*/  BSYNC.RECONVERGENT B0 ;  /* 0x0000000000007941 */ /* 0x000fea0003800200 */
.L_x_25523:
[----:B------:R-:W-:Y:S02]  /*11a60*/  SHF.L.U32 R0, R0, 0x14, RZ ;  /* 0x0000001400007819 */ /* 0x000fe400000006ff */
[----:B------:R-:W-:-:S04]  /*11a70*/  LEA R3, R3, 0x3b800000, 0x17 ;  /* 0x3b80000003037811 */ /* 0x000fc800078eb8ff */
[----:B------:R-:W-:-:S05]  /*11a80*/  LOP3.LUT R0, R3, R0, R7, 0xfe, !PT ;  /* 0x0000000003007212 */ /* 0x000fca00078efe07 */
[----:B------:R-:W-:-:S04]  /*11a90*/  FMUL.FTZ R0, R0, 1 ;  /* 0x3f80000000007820 */ /* 0x000fc80000410000 */
[----:B------:R4:W0:Y:S02]  /*11aa0*/  F2F.F64.F32 R24, R0 ;  /* 0x0000000000187310 */ /* 0x0008240000201800 */
[----:B0---4-:R-:W-:Y:S05]  /*11ab0*/  BRA `(.L_x_25508) ;  /* 0x0000000400147947 */ /* 0x011fea0003800000 */
.L_x_25521:
        /* <DEDUP_REMOVED lines=21> */
.L_x_25526:
[----:B------:R-:W-:Y:S05]  /*11c10*/  BSYNC.RECONVERGENT B0 ;  /* 0x0000000000007941 */ /* 0x000fea0003800200 */
.L_x_25525:
[----:B------:R-:W-:Y:S01]  /*11c20*/  IMAD.SHL.U32 R0, R0, 0x200000, RZ ;  /* 0x0020000000007824 */ /* 0x000fe200078e00ff */
[----:B------:R-:W-:-:S04]  /*11c30*/  LEA R3, R3, 0x37800000, 0x17 ;  /* 0x3780000003037811 */ /* 0x000fc800078eb8ff */
[----:B------:R-:W-:-:S05]  /*11c40*/  LOP3.LUT R0, R3, R0, R7, 0xfe, !PT ;  /* 0x0000000003007212 */ /* 0x000fca00078efe07 */
[----:B------:R-:W-:-:S04]  /*11c50*/  FMUL.FTZ R0, R0, 1 ;  /* 0x3f80000000007820 */ /* 0x000fc80000410000 */
[----:B------:R4:W0:Y:S02]  /*11c60*/  F2F.F64.F32 R24, R0 ;  /* 0x0000000000187310 */ /* 0x0008240000201800 */
[----:B0---4-:R-:W-:Y:S05]  /*11c70*/  BRA `(.L_x_25508) ;  /* 0x0000000000a47947 */ /* 0x011fea0003800000 */
.L_x_25520:
        /* <DEDUP_REMOVED lines=18> */
.L_x_25507:
        /* <DEDUP_REMOVED lines=16> */
.L_x_25529:
[----:B------:R-:W-:Y:S01]  /*11ea0*/  CS2R R24, SRZ ;  /* 0x0000000000187805 */ /* 0x000fe2000001ff00 */
[----:B------:R-:W-:Y:S06]  /*11eb0*/  BRA `(.L_x_25508) ;  /* 0x0000000000147947 */ /* 0x000fec0003800000 */
.L_x_25528:
[----:B------:R-:W2:Y:S02]  /*11ec0*/  LDG.E.64 R24, desc[UR36][R4.64] ;  /* 0x0000002404187981 */ /* 0x000ea4000c1e1b00 */
[----:B--2---:R-:W4:Y:S02]  /*11ed0*/  I2F.F64.U64 R24, R24 ;  /* 0x0000001800187312 */ /* 0x004f240000301800 */
[----:B----4-:R-:W-:Y:S05]  /*11ee0*/  BRA `(.L_x_25508) ;  /* 0x0000000000087947 */ /* 0x010fea0003800000 */
.L_x_25527:
[----:B------:R-:W2:Y:S02]  /*11ef0*/  LDG.E R4, desc[UR36][R4.64] ;  /* 0x0000002404047981 */ /* 0x000ea4000c1e1900 */
[----:B--2---:R2:W3:Y:S02]  /*11f00*/  I2F.F64.U32 R24, R4 ;  /* 0x0000000400187312 */ /* 0x0044e40000201800 */
.L_x_25508:
[----:B------:R-:W-:Y:S05]  /*11f10*/  BSYNC.RECONVERGENT B6 ;  /* 0x0000000000067941 */ /* 0x000fea0003800200 */
.L_x_25502:
        /* <DEDUP_REMOVED lines=18> */
.L_x_25534:
[----:B------:R-:W4:Y:S02]  /*12040*/  LDG.E.U8 R18, desc[UR36][R18.64] ;  /* 0x0000002412127981 */ /* 0x000f24000c1e1100 */
[----:B----4-:R4:W0:Y:S02]  /*12050*/  I2F.F64.U16 R22, R18 ;  /* 0x0000001200167312 */ /* 0x0108240000101800 */
[----:B0---4-:R-:W-:Y:S05]  /*12060*/  BRA `(.L_x_25536) ;  /* 0x0000000c00647947 */ /* 0x011fea0003800000 */
.L_x_25533:
        /* <DEDUP_REMOVED lines=9> */
.L_x_25538:
[----:B------:R-:W4:Y:S02]  /*12100*/  LDG.E R18, desc[UR36][R18.64] ;  /* 0x0000002412127981 */ /* 0x000f24000c1e1900 */
[----:B----4-:R4:W0:Y:S02]  /*12110*/  I2F.F64 R22, R18 ;  /* 0x0000001200167312 */ /* 0x0108240000201c00 */
[----:B0---4-:R-:W-:Y:S05]  /*12120*/  BRA `(.L_x_25536) ;  /* 0x0000000c00347947 */ /* 0x011fea0003800000 */
.L_x_25537:
[----:B------:R-:W4:Y:S02]  /*12130*/  LDG.E.U16 R18, desc[UR36][R18.64] ;  /* 0x0000002412127981 */ /* 0x000f24000c1e1500 */
[----:B----4-:R4:W0:Y:S02]  /*12140*/  I2F.F64.S16 R22, R18 ;  /* 0x0000001200167312 */ /* 0x0108240000101c00 */
[----:B0---4-:R-:W-:Y:S05]  /*12150*/  BRA `(.L_x_25536) ;  /* 0x0000000c00287947 */ /* 0x011fea0003800000 */
.L_x_25532:
        /* <DEDUP_REMOVED lines=10> */
.L_x_25540:
[----:B------:R-:W4:Y:S02]  /*12200*/  LDG.E.U16 R0, desc[UR36][R18.64] ;  /* 0x0000002412007981 */ /* 0x000f24000c1e1500 */
[----:B----4-:R-:W-:-:S05]  /*12210*/  HADD2.F32 R0, -RZ, R0.H0_H0 ;  /* 0x20000000ff007230 */ /* 0x010fca0000004100 */
[----:B------:R-:W-:-:S04]  /*12220*/  FMUL.FTZ R0, R0, 1 ;  /* 0x3f80000000007820 */ /* 0x000fc80000410000 */
[----:B------:R4:W0:Y:S02]  /*12230*/  F2F.F64.F32 R22, R0 ;  /* 0x0000000000167310 */ /* 0x0008240000201800 */
[----:B0---4-:R-:W-:Y:S05]  /*12240*/  BRA `(.L_x_25536) ;  /* 0x0000000800ec7947 */ /* 0x011fea0003800000 */
.L_x_25539:
        /* <DEDUP_REMOVED lines=10> */
.L_x_25542:
[----:B------:R-:W4:Y:S02]  /*122f0*/  LDG.E.U16 R18, desc[UR36][R18.64] ;  /* 0x0000002412127981 */ /* 0x000f24000c1e1500 */
[----:B----4-:R-:W-:-:S05]  /*12300*/  HADD2.F32 R0, -RZ, R18.H0_H0 ;  /* 0x20000012ff007230 */ /* 0x010fca0000004100 */
[----:B------:R-:W-:-:S04]  /*12310*/  FMUL.FTZ R0, R0, 1 ;  /* 0x3f80000000007820 */ /* 0x000fc80000410000 */
[----:B------:R4:W0:Y:S02]  /*12320*/  F2F.F64.F32 R22, R0 ;  /* 0x0000000000167310 */ /* 0x0008240000201800 */
[----:B0---4-:R-:W-:Y:S05]  /*12330*/  BRA `(.L_x_25536) ;  /* 0x0000000800b07947 */ /* 0x011fea0003800000 */
.L_x_25541:
[----:B------:R4:W5:Y:S01]  /*12340*/  LDG.E.64 R22, desc[UR36][R18.64] ;  /* 0x0000002412167981 */ /* 0x000962000c1e1b00 */
[----:B------:R-:W-:Y:S05]  /*12350*/  BRA `(.L_x_25536) ;  /* 0x0000000800a87947 */ /* 0x000fea0003800000 */
.L_x_25531:
        /* <DEDUP_REMOVED lines=13> */
.L_x_25545:
[----:B------:R4:W5:Y:S01]  /*12430*/  LDG.E.64 R22, desc[UR36][R18.64] ;  /* 0x0000002412167981 */ /* 0x000962000c1e1b00 */
[----:B------:R-:W-:Y:S05]  /*12440*/  BRA `(.L_x_25536) ;  /* 0x00000008006c7947 */ /* 0x000fea0003800000 */
.L_x_25544:
        /* <DEDUP_REMOVED lines=27> */
.L_x_25547:
[----:B012---:R-:W2:Y:S02]  /*12600*/  LDG.E.U8 R4, desc[UR36][R18.64] ;  /* 0x0000002412047981 */ /* 0x007ea4000c1e1100 */
        /* <DEDUP_REMOVED lines=14> */
.L_x_25546:
[----:B------:R-:W4:Y:S02]  /*126f0*/  LDG.E.U16 R0, desc[UR36][R18.64] ;  /* 0x0000002412007981 */ /* 0x000f24000c1e1500 */
[----:B----4-:R-:W-:-:S05]  /*12700*/  SHF.L.U32 R0, R0, 0x10, RZ ;  /* 0x0000001000007819 */ /* 0x010fca00000006ff */
[----:B------:R-:W-:-:S04]  /*12710*/  FMUL.FTZ R0, R0, 1 ;  /* 0x3f80000000007820 */ /* 0x000fc80000410000 */
[----:B------:R4:W0:Y:S02]  /*12720*/  F2F.F64.F32 R22, R0 ;  /* 0x0000000000167310 */ /* 0x0008240000201800 */
[----:B0---4-:R-:W-:Y:S05]  /*12730*/  BRA `(.L_x_25536) ;  /* 0x0000000400b07947 */ /* 0x011fea0003800000 */
.L_x_25543:
        /* <DEDUP_REMOVED lines=11> */
.L_x_25550:
        /* <DEDUP_REMOVED lines=17> */
[----:B------:R-:W-:Y:S02]  /*12900*/  IADD3 R5, PT, PT, R4, -0x1c, RZ ;  /* 0xffffffe404057810 */ /* 0x000fe40007ffe0ff */
[----:B------:R-:W-:Y:S02]  /*12910*/  IADD3 R3, PT, PT, R3, 0x1d, -R4 ;  /* 0x0000001d03037810 */ /* 0x000fe40007ffe804 */
[----:B------:R-:W-:-:S04]  /*12920*/  SHF.L.U32 R5, R0, R5, RZ ;  /* 0x0000000500057219 */ /* 0x000fc800000006ff */
[----:B------:R-:W-:-:S07]  /*12930*/  LOP3.LUT R0, R5, 0x7, RZ, 0xc0, !PT ;  /* 0x0000000705007812 */ /* 0x000fce00078ec0ff */
.L_x_25552:
[----:B------:R-:W-:Y:S05]  /*12940*/  BSYNC.RECONVERGENT B0 ;  /* 0x0000000000007941 */ /* 0x000fea0003800200 */
.L_x_25551:
[----:B------:R-:W-:Y:S01]  /*12950*/  IMAD.SHL.U32 R0, R0, 0x100000, RZ ;  /* 0x0010000000007824 */ /* 0x000fe200078e00ff */
[----:B------:R-:W-:-:S04]  /*12960*/  LEA R3, R3, 0x3b800000, 0x17 ;  /* 0x3b80000003037811 */ /* 0x000fc800078eb8ff */
[----:B------:R-:W-:-:S05]  /*12970*/  LOP3.LUT R0, R3, R0, R7, 0xfe, !PT ;  /* 0x0000000003007212 */ /* 0x000fca00078efe07 */
[----:B------:R-:W-:-:S04]  /*12980*/  FMUL.FTZ R0, R0, 1 ;  /* 0x3f80000000007820 */ /* 0x000fc80000410000 */
[----:B------:R4:W0:Y:S02]  /*12990*/  F2F.F64.F32 R22, R0 ;  /* 0x0000000000167310 */ /* 0x0008240000201800 */
[----:B0---4-:R-:W-:Y:S05]  /*129a0*/  BRA `(.L_x_25536) ;  /* 0x0000000400147947 */ /* 0x011fea0003800000 */
.L_x_25549:
        /* <DEDUP_REMOVED lines=21> */
.L_x_25554:
[----:B------:R-:W-:Y:S05]  /*12b00*/  BSYNC.RECONVERGENT B0 ;  /* 0x0000000000007941 */ /* 0x000fea0003800200 */
.L_x_25553:
[----:B------:R-:W-:Y:S02]  /*12b10*/  SHF.L.U32 R0, R0, 0x15, RZ ;  /* 0x0000001500007819 */ /* 0x000fe400000006ff */
[----:B------:R-:W-:-:S04]  /*12b20*/  LEA R3, R3, 0x37800000, 0x17 ;  /* 0x3780000003037811 */ /* 0x000fc800078eb8ff */
[----:B------:R-:W-:-:S05]  /*12b30*/  LOP3.LUT R0, R3, R0, R7, 0xfe, !PT ;  /* 0x0000000003007212 */ /* 0x000fca00078efe07 */
[----:B------:R-:W-:-:S04]  /*12b40*/  FMUL.FTZ R0, R0, 1 ;  /* 0x3f80000000007820 */ /* 0x000fc80000410000 */
[----:B------:R4:W0:Y:S02]  /*12b50*/  F2F.F64.F32 R22, R0 ;  /* 0x0000000000167310 */ /* 0x0008240000201800 */
[----:B0---4-:R-:W-:Y:S05]  /*12b60*/  BRA `(.L_x_25536) ;  /* 0x0000000000a47947 */ /* 0x011fea0003800000 */
.L_x_25548:
        /* <DEDUP_REMOVED lines=18> */
.L_x_25535:
[----:B------:R-:W-:Y:S01]  /*12c90*/  MOV R14, 0x130 ;  /* 0x00000130000e7802 */ /* 0x000fe20000000f00 */
[----:B------:R-:W0:Y:S01]  /*12ca0*/  LDCU.64 UR4, c[0x4][0x120] ;  /* 0x01002400ff0477ac */ /* 0x000e220008000a00 */
[----:B------:R-:W-:Y:S02]  /*12cb0*/  HFMA2 R8, -RZ, RZ, 0, 4.64916229248046875e-06 ;  /* 0x0000004eff087431 */ /* 0x000fe400000001ff */
[----:B------:R-:W-:Y:S01]  /*12cc0*/  IMAD.MOV.U32 R12, RZ, RZ, 0x1 ;  /* 0x00000001ff0c7424 */ /* 0x000fe200078e00ff */
[----:B------:R-:W-:Y:S01]  /*12cd0*/  MOV R13, RZ ;  /* 0x000000ff000d7202 */ /* 0x000fe20000000f00 */
[----:B------:R-:W4:Y:S01]  /*12ce0*/  LDCU.64 UR6, c[0x4][0x128] ;  /* 0x01002500ff0677ac */ /* 0x000f220008000a00 */
[----:B------:R-:W3:Y:S01]  /*12cf0*/  LDC.64 R14, c[0x4][R14] ;  /* 0x010000000e0e7b82 */ /* 0x000ee20000000a00 */
[----:B------:R-:W4:Y:S01]  /*12d00*/  LDCU.64 UR8, c[0x4][URZ] ;  /* 0x01000000ff0877ac */ /* 0x000f220008000a00 */
[----:B012---:R-:W-:Y:S01]  /*12d10*/  MOV R4, UR4 ;  /* 0x0000000400047c02 */ /* 0x007fe20008000f00 */
[----:B------:R-:W-:Y:S01]  /*12d20*/  IMAD.U32 R5, RZ, RZ, UR5 ;  /* 0x00000005ff057e24 */ /* 0x000fe2000f8e00ff */
[----:B----4-:R-:W-:Y:S01]  /*12d30*/  MOV R6, UR6 ;  /* 0x0000000600067c02 */ /* 0x010fe20008000f00 */
[----:B------:R-:W-:Y:S01]  /*12d40*/  IMAD.U32 R7, RZ, RZ, UR7 ;  /* 0x00000007ff077e24 */ /* 0x000fe2000f8e00ff */
[----:B------:R-:W-:Y:S01]  /*12d50*/  MOV R10, UR8 ;  /* 0x00000008000a7c02 */ /* 0x000fe20008000f00 */
[----:B------:R-:W-:-:S07]  /*12d60*/  IMAD.U32 R11, RZ, RZ, UR9 ;  /* 0x00000009ff0b7e24 */ /* 0x000fce000f8e00ff */
[----:B------:R-:W-:-:S07]  /*12d70*/  LEPC R20, `(.L_x_25557) ;  /* 0x000000001014794e */ /* 0x000fce0000000000 */
[----:B---3-5:R-:W-:Y:S05]  /*12d80*/  CALL.ABS.NOINC R14 ;  /* 0x000000000e007343 */ /* 0x028fea0003c00000 */
.L_x_25557:
[----:B------:R-:W-:Y:S01]  /*12d90*/  CS2R R22, SRZ ;  /* 0x0000000000167805 */ /* 0x000fe2000001ff00 */
[----:B------:R-:W-:Y:S06]  /*12da0*/  BRA `(.L_x_25536) ;  /* 0x0000000000147947 */ /* 0x000fec0003800000 */
.L_x_25556:
[----:B------:R-:W4:Y:S02]  /*12db0*/  LDG.E.64 R22, desc[UR36][R18.64] ;  /* 0x0000002412167981 */ /* 0x000f24000c1e1b00 */
[----:B----4-:R-:W4:Y:S02]  /*12dc0*/  I2F.F64.U64 R22, R22 ;  /* 0x0000001600167312 */ /* 0x010f240000301800 */
[----:B----4-:R-:W-:Y:S05]  /*12dd0*/  BRA `(.L_x_25536) ;  /* 0x0000000000087947 */ /* 0x010fea0003800000 */
.L_x_25555:
[----:B------:R-:W4:Y:S02]  /*12de0*/  LDG.E R18, desc[UR36][R18.64] ;  /* 0x0000002412127981 */ /* 0x000f24000c1e1900 */
[----:B----4-:R4:W0:Y:S02]  /*12df0*/  I2F.F64.U32 R22, R18 ;  /* 0x0000001200167312 */ /* 0x0108240000201800 */
.L_x_25536:
[----:B------:R-:W-:Y:S05]  /*12e00*/  BSYNC.RECONVERGENT B6 ;  /* 0x0000000000067941 */ /* 0x000fea0003800200 */
.L_x_25530:
        /* <DEDUP_REMOVED lines=18> */
.L_x_25562:
[----:B------:R-:W4:Y:S02]  /*12f30*/  LDG.E.U8 R4, desc[UR36][R4.64] ;  /* 0x0000002404047981 */ /* 0x000f24000c1e1100 */
[----:B----4-:R0:W1:Y:S02]  /*12f40*/  I2F.F64.U16 R18, R4 ;  /* 0x0000000400127312 */ /* 0x0100640000101800 */
[----:B01----:R-:W-:Y:S05]  /*12f50*/  BRA `(.L_x_25564) ;  /* 0x0000000c00647947 */ /* 0x003fea0003800000 */
.L_x_25561:
        /* <DEDUP_REMOVED lines=9> */
.L_x_25566:
[----:B------:R-:W4:Y:S02]  /*12ff0*/  LDG.E R4, desc[UR36][R4.64] ;  /* 0x0000002404047981 */ /* 0x000f24000c1e1900 */
[----:B----4-:R0:W1:Y:S02]  /*13000*/  I2F.F64 R18, R4 ;  /* 0x0000000400127312 */ /* 0x0100640000201c00 */
[----:B01----:R-:W-:Y:S05]  /*13010*/  BRA `(.L_x_25564) ;  /* 0x0000000c00347947 */ /* 0x003fea0003800000 */
.L_x_25565:
[----:B------:R-:W4:Y:S02]  /*13020*/  LDG.E.U16 R4, desc[UR36][R4.64] ;  /* 0x0000002404047981 */ /* 0x000f24000c1e1500 */
[----:B----4-:R0:W1:Y:S02]  /*13030*/  I2F.F64.S16 R18, R4 ;  /* 0x0000000400127312 */ /* 0x0100640000101c00 */
[----:B01----:R-:W-:Y:S05]  /*13040*/  BRA `(.L_x_25564) ;  /* 0x0000000c00287947 */ /* 0x003fea0003800000 */
.L_x_25560:
        /* <DEDUP_REMOVED lines=10> */
.L_x_25568:
[----:B------:R-:W2:Y:S02]  /*130f0*/  LDG.E.U16 R0, desc[UR36][R4.64] ;  /* 0x0000002404007981 */ /* 0x000ea4000c1e1500 */
[----:B--2---:R-:W-:-:S05]  /*13100*/  HADD2.F32 R0, -RZ, R0.H0_H0 ;  /* 0x20000000ff007230 */ /* 0x004fca0000004100 */
[----:B------:R-:W-:-:S04]  /*13110*/  FMUL.FTZ R0, R0, 1 ;  /* 0x3f80000000007820 */ /* 0x000fc80000410000 */
[----:B----4-:R0:W1:Y:S02]  /*13120*/  F2F.F64.F32 R18, R0 ;  /* 0x0000000000127310 */ /* 0x0100640000201800 */
[----:B01----:R-:W-:Y:S05]  /*13130*/  BRA `(.L_x_25564) ;  /* 0x0000000800ec7947 */ /* 0x003fea0003800000 */
.L_x_25567:
        /* <DEDUP_REMOVED lines=10> */
.L_x_25570:
[----:B------:R-:W2:Y:S02]  /*131e0*/  LDG.E.U16 R4, desc[UR36][R4.64] ;  /* 0x0000002404047981 */ /* 0x000ea4000c1e1500 */
[----:B--2---:R-:W-:-:S05]  /*131f0*/  HADD2.F32 R0, -RZ, R4.H0_H0 ;  /* 0x20000004ff007230 */ /* 0x004fca0000004100 */
[----:B------:R-:W-:-:S04]  /*13200*/  FMUL.FTZ R0, R0, 1 ;  /* 0x3f80000000007820 */ /* 0x000fc80000410000 */
[----:B----4-:R4:W0:Y:S02]  /*13210*/  F2F.F64.F32 R18, R0 ;  /* 0x0000000000127310 */ /* 0x0108240000201800 */
[----:B0---4-:R-:W-:Y:S05]  /*13220*/  BRA `(.L_x_25564) ;  /* 0x0000000800b07947 */ /* 0x011fea0003800000 */
.L_x_25569:
[----:B----4-:R4:W5:Y:S01]  /*13230*/  LDG.E.64 R18, desc[UR36][R4.64] ;  /* 0x0000002404127981 */ /* 0x010962000c1e1b00 */
[----:B------:R-:W-:Y:S05]  /*13240*/  BRA `(.L_x_25564) ;  /* 0x0000000800a87947 */ /* 0x000fea0003800000 */
.L_x_25559:
        /* <DEDUP_REMOVED lines=13> */
.L_x_25573:
[----:B----4-:R2:W5:Y:S01]  /*13320*/  LDG.E.64 R18, desc[UR36][R4.64] ;  /* 0x0000002404127981 */ /* 0x010562000c1e1b00 */
[----:B------:R-:W-:Y:S05]  /*13330*/  BRA `(.L_x_25564) ;  /* 0x00000008006c7947 */ /* 0x000fea0003800000 */
.L_x_25572:
        /* <DEDUP_REMOVED lines=27> */
.L_x_25575:
        /* <DEDUP_REMOVED lines=13> */
[----:B----4-:R4:W0:Y:S02]  /*135c0*/  F2F.F64.F32 R18, R0 ;  /* 0x0000000000127310 */ /* 0x0108240000201800 */
[----:B0---4-:R-:W-:Y:S05]  /*135d0*/  BRA `(.L_x_25564) ;  /* 0x0000000400c47947 */ /* 0x011fea0003800000 */
.L_x_25574:
[----:B------:R-:W2:Y:S02]  /*135e0*/  LDG.E.U16 R0, desc[UR36][R4.64] ;  /* 0x0000002404007981 */ /* 0x000ea4000c1e1500 */
[----:B--2---:R-:W-:-:S04]  /*135f0*/  IMAD.U32 R0, R0, 0x10000, RZ ;  /* 0x0001000000007824 */ /* 0x004fc800078e00ff */
[----:B------:R-:W-:-:S04]  /*13600*/  FMUL.FTZ R0, R0, 1 ;  /* 0x3f80000000007820 */ /* 0x000fc80000410000 */
[----:B----4-:R4:W0:Y:S02]  /*13610*/  F2F.F64.F32 R18, R0 ;  /* 0x0000000000127310 */ /* 0x0108240000201800 */
[----:B0---4-:R-:W-:Y:S05]  /*13620*/  BRA `(.L_x_25564) ;  /* 0x0000000400b07947 */ /* 0x011fea0003800000 */
.L_x_25571:
        /* <DEDUP_REMOVED lines=11> */
.L_x_25578:
        /* <DEDUP_REMOVED lines=21> */
.L_x_25580:
[----:B------:R-:W-:Y:S05]  /*13830*/  BSYNC.RECONVERGENT B0 ;  /* 0x0000000000007941 */ /* 0x000fea0003800200 */
.L_x_25579:
[----:B------:R-:W-:Y:S02]  /*13840*/  SHF.L.U32 R0, R0, 0x14, RZ ;  /* 0x0000001400007819 */ /* 0x000fe400000006ff */
[----:B------:R-:W-:-:S04]  /*13850*/  LEA R3, R3, 0x3b800000, 0x17 ;  /* 0x3b80000003037811 */ /* 0x000fc800078eb8ff */
[----:B------:R-:W-:-:S05]  /*13860*/  LOP3.LUT R0, R3, R0, R7, 0xfe, !PT ;  /* 0x0000000003007212 */ /* 0x000fca00078efe07 */
[----:B------:R-:W-:-:S04]  /*13870*/  FMUL.FTZ R0, R0, 1 ;  /* 0x3f80000000007820 */ /* 0x000fc80000410000 */
[----:B------:R2:W4:Y:S02]  /*13880*/  F2F.F64.F32 R18, R0 ;  /* 0x0000000000127310 */ /* 0x0005240000201800 */
[----:B--2-4-:R-:W-:Y:S05]  /*13890*/  BRA `(.L_x_25564) ;  /* 0x0000000400147947 */ /* 0x014fea0003800000 */
.L_x_25577:
        /* <DEDUP_REMOVED lines=21> */
.L_x_25582:
[----:B------:R-:W-:Y:S05]  /*139f0*/  BSYNC.RECONVERGENT B0 ;  /* 0x0000000000007941 */ /* 0x000fea0003800200 */
.L_x_25581:
[----:B------:R-:W-:Y:S01]  /*13a00*/  IMAD.SHL.U32 R0, R0, 0x200000, RZ ;  /* 0x0020000000007824 */ /* 0x000fe200078e00ff */
[----:B------:R-:W-:-:S04]  /*13a10*/  LEA R3, R3, 0x37800000, 0x17 ;  /* 0x3780000003037811 */ /* 0x000fc800078eb8ff */
[----:B------:R-:W-:-:S05]  /*13a20*/  LOP3.LUT R0, R3, R0, R7, 0xfe, !PT ;  /* 0x0000000003007212 */ /* 0x000fca00078efe07 */
[----:B------:R-:W-:-:S04]  /*13a30*/  FMUL.FTZ R0, R0, 1 ;  /* 0x3f80000000007820 */ /* 0x000fc80000410000 */
[----:B------:R2:W4:Y:S02]  /*13a40*/  F2F.F64.F32 R18, R0 ;  /* 0x0000000000127310 */ /* 0x0005240000201800 */
[----:B--2-4-:R-:W-:Y:S05]  /*13a50*/  BRA `(.L_x_25564) ;  /* 0x0000000000a47947 */ /* 0x014fea0003800000 */
.L_x_25576:
[----:B------:R-:W-:-:S09]  /*13a60*/  UISETP.NE.AND UP0, UPT, UR6, 0x1c, UPT ;  /* 0x0000001c0600788c */ /* 0x000fd2000bf05270 */
[----:B------:R-:W-:Y:S05]  /*13a70*/  BRA.U !UP0, `(.L_x_25583) ;  /* 0x0000000108947547 */ /* 0x000fea000b800000 */
[----:B------:R-:W-:-:S09]  /*13a80*/  UISETP.NE.AND UP0, UPT, UR6, 0x1d, UPT ;  /* 0x0000001d0600788c */ /* 0x000fd2000bf05270 */
[----:B------:R-:W-:Y:S05]  /*13a90*/  BRA.U !UP0, `(.L_x_25584) ;  /* 0x0000000108807547 */ /* 0x000fea000b800000 */
[----:B------:R-:W-:-:S09]  /*13aa0*/  UISETP.NE.AND UP0, UPT, UR6, 0x2c, UPT ;  /* 0x0000002c0600788c */ /* 0x000fd2000bf05270 */
[----:B------:R-:W-:Y:S05]  /*13ab0*/  BRA.U UP0, `(.L_x_25563) ;  /* 0x0000000100307547 */ /* 0x000fea000b800000 */
[----:B------:R-:W2:Y:S01]  /*13ac0*/  LDG.E.U8 R0, desc[UR36][R4.64] ;  /* 0x0000002404007981 */ /* 0x000ea2000c1e1100 */
[----:B----4-:R-:W-:Y:S02]  /*13ad0*/  HFMA2 R18, -RZ, RZ, 0, 0 ;  /* 0x00000000ff127431 */ /* 0x010fe400000001ff */
        /* <DEDUP_REMOVED lines=10> */
.L_x_25563:
        /* <DEDUP_REMOVED lines=16> */
.L_x_25585:
[----:B------:R-:W-:Y:S01]  /*13c80*/  CS2R R18, SRZ ;  /* 0x0000000000127805 */ /* 0x000fe2000001ff00 */
[----:B------:R-:W-:Y:S06]  /*13c90*/  BRA `(.L_x_25564) ;  /* 0x0000000000147947 */ /* 0x000fec0003800000 */
.L_x_25584:
[----:B----4-:R-:W2:Y:S02]  /*13ca0*/  LDG.E.64 R18, desc[UR36][R4.64] ;  /* 0x0000002404127981 */ /* 0x010ea4000c1e1b00 */
[----:B--2---:R-:W0:Y:S02]  /*13cb0*/  I2F.F64.U64 R18, R18 ;  /* 0x0000001200127312 */ /* 0x004e240000301800 */
[----:B0-----:R-:W-:Y:S05]  /*13cc0*/  BRA `(.L_x_25564) ;  /* 0x0000000000087947 */ /* 0x001fea0003800000 */
.L_x_25583:
[----:B------:R-:W4:Y:S02]  /*13cd0*/  LDG.E R4, desc[UR36][R4.64] ;  /* 0x0000002404047981 */ /* 0x000f24000c1e1900 */
[----:B----4-:R0:W1:Y:S02]  /*13ce0*/  I2F.F64.U32 R18, R4 ;  /* 0x0000000400127312 */ /* 0x0100640000201800 */
.L_x_25564:
[----:B------:R-:W-:Y:S05]  /*13cf0*/  BSYNC.RECONVERGENT B6 ;  /* 0x0000000000067941 */ /* 0x000fea0003800200 */
.L_x_25558:
        /* <DEDUP_REMOVED lines=18> */
.L_x_25590:
[----:B------:R-:W2:Y:S02]  /*13e20*/  LDG.E.U8 R4, desc[UR36][R4.64] ;  /* 0x0000002404047981 */ /* 0x000ea4000c1e1100 */
[----:B--2---:R0:W2:Y:S02]  /*13e30*/  I2F.F64.U16 R16, R4 ;  /* 0x0000000400107312 */ /* 0x0040a40000101800 */
[----:B0-2---:R-:W-:Y:S05]  /*13e40*/  BRA `(.L_x_25592) ;  /* 0x0000000c00647947 */ /* 0x005fea0003800000 */
.L_x_25589:
        /* <DEDUP_REMOVED lines=9> */
.L_x_25594:
[----:B------:R-:W2:Y:S02]  /*13ee0*/  LDG.E R4, desc[UR36][R4.64] ;  /* 0x0000002404047981 */ /* 0x000ea4000c1e1900 */
[----:B--2---:R0:W2:Y:S02]  /*13ef0*/  I2F.F64 R16, R4 ;  /* 0x0000000400107312 */ /* 0x0040a40000201c00 */
[----:B0-2---:R-:W-:Y:S05]  /*13f00*/  BRA `(.L_x_25592) ;  /* 0x0000000c00347947 */ /* 0x005fea0003800000 */
.L_x_25593:
[----:B------:R-:W2:Y:S02]  /*13f10*/  LDG.E.U16 R4, desc[UR36][R4.64] ;  /* 0x0000002404047981 */ /* 0x000ea4000c1e1500 */
[----:B--2---:R0:W2:Y:S02]  /*13f20*/  I2F.F64.S16 R16, R4 ;  /* 0x0000000400107312 */ /* 0x0040a40000101c00 */
[----:B0-2---:R-:W-:Y:S05]  /*13f30*/  BRA `(.L_x_25592) ;  /* 0x0000000c00287947 */ /* 0x005fea0003800000 */
.L_x_25588:
        /* <DEDUP_REMOVED lines=10> */
.L_x_25596:
[----:B------:R-:W2:Y:S02]  /*13fe0*/  LDG.E.U16 R0, desc[UR36][R4.64] ;  /* 0x0000002404007981 */ /* 0x000ea4000c1e1500 */
[----:B--2---:R-:W-:-:S05]  /*13ff0*/  HADD2.F32 R0, -RZ, R0.H0_H0 ;  /* 0x20000000ff007230 */ /* 0x004fca0000004100 */
[----:B------:R-:W-:-:S04]  /*14000*/  FMUL.FTZ R0, R0, 1 ;  /* 0x3f80000000007820 */ /* 0x000fc80000410000 */
[----:B------:R2:W4:Y:S02]  /*14010*/  F2F.F64.F32 R16, R0 ;  /* 0x0000000000107310 */ /* 0x0005240000201800 */
[----:B--2-4-:R-:W-:Y:S05]  /*14020*/  BRA `(.L_x_25592) ;  /* 0x0000000800ec7947 */ /* 0x014fea0003800000 */
.L_x_25595:
        /* <DEDUP_REMOVED lines=10> */
.L_x_25598:
[----:B------:R-:W2:Y:S02]  /*140d0*/  LDG.E.U16 R4, desc[UR36][R4.64] ;  /* 0x0000002404047981 */ /* 0x000ea4000c1e1500 */
[----:B--2---:R-:W-:-:S05]  /*140e0*/  HADD2.F32 R0, -RZ, R4.H0_H0 ;  /* 0x20000004ff007230 */ /* 0x004fca0000004100 */
[----:B------:R-:W-:-:S04]  /*140f0*/  FMUL.FTZ R0, R0, 1 ;  /* 0x3f80000000007820 */ /* 0x000fc80000410000 */
[----:B------:R0:W2:Y:S02]  /*14100*/  F2F.F64.F32 R16, R0 ;  /* 0x0000000000107310 */ /* 0x0000a40000201800 */
[----:B0-2---:R-:W-:Y:S05]  /*14110*/  BRA `(.L_x_25592) ;  /* 0x0000000800b07947 */ /* 0x005fea0003800000 */
.L_x_25597:
[----:B------:R0:W5:Y:S01]  /*14120*/  LDG.E.64 R16, desc[UR36][R4.64] ;  /* 0x0000002404107981 */ /* 0x000162000c1e1b00 */
[----:B------:R-:W-:Y:S05]  /*14130*/  BRA `(.L_x_25592) ;  /* 0x0000000800a87947 */ /* 0x000fea0003800000 */
.L_x_25587:
        /* <DEDUP_REMOVED lines=13> */
.L_x_25601:
[----:B------:R0:W5:Y:S01]  /*14210*/  LDG.E.64 R16, desc[UR36][R4.64] ;  /* 0x0000002404107981 */ /* 0x000162000c1e1b00 */
[----:B------:R-:W-:Y:S05]  /*14220*/  BRA `(.L_x_25592) ;  /* 0x00000008006c7947 */ /* 0x000fea0003800000 */
.L_x_25600:
        /* <DEDUP_REMOVED lines=27> */
.L_x_25603:
        /* <DEDUP_REMOVED lines=15> */
.L_x_25602:
[----:B------:R-:W2:Y:S02]  /*144d0*/  LDG.E.U16 R0, desc[UR36][R4.64] ;  /* 0x0000002404007981 */ /* 0x000ea4000c1e1500 */
[----:B--2---:R-:W-:-:S05]  /*144e0*/  SHF.L.U32 R0, R0, 0x10, RZ ;  /* 0x0000001000007819 */ /* 0x004fca00000006ff */
[----:B------:R-:W-:-:S04]  /*144f0*/  FMUL.FTZ R0, R0, 1 ;  /* 0x3f80000000007820 */ /* 0x000fc80000410000 */
[----:B------:R0:W2:Y:S02]  /*14500*/  F2F.F64.F32 R16, R0 ;  /* 0x0000000000107310 */ /* 0x0000a40000201800 */
[----:B0-2---:R-:W-:Y:S05]  /*14510*/  BRA `(.L_x_25592) ;  /* 0x0000000400b07947 */ /* 0x005fea0003800000 */
.L_x_25599:
        /* <DEDUP_REMOVED lines=11> */
.L_x_25606:
        /* <DEDUP_REMOVED lines=21> */
.L_x_25608:
[----:B------:R-:W-:Y:S05]  /*14720*/  BSYNC.RECONVERGENT B0 ;  /* 0x0000000000007941 */ /* 0x000fea0003800200 */
.L_x_25607:
[----:B------:R-:W-:Y:S01]  /*14730*/  IMAD.SHL.U32 R0, R0, 0x100000, RZ ;  /* 0x0010000000007824 */ /* 0x000fe200078e00ff */
[----:B------:R-:W-:-:S04]  /*14740*/  LEA R3, R3, 0x3b800000, 0x17 ;  /* 0x3b80000003037811 */ /* 0x000fc800078eb8ff */
[----:B------:R-:W-:-:S05]  /*14750*/  LOP3.LUT R0, R3, R0, R7, 0xfe, !PT ;  /* 0x0000000003007212 */ /* 0x000fca00078efe07 */
[----:B------:R-:W-:-:S04]  /*14760*/  FMUL.FTZ R0, R0, 1 ;  /* 0x3f80000000007820 */ /* 0x000fc80000410000 */
[----:B------:R0:W2:Y:S02]  /*14770*/  F2F.F64.F32 R16, R0 ;  /* 0x0000000000107310 */ /* 0x0000a40000201800 */
[----:B0-2---:R-:W-:Y:S05]  /*14780*/  BRA `(.L_x_25592) ;  /* 0x0000000400147947 */ /* 0x005fea0003800000 */
.L_x_25605:
        /* <DEDUP_REMOVED lines=21> */
.L_x_25610:
[----:B------:R-:W-:Y:S05]  /*148e0*/  BSYNC.RECONVERGENT B0 ;  /* 0x0000000000007941 */ /* 0x000fea0003800200 */
.L_x_25609:
[----:B------:R-:W-:Y:S02]  /*148f0*/  SHF.L.U32 R0, R0, 0x15, RZ ;  /* 0x0000001500007819 */ /* 0x000fe400000006ff */
[----:B------:R-:W-:-:S04]  /*14900*/  LEA R3, R3, 0x37800000, 0x17 ;  /* 0x3780000003037811 */ /* 0x000fc800078eb8ff */
[----:B------:R-:W-:-:S05]  /*14910*/  LOP3.LUT R0, R3, R0, R7, 0xfe, !PT ;  /* 0x0000000003007212 */ /* 0x000fca00078efe07 */
[----:B------:R-:W-:-:S04]  /*14920*/  FMUL.FTZ R0, R0, 1 ;  /* 0x3f80000000007820 */ /* 0x000fc80000410000 */
[----:B------:R0:W2:Y:S02]  /*14930*/  F2F.F64.F32 R16, R0 ;  /* 0x0000000000107310 */ /* 0x0000a40000201800 */
[----:B0-2---:R-:W-:Y:S05]  /*14940*/  BRA `(.L_x_25592) ;  /* 0x0000000000a47947 */ /* 0x005fea0003800000 */
.L_x_25604:
        /* <DEDUP_REMOVED lines=18> */
.L_x_25591:
[----:B------:R-:W-:Y:S01]  /*14a70*/  MOV R14, 0x130 ;  /* 0x00000130000e7802 */ /* 0x000fe20000000f00 */
[----:B------:R-:W0:Y:S01]  /*14a80*/  LDCU.64 UR4, c[0x4][0x120] ;  /* 0x01002400ff0477ac */ /* 0x000e220008000a00 */
[----:B------:R-:W-:Y:S02]  /*14a90*/  HFMA2 R8, -RZ, RZ, 0, 4.64916229248046875e-06 ;  /* 0x0000004eff087431 */ /* 0x000fe400000001ff */
[----:B------:R-:W-:Y:S01]  /*14aa0*/  IMAD.MOV.U32 R12, RZ, RZ, 0x1 ;  /* 0x00000001ff0c7424 */ /* 0x000fe200078e00ff */
[----:B------:R-:W-:Y:S01]  /*14ab0*/  MOV R13, RZ ;  /* 0x000000ff000d7202 */ /* 0x000fe20000000f00 */
[----:B------:R-:W2:Y:S01]  /*14ac0*/  LDCU.64 UR6, c[0x4][0x128] ;  /* 0x01002500ff0677ac */ /* 0x000ea20008000a00 */
[----:B------:R-:W4:Y:S01]  /*14ad0*/  LDC.64 R14, c[0x4][R14] ;  /* 0x010000000e0e7b82 */ /* 0x000f220000000a00 */
[----:B------:R-:W1:Y:S01]  /*14ae0*/  LDCU.64 UR8, c[0x4][URZ] ;  /* 0x01000000ff0877ac */ /* 0x000e620008000a00 */
[----:B0-----:R-:W-:Y:S01]  /*14af0*/  MOV R4, UR4 ;  /* 0x0000000400047c02 */ /* 0x001fe20008000f00 */
[----:B------:R-:W-:Y:S01]  /*14b00*/  IMAD.U32 R5, RZ, RZ, UR5 ;  /* 0x00000005ff057e24 */ /* 0x000fe2000f8e00ff */
[----:B--2---:R-:W-:Y:S01]  /*14b10*/  MOV R6, UR6 ;  /* 0x0000000600067c02 */ /* 0x004fe20008000f00 */
[----:B------:R-:W-:Y:S01]  /*14b20*/  IMAD.U32 R7, RZ, RZ, UR7 ;  /* 0x00000007ff077e24 */ /* 0x000fe2000f8e00ff */
[----:B-1----:R-:W-:Y:S01]  /*14b30*/  MOV R10, UR8 ;  /* 0x00000008000a7c02 */ /* 0x002fe20008000f00 */
[----:B------:R-:W-:-:S07]  /*14b40*/  IMAD.U32 R11, RZ, RZ, UR9 ;  /* 0x00000009ff0b7e24 */ /* 0x000fce000f8e00ff */
[----:B------:R-:W-:-:S07]  /*14b50*/  LEPC R20, `(.L_x_25613) ;  /* 0x000000001014794e */ /* 0x000fce0000000000 */
[----:B---345:R-:W-:Y:S05]  /*14b60*/  CALL.ABS.NOINC R14 ;  /* 0x000000000e007343 */ /* 0x038fea0003c00000 */
.L_x_25613:
[----:B------:R-:W-:Y:S01]  /*14b70*/  CS2R R16, SRZ ;  /* 0x0000000000107805 */ /* 0x000fe2000001ff00 */
[----:B------:R-:W-:Y:S06]  /*14b80*/  BRA `(.L_x_25592) ;  /* 0x0000000000147947 */ /* 0x000fec0003800000 */
.L_x_25612:
[----:B------:R-:W2:Y:S02]  /*14b90*/  LDG.E.64 R16, desc[UR36][R4.64] ;  /* 0x0000002404107981 */ /* 0x000ea4000c1e1b00 */
[----:B--2---:R-:W0:Y:S02]  /*14ba0*/  I2F.F64.U64 R16, R16 ;  /* 0x0000001000107312 */ /* 0x004e240000301800 */
[----:B0-----:R-:W-:Y:S05]  /*14bb0*/  BRA `(.L_x_25592) ;  /* 0x0000000000087947 */ /* 0x001fea0003800000 */
.L_x_25611:
[----:B------:R-:W2:Y:S02]  /*14bc0*/  LDG.E R4, desc[UR36][R4.64] ;  /* 0x0000002404047981 */ /* 0x000ea4000c1e1900 */
[----:B--2---:R2:W4:Y:S02]  /*14bd0*/  I2F.F64.U32 R16, R4 ;  /* 0x0000000400107312 */ /* 0x0045240000201800 */
.L_x_25592:
[----:B------:R-:W-:Y:S05]  /*14be0*/  BSYNC.RECONVERGENT B6 ;  /* 0x0000000000067941 */ /* 0x000fea0003800200 */
.L_x_25586:
        /* <DEDUP_REMOVED lines=18> */
.L_x_25618:
[----:B--2---:R-:W2:Y:S02]  /*14d10*/  LDG.E.U8 R4, desc[UR36][R6.64] ;  /* 0x0000002406047981 */ /* 0x004ea4000c1e1100 */
[----:B--2---:R-:W0:Y:S02]  /*14d20*/  I2F.F64.U16 R4, R4 ;  /* 0x0000000400047312 */ /* 0x004e240000101800 */
[----:B0-----:R-:W-:Y:S05]  /*14d30*/  BRA `(.L_x_25620) ;  /* 0x0000000c00647947 */ /* 0x001fea0003800000 */
.L_x_25617:
        /* <DEDUP_REMOVED lines=9> */
.L_x_25622:
[----:B--2---:R-:W2:Y:S02]  /*14dd0*/  LDG.E R4, desc[UR36][R6.64] ;  /* 0x0000002406047981 */ /* 0x004ea4000c1e1900 */
[----:B--2---:R-:W0:Y:S02]  /*14de0*/  I2F.F64 R4, R4 ;  /* 0x0000000400047312 */ /* 0x004e240000201c00 */
[----:B0-----:R-:W-:Y:S05]  /*14df0*/  BRA `(.L_x_25620) ;  /* 0x0000000c00347947 */ /* 0x001fea0003800000 */
.L_x_25621:
[----:B--2---:R-:W2:Y:S02]  /*14e00*/  LDG.E.U16 R4, desc[UR36][R6.64] ;  /* 0x0000002406047981 */ /* 0x004ea4000c1e1500 */
[----:B--2---:R-:W0:Y:S02]  /*14e10*/  I2F.F64.S16 R4, R4 ;  /* 0x0000000400047312 */ /* 0x004e240000101c00 */
[----:B0-----:R-:W-:Y:S05]  /*14e20*/  BRA `(.L_x_25620) ;  /* 0x0000000c00287947 */ /* 0x001fea0003800000 */
.L_x_25616:
        /* <DEDUP_REMOVED lines=10> */
.L_x_25624:
[----:B------:R-:W2:Y:S02]  /*14ed0*/  LDG.E.U16 R0, desc[UR36][R6.64] ;  /* 0x0000002406007981 */ /* 0x000ea4000c1e1500 */
[----:B--2---:R-:W-:-:S05]  /*14ee0*/  HADD2.F32 R0, -RZ, R0.H0_H0 ;  /* 0x20000000ff007230 */ /* 0x004fca0000004100 */
[----:B------:R-:W-:-:S04]  /*14ef0*/  FMUL.FTZ R0, R0, 1 ;  /* 0x3f80000000007820 */ /* 0x000fc80000410000 */
[----:B------:R0:W2:Y:S02]  /*14f00*/  F2F.F64.F32 R4, R0 ;  /* 0x0000000000047310 */ /* 0x0000a40000201800 */
[----:B0-2---:R-:W-:Y:S05]  /*14f10*/  BRA `(.L_x_25620) ;  /* 0x0000000800ec7947 */ /* 0x005fea0003800000 */
.L_x_25623:
        /* <DEDUP_REMOVED lines=10> */
.L_x_25626:
[----:B------:R-:W2:Y:S02]  /*14fc0*/  LDG.E.U16 R6, desc[UR36][R6.64] ;  /* 0x0000002406067981 */ /* 0x000ea4000c1e1500 */
[----:B--2---:R-:W-:-:S05]  /*14fd0*/  HADD2.F32 R0, -RZ, R6.H0_H0 ;  /* 0x20000006ff007230 */ /* 0x004fca0000004100 */
[----:B------:R-:W-:-:S04]  /*14fe0*/  FMUL.FTZ R0, R0, 1 ;  /* 0x3f80000000007820 */ /* 0x000fc80000410000 */
[----:B------:R0:W2:Y:S02]  /*14ff0*/  F2F.F64.F32 R4, R0 ;  /* 0x0000000000047310 */ /* 0x0000a40000201800 */
[----:B0-2---:R-:W-:Y:S05]  /*15000*/  BRA `(.L_x_25620) ;  /* 0x0000000800b07947 */ /* 0x005fea0003800000 */
.L_x_25625:
[----:B--2---:R0:W5:Y:S01]  /*15010*/  LDG.E.64 R4, desc[UR36][R6.64] ;  /* 0x0000002406047981 */ /* 0x004162000c1e1b00 */
[----:B------:R-:W-:Y:S05]  /*15020*/  BRA `(.L_x_25620) ;  /* 0x0000000800a87947 */ /* 0x000fea0003800000 */
.L_x_25615:
        /* <DEDUP_REMOVED lines=9> */
[----:B--2---:R-:W-:Y:S01]  /*150c0*/  HFMA2 R4, -RZ, RZ, 0, 0 ;  /* 0x00000000ff047431 */ /* 0x004fe200000001ff */
[----:B---3--:R-:W-:-:S04]  /*150d0*/  ISETP.NE.AND P0, PT, R6, RZ, PT ;  /* 0x000000ff0600720c */ /* 0x008fc80003f05270 */
[----:B------:R-:W-:Y:S01]  /*150e0*/  FSEL R5, RZ, 1.875, !P0 ;  /* 0x3ff00000ff057808 */ /* 0x000fe20004000000 */
[----:B------:R-:W-:Y:S08]  /*150f0*/  BRA `(.L_x_25620) ;  /* 0x0000000800747947 */ /* 0x000ff00003800000 */
.L_x_25629:
[----:B--2---:R0:W5:Y:S01]  /*15100*/  LDG.E.64 R4, desc[UR36][R6.64] ;  /* 0x0000002406047981 */ /* 0x004162000c1e1b00 */
[----:B------:R-:W-:Y:S05]  /*15110*/  BRA `(.L_x_25620) ;  /* 0x00000008006c7947 */ /* 0x000fea0003800000 */
.L_x_25628:
        /* <DEDUP_REMOVED lines=27> */
.L_x_25631:
[----:B--2---:R-:W2:Y:S02]  /*152d0*/  LDG.E.U8 R4, desc[UR36][R6.64] ;  /* 0x0000002406047981 */ /* 0x004ea4000c1e1100 */
        /* <DEDUP_REMOVED lines=14> */
.L_x_25630:
[----:B------:R-:W2:Y:S02]  /*153c0*/  LDG.E.U16 R0, desc[UR36][R6.64] ;  /* 0x0000002406007981 */ /* 0x000ea4000c1e1500 */
[----:B--2---:R-:W-:-:S04]  /*153d0*/  IMAD.U32 R0, R0, 0x10000, RZ ;  /* 0x0001000000007824 */ /* 0x004fc800078e00ff */
[----:B------:R-:W-:-:S04]  /*153e0*/  FMUL.FTZ R0, R0, 1 ;  /* 0x3f80000000007820 */ /* 0x000fc80000410000 */
[----:B------:R2:W0:Y:S02]  /*153f0*/  F2F.F64.F32 R4, R0 ;  /* 0x0000000000047310 */ /* 0x0004240000201800 */
[----:B0-2---:R-:W-:Y:S05]  /*15400*/  BRA `(.L_x_25620) ;  /* 0x0000000400b07947 */ /* 0x005fea0003800000 */
.L_x_25627:
        /* <DEDUP_REMOVED lines=9> */
[----:B--2---:R-:W0:Y:S02]  /*154a0*/  I2F.F64.U16 R4, R4 ;  /* 0x0000000400047312 */ /* 0x004e240000101800 */
[----:B0-----:R-:W-:Y:S05]  /*154b0*/  BRA `(.L_x_25620) ;  /* 0x0000000400847947 */ /* 0x001fea0003800000 */
.L_x_25634:
[----:B------:R-:W3:Y:S01]  /*154c0*/  LDG.E.U8 R6, desc[UR36][R6.64] ;  /* 0x0000002406067981 */ /* 0x000ee2000c1e1100 */
[----:B--2---:R-:W-:Y:S02]  /*154d0*/  CS2R R4, SRZ ;  /* 0x0000000000047805 */ /* 0x004fe4000001ff00 */
        /* <DEDUP_REMOVED lines=19> */
.L_x_25636:
[----:B------:R-:W-:Y:S05]  /*15610*/  BSYNC.RECONVERGENT B0 ;  /* 0x0000000000007941 */ /* 0x000fea0003800200 */
.L_x_25635:
[----:B------:R-:W-:Y:S02]  /*15620*/  SHF.L.U32 R0, R0, 0x14, RZ ;  /* 0x0000001400007819 */ /* 0x000fe400000006ff */
[----:B------:R-:W-:-:S04]  /*15630*/  LEA R3, R3, 0x3b800000, 0x17 ;  /* 0x3b80000003037811 */ /* 0x000fc800078eb8ff */
[----:B------:R-:W-:-:S05]  /*15640*/  LOP3.LUT R0, R3, R0, R7, 0xfe, !PT ;  /* 0x0000000003007212 */ /* 0x000fca00078efe07 */
[----:B------:R-:W-:-:S04]  /*15650*/  FMUL.FTZ R0, R0, 1 ;  /* 0x3f80000000007820 */ /* 0x000fc80000410000 */
[----:B------:R0:W2:Y:S02]  /*15660*/  F2F.F64.F32 R4, R0 ;  /* 0x0000000000047310 */ /* 0x0000a40000201800 */
[----:B0-2---:R-:W-:Y:S05]  /*15670*/  BRA `(.L_x_25620) ;  /* 0x0000000400147947 */ /* 0x005fea0003800000 */
.L_x_25633:
        /* <DEDUP_REMOVED lines=21> */
.L_x_25638:
[----:B------:R-:W-:Y:S05]  /*157d0*/  BSYNC.RECONVERGENT B0 ;  /* 0x0000000000007941 */ /* 0x000fea0003800200 */
.L_x_25637:
[----:B------:R-:W-:Y:S01]  /*157e0*/  IMAD.SHL.U32 R0, R0, 0x200000, RZ ;  /* 0x0020000000007824 */ /* 0x000fe200078e00ff */
[----:B------:R-:W-:-:S04]  /*157f0*/  LEA R3, R3, 0x37800000, 0x17 ;  /* 0x3780000003037811 */ /* 0x000fc800078eb8ff */
[----:B------:R-:W-:-:S05]  /*15800*/  LOP3.LUT R0, R3, R0, R7, 0xfe, !PT ;  /* 0x0000000003007212 */ /* 0x000fca00078efe07 */
[----:B------:R-:W-:-:S04]  /*15810*/  FMUL.FTZ R0, R0, 1 ;  /* 0x3f80000000007820 */ /* 0x000fc80000410000 */
[----:B------:R0:W2:Y:S02]  /*15820*/  F2F.F64.F32 R4, R0 ;  /* 0x0000000000047310 */ /* 0x0000a40000201800 */
[----:B0-2---:R-:W-:Y:S05]  /*15830*/  BRA `(.L_x_25620) ;  /* 0x0000000000a47947 */ /* 0x005fea0003800000 */
.L_x_25632:
        /* <DEDUP_REMOVED lines=16> */
[----:B------:R2:W0:Y:S02]  /*15940*/  @P0 F2F.F64.F32 R4, R0 ;  /* 0x0000000000040310 */ /* 0x0004240000201800 */
[----:B0-2---:R-:W-:Y:S05]  /*15950*/  BRA `(.L_x_25620) ;  /* 0x00000000005c7947 */ /* 0x005fea0003800000 */
.L_x_25619:
        /* <DEDUP_REMOVED lines=10> */
[----:B0-----:R-:W-:Y:S01]  /*15a00*/  IMAD.U32 R6, RZ, RZ, UR6 ;  /* 0x00000006ff067e24 */ /* 0x001fe2000f8e00ff */
[----:B------:R-:W-:Y:S01]  /*15a10*/  MOV R7, UR7 ;  /* 0x0000000700077c02 */ /* 0x000fe20008000f00 */
[----:B---3--:R-:W-:Y:S01]  /*15a20*/  IMAD.U32 R10, RZ, RZ, UR8 ;  /* 0x00000008ff0a7e24 */ /* 0x008fe2000f8e00ff */
[----:B------:R-:W-:-:S07]  /*15a30*/  MOV R11, UR9 ;  /* 0x00000009000b7c02 */ /* 0x000fce0008000f00 */
[----:B------:R-:W-:-:S07]  /*15a40*/  LEPC R20, `(.L_x_25641) ;  /* 0x000000001014794e */ /* 0x000fce0000000000 */
[----:B-1--45:R-:W-:Y:S05]  /*15a50*/  CALL.ABS.NOINC R14 ;  /* 0x000000000e007343 */ /* 0x032fea0003c00000 */
.L_x_25641:
[----:B------:R-:W-:Y:S01]  /*15a60*/  CS2R R4, SRZ ;  /* 0x0000000000047805 */ /* 0x000fe2000001ff00 */
[----:B------:R-:W-:Y:S06]  /*15a70*/  BRA `(.L_x_25620) ;  /* 0x0000000000147947 */ /* 0x000fec0003800000 */
.L_x_25640:
[----:B--2---:R-:W2:Y:S02]  /*15a80*/  LDG.E.64 R4, desc[UR36][R6.64] ;  /* 0x0000002406047981 */ /* 0x004ea4000c1e1b00 */
[----:B--2---:R-:W2:Y:S02]  /*15a90*/  I2F.F64.U64 R4, R4 ;  /* 0x0000000400047312 */ /* 0x004ea40000301800 */
[----:B--2---:R-:W-:Y:S05]  /*15aa0*/  BRA `(.L_x_25620) ;  /* 0x0000000000087947 */ /* 0x004fea0003800000 */
.L_x_25639:
[----:B--2---:R-:W2:Y:S02]  /*15ab0*/  LDG.E R4, desc[UR36][R6.64] ;  /* 0x0000002406047981 */ /* 0x004ea4000c1e1900 */
[----:B--2---:R-:W2:Y:S02]  /*15ac0*/  I2F.F64.U32 R4, R4 ;  /* 0x0000000400047312 */ /* 0x004ea40000201800 */
.L_x_25620:
[----:B------:R-:W-:Y:S05]  /*15ad0*/  BSYNC.RECONVERGENT B6 ;  /* 0x0000000000067941 */ /* 0x000fea0003800200 */
.L_x_25614:
[----:B------:R-:W0:Y:S01]  /*15ae0*/  LDCU.64 UR6, c[0x0][0x710] ;  /* 0x0000e200ff0677ac */ /* 0x000e220008000a00 */
[----:B---345:R-:W3:Y:S01]  /*15af0*/  DADD R16, -R16, R24 ;  /* 0x0000000010107229 */ /* 0x038ee20000000118 */
[----:B------:R-:W-:-:S04]  /*15b00*/  UPRMT UR4, UR40, 0x9910, URZ ;  /* 0x0000991028047896 */ /* 0x000fc800080000ff */
[----:B------:R-:W-:Y:S01]  /*15b10*/  UISETP.GT.AND UP0, UPT, UR4, 0x9, UPT ;  /* 0x000000090400788c */ /* 0x000fe2000bf04270 */
[----:B0-----:R-:W-:-:S04]  /*15b20*/  IADD3 R2, P0, PT, R2, UR6, RZ ;  /* 0x0000000602027c10 */ /* 0x001fc8000ff1e0ff */
[----:B------:R-:W-:-:S15]  /*15b30*/  IADD3.X R3, PT, PT, RZ, UR7, RZ, P0, !PT ;  /* 0x00000007ff037c10 */ /* 0x000fde00087fe4ff */
[----:B------:R-:W-:-:S15]  /*15b40*/  NOP ;  /* 0x0000000000007918 */ /* 0x000fde0000000000 */
[----:B------:R-:W-:-:S15]  /*15b50*/  NOP ;  /* 0x0000000000007918 */ /* 0x000fde0000000000 */
[----:B------:R-:W-:-:S09]  /*15b60*/  NOP ;  /* 0x0000000000007918 */ /* 0x000fd20000000000 */
[----:B---3--:R-:W1:-:S15]  /*15b70*/  DMUL R16, R16, R22 ;  /* 0x0000001610107228 */ /* 0x008e5e0000000000 */
[----:B------:R-:W-:-:S15]  /*15b80*/  NOP ;  /* 0x0000000000007918 */ /* 0x000fde0000000000 */
[----:B------:R-:W-:-:S15]  /*15b90*/  NOP ;  /* 0x0000000000007918 */ /* 0x000fde0000000000 */
[----:B------:R-:W-:-:S15]  /*15ba0*/  NOP ;  /* 0x0000000000007918 */ /* 0x000fde0000000000 */
[----:B------:R-:W-:-:S04]  /*15bb0*/  NOP ;  /* 0x0000000000007918 */ /* 0x000fc80000000000 */
[----:B-12---:R0:W1:Y:S02]  /*15bc0*/  DFMA R4, R16, R4, R18 ;  /* 0x000000041004722b */ /* 0x0060640000000012 */
        /* <DEDUP_REMOVED lines=12> */
.L_x_25645:
[----:B------:R-:W0:Y:S02]  /*15c90*/  F2I.S64.F64.TRUNC R4, R4 ;  /* 0x0000000400047311 */ /* 0x000e24000030d900 */
[----:B0-----:R-:W-:-:S05]  /*15ca0*/  IMAD.MOV.U32 R7, RZ, RZ, R4 ;  /* 0x000000ffff077224 */ /* 0x001fca00078e0004 */
[----:B------:R3:W-:Y:S01]  /*15cb0*/  STG.E.U8 desc[UR36][R2.64], R7 ;  /* 0x0000000702007986 */ /* 0x0007e2000c101124 */
[----:B------:R-:W-:Y:S05]  /*15cc0*/  BRA `(.L_x_25647) ;  /* 0x0000001000807947 */ /* 0x000fea0003800000 */
.L_x_25644:
        /* <DEDUP_REMOVED lines=9> */
.L_x_25649:
[----:B------:R-:W0:Y:S02]  /*15d60*/  F2I.F64.TRUNC R5, R4 ;  /* 0x0000000400057311 */ /* 0x000e24000030d100 */
[----:B0-----:R1:W-:Y:S01]  /*15d70*/  STG.E desc[UR36][R2.64], R5 ;  /* 0x0000000502007986 */ /* 0x0013e2000c101924 */
[----:B------:R-:W-:Y:S05]  /*15d80*/  BRA `(.L_x_25647) ;  /* 0x0000001000507947 */ /* 0x000fea0003800000 */
.L_x_25648:
[----:B------:R-:W0:Y:S02]  /*15d90*/  F2I.F64.TRUNC R5, R4 ;  /* 0x0000000400057311 */ /* 0x000e24000030d100 */
[----:B0-----:R2:W-:Y:S01]  /*15da0*/  STG.E.U16 desc[UR36][R2.64], R5 ;  /* 0x0000000502007986 */ /* 0x0015e2000c101524 */
[----:B------:R-:W-:Y:S05]  /*15db0*/  BRA `(.L_x_25647) ;  /* 0x0000001000447947 */ /* 0x000fea0003800000 */
.L_x_25643:
        /* <DEDUP_REMOVED lines=17> */
.L_x_25651:
        /* <DEDUP_REMOVED lines=12> */
.L_x_25650:
        /* <DEDUP_REMOVED lines=18> */
.L_x_25653:
        /* <DEDUP_REMOVED lines=13> */
.L_x_25652:
[----:B------:R0:W-:Y:S01]  /*16180*/  STG.E.64 desc[UR36][R2.64], R4 ;  /* 0x0000000402007986 */ /* 0x0001e2000c101b24 */
[----:B------:R-:W-:Y:S05]  /*16190*/  BRA `(.L_x_25647) ;  /* 0x0000000c004c7947 */ /* 0x000fea0003800000 */
.L_x_25642:
        /* <DEDUP_REMOVED lines=13> */
.L_x_25657:
        /* <DEDUP_REMOVED lines=26> */
.L_x_25660:
[----:B------:R-:W-:-:S04]  /*16410*/  SHF.R.U32.HI R5, RZ, 0x18, R7 ;  /* 0x00000018ff057819 */ /* 0x000fc80000011607 */
[----:B------:R-:W-:-:S07]  /*16420*/  LOP3.LUT R0, R0, 0x80, R5, 0xf8, !PT ;  /* 0x0000008000007812 */ /* 0x000fce00078ef805 */
.L_x_25659:
[----:B------:R-:W-:Y:S05]  /*16430*/  BSYNC.RECONVERGENT B0 ;  /* 0x0000000000007941 */ /* 0x000fea0003800200 */
.L_x_25658:
[----:B------:R0:W-:Y:S01]  /*16440*/  STG.E.U8 desc[UR36][R2.64], R0 ;  /* 0x0000000002007986 */ /* 0x0001e2000c101124 */
[----:B------:R-:W-:Y:S05]  /*16450*/  BRA `(.L_x_25647) ;  /* 0x00000008009c7947 */ /* 0x000fea0003800000 */
.L_x_25656:
        /* <DEDUP_REMOVED lines=26> */
.L_x_25663:
[----:B------:R-:W-:-:S04]  /*16600*/  SHF.R.U32.HI R5, RZ, 0x18, R7 ;  /* 0x00000018ff057819 */ /* 0x000fc80000011607 */
[----:B------:R-:W-:-:S07]  /*16610*/  LOP3.LUT R0, R0, 0x80, R5, 0xf8, !PT ;  /* 0x0000008000007812 */ /* 0x000fce00078ef805 */
.L_x_25662:
[----:B------:R-:W-:Y:S05]  /*16620*/  BSYNC.RECONVERGENT B0 ;  /* 0x0000000000007941 */ /* 0x000fea0003800200 */
.L_x_25661:
[----:B------:R0:W-:Y:S01]  /*16630*/  STG.E.U8 desc[UR36][R2.64], R0 ;  /* 0x0000000002007986 */ /* 0x0001e2000c101124 */
[----:B------:R-:W-:Y:S05]  /*16640*/  BRA `(.L_x_25647) ;  /* 0x0000000800207947 */ /* 0x000fea0003800000 */
.L_x_25655:
        /* <DEDUP_REMOVED lines=30> */
.L_x_25665:
[----:B------:R-:W0:Y:S02]  /*16830*/  F2I.U64.F64.TRUNC R4, R4 ;  /* 0x0000000400047311 */ /* 0x000e24000030d800 */
[----:B0-----:R0:W-:Y:S01]  /*16840*/  STG.E.64 desc[UR36][R2.64], R4 ;  /* 0x0000000402007986 */ /* 0x0011e2000c101b24 */
[----:B------:R-:W-:Y:S05]  /*16850*/  BRA `(.L_x_25647) ;  /* 0x00000004009c7947 */ /* 0x000fea0003800000 */
.L_x_25664:
[----:B------:R-:W0:Y:S02]  /*16860*/  F2I.U32.F64.TRUNC R5, R4 ;  /* 0x0000000400057311 */ /* 0x000e24000030d000 */
[----:B0-----:R0:W-:Y:S01]  /*16870*/  STG.E desc[UR36][R2.64], R5 ;  /* 0x0000000502007986 */ /* 0x0011e2000c101924 */
[----:B------:R-:W-:Y:S05]  /*16880*/  BRA `(.L_x_25647) ;  /* 0x0000000400907947 */ /* 0x000fea0003800000 */
.L_x_25654:
        /* <DEDUP_REMOVED lines=10> */
.L_x_25667:
[----:B------:R-:W-:-:S05]  /*16930*/  CS2R R6, SRZ ;  /* 0x0000000000067805 */ /* 0x000fca000001ff00 */
[----:B------:R0:W-:Y:S01]  /*16940*/  STG.E.128 desc[UR36][R2.64], R4 ;  /* 0x0000000402007986 */ /* 0x0001e2000c101d24 */
[----:B------:R-:W-:Y:S05]  /*16950*/  BRA `(.L_x_25647) ;  /* 0x00000004005c7947 */ /* 0x000fea0003800000 */
.L_x_25666:
[----:B------:R-:W-:-:S09]  /*16960*/  UISETP.NE.AND UP0, UPT, UR4, 0xf, UPT ;  /* 0x0000000f0400788c */ /* 0x000fd2000bf05270 */
[----:B------:R-:W-:Y:S05]  /*16970*/  BRA.U !UP0, `(.L_x_25668) ;  /* 0x0000000508287547 */ /* 0x000fea000b800000 */
[----:B------:R-:W-:-:S09]  /*16980*/  UISETP.NE.AND UP0, UPT, UR4, 0x17, UPT ;  /* 0x000000170400788c */ /* 0x000fd2000bf05270 */
[----:B------:R-:W-:Y:S05]  /*16990*/  BRA.U !UP0, `(.L_x_25669) ;  /* 0x0000000108b07547 */ /* 0x000fea000b800000 */
[----:B------:R-:W-:-:S09]  /*169a0*/  UISETP.NE.AND UP0, UPT, UR4, 0x18, UPT ;  /* 0x000000180400788c */ /* 0x000fd2000bf05270 */
[----:B------:R-:W-:Y:S05]  /*169b0*/  BRA.U !UP0, `(.L_x_25670) ;  /* 0x0000000108447547 */ /* 0x000fea000b800000 */
.L_x_25646:
        /* <DEDUP_REMOVED lines=16> */
.L_x_25671:
[----:B------:R-:W-:Y:S05]  /*16ac0*/  BRA `(.L_x_25647) ;  /* 0x0000000400007947 */ /* 0x000fea0003800000 */
.L_x_25670:
        /* <DEDUP_REMOVED lines=21> */
.L_x_25673:
[----:B------:R-:W-:Y:S05]  /*16c20*/  BSYNC.RECONVERGENT B0 ;  /* 0x0000000000007941 */ /* 0x000fea0003800200 */
.L_x_25672:
[----:B------:R-:W-:-:S05]  /*16c30*/  LOP3.LUT R7, R0, 0x80, R7, 0xf8, !PT ;  /* 0x0000008000077812 */ /* 0x000fca00078ef807 */
[----:B------:R0:W-:Y:S01]  /*16c40*/  STG.E.U8 desc[UR36][R2.64], R7 ;  /* 0x0000000702007986 */ /* 0x0001e2000c101124 */
[----:B------:R-:W-:Y:S05]  /*16c50*/  BRA `(.L_x_25647) ;  /* 0x00000000009c7947 */ /* 0x000fea0003800000 */
.L_x_25669:
        /* <DEDUP_REMOVED lines=20> */
.L_x_25675:
[----:B------:R-:W-:Y:S01]  /*16da0*/  IMAD.MOV.U32 R0, RZ, RZ, 0x7f ;  /* 0x0000007fff007424 */ /* 0x000fe200078e00ff */
[----:B------:R-:W-:-:S04]  /*16db0*/  ISETP.GT.U32.AND P0, PT, R6, 0x7f800000, PT ;  /* 0x7f8000000600780c */ /* 0x000fc80003f04070 */
[----:B------:R-:W-:-:S09]  /*16dc0*/  SEL R0, R0, 0x7c, P0 ;  /* 0x0000007c00007807 */ /* 0x000fd20000000000 */
.L_x_25676:
[----:B------:R-:W-:Y:S05]  /*16dd0*/  BSYNC.RECONVERGENT B0 ;  /* 0x0000000000007941 */ /* 0x000fea0003800200 */
.L_x_25674:
[----:B------:R-:W-:-:S04]  /*16de0*/  SHF.R.U32.HI R5, RZ, 0x18, R7 ;  /* 0x00000018ff057819 */ /* 0x000fc80000011607 */
[----:B------:R-:W-:-:S05]  /*16df0*/  LOP3.LUT R5, R0, 0x80, R5, 0xf8, !PT ;  /* 0x0000008000057812 */ /* 0x000fca00078ef805 */
[----:B------:R0:W-:Y:S01]  /*16e00*/  STG.E.U8 desc[UR36][R2.64], R5 ;  /* 0x0000000502007986 */ /* 0x0001e2000c101124 */
[----:B------:R-:W-:Y:S05]  /*16e10*/  BRA `(.L_x_25647) ;  /* 0x00000000002c7947 */ /* 0x000fea0003800000 */
.L_x_25668:
        /* <DEDUP_REMOVED lines=11> */
.L_x_25647:
[----:B------:R-:W-:-:S07]  /*16ed0*/  IADD3 R27, PT, PT, R27, 0x80, RZ ;  /* 0x000000801b1b7810 */ /* 0x000fce0007ffe0ff */
.L_x_25500:
[----:B------:R-:W-:Y:S05]  /*16ee0*/  BSYNC.RECONVERGENT B7 ;  /* 0x0000000000077941 */ /* 0x000fea0003800200 */
.L_x_25499:
[----:B------:R-:W5:Y:S02]  /*16ef0*/  LDCU UR4, c[0x0][0x380] ;  /* 0x00007000ff0477ac */ /* 0x000f640008000800 */
[----:B-----5:R-:W-:-:S13]  /*16f00*/  ISETP.GE.AND P0, PT, R27, UR4, PT ;  /* 0x000000041b007c0c */ /* 0x020fda000bf06270 */
[----:B------:R-:W-:Y:S05]  /*16f10*/  @P0 EXIT ;  /* 0x000000000000094d */ /* 0x000fea0003800000 */
[----:B------:R-:W5:Y:S01]  /*16f20*/  LDCU UR4, c[0x0][0x388] ;  /* 0x00007100ff0477ac */ /* 0x000f620008000800 */
[----:B------:R-:W-:Y:S02]  /*16f30*/  HFMA2 R16, -RZ, RZ, 0, 0 ;  /* 0x00000000ff107431 */ /* 0x000fe400000001ff */
[----:B01234-:R-:W-:Y:S01]  /*16f40*/  IMAD.MOV.U32 R2, RZ, RZ, RZ ;  /* 0x000000ffff027224 */ /* 0x01ffe200078e00ff */
[----:B------:R-:W-:Y:S02]  /*16f50*/  CS2R R18, SRZ ;  /* 0x0000000000127805 */ /* 0x000fe4000001ff00 */
        /* <DEDUP_REMOVED lines=427> */
.L_x_25677:
[----:B------:R-:W0:Y:S01]  /*18a10*/  LDCU.128 UR8, c[0x0][0x710] ;  /* 0x0000e200ff0877ac */ /* 0x000e220008000c00 */
[----:B------:R-:W-:Y:S01]  /*18a20*/  BSSY.RECONVERGENT B6, `(.L_x_25678) ;  /* 0x00000ef000067945 */ /* 0x000fe20003800200 */
[----:B------:R-:W-:-:S04]  /*18a30*/  UPRMT UR4, UR42, 0x9910, URZ ;  /* 0x000099102a047896 */ /* 0x000fc800080000ff */
[----:B------:R-:W-:Y:S01]  /*18a40*/  UISETP.GT.AND UP0, UPT, UR4, 0x9, UPT ;  /* 0x000000090400788c */ /* 0x000fe2000bf04270 */
[----:B0-----:R-:W-:Y:S02]  /*18a50*/  IADD3 R16, P0, PT, R16, UR8, RZ ;  /* 0x0000000810107c10 */ /* 0x001fe4000ff1e0ff */
        /* <DEDUP_REMOVED lines=15> */
.L_x_25682:
[----:B------:R-:W2:Y:S02]  /*18b50*/  LDG.E.U8 R4, desc[UR36][R4.64] ;  /* 0x0000002404047981 */ /* 0x000ea4000c1e1100 */
[----:B--2---:R0:W1:Y:S02]  /*18b60*/  I2F.F64.U16 R26, R4 ;  /* 0x00000004001a7312 */ /* 0x0040640000101800 */
[----:B01----:R-:W-:Y:S05]  /*18b70*/  BRA `(.L_x_25684) ;  /* 0x0000000c00647947 */ /* 0x003fea0003800000 */
.L_x_25681:
        /* <DEDUP_REMOVED lines=9> */
.L_x_25686:
[----:B------:R-:W2:Y:S02]  /*18c10*/  LDG.E R4, desc[UR36][R4.64] ;  /* 0x0000002404047981 */ /* 0x000ea4000c1e1900 */
[----:B--2---:R0:W1:Y:S02]  /*18c20*/  I2F.F64 R26, R4 ;  /* 0x00000004001a7312 */ /* 0x0040640000201c00 */
[----:B01----:R-:W-:Y:S05]  /*18c30*/  BRA `(.L_x_25684) ;  /* 0x0000000c00347947 */ /* 0x003fea0003800000 */
.L_x_25685:
[----:B------:R-:W2:Y:S02]  /*18c40*/  LDG.E.U16 R4, desc[UR36][R4.64] ;  /* 0x0000002404047981 */ /* 0x000ea4000c1e1500 */
[----:B--2---:R0:W1:Y:S02]  /*18c50*/  I2F.F64.S16 R26, R4 ;  /* 0x00000004001a7312 */ /* 0x0040640000101c00 */
[----:B01----:R-:W-:Y:S05]  /*18c60*/  BRA `(.L_x_25684) ;  /* 0x0000000c00287947 */ /* 0x003fea0003800000 */
.L_x_25680:
        /* <DEDUP_REMOVED lines=10> */
.L_x_25688:
[----:B------:R-:W2:Y:S02]  /*18d10*/  LDG.E.U16 R0, desc[UR36][R4.64] ;  /* 0x0000002404007981 */ /* 0x000ea4000c1e1500 */
[----:B--2---:R-:W-:-:S05]  /*18d20*/  HADD2.F32 R0, -RZ, R0.H0_H0 ;  /* 0x20000000ff007230 */ /* 0x004fca0000004100 */
[----:B------:R-:W-:-:S04]  /*18d30*/  FMUL.FTZ R0, R0, 1 ;  /* 0x3f80000000007820 */ /* 0x000fc80000410000 */
[----:B------:R0:W1:Y:S02]  /*18d40*/  F2F.F64.F32 R26, R0 ;  /* 0x00000000001a7310 */ /* 0x0000640000201800 */
[----:B01----:R-:W-:Y:S05]  /*18d50*/  BRA `(.L_x_25684) ;  /* 0x0000000800ec7947 */ /* 0x003fea0003800000 */
.L_x_25687:
        /* <DEDUP_REMOVED lines=10> */
.L_x_25690:
[----:B------:R-:W2:Y:S02]  /*18e00*/  LDG.E.U16 R4, desc[UR36][R4.64] ;  /* 0x0000002404047981 */ /* 0x000ea4000c1e1500 */
[----:B--2---:R-:W-:-:S05]  /*18e10*/  HADD2.F32 R0, -RZ, R4.H0_H0 ;  /* 0x20000004ff007230 */ /* 0x004fca0000004100 */
[----:B------:R-:W-:-:S04]  /*18e20*/  FMUL.FTZ R0, R0, 1 ;  /* 0x3f80000000007820 */ /* 0x000fc80000410000 */
[----:B------:R0:W1:Y:S02]  /*18e30*/  F2F.F64.F32 R26, R0 ;  /* 0x00000000001a7310 */ /* 0x0000640000201800 */
[----:B01----:R-:W-:Y:S05]  /*18e40*/  BRA `(.L_x_25684) ;  /* 0x0000000800b07947 */ /* 0x003fea0003800000 */
.L_x_25689:
[----:B------:R0:W5:Y:S01]  /*18e50*/  LDG.E.64 R26, desc[UR36][R4.64] ;  /* 0x00000024041a7981 */ /* 0x000162000c1e1b00 */
[----:B------:R-:W-:Y:S05]  /*18e60*/  BRA `(.L_x_25684) ;  /* 0x0000000800a87947 */ /* 0x000fea0003800000 */
.L_x_25679:
        /* <DEDUP_REMOVED lines=13> */
.L_x_25693:
[----:B------:R1:W5:Y:S01]  /*18f40*/  LDG.E.64 R26, desc[UR36][R4.64] ;  /* 0x00000024041a7981 */ /* 0x000362000c1e1b00 */
[----:B------:R-:W-:Y:S05]  /*18f50*/  BRA `(.L_x_25684) ;  /* 0x00000008006c7947 */ /* 0x000fea0003800000 */
.L_x_25692:
        /* <DEDUP_REMOVED lines=27> */
.L_x_25695:
        /* <DEDUP_REMOVED lines=15> */
.L_x_25694:
[----:B------:R-:W2:Y:S02]  /*19200*/  LDG.E.U16 R0, desc[UR36][R4.64] ;  /* 0x0000002404007981 */ /* 0x000ea4000c1e1500 */
[----:B--2---:R-:W-:-:S05]  /*19210*/  SHF.L.U32 R0, R0, 0x10, RZ ;  /* 0x0000001000007819 */ /* 0x004fca00000006ff */
[----:B------:R-:W-:-:S04]  /*19220*/  FMUL.FTZ R0, R0, 1 ;  /* 0x3f80000000007820 */ /* 0x000fc80000410000 */
[----:B------:R1:W2:Y:S02]  /*19230*/  F2F.F64.F32 R26, R0 ;  /* 0x00000000001a7310 */ /* 0x0002a40000201800 */
[----:B-12---:R-:W-:Y:S05]  /*19240*/  BRA `(.L_x_25684) ;  /* 0x0000000400b07947 */ /* 0x006fea0003800000 */
.L_x_25691:
        /* <DEDUP_REMOVED lines=11> */
.L_x_25698:
        /* <DEDUP_REMOVED lines=21> */
.L_x_25700:
[----:B------:R-:W-:Y:S05]  /*19450*/  BSYNC.RECONVERGENT B0 ;  /* 0x0000000000007941 */ /* 0x000fea0003800200 */
.L_x_25699:
[----:B------:R-:W-:Y:S01]  /*19460*/  IMAD.SHL.U32 R0, R0, 0x100000, RZ ;  /* 0x0010000000007824 */ /* 0x000fe200078e00ff */
[----:B------:R-:W-:-:S04]  /*19470*/  LEA R3, R3, 0x3b800000, 0x17 ;  /* 0x3b80000003037811 */ /* 0x000fc800078eb8ff */
[----:B------:R-:W-:-:S05]  /*19480*/  LOP3.LUT R0, R3, R0, R7, 0xfe, !PT ;  /* 0x0000000003007212 */ /* 0x000fca00078efe07 */
[----:B------:R-:W-:-:S04]  /*19490*/  FMUL.FTZ R0, R0, 1 ;  /* 0x3f80000000007820 */ /* 0x000fc80000410000 */
[----:B------:R4:W0:Y:S02]  /*194a0*/  F2F.F64.F32 R26, R0 ;  /* 0x00000000001a7310 */ /* 0x0008240000201800 */
[----:B0---4-:R-:W-:Y:S05]  /*194b0*/  BRA `(.L_x_25684) ;  /* 0x0000000400147947 */ /* 0x011fea0003800000 */
.L_x_25697:
        /* <DEDUP_REMOVED lines=21> */
.L_x_25702:
[----:B------:R-:W-:Y:S05]  /*19610*/  BSYNC.RECONVERGENT B0 ;  /* 0x0000000000007941 */ /* 0x000fea0003800200 */
.L_x_25701:
[----:B------:R-:W-:Y:S02]  /*19620*/  SHF.L.U32 R0, R0, 0x15, RZ ;  /* 0x0000001500007819 */ /* 0x000fe400000006ff */
[----:B------:R-:W-:-:S04]  /*19630*/  LEA R3, R3, 0x37800000, 0x17 ;  /* 0x3780000003037811 */ /* 0x000fc800078eb8ff */
[----:B------:R-:W-:-:S05]  /*19640*/  LOP3.LUT R0, R3, R0, R7, 0xfe, !PT ;  /* 0x0000000003007212 */ /* 0x000fca00078efe07 */
[----:B------:R-:W-:-:S04]  /*19650*/  FMUL.FTZ R0, R0, 1 ;  /* 0x3f80000000007820 */ /* 0x000fc80000410000 */
[----:B------:R4:W0:Y:S02]  /*19660*/  F2F.F64.F32 R26, R0 ;  /* 0x00000000001a7310 */ /* 0x0008240000201800 */
[----:B0---4-:R-:W-:Y:S05]  /*19670*/  BRA `(.L_x_25684) ;  /* 0x0000000000a47947 */ /* 0x011fea0003800000 */
.L_x_25696:
        /* <DEDUP_REMOVED lines=18> */
.L_x_25683:
        /* <DEDUP_REMOVED lines=16> */
.L_x_25705:
[----:B------:R-:W-:Y:S01]  /*198a0*/  CS2R R26, SRZ ;  /* 0x00000000001a7805 */ /* 0x000fe2000001ff00 */
[----:B------:R-:W-:Y:S06]  /*198b0*/  BRA `(.L_x_25684) ;  /* 0x0000000000147947 */ /* 0x000fec0003800000 */
.L_x_25704:
[----:B------:R-:W2:Y:S02]  /*198c0*/  LDG.E.64 R26, desc[UR36][R4.64] ;  /* 0x00000024041a7981 */ /* 0x000ea4000c1e1b00 */
[----:B--2---:R-:W2:Y:S02]  /*198d0*/  I2F.F64.U64 R26, R26 ;  /* 0x0000001a001a7312 */ /* 0x004ea40000301800 */
[----:B--2---:R-:W-:Y:S05]  /*198e0*/  BRA `(.L_x_25684) ;  /* 0x0000000000087947 */ /* 0x004fea0003800000 */
.L_x_25703:
[----:B------:R-:W2:Y:S02]  /*198f0*/  LDG.E R4, desc[UR36][R4.64] ;  /* 0x0000002404047981 */ /* 0x000ea4000c1e1900 */
[----:B--2---:R2:W3:Y:S02]  /*19900*/  I2F.F64.U32 R26, R4 ;  /* 0x00000004001a7312 */ /* 0x0044e40000201800 */
.L_x_25684:
[----:B------:R-:W-:Y:S05]  /*19910*/  BSYNC.RECONVERGENT B6 ;  /* 0x0000000000067941 */ /* 0x000fea0003800200 */
.L_x_25678:
        /* <DEDUP_REMOVED lines=18> */
.L_x_25710:
[----:B------:R-:W4:Y:S02]  /*19a40*/  LDG.E.U8 R22, desc[UR36][R22.64] ;  /* 0x0000002416167981 */ /* 0x000f24000c1e1100 */
[----:B----4-:R4:W0:Y:S02]  /*19a50*/  I2F.F64.U16 R24, R22 ;  /* 0x0000001600187312 */ /* 0x0108240000101800 */
[----:B0---4-:R-:W-:Y:S05]  /*19a60*/  BRA `(.L_x_25712) ;  /* 0x0000000c00647947 */ /* 0x011fea0003800000 */
.L_x_25709:
        /* <DEDUP_REMOVED lines=9> */
.L_x_25714:
[----:B------:R-:W4:Y:S02]  /*19b00*/  LDG.E R22, desc[UR36][R22.64] ;  /* 0x0000002416167981 */ /* 0x000f24000c1e1900 */
[----:B----4-:R4:W0:Y:S02]  /*19b10*/  I2F.F64 R24, R22 ;  /* 0x0000001600187312 */ /* 0x0108240000201c00 */
[----:B0---4-:R-:W-:Y:S05]  /*19b20*/  BRA `(.L_x_25712) ;  /* 0x0000000c00347947 */ /* 0x011fea0003800000 */
.L_x_25713:
[----:B------:R-:W4:Y:S02]  /*19b30*/  LDG.E.U16 R22, desc[UR36][R22.64] ;  /* 0x0000002416167981 */ /* 0x000f24000c1e1500 */
[----:B----4-:R4:W0:Y:S02]  /*19b40*/  I2F.F64.S16 R24, R22 ;  /* 0x0000001600187312 */ /* 0x0108240000101c00 */
[----:B0---4-:R-:W-:Y:S05]  /*19b50*/  BRA `(.L_x_25712) ;  /* 0x0000000c00287947 */ /* 0x011fea0003800000 */
.L_x_25708:
        /* <DEDUP_REMOVED lines=10> */
.L_x_25716:
[----:B------:R-:W4:Y:S02]  /*19c00*/  LDG.E.U16 R0, desc[UR36][R22.64] ;  /* 0x0000002416007981 */ /* 0x000f24000c1e1500 */
[----:B----4-:R-:W-:-:S05]  /*19c10*/  HADD2.F32 R0, -RZ, R0.H0_H0 ;  /* 0x20000000ff007230 */ /* 0x010fca0000004100 */
[----:B------:R-:W-:-:S04]  /*19c20*/  FMUL.FTZ R0, R0, 1 ;  /* 0x3f80000000007820 */ /* 0x000fc80000410000 */
[----:B------:R4:W0:Y:S02]  /*19c30*/  F2F.F64.F32 R24, R0 ;  /* 0x0000000000187310 */ /* 0x0008240000201800 */
[----:B0---4-:R-:W-:Y:S05]  /*19c40*/  BRA `(.L_x_25712) ;  /* 0x0000000800ec7947 */ /* 0x011fea0003800000 */
.L_x_25715:
        /* <DEDUP_REMOVED lines=10> */
.L_x_25718:
[----:B------:R-:W4:Y:S02]  /*19cf0*/  LDG.E.U16 R22, desc[UR36][R22.64] ;  /* 0x0000002416167981 */ /* 0x000f24000c1e1500 */
[----:B----4-:R-:W-:-:S05]  /*19d00*/  HADD2.F32 R0, -RZ, R22.H0_H0 ;  /* 0x20000016ff007230 */ /* 0x010fca0000004100 */
[----:B------:R-:W-:-:S04]  /*19d10*/  FMUL.FTZ R0, R0, 1 ;  /* 0x3f80000000007820 */ /* 0x000fc80000410000 */
[----:B------:R4:W0:Y:S02]  /*19d20*/  F2F.F64.F32 R24, R0 ;  /* 0x0000000000187310 */ /* 0x0008240000201800 */
[----:B0---4-:R-:W-:Y:S05]  /*19d30*/  BRA `(.L_x_25712) ;  /* 0x0000000800b07947 */ /* 0x011fea0003800000 */
.L_x_25717:
[----:B------:R4:W5:Y:S01]  /*19d40*/  LDG.E.64 R24, desc[UR36][R22.64] ;  /* 0x0000002416187981 */ /* 0x000962000c1e1b00 */
[----:B------:R-:W-:Y:S05]  /*19d50*/  BRA `(.L_x_25712) ;  /* 0x0000000800a87947 */ /* 0x000fea0003800000 */
.L_x_25707:
        /* <DEDUP_REMOVED lines=13> */
.L_x_25721:
[----:B------:R4:W5:Y:S01]  /*19e30*/  LDG.E.64 R24, desc[UR36][R22.64] ;  /* 0x0000002416187981 */ /* 0x000962000c1e1b00 */
[----:B------:R-:W-:Y:S05]  /*19e40*/  BRA `(.L_x_25712) ;  /* 0x00000008006c7947 */ /* 0x000fea0003800000 */
.L_x_25720:
[----:B------:R-:W-:-:S09]  /*19e50*/  UISETP.NE.AND UP0, UPT, UR4, 0xf, UPT ;  /* 0x0000000f0400788c */ /* 0x000fd2000bf05270 */
[----:B------:R-:W-:Y:S05]  /*19e60*/  BRA.U !UP0, `(.L_x_25722) ;  /* 0x0000000108a07547 */ /* 0x000fea000b800000 */
[----:B------:R-:W-:-:S09]  /*19e70*/  UISETP.NE.AND UP0, UPT, UR4, 0x17, UPT ;  /* 0x000000170400788c */ /* 0x000fd2000bf05270 */
[----:B------:R-:W-:Y:S05]  /*19e80*/  BRA.U !UP0, `(.L_x_25723) ;  /* 0x00000001085c7547 */ /* 0x000fea000b800000 */
[----:B------:R-:W-:-:S09]  /*19e90*/  UISETP.NE.AND UP0, UPT, UR4, 0x18, UPT ;  /* 0x000000180400788c */ /* 0x000fd2000bf05270 */
[----:B------:R-:W-:Y:S05]  /*19ea0*/  BRA.U UP0, `(.L_x_25711) ;  /* 0x0000000500f87547 */ /* 0x000fea000b800000 */
[----:B------:R-:W4:Y:S01]  /*19eb0*/  LDG.E.U8 R0, desc[UR36][R22.64] ;  /* 0x0000002416007981 */ /* 0x000f22000c1e1100 */
[----:B01----:R-:W-:Y:S01]  /*19ec0*/  MOV R5, 0x1f ;  /* 0x0000001f00057802 */ /* 0x003fe20000000f00 */
[----:B----4-:R-:W-:-:S05]  /*19ed0*/  IMAD.SHL.U32 R0, R0, 0x1000000, RZ ;  /* 0x0100000000007824 */ /* 0x010fca00078e00ff */
[C---:B------:R-:W-:Y:S02]  /*19ee0*/  LOP3.LUT R3, R0.reuse, 0x7f000000, RZ, 0xc0, !PT ;  /* 0x7f00000000037812 */ /* 0x040fe400078ec0ff */
[----:B------:R-:W-:Y:S02]  /*19ef0*/  LOP3.LUT P0, RZ, R0, 0x7f000000, RZ, 0xc0, !PT ;  /* 0x7f00000000ff7812 */ /* 0x000fe4000780c0ff */
[----:B--2---:R-:W0:Y:S02]  /*19f00*/  FLO.U32 R4, R3 ;  /* 0x0000000300047300 */ /* 0x004e2400000e0000 */
        /* <DEDUP_REMOVED lines=15> */
.L_x_25723:
[----:B012---:R-:W2:Y:S02]  /*1a000*/  LDG.E.U8 R4, desc[UR36][R22.64] ;  /* 0x0000002416047981 */ /* 0x007ea4000c1e1100 */
        /* <DEDUP_REMOVED lines=14> */
.L_x_25722:
[----:B------:R-:W4:Y:S02]  /*1a0f0*/  LDG.E.U16 R0, desc[UR36][R22.64] ;  /* 0x0000002416007981 */ /* 0x000f24000c1e1500 */
[----:B----4-:R-:W-:-:S04]  /*1a100*/  IMAD.U32 R0, R0, 0x10000, RZ ;  /* 0x0001000000007824 */ /* 0x010fc800078e00ff */
[----:B------:R-:W-:-:S04]  /*1a110*/  FMUL.FTZ R0, R0, 1 ;  /* 0x3f80000000007820 */ /* 0x000fc80000410000 */
[----:B------:R4:W0:Y:S02]  /*1a120*/  F2F.F64.F32 R24, R0 ;  /* 0x0000000000187310 */ /* 0x0008240000201800 */
[----:B0---4-:R-:W-:Y:S05]  /*1a130*/  BRA `(.L_x_25712) ;  /* 0x0000000400b07947 */ /* 0x011fea0003800000 */
.L_x_25719:
        /* <DEDUP_REMOVED lines=11> */
.L_x_25726:
        /* <DEDUP_REMOVED lines=21> */
.L_x_25728:
[----:B------:R-:W-:Y:S05]  /*1a340*/  BSYNC.RECONVERGENT B0 ;  /* 0x0000000000007941 */ /* 0x000fea0003800200 */
.L_x_25727:
[----:B------:R-:W-:Y:S02]  /*1a350*/  SHF.L.U32 R0, R0, 0x14, RZ ;  /* 0x0000001400007819 */ /* 0x000fe400000006ff */
[----:B------:R-:W-:-:S04]  /*1a360*/  LEA R3, R3, 0x3b800000, 0x17 ;  /* 0x3b80000003037811 */ /* 0x000fc800078eb8ff */
[----:B------:R-:W-:-:S05]  /*1a370*/  LOP3.LUT R0, R3, R0, R7, 0xfe, !PT ;  /* 0x0000000003007212 */ /* 0x000fca00078efe07 */
[----:B------:R-:W-:-:S04]  /*1a380*/  FMUL.FTZ R0, R0, 1 ;  /* 0x3f80000000007820 */ /* 0x000fc80000410000 */
[----:B------:R4:W0:Y:S02]  /*1a390*/  F2F.F64.F32 R24, R0 ;  /* 0x0000000000187310 */ /* 0x0008240000201800 */
[----:B0---4-:R-:W-:Y:S05]  /*1a3a0*/  BRA `(.L_x_25712) ;  /* 0x0000000400147947 */ /* 0x011fea0003800000 */
.L_x_25725:
        /* <DEDUP_REMOVED lines=21> */
.L_x_25730:
[----:B------:R-:W-:Y:S05]  /*1a500*/  BSYNC.RECONVERGENT B0 ;  /* 0x0000000000007941 */ /* 0x000fea0003800200 */
.L_x_25729:
[----:B------:R-:W-:Y:S01]  /*1a510*/  IMAD.SHL.U32 R0, R0, 0x200000, RZ ;  /* 0x0020000000007824 */ /* 0x000fe200078e00ff */
[----:B------:R-:W-:-:S04]  /*1a520*/  LEA R3, R3, 0x37800000, 0x17 ;  /* 0x3780000003037811 */ /* 0x000fc800078eb8ff */
[----:B------:R-:W-:-:S05]  /*1a530*/  LOP3.LUT R0, R3, R0, R7, 0xfe, !PT ;  /* 0x0000000003007212 */ /* 0x000fca00078efe07 */
[----:B------:R-:W-:-:S04]  /*1a540*/  FMUL.FTZ R0, R0, 1 ;  /* 0x3f80000000007820 */ /* 0x000fc80000410000 */
[----:B------:R4:W0:Y:S02]  /*1a550*/  F2F.F64.F32 R24, R0 ;  /* 0x0000000000187310 */ /* 0x0008240000201800 */
[----:B0---4-:R-:W-:Y:S05]  /*1a560*/  BRA `(.L_x_25712) ;  /* 0x0000000000a47947 */ /* 0x011fea0003800000 */
.L_x_25724:
        /* <DEDUP_REMOVED lines=18> */
.L_x_25711:
        /* <DEDUP_REMOVED lines=10> */
[----:B----4-:R-:W-:Y:S01]  /*1a730*/  IMAD.U32 R6, RZ, RZ, UR6 ;  /* 0x00000006ff067e24 */ /* 0x010fe2000f8e00ff */
[----:B------:R-:W-:Y:S01]  /*1a740*/  MOV R7, UR7 ;  /* 0x0000000700077c02 */ /* 0x000fe20008000f00 */
[----:B------:R-:W-:Y:S01]  /*1a750*/  IMAD.U32 R10, RZ, RZ, UR8 ;  /* 0x00000008ff0a7e24 */ /* 0x000fe2000f8e00ff */
[----:B------:R-:W-:-:S07]  /*1a760*/  MOV R11, UR9 ;  /* 0x00000009000b7c02 */ /* 0x000fce0008000f00 */
[----:B------:R-:W-:-:S07]  /*1a770*/  LEPC R20, `(.L_x_25733) ;  /* 0x000000001014794e */ /* 0x000fce0000000000 */
[----:B---3-5:R-:W-:Y:S05]  /*1a780*/  CALL.ABS.NOINC R14 ;  /* 0x000000000e007343 */ /* 0x028fea0003c00000 */
.L_x_25733:
[----:B------:R-:W-:Y:S01]  /*1a790*/  CS2R R24, SRZ ;  /* 0x0000000000187805 */ /* 0x000fe2000001ff00 */
[----:B------:R-:W-:Y:S06]  /*1a7a0*/  BRA `(.L_x_25712) ;  /* 0x0000000000147947 */ /* 0x000fec0003800000 */
.L_x_25732:
[----:B------:R-:W4:Y:S02]  /*1a7b0*/  LDG.E.64 R24, desc[UR36][R22.64] ;  /* 0x0000002416187981 */ /* 0x000f24000c1e1b00 */
[----:B----4-:R-:W4:Y:S02]  /*1a7c0*/  I2F.F64.U64 R24, R24 ;  /* 0x0000001800187312 */ /* 0x010f240000301800 */
[----:B----4-:R-:W-:Y:S05]  /*1a7d0*/  BRA `(.L_x_25712) ;  /* 0x0000000000087947 */ /* 0x010fea0003800000 */
.L_x_25731:
[----:B------:R-:W4:Y:S02]  /*1a7e0*/  LDG.E R22, desc[UR36][R22.64] ;  /* 0x0000002416167981 */ /* 0x000f24000c1e1900 */
[----:B----4-:R4:W0:Y:S02]  /*1a7f0*/  I2F.F64.U32 R24, R22 ;  /* 0x0000001600187312 */ /* 0x0108240000201800 */
.L_x_25712:
[----:B------:R-:W-:Y:S05]  /*1a800*/  BSYNC.RECONVERGENT B6 ;  /* 0x0000000000067941 */ /* 0x000fea0003800200 */
.L_x_25706:
        /* <DEDUP_REMOVED lines=18> */
.L_x_25738:
[----:B------:R-:W4:Y:S02]  /*1a930*/  LDG.E.U8 R4, desc[UR36][R4.64] ;  /* 0x0000002404047981 */ /* 0x000f24000c1e1100 */
[----:B----4-:R0:W1:Y:S02]  /*1a940*/  I2F.F64.U16 R22, R4 ;  /* 0x0000000400167312 */ /* 0x0100640000101800 */
[----:B01----:R-:W-:Y:S05]  /*1a950*/  BRA `(.L_x_25740) ;  /* 0x0000000c00647947 */ /* 0x003fea0003800000 */
.L_x_25737:
        /* <DEDUP_REMOVED lines=9> */
.L_x_25742:
[----:B------:R-:W4:Y:S02]  /*1a9f0*/  LDG.E R4, desc[UR36][R4.64] ;  /* 0x0000002404047981 */ /* 0x000f24000c1e1900 */
[----:B----4-:R0:W1:Y:S02]  /*1aa00*/  I2F.F64 R22, R4 ;  /* 0x0000000400167312 */ /* 0x0100640000201c00 */
[----:B01----:R-:W-:Y:S05]  /*1aa10*/  BRA `(.L_x_25740) ;  /* 0x0000000c00347947 */ /* 0x003fea0003800000 */
.L_x_25741:
[----:B------:R-:W4:Y:S02]  /*1aa20*/  LDG.E.U16 R4, desc[UR36][R4.64] ;  /* 0x0000002404047981 */ /* 0x000f24000c1e1500 */
[----:B----4-:R0:W1:Y:S02]  /*1aa30*/  I2F.F64.S16 R22, R4 ;  /* 0x0000000400167312 */ /* 0x0100640000101c00 */
[----:B01----:R-:W-:Y:S05]  /*1aa40*/  BRA `(.L_x_25740) ;  /* 0x0000000c00287947 */ /* 0x003fea0003800000 */
.L_x_25736:
        /* <DEDUP_REMOVED lines=8> */
[----:B------:R-:W1:Y:S02]  /*1aad0*/  F2F.F64.F32 R22, R22 ;  /* 0x0000001600167310 */ /* 0x000e640000201800 */
[----:B-1----:R-:W-:Y:S05]  /*1aae0*/  BRA `(.L_x_25740) ;  /* 0x0000000c00007947 */ /* 0x002fea0003800000 */
.L_x_25744:
[----:B------:R-:W2:Y:S02]  /*1aaf0*/  LDG.E.U16 R0, desc[UR36][R4.64] ;  /* 0x0000002404007981 */ /* 0x000ea4000c1e1500 */
[----:B--2---:R-:W-:-:S05]  /*1ab00*/  HADD2.F32 R0, -RZ, R0.H0_H0 ;  /* 0x20000000ff007230 */ /* 0x004fca0000004100 */
[----:B------:R-:W-:-:S04]  /*1ab10*/  FMUL.FTZ R0, R0, 1 ;  /* 0x3f80000000007820 */ /* 0x000fc80000410000 */
[----:B----4-:R1:W2:Y:S02]  /*1ab20*/  F2F.F64.F32 R22, R0 ;  /* 0x0000000000167310 */ /* 0x0102a40000201800 */
[----:B-12---:R-:W-:Y:S05]  /*1ab30*/  BRA `(.L_x_25740) ;  /* 0x0000000800ec7947 */ /* 0x006fea0003800000 */
.L_x_25743:
        /* <DEDUP_REMOVED lines=10> */
.L_x_25746:
[----:B------:R-:W2:Y:S02]  /*1abe0*/  LDG.E.U16 R4, desc[UR36][R4.64] ;  /* 0x0000002404047981 */ /* 0x000ea4000c1e1500 */
[----:B--2---:R-:W-:-:S05]  /*1abf0*/  HADD2.F32 R0, -RZ, R4.H0_H0 ;  /* 0x20000004ff007230 */ /* 0x004fca0000004100 */
[----:B------:R-:W-:-:S04]  /*1ac00*/  FMUL.FTZ R0, R0, 1 ;  /* 0x3f80000000007820 */ /* 0x000fc80000410000 */
[----:B----4-:R1:W2:Y:S02]  /*1ac10*/  F2F.F64.F32 R22, R0 ;  /* 0x0000000000167310 */ /* 0x0102a40000201800 */
[----:B-12---:R-:W-:Y:S05]  /*1ac20*/  BRA `(.L_x_25740) ;  /* 0x0000000800b07947 */ /* 0x006fea0003800000 */
.L_x_25745:
[----:B----4-:R0:W5:Y:S01]  /*1ac30*/  LDG.E.64 R22, desc[UR36][R4.64] ;  /* 0x0000002404167981 */ /* 0x010162000c1e1b00 */
[----:B------:R-:W-:Y:S05]  /*1ac40*/  BRA `(.L_x_25740) ;  /* 0x0000000800a87947 */ /* 0x000fea0003800000 */
.L_x_25735:
        /* <DEDUP_REMOVED lines=13> */
.L_x_25749:
[----:B----4-:R1:W5:Y:S01]  /*1ad20*/  LDG.E.64 R22, desc[UR36][R4.64] ;  /* 0x0000002404167981 */ /* 0x010362000c1e1b00 */
[----:B------:R-:W-:Y:S05]  /*1ad30*/  BRA `(.L_x_25740) ;  /* 0x00000008006c7947 */ /* 0x000fea0003800000 */
.L_x_25748:
        /* <DEDUP_REMOVED lines=25> */
[----:B----4-:R2:W4:Y:S02]  /*1aed0*/  F2F.F64.F32 R22, R3 ;  /* 0x0000000300167310 */ /* 0x0105240000201800 */
[----:B--2-4-:R-:W-:Y:S05]  /*1aee0*/  BRA `(.L_x_25740) ;  /* 0x0000000800007947 */ /* 0x014fea0003800000 */
.L_x_25751:
        /* <DEDUP_REMOVED lines=13> */
[----:B----4-:R2:W4:Y:S02]  /*1afc0*/  F2F.F64.F32 R22, R0 ;  /* 0x0000000000167310 */ /* 0x0105240000201800 */
[----:B--2-4-:R-:W-:Y:S05]  /*1afd0*/  BRA `(.L_x_25740) ;  /* 0x0000000400c47947 */ /* 0x014fea0003800000 */
.L_x_25750:
[----:B------:R-:W2:Y:S02]  /*1afe0*/  LDG.E.U16 R0, desc[UR36][R4.64] ;  /* 0x0000002404007981 */ /* 0x000ea4000c1e1500 */
[----:B--2---:R-:W-:-:S05]  /*1aff0*/  SHF.L.U32 R0, R0, 0x10, RZ ;  /* 0x0000001000007819 */ /* 0x004fca00000006ff */
[----:B------:R-:W-:-:S04]  /*1b000*/  FMUL.FTZ R0, R0, 1 ;  /* 0x3f80000000007820 */ /* 0x000fc80000410000 */
[----:B----4-:R2:W4:Y:S02]  /*1b010*/  F2F.F64.F32 R22, R0 ;  /* 0x0000000000167310 */ /* 0x0105240000201800 */
[----:B--2-4-:R-:W-:Y:S05]  /*1b020*/  BRA `(.L_x_25740) ;  /* 0x0000000400b07947 */ /* 0x014fea0003800000 */
.L_x_25747:
        /* <DEDUP_REMOVED lines=11> */
.L_x_25754:
        /* <DEDUP_REMOVED lines=21> */
.L_x_25756:
[----:B------:R-:W-:Y:S05]  /*1b230*/  BSYNC.RECONVERGENT B0 ;  /* 0x0000000000007941 */ /* 0x000fea0003800200 */
.L_x_25755:
[----:B------:R-:W-:Y:S01]  /*1b240*/  IMAD.SHL.U32 R0, R0, 0x100000, RZ ;  /* 0x0010000000007824 */ /* 0x000fe200078e00ff */
[----:B------:R-:W-:-:S04]  /*1b250*/  LEA R3, R3, 0x3b800000, 0x17 ;  /* 0x3b80000003037811 */ /* 0x000fc800078eb8ff */
[----:B------:R-:W-:-:S05]  /*1b260*/  LOP3.LUT R0, R3, R0, R7, 0xfe, !PT ;  /* 0x0000000003007212 */ /* 0x000fca00078efe07 */
[----:B------:R-:W-:-:S04]  /*1b270*/  FMUL.FTZ R0, R0, 1 ;  /* 0x3f80000000007820 */ /* 0x000fc80000410000 */
[----:B------:R0:W1:Y:S02]  /*1b280*/  F2F.F64.F32 R22, R0 ;  /* 0x0000000000167310 */ /* 0x0000640000201800 */
[----:B01----:R-:W-:Y:S05]  /*1b290*/  BRA `(.L_x_25740) ;  /* 0x0000000400147947 */ /* 0x003fea0003800000 */
.L_x_25753:
        /* <DEDUP_REMOVED lines=21> */
.L_x_25758:
[----:B------:R-:W-:Y:S05]  /*1b3f0*/  BSYNC.RECONVERGENT B0 ;  /* 0x0000000000007941 */ /* 0x000fea0003800200 */
.L_x_25757:
[----:B------:R-:W-:Y:S02]  /*1b400*/  SHF.L.U32 R0, R0, 0x15, RZ ;  /* 0x0000001500007819 */ /* 0x000fe400000006ff */
[----:B------:R-:W-:-:S04]  /*1b410*/  LEA R3, R3, 0x37800000, 0x17 ;  /* 0x3780000003037811 */ /* 0x000fc800078eb8ff */
[----:B------:R-:W-:-:S05]  /*1b420*/  LOP3.LUT R0, R3, R0, R7, 0xfe, !PT ;  /* 0x0000000003007212 */ /* 0x000fca00078efe07 */
[----:B------:R-:W-:-:S04]  /*1b430*/  FMUL.FTZ R0, R0, 1 ;  /* 0x3f80000000007820 */ /* 0x000fc80000410000 */
[----:B------:R0:W1:Y:S02]  /*1b440*/  F2F.F64.F32 R22, R0 ;  /* 0x0000000000167310 */ /* 0x0000640000201800 */
[----:B01----:R-:W-:Y:S05]  /*1b450*/  BRA `(.L_x_25740) ;  /* 0x0000000000a47947 */ /* 0x003fea0003800000 */
.L_x_25752:
[----:B------:R-:W-:-:S09]  /*1b460*/  UISETP.NE.AND UP0, UPT, UR6, 0x1c, UPT ;  /* 0x0000001c0600788c */ /* 0x000fd2000bf05270 */
[----:B------:R-:W-:Y:S05]  /*1b470*/  BRA.U !UP0, `(.L_x_25759) ;  /* 0x0000000108947547 */ /* 0x000fea000b800000 */
[----:B------:R-:W-:-:S09]  /*1b480*/  UISETP.NE.AND UP0, UPT, UR6, 0x1d, UPT ;  /* 0x0000001d0600788c */ /* 0x000fd2000bf05270 */
[----:B------:R-:W-:Y:S05]  /*1b490*/  BRA.U !UP0, `(.L_x_25760) ;  /* 0x0000000108807547 */ /* 0x000fea000b800000 */
[----:B------:R-:W-:-:S09]  /*1b4a0*/  UISETP.NE.AND UP0, UPT, UR6, 0x2c, UPT ;  /* 0x0000002c0600788c */ /* 0x000fd2000bf05270 */
[----:B------:R-:W-:Y:S05]  /*1b4b0*/  BRA.U UP0, `(.L_x_25739) ;  /* 0x0000000100307547 */ /* 0x000fea000b800000 */
[----:B------:R-:W2:Y:S01]  /*1b4c0*/  LDG.E.U8 R0, desc[UR36][R4.64] ;  /* 0x0000002404007981 */ /* 0x000ea2000c1e1100 */
[----:B----4-:R-:W-:Y:S02]  /*1b4d0*/  HFMA2 R23, -RZ, RZ, 0.5, 0 ;  /* 0x38000000ff177431 */ /* 0x010fe400000001ff */
        /* <DEDUP_REMOVED lines=10> */
.L_x_25739:
        /* <DEDUP_REMOVED lines=16> */
.L_x_25761:
[----:B------:R-:W-:Y:S01]  /*1b680*/  CS2R R22, SRZ ;  /* 0x0000000000167805 */ /* 0x000fe2000001ff00 */
[----:B------:R-:W-:Y:S06]  /*1b690*/  BRA `(.L_x_25740) ;  /* 0x0000000000147947 */ /* 0x000fec0003800000 */
.L_x_25760:
[----:B----4-:R-:W2:Y:S02]  /*1b6a0*/  LDG.E.64 R22, desc[UR36][R4.64] ;  /* 0x0000002404167981 */ /* 0x010ea4000c1e1b00 */
[----:B--2---:R-:W0:Y:S02]  /*1b6b0*/  I2F.F64.U64 R22, R22 ;  /* 0x0000001600167312 */ /* 0x004e240000301800 */
[----:B0-----:R-:W-:Y:S05]  /*1b6c0*/  BRA `(.L_x_25740) ;  /* 0x0000000000087947 */ /* 0x001fea0003800000 */
.L_x_25759:
[----:B------:R-:W4:Y:S02]  /*1b6d0*/  LDG.E R4, desc[UR36][R4.64] ;  /* 0x0000002404047981 */ /* 0x000f24000c1e1900 */
[----:B----4-:R2:W4:Y:S02]  /*1b6e0*/  I2F.F64.U32 R22, R4 ;  /* 0x0000000400167312 */ /* 0x0105240000201800 */
.L_x_25740:
[----:B------:R-:W-:Y:S05]  /*1b6f0*/  BSYNC.RECONVERGENT B6 ;  /* 0x0000000000067941 */ /* 0x000fea0003800200 */
.L_x_25734:
        /* <DEDUP_REMOVED lines=18> */
.L_x_25766:
[----:B------:R-:W2:Y:S02]  /*1b820*/  LDG.E.U8 R4, desc[UR36][R4.64] ;  /* 0x0000002404047981 */ /* 0x000ea4000c1e1100 */
[----:B--2---:R0:W1:Y:S02]  /*1b830*/  I2F.F64.U16 R18, R4 ;  /* 0x0000000400127312 */ /* 0x0040640000101800 */
[----:B01----:R-:W-:Y:S05]  /*1b840*/  BRA `(.L_x_25768) ;  /* 0x0000000c00647947 */ /* 0x003fea0003800000 */
.L_x_25765:
        /* <DEDUP_REMOVED lines=9> */
.L_x_25770:
[----:B------:R-:W2:Y:S02]  /*1b8e0*/  LDG.E R4, desc[UR36][R4.64] ;  /* 0x0000002404047981 */ /* 0x000ea4000c1e1900 */
[----:B--2---:R0:W1:Y:S02]  /*1b8f0*/  I2F.F64 R18, R4 ;  /* 0x0000000400127312 */ /* 0x0040640000201c00 */
[----:B01----:R-:W-:Y:S05]  /*1b900*/  BRA `(.L_x_25768) ;  /* 0x0000000c00347947 */ /* 0x003fea0003800000 */
.L_x_25769:
[----:B------:R-:W2:Y:S02]  /*1b910*/  LDG.E.U16 R4, desc[UR36][R4.64] ;  /* 0x0000002404047981 */ /* 0x000ea4000c1e1500 */
[----:B--2---:R0:W1:Y:S02]  /*1b920*/  I2F.F64.S16 R18, R4 ;  /* 0x0000000400127312 */ /* 0x0040640000101c00 */
[----:B01----:R-:W-:Y:S05]  /*1b930*/  BRA `(.L_x_25768) ;  /* 0x0000000c00287947 */ /* 0x003fea0003800000 */
.L_x_25764:
        /* <DEDUP_REMOVED lines=10> */
.L_x_25772:
[----:B------:R-:W2:Y:S02]  /*1b9e0*/  LDG.E.U16 R0, desc[UR36][R4.64] ;  /* 0x0000002404007981 */ /* 0x000ea4000c1e1500 */
[----:B--2---:R-:W-:-:S05]  /*1b9f0*/  HADD2.F32 R0, -RZ, R0.H0_H0 ;  /* 0x20000000ff007230 */ /* 0x004fca0000004100 */
[----:B------:R-:W-:-:S04]  /*1ba00*/  FMUL.FTZ R0, R0, 1 ;  /* 0x3f80000000007820 */ /* 0x000fc80000410000 */
[----:B------:R0:W1:Y:S02]  /*1ba10*/  F2F.F64.F32 R18, R0 ;  /* 0x0000000000127310 */ /* 0x0000640000201800 */
[----:B01----:R-:W-:Y:S05]  /*1ba20*/  BRA `(.L_x_25768) ;  /* 0x0000000800ec7947 */ /* 0x003fea0003800000 */
.L_x_25771:
        /* <DEDUP_REMOVED lines=10> */
.L_x_25774:
[----:B------:R-:W2:Y:S02]  /*1bad0*/  LDG.E.U16 R4, desc[UR36][R4.64] ;  /* 0x0000002404047981 */ /* 0x000ea4000c1e1500 */
[----:B--2---:R-:W-:-:S05]  /*1bae0*/  HADD2.F32 R0, -RZ, R4.H0_H0 ;  /* 0x20000004ff007230 */ /* 0x004fca0000004100 */
[----:B------:R-:W-:-:S04]  /*1baf0*/  FMUL.FTZ R0, R0, 1 ;  /* 0x3f80000000007820 */ /* 0x000fc80000410000 */
[----:B------:R0:W1:Y:S02]  /*1bb00*/  F2F.F64.F32 R18, R0 ;  /* 0x0000000000127310 */ /* 0x0000640000201800 */
[----:B01----:R-:W-:Y:S05]  /*1bb10*/  BRA `(.L_x_25768) ;  /* 0x0000000800b07947 */ /* 0x003fea0003800000 */
.L_x_25773:
[----:B------:R0:W5:Y:S01]  /*1bb20*/  LDG.E.64 R18, desc[UR36][R4.64] ;  /* 0x0000002404127981 */ /* 0x000162000c1e1b00 */
[----:B------:R-:W-:Y:S05]  /*1bb30*/  BRA `(.L_x_25768) ;  /* 0x0000000800a87947 */ /* 0x000fea0003800000 */
.L_x_25763:
        /* <DEDUP_REMOVED lines=13> */
.L_x_25777:
[----:B------:R2:W5:Y:S01]  /*1bc10*/  LDG.E.64 R18, desc[UR36][R4.64] ;  /* 0x0000002404127981 */ /* 0x000562000c1e1b00 */
[----:B------:R-:W-:Y:S05]  /*1bc20*/  BRA `(.L_x_25768) ;  /* 0x00000008006c7947 */ /* 0x000fea0003800000 */
.L_x_25776:
        /* <DEDUP_REMOVED lines=27> */
.L_x_25779:
        /* <DEDUP_REMOVED lines=15> */
.L_x_25778:
[----:B------:R-:W2:Y:S02]  /*1bed0*/  LDG.E.U16 R0, desc[UR36][R4.64] ;  /* 0x0000002404007981 */ /* 0x000ea4000c1e1500 */
[----:B--2---:R-:W-:-:S04]  /*1bee0*/  IMAD.U32 R0, R0, 0x10000, RZ ;  /* 0x0001000000007824 */ /* 0x004fc800078e00ff */
[----:B------:R-:W-:-:S04]  /*1bef0*/  FMUL.FTZ R0, R0, 1 ;  /* 0x3f80000000007820 */ /* 0x000fc80000410000 */
[----:B------:R2:W0:Y:S02]  /*1bf00*/  F2F.F64.F32 R18, R0 ;  /* 0x0000000000127310 */ /* 0x0004240000201800 */
[----:B0-2---:R-:W-:Y:S05]  /*1bf10*/  BRA `(.L_x_25768) ;  /* 0x0000000400b07947 */ /* 0x005fea0003800000 */
.L_x_25775:
        /* <DEDUP_REMOVED lines=11> */
.L_x_25782:
        /* <DEDUP_REMOVED lines=21> */
.L_x_25784:
[----:B------:R-:W-:Y:S05]  /*1c120*/  BSYNC.RECONVERGENT B0 ;  /* 0x0000000000007941 */ /* 0x000fea0003800200 */
.L_x_25783:
[----:B------:R-:W-:Y:S02]  /*1c130*/  SHF.L.U32 R0, R0, 0x14, RZ ;  /* 0x0000001400007819 */ /* 0x000fe400000006ff */
[----:B------:R-:W-:-:S04]  /*1c140*/  LEA R3, R3, 0x3b800000, 0x17 ;  /* 0x3b80000003037811 */ /* 0x000fc800078eb8ff */
[----:B------:R-:W-:-:S05]  /*1c150*/  LOP3.LUT R0, R3, R0, R7, 0xfe, !PT ;  /* 0x0000000003007212 */ /* 0x000fca00078efe07 */
[----:B------:R-:W-:-:S04]  /*1c160*/  FMUL.FTZ R0, R0, 1 ;  /* 0x3f80000000007820 */ /* 0x000fc80000410000 */
[----:B------:R2:W0:Y:S02]  /*1c170*/  F2F.F64.F32 R18, R0 ;  /* 0x0000000000127310 */ /* 0x0004240000201800 */
[----:B0-2---:R-:W-:Y:S05]  /*1c180*/  BRA `(.L_x_25768) ;  /* 0x0000000400147947 */ /* 0x005fea0003800000 */
.L_x_25781:
        /* <DEDUP_REMOVED lines=21> */
.L_x_25786:
[----:B------:R-:W-:Y:S05]  /*1c2e0*/  BSYNC.RECONVERGENT B0 ;  /* 0x0000000000007941 */ /* 0x000fea0003800200 */
.L_x_25785:
[----:B------:R-:W-:Y:S01]  /*1c2f0*/  IMAD.SHL.U32 R0, R0, 0x200000, RZ ;  /* 0x0020000000007824 */ /* 0x000fe200078e00ff */
[----:B------:R-:W-:-:S04]  /*1c300*/  LEA R3, R3, 0x37800000, 0x17 ;  /* 0x3780000003037811 */ /* 0x000fc800078eb8ff */
[----:B------:R-:W-:-:S05]  /*1c310*/  LOP3.LUT R0, R3, R0, R7, 0xfe, !PT ;  /* 0x0000000003007212 */ /* 0x000fca00078efe07 */
[----:B------:R-:W-:-:S04]  /*1c320*/  FMUL.FTZ R0, R0, 1 ;  /* 0x3f80000000007820 */ /* 0x000fc80000410000 */
[----:B------:R2:W0:Y:S02]  /*1c330*/  F2F.F64.F32 R18, R0 ;  /* 0x0000000000127310 */ /* 0x0004240000201800 */
[----:B0-2---:R-:W-:Y:S05]  /*1c340*/  BRA `(.L_x_25768) ;  /* 0x0000000000a47947 */ /* 0x005fea0003800000 */
.L_x_25780:
        /* <DEDUP_REMOVED lines=18> */
.L_x_25767:
        /* <DEDUP_REMOVED lines=16> */
.L_x_25789:
[----:B------:R-:W-:Y:S01]  /*1c570*/  CS2R R18, SRZ ;  /* 0x0000000000127805 */ /* 0x000fe2000001ff00 */
[----:B------:R-:W-:Y:S06]  /*1c580*/  BRA `(.L_x_25768) ;  /* 0x0000000000147947 */ /* 0x000fec0003800000 */
.L_x_25788:
[----:B------:R-:W2:Y:S02]  /*1c590*/  LDG.E.64 R18, desc[UR36][R4.64] ;  /* 0x0000002404127981 */ /* 0x000ea4000c1e1b00 */
[----:B--2---:R-:W2:Y:S02]  /*1c5a0*/  I2F.F64.U64 R18, R18 ;  /* 0x0000001200127312 */ /* 0x004ea40000301800 */
[----:B--2---:R-:W-:Y:S05]  /*1c5b0*/  BRA `(.L_x_25768) ;  /* 0x0000000000087947 */ /* 0x004fea0003800000 */
.L_x_25787:
[----:B------:R-:W2:Y:S02]  /*1c5c0*/  LDG.E R4, desc[UR36][R4.64] ;  /* 0x0000002404047981 */ /* 0x000ea4000c1e1900 */
[----:B--2---:R0:W1:Y:S02]  /*1c5d0*/  I2F.F64.U32 R18, R4 ;  /* 0x0000000400127312 */ /* 0x0040640000201800 */
.L_x_25768:
[----:B------:R-:W-:Y:S05]  /*1c5e0*/  BSYNC.RECONVERGENT B6 ;  /* 0x0000000000067941 */ /* 0x000fea0003800200 */
.L_x_25762:
        /* <DEDUP_REMOVED lines=18> */
.L_x_25794:
[----:B------:R-:W2:Y:S02]  /*1c710*/  LDG.E.U8 R2, desc[UR36][R2.64] ;  /* 0x0000002402027981 */ /* 0x000ea4000c1e1100 */
[----:B--2---:R0:W2:Y:S02]  /*1c720*/  I2F.F64.U16 R4, R2 ;  /* 0x0000000200047312 */ /* 0x0040a40000101800 */
[----:B0-2---:R-:W-:Y:S05]  /*1c730*/  BRA `(.L_x_25796) ;  /* 0x0000000c00607947 */ /* 0x005fea0003800000 */
.L_x_25793:
        /* <DEDUP_REMOVED lines=9> */
.L_x_25798:
[----:B------:R-:W2:Y:S02]  /*1c7d0*/  LDG.E R2, desc[UR36][R2.64] ;  /* 0x0000002402027981 */ /* 0x000ea4000c1e1900 */
[----:B--2---:R0:W2:Y:S02]  /*1c7e0*/  I2F.F64 R4, R2 ;  /* 0x0000000200047312 */ /* 0x0040a40000201c00 */
[----:B0-2---:R-:W-:Y:S05]  /*1c7f0*/  BRA `(.L_x_25796) ;  /* 0x0000000c00307947 */ /* 0x005fea0003800000 */
.L_x_25797:
[----:B------:R-:W2:Y:S02]  /*1c800*/  LDG.E.U16 R2, desc[UR36][R2.64] ;  /* 0x0000002402027981 */ /* 0x000ea4000c1e1500 */
[----:B--2---:R0:W2:Y:S02]  /*1c810*/  I2F.F64.S16 R4, R2 ;  /* 0x0000000200047312 */ /* 0x0040a40000101c00 */
[----:B0-2---:R-:W-:Y:S05]  /*1c820*/  BRA `(.L_x_25796) ;  /* 0x0000000c00247947 */ /* 0x005fea0003800000 */
.L_x_25792:
        /* <DEDUP_REMOVED lines=10> */
.L_x_25800:
[----:B------:R-:W2:Y:S02]  /*1c8d0*/  LDG.E.U16 R0, desc[UR36][R2.64] ;  /* 0x0000002402007981 */ /* 0x000ea4000c1e1500 */
[----:B--2---:R-:W-:-:S05]  /*1c8e0*/  HADD2.F32 R0, -RZ, R0.H0_H0 ;  /* 0x20000000ff007230 */ /* 0x004fca0000004100 */
[----:B------:R-:W-:-:S04]  /*1c8f0*/  FMUL.FTZ R0, R0, 1 ;  /* 0x3f80000000007820 */ /* 0x000fc80000410000 */
[----:B------:R0:W2:Y:S02]  /*1c900*/  F2F.F64.F32 R4, R0 ;  /* 0x0000000000047310 */ /* 0x0000a40000201800 */
[----:B0-2---:R-:W-:Y:S05]  /*1c910*/  BRA `(.L_x_25796) ;  /* 0x0000000800e87947 */ /* 0x005fea0003800000 */
.L_x_25799:
        /* <DEDUP_REMOVED lines=10> */
.L_x_25802:
[----:B------:R-:W2:Y:S02]  /*1c9c0*/  LDG.E.U16 R2, desc[UR36][R2.64] ;  /* 0x0000002402027981 */ /* 0x000ea4000c1e1500 */
[----:B--2---:R-:W-:-:S05]  /*1c9d0*/  HADD2.F32 R0, -RZ, R2.H0_H0 ;  /* 0x20000002ff007230 */ /* 0x004fca0000004100 */
[----:B------:R-:W-:-:S04]  /*1c9e0*/  FMUL.FTZ R0, R0, 1 ;  /* 0x3f80000000007820 */ /* 0x000fc80000410000 */
[----:B------:R0:W2:Y:S02]  /*1c9f0*/  F2F.F64.F32 R4, R0 ;  /* 0x0000000000047310 */ /* 0x0000a40000201800 */
[----:B0-2---:R-:W-:Y:S05]  /*1ca00*/  BRA `(.L_x_25796) ;  /* 0x0000000800ac7947 */ /* 0x005fea0003800000 */
.L_x_25801:
[----:B--2---:R0:W5:Y:S01]  /*1ca10*/  LDG.E.64 R4, desc[UR36][R2.64] ;  /* 0x0000002402047981 */ /* 0x004162000c1e1b00 */
[----:B------:R-:W-:Y:S05]  /*1ca20*/  BRA `(.L_x_25796) ;  /* 0x0000000800a47947 */ /* 0x000fea0003800000 */
.L_x_25791:
        /* <DEDUP_REMOVED lines=13> */
.L_x_25805:
[----:B--2---:R0:W5:Y:S01]  /*1cb00*/  LDG.E.64 R4, desc[UR36][R2.64] ;  /* 0x0000002402047981 */ /* 0x004162000c1e1b00 */
[----:B------:R-:W-:Y:S05]  /*1cb10*/  BRA `(.L_x_25796) ;  /* 0x0000000800687947 */ /* 0x000fea0003800000 */
.L_x_25804:
        /* <DEDUP_REMOVED lines=27> */
.L_x_25807:
        /* <DEDUP_REMOVED lines=14> */
.L_x_25806:
[----:B------:R-:W2:Y:S02]  /*1cdb0*/  LDG.E.U16 R0, desc[UR36][R2.64] ;  /* 0x0000002402007981 */ /* 0x000ea4000c1e1500 */
[----:B--2---:R-:W-:-:S04]  /*1cdc0*/  IMAD.U32 R0, R0, 0x10000, RZ ;  /* 0x0001000000007824 */ /* 0x004fc800078e00ff */
[----:B------:R-:W-:-:S04]  /*1cdd0*/  FMUL.FTZ R0, R0, 1 ;  /* 0x3f80000000007820 */ /* 0x000fc80000410000 */
[----:B------:R0:W2:Y:S02]  /*1cde0*/  F2F.F64.F32 R4, R0 ;  /* 0x0000000000047310 */ /* 0x0000a40000201800 */
[----:B0-2---:R-:W-:Y:S05]  /*1cdf0*/  BRA `(.L_x_25796) ;  /* 0x0000000400b07947 */ /* 0x005fea0003800000 */
.L_x_25803:
        /* <DEDUP_REMOVED lines=11> */
.L_x_25810:
        /* <DEDUP_REMOVED lines=21> */
.L_x_25812:
[----:B------:R-:W-:Y:S05]  /*1d000*/  BSYNC.RECONVERGENT B0 ;  /* 0x0000000000007941 */ /* 0x000fea0003800200 */
.L_x_25811:
[----:B------:R-:W-:Y:S02]  /*1d010*/  SHF.L.U32 R0, R0, 0x14, RZ ;  /* 0x0000001400007819 */ /* 0x000fe400000006ff */
[----:B------:R-:W-:-:S04]  /*1d020*/  LEA R2, R2, 0x3b800000, 0x17 ;  /* 0x3b80000002027811 */ /* 0x000fc800078eb8ff */
[----:B------:R-:W-:-:S05]  /*1d030*/  LOP3.LUT R0, R2, R0, R7, 0xfe, !PT ;  /* 0x0000000002007212 */ /* 0x000fca00078efe07 */
[----:B------:R-:W-:-:S04]  /*1d040*/  FMUL.FTZ R0, R0, 1 ;  /* 0x3f80000000007820 */ /* 0x000fc80000410000 */
[----:B------:R0:W2:Y:S02]  /*1d050*/  F2F.F64.F32 R4, R0 ;  /* 0x0000000000047310 */ /* 0x0000a40000201800 */
[----:B0-2---:R-:W-:Y:S05]  /*1d060*/  BRA `(.L_x_25796) ;  /* 0x0000000400147947 */ /* 0x005fea0003800000 */
.L_x_25809:
        /* <DEDUP_REMOVED lines=21> */
.L_x_25814:
[----:B------:R-:W-:Y:S05]  /*1d1c0*/  BSYNC.RECONVERGENT B0 ;  /* 0x0000000000007941 */ /* 0x000fea0003800200 */
.L_x_25813:
[----:B------:R-:W-:Y:S01]  /*1d1d0*/  IMAD.SHL.U32 R0, R0, 0x200000, RZ ;  /* 0x0020000000007824 */ /* 0x000fe200078e00ff */
[----:B------:R-:W-:-:S04]  /*1d1e0*/  LEA R2, R2, 0x37800000, 0x17 ;  /* 0x3780000002027811 */ /* 0x000fc800078eb8ff */
[----:B------:R-:W-:-:S05]  /*1d1f0*/  LOP3.LUT R0, R2, R0, R7, 0xfe, !PT ;  /* 0x0000000002007212 */ /* 0x000fca00078efe07 */
[----:B------:R-:W-:-:S04]  /*1d200*/  FMUL.FTZ R0, R0, 1 ;  /* 0x3f80000000007820 */ /* 0x000fc80000410000 */
[----:B------:R0:W2:Y:S02]  /*1d210*/  F2F.F64.F32 R4, R0 ;  /* 0x0000000000047310 */ /* 0x0000a40000201800 */
[----:B0-2---:R-:W-:Y:S05]  /*1d220*/  BRA `(.L_x_25796) ;  /* 0x0000000000a47947 */ /* 0x005fea0003800000 */
.L_x_25808:
        /* <DEDUP_REMOVED lines=18> */
.L_x_25795:
        /* <DEDUP_REMOVED lines=16> */
.L_x_25817:
[----:B------:R-:W-:Y:S01]  /*1d450*/  CS2R R4, SRZ ;  /* 0x0000000000047805 */ /* 0x000fe2000001ff00 */
[----:B------:R-:W-:Y:S06]  /*1d460*/  BRA `(.L_x_25796) ;  /* 0x0000000000147947 */ /* 0x000fec0003800000 */
.L_x_25816:
[----:B--2---:R-:W2:Y:S02]  /*1d470*/  LDG.E.64 R4, desc[UR36][R2.64] ;  /* 0x0000002402047981 */ /* 0x004ea4000c1e1b00 */
[----:B--2---:R-:W0:Y:S02]  /*1d480*/  I2F.F64.U64 R4, R4 ;  /* 0x0000000400047312 */ /* 0x004e240000301800 */
[----:B0-----:R-:W-:Y:S05]  /*1d490*/  BRA `(.L_x_25796) ;  /* 0x0000000000087947 */ /* 0x001fea0003800000 */
.L_x_25815:
[----:B------:R-:W2:Y:S02]  /*1d4a0*/  LDG.E R2, desc[UR36][R2.64] ;  /* 0x0000002402027981 */ /* 0x000ea4000c1e1900 */
[----:B--2---:R0:W2:Y:S02]  /*1d4b0*/  I2F.F64.U32 R4, R2 ;  /* 0x0000000200047312 */ /* 0x0040a40000201800 */
.L_x_25796:
[----:B------:R-:W-:Y:S05]  /*1d4c0*/  BSYNC.RECONVERGENT B6 ;  /* 0x0000000000067941 */ /* 0x000fea0003800200 */
.L_x_25790:
[----:B------:R-:W-:Y:S01]  /*1d4d0*/  UPRMT UR4, UR40, 0x9910, URZ ;  /* 0x0000991028047896 */ /* 0x000fe200080000ff */
[----:B-1-3-5:R-:W1:Y:S03]  /*1d4e0*/  DADD R18, -R18, R26 ;  /* 0x0000000012127229 */ /* 0x02ae66000000011a */
[----:B------:R-:W-:-:S15]  /*1d4f0*/  UISETP.GT.AND UP0, UPT, UR4, 0x9, UPT ;  /* 0x000000090400788c */ /* 0x000fde000bf04270 */
[----:B------:R-:W-:-:S15]  /*1d500*/  NOP ;  /* 0x0000000000007918 */ /* 0x000fde0000000000 */
[----:B------:R-:W-:-:S15]  /*1d510*/  NOP ;  /* 0x0000000000007918 */ /* 0x000fde0000000000 */
[----:B------:R-:W-:-:S15]  /*1d520*/  NOP ;  /* 0x0000000000007918 */ /* 0x000fde0000000000 */
[----:B------:R-:W-:-:S01]  /*1d530*/  NOP ;  /* 0x0000000000007918 */ /* 0x000fc20000000000 */
[----:B-1----:R-:W2:-:S15]  /*1d540*/  DMUL R18, R18, R24 ;  /* 0x0000001812127228 */ /* 0x002e9e0000000000 */
[----:B------:R-:W-:-:S15]  /*1d550*/  NOP ;  /* 0x0000000000007918 */ /* 0x000fde0000000000 */
[----:B------:R-:W-:-:S15]  /*1d560*/  NOP ;  /* 0x0000000000007918 */ /* 0x000fde0000000000 */
[----:B------:R-:W-:-:S15]  /*1d570*/  NOP ;  /* 0x0000000000007918 */ /* 0x000fde0000000000 */
[----:B------:R-:W-:-:S04]  /*1d580*/  NOP ;  /* 0x0000000000007918 */ /* 0x000fc80000000000 */
[----:B--2-4-:R1:W2:Y:S02]  /*1d590*/  DFMA R4, R18, R4, R22 ;  /* 0x000000041204722b */ /* 0x0142a40000000016 */
        /* <DEDUP_REMOVED lines=12> */
.L_x_25821:
[----:B------:R-:W0:Y:S02]  /*1d660*/  F2I.S64.F64.TRUNC R4, R4 ;  /* 0x0000000400047311 */ /* 0x000e24000030d900 */
[----:B0-----:R-:W-:-:S05]  /*1d670*/  MOV R3, R4 ;  /* 0x0000000400037202 */ /* 0x001fca0000000f00 */
[----:B------:R-:W-:Y:S01]  /*1d680*/  STG.E.U8 desc[UR36][R16.64], R3 ;  /* 0x0000000310007986 */ /* 0x000fe2000c101124 */
[----:B------:R-:W-:Y:S05]  /*1d690*/  EXIT ;  /* 0x000000000000794d */ /* 0x000fea0003800000 */
.L_x_25820:
        /* <DEDUP_REMOVED lines=9> */
.L_x_25824:
[----:B------:R-:W1:Y:S02]  /*1d730*/  F2I.F64.TRUNC R5, R4 ;  /* 0x0000000400057311 */ /* 0x000e64000030d100 */
[----:B-1----:R-:W-:Y:S01]  /*1d740*/  STG.E desc[UR36][R16.64], R5 ;  /* 0x0000000510007986 */ /* 0x002fe2000c101924 */
[----:B------:R-:W-:Y:S05]  /*1d750*/  EXIT ;  /* 0x000000000000794d */ /* 0x000fea0003800000 */
.L_x_25823:
[----:B------:R-:W1:Y:S02]  /*1d760*/  F2I.F64.TRUNC R5, R4 ;  /* 0x0000000400057311 */ /* 0x000e64000030d100 */
[----:B-1----:R-:W-:Y:S01]  /*1d770*/  STG.E.U16 desc[UR36][R16.64], R5 ;  /* 0x0000000510007986 */ /* 0x002fe2000c101524 */
[----:B------:R-:W-:Y:S05]  /*1d780*/  EXIT ;  /* 0x000000000000794d */ /* 0x000fea0003800000 */
.L_x_25819:
        /* <DEDUP_REMOVED lines=8> */
[----:B0-----:R-:W0:-:S15]  /*1d810*/  F2F.F32.F64 R3, R4 ;  /* 0x0000000400037310 */ /* 0x001e1e0000301000 */
        /* <DEDUP_REMOVED lines=8> */
.L_x_25826:
        /* <DEDUP_REMOVED lines=12> */
.L_x_25825:
        /* <DEDUP_REMOVED lines=18> */
.L_x_25828:
        /* <DEDUP_REMOVED lines=9> */
[----:B0-----:R-:W-:-:S04]  /*1db10*/  F2FP.F16.F32.PACK_AB R3, RZ, R0 ;  /* 0x00000000ff03723e */ /* 0x001fc800000000ff */
[----:B------:R-:W-:-:S05]  /*1db20*/  PRMT R3, R3, 0x5410, RZ ;  /* 0x0000541003037816 */ /* 0x000fca00000000ff */
[----:B------:R-:W-:Y:S01]  /*1db30*/  STG.E desc[UR36][R16.64], R3 ;  /* 0x0000000310007986 */ /* 0x000fe2000c101924 */
[----:B------:R-:W-:Y:S05]  /*1db40*/  EXIT ;  /* 0x000000000000794d */ /* 0x000fea0003800000 */
.L_x_25827:
[----:B------:R-:W-:Y:S01]  /*1db50*/  STG.E.64 desc[UR36][R16.64], R4 ;  /* 0x0000000410007986 */ /* 0x000fe2000c101b24 */
[----:B------:R-:W-:Y:S05]  /*1db60*/  EXIT ;  /* 0x000000000000794d */ /* 0x000fea0003800000 */
.L_x_25818:
        /* <DEDUP_REMOVED lines=13> */
.L_x_25832:
        /* <DEDUP_REMOVED lines=25> */
.L_x_25835:
[----:B------:R-:W-:-:S04]  /*1ddd0*/  SHF.R.U32.HI R3, RZ, 0x18, R3 ;  /* 0x00000018ff037819 */ /* 0x000fc80000011603 */
[----:B------:R-:W-:-:S04]  /*1dde0*/  LOP3.LUT R0, R0, 0x80, R3, 0xf8, !PT ;  /* 0x0000008000007812 */ /* 0x000fc800078ef803 */
[----:B------:R-:W-:-:S07]  /*1ddf0*/  PRMT R8, R0, 0x7610, R8 ;  /* 0x0000761000087816 */ /* 0x000fce0000000008 */
.L_x_25834:
[----:B------:R-:W-:Y:S05]  /*1de00*/  BSYNC.RECONVERGENT B0 ;  /* 0x0000000000007941 */ /* 0x000fea0003800200 */
.L_x_25833:
[----:B------:R-:W-:Y:S01]  /*1de10*/  STG.E.U8 desc[UR36][R16.64], R8 ;  /* 0x0000000810007986 */ /* 0x000fe2000c101124 */
[----:B------:R-:W-:Y:S05]  /*1de20*/  EXIT ;  /* 0x000000000000794d */ /* 0x000fea0003800000 */
.L_x_25831:
        /* <DEDUP_REMOVED lines=25> */
.L_x_25838:
[----:B------:R-:W-:-:S04]  /*1dfc0*/  SHF.R.U32.HI R3, RZ, 0x18, R3 ;  /* 0x00000018ff037819 */ /* 0x000fc80000011603 */
[----:B------:R-:W-:-:S04]  /*1dfd0*/  LOP3.LUT R0, R0, 0x80, R3, 0xf8, !PT ;  /* 0x0000008000007812 */ /* 0x000fc800078ef803 */
[----:B------:R-:W-:-:S07]  /*1dfe0*/  PRMT R8, R0, 0x7610, R8 ;  /* 0x0000761000087816 */ /* 0x000fce0000000008 */
.L_x_25837:
[----:B------:R-:W-:Y:S05]  /*1dff0*/  BSYNC.RECONVERGENT B0 ;  /* 0x0000000000007941 */ /* 0x000fea0003800200 */
.L_x_25836:
[----:B------:R-:W-:Y:S01]  /*1e000*/  STG.E.U8 desc[UR36][R16.64], R8 ;  /* 0x0000000810007986 */ /* 0x000fe2000c101124 */
[----:B------:R-:W-:Y:S05]  /*1e010*/  EXIT ;  /* 0x000000000000794d */ /* 0x000fea0003800000 */
.L_x_25830:
        /* <DEDUP_REMOVED lines=30> */
.L_x_25840:
[----:B------:R-:W1:Y:S02]  /*1e200*/  F2I.U64.F64.TRUNC R4, R4 ;  /* 0x0000000400047311 */ /* 0x000e64000030d800 */
[----:B-1----:R-:W-:Y:S01]  /*1e210*/  STG.E.64 desc[UR36][R16.64], R4 ;  /* 0x0000000410007986 */ /* 0x002fe2000c101b24 */
[----:B------:R-:W-:Y:S05]  /*1e220*/  EXIT ;  /* 0x000000000000794d */ /* 0x000fea0003800000 */
.L_x_25839:
[----:B------:R-:W1:Y:S02]  /*1e230*/  F2I.U32.F64.TRUNC R5, R4 ;  /* 0x0000000400057311 */ /* 0x000e64000030d000 */
[----:B-1----:R-:W-:Y:S01]  /*1e240*/  STG.E desc[UR36][R16.64], R5 ;  /* 0x0000000510007986 */ /* 0x002fe2000c101924 */
[----:B------:R-:W-:Y:S05]  /*1e250*/  EXIT ;  /* 0x000000000000794d */ /* 0x000fea0003800000 */
.L_x_25829:
        /* <DEDUP_REMOVED lines=10> */
.L_x_25842:
[----:B------:R-:W-:-:S05]  /*1e300*/  CS2R R6, SRZ ;  /* 0x0000000000067805 */ /* 0x000fca000001ff00 */
[----:B------:R-:W-:Y:S01]  /*1e310*/  STG.E.128 desc[UR36][R16.64], R4 ;  /* 0x0000000410007986 */ /* 0x000fe2000c101d24 */
[----:B------:R-:W-:Y:S05]  /*1e320*/  EXIT ;  /* 0x000000000000794d */ /* 0x000fea0003800000 */
.L_x_25841:
[----:B------:R-:W-:-:S09]  /*1e330*/  UISETP.NE.AND UP0, UPT, UR4, 0xf, UPT ;  /* 0x0000000f0400788c */ /* 0x000fd2000bf05270 */
[----:B------:R-:W-:Y:S05]  /*1e340*/  BRA.U !UP0, `(.L_x_25843) ;  /* 0x0000000508287547 */ /* 0x000fea000b800000 */
[----:B------:R-:W-:-:S09]  /*1e350*/  UISETP.NE.AND UP0, UPT, UR4, 0x17, UPT ;  /* 0x000000170400788c */ /* 0x000fd2000bf05270 */
[----:B------:R-:W-:Y:S05]  /*1e360*/  BRA.U !UP0, `(.L_x_25844) ;  /* 0x0000000108b07547 */ /* 0x000fea000b800000 */
[----:B------:R-:W-:-:S09]  /*1e370*/  UISETP.NE.AND UP0, UPT, UR4, 0x18, UPT ;  /* 0x000000180400788c */ /* 0x000fd2000bf05270 */
[----:B------:R-:W-:Y:S05]  /*1e380*/  BRA.U !UP0, `(.L_x_25845) ;  /* 0x0000000108447547 */ /* 0x000fea000b800000 */
.L_x_25822:
        /* <DEDUP_REMOVED lines=16> */
.L_x_25846:
[----:B------:R-:W-:Y:S05]  /*1e490*/  EXIT ;  /* 0x000000000000794d */ /* 0x000fea0003800000 */
.L_x_25845:
        /* <DEDUP_REMOVED lines=11> */
[----:B0-----:R-:W-:Y:S02]  /*1e550*/  LOP3.LUT R2, R7, 0x7fffffff, RZ, 0xc0, !PT ;  /* 0x7fffffff07027812 */ /* 0x001fe400078ec0ff */
        /* <DEDUP_REMOVED lines=9> */
.L_x_25848:
[----:B------:R-:W-:Y:S05]  /*1e5f0*/  BSYNC.RECONVERGENT B0 ;  /* 0x0000000000007941 */ /* 0x000fea0003800200 */
.L_x_25847:
[----:B------:R-:W-:-:S05]  /*1e600*/  LOP3.LUT R3, R0, 0x80, R3, 0xf8, !PT ;  /* 0x0000008000037812 */ /* 0x000fca00078ef803 */
[----:B------:R-:W-:Y:S01]  /*1e610*/  STG.E.U8 desc[UR36][R16.64], R3 ;  /* 0x0000000310007986 */ /* 0x000fe2000c101124 */
[----:B------:R-:W-:Y:S05]  /*1e620*/  EXIT ;  /* 0x000000000000794d */ /* 0x000fea0003800000 */
.L_x_25844:
        /* <DEDUP_REMOVED lines=20> */
.L_x_25850:
[----:B------:R-:W-:Y:S02]  /*1e770*/  ISETP.GT.U32.AND P0, PT, R2, 0x7f800000, PT ;  /* 0x7f8000000200780c */ /* 0x000fe40003f04070 */
[----:B------:R-:W-:-:S04]  /*1e780*/  MOV R0, 0x7f ;  /* 0x0000007f00007802 */ /* 0x000fc80000000f00 */
[----:B------:R-:W-:-:S07]  /*1e790*/  SEL R0, R0, 0x7c, P0 ;  /* 0x0000007c00007807 */ /* 0x000fce0000000000 */
.L_x_25851:
[----:B------:R-:W-:Y:S05]  /*1e7a0*/  BSYNC.RECONVERGENT B0 ;  /* 0x0000000000007941 */ /* 0x000fea0003800200 */
.L_x_25849:
[----:B------:R-:W-:-:S04]  /*1e7b0*/  SHF.R.U32.HI R3, RZ, 0x18, R3 ;  /* 0x00000018ff037819 */ /* 0x000fc80000011603 */
[----:B------:R-:W-:-:S05]  /*1e7c0*/  LOP3.LUT R3, R0, 0x80, R3, 0xf8, !PT ;  /* 0x0000008000037812 */ /* 0x000fca00078ef803 */
[----:B------:R-:W-:Y:S01]  /*1e7d0*/  STG.E.U8 desc[UR36][R16.64], R3 ;  /* 0x0000000310007986 */ /* 0x000fe2000c101124 */
[----:B------:R-:W-:Y:S05]  /*1e7e0*/  EXIT ;  /* 0x000000000000794d */ /* 0x000fea0003800000 */
.L_x_25843:
        /* <DEDUP_REMOVED lines=12> */
.L_x_25852:
        /* <DEDUP_REMOVED lines=13> */
.L_x_27260:


//--------------------- .text._ZN2at6native27unrolled_elementwise_kernelIZZZNS0_49_GLOBAL__N__b919a28f_16_Normalization_cu_5c38458722batch_norm_elementwiseERKNS_6TensorES5_RKSt8optionalIS3_ES9_S5_S5_ENKUlvE0_clEvENKUlvE_clEvEUldddddE_St5arrayIPcLm6EELi4E23TrivialOffsetCalculatorILi5EjESG_ILi1EjENS0_6memory12LoadWithCastILi5EEENSJ_13StoreWithCastILi1EEEEEviT_T0_T2_T3_T4_T5_ --------------------------
	.section	.text._ZN2at6native27unrolled_elementwise_kernelIZZZNS0_49_GLOBAL__N__b919a28f_16_Normalization_cu_5c38458722batch_norm_elementwiseERKNS_6TensorES5_RKSt8optionalIS3_ES9_S5_S5_ENKUlvE0_clEvENKUlvE_clEvEUldddddE_St5arrayIPcLm6EELi4E23TrivialOffsetCalculatorILi5EjESG_ILi1EjENS0_6memory12LoadWithCastILi5EEENSJ_13StoreWithCastILi1EEEEEviT_T0_T2_T3_T4_T5_,"ax",@progbits
	.align	128
        .global         _ZN2at6native27unrolled_elementwise_kernelIZZZNS0_49_GLOBAL__N__b919a28f_16_Normalization_cu_5c38458722batch_norm_elementwiseERKNS_6TensorES5_RKSt8optionalIS3_ES9_S5_S5_ENKUlvE0_clEvENKUlvE_clEvEUldddddE_St5arrayIPcLm6EELi4E23TrivialOffsetCalculatorILi5EjESG_ILi1EjENS0_6memory12LoadWithCastILi5EEENSJ_13StoreWithCastILi1EEEEEviT_T0_T2_T3_T4_T5_
        .type           _ZN2at6native27unrolled_elementwise_kernelIZZZNS0_49_GLOBAL__N__b919a28f_16_Normalization_cu_5c38458722batch_norm_elementwiseERKNS_6TensorES5_RKSt8optionalIS3_ES9_S5_S5_ENKUlvE0_clEvENKUlvE_clEvEUldddddE_St5arrayIPcLm6EELi4E23TrivialOffsetCalculatorILi5EjESG_ILi1EjENS0_6memory12LoadWithCastILi5EEENSJ_13StoreWithCastILi1EEEEEviT_T0_T2_T3_T4_T5_,@function
        .size           _ZN2at6native27unrolled_elementwise_kernelIZZZNS0_49_GLOBAL__N__b919a28f_16_Normalization_cu_5c38458722batch_norm_elementwiseERKNS_6TensorES5_RKSt8optionalIS3_ES9_S5_S5_ENKUlvE0_clEvENKUlvE_clEvEUldddddE_St5arrayIPcLm6EELi4E23TrivialOffsetCalculatorILi5EjESG_ILi1EjENS0_6memory12LoadWithCastILi5EEENSJ_13StoreWithCastILi1EEEEEviT_T0_T2_T3_T4_T5_,(.L_x_27261 - _ZN2at6native27unrolled_elementwise_kernelIZZZNS0_49_GLOBAL__N__b919a28f_16_Normalization_cu_5c38458722batch_norm_elementwiseERKNS_6TensorES5_RKSt8optionalIS3_ES9_S5_S5_ENKUlvE0_clEvENKUlvE_clEvEUldddddE_St5arrayIPcLm6EELi4E23TrivialOffsetCalculatorILi5EjESG_ILi1EjENS0_6memory12LoadWithCastILi5EEENSJ_13StoreWithCastILi1EEEEEviT_T0_T2_T3_T4_T5_)
        .other          _ZN2at6native27unrolled_elementwise_kernelIZZZNS0_49_GLOBAL__N__b919a28f_16_Normalization_cu_5c38458722batch_norm_elementwiseERKNS_6TensorES5_RKSt8optionalIS3_ES9_S5_S5_ENKUlvE0_clEvENKUlvE_clEvEUldddddE_St5arrayIPcLm6EELi4E23TrivialOffsetCalculatorILi5EjESG_ILi1EjENS0_6memory12LoadWithCastILi5EEENSJ_13StoreWithCastILi1EEEEEviT_T0_T2_T3_T4_T5_,@"STO_CUDA_ENTRY STV_DEFAULT"
_ZN2at6native27unrolled_elementwise_kernelIZZZNS0_49_GLOBAL__N__b919a28f_16_Normalization_cu_5c38458722batch_norm_elementwiseERKNS_6TensorES5_RKSt8optionalIS3_ES9_S5_S5_ENKUlvE0_clEvENKUlvE_clEvEUldddddE_St5arrayIPcLm6EELi4E23TrivialOffsetCalculatorILi5EjESG_ILi1EjENS0_6memory12LoadWithCastILi5EEENSJ_13StoreWithCastILi1EEEEEviT_T0_T2_T3_T4_T5_:
.text._ZN2at6native27unrolled_elementwise_kernelIZZZNS0_49_GLOBAL__N__b919a28f_16_Normalization_cu_5c38458722batch_norm_elementwiseERKNS_6TensorES5_RKSt8optionalIS3_ES9_S5_S5_ENKUlvE0_clEvENKUlvE_clEvEUldddddE_St5arrayIPcLm6EELi4E23TrivialOffsetCalculatorILi5EjESG_ILi1EjENS0_6memory12LoadWithCastILi5EEENSJ_13StoreWithCastILi1EEEEEviT_T0_T2_T3_T4_T5_:
        /* <DEDUP_REMOVED lines=12> */
[----:B------:R-:W-:Y:S01]  /*00c0*/  CS2R R50, SRZ ;  /* 0x0000000000327805 */ /* 0x000fe2000001ff00 */
        /* <DEDUP_REMOVED lines=29> */
.L_x_25859:
[----:B------:R-:W2:Y:S02]  /*02a0*/  LDG.E.U8 R4, desc[UR36][R4.64] ;  /* 0x0000002404047981 */ /* 0x000ea4000c1e1100 */
[----:B--2---:R0:W1:Y:S02]  /*02b0*/  I2F.F64.U16 R60, R4 ;  /* 0x00000004003c7312 */ /* 0x0040640000101800 */
[----:B01----:R-:W-:Y:S05]  /*02c0*/  BRA `(.L_x_25861) ;  /* 0x0000000c00647947 */ /* 0x003fea0003800000 */
.L_x_25858:
        /* <DEDUP_REMOVED lines=9> */
.L_x_25863:
[----:B------:R-:W2:Y:S02]  /*0360*/  LDG.E R4, desc[UR36][R4.64] ;  /* 0x0000002404047981 */ /* 0x000ea4000c1e1900 */
[----:B--2---:R0:W1:Y:S02]  /*0370*/  I2F.F64 R60, R4 ;  /* 0x00000004003c7312 */ /* 0x0040640000201c00 */
[----:B01----:R-:W-:Y:S05]  /*0380*/  BRA `(.L_x_25861) ;  /* 0x0000000c00347947 */ /* 0x003fea0003800000 */
.L_x_25862:
[----:B------:R-:W2:Y:S02]  /*0390*/  LDG.E.U16 R4, desc[UR36][R4.64] ;  /* 0x0000002404047981 */ /* 0x000ea4000c1e1500 */
[----:B--2---:R0:W1:Y:S02]  /*03a0*/  I2F.F64.S16 R60, R4 ;  /* 0x00000004003c7312 */ /* 0x0040640000101c00 */
[----:B01----:R-:W-:Y:S05]  /*03b0*/  BRA `(.L_x_25861) ;  /* 0x0000000c00287947 */ /* 0x003fea0003800000 */
.L_x_25857:
        /* <DEDUP_REMOVED lines=10> */
.L_x_25865:
[----:B------:R-:W2:Y:S02]  /*0460*/  LDG.E.U16 R0, desc[UR36][R4.64] ;  /* 0x0000002404007981 */ /* 0x000ea4000c1e1500 */
[----:B--2---:R-:W-:-:S05]  /*0470*/  HADD2.F32 R0, -RZ, R0.H0_H0 ;  /* 0x20000000ff007230 */ /* 0x004fca0000004100 */
[----:B------:R-:W-:-:S04]  /*0480*/  FMUL.FTZ R0, R0, 1 ;  /* 0x3f80000000007820 */ /* 0x000fc80000410000 */
[----:B------:R1:W2:Y:S02]  /*0490*/  F2F.F64.F32 R60, R0 ;  /* 0x00000000003c7310 */ /* 0x0002a40000201800 */
[----:B-12---:R-:W-:Y:S05]  /*04a0*/  BRA `(.L_x_25861) ;  /* 0x0000000800ec7947 */ /* 0x006fea0003800000 */
.L_x_25864:
        /* <DEDUP_REMOVED lines=10> */
.L_x_25867:
[----:B------:R-:W2:Y:S02]  /*0550*/  LDG.E.U16 R4, desc[UR36][R4.64] ;  /* 0x0000002404047981 */ /* 0x000ea4000c1e1500 */
[----:B--2---:R-:W-:-:S05]  /*0560*/  HADD2.F32 R0, -RZ, R4.H0_H0 ;  /* 0x20000004ff007230 */ /* 0x004fca0000004100 */
[----:B------:R-:W-:-:S04]  /*0570*/  FMUL.FTZ R0, R0, 1 ;  /* 0x3f80000000007820 */ /* 0x000fc80000410000 */
[----:B------:R1:W2:Y:S02]  /*0580*/  F2F.F64.F32 R60, R0 ;  /* 0x00000000003c7310 */ /* 0x0002a40000201800 */
[----:B-12---:R-:W-:Y:S05]  /*0590*/  BRA `(.L_x_25861) ;  /* 0x0000000800b07947 */ /* 0x006fea0003800000 */
.L_x_25866:
[----:B------:R0:W5:Y:S01]  /*05a0*/  LDG.E.64 R60, desc[UR36][R4.64] ;  /* 0x00000024043c7981 */ /* 0x000162000c1e1b00 */
[----:B------:R-:W-:Y:S05]  /*05b0*/  BRA `(.L_x_25861) ;  /* 0x0000000800a87947 */ /* 0x000fea0003800000 */
.L_x_25856:
        /* <DEDUP_REMOVED lines=13> */
.L_x_25870:
[----:B------:R1:W5:Y:S01]  /*0690*/  LDG.E.64 R60, desc[UR36][R4.64] ;  /* 0x00000024043c7981 */ /* 0x000362000c1e1b00 */
[----:B------:R-:W-:Y:S05]  /*06a0*/  BRA `(.L_x_25861) ;  /* 0x00000008006c7947 */ /* 0x000fea0003800000 */
.L_x_25869:
        /* <DEDUP_REMOVED lines=27> */
.L_x_25872:
        /* <DEDUP_REMOVED lines=15> */
.L_x_25871:
[----:B------:R-:W2:Y:S02]  /*0950*/  LDG.E.U16 R0, desc[UR36][R4.64] ;  /* 0x0000002404007981 */ /* 0x000ea4000c1e1500 */
[----:B--2---:R-:W-:-:S04]  /*0960*/  IMAD.U32 R0, R0, 0x10000, RZ ;  /* 0x0001000000007824 */ /* 0x004fc800078e00ff */
[----:B------:R-:W-:-:S04]  /*0970*/  FMUL.FTZ R0, R0, 1 ;  /* 0x3f80000000007820 */ /* 0x000fc80000410000 */
[----:B------:R2:W3:Y:S02]  /*0980*/  F2F.F64.F32 R60, R0 ;  /* 0x00000000003c7310 */ /* 0x0004e40000201800 */
[----:B--23--:R-:W-:Y:S05]  /*0990*/  BRA `(.L_x_25861) ;  /* 0x0000000400b07947 */ /* 0x00cfea0003800000 */
.L_x_25868:
        /* <DEDUP_REMOVED lines=11> */
.L_x_25875:
        /* <DEDUP_REMOVED lines=21> */
.L_x_25877:
[----:B------:R-:W-:Y:S05]  /*0ba0*/  BSYNC.RECONVERGENT B0 ;  /* 0x0000000000007941 */ /* 0x000fea0003800200 */
.L_x_25876:
[----:B------:R-:W-:Y:S01]  /*0bb0*/  IMAD.SHL.U32 R0, R0, 0x100000, RZ ;  /* 0x0010000000007824 */ /* 0x000fe200078e00ff */
[----:B------:R-:W-:-:S04]  /*0bc0*/  LEA R3, R3, 0x3b800000, 0x17 ;  /* 0x3b80000003037811 */ /* 0x000fc800078eb8ff */
[----:B------:R-:W-:-:S05]  /*0bd0*/  LOP3.LUT R0, R3, R0, R7, 0xfe, !PT ;  /* 0x0000000003007212 */ /* 0x000fca00078efe07 */
[----:B------:R-:W-:-:S04]  /*0be0*/  FMUL.FTZ R0, R0, 1 ;  /* 0x3f80000000007820 */ /* 0x000fc80000410000 */
[----:B------:R4:W0:Y:S02]  /*0bf0*/  F2F.F64.F32 R60, R0 ;  /* 0x00000000003c7310 */ /* 0x0008240000201800 */
[----:B0---4-:R-:W-:Y:S05]  /*0c00*/  BRA `(.L_x_25861) ;  /* 0x0000000400147947 */ /* 0x011fea0003800000 */
.L_x_25874:
        /* <DEDUP_REMOVED lines=21> */
.L_x_25879:
[----:B------:R-:W-:Y:S05]  /*0d60*/  BSYNC.RECONVERGENT B0 ;  /* 0x0000000000007941 */ /* 0x000fea0003800200 */
.L_x_25878:
[----:B------:R-:W-:Y:S01]  /*0d70*/  IMAD.SHL.U32 R0, R0, 0x200000, RZ ;  /* 0x0020000000007824 */ /* 0x000fe200078e00ff */
[----:B------:R-:W-:-:S04]  /*0d80*/  LEA R3, R3, 0x37800000, 0x17 ;  /* 0x3780000003037811 */ /* 0x000fc800078eb8ff */
[----:B------:R-:W-:-:S05]  /*0d90*/  LOP3.LUT R0, R3, R0, R7, 0xfe, !PT ;  /* 0x0000000003007212 */ /* 0x000fca00078efe07 */
[----:B------:R-:W-:-:S04]  /*0da0*/  FMUL.FTZ R0, R0, 1 ;  /* 0x3f80000000007820 */ /* 0x000fc80000410000 */
[----:B------:R4:W0:Y:S02]  /*0db0*/  F2F.F64.F32 R60, R0 ;  /* 0x00000000003c7310 */ /* 0x0008240000201800 */
[----:B0---4-:R-:W-:Y:S05]  /*0dc0*/  BRA `(.L_x_25861) ;  /* 0x0000000000a47947 */ /* 0x011fea0003800000 */
.L_x_25873:
[----:B------:R-:W-:-:S09]  /*0dd0*/  UISETP.NE.AND UP0, UPT, UR4, 0x1c, UPT ;  /* 0x0000001c0400788c */ /* 0x000fd2000bf05270 */
[----:B------:R-:W-:Y:S05]  /*0de0*/  BRA.U !UP0, `(.L_x_25880) ;  /* 0x0000000108947547 */ /* 0x000fea000b800000 */
[----:B------:R-:W-:-:S09]  /*0df0*/  UISETP.NE.AND UP0, UPT, UR4, 0x1d, UPT ;  /* 0x0000001d0400788c */ /* 0x000fd2000bf05270 */
[----:B------:R-:W-:Y:S05]  /*0e00*/  BRA.U !UP0, `(.L_x_25881) ;  /* 0x0000000108807547 */ /* 0x000fea000b800000 */
[----:B------:R-:W-:-:S09]  /*0e10*/  UISETP.NE.AND UP0, UPT, UR4, 0x2c, UPT ;  /* 0x0000002c0400788c */ /* 0x000fd2000bf05270 */
[----:B------:R-:W-:Y:S05]  /*0e20*/  BRA.U !UP0, `(.L_x_25882) ;  /* 0x0000000108487547 */ /* 0x000fea000b800000 */
.L_x_25860:
        /* <DEDUP_REMOVED lines=16> */
.L_x_25883:
[----:B------:R-:W-:Y:S01]  /*0f30*/  CS2R R60, SRZ ;  /* 0x00000000003c7805 */ /* 0x000fe2000001ff00 */
[----:B------:R-:W-:Y:S06]  /*0f40*/  BRA `(.L_x_25861) ;  /* 0x0000000000447947 */ /* 0x000fec0003800000 */
.L_x_25882:
        /* <DEDUP_REMOVED lines=12> */
.L_x_25881:
[----:B------:R-:W2:Y:S02]  /*1010*/  LDG.E.64 R60, desc[UR36][R4.64] ;  /* 0x00000024043c7981 */ /* 0x000ea4000c1e1b00 */
[----:B--2---:R-:W4:Y:S02]  /*1020*/  I2F.F64.U64 R60, R60 ;  /* 0x0000003c003c7312 */ /* 0x004f240000301800 */
[----:B----4-:R-:W-:Y:S05]  /*1030*/  BRA `(.L_x_25861) ;  /* 0x0000000000087947 */ /* 0x010fea0003800000 */
.L_x_25880:
[----:B------:R-:W2:Y:S02]  /*1040*/  LDG.E R4, desc[UR36][R4.64] ;  /* 0x0000002404047981 */ /* 0x000ea4000c1e1900 */
[----:B--2---:R2:W3:Y:S02]  /*1050*/  I2F.F64.U32 R60, R4 ;  /* 0x00000004003c7312 */ /* 0x0044e40000201800 */
.L_x_25861:
[----:B------:R-:W-:Y:S05]  /*1060*/  BSYNC.RECONVERGENT B6 ;  /* 0x0000000000067941 */ /* 0x000fea0003800200 */
.L_x_25855:
        /* <DEDUP_REMOVED lines=20> */
.L_x_25888:
[----:B------:R-:W2:Y:S02]  /*11b0*/  LDG.E.U8 R4, desc[UR36][R4.64] ;  /* 0x0000002404047981 */ /* 0x000ea4000c1e1100 */
[----:B--2---:R0:W1:Y:S02]  /*11c0*/  I2F.F64.U16 R56, R4 ;  /* 0x0000000400387312 */ /* 0x0040640000101800 */
[----:B01----:R-:W-:Y:S05]  /*11d0*/  BRA `(.L_x_25890) ;  /* 0x0000000c00647947 */ /* 0x003fea0003800000 */
.L_x_25887:
        /* <DEDUP_REMOVED lines=9> */
.L_x_25892:
[----:B------:R-:W2:Y:S02]  /*1270*/  LDG.E R4, desc[UR36][R4.64] ;  /* 0x0000002404047981 */ /* 0x000ea4000c1e1900 */
[----:B--2---:R0:W1:Y:S02]  /*1280*/  I2F.F64 R56, R4 ;  /* 0x0000000400387312 */ /* 0x0040640000201c00 */
[----:B01----:R-:W-:Y:S05]  /*1290*/  BRA `(.L_x_25890) ;  /* 0x0000000c00347947 */ /* 0x003fea0003800000 */
.L_x_25891:
[----:B------:R-:W2:Y:S02]  /*12a0*/  LDG.E.U16 R4, desc[UR36][R4.64] ;  /* 0x0000002404047981 */ /* 0x000ea4000c1e1500 */
[----:B--2---:R0:W1:Y:S02]  /*12b0*/  I2F.F64.S16 R56, R4 ;  /* 0x0000000400387312 */ /* 0x0040640000101c00 */
[----:B01----:R-:W-:Y:S05]  /*12c0*/  BRA `(.L_x_25890) ;  /* 0x0000000c00287947 */ /* 0x003fea0003800000 */
.L_x_25886:
        /* <DEDUP_REMOVED lines=10> */
.L_x_25894:
[----:B------:R-:W2:Y:S02]  /*1370*/  LDG.E.U16 R0, desc[UR36][R4.64] ;  /* 0x0000002404007981 */ /* 0x000ea4000c1e1500 */
[----:B--2---:R-:W-:-:S05]  /*1380*/  HADD2.F32 R0, -RZ, R0.H0_H0 ;  /* 0x20000000ff007230 */ /* 0x004fca0000004100 */
[----:B------:R-:W-:-:S04]  /*1390*/  FMUL.FTZ R0, R0, 1 ;  /* 0x3f80000000007820 */ /* 0x000fc80000410000 */
[----:B------:R4:W0:Y:S02]  /*13a0*/  F2F.F64.F32 R56, R0 ;  /* 0x0000000000387310 */ /* 0x0008240000201800 */
[----:B0---4-:R-:W-:Y:S05]  /*13b0*/  BRA `(.L_x_25890) ;  /* 0x0000000800ec7947 */ /* 0x011fea0003800000 */
.L_x_25893:
        /* <DEDUP_REMOVED lines=10> */
.L_x_25896:
[----:B------:R-:W2:Y:S02]  /*1460*/  LDG.E.U16 R4, desc[UR36][R4.64] ;  /* 0x0000002404047981 */ /* 0x000ea4000c1e1500 */
[----:B--2---:R-:W-:-:S05]  /*1470*/  HADD2.F32 R0, -RZ, R4.H0_H0 ;  /* 0x20000004ff007230 */ /* 0x004fca0000004100 */
[----:B------:R-:W-:-:S04]  /*1480*/  FMUL.FTZ R0, R0, 1 ;  /* 0x3f80000000007820 */ /* 0x000fc80000410000 */
[----:B------:R0:W1:Y:S02]  /*1490*/  F2F.F64.F32 R56, R0 ;  /* 0x0000000000387310 */ /* 0x0000640000201800 */
[----:B01----:R-:W-:Y:S05]  /*14a0*/  BRA `(.L_x_25890) ;  /* 0x0000000800b07947 */ /* 0x003fea0003800000 */
.L_x_25895:
[----:B------:R4:W5:Y:S01]  /*14b0*/  LDG.E.64 R56, desc[UR36][R4.64] ;  /* 0x0000002404387981 */ /* 0x000962000c1e1b00 */
[----:B------:R-:W-:Y:S05]  /*14c0*/  BRA `(.L_x_25890) ;  /* 0x0000000800a87947 */ /* 0x000fea0003800000 */
.L_x_25885:
        /* <DEDUP_REMOVED lines=13> */
.L_x_25899:
[----:B------:R0:W5:Y:S01]  /*15a0*/  LDG.E.64 R56, desc[UR36][R4.64] ;  /* 0x0000002404387981 */ /* 0x000162000c1e1b00 */
[----:B------:R-:W-:Y:S05]  /*15b0*/  BRA `(.L_x_25890) ;  /* 0x00000008006c7947 */ /* 0x000fea0003800000 */
.L_x_25898:
        /* <DEDUP_REMOVED lines=27> */
.L_x_25901:
        /* <DEDUP_REMOVED lines=15> */
.L_x_25900:
[----:B------:R-:W2:Y:S02]  /*1860*/  LDG.E.U16 R0, desc[UR36][R4.64] ;  /* 0x0000002404007981 */ /* 0x000ea4000c1e1500 */
[----:B--2---:R-:W-:-:S04]  /*1870*/  IMAD.U32 R0, R0, 0x10000, RZ ;  /* 0x0001000000007824 */ /* 0x004fc800078e00ff */
[----:B------:R-:W-:-:S04]  /*1880*/  FMUL.FTZ R0, R0, 1 ;  /* 0x3f80000000007820 */ /* 0x000fc80000410000 */
[----:B------:R0:W1:Y:S02]  /*1890*/  F2F.F64.F32 R56, R0 ;  /* 0x0000000000387310 */ /* 0x0000640000201800 */
[----:B01----:R-:W-:Y:S05]  /*18a0*/  BRA `(.L_x_25890) ;  /* 0x0000000400b07947 */ /* 0x003fea0003800000 */
.L_x_25897:
        /* <DEDUP_REMOVED lines=11> */
.L_x_25904:
        /* <DEDUP_REMOVED lines=21> */
.L_x_25906:
[----:B------:R-:W-:Y:S05]  /*1ab0*/  BSYNC.RECONVERGENT B0 ;  /* 0x0000000000007941 */ /* 0x000fea0003800200 */
.L_x_25905:
[----:B------:R-:W-:Y:S01]  /*1ac0*/  IMAD.SHL.U32 R0, R0, 0x100000, RZ ;  /* 0x0010000000007824 */ /* 0x000fe200078e00ff */
[----:B------:R-:W-:-:S04]  /*1ad0*/  LEA R3, R3, 0x3b800000, 0x17 ;  /* 0x3b80000003037811 */ /* 0x000fc800078eb8ff */
[----:B------:R-:W-:-:S05]  /*1ae0*/  LOP3.LUT R0, R3, R0, R7, 0xfe, !PT ;  /* 0x0000000003007212 */ /* 0x000fca00078efe07 */
[----:B------:R-:W-:-:S04]  /*1af0*/  FMUL.FTZ R0, R0, 1 ;  /* 0x3f80000000007820 */ /* 0x000fc80000410000 */
[----:B------:R4:W0:Y:S02]  /*1b00*/  F2F.F64.F32 R56, R0 ;  /* 0x0000000000387310 */ /* 0x0008240000201800 */
[----:B0---4-:R-:W-:Y:S05]  /*1b10*/  BRA `(.L_x_25890) ;  /* 0x0000000400147947 */ /* 0x011fea0003800000 */
.L_x_25903:
        /* <DEDUP_REMOVED lines=21> */
.L_x_25908:
[----:B------:R-:W-:Y:S05]  /*1c70*/  BSYNC.RECONVERGENT B0 ;  /* 0x0000000000007941 */ /* 0x000fea0003800200 */
.L_x_25907:
[----:B------:R-:W-:Y:S01]  /*1c80*/  IMAD.SHL.U32 R0, R0, 0x200000, RZ ;  /* 0x0020000000007824 */ /* 0x000fe200078e00ff */
[----:B------:R-:W-:-:S04]  /*1c90*/  LEA R3, R3, 0x37800000, 0x17 ;  /* 0x3780000003037811 */ /* 0x000fc800078eb8ff */
[----:B------:R-:W-:-:S05]  /*1ca0*/  LOP3.LUT R0, R3, R0, R7, 0xfe, !PT ;  /* 0x0000000003007212 */ /* 0x000fca00078efe07 */
[----:B------:R-:W-:-:S04]  /*1cb0*/  FMUL.FTZ R0, R0, 1 ;  /* 0x3f80000000007820 */ /* 0x000fc80000410000 */
[----:B------:R4:W0:Y:S02]  /*1cc0*/  F2F.F64.F32 R56, R0 ;  /* 0x0000000000387310 */ /* 0x0008240000201800 */
[----:B0---4-:R-:W-:Y:S05]  /*1cd0*/  BRA `(.L_x_25890) ;  /* 0x0000000000a47947 */ /* 0x011fea0003800000 */
.L_x_25902:
[----:B------:R-:W-:-:S09]  /*1ce0*/  UISETP.NE.AND UP0, UPT, UR4, 0x1c, UPT ;  /* 0x0000001c0400788c */ /* 0x000fd2000bf05270 */
[----:B------:R-:W-:Y:S05]  /*1cf0*/  BRA.U !UP0, `(.L_x_25909) ;  /* 0x0000000108947547 */ /* 0x000fea000b800000 */
[----:B------:R-:W-:-:S09]  /*1d00*/  UISETP.NE.AND UP0, UPT, UR4, 0x1d, UPT ;  /* 0x0000001d0400788c */ /* 0x000fd2000bf05270 */
[----:B------:R-:W-:Y:S05]  /*1d10*/  BRA.U !UP0, `(.L_x_25910) ;  /* 0x0000000108807547 */ /* 0x000fea000b800000 */
[----:B------:R-:W-:-:S09]  /*1d20*/  UISETP.NE.AND UP0, UPT, UR4, 0x2c, UPT ;  /* 0x0000002c0400788c */ /* 0x000fd2000bf05270 */
[----:B------:R-:W-:Y:S05]  /*1d30*/  BRA.U !UP0, `(.L_x_25911) ;  /* 0x0000000108487547 */ /* 0x000fea000b800000 */
.L_x_25889:
        /* <DEDUP_REMOVED lines=16> */
.L_x_25912:
[----:B------:R-:W-:Y:S01]  /*1e40*/  CS2R R56, SRZ ;  /* 0x0000000000387805 */ /* 0x000fe2000001ff00 */
[----:B------:R-:W-:Y:S06]  /*1e50*/  BRA `(.L_x_25890) ;  /* 0x0000000000447947 */ /* 0x000fec0003800000 */
.L_x_25911:
        /* <DEDUP_REMOVED lines=12> */
.L_x_25910:
[----:B------:R-:W2:Y:S02]  /*1f20*/  LDG.E.64 R56, desc[UR36][R4.64] ;  /* 0x0000002404387981 */ /* 0x000ea4000c1e1b00 */
[----:B--2---:R-:W1:Y:S02]  /*1f30*/  I2F.F64.U64 R56, R56 ;  /* 0x0000003800387312 */ /* 0x004e640000301800 */
[----:B-1----:R-:W-:Y:S05]  /*1f40*/  BRA `(.L_x_25890) ;  /* 0x0000000000087947 */ /* 0x002fea0003800000 */
.L_x_25909:
[----:B------:R-:W2:Y:S02]  /*1f50*/  LDG.E R4, desc[UR36][R4.64] ;  /* 0x0000002404047981 */ /* 0x000ea4000c1e1900 */
[----:B--2---:R1:W2:Y:S02]  /*1f60*/  I2F.F64.U32 R56, R4 ;  /* 0x0000000400387312 */ /* 0x0042a40000201800 */
.L_x_25890:
[----:B------:R-:W-:Y:S05]  /*1f70*/  BSYNC.RECONVERGENT B6 ;  /* 0x0000000000067941 */ /* 0x000fea0003800200 */
.L_x_25884:
        /* <DEDUP_REMOVED lines=20> */
.L_x_25917:
[----:B------:R-:W4:Y:S02]  /*20c0*/  LDG.E.U8 R4, desc[UR36][R4.64] ;  /* 0x0000002404047981 */ /* 0x000f24000c1e1100 */
[----:B----4-:R0:W1:Y:S02]  /*20d0*/  I2F.F64.U16 R54, R4 ;  /* 0x0000000400367312 */ /* 0x0100640000101800 */
[----:B01----:R-:W-:Y:S05]  /*20e0*/  BRA `(.L_x_25919) ;  /* 0x0000000c00647947 */ /* 0x003fea0003800000 */
.L_x_25916:
        /* <DEDUP_REMOVED lines=9> */
.L_x_25921:
[----:B------:R-:W4:Y:S02]  /*2180*/  LDG.E R4, desc[UR36][R4.64] ;  /* 0x0000002404047981 */ /* 0x000f24000c1e1900 */
[----:B----4-:R0:W1:Y:S02]  /*2190*/  I2F.F64 R54, R4 ;  /* 0x0000000400367312 */ /* 0x0100640000201c00 */
[----:B01----:R-:W-:Y:S05]  /*21a0*/  BRA `(.L_x_25919) ;  /* 0x0000000c00347947 */ /* 0x003fea0003800000 */
.L_x_25920:
[----:B------:R-:W4:Y:S02]  /*21b0*/  LDG.E.U16 R4, desc[UR36][R4.64] ;  /* 0x0000002404047981 */ /* 0x000f24000c1e1500 */
[----:B----4-:R0:W1:Y:S02]  /*21c0*/  I2F.F64.S16 R54, R4 ;  /* 0x0000000400367312 */ /* 0x0100640000101c00 */
[----:B01----:R-:W-:Y:S05]  /*21d0*/  BRA `(.L_x_25919) ;  /* 0x0000000c00287947 */ /* 0x003fea0003800000 */
.L_x_25915:
        /* <DEDUP_REMOVED lines=10> */
.L_x_25923:
[----:B------:R-:W4:Y:S02]  /*2280*/  LDG.E.U16 R0, desc[UR36][R4.64] ;  /* 0x0000002404007981 */ /* 0x000f24000c1e1500 */
[----:B----4-:R-:W-:-:S05]  /*2290*/  HADD2.F32 R0, -RZ, R0.H0_H0 ;  /* 0x20000000ff007230 */ /* 0x010fca0000004100 */
[----:B------:R-:W-:-:S04]  /*22a0*/  FMUL.FTZ R0, R0, 1 ;  /* 0x3f80000000007820 */ /* 0x000fc80000410000 */
[----:B------:R0:W1:Y:S02]  /*22b0*/  F2F.F64.F32 R54, R0 ;  /* 0x0000000000367310 */ /* 0x0000640000201800 */
[----:B01----:R-:W-:Y:S05]  /*22c0*/  BRA `(.L_x_25919) ;  /* 0x0000000800ec7947 */ /* 0x003fea0003800000 */
.L_x_25922:
        /* <DEDUP_REMOVED lines=10> */
.L_x_25925:
[----:B------:R-:W4:Y:S02]  /*2370*/  LDG.E.U16 R4, desc[UR36][R4.64] ;  /* 0x0000002404047981 */ /* 0x000f24000c1e1500 */
[----:B----4-:R-:W-:-:S05]  /*2380*/  HADD2.F32 R0, -RZ, R4.H0_H0 ;  /* 0x20000004ff007230 */ /* 0x010fca0000004100 */
[----:B------:R-:W-:-:S04]  /*2390*/  FMUL.FTZ R0, R0, 1 ;  /* 0x3f80000000007820 */ /* 0x000fc80000410000 */
[----:B------:R0:W1:Y:S02]  /*23a0*/  F2F.F64.F32 R54, R0 ;  /* 0x0000000000367310 */ /* 0x0000640000201800 */
[----:B01----:R-:W-:Y:S05]  /*23b0*/  BRA `(.L_x_25919) ;  /* 0x0000000800b07947 */ /* 0x003fea0003800000 */
.L_x_25924:
[----:B------:R0:W5:Y:S01]  /*23c0*/  LDG.E.64 R54, desc[UR36][R4.64] ;  /* 0x0000002404367981 */ /* 0x000162000c1e1b00 */
[----:B------:R-:W-:Y:S05]  /*23d0*/  BRA `(.L_x_25919) ;  /* 0x0000000800a87947 */ /* 0x000fea0003800000 */
.L_x_25914:
        /* <DEDUP_REMOVED lines=13> */
.L_x_25928:
[----:B------:R4:W5:Y:S01]  /*24b0*/  LDG.E.64 R54, desc[UR36][R4.64] ;  /* 0x0000002404367981 */ /* 0x000962000c1e1b00 */
[----:B------:R-:W-:Y:S05]  /*24c0*/  BRA `(.L_x_25919) ;  /* 0x00000008006c7947 */ /* 0x000fea0003800000 */
.L_x_25927:
        /* <DEDUP_REMOVED lines=27> */
.L_x_25930:
        /* <DEDUP_REMOVED lines=15> */
.L_x_25929:
[----:B------:R-:W4:Y:S02]  /*2770*/  LDG.E.U16 R0, desc[UR36][R4.64] ;  /* 0x0000002404007981 */ /* 0x000f24000c1e1500 */
[----:B----4-:R-:W-:-:S04]  /*2780*/  IMAD.U32 R0, R0, 0x10000, RZ ;  /* 0x0001000000007824 */ /* 0x010fc800078e00ff */
[----:B------:R-:W-:-:S04]  /*2790*/  FMUL.FTZ R0, R0, 1 ;  /* 0x3f80000000007820 */ /* 0x000fc80000410000 */
[----:B------:R4:W0:Y:S02]  /*27a0*/  F2F.F64.F32 R54, R0 ;  /* 0x0000000000367310 */ /* 0x0008240000201800 */
[----:B0---4-:R-:W-:Y:S05]  /*27b0*/  BRA `(.L_x_25919) ;  /* 0x0000000400b07947 */ /* 0x011fea0003800000 */
.L_x_25926:
        /* <DEDUP_REMOVED lines=11> */
.L_x_25933:
        /* <DEDUP_REMOVED lines=21> */
.L_x_25935:
[----:B------:R-:W-:Y:S05]  /*29c0*/  BSYNC.RECONVERGENT B0 ;  /* 0x0000000000007941 */ /* 0x000fea0003800200 */
.L_x_25934:
[----:B------:R-:W-:Y:S01]  /*29d0*/  IMAD.SHL.U32 R0, R0, 0x100000, RZ ;  /* 0x0010000000007824 */ /* 0x000fe200078e00ff */
[----:B------:R-:W-:-:S04]  /*29e0*/  LEA R3, R3, 0x3b800000, 0x17 ;  /* 0x3b80000003037811 */ /* 0x000fc800078eb8ff */
[----:B------:R-:W-:-:S05]  /*29f0*/  LOP3.LUT R0, R3, R0, R7, 0xfe, !PT ;  /* 0x0000000003007212 */ /* 0x000fca00078efe07 */
[----:B------:R-:W-:-:S04]  /*2a00*/  FMUL.FTZ R0, R0, 1 ;  /* 0x3f80000000007820 */ /* 0x000fc80000410000 */
[----:B------:R4:W0:Y:S02]  /*2a10*/  F2F.F64.F32 R54, R0 ;  /* 0x0000000000367310 */ /* 0x0008240000201800 */
[----:B0---4-:R-:W-:Y:S05]  /*2a20*/  BRA `(.L_x_25919) ;  /* 0x0000000400147947 */ /* 0x011fea0003800000 */
.L_x_25932:
        /* <DEDUP_REMOVED lines=21> */
.L_x_25937:
[----:B------:R-:W-:Y:S05]  /*2b80*/  BSYNC.RECONVERGENT B0 ;  /* 0x0000000000007941 */ /* 0x000fea0003800200 */
.L_x_25936:
[----:B------:R-:W-:Y:S01]  /*2b90*/  IMAD.SHL.U32 R0, R0, 0x200000, RZ ;  /* 0x0020000000007824 */ /* 0x000fe200078e00ff */
[----:B------:R-:W-:-:S04]  /*2ba0*/  LEA R3, R3, 0x37800000, 0x17 ;  /* 0x3780000003037811 */ /* 0x000fc800078eb8ff */
[----:B------:R-:W-:-:S05]  /*2bb0*/  LOP3.LUT R0, R3, R0, R7, 0xfe, !PT ;  /* 0x0000000003007212 */ /* 0x000fca00078efe07 */
[----:B------:R-:W-:-:S04]  /*2bc0*/  FMUL.FTZ R0, R0, 1 ;  /* 0x3f80000000007820 */ /* 0x000fc80000410000 */
[----:B------:R4:W0:Y:S02]  /*2bd0*/  F2F.F64.F32 R54, R0 ;  /* 0x0000000000367310 */ /* 0x0008240000201800 */
[----:B0---4-:R-:W-:Y:S05]  /*2be0*/  BRA `(.L_x_25919) ;  /* 0x0000000000a47947 */ /* 0x011fea0003800000 */
.L_x_25931:
[----:B------:R-:W-:-:S09]  /*2bf0*/  UISETP.NE.AND UP0, UPT, UR4, 0x1c, UPT ;  /* 0x0000001c0400788c */ /* 0x000fd2000bf05270 */
[----:B------:R-:W-:Y:S05]  /*2c00*/  BRA.U !UP0, `(.L_x_25938) ;  /* 0x0000000108947547 */ /* 0x000fea000b800000 */
[----:B------:R-:W-:-:S09]  /*2c10*/  UISETP.NE.AND UP0, UPT, UR4, 0x1d, UPT ;  /* 0x0000001d0400788c */ /* 0x000fd2000bf05270 */
[----:B------:R-:W-:Y:S05]  /*2c20*/  BRA.U !UP0, `(.L_x_25939) ;  /* 0x0000000108807547 */ /* 0x000fea000b800000 */
[----:B------:R-:W-:-:S09]  /*2c30*/  UISETP.NE.AND UP0, UPT, UR4, 0x2c, UPT ;  /* 0x0000002c0400788c */ /* 0x000fd2000bf05270 */
[----:B------:R-:W-:Y:S05]  /*2c40*/  BRA.U !UP0, `(.L_x_25940) ;  /* 0x0000000108487547 */ /* 0x000fea000b800000 */
.L_x_25918:
        /* <DEDUP_REMOVED lines=16> */
.L_x_25941:
[----:B------:R-:W-:Y:S01]  /*2d50*/  CS2R R54, SRZ ;  /* 0x0000000000367805 */ /* 0x000fe2000001ff00 */
[----:B------:R-:W-:Y:S06]  /*2d60*/  BRA `(.L_x_25919) ;  /* 0x0000000000447947 */ /* 0x000fec0003800000 */
.L_x_25940:
        /* <DEDUP_REMOVED lines=12> */
.L_x_25939:
[----:B------:R-:W4:Y:S02]  /*2e30*/  LDG.E.64 R54, desc[UR36][R4.64] ;  /* 0x0000002404367981 */ /* 0x000f24000c1e1b00 */
[----:B----4-:R-:W4:Y:S02]  /*2e40*/  I2F.F64.U64 R54, R54 ;  /* 0x0000003600367312 */ /* 0x010f240000301800 */
[----:B----4-:R-:W-:Y:S05]  /*2e50*/  BRA `(.L_x_25919) ;  /* 0x0000000000087947 */ /* 0x010fea0003800000 */
.L_x_25938:
[----:B------:R-:W4:Y:S02]  /*2e60*/  LDG.E R4, desc[UR36][R4.64] ;  /* 0x0000002404047981 */ /* 0x000f24000c1e1900 */
[----:B----4-:R0:W1:Y:S02]  /*2e70*/  I2F.F64.U32 R54, R4 ;  /* 0x0000000400367312 */ /* 0x0100640000201800 */
.L_x_25919:
[----:B------:R-:W-:Y:S05]  /*2e80*/  BSYNC.RECONVERGENT B6 ;  /* 0x0000000000067941 */ /* 0x000fea0003800200 */
.L_x_25913:
        /* <DEDUP_REMOVED lines=20> */
.L_x_25946:
[----:B------:R-:W4:Y:S02]  /*2fd0*/  LDG.E.U8 R4, desc[UR36][R4.64] ;  /* 0x0000002404047981 */ /* 0x000f24000c1e1100 */
[----:B----4-:R0:W4:Y:S02]  /*2fe0*/  I2F.F64.U16 R52, R4 ;  /* 0x0000000400347312 */ /* 0x0101240000101800 */
[----:B0---4-:R-:W-:Y:S05]  /*2ff0*/  BRA `(.L_x_25948) ;  /* 0x0000000c00647947 */ /* 0x011fea0003800000 */
.L_x_25945:
        /* <DEDUP_REMOVED lines=9> */
.L_x_25950:
[----:B------:R-:W4:Y:S02]  /*3090*/  LDG.E R4, desc[UR36][R4.64] ;  /* 0x0000002404047981 */ /* 0x000f24000c1e1900 */
[----:B----4-:R0:W4:Y:S02]  /*30a0*/  I2F.F64 R52, R4 ;  /* 0x0000000400347312 */ /* 0x0101240000201c00 */
[----:B0---4-:R-:W-:Y:S05]  /*30b0*/  BRA `(.L_x_25948) ;  /* 0x0000000c00347947 */ /* 0x011fea0003800000 */
.L_x_25949:
[----:B------:R-:W4:Y:S02]  /*30c0*/  LDG.E.U16 R4, desc[UR36][R4.64] ;  /* 0x0000002404047981 */ /* 0x000f24000c1e1500 */
[----:B----4-:R0:W4:Y:S02]  /*30d0*/  I2F.F64.S16 R52, R4 ;  /* 0x0000000400347312 */ /* 0x0101240000101c00 */
[----:B0---4-:R-:W-:Y:S05]  /*30e0*/  BRA `(.L_x_25948) ;  /* 0x0000000c00287947 */ /* 0x011fea0003800000 */
.L_x_25944:
        /* <DEDUP_REMOVED lines=10> */
.L_x_25952:
[----:B------:R-:W4:Y:S02]  /*3190*/  LDG.E.U16 R0, desc[UR36][R4.64] ;  /* 0x0000002404007981 */ /* 0x000f24000c1e1500 */
[----:B----4-:R-:W-:-:S05]  /*31a0*/  HADD2.F32 R0, -RZ, R0.H0_H0 ;  /* 0x20000000ff007230 */ /* 0x010fca0000004100 */
[----:B------:R-:W-:-:S04]  /*31b0*/  FMUL.FTZ R0, R0, 1 ;  /* 0x3f80000000007820 */ /* 0x000fc80000410000 */
[----:B------:R0:W4:Y:S02]  /*31c0*/  F2F.F64.F32 R52, R0 ;  /* 0x0000000000347310 */ /* 0x0001240000201800 */
[----:B0---4-:R-:W-:Y:S05]  /*31d0*/  BRA `(.L_x_25948) ;  /* 0x0000000800ec7947 */ /* 0x011fea0003800000 */
.L_x_25951:
        /* <DEDUP_REMOVED lines=10> */
.L_x_25954:
[----:B------:R-:W4:Y:S02]  /*3280*/  LDG.E.U16 R4, desc[UR36][R4.64] ;  /* 0x0000002404047981 */ /* 0x000f24000c1e1500 */
[----:B----4-:R-:W-:-:S05]  /*3290*/  HADD2.F32 R0, -RZ, R4.H0_H0 ;  /* 0x20000004ff007230 */ /* 0x010fca0000004100 */
[----:B------:R-:W-:-:S04]  /*32a0*/  FMUL.FTZ R0, R0, 1 ;  /* 0x3f80000000007820 */ /* 0x000fc80000410000 */
[----:B------:R0:W4:Y:S02]  /*32b0*/  F2F.F64.F32 R52, R0 ;  /* 0x0000000000347310 */ /* 0x0001240000201800 */
[----:B0---4-:R-:W-:Y:S05]  /*32c0*/  BRA `(.L_x_25948) ;  /* 0x0000000800b07947 */ /* 0x011fea0003800000 */
.L_x_25953:
[----:B------:R0:W5:Y:S01]  /*32d0*/  LDG.E.64 R52, desc[UR36][R4.64] ;  /* 0x0000002404347981 */ /* 0x000162000c1e1b00 */
[----:B------:R-:W-:Y:S05]  /*32e0*/  BRA `(.L_x_25948) ;  /* 0x0000000800a87947 */ /* 0x000fea0003800000 */
.L_x_25943:
        /* <DEDUP_REMOVED lines=13> */
.L_x_25957:
[----:B------:R0:W5:Y:S01]  /*33c0*/  LDG.E.64 R52, desc[UR36][R4.64] ;  /* 0x0000002404347981 */ /* 0x000162000c1e1b00 */
[----:B------:R-:W-:Y:S05]  /*33d0*/  BRA `(.L_x_25948) ;  /* 0x00000008006c7947 */ /* 0x000fea0003800000 */
.L_x_25956:
        /* <DEDUP_REMOVED lines=27> */
.L_x_25959:
        /* <DEDUP_REMOVED lines=15> */
.L_x_25958:
[----:B------:R-:W4:Y:S02]  /*3680*/  LDG.E.U16 R0, desc[UR36][R4.64] ;  /* 0x0000002404007981 */ /* 0x000f24000c1e1500 */
[----:B----4-:R-:W-:-:S04]  /*3690*/  IMAD.U32 R0, R0, 0x10000, RZ ;  /* 0x0001000000007824 */ /* 0x010fc800078e00ff */
[----:B------:R-:W-:-:S04]  /*36a0*/  FMUL.FTZ R0, R0, 1 ;  /* 0x3f80000000007820 */ /* 0x000fc80000410000 */
[----:B------:R0:W4:Y:S02]  /*36b0*/  F2F.F64.F32 R52, R0 ;  /* 0x0000000000347310 */ /* 0x0001240000201800 */
[----:B0---4-:R-:W-:Y:S05]  /*36c0*/  BRA `(.L_x_25948) ;  /* 0x0000000400b07947 */ /* 0x011fea0003800000 */
.L_x_25955:
        /* <DEDUP_REMOVED lines=11> */
.L_x_25962:
        /* <DEDUP_REMOVED lines=21> */
.L_x_25964:
[----:B------:R-:W-:Y:S05]  /*38d0*/  BSYNC.RECONVERGENT B0 ;  /* 0x0000000000007941 */ /* 0x000fea0003800200 */
.L_x_25963:
[----:B------:R-:W-:Y:S01]  /*38e0*/  IMAD.SHL.U32 R0, R0, 0x100000, RZ ;  /* 0x0010000000007824 */ /* 0x000fe200078e00ff */
[----:B------:R-:W-:-:S04]  /*38f0*/  LEA R3, R3, 0x3b800000, 0x17 ;  /* 0x3b80000003037811 */ /* 0x000fc800078eb8ff */
[----:B------:R-:W-:-:S05]  /*3900*/  LOP3.LUT R0, R3, R0, R7, 0xfe, !PT ;  /* 0x0000000003007212 */ /* 0x000fca00078efe07 */
[----:B------:R-:W-:-:S04]  /*3910*/  FMUL.FTZ R0, R0, 1 ;  /* 0x3f80000000007820 */ /* 0x000fc80000410000 */
[----:B------:R0:W4:Y:S02]  /*3920*/  F2F.F64.F32 R52, R0 ;  /* 0x0000000000347310 */ /* 0x0001240000201800 */
[----:B0---4-:R-:W-:Y:S05]  /*3930*/  BRA `(.L_x_25948) ;  /* 0x0000000400147947 */ /* 0x011fea0003800000 */
.L_x_25961:
        /* <DEDUP_REMOVED lines=21> */
.L_x_25966:
[----:B------:R-:W-:Y:S05]  /*3a90*/  BSYNC.RECONVERGENT B0 ;  /* 0x0000000000007941 */ /* 0x000fea0003800200 */
.L_x_25965:
[----:B------:R-:W-:Y:S01]  /*3aa0*/  IMAD.SHL.U32 R0, R0, 0x200000, RZ ;  /* 0x0020000000007824 */ /* 0x000fe200078e00ff */
[----:B------:R-:W-:-:S04]  /*3ab0*/  LEA R3, R3, 0x37800000, 0x17 ;  /* 0x3780000003037811 */ /* 0x000fc800078eb8ff */
[----:B------:R-:W-:-:S05]  /*3ac0*/  LOP3.LUT R0, R3, R0, R7, 0xfe, !PT ;  /* 0x0000000003007212 */ /* 0x000fca00078efe07 */
[----:B------:R-:W-:-:S04]  /*3ad0*/  FMUL.FTZ R0, R0, 1 ;  /* 0x3f80000000007820 */ /* 0x000fc80000410000 */
[----:B------:R0:W4:Y:S02]  /*3ae0*/  F2F.F64.F32 R52, R0 ;  /* 0x0000000000347310 */ /* 0x0001240000201800 */
[----:B0---4-:R-:W-:Y:S05]  /*3af0*/  BRA `(.L_x_25948) ;  /* 0x0000000000a47947 */ /* 0x011fea0003800000 */
.L_x_25960:
[----:B------:R-:W-:-:S09]  /*3b00*/  UISETP.NE.AND UP0, UPT, UR4, 0x1c, UPT ;  /* 0x0000001c0400788c */ /* 0x000fd2000bf05270 */
[----:B------:R-:W-:Y:S05]  /*3b10*/  BRA.U !UP0, `(.L_x_25967) ;  /* 0x0000000108947547 */ /* 0x000fea000b800000 */
[----:B------:R-:W-:-:S09]  /*3b20*/  UISETP.NE.AND UP0, UPT, UR4, 0x1d, UPT ;  /* 0x0000001d0400788c */ /* 0x000fd2000bf05270 */
[----:B------:R-:W-:Y:S05]  /*3b30*/  BRA.U !UP0, `(.L_x_25968) ;  /* 0x0000000108807547 */ /* 0x000fea000b800000 */
[----:B------:R-:W-:-:S09]  /*3b40*/  UISETP.NE.AND UP0, UPT, UR4, 0x2c, UPT ;  /* 0x0000002c0400788c */ /* 0x000fd2000bf05270 */
[----:B------:R-:W-:Y:S05]  /*3b50*/  BRA.U !UP0, `(.L_x_25969) ;  /* 0x0000000108487547 */ /* 0x000fea000b800000 */
.L_x_25947:
        /* <DEDUP_REMOVED lines=16> */
.L_x_25970:
[----:B------:R-:W-:Y:S01]  /*3c60*/  CS2R R52, SRZ ;  /* 0x0000000000347805 */ /* 0x000fe2000001ff00 */
[----:B------:R-:W-:Y:S06]  /*3c70*/  BRA `(.L_x_25948) ;  /* 0x0000000000447947 */ /* 0x000fec0003800000 */
.L_x_25969:
        /* <DEDUP_REMOVED lines=12> */
.L_x_25968:
[----:B------:R-:W4:Y:S02]  /*3d40*/  LDG.E.64 R52, desc[UR36][R4.64] ;  /* 0x0000002404347981 */ /* 0x000f24000c1e1b00 */
[----:B----4-:R-:W0:Y:S02]  /*3d50*/  I2F.F64.U64 R52, R52 ;  /* 0x0000003400347312 */ /* 0x010e240000301800 */
[----:B0-----:R-:W-:Y:S05]  /*3d60*/  BRA `(.L_x_25948) ;  /* 0x0000000000087947 */ /* 0x001fea0003800000 */
.L_x_25967:
[----:B------:R-:W4:Y:S02]  /*3d70*/  LDG.E R4, desc[UR36][R4.64] ;  /* 0x0000002404047981 */ /* 0x000f24000c1e1900 */
[----:B----4-:R0:W4:Y:S02]  /*3d80*/  I2F.F64.U32 R52, R4 ;  /* 0x0000000400347312 */ /* 0x0101240000201800 */
.L_x_25948:
[----:B------:R-:W-:Y:S05]  /*3d90*/  BSYNC.RECONVERGENT B6 ;  /* 0x0000000000067941 */ /* 0x000fea0003800200 */
.L_x_25942:
        /* <DEDUP_REMOVED lines=20> */
.L_x_25975:
[----:B------:R-:W2:Y:S02]  /*3ee0*/  LDG.E.U8 R4, desc[UR36][R4.64] ;  /* 0x0000002404047981 */ /* 0x000ea4000c1e1100 */
[----:B--2---:R0:W1:Y:S02]  /*3ef0*/  I2F.F64.U16 R50, R4 ;  /* 0x0000000400327312 */ /* 0x0040640000101800 */
[----:B01----:R-:W-:Y:S05]  /*3f00*/  BRA `(.L_x_25977) ;  /* 0x0000000c00647947 */ /* 0x003fea0003800000 */
.L_x_25974:
        /* <DEDUP_REMOVED lines=9> */
.L_x_25979:
[----:B------:R-:W2:Y:S02]  /*3fa0*/  LDG.E R4, desc[UR36][R4.64] ;  /* 0x0000002404047981 */ /* 0x000ea4000c1e1900 */
[----:B--2---:R0:W1:Y:S02]  /*3fb0*/  I2F.F64 R50, R4 ;  /* 0x0000000400327312 */ /* 0x0040640000201c00 */
[----:B01----:R-:W-:Y:S05]  /*3fc0*/  BRA `(.L_x_25977) ;  /* 0x0000000c00347947 */ /* 0x003fea0003800000 */
.L_x_25978:
[----:B------:R-:W2:Y:S02]  /*3fd0*/  LDG.E.U16 R4, desc[UR36][R4.64] ;  /* 0x0000002404047981 */ /* 0x000ea4000c1e1500 */
[----:B--2---:R0:W1:Y:S02]  /*3fe0*/  I2F.F64.S16 R50, R4 ;  /* 0x0000000400327312 */ /* 0x0040640000101c00 */
[----:B01----:R-:W-:Y:S05]  /*3ff0*/  BRA `(.L_x_25977) ;  /* 0x0000000c00287947 */ /* 0x003fea0003800000 */
.L_x_25973:
        /* <DEDUP_REMOVED lines=10> */
.L_x_25981:
[----:B------:R-:W2:Y:S02]  /*40a0*/  LDG.E.U16 R0, desc[UR36][R4.64] ;  /* 0x0000002404007981 */ /* 0x000ea4000c1e1500 */
[----:B--2---:R-:W-:-:S05]  /*40b0*/  HADD2.F32 R0, -RZ, R0.H0_H0 ;  /* 0x20000000ff007230 */ /* 0x004fca0000004100 */
[----:B------:R-:W-:-:S04]  /*40c0*/  FMUL.FTZ R0, R0, 1 ;  /* 0x3f80000000007820 */ /* 0x000fc80000410000 */
[----:B------:R0:W1:Y:S02]  /*40d0*/  F2F.F64.F32 R50, R0 ;  /* 0x0000000000327310 */ /* 0x0000640000201800 */
[----:B01----:R-:W-:Y:S05]  /*40e0*/  BRA `(.L_x_25977) ;  /* 0x0000000800ec7947 */ /* 0x003fea0003800000 */
.L_x_25980:
        /* <DEDUP_REMOVED lines=10> */
.L_x_25983:
[----:B------:R-:W2:Y:S02]  /*4190*/  LDG.E.U16 R4, desc[UR36][R4.64] ;  /* 0x0000002404047981 */ /* 0x000ea4000c1e1500 */
[----:B--2---:R-:W-:-:S05]  /*41a0*/  HADD2.F32 R0, -RZ, R4.H0_H0 ;  /* 0x20000004ff007230 */ /* 0x004fca0000004100 */
[----:B------:R-:W-:-:S04]  /*41b0*/  FMUL.FTZ R0, R0, 1 ;  /* 0x3f80000000007820 */ /* 0x000fc80000410000 */
[----:B------:R0:W1:Y:S02]  /*41c0*/  F2F.F64.F32 R50, R0 ;  /* 0x0000000000327310 */ /* 0x0000640000201800 */
[----:B01----:R-:W-:Y:S05]  /*41d0*/  BRA `(.L_x_25977) ;  /* 0x0000000800b07947 */ /* 0x003fea0003800000 */
.L_x_25982:
[----:B------:R0:W5:Y:S01]  /*41e0*/  LDG.E.64 R50, desc[UR36][R4.64] ;  /* 0x0000002404327981 */ /* 0x000162000c1e1b00 */
[----:B------:R-:W-:Y:S05]  /*41f0*/  BRA `(.L_x_25977) ;  /* 0x0000000800a87947 */ /* 0x000fea0003800000 */
.L_x_25972:
        /* <DEDUP_REMOVED lines=13> */
.L_x_25986:
[----:B------:R0:W5:Y:S01]  /*42d0*/  LDG.E.64 R50, desc[UR36][R4.64] ;  /* 0x0000002404327981 */ /* 0x000162000c1e1b00 */
[----:B------:R-:W-:Y:S05]  /*42e0*/  BRA `(.L_x_25977) ;  /* 0x00000008006c7947 */ /* 0x000fea0003800000 */
.L_x_25985:
        /* <DEDUP_REMOVED lines=27> */
.L_x_25988:
        /* <DEDUP_REMOVED lines=15> */
.L_x_25987:
[----:B------:R-:W2:Y:S02]  /*4590*/  LDG.E.U16 R0, desc[UR36][R4.64] ;  /* 0x0000002404007981 */ /* 0x000ea4000c1e1500 */
[----:B--2---:R-:W-:-:S04]  /*45a0*/  IMAD.U32 R0, R0, 0x10000, RZ ;  /* 0x0001000000007824 */ /* 0x004fc800078e00ff */
[----:B------:R-:W-:-:S04]  /*45b0*/  FMUL.FTZ R0, R0, 1 ;  /* 0x3f80000000007820 */ /* 0x000fc80000410000 */
[----:B------:R0:W1:Y:S02]  /*45c0*/  F2F.F64.F32 R50, R0 ;  /* 0x0000000000327310 */ /* 0x0000640000201800 */
[----:B01----:R-:W-:Y:S05]  /*45d0*/  BRA `(.L_x_25977) ;  /* 0x0000000400b07947 */ /* 0x003fea0003800000 */
.L_x_25984:
        /* <DEDUP_REMOVED lines=11> */
.L_x_25991:
        /* <DEDUP_REMOVED lines=21> */
.L_x_25993:
[----:B------:R-:W-:Y:S05]  /*47e0*/  BSYNC.RECONVERGENT B0 ;  /* 0x0000000000007941 */ /* 0x000fea0003800200 */
.L_x_25992:
[----:B------:R-:W-:Y:S01]  /*47f0*/  IMAD.SHL.U32 R0, R0, 0x100000, RZ ;  /* 0x0010000000007824 */ /* 0x000fe200078e00ff */
[----:B------:R-:W-:-:S04]  /*4800*/  LEA R3, R3, 0x3b800000, 0x17 ;  /* 0x3b80000003037811 */ /* 0x000fc800078eb8ff */
[----:B------:R-:W-:-:S05]  /*4810*/  LOP3.LUT R0, R3, R0, R7, 0xfe, !PT ;  /* 0x0000000003007212 */ /* 0x000fca00078efe07 */
[----:B------:R-:W-:-:S04]  /*4820*/  FMUL.FTZ R0, R0, 1 ;  /* 0x3f80000000007820 */ /* 0x000fc80000410000 */
[----:B------:R2:W0:Y:S02]  /*4830*/  F2F.F64.F32 R50, R0 ;  /* 0x0000000000327310 */ /* 0x0004240000201800 */
[----:B0-2---:R-:W-:Y:S05]  /*4840*/  BRA `(.L_x_25977) ;  /* 0x0000000400147947 */ /* 0x005fea0003800000 */
.L_x_25990:
        /* <DEDUP_REMOVED lines=21> */
.L_x_25995:
[----:B------:R-:W-:Y:S05]  /*49a0*/  BSYNC.RECONVERGENT B0 ;  /* 0x0000000000007941 */ /* 0x000fea0003800200 */
.L_x_25994:
[----:B------:R-:W-:Y:S01]  /*49b0*/  IMAD.SHL.U32 R0, R0, 0x200000, RZ ;  /* 0x0020000000007824 */ /* 0x000fe200078e00ff */
[----:B------:R-:W-:-:S04]  /*49c0*/  LEA R3, R3, 0x37800000, 0x17 ;  /* 0x3780000003037811 */ /* 0x000fc800078eb8ff */
[----:B------:R-:W-:-:S05]  /*49d0*/  LOP3.LUT R0, R3, R0, R7, 0xfe, !PT ;  /* 0x0000000003007212 */ /* 0x000fca00078efe07 */
[----:B------:R-:W-:-:S04]  /*49e0*/  FMUL.FTZ R0, R0, 1 ;  /* 0x3f80000000007820 */ /* 0x000fc80000410000 */
[----:B------:R2:W0:Y:S02]  /*49f0*/  F2F.F64.F32 R50, R0 ;  /* 0x0000000000327310 */ /* 0x0004240000201800 */
[----:B0-2---:R-:W-:Y:S05]  /*4a00*/  BRA `(.L_x_25977) ;  /* 0x0000000000a47947 */ /* 0x005fea0003800000 */
.L_x_25989:
[----:B------:R-:W-:-:S09]  /*4a10*/  UISETP.NE.AND UP0, UPT, UR4, 0x1c, UPT ;  /* 0x0000001c0400788c */ /* 0x000fd2000bf05270 */
[----:B------:R-:W-:Y:S05]  /*4a20*/  BRA.U !UP0, `(.L_x_25996) ;  /* 0x0000000108947547 */ /* 0x000fea000b800000 */
[----:B------:R-:W-:-:S09]  /*4a30*/  UISETP.NE.AND UP0, UPT, UR4, 0x1d, UPT ;  /* 0x0000001d0400788c */ /* 0x000fd2000bf05270 */
[----:B------:R-:W-:Y:S05]  /*4a40*/  BRA.U !UP0, `(.L_x_25997) ;  /* 0x0000000108807547 */ /* 0x000fea000b800000 */
[----:B------:R-:W-:-:S09]  /*4a50*/  UISETP.NE.AND UP0, UPT, UR4, 0x2c, UPT ;  /* 0x0000002c0400788c */ /* 0x000fd2000bf05270 */
[----:B------:R-:W-:Y:S05]  /*4a60*/  BRA.U !UP0, `(.L_x_25998) ;  /* 0x0000000108487547 */ /* 0x000fea000b800000 */
.L_x_25976:
        /* <DEDUP_REMOVED lines=16> */
.L_x_25999:
[----:B------:R-:W-:Y:S01]  /*4b70*/  CS2R R50, SRZ ;  /* 0x0000000000327805 */ /* 0x000fe2000001ff00 */
[----:B------:R-:W-:Y:S06]  /*4b80*/  BRA `(.L_x_25977) ;  /* 0x0000000000447947 */ /* 0x000fec0003800000 */
.L_x_25998:
        /* <DEDUP_REMOVED lines=12> */
.L_x_25997:
[----:B------:R-:W2:Y:S02]  /*4c50*/  LDG.E.64 R50, desc[UR36][R4.64] ;  /* 0x0000002404327981 */ /* 0x000ea4000c1e1b00 */
[----:B--2---:R-:W2:Y:S02]  /*4c60*/  I2F.F64.U64 R50, R50 ;  /* 0x0000003200327312 */ /* 0x004ea40000301800 */
[----:B--2---:R-:W-:Y:S05]  /*4c70*/  BRA `(.L_x_25977) ;  /* 0x0000000000087947 */ /* 0x004fea0003800000 */
.L_x_25996:
[----:B------:R-:W2:Y:S02]  /*4c80*/  LDG.E R4, desc[UR36][R4.64] ;  /* 0x0000002404047981 */ /* 0x000ea4000c1e1900 */
[----:B--2---:R0:W1:Y:S02]  /*4c90*/  I2F.F64.U32 R50, R4 ;  /* 0x0000000400327312 */ /* 0x0040640000201800 */
.L_x_25977:
[----:B------:R-:W-:Y:S05]  /*4ca0*/  BSYNC.RECONVERGENT B6 ;  /* 0x0000000000067941 */ /* 0x000fea0003800200 */
.L_x_25971:
[----:B------:R-:W-:-:S07]  /*4cb0*/  VIADD R59, R49, 0x80 ;  /* 0x00000080313b7836 */ /* 0x000fce0000000000 */
.L_x_25854:
[----:B------:R-:W-:Y:S05]  /*4cc0*/  BSYNC.RECONVERGENT B7 ;  /* 0x0000000000077941 */ /* 0x000fea0003800200 */
.L_x_25853:
[----:B------:R-:W-:Y:S01]  /*4cd0*/  ISETP.GE.AND P0, PT, R59, R2, PT ;  /* 0x000000023b00720c */ /* 0x000fe20003f06270 */
[----:B------:R-:W-:Y:S01]  /*4ce0*/  BSSY.RECONVERGENT B7, `(.L_x_26000) ;  /* 0x00004be000077945 */ /* 0x000fe20003800200 */
[----:B------:R-:W-:Y:S02]  /*4cf0*/  CS2R R46, SRZ ;  /* 0x00000000002e7805 */ /* 0x000fe4000001ff00 */
[----:B------:R-:W-:Y:S02]  /*4d00*/  CS2R R44, SRZ ;  /* 0x00000000002c7805 */ /* 0x000fe4000001ff00 */
[----:B------:R-:W-:Y:S02]  /*4d10*/  CS2R R16, SRZ ;  /* 0x0000000000107805 */ /* 0x000fe4000001ff00 */
[----:B------:R-:W-:Y:S02]  /*4d20*/  CS2R R18, SRZ ;  /* 0x0000000000127805 */ /* 0x000fe4000001ff00 */
[----:B------:R-:W-:-:S03]  /*4d30*/  CS2R R22, SRZ ;  /* 0x0000000000167805 */ /* 0x000fc6000001ff00 */
[----:B------:R-:W-:Y:S05]  /*4d40*/  @P0 BRA `(.L_x_26001) ;  /* 0x0000004800dc0947 */ /* 0x000fea0003800000 */
[----:B------:R-:W1:Y:S01]  /*4d50*/  LDCU UR4, c[0x0][0x3c4] ;  /* 0x00007880ff0477ac */ /* 0x000e620008000800 */
[----:B0-----:R-:W0:Y:S01]  /*4d60*/  LDC.64 R4, c[0x0][0x390] ;  /* 0x0000e400ff047b82 */ /* 0x001e220000000a00 */
        /* <DEDUP_REMOVED lines=19> */
.L_x_26006:
[----:B------:R-:W2:Y:S02]  /*4ea0*/  LDG.E.U8 R4, desc[UR36][R4.64] ;  /* 0x0000002404047981 */ /* 0x000ea4000c1e1100 */
[----:B--2---:R0:W1:Y:S02]  /*4eb0*/  I2F.F64.U16 R46, R4 ;  /* 0x00000004002e7312 */ /* 0x0040640000101800 */
[----:B01----:R-:W-:Y:S05]  /*4ec0*/  BRA `(.L_x_26008) ;  /* 0x0000000c00647947 */ /* 0x003fea0003800000 */
.L_x_26005:
        /* <DEDUP_REMOVED lines=9> */
.L_x_26010:
[----:B------:R-:W2:Y:S02]  /*4f60*/  LDG.E R4, desc[UR36][R4.64] ;  /* 0x0000002404047981 */ /* 0x000ea4000c1e1900 */
[----:B--2---:R0:W1:Y:S02]  /*4f70*/  I2F.F64 R46, R4 ;  /* 0x00000004002e7312 */ /* 0x0040640000201c00 */
[----:B01----:R-:W-:Y:S05]  /*4f80*/  BRA `(.L_x_26008) ;  /* 0x0000000c00347947 */ /* 0x003fea0003800000 */
.L_x_26009:
[----:B------:R-:W2:Y:S02]  /*4f90*/  LDG.E.U16 R4, desc[UR36][R4.64] ;  /* 0x0000002404047981 */ /* 0x000ea4000c1e1500 */
[----:B--2---:R0:W1:Y:S02]  /*4fa0*/  I2F.F64.S16 R46, R4 ;  /* 0x00000004002e7312 */ /* 0x0040640000101c00 */
[----:B01----:R-:W-:Y:S05]  /*4fb0*/  BRA `(.L_x_26008) ;  /* 0x0000000c00287947 */ /* 0x003fea0003800000 */
.L_x_26004:
        /* <DEDUP_REMOVED lines=10> */
.L_x_26012:
[----:B------:R-:W2:Y:S02]  /*5060*/  LDG.E.U16 R0, desc[UR36][R4.64] ;  /* 0x0000002404007981 */ /* 0x000ea4000c1e1500 */
[----:B--2---:R-:W-:-:S05]  /*5070*/  HADD2.F32 R0, -RZ, R0.H0_H0 ;  /* 0x20000000ff007230 */ /* 0x004fca0000004100 */
[----:B------:R-:W-:-:S04]  /*5080*/  FMUL.FTZ R0, R0, 1 ;  /* 0x3f80000000007820 */ /* 0x000fc80000410000 */
[----:B------:R0:W1:Y:S02]  /*5090*/  F2F.F64.F32 R46, R0 ;  /* 0x00000000002e7310 */ /* 0x0000640000201800 */
[----:B01----:R-:W-:Y:S05]  /*50a0*/  BRA `(.L_x_26008) ;  /* 0x0000000800ec7947 */ /* 0x003fea0003800000 */
.L_x_26011:
        /* <DEDUP_REMOVED lines=10> */
.L_x_26014:
[----:B------:R-:W2:Y:S02]  /*5150*/  LDG.E.U16 R4, desc[UR36][R4.64] ;  /* 0x0000002404047981 */ /* 0x000ea4000c1e1500 */
[----:B--2---:R-:W-:-:S05]  /*5160*/  HADD2.F32 R0, -RZ, R4.H0_H0 ;  /* 0x20000004ff007230 */ /* 0x004fca0000004100 */
[----:B------:R-:W-:-:S04]  /*5170*/  FMUL.FTZ R0, R0, 1 ;  /* 0x3f80000000007820 */ /* 0x000fc80000410000 */
[----:B------:R0:W1:Y:S02]  /*5180*/  F2F.F64.F32 R46, R0 ;  /* 0x00000000002e7310 */ /* 0x0000640000201800 */
[----:B01----:R-:W-:Y:S05]  /*5190*/  BRA `(.L_x_26008) ;  /* 0x0000000800b07947 */ /* 0x003fea0003800000 */
.L_x_26013:
[----:B------:R0:W5:Y:S01]  /*51a0*/  LDG.E.64 R46, desc[UR36][R4.64] ;  /* 0x00000024042e7981 */ /* 0x000162000c1e1b00 */
[----:B------:R-:W-:Y:S05]  /*51b0*/  BRA `(.L_x_26008) ;  /* 0x0000000800a87947 */ /* 0x000fea0003800000 */
.L_x_26003:
        /* <DEDUP_REMOVED lines=13> */
.L_x_26017:
[----:B------:R0:W5:Y:S01]  /*5290*/  LDG.E.64 R46, desc[UR36][R4.64] ;  /* 0x00000024042e7981 */ /* 0x000162000c1e1b00 */
[----:B------:R-:W-:Y:S05]  /*52a0*/  BRA `(.L_x_26008) ;  /* 0x00000008006c7947 */ /* 0x000fea0003800000 */
.L_x_26016:
        /* <DEDUP_REMOVED lines=27> */
.L_x_26019:
        /* <DEDUP_REMOVED lines=15> */
.L_x_26018:
[----:B------:R-:W2:Y:S02]  /*5550*/  LDG.E.U16 R0, desc[UR36][R4.64] ;  /* 0x0000002404007981 */ /* 0x000ea4000c1e1500 */
[----:B--2---:R-:W-:-:S04]  /*5560*/  IMAD.U32 R0, R0, 0x10000, RZ ;  /* 0x0001000000007824 */ /* 0x004fc800078e00ff */
[----:B------:R-:W-:-:S04]  /*5570*/  FMUL.FTZ R0, R0, 1 ;  /* 0x3f80000000007820 */ /* 0x000fc80000410000 */
[----:B------:R0:W1:Y:S02]  /*5580*/  F2F.F64.F32 R46, R0 ;  /* 0x00000000002e7310 */ /* 0x0000640000201800 */
[----:B01----:R-:W-:Y:S05]  /*5590*/  BRA `(.L_x_26008) ;  /* 0x0000000400b07947 */ /* 0x003fea0003800000 */
.L_x_26015:
        /* <DEDUP_REMOVED lines=11> */
.L_x_26022:
        /* <DEDUP_REMOVED lines=21> */
.L_x_26024:
[----:B------:R-:W-:Y:S05]  /*57a0*/  BSYNC.RECONVERGENT B0 ;  /* 0x0000000000007941 */ /* 0x000fea0003800200 */
.L_x_26023:
[----:B------:R-:W-:Y:S01]  /*57b0*/  IMAD.SHL.U32 R0, R0, 0x100000, RZ ;  /* 0x0010000000007824 */ /* 0x000fe200078e00ff */
[----:B------:R-:W-:-:S04]  /*57c0*/  LEA R3, R3, 0x3b800000, 0x17 ;  /* 0x3b80000003037811 */ /* 0x000fc800078eb8ff */
[----:B------:R-:W-:-:S05]  /*57d0*/  LOP3.LUT R0, R3, R0, R7, 0xfe, !PT ;  /* 0x0000000003007212 */ /* 0x000fca00078efe07 */
[----:B------:R-:W-:-:S04]  /*57e0*/  FMUL.FTZ R0, R0, 1 ;  /* 0x3f80000000007820 */ /* 0x000fc80000410000 */
[----:B------:R0:W1:Y:S02]  /*57f0*/  F2F.F64.F32 R46, R0 ;  /* 0x00000000002e7310 */ /* 0x0000640000201800 */
[----:B01----:R-:W-:Y:S05]  /*5800*/  BRA `(.L_x_26008) ;  /* 0x0000000400147947 */ /* 0x003fea0003800000 */
.L_x_26021:
        /* <DEDUP_REMOVED lines=21> */
.L_x_26026:
[----:B------:R-:W-:Y:S05]  /*5960*/  BSYNC.RECONVERGENT B0 ;  /* 0x0000000000007941 */ /* 0x000fea0003800200 */
.L_x_26025:
[----:B------:R-:W-:Y:S01]  /*5970*/  IMAD.SHL.U32 R0, R0, 0x200000, RZ ;  /* 0x0020000000007824 */ /* 0x000fe200078e00ff */
[----:B------:R-:W-:-:S04]  /*5980*/  LEA R3, R3, 0x37800000, 0x17 ;  /* 0x3780000003037811 */ /* 0x000fc800078eb8ff */
[----:B------:R-:W-:-:S05]  /*5990*/  LOP3.LUT R0, R3, R0, R7, 0xfe, !PT ;  /* 0x0000000003007212 */ /* 0x000fca00078efe07 */
[----:B------:R-:W-:-:S04]  /*59a0*/  FMUL.FTZ R0, R0, 1 ;  /* 0x3f80000000007820 */ /* 0x000fc80000410000 */
[----:B------:R0:W1:Y:S02]  /*59b0*/  F2F.F64.F32 R46, R0 ;  /* 0x00000000002e7310 */ /* 0x0000640000201800 */
[----:B01----:R-:W-:Y:S05]  /*59c0*/  BRA `(.L_x_26008) ;  /* 0x0000000000a47947 */ /* 0x003fea0003800000 */
.L_x_26020:
        /* <DEDUP_REMOVED lines=18> */
.L_x_26007:
        /* <DEDUP_REMOVED lines=16> */
.L_x_26029:
[----:B------:R-:W-:Y:S01]  /*5bf0*/  CS2R R46, SRZ ;  /* 0x00000000002e7805 */ /* 0x000fe2000001ff00 */
[----:B------:R-:W-:Y:S06]  /*5c00*/  BRA `(.L_x_26008) ;  /* 0x0000000000147947 */ /* 0x000fec0003800000 */
.L_x_26028:
[----:B------:R-:W2:Y:S02]  /*5c10*/  LDG.E.64 R46, desc[UR36][R4.64] ;  /* 0x00000024042e7981 */ /* 0x000ea4000c1e1b00 */
[----:B--2---:R-:W1:Y:S02]  /*5c20*/  I2F.F64.U64 R46, R46 ;  /* 0x0000002e002e7312 */ /* 0x004e640000301800 */
[----:B-1----:R-:W-:Y:S05]  /*5c30*/  BRA `(.L_x_26008) ;  /* 0x0000000000087947 */ /* 0x002fea0003800000 */
.L_x_26027:
[----:B------:R-:W2:Y:S02]  /*5c40*/  LDG.E R4, desc[UR36][R4.64] ;  /* 0x0000002404047981 */ /* 0x000ea4000c1e1900 */
[----:B--2---:R1:W0:Y:S02]  /*5c50*/  I2F.F64.U32 R46, R4 ;  /* 0x00000004002e7312 */ /* 0x0042240000201800 */
.L_x_26008:
[----:B------:R-:W-:Y:S05]  /*5c60*/  BSYNC.RECONVERGENT B6 ;  /* 0x0000000000067941 */ /* 0x000fea0003800200 */
.L_x_26002:
        /* <DEDUP_REMOVED lines=20> */
.L_x_26034:
[----:B------:R-:W2:Y:S02]  /*5db0*/  LDG.E.U8 R4, desc[UR36][R4.64] ;  /* 0x0000002404047981 */ /* 0x000ea4000c1e1100 */
[----:B--2---:R0:W1:Y:S02]  /*5dc0*/  I2F.F64.U16 R44, R4 ;  /* 0x00000004002c7312 */ /* 0x0040640000101800 */
[----:B01----:R-:W-:Y:S05]  /*5dd0*/  BRA `(.L_x_26036) ;  /* 0x0000000c00647947 */ /* 0x003fea0003800000 */
.L_x_26033:
        /* <DEDUP_REMOVED lines=9> */
.L_x_26038:
[----:B------:R-:W2:Y:S02]  /*5e70*/  LDG.E R4, desc[UR36][R4.64] ;  /* 0x0000002404047981 */ /* 0x000ea4000c1e1900 */
[----:B--2---:R0:W1:Y:S02]  /*5e80*/  I2F.F64 R44, R4 ;  /* 0x00000004002c7312 */ /* 0x0040640000201c00 */
[----:B01----:R-:W-:Y:S05]  /*5e90*/  BRA `(.L_x_26036) ;  /* 0x0000000c00347947 */ /* 0x003fea0003800000 */
.L_x_26037:
[----:B------:R-:W2:Y:S02]  /*5ea0*/  LDG.E.U16 R4, desc[UR36][R4.64] ;  /* 0x0000002404047981 */ /* 0x000ea4000c1e1500 */
[----:B--2---:R0:W1:Y:S02]  /*5eb0*/  I2F.F64.S16 R44, R4 ;  /* 0x00000004002c7312 */ /* 0x0040640000101c00 */
[----:B01----:R-:W-:Y:S05]  /*5ec0*/  BRA `(.L_x_26036) ;  /* 0x0000000c00287947 */ /* 0x003fea0003800000 */
.L_x_26032:
        /* <DEDUP_REMOVED lines=10> */
.L_x_26040:
[----:B------:R-:W2:Y:S02]  /*5f70*/  LDG.E.U16 R0, desc[UR36][R4.64] ;  /* 0x0000002404007981 */ /* 0x000ea4000c1e1500 */
[----:B--2---:R-:W-:-:S05]  /*5f80*/  HADD2.F32 R0, -RZ, R0.H0_H0 ;  /* 0x20000000ff007230 */ /* 0x004fca0000004100 */
[----:B------:R-:W-:-:S04]  /*5f90*/  FMUL.FTZ R0, R0, 1 ;  /* 0x3f80000000007820 */ /* 0x000fc80000410000 */
[----:B------:R0:W1:Y:S02]  /*5fa0*/  F2F.F64.F32 R44, R0 ;  /* 0x00000000002c7310 */ /* 0x0000640000201800 */
[----:B01----:R-:W-:Y:S05]  /*5fb0*/  BRA `(.L_x_26036) ;  /* 0x0000000800ec7947 */ /* 0x003fea0003800000 */
.L_x_26039:
        /* <DEDUP_REMOVED lines=10> */
.L_x_26042:
[----:B------:R-:W2:Y:S02]  /*6060*/  LDG.E.U16 R4, desc[UR36][R4.64] ;  /* 0x0000002404047981 */ /* 0x000ea4000c1e1500 */
[----:B--2---:R-:W-:-:S05]  /*6070*/  HADD2.F32 R0, -RZ, R4.H0_H0 ;  /* 0x20000004ff007230 */ /* 0x004fca0000004100 */
[----:B------:R-:W-:-:S04]  /*6080*/  FMUL.FTZ R0, R0, 1 ;  /* 0x3f80000000007820 */ /* 0x000fc80000410000 */
[----:B------:R0:W1:Y:S02]  /*6090*/  F2F.F64.F32 R44, R0 ;  /* 0x00000000002c7310 */ /* 0x0000640000201800 */
[----:B01----:R-:W-:Y:S05]  /*60a0*/  BRA `(.L_x_26036) ;  /* 0x0000000800b07947 */ /* 0x003fea0003800000 */
.L_x_26041:
[----:B------:R0:W5:Y:S01]  /*60b0*/  LDG.E.64 R44, desc[UR36][R4.64] ;  /* 0x00000024042c7981 */ /* 0x000162000c1e1b00 */
[----:B------:R-:W-:Y:S05]  /*60c0*/  BRA `(.L_x_26036) ;  /* 0x0000000800a87947 */ /* 0x000fea0003800000 */
.L_x_26031:
        /* <DEDUP_REMOVED lines=13> */
.L_x_26045:
[----:B------:R0:W5:Y:S01]  /*61a0*/  LDG.E.64 R44, desc[UR36][R4.64] ;  /* 0x00000024042c7981 */ /* 0x000162000c1e1b00 */
[----:B------:R-:W-:Y:S05]  /*61b0*/  BRA `(.L_x_26036) ;  /* 0x00000008006c7947 */ /* 0x000fea0003800000 */
.L_x_26044:
        /* <DEDUP_REMOVED lines=27> */
.L_x_26047:
        /* <DEDUP_REMOVED lines=15> */
.L_x_26046:
[----:B------:R-:W2:Y:S02]  /*6460*/  LDG.E.U16 R0, desc[UR36][R4.64] ;  /* 0x0000002404007981 */ /* 0x000ea4000c1e1500 */
[----:B--2---:R-:W-:-:S04]  /*6470*/  IMAD.U32 R0, R0, 0x10000, RZ ;  /* 0x0001000000007824 */ /* 0x004fc800078e00ff */
[----:B------:R-:W-:-:S04]  /*6480*/  FMUL.FTZ R0, R0, 1 ;  /* 0x3f80000000007820 */ /* 0x000fc80000410000 */
[----:B------:R1:W0:Y:S02]  /*6490*/  F2F.F64.F32 R44, R0 ;  /* 0x00000000002c7310 */ /* 0x0002240000201800 */
[----:B01----:R-:W-:Y:S05]  /*64a0*/  BRA `(.L_x_26036) ;  /* 0x0000000400b07947 */ /* 0x003fea0003800000 */
.L_x_26043:
        /* <DEDUP_REMOVED lines=11> */
.L_x_26050:
        /* <DEDUP_REMOVED lines=21> */
.L_x_26052:
[----:B------:R-:W-:Y:S05]  /*66b0*/  BSYNC.RECONVERGENT B0 ;  /* 0x0000000000007941 */ /* 0x000fea0003800200 */
.L_x_26051:
[----:B------:R-:W-:Y:S01]  /*66c0*/  IMAD.SHL.U32 R0, R0, 0x100000, RZ ;  /* 0x0010000000007824 */ /* 0x000fe200078e00ff */
[----:B------:R-:W-:-:S04]  /*66d0*/  LEA R3, R3, 0x3b800000, 0x17 ;  /* 0x3b80000003037811 */ /* 0x000fc800078eb8ff */
[----:B------:R-:W-:-:S05]  /*66e0*/  LOP3.LUT R0, R3, R0, R7, 0xfe, !PT ;  /* 0x0000000003007212 */ /* 0x000fca00078efe07 */
[----:B------:R-:W-:-:S04]  /*66f0*/  FMUL.FTZ R0, R0, 1 ;  /* 0x3f80000000007820 */ /* 0x000fc80000410000 */
[----:B------:R0:W1:Y:S02]  /*6700*/  F2F.F64.F32 R44, R0 ;  /* 0x00000000002c7310 */ /* 0x0000640000201800 */
[----:B01----:R-:W-:Y:S05]  /*6710*/  BRA `(.L_x_26036) ;  /* 0x0000000400147947 */ /* 0x003fea0003800000 */
.L_x_26049:
        /* <DEDUP_REMOVED lines=21> */
.L_x_26054:
[----:B------:R-:W-:Y:S05]  /*6870*/  BSYNC.RECONVERGENT B0 ;  /* 0x0000000000007941 */ /* 0x000fea0003800200 */
.L_x_26053:
[----:B------:R-:W-:Y:S01]  /*6880*/  IMAD.SHL.U32 R0, R0, 0x200000, RZ ;  /* 0x0020000000007824 */ /* 0x000fe200078e00ff */
[----:B------:R-:W-:-:S04]  /*6890*/  LEA R3, R3, 0x37800000, 0x17 ;  /* 0x3780000003037811 */ /* 0x000fc800078eb8ff */
[----:B------:R-:W-:-:S05]  /*68a0*/  LOP3.LUT R0, R3, R0, R7, 0xfe, !PT ;  /* 0x0000000003007212 */ /* 0x000fca00078efe07 */
[----:B------:R-:W-:-:S04]  /*68b0*/  FMUL.FTZ R0, R0, 1 ;  /* 0x3f80000000007820 */ /* 0x000fc80000410000 */
[----:B------:R0:W1:Y:S02]  /*68c0*/  F2F.F64.F32 R44, R0 ;  /* 0x00000000002c7310 */ /* 0x0000640000201800 */
[----:B01----:R-:W-:Y:S05]  /*68d0*/  BRA `(.L_x_26036) ;  /* 0x0000000000a47947 */ /* 0x003fea0003800000 */
.L_x_26048:
        /* <DEDUP_REMOVED lines=18> */
.L_x_26035:
        /* <DEDUP_REMOVED lines=16> */
.L_x_26057:
[----:B------:R-:W-:Y:S01]  /*6b00*/  CS2R R44, SRZ ;  /* 0x00000000002c7805 */ /* 0x000fe2000001ff00 */
[----:B------:R-:W-:Y:S06]  /*6b10*/  BRA `(.L_x_26036) ;  /* 0x0000000000147947 */ /* 0x000fec0003800000 */
.L_x_26056:
[----:B------:R-:W2:Y:S02]  /*6b20*/  LDG.E.64 R44, desc[UR36][R4.64] ;  /* 0x00000024042c7981 */ /* 0x000ea4000c1e1b00 */
[----:B--2---:R-:W0:Y:S02]  /*6b30*/  I2F.F64.U64 R44, R44 ;  /* 0x0000002c002c7312 */ /* 0x004e240000301800 */
[----:B0-----:R-:W-:Y:S05]  /*6b40*/  BRA `(.L_x_26036) ;  /* 0x0000000000087947 */ /* 0x001fea0003800000 */
.L_x_26055:
[----:B------:R-:W2:Y:S02]  /*6b50*/  LDG.E R4, desc[UR36][R4.64] ;  /* 0x0000002404047981 */ /* 0x000ea4000c1e1900 */
[----:B--2---:R1:W0:Y:S02]  /*6b60*/  I2F.F64.U32 R44, R4 ;  /* 0x00000004002c7312 */ /* 0x0042240000201800 */
.L_x_26036:
[----:B------:R-:W-:Y:S05]  /*6b70*/  BSYNC.RECONVERGENT B6 ;  /* 0x0000000000067941 */ /* 0x000fea0003800200 */
.L_x_26030:
        /* <DEDUP_REMOVED lines=20> */
.L_x_26062:
[----:B------:R-:W2:Y:S02]  /*6cc0*/  LDG.E.U8 R4, desc[UR36][R4.64] ;  /* 0x0000002404047981 */ /* 0x000ea4000c1e1100 */
[----:B--2---:R0:W1:Y:S02]  /*6cd0*/  I2F.F64.U16 R16, R4 ;  /* 0x0000000400107312 */ /* 0x0040640000101800 */
[----:B01----:R-:W-:Y:S05]  /*6ce0*/  BRA `(.L_x_26064) ;  /* 0x0000000c00647947 */ /* 0x003fea0003800000 */
.L_x_26061:
        /* <DEDUP_REMOVED lines=9> */
.L_x_26066:
[----:B------:R-:W2:Y:S02]  /*6d80*/  LDG.E R4, desc[UR36][R4.64] ;  /* 0x0000002404047981 */ /* 0x000ea4000c1e1900 */
[----:B--2---:R0:W1:Y:S02]  /*6d90*/  I2F.F64 R16, R4 ;  /* 0x0000000400107312 */ /* 0x0040640000201c00 */
[----:B01----:R-:W-:Y:S05]  /*6da0*/  BRA `(.L_x_26064) ;  /* 0x0000000c00347947 */ /* 0x003fea0003800000 */
.L_x_26065:
[----:B------:R-:W2:Y:S02]  /*6db0*/  LDG.E.U16 R4, desc[UR36][R4.64] ;  /* 0x0000002404047981 */ /* 0x000ea4000c1e1500 */
[----:B--2---:R0:W1:Y:S02]  /*6dc0*/  I2F.F64.S16 R16, R4 ;  /* 0x0000000400107312 */ /* 0x0040640000101c00 */
[----:B01----:R-:W-:Y:S05]  /*6dd0*/  BRA `(.L_x_26064) ;  /* 0x0000000c00287947 */ /* 0x003fea0003800000 */
.L_x_26060:
        /* <DEDUP_REMOVED lines=10> */
.L_x_26068:
[----:B------:R-:W2:Y:S02]  /*6e80*/  LDG.E.U16 R0, desc[UR36][R4.64] ;  /* 0x0000002404007981 */ /* 0x000ea4000c1e1500 */
[----:B--2---:R-:W-:-:S05]  /*6e90*/  HADD2.F32 R0, -RZ, R0.H0_H0 ;  /* 0x20000000ff007230 */ /* 0x004fca0000004100 */
[----:B------:R-:W-:-:S04]  /*6ea0*/  FMUL.FTZ R0, R0, 1 ;  /* 0x3f80000000007820 */ /* 0x000fc80000410000 */
[----:B------:R0:W1:Y:S02]  /*6eb0*/  F2F.F64.F32 R16, R0 ;  /* 0x0000000000107310 */ /* 0x0000640000201800 */
[----:B01----:R-:W-:Y:S05]  /*6ec0*/  BRA `(.L_x_26064) ;  /* 0x0000000800ec7947 */ /* 0x003fea0003800000 */
.L_x_26067:
        /* <DEDUP_REMOVED lines=10> */
.L_x_26070:
[----:B------:R-:W2:Y:S02]  /*6f70*/  LDG.E.U16 R4, desc[UR36][R4.64] ;  /* 0x0000002404047981 */ /* 0x000ea4000c1e1500 */
[----:B--2---:R-:W-:-:S05]  /*6f80*/  HADD2.F32 R0, -RZ, R4.H0_H0 ;  /* 0x20000004ff007230 */ /* 0x004fca0000004100 */
[----:B------:R-:W-:-:S04]  /*6f90*/  FMUL.FTZ R0, R0, 1 ;  /* 0x3f80000000007820 */ /* 0x000fc80000410000 */
[----:B------:R1:W0:Y:S02]  /*6fa0*/  F2F.F64.F32 R16, R0 ;  /* 0x0000000000107310 */ /* 0x0002240000201800 */
[----:B01----:R-:W-:Y:S05]  /*6fb0*/  BRA `(.L_x_26064) ;  /* 0x0000000800b07947 */ /* 0x003fea0003800000 */
.L_x_26069:
[----:B------:R0:W5:Y:S01]  /*6fc0*/  LDG.E.64 R16, desc[UR36][R4.64] ;  /* 0x0000002404107981 */ /* 0x000162000c1e1b00 */
[----:B------:R-:W-:Y:S05]  /*6fd0*/  BRA `(.L_x_26064) ;  /* 0x0000000800a87947 */ /* 0x000fea0003800000 */
.L_x_26059:
        /* <DEDUP_REMOVED lines=13> */
.L_x_26073:
[----:B------:R1:W5:Y:S01]  /*70b0*/  LDG.E.64 R16, desc[UR36][R4.64] ;  /* 0x0000002404107981 */ /* 0x000362000c1e1b00 */
[----:B------:R-:W-:Y:S05]  /*70c0*/  BRA `(.L_x_26064) ;  /* 0x00000008006c7947 */ /* 0x000fea0003800000 */
.L_x_26072:
        /* <DEDUP_REMOVED lines=27> */
.L_x_26075:
        /* <DEDUP_REMOVED lines=15> */
.L_x_26074:
[----:B------:R-:W2:Y:S02]  /*7370*/  LDG.E.U16 R0, desc[UR36][R4.64] ;  /* 0x0000002404007981 */ /* 0x000ea4000c1e1500 */
[----:B--2---:R-:W-:-:S04]  /*7380*/  IMAD.U32 R0, R0, 0x10000, RZ ;  /* 0x0001000000007824 */ /* 0x004fc800078e00ff */
[----:B------:R-:W-:-:S04]  /*7390*/  FMUL.FTZ R0, R0, 1 ;  /* 0x3f80000000007820 */ /* 0x000fc80000410000 */
[----:B------:R1:W0:Y:S02]  /*73a0*/  F2F.F64.F32 R16, R0 ;  /* 0x0000000000107310 */ /* 0x0002240000201800 */
[----:B01----:R-:W-:Y:S05]  /*73b0*/  BRA `(.L_x_26064) ;  /* 0x0000000400b07947 */ /* 0x003fea0003800000 */
.L_x_26071:
        /* <DEDUP_REMOVED lines=11> */
.L_x_26078:
        /* <DEDUP_REMOVED lines=21> */
.L_x_26080:
[----:B------:R-:W-:Y:S05]  /*75c0*/  BSYNC.RECONVERGENT B0 ;  /* 0x0000000000007941 */ /* 0x000fea0003800200 */
.L_x_26079:
[----:B------:R-:W-:Y:S01]  /*75d0*/  IMAD.SHL.U32 R0, R0, 0x100000, RZ ;  /* 0x0010000000007824 */ /* 0x000fe200078e00ff */
[----:B------:R-:W-:-:S04]  /*75e0*/  LEA R3, R3, 0x3b800000, 0x17 ;  /* 0x3b80000003037811 */ /* 0x000fc800078eb8ff */
[----:B------:R-:W-:-:S05]  /*75f0*/  LOP3.LUT R0, R3, R0, R7, 0xfe, !PT ;  /* 0x0000000003007212 */ /* 0x000fca00078efe07 */
[----:B------:R-:W-:-:S04]  /*7600*/  FMUL.FTZ R0, R0, 1 ;  /* 0x3f80000000007820 */ /* 0x000fc80000410000 */
[----:B------:R0:W1:Y:S02]  /*7610*/  F2F.F64.F32 R16, R0 ;  /* 0x0000000000107310 */ /* 0x0000640000201800 */
[----:B01----:R-:W-:Y:S05]  /*7620*/  BRA `(.L_x_26064) ;  /* 0x0000000400147947 */ /* 0x003fea0003800000 */
.L_x_26077:
        /* <DEDUP_REMOVED lines=21> */
.L_x_26082:
[----:B------:R-:W-:Y:S05]  /*7780*/  BSYNC.RECONVERGENT B0 ;  /* 0x0000000000007941 */ /* 0x000fea0003800200 */
.L_x_26081:
[----:B------:R-:W-:Y:S01]  /*7790*/  IMAD.SHL.U32 R0, R0, 0x200000, RZ ;  /* 0x0020000000007824 */ /* 0x000fe200078e00ff */
[----:B------:R-:W-:-:S04]  /*77a0*/  LEA R3, R3, 0x37800000, 0x17 ;  /* 0x3780000003037811 */ /* 0x000fc800078eb8ff */
[----:B------:R-:W-:-:S05]  /*77b0*/  LOP3.LUT R0, R3, R0, R7, 0xfe, !PT ;  /* 0x0000000003007212 */ /* 0x000fca00078efe07 */
[----:B------:R-:W-:-:S04]  /*77c0*/  FMUL.FTZ R0, R0, 1 ;  /* 0x3f80000000007820 */ /* 0x000fc80000410000 */
[----:B------:R0:W1:Y:S02]  /*77d0*/  F2F.F64.F32 R16, R0 ;  /* 0x0000000000107310 */ /* 0x0000640000201800 */
[----:B01----:R-:W-:Y:S05]  /*77e0*/  BRA `(.L_x_26064) ;  /* 0x0000000000a47947 */ /* 0x003fea0003800000 */
.L_x_26076:
        /* <DEDUP_REMOVED lines=18> */
.L_x_26063:
        /* <DEDUP_REMOVED lines=16> */
.L_x_26085:
[----:B------:R-:W-:Y:S01]  /*7a10*/  CS2R R16, SRZ ;  /* 0x0000000000107805 */ /* 0x000fe2000001ff00 */
[----:B------:R-:W-:Y:S06]  /*7a20*/  BRA `(.L_x_26064) ;  /* 0x0000000000147947 */ /* 0x000fec0003800000 */
.L_x_26084:
[----:B------:R-:W2:Y:S02]  /*7a30*/  LDG.E.64 R16, desc[UR36][R4.64] ;  /* 0x0000002404107981 */ /* 0x000ea4000c1e1b00 */
[----:B--2---:R-:W0:Y:S02]  /*7a40*/  I2F.F64.U64 R16, R16 ;  /* 0x0000001000107312 */ /* 0x004e240000301800 */
[----:B0-----:R-:W-:Y:S05]  /*7a50*/  BRA `(.L_x_26064) ;  /* 0x0000000000087947 */ /* 0x001fea0003800000 */
.L_x_26083:
[----:B------:R-:W2:Y:S02]  /*7a60*/  LDG.E R4, desc[UR36][R4.64] ;  /* 0x0000002404047981 */ /* 0x000ea4000c1e1900 */
[----:B--2---:R0:W1:Y:S02]  /*7a70*/  I2F.F64.U32 R16, R4 ;  /* 0x0000000400107312 */ /* 0x0040640000201800 */
.L_x_26064:
[----:B------:R-:W-:Y:S05]  /*7a80*/  BSYNC.RECONVERGENT B6 ;  /* 0x0000000000067941 */ /* 0x000fea0003800200 */
.L_x_26058:
        /* <DEDUP_REMOVED lines=20> */
.L_x_26090:
[----:B------:R-:W2:Y:S02]  /*7bd0*/  LDG.E.U8 R4, desc[UR36][R4.64] ;  /* 0x0000002404047981 */ /* 0x000ea4000c1e1100 */
[----:B--2---:R1:W0:Y:S02]  /*7be0*/  I2F.F64.U16 R18, R4 ;  /* 0x0000000400127312 */ /* 0x0042240000101800 */
[----:B01----:R-:W-:Y:S05]  /*7bf0*/  BRA `(.L_x_26092) ;  /* 0x0000000c00647947 */ /* 0x003fea0003800000 */
.L_x_26089:
        /* <DEDUP_REMOVED lines=9> */
.L_x_26094:
[----:B------:R-:W2:Y:S02]  /*7c90*/  LDG.E R4, desc[UR36][R4.64] ;  /* 0x0000002404047981 */ /* 0x000ea4000c1e1900 */
[----:B--2---:R1:W0:Y:S02]  /*7ca0*/  I2F.F64 R18, R4 ;  /* 0x0000000400127312 */ /* 0x0042240000201c00 */
[----:B01----:R-:W-:Y:S05]  /*7cb0*/  BRA `(.L_x_26092) ;  /* 0x0000000c00347947 */ /* 0x003fea0003800000 */
.L_x_26093:
[----:B------:R-:W2:Y:S02]  /*7cc0*/  LDG.E.U16 R4, desc[UR36][R4.64] ;  /* 0x0000002404047981 */ /* 0x000ea4000c1e1500 */
[----:B--2---:R1:W0:Y:S02]  /*7cd0*/  I2F.F64.S16 R18, R4 ;  /* 0x0000000400127312 */ /* 0x0042240000101c00 */
[----:B01----:R-:W-:Y:S05]  /*7ce0*/  BRA `(.L_x_26092) ;  /* 0x0000000c00287947 */ /* 0x003fea0003800000 */
.L_x_26088:
        /* <DEDUP_REMOVED lines=10> */
.L_x_26096:
[----:B------:R-:W2:Y:S02]  /*7d90*/  LDG.E.U16 R0, desc[UR36][R4.64] ;  /* 0x0000002404007981 */ /* 0x000ea4000c1e1500 */
[----:B--2---:R-:W-:-:S05]  /*7da0*/  HADD2.F32 R0, -RZ, R0.H0_H0 ;  /* 0x20000000ff007230 */ /* 0x004fca0000004100 */
[----:B------:R-:W-:-:S04]  /*7db0*/  FMUL.FTZ R0, R0, 1 ;  /* 0x3f80000000007820 */ /* 0x000fc80000410000 */
[----:B------:R0:W1:Y:S02]  /*7dc0*/  F2F.F64.F32 R18, R0 ;  /* 0x0000000000127310 */ /* 0x0000640000201800 */
[----:B01----:R-:W-:Y:S05]  /*7dd0*/  BRA `(.L_x_26092) ;  /* 0x0000000800ec7947 */ /* 0x003fea0003800000 */
.L_x_26095:
        /* <DEDUP_REMOVED lines=10> */
.L_x_26098:
[----:B------:R-:W2:Y:S02]  /*7e80*/  LDG.E.U16 R4, desc[UR36][R4.64] ;  /* 0x0000002404047981 */ /* 0x000ea4000c1e1500 */
[----:B--2---:R-:W-:-:S05]  /*7e90*/  HADD2.F32 R0, -RZ, R4.H0_H0 ;  /* 0x20000004ff007230 */ /* 0x004fca0000004100 */
[----:B------:R-:W-:-:S04]  /*7ea0*/  FMUL.FTZ R0, R0, 1 ;  /* 0x3f80000000007820 */ /* 0x000fc80000410000 */
[----:B------:R0:W1:Y:S02]  /*7eb0*/  F2F.F64.F32 R18, R0 ;  /* 0x0000000000127310 */ /* 0x0000640000201800 */
[----:B01----:R-:W-:Y:S05]  /*7ec0*/  BRA `(.L_x_26092) ;  /* 0x0000000800b07947 */ /* 0x003fea0003800000 */
.L_x_26097:
[----:B------:R0:W5:Y:S01]  /*7ed0*/  LDG.E.64 R18, desc[UR36][R4.64] ;  /* 0x0000002404127981 */ /* 0x000162000c1e1b00 */
[----:B------:R-:W-:Y:S05]  /*7ee0*/  BRA `(.L_x_26092) ;  /* 0x0000000800a87947 */ /* 0x000fea0003800000 */
.L_x_26087:
        /* <DEDUP_REMOVED lines=13> */
.L_x_26101:
[----:B------:R0:W5:Y:S01]  /*7fc0*/  LDG.E.64 R18, desc[UR36][R4.64] ;  /* 0x0000002404127981 */ /* 0x000162000c1e1b00 */
[----:B------:R-:W-:Y:S05]  /*7fd0*/  BRA `(.L_x_26092) ;  /* 0x00000008006c7947 */ /* 0x000fea0003800000 */
.L_x_26100:
        /* <DEDUP_REMOVED lines=27> */
.L_x_26103:
        /* <DEDUP_REMOVED lines=15> */
.L_x_26102:
[----:B------:R-:W2:Y:S02]  /*8280*/  LDG.E.U16 R0, desc[UR36][R4.64] ;  /* 0x0000002404007981 */ /* 0x000ea4000c1e1500 */
[----:B--2---:R-:W-:-:S04]  /*8290*/  IMAD.U32 R0, R0, 0x10000, RZ ;  /* 0x0001000000007824 */ /* 0x004fc800078e00ff */
[----:B------:R-:W-:-:S04]  /*82a0*/  FMUL.FTZ R0, R0, 1 ;  /* 0x3f80000000007820 */ /* 0x000fc80000410000 */
[----:B------:R0:W1:Y:S02]  /*82b0*/  F2F.F64.F32 R18, R0 ;  /* 0x0000000000127310 */ /* 0x0000640000201800 */
[----:B01----:R-:W-:Y:S05]  /*82c0*/  BRA `(.L_x_26092) ;  /* 0x0000000400b07947 */ /* 0x003fea0003800000 */
.L_x_26099:
        /* <DEDUP_REMOVED lines=11> */
.L_x_26106:
        /* <DEDUP_REMOVED lines=21> */
.L_x_26108:
[----:B------:R-:W-:Y:S05]  /*84d0*/  BSYNC.RECONVERGENT B0 ;  /* 0x0000000000007941 */ /* 0x000fea0003800200 */
.L_x_26107:
[----:B------:R-:W-:Y:S01]  /*84e0*/  IMAD.SHL.U32 R0, R0, 0x100000, RZ ;  /* 0x0010000000007824 */ /* 0x000fe200078e00ff */
[----:B------:R-:W-:-:S04]  /*84f0*/  LEA R3, R3, 0x3b800000, 0x17 ;  /* 0x3b80000003037811 */ /* 0x000fc800078eb8ff */
[----:B------:R-:W-:-:S05]  /*8500*/  LOP3.LUT R0, R3, R0, R7, 0xfe, !PT ;  /* 0x0000000003007212 */ /* 0x000fca00078efe07 */
[----:B------:R-:W-:-:S04]  /*8510*/  FMUL.FTZ R0, R0, 1 ;  /* 0x3f80000000007820 */ /* 0x000fc80000410000 */
[----:B------:R0:W1:Y:S02]  /*8520*/  F2F.F64.F32 R18, R0 ;  /* 0x0000000000127310 */ /* 0x0000640000201800 */
[----:B01----:R-:W-:Y:S05]  /*8530*/  BRA `(.L_x_26092) ;  /* 0x0000000400147947 */ /* 0x003fea0003800000 */
.L_x_26105:
        /* <DEDUP_REMOVED lines=21> */
.L_x_26110:
[----:B------:R-:W-:Y:S05]  /*8690*/  BSYNC.RECONVERGENT B0 ;  /* 0x0000000000007941 */ /* 0x000fea0003800200 */
.L_x_26109:
[----:B------:R-:W-:Y:S01]  /*86a0*/  IMAD.SHL.U32 R0, R0, 0x200000, RZ ;  /* 0x0020000000007824 */ /* 0x000fe200078e00ff */
[----:B------:R-:W-:-:S04]  /*86b0*/  LEA R3, R3, 0x37800000, 0x17 ;  /* 0x3780000003037811 */ /* 0x000fc800078eb8ff */
[----:B------:R-:W-:-:S05]  /*86c0*/  LOP3.LUT R0, R3, R0, R7, 0xfe, !PT ;  /* 0x0000000003007212 */ /* 0x000fca00078efe07 */
[----:B------:R-:W-:-:S04]  /*86d0*/  FMUL.FTZ R0, R0, 1 ;  /* 0x3f80000000007820 */ /* 0x000fc80000410000 */
[----:B------:R0:W1:Y:S02]  /*86e0*/  F2F.F64.F32 R18, R0 ;  /* 0x0000000000127310 */ /* 0x0000640000201800 */
[----:B01----:R-:W-:Y:S05]  /*86f0*/  BRA `(.L_x_26092) ;  /* 0x0000000000a47947 */ /* 0x003fea0003800000 */
.L_x_26104:
        /* <DEDUP_REMOVED lines=18> */
.L_x_26091:
        /* <DEDUP_REMOVED lines=16> */
.L_x_26113:
[----:B------:R-:W-:Y:S01]  /*8920*/  CS2R R18, SRZ ;  /* 0x0000000000127805 */ /* 0x000fe2000001ff00 */
[----:B------:R-:W-:Y:S06]  /*8930*/  BRA `(.L_x_26092) ;  /* 0x0000000000147947 */ /* 0x000fec0003800000 */
.L_x_26112:
[----:B------:R-:W2:Y:S02]  /*8940*/  LDG.E.64 R18, desc[UR36][R4.64] ;  /* 0x0000002404127981 */ /* 0x000ea4000c1e1b00 */
[----:B--2---:R-:W1:Y:S02]  /*8950*/  I2F.F64.U64 R18, R18 ;  /* 0x0000001200127312 */ /* 0x004e640000301800 */
[----:B-1----:R-:W-:Y:S05]  /*8960*/  BRA `(.L_x_26092) ;  /* 0x0000000000087947 */ /* 0x002fea0003800000 */
.L_x_26111:
[----:B------:R-:W2:Y:S02]  /*8970*/  LDG.E R4, desc[UR36][R4.64] ;  /* 0x0000002404047981 */ /* 0x000ea4000c1e1900 */
[----:B--2---:R1:W0:Y:S02]  /*8980*/  I2F.F64.U32 R18, R4 ;  /* 0x0000000400127312 */ /* 0x0042240000201800 */
.L_x_26092:
[----:B------:R-:W-:Y:S05]  /*8990*/  BSYNC.RECONVERGENT B6 ;  /* 0x0000000000067941 */ /* 0x000fea0003800200 */
.L_x_26086:
        /* <DEDUP_REMOVED lines=20> */
.L_x_26118:
[----:B------:R-:W2:Y:S02]  /*8ae0*/  LDG.E.U8 R4, desc[UR36][R4.64] ;  /* 0x0000002404047981 */ /* 0x000ea4000c1e1100 */
[----:B--2---:R0:W1:Y:S02]  /*8af0*/  I2F.F64.U16 R22, R4 ;  /* 0x0000000400167312 */ /* 0x0040640000101800 */
[----:B01----:R-:W-:Y:S05]  /*8b00*/  BRA `(.L_x_26120) ;  /* 0x0000000c00647947 */ /* 0x003fea0003800000 */
.L_x_26117:
        /* <DEDUP_REMOVED lines=9> */
.L_x_26122:
[----:B------:R-:W2:Y:S02]  /*8ba0*/  LDG.E R4, desc[UR36][R4.64] ;  /* 0x0000002404047981 */ /* 0x000ea4000c1e1900 */
[----:B--2---:R0:W1:Y:S02]  /*8bb0*/  I2F.F64 R22, R4 ;  /* 0x0000000400167312 */ /* 0x0040640000201c00 */
[----:B01----:R-:W-:Y:S05]  /*8bc0*/  BRA `(.L_x_26120) ;  /* 0x0000000c00347947 */ /* 0x003fea0003800000 */
.L_x_26121:
[----:B------:R-:W2:Y:S02]  /*8bd0*/  LDG.E.U16 R4, desc[UR36][R4.64] ;  /* 0x0000002404047981 */ /* 0x000ea4000c1e1500 */
[----:B--2---:R0:W1:Y:S02]  /*8be0*/  I2F.F64.S16 R22, R4 ;  /* 0x0000000400167312 */ /* 0x0040640000101c00 */
[----:B01----:R-:W-:Y:S05]  /*8bf0*/  BRA `(.L_x_26120) ;  /* 0x0000000c00287947 */ /* 0x003fea0003800000 */
.L_x_26116:
        /* <DEDUP_REMOVED lines=10> */
.L_x_26124:
[----:B------:R-:W2:Y:S02]  /*8ca0*/  LDG.E.U16 R0, desc[UR36][R4.64] ;  /* 0x0000002404007981 */ /* 0x000ea4000c1e1500 */
[----:B--2---:R-:W-:-:S05]  /*8cb0*/  HADD2.F32 R0, -RZ, R0.H0_H0 ;  /* 0x20000000ff007230 */ /* 0x004fca0000004100 */
[----:B------:R-:W-:-:S04]  /*8cc0*/  FMUL.FTZ R0, R0, 1 ;  /* 0x3f80000000007820 */ /* 0x000fc80000410000 */
[----:B------:R0:W1:Y:S02]  /*8cd0*/  F2F.F64.F32 R22, R0 ;  /* 0x0000000000167310 */ /* 0x0000640000201800 */
[----:B01----:R-:W-:Y:S05]  /*8ce0*/  BRA `(.L_x_26120) ;  /* 0x0000000800ec7947 */ /* 0x003fea0003800000 */
.L_x_26123:
        /* <DEDUP_REMOVED lines=10> */
.L_x_26126:
[----:B------:R-:W2:Y:S02]  /*8d90*/  LDG.E.U16 R4, desc[UR36][R4.64] ;  /* 0x0000002404047981 */ /* 0x000ea4000c1e1500 */
[----:B--2---:R-:W-:-:S05]  /*8da0*/  HADD2.F32 R0, -RZ, R4.H0_H0 ;  /* 0x20000004ff007230 */ /* 0x004fca0000004100 */
[----:B------:R-:W-:-:S04]  /*8db0*/  FMUL.FTZ R0, R0, 1 ;  /* 0x3f80000000007820 */ /* 0x000fc80000410000 */
[----:B------:R0:W1:Y:S02]  /*8dc0*/  F2F.F64.F32 R22, R0 ;  /* 0x0000000000167310 */ /* 0x0000640000201800 */
[----:B01----:R-:W-:Y:S05]  /*8dd0*/  BRA `(.L_x_26120) ;  /* 0x0000000800b07947 */ /* 0x003fea0003800000 */
.L_x_26125:
[----:B------:R0:W5:Y:S01]  /*8de0*/  LDG.E.64 R22, desc[UR36][R4.64] ;  /* 0x0000002404167981 */ /* 0x000162000c1e1b00 */
[----:B------:R-:W-:Y:S05]  /*8df0*/  BRA `(.L_x_26120) ;  /* 0x0000000800a87947 */ /* 0x000fea0003800000 */
.L_x_26115:
        /* <DEDUP_REMOVED lines=13> */
.L_x_26129:
[----:B------:R0:W5:Y:S01]  /*8ed0*/  LDG.E.64 R22, desc[UR36][R4.64] ;  /* 0x0000002404167981 */ /* 0x000162000c1e1b00 */
[----:B------:R-:W-:Y:S05]  /*8ee0*/  BRA `(.L_x_26120) ;  /* 0x00000008006c7947 */ /* 0x000fea0003800000 */
.L_x_26128:
        /* <DEDUP_REMOVED lines=27> */
.L_x_26131:
        /* <DEDUP_REMOVED lines=15> */
.L_x_26130:
[----:B------:R-:W2:Y:S02]  /*9190*/  LDG.E.U16 R0, desc[UR36][R4.64] ;  /* 0x0000002404007981 */ /* 0x000ea4000c1e1500 */
[----:B--2---:R-:W-:-:S04]  /*91a0*/  IMAD.U32 R0, R0, 0x10000, RZ ;  /* 0x0001000000007824 */ /* 0x004fc800078e00ff */
[----:B------:R-:W-:-:S04]  /*91b0*/  FMUL.FTZ R0, R0, 1 ;  /* 0x3f80000000007820 */ /* 0x000fc80000410000 */
[----:B------:R0:W1:Y:S02]  /*91c0*/  F2F.F64.F32 R22, R0 ;  /* 0x0000000000167310 */ /* 0x0000640000201800 */
[----:B01----:R-:W-:Y:S05]  /*91d0*/  BRA `(.L_x_26120) ;  /* 0x0000000400b07947 */ /* 0x003fea0003800000 */
.L_x_26127:
        /* <DEDUP_REMOVED lines=11> */
.L_x_26134:
        /* <DEDUP_REMOVED lines=21> */
.L_x_26136:
[----:B------:R-:W-:Y:S05]  /*93e0*/  BSYNC.RECONVERGENT B0 ;  /* 0x0000000000007941 */ /* 0x000fea0003800200 */
.L_x_26135:
[----:B------:R-:W-:Y:S01]  /*93f0*/  IMAD.SHL.U32 R0, R0, 0x100000, RZ ;  /* 0x0010000000007824 */ /* 0x000fe200078e00ff */
[----:B------:R-:W-:-:S04]  /*9400*/  LEA R3, R3, 0x3b800000, 0x17 ;  /* 0x3b80000003037811 */ /* 0x000fc800078eb8ff */
[----:B------:R-:W-:-:S05]  /*9410*/  LOP3.LUT R0, R3, R0, R7, 0xfe, !PT ;  /* 0x0000000003007212 */ /* 0x000fca00078efe07 */
[----:B------:R-:W-:-:S04]  /*9420*/  FMUL.FTZ R0, R0, 1 ;  /* 0x3f80000000007820 */ /* 0x000fc80000410000 */
[----:B------:R2:W0:Y:S02]  /*9430*/  F2F.F64.F32 R22, R0 ;  /* 0x0000000000167310 */ /* 0x0004240000201800 */
[----:B0-2---:R-:W-:Y:S05]  /*9440*/  BRA `(.L_x_26120) ;  /* 0x0000000400147947 */ /* 0x005fea0003800000 */
.L_x_26133:
        /* <DEDUP_REMOVED lines=21> */
.L_x_26138:
[----:B------:R-:W-:Y:S05]  /*95a0*/  BSYNC.RECONVERGENT B0 ;  /* 0x0000000000007941 */ /* 0x000fea0003800200 */
.L_x_26137:
[----:B------:R-:W-:Y:S01]  /*95b0*/  IMAD.SHL.U32 R0, R0, 0x200000, RZ ;  /* 0x0020000000007824 */ /* 0x000fe200078e00ff */
[----:B------:R-:W-:-:S04]  /*95c0*/  LEA R3, R3, 0x37800000, 0x17 ;  /* 0x3780000003037811 */ /* 0x000fc800078eb8ff */
[----:B------:R-:W-:-:S05]  /*95d0*/  LOP3.LUT R0, R3, R0, R7, 0xfe, !PT ;  /* 0x0000000003007212 */ /* 0x000fca00078efe07 */
[----:B------:R-:W-:-:S04]  /*95e0*/  FMUL.FTZ R0, R0, 1 ;  /* 0x3f80000000007820 */ /* 0x000fc80000410000 */
[----:B------:R2:W0:Y:S02]  /*95f0*/  F2F.F64.F32 R22, R0 ;  /* 0x0000000000167310 */ /* 0x0004240000201800 */
[----:B0-2---:R-:W-:Y:S05]  /*9600*/  BRA `(.L_x_26120) ;  /* 0x0000000000a47947 */ /* 0x005fea0003800000 */
.L_x_26132:
        /* <DEDUP_REMOVED lines=18> */
.L_x_26119:
        /* <DEDUP_REMOVED lines=16> */
.L_x_26141:
[----:B------:R-:W-:Y:S01]  /*9830*/  CS2R R22, SRZ ;  /* 0x0000000000167805 */ /* 0x000fe2000001ff00 */
[----:B------:R-:W-:Y:S06]  /*9840*/  BRA `(.L_x_26120) ;  /* 0x0000000000147947 */ /* 0x000fec0003800000 */
.L_x_26140:
[----:B------:R-:W2:Y:S02]  /*9850*/  LDG.E.64 R22, desc[UR36][R4.64] ;  /* 0x0000002404167981 */ /* 0x000ea4000c1e1b00 */
[----:B--2---:R-:W2:Y:S02]  /*9860*/  I2F.F64.U64 R22, R22 ;  /* 0x0000001600167312 */ /* 0x004ea40000301800 */
[----:B--2---:R-:W-:Y:S05]  /*9870*/  BRA `(.L_x_26120) ;  /* 0x0000000000087947 */ /* 0x004fea0003800000 */
.L_x_26139:
[----:B------:R-:W2:Y:S02]  /*9880*/  LDG.E R4, desc[UR36][R4.64] ;  /* 0x0000002404047981 */ /* 0x000ea4000c1e1900 */
[----:B--2---:R0:W1:Y:S02]  /*9890*/  I2F.F64.U32 R22, R4 ;  /* 0x0000000400167312 */ /* 0x0040640000201800 */
.L_x_26120:
[----:B------:R-:W-:Y:S05]  /*98a0*/  BSYNC.RECONVERGENT B6 ;  /* 0x0000000000067941 */ /* 0x000fea0003800200 */
.L_x_26114:
[----:B------:R-:W-:-:S07]  /*98b0*/  VIADD R59, R59, 0x80 ;  /* 0x000000803b3b7836 */ /* 0x000fce0000000000 */
.L_x_26001:
[----:B------:R-:W-:Y:S05]  /*98c0*/  BSYNC.RECONVERGENT B7 ;  /* 0x0000000000077941 */ /* 0x000fea0003800200 */
.L_x_26000:
        /* <DEDUP_REMOVED lines=29> */
.L_x_26148:
[----:B------:R-:W2:Y:S02]  /*9aa0*/  LDG.E.U8 R4, desc[UR36][R4.64] ;  /* 0x0000002404047981 */ /* 0x000ea4000c1e1100 */
[----:B--2---:R1:W0:Y:S02]  /*9ab0*/  I2F.F64.U16 R24, R4 ;  /* 0x0000000400187312 */ /* 0x0042240000101800 */
[----:B01----:R-:W-:Y:S05]  /*9ac0*/  BRA `(.L_x_26150) ;  /* 0x0000000c00647947 */ /* 0x003fea0003800000 */
.L_x_26147:
        /* <DEDUP_REMOVED lines=9> */
.L_x_26152:
[----:B------:R-:W2:Y:S02]  /*9b60*/  LDG.E R4, desc[UR36][R4.64] ;  /* 0x0000002404047981 */ /* 0x000ea4000c1e1900 */
[----:B--2---:R1:W0:Y:S02]  /*9b70*/  I2F.F64 R24, R4 ;  /* 0x0000000400187312 */ /* 0x0042240000201c00 */
[----:B01----:R-:W-:Y:S05]  /*9b80*/  BRA `(.L_x_26150) ;  /* 0x0000000c00347947 */ /* 0x003fea0003800000 */
.L_x_26151:
[----:B------:R-:W2:Y:S02]  /*9b90*/  LDG.E.U16 R4, desc[UR36][R4.64] ;  /* 0x0000002404047981 */ /* 0x000ea4000c1e1500 */
[----:B--2---:R1:W0:Y:S02]  /*9ba0*/  I2F.F64.S16 R24, R4 ;  /* 0x0000000400187312 */ /* 0x0042240000101c00 */
[----:B01----:R-:W-:Y:S05]  /*9bb0*/  BRA `(.L_x_26150) ;  /* 0x0000000c00287947 */ /* 0x003fea0003800000 */
.L_x_26146:
        /* <DEDUP_REMOVED lines=10> */
.L_x_26154:
[----:B------:R-:W2:Y:S02]  /*9c60*/  LDG.E.U16 R0, desc[UR36][R4.64] ;  /* 0x0000002404007981 */ /* 0x000ea4000c1e1500 */
[----:B--2---:R-:W-:-:S05]  /*9c70*/  HADD2.F32 R0, -RZ, R0.H0_H0 ;  /* 0x20000000ff007230 */ /* 0x004fca0000004100 */
[----:B------:R-:W-:-:S04]  /*9c80*/  FMUL.FTZ R0, R0, 1 ;  /* 0x3f80000000007820 */ /* 0x000fc80000410000 */
[----:B------:R0:W1:Y:S02]  /*9c90*/  F2F.F64.F32 R24, R0 ;  /* 0x0000000000187310 */ /* 0x0000640000201800 */
[----:B01----:R-:W-:Y:S05]  /*9ca0*/  BRA `(.L_x_26150) ;  /* 0x0000000800ec7947 */ /* 0x003fea0003800000 */
.L_x_26153:
        /* <DEDUP_REMOVED lines=10> */
.L_x_26156:
[----:B------:R-:W2:Y:S02]  /*9d50*/  LDG.E.U16 R4, desc[UR36][R4.64] ;  /* 0x0000002404047981 */ /* 0x000ea4000c1e1500 */
[----:B--2---:R-:W-:-:S05]  /*9d60*/  HADD2.F32 R0, -RZ, R4.H0_H0 ;  /* 0x20000004ff007230 */ /* 0x004fca0000004100 */
[----:B------:R-:W-:-:S04]  /*9d70*/  FMUL.FTZ R0, R0, 1 ;  /* 0x3f80000000007820 */ /* 0x000fc80000410000 */
[----:B------:R1:W0:Y:S02]  /*9d80*/  F2F.F64.F32 R24, R0 ;  /* 0x0000000000187310 */ /* 0x0002240000201800 */
[----:B01----:R-:W-:Y:S05]  /*9d90*/  BRA `(.L_x_26150) ;  /* 0x0000000800b07947 */ /* 0x003fea0003800000 */
.L_x_26155:
[----:B------:R0:W5:Y:S01]  /*9da0*/  LDG.E.64 R24, desc[UR36][R4.64] ;  /* 0x0000002404187981 */ /* 0x000162000c1e1b00 */
[----:B------:R-:W-:Y:S05]  /*9db0*/  BRA `(.L_x_26150) ;  /* 0x0000000800a87947 */ /* 0x000fea0003800000 */
.L_x_26145:
        /* <DEDUP_REMOVED lines=13> */
.L_x_26159:
[----:B------:R0:W5:Y:S01]  /*9e90*/  LDG.E.64 R24, desc[UR36][R4.64] ;  /* 0x0000002404187981 */ /* 0x000162000c1e1b00 */
[----:B------:R-:W-:Y:S05]  /*9ea0*/  BRA `(.L_x_26150) ;  /* 0x00000008006c7947 */ /* 0x000fea0003800000 */
.L_x_26158:
        /* <DEDUP_REMOVED lines=27> */
.L_x_26161:
        /* <DEDUP_REMOVED lines=15> */
.L_x_26160:
[----:B------:R-:W2:Y:S02]  /*a150*/  LDG.E.U16 R0, desc[UR36][R4.64] ;  /* 0x0000002404007981 */ /* 0x000ea4000c1e1500 */
[----:B--2---:R-:W-:-:S04]  /*a160*/  IMAD.U32 R0, R0, 0x10000, RZ ;  /* 0x0001000000007824 */ /* 0x004fc800078e00ff */
[----:B------:R-:W-:-:S04]  /*a170*/  FMUL.FTZ R0, R0, 1 ;  /* 0x3f80000000007820 */ /* 0x000fc80000410000 */
[----:B------:R0:W1:Y:S02]  /*a180*/  F2F.F64.F32 R24, R0 ;  /* 0x0000000000187310 */ /* 0x0000640000201800 */
[----:B01----:R-:W-:Y:S05]  /*a190*/  BRA `(.L_x_26150) ;  /* 0x0000000400b07947 */ /* 0x003fea0003800000 */
.L_x_26157:
        /* <DEDUP_REMOVED lines=11> */
.L_x_26164:
        /* <DEDUP_REMOVED lines=21> */
.L_x_26166:
[----:B------:R-:W-:Y:S05]  /*a3a0*/  BSYNC.RECONVERGENT B0 ;  /* 0x0000000000007941 */ /* 0x000fea0003800200 */
.L_x_26165:
[----:B------:R-:W-:Y:S01]  /*a3b0*/  IMAD.SHL.U32 R0, R0, 0x100000, RZ ;  /* 0x0010000000007824 */ /* 0x000fe200078e00ff */
[----:B------:R-:W-:-:S04]  /*a3c0*/  LEA R3, R3, 0x3b800000, 0x17 ;  /* 0x3b80000003037811 */ /* 0x000fc800078eb8ff */
[----:B------:R-:W-:-:S05]  /*a3d0*/  LOP3.LUT R0, R3, R0, R7, 0xfe, !PT ;  /* 0x0000000003007212 */ /* 0x000fca00078efe07 */
[----:B------:R-:W-:-:S04]  /*a3e0*/  FMUL.FTZ R0, R0, 1 ;  /* 0x3f80000000007820 */ /* 0x000fc80000410000 */
[----:B------:R0:W1:Y:S02]  /*a3f0*/  F2F.F64.F32 R24, R0 ;  /* 0x0000000000187310 */ /* 0x0000640000201800 */
[----:B01----:R-:W-:Y:S05]  /*a400*/  BRA `(.L_x_26150) ;  /* 0x0000000400147947 */ /* 0x003fea0003800000 */
.L_x_26163:
        /* <DEDUP_REMOVED lines=21> */
.L_x_26168:
[----:B------:R-:W-:Y:S05]  /*a560*/  BSYNC.RECONVERGENT B0 ;  /* 0x0000000000007941 */ /* 0x000fea0003800200 */
.L_x_26167:
[----:B------:R-:W-:Y:S01]  /*a570*/  IMAD.SHL.U32 R0, R0, 0x200000, RZ ;  /* 0x0020000000007824 */ /* 0x000fe200078e00ff */
[----:B------:R-:W-:-:S04]  /*a580*/  LEA R3, R3, 0x37800000, 0x17 ;  /* 0x3780000003037811 */ /* 0x000fc800078eb8ff */
[----:B------:R-:W-:-:S05]  /*a590*/  LOP3.LUT R0, R3, R0, R7, 0xfe, !PT ;  /* 0x0000000003007212 */ /* 0x000fca00078efe07 */
[----:B------:R-:W-:-:S04]  /*a5a0*/  FMUL.FTZ R0, R0, 1 ;  /* 0x3f80000000007820 */ /* 0x000fc80000410000 */
[----:B------:R0:W1:Y:S02]  /*a5b0*/  F2F.F64.F32 R24, R0 ;  /* 0x0000000000187310 */ /* 0x0000640000201800 */
[----:B01----:R-:W-:Y:S05]  /*a5c0*/  BRA `(.L_x_26150) ;  /* 0x0000000000a47947 */ /* 0x003fea0003800000 */
.L_x_26162:
        /* <DEDUP_REMOVED lines=18> */
.L_x_26149:
        /* <DEDUP_REMOVED lines=16> */
.L_x_26171:
[----:B------:R-:W-:Y:S01]  /*a7f0*/  CS2R R24, SRZ ;  /* 0x0000000000187805 */ /* 0x000fe2000001ff00 */
[----:B------:R-:W-:Y:S06]  /*a800*/  BRA `(.L_x_26150) ;  /* 0x0000000000147947 */ /* 0x000fec0003800000 */
.L_x_26170:
[----:B------:R-:W2:Y:S02]  /*a810*/  LDG.E.64 R24, desc[UR36][R4.64] ;  /* 0x0000002404187981 */ /* 0x000ea4000c1e1b00 */
[----:B--2---:R-:W0:Y:S02]  /*a820*/  I2F.F64.U64 R24, R24 ;  /* 0x0000001800187312 */ /* 0x004e240000301800 */
[----:B0-----:R-:W-:Y:S05]  /*a830*/  BRA `(.L_x_26150) ;  /* 0x0000000000087947 */ /* 0x001fea0003800000 */
.L_x_26169:
[----:B------:R-:W2:Y:S02]  /*a840*/  LDG.E R4, desc[UR36][R4.64] ;  /* 0x0000002404047981 */ /* 0x000ea4000c1e1900 */
[----:B--2---:R1:W0:Y:S02]  /*a850*/  I2F.F64.U32 R24, R4 ;  /* 0x0000000400187312 */ /* 0x0042240000201800 */
.L_x_26150:
[----:B------:R-:W-:Y:S05]  /*a860*/  BSYNC.RECONVERGENT B6 ;  /* 0x0000000000067941 */ /* 0x000fea0003800200 */
.L_x_26144:
        /* <DEDUP_REMOVED lines=20> */
.L_x_26176:
[----:B------:R-:W2:Y:S02]  /*a9b0*/  LDG.E.U8 R4, desc[UR36][R4.64] ;  /* 0x0000002404047981 */ /* 0x000ea4000c1e1100 */
[----:B--2---:R0:W1:Y:S02]  /*a9c0*/  I2F.F64.U16 R26, R4 ;  /* 0x00000004001a7312 */ /* 0x0040640000101800 */
[----:B01----:R-:W-:Y:S05]  /*a9d0*/  BRA `(.L_x_26178) ;  /* 0x0000000c00647947 */ /* 0x003fea0003800000 */
.L_x_26175:
        /* <DEDUP_REMOVED lines=9> */
.L_x_26180:
[----:B------:R-:W2:Y:S02]  /*aa70*/  LDG.E R4, desc[UR36][R4.64] ;  /* 0x0000002404047981 */ /* 0x000ea4000c1e1900 */
[----:B--2---:R0:W1:Y:S02]  /*aa80*/  I2F.F64 R26, R4 ;  /* 0x00000004001a7312 */ /* 0x0040640000201c00 */
[----:B01----:R-:W-:Y:S05]  /*aa90*/  BRA `(.L_x_26178) ;  /* 0x0000000c00347947 */ /* 0x003fea0003800000 */
.L_x_26179:
[----:B------:R-:W2:Y:S02]  /*aaa0*/  LDG.E.U16 R4, desc[UR36][R4.64] ;  /* 0x0000002404047981 */ /* 0x000ea4000c1e1500 */
[----:B--2---:R0:W1:Y:S02]  /*aab0*/  I2F.F64.S16 R26, R4 ;  /* 0x00000004001a7312 */ /* 0x0040640000101c00 */
[----:B01----:R-:W-:Y:S05]  /*aac0*/  BRA `(.L_x_26178) ;  /* 0x0000000c00287947 */ /* 0x003fea0003800000 */
.L_x_26174:
        /* <DEDUP_REMOVED lines=10> */
.L_x_26182:
[----:B------:R-:W2:Y:S02]  /*ab70*/  LDG.E.U16 R0, desc[UR36][R4.64] ;  /* 0x0000002404007981 */ /* 0x000ea4000c1e1500 */
[----:B--2---:R-:W-:-:S05]  /*ab80*/  HADD2.F32 R0, -RZ, R0.H0_H0 ;  /* 0x20000000ff007230 */ /* 0x004fca0000004100 */
[----:B------:R-:W-:-:S04]  /*ab90*/  FMUL.FTZ R0, R0, 1 ;  /* 0x3f80000000007820 */ /* 0x000fc80000410000 */
[----:B------:R0:W1:Y:S02]  /*aba0*/  F2F.F64.F32 R26, R0 ;  /* 0x00000000001a7310 */ /* 0x0000640000201800 */
[----:B01----:R-:W-:Y:S05]  /*abb0*/  BRA `(.L_x_26178) ;  /* 0x0000000800ec7947 */ /* 0x003fea0003800000 */
.L_x_26181:
        /* <DEDUP_REMOVED lines=10> */
.L_x_26184:
[----:B------:R-:W2:Y:S02]  /*ac60*/  LDG.E.U16 R4, desc[UR36][R4.64] ;  /* 0x0000002404047981 */ /* 0x000ea4000c1e1500 */
[----:B--2---:R-:W-:-:S05]  /*ac70*/  HADD2.F32 R0, -RZ, R4.H0_H0 ;  /* 0x20000004ff007230 */ /* 0x004fca0000004100 */
[----:B------:R-:W-:-:S04]  /*ac80*/  FMUL.FTZ R0, R0, 1 ;  /* 0x3f80000000007820 */ /* 0x000fc80000410000 */
[----:B------:R0:W1:Y:S02]  /*ac90*/  F2F.F64.F32 R26, R0 ;  /* 0x00000000001a7310 */ /* 0x0000640000201800 */
[----:B01----:R-:W-:Y:S05]  /*aca0*/  BRA `(.L_x_26178) ;  /* 0x0000000800b07947 */ /* 0x003fea0003800000 */
.L_x_26183:
[----:B------:R0:W5:Y:S01]  /*acb0*/  LDG.E.64 R26, desc[UR36][R4.64] ;  /* 0x00000024041a7981 */ /* 0x000162000c1e1b00 */
[----:B------:R-:W-:Y:S05]  /*acc0*/  BRA `(.L_x_26178) ;  /* 0x0000000800a87947 */ /* 0x000fea0003800000 */
.L_x_26173:
        /* <DEDUP_REMOVED lines=13> */
.L_x_26187:
[----:B------:R0:W5:Y:S01]  /*ada0*/  LDG.E.64 R26, desc[UR36][R4.64] ;  /* 0x00000024041a7981 */ /* 0x000162000c1e1b00 */
[----:B------:R-:W-:Y:S05]  /*adb0*/  BRA `(.L_x_26178) ;  /* 0x00000008006c7947 */ /* 0x000fea0003800000 */
.L_x_26186:
        /* <DEDUP_REMOVED lines=27> */
.L_x_26189:
        /* <DEDUP_REMOVED lines=15> */
.L_x_26188:
[----:B------:R-:W2:Y:S02]  /*b060*/  LDG.E.U16 R0, desc[UR36][R4.64] ;  /* 0x0000002404007981 */ /* 0x000ea4000c1e1500 */
[----:B--2---:R-:W-:-:S04]  /*b070*/  IMAD.U32 R0, R0, 0x10000, RZ ;  /* 0x0001000000007824 */ /* 0x004fc800078e00ff */
[----:B------:R-:W-:-:S04]  /*b080*/  FMUL.FTZ R0, R0, 1 ;  /* 0x3f80000000007820 */ /* 0x000fc80000410000 */
[----:B------:R2:W0:Y:S02]  /*b090*/  F2F.F64.F32 R26, R0 ;  /* 0x00000000001a7310 */ /* 0x0004240000201800 */
[----:B0-2---:R-:W-:Y:S05]  /*b0a0*/  BRA `(.L_x_26178) ;  /* 0x0000000400b07947 */ /* 0x005fea0003800000 */
.L_x_26185:
        /* <DEDUP_REMOVED lines=11> */
.L_x_26192:
        /* <DEDUP_REMOVED lines=21> */
.L_x_26194:
[----:B------:R-:W-:Y:S05]  /*b2b0*/  BSYNC.RECONVERGENT B0 ;  /* 0x0000000000007941 */ /* 0x000fea0003800200 */
.L_x_26193:
[----:B------:R-:W-:Y:S01]  /*b2c0*/  IMAD.SHL.U32 R0, R0, 0x100000, RZ ;  /* 0x0010000000007824 */ /* 0x000fe200078e00ff */
[----:B------:R-:W-:-:S04]  /*b2d0*/  LEA R3, R3, 0x3b800000, 0x17 ;  /* 0x3b80000003037811 */ /* 0x000fc800078eb8ff */
[----:B------:R-:W-:-:S05]  /*b2e0*/  LOP3.LUT R0, R3, R0, R7, 0xfe, !PT ;  /* 0x0000000003007212 */ /* 0x000fca00078efe07 */
[----:B------:R-:W-:-:S04]  /*b2f0*/  FMUL.FTZ R0, R0, 1 ;  /* 0x3f80000000007820 */ /* 0x000fc80000410000 */
[----:B------:R2:W0:Y:S02]  /*b300*/  F2F.F64.F32 R26, R0 ;  /* 0x00000000001a7310 */ /* 0x0004240000201800 */
[----:B0-2---:R-:W-:Y:S05]  /*b310*/  BRA `(.L_x_26178) ;  /* 0x0000000400147947 */ /* 0x005fea0003800000 */
.L_x_26191:
        /* <DEDUP_REMOVED lines=21> */
.L_x_26196:
[----:B------:R-:W-:Y:S05]  /*b470*/  BSYNC.RECONVERGENT B0 ;  /* 0x0000000000007941 */ /* 0x000fea0003800200 */
.L_x_26195:
[----:B------:R-:W-:Y:S01]  /*b480*/  IMAD.SHL.U32 R0, R0, 0x200000, RZ ;  /* 0x0020000000007824 */ /* 0x000fe200078e00ff */
[----:B------:R-:W-:-:S04]  /*b490*/  LEA R3, R3, 0x37800000, 0x17 ;  /* 0x3780000003037811 */ /* 0x000fc800078eb8ff */
[----:B------:R-:W-:-:S05]  /*b4a0*/  LOP3.LUT R0, R3, R0, R7, 0xfe, !PT ;  /* 0x0000000003007212 */ /* 0x000fca00078efe07 */
[----:B------:R-:W-:-:S04]  /*b4b0*/  FMUL.FTZ R0, R0, 1 ;  /* 0x3f80000000007820 */ /* 0x000fc80000410000 */
[----:B------:R2:W0:Y:S02]  /*b4c0*/  F2F.F64.F32 R26, R0 ;  /* 0x00000000001a7310 */ /* 0x0004240000201800 */
[----:B0-2---:R-:W-:Y:S05]  /*b4d0*/  BRA `(.L_x_26178) ;  /* 0x0000000000a47947 */ /* 0x005fea0003800000 */
.L_x_26190:
        /* <DEDUP_REMOVED lines=18> */
.L_x_26177:
        /* <DEDUP_REMOVED lines=16> */
.L_x_26199:
[----:B------:R-:W-:Y:S01]  /*b700*/  CS2R R26, SRZ ;  /* 0x00000000001a7805 */ /* 0x000fe2000001ff00 */
[----:B------:R-:W-:Y:S06]  /*b710*/  BRA `(.L_x_26178) ;  /* 0x0000000000147947 */ /* 0x000fec0003800000 */
.L_x_26198:
[----:B------:R-:W2:Y:S02]  /*b720*/  LDG.E.64 R26, desc[UR36][R4.64] ;  /* 0x00000024041a7981 */ /* 0x000ea4000c1e1b00 */
[----:B--2---:R-:W2:Y:S02]  /*b730*/  I2F.F64.U64 R26, R26 ;  /* 0x0000001a001a7312 */ /* 0x004ea40000301800 */
[----:B--2---:R-:W-:Y:S05]  /*b740*/  BRA `(.L_x_26178) ;  /* 0x0000000000087947 */ /* 0x004fea0003800000 */
.L_x_26197:
[----:B------:R-:W2:Y:S02]  /*b750*/  LDG.E R4, desc[UR36][R4.64] ;  /* 0x0000002404047981 */ /* 0x000ea4000c1e1900 */
[----:B--2---:R0:W1:Y:S02]  /*b760*/  I2F.F64.U32 R26, R4 ;  /* 0x00000004001a7312 */ /* 0x0040640000201800 */
.L_x_26178:
[----:B------:R-:W-:Y:S05]  /*b770*/  BSYNC.RECONVERGENT B6 ;  /* 0x0000000000067941 */ /* 0x000fea0003800200 */
.L_x_26172:
        /* <DEDUP_REMOVED lines=20> */
.L_x_26204:
[----:B------:R-:W2:Y:S02]  /*b8c0*/  LDG.E.U8 R4, desc[UR36][R4.64] ;  /* 0x0000002404047981 */ /* 0x000ea4000c1e1100 */
[----:B--2---:R0:W1:Y:S02]  /*b8d0*/  I2F.F64.U16 R28, R4 ;  /* 0x00000004001c7312 */ /* 0x0040640000101800 */
[----:B01----:R-:W-:Y:S05]  /*b8e0*/  BRA `(.L_x_26206) ;  /* 0x0000000c00647947 */ /* 0x003fea0003800000 */
.L_x_26203:
        /* <DEDUP_REMOVED lines=9> */
.L_x_26208:
[----:B------:R-:W2:Y:S02]  /*b980*/  LDG.E R4, desc[UR36][R4.64] ;  /* 0x0000002404047981 */ /* 0x000ea4000c1e1900 */
[----:B--2---:R0:W1:Y:S02]  /*b990*/  I2F.F64 R28, R4 ;  /* 0x00000004001c7312 */ /* 0x0040640000201c00 */
[----:B01----:R-:W-:Y:S05]  /*b9a0*/  BRA `(.L_x_26206) ;  /* 0x0000000c00347947 */ /* 0x003fea0003800000 */
.L_x_26207:
[----:B------:R-:W2:Y:S02]  /*b9b0*/  LDG.E.U16 R4, desc[UR36][R4.64] ;  /* 0x0000002404047981 */ /* 0x000ea4000c1e1500 */
[----:B--2---:R0:W1:Y:S02]  /*b9c0*/  I2F.F64.S16 R28, R4 ;  /* 0x00000004001c7312 */ /* 0x0040640000101c00 */
[----:B01----:R-:W-:Y:S05]  /*b9d0*/  BRA `(.L_x_26206) ;  /* 0x0000000c00287947 */ /* 0x003fea0003800000 */
.L_x_26202:
        /* <DEDUP_REMOVED lines=10> */
.L_x_26210:
[----:B------:R-:W2:Y:S02]  /*ba80*/  LDG.E.U16 R0, desc[UR36][R4.64] ;  /* 0x0000002404007981 */ /* 0x000ea4000c1e1500 */
[----:B--2---:R-:W-:-:S05]  /*ba90*/  HADD2.F32 R0, -RZ, R0.H0_H0 ;  /* 0x20000000ff007230 */ /* 0x004fca0000004100 */
[----:B------:R-:W-:-:S04]  /*baa0*/  FMUL.FTZ R0, R0, 1 ;  /* 0x3f80000000007820 */ /* 0x000fc80000410000 */
[----:B------:R0:W1:Y:S02]  /*bab0*/  F2F.F64.F32 R28, R0 ;  /* 0x00000000001c7310 */ /* 0x0000640000201800 */
[----:B01----:R-:W-:Y:S05]  /*bac0*/  BRA `(.L_x_26206) ;  /* 0x0000000800ec7947 */ /* 0x003fea0003800000 */
.L_x_26209:
        /* <DEDUP_REMOVED lines=10> */
.L_x_26212:
[----:B------:R-:W2:Y:S02]  /*bb70*/  LDG.E.U16 R4, desc[UR36][R4.64] ;  /* 0x0000002404047981 */ /* 0x000ea4000c1e1500 */
[----:B--2---:R-:W-:-:S05]  /*bb80*/  HADD2.F32 R0, -RZ, R4.H0_H0 ;  /* 0x20000004ff007230 */ /* 0x004fca0000004100 */
[----:B------:R-:W-:-:S04]  /*bb90*/  FMUL.FTZ R0, R0, 1 ;  /* 0x3f80000000007820 */ /* 0x000fc80000410000 */
[----:B------:R0:W1:Y:S02]  /*bba0*/  F2F.F64.F32 R28, R0 ;  /* 0x00000000001c7310 */ /* 0x0000640000201800 */
[----:B01----:R-:W-:Y:S05]  /*bbb0*/  BRA `(.L_x_26206) ;  /* 0x0000000800b07947 */ /* 0x003fea0003800000 */
.L_x_26211:
[----:B------:R0:W5:Y:S01]  /*bbc0*/  LDG.E.64 R28, desc[UR36][R4.64] ;  /* 0x00000024041c7981 */ /* 0x000162000c1e1b00 */
[----:B------:R-:W-:Y:S05]  /*bbd0*/  BRA `(.L_x_26206) ;  /* 0x0000000800a87947 */ /* 0x000fea0003800000 */
.L_x_26201:
        /* <DEDUP_REMOVED lines=13> */
.L_x_26215:
[----:B------:R0:W5:Y:S01]  /*bcb0*/  LDG.E.64 R28, desc[UR36][R4.64] ;  /* 0x00000024041c7981 */ /* 0x000162000c1e1b00 */
[----:B------:R-:W-:Y:S05]  /*bcc0*/  BRA `(.L_x_26206) ;  /* 0x00000008006c7947 */ /* 0x000fea0003800000 */
.L_x_26214:
        /* <DEDUP_REMOVED lines=27> */
.L_x_26217:
        /* <DEDUP_REMOVED lines=15> */
.L_x_26216:
[----:B------:R-:W2:Y:S02]  /*bf70*/  LDG.E.U16 R0, desc[UR36][R4.64] ;  /* 0x0000002404007981 */ /* 0x000ea4000c1e1500 */
[----:B--2---:R-:W-:-:S04]  /*bf80*/  IMAD.U32 R0, R0, 0x10000, RZ ;  /* 0x0001000000007824 */ /* 0x004fc800078e00ff */
[----:B------:R-:W-:-:S04]  /*bf90*/  FMUL.FTZ R0, R0, 1 ;  /* 0x3f80000000007820 */ /* 0x000fc80000410000 */
[----:B------:R2:W0:Y:S02]  /*bfa0*/  F2F.F64.F32 R28, R0 ;  /* 0x00000000001c7310 */ /* 0x0004240000201800 */
[----:B0-2---:R-:W-:Y:S05]  /*bfb0*/  BRA `(.L_x_26206) ;  /* 0x0000000400b07947 */ /* 0x005fea0003800000 */
.L_x_26213:
        /* <DEDUP_REMOVED lines=11> */
.L_x_26220:
        /* <DEDUP_REMOVED lines=21> */
.L_x_26222:
[----:B------:R-:W-:Y:S05]  /*c1c0*/  BSYNC.RECONVERGENT B0 ;  /* 0x0000000000007941 */ /* 0x000fea0003800200 */
.L_x_26221:
[----:B------:R-:W-:Y:S01]  /*c1d0*/  IMAD.SHL.U32 R0, R0, 0x100000, RZ ;  /* 0x0010000000007824 */ /* 0x000fe200078e00ff */
[----:B------:R-:W-:-:S04]  /*c1e0*/  LEA R3, R3, 0x3b800000, 0x17 ;  /* 0x3b80000003037811 */ /* 0x000fc800078eb8ff */
[----:B------:R-:W-:-:S05]  /*c1f0*/  LOP3.LUT R0, R3, R0, R7, 0xfe, !PT ;  /* 0x0000000003007212 */ /* 0x000fca00078efe07 */
[----:B------:R-:W-:-:S04]  /*c200*/  FMUL.FTZ R0, R0, 1 ;  /* 0x3f80000000007820 */ /* 0x000fc80000410000 */
[----:B------:R2:W0:Y:S02]  /*c210*/  F2F.F64.F32 R28, R0 ;  /* 0x00000000001c7310 */ /* 0x0004240000201800 */
[----:B0-2---:R-:W-:Y:S05]  /*c220*/  BRA `(.L_x_26206) ;  /* 0x0000000400147947 */ /* 0x005fea0003800000 */
.L_x_26219:
        /* <DEDUP_REMOVED lines=21> */
.L_x_26224:
[----:B------:R-:W-:Y:S05]  /*c380*/  BSYNC.RECONVERGENT B0 ;  /* 0x0000000000007941 */ /* 0x000fea0003800200 */
.L_x_26223:
[----:B------:R-:W-:Y:S01]  /*c390*/  IMAD.SHL.U32 R0, R0, 0x200000, RZ ;  /* 0x0020000000007824 */ /* 0x000fe200078e00ff */
[----:B------:R-:W-:-:S04]  /*c3a0*/  LEA R3, R3, 0x37800000, 0x17 ;  /* 0x3780000003037811 */ /* 0x000fc800078eb8ff */
[----:B------:R-:W-:-:S05]  /*c3b0*/  LOP3.LUT R0, R3, R0, R7, 0xfe, !PT ;  /* 0x0000000003007212 */ /* 0x000fca00078efe07 */
[----:B------:R-:W-:-:S04]  /*c3c0*/  FMUL.FTZ R0, R0, 1 ;  /* 0x3f80000000007820 */ /* 0x000fc80000410000 */
[----:B------:R2:W0:Y:S02]  /*c3d0*/  F2F.F64.F32 R28, R0 ;  /* 0x00000000001c7310 */ /* 0x0004240000201800 */
[----:B0-2---:R-:W-:Y:S05]  /*c3e0*/  BRA `(.L_x_26206) ;  /* 0x0000000000a47947 */ /* 0x005fea0003800000 */
.L_x_26218:
        /* <DEDUP_REMOVED lines=18> */
.L_x_26205:
        /* <DEDUP_REMOVED lines=16> */
.L_x_26227:
[----:B------:R-:W-:Y:S01]  /*c610*/  CS2R R28, SRZ ;  /* 0x00000000001c7805 */ /* 0x000fe2000001ff00 */
[----:B------:R-:W-:Y:S06]  /*c620*/  BRA `(.L_x_26206) ;  /* 0x0000000000147947 */ /* 0x000fec0003800000 */
.L_x_26226:
[----:B------:R-:W2:Y:S02]  /*c630*/  LDG.E.64 R28, desc[UR36][R4.64] ;  /* 0x00000024041c7981 */ /* 0x000ea4000c1e1b00 */
[----:B--2---:R-:W0:Y:S02]  /*c640*/  I2F.F64.U64 R28, R28 ;  /* 0x0000001c001c7312 */ /* 0x004e240000301800 */
[----:B0-----:R-:W-:Y:S05]  /*c650*/  BRA `(.L_x_26206) ;  /* 0x0000000000087947 */ /* 0x001fea0003800000 */
.L_x_26225:
[----:B------:R-:W2:Y:S02]  /*c660*/  LDG.E R4, desc[UR36][R4.64] ;  /* 0x0000002404047981 */ /* 0x000ea4000c1e1900 */
[----:B--2---:R0:W1:Y:S02]  /*c670*/  I2F.F64.U32 R28, R4 ;  /* 0x00000004001c7312 */ /* 0x0040640000201800 */
.L_x_26206:
[----:B------:R-:W-:Y:S05]  /*c680*/  BSYNC.RECONVERGENT B6 ;  /* 0x0000000000067941 */ /* 0x000fea0003800200 */
.L_x_26200:
        /* <DEDUP_REMOVED lines=20> */
.L_x_26232:
[----:B------:R-:W2:Y:S02]  /*c7d0*/  LDG.E.U8 R4, desc[UR36][R4.64] ;  /* 0x0000002404047981 */ /* 0x000ea4000c1e1100 */
[----:B--2---:R0:W1:Y:S02]  /*c7e0*/  I2F.F64.U16 R30, R4 ;  /* 0x00000004001e7312 */ /* 0x0040640000101800 */
[----:B01----:R-:W-:Y:S05]  /*c7f0*/  BRA `(.L_x_26234) ;  /* 0x0000000c00647947 */ /* 0x003fea0003800000 */
.L_x_26231:
        /* <DEDUP_REMOVED lines=9> */
.L_x_26236:
[----:B------:R-:W2:Y:S02]  /*c890*/  LDG.E R4, desc[UR36][R4.64] ;  /* 0x0000002404047981 */ /* 0x000ea4000c1e1900 */
[----:B--2---:R0:W1:Y:S02]  /*c8a0*/  I2F.F64 R30, R4 ;  /* 0x00000004001e7312 */ /* 0x0040640000201c00 */
[----:B01----:R-:W-:Y:S05]  /*c8b0*/  BRA `(.L_x_26234) ;  /* 0x0000000c00347947 */ /* 0x003fea0003800000 */
.L_x_26235:
[----:B------:R-:W2:Y:S02]  /*c8c0*/  LDG.E.U16 R4, desc[UR36][R4.64] ;  /* 0x0000002404047981 */ /* 0x000ea4000c1e1500 */
[----:B--2---:R0:W1:Y:S02]  /*c8d0*/  I2F.F64.S16 R30, R4 ;  /* 0x00000004001e7312 */ /* 0x0040640000101c00 */
[----:B01----:R-:W-:Y:S05]  /*c8e0*/  BRA `(.L_x_26234) ;  /* 0x0000000c00287947 */ /* 0x003fea0003800000 */
.L_x_26230:
        /* <DEDUP_REMOVED lines=10> */
.L_x_26238:
[----:B------:R-:W2:Y:S02]  /*c990*/  LDG.E.U16 R0, desc[UR36][R4.64] ;  /* 0x0000002404007981 */ /* 0x000ea4000c1e1500 */
[----:B--2---:R-:W-:-:S05]  /*c9a0*/  HADD2.F32 R0, -RZ, R0.H0_H0 ;  /* 0x20000000ff007230 */ /* 0x004fca0000004100 */
[----:B------:R-:W-:-:S04]  /*c9b0*/  FMUL.FTZ R0, R0, 1 ;  /* 0x3f80000000007820 */ /* 0x000fc80000410000 */
[----:B------:R1:W0:Y:S02]  /*c9c0*/  F2F.F64.F32 R30, R0 ;  /* 0x00000000001e7310 */ /* 0x0002240000201800 */
[----:B01----:R-:W-:Y:S05]  /*c9d0*/  BRA `(.L_x_26234) ;  /* 0x0000000800ec7947 */ /* 0x003fea0003800000 */
.L_x_26237:
        /* <DEDUP_REMOVED lines=10> */
.L_x_26240:
[----:B------:R-:W2:Y:S02]  /*ca80*/  LDG.E.U16 R4, desc[UR36][R4.64] ;  /* 0x0000002404047981 */ /* 0x000ea4000c1e1500 */
[----:B--2---:R-:W-:-:S05]  /*ca90*/  HADD2.F32 R0, -RZ, R4.H0_H0 ;  /* 0x20000004ff007230 */ /* 0x004fca0000004100 */
[----:B------:R-:W-:-:S04]  /*caa0*/  FMUL.FTZ R0, R0, 1 ;  /* 0x3f80000000007820 */ /* 0x000fc80000410000 */
[----:B------:R0:W1:Y:S02]  /*cab0*/  F2F.F64.F32 R30, R0 ;  /* 0x00000000001e7310 */ /* 0x0000640000201800 */
[----:B01----:R-:W-:Y:S05]  /*cac0*/  BRA `(.L_x_26234) ;  /* 0x0000000800b07947 */ /* 0x003fea0003800000 */
.L_x_26239:
[----:B------:R0:W5:Y:S01]  /*cad0*/  LDG.E.64 R30, desc[UR36][R4.64] ;  /* 0x00000024041e7981 */ /* 0x000162000c1e1b00 */
[----:B------:R-:W-:Y:S05]  /*cae0*/  BRA `(.L_x_26234) ;  /* 0x0000000800a87947 */ /* 0x000fea0003800000 */
.L_x_26229:
        /* <DEDUP_REMOVED lines=13> */
.L_x_26243:
[----:B------:R0:W5:Y:S01]  /*cbc0*/  LDG.E.64 R30, desc[UR36][R4.64] ;  /* 0x00000024041e7981 */ /* 0x000162000c1e1b00 */
[----:B------:R-:W-:Y:S05]  /*cbd0*/  BRA `(.L_x_26234) ;  /* 0x00000008006c7947 */ /* 0x000fea0003800000 */
.L_x_26242:
        /* <DEDUP_REMOVED lines=27> */
.L_x_26245:
        /* <DEDUP_REMOVED lines=15> */
.L_x_26244:
[----:B------:R-:W2:Y:S02]  /*ce80*/  LDG.E.U16 R0, desc[UR36][R4.64] ;  /* 0x0000002404007981 */ /* 0x000ea4000c1e1500 */
[----:B--2---:R-:W-:-:S04]  /*ce90*/  IMAD.U32 R0, R0, 0x10000, RZ ;  /* 0x0001000000007824 */ /* 0x004fc800078e00ff */
[----:B------:R-:W-:-:S04]  /*cea0*/  FMUL.FTZ R0, R0, 1 ;  /* 0x3f80000000007820 */ /* 0x000fc80000410000 */
[----:B------:R0:W1:Y:S02]  /*ceb0*/  F2F.F64.F32 R30, R0 ;  /* 0x00000000001e7310 */ /* 0x0000640000201800 */
[----:B01----:R-:W-:Y:S05]  /*cec0*/  BRA `(.L_x_26234) ;  /* 0x0000000400b07947 */ /* 0x003fea0003800000 */
.L_x_26241:
        /* <DEDUP_REMOVED lines=11> */
.L_x_26248:
        /* <DEDUP_REMOVED lines=21> */
.L_x_26250:
[----:B------:R-:W-:Y:S05]  /*d0d0*/  BSYNC.RECONVERGENT B0 ;  /* 0x0000000000007941 */ /* 0x000fea0003800200 */
.L_x_26249:
[----:B------:R-:W-:Y:S01]  /*d0e0*/  IMAD.SHL.U32 R0, R0, 0x100000, RZ ;  /* 0x0010000000007824 */ /* 0x000fe200078e00ff */
[----:B------:R-:W-:-:S04]  /*d0f0*/  LEA R3, R3, 0x3b800000, 0x17 ;  /* 0x3b80000003037811 */ /* 0x000fc800078eb8ff */
[----:B------:R-:W-:-:S05]  /*d100*/  LOP3.LUT R0, R3, R0, R7, 0xfe, !PT ;  /* 0x0000000003007212 */ /* 0x000fca00078efe07 */
[----:B------:R-:W-:-:S04]  /*d110*/  FMUL.FTZ R0, R0, 1 ;  /* 0x3f80000000007820 */ /* 0x000fc80000410000 */
[----:B------:R0:W1:Y:S02]  /*d120*/  F2F.F64.F32 R30, R0 ;  /* 0x00000000001e7310 */ /* 0x0000640000201800 */
[----:B01----:R-:W-:Y:S05]  /*d130*/  BRA `(.L_x_26234) ;  /* 0x0000000400147947 */ /* 0x003fea0003800000 */
.L_x_26247:
        /* <DEDUP_REMOVED lines=21> */
.L_x_26252:
[----:B------:R-:W-:Y:S05]  /*d290*/  BSYNC.RECONVERGENT B0 ;  /* 0x0000000000007941 */ /* 0x000fea0003800200 */
.L_x_26251:
[----:B------:R-:W-:Y:S01]  /*d2a0*/  IMAD.SHL.U32 R0, R0, 0x200000, RZ ;  /* 0x0020000000007824 */ /* 0x000fe200078e00ff */
[----:B------:R-:W-:-:S04]  /*d2b0*/  LEA R3, R3, 0x37800000, 0x17 ;  /* 0x3780000003037811 */ /* 0x000fc800078eb8ff */
[----:B------:R-:W-:-:S05]  /*d2c0*/  LOP3.LUT R0, R3, R0, R7, 0xfe, !PT ;  /* 0x0000000003007212 */ /* 0x000fca00078efe07 */
[----:B------:R-:W-:-:S04]  /*d2d0*/  FMUL.FTZ R0, R0, 1 ;  /* 0x3f80000000007820 */ /* 0x000fc80000410000 */
[----:B------:R0:W1:Y:S02]  /*d2e0*/  F2F.F64.F32 R30, R0 ;  /* 0x00000000001e7310 */ /* 0x0000640000201800 */
[----:B01----:R-:W-:Y:S05]  /*d2f0*/  BRA `(.L_x_26234) ;  /* 0x0000000000a47947 */ /* 0x003fea0003800000 */
.L_x_26246:
        /* <DEDUP_REMOVED lines=18> */
.L_x_26233:
        /* <DEDUP_REMOVED lines=16> */
.L_x_26255:
[----:B------:R-:W-:Y:S01]  /*d520*/  CS2R R30, SRZ ;  /* 0x00000000001e7805 */ /* 0x000fe2000001ff00 */
[----:B------:R-:W-:Y:S06]  /*d530*/  BRA `(.L_x_26234) ;  /* 0x0000000000147947 */ /* 0x000fec0003800000 */
.L_x_26254:
[----:B------:R-:W2:Y:S02]  /*d540*/  LDG.E.64 R30, desc[UR36][R4.64] ;  /* 0x00000024041e7981 */ /* 0x000ea4000c1e1b00 */
[----:B--2---:R-:W0:Y:S02]  /*d550*/  I2F.F64.U64 R30, R30 ;  /* 0x0000001e001e7312 */ /* 0x004e240000301800 */
[----:B0-----:R-:W-:Y:S05]  /*d560*/  BRA `(.L_x_26234) ;  /* 0x0000000000087947 */ /* 0x001fea0003800000 */
.L_x_26253:
[----:B------:R-:W2:Y:S02]  /*d570*/  LDG.E R4, desc[UR36][R4.64] ;  /* 0x0000002404047981 */ /* 0x000ea4000c1e1900 */
[----:B--2---:R1:W0:Y:S02]  /*d580*/  I2F.F64.U32 R30, R4 ;  /* 0x00000004001e7312 */ /* 0x0042240000201800 */
.L_x_26234:
[----:B------:R-:W-:Y:S05]  /*d590*/  BSYNC.RECONVERGENT B6 ;  /* 0x0000000000067941 */ /* 0x000fea0003800200 */
.L_x_26228:
        /* <DEDUP_REMOVED lines=20> */
.L_x_26260:
[----:B------:R-:W2:Y:S02]  /*d6e0*/  LDG.E.U8 R4, desc[UR36][R4.64] ;  /* 0x0000002404047981 */ /* 0x000ea4000c1e1100 */
[----:B--2---:R0:W1:Y:S02]  /*d6f0*/  I2F.F64.U16 R32, R4 ;  /* 0x0000000400207312 */ /* 0x0040640000101800 */
[----:B01----:R-:W-:Y:S05]  /*d700*/  BRA `(.L_x_26262) ;  /* 0x0000000c00647947 */ /* 0x003fea0003800000 */
.L_x_26259:
        /* <DEDUP_REMOVED lines=9> */
.L_x_26264:
[----:B------:R-:W2:Y:S02]  /*d7a0*/  LDG.E R4, desc[UR36][R4.64] ;  /* 0x0000002404047981 */ /* 0x000ea4000c1e1900 */
[----:B--2---:R0:W1:Y:S02]  /*d7b0*/  I2F.F64 R32, R4 ;  /* 0x0000000400207312 */ /* 0x0040640000201c00 */
[----:B01----:R-:W-:Y:S05]  /*d7c0*/  BRA `(.L_x_26262) ;  /* 0x0000000c00347947 */ /* 0x003fea0003800000 */
.L_x_26263:
[----:B------:R-:W2:Y:S02]  /*d7d0*/  LDG.E.U16 R4, desc[UR36][R4.64] ;  /* 0x0000002404047981 */ /* 0x000ea4000c1e1500 */
[----:B--2---:R0:W1:Y:S02]  /*d7e0*/  I2F.F64.S16 R32, R4 ;  /* 0x0000000400207312 */ /* 0x0040640000101c00 */
[----:B01----:R-:W-:Y:S05]  /*d7f0*/  BRA `(.L_x_26262) ;  /* 0x0000000c00287947 */ /* 0x003fea0003800000 */
.L_x_26258:
        /* <DEDUP_REMOVED lines=10> */
.L_x_26266:
[----:B------:R-:W2:Y:S02]  /*d8a0*/  LDG.E.U16 R0, desc[UR36][R4.64] ;  /* 0x0000002404007981 */ /* 0x000ea4000c1e1500 */
[----:B--2---:R-:W-:-:S05]  /*d8b0*/  HADD2.F32 R0, -RZ, R0.H0_H0 ;  /* 0x20000000ff007230 */ /* 0x004fca0000004100 */
[----:B------:R-:W-:-:S04]  /*d8c0*/  FMUL.FTZ R0, R0, 1 ;  /* 0x3f80000000007820 */ /* 0x000fc80000410000 */
[----:B------:R1:W0:Y:S02]  /*d8d0*/  F2F.F64.F32 R32, R0 ;  /* 0x0000000000207310 */ /* 0x0002240000201800 */
[----:B01----:R-:W-:Y:S05]  /*d8e0*/  BRA `(.L_x_26262) ;  /* 0x0000000800ec7947 */ /* 0x003fea0003800000 */
.L_x_26265:
        /* <DEDUP_REMOVED lines=10> */
.L_x_26268:
[----:B------:R-:W2:Y:S02]  /*d990*/  LDG.E.U16 R4, desc[UR36][R4.64] ;  /* 0x0000002404047981 */ /* 0x000ea4000c1e1500 */
[----:B--2---:R-:W-:-:S05]  /*d9a0*/  HADD2.F32 R0, -RZ, R4.H0_H0 ;  /* 0x20000004ff007230 */ /* 0x004fca0000004100 */
[----:B------:R-:W-:-:S04]  /*d9b0*/  FMUL.FTZ R0, R0, 1 ;  /* 0x3f80000000007820 */ /* 0x000fc80000410000 */
[----:B------:R0:W1:Y:S02]  /*d9c0*/  F2F.F64.F32 R32, R0 ;  /* 0x0000000000207310 */ /* 0x0000640000201800 */
[----:B01----:R-:W-:Y:S05]  /*d9d0*/  BRA `(.L_x_26262) ;  /* 0x0000000800b07947 */ /* 0x003fea0003800000 */
.L_x_26267:
[----:B------:R0:W5:Y:S01]  /*d9e0*/  LDG.E.64 R32, desc[UR36][R4.64] ;  /* 0x0000002404207981 */ /* 0x000162000c1e1b00 */
[----:B------:R-:W-:Y:S05]  /*d9f0*/  BRA `(.L_x_26262) ;  /* 0x0000000800a87947 */ /* 0x000fea0003800000 */
.L_x_26257:
        /* <DEDUP_REMOVED lines=13> */
.L_x_26271:
[----:B------:R1:W5:Y:S01]  /*dad0*/  LDG.E.64 R32, desc[UR36][R4.64] ;  /* 0x0000002404207981 */ /* 0x000362000c1e1b00 */
[----:B------:R-:W-:Y:S05]  /*dae0*/  BRA `(.L_x_26262) ;  /* 0x00000008006c7947 */ /* 0x000fea0003800000 */
.L_x_26270:
        /* <DEDUP_REMOVED lines=27> */
.L_x_26273:
        /* <DEDUP_REMOVED lines=15> */
.L_x_26272:
[----:B------:R-:W2:Y:S02]  /*dd90*/  LDG.E.U16 R0, desc[UR36][R4.64] ;  /* 0x0000002404007981 */ /* 0x000ea4000c1e1500 */
[----:B--2---:R-:W-:-:S04]  /*dda0*/  IMAD.U32 R0, R0, 0x10000, RZ ;  /* 0x0001000000007824 */ /* 0x004fc800078e00ff */
[----:B------:R-:W-:-:S04]  /*ddb0*/  FMUL.FTZ R0, R0, 1 ;  /* 0x3f80000000007820 */ /* 0x000fc80000410000 */
[----:B------:R0:W1:Y:S02]  /*ddc0*/  F2F.F64.F32 R32, R0 ;  /* 0x0000000000207310 */ /* 0x0000640000201800 */
[----:B01----:R-:W-:Y:S05]  /*ddd0*/  BRA `(.L_x_26262) ;  /* 0x0000000400b07947 */ /* 0x003fea0003800000 */
.L_x_26269:
        /* <DEDUP_REMOVED lines=11> */
.L_x_26276:
        /* <DEDUP_REMOVED lines=21> */
.L_x_26278:
[----:B------:R-:W-:Y:S05]  /*dfe0*/  BSYNC.RECONVERGENT B0 ;  /* 0x0000000000007941 */ /* 0x000fea0003800200 */
.L_x_26277:
[----:B------:R-:W-:Y:S01]  /*dff0*/  IMAD.SHL.U32 R0, R0, 0x100000, RZ ;  /* 0x0010000000007824 */ /* 0x000fe200078e00ff */
[----:B------:R-:W-:-:S04]  /*e000*/  LEA R3, R3, 0x3b800000, 0x17 ;  /* 0x3b80000003037811 */ /* 0x000fc800078eb8ff */
[----:B------:R-:W-:-:S05]  /*e010*/  LOP3.LUT R0, R3, R0, R7, 0xfe, !PT ;  /* 0x0000000003007212 */ /* 0x000fca00078efe07 */
[----:B------:R-:W-:-:S04]  /*e020*/  FMUL.FTZ R0, R0, 1 ;  /* 0x3f80000000007820 */ /* 0x000fc80000410000 */
[----:B------:R0:W1:Y:S02]  /*e030*/  F2F.F64.F32 R32, R0 ;  /* 0x0000000000207310 */ /* 0x0000640000201800 */
[----:B01----:R-:W-:Y:S05]  /*e040*/  BRA `(.L_x_26262) ;  /* 0x0000000400147947 */ /* 0x003fea0003800000 */
.L_x_26275:
        /* <DEDUP_REMOVED lines=21> */
.L_x_26280:
[----:B------:R-:W-:Y:S05]  /*e1a0*/  BSYNC.RECONVERGENT B0 ;  /* 0x0000000000007941 */ /* 0x000fea0003800200 */
.L_x_26279:
[----:B------:R-:W-:Y:S01]  /*e1b0*/  IMAD.SHL.U32 R0, R0, 0x200000, RZ ;  /* 0x0020000000007824 */ /* 0x000fe200078e00ff */
[----:B------:R-:W-:-:S04]  /*e1c0*/  LEA R3, R3, 0x37800000, 0x17 ;  /* 0x3780000003037811 */ /* 0x000fc800078eb8ff */
[----:B------:R-:W-:-:S05]  /*e1d0*/  LOP3.LUT R0, R3, R0, R7, 0xfe, !PT ;  /* 0x0000000003007212 */ /* 0x000fca00078efe07 */
[----:B------:R-:W-:-:S04]  /*e1e0*/  FMUL.FTZ R0, R0, 1 ;  /* 0x3f80000000007820 */ /* 0x000fc80000410000 */
[----:B------:R0:W1:Y:S02]  /*e1f0*/  F2F.F64.F32 R32, R0 ;  /* 0x0000000000207310 */ /* 0x0000640000201800 */
[----:B01----:R-:W-:Y:S05]  /*e200*/  BRA `(.L_x_26262) ;  /* 0x0000000000a47947 */ /* 0x003fea0003800000 */
.L_x_26274:
        /* <DEDUP_REMOVED lines=18> */
.L_x_26261:
        /* <DEDUP_REMOVED lines=16> */
.L_x_26283:
[----:B------:R-:W-:Y:S01]  /*e430*/  CS2R R32, SRZ ;  /* 0x0000000000207805 */ /* 0x000fe2000001ff00 */
[----:B------:R-:W-:Y:S06]  /*e440*/  BRA `(.L_x_26262) ;  /* 0x0000000000147947 */ /* 0x000fec0003800000 */
.L_x_26282:
[----:B------:R-:W2:Y:S02]  /*e450*/  LDG.E.64 R32, desc[UR36][R4.64] ;  /* 0x0000002404207981 */ /* 0x000ea4000c1e1b00 */
[----:B--2---:R-:W0:Y:S02]  /*e460*/  I2F.F64.U64 R32, R32 ;  /* 0x0000002000207312 */ /* 0x004e240000301800 */
[----:B0-----:R-:W-:Y:S05]  /*e470*/  BRA `(.L_x_26262) ;  /* 0x0000000000087947 */ /* 0x001fea0003800000 */
.L_x_26281:
[----:B------:R-:W2:Y:S02]  /*e480*/  LDG.E R4, desc[UR36][R4.64] ;  /* 0x0000002404047981 */ /* 0x000ea4000c1e1900 */
[----:B--2---:R0:W1:Y:S02]  /*e490*/  I2F.F64.U32 R32, R4 ;  /* 0x0000000400207312 */ /* 0x0040640000201800 */
.L_x_26262:
[----:B------:R-:W-:Y:S05]  /*e4a0*/  BSYNC.RECONVERGENT B6 ;  /* 0x0000000000067941 */ /* 0x000fea0003800200 */
.L_x_26256:
[----:B------:R-:W-:-:S07]  /*e4b0*/  VIADD R59, R59, 0x80 ;  /* 0x000000803b3b7836 */ /* 0x000fce0000000000 */
.L_x_26143:
[----:B------:R-:W-:Y:S05]  /*e4c0*/  BSYNC.RECONVERGENT B7 ;  /* 0x0000000000077941 */ /* 0x000fea0003800200 */
.L_x_26142:
        /* <DEDUP_REMOVED lines=29> */
.L_x_26290:
[----:B------:R-:W2:Y:S02]  /*e6a0*/  LDG.E.U8 R4, desc[UR36][R4.64] ;  /* 0x0000002404047981 */ /* 0x000ea4000c1e1100 */
[----:B--2---:R0:W1:Y:S02]  /*e6b0*/  I2F.F64.U16 R36, R4 ;  /* 0x0000000400247312 */ /* 0x0040640000101800 */
[----:B01----:R-:W-:Y:S05]  /*e6c0*/  BRA `(.L_x_26292) ;  /* 0x0000000c00647947 */ /* 0x003fea0003800000 */
.L_x_26289:
        /* <DEDUP_REMOVED lines=9> */
.L_x_26294:
[----:B------:R-:W2:Y:S02]  /*e760*/  LDG.E R4, desc[UR36][R4.64] ;  /* 0x0000002404047981 */ /* 0x000ea4000c1e1900 */
[----:B--2---:R0:W1:Y:S02]  /*e770*/  I2F.F64 R36, R4 ;  /* 0x0000000400247312 */ /* 0x0040640000201c00 */
[----:B01----:R-:W-:Y:S05]  /*e780*/  BRA `(.L_x_26292) ;  /* 0x0000000c00347947 */ /* 0x003fea0003800000 */
.L_x_26293:
[----:B------:R-:W2:Y:S02]  /*e790*/  LDG.E.U16 R4, desc[UR36][R4.64] ;  /* 0x0000002404047981 */ /* 0x000ea4000c1e1500 */
[----:B--2---:R0:W1:Y:S02]  /*e7a0*/  I2F.F64.S16 R36, R4 ;  /* 0x0000000400247312 */ /* 0x0040640000101c00 */
[----:B01----:R-:W-:Y:S05]  /*e7b0*/  BRA `(.L_x_26292) ;  /* 0x0000000c00287947 */ /* 0x003fea0003800000 */
.L_x_26288:
        /* <DEDUP_REMOVED lines=10> */
.L_x_26296:
[----:B------:R-:W2:Y:S02]  /*e860*/  LDG.E.U16 R0, desc[UR36][R4.64] ;  /* 0x0000002404007981 */ /* 0x000ea4000c1e1500 */
[----:B--2---:R-:W-:-:S05]  /*e870*/  HADD2.F32 R0, -RZ, R0.H0_H0 ;  /* 0x20000000ff007230 */ /* 0x004fca0000004100 */
[----:B------:R-:W-:-:S04]  /*e880*/  FMUL.FTZ R0, R0, 1 ;  /* 0x3f80000000007820 */ /* 0x000fc80000410000 */
[----:B------:R0:W1:Y:S02]  /*e890*/  F2F.F64.F32 R36, R0 ;  /* 0x0000000000247310 */ /* 0x0000640000201800 */
[----:B01----:R-:W-:Y:S05]  /*e8a0*/  BRA `(.L_x_26292) ;  /* 0x0000000800ec7947 */ /* 0x003fea0003800000 */
.L_x_26295:
        /* <DEDUP_REMOVED lines=10> */
.L_x_26298:
[----:B------:R-:W2:Y:S02]  /*e950*/  LDG.E.U16 R4, desc[UR36][R4.64] ;  /* 0x0000002404047981 */ /* 0x000ea4000c1e1500 */
[----:B--2---:R-:W-:-:S05]  /*e960*/  HADD2.F32 R0, -RZ, R4.H0_H0 ;  /* 0x20000004ff007230 */ /* 0x004fca0000004100 */
[----:B------:R-:W-:-:S04]  /*e970*/  FMUL.FTZ R0, R0, 1 ;  /* 0x3f80000000007820 */ /* 0x000fc80000410000 */
[----:B------:R0:W1:Y:S02]  /*e980*/  F2F.F64.F32 R36, R0 ;  /* 0x0000000000247310 */ /* 0x0000640000201800 */
[----:B01----:R-:W-:Y:S05]  /*e990*/  BRA `(.L_x_26292) ;  /* 0x0000000800b07947 */ /* 0x003fea0003800000 */
.L_x_26297:
[----:B------:R0:W5:Y:S01]  /*e9a0*/  LDG.E.64 R36, desc[UR36][R4.64] ;  /* 0x0000002404247981 */ /* 0x000162000c1e1b00 */
[----:B------:R-:W-:Y:S05]  /*e9b0*/  BRA `(.L_x_26292) ;  /* 0x0000000800a87947 */ /* 0x000fea0003800000 */
.L_x_26287:
        /* <DEDUP_REMOVED lines=13> */
.L_x_26301:
[----:B------:R0:W5:Y:S01]  /*ea90*/  LDG.E.64 R36, desc[UR36][R4.64] ;  /* 0x0000002404247981 */ /* 0x000162000c1e1b00 */
[----:B------:R-:W-:Y:S05]  /*eaa0*/  BRA `(.L_x_26292) ;  /* 0x00000008006c7947 */ /* 0x000fea0003800000 */
.L_x_26300:
        /* <DEDUP_REMOVED lines=27> */
.L_x_26303:
        /* <DEDUP_REMOVED lines=15> */
.L_x_26302:
[----:B------:R-:W2:Y:S02]  /*ed50*/  LDG.E.U16 R0, desc[UR36][R4.64] ;  /* 0x0000002404007981 */ /* 0x000ea4000c1e1500 */
[----:B--2---:R-:W-:-:S04]  /*ed60*/  IMAD.U32 R0, R0, 0x10000, RZ ;  /* 0x0001000000007824 */ /* 0x004fc800078e00ff */
[----:B------:R-:W-:-:S04]  /*ed70*/  FMUL.FTZ R0, R0, 1 ;  /* 0x3f80000000007820 */ /* 0x000fc80000410000 */
[----:B------:R0:W1:Y:S02]  /*ed80*/  F2F.F64.F32 R36, R0 ;  /* 0x0000000000247310 */ /* 0x0000640000201800 */
[----:B01----:R-:W-:Y:S05]  /*ed90*/  BRA `(.L_x_26292) ;  /* 0x0000000400b07947 */ /* 0x003fea0003800000 */
.L_x_26299:
        /* <DEDUP_REMOVED lines=11> */
.L_x_26306:
        /* <DEDUP_REMOVED lines=21> */
.L_x_26308:
[----:B------:R-:W-:Y:S05]  /*efa0*/  BSYNC.RECONVERGENT B0 ;  /* 0x0000000000007941 */ /* 0x000fea0003800200 */
.L_x_26307:
[----:B------:R-:W-:Y:S01]  /*efb0*/  IMAD.SHL.U32 R0, R0, 0x100000, RZ ;  /* 0x0010000000007824 */ /* 0x000fe200078e00ff */
[----:B------:R-:W-:-:S04]  /*efc0*/  LEA R3, R3, 0x3b800000, 0x17 ;  /* 0x3b80000003037811 */ /* 0x000fc800078eb8ff */
[----:B------:R-:W-:-:S05]  /*efd0*/  LOP3.LUT R0, R3, R0, R7, 0xfe, !PT ;  /* 0x0000000003007212 */ /* 0x000fca00078efe07 */
[----:B------:R-:W-:-:S04]  /*efe0*/  FMUL.FTZ R0, R0, 1 ;  /* 0x3f80000000007820 */ /* 0x000fc80000410000 */
[----:B------:R0:W1:Y:S02]  /*eff0*/  F2F.F64.F32 R36, R0 ;  /* 0x0000000000247310 */ /* 0x0000640000201800 */
[----:B01----:R-:W-:Y:S05]  /*f000*/  BRA `(.L_x_26292) ;  /* 0x0000000400147947 */ /* 0x003fea0003800000 */
.L_x_26305:
        /* <DEDUP_REMOVED lines=21> */
.L_x_26310:
[----:B------:R-:W-:Y:S05]  /*f160*/  BSYNC.RECONVERGENT B0 ;  /* 0x0000000000007941 */ /* 0x000fea0003800200 */
.L_x_26309:
[----:B------:R-:W-:Y:S01]  /*f170*/  IMAD.SHL.U32 R0, R0, 0x200000, RZ ;  /* 0x0020000000007824 */ /* 0x000fe200078e00ff */
[----:B------:R-:W-:-:S04]  /*f180*/  LEA R3, R3, 0x37800000, 0x17 ;  /* 0x3780000003037811 */ /* 0x000fc800078eb8ff */
[----:B------:R-:W-:-:S05]  /*f190*/  LOP3.LUT R0, R3, R0, R7, 0xfe, !PT ;  /* 0x0000000003007212 */ /* 0x000fca00078efe07 */
[----:B------:R-:W-:-:S04]  /*f1a0*/  FMUL.FTZ R0, R0, 1 ;  /* 0x3f80000000007820 */ /* 0x000fc80000410000 */
[----:B------:R0:W1:Y:S02]  /*f1b0*/  F2F.F64.F32 R36, R0 ;  /* 0x0000000000247310 */ /* 0x0000640000201800 */
[----:B01----:R-:W-:Y:S05]  /*f1c0*/  BRA `(.L_x_26292) ;  /* 0x0000000000a47947 */ /* 0x003fea0003800000 */
.L_x_26304:
        /* <DEDUP_REMOVED lines=18> */
.L_x_26291:
        /* <DEDUP_REMOVED lines=16> */
.L_x_26313:
[----:B------:R-:W-:Y:S01]  /*f3f0*/  CS2R R36, SRZ ;  /* 0x0000000000247805 */ /* 0x000fe2000001ff00 */
[----:B------:R-:W-:Y:S06]  /*f400*/  BRA `(.L_x_26292) ;  /* 0x0000000000147947 */ /* 0x000fec0003800000 */
.L_x_26312:
[----:B------:R-:W2:Y:S02]  /*f410*/  LDG.E.64 R36, desc[UR36][R4.64] ;  /* 0x0000002404247981 */ /* 0x000ea4000c1e1b00 */
[----:B--2---:R-:W1:Y:S02]  /*f420*/  I2F.F64.U64 R36, R36 ;  /* 0x0000002400247312 */ /* 0x004e640000301800 */
[----:B-1----:R-:W-:Y:S05]  /*f430*/  BRA `(.L_x_26292) ;  /* 0x0000000000087947 */ /* 0x002fea0003800000 */
.L_x_26311:
[----:B------:R-:W2:Y:S02]  /*f440*/  LDG.E R4, desc[UR36][R4.64] ;  /* 0x0000002404047981 */ /* 0x000ea4000c1e1900 */
[----:B--2---:R1:W2:Y:S02]  /*f450*/  I2F.F64.U32 R36, R4 ;  /* 0x0000000400247312 */ /* 0x0042a40000201800 */
.L_x_26292:
[----:B------:R-:W-:Y:S05]  /*f460*/  BSYNC.RECONVERGENT B6 ;  /* 0x0000000000067941 */ /* 0x000fea0003800200 */
.L_x_26286:
        /* <DEDUP_REMOVED lines=20> */
.L_x_26318:
[----:B------:R-:W2:Y:S02]  /*f5b0*/  LDG.E.U8 R4, desc[UR36][R4.64] ;  /* 0x0000002404047981 */ /* 0x000ea4000c1e1100 */
[----:B--2---:R0:W1:Y:S02]  /*f5c0*/  I2F.F64.U16 R38, R4 ;  /* 0x0000000400267312 */ /* 0x0040640000101800 */
[----:B01----:R-:W-:Y:S05]  /*f5d0*/  BRA `(.L_x_26320) ;  /* 0x0000000c00647947 */ /* 0x003fea0003800000 */
.L_x_26317:
        /* <DEDUP_REMOVED lines=9> */
.L_x_26322:
[----:B------:R-:W2:Y:S02]  /*f670*/  LDG.E R4, desc[UR36][R4.64] ;  /* 0x0000002404047981 */ /* 0x000ea4000c1e1900 */
[----:B--2---:R0:W1:Y:S02]  /*f680*/  I2F.F64 R38, R4 ;  /* 0x0000000400267312 */ /* 0x0040640000201c00 */
[----:B01----:R-:W-:Y:S05]  /*f690*/  BRA `(.L_x_26320) ;  /* 0x0000000c00347947 */ /* 0x003fea0003800000 */
.L_x_26321:
[----:B------:R-:W2:Y:S02]  /*f6a0*/  LDG.E.U16 R4, desc[UR36][R4.64] ;  /* 0x0000002404047981 */ /* 0x000ea4000c1e1500 */
[----:B--2---:R0:W1:Y:S02]  /*f6b0*/  I2F.F64.S16 R38, R4 ;  /* 0x0000000400267312 */ /* 0x0040640000101c00 */
[----:B01----:R-:W-:Y:S05]  /*f6c0*/  BRA `(.L_x_26320) ;  /* 0x0000000c00287947 */ /* 0x003fea0003800000 */
.L_x_26316:
        /* <DEDUP_REMOVED lines=10> */
.L_x_26324:
[----:B------:R-:W2:Y:S02]  /*f770*/  LDG.E.U16 R0, desc[UR36][R4.64] ;  /* 0x0000002404007981 */ /* 0x000ea4000c1e1500 */
[----:B--2---:R-:W-:-:S05]  /*f780*/  HADD2.F32 R0, -RZ, R0.H0_H0 ;  /* 0x20000000ff007230 */ /* 0x004fca0000004100 */
[----:B------:R-:W-:-:S04]  /*f790*/  FMUL.FTZ R0, R0, 1 ;  /* 0x3f80000000007820 */ /* 0x000fc80000410000 */
[----:B------:R0:W1:Y:S02]  /*f7a0*/  F2F.F64.F32 R38, R0 ;  /* 0x0000000000267310 */ /* 0x0000640000201800 */
[----:B01----:R-:W-:Y:S05]  /*f7b0*/  BRA `(.L_x_26320) ;  /* 0x0000000800ec7947 */ /* 0x003fea0003800000 */
.L_x_26323:
        /* <DEDUP_REMOVED lines=10> */
.L_x_26326:
[----:B------:R-:W2:Y:S02]  /*f860*/  LDG.E.U16 R4, desc[UR36][R4.64] ;  /* 0x0000002404047981 */ /* 0x000ea4000c1e1500 */
[----:B--2---:R-:W-:-:S05]  /*f870*/  HADD2.F32 R0, -RZ, R4.H0_H0 ;  /* 0x20000004ff007230 */ /* 0x004fca0000004100 */
[----:B------:R-:W-:-:S04]  /*f880*/  FMUL.FTZ R0, R0, 1 ;  /* 0x3f80000000007820 */ /* 0x000fc80000410000 */
[----:B------:R0:W1:Y:S02]  /*f890*/  F2F.F64.F32 R38, R0 ;  /* 0x0000000000267310 */ /* 0x0000640000201800 */
[----:B01----:R-:W-:Y:S05]  /*f8a0*/  BRA `(.L_x_26320) ;  /* 0x0000000800b07947 */ /* 0x003fea0003800000 */
.L_x_26325:
[----:B------:R0:W5:Y:S01]  /*f8b0*/  LDG.E.64 R38, desc[UR36][R4.64] ;  /* 0x0000002404267981 */ /* 0x000162000c1e1b00 */
[----:B------:R-:W-:Y:S05]  /*f8c0*/  BRA `(.L_x_26320) ;  /* 0x0000000800a87947 */ /* 0x000fea0003800000 */
.L_x_26315:
        /* <DEDUP_REMOVED lines=13> */
.L_x_26329:
[----:B------:R0:W5:Y:S01]  /*f9a0*/  LDG.E.64 R38, desc[UR36][R4.64] ;  /* 0x0000002404267981 */ /* 0x000162000c1e1b00 */
[----:B------:R-:W-:Y:S05]  /*f9b0*/  BRA `(.L_x_26320) ;  /* 0x00000008006c7947 */ /* 0x000fea0003800000 */
.L_x_26328:
        /* <DEDUP_REMOVED lines=27> */
.L_x_26331:
        /* <DEDUP_REMOVED lines=15> */
.L_x_26330:
[----:B------:R-:W2:Y:S02]  /*fc60*/  LDG.E.U16 R0, desc[UR36][R4.64] ;  /* 0x0000002404007981 */ /* 0x000ea4000c1e1500 */
[----:B--2---:R-:W-:-:S04]  /*fc70*/  IMAD.U32 R0, R0, 0x10000, RZ ;  /* 0x0001000000007824 */ /* 0x004fc800078e00ff */
[----:B------:R-:W-:-:S04]  /*fc80*/  FMUL.FTZ R0, R0, 1 ;  /* 0x3f80000000007820 */ /* 0x000fc80000410000 */
[----:B------:R0:W1:Y:S02]  /*fc90*/  F2F.F64.F32 R38, R0 ;  /* 0x0000000000267310 */ /* 0x0000640000201800 */
[----:B01----:R-:W-:Y:S05]  /*fca0*/  BRA `(.L_x_26320) ;  /* 0x0000000400b07947 */ /* 0x003fea0003800000 */
.L_x_26327:
        /* <DEDUP_REMOVED lines=11> */
.L_x_26334:
        /* <DEDUP_REMOVED lines=21> */
.L_x_26336:
[----:B------:R-:W-:Y:S05]  /*feb0*/  BSYNC.RECONVERGENT B0 ;  /* 0x0000000000007941 */ /* 0x000fea0003800200 */
.L_x_26335:
[----:B------:R-:W-:Y:S01]  /*fec0*/  IMAD.SHL.U32 R0, R0, 0x100000, RZ ;  /* 0x0010000000007824 */ /* 0x000fe200078e00ff */
[----:B------:R-:W-:-:S04]  /*fed0*/  LEA R3, R3, 0x3b800000, 0x17 ;  /* 0x3b80000003037811 */ /* 0x000fc800078eb8ff */
[----:B------:R-:W-:-:S05]  /*fee0*/  LOP3.LUT R0, R3, R0, R7, 0xfe, !PT ;  /* 0x0000000003007212 */ /* 0x000fca00078efe07 */
[----:B------:R-:W-:-:S04]  /*fef0*/  FMUL.FTZ R0, R0, 1 ;  /* 0x3f80000000007820 */ /* 0x000fc80000410000 */
[----:B------:R2:W0:Y:S02]  /*ff00*/  F2F.F64.F32 R38, R0 ;  /* 0x0000000000267310 */ /* 0x0004240000201800 */
[----:B0-2---:R-:W-:Y:S05]  /*ff10*/  BRA `(.L_x_26320) ;  /* 0x0000000400147947 */ /* 0x005fea0003800000 */
.L_x_26333:
        /* <DEDUP_REMOVED lines=21> */
.L_x_26338:
[----:B------:R-:W-:Y:S05]  /*10070*/  BSYNC.RECONVERGENT B0 ;  /* 0x0000000000007941 */ /* 0x000fea0003800200 */
.L_x_26337:
[----:B------:R-:W-:Y:S01]  /*10080*/  IMAD.SHL.U32 R0, R0, 0x200000, RZ ;  /* 0x0020000000007824 */ /* 0x000fe200078e00ff */
[----:B------:R-:W-:-:S04]  /*10090*/  LEA R3, R3, 0x37800000, 0x17 ;  /* 0x3780000003037811 */ /* 0x000fc800078eb8ff */
[----:B------:R-:W-:-:S05]  /*100a0*/  LOP3.LUT R0, R3, R0, R7, 0xfe, !PT ;  /* 0x0000000003007212 */ /* 0x000fca00078efe07 */
[----:B------:R-:W-:-:S04]  /*100b0*/  FMUL.FTZ R0, R0, 1 ;  /* 0x3f80000000007820 */ /* 0x000fc80000410000 */
[----:B------:R2:W0:Y:S02]  /*100c0*/  F2F.F64.F32 R38, R0 ;  /* 0x0000000000267310 */ /* 0x0004240000201800 */
[----:B0-2---:R-:W-:Y:S05]  /*100d0*/  BRA `(.L_x_26320) ;  /* 0x0000000000a47947 */ /* 0x005fea0003800000 */
.L_x_26332:
        /* <DEDUP_REMOVED lines=18> */
.L_x_26319:
        /* <DEDUP_REMOVED lines=16> */
.L_x_26341:
[----:B------:R-:W-:Y:S01]  /*10300*/  CS2R R38, SRZ ;  /* 0x0000000000267805 */ /* 0x000fe2000001ff00 */
[----:B------:R-:W-:Y:S06]  /*10310*/  BRA `(.L_x_26320) ;  /* 0x0000000000147947 */ /* 0x000fec0003800000 */
.L_x_26340:
[----:B------:R-:W2:Y:S02]  /*10320*/  LDG.E.64 R38, desc[UR36][R4.64] ;  /* 0x0000002404267981 */ /* 0x000ea4000c1e1b00 */
[----:B--2---:R-:W0:Y:S02]  /*10330*/  I2F.F64.U64 R38, R38 ;  /* 0x0000002600267312 */ /* 0x004e240000301800 */
[----:B0-----:R-:W-:Y:S05]  /*10340*/  BRA `(.L_x_26320) ;  /* 0x0000000000087947 */ /* 0x001fea0003800000 */
.L_x_26339:
[----:B------:R-:W2:Y:S02]  /*10350*/  LDG.E R4, desc[UR36][R4.64] ;  /* 0x0000002404047981 */ /* 0x000ea4000c1e1900 */
[----:B--2---:R0:W1:Y:S02]  /*10360*/  I2F.F64.U32 R38, R4 ;  /* 0x0000000400267312 */ /* 0x0040640000201800 */
.L_x_26320:
[----:B------:R-:W-:Y:S05]  /*10370*/  BSYNC.RECONVERGENT B6 ;  /* 0x0000000000067941 */ /* 0x000fea0003800200 */
.L_x_26314:
        /* <DEDUP_REMOVED lines=20> */
.L_x_26346:
[----:B------:R-:W2:Y:S02]  /*104c0*/  LDG.E.U8 R4, desc[UR36][R4.64] ;  /* 0x0000002404047981 */ /* 0x000ea4000c1e1100 */
[----:B--2---:R0:W1:Y:S02]  /*104d0*/  I2F.F64.U16 R40, R4 ;  /* 0x0000000400287312 */ /* 0x0040640000101800 */
[----:B01----:R-:W-:Y:S05]  /*104e0*/  BRA `(.L_x_26348) ;  /* 0x0000000c00647947 */ /* 0x003fea0003800000 */
.L_x_26345:
        /* <DEDUP_REMOVED lines=9> */
.L_x_26350:
[----:B------:R-:W2:Y:S02]  /*10580*/  LDG.E R4, desc[UR36][R4.64] ;  /* 0x0000002404047981 */ /* 0x000ea4000c1e1900 */
[----:B--2---:R0:W1:Y:S02]  /*10590*/  I2F.F64 R40, R4 ;  /* 0x0000000400287312 */ /* 0x0040640000201c00 */
[----:B01----:R-:W-:Y:S05]  /*105a0*/  BRA `(.L_x_26348) ;  /* 0x0000000c00347947 */ /* 0x003fea0003800000 */
.L_x_26349:
[----:B------:R-:W2:Y:S02]  /*105b0*/  LDG.E.U16 R4, desc[UR36][R4.64] ;  /* 0x0000002404047981 */ /* 0x000ea4000c1e1500 */
[----:B--2---:R0:W1:Y:S02]  /*105c0*/  I2F.F64.S16 R40, R4 ;  /* 0x0000000400287312 */ /* 0x0040640000101c00 */
[----:B01----:R-:W-:Y:S05]  /*105d0*/  BRA `(.L_x_26348) ;  /* 0x0000000c00287947 */ /* 0x003fea0003800000 */
.L_x_26344:
        /* <DEDUP_REMOVED lines=10> */
.L_x_26352:
[----:B------:R-:W2:Y:S02]  /*10680*/  LDG.E.U16 R0, desc[UR36][R4.64] ;  /* 0x0000002404007981 */ /* 0x000ea4000c1e1500 */
[----:B--2---:R-:W-:-:S05]  /*10690*/  HADD2.F32 R0, -RZ, R0.H0_H0 ;  /* 0x20000000ff007230 */ /* 0x004fca0000004100 */
[----:B------:R-:W-:-:S04]  /*106a0*/  FMUL.FTZ R0, R0, 1 ;  /* 0x3f80000000007820 */ /* 0x000fc80000410000 */
[----:B------:R1:W0:Y:S02]  /*106b0*/  F2F.F64.F32 R40, R0 ;  /* 0x0000000000287310 */ /* 0x0002240000201800 */
[----:B01----:R-:W-:Y:S05]  /*106c0*/  BRA `(.L_x_26348) ;  /* 0x0000000800ec7947 */ /* 0x003fea0003800000 */
.L_x_26351:
        /* <DEDUP_REMOVED lines=10> */
.L_x_26354:
[----:B------:R-:W2:Y:S02]  /*10770*/  LDG.E.U16 R4, desc[UR36][R4.64] ;  /* 0x0000002404047981 */ /* 0x000ea4000c1e1500 */
[----:B--2---:R-:W-:-:S05]  /*10780*/  HADD2.F32 R0, -RZ, R4.H0_H0 ;  /* 0x20000004ff007230 */ /* 0x004fca0000004100 */
[----:B------:R-:W-:-:S04]  /*10790*/  FMUL.FTZ R0, R0, 1 ;  /* 0x3f80000000007820 */ /* 0x000fc80000410000 */
[----:B------:R0:W1:Y:S02]  /*107a0*/  F2F.F64.F32 R40, R0 ;  /* 0x0000000000287310 */ /* 0x0000640000201800 */
[----:B01----:R-:W-:Y:S05]  /*107b0*/  BRA `(.L_x_26348) ;  /* 0x0000000800b07947 */ /* 0x003fea0003800000 */
.L_x_26353:
[----:B------:R0:W5:Y:S01]  /*107c0*/  LDG.E.64 R40, desc[UR36][R4.64] ;  /* 0x0000002404287981 */ /* 0x000162000c1e1b00 */
[----:B------:R-:W-:Y:S05]  /*107d0*/  BRA `(.L_x_26348) ;  /* 0x0000000800a87947 */ /* 0x000fea0003800000 */
.L_x_26343:
        /* <DEDUP_REMOVED lines=13> */
.L_x_26357:
[----:B------:R0:W5:Y:S01]  /*108b0*/  LDG.E.64 R40, desc[UR36][R4.64] ;  /* 0x0000002404287981 */ /* 0x000162000c1e1b00 */
[----:B------:R-:W-:Y:S05]  /*108c0*/  BRA `(.L_x_26348) ;  /* 0x00000008006c7947 */ /* 0x000fea0003800000 */
.L_x_26356:
        /* <DEDUP_REMOVED lines=27> */
.L_x_26359:
        /* <DEDUP_REMOVED lines=15> */
.L_x_26358:
[----:B------:R-:W2:Y:S02]  /*10b70*/  LDG.E.U16 R0, desc[UR36][R4.64] ;  /* 0x0000002404007981 */ /* 0x000ea4000c1e1500 */
[----:B--2---:R-:W-:-:S04]  /*10b80*/  IMAD.U32 R0, R0, 0x10000, RZ ;  /* 0x0001000000007824 */ /* 0x004fc800078e00ff */
[----:B------:R-:W-:-:S04]  /*10b90*/  FMUL.FTZ R0, R0, 1 ;  /* 0x3f80000000007820 */ /* 0x000fc80000410000 */
[----:B------:R0:W1:Y:S02]  /*10ba0*/  F2F.F64.F32 R40, R0 ;  /* 0x0000000000287310 */ /* 0x0000640000201800 */
[----:B01----:R-:W-:Y:S05]  /*10bb0*/  BRA `(.L_x_26348) ;  /* 0x0000000400b07947 */ /* 0x003fea0003800000 */
.L_x_26355:
        /* <DEDUP_REMOVED lines=11> */
.L_x_26362:
        /* <DEDUP_REMOVED lines=21> */
.L_x_26364:
[----:B------:R-:W-:Y:S05]  /*10dc0*/  BSYNC.RECONVERGENT B0 ;  /* 0x0000000000007941 */ /* 0x000fea0003800200 */
.L_x_26363:
[----:B------:R-:W-:Y:S01]  /*10dd0*/  IMAD.SHL.U32 R0, R0, 0x100000, RZ ;  /* 0x0010000000007824 */ /* 0x000fe200078e00ff */
[----:B------:R-:W-:-:S04]  /*10de0*/  LEA R3, R3, 0x3b800000, 0x17 ;  /* 0x3b80000003037811 */ /* 0x000fc800078eb8ff */
[----:B------:R-:W-:-:S05]  /*10df0*/  LOP3.LUT R0, R3, R0, R7, 0xfe, !PT ;  /* 0x0000000003007212 */ /* 0x000fca00078efe07 */
[----:B------:R-:W-:-:S04]  /*10e00*/  FMUL.FTZ R0, R0, 1 ;  /* 0x3f80000000007820 */ /* 0x000fc80000410000 */
[----:B------:R0:W1:Y:S02]  /*10e10*/  F2F.F64.F32 R40, R0 ;  /* 0x0000000000287310 */ /* 0x0000640000201800 */
[----:B01----:R-:W-:Y:S05]  /*10e20*/  BRA `(.L_x_26348) ;  /* 0x0000000400147947 */ /* 0x003fea0003800000 */
.L_x_26361:
        /* <DEDUP_REMOVED lines=21> */
.L_x_26366:
[----:B------:R-:W-:Y:S05]  /*10f80*/  BSYNC.RECONVERGENT B0 ;  /* 0x0000000000007941 */ /* 0x000fea0003800200 */
.L_x_26365:
[----:B------:R-:W-:Y:S01]  /*10f90*/  IMAD.SHL.U32 R0, R0, 0x200000, RZ ;  /* 0x0020000000007824 */ /* 0x000fe200078e00ff */
[----:B------:R-:W-:-:S04]  /*10fa0*/  LEA R3, R3, 0x37800000, 0x17 ;  /* 0x3780000003037811 */ /* 0x000fc800078eb8ff */
[----:B------:R-:W-:-:S05]  /*10fb0*/  LOP3.LUT R0, R3, R0, R7, 0xfe, !PT ;  /* 0x0000000003007212 */ /* 0x000fca00078efe07 */
[----:B------:R-:W-:-:S04]  /*10fc0*/  FMUL.FTZ R0, R0, 1 ;  /* 0x3f80000000007820 */ /* 0x000fc80000410000 */
[----:B------:R0:W1:Y:S02]  /*10fd0*/  F2F.F64.F32 R40, R0 ;  /* 0x0000000000287310 */ /* 0x0000640000201800 */
[----:B01----:R-:W-:Y:S05]  /*10fe0*/  BRA `(.L_x_26348) ;  /* 0x0000000000a47947 */ /* 0x003fea0003800000 */
.L_x_26360:
        /* <DEDUP_REMOVED lines=18> */
.L_x_26347:
        /* <DEDUP_REMOVED lines=16> */
.L_x_26369:
[----:B------:R-:W-:Y:S01]  /*11210*/  CS2R R40, SRZ ;  /* 0x0000000000287805 */ /* 0x000fe2000001ff00 */
[----:B------:R-:W-:Y:S06]  /*11220*/  BRA `(.L_x_26348) ;  /* 0x0000000000147947 */ /* 0x000fec0003800000 */
.L_x_26368:
[----:B------:R-:W2:Y:S02]  /*11230*/  LDG.E.64 R40, desc[UR36][R4.64] ;  /* 0x0000002404287981 */ /* 0x000ea4000c1e1b00 */
[----:B--2---:R-:W0:Y:S02]  /*11240*/  I2F.F64.U64 R40, R40 ;  /* 0x0000002800287312 */ /* 0x004e240000301800 */
[----:B0-----:R-:W-:Y:S05]  /*11250*/  BRA `(.L_x_26348) ;  /* 0x0000000000087947 */ /* 0x001fea0003800000 */
.L_x_26367:
[----:B------:R-:W2:Y:S02]  /*11260*/  LDG.E R4, desc[UR36][R4.64] ;  /* 0x0000002404047981 */ /* 0x000ea4000c1e1900 */
[----:B--2---:R1:W0:Y:S02]  /*11270*/  I2F.F64.U32 R40, R4 ;  /* 0x0000000400287312 */ /* 0x0042240000201800 */
.L_x_26348:
[----:B------:R-:W-:Y:S05]  /*11280*/  BSYNC.RECONVERGENT B6 ;  /* 0x0000000000067941 */ /* 0x000fea0003800200 */
.L_x_26342:
        /* <DEDUP_REMOVED lines=20> */
.L_x_26374:
[----:B------:R-:W2:Y:S02]  /*113d0*/  LDG.E.U8 R4, desc[UR36][R4.64] ;  /* 0x0000002404047981 */ /* 0x000ea4000c1e1100 */
[----:B--2---:R0:W1:Y:S02]  /*113e0*/  I2F.F64.U16 R42, R4 ;  /* 0x00000004002a7312 */ /* 0x0040640000101800 */
[----:B01----:R-:W-:Y:S05]  /*113f0*/  BRA `(.L_x_26376) ;  /* 0x0000000c00647947 */ /* 0x003fea0003800000 */
.L_x_26373:
        /* <DEDUP_REMOVED lines=9> */
.L_x_26378:
[----:B------:R-:W2:Y:S02]  /*11490*/  LDG.E R4, desc[UR36][R4.64] ;  /* 0x0000002404047981 */ /* 0x000ea4000c1e1900 */
[----:B--2---:R0:W1:Y:S02]  /*114a0*/  I2F.F64 R42, R4 ;  /* 0x00000004002a7312 */ /* 0x0040640000201c00 */
[----:B01----:R-:W-:Y:S05]  /*114b0*/  BRA `(.L_x_26376) ;  /* 0x0000000c00347947 */ /* 0x003fea0003800000 */
.L_x_26377:
[----:B------:R-:W2:Y:S02]  /*114c0*/  LDG.E.U16 R4, desc[UR36][R4.64] ;  /* 0x0000002404047981 */ /* 0x000ea4000c1e1500 */
[----:B--2---:R0:W1:Y:S02]  /*114d0*/  I2F.F64.S16 R42, R4 ;  /* 0x00000004002a7312 */ /* 0x0040640000101c00 */
[----:B01----:R-:W-:Y:S05]  /*114e0*/  BRA `(.L_x_26376) ;  /* 0x0000000c00287947 */ /* 0x003fea0003800000 */
.L_x_26372:
        /* <DEDUP_REMOVED lines=10> */
.L_x_26380:
[----:B------:R-:W2:Y:S02]  /*11590*/  LDG.E.U16 R0, desc[UR36][R4.64] ;  /* 0x0000002404007981 */ /* 0x000ea4000c1e1500 */
[----:B--2---:R-:W-:-:S05]  /*115a0*/  HADD2.F32 R0, -RZ, R0.H0_H0 ;  /* 0x20000000ff007230 */ /* 0x004fca0000004100 */
[----:B------:R-:W-:-:S04]  /*115b0*/  FMUL.FTZ R0, R0, 1 ;  /* 0x3f80000000007820 */ /* 0x000fc80000410000 */
[----:B------:R0:W1:Y:S02]  /*115c0*/  F2F.F64.F32 R42, R0 ;  /* 0x00000000002a7310 */ /* 0x0000640000201800 */
[----:B01----:R-:W-:Y:S05]  /*115d0*/  BRA `(.L_x_26376) ;  /* 0x0000000800ec7947 */ /* 0x003fea0003800000 */
.L_x_26379:
        /* <DEDUP_REMOVED lines=10> */
.L_x_26382:
[----:B------:R-:W2:Y:S02]  /*11680*/  LDG.E.U16 R4, desc[UR36][R4.64] ;  /* 0x0000002404047981 */ /* 0x000ea4000c1e1500 */
[----:B--2---:R-:W-:-:S05]  /*11690*/  HADD2.F32 R0, -RZ, R4.H0_H0 ;  /* 0x20000004ff007230 */ /* 0x004fca0000004100 */
[----:B------:R-:W-:-:S04]  /*116a0*/  FMUL.FTZ R0, R0, 1 ;  /* 0x3f80000000007820 */ /* 0x000fc80000410000 */
[----:B------:R0:W1:Y:S02]  /*116b0*/  F2F.F64.F32 R42, R0 ;  /* 0x00000000002a7310 */ /* 0x0000640000201800 */
[----:B01----:R-:W-:Y:S05]  /*116c0*/  BRA `(.L_x_26376) ;  /* 0x0000000800b07947 */ /* 0x003fea0003800000 */
.L_x_26381:
[----:B------:R0:W5:Y:S01]  /*116d0*/  LDG.E.64 R42, desc[UR36][R4.64] ;  /* 0x00000024042a7981 */ /* 0x000162000c1e1b00 */
[----:B------:R-:W-:Y:S05]  /*116e0*/  BRA `(.L_x_26376) ;  /* 0x0000000800a87947 */ /* 0x000fea0003800000 */
.L_x_26371:
        /* <DEDUP_REMOVED lines=13> */
.L_x_26385:
[----:B------:R0:W5:Y:S01]  /*117c0*/  LDG.E.64 R42, desc[UR36][R4.64] ;  /* 0x00000024042a7981 */ /* 0x000162000c1e1b00 */
[----:B------:R-:W-:Y:S05]  /*117d0*/  BRA `(.L_x_26376) ;  /* 0x00000008006c7947 */ /* 0x000fea0003800000 */
.L_x_26384:
        /* <DEDUP_REMOVED lines=27> */
.L_x_26387:
        /* <DEDUP_REMOVED lines=15> */
.L_x_26386:
[----:B------:R-:W2:Y:S02]  /*11a80*/  LDG.E.U16 R0, desc[UR36][R4.64] ;  /* 0x0000002404007981 */ /* 0x000ea4000c1e1500 */
[----:B--2---:R-:W-:-:S04]  /*11a90*/  IMAD.U32 R0, R0, 0x10000, RZ ;  /* 0x0001000000007824 */ /* 0x004fc800078e00ff */
[----:B------:R-:W-:-:S04]  /*11aa0*/  FMUL.FTZ R0, R0, 1 ;  /* 0x3f80000000007820 */ /* 0x000fc80000410000 */
[----:B------:R1:W0:Y:S02]  /*11ab0*/  F2F.F64.F32 R42, R0 ;  /* 0x00000000002a7310 */ /* 0x0002240000201800 */
[----:B01----:R-:W-:Y:S05]  /*11ac0*/  BRA `(.L_x_26376) ;  /* 0x0000000400b07947 */ /* 0x003fea0003800000 */
.L_x_26383:
        /* <DEDUP_REMOVED lines=11> */
.L_x_26390:
        /* <DEDUP_REMOVED lines=21> */
.L_x_26392:
[----:B------:R-:W-:Y:S05]  /*11cd0*/  BSYNC.RECONVERGENT B0 ;  /* 0x0000000000007941 */ /* 0x000fea0003800200 */
.L_x_26391:
[----:B------:R-:W-:Y:S01]  /*11ce0*/  IMAD.SHL.U32 R0, R0, 0x100000, RZ ;  /* 0x0010000000007824 */ /* 0x000fe200078e00ff */
[----:B------:R-:W-:-:S04]  /*11cf0*/  LEA R3, R3, 0x3b800000, 0x17 ;  /* 0x3b80000003037811 */ /* 0x000fc800078eb8ff */
[----:B------:R-:W-:-:S05]  /*11d00*/  LOP3.LUT R0, R3, R0, R7, 0xfe, !PT ;  /* 0x0000000003007212 */ /* 0x000fca00078efe07 */
[----:B------:R-:W-:-:S04]  /*11d10*/  FMUL.FTZ R0, R0, 1 ;  /* 0x3f80000000007820 */ /* 0x000fc80000410000 */
[----:B------:R0:W1:Y:S02]  /*11d20*/  F2F.F64.F32 R42, R0 ;  /* 0x00000000002a7310 */ /* 0x0000640000201800 */
[----:B01----:R-:W-:Y:S05]  /*11d30*/  BRA `(.L_x_26376) ;  /* 0x0000000400147947 */ /* 0x003fea0003800000 */
.L_x_26389:
        /* <DEDUP_REMOVED lines=21> */
.L_x_26394:
[----:B------:R-:W-:Y:S05]  /*11e90*/  BSYNC.RECONVERGENT B0 ;  /* 0x0000000000007941 */ /* 0x000fea0003800200 */
.L_x_26393:
[----:B------:R-:W-:Y:S01]  /*11ea0*/  IMAD.SHL.U32 R0, R0, 0x200000, RZ ;  /* 0x0020000000007824 */ /* 0x000fe200078e00ff */
[----:B------:R-:W-:-:S04]  /*11eb0*/  LEA R3, R3, 0x37800000, 0x17 ;  /* 0x3780000003037811 */ /* 0x000fc800078eb8ff */
[----:B------:R-:W-:-:S05]  /*11ec0*/  LOP3.LUT R0, R3, R0, R7, 0xfe, !PT ;  /* 0x0000000003007212 */ /* 0x000fca00078efe07 */
[----:B------:R-:W-:-:S04]  /*11ed0*/  FMUL.FTZ R0, R0, 1 ;  /* 0x3f80000000007820 */ /* 0x000fc80000410000 */
[----:B------:R0:W1:Y:S02]  /*11ee0*/  F2F.F64.F32 R42, R0 ;  /* 0x00000000002a7310 */ /* 0x0000640000201800 */
[----:B01----:R-:W-:Y:S05]  /*11ef0*/  BRA `(.L_x_26376) ;  /* 0x0000000000a47947 */ /* 0x003fea0003800000 */
.L_x_26388:
        /* <DEDUP_REMOVED lines=18> */
.L_x_26375:
        /* <DEDUP_REMOVED lines=16> */
.L_x_26397:
[----:B------:R-:W-:Y:S01]  /*12120*/  CS2R R42, SRZ ;  /* 0x00000000002a7805 */ /* 0x000fe2000001ff00 */
[----:B------:R-:W-:Y:S06]  /*12130*/  BRA `(.L_x_26376) ;  /* 0x0000000000147947 */ /* 0x000fec0003800000 */
.L_x_26396:
[----:B------:R-:W2:Y:S02]  /*12140*/  LDG.E.64 R42, desc[UR36][R4.64] ;  /* 0x00000024042a7981 */ /* 0x000ea4000c1e1b00 */
[----:B--2---:R-:W1:Y:S02]  /*12150*/  I2F.F64.U64 R42, R42 ;  /* 0x0000002a002a7312 */ /* 0x004e640000301800 */
[----:B-1----:R-:W-:Y:S05]  /*12160*/  BRA `(.L_x_26376) ;  /* 0x0000000000087947 */ /* 0x002fea0003800000 */
.L_x_26395:
[----:B------:R-:W2:Y:S02]  /*12170*/  LDG.E R4, desc[UR36][R4.64] ;  /* 0x0000002404047981 */ /* 0x000ea4000c1e1900 */
[----:B--2---:R1:W0:Y:S02]  /*12180*/  I2F.F64.U32 R42, R4 ;  /* 0x00000004002a7312 */ /* 0x0042240000201800 */
.L_x_26376:
[----:B------:R-:W-:Y:S05]  /*12190*/  BSYNC.RECONVERGENT B6 ;  /* 0x0000000000067941 */ /* 0x000fea0003800200 */
.L_x_26370:
        /* <DEDUP_REMOVED lines=19> */
.L_x_26401:
[----:B------:R-:W2:Y:S02]  /*122d0*/  LDG.E.U8 R4, desc[UR36][R4.64] ;  /* 0x0000002404047981 */ /* 0x000ea4000c1e1100 */
[----:B--2---:R0:W1:Y:S02]  /*122e0*/  I2F.F64.U16 R34, R4 ;  /* 0x0000000400227312 */ /* 0x0040640000101800 */
[----:B01----:R-:W-:Y:S05]  /*122f0*/  BRA `(.L_x_26285) ;  /* 0x0000000c00587947 */ /* 0x003fea0003800000 */
.L_x_26400:
        /* <DEDUP_REMOVED lines=9> */
.L_x_26404:
[----:B------:R-:W2:Y:S02]  /*12390*/  LDG.E R4, desc[UR36][R4.64] ;  /* 0x0000002404047981 */ /* 0x000ea4000c1e1900 */
[----:B--2---:R0:W1:Y:S02]  /*123a0*/  I2F.F64 R34, R4 ;  /* 0x0000000400227312 */ /* 0x0040640000201c00 */
[----:B01----:R-:W-:Y:S05]  /*123b0*/  BRA `(.L_x_26285) ;  /* 0x0000000c00287947 */ /* 0x003fea0003800000 */
.L_x_26403:
[----:B------:R-:W2:Y:S02]  /*123c0*/  LDG.E.U16 R4, desc[UR36][R4.64] ;  /* 0x0000002404047981 */ /* 0x000ea4000c1e1500 */
[----:B--2---:R0:W1:Y:S02]  /*123d0*/  I2F.F64.S16 R34, R4 ;  /* 0x0000000400227312 */ /* 0x0040640000101c00 */
[----:B01----:R-:W-:Y:S05]  /*123e0*/  BRA `(.L_x_26285) ;  /* 0x0000000c001c7947 */ /* 0x003fea0003800000 */
.L_x_26399:
        /* <DEDUP_REMOVED lines=10> */
.L_x_26406:
[----:B------:R-:W2:Y:S02]  /*12490*/  LDG.E.U16 R0, desc[UR36][R4.64] ;  /* 0x0000002404007981 */ /* 0x000ea4000c1e1500 */
[----:B--2---:R-:W-:-:S05]  /*124a0*/  HADD2.F32 R0, -RZ, R0.H0_H0 ;  /* 0x20000000ff007230 */ /* 0x004fca0000004100 */
[----:B------:R-:W-:-:S04]  /*124b0*/  FMUL.FTZ R0, R0, 1 ;  /* 0x3f80000000007820 */ /* 0x000fc80000410000 */
[----:B------:R0:W1:Y:S02]  /*124c0*/  F2F.F64.F32 R34, R0 ;  /* 0x0000000000227310 */ /* 0x0000640000201800 */
[----:B01----:R-:W-:Y:S05]  /*124d0*/  BRA `(.L_x_26285) ;  /* 0x0000000800e07947 */ /* 0x003fea0003800000 */
.L_x_26405:
        /* <DEDUP_REMOVED lines=10> */
.L_x_26408:
[----:B------:R-:W2:Y:S02]  /*12580*/  LDG.E.U16 R4, desc[UR36][R4.64] ;  /* 0x0000002404047981 */ /* 0x000ea4000c1e1500 */
[----:B--2---:R-:W-:-:S05]  /*12590*/  HADD2.F32 R0, -RZ, R4.H0_H0 ;  /* 0x20000004ff007230 */ /* 0x004fca0000004100 */
[----:B------:R-:W-:-:S04]  /*125a0*/  FMUL.FTZ R0, R0, 1 ;  /* 0x3f80000000007820 */ /* 0x000fc80000410000 */
[----:B------:R0:W1:Y:S02]  /*125b0*/  F2F.F64.F32 R34, R0 ;  /* 0x0000000000227310 */ /* 0x0000640000201800 */
[----:B01----:R-:W-:Y:S05]  /*125c0*/  BRA `(.L_x_26285) ;  /* 0x0000000800a47947 */ /* 0x003fea0003800000 */
.L_x_26407:
[----:B------:R0:W5:Y:S01]  /*125d0*/  LDG.E.64 R34, desc[UR36][R4.64] ;  /* 0x0000002404227981 */ /* 0x000162000c1e1b00 */
[----:B------:R-:W-:Y:S05]  /*125e0*/  BRA `(.L_x_26285) ;  /* 0x00000008009c7947 */ /* 0x000fea0003800000 */
.L_x_26398:
        /* <DEDUP_REMOVED lines=13> */
.L_x_26411:
[----:B------:R0:W5:Y:S01]  /*126c0*/  LDG.E.64 R34, desc[UR36][R4.64] ;  /* 0x0000002404227981 */ /* 0x000162000c1e1b00 */
[----:B------:R-:W-:Y:S05]  /*126d0*/  BRA `(.L_x_26285) ;  /* 0x0000000800607947 */ /* 0x000fea0003800000 */
.L_x_26410:
        /* <DEDUP_REMOVED lines=27> */
.L_x_26413:
        /* <DEDUP_REMOVED lines=15> */
.L_x_26412:
[----:B------:R-:W2:Y:S02]  /*12980*/  LDG.E.U16 R0, desc[UR36][R4.64] ;  /* 0x0000002404007981 */ /* 0x000ea4000c1e1500 */
[----:B--2---:R-:W-:-:S04]  /*12990*/  IMAD.U32 R0, R0, 0x10000, RZ ;  /* 0x0001000000007824 */ /* 0x004fc800078e00ff */
[----:B------:R-:W-:-:S04]  /*129a0*/  FMUL.FTZ R0, R0, 1 ;  /* 0x3f80000000007820 */ /* 0x000fc80000410000 */
[----:B------:R0:W1:Y:S02]  /*129b0*/  F2F.F64.F32 R34, R0 ;  /* 0x0000000000227310 */ /* 0x0000640000201800 */
[----:B01----:R-:W-:Y:S05]  /*129c0*/  BRA `(.L_x_26285) ;  /* 0x0000000400a47947 */ /* 0x003fea0003800000 */
.L_x_26409:
        /* <DEDUP_REMOVED lines=11> */
.L_x_26416:
        /* <DEDUP_REMOVED lines=20> */
.L_x_26418:
[----:B------:R-:W-:Y:S05]  /*12bc0*/  BSYNC.RECONVERGENT B0 ;  /* 0x0000000000007941 */ /* 0x000fea0003800200 */
.L_x_26417:
[----:B------:R-:W-:Y:S01]  /*12bd0*/  IMAD.SHL.U32 R0, R0, 0x100000, RZ ;  /* 0x0010000000007824 */ /* 0x000fe200078e00ff */
[----:B------:R-:W-:-:S04]  /*12be0*/  LEA R3, R3, 0x3b800000, 0x17 ;  /* 0x3b80000003037811 */ /* 0x000fc800078eb8ff */
[----:B------:R-:W-:-:S05]  /*12bf0*/  LOP3.LUT R0, R3, R0, R7, 0xfe, !PT ;  /* 0x0000000003007212 */ /* 0x000fca00078efe07 */
[----:B------:R-:W-:-:S04]  /*12c00*/  FMUL.FTZ R0, R0, 1 ;  /* 0x3f80000000007820 */ /* 0x000fc80000410000 */
[----:B------:R0:W1:Y:S02]  /*12c10*/  F2F.F64.F32 R34, R0 ;  /* 0x0000000000227310 */ /* 0x0000640000201800 */
[----:B01----:R-:W-:Y:S05]  /*12c20*/  BRA `(.L_x_26285) ;  /* 0x00000004000c7947 */ /* 0x003fea0003800000 */
.L_x_26415:
        /* <DEDUP_REMOVED lines=20> */
.L_x_26420:
[----:B------:R-:W-:Y:S05]  /*12d70*/  BSYNC.RECONVERGENT B0 ;  /* 0x0000000000007941 */ /* 0x000fea0003800200 */
.L_x_26419:
[----:B------:R-:W-:Y:S01]  /*12d80*/  IMAD.SHL.U32 R0, R0, 0x200000, RZ ;  /* 0x0020000000007824 */ /* 0x000fe200078e00ff */
[----:B------:R-:W-:-:S04]  /*12d90*/  LEA R3, R3, 0x37800000, 0x17 ;  /* 0x3780000003037811 */ /* 0x000fc800078eb8ff */
[----:B------:R-:W-:-:S05]  /*12da0*/  LOP3.LUT R0, R3, R0, R7, 0xfe, !PT ;  /* 0x0000000003007212 */ /* 0x000fca00078efe07 */
[----:B------:R-:W-:-:S04]  /*12db0*/  FMUL.FTZ R0, R0, 1 ;  /* 0x3f80000000007820 */ /* 0x000fc80000410000 */
[----:B------:R0:W1:Y:S02]  /*12dc0*/  F2F.F64.F32 R34, R0 ;  /* 0x0000000000227310 */ /* 0x0000640000201800 */
[----:B01----:R-:W-:Y:S05]  /*12dd0*/  BRA `(.L_x_26285) ;  /* 0x0000000000a07947 */ /* 0x003fea0003800000 */
.L_x_26414:
        /* <DEDUP_REMOVED lines=18> */
.L_x_26402:
        /* <DEDUP_REMOVED lines=16> */
.L_x_26423:
[----:B------:R-:W-:Y:S05]  /*13000*/  BRA `(.L_x_26285) ;  /* 0x0000000000147947 */ /* 0x000fea0003800000 */
.L_x_26422:
[----:B------:R-:W2:Y:S02]  /*13010*/  LDG.E.64 R34, desc[UR36][R4.64] ;  /* 0x0000002404227981 */ /* 0x000ea4000c1e1b00 */
[----:B--2---:R-:W0:Y:S02]  /*13020*/  I2F.F64.U64 R34, R34 ;  /* 0x0000002200227312 */ /* 0x004e240000301800 */
[----:B0-----:R-:W-:Y:S05]  /*13030*/  BRA `(.L_x_26285) ;  /* 0x0000000000087947 */ /* 0x001fea0003800000 */
.L_x_26421:
[----:B------:R-:W2:Y:S02]  /*13040*/  LDG.E R4, desc[UR36][R4.64] ;  /* 0x0000002404047981 */ /* 0x000ea4000c1e1900 */
[----:B--2---:R0:W1:Y:S02]  /*13050*/  I2F.F64.U32 R34, R4 ;  /* 0x0000000400227312 */ /* 0x0040640000201800 */
.L_x_26285:
[----:B------:R-:W-:Y:S05]  /*13060*/  BSYNC.RECONVERGENT B7 ;  /* 0x0000000000077941 */ /* 0x000fea0003800200 */
.L_x_26284:
[----:B-----5:R-:W0:Y:S01]  /*13070*/  DADD R18, -R18, R46 ;  /* 0x0000000012127229 */ /* 0x020e22000000012e */
[----:B------:R-:W-:Y:S01]  /*13080*/  ISETP.GE.AND P0, PT, R49, R2, PT ;  /* 0x000000023100720c */ /* 0x000fe20003f06270 */
[----:B------:R-:W-:Y:S04]  /*13090*/  BSSY.RECONVERGENT B7, `(.L_x_26424) ;  /* 0x00003ee000077945 */ /* 0x000fe80003800200 */
[----:B------:R-:W-:-:S15]  /*130a0*/  BSSY.RELIABLE B6, `(.L_x_26425) ;  /* 0x00002b2000067945 */ /* 0x000fde0003800100 */
[----:B------:R-:W-:-:S15]  /*130b0*/  NOP ;  /* 0x0000000000007918 */ /* 0x000fde0000000000 */
[----:B------:R-:W-:-:S15]  /*130c0*/  NOP ;  /* 0x0000000000007918 */ /* 0x000fde0000000000 */
[----:B------:R-:W-:-:S13]  /*130d0*/  NOP ;  /* 0x0000000000007918 */ /* 0x000fda0000000000 */
[----:B0-----:R-:W1:-:S15]  /*130e0*/  DMUL R18, R18, R44 ;  /* 0x0000002c12127228 */ /* 0x001e5e0000000000 */
[----:B------:R-:W-:-:S15]  /*130f0*/  NOP ;  /* 0x0000000000007918 */ /* 0x000fde0000000000 */
[----:B------:R-:W-:-:S15]  /*13100*/  NOP ;  /* 0x0000000000007918 */ /* 0x000fde0000000000 */
[----:B------:R-:W-:-:S15]  /*13110*/  NOP ;  /* 0x0000000000007918 */ /* 0x000fde0000000000 */
[----:B------:R-:W-:-:S04]  /*13120*/  NOP ;  /* 0x0000000000007918 */ /* 0x000fc80000000000 */
[----:B-1----:R0:W-:Y:S02]  /*13130*/  DFMA R16, R18, R22, R16 ;  /* 0x000000161210722b */ /* 0x0021e40000000010 */
[----:B0-----:R-:W0:-:S15]  /*13140*/  LDC.U8 R22, c[0x0][0x3d8] ;  /* 0x0000f600ff167b82 */ /* 0x001e1e0000000000 */
[----:B------:R-:W-:-:S15]  /*13150*/  NOP ;  /* 0x0000000000007918 */ /* 0x000fde0000000000 */
[----:B------:R-:W-:-:S15]  /*13160*/  NOP ;  /* 0x0000000000007918 */ /* 0x000fde0000000000 */
[----:B------:R-:W-:-:S15]  /*13170*/  NOP ;  /* 0x0000000000007918 */ /* 0x000fde0000000000 */
[----:B------:R-:W-:-:S02]  /*13180*/  NOP ;  /* 0x0000000000007918 */ /* 0x000fc40000000000 */
[----:B---34-:R-:W1:-:S15]  /*13190*/  DADD R52, -R52, R60 ;  /* 0x0000000034347229 */ /* 0x018e5e000000013c */
[----:B------:R-:W-:-:S15]  /*131a0*/  NOP ;  /* 0x0000000000007918 */ /* 0x000fde0000000000 */
[----:B------:R-:W-:-:S15]  /*131b0*/  NOP ;  /* 0x0000000000007918 */ /* 0x000fde0000000000 */
[----:B------:R-:W-:-:S15]  /*131c0*/  NOP ;  /* 0x0000000000007918 */ /* 0x000fde0000000000 */
[----:B------:R-:W-:-:S04]  /*131d0*/  NOP ;  /* 0x0000000000007918 */ /* 0x000fc80000000000 */
[----:B------:R-:W3:-:S15]  /*131e0*/  DADD R24, -R30, R24 ;  /* 0x000000001e187229 */ /* 0x000ede0000000118 */
        /* <DEDUP_REMOVED lines=24> */
[----:B-1----:R1:W4:-:S15]  /*13370*/  DFMA R4, R4, R50, R54 ;  /* 0x000000320404722b */ /* 0x00231e0000000036 */
        /* <DEDUP_REMOVED lines=9> */
[----:B--2---:R1:W2:Y:S02]  /*13410*/  DFMA R40, R36, R34, R40 ;  /* 0x000000222428722b */ /* 0x0042a40000000028 */
        /* <DEDUP_REMOVED lines=23> */
.L_x_26430:
[----:B------:R-:W0:Y:S02]  /*13590*/  F2I.S64.F64.TRUNC R4, R4 ;  /* 0x0000000400047311 */ /* 0x000e24000030d900 */
[----:B0-----:R-:W-:-:S05]  /*135a0*/  IMAD.MOV.U32 R3, RZ, RZ, R4 ;  /* 0x000000ffff037224 */ /* 0x001fca00078e0004 */
[----:B------:R3:W-:Y:S01]  /*135b0*/  STG.E.U8 desc[UR36][R8.64], R3 ;  /* 0x0000000308007986 */ /* 0x0007e2000c101124 */
[----:B------:R-:W-:Y:S05]  /*135c0*/  BRA `(.L_x_26432) ;  /* 0x00000010007c7947 */ /* 0x000fea0003800000 */
.L_x_26429:
        /* <DEDUP_REMOVED lines=9> */
.L_x_26434:
[----:B------:R-:W0:Y:S02]  /*13660*/  F2I.F64.TRUNC R5, R4 ;  /* 0x0000000400057311 */ /* 0x000e24000030d100 */
[----:B0-----:R2:W-:Y:S01]  /*13670*/  STG.E desc[UR36][R8.64], R5 ;  /* 0x0000000508007986 */ /* 0x0015e2000c101924 */
[----:B------:R-:W-:Y:S05]  /*13680*/  BRA `(.L_x_26432) ;  /* 0x00000010004c7947 */ /* 0x000fea0003800000 */
.L_x_26433:
[----:B------:R-:W0:Y:S02]  /*13690*/  F2I.F64.TRUNC R5, R4 ;  /* 0x0000000400057311 */ /* 0x000e24000030d100 */
[----:B0-----:R0:W-:Y:S01]  /*136a0*/  STG.E.U16 desc[UR36][R8.64], R5 ;  /* 0x0000000508007986 */ /* 0x0011e2000c101524 */
[----:B------:R-:W-:Y:S05]  /*136b0*/  BRA `(.L_x_26432) ;  /* 0x0000001000407947 */ /* 0x000fea0003800000 */
.L_x_26428:
        /* <DEDUP_REMOVED lines=17> */
.L_x_26436:
        /* <DEDUP_REMOVED lines=12> */
.L_x_26435:
        /* <DEDUP_REMOVED lines=18> */
.L_x_26438:
        /* <DEDUP_REMOVED lines=13> */
.L_x_26437:
[----:B------:R0:W-:Y:S01]  /*13a80*/  STG.E.64 desc[UR36][R8.64], R4 ;  /* 0x0000000408007986 */ /* 0x0001e2000c101b24 */
[----:B------:R-:W-:Y:S05]  /*13a90*/  BRA `(.L_x_26432) ;  /* 0x0000000c00487947 */ /* 0x000fea0003800000 */
.L_x_26427:
        /* <DEDUP_REMOVED lines=12> */
.L_x_26441:
[----:B------:R-:W-:-:S05]  /*13b60*/  CS2R R6, SRZ ;  /* 0x0000000000067805 */ /* 0x000fca000001ff00 */
[----:B------:R0:W-:Y:S01]  /*13b70*/  STG.E.128 desc[UR36][R8.64], R4 ;  /* 0x0000000408007986 */ /* 0x0001e2000c101d24 */
[----:B------:R-:W-:Y:S05]  /*13b80*/  BRA `(.L_x_26432) ;  /* 0x0000000c000c7947 */ /* 0x000fea0003800000 */
.L_x_26440:
        /* <DEDUP_REMOVED lines=27> */
.L_x_26445:
[----:B------:R-:W-:Y:S05]  /*13d40*/  BSYNC.RECONVERGENT B0 ;  /* 0x0000000000007941 */ /* 0x000fea0003800200 */
.L_x_26444:
[----:B------:R-:W-:-:S05]  /*13d50*/  LOP3.LUT R7, R0, 0x80, R7, 0xf8, !PT ;  /* 0x0000008000077812 */ /* 0x000fca00078ef807 */
[----:B------:R0:W-:Y:S01]  /*13d60*/  STG.E.U8 desc[UR36][R8.64], R7 ;  /* 0x0000000708007986 */ /* 0x0001e2000c101124 */
[----:B------:R-:W-:Y:S05]  /*13d70*/  BRA `(.L_x_26432) ;  /* 0x0000000800907947 */ /* 0x000fea0003800000 */
.L_x_26443:
        /* <DEDUP_REMOVED lines=23> */
.L_x_26447:
[----:B------:R-:W-:Y:S05]  /*13ef0*/  BSYNC.RECONVERGENT B0 ;  /* 0x0000000000007941 */ /* 0x000fea0003800200 */
.L_x_26446:
[----:B------:R-:W-:-:S05]  /*13f00*/  LOP3.LUT R7, R0, 0x80, R7, 0xf8, !PT ;  /* 0x0000008000077812 */ /* 0x000fca00078ef807 */
[----:B------:R0:W-:Y:S01]  /*13f10*/  STG.E.U8 desc[UR36][R8.64], R7 ;  /* 0x0000000708007986 */ /* 0x0001e2000c101124 */
[----:B------:R-:W-:Y:S05]  /*13f20*/  BRA `(.L_x_26432) ;  /* 0x0000000800247947 */ /* 0x000fea0003800000 */
.L_x_26442:
        /* <DEDUP_REMOVED lines=12> */
.L_x_26439:
        /* <DEDUP_REMOVED lines=11> */
.L_x_26450:
        /* <DEDUP_REMOVED lines=21> */
.L_x_26453:
[----:B------:R-:W-:-:S04]  /*141f0*/  SHF.R.U32.HI R0, RZ, 0x14, R7 ;  /* 0x00000014ff007819 */ /* 0x000fc80000011607 */
[----:B------:R-:W-:-:S04]  /*14200*/  LOP3.LUT R0, R0, 0x1, RZ, 0xc0, !PT ;  /* 0x0000000100007812 */ /* 0x000fc800078ec0ff */
[----:B------:R-:W-:-:S04]  /*14210*/  IADD3 R0, PT, PT, R7, 0x487ffff, R0 ;  /* 0x0487ffff07007810 */ /* 0x000fc80007ffe000 */
[----:B------:R-:W-:-:S04]  /*14220*/  SHF.R.U32.HI R0, RZ, 0x14, R0 ;  /* 0x00000014ff007819 */ /* 0x000fc80000011600 */
[----:B------:R-:W-:-:S07]  /*14230*/  LOP3.LUT R3, R0, 0xff, RZ, 0xc0, !PT ;  /* 0x000000ff00037812 */ /* 0x000fce00078ec0ff */
.L_x_26454:
[----:B------:R-:W-:-:S04]  /*14240*/  SHF.R.U32.HI R0, RZ, 0x18, R7 ;  /* 0x00000018ff007819 */ /* 0x000fc80000011607 */
[----:B------:R-:W-:-:S07]  /*14250*/  LOP3.LUT R0, R3, 0x80, R0, 0xf8, !PT ;  /* 0x0000008003007812 */ /* 0x000fce00078ef800 */
.L_x_26452:
[----:B------:R-:W-:Y:S05]  /*14260*/  BSYNC.RECONVERGENT B0 ;  /* 0x0000000000007941 */ /* 0x000fea0003800200 */
.L_x_26451:
[----:B------:R0:W-:Y:S01]  /*14270*/  STG.E.U8 desc[UR36][R8.64], R0 ;  /* 0x0000000008007986 */ /* 0x0001e2000c101124 */
[----:B------:R-:W-:Y:S05]  /*14280*/  BRA `(.L_x_26432) ;  /* 0x00000004004c7947 */ /* 0x000fea0003800000 */
.L_x_26449:
        /* <DEDUP_REMOVED lines=21> */
.L_x_26457:
[----:B------:R-:W-:-:S04]  /*143e0*/  SHF.R.U32.HI R0, RZ, 0x15, R7 ;  /* 0x00000015ff007819 */ /* 0x000fc80000011607 */
[----:B------:R-:W-:-:S04]  /*143f0*/  LOP3.LUT R0, R0, 0x1, RZ, 0xc0, !PT ;  /* 0x0000000100007812 */ /* 0x000fc800078ec0ff */
[----:B------:R-:W-:-:S04]  /*14400*/  IADD3 R0, PT, PT, R7, 0x88fffff, R0 ;  /* 0x088fffff07007810 */ /* 0x000fc80007ffe000 */
[----:B------:R-:W-:-:S04]  /*14410*/  SHF.R.U32.HI R0, RZ, 0x15, R0 ;  /* 0x00000015ff007819 */ /* 0x000fc80000011600 */
[----:B------:R-:W-:-:S07]  /*14420*/  LOP3.LUT R3, R0, 0xff, RZ, 0xc0, !PT ;  /* 0x000000ff00037812 */ /* 0x000fce00078ec0ff */
.L_x_26458:
[----:B------:R-:W-:-:S04]  /*14430*/  SHF.R.U32.HI R0, RZ, 0x18, R7 ;  /* 0x00000018ff007819 */ /* 0x000fc80000011607 */
[----:B------:R-:W-:-:S07]  /*14440*/  LOP3.LUT R0, R3, 0x80, R0, 0xf8, !PT ;  /* 0x0000008003007812 */ /* 0x000fce00078ef800 */
.L_x_26456:
[----:B------:R-:W-:Y:S05]  /*14450*/  BSYNC.RECONVERGENT B0 ;  /* 0x0000000000007941 */ /* 0x000fea0003800200 */
.L_x_26455:
[----:B------:R0:W-:Y:S01]  /*14460*/  STG.E.U8 desc[UR36][R8.64], R0 ;  /* 0x0000000008007986 */ /* 0x0001e2000c101124 */
[----:B------:R-:W-:Y:S05]  /*14470*/  BRA `(.L_x_26432) ;  /* 0x0000000000d07947 */ /* 0x000fea0003800000 */
.L_x_26448:
[----:B------:R-:W-:-:S13]  /*14480*/  ISETP.NE.AND P0, PT, R0, 0x1c, PT ;  /* 0x0000001c0000780c */ /* 0x000fda0003f05270 */
[----:B------:R-:W-:Y:S05]  /*14490*/  @!P0 BRA `(.L_x_26459) ;  /* 0x0000000000c08947 */ /* 0x000fea0003800000 */
[----:B------:R-:W-:-:S13]  /*144a0*/  ISETP.NE.AND P0, PT, R0, 0x1d, PT ;  /* 0x0000001d0000780c */ /* 0x000fda0003f05270 */
[----:B------:R-:W-:Y:S05]  /*144b0*/  @!P0 BRA `(.L_x_26460) ;  /* 0x0000000000ac8947 */ /* 0x000fea0003800000 */
[----:B------:R-:W-:-:S13]  /*144c0*/  ISETP.NE.AND P0, PT, R0, 0x2c, PT ;  /* 0x0000002c0000780c */ /* 0x000fda0003f05270 */
[----:B------:R-:W-:Y:S05]  /*144d0*/  @!P0 BRA `(.L_x_26461) ;  /* 0x0000000000448947 */ /* 0x000fea0003800000 */
.L_x_26431:
        /* <DEDUP_REMOVED lines=16> */
.L_x_26462:
[----:B------:R-:W-:Y:S05]  /*145e0*/  BRA `(.L_x_26432) ;  /* 0x0000000000747947 */ /* 0x000fea0003800000 */
.L_x_26461:
        /* <DEDUP_REMOVED lines=24> */
.L_x_26460:
[----:B------:R-:W0:Y:S02]  /*14770*/  F2I.U64.F64.TRUNC R4, R4 ;  /* 0x0000000400047311 */ /* 0x000e24000030d800 */
[----:B0-----:R0:W-:Y:S01]  /*14780*/  STG.E.64 desc[UR36][R8.64], R4 ;  /* 0x0000000408007986 */ /* 0x0011e2000c101b24 */
[----:B------:R-:W-:Y:S05]  /*14790*/  BRA `(.L_x_26432) ;  /* 0x0000000000087947 */ /* 0x000fea0003800000 */
.L_x_26459:
[----:B------:R-:W0:Y:S02]  /*147a0*/  F2I.U32.F64.TRUNC R5, R4 ;  /* 0x0000000400057311 */ /* 0x000e24000030d000 */
[----:B0-----:R0:W-:Y:S02]  /*147b0*/  STG.E desc[UR36][R8.64], R5 ;  /* 0x0000000508007986 */ /* 0x0011e4000c101924 */
.L_x_26432:
[----:B------:R-:W-:-:S13]  /*147c0*/  ISETP.GE.AND P0, PT, R49, R2, PT ;  /* 0x000000023100720c */ /* 0x000fda0003f06270 */
[----:B------:R-:W-:Y:S05]  /*147d0*/  @P0 BREAK.RELIABLE B6 ;  /* 0x0000000000060942 */ /* 0x000fea0003800100 */
[----:B------:R-:W-:Y:S05]  /*147e0*/  @P0 BRA `(.L_x_26463) ;  /* 0x0000002400e00947 */ /* 0x000fea0003800000 */
[----:B------:R-:W3:Y:S01]  /*147f0*/  LDCU UR4, c[0x0][0x3dc] ;  /* 0x00007b80ff0477ac */ /* 0x000ee20008000800 */
[----:B012-4-:R-:W0:Y:S01]  /*14800*/  LDC.64 R4, c[0x0][0x388] ;  /* 0x0000e200ff047b82 */ /* 0x017e220000000a00 */
[----:B------:R-:W-:Y:S01]  /*14810*/  IMAD R0, R48, 0x200, R49 ;  /* 0x0000020030007824 */ /* 0x000fe200078e0231 */
[----:B------:R-:W-:-:S03]  /*14820*/  PRMT R6, R22, 0x9910, RZ ;  /* 0x0000991016067816 */ /* 0x000fc600000000ff */
[----:B---3--:R-:W-:Y:S02]  /*14830*/  IMAD R3, R0, UR4, RZ ;  /* 0x0000000400037c24 */ /* 0x008fe4000f8e02ff */
        /* <DEDUP_REMOVED lines=16> */
.L_x_26467:
[----:B------:R-:W0:Y:S02]  /*14940*/  F2I.S64.F64.TRUNC R16, R16 ;  /* 0x0000001000107311 */ /* 0x000e24000030d900 */
[----:B0-----:R-:W-:-:S05]  /*14950*/  IMAD.MOV.U32 R3, RZ, RZ, R16 ;  /* 0x000000ffff037224 */ /* 0x001fca00078e0010 */
[----:B------:R0:W-:Y:S01]  /*14960*/  STG.E.U8 desc[UR36][R4.64], R3 ;  /* 0x0000000304007986 */ /* 0x0001e2000c101124 */
[----:B------:R-:W-:Y:S05]  /*14970*/  BRA `(.L_x_26469) ;  /* 0x0000001000807947 */ /* 0x000fea0003800000 */
.L_x_26466:
        /* <DEDUP_REMOVED lines=9> */
.L_x_26471:
[----:B------:R-:W0:Y:S02]  /*14a10*/  F2I.F64.TRUNC R17, R16 ;  /* 0x0000001000117311 */ /* 0x000e24000030d100 */
[----:B0-----:R0:W-:Y:S01]  /*14a20*/  STG.E desc[UR36][R4.64], R17 ;  /* 0x0000001104007986 */ /* 0x0011e2000c101924 */
[----:B------:R-:W-:Y:S05]  /*14a30*/  BRA `(.L_x_26469) ;  /* 0x0000001000507947 */ /* 0x000fea0003800000 */
.L_x_26470:
[----:B------:R-:W0:Y:S02]  /*14a40*/  F2I.F64.TRUNC R17, R16 ;  /* 0x0000001000117311 */ /* 0x000e24000030d100 */
[----:B0-----:R0:W-:Y:S01]  /*14a50*/  STG.E.U16 desc[UR36][R4.64], R17 ;  /* 0x0000001104007986 */ /* 0x0011e2000c101524 */
[----:B------:R-:W-:Y:S05]  /*14a60*/  BRA `(.L_x_26469) ;  /* 0x0000001000447947 */ /* 0x000fea0003800000 */
.L_x_26465:
        /* <DEDUP_REMOVED lines=17> */
.L_x_26473:
        /* <DEDUP_REMOVED lines=12> */
.L_x_26472:
        /* <DEDUP_REMOVED lines=18> */
.L_x_26475:
        /* <DEDUP_REMOVED lines=13> */
.L_x_26474:
[----:B------:R0:W-:Y:S01]  /*14e30*/  STG.E.64 desc[UR36][R4.64], R16 ;  /* 0x0000001004007986 */ /* 0x0001e2000c101b24 */
[----:B------:R-:W-:Y:S05]  /*14e40*/  BRA `(.L_x_26469) ;  /* 0x0000000c004c7947 */ /* 0x000fea0003800000 */
.L_x_26464:
        /* <DEDUP_REMOVED lines=13> */
.L_x_26479:
        /* <DEDUP_REMOVED lines=26> */
.L_x_26482:
[----:B------:R-:W-:-:S04]  /*150c0*/  SHF.R.U32.HI R3, RZ, 0x18, R7 ;  /* 0x00000018ff037819 */ /* 0x000fc80000011607 */
[----:B------:R-:W-:-:S07]  /*150d0*/  LOP3.LUT R0, R0, 0x80, R3, 0xf8, !PT ;  /* 0x0000008000007812 */ /* 0x000fce00078ef803 */
.L_x_26481:
[----:B------:R-:W-:Y:S05]  /*150e0*/  BSYNC.RECONVERGENT B0 ;  /* 0x0000000000007941 */ /* 0x000fea0003800200 */
.L_x_26480:
[----:B------:R0:W-:Y:S01]  /*150f0*/  STG.E.U8 desc[UR36][R4.64], R0 ;  /* 0x0000000004007986 */ /* 0x0001e2000c101124 */
[----:B------:R-:W-:Y:S05]  /*15100*/  BRA `(.L_x_26469) ;  /* 0x00000008009c7947 */ /* 0x000fea0003800000 */
.L_x_26478:
        /* <DEDUP_REMOVED lines=26> */
.L_x_26485:
[----:B------:R-:W-:-:S04]  /*152b0*/  SHF.R.U32.HI R3, RZ, 0x18, R7 ;  /* 0x00000018ff037819 */ /* 0x000fc80000011607 */
[----:B------:R-:W-:-:S07]  /*152c0*/  LOP3.LUT R0, R0, 0x80, R3, 0xf8, !PT ;  /* 0x0000008000007812 */ /* 0x000fce00078ef803 */
.L_x_26484:
[----:B------:R-:W-:Y:S05]  /*152d0*/  BSYNC.RECONVERGENT B0 ;  /* 0x0000000000007941 */ /* 0x000fea0003800200 */
.L_x_26483:
[----:B------:R0:W-:Y:S01]  /*152e0*/  STG.E.U8 desc[UR36][R4.64], R0 ;  /* 0x0000000004007986 */ /* 0x0001e2000c101124 */
[----:B------:R-:W-:Y:S05]  /*152f0*/  BRA `(.L_x_26469) ;  /* 0x0000000800207947 */ /* 0x000fea0003800000 */
.L_x_26477:
        /* <DEDUP_REMOVED lines=30> */
.L_x_26487:
[----:B------:R-:W0:Y:S02]  /*154e0*/  F2I.U64.F64.TRUNC R16, R16 ;  /* 0x0000001000107311 */ /* 0x000e24000030d800 */
[----:B0-----:R0:W-:Y:S01]  /*154f0*/  STG.E.64 desc[UR36][R4.64], R16 ;  /* 0x0000001004007986 */ /* 0x0011e2000c101b24 */
[----:B------:R-:W-:Y:S05]  /*15500*/  BRA `(.L_x_26469) ;  /* 0x00000004009c7947 */ /* 0x000fea0003800000 */
.L_x_26486:
[----:B------:R-:W0:Y:S02]  /*15510*/  F2I.U32.F64.TRUNC R17, R16 ;  /* 0x0000001000117311 */ /* 0x000e24000030d000 */
[----:B0-----:R0:W-:Y:S01]  /*15520*/  STG.E desc[UR36][R4.64], R17 ;  /* 0x0000001104007986 */ /* 0x0011e2000c101924 */
[----:B------:R-:W-:Y:S05]  /*15530*/  BRA `(.L_x_26469) ;  /* 0x0000000400907947 */ /* 0x000fea0003800000 */
.L_x_26476:
        /* <DEDUP_REMOVED lines=10> */
.L_x_26489:
[----:B------:R-:W-:-:S05]  /*155e0*/  CS2R R18, SRZ ;  /* 0x0000000000127805 */ /* 0x000fca000001ff00 */
[----:B------:R4:W-:Y:S01]  /*155f0*/  STG.E.128 desc[UR36][R4.64], R16 ;  /* 0x0000001004007986 */ /* 0x0009e2000c101d24 */
[----:B------:R-:W-:Y:S05]  /*15600*/  BRA `(.L_x_26469) ;  /* 0x00000004005c7947 */ /* 0x000fea0003800000 */
.L_x_26488:
[----:B------:R-:W-:-:S13]  /*15610*/  ISETP.NE.AND P0, PT, R0, 0xf, PT ;  /* 0x0000000f0000780c */ /* 0x000fda0003f05270 */
[----:B------:R-:W-:Y:S05]  /*15620*/  @!P0 BRA `(.L_x_26490) ;  /* 0x0000000400288947 */ /* 0x000fea0003800000 */
[----:B------:R-:W-:-:S13]  /*15630*/  ISETP.NE.AND P0, PT, R0, 0x17, PT ;  /* 0x000000170000780c */ /* 0x000fda0003f05270 */
[----:B------:R-:W-:Y:S05]  /*15640*/  @!P0 BRA `(.L_x_26491) ;  /* 0x0000000000b08947 */ /* 0x000fea0003800000 */
[----:B------:R-:W-:-:S13]  /*15650*/  ISETP.NE.AND P0, PT, R0, 0x18, PT ;  /* 0x000000180000780c */ /* 0x000fda0003f05270 */
[----:B------:R-:W-:Y:S05]  /*15660*/  @!P0 BRA `(.L_x_26492) ;  /* 0x0000000000448947 */ /* 0x000fea0003800000 */
.L_x_26468:
        /* <DEDUP_REMOVED lines=16> */
.L_x_26493:
[----:B------:R-:W-:Y:S05]  /*15770*/  BRA `(.L_x_26469) ;  /* 0x0000000400007947 */ /* 0x000fea0003800000 */
.L_x_26492:
        /* <DEDUP_REMOVED lines=21> */
.L_x_26495:
[----:B------:R-:W-:Y:S05]  /*158d0*/  BSYNC.RECONVERGENT B0 ;  /* 0x0000000000007941 */ /* 0x000fea0003800200 */
.L_x_26494:
[----:B------:R-:W-:-:S05]  /*158e0*/  LOP3.LUT R3, R0, 0x80, R3, 0xf8, !PT ;  /* 0x0000008000037812 */ /* 0x000fca00078ef803 */
[----:B------:R2:W-:Y:S01]  /*158f0*/  STG.E.U8 desc[UR36][R4.64], R3 ;  /* 0x0000000304007986 */ /* 0x0005e2000c101124 */
[----:B------:R-:W-:Y:S05]  /*15900*/  BRA `(.L_x_26469) ;  /* 0x00000000009c7947 */ /* 0x000fea0003800000 */
.L_x_26491:
        /* <DEDUP_REMOVED lines=20> */
.L_x_26497:
[----:B------:R-:W-:Y:S01]  /*15a50*/  IMAD.MOV.U32 R0, RZ, RZ, 0x7f ;  /* 0x0000007fff007424 */ /* 0x000fe200078e00ff */
[----:B------:R-:W-:-:S04]  /*15a60*/  ISETP.GT.U32.AND P0, PT, R3, 0x7f800000, PT ;  /* 0x7f8000000300780c */ /* 0x000fc80003f04070 */
[----:B------:R-:W-:-:S09]  /*15a70*/  SEL R0, R0, 0x7c, P0 ;  /* 0x0000007c00007807 */ /* 0x000fd20000000000 */
.L_x_26498:
[----:B------:R-:W-:Y:S05]  /*15a80*/  BSYNC.RECONVERGENT B0 ;  /* 0x0000000000007941 */ /* 0x000fea0003800200 */
.L_x_26496:
[----:B------:R-:W-:-:S04]  /*15a90*/  SHF.R.U32.HI R3, RZ, 0x18, R7 ;  /* 0x00000018ff037819 */ /* 0x000fc80000011607 */
[----:B------:R-:W-:-:S05]  /*15aa0*/  LOP3.LUT R3, R0, 0x80, R3, 0xf8, !PT ;  /* 0x0000008000037812 */ /* 0x000fca00078ef803 */
[----:B------:R1:W-:Y:S01]  /*15ab0*/  STG.E.U8 desc[UR36][R4.64], R3 ;  /* 0x0000000304007986 */ /* 0x0003e2000c101124 */
[----:B------:R-:W-:Y:S05]  /*15ac0*/  BRA `(.L_x_26469) ;  /* 0x00000000002c7947 */ /* 0x000fea0003800000 */
.L_x_26490:
        /* <DEDUP_REMOVED lines=11> */
.L_x_26469:
[----:B------:R-:W-:-:S07]  /*15b80*/  VIADD R49, R49, 0x80 ;  /* 0x0000008031317836 */ /* 0x000fce0000000000 */
.L_x_26426:
[----:B------:R-:W-:-:S13]  /*15b90*/  ISETP.GE.AND P0, PT, R49, R2, PT ;  /* 0x000000023100720c */ /* 0x000fda0003f06270 */
[----:B------:R-:W-:Y:S05]  /*15ba0*/  @P0 BREAK.RELIABLE B6 ;  /* 0x0000000000060942 */ /* 0x000fea0003800100 */
[----:B------:R-:W-:Y:S05]  /*15bb0*/  @P0 BRA `(.L_x_26463) ;  /* 0x0000001000ec0947 */ /* 0x000fea0003800000 */
[----:B------:R-:W-:Y:S05]  /*15bc0*/  BSYNC.RELIABLE B6 ;  /* 0x0000000000067941 */ /* 0x000fea0003800100 */
.L_x_26425:
        /* <DEDUP_REMOVED lines=21> */
.L_x_26502:
[----:B------:R-:W0:Y:S02]  /*15d20*/  F2I.S64.F64.TRUNC R28, R28 ;  /* 0x0000001c001c7311 */ /* 0x000e24000030d900 */
[----:B0-----:R-:W-:-:S05]  /*15d30*/  IMAD.MOV.U32 R3, RZ, RZ, R28 ;  /* 0x000000ffff037224 */ /* 0x001fca00078e001c */
[----:B------:R4:W-:Y:S01]  /*15d40*/  STG.E.U8 desc[UR36][R4.64], R3 ;  /* 0x0000000304007986 */ /* 0x0009e2000c101124 */
[----:B------:R-:W-:Y:S05]  /*15d50*/  BRA `(.L_x_26504) ;  /* 0x0000001000807947 */ /* 0x000fea0003800000 */
.L_x_26501:
        /* <DEDUP_REMOVED lines=9> */
.L_x_26506:
[----:B------:R-:W0:Y:S02]  /*15df0*/  F2I.F64.TRUNC R29, R28 ;  /* 0x0000001c001d7311 */ /* 0x000e24000030d100 */
[----:B0-----:R2:W-:Y:S01]  /*15e00*/  STG.E desc[UR36][R4.64], R29 ;  /* 0x0000001d04007986 */ /* 0x0015e2000c101924 */
[----:B------:R-:W-:Y:S05]  /*15e10*/  BRA `(.L_x_26504) ;  /* 0x0000001000507947 */ /* 0x000fea0003800000 */
.L_x_26505:
[----:B------:R-:W0:Y:S02]  /*15e20*/  F2I.F64.TRUNC R29, R28 ;  /* 0x0000001c001d7311 */ /* 0x000e24000030d100 */
[----:B0-----:R0:W-:Y:S01]  /*15e30*/  STG.E.U16 desc[UR36][R4.64], R29 ;  /* 0x0000001d04007986 */ /* 0x0011e2000c101524 */
[----:B------:R-:W-:Y:S05]  /*15e40*/  BRA `(.L_x_26504) ;  /* 0x0000001000447947 */ /* 0x000fea0003800000 */
.L_x_26500:
        /* <DEDUP_REMOVED lines=17> */
.L_x_26508:
        /* <DEDUP_REMOVED lines=12> */
.L_x_26507:
        /* <DEDUP_REMOVED lines=18> */
.L_x_26510:
        /* <DEDUP_REMOVED lines=13> */
.L_x_26509:
[----:B------:R0:W-:Y:S01]  /*16210*/  STG.E.64 desc[UR36][R4.64], R28 ;  /* 0x0000001c04007986 */ /* 0x0001e2000c101b24 */
[----:B------:R-:W-:Y:S05]  /*16220*/  BRA `(.L_x_26504) ;  /* 0x0000000c004c7947 */ /* 0x000fea0003800000 */
.L_x_26499:
        /* <DEDUP_REMOVED lines=13> */
.L_x_26514:
        /* <DEDUP_REMOVED lines=26> */
.L_x_26517:
[----:B------:R-:W-:-:S04]  /*164a0*/  SHF.R.U32.HI R3, RZ, 0x18, R7 ;  /* 0x00000018ff037819 */ /* 0x000fc80000011607 */
[----:B------:R-:W-:-:S07]  /*164b0*/  LOP3.LUT R0, R0, 0x80, R3, 0xf8, !PT ;  /* 0x0000008000007812 */ /* 0x000fce00078ef803 */
.L_x_26516:
[----:B------:R-:W-:Y:S05]  /*164c0*/  BSYNC.RECONVERGENT B0 ;  /* 0x0000000000007941 */ /* 0x000fea0003800200 */
.L_x_26515:
[----:B------:R0:W-:Y:S01]  /*164d0*/  STG.E.U8 desc[UR36][R4.64], R0 ;  /* 0x0000000004007986 */ /* 0x0001e2000c101124 */
[----:B------:R-:W-:Y:S05]  /*164e0*/  BRA `(.L_x_26504) ;  /* 0x00000008009c7947 */ /* 0x000fea0003800000 */
.L_x_26513:
        /* <DEDUP_REMOVED lines=26> */
.L_x_26520:
[----:B------:R-:W-:-:S04]  /*16690*/  SHF.R.U32.HI R3, RZ, 0x18, R7 ;  /* 0x00000018ff037819 */ /* 0x000fc80000011607 */
[----:B------:R-:W-:-:S07]  /*166a0*/  LOP3.LUT R0, R0, 0x80, R3, 0xf8, !PT ;  /* 0x0000008000007812 */ /* 0x000fce00078ef803 */
.L_x_26519:
[----:B------:R-:W-:Y:S05]  /*166b0*/  BSYNC.RECONVERGENT B0 ;  /* 0x0000000000007941 */ /* 0x000fea0003800200 */
.L_x_26518:
[----:B------:R0:W-:Y:S01]  /*166c0*/  STG.E.U8 desc[UR36][R4.64], R0 ;  /* 0x0000000004007986 */ /* 0x0001e2000c101124 */
[----:B------:R-:W-:Y:S05]  /*166d0*/  BRA `(.L_x_26504) ;  /* 0x0000000800207947 */ /* 0x000fea0003800000 */
.L_x_26512:
        /* <DEDUP_REMOVED lines=30> */
.L_x_26522:
[----:B------:R-:W0:Y:S02]  /*168c0*/  F2I.U64.F64.TRUNC R28, R28 ;  /* 0x0000001c001c7311 */ /* 0x000e24000030d800 */
[----:B0-----:R0:W-:Y:S01]  /*168d0*/  STG.E.64 desc[UR36][R4.64], R28 ;  /* 0x0000001c04007986 */ /* 0x0011e2000c101b24 */
[----:B------:R-:W-:Y:S05]  /*168e0*/  BRA `(.L_x_26504) ;  /* 0x00000004009c7947 */ /* 0x000fea0003800000 */
.L_x_26521:
[----:B------:R-:W0:Y:S02]  /*168f0*/  F2I.U32.F64.TRUNC R29, R28 ;  /* 0x0000001c001d7311 */ /* 0x000e24000030d000 */
[----:B0-----:R0:W-:Y:S01]  /*16900*/  STG.E desc[UR36][R4.64], R29 ;  /* 0x0000001d04007986 */ /* 0x0011e2000c101924 */
[----:B------:R-:W-:Y:S05]  /*16910*/  BRA `(.L_x_26504) ;  /* 0x0000000400907947 */ /* 0x000fea0003800000 */
.L_x_26511:
        /* <DEDUP_REMOVED lines=10> */
.L_x_26524:
[----:B------:R-:W-:-:S05]  /*169c0*/  CS2R R30, SRZ ;  /* 0x00000000001e7805 */ /* 0x000fca000001ff00 */
[----:B------:R0:W-:Y:S01]  /*169d0*/  STG.E.128 desc[UR36][R4.64], R28 ;  /* 0x0000001c04007986 */ /* 0x0001e2000c101d24 */
[----:B------:R-:W-:Y:S05]  /*169e0*/  BRA `(.L_x_26504) ;  /* 0x00000004005c7947 */ /* 0x000fea0003800000 */
.L_x_26523:
[----:B------:R-:W-:-:S13]  /*169f0*/  ISETP.NE.AND P0, PT, R0, 0xf, PT ;  /* 0x0000000f0000780c */ /* 0x000fda0003f05270 */
[----:B------:R-:W-:Y:S05]  /*16a00*/  @!P0 BRA `(.L_x_26525) ;  /* 0x0000000400288947 */ /* 0x000fea0003800000 */
[----:B------:R-:W-:-:S13]  /*16a10*/  ISETP.NE.AND P0, PT, R0, 0x17, PT ;  /* 0x000000170000780c */ /* 0x000fda0003f05270 */
[----:B------:R-:W-:Y:S05]  /*16a20*/  @!P0 BRA `(.L_x_26526) ;  /* 0x0000000000b08947 */ /* 0x000fea0003800000 */
[----:B------:R-:W-:-:S13]  /*16a30*/  ISETP.NE.AND P0, PT, R0, 0x18, PT ;  /* 0x000000180000780c */ /* 0x000fda0003f05270 */
[----:B------:R-:W-:Y:S05]  /*16a40*/  @!P0 BRA `(.L_x_26527) ;  /* 0x0000000000448947 */ /* 0x000fea0003800000 */
.L_x_26503:
        /* <DEDUP_REMOVED lines=16> */
.L_x_26528:
[----:B------:R-:W-:Y:S05]  /*16b50*/  BRA `(.L_x_26504) ;  /* 0x0000000400007947 */ /* 0x000fea0003800000 */
.L_x_26527:
        /* <DEDUP_REMOVED lines=21> */
.L_x_26530:
[----:B------:R-:W-:Y:S05]  /*16cb0*/  BSYNC.RECONVERGENT B0 ;  /* 0x0000000000007941 */ /* 0x000fea0003800200 */
.L_x_26529:
[----:B------:R-:W-:-:S05]  /*16cc0*/  LOP3.LUT R3, R0, 0x80, R3, 0xf8, !PT ;  /* 0x0000008000037812 */ /* 0x000fca00078ef803 */
[----:B------:R0:W-:Y:S01]  /*16cd0*/  STG.E.U8 desc[UR36][R4.64], R3 ;  /* 0x0000000304007986 */ /* 0x0001e2000c101124 */
[----:B------:R-:W-:Y:S05]  /*16ce0*/  BRA `(.L_x_26504) ;  /* 0x00000000009c7947 */ /* 0x000fea0003800000 */
.L_x_26526:
        /* <DEDUP_REMOVED lines=20> */
.L_x_26532:
[----:B------:R-:W-:Y:S01]  /*16e30*/  IMAD.MOV.U32 R0, RZ, RZ, 0x7f ;  /* 0x0000007fff007424 */ /* 0x000fe200078e00ff */
[----:B------:R-:W-:-:S04]  /*16e40*/  ISETP.GT.U32.AND P0, PT, R3, 0x7f800000, PT ;  /* 0x7f8000000300780c */ /* 0x000fc80003f04070 */
[----:B------:R-:W-:-:S09]  /*16e50*/  SEL R0, R0, 0x7c, P0 ;  /* 0x0000007c00007807 */ /* 0x000fd20000000000 */
.L_x_26533:
[----:B------:R-:W-:Y:S05]  /*16e60*/  BSYNC.RECONVERGENT B0 ;  /* 0x0000000000007941 */ /* 0x000fea0003800200 */
.L_x_26531:
[----:B------:R-:W-:-:S04]  /*16e70*/  SHF.R.U32.HI R3, RZ, 0x18, R7 ;  /* 0x00000018ff037819 */ /* 0x000fc80000011607 */
[----:B------:R-:W-:-:S05]  /*16e80*/  LOP3.LUT R3, R0, 0x80, R3, 0xf8, !PT ;  /* 0x0000008000037812 */ /* 0x000fca00078ef803 */
[----:B------:R0:W-:Y:S01]  /*16e90*/  STG.E.U8 desc[UR36][R4.64], R3 ;  /* 0x0000000304007986 */ /* 0x0001e2000c101124 */
[----:B------:R-:W-:Y:S05]  /*16ea0*/  BRA `(.L_x_26504) ;  /* 0x00000000002c7947 */ /* 0x000fea0003800000 */
.L_x_26525:
        /* <DEDUP_REMOVED lines=11> */
.L_x_26504:
[----:B------:R-:W-:-:S07]  /*16f60*/  VIADD R49, R49, 0x80 ;  /* 0x0000008031317836 */ /* 0x000fce0000000000 */
.L_x_26463:
[----:B------:R-:W-:Y:S05]  /*16f70*/  BSYNC.RECONVERGENT B7 ;  /* 0x0000000000077941 */ /* 0x000fea0003800200 */
.L_x_26424:
        /* <DEDUP_REMOVED lines=22> */
.L_x_26537:
[----:B------:R-:W0:Y:S02]  /*170e0*/  F2I.S64.F64.TRUNC R40, R40 ;  /* 0x0000002800287311 */ /* 0x000e24000030d900 */
[----:B0-----:R-:W-:-:S05]  /*170f0*/  IMAD.MOV.U32 R5, RZ, RZ, R40 ;  /* 0x000000ffff057224 */ /* 0x001fca00078e0028 */
[----:B------:R-:W-:Y:S01]  /*17100*/  STG.E.U8 desc[UR36][R2.64], R5 ;  /* 0x0000000502007986 */ /* 0x000fe2000c101124 */
[----:B------:R-:W-:Y:S05]  /*17110*/  EXIT ;  /* 0x000000000000794d */ /* 0x000fea0003800000 */
.L_x_26536:
        /* <DEDUP_REMOVED lines=9> */
.L_x_26540:
[----:B------:R-:W0:Y:S02]  /*171b0*/  F2I.F64.TRUNC R41, R40 ;  /* 0x0000002800297311 */ /* 0x000e24000030d100 */
[----:B0-----:R-:W-:Y:S01]  /*171c0*/  STG.E desc[UR36][R2.64], R41 ;  /* 0x0000002902007986 */ /* 0x001fe2000c101924 */
[----:B------:R-:W-:Y:S05]  /*171d0*/  EXIT ;  /* 0x000000000000794d */ /* 0x000fea0003800000 */
.L_x_26539:
[----:B------:R-:W0:Y:S02]  /*171e0*/  F2I.F64.TRUNC R41, R40 ;  /* 0x0000002800297311 */ /* 0x000e24000030d100 */
[----:B0-----:R-:W-:Y:S01]  /*171f0*/  STG.E.U16 desc[UR36][R2.64], R41 ;  /* 0x0000002902007986 */ /* 0x001fe2000c101524 */
[----:B------:R-:W-:Y:S05]  /*17200*/  EXIT ;  /* 0x000000000000794d */ /* 0x000fea0003800000 */
.L_x_26535:
        /* <DEDUP_REMOVED lines=17> */
.L_x_26542:
        /* <DEDUP_REMOVED lines=12> */
.L_x_26541:
        /* <DEDUP_REMOVED lines=18> */
.L_x_26544:
        /* <DEDUP_REMOVED lines=13> */
.L_x_26543:
[----:B------:R-:W-:Y:S01]  /*175d0*/  STG.E.64 desc[UR36][R2.64], R40 ;  /* 0x0000002802007986 */ /* 0x000fe2000c101b24 */
[----:B------:R-:W-:Y:S05]  /*175e0*/  EXIT ;  /* 0x000000000000794d */ /* 0x000fea0003800000 */
.L_x_26534:
        /* <DEDUP_REMOVED lines=13> */
.L_x_26548:
        /* <DEDUP_REMOVED lines=26> */
.L_x_26551:
[----:B------:R-:W-:-:S04]  /*17860*/  SHF.R.U32.HI R5, RZ, 0x18, R5 ;  /* 0x00000018ff057819 */ /* 0x000fc80000011605 */
[----:B------:R-:W-:-:S07]  /*17870*/  LOP3.LUT R0, R0, 0x80, R5, 0xf8, !PT ;  /* 0x0000008000007812 */ /* 0x000fce00078ef805 */
.L_x_26550:
[----:B------:R-:W-:Y:S05]  /*17880*/  BSYNC.RECONVERGENT B0 ;  /* 0x0000000000007941 */ /* 0x000fea0003800200 */
.L_x_26549:
[----:B------:R-:W-:Y:S01]  /*17890*/  STG.E.U8 desc[UR36][R2.64], R0 ;  /* 0x0000000002007986 */ /* 0x000fe2000c101124 */
[----:B------:R-:W-:Y:S05]  /*178a0*/  EXIT ;  /* 0x000000000000794d */ /* 0x000fea0003800000 */
.L_x_26547:
        /* <DEDUP_REMOVED lines=26> */
.L_x_26554:
[----:B------:R-:W-:-:S04]  /*17a50*/  SHF.R.U32.HI R5, RZ, 0x18, R5 ;  /* 0x00000018ff057819 */ /* 0x000fc80000011605 */
[----:B------:R-:W-:-:S07]  /*17a60*/  LOP3.LUT R0, R0, 0x80, R5, 0xf8, !PT ;  /* 0x0000008000007812 */ /* 0x000fce00078ef805 */
.L_x_26553:
[----:B------:R-:W-:Y:S05]  /*17a70*/  BSYNC.RECONVERGENT B0 ;  /* 0x0000000000007941 */ /* 0x000fea0003800200 */
.L_x_26552:
[----:B------:R-:W-:Y:S01]  /*17a80*/  STG.E.U8 desc[UR36][R2.64], R0 ;  /* 0x0000000002007986 */ /* 0x000fe2000c101124 */
[----:B------:R-:W-:Y:S05]  /*17a90*/  EXIT ;  /* 0x000000000000794d */ /* 0x000fea0003800000 */
.L_x_26546:
        /* <DEDUP_REMOVED lines=30> */
.L_x_26556:
[----:B------:R-:W0:Y:S02]  /*17c80*/  F2I.U64.F64.TRUNC R40, R40 ;  /* 0x0000002800287311 */ /* 0x000e24000030d800 */
[----:B0-----:R-:W-:Y:S01]  /*17c90*/  STG.E.64 desc[UR36][R2.64], R40 ;  /* 0x0000002802007986 */ /* 0x001fe2000c101b24 */
[----:B------:R-:W-:Y:S05]  /*17ca0*/  EXIT ;  /* 0x000000000000794d */ /* 0x000fea0003800000 */
.L_x_26555:
[----:B------:R-:W0:Y:S02]  /*17cb0*/  F2I.U32.F64.TRUNC R41, R40 ;  /* 0x0000002800297311 */ /* 0x000e24000030d000 */
[----:B0-----:R-:W-:Y:S01]  /*17cc0*/  STG.E desc[UR36][R2.64], R41 ;  /* 0x0000002902007986 */ /* 0x001fe2000c101924 */
[----:B------:R-:W-:Y:S05]  /*17cd0*/  EXIT ;  /* 0x000000000000794d */ /* 0x000fea0003800000 */
.L_x_26545:
        /* <DEDUP_REMOVED lines=10> */
.L_x_26558:
[----:B------:R-:W-:-:S05]  /*17d80*/  CS2R R42, SRZ ;  /* 0x00000000002a7805 */ /* 0x000fca000001ff00 */
[----:B------:R-:W-:Y:S01]  /*17d90*/  STG.E.128 desc[UR36][R2.64], R40 ;  /* 0x0000002802007986 */ /* 0x000fe2000c101d24 */
[----:B------:R-:W-:Y:S05]  /*17da0*/  EXIT ;  /* 0x000000000000794d */ /* 0x000fea0003800000 */
.L_x_26557:
[----:B------:R-:W-:-:S13]  /*17db0*/  ISETP.NE.AND P0, PT, R0, 0xf, PT ;  /* 0x0000000f0000780c */ /* 0x000fda0003f05270 */
[----:B------:R-:W-:Y:S05]  /*17dc0*/  @!P0 BRA `(.L_x_26559) ;  /* 0x0000000400288947 */ /* 0x000fea0003800000 */
[----:B------:R-:W-:-:S13]  /*17dd0*/  ISETP.NE.AND P0, PT, R0, 0x17, PT ;  /* 0x000000170000780c */ /* 0x000fda0003f05270 */
[----:B------:R-:W-:Y:S05]  /*17de0*/  @!P0 BRA `(.L_x_26560) ;  /* 0x0000000000b08947 */ /* 0x000fea0003800000 */
[----:B------:R-:W-:-:S13]  /*17df0*/  ISETP.NE.AND P0, PT, R0, 0x18, PT ;  /* 0x000000180000780c */ /* 0x000fda0003f05270 */
[----:B------:R-:W-:Y:S05]  /*17e00*/  @!P0 BRA `(.L_x_26561) ;  /* 0x0000000000448947 */ /* 0x000fea0003800000 */
.L_x_26538:
        /* <DEDUP_REMOVED lines=16> */
.L_x_26562:
[----:B------:R-:W-:Y:S05]  /*17f10*/  EXIT ;  /* 0x000000000000794d */ /* 0x000fea0003800000 */
.L_x_26561:
        /* <DEDUP_REMOVED lines=21> */
.L_x_26564:
[----:B------:R-:W-:Y:S05]  /*18070*/  BSYNC.RECONVERGENT B0 ;  /* 0x0000000000007941 */ /* 0x000fea0003800200 */
.L_x_26563:
[----:B------:R-:W-:-:S05]  /*18080*/  LOP3.LUT R5, R0, 0x80, R5, 0xf8, !PT ;  /* 0x0000008000057812 */ /* 0x000fca00078ef805 */
[----:B------:R-:W-:Y:S01]  /*18090*/  STG.E.U8 desc[UR36][R2.64], R5 ;  /* 0x0000000502007986 */ /* 0x000fe2000c101124 */
[----:B------:R-:W-:Y:S05]  /*180a0*/  EXIT ;  /* 0x000000000000794d */ /* 0x000fea0003800000 */
.L_x_26560:
        /* <DEDUP_REMOVED lines=20> */
.L_x_26566:
[----:B------:R-:W-:Y:S01]  /*181f0*/  IMAD.MOV.U32 R0, RZ, RZ, 0x7f ;  /* 0x0000007fff007424 */ /* 0x000fe200078e00ff */
[----:B------:R-:W-:-:S04]  /*18200*/  ISETP.GT.U32.AND P0, PT, R4, 0x7f800000, PT ;  /* 0x7f8000000400780c */ /* 0x000fc80003f04070 */
[----:B------:R-:W-:-:S09]  /*18210*/  SEL R0, R0, 0x7c, P0 ;  /* 0x0000007c00007807 */ /* 0x000fd20000000000 */
.L_x_26567:
[----:B------:R-:W-:Y:S05]  /*18220*/  BSYNC.RECONVERGENT B0 ;  /* 0x0000000000007941 */ /* 0x000fea0003800200 */
.L_x_26565:
[----:B------:R-:W-:-:S04]  /*18230*/  SHF.R.U32.HI R5, RZ, 0x18, R5 ;  /* 0x00000018ff057819 */ /* 0x000fc80000011605 */
[----:B------:R-:W-:-:S05]  /*18240*/  LOP3.LUT R5, R0, 0x80, R5, 0xf8, !PT ;  /* 0x0000008000057812 */ /* 0x000fca00078ef805 */
[----:B------:R-:W-:Y:S01]  /*18250*/  STG.E.U8 desc[UR36][R2.64], R5 ;  /* 0x0000000502007986 */ /* 0x000fe2000c101124 */
[----:B------:R-:W-:Y:S05]  /*18260*/  EXIT ;  /* 0x000000000000794d */ /* 0x000fea0003800000 */
.L_x_26559:
        /* <DEDUP_REMOVED lines=12> */
.L_x_26568:
        /* <DEDUP_REMOVED lines=13> */
.L_x_27261:


//--------------------- .text._ZN2at6native18elementwise_kernelILi128ELi2EZNS0_22gpu_kernel_impl_nocastIZZZNS0_49_GLOBAL__N__b919a28f_16_Normalization_cu_5c38458722batch_norm_elementwiseERKNS_6TensorES6_RKSt8optionalIS4_ESA_S6_S6_ENKUlvE0_clEvENKUlvE_clEvEUldddddE_EEvRNS_18TensorIteratorBaseERKT_EUliE_EEviT1_ --------------------------
	.section	.text._ZN2at6native18elementwise_kernelILi128ELi2EZNS0_22gpu_kernel_impl_nocastIZZZNS0_49_GLOBAL__N__b919a28f_16_Normalization_cu_5c38458722batch_norm_elementwiseERKNS_6TensorES6_RKSt8optionalIS4_ESA_S6_S6_ENKUlvE0_clEvENKUlvE_clEvEUldddddE_EEvRNS_18TensorIteratorBaseERKT_EUliE_EEviT1_,"ax",@progbits
	.align	128
        .global         _ZN2at6native18elementwise_kernelILi128ELi2EZNS0_22gpu_kernel_impl_nocastIZZZNS0_49_GLOBAL__N__b919a28f_16_Normalization_cu_5c38458722batch_norm_elementwiseERKNS_6TensorES6_RKSt8optionalIS4_ESA_S6_S6_ENKUlvE0_clEvENKUlvE_clEvEUldddddE_EEvRNS_18TensorIteratorBaseERKT_EUliE_EEviT1_
        .type           _ZN2at6native18elementwise_kernelILi128ELi2EZNS0_22gpu_kernel_impl_nocastIZZZNS0_49_GLOBAL__N__b919a28f_16_Normalization_cu_5c38458722batch_norm_elementwiseERKNS_6TensorES6_RKSt8optionalIS4_ESA_S6_S6_ENKUlvE0_clEvENKUlvE_clEvEUldddddE_EEvRNS_18TensorIteratorBaseERKT_EUliE_EEviT1_,@function
        .size           _ZN2at6native18elementwise_kernelILi128ELi2EZNS0_22gpu_kernel_impl_nocastIZZZNS0_49_GLOBAL__N__b919a28f_16_Normalization_cu_5c38458722batch_norm_elementwiseERKNS_6TensorES6_RKSt8optionalIS4_ESA_S6_S6_ENKUlvE0_clEvENKUlvE_clEvEUldddddE_EEvRNS_18TensorIteratorBaseERKT_EUliE_EEviT1_,(.L_x_27262 - _ZN2at6native18elementwise_kernelILi128ELi2EZNS0_22gpu_kernel_impl_nocastIZZZNS0_49_GLOBAL__N__b919a28f_16_Normalization_cu_5c38458722batch_norm_elementwiseERKNS_6TensorES6_RKSt8optionalIS4_ESA_S6_S6_ENKUlvE0_clEvENKUlvE_clEvEUldddddE_EEvRNS_18TensorIteratorBaseERKT_EUliE_EEviT1_)
        .other          _ZN2at6native18elementwise_kernelILi128ELi2EZNS0_22gpu_kernel_impl_nocastIZZZNS0_49_GLOBAL__N__b919a28f_16_Normalization_cu_5c38458722batch_norm_elementwiseERKNS_6TensorES6_RKSt8optionalIS4_ESA_S6_S6_ENKUlvE0_clEvENKUlvE_clEvEUldddddE_EEvRNS_18TensorIteratorBaseERKT_EUliE_EEviT1_,@"STO_CUDA_ENTRY STV_DEFAULT"
_ZN2at6native18elementwise_kernelILi128ELi2EZNS0_22gpu_kernel_impl_nocastIZZZNS0_49_GLOBAL__N__b919a28f_16_Normalization_cu_5c38458722batch_norm_elementwiseERKNS_6TensorES6_RKSt8optionalIS4_ESA_S6_S6_ENKUlvE0_clEvENKUlvE_clEvEUldddddE_EEvRNS_18TensorIteratorBaseERKT_EUliE_EEviT1_:
.text._ZN2at6native18elementwise_kernelILi128ELi2EZNS0_22gpu_kernel_impl_nocastIZZZNS0_49_GLOBAL__N__b919a28f_16_Normalization_cu_5c38458722batch_norm_elementwiseERKNS_6TensorES6_RKSt8optionalIS4_ESA_S6_S6_ENKUlvE0_clEvENKUlvE_clEvEUldddddE_EEvRNS_18TensorIteratorBaseERKT_EUliE_EEviT1_:
        /* <DEDUP_REMOVED lines=17> */
[----:B0-----:R-:W4:Y:S07]  /*0110*/  LDG.E.64 R2, desc[UR6][R2.64] ;  /* 0x0000000602027981 */ /* 0x001f2e000c1e1b00 */
[----:B------:R-:W0:Y:S01]  /*0120*/  LDC.64 R10, c[0x0][0x738] ;  /* 0x0001ce00ff0a7b82 */ /* 0x000e220000000a00 */
[----:B-1----:R-:W4:Y:S04]  /*0130*/  LDG.E.64 R8, desc[UR6][R8.64] ;  /* 0x0000000608087981 */ /* 0x002f28000c1e1b00 */
[----:B--2---:R-:W2:Y:S04]  /*0140*/  LDG.E.64 R4, desc[UR6][R4.64] ;  /* 0x0000000604047981 */ /* 0x004ea8000c1e1b00 */
[----:B---3--:R-:W3:Y:S04]  /*0150*/  LDG.E.64 R6, desc[UR6][R6.64] ;  /* 0x0000000606067981 */ /* 0x008ee8000c1e1b00 */
[----:B0-----:R-:W3:Y:S01]  /*0160*/  LDG.E.64 R10, desc[UR6][R10.64] ;  /* 0x000000060a0a7981 */ /* 0x001ee2000c1e1b00 */
[----:B------:R-:W0:Y:S01]  /*0170*/  LDC.64 R14, c[0x0][0x710] ;  /* 0x0001c400ff0e7b82 */ /* 0x000e220000000a00 */
[----:B------:R-:W-:Y:S01]  /*0180*/  IADD3 R21, PT, PT, R21, 0x80, RZ ;  /* 0x0000008015157810 */ /* 0x000fe20007ffe0ff */
[----:B----4-:R-:W2:-:S15]  /*0190*/  DADD R12, R2, -R8 ;  /* 0x00000000020c7229 */ /* 0x010e9e0000000808 */
[----:B------:R-:W-:-:S15]  /*01a0*/  NOP ;  /* 0x0000000000007918 */ /* 0x000fde0000000000 */
[----:B------:R-:W-:-:S15]  /*01b0*/  NOP ;  /* 0x0000000000007918 */ /* 0x000fde0000000000 */
[----:B------:R-:W-:-:S15]  /*01c0*/  NOP ;  /* 0x0000000000007918 */ /* 0x000fde0000000000 */
[----:B------:R-:W-:-:S04]  /*01d0*/  NOP ;  /* 0x0000000000007918 */ /* 0x000fc80000000000 */
[----:B--2---:R-:W3:-:S15]  /*01e0*/  DMUL R12, R4, R12 ;  /* 0x0000000c040c7228 */ /* 0x004ede0000000000 */
[----:B------:R-:W-:-:S15]  /*01f0*/  NOP ;  /* 0x0000000000007918 */ /* 0x000fde0000000000 */
[----:B------:R-:W-:-:S15]  /*0200*/  NOP ;  /* 0x0000000000007918 */ /* 0x000fde0000000000 */
[----:B------:R-:W-:-:S15]  /*0210*/  NOP ;  /* 0x0000000000007918 */ /* 0x000fde0000000000 */
[----:B------:R-:W-:-:S04]  /*0220*/  NOP ;  /* 0x0000000000007918 */ /* 0x000fc80000000000 */
[----:B---3--:R-:W0:Y:S02]  /*0230*/  DFMA R12, R10, R12, R6 ;  /* 0x0000000c0a0c722b */ /* 0x008e240000000006 */
[----:B0-----:R0:W-:Y:S02]  /*0240*/  STG.E.64 desc[UR6][R14.64], R12 ;  /* 0x0000000c0e007986 */ /* 0x0011e4000c101b06 */
.L_x_26571:
[----:B------:R-:W-:Y:S05]  /*0250*/  BSYNC.RECONVERGENT B0 ;  /* 0x0000000000007941 */ /* 0x000fea0003800200 */
.L_x_26570:
[----:B------:R-:W-:-:S13]  /*0260*/  ISETP.GE.AND P0, PT, R21, UR4, PT ;  /* 0x0000000415007c0c */ /* 0x000fda000bf06270 */
[----:B------:R-:W-:Y:S05]  /*0270*/  @P0 EXIT ;  /* 0x000000000000094d */ /* 0x000fea0003800000 */
[----:B0-----:R-:W0:Y:S08]  /*0280*/  LDC.64 R12, c[0x0][0x718] ;  /* 0x0001c600ff0c7b82 */ /* 0x001e300000000a00 */
        /* <DEDUP_REMOVED lines=21> */
[----:B0-----:R-:W-:Y:S01]  /*03e0*/  STG.E.64 desc[UR6][R14.64], R2 ;  /* 0x000000020e007986 */ /* 0x001fe2000c101b06 */
[----:B------:R-:W-:Y:S05]  /*03f0*/  EXIT ;  /* 0x000000000000794d */ /* 0x000fea0003800000 */
.L_x_26569:
        /* <DEDUP_REMOVED lines=431> */
.L_x_26574:
        /* <DEDUP_REMOVED lines=8> */
[----:B------:R-:W2:Y:S01]  /*1f70*/  LDG.E.64 R2, desc[UR6][R12.64] ;  /* 0x000000060c027981 */ /* 0x000ea2000c1e1b00 */
[----:B------:R-:W-:-:S02]  /*1f80*/  IADD3 R6, P0, PT, R18, UR14, RZ ;  /* 0x0000000e12067c10 */ /* 0x000fc4000ff1e0ff */
[----:B------:R-:W-:Y:S02]  /*1f90*/  IADD3 R10, P1, PT, R16, UR18, RZ ;  /* 0x00000012100a7c10 */ /* 0x000fe4000ff3e0ff */
[----:B------:R-:W-:Y:S01]  /*1fa0*/  IADD3.X R9, PT, PT, RZ, UR17, RZ, P2, !PT ;  /* 0x00000011ff097c10 */ /* 0x000fe200097fe4ff */
[----:B------:R-:W3:Y:S01]  /*1fb0*/  LDG.E.64 R4, desc[UR6][R4.64] ;  /* 0x0000000604047981 */ /* 0x000ee2000c1e1b00 */
[----:B------:R-:W-:Y:S02]  /*1fc0*/  IADD3.X R7, PT, PT, RZ, UR15, RZ, P0, !PT ;  /* 0x0000000fff077c10 */ /* 0x000fe400087fe4ff */
[----:B------:R-:W-:Y:S02]  /*1fd0*/  IADD3.X R11, PT, PT, RZ, UR19, RZ, P1, !PT ;  /* 0x00000013ff0b7c10 */ /* 0x000fe40008ffe4ff */
[----:B------:R-:W2:Y:S04]  /*1fe0*/  LDG.E.64 R8, desc[UR6][R8.64] ;  /* 0x0000000608087981 */ /* 0x000ea8000c1e1b00 */
[----:B------:R-:W4:Y:S04]  /*1ff0*/  LDG.E.64 R6, desc[UR6][R6.64] ;  /* 0x0000000606067981 */ /* 0x000f28000c1e1b00 */
[----:B------:R-:W4:Y:S01]  /*2000*/  LDG.E.64 R10, desc[UR6][R10.64] ;  /* 0x000000060a0a7981 */ /* 0x000f22000c1e1b00 */
[----:B------:R-:W-:-:S04]  /*2010*/  IADD3 R14, P0, PT, R15, UR8, RZ ;  /* 0x000000080f0e7c10 */ /* 0x000fc8000ff1e0ff */
[----:B------:R-:W-:Y:S02]  /*2020*/  IADD3.X R15, PT, PT, RZ, UR9, RZ, P0, !PT ;  /* 0x00000009ff0f7c10 */ /* 0x000fe400087fe4ff */
[----:B------:R-:W-:Y:S01]  /*2030*/  IADD3 R21, PT, PT, R21, 0x80, RZ ;  /* 0x0000008015157810 */ /* 0x000fe20007ffe0ff */
[----:B--2---:R-:W3:-:S15]  /*2040*/  DADD R2, R2, -R8 ;  /* 0x0000000002027229 */ /* 0x004ede0000000808 */
        /* <DEDUP_REMOVED lines=9> */
[----:B----4-:R-:W0:Y:S02]  /*20e0*/  DFMA R2, R10, R2, R6 ;  /* 0x000000020a02722b */ /* 0x010e240000000006 */
[----:B0-----:R0:W-:Y:S02]  /*20f0*/  STG.E.64 desc[UR6][R14.64], R2 ;  /* 0x000000020e007986 */ /* 0x0011e4000c101b06 */
.L_x_26573:
[----:B------:R-:W-:Y:S05]  /*2100*/  BSYNC.RECONVERGENT B0 ;  /* 0x0000000000007941 */ /* 0x000fea0003800200 */
.L_x_26572:
[----:B------:R-:W-:-:S13]  /*2110*/  ISETP.GE.AND P0, PT, R21, UR4, PT ;  /* 0x0000000415007c0c */ /* 0x000fda000bf06270 */
[----:B------:R-:W-:Y:S05]  /*2120*/  @P0 EXIT ;  /* 0x000000000000094d */ /* 0x000fea0003800000 */
[----:B------:R-:W1:Y:S01]  /*2130*/  LDCU.64 UR4, c[0x0][0x390] ;  /* 0x00007200ff0477ac */ /* 0x000e620008000a00 */
[----:B0-----:R-:W-:Y:S02]  /*2140*/  MOV R2, RZ ;  /* 0x000000ff00027202 */ /* 0x001fe40000000f00 */
        /* <DEDUP_REMOVED lines=422> */
.L_x_26575:
        /* <DEDUP_REMOVED lines=8> */
[----:B------:R-:W-:Y:S02]  /*3c30*/  IADD3 R8, P0, PT, R4, UR14, RZ ;  /* 0x0000000e04087c10 */ /* 0x000fe4000ff1e0ff */
[----:B------:R-:W-:Y:S01]  /*3c40*/  IADD3 R12, P1, PT, R2, UR18, RZ ;  /* 0x00000012020c7c10 */ /* 0x000fe2000ff3e0ff */
[----:B------:R-:W2:Y:S01]  /*3c50*/  LDG.E.64 R4, desc[UR6][R14.64] ;  /* 0x000000060e047981 */ /* 0x000ea2000c1e1b00 */
[----:B------:R-:W-:Y:S02]  /*3c60*/  IADD3.X R11, PT, PT, RZ, UR17, RZ, P2, !PT ;  /* 0x00000011ff0b7c10 */ /* 0x000fe400097fe4ff */
[----:B------:R-:W-:Y:S01]  /*3c70*/  IADD3.X R9, PT, PT, RZ, UR15, RZ, P0, !PT ;  /* 0x0000000fff097c10 */ /* 0x000fe200087fe4ff */
[----:B------:R-:W3:Y:S01]  /*3c80*/  LDG.E.64 R6, desc[UR6][R6.64] ;  /* 0x0000000606067981 */ /* 0x000ee2000c1e1b00 */
[----:B------:R-:W-:-:S03]  /*3c90*/  IADD3.X R13, PT, PT, RZ, UR19, RZ, P1, !PT ;  /* 0x00000013ff0d7c10 */ /* 0x000fc60008ffe4ff */
[----:B------:R-:W2:Y:S04]  /*3ca0*/  LDG.E.64 R10, desc[UR6][R10.64] ;  /* 0x000000060a0a7981 */ /* 0x000ea8000c1e1b00 */
[----:B------:R-:W4:Y:S04]  /*3cb0*/  LDG.E.64 R8, desc[UR6][R8.64] ;  /* 0x0000000608087981 */ /* 0x000f28000c1e1b00 */
[----:B------:R-:W4:Y:S01]  /*3cc0*/  LDG.E.64 R12, desc[UR6][R12.64] ;  /* 0x000000060c0c7981 */ /* 0x000f22000c1e1b00 */
[----:B------:R-:W-:-:S04]  /*3cd0*/  IADD3 R2, P0, PT, R3, UR8, RZ ;  /* 0x0000000803027c10 */ /* 0x000fc8000ff1e0ff */
[----:B------:R-:W-:Y:S01]  /*3ce0*/  IADD3.X R3, PT, PT, RZ, UR9, RZ, P0, !PT ;  /* 0x00000009ff037c10 */ /* 0x000fe200087fe4ff */
        /* <DEDUP_REMOVED lines=11> */
[----:B0-----:R-:W-:Y:S01]  /*3da0*/  STG.E.64 desc[UR6][R2.64], R4 ;  /* 0x0000000402007986 */ /* 0x001fe2000c101b06 */
[----:B------:R-:W-:Y:S05]  /*3db0*/  EXIT ;  /* 0x000000000000794d */ /* 0x000fea0003800000 */
.L_x_26576:
        /* <DEDUP_REMOVED lines=12> */
.L_x_27262:


//--------------------- .text._ZN2at6native27unrolled_elementwise_kernelIZZZNS0_49_GLOBAL__N__b919a28f_16_Normalization_cu_5c38458722batch_norm_elementwiseERKNS_6TensorES5_RKSt8optionalIS3_ES9_S5_S5_ENKUlvE0_clEvENKUlvE_clEvEUldddddE_St5arrayIPcLm6EELi4E23TrivialOffsetCalculatorILi5EjESG_ILi1EjENS0_6memory15LoadWithoutCastENSJ_16StoreWithoutCastEEEviT_T0_T2_T3_T4_T5_ --------------------------
	.section	.text._ZN2at6native27unrolled_elementwise_kernelIZZZNS0_49_GLOBAL__N__b919a28f_16_Normalization_cu_5c38458722batch_norm_elementwiseERKNS_6TensorES5_RKSt8optionalIS3_ES9_S5_S5_ENKUlvE0_clEvENKUlvE_clEvEUldddddE_St5arrayIPcLm6EELi4E23TrivialOffsetCalculatorILi5EjESG_ILi1EjENS0_6memory15LoadWithoutCastENSJ_16StoreWithoutCastEEEviT_T0_T2_T3_T4_T5_,"ax",@progbits
	.align	128
        .global         _ZN2at6native27unrolled_elementwise_kernelIZZZNS0_49_GLOBAL__N__b919a28f_16_Normalization_cu_5c38458722batch_norm_elementwiseERKNS_6TensorES5_RKSt8optionalIS3_ES9_S5_S5_ENKUlvE0_clEvENKUlvE_clEvEUldddddE_St5arrayIPcLm6EELi4E23TrivialOffsetCalculatorILi5EjESG_ILi1EjENS0_6memory15LoadWithoutCastENSJ_16StoreWithoutCastEEEviT_T0_T2_T3_T4_T5_
        .type           _ZN2at6native27unrolled_elementwise_kernelIZZZNS0_49_GLOBAL__N__b919a28f_16_Normalization_cu_5c38458722batch_norm_elementwiseERKNS_6TensorES5_RKSt8optionalIS3_ES9_S5_S5_ENKUlvE0_clEvENKUlvE_clEvEUldddddE_St5arrayIPcLm6EELi4E23TrivialOffsetCalculatorILi5EjESG_ILi1EjENS0_6memory15LoadWithoutCastENSJ_16StoreWithoutCastEEEviT_T0_T2_T3_T4_T5_,@function
        .size           _ZN2at6native27unrolled_elementwise_kernelIZZZNS0_49_GLOBAL__N__b919a28f_16_Normalization_cu_5c38458722batch_norm_elementwiseERKNS_6TensorES5_RKSt8optionalIS3_ES9_S5_S5_ENKUlvE0_clEvENKUlvE_clEvEUldddddE_St5arrayIPcLm6EELi4E23TrivialOffsetCalculatorILi5EjESG_ILi1EjENS0_6memory15LoadWithoutCastENSJ_16StoreWithoutCastEEEviT_T0_T2_T3_T4_T5_,(.L_x_27263 - _ZN2at6native27unrolled_elementwise_kernelIZZZNS0_49_GLOBAL__N__b919a28f_16_Normalization_cu_5c38458722batch_norm_elementwiseERKNS_6TensorES5_RKSt8optionalIS3_ES9_S5_S5_ENKUlvE0_clEvENKUlvE_clEvEUldddddE_St5arrayIPcLm6EELi4E23TrivialOffsetCalculatorILi5EjESG_ILi1EjENS0_6memory15LoadWithoutCastENSJ_16StoreWithoutCastEEEviT_T0_T2_T3_T4_T5_)
        .other          _ZN2at6native27unrolled_elementwise_kernelIZZZNS0_49_GLOBAL__N__b919a28f_16_Normalization_cu_5c38458722batch_norm_elementwiseERKNS_6TensorES5_RKSt8optionalIS3_ES9_S5_S5_ENKUlvE0_clEvENKUlvE_clEvEUldddddE_St5arrayIPcLm6EELi4E23TrivialOffsetCalculatorILi5EjESG_ILi1EjENS0_6memory15LoadWithoutCastENSJ_16StoreWithoutCastEEEviT_T0_T2_T3_T4_T5_,@"STO_CUDA_ENTRY STV_DEFAULT"
_ZN2at6native27unrolled_elementwise_kernelIZZZNS0_49_GLOBAL__N__b919a28f_16_Normalization_cu_5c38458722batch_norm_elementwiseERKNS_6TensorES5_RKSt8optionalIS3_ES9_S5_S5_ENKUlvE0_clEvENKUlvE_clEvEUldddddE_St5arrayIPcLm6EELi4E23TrivialOffsetCalculatorILi5EjESG_ILi1EjENS0_6memory15LoadWithoutCastENSJ_16StoreWithoutCastEEEviT_T0_T2_T3_T4_T5_:
.text._ZN2at6native27unrolled_elementwise_kernelIZZZNS0_49_GLOBAL__N__b919a28f_16_Normalization_cu_5c38458722batch_norm_elementwiseERKNS_6TensorES5_RKSt8optionalIS3_ES9_S5_S5_ENKUlvE0_clEvENKUlvE_clEvEUldddddE_St5arrayIPcLm6EELi4E23TrivialOffsetCalculatorILi5EjESG_ILi1EjENS0_6memory15LoadWithoutCastENSJ_16StoreWithoutCastEEEviT_T0_T2_T3_T4_T5_:
        /* <DEDUP_REMOVED lines=10> */
[----:B0-----:R-:W-:Y:S01]  /*00a0*/  IMAD R2, R0, -0x200, R3 ;  /* 0xfffffe0000027824 */ /* 0x001fe200078e0203 */
[----:B------:R-:W-:-:S06]  /*00b0*/  CS2R R10, SRZ ;  /* 0x00000000000a7805 */ /* 0x000fcc000001ff00 */
[----:B------:R-:W0:Y:S01]  /*00c0*/  LDC.64 R18, c[0x0][0x3a0] ;  /* 0x0000e800ff127b82 */ /* 0x000e220000000a00 */
[----:B--2---:R-:W-:Y:S02]  /*00d0*/  MOV R3, R27 ;  /* 0x0000001b00037202 */ /* 0x004fe40000000f00 */
[----:B------:R-:W-:Y:S02]  /*00e0*/  ISETP.GE.AND P0, PT, R27, R2, PT ;  /* 0x000000021b00720c */ /* 0x000fe40003f06270 */
[----:B------:R-:W-:-:S03]  /*00f0*/  CS2R R12, SRZ ;  /* 0x00000000000c7805 */ /* 0x000fc6000001ff00 */
[----:B------:R-:W2:Y:S08]  /*0100*/  LDC.64 R24, c[0x0][0x3a8] ;  /* 0x0000ea00ff187b82 */ /* 0x000eb00000000a00 */
[----:B------:R-:W2:Y:S01]  /*0110*/  LDC.64 R28, c[0x0][0x398] ;  /* 0x0000e600ff1c7b82 */ /* 0x000ea20000000a00 */
[----:B------:R-:W-:-:S05]  /*0120*/  @!P0 LEA R5, R0, R3, 0x9 ;  /* 0x0000000300058211 */ /* 0x000fca00078e48ff */
[C---:B---3--:R-:W-:Y:S02]  /*0130*/  @!P0 IMAD.WIDE.U32 R14, R5.reuse, 0x8, R14 ;  /* 0x00000008050e8825 */ /* 0x048fe400078e000e */
[----:B------:R-:W3:Y:S02]  /*0140*/  @!P0 LDC.64 R22, c[0x0][0x3b0] ;  /* 0x0000ec00ff168b82 */ /* 0x000ee40000000a00 */
[C---:B----4-:R-:W-:Y:S01]  /*0150*/  @!P0 IMAD.WIDE.U32 R20, R5.reuse, 0x8, R20 ;  /* 0x0000000805148825 */ /* 0x050fe200078e0014 */
[----:B-1----:R-:W4:Y:S04]  /*0160*/  @!P0 LDG.E.64 R6, desc[UR4][R14.64] ;  /* 0x000000040e068981 */ /* 0x002f28000c1e1b00 */
[----:B------:R-:W4:Y:S01]  /*0170*/  @!P0 LDG.E.64 R8, desc[UR4][R20.64] ;  /* 0x0000000414088981 */ /* 0x000f22000c1e1b00 */
[----:B-----5:R-:W-:-:S05]  /*0180*/  @!P0 IMAD.WIDE.U32 R16, R5, 0x8, R16 ;  /* 0x0000000805108825 */ /* 0x020fca00078e0010 */
[----:B------:R1:W5:Y:S01]  /*0190*/  @!P0 LDG.E.64 R10, desc[UR4][R16.64] ;  /* 0x00000004100a8981 */ /* 0x000362000c1e1b00 */
[----:B0-----:R-:W-:-:S05]  /*01a0*/  @!P0 IMAD.WIDE.U32 R18, R5, 0x8, R18 ;  /* 0x0000000805128825 */ /* 0x001fca00078e0012 */
[----:B------:R0:W5:Y:S01]  /*01b0*/  @!P0 LDG.E.64 R12, desc[UR4][R18.64] ;  /* 0x00000004120c8981 */ /* 0x000162000c1e1b00 */
[----:B------:R-:W-:Y:S01]  /*01c0*/  @!P0 VIADD R27, R3, 0x80 ;  /* 0x00000080031b8836 */ /* 0x000fe20000000000 */
[----:B-1----:R-:W1:Y:S01]  /*01d0*/  LDC.64 R16, c[0x0][0x3a0] ;  /* 0x0000e800ff107b82 */ /* 0x002e620000000a00 */
[----:B---3--:R-:W-:Y:S01]  /*01e0*/  @!P0 IMAD.WIDE.U32 R22, R5, 0x8, R22 ;  /* 0x0000000805168825 */ /* 0x008fe200078e0016 */
[----:B------:R-:W-:-:S06]  /*01f0*/  CS2R R4, SRZ ;  /* 0x0000000000047805 */ /* 0x000fcc000001ff00 */
[----:B------:R3:W5:Y:S01]  /*0200*/  @!P0 LDG.E.64 R4, desc[UR4][R22.64] ;  /* 0x0000000416048981 */ /* 0x000762000c1e1b00 */
[----:B------:R-:W-:-:S13]  /*0210*/  ISETP.GE.AND P0, PT, R27, R2, PT ;  /* 0x000000021b00720c */ /* 0x000fda0003f06270 */
[----:B------:R-:W1:Y:S01]  /*0220*/  @!P0 LDC.64 R14, c[0x0][0x3b0] ;  /* 0x0000ec00ff0e8b82 */ /* 0x000e620000000a00 */
[----:B0-----:R-:W-:-:S05]  /*0230*/  @!P0 LEA R19, R0, R27, 0x9 ;  /* 0x0000001b00138211 */ /* 0x001fca00078e48ff */
[----:B--2---:R-:W-:Y:S01]  /*0240*/  @!P0 IMAD.WIDE.U32 R24, R19, 0x8, R24 ;  /* 0x0000000813188825 */ /* 0x004fe200078e0018 */
[----:B---3--:R-:W-:-:S03]  /*0250*/  CS2R R22, SRZ ;  /* 0x0000000000167805 */ /* 0x008fc6000001ff00 */
[----:B------:R-:W-:-:S04]  /*0260*/  @!P0 IMAD.WIDE.U32 R28, R19, 0x8, R28 ;  /* 0x00000008131c8825 */ /* 0x000fc800078e001c */
[----:B------:R-:W-:-:S05]  /*0270*/  @!P0 VIADD R27, R27, 0x80 ;  /* 0x000000801b1b8836 */ /* 0x000fca0000000000 */
[----:B------:R-:W-:Y:S01]  /*0280*/  ISETP.GE.AND P1, PT, R27, R2, PT ;  /* 0x000000021b00720c */ /* 0x000fe20003f26270 */
[----:B----4-:R0:W5:Y:S02]  /*0290*/  DADD R8, -R8, R6 ;  /* 0x0000000008087229 */ /* 0x0101640000000106 */
[----:B0-----:R-:W0:Y:S02]  /*02a0*/  LDC.64 R6, c[0x0][0x390] ;  /* 0x0000e400ff067b82 */ /* 0x001e240000000a00 */
[----:B0-----:R-:W-:Y:S01]  /*02b0*/  @!P0 IMAD.WIDE.U32 R20, R19, 0x8, R6 ;  /* 0x0000000813148825 */ /* 0x001fe200078e0006 */
[----:B------:R-:W-:-:S04]  /*02c0*/  CS2R R6, SRZ ;  /* 0x0000000000067805 */ /* 0x000fc8000001ff00 */
[----:B------:R0:W2:Y:S04]  /*02d0*/  @!P0 LDG.E.64 R22, desc[UR4][R20.64] ;  /* 0x0000000414168981 */ /* 0x0000a8000c1e1b00 */
[----:B------:R1:W2:Y:S01]  /*02e0*/  @!P0 LDG.E.64 R6, desc[UR4][R24.64] ;  /* 0x0000000418068981 */ /* 0x0002a2000c1e1b00 */
[----:B0-----:R-:W0:Y:S01]  /*02f0*/  LDC.64 R20, c[0x0][0x3a8] ;  /* 0x0000ea00ff147b82 */ /* 0x001e220000000a00 */
[----:B-1----:R-:W-:Y:S01]  /*0300*/  @!P0 IMAD.WIDE.U32 R24, R19, 0x8, R16 ;  /* 0x0000000813188825 */ /* 0x002fe200078e0010 */
[----:B------:R-:W-:-:S03]  /*0310*/  CS2R R16, SRZ ;  /* 0x0000000000107805 */ /* 0x000fc6000001ff00 */
[----:B------:R-:W-:Y:S01]  /*0320*/  @!P0 IMAD.WIDE.U32 R18, R19, 0x8, R14 ;  /* 0x0000000813128825 */ /* 0x000fe200078e000e */
[----:B------:R-:W-:-:S04]  /*0330*/  CS2R R14, SRZ ;  /* 0x00000000000e7805 */ /* 0x000fc8000001ff00 */
[----:B------:R1:W3:Y:S04]  /*0340*/  @!P0 LDG.E.64 R16, desc[UR4][R18.64] ;  /* 0x0000000412108981 */ /* 0x0002e8000c1e1b00 */
[----:B------:R-:W3:-:S15]  /*0350*/  @!P0 LDG.E.64 R14, desc[UR4][R24.64] ;  /* 0x00000004180e8981 */ /* 0x000ede000c1e1b00 */
[----:B------:R-:W-:-:S15]  /*0360*/  NOP ;  /* 0x0000000000007918 */ /* 0x000fde0000000000 */
[----:B------:R-:W-:-:S06]  /*0370*/  NOP ;  /* 0x0000000000007918 */ /* 0x000fcc0000000000 */
[----:B-----5:R4:W5:Y:S01]  /*0380*/  DMUL R10, R8, R10 ;  /* 0x0000000a080a7228 */ /* 0x0209620000000000 */
[----:B-1----:R-:W1:Y:S01]  /*0390*/  LDC.64 R18, c[0x0][0x390] ;  /* 0x0000e400ff127b82 */ /* 0x002e620000000a00 */
[----:B----4-:R-:W-:-:S06]  /*03a0*/  CS2R R8, SRZ ;  /* 0x0000000000087805 */ /* 0x010fcc000001ff00 */
[----:B------:R4:W3:Y:S02]  /*03b0*/  @!P0 LDG.E.64 R8, desc[UR4][R28.64] ;  /* 0x000000041c088981 */ /* 0x0008e4000c1e1b00 */
[----:B----4-:R-:W-:-:S05]  /*03c0*/  @!P1 LEA R28, R0, R27, 0x9 ;  /* 0x0000001b001c9211 */ /* 0x010fca00078e48ff */
[----:B0-----:R-:W-:-:S04]  /*03d0*/  @!P1 IMAD.WIDE.U32 R20, R28, 0x8, R20 ;  /* 0x000000081c149825 */ /* 0x001fc800078e0014 */
[----:B-1----:R-:W-:-:S15]  /*03e0*/  @!P1 IMAD.WIDE.U32 R18, R28, 0x8, R18 ;  /* 0x000000081c129825 */ /* 0x002fde00078e0012 */
[----:B------:R-:W-:-:S15]  /*03f0*/  NOP ;  /* 0x0000000000007918 */ /* 0x000fde0000000000 */
[----:B------:R-:W-:-:S15]  /*0400*/  NOP ;  /* 0x0000000000007918 */ /* 0x000fde0000000000 */
[----:B-----5:R0:W-:Y:S02]  /*0410*/  DFMA R4, R10, R4, R12 ;  /* 0x000000040a04722b */ /* 0x0201e4000000000c */
[----:B0-----:R-:W-:Y:S02]  /*0420*/  CS2R R10, SRZ ;  /* 0x00000000000a7805 */ /* 0x001fe4000001ff00 */
[----:B------:R-:W-:-:S04]  /*0430*/  CS2R R12, SRZ ;  /* 0x00000000000c7805 */ /* 0x000fc8000001ff00 */
[----:B------:R0:W4:Y:S04]  /*0440*/  @!P1 LDG.E.64 R10, desc[UR4][R18.64] ;  /* 0x00000004120a9981 */ /* 0x000128000c1e1b00 */
[----:B------:R1:W4:Y:S01]  /*0450*/  @!P1 LDG.E.64 R12, desc[UR4][R20.64] ;  /* 0x00000004140c9981 */ /* 0x000322000c1e1b00 */
[----:B------:R-:W-:-:S05]  /*0460*/  @!P1 VIADD R27, R27, 0x80 ;  /* 0x000000801b1b9836 */ /* 0x000fca0000000000 */
[----:B------:R-:W-:Y:S02]  /*0470*/  ISETP.GE.AND P0, PT, R27, R2, PT ;  /* 0x000000021b00720c */ /* 0x000fe40003f06270 */
[----:B0-----:R-:W-:Y:S02]  /*0480*/  CS2R R18, SRZ ;  /* 0x0000000000127805 */ /* 0x001fe4000001ff00 */
[----:B-1----:R-:W-:-:S09]  /*0490*/  CS2R R20, SRZ ;  /* 0x0000000000147805 */ /* 0x002fd2000001ff00 */
[----:B------:R-:W-:-:S15]  /*04a0*/  @!P0 LEA R27, R0, R27, 0x9 ;  /* 0x0000001b001b8211 */ /* 0x000fde00078e48ff */
[----:B------:R-:W-:-:S15]  /*04b0*/  NOP ;  /* 0x0000000000007918 */ /* 0x000fde0000000000 */
[----:B------:R-:W-:-:S03]  /*04c0*/  NOP ;  /* 0x0000000000007918 */ /* 0x000fc60000000000 */
[----:B--2---:R0:W3:Y:S02]  /*04d0*/  DADD R6, -R6, R22 ;  /* 0x0000000006067229 */ /* 0x0040e40000000116 */
[----:B0-----:R-:W0:Y:S02]  /*04e0*/  LDC.64 R22, c[0x0][0x3a0] ;  /* 0x0000e800ff167b82 */ /* 0x001e240000000a00 */
[----:B0-----:R-:W-:-:S05]  /*04f0*/  @!P1 IMAD.WIDE.U32 R22, R28, 0x8, R22 ;  /* 0x000000081c169825 */ /* 0x001fca00078e0016 */
[----:B------:R0:W2:Y:S02]  /*0500*/  @!P1 LDG.E.64 R18, desc[UR4][R22.64] ;  /* 0x0000000416129981 */ /* 0x0000a4000c1e1b00 */
[----:B0-----:R-:W0:-:S15]  /*0510*/  LDC.64 R22, c[0x0][0x3a0] ;  /* 0x0000e800ff167b82 */ /* 0x001e1e0000000a00 */
[----:B------:R-:W-:-:S15]  /*0520*/  NOP ;  /* 0x0000000000007918 */ /* 0x000fde0000000000 */
[----:B------:R-:W-:-:S15]  /*0530*/  NOP ;  /* 0x0000000000007918 */ /* 0x000fde0000000000 */
[----:B------:R-:W-:-:S08]  /*0540*/  NOP ;  /* 0x0000000000007918 */ /* 0x000fd00000000000 */
[----:B---3--:R1:W3:Y:S02]  /*0550*/  DMUL R6, R6, R8 ;  /* 0x0000000806067228 */ /* 0x0082e40000000000 */
[----:B-1----:R-:W-:Y:S01]  /*0560*/  CS2R R8, SRZ ;  /* 0x0000000000087805 */ /* 0x002fe2000001ff00 */
[----:B0-----:R-:W-:-:S06]  /*0570*/  @!P0 IMAD.WIDE.U32 R22, R27, 0x8, R22 ;  /* 0x000000081b168825 */ /* 0x001fcc00078e0016 */
[----:B------:R-:W5:-:S15]  /*0580*/  @!P0 LDG.E.64 R22, desc[UR4][R22.64] ;  /* 0x0000000416168981 */ /* 0x000f5e000c1e1b00 */
[----:B------:R-:W-:-:S15]  /*0590*/  NOP ;  /* 0x0000000000007918 */ /* 0x000fde0000000000 */
[----:B------:R-:W-:-:S15]  /*05a0*/  NOP ;  /* 0x0000000000007918 */ /* 0x000fde0000000000 */
[----:B------:R-:W-:-:S10]  /*05b0*/  NOP ;  /* 0x0000000000007918 */ /* 0x000fd40000000000 */
[----:B---3--:R0:W-:Y:S02]  /*05c0*/  DFMA R6, R6, R16, R14 ;  /* 0x000000100606722b */ /* 0x0081e4000000000e */
[----:B0-----:R-:W0:Y:S08]  /*05d0*/  LDC.64 R16, c[0x0][0x398] ;  /* 0x0000e600ff107b82 */ /* 0x001e300000000a00 */
[----:B------:R-:W1:Y:S01]  /*05e0*/  @!P1 LDC.64 R14, c[0x0][0x3b0] ;  /* 0x0000ec00ff0e9b82 */ /* 0x000e620000000a00 */
[----:B0-----:R-:W-:-:S07]  /*05f0*/  @!P1 IMAD.WIDE.U32 R24, R28, 0x8, R16 ;  /* 0x000000081c189825 */ /* 0x001fce00078e0010 */
[----:B------:R-:W0:Y:S01]  /*0600*/  LDC.64 R16, c[0x0][0x398] ;  /* 0x0000e600ff107b82 */ /* 0x000e220000000a00 */
[----:B------:R3:W2:Y:S01]  /*0610*/  @!P1 LDG.E.64 R8, desc[UR4][R24.64] ;  /* 0x0000000418089981 */ /* 0x0006a2000c1e1b00 */
[----:B-1----:R-:W-:-:S06]  /*0620*/  @!P1 IMAD.WIDE.U32 R28, R28, 0x8, R14 ;  /* 0x000000081c1c9825 */ /* 0x002fcc00078e000e */
[----:B------:R-:W1:Y:S01]  /*0630*/  LDC.64 R14, c[0x0][0x3a8] ;  /* 0x0000ea00ff0e7b82 */ /* 0x000e620000000a00 */
[----:B------:R-:W5:Y:S07]  /*0640*/  @!P1 LDG.E.64 R20, desc[UR4][R28.64] ;  /* 0x000000041c149981 */ /* 0x000f6e000c1e1b00 */
[----:B---3--:R-:W3:-:S15]  /*0650*/  @!P0 LDC.64 R24, c[0x0][0x3b0] ;  /* 0x0000ec00ff188b82 */ /* 0x008ede0000000a00 */
[----:B------:R-:W-:-:S15]  /*0660*/  NOP ;  /* 0x0000000000007918 */ /* 0x000fde0000000000 */
[----:B----4-:R4:W2:Y:S02]  /*0670*/  DADD R10, -R12, R10 ;  /* 0x000000000c0a7229 */ /* 0x0108a4000000010a */
[----:B----4-:R-:W4:Y:S01]  /*0680*/  LDC.64 R12, c[0x0][0x390] ;  /* 0x0000e400ff0c7b82 */ /* 0x010f220000000a00 */
[----:B-1----:R-:W-:-:S04]  /*0690*/  @!P0 IMAD.WIDE.U32 R14, R27, 0x8, R14 ;  /* 0x000000081b0e8825 */ /* 0x002fc800078e000e */
[C---:B0-----:R-:W-:Y:S02]  /*06a0*/  @!P0 IMAD.WIDE.U32 R16, R27.reuse, 0x8, R16 ;  /* 0x000000081b108825 */ /* 0x041fe400078e0010 */
[----:B------:R-:W5:Y:S02]  /*06b0*/  @!P0 LDG.E.64 R14, desc[UR4][R14.64] ;  /* 0x000000040e0e8981 */ /* 0x000f64000c1e1b00 */
[C---:B---3--:R-:W-:Y:S02]  /*06c0*/  @!P0 IMAD.WIDE.U32 R24, R27.reuse, 0x8, R24 ;  /* 0x000000081b188825 */ /* 0x048fe400078e0018 */
[----:B------:R-:W3:Y:S04]  /*06d0*/  @!P0 LDG.E.64 R16, desc[UR4][R16.64] ;  /* 0x0000000410108981 */ /* 0x000ee8000c1e1b00 */
[----:B------:R-:W3:Y:S01]  /*06e0*/  @!P0 LDG.E.64 R24, desc[UR4][R24.64] ;  /* 0x0000000418188981 */ /* 0x000ee2000c1e1b00 */
[----:B----4-:R-:W-:-:S06]  /*06f0*/  @!P0 IMAD.WIDE.U32 R12, R27, 0x8, R12 ;  /* 0x000000081b0c8825 */ /* 0x010fcc00078e000c */
[----:B------:R-:W4:Y:S01]  /*0700*/  @!P0 LDG.E.64 R12, desc[UR4][R12.64] ;  /* 0x000000040c0c8981 */ /* 0x000f22000c1e1b00 */
[----:B------:R-:W-:Y:S01]  /*0710*/  ISETP.GE.AND P1, PT, R3, R2, PT ;  /* 0x000000020300720c */ /* 0x000fe20003f26270 */
[----:B------:R-:W-:Y:S04]  /*0720*/  BSSY.RECONVERGENT B0, `(.L_x_26577) ;  /* 0x000002f000007945 */ /* 0x000fe80003800200 */
[----:B------:R-:W-:-:S15]  /*0730*/  BSSY.RELIABLE B1, `(.L_x_26578) ;  /* 0x0000027000017945 */ /* 0x000fde0003800100 */
[----:B------:R-:W-:-:S15]  /*0740*/  NOP ;  /* 0x0000000000007918 */ /* 0x000fde0000000000 */
[----:B------:R-:W-:-:S04]  /*0750*/  NOP ;  /* 0x0000000000007918 */ /* 0x000fc80000000000 */
[----:B--2---:R-:W5:-:S15]  /*0760*/  DMUL R8, R10, R8 ;  /* 0x000000080a087228 */ /* 0x004f5e0000000000 */
[----:B------:R-:W-:-:S15]  /*0770*/  NOP ;  /* 0x0000000000007918 */ /* 0x000fde0000000000 */
[----:B------:R-:W-:-:S15]  /*0780*/  NOP ;  /* 0x0000000000007918 */ /* 0x000fde0000000000 */
[----:B------:R-:W-:-:S15]  /*0790*/  NOP ;  /* 0x0000000000007918 */ /* 0x000fde0000000000 */
[----:B------:R-:W-:-:S04]  /*07a0*/  NOP ;  /* 0x0000000000007918 */ /* 0x000fc80000000000 */
[----:B-----5:R-:W-:-:S15]  /*07b0*/  DFMA R18, R8, R20, R18 ;  /* 0x000000140812722b */ /* 0x020fde0000000012 */
[----:B------:R-:W-:-:S15]  /*07c0*/  NOP ;  /* 0x0000000000007918 */ /* 0x000fde0000000000 */
[----:B------:R-:W-:-:S15]  /*07d0*/  NOP ;  /* 0x0000000000007918 */ /* 0x000fde0000000000 */
[----:B------:R-:W-:-:S15]  /*07e0*/  NOP ;  /* 0x0000000000007918 */ /* 0x000fde0000000000 */
[----:B------:R-:W-:-:S04]  /*07f0*/  NOP ;  /* 0x0000000000007918 */ /* 0x000fc80000000000 */
[----:B----4-:R-:W3:-:S15]  /*0800*/  @!P0 DADD R8, R12, -R14 ;  /* 0x000000000c088229 */ /* 0x010ede000000080e */
[----:B------:R-:W-:-:S15]  /*0810*/  NOP ;  /* 0x0000000000007918 */ /* 0x000fde0000000000 */
[----:B------:R-:W-:-:S15]  /*0820*/  NOP ;  /* 0x0000000000007918 */ /* 0x000fde0000000000 */
[----:B------:R-:W-:-:S15]  /*0830*/  NOP ;  /* 0x0000000000007918 */ /* 0x000fde0000000000 */
[----:B------:R-:W-:-:S04]  /*0840*/  NOP ;  /* 0x0000000000007918 */ /* 0x000fc80000000000 */
[----:B---3--:R0:W1:Y:S02]  /*0850*/  @!P0 DMUL R10, R16, R8 ;  /* 0x00000008100a8228 */ /* 0x0080640000000000 */
[----:B0-----:R-:W-:-:S15]  /*0860*/  CS2R R8, SRZ ;  /* 0x0000000000087805 */ /* 0x001fde000001ff00 */
[----:B------:R-:W-:-:S15]  /*0870*/  NOP ;  /* 0x0000000000007918 */ /* 0x000fde0000000000 */
[----:B------:R-:W-:-:S15]  /*0880*/  NOP ;  /* 0x0000000000007918 */ /* 0x000fde0000000000 */
[----:B------:R-:W-:-:S15]  /*0890*/  NOP ;  /* 0x0000000000007918 */ /* 0x000fde0000000000 */
[----:B------:R-:W-:-:S02]  /*08a0*/  NOP ;  /* 0x0000000000007918 */ /* 0x000fc40000000000 */
[----:B-1----:R0:W1:Y:S02]  /*08b0*/  @!P0 DFMA R8, R24, R10, R22 ;  /* 0x0000000a1808822b */ /* 0x0020640000000016 */
        /* <DEDUP_REMOVED lines=14> */
.L_x_26579:
[----:B------:R-:W-:Y:S05]  /*09a0*/  BSYNC.RELIABLE B1 ;  /* 0x0000000000017941 */ /* 0x000fea0003800100 */
.L_x_26578:
[----:B------:R-:W-:-:S13]  /*09b0*/  ISETP.GE.AND P0, PT, R3, R2, PT ;  /* 0x000000020300720c */ /* 0x000fda0003f06270 */
[----:B0-----:R-:W0:Y:S01]  /*09c0*/  @!P0 LDC.64 R4, c[0x0][0x388] ;  /* 0x0000e200ff048b82 */ /* 0x001e220000000a00 */
[----:B------:R-:W-:Y:S01]  /*09d0*/  @!P0 IMAD R7, R0, 0x200, R3 ;  /* 0x0000020000078824 */ /* 0x000fe200078e0203 */
[----:B------:R-:W-:-:S03]  /*09e0*/  @!P0 IADD3 R3, PT, PT, R3, 0x80, RZ ;  /* 0x0000008003038810 */ /* 0x000fc60007ffe0ff */
[----:B0-----:R-:W-:-:S05]  /*09f0*/  @!P0 IMAD.WIDE.U32 R4, R7, 0x8, R4 ;  /* 0x0000000807048825 */ /* 0x001fca00078e0004 */
[----:B------:R1:W-:Y:S02]  /*0a00*/  @!P0 STG.E.64 desc[UR4][R4.64], R18 ;  /* 0x0000001204008986 */ /* 0x0003e4000c101b04 */
.L_x_26580:
[----:B------:R-:W-:Y:S05]  /*0a10*/  BSYNC.RECONVERGENT B0 ;  /* 0x0000000000007941 */ /* 0x000fea0003800200 */
.L_x_26577:
        /* <DEDUP_REMOVED lines=8> */
.L_x_26581:
        /* <DEDUP_REMOVED lines=14> */
.L_x_27263:


//--------------------- .text._ZN2at6native29vectorized_elementwise_kernelILi2EZZZNS0_49_GLOBAL__N__b919a28f_16_Normalization_cu_5c38458722batch_norm_elementwiseERKNS_6TensorES5_RKSt8optionalIS3_ES9_S5_S5_ENKUlvE0_clEvENKUlvE_clEvEUldddddE_St5arrayIPcLm6EEEEviT0_T1_ --------------------------
	.section	.text._ZN2at6native29vectorized_elementwise_kernelILi2EZZZNS0_49_GLOBAL__N__b919a28f_16_Normalization_cu_5c38458722batch_norm_elementwiseERKNS_6TensorES5_RKSt8optionalIS3_ES9_S5_S5_ENKUlvE0_clEvENKUlvE_clEvEUldddddE_St5arrayIPcLm6EEEEviT0_T1_,"ax",@progbits
	.align	128
        .global         _ZN2at6native29vectorized_elementwise_kernelILi2EZZZNS0_49_GLOBAL__N__b919a28f_16_Normalization_cu_5c38458722batch_norm_elementwiseERKNS_6TensorES5_RKSt8optionalIS3_ES9_S5_S5_ENKUlvE0_clEvENKUlvE_clEvEUldddddE_St5arrayIPcLm6EEEEviT0_T1_
        .type           _ZN2at6native29vectorized_elementwise_kernelILi2EZZZNS0_49_GLOBAL__N__b919a28f_16_Normalization_cu_5c38458722batch_norm_elementwiseERKNS_6TensorES5_RKSt8optionalIS3_ES9_S5_S5_ENKUlvE0_clEvENKUlvE_clEvEUldddddE_St5arrayIPcLm6EEEEviT0_T1_,@function
        .size           _ZN2at6native29vectorized_elementwise_kernelILi2EZZZNS0_49_GLOBAL__N__b919a28f_16_Normalization_cu_5c38458722batch_norm_elementwiseERKNS_6TensorES5_RKSt8optionalIS3_ES9_S5_S5_ENKUlvE0_clEvENKUlvE_clEvEUldddddE_St5arrayIPcLm6EEEEviT0_T1_,(.L_x_27264 - _ZN2at6native29vectorized_elementwise_kernelILi2EZZZNS0_49_GLOBAL__N__b919a28f_16_Normalization_cu_5c38458722batch_norm_elementwiseERKNS_6TensorES5_RKSt8optionalIS3_ES9_S5_S5_ENKUlvE0_clEvENKUlvE_clEvEUldddddE_St5arrayIPcLm6EEEEviT0_T1_)
        .other          _ZN2at6native29vectorized_elementwise_kernelILi2EZZZNS0_49_GLOBAL__N__b919a28f_16_Normalization_cu_5c38458722batch_norm_elementwiseERKNS_6TensorES5_RKSt8optionalIS3_ES9_S5_S5_ENKUlvE0_clEvENKUlvE_clEvEUldddddE_St5arrayIPcLm6EEEEviT0_T1_,@"STO_CUDA_ENTRY STV_DEFAULT"
_ZN2at6native29vectorized_elementwise_kernelILi2EZZZNS0_49_GLOBAL__N__b919a28f_16_Normalization_cu_5c38458722batch_norm_elementwiseERKNS_6TensorES5_RKSt8optionalIS3_ES9_S5_S5_ENKUlvE0_clEvENKUlvE_clEvEUldddddE_St5arrayIPcLm6EEEEviT0_T1_:
.text._ZN2at6native29vectorized_elementwise_kernelILi2EZZZNS0_49_GLOBAL__N__b919a28f_16_Normalization_cu_5c38458722batch_norm_elementwiseERKNS_6TensorES5_RKSt8optionalIS3_ES9_S5_S5_ENKUlvE0_clEvENKUlvE_clEvEUldddddE_St5arrayIPcLm6EEEEviT0_T1_:
        /* <DEDUP_REMOVED lines=11> */
[----:B------:R-:W2:Y:S08]  /*00b0*/  LDC.64 R6, c[0x0][0x3a8] ;  /* 0x0000ea00ff067b82 */ /* 0x000eb00000000a00 */
[----:B------:R-:W3:Y:S01]  /*00c0*/  LDC.64 R8, c[0x0][0x3a8] ;  /* 0x0000ea00ff087b82 */ /* 0x000ee20000000a00 */
[----:B------:R-:W-:-:S07]  /*00d0*/  CS2R R12, SRZ ;  /* 0x00000000000c7805 */ /* 0x000fce000001ff00 */
[----:B------:R-:W4:Y:S01]  /*00e0*/  LDC.64 R14, c[0x0][0x398] ;  /* 0x0000e600ff0e7b82 */ /* 0x000f220000000a00 */
[----:B0-----:R-:W-:Y:S02]  /*00f0*/  ISETP.GE.U32.AND P0, PT, R71, R70, PT ;  /* 0x000000464700720c */ /* 0x001fe40003f06070 */
[----:B------:R-:W-:Y:S02]  /*0100*/  CS2R R62, SRZ ;  /* 0x00000000003e7805 */ /* 0x000fe4000001ff00 */
[----:B------:R-:W-:Y:S02]  /*0110*/  MOV R73, R71 ;  /* 0x0000004700497202 */ /* 0x000fe40000000f00 */
[----:B------:R-:W-:Y:S02]  /*0120*/  CS2R R64, SRZ ;  /* 0x0000000000407805 */ /* 0x000fe4000001ff00 */
[----:B------:R-:W-:Y:S01]  /*0130*/  CS2R R20, SRZ ;  /* 0x0000000000147805 */ /* 0x000fe2000001ff00 */
[----:B------:R-:W0:Y:S04]  /*0140*/  LDC.64 R26, c[0x0][0x3a0] ;  /* 0x0000e800ff1a7b82 */ /* 0x000e280000000a00 */
[----:B------:R-:W-:Y:S01]  /*0150*/  @!P0 IMAD R18, R0, 0x400, R73 ;  /* 0x0000040000128824 */ /* 0x000fe200078e0249 */
[----:B------:R-:W-:-:S03]  /*0160*/  @!P0 IADD3 R73, PT, PT, R73, 0x80, RZ ;  /* 0x0000008049498810 */ /* 0x000fc60007ffe0ff */
[----:B------:R-:W5:Y:S01]  /*0170*/  LDC.64 R28, c[0x0][0x3a8] ;  /* 0x0000ea00ff1c7b82 */ /* 0x000f620000000a00 */
[----:B------:R-:W-:-:S07]  /*0180*/  ISETP.GE.U32.AND P1, PT, R73, R70, PT ;  /* 0x000000464900720c */ /* 0x000fce0003f26070 */
[----:B------:R-:W5:Y:S06]  /*0190*/  LDC.64 R34, c[0x0][0x398] ;  /* 0x0000e600ff227b82 */ /* 0x000f6c0000000a00 */
[----:B------:R-:W-:Y:S02]  /*01a0*/  @!P1 IMAD R19, R0, 0x400, R73 ;  /* 0x0000040000139824 */ /* 0x000fe400078e0249 */
[----:B------:R-:W0:Y:S02]  /*01b0*/  @!P1 LDC.64 R22, c[0x0][0x3b0] ;  /* 0x0000ec00ff169b82 */ /* 0x000e240000000a00 */
[----:B-1----:R-:W-:-:S04]  /*01c0*/  @!P1 IMAD.WIDE.U32 R4, R19, 0x8, R2 ;  /* 0x0000000813049825 */ /* 0x002fc800078e0002 */
[----:B--2---:R-:W-:Y:S01]  /*01d0*/  @!P1 IMAD.WIDE.U32 R16, R19, 0x8, R6 ;  /* 0x0000000813109825 */ /* 0x004fe200078e0006 */
[----:B------:R-:W2:Y:S01]  /*01e0*/  @!P1 LDG.E.64 R24, desc[UR4][R4.64] ;  /* 0x0000000404189981 */ /* 0x000ea2000c1e1b00 */
[----:B------:R-:W1:Y:S03]  /*01f0*/  LDC.64 R2, c[0x0][0x390] ;  /* 0x0000e400ff027b82 */ /* 0x000e660000000a00 */
[----:B------:R4:W2:Y:S01]  /*0200*/  @!P1 LDG.E.64 R10, desc[UR4][R16.64] ;  /* 0x00000004100a9981 */ /* 0x0008a2000c1e1b00 */
[----:B------:R-:W-:Y:S01]  /*0210*/  CS2R R6, SRZ ;  /* 0x0000000000067805 */ /* 0x000fe2000001ff00 */
[----:B---3--:R-:W-:-:S03]  /*0220*/  @!P0 IMAD.WIDE.U32 R8, R18, 0x8, R8 ;  /* 0x0000000812088825 */ /* 0x008fc600078e0008 */
[----:B------:R-:W3:Y:S02]  /*0230*/  LDC.64 R32, c[0x0][0x390] ;  /* 0x0000e400ff207b82 */ /* 0x000ee40000000a00 */
[----:B------:R0:W2:Y:S01]  /*0240*/  @!P0 LDG.E.64 R6, desc[UR4][R8.64] ;  /* 0x0000000408068981 */ /* 0x0000a2000c1e1b00 */
[----:B----4-:R-:W-:-:S05]  /*0250*/  @!P1 IMAD.WIDE.U32 R14, R19, 0x8, R14 ;  /* 0x00000008130e9825 */ /* 0x010fca00078e000e */
[----:B------:R-:W4:Y:S01]  /*0260*/  LDC.64 R16, c[0x0][0x3a0] ;  /* 0x0000e800ff107b82 */ /* 0x000f220000000a00 */
[----:B------:R-:W2:Y:S01]  /*0270*/  @!P1 LDG.E.64 R62, desc[UR4][R14.64] ;  /* 0x000000040e3e9981 */ /* 0x000ea2000c1e1b00 */
[----:B-1----:R-:W-:-:S06]  /*0280*/  @!P0 IMAD.WIDE.U32 R2, R18, 0x8, R2 ;  /* 0x0000000812028825 */ /* 0x002fcc00078e0002 */
[----:B------:R-:W1:Y:S01]  /*0290*/  LDC.64 R4, c[0x0][0x398] ;  /* 0x0000e600ff047b82 */ /* 0x000e620000000a00 */
[----:B------:R4:W2:Y:S01]  /*02a0*/  @!P0 LDG.E.64 R12, desc[UR4][R2.64] ;  /* 0x00000004020c8981 */ /* 0x0008a2000c1e1b00 */
[----:B0-----:R-:W-:Y:S01]  /*02b0*/  @!P1 IMAD.WIDE.U32 R22, R19, 0x8, R22 ;  /* 0x0000000813169825 */ /* 0x001fe200078e0016 */
[----:B------:R-:W-:-:S05]  /*02c0*/  @!P1 IADD3 R73, PT, PT, R73, 0x80, RZ ;  /* 0x0000008049499810 */ /* 0x000fca0007ffe0ff */
[----:B------:R-:W0:Y:S01]  /*02d0*/  LDC.64 R8, c[0x0][0x398] ;  /* 0x0000e600ff087b82 */ /* 0x000e220000000a00 */
[----:B------:R-:W2:Y:S01]  /*02e0*/  @!P1 LDG.E.64 R64, desc[UR4][R22.64] ;  /* 0x0000000416409981 */ /* 0x000ea2000c1e1b00 */
[----:B----4-:R-:W-:Y:S01]  /*02f0*/  @!P1 IMAD.WIDE.U32 R2, R19, 0x8, R16 ;  /* 0x0000000813029825 */ /* 0x010fe200078e0010 */
[----:B------:R-:W-:-:S05]  /*0300*/  CS2R R16, SRZ ;  /* 0x0000000000107805 */ /* 0x000fca000001ff00 */
[----:B------:R-:W4:Y:S01]  /*0310*/  LDC.64 R42, c[0x0][0x3a0] ;  /* 0x0000e800ff2a7b82 */ /* 0x000f220000000a00 */
[----:B------:R-:W2:Y:S01]  /*0320*/  @!P1 LDG.E.64 R16, desc[UR4][R2.64] ;  /* 0x0000000402109981 */ /* 0x000ea2000c1e1b00 */
[----:B-1----:R-:W-:-:S06]  /*0330*/  @!P0 IMAD.WIDE.U32 R4, R18, 0x8, R4 ;  /* 0x0000000812048825 */ /* 0x002fcc00078e0004 */
[----:B------:R-:W1:Y:S01]  /*0340*/  LDC.64 R44, c[0x0][0x3a8] ;  /* 0x0000ea00ff2c7b82 */ /* 0x000e620000000a00 */
[----:B------:R5:W2:Y:S01]  /*0350*/  @!P0 LDG.E.64 R20, desc[UR4][R4.64] ;  /* 0x0000000404148981 */ /* 0x000aa2000c1e1b00 */
[----:B------:R-:W-:-:S06]  /*0360*/  ISETP.GE.U32.AND P2, PT, R73, R70, PT ;  /* 0x000000464900720c */ /* 0x000fcc0003f46070 */
[----:B-----5:R-:W5:Y:S07]  /*0370*/  LDC.64 R4, c[0x0][0x390] ;  /* 0x0000e400ff047b82 */ /* 0x020f6e0000000a00 */
[----:B------:R-:W-:Y:S01]  /*0380*/  @!P2 IMAD R37, R0, 0x400, R73 ;  /* 0x000004000025a824 */ /* 0x000fe200078e0249 */
[----:B------:R-:W-:Y:S01]  /*0390*/  @!P2 IADD3 R73, PT, PT, R73, 0x80, RZ ;  /* 0x000000804949a810 */ /* 0x000fe20007ffe0ff */
[----:B------:R-:W0:Y:S03]  /*03a0*/  @!P2 LDC.64 R30, c[0x0][0x3b0] ;  /* 0x0000ec00ff1eab82 */ /* 0x000e260000000a00 */
[----:B------:R-:W-:Y:S01]  /*03b0*/  ISETP.GE.U32.AND P3, PT, R73, R70, PT ;  /* 0x000000464900720c */ /* 0x000fe20003f66070 */
[----:B------:R-:W-:Y:S01]  /*03c0*/  @!P2 IMAD.WIDE.U32 R26, R37, 0x8, R26 ;  /* 0x00000008251aa825 */ /* 0x000fe200078e001a */
[----:B------:R-:W-:-:S03]  /*03d0*/  CS2R R56, SRZ ;  /* 0x0000000000387805 */ /* 0x000fc6000001ff00 */
[----:B------:R-:W-:Y:S01]  /*03e0*/  @!P2 IMAD.WIDE.U32 R22, R37, 0x8, R28 ;  /* 0x000000082516a825 */ /* 0x000fe200078e001c */
[----:B------:R-:W-:Y:S02]  /*03f0*/  CS2R R14, SRZ ;  /* 0x00000000000e7805 */ /* 0x000fe4000001ff00 */
[----:B------:R-:W-:Y:S02]  /*0400*/  CS2R R60, SRZ ;  /* 0x00000000003c7805 */ /* 0x000fe4000001ff00 */
[----:B------:R-:W-:Y:S02]  /*0410*/  CS2R R2, SRZ ;  /* 0x0000000000027805 */ /* 0x000fe4000001ff00 */
[----:B------:R-:W-:Y:S01]  /*0420*/  CS2R R58, SRZ ;  /* 0x00000000003a7805 */ /* 0x000fe2000001ff00 */
[----:B------:R4:W2:Y:S01]  /*0430*/  @!P2 LDG.E.64 R56, desc[UR4][R26.64] ;  /* 0x000000041a38a981 */ /* 0x0008a2000c1e1b00 */
[----:B------:R-:W0:Y:S01]  /*0440*/  LDC.64 R28, c[0x0][0x3a0] ;  /* 0x0000e800ff1c7b82 */ /* 0x000e220000000a00 */
[----:B------:R-:W-:Y:S01]  /*0450*/  @!P3 IMAD R19, R0, 0x400, R73 ;  /* 0x000004000013b824 */ /* 0x000fe200078e0249 */
[----:B------:R-:W-:Y:S01]  /*0460*/  @!P3 IADD3 R73, PT, PT, R73, 0x80, RZ ;  /* 0x000000804949b810 */ /* 0x000fe20007ffe0ff */
[----:B-----5:R-:W-:Y:S01]  /*0470*/  @!P2 IMAD.WIDE.U32 R4, R37, 0x8, R4 ;  /* 0x000000082504a825 */ /* 0x020fe200078e0004 */
[----:B------:R-:W5:Y:S02]  /*0480*/  @!P2 LDG.E.64 R2, desc[UR4][R22.64] ;  /* 0x000000041602a981 */ /* 0x000f64000c1e1b00 */
[----:B------:R-:W-:-:S02]  /*0490*/  ISETP.GE.U32.AND P1, PT, R73, R70, PT ;  /* 0x000000464900720c */ /* 0x000fc40003f26070 */
[----:B------:R-:W1:Y:S01]  /*04a0*/  @!P3 LDC.64 R46, c[0x0][0x3b0] ;  /* 0x0000ec00ff2ebb82 */ /* 0x000e620000000a00 */
[C---:B------:R-:W-:Y:S01]  /*04b0*/  @!P3 IMAD.WIDE.U32 R40, R19.reuse, 0x8, R34 ;  /* 0x000000081328b825 */ /* 0x040fe200078e0022 */
[----:B------:R0:W5:Y:S06]  /*04c0*/  @!P2 LDG.E.64 R14, desc[UR4][R4.64] ;  /* 0x00000004040ea981 */ /* 0x00016c000c1e1b00 */
[----:B------:R-:W1:Y:S01]  /*04d0*/  LDC.64 R34, c[0x0][0x398] ;  /* 0x0000e600ff227b82 */ /* 0x000e620000000a00 */
[----:B---3--:R-:W-:-:S04]  /*04e0*/  @!P3 IMAD.WIDE.U32 R38, R19, 0x8, R32 ;  /* 0x000000081326b825 */ /* 0x008fc800078e0020 */
[----:B------:R-:W-:Y:S01]  /*04f0*/  @!P1 IMAD R77, R0, 0x400, R73 ;  /* 0x00000400004d9824 */ /* 0x000fe200078e0249 */
[----:B------:R-:W-:Y:S02]  /*0500*/  @!P1 IADD3 R73, PT, PT, R73, 0x80, RZ ;  /* 0x0000008049499810 */ /* 0x000fe40007ffe0ff */
[----:B----4-:R-:W3:Y:S08]  /*0510*/  LDC.64 R26, c[0x0][0x3a0] ;  /* 0x0000e800ff1a7b82 */ /* 0x010ef00000000a00 */
[----:B------:R-:W4:Y:S01]  /*0520*/  @!P1 LDC.64 R32, c[0x0][0x3b0] ;  /* 0x0000ec00ff209b82 */ /* 0x000f220000000a00 */
[----:B------:R-:W-:-:S02]  /*0530*/  CS2R R50, SRZ ;  /* 0x0000000000327805 */ /* 0x000fc4000001ff00 */
[----:B0-----:R-:W-:Y:S01]  /*0540*/  CS2R R4, SRZ ;  /* 0x0000000000047805 */ /* 0x001fe2000001ff00 */
[----:B-1----:R-:W-:-:S04]  /*0550*/  @!P3 IMAD.WIDE.U32 R46, R19, 0x8, R46 ;  /* 0x00000008132eb825 */ /* 0x002fc800078e002e */
[----:B------:R-:W0:Y:S01]  /*0560*/  LDC.64 R22, c[0x0][0x398] ;  /* 0x0000e600ff167b82 */ /* 0x000e220000000a00 */
[----:B------:R1:W5:Y:S01]  /*0570*/  @!P3 LDG.E.64 R50, desc[UR4][R46.64] ;  /* 0x000000042e32b981 */ /* 0x000362000c1e1b00 */
[----:B------:R-:W-:Y:S02]  /*0580*/  CS2R R52, SRZ ;  /* 0x0000000000347805 */ /* 0x000fe4000001ff00 */
[----:B------:R-:W-:Y:S02]  /*0590*/  CS2R R48, SRZ ;  /* 0x0000000000307805 */ /* 0x000fe4000001ff00 */
[----:B------:R-:W-:Y:S01]  /*05a0*/  CS2R R54, SRZ ;  /* 0x0000000000367805 */ /* 0x000fe2000001ff00 */
[----:B------:R3:W5:Y:S01]  /*05b0*/  @!P3 LDG.E.64 R4, desc[UR4][R38.64] ;  /* 0x000000042604b981 */ /* 0x000762000c1e1b00 */
[----:B------:R-:W-:-:S03]  /*05c0*/  @!P3 IMAD.WIDE.U32 R42, R19, 0x8, R42 ;  /* 0x00000008132ab825 */ /* 0x000fc600078e002a */
[----:B------:R4:W5:Y:S01]  /*05d0*/  @!P3 LDG.E.64 R52, desc[UR4][R40.64] ;  /* 0x000000042834b981 */ /* 0x000962000c1e1b00 */
[----:B------:R-:W-:Y:S01]  /*05e0*/  @!P3 IMAD.WIDE.U32 R44, R19, 0x8, R44 ;  /* 0x00000008132cb825 */ /* 0x000fe200078e002c */
[----:B-1----:R-:W-:Y:S02]  /*05f0*/  CS2R R46, SRZ ;  /* 0x00000000002e7805 */ /* 0x002fe4000001ff00 */
[----:B------:R1:W5:Y:S01]  /*0600*/  @!P3 LDG.E.64 R48, desc[UR4][R42.64] ;  /* 0x000000042a30b981 */ /* 0x000362000c1e1b00 */
[C---:B---3--:R-:W-:Y:S02]  /*0610*/  @!P1 IMAD.WIDE.U32 R38, R77.reuse, 0x8, R34 ;  /* 0x000000084d269825 */ /* 0x048fe400078e0022 */
[----:B------:R-:W3:Y:S01]  /*0620*/  LDC.64 R34, c[0x0][0x3a8] ;  /* 0x0000ea00ff227b82 */ /* 0x000ee20000000a00 */
[----:B------:R1:W5:Y:S01]  /*0630*/  @!P3 LDG.E.64 R54, desc[UR4][R44.64] ;  /* 0x000000042c36b981 */ /* 0x000362000c1e1b00 */
[----:B------:R-:W-:Y:S01]  /*0640*/  @!P1 IMAD.WIDE.U32 R68, R77, 0x8, R28 ;  /* 0x000000084d449825 */ /* 0x000fe200078e001c */
[----:B----4-:R-:W-:-:S02]  /*0650*/  CS2R R40, SRZ ;  /* 0x0000000000287805 */ /* 0x010fc4000001ff00 */
[----:B-1----:R-:W-:-:S03]  /*0660*/  CS2R R42, SRZ ;  /* 0x00000000002a7805 */ /* 0x002fc6000001ff00 */
[----:B------:R-:W1:Y:S01]  /*0670*/  LDC.64 R28, c[0x0][0x390] ;  /* 0x0000e400ff1c7b82 */ /* 0x000e620000000a00 */
[----:B------:R-:W4:Y:S01]  /*0680*/  @!P1 LDG.E.64 R40, desc[UR4][R68.64] ;  /* 0x0000000444289981 */ /* 0x000f22000c1e1b00 */
[----:B------:R-:W-:-:S06]  /*0690*/  CS2R R44, SRZ ;  /* 0x00000000002c7805 */ /* 0x000fcc000001ff00 */
[----:B------:R0:W4:Y:S02]  /*06a0*/  @!P1 LDG.E.64 R44, desc[UR4][R38.64] ;  /* 0x00000004262c9981 */ /* 0x000124000c1e1b00 */
[----:B0-----:R-:W-:Y:S01]  /*06b0*/  CS2R R38, SRZ ;  /* 0x0000000000267805 */ /* 0x001fe2000001ff00 */
[----:B--2---:R0:W2:Y:S02]  /*06c0*/  DADD R24, -R10, R24 ;  /* 0x000000000a187229 */ /* 0x0040a40000000118 */
[C---:B0-----:R-:W-:Y:S02]  /*06d0*/  @!P2 IMAD.WIDE.U32 R10, R37.reuse, 0x8, R8 ;  /* 0x00000008250aa825 */ /* 0x041fe400078e0008 */
[----:B------:R-:W0:Y:S02]  /*06e0*/  LDC.64 R8, c[0x0][0x390] ;  /* 0x0000e400ff087b82 */ /* 0x000e240000000a00 */
[----:B------:R-:W-:Y:S01]  /*06f0*/  @!P2 IMAD.WIDE.U32 R36, R37, 0x8, R30 ;  /* 0x000000082524a825 */ /* 0x000fe200078e001e */
[----:B------:R3:W4:Y:S04]  /*0700*/  @!P2 LDG.E.64 R60, desc[UR4][R10.64] ;  /* 0x000000040a3ca981 */ /* 0x000728000c1e1b00 */
[----:B------:R1:W4:Y:S01]  /*0710*/  @!P2 LDG.E.64 R58, desc[UR4][R36.64] ;  /* 0x00000004243aa981 */ /* 0x000322000c1e1b00 */
[----:B------:R-:W1:Y:S01]  /*0720*/  LDC.64 R30, c[0x0][0x3a8] ;  /* 0x0000ea00ff1e7b82 */ /* 0x000e620000000a00 */
[----:B------:R-:W-:-:S07]  /*0730*/  ISETP.GE.U32.AND P2, PT, R73, R70, PT ;  /* 0x000000464900720c */ /* 0x000fce0003f46070 */
[----:B---3--:R-:W3:Y:S06]  /*0740*/  LDC.64 R10, c[0x0][0x390] ;  /* 0x0000e400ff0a7b82 */ /* 0x008eec0000000a00 */
[----:B------:R-:W-:Y:S02]  /*0750*/  @!P2 LEA R19, R0, R73, 0xa ;  /* 0x000000490013a211 */ /* 0x000fe400078e50ff */
[----:B------:R-:W3:Y:S01]  /*0760*/  @!P2 LDC.64 R66, c[0x0][0x3b0] ;  /* 0x0000ec00ff42ab82 */ /* 0x000ee20000000a00 */
[----:B0-----:R-:W-:-:S04]  /*0770*/  @!P1 IMAD.WIDE.U32 R8, R77, 0x8, R8 ;  /* 0x000000084d089825 */ /* 0x001fc800078e0008 */
[C---:B-1----:R-:W-:Y:S01]  /*0780*/  @!P1 IMAD.WIDE.U32 R74, R77.reuse, 0x8, R30 ;  /* 0x000000084d4a9825 */ /* 0x042fe200078e001e */
[----:B------:R-:W-:Y:S02]  /*0790*/  CS2R R36, SRZ ;  /* 0x0000000000247805 */ /* 0x000fe4000001ff00 */
[----:B------:R-:W0:Y:S02]  /*07a0*/  LDC.64 R30, c[0x0][0x398] ;  /* 0x0000e600ff1e7b82 */ /* 0x000e240000000a00 */
[----:B------:R1:W4:Y:S01]  /*07b0*/  @!P1 LDG.E.64 R46, desc[UR4][R74.64] ;  /* 0x000000044a2e9981 */ /* 0x000322000c1e1b00 */
[----:B------:R-:W-:-:S04]  /*07c0*/  @!P1 IMAD.WIDE.U32 R76, R77, 0x8, R32 ;  /* 0x000000084d4c9825 */ /* 0x000fc800078e0020 */
[----:B------:R-:W-:Y:S01]  /*07d0*/  @!P2 VIADD R73, R73, 0x80 ;  /* 0x000000804949a836 */ /* 0x000fe20000000000 */
[----:B------:R-:W4:Y:S01]  /*07e0*/  @!P1 LDG.E.64 R42, desc[UR4][R76.64] ;  /* 0x000000044c2a9981 */ /* 0x000f22000c1e1b00 */
[----:B-1----:R-:W-:Y:S02]  /*07f0*/  @!P2 IMAD.WIDE.U32 R74, R19, 0x8, R26 ;  /* 0x00000008134aa825 */ /* 0x002fe400078e001a */
[----:B------:R-:W1:-:S15]  /*0800*/  LDC.64 R26, c[0x0][0x3a0] ;  /* 0x0000e800ff1a7b82 */ /* 0x000e5e0000000a00 */
[----:B------:R-:W-:-:S02]  /*0810*/  NOP ;  /* 0x0000000000007918 */ /* 0x000fc40000000000 */
[----:B------:R3:W-:Y:S02]  /*0820*/  DADD R12, -R6, R12 ;  /* 0x00000000060c7229 */ /* 0x0007e4000000010c */
[----:B---3--:R-:W-:Y:S01]  /*0830*/  CS2R R6, SRZ ;  /* 0x0000000000067805 */ /* 0x008fe2000001ff00 */
[----:B------:R-:W-:-:S05]  /*0840*/  @!P2 IMAD.WIDE.U32 R22, R19, 0x8, R22 ;  /* 0x000000081316a825 */ /* 0x000fca00078e0016 */
[----:B------:R-:W3:Y:S01]  /*0850*/  @!P1 LDG.E.64 R6, desc[UR4][R8.64] ;  /* 0x0000000408069981 */ /* 0x000ee2000c1e1b00 */
[----:B------:R-:W-:-:S03]  /*0860*/  ISETP.GE.U32.AND P1, PT, R73, R70, PT ;  /* 0x000000464900720c */ /* 0x000fc60003f26070 */
[----:B------:R0:W3:Y:S01]  /*0870*/  @!P2 LDG.E.64 R36, desc[UR4][R22.64] ;  /* 0x000000041624a981 */ /* 0x0000e2000c1e1b00 */
[----:B------:R-:W-:-:S04]  /*0880*/  @!P2 IMAD.WIDE.U32 R10, R19, 0x8, R10 ;  /* 0x00000008130aa825 */ /* 0x000fc800078e000a */
[C---:B------:R-:W-:Y:S01]  /*0890*/  @!P2 IMAD.WIDE.U32 R68, R19.reuse, 0x8, R34 ;  /* 0x000000081344a825 */ /* 0x040fe200078e0022 */
[----:B0-----:R-:W0:Y:S03]  /*08a0*/  LDC.64 R22, c[0x0][0x3a8] ;  /* 0x0000ea00ff167b82 */ /* 0x001e260000000a00 */
[----:B------:R-:W-:Y:S01]  /*08b0*/  @!P2 IMAD.WIDE.U32 R66, R19, 0x8, R66 ;  /* 0x000000081342a825 */ /* 0x000fe200078e0042 */
[----:B------:R-:W-:Y:S01]  /*08c0*/  @!P1 LEA R19, R0, R73, 0xa ;  /* 0x0000004900139211 */ /* 0x000fe200078e50ff */
[----:B------:R1:W3:Y:S04]  /*08d0*/  @!P2 LDG.E.64 R38, desc[UR4][R68.64] ;  /* 0x000000044426a981 */ /* 0x0002e8000c1e1b00 */
[----:B-1----:R-:W-:-:S02]  /*08e0*/  @!P1 IMAD.WIDE.U32 R68, R19, 0x8, R26 ;  /* 0x0000000813449825 */ /* 0x002fc400078e001a */
[----:B------:R-:W1:Y:S01]  /*08f0*/  @!P1 LDC.64 R26, c[0x0][0x3b0] ;  /* 0x0000ec00ff1a9b82 */ /* 0x000e620000000a00 */
[----:B------:R-:W-:Y:S01]  /*0900*/  CS2R R34, SRZ ;  /* 0x0000000000227805 */ /* 0x000fe2000001ff00 */
[C---:B------:R-:W-:Y:S01]  /*0910*/  @!P1 IMAD.WIDE.U32 R76, R19.reuse, 0x8, R30 ;  /* 0x00000008134c9825 */ /* 0x040fe200078e001e */
[----:B------:R-:W-:Y:S02]  /*0920*/  CS2R R30, SRZ ;  /* 0x00000000001e7805 */ /* 0x000fe4000001ff00 */
[----:B------:R-:W-:Y:S02]  /*0930*/  CS2R R32, SRZ ;  /* 0x0000000000207805 */ /* 0x000fe4000001ff00 */
[----:B------:R-:W-:Y:S01]  /*0940*/  CS2R R8, SRZ ;  /* 0x0000000000087805 */ /* 0x000fe2000001ff00 */
[----:B------:R2:W3:Y:S01]  /*0950*/  @!P2 LDG.E.64 R34, desc[UR4][R66.64] ;  /* 0x000000044222a981 */ /* 0x0004e2000c1e1b00 */
[----:B0-----:R-:W-:-:S03]  /*0960*/  @!P1 IMAD.WIDE.U32 R22, R19, 0x8, R22 ;  /* 0x0000000813169825 */ /* 0x001fc600078e0016 */
[----:B------:R-:W3:Y:S04]  /*0970*/  @!P2 LDG.E.64 R32, desc[UR4][R74.64] ;  /* 0x000000044a20a981 */ /* 0x000ee8000c1e1b00 */
[----:B------:R0:W3:Y:S01]  /*0980*/  @!P1 LDG.E.64 R30, desc[UR4][R22.64] ;  /* 0x00000004161e9981 */ /* 0x0000e2000c1e1b00 */
[----:B--2---:R-:W2:Y:S03]  /*0990*/  LDC.64 R66, c[0x0][0x3a0] ;  /* 0x0000e800ff427b82 */ /* 0x004ea60000000a00 */
[----:B------:R1:W3:Y:S05]  /*09a0*/  @!P2 LDG.E.64 R8, desc[UR4][R10.64] ;  /* 0x000000040a08a981 */ /* 0x0002ea000c1e1b00 */
[----:B0-----:R-:W0:Y:S10]  /*09b0*/  @!P0 LDC.64 R22, c[0x0][0x3b0] ;  /* 0x0000ec00ff168b82 */ /* 0x001e340000000a00 */
[----:B------:R1:W0:Y:S02]  /*09c0*/  DMUL R62, R24, R62 ;  /* 0x0000003e183e7228 */ /* 0x0002240000000000 */
[----:B-1----:R-:W-:Y:S01]  /*09d0*/  CS2R R24, SRZ ;  /* 0x0000000000187805 */ /* 0x002fe2000001ff00 */
[----:B------:R-:W-:Y:S01]  /*09e0*/  @!P1 IMAD.WIDE.U32 R74, R19, 0x8, R28 ;  /* 0x00000008134a9825 */ /* 0x000fe200078e001c */
[----:B------:R-:W-:-:S02]  /*09f0*/  CS2R R10, SRZ ;  /* 0x00000000000a7805 */ /* 0x000fc4000001ff00 */
[----:B------:R-:W-:Y:S02]  /*0a00*/  CS2R R28, SRZ ;  /* 0x00000000001c7805 */ /* 0x000fe4000001ff00 */
[----:B------:R1:W3:Y:S01]  /*0a10*/  @!P1 LDG.E.64 R24, desc[UR4][R68.64] ;  /* 0x0000000444189981 */ /* 0x0002e2000c1e1b00 */
[----:B------:R-:W-:-:S03]  /*0a20*/  @!P1 IADD3 R73, PT, PT, R73, 0x80, RZ ;  /* 0x0000008049499810 */ /* 0x000fc60007ffe0ff */
[----:B------:R2:W3:Y:S04]  /*0a30*/  @!P1 LDG.E.64 R10, desc[UR4][R74.64] ;  /* 0x000000044a0a9981 */ /* 0x0004e8000c1e1b00 */
[----:B------:R0:W3:Y:S01]  /*0a40*/  @!P1 LDG.E.64 R28, desc[UR4][R76.64] ;  /* 0x000000044c1c9981 */ /* 0x0000e2000c1e1b00 */
[----:B-1----:R-:W-:Y:S01]  /*0a50*/  @!P1 IMAD.WIDE.U32 R68, R19, 0x8, R26 ;  /* 0x0000000813449825 */ /* 0x002fe200078e001a */
[----:B------:R-:W-:-:S06]  /*0a60*/  CS2R R26, SRZ ;  /* 0x00000000001a7805 */ /* 0x000fcc000001ff00 */
[----:B------:R1:W3:Y:S01]  /*0a70*/  @!P1 LDG.E.64 R26, desc[UR4][R68.64] ;  /* 0x00000004441a9981 */ /* 0x0002e2000c1e1b00 */
[----:B------:R-:W-:Y:S01]  /*0a80*/  ISETP.GE.U32.AND P1, PT, R73, R70, PT ;  /* 0x000000464900720c */ /* 0x000fe20003f26070 */
[C---:B--2---:R-:W-:Y:S02]  /*0a90*/  @!P0 IMAD.WIDE.U32 R74, R18.reuse, 0x8, R66 ;  /* 0x00000008124a8825 */ /* 0x044fe400078e0042 */
[----:B------:R-:W2:Y:S02]  /*0aa0*/  LDC.64 R66, c[0x0][0x390] ;  /* 0x0000e400ff427b82 */ /* 0x000ea40000000a00 */
[----:B0-----:R-:W-:-:S06]  /*0ab0*/  @!P0 IMAD.WIDE.U32 R76, R18, 0x8, R22 ;  /* 0x00000008124c8825 */ /* 0x001fcc00078e0016 */
[----:B-1----:R-:W0:Y:S08]  /*0ac0*/  LDC.64 R68, c[0x0][0x3a8] ;  /* 0x0000ea00ff447b82 */ /* 0x002e300000000a00 */
[----:B------:R-:W1:Y:S01]  /*0ad0*/  LDC.64 R18, c[0x0][0x398] ;  /* 0x0000e600ff127b82 */ /* 0x000e620000000a00 */
[----:B------:R-:W-:-:S15]  /*0ae0*/  CS2R R22, SRZ ;  /* 0x0000000000167805 */ /* 0x000fde000001ff00 */
[----:B------:R-:W-:-:S04]  /*0af0*/  NOP ;  /* 0x0000000000007918 */ /* 0x000fc80000000000 */
[----:B------:R5:W-:Y:S01]  /*0b00*/  DFMA R16, R62, R64, R16 ;  /* 0x000000403e10722b */ /* 0x000be20000000010 */
[----:B------:R-:W3:Y:S01]  /*0b10*/  @!P0 LDG.E.64 R22, desc[UR4][R76.64] ;  /* 0x000000044c168981 */ /* 0x000ee2000c1e1b00 */
[----:B-----5:R-:W5:Y:S08]  /*0b20*/  LDC.64 R62, c[0x0][0x3a0] ;  /* 0x0000e800ff3e7b82 */ /* 0x020f700000000a00 */
[----:B------:R-:W5:Y:S01]  /*0b30*/  @!P1 LDC.64 R64, c[0x0][0x3b0] ;  /* 0x0000ec00ff409b82 */ /* 0x000f620000000a00 */
[----:B------:R-:W-:-:S04]  /*0b40*/  @!P1 IMAD R73, R0, 0x400, R73 ;  /* 0x0000040000499824 */ /* 0x000fc800078e0249 */
[----:B--2---:R-:W-:-:S04]  /*0b50*/  @!P1 IMAD.WIDE.U32 R66, R73, 0x8, R66 ;  /* 0x0000000849429825 */ /* 0x004fc800078e0042 */
[C---:B0-----:R-:W-:Y:S02]  /*0b60*/  @!P1 IMAD.WIDE.U32 R68, R73.reuse, 0x8, R68 ;  /* 0x0000000849449825 */ /* 0x041fe400078e0044 */
[----:B------:R-:W2:Y:S02]  /*0b70*/  @!P1 LDG.E.64 R66, desc[UR4][R66.64] ;  /* 0x0000000442429981 */ /* 0x000ea4000c1e1b00 */
[C---:B-1----:R-:W-:Y:S02]  /*0b80*/  @!P1 IMAD.WIDE.U32 R18, R73.reuse, 0x8, R18 ;  /* 0x0000000849129825 */ /* 0x042fe400078e0012 */
[----:B------:R-:W2:Y:S02]  /*0b90*/  @!P1 LDG.E.64 R68, desc[UR4][R68.64] ;  /* 0x0000000444449981 */ /* 0x000ea4000c1e1b00 */
[C---:B-----5:R-:W-:Y:S02]  /*0ba0*/  @!P1 IMAD.WIDE.U32 R62, R73.reuse, 0x8, R62 ;  /* 0x00000008493e9825 */ /* 0x060fe400078e003e */
[----:B------:R-:W5:Y:S04]  /*0bb0*/  @!P1 LDG.E.64 R18, desc[UR4][R18.64] ;  /* 0x0000000412129981 */ /* 0x000f68000c1e1b00 */
[----:B------:R-:W5:Y:S01]  /*0bc0*/  @!P1 LDG.E.64 R62, desc[UR4][R62.64] ;  /* 0x000000043e3e9981 */ /* 0x000f62000c1e1b00 */
[----:B------:R-:W-:-:S06]  /*0bd0*/  @!P1 IMAD.WIDE.U32 R64, R73, 0x8, R64 ;  /* 0x0000000849409825 */ /* 0x000fcc00078e0040 */
[----:B------:R-:W5:-:S15]  /*0be0*/  @!P1 LDG.E.64 R64, desc[UR4][R64.64] ;  /* 0x0000000440409981 */ /* 0x000f5e000c1e1b00 */
[----:B------:R-:W-:-:S09]  /*0bf0*/  NOP ;  /* 0x0000000000007918 */ /* 0x000fd20000000000 */
[----:B------:R0:W-:Y:S02]  /*0c00*/  DMUL R20, R12, R20 ;  /* 0x000000140c147228 */ /* 0x0001e40000000000 */
[----:B0-----:R-:W-:-:S06]  /*0c10*/  CS2R R12, SRZ ;  /* 0x00000000000c7805 */ /* 0x001fcc000001ff00 */
[----:B------:R-:W3:Y:S01]  /*0c20*/  @!P0 LDG.E.64 R12, desc[UR4][R74.64] ;  /* 0x000000044a0c8981 */ /* 0x000ee2000c1e1b00 */
[----:B------:R-:W-:Y:S04]  /*0c30*/  BSSY.RECONVERGENT B0, `(.L_x_26583) ;  /* 0x0000091000007945 */ /* 0x000fe80003800200 */
[----:B------:R-:W-:-:S15]  /*0c40*/  BSSY.RELIABLE B1, `(.L_x_26584) ;  /* 0x0000089000017945 */ /* 0x000fde0003800100 */
[----:B------:R-:W-:-:S15]  /*0c50*/  NOP ;  /* 0x0000000000007918 */ /* 0x000fde0000000000 */
[----:B------:R-:W-:-:S15]  /*0c60*/  NOP ;  /* 0x0000000000007918 */ /* 0x000fde0000000000 */
[----:B------:R-:W-:-:S06]  /*0c70*/  NOP ;  /* 0x0000000000007918 */ /* 0x000fcc0000000000 */
[----:B------:R-:W0:-:S15]  /*0c80*/  DADD R4, -R54, R4 ;  /* 0x0000000036047229 */ /* 0x000e1e0000000104 */
        /* <DEDUP_REMOVED lines=10> */
[----:B0-----:R-:W0:-:S15]  /*0d30*/  @!P0 LDC.64 R4, c[0x0][0x388] ;  /* 0x0000e200ff048b82 */ /* 0x001e1e0000000a00 */
[----:B------:R-:W-:-:S15]  /*0d40*/  NOP ;  /* 0x0000000000007918 */ /* 0x000fde0000000000 */
[----:B------:R-:W-:-:S15]  /*0d50*/  NOP ;  /* 0x0000000000007918 */ /* 0x000fde0000000000 */
[----:B------:R-:W-:-:S15]  /*0d60*/  NOP ;  /* 0x0000000000007918 */ /* 0x000fde0000000000 */
[----:B------:R-:W-:-:S02]  /*0d70*/  NOP ;  /* 0x0000000000007918 */ /* 0x000fc40000000000 */
[----:B------:R-:W4:-:S15]  /*0d80*/  DADD R2, -R2, R14 ;  /* 0x0000000002027229 */ /* 0x000f1e000000010e */
        /* <DEDUP_REMOVED lines=9> */
[----:B-1----:R1:W-:Y:S02]  /*0e20*/  DFMA R56, R2, R58, R56 ;  /* 0x0000003a0238722b */ /* 0x0023e40000000038 */
[----:B-1----:R-:W-:Y:S02]  /*0e30*/  @!P0 LEA R3, R0, R71, 0xa ;  /* 0x0000004700038211 */ /* 0x002fe400078e50ff */
[----:B------:R-:W-:-:S03]  /*0e40*/  IADD3 R2, PT, PT, R71, 0x80, RZ ;  /* 0x0000008047027810 */ /* 0x000fc60007ffe0ff */
[----:B0-----:R-:W-:-:S04]  /*0e50*/  @!P0 IMAD.WIDE.U32 R4, R3, 0x8, R4 ;  /* 0x0000000803048825 */ /* 0x001fc800078e0004 */
[----:B------:R-:W-:Y:S01]  /*0e60*/  @!P0 IMAD.MOV.U32 R71, RZ, RZ, R2 ;  /* 0x000000ffff478224 */ /* 0x000fe200078e0002 */
[----:B------:R-:W-:-:S15]  /*0e70*/  CS2R R2, SRZ ;  /* 0x0000000000027805 */ /* 0x000fde000001ff00 */
[----:B------:R-:W-:-:S15]  /*0e80*/  NOP ;  /* 0x0000000000007918 */ /* 0x000fde0000000000 */
[----:B------:R-:W-:-:S15]  /*0e90*/  NOP ;  /* 0x0000000000007918 */ /* 0x000fde0000000000 */
[----:B------:R-:W-:-:S07]  /*0ea0*/  NOP ;  /* 0x0000000000007918 */ /* 0x000fce0000000000 */
[----:B---3--:R-:W0:Y:S02]  /*0eb0*/  DFMA R12, R20, R22, R12 ;  /* 0x00000016140c722b */ /* 0x008e24000000000c */
[----:B0-----:R0:W-:Y:S01]  /*0ec0*/  @!P0 STG.E.64 desc[UR4][R4.64], R12 ;  /* 0x0000000c04008986 */ /* 0x0011e2000c101b04 */
[----:B------:R-:W-:-:S15]  /*0ed0*/  ISETP.GE.U32.AND P0, PT, R71, R70, PT ;  /* 0x000000464700720c */ /* 0x000fde0003f06070 */
[----:B------:R-:W-:-:S15]  /*0ee0*/  NOP ;  /* 0x0000000000007918 */ /* 0x000fde0000000000 */
[----:B------:R-:W-:-:S15]  /*0ef0*/  NOP ;  /* 0x0000000000007918 */ /* 0x000fde0000000000 */
[----:B------:R-:W-:-:S15]  /*0f00*/  NOP ;  /* 0x0000000000007918 */ /* 0x000fde0000000000 */
[----:B------:R-:W-:-:S01]  /*0f10*/  NOP ;  /* 0x0000000000007918 */ /* 0x000fc20000000000 */
[----:B------:R-:W1:-:S15]  /*0f20*/  DADD R6, -R46, R6 ;  /* 0x000000002e067229 */ /* 0x000e5e0000000106 */
        /* <DEDUP_REMOVED lines=9> */
[----:B------:R-:W4:-:S15]  /*0fc0*/  DADD R10, -R30, R10 ;  /* 0x000000001e0a7229 */ /* 0x000f1e000000010a */
[----:B------:R-:W-:-:S15]  /*0fd0*/  NOP ;  /* 0x0000000000007918 */ /* 0x000fde0000000000 */
[----:B------:R-:W-:-:S15]  /*0fe0*/  NOP ;  /* 0x0000000000007918 */ /* 0x000fde0000000000 */
[----:B------:R-:W-:-:S15]  /*0ff0*/  NOP ;  /* 0x0000000000007918 */ /* 0x000fde0000000000 */
[----:B------:R-:W-:-:S04]  /*1000*/  NOP ;  /* 0x0000000000007918 */ /* 0x000fc80000000000 */
[----:B--2---:R-:W5:-:S15]  /*1010*/  @!P1 DADD R66, R66, -R68 ;  /* 0x0000000042429229 */ /* 0x004f5e0000000844 */
        /* <DEDUP_REMOVED lines=9> */
[----:B---3--:R-:W2:-:S15]  /*10b0*/  DMUL R8, R8, R36 ;  /* 0x0000002408087228 */ /* 0x008e9e0000000000 */
[----:B------:R-:W-:-:S15]  /*10c0*/  NOP ;  /* 0x0000000000007918 */ /* 0x000fde0000000000 */
[----:B------:R-:W-:-:S15]  /*10d0*/  NOP ;  /* 0x0000000000007918 */ /* 0x000fde0000000000 */
[----:B------:R-:W-:-:S15]  /*10e0*/  NOP ;  /* 0x0000000000007918 */ /* 0x000fde0000000000 */
[----:B------:R-:W-:-:S04]  /*10f0*/  NOP ;  /* 0x0000000000007918 */ /* 0x000fc80000000000 */
[----:B----4-:R-:W3:-:S15]  /*1100*/  DMUL R10, R10, R28 ;  /* 0x0000001c0a0a7228 */ /* 0x010ede0000000000 */
        /* <DEDUP_REMOVED lines=24> */
[----:B----4-:R0:W4:Y:S02]  /*1290*/  @!P1 DFMA R2, R64, R18, R62 ;  /* 0x000000124002922b */ /* 0x010124000000003e */
[----:B01234-:R-:W-:Y:S05]  /*12a0*/  @P0 BRA `(.L_x_26585) ;  /* 0x0000000000300947 */ /* 0x01ffea0003800000 */
[----:B------:R-:W0:Y:S01]  /*12b0*/  LDC.64 R4, c[0x0][0x388] ;  /* 0x0000e200ff047b82 */ /* 0x000e220000000a00 */
[----:B------:R-:W-:Y:S02]  /*12c0*/  LEA R7, R0, R71, 0xa ;  /* 0x0000004700077211 */ /* 0x000fe400078e50ff */
        /* <DEDUP_REMOVED lines=10> */
.L_x_26585:
[----:B------:R-:W-:-:S13]  /*1370*/  ISETP.GE.U32.AND P0, PT, R71, R70, PT ;  /* 0x000000464700720c */ /* 0x000fda0003f06070 */
[----:B------:R-:W-:Y:S05]  /*1380*/  @P0 BRA `(.L_x_26587) ;  /* 0x0000000000300947 */ /* 0x000fea0003800000 */
[----:B0-----:R-:W0:Y:S01]  /*1390*/  LDC.64 R4, c[0x0][0x388] ;  /* 0x0000e200ff047b82 */ /* 0x001e220000000a00 */
[----:B------:R-:W-:Y:S01]  /*13a0*/  LEA R7, R0, R71, 0xa ;  /* 0x0000004700077211 */ /* 0x000fe200078e50ff */
[----:B------:R-:W-:-:S04]  /*13b0*/  VIADD R71, R71, 0x80 ;  /* 0x0000008047477836 */ /* 0x000fc80000000000 */
[----:B0-----:R-:W-:-:S05]  /*13c0*/  IMAD.WIDE.U32 R4, R7, 0x8, R4 ;  /* 0x0000000807047825 */ /* 0x001fca00078e0004 */
[----:B------:R1:W-:Y:S02]  /*13d0*/  STG.E.64 desc[UR4][R4.64], R48 ;  /* 0x0000003004007986 */ /* 0x0003e4000c101b04 */
.L_x_26586:
[----:B------:R-:W-:-:S13]  /*13e0*/  ISETP.GE.U32.AND P0, PT, R71, R70, PT ;  /* 0x000000464700720c */ /* 0x000fda0003f06070 */
[----:B------:R-:W-:Y:S05]  /*13f0*/  @P0 BRA `(.L_x_26588) ;  /* 0x0000000000340947 */ /* 0x000fea0003800000 */
[----:B01----:R-:W0:Y:S01]  /*1400*/  LDC.64 R4, c[0x0][0x388] ;  /* 0x0000e200ff047b82 */ /* 0x003e220000000a00 */
[----:B------:R-:W-:Y:S02]  /*1410*/  LEA R7, R0, R71, 0xa ;  /* 0x0000004700077211 */ /* 0x000fe400078e50ff */
[----:B------:R-:W-:-:S03]  /*1420*/  IADD3 R71, PT, PT, R71, 0x80, RZ ;  /* 0x0000008047477810 */ /* 0x000fc60007ffe0ff */
[----:B0-----:R-:W-:-:S05]  /*1430*/  IMAD.WIDE.U32 R4, R7, 0x8, R4 ;  /* 0x0000000807047825 */ /* 0x001fca00078e0004 */
[----:B------:R1:W-:Y:S02]  /*1440*/  STG.E.64 desc[UR4][R4.64], R40 ;  /* 0x0000002804007986 */ /* 0x0003e4000c101b04 */
.L_x_26587:
        /* <DEDUP_REMOVED lines=8> */
.L_x_26588:
[----:B------:R-:W-:Y:S05]  /*14d0*/  BSYNC.RELIABLE B1 ;  /* 0x0000000000017941 */ /* 0x000fea0003800100 */
.L_x_26584:
[----:B------:R-:W-:-:S13]  /*14e0*/  ISETP.GE.U32.AND P0, PT, R71, R70, PT ;  /* 0x000000464700720c */ /* 0x000fda0003f06070 */
[----:B012---:R-:W0:Y:S01]  /*14f0*/  @!P0 LDC.64 R4, c[0x0][0x388] ;  /* 0x0000e200ff048b82 */ /* 0x007e220000000a00 */
[----:B------:R-:W-:Y:S01]  /*1500*/  @!P0 LEA R7, R0, R71, 0xa ;  /* 0x0000004700078211 */ /* 0x000fe200078e50ff */
[----:B------:R-:W-:-:S04]  /*1510*/  @!P0 VIADD R71, R71, 0x80 ;  /* 0x0000008047478836 */ /* 0x000fc80000000000 */
[----:B0-----:R-:W-:-:S05]  /*1520*/  @!P0 IMAD.WIDE.U32 R4, R7, 0x8, R4 ;  /* 0x0000000807048825 */ /* 0x001fca00078e0004 */
[----:B------:R2:W-:Y:S02]  /*1530*/  @!P0 STG.E.64 desc[UR4][R4.64], R24 ;  /* 0x0000001804008986 */ /* 0x0005e4000c101b04 */
.L_x_26589:
[----:B------:R-:W-:Y:S05]  /*1540*/  BSYNC.RECONVERGENT B0 ;  /* 0x0000000000007941 */ /* 0x000fea0003800200 */
.L_x_26583:
[----:B------:R-:W-:Y:S05]  /*1550*/  WARPSYNC.ALL ;  /* 0x0000000000007948 */ /* 0x000fea0003800000 */
[----:B------:R-:W-:-:S13]  /*1560*/  ISETP.GE.U32.AND P0, PT, R71, R70, PT ;  /* 0x000000464700720c */ /* 0x000fda0003f06070 */
[----:B------:R-:W-:Y:S05]  /*1570*/  @P0 EXIT ;  /* 0x000000000000094d */ /* 0x000fea0003800000 */
[----:B012---:R-:W0:Y:S01]  /*1580*/  LDC.64 R4, c[0x0][0x388] ;  /* 0x0000e200ff047b82 */ /* 0x007e220000000a00 */
[----:B------:R-:W-:-:S05]  /*1590*/  LEA R71, R0, R71, 0xa ;  /* 0x0000004700477211 */ /* 0x000fca00078e50ff */
[----:B0-----:R-:W-:-:S05]  /*15a0*/  IMAD.WIDE.U32 R4, R71, 0x8, R4 ;  /* 0x0000000847047825 */ /* 0x001fca00078e0004 */
[----:B------:R-:W-:Y:S01]  /*15b0*/  STG.E.64 desc[UR4][R4.64], R2 ;  /* 0x0000000204007986 */ /* 0x000fe2000c101b04 */
[----:B------:R-:W-:Y:S05]  /*15c0*/  EXIT ;  /* 0x000000000000794d */ /* 0x000fea0003800000 */
.L_x_26582:
[----:B------:R-:W0:Y:S01]  /*15d0*/  S2R R29, SR_TID.X ;  /* 0x00000000001d7919 */ /* 0x000e220000002100 */
[----:B------:R-:W1:Y:S01]  /*15e0*/  LDC.64 R2, c[0x0][0x390] ;  /* 0x0000e400ff027b82 */ /* 0x000e620000000a00 */
[----:B------:R-:W-:-:S07]  /*15f0*/  SHF.L.U32 R0, R0, 0xa, RZ ;  /* 0x0000000a00007819 */ /* 0x000fce00000006ff */
[----:B------:R-:W2:Y:S08]  /*1600*/  LDC.64 R4, c[0x0][0x3a8] ;  /* 0x0000ea00ff047b82 */ /* 0x000eb00000000a00 */
[----:B------:R-:W3:Y:S01]  /*1610*/  LDC.64 R76, c[0x0][0x3a0] ;  /* 0x0000e800ff4c7b82 */ /* 0x000ee20000000a00 */
[----:B-1----:R-:W-:-:S07]  /*1620*/  IMAD.WIDE.U32 R2, R0, 0x8, R2 ;  /* 0x0000000800027825 */ /* 0x002fce00078e0002 */
[----:B------:R-:W1:Y:S01]  /*1630*/  LDC.64 R74, c[0x0][0x3b0] ;  /* 0x0000ec00ff4a7b82 */ /* 0x000e620000000a00 */
[----:B0-----:R-:W-:-:S04]  /*1640*/  IMAD.WIDE.U32 R44, R29, 0x10, R2 ;  /* 0x000000101d2c7825 */ /* 0x001fc800078e0002 */
[C---:B--2---:R-:W-:Y:S01]  /*1650*/  IMAD.WIDE.U32 R4, R0.reuse, 0x8, R4 ;  /* 0x0000000800047825 */ /* 0x044fe200078e0004 */
[----:B------:R-:W2:Y:S03]  /*1660*/  LDG.E.128 R32, desc[UR4][R44.64+0x800] ;  /* 0x000800042c207981 */ /* 0x000ea6000c1e1d00 */
[C---:B---3--:R-:W-:Y:S01]  /*1670*/  IMAD.WIDE.U32 R76, R0.reuse, 0x8, R76 ;  /* 0x00000008004c7825 */ /* 0x048fe200078e004c */
[----:B------:R-:W3:Y:S03]  /*1680*/  LDG.E.128 R12, desc[UR4][R44.64+0x1800] ;  /* 0x001800042c0c7981 */ /* 0x000ee6000c1e1d00 */
[----:B------:R-:W-:Y:S02]  /*1690*/  IMAD.WIDE.U32 R48, R29, 0x10, R4 ;  /* 0x000000101d307825 */ /* 0x000fe400078e0004 */
[----:B------:R-:W4:Y:S04]  /*16a0*/  LDG.E.128 R4, desc[UR4][R44.64] ;  /* 0x000000042c047981 */ /* 0x000f28000c1e1d00 */
[----:B------:R-:W4:Y:S04]  /*16b0*/  LDG.E.128 R8, desc[UR4][R48.64] ;  /* 0x0000000430087981 */ /* 0x000f28000c1e1d00 */
[----:B------:R-:W2:Y:S01]  /*16c0*/  LDG.E.128 R36, desc[UR4][R48.64+0x800] ;  /* 0x0008000430247981 */ /* 0x000ea2000c1e1d00 */
[----:B-1----:R-:W-:-:S03]  /*16d0*/  IMAD.WIDE.U32 R74, R0, 0x8, R74 ;  /* 0x00000008004a7825 */ /* 0x002fc600078e004a */
[----:B------:R-:W3:Y:S01]  /*16e0*/  LDG.E.128 R16, desc[UR4][R48.64+0x1800] ;  /* 0x0018000430107981 */ /* 0x000ee2000c1e1d00 */
[----:B------:R-:W-:-:S04]  /*16f0*/  IMAD.WIDE.U32 R76, R29, 0x10, R76 ;  /* 0x000000101d4c7825 */ /* 0x000fc800078e004c */
[----:B------:R-:W-:Y:S01]  /*1700*/  IMAD.WIDE.U32 R74, R29, 0x10, R74 ;  /* 0x000000101d4a7825 */ /* 0x000fe200078e004a */
[----:B------:R-:W5:Y:S04]  /*1710*/  LDG.E.128 R52, desc[UR4][R76.64+0x1000] ;  /* 0x001000044c347981 */ /* 0x000f68000c1e1d00 */
[----:B------:R-:W5:Y:S04]  /*1720*/  LDG.E.128 R56, desc[UR4][R74.64+0x1000] ;  /* 0x001000044a387981 */ /* 0x000f68000c1e1d00 */
[----:B------:R-:W5:Y:S04]  /*1730*/  LDG.E.128 R40, desc[UR4][R74.64] ;  /* 0x000000044a287981 */ /* 0x000f68000c1e1d00 */
[----:B------:R-:W5:Y:S01]  /*1740*/  LDG.E.128 R64, desc[UR4][R74.64+0x1800] ;  /* 0x001800044a407981 */ /* 0x000f62000c1e1d00 */
[----:B----4-:R0:W1:Y:S02]  /*1750*/  DADD R2, R4, -R8 ;  /* 0x0000000004027229 */ /* 0x0100640000000808 */
[----:B0-----:R-:W0:Y:S02]  /*1760*/  LDC.64 R4, c[0x0][0x398] ;  /* 0x0000e600ff047b82 */ /* 0x001e240000000a00 */
[----:B0-----:R-:W-:-:S04]  /*1770*/  IMAD.WIDE.U32 R4, R0, 0x8, R4 ;  /* 0x0000000800047825 */ /* 0x001fc800078e0004 */
[----:B------:R-:W-:-:S05]  /*1780*/  IMAD.WIDE.U32 R60, R29, 0x10, R4 ;  /* 0x000000101d3c7825 */ /* 0x000fca00078e0004 */
[----:B------:R-:W4:Y:S04]  /*1790*/  LDG.E.128 R28, desc[UR4][R60.64+0x1000] ;  /* 0x001000043c1c7981 */ /* 0x000f28000c1e1d00 */
[----:B------:R-:W1:Y:S04]  /*17a0*/  LDG.E.128 R20, desc[UR4][R60.64] ;  /* 0x000000043c147981 */ /* 0x000e68000c1e1d00 */
[----:B------:R-:W5:-:S15]  /*17b0*/  LDG.E.128 R24, desc[UR4][R60.64+0x800] ;  /* 0x000800043c187981 */ /* 0x000f5e000c1e1d00 */
[----:B------:R-:W-:-:S15]  /*17c0*/  NOP ;  /* 0x0000000000007918 */ /* 0x000fde0000000000 */
[----:B------:R-:W-:-:S13]  /*17d0*/  NOP ;  /* 0x0000000000007918 */ /* 0x000fda0000000000 */
[----:B------:R0:W-:Y:S02]  /*17e0*/  DADD R72, R6, -R10 ;  /* 0x0000000006487229 */ /* 0x0001e4000000080a */
[----:B0-----:R-:W4:Y:S04]  /*17f0*/  LDG.E.128 R4, desc[UR4][R44.64+0x1000] ;  /* 0x001000042c047981 */ /* 0x001f28000c1e1d00 */
[----:B------:R-:W4:Y:S04]  /*1800*/  LDG.E.128 R8, desc[UR4][R48.64+0x1000] ;  /* 0x0010000430087981 */ /* 0x000f28000c1e1d00 */
[----:B------:R-:W5:Y:S04]  /*1810*/  LDG.E.128 R44, desc[UR4][R76.64+0x800] ;  /* 0x000800044c2c7981 */ /* 0x000f68000c1e1d00 */
[----:B------:R-:W5:-:S15]  /*1820*/  LDG.E.128 R48, desc[UR4][R74.64+0x800] ;  /* 0x000800044a307981 */ /* 0x000f5e000c1e1d00 */
[----:B------:R-:W-:-:S15]  /*1830*/  NOP ;  /* 0x0000000000007918 */ /* 0x000fde0000000000 */
[----:B------:R-:W-:-:S15]  /*1840*/  NOP ;  /* 0x0000000000007918 */ /* 0x000fde0000000000 */
[----:B------:R-:W-:-:S05]  /*1850*/  NOP ;  /* 0x0000000000007918 */ /* 0x000fca0000000000 */
[----:B--2---:R-:W-:-:S15]  /*1860*/  DADD R70, R32, -R36 ;  /* 0x0000000020467229 */ /* 0x004fde0000000824 */
[----:B------:R-:W-:-:S15]  /*1870*/  NOP ;  /* 0x0000000000007918 */ /* 0x000fde0000000000 */
[----:B------:R-:W-:-:S15]  /*1880*/  NOP ;  /* 0x0000000000007918 */ /* 0x000fde0000000000 */
[----:B------:R-:W-:-:S15]  /*1890*/  NOP ;  /* 0x0000000000007918 */ /* 0x000fde0000000000 */
[----:B------:R-:W-:-:S04]  /*18a0*/  NOP ;  /* 0x0000000000007918 */ /* 0x000fc80000000000 */
[----:B------:R0:W-:Y:S02]  /*18b0*/  DADD R68, R34, -R38 ;  /* 0x0000000022447229 */ /* 0x0001e40000000826 */
[----:B0-----:R-:W2:Y:S04]  /*18c0*/  LDG.E.128 R36, desc[UR4][R76.64] ;  /* 0x000000044c247981 */ /* 0x001ea8000c1e1d00 */
[----:B------:R-:W2:Y:S04]  /*18d0*/  LDG.E.128 R32, desc[UR4][R60.64+0x1800] ;  /* 0x001800043c207981 */ /* 0x000ea8000c1e1d00 */
[----:B------:R-:W2:-:S15]  /*18e0*/  LDG.E.128 R60, desc[UR4][R76.64+0x1800] ;  /* 0x001800044c3c7981 */ /* 0x000e9e000c1e1d00 */
[----:B------:R-:W-:-:S15]  /*18f0*/  NOP ;  /* 0x0000000000007918 */ /* 0x000fde0000000000 */
[----:B------:R-:W-:-:S15]  /*1900*/  NOP ;  /* 0x0000000000007918 */ /* 0x000fde0000000000 */
[----:B------:R-:W-:-:S09]  /*1910*/  NOP ;  /* 0x0000000000007918 */ /* 0x000fd20000000000 */
[----:B---3--:R-:W-:-:S15]  /*1920*/  DADD R12, R12, -R16 ;  /* 0x000000000c0c7229 */ /* 0x008fde0000000810 */
        /* <DEDUP_REMOVED lines=9> */
[----:B----4-:R-:W0:-:S15]  /*19c0*/  DADD R4, R4, -R8 ;  /* 0x0000000004047229 */ /* 0x010e1e0000000808 */
[----:B------:R-:W-:-:S15]  /*19d0*/  NOP ;  /* 0x0000000000007918 */ /* 0x000fde0000000000 */
[----:B------:R-:W-:-:S15]  /*19e0*/  NOP ;  /* 0x0000000000007918 */ /* 0x000fde0000000000 */
[----:B------:R-:W-:-:S15]  /*19f0*/  NOP ;  /* 0x0000000000007918 */ /* 0x000fde0000000000 */
[----:B------:R-:W-:-:S04]  /*1a00*/  NOP ;  /* 0x0000000000007918 */ /* 0x000fc80000000000 */
[----:B0-----:R-:W5:-:S15]  /*1a10*/  DMUL R4, R28, R4 ;  /* 0x000000041c047228 */ /* 0x001f5e0000000000 */
[----:B------:R-:W-:-:S15]  /*1a20*/  NOP ;  /* 0x0000000000007918 */ /* 0x000fde0000000000 */
[----:B------:R-:W-:-:S15]  /*1a30*/  NOP ;  /* 0x0000000000007918 */ /* 0x000fde0000000000 */
[----:B------:R-:W-:-:S15]  /*1a40*/  NOP ;  /* 0x0000000000007918 */ /* 0x000fde0000000000 */
[----:B------:R-:W-:-:S04]  /*1a50*/  NOP ;  /* 0x0000000000007918 */ /* 0x000fc80000000000 */
[----:B-----5:R0:W-:Y:S02]  /*1a60*/  DFMA R52, R56, R4, R52 ;  /* 0x000000043834722b */ /* 0x0201e40000000034 */
[----:B0-----:R-:W0:-:S15]  /*1a70*/  S2R R5, SR_TID.X ;  /* 0x0000000000057919 */ /* 0x001e1e0000002100 */
[----:B------:R-:W-:-:S15]  /*1a80*/  NOP ;  /* 0x0000000000007918 */ /* 0x000fde0000000000 */
[----:B------:R-:W-:-:S15]  /*1a90*/  NOP ;  /* 0x0000000000007918 */ /* 0x000fde0000000000 */
[----:B------:R-:W-:-:S15]  /*1aa0*/  NOP ;  /* 0x0000000000007918 */ /* 0x000fde0000000000 */
[----:B------:R-:W-:-:S02]  /*1ab0*/  NOP ;  /* 0x0000000000007918 */ /* 0x000fc40000000000 */
[----:B--2---:R1:W-:Y:S02]  /*1ac0*/  DFMA R36, R40, R2, R36 ;  /* 0x000000022824722b */ /* 0x0043e40000000024 */
[----:B-1----:R-:W1:Y:S02]  /*1ad0*/  LDC.64 R2, c[0x0][0x388] ;  /* 0x0000e200ff027b82 */ /* 0x002e640000000a00 */
[----:B-1----:R-:W-:-:S04]  /*1ae0*/  IMAD.WIDE.U32 R2, R0, 0x8, R2 ;  /* 0x0000000800027825 */ /* 0x002fc800078e0002 */
[----:B0-----:R-:W-:-:S15]  /*1af0*/  IMAD.WIDE.U32 R2, R5, 0x10, R2 ;  /* 0x0000001005027825 */ /* 0x001fde00078e0002 */
[----:B------:R-:W-:-:S15]  /*1b00*/  NOP ;  /* 0x0000000000007918 */ /* 0x000fde0000000000 */
[----:B------:R-:W-:-:S15]  /*1b10*/  NOP ;  /* 0x0000000000007918 */ /* 0x000fde0000000000 */
[----:B------:R-:W-:-:S11]  /*1b20*/  NOP ;  /* 0x0000000000007918 */ /* 0x000fd60000000000 */
        /* <DEDUP_REMOVED lines=40> */
[----:B--2---:R-:W0:Y:S02]  /*1db0*/  DFMA R38, R42, R22, R38 ;  /* 0x000000162a26722b */ /* 0x004e240000000026 */
[----:B0-----:R-:W-:-:S15]  /*1dc0*/  STG.E.128 desc[UR4][R2.64], R36 ;  /* 0x0000002402007986 */ /* 0x001fde000c101d04 */
[----:B------:R-:W-:-:S15]  /*1dd0*/  NOP ;  /* 0x0000000000007918 */ /* 0x000fde0000000000 */
[----:B------:R-:W-:-:S15]  /*1de0*/  NOP ;  /* 0x0000000000007918 */ /* 0x000fde0000000000 */
[----:B------:R-:W-:-:S15]  /*1df0*/  NOP ;  /* 0x0000000000007918 */ /* 0x000fde0000000000 */
[----:B------:R-:W-:-:S02]  /*1e00*/  NOP ;  /* 0x0000000000007918 */ /* 0x000fc40000000000 */
[----:B------:R-:W-:-:S15]  /*1e10*/  DFMA R44, R48, R24, R44 ;  /* 0x00000018302c722b */ /* 0x000fde000000002c */
[----:B------:R-:W-:-:S15]  /*1e20*/  NOP ;  /* 0x0000000000007918 */ /* 0x000fde0000000000 */
[----:B------:R-:W-:-:S15]  /*1e30*/  NOP ;  /* 0x0000000000007918 */ /* 0x000fde0000000000 */
[----:B------:R-:W-:-:S15]  /*1e40*/  NOP ;  /* 0x0000000000007918 */ /* 0x000fde0000000000 */
[----:B------:R-:W-:-:S04]  /*1e50*/  NOP ;  /* 0x0000000000007918 */ /* 0x000fc80000000000 */
[----:B------:R-:W0:Y:S02]  /*1e60*/  DFMA R46, R50, R26, R46 ;  /* 0x0000001a322e722b */ /* 0x000e24000000002e */
[----:B0-----:R-:W-:-:S15]  /*1e70*/  STG.E.128 desc[UR4][R2.64+0x800], R44 ;  /* 0x0008002c02007986 */ /* 0x001fde000c101d04 */
[----:B------:R-:W-:-:S15]  /*1e80*/  NOP ;  /* 0x0000000000007918 */ /* 0x000fde0000000000 */
[----:B------:R-:W-:-:S15]  /*1e90*/  NOP ;  /* 0x0000000000007918 */ /* 0x000fde0000000000 */
[----:B------:R-:W-:-:S15]  /*1ea0*/  NOP ;  /* 0x0000000000007918 */ /* 0x000fde0000000000 */
[----:B------:R-:W-:-:S02]  /*1eb0*/  NOP ;  /* 0x0000000000007918 */ /* 0x000fc40000000000 */
[----:B------:R-:W0:Y:S02]  /*1ec0*/  DFMA R54, R58, R6, R54 ;  /* 0x000000063a36722b */ /* 0x000e240000000036 */
        /* <DEDUP_REMOVED lines=11> */
[----:B0-----:R-:W-:Y:S01]  /*1f80*/  STG.E.128 desc[UR4][R2.64+0x1800], R60 ;  /* 0x0018003c02007986 */ /* 0x001fe2000c101d04 */
[----:B------:R-:W-:Y:S05]  /*1f90*/  EXIT ;  /* 0x000000000000794d */ /* 0x000fea0003800000 */
.L_x_26590:
        /* <DEDUP_REMOVED lines=14> */
.L_x_27264:


//--------------------- .text._ZN2at6native29vectorized_elementwise_kernelILi4EZZZNS0_49_GLOBAL__N__b919a28f_16_Normalization_cu_5c38458722batch_norm_elementwiseERKNS_6TensorES5_RKSt8optionalIS3_ES9_S5_S5_ENKUlvE0_clEvENKUlvE_clEvEUldddddE_St5arrayIPcLm6EEEEviT0_T1_ --------------------------
	.section	.text._ZN2at6native29vectorized_elementwise_kernelILi4EZZZNS0_49_GLOBAL__N__b919a28f_16_Normalization_cu_5c38458722batch_norm_elementwiseERKNS_6TensorES5_RKSt8optionalIS3_ES9_S5_S5_ENKUlvE0_clEvENKUlvE_clEvEUldddddE_St5arrayIPcLm6EEEEviT0_T1_,"ax",@progbits
	.align	128
        .global         _ZN2at6native29vectorized_elementwise_kernelILi4EZZZNS0_49_GLOBAL__N__b919a28f_16_Normalization_cu_5c38458722batch_norm_elementwiseERKNS_6TensorES5_RKSt8optionalIS3_ES9_S5_S5_ENKUlvE0_clEvENKUlvE_clEvEUldddddE_St5arrayIPcLm6EEEEviT0_T1_
        .type           _ZN2at6native29vectorized_elementwise_kernelILi4EZZZNS0_49_GLOBAL__N__b919a28f_16_Normalization_cu_5c38458722batch_norm_elementwiseERKNS_6TensorES5_RKSt8optionalIS3_ES9_S5_S5_ENKUlvE0_clEvENKUlvE_clEvEUldddddE_St5arrayIPcLm6EEEEviT0_T1_,@function
        .size           _ZN2at6native29vectorized_elementwise_kernelILi4EZZZNS0_49_GLOBAL__N__b919a28f_16_Normalization_cu_5c38458722batch_norm_elementwiseERKNS_6TensorES5_RKSt8optionalIS3_ES9_S5_S5_ENKUlvE0_clEvENKUlvE_clEvEUldddddE_St5arrayIPcLm6EEEEviT0_T1_,(.L_x_27265 - _ZN2at6native29vectorized_elementwise_kernelILi4EZZZNS0_49_GLOBAL__N__b919a28f_16_Normalization_cu_5c38458722batch_norm_elementwiseERKNS_6TensorES5_RKSt8optionalIS3_ES9_S5_S5_ENKUlvE0_clEvENKUlvE_clEvEUldddddE_St5arrayIPcLm6EEEEviT0_T1_)
        .other          _ZN2at6native29vectorized_elementwise_kernelILi4EZZZNS0_49_GLOBAL__N__b919a28f_16_Normalization_cu_5c38458722batch_norm_elementwiseERKNS_6TensorES5_RKSt8optionalIS3_ES9_S5_S5_ENKUlvE0_clEvENKUlvE_clEvEUldddddE_St5arrayIPcLm6EEEEviT0_T1_,@"STO_CUDA_ENTRY STV_DEFAULT"
_ZN2at6native29vectorized_elementwise_kernelILi4EZZZNS0_49_GLOBAL__N__b919a28f_16_Normalization_cu_5c38458722batch_norm_elementwiseERKNS_6TensorES5_RKSt8optionalIS3_ES9_S5_S5_ENKUlvE0_clEvENKUlvE_clEvEUldddddE_St5arrayIPcLm6EEEEviT0_T1_:
.text._ZN2at6native29vectorized_elementwise_kernelILi4EZZZNS0_49_GLOBAL__N__b919a28f_16_Normalization_cu_5c38458722batch_norm_elementwiseERKNS_6TensorES5_RKSt8optionalIS3_ES9_S5_S5_ENKUlvE0_clEvENKUlvE_clEvEUldddddE_St5arrayIPcLm6EEEEviT0_T1_:
        /* <DEDUP_REMOVED lines=311> */
.L_x_26594:
[----:B------:R-:W-:-:S13]  /*1370*/  ISETP.GE.U32.AND P0, PT, R71, R70, PT ;  /* 0x000000464700720c */ /* 0x000fda0003f06070 */
[----:B------:R-:W-:Y:S05]  /*1380*/  @P0 BRA `(.L_x_26596) ;  /* 0x0000000000300947 */ /* 0x000fea0003800000 */
[----:B0-----:R-:W0:Y:S01]  /*1390*/  LDC.64 R4, c[0x0][0x388] ;  /* 0x0000e200ff047b82 */ /* 0x001e220000000a00 */
[----:B------:R-:W-:Y:S01]  /*13a0*/  LEA R7, R0, R71, 0xa ;  /* 0x0000004700077211 */ /* 0x000fe200078e50ff */
[----:B------:R-:W-:-:S04]  /*13b0*/  VIADD R71, R71, 0x80 ;  /* 0x0000008047477836 */ /* 0x000fc80000000000 */
[----:B0-----:R-:W-:-:S05]  /*13c0*/  IMAD.WIDE.U32 R4, R7, 0x8, R4 ;  /* 0x0000000807047825 */ /* 0x001fca00078e0004 */
[----:B------:R1:W-:Y:S02]  /*13d0*/  STG.E.64 desc[UR4][R4.64], R48 ;  /* 0x0000003004007986 */ /* 0x0003e4000c101b04 */
.L_x_26595:
[----:B------:R-:W-:-:S13]  /*13e0*/  ISETP.GE.U32.AND P0, PT, R71, R70, PT ;  /* 0x000000464700720c */ /* 0x000fda0003f06070 */
[----:B------:R-:W-:Y:S05]  /*13f0*/  @P0 BRA `(.L_x_26597) ;  /* 0x0000000000340947 */ /* 0x000fea0003800000 */
[----:B01----:R-:W0:Y:S01]  /*1400*/  LDC.64 R4, c[0x0][0x388] ;  /* 0x0000e200ff047b82 */ /* 0x003e220000000a00 */
[----:B------:R-:W-:Y:S02]  /*1410*/  LEA R7, R0, R71, 0xa ;  /* 0x0000004700077211 */ /* 0x000fe400078e50ff */
[----:B------:R-:W-:-:S03]  /*1420*/  IADD3 R71, PT, PT, R71, 0x80, RZ ;  /* 0x0000008047477810 */ /* 0x000fc60007ffe0ff */
[----:B0-----:R-:W-:-:S05]  /*1430*/  IMAD.WIDE.U32 R4, R7, 0x8, R4 ;  /* 0x0000000807047825 */ /* 0x001fca00078e0004 */
[----:B------:R1:W-:Y:S02]  /*1440*/  STG.E.64 desc[UR4][R4.64], R40 ;  /* 0x0000002804007986 */ /* 0x0003e4000c101b04 */
.L_x_26596:
        /* <DEDUP_REMOVED lines=8> */
.L_x_26597:
[----:B------:R-:W-:Y:S05]  /*14d0*/  BSYNC.RELIABLE B1 ;  /* 0x0000000000017941 */ /* 0x000fea0003800100 */
.L_x_26593:
[----:B------:R-:W-:-:S13]  /*14e0*/  ISETP.GE.U32.AND P0, PT, R71, R70, PT ;  /* 0x000000464700720c */ /* 0x000fda0003f06070 */
[----:B012---:R-:W0:Y:S01]  /*14f0*/  @!P0 LDC.64 R4, c[0x0][0x388] ;  /* 0x0000e200ff048b82 */ /* 0x007e220000000a00 */
[----:B------:R-:W-:Y:S01]  /*1500*/  @!P0 LEA R7, R0, R71, 0xa ;  /* 0x0000004700078211 */ /* 0x000fe200078e50ff */
[----:B------:R-:W-:-:S04]  /*1510*/  @!P0 VIADD R71, R71, 0x80 ;  /* 0x0000008047478836 */ /* 0x000fc80000000000 */
[----:B0-----:R-:W-:-:S05]  /*1520*/  @!P0 IMAD.WIDE.U32 R4, R7, 0x8, R4 ;  /* 0x0000000807048825 */ /* 0x001fca00078e0004 */
[----:B------:R2:W-:Y:S02]  /*1530*/  @!P0 STG.E.64 desc[UR4][R4.64], R24 ;  /* 0x0000001804008986 */ /* 0x0005e4000c101b04 */
.L_x_26598:
[----:B------:R-:W-:Y:S05]  /*1540*/  BSYNC.RECONVERGENT B0 ;  /* 0x0000000000007941 */ /* 0x000fea0003800200 */
.L_x_26592:
        /* <DEDUP_REMOVED lines=8> */
.L_x_26591:
        /* <DEDUP_REMOVED lines=9> */
[----:B------:R-:W2:Y:S03]  /*1660*/  LDG.E.ENL2.256 R52, R8, desc[UR4][R4.64] ;  /* 0xfe0000040408797e */ /* 0x000ea60008121934 */
[----:B------:R-:W-:Y:S02]  /*1670*/  IMAD.WIDE.U32 R12, R61, 0x20, R6 ;  /* 0x000000203d0c7825 */ /* 0x000fe400078e0006 */
[----:B------:R-:W0:Y:S03]  /*1680*/  LDC.64 R6, c[0x0][0x398] ;  /* 0x0000e600ff067b82 */ /* 0x000e260000000a00 */
[----:B------:R-:W2:Y:S01]  /*1690*/  LDG.E.ENL2.256 R56, R16, desc[UR4][R12.64] ;  /* 0xfe0000040c10797e */ /* 0x000ea20008121938 */
[----:B---3--:R-:W-:-:S04]  /*16a0*/  IMAD.WIDE.U32 R28, R0, 0x8, R28 ;  /* 0x00000008001c7825 */ /* 0x008fc800078e001c */
[----:B-1----:R-:W-:-:S04]  /*16b0*/  IMAD.WIDE.U32 R30, R0, 0x8, R30 ;  /* 0x00000008001e7825 */ /* 0x002fc800078e001e */
[----:B------:R-:W-:-:S05]  /*16c0*/  IMAD.WIDE.U32 R76, R61, 0x20, R28 ;  /* 0x000000203d4c7825 */ /* 0x000fca00078e001c */
[----:B------:R-:W3:Y:S01]  /*16d0*/  LDG.E.ENL2.256 R40, R36, desc[UR4][R76.64] ;  /* 0xfe0000044c24797e */ /* 0x000ee20008121928 */
[----:B0-----:R-:W-:-:S04]  /*16e0*/  IMAD.WIDE.U32 R6, R0, 0x8, R6 ;  /* 0x0000000800067825 */ /* 0x001fc800078e0006 */
[----:B------:R-:W-:-:S04]  /*16f0*/  IMAD.WIDE.U32 R74, R61, 0x20, R6 ;  /* 0x000000203d4a7825 */ /* 0x000fc800078e0006 */
[----:B------:R-:W-:Y:S01]  /*1700*/  IMAD.WIDE.U32 R60, R61, 0x20, R30 ;  /* 0x000000203d3c7825 */ /* 0x000fe200078e001e */
[----:B------:R-:W4:Y:S04]  /*1710*/  LDG.E.ENL2.256 R24, R20, desc[UR4][R74.64] ;  /* 0xfe0000044a14797e */ /* 0x000f280008121918 */
[----:B------:R-:W5:Y:S04]  /*1720*/  LDG.E.ENL2.256 R32, R28, desc[UR4][R74.64+0x1000] ;  /* 0xfe0080044a1c797e */ /* 0x000f680008121920 */
[----:B------:R-:W3:Y:S04]  /*1730*/  LDG.E.ENL2.256 R48, R44, desc[UR4][R60.64] ;  /* 0xfe0000043c2c797e */ /* 0x000ee80008121930 */
[----:B------:R-:W5:Y:S01]  /*1740*/  LDG.E.ENL2.256 R64, R60, desc[UR4][R60.64+0x1000] ;  /* 0xfe0080043c3c797e */ /* 0x000f620008121940 */
[----:B--2---:R-:W4:-:S15]  /*1750*/  DADD R2, R8, -R16 ;  /* 0x0000000008027229 */ /* 0x004f1e0000000810 */
[----:B------:R-:W-:-:S15]  /*1760*/  NOP ;  /* 0x0000000000007918 */ /* 0x000fde0000000000 */
[----:B------:R-:W-:-:S15]  /*1770*/  NOP ;  /* 0x0000000000007918 */ /* 0x000fde0000000000 */
[----:B------:R-:W-:-:S15]  /*1780*/  NOP ;  /* 0x0000000000007918 */ /* 0x000fde0000000000 */
[----:B------:R-:W-:-:S04]  /*1790*/  NOP ;  /* 0x0000000000007918 */ /* 0x000fc80000000000 */
[----:B------:R0:W-:Y:S02]  /*17a0*/  DADD R68, R10, -R18 ;  /* 0x000000000a447229 */ /* 0x0001e40000000812 */
[----:B0-----:R-:W2:Y:S04]  /*17b0*/  LDG.E.ENL2.256 R8, R4, desc[UR4][R4.64+0x1000] ;  /* 0xfe0080040404797e */ /* 0x001ea80008121908 */
[----:B------:R-:W2:-:S15]  /*17c0*/  LDG.E.ENL2.256 R16, R12, desc[UR4][R12.64+0x1000] ;  /* 0xfe0080040c0c797e */ /* 0x000e9e0008121910 */
[----:B------:R-:W-:-:S15]  /*17d0*/  NOP ;  /* 0x0000000000007918 */ /* 0x000fde0000000000 */
[----:B------:R-:W-:-:S15]  /*17e0*/  NOP ;  /* 0x0000000000007918 */ /* 0x000fde0000000000 */
[----:B------:R-:W-:-:S13]  /*17f0*/  NOP ;  /* 0x0000000000007918 */ /* 0x000fda0000000000 */
[----:B------:R-:W-:-:S15]  /*1800*/  DADD R70, R52, -R56 ;  /* 0x0000000034467229 */ /* 0x000fde0000000838 */
[----:B------:R-:W-:-:S15]  /*1810*/  NOP ;  /* 0x0000000000007918 */ /* 0x000fde0000000000 */
[----:B------:R-:W-:-:S15]  /*1820*/  NOP ;  /* 0x0000000000007918 */ /* 0x000fde0000000000 */
[----:B------:R-:W-:-:S15]  /*1830*/  NOP ;  /* 0x0000000000007918 */ /* 0x000fde0000000000 */
[----:B------:R-:W-:-:S04]  /*1840*/  NOP ;  /* 0x0000000000007918 */ /* 0x000fc80000000000 */
[----:B------:R0:W-:Y:S02]  /*1850*/  DADD R72, R54, -R58 ;  /* 0x0000000036487229 */ /* 0x0001e4000000083a */
[----:B0-----:R-:W5:-:S15]  /*1860*/  LDG.E.ENL2.256 R56, R52, desc[UR4][R76.64+0x1000] ;  /* 0xfe0080044c34797e */ /* 0x001f5e0008121938 */
[----:B------:R-:W-:-:S15]  /*1870*/  NOP ;  /* 0x0000000000007918 */ /* 0x000fde0000000000 */
[----:B------:R-:W-:-:S15]  /*1880*/  NOP ;  /* 0x0000000000007918 */ /* 0x000fde0000000000 */
[----:B------:R-:W-:-:S15]  /*1890*/  NOP ;  /* 0x0000000000007918 */ /* 0x000fde0000000000 */
[----:B------:R-:W-:-:S02]  /*18a0*/  NOP ;  /* 0x0000000000007918 */ /* 0x000fc40000000000 */
[----:B----4-:R-:W3:-:S15]  /*18b0*/  DMUL R2, R20, R2 ;  /* 0x0000000214027228 */ /* 0x010ede0000000000 */
[----:B------:R-:W-:-:S15]  /*18c0*/  NOP ;  /* 0x0000000000007918 */ /* 0x000fde0000000000 */
[----:B------:R-:W-:-:S15]  /*18d0*/  NOP ;  /* 0x0000000000007918 */ /* 0x000fde0000000000 */
[----:B------:R-:W-:-:S15]  /*18e0*/  NOP ;  /* 0x0000000000007918 */ /* 0x000fde0000000000 */
[----:B------:R-:W-:-:S04]  /*18f0*/  NOP ;  /* 0x0000000000007918 */ /* 0x000fc80000000000 */
[----:B---3--:R0:W-:Y:S02]  /*1900*/  DFMA R36, R44, R2, R36 ;  /* 0x000000022c24722b */ /* 0x0081e40000000024 */
[----:B0-----:R-:W0:Y:S02]  /*1910*/  LDC.64 R2, c[0x0][0x388] ;  /* 0x0000e200ff027b82 */ /* 0x001e240000000a00 */
[----:B0-----:R-:W-:-:S15]  /*1920*/  IMAD.WIDE.U32 R2, R0, 0x8, R2 ;  /* 0x0000000800027825 */ /* 0x001fde00078e0002 */
[----:B------:R-:W-:-:S15]  /*1930*/  NOP ;  /* 0x0000000000007918 */ /* 0x000fde0000000000 */
[----:B------:R-:W-:-:S15]  /*1940*/  NOP ;  /* 0x0000000000007918 */ /* 0x000fde0000000000 */
[----:B------:R-:W-:-:S15]  /*1950*/  NOP ;  /* 0x0000000000007918 */ /* 0x000fde0000000000 */
[----:B--2---:R-:W5:-:S15]  /*1960*/  DADD R4, R4, -R12 ;  /* 0x0000000004047229 */ /* 0x004f5e000000080c */
[----:B------:R-:W-:-:S15]  /*1970*/  NOP ;  /* 0x0000000000007918 */ /* 0x000fde0000000000 */
[----:B------:R-:W-:-:S15]  /*1980*/  NOP ;  /* 0x0000000000007918 */ /* 0x000fde0000000000 */
[----:B------:R-:W-:-:S15]  /*1990*/  NOP ;  /* 0x0000000000007918 */ /* 0x000fde0000000000 */
[----:B------:R-:W-:-:S04]  /*19a0*/  NOP ;  /* 0x0000000000007918 */ /* 0x000fc80000000000 */
[----:B-----5:R-:W0:-:S15]  /*19b0*/  DMUL R4, R28, R4 ;  /* 0x000000041c047228 */ /* 0x020e1e0000000000 */
[----:B------:R-:W-:-:S15]  /*19c0*/  NOP ;  /* 0x0000000000007918 */ /* 0x000fde0000000000 */
[----:B------:R-:W-:-:S15]  /*19d0*/  NOP ;  /* 0x0000000000007918 */ /* 0x000fde0000000000 */
[----:B------:R-:W-:-:S15]  /*19e0*/  NOP ;  /* 0x0000000000007918 */ /* 0x000fde0000000000 */
[----:B------:R-:W-:-:S04]  /*19f0*/  NOP ;  /* 0x0000000000007918 */ /* 0x000fc80000000000 */
[----:B0-----:R0:W-:Y:S02]  /*1a00*/  DFMA R52, R60, R4, R52 ;  /* 0x000000043c34722b */ /* 0x0011e40000000034 */
[----:B0-----:R-:W0:Y:S02]  /*1a10*/  S2R R5, SR_TID.X ;  /* 0x0000000000057919 */ /* 0x001e240000002100 */
[----:B0-----:R-:W-:-:S15]  /*1a20*/  IMAD.WIDE.U32 R2, R5, 0x20, R2 ;  /* 0x0000002005027825 */ /* 0x001fde00078e0002 */
[----:B------:R-:W-:-:S15]  /*1a30*/  NOP ;  /* 0x0000000000007918 */ /* 0x000fde0000000000 */
[----:B------:R-:W-:-:S15]  /*1a40*/  NOP ;  /* 0x0000000000007918 */ /* 0x000fde0000000000 */
[----:B------:R-:W-:-:S15]  /*1a50*/  NOP ;  /* 0x0000000000007918 */ /* 0x000fde0000000000 */
        /* <DEDUP_REMOVED lines=45> */
[----:B---3--:R-:W-:-:S15]  /*1d30*/  DFMA R38, R46, R22, R38 ;  /* 0x000000162e26722b */ /* 0x008fde0000000026 */
[----:B------:R-:W-:-:S15]  /*1d40*/  NOP ;  /* 0x0000000000007918 */ /* 0x000fde0000000000 */
[----:B------:R-:W-:-:S15]  /*1d50*/  NOP ;  /* 0x0000000000007918 */ /* 0x000fde0000000000 */
[----:B------:R-:W-:-:S15]  /*1d60*/  NOP ;  /* 0x0000000000007918 */ /* 0x000fde0000000000 */
[----:B------:R-:W-:-:S04]  /*1d70*/  NOP ;  /* 0x0000000000007918 */ /* 0x000fc80000000000 */
[----:B----4-:R-:W-:-:S15]  /*1d80*/  DFMA R40, R48, R24, R40 ;  /* 0x000000183028722b */ /* 0x010fde0000000028 */
[----:B------:R-:W-:-:S15]  /*1d90*/  NOP ;  /* 0x0000000000007918 */ /* 0x000fde0000000000 */
[----:B------:R-:W-:-:S15]  /*1da0*/  NOP ;  /* 0x0000000000007918 */ /* 0x000fde0000000000 */
[----:B------:R-:W-:-:S15]  /*1db0*/  NOP ;  /* 0x0000000000007918 */ /* 0x000fde0000000000 */
[----:B------:R-:W-:-:S04]  /*1dc0*/  NOP ;  /* 0x0000000000007918 */ /* 0x000fc80000000000 */
[----:B-----5:R-:W0:Y:S02]  /*1dd0*/  DFMA R42, R50, R26, R42 ;  /* 0x0000001a322a722b */ /* 0x020e24000000002a */
[----:B0-----:R-:W-:-:S15]  /*1de0*/  STG.E.ENL2.256 desc[UR4][R2.64], R36, R40 ;  /* 0xf80000240228797f */ /* 0x001fde000f121804 */
        /* <DEDUP_REMOVED lines=14> */
[----:B------:R-:W0:Y:S02]  /*1ed0*/  DFMA R58, R66, R10, R58 ;  /* 0x0000000a423a722b */ /* 0x000e24000000003a */
[----:B0-----:R-:W-:Y:S01]  /*1ee0*/  STG.E.ENL2.256 desc[UR4][R2.64+0x1000], R52, R56 ;  /* 0xf80080340238797f */ /* 0x001fe2000f121804 */
[----:B------:R-:W-:Y:S05]  /*1ef0*/  EXIT ;  /* 0x000000000000794d */ /* 0x000fea0003800000 */
.L_x_26599:
        /* <DEDUP_REMOVED lines=16> */
.L_x_27265:


//--------------------- .text._ZN2at6native29vectorized_elementwise_kernelILi8EZZZNS0_49_GLOBAL__N__b919a28f_16_Normalization_cu_5c38458722batch_norm_elementwiseERKNS_6TensorES5_RKSt8optionalIS3_ES9_S5_S5_ENKUlvE0_clEvENKUlvE_clEvEUldddddE_St5arrayIPcLm6EEEEviT0_T1_ --------------------------
	.section	.text._ZN2at6native29vectorized_elementwise_kernelILi8EZZZNS0_49_GLOBAL__N__b919a28f_16_Normalization_cu_5c38458722batch_norm_elementwiseERKNS_6TensorES5_RKSt8optionalIS3_ES9_S5_S5_ENKUlvE0_clEvENKUlvE_clEvEUldddddE_St5arrayIPcLm6EEEEviT0_T1_,"ax",@progbits
	.align	128
        .global         _ZN2at6native29vectorized_elementwise_kernelILi8EZZZNS0_49_GLOBAL__N__b919a28f_16_Normalization_cu_5c38458722batch_norm_elementwiseERKNS_6TensorES5_RKSt8optionalIS3_ES9_S5_S5_ENKUlvE0_clEvENKUlvE_clEvEUldddddE_St5arrayIPcLm6EEEEviT0_T1_
        .type           _ZN2at6native29vectorized_elementwise_kernelILi8EZZZNS0_49_GLOBAL__N__b919a28f_16_Normalization_cu_5c38458722batch_norm_elementwiseERKNS_6TensorES5_RKSt8optionalIS3_ES9_S5_S5_ENKUlvE0_clEvENKUlvE_clEvEUldddddE_St5arrayIPcLm6EEEEviT0_T1_,@function
        .size           _ZN2at6native29vectorized_elementwise_kernelILi8EZZZNS0_49_GLOBAL__N__b919a28f_16_Normalization_cu_5c38458722batch_norm_elementwiseERKNS_6TensorES5_RKSt8optionalIS3_ES9_S5_S5_ENKUlvE0_clEvENKUlvE_clEvEUldddddE_St5arrayIPcLm6EEEEviT0_T1_,(.L_x_27266 - _ZN2at6native29vectorized_elementwise_kernelILi8EZZZNS0_49_GLOBAL__N__b919a28f_16_Normalization_cu_5c38458722batch_norm_elementwiseERKNS_6TensorES5_RKSt8optionalIS3_ES9_S5_S5_ENKUlvE0_clEvENKUlvE_clEvEUldddddE_St5arrayIPcLm6EEEEviT0_T1_)
        .other          _ZN2at6native29vectorized_elementwise_kernelILi8EZZZNS0_49_GLOBAL__N__b919a28f_16_Normalization_cu_5c38458722batch_norm_elementwiseERKNS_6TensorES5_RKSt8optionalIS3_ES9_S5_S5_ENKUlvE0_clEvENKUlvE_clEvEUldddddE_St5arrayIPcLm6EEEEviT0_T1_,@"STO_CUDA_ENTRY STV_DEFAULT"
_ZN2at6native29vectorized_elementwise_kernelILi8EZZZNS0_49_GLOBAL__N__b919a28f_16_Normalization_cu_5c38458722batch_norm_elementwiseERKNS_6TensorES5_RKSt8optionalIS3_ES9_S5_S5_ENKUlvE0_clEvENKUlvE_clEvEUldddddE_St5arrayIPcLm6EEEEviT0_T1_:
.text._ZN2at6native29vectorized_elementwise_kernelILi8EZZZNS0_49_GLOBAL__N__b919a28f_16_Normalization_cu_5c38458722batch_norm_elementwiseERKNS_6TensorES5_RKSt8optionalIS3_ES9_S5_S5_ENKUlvE0_clEvENKUlvE_clEvEUldddddE_St5arrayIPcLm6EEEEviT0_T1_:
[----:B------:R-:W-:Y:S01]  /*0000*/  LDC R1, c[0x0][0x37c] ;  /* 0x0000df00ff017b82 */ /* 0x000fe20000000800 */
[----:B------:R-:W-:Y:S05]  /*0010*/  EXIT ;  /* 0x000000000000794d */ /* 0x000fea0003800000 */
.L_x_26600:
        /* <DEDUP_REMOVED lines=14> */
.L_x_27266:


//--------------------- .text._ZN2at6native33batch_norm_transform_input_kernelIN3c104HalfES3_fLb1EiEEvNS_27GenericPackedTensorAccessorIKT_Lm3ENS_17RestrictPtrTraitsET3_EENS4_IS5_Lm3ES7_S8_EENS4_INSt11conditionalIXT2_ET1_T0_E4typeELm1ES7_S8_EESG_NS4_IKSD_Lm1ES7_S8_EESI_SC_ --------------------------
	.section	.text._ZN2at6native33batch_norm_transform_input_kernelIN3c104HalfES3_fLb1EiEEvNS_27GenericPackedTensorAccessorIKT_Lm3ENS_17RestrictPtrTraitsET3_EENS4_IS5_Lm3ES7_S8_EENS4_INSt11conditionalIXT2_ET1_T0_E4typeELm1ES7_S8_EESG_NS4_IKSD_Lm1ES7_S8_EESI_SC_,"ax",@progbits
	.align	128
        .global         _ZN2at6native33batch_norm_transform_input_kernelIN3c104HalfES3_fLb1EiEEvNS_27GenericPackedTensorAccessorIKT_Lm3ENS_17RestrictPtrTraitsET3_EENS4_IS5_Lm3ES7_S8_EENS4_INSt11conditionalIXT2_ET1_T0_E4typeELm1ES7_S8_EESG_NS4_IKSD_Lm1ES7_S8_EESI_SC_
        .type           _ZN2at6native33batch_norm_transform_input_kernelIN3c104HalfES3_fLb1EiEEvNS_27GenericPackedTensorAccessorIKT_Lm3ENS_17RestrictPtrTraitsET3_EENS4_IS5_Lm3ES7_S8_EENS4_INSt11conditionalIXT2_ET1_T0_E4typeELm1ES7_S8_EESG_NS4_IKSD_Lm1ES7_S8_EESI_SC_,@function
        .size           _ZN2at6native33batch_norm_transform_input_kernelIN3c104HalfES3_fLb1EiEEvNS_27GenericPackedTensorAccessorIKT_Lm3ENS_17RestrictPtrTraitsET3_EENS4_IS5_Lm3ES7_S8_EENS4_INSt11conditionalIXT2_ET1_T0_E4typeELm1ES7_S8_EESG_NS4_IKSD_Lm1ES7_S8_EESI_SC_,(.L_x_27267 - _ZN2at6native33batch_norm_transform_input_kernelIN3c104HalfES3_fLb1EiEEvNS_27GenericPackedTensorAccessorIKT_Lm3ENS_17RestrictPtrTraitsET3_EENS4_IS5_Lm3ES7_S8_EENS4_INSt11conditionalIXT2_ET1_T0_E4typeELm1ES7_S8_EESG_NS4_IKSD_Lm1ES7_S8_EESI_SC_)
        .other          _ZN2at6native33batch_norm_transform_input_kernelIN3c104HalfES3_fLb1EiEEvNS_27GenericPackedTensorAccessorIKT_Lm3ENS_17RestrictPtrTraitsET3_EENS4_IS5_Lm3ES7_S8_EENS4_INSt11conditionalIXT2_ET1_T0_E4typeELm1ES7_S8_EESG_NS4_IKSD_Lm1ES7_S8_EESI_SC_,@"STO_CUDA_ENTRY STV_DEFAULT"
_ZN2at6native33batch_norm_transform_input_kernelIN3c104HalfES3_fLb1EiEEvNS_27GenericPackedTensorAccessorIKT_Lm3ENS_17RestrictPtrTraitsET3_EENS4_IS5_Lm3ES7_S8_EENS4_INSt11conditionalIXT2_ET1_T0_E4typeELm1ES7_S8_EESG_NS4_IKSD_Lm1ES7_S8_EESI_SC_:
.text._ZN2at6native33batch_norm_transform_input_kernelIN3c104HalfES3_fLb1EiEEvNS_27GenericPackedTensorAccessorIKT_Lm3ENS_17RestrictPtrTraitsET3_EENS4_IS5_Lm3ES7_S8_EENS4_INSt11conditionalIXT2_ET1_T0_E4typeELm1ES7_S8_EESG_NS4_IKSD_Lm1ES7_S8_EESI_SC_:
[----:B------:R-:W-:Y:S08]  /*0000*/  LDC R1, c[0x0][0x37c] ;  /* 0x0000df00ff017b82 */ /* 0x000ff00000000800 */
[----:B------:R-:W0:Y:S08]  /*0010*/  S2UR UR6, SR_CTAID.X ;  /* 0x00000000000679c3 */ /* 0x000e300000002500 */
[----:B------:R-:W0:Y:S02]  /*0020*/  LDC R0, c[0x0][0x38c] ;  /* 0x0000e300ff007b82 */ /* 0x000e240000000800 */
[----:B0-----:R-:W-:-:S13]  /*0030*/  ISETP.LE.AND P0, PT, R0, UR6, PT ;  /* 0x0000000600007c0c */ /* 0x001fda000bf03270 */
[----:B------:R-:W-:Y:S05]  /*0040*/  @P0 EXIT ;  /* 0x000000000000094d */ /* 0x000fea0003800000 */
[----:B------:R-:W0:Y:S01]  /*0050*/  LDC R0, c[0x0][0x3e8] ;  /* 0x0000fa00ff007b82 */ /* 0x000e220000000800 */
[----:B------:R-:W1:Y:S01]  /*0060*/  S2R R10, SR_TID.Y ;  /* 0x00000000000a7919 */ /* 0x000e620000002200 */
[----:B------:R-:W1:Y:S01]  /*0070*/  LDCU UR4, c[0x0][0x364] ;  /* 0x00006c80ff0477ac */ /* 0x000e620008000800 */
[----:B------:R-:W1:Y:S01]  /*0080*/  S2R R11, SR_CTAID.Y ;  /* 0x00000000000b7919 */ /* 0x000e620000002600 */
[----:B------:R-:W2:Y:S04]  /*0090*/  LDCU.64 UR8, c[0x0][0x358] ;  /* 0x00006b00ff0877ac */ /* 0x000ea80008000a00 */
[----:B------:R-:W3:Y:S01]  /*00a0*/  LDC R2, c[0x0][0x3f8] ;  /* 0x0000fe00ff027b82 */ /* 0x000ee20000000800 */
[----:B------:R-:W4:Y:S07]  /*00b0*/  LDCU UR5, c[0x0][0x388] ;  /* 0x00007100ff0577ac */ /* 0x000f2e0008000800 */
[----:B------:R-:W2:Y:S01]  /*00c0*/  LDC R12, c[0x0][0x3cc] ;  /* 0x0000f300ff0c7b82 */ /* 0x000ea20000000800 */
[----:B0-----:R-:W-:-:S07]  /*00d0*/  ISETP.GE.AND P0, PT, R0, 0x1, PT ;  /* 0x000000010000780c */ /* 0x001fce0003f06270 */
[----:B------:R-:W0:Y:S01]  /*00e0*/  LDC R15, c[0x0][0x3dc] ;  /* 0x0000f700ff0f7b82 */ /* 0x000e220000000800 */
[----:B---3--:R-:W-:-:S07]  /*00f0*/  ISETP.GE.AND P1, PT, R2, 0x1, PT ;  /* 0x000000010200780c */ /* 0x008fce0003f26270 */
[----:B------:R-:W3:Y:S01]  /*0100*/  LDC.64 R4, c[0x0][0x3c0] ;  /* 0x0000f000ff047b82 */ /* 0x000ee20000000a00 */
[----:B-1----:R-:W-:-:S07]  /*0110*/  IMAD R10, R11, UR4, R10 ;  /* 0x000000040b0a7c24 */ /* 0x002fce000f8e020a */
[----:B------:R-:W1:Y:S01]  /*0120*/  @P0 LDC R0, c[0x0][0x3ec] ;  /* 0x0000fb00ff000b82 */ /* 0x000e620000000800 */
[----:B----4-:R-:W-:-:S07]  /*0130*/  ISETP.GE.AND P2, PT, R10, UR5, PT ;  /* 0x000000050a007c0c */ /* 0x010fce000bf46270 */
[----:B------:R-:W4:Y:S01]  /*0140*/  @P1 LDC R13, c[0x0][0x3fc] ;  /* 0x0000ff00ff0d1b82 */ /* 0x000f220000000800 */
[----:B0-----:R-:W-:-:S07]  /*0150*/  IMAD R15, R15, UR6, RZ ;  /* 0x000000060f0f7c24 */ /* 0x001fce000f8e02ff */
[----:B------:R-:W0:Y:S08]  /*0160*/  @P0 LDC.64 R6, c[0x0][0x3e0] ;  /* 0x0000f800ff060b82 */ /* 0x000e300000000a00 */
[----:B------:R-:W3:Y:S01]  /*0170*/  @P1 LDC.64 R8, c[0x0][0x3f0] ;  /* 0x0000fc00ff081b82 */ /* 0x000ee20000000a00 */
[----:B-1----:R-:W-:Y:S02]  /*0180*/  @P0 IMAD R11, R0, UR6, RZ ;  /* 0x00000006000b0c24 */ /* 0x002fe4000f8e02ff */
[----:B----4-:R-:W-:-:S05]  /*0190*/  @P1 IMAD R13, R13, UR6, RZ ;  /* 0x000000060d0d1c24 */ /* 0x010fca000f8e02ff */
[----:B------:R-:W1:Y:S01]  /*01a0*/  LDC.64 R2, c[0x0][0x3d0] ;  /* 0x0000f400ff027b82 */ /* 0x000e620000000a00 */
[----:B0-----:R-:W-:-:S05]  /*01b0*/  @P0 IMAD.WIDE R6, R11, 0x2, R6 ;  /* 0x000000020b060825 */ /* 0x001fca00078e0206 */
[----:B--2---:R0:W5:Y:S01]  /*01c0*/  @P0 LDG.E.U16 R11, desc[UR8][R6.64] ;  /* 0x00000008060b0981 */ /* 0x004162000c1e1500 */
[----:B---3--:R-:W-:-:S04]  /*01d0*/  @P1 IMAD.WIDE R8, R13, 0x2, R8 ;  /* 0x000000020d081825 */ /* 0x008fc800078e0208 */
[----:B------:R-:W-:Y:S02]  /*01e0*/  IMAD R13, R12, UR6, RZ ;  /* 0x000000060c0d7c24 */ /* 0x000fe4000f8e02ff */
[----:B------:R0:W5:Y:S02]  /*01f0*/  @P1 LDG.E.U16 R12, desc[UR8][R8.64] ;  /* 0x00000008080c1981 */ /* 0x000164000c1e1500 */
[----:B------:R-:W-:-:S04]  /*0200*/  IMAD.WIDE R4, R13, 0x4, R4 ;  /* 0x000000040d047825 */ /* 0x000fc800078e0204 */
[----:B-1----:R-:W-:Y:S01]  /*0210*/  IMAD.WIDE R2, R15, 0x4, R2 ;  /* 0x000000040f027825 */ /* 0x002fe200078e0202 */
[----:B------:R-:W-:Y:S06]  /*0220*/  @P2 EXIT ;  /* 0x000000000000294d */ /* 0x000fec0003800000 */
[----:B------:R1:W5:Y:S01]  /*0230*/  LDG.E R0, desc[UR8][R4.64] ;  /* 0x0000000804007981 */ /* 0x000362000c1e1900 */
[----:B------:R-:W2:Y:S03]  /*0240*/  LDC R13, c[0x0][0x3b8] ;  /* 0x0000ee00ff0d7b82 */ /* 0x000ea60000000800 */
[----:B0-----:R1:W5:Y:S01]  /*0250*/  LDG.E R6, desc[UR8][R2.64] ;  /* 0x0000000802067981 */ /* 0x001362000c1e1900 */
[----:B------:R-:W0:Y:S01]  /*0260*/  LDCU UR7, c[0x0][0x360] ;  /* 0x00006c00ff0777ac */ /* 0x000e220008000800 */
[----:B------:R-:W-:Y:S02]  /*0270*/  IMAD.MOV.U32 R8, RZ, RZ, 0x3f800000 ;  /* 0x3f800000ff087424 */ /* 0x000fe400078e00ff */
[----:B------:R-:W-:Y:S01]  /*0280*/  HFMA2 R9, -RZ, RZ, 0, 0 ;  /* 0x00000000ff097431 */ /* 0x000fe200000001ff */
[----:B------:R-:W3:Y:S01]  /*0290*/  S2R R7, SR_TID.X ;  /* 0x0000000000077919 */ /* 0x000ee20000002100 */
[----:B------:R-:W4:Y:S01]  /*02a0*/  LDC R14, c[0x0][0x398] ;  /* 0x0000e600ff0e7b82 */ /* 0x000f220000000800 */
[----:B------:R-:W1:Y:S01]  /*02b0*/  LDCU UR5, c[0x0][0x374] ;  /* 0x00006e80ff0577ac */ /* 0x000e620008000800 */
[----:B-----5:R-:W-:-:S02]  /*02c0*/  @P0 HADD2.F32 R8, -RZ, R11.H0_H0 ;  /* 0x2000000bff080230 */ /* 0x020fc40000004100 */
[----:B------:R-:W-:Y:S01]  /*02d0*/  @P1 HADD2.F32 R9, -RZ, R12.H0_H0 ;  /* 0x2000000cff091230 */ /* 0x000fe20000004100 */
[----:B------:R-:W0:Y:S01]  /*02e0*/  LDCU UR10, c[0x0][0x39c] ;  /* 0x00007380ff0a77ac */ /* 0x000e220008000800 */
[----:B------:R-:W0:Y:S01]  /*02f0*/  LDCU UR11, c[0x0][0x3bc] ;  /* 0x00007780ff0b77ac */ /* 0x000e220008000800 */
[----:B------:R-:W0:Y:S01]  /*0300*/  LDCU.64 UR12, c[0x0][0x380] ;  /* 0x00007000ff0c77ac */ /* 0x000e220008000a00 */
[----:B--2---:R-:W-:Y:S01]  /*0310*/  IMAD R11, R13, UR6, RZ ;  /* 0x000000060d0b7c24 */ /* 0x004fe2000f8e02ff */
[----:B------:R-:W2:Y:S01]  /*0320*/  LDCU.64 UR14, c[0x0][0x3a0] ;  /* 0x00007400ff0e77ac */ /* 0x000ea20008000a00 */
[----:B-1----:R-:W-:Y:S01]  /*0330*/  UIMAD UR4, UR4, UR5, URZ ;  /* 0x00000005040472a4 */ /* 0x002fe2000f8e02ff */
[----:B0--34-:R-:W-:-:S11]  /*0340*/  IMAD R12, R14, UR6, RZ ;  /* 0x000000060e0c7c24 */ /* 0x019fd6000f8e02ff */
.L_x_26604:
[----:B0-----:R-:W0:Y:S01]  /*0350*/  LDC R14, c[0x0][0x390] ;  /* 0x0000e400ff0e7b82 */ /* 0x001e220000000800 */
        /* <DEDUP_REMOVED lines=14> */
.L_x_26603:
[----:B------:R-:W-:-:S05]  /*0440*/  IMAD R2, R17, UR10, RZ ;  /* 0x0000000a11027c24 */ /* 0x000fca000f8e02ff */
[----:B0-----:R-:W-:-:S04]  /*0450*/  IADD3 R3, P0, PT, R2, R13, RZ ;  /* 0x0000000d02037210 */ /* 0x001fc80007f1e0ff */
[----:B------:R-:W-:Y:S02]  /*0460*/  LEA.HI.X.SX32 R4, R2, R16, 0x1, P0 ;  /* 0x0000001002047211 */ /* 0x000fe400000f0eff */
[----:B------:R-:W-:-:S04]  /*0470*/  LEA R2, P0, R3, UR12, 0x1 ;  /* 0x0000000c03027c11 */ /* 0x000fc8000f8008ff */
[----:B------:R-:W-:-:S05]  /*0480*/  LEA.HI.X R3, R3, UR13, R4, 0x1, P0 ;  /* 0x0000000d03037c11 */ /* 0x000fca00080f0c04 */
[----:B------:R-:W3:Y:S01]  /*0490*/  LDG.E.U16 R2, desc[UR8][R2.64] ;  /* 0x0000000802027981 */ /* 0x000ee2000c1e1500 */
[C---:B------:R-:W-:Y:S01]  /*04a0*/  IMAD R4, R17.reuse, UR11, RZ ;  /* 0x0000000b11047c24 */ /* 0x040fe2000f8e02ff */
[----:B------:R-:W-:-:S04]  /*04b0*/  IADD3 R17, PT, PT, R17, UR7, RZ ;  /* 0x0000000711117c10 */ /* 0x000fc8000fffe0ff */
[----:B------:R-:W-:-:S04]  /*04c0*/  IADD3 R19, P0, PT, R4, R15, RZ ;  /* 0x0000000f04137210 */ /* 0x000fc80007f1e0ff */
[----:B------:R-:W-:Y:S02]  /*04d0*/  LEA.HI.X.SX32 R20, R4, R18, 0x1, P0 ;  /* 0x0000001204147211 */ /* 0x000fe400000f0eff */
[----:B--2---:R-:W-:Y:S01]  /*04e0*/  LEA R4, P0, R19, UR14, 0x1 ;  /* 0x0000000e13047c11 */ /* 0x004fe2000f8008ff */
[----:B---3--:R-:W-:-:S05]  /*04f0*/  HADD2.F32 R5, -RZ, R2.H0_H0 ;  /* 0x20000002ff057230 */ /* 0x008fca0000004100 */
[----:B------:R-:W-:-:S04]  /*0500*/  FADD.FTZ R5, -R0, R5 ;  /* 0x0000000500057221 */ /* 0x000fc80000010100 */
[----:B------:R-:W-:-:S04]  /*0510*/  FMUL.FTZ R5, R5, R8 ;  /* 0x0000000805057220 */ /* 0x000fc80000410000 */
[----:B------:R-:W-:-:S05]  /*0520*/  FFMA.FTZ R5, R6, R5, R9 ;  /* 0x0000000506057223 */ /* 0x000fca0000010009 */
[----:B------:R-:W-:Y:S02]  /*0530*/  F2FP.F16.F32.PACK_AB R3, RZ, R5 ;  /* 0x00000005ff03723e */ /* 0x000fe400000000ff */
[----:B------:R-:W-:Y:S02]  /*0540*/  LEA.HI.X R5, R19, UR15, R20, 0x1, P0 ;  /* 0x0000000f13057c11 */ /* 0x000fe400080f0c14 */
[----:B------:R-:W-:-:S03]  /*0550*/  ISETP.GE.AND P0, PT, R17, R14, PT ;  /* 0x0000000e1100720c */ /* 0x000fc60003f06270 */
[----:B------:R0:W-:Y:S10]  /*0560*/  STG.E.U16 desc[UR8][R4.64], R3 ;  /* 0x0000000304007986 */ /* 0x0001f4000c101508 */
[----:B------:R-:W-:Y:S05]  /*0570*/  @!P0 BRA `(.L_x_26603) ;  /* 0xfffffffc00b08947 */ /* 0x000fea000383ffff */
.L_x_26602:
[----:B--2---:R-:W-:Y:S05]  /*0580*/  BSYNC.RECONVERGENT B0 ;  /* 0x0000000000007941 */ /* 0x004fea0003800200 */
.L_x_26601:
[----:B------:R-:W1:Y:S01]  /*0590*/  LDCU UR5, c[0x0][0x388] ;  /* 0x00007100ff0577ac */ /* 0x000e620008000800 */
[----:B------:R-:W-:-:S05]  /*05a0*/  VIADD R10, R10, UR4 ;  /* 0x000000040a0a7c36 */ /* 0x000fca0008000000 */
[----:B-1----:R-:W-:-:S13]  /*05b0*/  ISETP.GE.AND P0, PT, R10, UR5, PT ;  /* 0x000000050a007c0c */ /* 0x002fda000bf06270 */
[----:B------:R-:W-:Y:S05]  /*05c0*/  @!P0 BRA `(.L_x_26604) ;  /* 0xfffffffc00608947 */ /* 0x000fea000383ffff */
[----:B------:R-:W-:Y:S05]  /*05d0*/  EXIT ;  /* 0x000000000000794d */ /* 0x000fea0003800000 */
.L_x_26605:
        /* <DEDUP_REMOVED lines=10> */
.L_x_27267:


//--------------------- .text._ZN2at6native33batch_norm_transform_input_kernelIN3c104HalfEffLb1EiEEvNS_27GenericPackedTensorAccessorIKT_Lm3ENS_17RestrictPtrTraitsET3_EENS4_IS5_Lm3ES7_S8_EENS4_INSt11conditionalIXT2_ET1_T0_E4typeELm1ES7_S8_EESG_NS4_IKSD_Lm1ES7_S8_EESI_SC_ --------------------------
	.section	.text._ZN2at6native33batch_norm_transform_input_kernelIN3c104HalfEffLb1EiEEvNS_27GenericPackedTensorAccessorIKT_Lm3ENS_17RestrictPtrTraitsET3_EENS4_IS5_Lm3ES7_S8_EENS4_INSt11conditionalIXT2_ET1_T0_E4typeELm1ES7_S8_EESG_NS4_IKSD_Lm1ES7_S8_EESI_SC_,"ax",@progbits
	.align	128
        .global         _ZN2at6native33batch_norm_transform_input_kernelIN3c104HalfEffLb1EiEEvNS_27GenericPackedTensorAccessorIKT_Lm3ENS_17RestrictPtrTraitsET3_EENS4_IS5_Lm3ES7_S8_EENS4_INSt11conditionalIXT2_ET1_T0_E4typeELm1ES7_S8_EESG_NS4_IKSD_Lm1ES7_S8_EESI_SC_
        .type           _ZN2at6native33batch_norm_transform_input_kernelIN3c104HalfEffLb1EiEEvNS_27GenericPackedTensorAccessorIKT_Lm3ENS_17RestrictPtrTraitsET3_EENS4_IS5_Lm3ES7_S8_EENS4_INSt11conditionalIXT2_ET1_T0_E4typeELm1ES7_S8_EESG_NS4_IKSD_Lm1ES7_S8_EESI_SC_,@function
        .size           _ZN2at6native33batch_norm_transform_input_kernelIN3c104HalfEffLb1EiEEvNS_27GenericPackedTensorAccessorIKT_Lm3ENS_17RestrictPtrTraitsET3_EENS4_IS5_Lm3ES7_S8_EENS4_INSt11conditionalIXT2_ET1_T0_E4typeELm1ES7_S8_EESG_NS4_IKSD_Lm1ES7_S8_EESI_SC_,(.L_x_27268 - _ZN2at6native33batch_norm_transform_input_kernelIN3c104HalfEffLb1EiEEvNS_27GenericPackedTensorAccessorIKT_Lm3ENS_17RestrictPtrTraitsET3_EENS4_IS5_Lm3ES7_S8_EENS4_INSt11conditionalIXT2_ET1_T0_E4typeELm1ES7_S8_EESG_NS4_IKSD_Lm1ES7_S8_EESI_SC_)
        .other          _ZN2at6native33batch_norm_transform_input_kernelIN3c104HalfEffLb1EiEEvNS_27GenericPackedTensorAccessorIKT_Lm3ENS_17RestrictPtrTraitsET3_EENS4_IS5_Lm3ES7_S8_EENS4_INSt11conditionalIXT2_ET1_T0_E4typeELm1ES7_S8_EESG_NS4_IKSD_Lm1ES7_S8_EESI_SC_,@"STO_CUDA_ENTRY STV_DEFAULT"
_ZN2at6native33batch_norm_transform_input_kernelIN3c104HalfEffLb1EiEEvNS_27GenericPackedTensorAccessorIKT_Lm3ENS_17RestrictPtrTraitsET3_EENS4_IS5_Lm3ES7_S8_EENS4_INSt11conditionalIXT2_ET1_T0_E4typeELm1ES7_S8_EESG_NS4_IKSD_Lm1ES7_S8_EESI_SC_:
.text._ZN2at6native33batch_norm_transform_input_kernelIN3c104HalfEffLb1EiEEvNS_27GenericPackedTensorAccessorIKT_Lm3ENS_17RestrictPtrTraitsET3_EENS4_IS5_Lm3ES7_S8_EENS4_INSt11conditionalIXT2_ET1_T0_E4typeELm1ES7_S8_EESG_NS4_IKSD_Lm1ES7_S8_EESI_SC_:
[----:B------:R-:W-:Y:S08]  /*0000*/  LDC R1, c[0x0][0x37c] ;  /* 0x0000df00ff017b82 */ /* 0x000ff00000000800 */
[----:B------:R-:W0:Y:S08]  /*0010*/  S2UR UR6, SR_CTAID.X ;  /* 0x00000000000679c3 */ /* 0x000e300000002500 */
[----:B------:R-:W0:Y:S02]  /*0020*/  LDC R0, c[0x0][0x38c] ;  /* 0x0000e300ff007b82 */ /* 0x000e240000000800 */
[----:B0-----:R-:W-:-:S13]  /*0030*/  ISETP.LE.AND P0, PT, R0, UR6, PT ;  /* 0x0000000600007c0c */ /* 0x001fda000bf03270 */
[----:B------:R-:W-:Y:S05]  /*0040*/  @P0 EXIT ;  /* 0x000000000000094d */ /* 0x000fea0003800000 */
[----:B------:R-:W0:Y:S01]  /*0050*/  LDC R0, c[0x0][0x3e8] ;  /* 0x0000fa00ff007b82 */ /* 0x000e220000000800 */
[----:B------:R-:W1:Y:S01]  /*0060*/  LDCU.64 UR8, c[0x0][0x358] ;  /* 0x00006b00ff0877ac */ /* 0x000e620008000a00 */
[----:B------:R-:W-:Y:S01]  /*0070*/  IMAD.MOV.U32 R6, RZ, RZ, 0x3f800000 ;  /* 0x3f800000ff067424 */ /* 0x000fe200078e00ff */
[----:B------:R-:W2:Y:S01]  /*0080*/  S2R R10, SR_TID.Y ;  /* 0x00000000000a7919 */ /* 0x000ea20000002200 */
[----:B------:R-:W2:Y:S01]  /*0090*/  LDCU UR4, c[0x0][0x364] ;  /* 0x00006c80ff0477ac */ /* 0x000ea20008000800 */
[----:B------:R-:W2:Y:S03]  /*00a0*/  S2R R15, SR_CTAID.Y ;  /* 0x00000000000f7919 */ /* 0x000ea60000002600 */
[----:B------:R-:W3:Y:S01]  /*00b0*/  LDC R2, c[0x0][0x3f8] ;  /* 0x0000fe00ff027b82 */ /* 0x000ee20000000800 */
[----:B------:R-:W4:Y:S07]  /*00c0*/  LDCU UR5, c[0x0][0x388] ;  /* 0x00007100ff0577ac */ /* 0x000f2e0008000800 */
[----:B------:R-:W1:Y:S01]  /*00d0*/  LDC R14, c[0x0][0x3cc] ;  /* 0x0000f300ff0e7b82 */ /* 0x000e620000000800 */
[----:B0-----:R-:W-:Y:S01]  /*00e0*/  ISETP.GE.AND P0, PT, R0, 0x1, PT ;  /* 0x000000010000780c */ /* 0x001fe20003f06270 */
[----:B------:R-:W-:-:S06]  /*00f0*/  IMAD.MOV.U32 R0, RZ, RZ, RZ ;  /* 0x000000ffff007224 */ /* 0x000fcc00078e00ff */
[----:B------:R-:W0:Y:S01]  /*0100*/  LDC R16, c[0x0][0x3dc] ;  /* 0x0000f700ff107b82 */ /* 0x000e220000000800 */
[----:B---3--:R-:W-:-:S07]  /*0110*/  ISETP.GE.AND P1, PT, R2, 0x1, PT ;  /* 0x000000010200780c */ /* 0x008fce0003f26270 */
[----:B------:R-:W3:Y:S01]  /*0120*/  LDC.64 R4, c[0x0][0x3c0] ;  /* 0x0000f000ff047b82 */ /* 0x000ee20000000a00 */
[----:B--2---:R-:W-:-:S07]  /*0130*/  IMAD R10, R15, UR4, R10 ;  /* 0x000000040f0a7c24 */ /* 0x004fce000f8e020a */
[----:B------:R-:W2:Y:S01]  /*0140*/  @P0 LDC R7, c[0x0][0x3ec] ;  /* 0x0000fb00ff070b82 */ /* 0x000ea20000000800 */
[----:B----4-:R-:W-:-:S07]  /*0150*/  ISETP.GE.AND P2, PT, R10, UR5, PT ;  /* 0x000000050a007c0c */ /* 0x010fce000bf46270 */
[----:B------:R-:W4:Y:S08]  /*0160*/  @P1 LDC R11, c[0x0][0x3fc] ;  /* 0x0000ff00ff0b1b82 */ /* 0x000f300000000800 */
[----:B------:R-:W1:Y:S08]  /*0170*/  @P0 LDC.64 R8, c[0x0][0x3e0] ;  /* 0x0000f800ff080b82 */ /* 0x000e700000000a00 */
[----:B------:R-:W0:Y:S01]  /*0180*/  @P1 LDC.64 R12, c[0x0][0x3f0] ;  /* 0x0000fc00ff0c1b82 */ /* 0x000e220000000a00 */
[----:B--2---:R-:W-:-:S02]  /*0190*/  @P0 IMAD R7, R7, UR6, RZ ;  /* 0x0000000607070c24 */ /* 0x004fc4000f8e02ff */
[----:B----4-:R-:W-:-:S05]  /*01a0*/  @P1 IMAD R11, R11, UR6, RZ ;  /* 0x000000060b0b1c24 */ /* 0x010fca000f8e02ff */
[----:B------:R-:W2:Y:S01]  /*01b0*/  LDC.64 R2, c[0x0][0x3d0] ;  /* 0x0000f400ff027b82 */ /* 0x000ea20000000a00 */
[----:B-1----:R-:W-:-:S04]  /*01c0*/  @P0 IMAD.WIDE R8, R7, 0x4, R8 ;  /* 0x0000000407080825 */ /* 0x002fc800078e0208 */
[----:B------:R-:W-:Y:S01]  /*01d0*/  IMAD R7, R14, UR6, RZ ;  /* 0x000000060e077c24 */ /* 0x000fe2000f8e02ff */
[----:B------:R1:W5:Y:S01]  /*01e0*/  @P0 LDG.E R6, desc[UR8][R8.64] ;  /* 0x0000000808060981 */ /* 0x000362000c1e1900 */
[----:B0-----:R-:W-:-:S04]  /*01f0*/  @P1 IMAD.WIDE R12, R11, 0x4, R12 ;  /* 0x000000040b0c1825 */ /* 0x001fc800078e020c */
[----:B------:R-:W-:Y:S01]  /*0200*/  IMAD R11, R16, UR6, RZ ;  /* 0x00000006100b7c24 */ /* 0x000fe2000f8e02ff */
[----:B------:R1:W5:Y:S01]  /*0210*/  @P1 LDG.E R0, desc[UR8][R12.64] ;  /* 0x000000080c001981 */ /* 0x000362000c1e1900 */
[----:B---3--:R-:W-:-:S04]  /*0220*/  IMAD.WIDE R4, R7, 0x4, R4 ;  /* 0x0000000407047825 */ /* 0x008fc800078e0204 */
[----:B--2---:R-:W-:Y:S01]  /*0230*/  IMAD.WIDE R2, R11, 0x4, R2 ;  /* 0x000000040b027825 */ /* 0x004fe200078e0202 */
[----:B-1----:R-:W-:Y:S06]  /*0240*/  @P2 EXIT ;  /* 0x000000000000294d */ /* 0x002fec0003800000 */
[----:B------:R0:W5:Y:S01]  /*0250*/  LDG.E R7, desc[UR8][R4.64] ;  /* 0x0000000804077981 */ /* 0x000162000c1e1900 */
[----:B------:R-:W1:Y:S03]  /*0260*/  LDC R11, c[0x0][0x3b8] ;  /* 0x0000ee00ff0b7b82 */ /* 0x000e660000000800 */
[----:B------:R0:W5:Y:S01]  /*0270*/  LDG.E R9, desc[UR8][R2.64] ;  /* 0x0000000802097981 */ /* 0x000162000c1e1900 */
[----:B------:R-:W2:Y:S01]  /*0280*/  LDCU UR7, c[0x0][0x360] ;  /* 0x00006c00ff0777ac */ /* 0x000ea20008000800 */
[----:B------:R-:W3:Y:S03]  /*0290*/  S2R R8, SR_TID.X ;  /* 0x0000000000087919 */ /* 0x000ee60000002100 */
[----:B------:R-:W4:Y:S01]  /*02a0*/  LDC R12, c[0x0][0x398] ;  /* 0x0000e600ff0c7b82 */ /* 0x000f220000000800 */
[----:B------:R-:W0:Y:S01]  /*02b0*/  LDCU UR5, c[0x0][0x374] ;  /* 0x00006e80ff0577ac */ /* 0x000e220008000800 */
[----:B------:R-:W0:Y:S01]  /*02c0*/  LDCU UR10, c[0x0][0x39c] ;  /* 0x00007380ff0a77ac */ /* 0x000e220008000800 */
[----:B------:R-:W0:Y:S01]  /*02d0*/  LDCU UR11, c[0x0][0x3bc] ;  /* 0x00007780ff0b77ac */ /* 0x000e220008000800 */
[----:B------:R-:W0:Y:S01]  /*02e0*/  LDCU.64 UR12, c[0x0][0x380] ;  /* 0x00007000ff0c77ac */ /* 0x000e220008000a00 */
[----:B-1----:R-:W-:Y:S01]  /*02f0*/  IMAD R11, R11, UR6, RZ ;  /* 0x000000060b0b7c24 */ /* 0x002fe2000f8e02ff */
[----:B------:R-:W1:Y:S01]  /*0300*/  LDCU.64 UR14, c[0x0][0x3a0] ;  /* 0x00007400ff0e77ac */ /* 0x000e620008000a00 */
[----:B0-----:R-:W-:Y:S01]  /*0310*/  UIMAD UR4, UR4, UR5, URZ ;  /* 0x00000005040472a4 */ /* 0x001fe2000f8e02ff */
[----:B--234-:R-:W-:-:S11]  /*0320*/  IMAD R12, R12, UR6, RZ ;  /* 0x000000060c0c7c24 */ /* 0x01cfd6000f8e02ff */
.L_x_26609:
[----:B0-----:R-:W0:Y:S01]  /*0330*/  LDC R13, c[0x0][0x390] ;  /* 0x0000e400ff0d7b82 */ /* 0x001e220000000800 */
[----:B------:R-:W-:Y:S01]  /*0340*/  BSSY.RECONVERGENT B0, `(.L_x_26606) ;  /* 0x0000022000007945 */ /* 0x000fe20003800200 */
[----:B0-----:R-:W-:-:S13]  /*0350*/  ISETP.GE.AND P0, PT, R8, R13, PT ;  /* 0x0000000d0800720c */ /* 0x001fda0003f06270 */
[----:B------:R-:W-:Y:S05]  /*0360*/  @P0 BRA `(.L_x_26607) ;  /* 0x00000000007c0947 */ /* 0x000fea0003800000 */
[----:B------:R-:W0:Y:S01]  /*0370*/  LDCU UR5, c[0x0][0x394] ;  /* 0x00007280ff0577ac */ /* 0x000e220008000800 */
[----:B------:R-:W-:Y:S01]  /*0380*/  MOV R16, R8 ;  /* 0x0000000800107202 */ /* 0x000fe20000000f00 */
[----:B------:R-:W2:Y:S01]  /*0390*/  LDCU UR6, c[0x0][0x3b4] ;  /* 0x00007680ff0677ac */ /* 0x000ea20008000800 */
[C---:B0-----:R-:W-:Y:S02]  /*03a0*/  IMAD R3, R10.reuse, UR5, RZ ;  /* 0x000000050a037c24 */ /* 0x041fe4000f8e02ff */
[----:B--2---:R-:W-:-:S03]  /*03b0*/  IMAD R2, R10, UR6, RZ ;  /* 0x000000060a027c24 */ /* 0x004fc6000f8e02ff */
[C---:B------:R-:W-:Y:S02]  /*03c0*/  IADD3 R14, P0, PT, R12.reuse, R3, RZ ;  /* 0x000000030c0e7210 */ /* 0x040fe40007f1e0ff */
[----:B------:R-:W-:Y:S02]  /*03d0*/  SHF.R.S32.HI R17, RZ, 0x1f, R3 ;  /* 0x0000001fff117819 */ /* 0x000fe40000011403 */
[C---:B------:R-:W-:Y:S02]  /*03e0*/  IADD3 R15, P1, PT, R11.reuse, R2, RZ ;  /* 0x000000020b0f7210 */ /* 0x040fe40007f3e0ff */
[----:B------:R-:W-:Y:S02]  /*03f0*/  SHF.R.S32.HI R18, RZ, 0x1f, R2 ;  /* 0x0000001fff127819 */ /* 0x000fe40000011402 */
[----:B------:R-:W-:Y:S02]  /*0400*/  LEA.HI.X.SX32 R17, R12, R17, 0x1, P0 ;  /* 0x000000110c117211 */ /* 0x000fe400000f0eff */
[----:B------:R-:W-:-:S07]  /*0410*/  LEA.HI.X.SX32 R18, R11, R18, 0x1, P1 ;  /* 0x000000120b127211 */ /* 0x000fce00008f0eff */
.L_x_26608:
[----:B------:R-:W-:-:S05]  /*0420*/  IMAD R2, R16, UR10, RZ ;  /* 0x0000000a10027c24 */ /* 0x000fca000f8e02ff */
[----:B0-----:R-:W-:-:S04]  /*0430*/  IADD3 R3, P0, PT, R2, R14, RZ ;  /* 0x0000000e02037210 */ /* 0x001fc80007f1e0ff */
[----:B------:R-:W-:Y:S02]  /*0440*/  LEA.HI.X.SX32 R4, R2, R17, 0x1, P0 ;  /* 0x0000001102047211 */ /* 0x000fe400000f0eff */
[----:B------:R-:W-:-:S04]  /*0450*/  LEA R2, P0, R3, UR12, 0x1 ;  /* 0x0000000c03027c11 */ /* 0x000fc8000f8008ff */
[----:B------:R-:W-:-:S05]  /*0460*/  LEA.HI.X R3, R3, UR13, R4, 0x1, P0 ;  /* 0x0000000d03037c11 */ /* 0x000fca00080f0c04 */
[----:B------:R-:W2:Y:S02]  /*0470*/  LDG.E.U16 R2, desc[UR8][R2.64] ;  /* 0x0000000802027981 */ /* 0x000ea4000c1e1500 */
[----:B--2---:R-:W-:-:S05]  /*0480*/  HADD2.F32 R4, -RZ, R2.H0_H0 ;  /* 0x20000002ff047230 */ /* 0x004fca0000004100 */
[----:B-----5:R-:W-:Y:S01]  /*0490*/  FADD.FTZ R5, -R7, R4 ;  /* 0x0000000407057221 */ /* 0x020fe20000010100 */
[C---:B------:R-:W-:Y:S02]  /*04a0*/  IMAD R4, R16.reuse, UR11, RZ ;  /* 0x0000000b10047c24 */ /* 0x040fe4000f8e02ff */
[----:B------:R-:W-:Y:S02]  /*04b0*/  VIADD R16, R16, UR7 ;  /* 0x0000000710107c36 */ /* 0x000fe40008000000 */
[----:B------:R-:W-:Y:S01]  /*04c0*/  FMUL.FTZ R5, R5, R6 ;  /* 0x0000000605057220 */ /* 0x000fe20000410000 */
[----:B------:R-:W-:-:S03]  /*04d0*/  IADD3 R19, P0, PT, R4, R15, RZ ;  /* 0x0000000f04137210 */ /* 0x000fc60007f1e0ff */
[----:B------:R-:W-:Y:S01]  /*04e0*/  FFMA.FTZ R5, R9, R5, R0 ;  /* 0x0000000509057223 */ /* 0x000fe20000010000 */
[----:B------:R-:W-:Y:S02]  /*04f0*/  LEA.HI.X.SX32 R20, R4, R18, 0x1, P0 ;  /* 0x0000001204147211 */ /* 0x000fe400000f0eff */
[C---:B-1----:R-:W-:Y:S02]  /*0500*/  LEA R4, P0, R19.reuse, UR14, 0x1 ;  /* 0x0000000e13047c11 */ /* 0x042fe4000f8008ff */
[----:B------:R-:W-:Y:S02]  /*0510*/  F2FP.F16.F32.PACK_AB R3, RZ, R5 ;  /* 0x00000005ff03723e */ /* 0x000fe400000000ff */
[----:B------:R-:W-:Y:S02]  /*0520*/  LEA.HI.X R5, R19, UR15, R20, 0x1, P0 ;  /* 0x0000000f13057c11 */ /* 0x000fe400080f0c14 */
[----:B------:R-:W-:-:S03]  /*0530*/  ISETP.GE.AND P0, PT, R16, R13, PT ;  /* 0x0000000d1000720c */ /* 0x000fc60003f06270 */
[----:B------:R0:W-:Y:S10]  /*0540*/  STG.E.U16 desc[UR8][R4.64], R3 ;  /* 0x0000000304007986 */ /* 0x0001f4000c101508 */
[----:B------:R-:W-:Y:S05]  /*0550*/  @!P0 BRA `(.L_x_26608) ;  /* 0xfffffffc00b08947 */ /* 0x000fea000383ffff */
.L_x_26607:
[----:B-1----:R-:W-:Y:S05]  /*0560*/  BSYNC.RECONVERGENT B0 ;  /* 0x0000000000007941 */ /* 0x002fea0003800200 */
.L_x_26606:
[----:B------:R-:W1:Y:S01]  /*0570*/  LDCU UR5, c[0x0][0x388] ;  /* 0x00007100ff0577ac */ /* 0x000e620008000800 */
[----:B------:R-:W-:-:S04]  /*0580*/  IADD3 R10, PT, PT, R10, UR4, RZ ;  /* 0x000000040a0a7c10 */ /* 0x000fc8000fffe0ff */
[----:B-1----:R-:W-:-:S13]  /*0590*/  ISETP.GE.AND P0, PT, R10, UR5, PT ;  /* 0x000000050a007c0c */ /* 0x002fda000bf06270 */
[----:B------:R-:W-:Y:S05]  /*05a0*/  @!P0 BRA `(.L_x_26609) ;  /* 0xfffffffc00608947 */ /* 0x000fea000383ffff */
[----:B------:R-:W-:Y:S05]  /*05b0*/  EXIT ;  /* 0x000000000000794d */ /* 0x000fea0003800000 */
.L_x_26610:
        /* <DEDUP_REMOVED lines=12> */
.L_x_27268:


//--------------------- .text._ZN2at6native33batch_norm_transform_input_kernelIN3c108BFloat16ES3_fLb1EiEEvNS_27GenericPackedTensorAccessorIKT_Lm3ENS_17RestrictPtrTraitsET3_EENS4_IS5_Lm3ES7_S8_EENS4_INSt11conditionalIXT2_ET1_T0_E4typeELm1ES7_S8_EESG_NS4_IKSD_Lm1ES7_S8_EESI_SC_ --------------------------
	.section	.text._ZN2at6native33batch_norm_transform_input_kernelIN3c108BFloat16ES3_fLb1EiEEvNS_27GenericPackedTensorAccessorIKT_Lm3ENS_17RestrictPtrTraitsET3_EENS4_IS5_Lm3ES7_S8_EENS4_INSt11conditionalIXT2_ET1_T0_E4typeELm1ES7_S8_EESG_NS4_IKSD_Lm1ES7_S8_EESI_SC_,"ax",@progbits
	.align	128
        .global         _ZN2at6native33batch_norm_transform_input_kernelIN3c108BFloat16ES3_fLb1EiEEvNS_27GenericPackedTensorAccessorIKT_Lm3ENS_17RestrictPtrTraitsET3_EENS4_IS5_Lm3ES7_S8_EENS4_INSt11conditionalIXT2_ET1_T0_E4typeELm1ES7_S8_EESG_NS4_IKSD_Lm1ES7_S8_EESI_SC_
        .type           _ZN2at6native33batch_norm_transform_input_kernelIN3c108BFloat16ES3_fLb1EiEEvNS_27GenericPackedTensorAccessorIKT_Lm3ENS_17RestrictPtrTraitsET3_EENS4_IS5_Lm3ES7_S8_EENS4_INSt11conditionalIXT2_ET1_T0_E4typeELm1ES7_S8_EESG_NS4_IKSD_Lm1ES7_S8_EESI_SC_,@function
        .size           _ZN2at6native33batch_norm_transform_input_kernelIN3c108BFloat16ES3_fLb1EiEEvNS_27GenericPackedTensorAccessorIKT_Lm3ENS_17RestrictPtrTraitsET3_EENS4_IS5_Lm3ES7_S8_EENS4_INSt11conditionalIXT2_ET1_T0_E4typeELm1ES7_S8_EESG_NS4_IKSD_Lm1ES7_S8_EESI_SC_,(.L_x_27269 - _ZN2at6native33batch_norm_transform_input_kernelIN3c108BFloat16ES3_fLb1EiEEvNS_27GenericPackedTensorAccessorIKT_Lm3ENS_17RestrictPtrTraitsET3_EENS4_IS5_Lm3ES7_S8_EENS4_INSt11conditionalIXT2_ET1_T0_E4typeELm1ES7_S8_EESG_NS4_IKSD_Lm1ES7_S8_EESI_SC_)
        .other          _ZN2at6native33batch_norm_transform_input_kernelIN3c108BFloat16ES3_fLb1EiEEvNS_27GenericPackedTensorAccessorIKT_Lm3ENS_17RestrictPtrTraitsET3_EENS4_IS5_Lm3ES7_S8_EENS4_INSt11conditionalIXT2_ET1_T0_E4typeELm1ES7_S8_EESG_NS4_IKSD_Lm1ES7_S8_EESI_SC_,@"STO_CUDA_ENTRY STV_DEFAULT"
_ZN2at6native33batch_norm_transform_input_kernelIN3c108BFloat16ES3_fLb1EiEEvNS_27GenericPackedTensorAccessorIKT_Lm3ENS_17RestrictPtrTraitsET3_EENS4_IS5_Lm3ES7_S8_EENS4_INSt11conditionalIXT2_ET1_T0_E4typeELm1ES7_S8_EESG_NS4_IKSD_Lm1ES7_S8_EESI_SC_:
.text._ZN2at6native33batch_norm_transform_input_kernelIN3c108BFloat16ES3_fLb1EiEEvNS_27GenericPackedTensorAccessorIKT_Lm3ENS_17RestrictPtrTraitsET3_EENS4_IS5_Lm3ES7_S8_EENS4_INSt11conditionalIXT2_ET1_T0_E4typeELm1ES7_S8_EESG_NS4_IKSD_Lm1ES7_S8_EESI_SC_:
        /* <DEDUP_REMOVED lines=39> */
[----:B------:R-:W-:Y:S01]  /*0270*/  IMAD.MOV.U32 R8, RZ, RZ, 0x3f800000 ;  /* 0x3f800000ff087424 */ /* 0x000fe200078e00ff */
[----:B-----5:R-:W-:Y:S01]  /*0280*/  @P0 SHF.L.U32 R8, R11, 0x10, RZ ;  /* 0x000000100b080819 */ /* 0x020fe200000006ff */
[----:B------:R-:W3:Y:S01]  /*0290*/  S2R R7, SR_TID.X ;  /* 0x0000000000077919 */ /* 0x000ee20000002100 */
[----:B------:R-:W4:Y:S01]  /*02a0*/  LDC R14, c[0x0][0x398] ;  /* 0x0000e600ff0e7b82 */ /* 0x000f220000000800 */
[----:B------:R-:W1:Y:S01]  /*02b0*/  LDCU UR5, c[0x0][0x374] ;  /* 0x00006e80ff0577ac */ /* 0x000e620008000800 */
[----:B------:R-:W-:-:S02]  /*02c0*/  IMAD.MOV.U32 R9, RZ, RZ, RZ ;  /* 0x000000ffff097224 */ /* 0x000fc400078e00ff */
[----:B------:R-:W-:Y:S01]  /*02d0*/  @P1 IMAD.U32 R9, R12, 0x10000, RZ ;  /* 0x000100000c091824 */ /* 0x000fe200078e00ff */
[----:B------:R-:W0:Y:S01]  /*02e0*/  LDCU UR10, c[0x0][0x39c] ;  /* 0x00007380ff0a77ac */ /* 0x000e220008000800 */
[----:B------:R-:W0:Y:S01]  /*02f0*/  LDCU UR11, c[0x0][0x3bc] ;  /* 0x00007780ff0b77ac */ /* 0x000e220008000800 */
[----:B------:R-:W0:Y:S01]  /*0300*/  LDCU.64 UR12, c[0x0][0x380] ;  /* 0x00007000ff0c77ac */ /* 0x000e220008000a00 */
[----:B--2---:R-:W-:Y:S01]  /*0310*/  IMAD R11, R13, UR6, RZ ;  /* 0x000000060d0b7c24 */ /* 0x004fe2000f8e02ff */
[----:B------:R-:W2:Y:S01]  /*0320*/  LDCU.64 UR14, c[0x0][0x3a0] ;  /* 0x00007400ff0e77ac */ /* 0x000ea20008000a00 */
[----:B-1----:R-:W-:Y:S01]  /*0330*/  UIMAD UR4, UR4, UR5, URZ ;  /* 0x00000005040472a4 */ /* 0x002fe2000f8e02ff */
[----:B0--34-:R-:W-:-:S11]  /*0340*/  IMAD R12, R14, UR6, RZ ;  /* 0x000000060e0c7c24 */ /* 0x019fd6000f8e02ff */
.L_x_26614:
        /* <DEDUP_REMOVED lines=15> */
.L_x_26613:
[----:B------:R-:W-:-:S05]  /*0440*/  IMAD R2, R17, UR10, RZ ;  /* 0x0000000a11027c24 */ /* 0x000fca000f8e02ff */
[----:B0-----:R-:W-:-:S04]  /*0450*/  IADD3 R3, P0, PT, R2, R13, RZ ;  /* 0x0000000d02037210 */ /* 0x001fc80007f1e0ff */
[----:B------:R-:W-:Y:S02]  /*0460*/  LEA.HI.X.SX32 R4, R2, R16, 0x1, P0 ;  /* 0x0000001002047211 */ /* 0x000fe400000f0eff */
[----:B------:R-:W-:-:S04]  /*0470*/  LEA R2, P0, R3, UR12, 0x1 ;  /* 0x0000000c03027c11 */ /* 0x000fc8000f8008ff */
[----:B------:R-:W-:-:S05]  /*0480*/  LEA.HI.X R3, R3, UR13, R4, 0x1, P0 ;  /* 0x0000000d03037c11 */ /* 0x000fca00080f0c04 */
[----:B------:R-:W3:Y:S01]  /*0490*/  LDG.E.U16 R2, desc[UR8][R2.64] ;  /* 0x0000000802027981 */ /* 0x000ee2000c1e1500 */
[C---:B------:R-:W-:Y:S02]  /*04a0*/  IMAD R4, R17.reuse, UR11, RZ ;  /* 0x0000000b11047c24 */ /* 0x040fe4000f8e02ff */
[----:B------:R-:W-:-:S03]  /*04b0*/  VIADD R17, R17, UR7 ;  /* 0x0000000711117c36 */ /* 0x000fc60008000000 */
[----:B------:R-:W-:-:S04]  /*04c0*/  IADD3 R19, P0, PT, R4, R15, RZ ;  /* 0x0000000f04137210 */ /* 0x000fc80007f1e0ff */
[----:B------:R-:W-:Y:S02]  /*04d0*/  LEA.HI.X.SX32 R20, R4, R18, 0x1, P0 ;  /* 0x0000001204147211 */ /* 0x000fe400000f0eff */
[----:B--2---:R-:W-:Y:S02]  /*04e0*/  LEA R4, P0, R19, UR14, 0x1 ;  /* 0x0000000e13047c11 */ /* 0x004fe4000f8008ff */
[----:B---3--:R-:W-:-:S05]  /*04f0*/  SHF.L.U32 R5, R2, 0x10, RZ ;  /* 0x0000001002057819 */ /* 0x008fca00000006ff */
[----:B------:R-:W-:-:S04]  /*0500*/  FADD.FTZ R5, -R0, R5 ;  /* 0x0000000500057221 */ /* 0x000fc80000010100 */
[----:B------:R-:W-:-:S04]  /*0510*/  FMUL.FTZ R5, R5, R8 ;  /* 0x0000000805057220 */ /* 0x000fc80000410000 */
[----:B------:R-:W-:-:S05]  /*0520*/  FFMA.FTZ R5, R6, R5, R9 ;  /* 0x0000000506057223 */ /* 0x000fca0000010009 */
[----:B------:R-:W-:Y:S02]  /*0530*/  F2FP.BF16.F32.PACK_AB R3, RZ, R5 ;  /* 0x00000005ff03723e */ /* 0x000fe400000010ff */
[----:B------:R-:W-:Y:S02]  /*0540*/  LEA.HI.X R5, R19, UR15, R20, 0x1, P0 ;  /* 0x0000000f13057c11 */ /* 0x000fe400080f0c14 */
[----:B------:R-:W-:-:S03]  /*0550*/  ISETP.GE.AND P0, PT, R17, R14, PT ;  /* 0x0000000e1100720c */ /* 0x000fc60003f06270 */
[----:B------:R0:W-:Y:S10]  /*0560*/  STG.E.U16 desc[UR8][R4.64], R3 ;  /* 0x0000000304007986 */ /* 0x0001f4000c101508 */
[----:B------:R-:W-:Y:S05]  /*0570*/  @!P0 BRA `(.L_x_26613) ;  /* 0xfffffffc00b08947 */ /* 0x000fea000383ffff */
.L_x_26612:
[----:B--2---:R-:W-:Y:S05]  /*0580*/  BSYNC.RECONVERGENT B0 ;  /* 0x0000000000007941 */ /* 0x004fea0003800200 */
.L_x_26611:
[----:B------:R-:W1:Y:S01]  /*0590*/  LDCU UR5, c[0x0][0x388] ;  /* 0x00007100ff0577ac */ /* 0x000e620008000800 */
[----:B------:R-:W-:-:S04]  /*05a0*/  IADD3 R10, PT, PT, R10, UR4, RZ ;  /* 0x000000040a0a7c10 */ /* 0x000fc8000fffe0ff */
[----:B-1----:R-:W-:-:S13]  /*05b0*/  ISETP.GE.AND P0, PT, R10, UR5, PT ;  /* 0x000000050a007c0c */ /* 0x002fda000bf06270 */
[----:B------:R-:W-:Y:S05]  /*05c0*/  @!P0 BRA `(.L_x_26614) ;  /* 0xfffffffc00608947 */ /* 0x000fea000383ffff */
[----:B------:R-:W-:Y:S05]  /*05d0*/  EXIT ;  /* 0x000000000000794d */ /* 0x000fea0003800000 */
.L_x_26615:
        /* <DEDUP_REMOVED lines=10> */
.L_x_27269:


//--------------------- .text._ZN2at6native33batch_norm_transform_input_kernelIN3c108BFloat16EffLb1EiEEvNS_27GenericPackedTensorAccessorIKT_Lm3ENS_17RestrictPtrTraitsET3_EENS4_IS5_Lm3ES7_S8_EENS4_INSt11conditionalIXT2_ET1_T0_E4typeELm1ES7_S8_EESG_NS4_IKSD_Lm1ES7_S8_EESI_SC_ --------------------------
	.section	.text._ZN2at6native33batch_norm_transform_input_kernelIN3c108BFloat16EffLb1EiEEvNS_27GenericPackedTensorAccessorIKT_Lm3ENS_17RestrictPtrTraitsET3_EENS4_IS5_Lm3ES7_S8_EENS4_INSt11conditionalIXT2_ET1_T0_E4typeELm1ES7_S8_EESG_NS4_IKSD_Lm1ES7_S8_EESI_SC_,"ax",@progbits
	.align	128
        .global         _ZN2at6native33batch_norm_transform_input_kernelIN3c108BFloat16EffLb1EiEEvNS_27GenericPackedTensorAccessorIKT_Lm3ENS_17RestrictPtrTraitsET3_EENS4_IS5_Lm3ES7_S8_EENS4_INSt11conditionalIXT2_ET1_T0_E4typeELm1ES7_S8_EESG_NS4_IKSD_Lm1ES7_S8_EESI_SC_
        .type           _ZN2at6native33batch_norm_transform_input_kernelIN3c108BFloat16EffLb1EiEEvNS_27GenericPackedTensorAccessorIKT_Lm3ENS_17RestrictPtrTraitsET3_EENS4_IS5_Lm3ES7_S8_EENS4_INSt11conditionalIXT2_ET1_T0_E4typeELm1ES7_S8_EESG_NS4_IKSD_Lm1ES7_S8_EESI_SC_,@function
        .size           _ZN2at6native33batch_norm_transform_input_kernelIN3c108BFloat16EffLb1EiEEvNS_27GenericPackedTensorAccessorIKT_Lm3ENS_17RestrictPtrTraitsET3_EENS4_IS5_Lm3ES7_S8_EENS4_INSt11conditionalIXT2_ET1_T0_E4typeELm1ES7_S8_EESG_NS4_IKSD_Lm1ES7_S8_EESI_SC_,(.L_x_27270 - _ZN2at6native33batch_norm_transform_input_kernelIN3c108BFloat16EffLb1EiEEvNS_27GenericPackedTensorAccessorIKT_Lm3ENS_17RestrictPtrTraitsET3_EENS4_IS5_Lm3ES7_S8_EENS4_INSt11conditionalIXT2_ET1_T0_E4typeELm1ES7_S8_EESG_NS4_IKSD_Lm1ES7_S8_EESI_SC_)
        .other          _ZN2at6native33batch_norm_transform_input_kernelIN3c108BFloat16EffLb1EiEEvNS_27GenericPackedTensorAccessorIKT_Lm3ENS_17RestrictPtrTraitsET3_EENS4_IS5_Lm3ES7_S8_EENS4_INSt11conditionalIXT2_ET1_T0_E4typeELm1ES7_S8_EESG_NS4_IKSD_Lm1ES7_S8_EESI_SC_,@"STO_CUDA_ENTRY STV_DEFAULT"
_ZN2at6native33batch_norm_transform_input_kernelIN3c108BFloat16EffLb1EiEEvNS_27GenericPackedTensorAccessorIKT_Lm3ENS_17RestrictPtrTraitsET3_EENS4_IS5_Lm3ES7_S8_EENS4_INSt11conditionalIXT2_ET1_T0_E4typeELm1ES7_S8_EESG_NS4_IKSD_Lm1ES7_S8_EESI_SC_:
.text._ZN2at6native33batch_norm_transform_input_kernelIN3c108BFloat16EffLb1EiEEvNS_27GenericPackedTensorAccessorIKT_Lm3ENS_17RestrictPtrTraitsET3_EENS4_IS5_Lm3ES7_S8_EENS4_INSt11conditionalIXT2_ET1_T0_E4typeELm1ES7_S8_EESG_NS4_IKSD_Lm1ES7_S8_EESI_SC_:
        /* <DEDUP_REMOVED lines=51> */
.L_x_26619:
[----:B0-----:R-:W0:Y:S01]  /*0330*/  LDC R13, c[0x0][0x390] ;  /* 0x0000e400ff0d7b82 */ /* 0x001e220000000800 */
[----:B------:R-:W-:Y:S01]  /*0340*/  BSSY.RECONVERGENT B0, `(.L_x_26616) ;  /* 0x0000022000007945 */ /* 0x000fe20003800200 */
[----:B0-----:R-:W-:-:S13]  /*0350*/  ISETP.GE.AND P0, PT, R8, R13, PT ;  /* 0x0000000d0800720c */ /* 0x001fda0003f06270 */
[----:B------:R-:W-:Y:S05]  /*0360*/  @P0 BRA `(.L_x_26617) ;  /* 0x00000000007c0947 */ /* 0x000fea0003800000 */
[----:B------:R-:W0:Y:S01]  /*0370*/  LDCU UR5, c[0x0][0x394] ;  /* 0x00007280ff0577ac */ /* 0x000e220008000800 */
[----:B------:R-:W-:Y:S01]  /*0380*/  IMAD.MOV.U32 R16, RZ, RZ, R8 ;  /* 0x000000ffff107224 */ /* 0x000fe200078e0008 */
        /* <DEDUP_REMOVED lines=9> */
.L_x_26618:
[----:B------:R-:W-:-:S05]  /*0420*/  IMAD R2, R16, UR10, RZ ;  /* 0x0000000a10027c24 */ /* 0x000fca000f8e02ff */
[----:B0-----:R-:W-:-:S04]  /*0430*/  IADD3 R3, P0, PT, R2, R14, RZ ;  /* 0x0000000e02037210 */ /* 0x001fc80007f1e0ff */
[----:B------:R-:W-:Y:S02]  /*0440*/  LEA.HI.X.SX32 R4, R2, R17, 0x1, P0 ;  /* 0x0000001102047211 */ /* 0x000fe400000f0eff */
[----:B------:R-:W-:-:S04]  /*0450*/  LEA R2, P0, R3, UR12, 0x1 ;  /* 0x0000000c03027c11 */ /* 0x000fc8000f8008ff */
[----:B------:R-:W-:-:S05]  /*0460*/  LEA.HI.X R3, R3, UR13, R4, 0x1, P0 ;  /* 0x0000000d03037c11 */ /* 0x000fca00080f0c04 */
[----:B------:R-:W2:Y:S02]  /*0470*/  LDG.E.U16 R2, desc[UR8][R2.64] ;  /* 0x0000000802027981 */ /* 0x000ea4000c1e1500 */
[----:B--2---:R-:W-:-:S05]  /*0480*/  SHF.L.U32 R4, R2, 0x10, RZ ;  /* 0x0000001002047819 */ /* 0x004fca00000006ff */
        /* <DEDUP_REMOVED lines=8> */
[----:B------:R-:W-:Y:S02]  /*0510*/  F2FP.BF16.F32.PACK_AB R3, RZ, R5 ;  /* 0x00000005ff03723e */ /* 0x000fe400000010ff */
[----:B------:R-:W-:Y:S02]  /*0520*/  LEA.HI.X R5, R19, UR15, R20, 0x1, P0 ;  /* 0x0000000f13057c11 */ /* 0x000fe400080f0c14 */
[----:B------:R-:W-:-:S03]  /*0530*/  ISETP.GE.AND P0, PT, R16, R13, PT ;  /* 0x0000000d1000720c */ /* 0x000fc60003f06270 */
[----:B------:R0:W-:Y:S10]  /*0540*/  STG.E.U16 desc[UR8][R4.64], R3 ;  /* 0x0000000304007986 */ /* 0x0001f4000c101508 */
[----:B------:R-:W-:Y:S05]  /*0550*/  @!P0 BRA `(.L_x_26618) ;  /* 0xfffffffc00b08947 */ /* 0x000fea000383ffff */
.L_x_26617:
[----:B-1----:R-:W-:Y:S05]  /*0560*/  BSYNC.RECONVERGENT B0 ;  /* 0x0000000000007941 */ /* 0x002fea0003800200 */
.L_x_26616:
[----:B------:R-:W1:Y:S01]  /*0570*/  LDCU UR5, c[0x0][0x388] ;  /* 0x00007100ff0577ac */ /* 0x000e620008000800 */
[----:B------:R-:W-:-:S04]  /*0580*/  IADD3 R10, PT, PT, R10, UR4, RZ ;  /* 0x000000040a0a7c10 */ /* 0x000fc8000fffe0ff */
[----:B-1----:R-:W-:-:S13]  /*0590*/  ISETP.GE.AND P0, PT, R10, UR5, PT ;  /* 0x000000050a007c0c */ /* 0x002fda000bf06270 */
[----:B------:R-:W-:Y:S05]  /*05a0*/  @!P0 BRA `(.L_x_26619) ;  /* 0xfffffffc00608947 */ /* 0x000fea000383ffff */
[----:B------:R-:W-:Y:S05]  /*05b0*/  EXIT ;  /* 0x000000000000794d */ /* 0x000fea0003800000 */
.L_x_26620:
        /* <DEDUP_REMOVED lines=12> */
.L_x_27270:


//--------------------- .text._ZN2at6native33batch_norm_transform_input_kernelIfffLb1EiEEvNS_27GenericPackedTensorAccessorIKT_Lm3ENS_17RestrictPtrTraitsET3_EENS2_IS3_Lm3ES5_S6_EENS2_INSt11conditionalIXT2_ET1_T0_E4typeELm1ES5_S6_EESE_NS2_IKSB_Lm1ES5_S6_EESG_SA_ --------------------------
	.section	.text._ZN2at6native33batch_norm_transform_input_kernelIfffLb1EiEEvNS_27GenericPackedTensorAccessorIKT_Lm3ENS_17RestrictPtrTraitsET3_EENS2_IS3_Lm3ES5_S6_EENS2_INSt11conditionalIXT2_ET1_T0_E4typeELm1ES5_S6_EESE_NS2_IKSB_Lm1ES5_S6_EESG_SA_,"ax",@progbits
	.align	128
        .global         _ZN2at6native33batch_norm_transform_input_kernelIfffLb1EiEEvNS_27GenericPackedTensorAccessorIKT_Lm3ENS_17RestrictPtrTraitsET3_EENS2_IS3_Lm3ES5_S6_EENS2_INSt11conditionalIXT2_ET1_T0_E4typeELm1ES5_S6_EESE_NS2_IKSB_Lm1ES5_S6_EESG_SA_
        .type           _ZN2at6native33batch_norm_transform_input_kernelIfffLb1EiEEvNS_27GenericPackedTensorAccessorIKT_Lm3ENS_17RestrictPtrTraitsET3_EENS2_IS3_Lm3ES5_S6_EENS2_INSt11conditionalIXT2_ET1_T0_E4typeELm1ES5_S6_EESE_NS2_IKSB_Lm1ES5_S6_EESG_SA_,@function
        .size           _ZN2at6native33batch_norm_transform_input_kernelIfffLb1EiEEvNS_27GenericPackedTensorAccessorIKT_Lm3ENS_17RestrictPtrTraitsET3_EENS2_IS3_Lm3ES5_S6_EENS2_INSt11conditionalIXT2_ET1_T0_E4typeELm1ES5_S6_EESE_NS2_IKSB_Lm1ES5_S6_EESG_SA_,(.L_x_27271 - _ZN2at6native33batch_norm_transform_input_kernelIfffLb1EiEEvNS_27GenericPackedTensorAccessorIKT_Lm3ENS_17RestrictPtrTraitsET3_EENS2_IS3_Lm3ES5_S6_EENS2_INSt11conditionalIXT2_ET1_T0_E4typeELm1ES5_S6_EESE_NS2_IKSB_Lm1ES5_S6_EESG_SA_)
        .other          _ZN2at6native33batch_norm_transform_input_kernelIfffLb1EiEEvNS_27GenericPackedTensorAccessorIKT_Lm3ENS_17RestrictPtrTraitsET3_EENS2_IS3_Lm3ES5_S6_EENS2_INSt11conditionalIXT2_ET1_T0_E4typeELm1ES5_S6_EESE_NS2_IKSB_Lm1ES5_S6_EESG_SA_,@"STO_CUDA_ENTRY STV_DEFAULT"
_ZN2at6native33batch_norm_transform_input_kernelIfffLb1EiEEvNS_27GenericPackedTensorAccessorIKT_Lm3ENS_17RestrictPtrTraitsET3_EENS2_IS3_Lm3ES5_S6_EENS2_INSt11conditionalIXT2_ET1_T0_E4typeELm1ES5_S6_EESE_NS2_IKSB_Lm1ES5_S6_EESG_SA_:
.text._ZN2at6native33batch_norm_transform_input_kernelIfffLb1EiEEvNS_27GenericPackedTensorAccessorIKT_Lm3ENS_17RestrictPtrTraitsET3_EENS2_IS3_Lm3ES5_S6_EENS2_INSt11conditionalIXT2_ET1_T0_E4typeELm1ES5_S6_EESE_NS2_IKSB_Lm1ES5_S6_EESG_SA_:
[----:B------:R-:W-:Y:S08]  /*0000*/  LDC R1, c[0x0][0x37c] ;  /* 0x0000df00ff017b82 */ /* 0x000ff00000000800 */
[----:B------:R-:W0:Y:S08]  /*0010*/  S2UR UR6, SR_CTAID.X ;  /* 0x00000000000679c3 */ /* 0x000e300000002500 */
[----:B------:R-:W0:Y:S02]  /*0020*/  LDC R0, c[0x0][0x38c] ;  /* 0x0000e300ff007b82 */ /* 0x000e240000000800 */
[----:B0-----:R-:W-:-:S13]  /*0030*/  ISETP.LE.AND P0, PT, R0, UR6, PT ;  /* 0x0000000600007c0c */ /* 0x001fda000bf03270 */
[----:B------:R-:W-:Y:S05]  /*0040*/  @P0 EXIT ;  /* 0x000000000000094d */ /* 0x000fea0003800000 */
[----:B------:R-:W0:Y:S01]  /*0050*/  LDC R0, c[0x0][0x3e8] ;  /* 0x0000fa00ff007b82 */ /* 0x000e220000000800 */
[----:B------:R-:W1:Y:S01]  /*0060*/  LDCU.64 UR8, c[0x0][0x358] ;  /* 0x00006b00ff0877ac */ /* 0x000e620008000a00 */
[----:B------:R-:W2:Y:S01]  /*0070*/  S2R R8, SR_TID.Y ;  /* 0x0000000000087919 */ /* 0x000ea20000002200 */
[----:B------:R-:W2:Y:S01]  /*0080*/  LDCU UR4, c[0x0][0x364] ;  /* 0x00006c80ff0477ac */ /* 0x000ea20008000800 */
[----:B------:R-:W2:Y:S04]  /*0090*/  S2R R15, SR_CTAID.Y ;  /* 0x00000000000f7919 */ /* 0x000ea80000002600 */
[----:B------:R-:W3:Y:S01]  /*00a0*/  LDC R2, c[0x0][0x3f8] ;  /* 0x0000fe00ff027b82 */ /* 0x000ee20000000800 */
[----:B------:R-:W4:Y:S07]  /*00b0*/  LDCU UR5, c[0x0][0x388] ;  /* 0x00007100ff0577ac */ /* 0x000f2e0008000800 */
[----:B------:R-:W1:Y:S01]  /*00c0*/  LDC R14, c[0x0][0x3cc] ;  /* 0x0000f300ff0e7b82 */ /* 0x000e620000000800 */
[----:B0-----:R-:W-:Y:S01]  /*00d0*/  ISETP.GE.AND P0, PT, R0, 0x1, PT ;  /* 0x000000010000780c */ /* 0x001fe20003f06270 */
[----:B------:R-:W-:-:S06]  /*00e0*/  IMAD.MOV.U32 R0, RZ, RZ, RZ ;  /* 0x000000ffff007224 */ /* 0x000fcc00078e00ff */
[----:B------:R-:W0:Y:S01]  /*00f0*/  LDC R16, c[0x0][0x3dc] ;  /* 0x0000f700ff107b82 */ /* 0x000e220000000800 */
[----:B---3--:R-:W-:Y:S01]  /*0100*/  ISETP.GE.AND P1, PT, R2, 0x1, PT ;  /* 0x000000010200780c */ /* 0x008fe20003f26270 */
[----:B------:R-:W-:-:S06]  /*0110*/  IMAD.MOV.U32 R2, RZ, RZ, 0x3f800000 ;  /* 0x3f800000ff027424 */ /* 0x000fcc00078e00ff */
[----:B------:R-:W3:Y:S01]  /*0120*/  LDC.64 R6, c[0x0][0x3c0] ;  /* 0x0000f000ff067b82 */ /* 0x000ee20000000a00 */
[----:B--2---:R-:W-:Y:S02]  /*0130*/  IMAD R8, R15, UR4, R8 ;  /* 0x000000040f087c24 */ /* 0x004fe4000f8e0208 */
[----:B-1----:R-:W-:-:S05]  /*0140*/  IMAD R15, R14, UR6, RZ ;  /* 0x000000060e0f7c24 */ /* 0x002fca000f8e02ff */
[----:B------:R-:W1:Y:S01]  /*0150*/  @P0 LDC R3, c[0x0][0x3ec] ;  /* 0x0000fb00ff030b82 */ /* 0x000e620000000800 */
[----:B----4-:R-:W-:-:S07]  /*0160*/  ISETP.GE.AND P2, PT, R8, UR5, PT ;  /* 0x0000000508007c0c */ /* 0x010fce000bf46270 */
[----:B------:R-:W2:Y:S08]  /*0170*/  @P1 LDC R9, c[0x0][0x3fc] ;  /* 0x0000ff00ff091b82 */ /* 0x000eb00000000800 */
[----:B------:R-:W4:Y:S08]  /*0180*/  @P0 LDC.64 R10, c[0x0][0x3e0] ;  /* 0x0000f800ff0a0b82 */ /* 0x000f300000000a00 */
[----:B------:R-:W3:Y:S01]  /*0190*/  @P1 LDC.64 R12, c[0x0][0x3f0] ;  /* 0x0000fc00ff0c1b82 */ /* 0x000ee20000000a00 */
[----:B-1----:R-:W-:-:S02]  /*01a0*/  @P0 IMAD R3, R3, UR6, RZ ;  /* 0x0000000603030c24 */ /* 0x002fc4000f8e02ff */
[----:B--2---:R-:W-:-:S05]  /*01b0*/  @P1 IMAD R9, R9, UR6, RZ ;  /* 0x0000000609091c24 */ /* 0x004fca000f8e02ff */
[----:B------:R-:W1:Y:S01]  /*01c0*/  LDC.64 R4, c[0x0][0x3d0] ;  /* 0x0000f400ff047b82 */ /* 0x000e620000000a00 */
[----:B----4-:R-:W-:-:S04]  /*01d0*/  @P0 IMAD.WIDE R10, R3, 0x4, R10 ;  /* 0x00000004030a0825 */ /* 0x010fc800078e020a */
[----:B0-----:R-:W-:Y:S01]  /*01e0*/  IMAD R3, R16, UR6, RZ ;  /* 0x0000000610037c24 */ /* 0x001fe2000f8e02ff */
[----:B------:R0:W5:Y:S01]  /*01f0*/  @P0 LDG.E R2, desc[UR8][R10.64] ;  /* 0x000000080a020981 */ /* 0x000162000c1e1900 */
[----:B---3--:R-:W-:-:S05]  /*0200*/  @P1 IMAD.WIDE R12, R9, 0x4, R12 ;  /* 0x00000004090c1825 */ /* 0x008fca00078e020c */
[----:B------:R0:W5:Y:S01]  /*0210*/  @P1 LDG.E R0, desc[UR8][R12.64] ;  /* 0x000000080c001981 */ /* 0x000162000c1e1900 */
[----:B------:R-:W-:-:S04]  /*0220*/  IMAD.WIDE R14, R15, 0x4, R6 ;  /* 0x000000040f0e7825 */ /* 0x000fc800078e0206 */
[----:B-1----:R-:W-:Y:S01]  /*0230*/  IMAD.WIDE R4, R3, 0x4, R4 ;  /* 0x0000000403047825 */ /* 0x002fe200078e0204 */
[----:B0-----:R-:W-:Y:S06]  /*0240*/  @P2 EXIT ;  /* 0x000000000000294d */ /* 0x001fec0003800000 */
        /* <DEDUP_REMOVED lines=14> */
.L_x_26624:
        /* <DEDUP_REMOVED lines=15> */
.L_x_26623:
[----:B0-----:R-:W-:-:S05]  /*0420*/  IMAD R5, R16, UR10, RZ ;  /* 0x0000000a10057c24 */ /* 0x001fca000f8e02ff */
[----:B------:R-:W-:-:S04]  /*0430*/  IADD3 R4, P0, PT, R5, R12, RZ ;  /* 0x0000000c05047210 */ /* 0x000fc80007f1e0ff */
[----:B------:R-:W-:Y:S02]  /*0440*/  LEA.HI.X.SX32 R5, R5, R20, 0x1, P0 ;  /* 0x0000001405057211 */ /* 0x000fe400000f0eff */
[----:B------:R-:W-:-:S04]  /*0450*/  LEA R14, P0, R4, UR12, 0x2 ;  /* 0x0000000c040e7c11 */ /* 0x000fc8000f8010ff */
[----:B------:R-:W-:-:S05]  /*0460*/  LEA.HI.X R15, R4, UR13, R5, 0x2, P0 ;  /* 0x0000000d040f7c11 */ /* 0x000fca00080f1405 */
[----:B------:R-:W2:Y:S01]  /*0470*/  LDG.E R14, desc[UR8][R14.64] ;  /* 0x000000080e0e7981 */ /* 0x000ea2000c1e1900 */
[C---:B------:R-:W-:Y:S02]  /*0480*/  IMAD R4, R16.reuse, UR11, RZ ;  /* 0x0000000b10047c24 */ /* 0x040fe4000f8e02ff */
[----:B------:R-:W-:-:S03]  /*0490*/  VIADD R16, R16, UR7 ;  /* 0x0000000710107c36 */ /* 0x000fc60008000000 */
[----:B------:R-:W-:-:S04]  /*04a0*/  IADD3 R18, P0, PT, R4, R13, RZ ;  /* 0x0000000d04127210 */ /* 0x000fc80007f1e0ff */
[----:B------:R-:W-:Y:S02]  /*04b0*/  LEA.HI.X.SX32 R19, R4, R21, 0x1, P0 ;  /* 0x0000001504137211 */ /* 0x000fe400000f0eff */
[----:B-1----:R-:W-:Y:S01]  /*04c0*/  LEA R4, P0, R18, UR14, 0x2 ;  /* 0x0000000e12047c11 */ /* 0x002fe2000f8010ff */
[----:B--2--5:R-:W-:-:S04]  /*04d0*/  FADD.FTZ R5, -R3, R14 ;  /* 0x0000000e03057221 */ /* 0x024fc80000010100 */
[----:B------:R-:W-:Y:S01]  /*04e0*/  FMUL.FTZ R17, R5, R2 ;  /* 0x0000000205117220 */ /* 0x000fe20000410000 */
[----:B------:R-:W-:Y:S02]  /*04f0*/  LEA.HI.X R5, R18, UR15, R19, 0x2, P0 ;  /* 0x0000000f12057c11 */ /* 0x000fe400080f1413 */
[----:B------:R-:W-:Y:S01]  /*0500*/  ISETP.GE.AND P0, PT, R16, R11, PT ;  /* 0x0000000b1000720c */ /* 0x000fe20003f06270 */
[----:B------:R-:W-:-:S05]  /*0510*/  FFMA.FTZ R17, R7, R17, R0 ;  /* 0x0000001107117223 */ /* 0x000fca0000010000 */
[----:B------:R0:W-:Y:S07]  /*0520*/  STG.E desc[UR8][R4.64], R17 ;  /* 0x0000001104007986 */ /* 0x0001ee000c101908 */
[----:B------:R-:W-:Y:S05]  /*0530*/  @!P0 BRA `(.L_x_26623) ;  /* 0xfffffffc00b88947 */ /* 0x000fea000383ffff */
.L_x_26622:
[----:B-1----:R-:W-:Y:S05]  /*0540*/  BSYNC.RECONVERGENT B0 ;  /* 0x0000000000007941 */ /* 0x002fea0003800200 */
.L_x_26621:
[----:B------:R-:W1:Y:S01]  /*0550*/  LDCU UR5, c[0x0][0x388] ;  /* 0x00007100ff0577ac */ /* 0x000e620008000800 */
[----:B------:R-:W-:-:S04]  /*0560*/  IADD3 R8, PT, PT, R8, UR4, RZ ;  /* 0x0000000408087c10 */ /* 0x000fc8000fffe0ff */
[----:B-1----:R-:W-:-:S13]  /*0570*/  ISETP.GE.AND P0, PT, R8, UR5, PT ;  /* 0x0000000508007c0c */ /* 0x002fda000bf06270 */
[----:B------:R-:W-:Y:S05]  /*0580*/  @!P0 BRA `(.L_x_26624) ;  /* 0xfffffffc00688947 */ /* 0x000fea000383ffff */
[----:B------:R-:W-:Y:S05]  /*0590*/  EXIT ;  /* 0x000000000000794d */ /* 0x000fea0003800000 */
.L_x_26625:
        /* <DEDUP_REMOVED lines=14> */
.L_x_27271:


//--------------------- .text._ZN2at6native33batch_norm_transform_input_kernelIdddLb1EiEEvNS_27GenericPackedTensorAccessorIKT_Lm3ENS_17RestrictPtrTraitsET3_EENS2_IS3_Lm3ES5_S6_EENS2_INSt11conditionalIXT2_ET1_T0_E4typeELm1ES5_S6_EESE_NS2_IKSB_Lm1ES5_S6_EESG_SA_ --------------------------
	.section	.text._ZN2at6native33batch_norm_transform_input_kernelIdddLb1EiEEvNS_27GenericPackedTensorAccessorIKT_Lm3ENS_17RestrictPtrTraitsET3_EENS2_IS3_Lm3ES5_S6_EENS2_INSt11conditionalIXT2_ET1_T0_E4typeELm1ES5_S6_EESE_NS2_IKSB_Lm1ES5_S6_EESG_SA_,"ax",@progbits
	.align	128
        .global         _ZN2at6native33batch_norm_transform_input_kernelIdddLb1EiEEvNS_27GenericPackedTensorAccessorIKT_Lm3ENS_17RestrictPtrTraitsET3_EENS2_IS3_Lm3ES5_S6_EENS2_INSt11conditionalIXT2_ET1_T0_E4typeELm1ES5_S6_EESE_NS2_IKSB_Lm1ES5_S6_EESG_SA_
        .type           _ZN2at6native33batch_norm_transform_input_kernelIdddLb1EiEEvNS_27GenericPackedTensorAccessorIKT_Lm3ENS_17RestrictPtrTraitsET3_EENS2_IS3_Lm3ES5_S6_EENS2_INSt11conditionalIXT2_ET1_T0_E4typeELm1ES5_S6_EESE_NS2_IKSB_Lm1ES5_S6_EESG_SA_,@function
        .size           _ZN2at6native33batch_norm_transform_input_kernelIdddLb1EiEEvNS_27GenericPackedTensorAccessorIKT_Lm3ENS_17RestrictPtrTraitsET3_EENS2_IS3_Lm3ES5_S6_EENS2_INSt11conditionalIXT2_ET1_T0_E4typeELm1ES5_S6_EESE_NS2_IKSB_Lm1ES5_S6_EESG_SA_,(.L_x_27272 - _ZN2at6native33batch_norm_transform_input_kernelIdddLb1EiEEvNS_27GenericPackedTensorAccessorIKT_Lm3ENS_17RestrictPtrTraitsET3_EENS2_IS3_Lm3ES5_S6_EENS2_INSt11conditionalIXT2_ET1_T0_E4typeELm1ES5_S6_EESE_NS2_IKSB_Lm1ES5_S6_EESG_SA_)
        .other          _ZN2at6native33batch_norm_transform_input_kernelIdddLb1EiEEvNS_27GenericPackedTensorAccessorIKT_Lm3ENS_17RestrictPtrTraitsET3_EENS2_IS3_Lm3ES5_S6_EENS2_INSt11conditionalIXT2_ET1_T0_E4typeELm1ES5_S6_EESE_NS2_IKSB_Lm1ES5_S6_EESG_SA_,@"STO_CUDA_ENTRY STV_DEFAULT"
_ZN2at6native33batch_norm_transform_input_kernelIdddLb1EiEEvNS_27GenericPackedTensorAccessorIKT_Lm3ENS_17RestrictPtrTraitsET3_EENS2_IS3_Lm3ES5_S6_EENS2_INSt11conditionalIXT2_ET1_T0_E4typeELm1ES5_S6_EESE_NS2_IKSB_Lm1ES5_S6_EESG_SA_:
.text._ZN2at6native33batch_norm_transform_input_kernelIdddLb1EiEEvNS_27GenericPackedTensorAccessorIKT_Lm3ENS_17RestrictPtrTraitsET3_EENS2_IS3_Lm3ES5_S6_EENS2_INSt11conditionalIXT2_ET1_T0_E4typeELm1ES5_S6_EESE_NS2_IKSB_Lm1ES5_S6_EESG_SA_:
[----:B------:R-:W-:Y:S08]  /*0000*/  LDC R1, c[0x0][0x37c] ;  /* 0x0000df00ff017b82 */ /* 0x000ff00000000800 */
[----:B------:R-:W0:Y:S08]  /*0010*/  S2UR UR6, SR_CTAID.X ;  /* 0x00000000000679c3 */ /* 0x000e300000002500 */
[----:B------:R-:W0:Y:S02]  /*0020*/  LDC R0, c[0x0][0x38c] ;  /* 0x0000e300ff007b82 */ /* 0x000e240000000800 */
[----:B0-----:R-:W-:-:S13]  /*0030*/  ISETP.LE.AND P0, PT, R0, UR6, PT ;  /* 0x0000000600007c0c */ /* 0x001fda000bf03270 */
[----:B------:R-:W-:Y:S05]  /*0040*/  @P0 EXIT ;  /* 0x000000000000094d */ /* 0x000fea0003800000 */
[----:B------:R-:W0:Y:S01]  /*0050*/  LDC R2, c[0x0][0x3f8] ;  /* 0x0000fe00ff027b82 */ /* 0x000e220000000800 */
[----:B------:R-:W1:Y:S01]  /*0060*/  S2R R13, SR_CTAID.Y ;  /* 0x00000000000d7919 */ /* 0x000e620000002600 */
[----:B------:R-:W1:Y:S01]  /*0070*/  LDCU UR4, c[0x0][0x364] ;  /* 0x00006c80ff0477ac */ /* 0x000e620008000800 */
[----:B------:R-:W-:Y:S01]  /*0080*/  IMAD.MOV.U32 R10, RZ, RZ, 0x0 ;  /* 0x00000000ff0a7424 */ /* 0x000fe200078e00ff */
[----:B------:R-:W2:Y:S04]  /*0090*/  LDCU.64 UR8, c[0x0][0x358] ;  /* 0x00006b00ff0877ac */ /* 0x000ea80008000a00 */
[----:B------:R-:W3:Y:S01]  /*00a0*/  LDC R0, c[0x0][0x3e8] ;  /* 0x0000fa00ff007b82 */ /* 0x000ee20000000800 */
[----:B------:R-:W4:Y:S07]  /*00b0*/  LDCU UR5, c[0x0][0x388] ;  /* 0x00007100ff0577ac */ /* 0x000f2e0008000800 */
[----:B------:R-:W2:Y:S01]  /*00c0*/  LDC R17, c[0x0][0x3dc] ;  /* 0x0000f700ff117b82 */ /* 0x000ea20000000800 */
[----:B0-----:R-:W-:-:S07]  /*00d0*/  ISETP.GE.AND P1, PT, R2, 0x1, PT ;  /* 0x000000010200780c */ /* 0x001fce0003f26270 */
[----:B------:R-:W0:Y:S01]  /*00e0*/  LDC.64 R6, c[0x0][0x3c0] ;  /* 0x0000f000ff067b82 */ /* 0x000e220000000a00 */
[----:B------:R-:W1:Y:S01]  /*00f0*/  S2R R2, SR_TID.Y ;  /* 0x0000000000027919 */ /* 0x000e620000002200 */
[----:B---3--:R-:W-:-:S06]  /*0100*/  ISETP.GE.AND P0, PT, R0, 0x1, PT ;  /* 0x000000010000780c */ /* 0x008fcc0003f06270 */
[----:B------:R-:W3:Y:S01]  /*0110*/  LDC.64 R4, c[0x0][0x3d0] ;  /* 0x0000f400ff047b82 */ /* 0x000ee20000000a00 */
[----:B--2---:R-:W-:-:S07]  /*0120*/  IMAD R17, R17, UR6, RZ ;  /* 0x0000000611117c24 */ /* 0x004fce000f8e02ff */
[----:B------:R-:W2:Y:S08]  /*0130*/  @P1 LDC R11, c[0x0][0x3fc] ;  /* 0x0000ff00ff0b1b82 */ /* 0x000eb00000000800 */
[----:B------:R-:W0:Y:S08]  /*0140*/  @P0 LDC R3, c[0x0][0x3ec] ;  /* 0x0000fb00ff030b82 */ /* 0x000e300000000800 */
[----:B------:R-:W3:Y:S01]  /*0150*/  @P1 LDC.64 R14, c[0x0][0x3f0] ;  /* 0x0000fc00ff0e1b82 */ /* 0x000ee20000000a00 */
[----:B-1----:R-:W-:Y:S01]  /*0160*/  IMAD R2, R13, UR4, R2 ;  /* 0x000000040d027c24 */ /* 0x002fe2000f8e0202 */
[----:B------:R-:W-:-:S04]  /*0170*/  CS2R R12, SRZ ;  /* 0x00000000000c7805 */ /* 0x000fc8000001ff00 */
[----:B----4-:R-:W-:Y:S02]  /*0180*/  ISETP.GE.AND P2, PT, R2, UR5, PT ;  /* 0x0000000502007c0c */ /* 0x010fe4000bf46270 */
[----:B------:R-:W1:Y:S01]  /*0190*/  @P0 LDC.64 R8, c[0x0][0x3e0] ;  /* 0x0000f800ff080b82 */ /* 0x000e620000000a00 */
[----:B--2---:R-:W-:Y:S02]  /*01a0*/  @P1 IMAD R11, R11, UR6, RZ ;  /* 0x000000060b0b1c24 */ /* 0x004fe4000f8e02ff */
[----:B0-----:R-:W-:-:S05]  /*01b0*/  @P0 IMAD R3, R3, UR6, RZ ;  /* 0x0000000603030c24 */ /* 0x001fca000f8e02ff */
[----:B------:R-:W0:Y:S01]  /*01c0*/  LDC R0, c[0x0][0x3cc] ;  /* 0x0000f300ff007b82 */ /* 0x000e220000000800 */
[----:B---3--:R-:W-:-:S04]  /*01d0*/  @P1 IMAD.WIDE R14, R11, 0x8, R14 ;  /* 0x000000080b0e1825 */ /* 0x008fc800078e020e */
[----:B------:R-:W-:Y:S01]  /*01e0*/  IMAD.MOV.U32 R11, RZ, RZ, 0x3ff00000 ;  /* 0x3ff00000ff0b7424 */ /* 0x000fe200078e00ff */
[----:B------:R2:W5:Y:S01]  /*01f0*/  @P1 LDG.E.64 R12, desc[UR8][R14.64] ;  /* 0x000000080e0c1981 */ /* 0x000562000c1e1b00 */
[----:B-1----:R-:W-:-:S05]  /*0200*/  @P0 IMAD.WIDE R8, R3, 0x8, R8 ;  /* 0x0000000803080825 */ /* 0x002fca00078e0208 */
[----:B------:R2:W5:Y:S01]  /*0210*/  @P0 LDG.E.64 R10, desc[UR8][R8.64] ;  /* 0x00000008080a0981 */ /* 0x000562000c1e1b00 */
[----:B0-----:R-:W-:Y:S02]  /*0220*/  IMAD R3, R0, UR6, RZ ;  /* 0x0000000600037c24 */ /* 0x001fe4000f8e02ff */
[----:B------:R-:W-:-:S04]  /*0230*/  IMAD.WIDE R4, R17, 0x8, R4 ;  /* 0x0000000811047825 */ /* 0x000fc800078e0204 */
[----:B------:R-:W-:Y:S01]  /*0240*/  IMAD.WIDE R6, R3, 0x8, R6 ;  /* 0x0000000803067825 */ /* 0x000fe200078e0206 */
[----:B--2---:R-:W-:Y:S06]  /*0250*/  @P2 EXIT ;  /* 0x000000000000294d */ /* 0x004fec0003800000 */
[----:B------:R-:W5:Y:S01]  /*0260*/  LDG.E.64 R14, desc[UR8][R6.64] ;  /* 0x00000008060e7981 */ /* 0x000f62000c1e1b00 */
[----:B------:R-:W0:Y:S01]  /*0270*/  LDC R3, c[0x0][0x3b8] ;  /* 0x0000ee00ff037b82 */ /* 0x000e220000000800 */
[----:B------:R-:W1:Y:S01]  /*0280*/  LDCU UR7, c[0x0][0x360] ;  /* 0x00006c00ff0777ac */ /* 0x000e620008000800 */
[----:B------:R-:W2:Y:S01]  /*0290*/  S2R R0, SR_TID.X ;  /* 0x0000000000007919 */ /* 0x000ea20000002100 */
[----:B------:R3:W5:Y:S05]  /*02a0*/  LDG.E.64 R16, desc[UR8][R4.64] ;  /* 0x0000000804107981 */ /* 0x00076a000c1e1b00 */
[----:B------:R-:W3:Y:S01]  /*02b0*/  LDC R8, c[0x0][0x398] ;  /* 0x0000e600ff087b82 */ /* 0x000ee20000000800 */
[----:B------:R-:W4:Y:S01]  /*02c0*/  LDCU UR5, c[0x0][0x374] ;  /* 0x00006e80ff0577ac */ /* 0x000f220008000800 */
[----:B------:R-:W0:Y:S01]  /*02d0*/  LDCU UR10, c[0x0][0x39c] ;  /* 0x00007380ff0a77ac */ /* 0x000e220008000800 */
[----:B------:R-:W0:Y:S01]  /*02e0*/  LDCU UR11, c[0x0][0x3bc] ;  /* 0x00007780ff0b77ac */ /* 0x000e220008000800 */
[----:B------:R-:W0:Y:S02]  /*02f0*/  LDCU.64 UR12, c[0x0][0x380] ;  /* 0x00007000ff0c77ac */ /* 0x000e240008000a00 */
[----:B0-----:R-:W-:Y:S01]  /*0300*/  IMAD R3, R3, UR6, RZ ;  /* 0x0000000603037c24 */ /* 0x001fe2000f8e02ff */
[----:B------:R-:W0:Y:S01]  /*0310*/  LDCU.64 UR14, c[0x0][0x3a0] ;  /* 0x00007400ff0e77ac */ /* 0x000e220008000a00 */
[----:B----4-:R-:W-:Y:S01]  /*0320*/  UIMAD UR4, UR4, UR5, URZ ;  /* 0x00000005040472a4 */ /* 0x010fe2000f8e02ff */
[----:B-123--:R-:W-:-:S11]  /*0330*/  IMAD R4, R8, UR6, RZ ;  /* 0x0000000608047c24 */ /* 0x00efd6000f8e02ff */
.L_x_26629:
[----:B-1----:R-:W1:Y:S01]  /*0340*/  LDC R5, c[0x0][0x390] ;  /* 0x0000e400ff057b82 */ /* 0x002e620000000800 */
[----:B------:R-:W-:Y:S01]  /*0350*/  BSSY.RECONVERGENT B0, `(.L_x_26626) ;  /* 0x0000028000007945 */ /* 0x000fe20003800200 */
[----:B-1----:R-:W-:-:S13]  /*0360*/  ISETP.GE.AND P0, PT, R0, R5, PT ;  /* 0x000000050000720c */ /* 0x002fda0003f06270 */
[----:B------:R-:W-:Y:S05]  /*0370*/  @P0 BRA `(.L_x_26627) ;  /* 0x0000000000940947 */ /* 0x000fea0003800000 */
[----:B------:R-:W1:Y:S01]  /*0380*/  LDCU UR5, c[0x0][0x394] ;  /* 0x00007280ff0577ac */ /* 0x000e620008000800 */
[----:B------:R-:W-:Y:S01]  /*0390*/  IMAD.MOV.U32 R24, RZ, RZ, R0 ;  /* 0x000000ffff187224 */ /* 0x000fe200078e0000 */
[----:B------:R-:W2:Y:S01]  /*03a0*/  LDCU UR6, c[0x0][0x3b4] ;  /* 0x00007680ff0677ac */ /* 0x000ea20008000800 */
[C---:B-1----:R-:W-:Y:S02]  /*03b0*/  IMAD R9, R2.reuse, UR5, RZ ;  /* 0x0000000502097c24 */ /* 0x042fe4000f8e02ff */
[----:B--2---:R-:W-:-:S03]  /*03c0*/  IMAD R8, R2, UR6, RZ ;  /* 0x0000000602087c24 */ /* 0x004fc6000f8e02ff */
[C---:B------:R-:W-:Y:S02]  /*03d0*/  IADD3 R6, P0, PT, R4.reuse, R9, RZ ;  /* 0x0000000904067210 */ /* 0x040fe40007f1e0ff */
[----:B------:R-:W-:Y:S02]  /*03e0*/  SHF.R.S32.HI R9, RZ, 0x1f, R9 ;  /* 0x0000001fff097819 */ /* 0x000fe40000011409 */
[C---:B------:R-:W-:Y:S02]  /*03f0*/  IADD3 R7, P1, PT, R3.reuse, R8, RZ ;  /* 0x0000000803077210 */ /* 0x040fe40007f3e0ff */
[----:B------:R-:W-:Y:S02]  /*0400*/  SHF.R.S32.HI R8, RZ, 0x1f, R8 ;  /* 0x0000001fff087819 */ /* 0x000fe40000011408 */
[----:B------:R-:W-:Y:S02]  /*0410*/  LEA.HI.X.SX32 R9, R4, R9, 0x1, P0 ;  /* 0x0000000904097211 */ /* 0x000fe400000f0eff */
[----:B------:R-:W-:-:S07]  /*0420*/  LEA.HI.X.SX32 R8, R3, R8, 0x1, P1 ;  /* 0x0000000803087211 */ /* 0x000fce00008f0eff */
.L_x_26628:
[----:B-1----:R-:W-:-:S05]  /*0430*/  IMAD R18, R24, UR10, RZ ;  /* 0x0000000a18127c24 */ /* 0x002fca000f8e02ff */
[----:B------:R-:W-:-:S04]  /*0440*/  IADD3 R19, P0, PT, R18, R6, RZ ;  /* 0x0000000612137210 */ /* 0x000fc80007f1e0ff */
[----:B------:R-:W-:Y:S02]  /*0450*/  LEA.HI.X.SX32 R18, R18, R9, 0x1, P0 ;  /* 0x0000000912127211 */ /* 0x000fe400000f0eff */
[----:B------:R-:W-:-:S04]  /*0460*/  LEA R22, P0, R19, UR12, 0x3 ;  /* 0x0000000c13167c11 */ /* 0x000fc8000f8018ff */
[----:B------:R-:W-:-:S05]  /*0470*/  LEA.HI.X R23, R19, UR13, R18, 0x3, P0 ;  /* 0x0000000d13177c11 */ /* 0x000fca00080f1c12 */
[----:B------:R-:W2:Y:S01]  /*0480*/  LDG.E.64 R20, desc[UR8][R22.64] ;  /* 0x0000000816147981 */ /* 0x000ea2000c1e1b00 */
[C---:B------:R-:W-:Y:S02]  /*0490*/  IMAD R18, R24.reuse, UR11, RZ ;  /* 0x0000000b18127c24 */ /* 0x040fe4000f8e02ff */
[----:B------:R-:W-:-:S03]  /*04a0*/  VIADD R24, R24, UR7 ;  /* 0x0000000718187c36 */ /* 0x000fc60008000000 */
[----:B------:R-:W-:-:S04]  /*04b0*/  IADD3 R19, P0, PT, R18, R7, RZ ;  /* 0x0000000712137210 */ /* 0x000fc80007f1e0ff */
[----:B------:R-:W-:Y:S02]  /*04c0*/  LEA.HI.X.SX32 R26, R18, R8, 0x1, P0 ;  /* 0x00000008121a7211 */ /* 0x000fe400000f0eff */
[----:B0-----:R-:W-:-:S04]  /*04d0*/  LEA R18, P0, R19, UR14, 0x3 ;  /* 0x0000000e13127c11 */ /* 0x001fc8000f8018ff */
[----:B------:R-:W-:Y:S02]  /*04e0*/  LEA.HI.X R19, R19, UR15, R26, 0x3, P0 ;  /* 0x0000000f13137c11 */ /* 0x000fe400080f1c1a */
[----:B------:R-:W-:Y:S01]  /*04f0*/  ISETP.GE.AND P0, PT, R24, R5, PT ;  /* 0x000000051800720c */ /* 0x000fe20003f06270 */
[----:B--2--5:R-:W0:-:S15]  /*0500*/  DADD R20, -R14, R20 ;  /* 0x000000000e147229 */ /* 0x024e1e0000000114 */
        /* <DEDUP_REMOVED lines=9> */
[----:B0-----:R-:W0:Y:S02]  /*05a0*/  DFMA R20, R16, R20, R12 ;  /* 0x000000141014722b */ /* 0x001e24000000000c */
[----:B0-----:R1:W-:Y:S01]  /*05b0*/  STG.E.64 desc[UR8][R18.64], R20 ;  /* 0x0000001412007986 */ /* 0x0013e2000c101b08 */
[----:B------:R-:W-:Y:S05]  /*05c0*/  @!P0 BRA `(.L_x_26628) ;  /* 0xfffffffc00988947 */ /* 0x000fea000383ffff */
.L_x_26627:
[----:B0-----:R-:W-:Y:S05]  /*05d0*/  BSYNC.RECONVERGENT B0 ;  /* 0x0000000000007941 */ /* 0x001fea0003800200 */
.L_x_26626:
[----:B------:R-:W0:Y:S01]  /*05e0*/  LDCU UR5, c[0x0][0x388] ;  /* 0x00007100ff0577ac */ /* 0x000e220008000800 */
[----:B------:R-:W-:-:S05]  /*05f0*/  VIADD R2, R2, UR4 ;  /* 0x0000000402027c36 */ /* 0x000fca0008000000 */
[----:B0-----:R-:W-:-:S13]  /*0600*/  ISETP.GE.AND P0, PT, R2, UR5, PT ;  /* 0x0000000502007c0c */ /* 0x001fda000bf06270 */
[----:B------:R-:W-:Y:S05]  /*0610*/  @!P0 BRA `(.L_x_26629) ;  /* 0xfffffffc00488947 */ /* 0x000fea000383ffff */
[----:B------:R-:W-:Y:S05]  /*0620*/  EXIT ;  /* 0x000000000000794d */ /* 0x000fea0003800000 */
.L_x_26630:
        /* <DEDUP_REMOVED lines=13> */
.L_x_27272:


//--------------------- .text._ZN2at6native46batch_norm_backward_elemt_channels_last_kernelILi4EN3c108BFloat16EfS3_EEvPKT0_S6_PKT1_S9_PKT2_S9_S9_PS4_S7_ii --------------------------
	.section	.text._ZN2at6native46batch_norm_backward_elemt_channels_last_kernelILi4EN3c108BFloat16EfS3_EEvPKT0_S6_PKT1_S9_PKT2_S9_S9_PS4_S7_ii,"ax",@progbits
	.align	128
        .global         _ZN2at6native46batch_norm_backward_elemt_channels_last_kernelILi4EN3c108BFloat16EfS3_EEvPKT0_S6_PKT1_S9_PKT2_S9_S9_PS4_S7_ii
        .type           _ZN2at6native46batch_norm_backward_elemt_channels_last_kernelILi4EN3c108BFloat16EfS3_EEvPKT0_S6_PKT1_S9_PKT2_S9_S9_PS4_S7_ii,@function
        .size           _ZN2at6native46batch_norm_backward_elemt_channels_last_kernelILi4EN3c108BFloat16EfS3_EEvPKT0_S6_PKT1_S9_PKT2_S9_S9_PS4_S7_ii,(.L_x_27273 - _ZN2at6native46batch_norm_backward_elemt_channels_last_kernelILi4EN3c108BFloat16EfS3_EEvPKT0_S6_PKT1_S9_PKT2_S9_S9_PS4_S7_ii)
        .other          _ZN2at6native46batch_norm_backward_elemt_channels_last_kernelILi4EN3c108BFloat16EfS3_EEvPKT0_S6_PKT1_S9_PKT2_S9_S9_PS4_S7_ii,@"STO_CUDA_ENTRY STV_DEFAULT"
_ZN2at6native46batch_norm_backward_elemt_channels_last_kernelILi4EN3c108BFloat16EfS3_EEvPKT0_S6_PKT1_S9_PKT2_S9_S9_PS4_S7_ii:
.text._ZN2at6native46batch_norm_backward_elemt_channels_last_kernelILi4EN3c108BFloat16EfS3_EEvPKT0_S6_PKT1_S9_PKT2_S9_S9_PS4_S7_ii:
[----:B------:R-:W-:Y:S01]  /*0000*/  LDC R1, c[0x0][0x37c] ;  /* 0x0000df00ff017b82 */ /* 0x000fe20000000800 */
[----:B------:R-:W0:Y:S01]  /*0010*/  S2R R6, SR_CTAID.Y ;  /* 0x0000000000067919 */ /* 0x000e220000002600 */
[----:B------:R-:W0:Y:S06]  /*0020*/  LDCU UR8, c[0x0][0x364] ;  /* 0x00006c80ff0877ac */ /* 0x000e2c0008000800 */
[----:B------:R-:W1:Y:S01]  /*0030*/  LDC R11, c[0x0][0x374] ;  /* 0x0000dd00ff0b7b82 */ /* 0x000e620000000800 */
[----:B------:R-:W0:Y:S01]  /*0040*/  S2R R9, SR_TID.Y ;  /* 0x0000000000097919 */ /* 0x000e220000002200 */
[----:B------:R-:W2:Y:S01]  /*0050*/  LDCU UR4, c[0x0][0x3c4] ;  /* 0x00007880ff0477ac */ /* 0x000ea20008000800 */
[----:B------:R-:W3:Y:S01]  /*0060*/  S2R R0, SR_TID.X ;  /* 0x0000000000007919 */ /* 0x000ee20000002100 */
[----:B------:R-:W4:Y:S04]  /*0070*/  LDCU UR9, c[0x0][0x3c8] ;  /* 0x00007900ff0977ac */ /* 0x000f280008000800 */
[----:B------:R-:W3:Y:S08]  /*0080*/  S2UR UR5, SR_CTAID.X ;  /* 0x00000000000579c3 */ /* 0x000ef00000002500 */
[----:B------:R-:W3:Y:S01]  /*0090*/  LDC R15, c[0x0][0x360] ;  /* 0x0000d800ff0f7b82 */ /* 0x000ee20000000800 */
[----:B0-----:R-:W-:-:S05]  /*00a0*/  IMAD R26, R6, UR8, R9 ;  /* 0x00000008061a7c24 */ /* 0x001fca000f8e0209 */
[----:B--2---:R-:W-:Y:S01]  /*00b0*/  ISETP.GE.AND P0, PT, R26, UR4, PT ;  /* 0x000000041a007c0c */ /* 0x004fe2000bf06270 */
[----:B---3--:R-:W-:-:S05]  /*00c0*/  IMAD R15, R15, UR5, R0 ;  /* 0x000000050f0f7c24 */ /* 0x008fca000f8e0200 */
[----:B----4-:R-:W-:-:S13]  /*00d0*/  ISETP.GE.OR P0, PT, R15, UR9, P0 ;  /* 0x000000090f007c0c */ /* 0x010fda0008706670 */
[----:B-1----:R-:W-:Y:S05]  /*00e0*/  @P0 EXIT ;  /* 0x000000000000094d */ /* 0x002fea0003800000 */
[----:B------:R-:W0:Y:S01]  /*00f0*/  LDCU.64 UR6, c[0x0][0x3a0] ;  /* 0x00007400ff0677ac */ /* 0x000e220008000a00 */
[----:B------:R-:W1:Y:S08]  /*0100*/  LDC.64 R18, c[0x0][0x398] ;  /* 0x0000e600ff127b82 */ /* 0x000e700000000a00 */
[----:B------:R-:W2:Y:S08]  /*0110*/  LDC.64 R22, c[0x0][0x3b0] ;  /* 0x0000ec00ff167b82 */ /* 0x000eb00000000a00 */
[----:B------:R-:W3:Y:S01]  /*0120*/  LDC.64 R2, c[0x0][0x3a8] ;  /* 0x0000ea00ff027b82 */ /* 0x000ee20000000a00 */
[----:B0-----:R-:W-:-:S07]  /*0130*/  ISETP.NE.U32.AND P0, PT, RZ, UR6, PT ;  /* 0x00000006ff007c0c */ /* 0x001fce000bf05070 */
[----:B------:R-:W0:Y:S01]  /*0140*/  LDC.64 R4, c[0x0][0x390] ;  /* 0x0000e400ff047b82 */ /* 0x000e220000000a00 */
[----:B------:R-:W-:Y:S01]  /*0150*/  ISETP.NE.AND.EX P0, PT, RZ, UR7, PT, P0 ;  /* 0x00000007ff007c0c */ /* 0x000fe2000bf05300 */
[----:B------:R-:W4:Y:S01]  /*0160*/  LDCU.64 UR6, c[0x0][0x358] ;  /* 0x00006b00ff0677ac */ /* 0x000f220008000a00 */
[C---:B-1----:R-:W-:Y:S01]  /*0170*/  IMAD.WIDE R18, R15.reuse, 0x4, R18 ;  /* 0x000000040f127825 */ /* 0x042fe200078e0212 */
[----:B------:R-:W-:Y:S01]  /*0180*/  UIADD3 UR5, UPT, UPT, UR4, -0x1, URZ ;  /* 0xffffffff04057890 */ /* 0x000fe2000fffe0ff */
[----:B------:R-:W1:Y:S09]  /*0190*/  LDCU UR10, c[0x0][0x3c0] ;  /* 0x00007800ff0a77ac */ /* 0x000e720008000800 */
[----:B------:R-:W3:Y:S01]  /*01a0*/  @P0 LDC.64 R20, c[0x0][0x3a0] ;  /* 0x0000e800ff140b82 */ /* 0x000ee20000000a00 */
[C---:B--2---:R-:W-:Y:S01]  /*01b0*/  IMAD.WIDE R22, R15.reuse, 0x4, R22 ;  /* 0x000000040f167825 */ /* 0x044fe200078e0216 */
[----:B----4-:R2:W4:Y:S04]  /*01c0*/  LDG.E.CONSTANT R8, desc[UR6][R18.64] ;  /* 0x0000000612087981 */ /* 0x010528000c1e9900 */
[----:B------:R-:W4:Y:S01]  /*01d0*/  LDG.E.CONSTANT R10, desc[UR6][R22.64] ;  /* 0x00000006160a7981 */ /* 0x000f22000c1e9900 */
[----:B---3--:R-:W-:-:S05]  /*01e0*/  @P0 IMAD.WIDE R20, R15, 0x2, R20 ;  /* 0x000000020f140825 */ /* 0x008fca00078e0214 */
[----:B------:R-:W3:Y:S01]  /*01f0*/  @P0 LDG.E.U16.CONSTANT R7, desc[UR6][R20.64] ;  /* 0x0000000614070981 */ /* 0x000ee2000c1e9500 */
[----:B------:R-:W-:-:S05]  /*0200*/  IMAD.WIDE R16, R15, 0x4, R2 ;  /* 0x000000040f107825 */ /* 0x000fca00078e0202 */
[----:B------:R-:W5:Y:S01]  /*0210*/  LDG.E.CONSTANT R2, desc[UR6][R16.64] ;  /* 0x0000000610027981 */ /* 0x000f62000c1e9900 */
[----:B------:R-:W-:-:S05]  /*0220*/  IMAD R3, R11, UR8, RZ ;  /* 0x000000080b037c24 */ /* 0x000fca000f8e02ff */
[----:B------:R-:W-:-:S04]  /*0230*/  SHF.L.U32 R14, R3, 0x2, RZ ;  /* 0x00000002030e7819 */ /* 0x000fc800000006ff */
[----:B------:R-:W2:Y:S08]  /*0240*/  I2F.U32.RP R24, R14 ;  /* 0x0000000e00187306 */ /* 0x000eb00000209000 */
[----:B--2---:R-:W2:Y:S01]  /*0250*/  MUFU.RCP R24, R24 ;  /* 0x0000001800187308 */ /* 0x004ea20000001000 */
[----:B0-----:R-:W-:Y:S01]  /*0260*/  IMAD.WIDE R12, R15, 0x4, R4 ;  /* 0x000000040f0c7825 */ /* 0x001fe200078e0204 */
[----:B------:R-:W-:-:S02]  /*0270*/  IADD3 R19, PT, PT, RZ, -R14, RZ ;  /* 0x8000000eff137210 */ /* 0x000fc40007ffe0ff */
[----:B--2---:R-:W-:Y:S01]  /*0280*/  IADD3 R5, PT, PT, R24, 0xffffffe, RZ ;  /* 0x0ffffffe18057810 */ /* 0x004fe20007ffe0ff */
[----:B------:R-:W-:Y:S01]  /*0290*/  HFMA2 R4, -RZ, RZ, 0, 0 ;  /* 0x00000000ff047431 */ /* 0x000fe200000001ff */
[----:B------:R0:W5:Y:S04]  /*02a0*/  LDG.E.CONSTANT R0, desc[UR6][R12.64] ;  /* 0x000000060c007981 */ /* 0x000168000c1e9900 */
[----:B------:R-:W2:Y:S02]  /*02b0*/  F2I.FTZ.U32.TRUNC.NTZ R5, R5 ;  /* 0x0000000500057305 */ /* 0x000ea4000021f000 */
[----:B--2---:R-:W-:-:S04]  /*02c0*/  IMAD R19, R19, R5, RZ ;  /* 0x0000000513137224 */ /* 0x004fc800078e02ff */
[----:B------:R-:W-:-:S06]  /*02d0*/  IMAD.HI.U32 R4, R5, R19, R4 ;  /* 0x0000001305047227 */ /* 0x000fcc00078e0004 */
[----:B------:R-:W-:-:S05]  /*02e0*/  IMAD.HI.U32 R4, R4, UR5, RZ ;  /* 0x0000000504047c27 */ /* 0x000fca000f8e00ff */
[----:B0-----:R-:W-:-:S05]  /*02f0*/  IADD3 R13, PT, PT, -R4, RZ, RZ ;  /* 0x000000ff040d7210 */ /* 0x001fca0007ffe1ff */
[----:B------:R-:W-:-:S05]  /*0300*/  IMAD R13, R14, R13, UR5 ;  /* 0x000000050e0d7e24 */ /* 0x000fca000f8e020d */
[----:B------:R-:W-:Y:S02]  /*0310*/  ISETP.GE.U32.AND P2, PT, R13, R14, PT ;  /* 0x0000000e0d00720c */ /* 0x000fe40003f46070 */
[----:B------:R-:W-:Y:S02]  /*0320*/  MOV R5, 0x3f800000 ;  /* 0x3f80000000057802 */ /* 0x000fe40000000f00 */
[----:B------:R-:W-:-:S09]  /*0330*/  ISETP.NE.U32.AND P1, PT, R14, RZ, PT ;  /* 0x000000ff0e00720c */ /* 0x000fd20003f25070 */
[----:B------:R-:W-:-:S04]  /*0340*/  @P2 IADD3 R13, PT, PT, -R14, R13, RZ ;  /* 0x0000000d0e0d2210 */ /* 0x000fc80007ffe1ff */
[----:B------:R-:W-:Y:S02]  /*0350*/  ISETP.GE.U32.AND P3, PT, R13, R14, PT ;  /* 0x0000000e0d00720c */ /* 0x000fe40003f66070 */
[----:B------:R-:W-:Y:S01]  /*0360*/  @P2 IADD3 R4, PT, PT, R4, 0x1, RZ ;  /* 0x0000000104042810 */ /* 0x000fe20007ffe0ff */
[----:B------:R-:W-:-:S10]  /*0370*/  IMAD R22, R26, UR9, R15 ;  /* 0x000000091a167c24 */ /* 0x000fd4000f8e020f */
[----:B------:R-:W-:Y:S02]  /*0380*/  @P3 IADD3 R4, PT, PT, R4, 0x1, RZ ;  /* 0x0000000104043810 */ /* 0x000fe40007ffe0ff */
[----:B------:R-:W-:Y:S02]  /*0390*/  @!P1 LOP3.LUT R4, RZ, R14, RZ, 0x33, !PT ;  /* 0x0000000eff049212 */ /* 0x000fe400078e33ff */
[----:B---3--:R-:W-:Y:S02]  /*03a0*/  @P0 SHF.L.U32 R5, R7, 0x10, RZ ;  /* 0x0000001007050819 */ /* 0x008fe400000006ff */
[----:B------:R-:W-:Y:S01]  /*03b0*/  ISETP.GT.U32.AND P0, PT, R14, UR5, PT ;  /* 0x000000050e007c0c */ /* 0x000fe2000bf04070 */
[----:B----4-:R-:W-:-:S04]  /*03c0*/  FMUL.FTZ R7, R8, R8 ;  /* 0x0000000808077220 */ /* 0x010fc80000410000 */
[----:B------:R-:W-:Y:S01]  /*03d0*/  FMUL.FTZ R10, R7, R10 ;  /* 0x0000000a070a7220 */ /* 0x000fe20000410000 */
[----:B------:R-:W-:-:S03]  /*03e0*/  FMUL.FTZ R5, R8, R5 ;  /* 0x0000000508057220 */ /* 0x000fc60000410000 */
[----:B-1----:R-:W-:Y:S01]  /*03f0*/  FMUL.FTZ R8, R10, UR10 ;  /* 0x0000000a0a087c20 */ /* 0x002fe20008410000 */
[----:B------:R-:W-:-:S03]  /*0400*/  IMAD R7, R3, UR9, RZ ;  /* 0x0000000903077c24 */ /* 0x000fc6000f8e02ff */
[----:B------:R-:W-:Y:S05]  /*0410*/  @P0 BRA `(.L_x_26631) ;  /* 0x0000000c00180947 */ /* 0x000fea0003800000 */
[C-C-:B------:R-:W-:Y:S01]  /*0420*/  IMAD R12, R11.reuse, 0x3, R6.reuse ;  /* 0x000000030b0c7824 */ /* 0x140fe200078e0206 */
[CC--:B------:R-:W-:Y:S01]  /*0430*/  LEA R10, R11.reuse, R6.reuse, 0x1 ;  /* 0x000000060b0a7211 */ /* 0x0c0fe200078e08ff */
[C-C-:B------:R-:W-:Y:S01]  /*0440*/  IMAD R16, R11.reuse, 0x5, R6.reuse ;  /* 0x000000050b107824 */ /* 0x140fe200078e0206 */
[CC--:B------:R-:W-:Y:S01]  /*0450*/  LEA R14, R11.reuse, R6.reuse, 0x2 ;  /* 0x000000060b0e7211 */ /* 0x0c0fe200078e10ff */
[C-C-:B------:R-:W-:Y:S01]  /*0460*/  IMAD R18, R11.reuse, 0x6, R6.reuse ;  /* 0x000000060b127824 */ /* 0x140fe200078e0206 */
[C---:B------:R-:W-:Y:S01]  /*0470*/  IADD3 R28, PT, PT, R11.reuse, R6, RZ ;  /* 0x000000060b1c7210 */ /* 0x040fe20007ffe0ff */
[----:B------:R-:W-:Y:S01]  /*0480*/  IMAD R20, R11, 0x7, R6 ;  /* 0x000000070b147824 */ /* 0x000fe200078e0206 */
[----:B------:R-:W-:Y:S01]  /*0490*/  IADD3 R6, PT, PT, R4, 0x1, RZ ;  /* 0x0000000104067810 */ /* 0x000fe20007ffe0ff */
[--C-:B------:R-:W-:Y:S01]  /*04a0*/  IMAD R12, R12, UR8, R9.reuse ;  /* 0x000000080c0c7c24 */ /* 0x100fe2000f8e0209 */
[----:B------:R-:W0:Y:S01]  /*04b0*/  LDCU UR4, c[0x0][0x3c4] ;  /* 0x00007880ff0477ac */ /* 0x000e220008000800 */
[--C-:B------:R-:W-:Y:S01]  /*04c0*/  IMAD R18, R18, UR8, R9.reuse ;  /* 0x0000000812127c24 */ /* 0x100fe2000f8e0209 */
[----:B------:R-:W-:Y:S01]  /*04d0*/  LOP3.LUT R21, R6, 0xfffffffe, RZ, 0xc0, !PT ;  /* 0xfffffffe06157812 */ /* 0x000fe200078ec0ff */
[----:B------:R-:W-:-:S02]  /*04e0*/  IMAD R10, R10, UR8, R9 ;  /* 0x000000080a0a7c24 */ /* 0x000fc4000f8e0209 */
[--C-:B------:R-:W-:Y:S01]  /*04f0*/  IMAD R14, R14, UR8, R9.reuse ;  /* 0x000000080e0e7c24 */ /* 0x100fe2000f8e0209 */
[----:B------:R-:W-:Y:S01]  /*0500*/  IADD3 R21, PT, PT, -R21, RZ, RZ ;  /* 0x000000ff15157210 */ /* 0x000fe20007ffe1ff */
[--C-:B------:R-:W-:Y:S02]  /*0510*/  IMAD R16, R16, UR8, R9.reuse ;  /* 0x0000000810107c24 */ /* 0x100fe4000f8e0209 */
[--C-:B------:R-:W-:Y:S02]  /*0520*/  IMAD R24, R20, UR8, R9.reuse ;  /* 0x0000000814187c24 */ /* 0x100fe4000f8e0209 */
[----:B------:R-:W-:Y:S02]  /*0530*/  IMAD R28, R28, UR8, R9 ;  /* 0x000000081c1c7c24 */ /* 0x000fe4000f8e0209 */
[--C-:B------:R-:W-:Y:S02]  /*0540*/  IMAD R9, R12, UR9, R15.reuse ;  /* 0x000000090c097c24 */ /* 0x100fe4000f8e020f */
[--C-:B------:R-:W-:Y:S01]  /*0550*/  IMAD R12, R18, UR9, R15.reuse ;  /* 0x00000009120c7c24 */ /* 0x100fe2000f8e020f */
[----:B------:R-:W-:Y:S01]  /*0560*/  MOV R18, R26 ;  /* 0x0000001a00127202 */ /* 0x000fe20000000f00 */
[----:B------:R-:W-:-:S02]  /*0570*/  IMAD R19, R10, UR9, R15 ;  /* 0x000000090a137c24 */ /* 0x000fc4000f8e020f */
[--C-:B------:R-:W-:Y:S02]  /*0580*/  IMAD R20, R14, UR9, R15.reuse ;  /* 0x000000090e147c24 */ /* 0x100fe4000f8e020f */
[--C-:B------:R-:W-:Y:S02]  /*0590*/  IMAD R11, R16, UR9, R15.reuse ;  /* 0x00000009100b7c24 */ /* 0x100fe4000f8e020f */
[--C-:B------:R-:W-:Y:S02]  /*05a0*/  IMAD R13, R24, UR9, R15.reuse ;  /* 0x00000009180d7c24 */ /* 0x100fe4000f8e020f */
[----:B0-----:R-:W-:-:S07]  /*05b0*/  IMAD R6, R28, UR9, R15 ;  /* 0x000000091c067c24 */ /* 0x001fce000f8e020f */
.L_x_26632:
[----:B------:R-:W0:Y:S01]  /*05c0*/  LDC.64 R24, c[0x0][0x380] ;  /* 0x0000e000ff187b82 */ /* 0x000e220000000a00 */
[----:B------:R-:W-:-:S07]  /*05d0*/  ISETP.GE.AND P0, PT, R18, UR4, PT ;  /* 0x0000000412007c0c */ /* 0x000fce000bf06270 */
[----:B------:R-:W1:Y:S01]  /*05e0*/  LDC.64 R14, c[0x0][0x388] ;  /* 0x0000e200ff0e7b82 */ /* 0x000e620000000a00 */
[----:B------:R-:W-:-:S07]  /*05f0*/  IADD3 R10, PT, PT, R18, R3, RZ ;  /* 0x00000003120a7210 */ /* 0x000fce0007ffe0ff */
[----:B------:R-:W2:Y:S01]  /*0600*/  LDC.64 R16, c[0x0][0x380] ;  /* 0x0000e000ff107b82 */ /* 0x000ea20000000a00 */
[----:B------:R-:W-:Y:S01]  /*0610*/  ISETP.GE.AND P1, PT, R10, UR4, PT ;  /* 0x000000040a007c0c */ /* 0x000fe2000bf26270 */
[----:B0-----:R-:W-:-:S06]  /*0620*/  @!P0 IMAD.WIDE R24, R22, 0x2, R24 ;  /* 0x0000000216188825 */ /* 0x001fcc00078e0218 */
[----:B------:R-:W0:Y:S01]  /*0630*/  @!P0 LDC R26, c[0x0][0x3c0] ;  /* 0x0000f000ff1a8b82 */ /* 0x000e220000000800 */
[----:B------:R-:W3:Y:S01]  /*0640*/  @!P0 LDG.E.U16.CONSTANT R24, desc[UR6][R24.64] ;  /* 0x0000000618188981 */ /* 0x000ee2000c1e9500 */
[----:B-1----:R-:W-:-:S05]  /*0650*/  @!P0 IMAD.WIDE R14, R22, 0x2, R14 ;  /* 0x00000002160e8825 */ /* 0x002fca00078e020e */
[----:B------:R1:W4:Y:S02]  /*0660*/  @!P0 LDG.E.U16.CONSTANT R23, desc[UR6][R14.64] ;  /* 0x000000060e178981 */ /* 0x000324000c1e9500 */
[----:B-1----:R-:W1:Y:S01]  /*0670*/  LDC.64 R14, c[0x0][0x388] ;  /* 0x0000e200ff0e7b82 */ /* 0x002e620000000a00 */
[----:B--2---:R-:W-:-:S06]  /*0680*/  @!P1 IMAD.WIDE R16, R6, 0x2, R16 ;  /* 0x0000000206109825 */ /* 0x004fcc00078e0210 */
[----:B------:R-:W2:Y:S01]  /*0690*/  @!P1 LDG.E.U16.CONSTANT R16, desc[UR6][R16.64] ;  /* 0x0000000610109981 */ /* 0x000ea2000c1e9500 */
[----:B-1----:R-:W-:-:S05]  /*06a0*/  @!P1 IMAD.WIDE R14, R6, 0x2, R14 ;  /* 0x00000002060e9825 */ /* 0x002fca00078e020e */
[----:B------:R1:W2:Y:S02]  /*06b0*/  @!P1 LDG.E.U16.CONSTANT R25, desc[UR6][R14.64] ;  /* 0x000000060e199981 */ /* 0x0002a4000c1e9500 */
[----:B-1----:R-:W1:Y:S01]  /*06c0*/  @!P0 LDC.64 R14, c[0x0][0x3b8] ;  /* 0x0000ee00ff0e8b82 */ /* 0x002e620000000a00 */
[----:B------:R-:W-:Y:S01]  /*06d0*/  IADD3 R10, PT, PT, R10, R3, RZ ;  /* 0x000000030a0a7210 */ /* 0x000fe20007ffe0ff */
[----:B-1----:R-:W-:Y:S01]  /*06e0*/  @!P0 IMAD.WIDE R14, R22, 0x2, R14 ;  /* 0x00000002160e8825 */ /* 0x002fe200078e020e */
[----:B---3--:R-:W-:Y:S02]  /*06f0*/  @!P0 SHF.L.U32 R27, R24, 0x10, RZ ;  /* 0x00000010181b8819 */ /* 0x008fe400000006ff */
[----:B----4-:R-:W-:-:S03]  /*0700*/  @!P0 SHF.L.U32 R29, R23, 0x10, RZ ;  /* 0x00000010171d8819 */ /* 0x010fc600000006ff */
[----:B------:R-:W1:Y:S01]  /*0710*/  @!P1 LDC R23, c[0x0][0x3c0] ;  /* 0x0000f000ff179b82 */ /* 0x000e620000000800 */
[----:B0----5:R-:W-:Y:S01]  /*0720*/  @!P0 FFMA.FTZ R27, -R2, R26, R27 ;  /* 0x0000001a021b8223 */ /* 0x021fe2000001011b */
[----:B------:R-:W-:-:S04]  /*0730*/  @!P0 FADD.FTZ R29, -R0, R29 ;  /* 0x0000001d001d8221 */ /* 0x000fc80000010100 */
[----:B------:R-:W-:-:S04]  /*0740*/  @!P0 FFMA.FTZ R24, -R8, R29, R27 ;  /* 0x0000001d08188223 */ /* 0x000fc8000001011b */
[----:B------:R-:W-:-:S05]  /*0750*/  @!P0 FMUL.FTZ R24, R5, R24 ;  /* 0x0000001805188220 */ /* 0x000fca0000410000 */
[----:B------:R-:W-:Y:S02]  /*0760*/  @!P0 F2FP.BF16.F32.PACK_AB R24, RZ, R24 ;  /* 0x00000018ff18823e */ /* 0x000fe400000010ff */
[----:B--2---:R-:W-:Y:S02]  /*0770*/  @!P1 SHF.L.U32 R17, R16, 0x10, RZ ;  /* 0x0000001010119819 */ /* 0x004fe400000006ff */
[----:B------:R-:W-:-:S03]  /*0780*/  PRMT R27, R24, 0x7610, R27 ;  /* 0x00007610181b7816 */ /* 0x000fc6000000001b */
[----:B-1----:R-:W-:Y:S02]  /*0790*/  @!P1 FFMA.FTZ R23, -R2, R23, R17 ;  /* 0x0000001702179223 */ /* 0x002fe40000010111 */
[----:B------:R0:W-:Y:S01]  /*07a0*/  @!P0 STG.E.U16 desc[UR6][R14.64], R27 ;  /* 0x0000001b0e008986 */ /* 0x0001e2000c101506 */
[----:B------:R-:W1:Y:S01]  /*07b0*/  LDC.64 R16, c[0x0][0x380] ;  /* 0x0000e000ff107b82 */ /* 0x000e620000000a00 */
[----:B------:R-:W-:-:S07]  /*07c0*/  ISETP.GE.AND P0, PT, R10, UR4, PT ;  /* 0x000000040a007c0c */ /* 0x000fce000bf06270 */
[----:B0-----:R-:W0:Y:S01]  /*07d0*/  @!P1 LDC.64 R14, c[0x0][0x3b8] ;  /* 0x0000ee00ff0e9b82 */ /* 0x001e220000000a00 */
[----:B------:R-:W-:-:S05]  /*07e0*/  @!P1 SHF.L.U32 R25, R25, 0x10, RZ ;  /* 0x0000001019199819 */ /* 0x000fca00000006ff */
[----:B------:R-:W-:Y:S02]  /*07f0*/  @!P1 FADD.FTZ R25, -R0, R25 ;  /* 0x0000001900199221 */ /* 0x000fe40000010100 */
[----:B------:R-:W2:Y:S02]  /*0800*/  LDC.64 R26, c[0x0][0x388] ;  /* 0x0000e200ff1a7b82 */ /* 0x000ea40000000a00 */
[----:B------:R-:W-:-:S04]  /*0810*/  @!P1 FFMA.FTZ R24, -R8, R25, R23 ;  /* 0x0000001908189223 */ /* 0x000fc80000010117 */
[----:B------:R-:W-:Y:S01]  /*0820*/  @!P1 FMUL.FTZ R23, R5, R24 ;  /* 0x0000001805179220 */ /* 0x000fe20000410000 */
[----:B-1----:R-:W-:-:S04]  /*0830*/  @!P0 IMAD.WIDE R16, R19, 0x2, R16 ;  /* 0x0000000213108825 */ /* 0x002fc800078e0210 */
[----:B------:R-:W-:Y:S01]  /*0840*/  @!P1 F2FP.BF16.F32.PACK_AB R23, RZ, R23 ;  /* 0x00000017ff17923e */ /* 0x000fe200000010ff */
[----:B------:R1:W3:Y:S03]  /*0850*/  @!P0 LDG.E.U16.CONSTANT R25, desc[UR6][R16.64] ;  /* 0x0000000610198981 */ /* 0x0002e6000c1e9500 */
[----:B------:R-:W-:Y:S01]  /*0860*/  PRMT R28, R23, 0x7610, R28 ;  /* 0x00007610171c7816 */ /* 0x000fe2000000001c */
[----:B0-----:R-:W-:Y:S01]  /*0870*/  @!P1 IMAD.WIDE R14, R6, 0x2, R14 ;  /* 0x00000002060e9825 */ /* 0x001fe200078e020e */
[----:B------:R-:W-:-:S04]  /*0880*/  IADD3 R24, PT, PT, R10, R3, RZ ;  /* 0x000000030a187210 */ /* 0x000fc80007ffe0ff */
[----:B------:R0:W-:Y:S01]  /*0890*/  @!P1 STG.E.U16 desc[UR6][R14.64], R28 ;  /* 0x0000001c0e009986 */ /* 0x0001e2000c101506 */
[----:B-1----:R-:W1:Y:S01]  /*08a0*/  LDC.64 R16, c[0x0][0x380] ;  /* 0x0000e000ff107b82 */ /* 0x002e620000000a00 */
[----:B------:R-:W-:-:S07]  /*08b0*/  IADD3 R10, PT, PT, R24, R3, RZ ;  /* 0x00000003180a7210 */ /* 0x000fce0007ffe0ff */
[----:B0-----:R-:W0:Y:S01]  /*08c0*/  LDC.64 R14, c[0x0][0x380] ;  /* 0x0000e000ff0e7b82 */ /* 0x001e220000000a00 */
[----:B------:R-:W-:Y:S02]  /*08d0*/  ISETP.GE.AND P1, PT, R24, UR4, PT ;  /* 0x0000000418007c0c */ /* 0x000fe4000bf26270 */
[----:B------:R-:W-:Y:S01]  /*08e0*/  ISETP.GE.AND P2, PT, R10, UR4, PT ;  /* 0x000000040a007c0c */ /* 0x000fe2000bf46270 */
[----:B--2---:R-:W-:-:S04]  /*08f0*/  @!P0 IMAD.WIDE R26, R19, 0x2, R26 ;  /* 0x00000002131a8825 */ /* 0x004fc800078e021a */
[----:B------:R-:W2:Y:S02]  /*0900*/  @!P0 LDC R28, c[0x0][0x3c0] ;  /* 0x0000f000ff1c8b82 */ /* 0x000ea40000000800 */
[----:B------:R-:W4:Y:S04]  /*0910*/  @!P0 LDG.E.U16.CONSTANT R26, desc[UR6][R26.64] ;  /* 0x000000061a1a8981 */ /* 0x000f28000c1e9500 */
[----:B-1----:R-:W-:-:S05]  /*0920*/  @!P1 IMAD.WIDE R16, R9, 0x2, R16 ;  /* 0x0000000209109825 */ /* 0x002fca00078e0210 */
[----:B------:R1:W4:Y:S01]  /*0930*/  @!P1 LDG.E.U16.CONSTANT R23, desc[UR6][R16.64] ;  /* 0x0000000610179981 */ /* 0x000322000c1e9500 */
[----:B0-----:R-:W-:Y:S01]  /*0940*/  @!P2 IMAD.WIDE R14, R20, 0x2, R14 ;  /* 0x00000002140ea825 */ /* 0x001fe200078e020e */
[----:B-1----:R-:W0:Y:S04]  /*0950*/  LDC.64 R16, c[0x0][0x388] ;  /* 0x0000e200ff107b82 */ /* 0x002e280000000a00 */
[----:B------:R1:W4:Y:S04]  /*0960*/  @!P2 LDG.E.U16.CONSTANT R24, desc[UR6][R14.64] ;  /* 0x000000060e18a981 */ /* 0x000328000c1e9500 */
[----:B-1----:R-:W1:Y:S01]  /*0970*/  LDC.64 R14, c[0x0][0x388] ;  /* 0x0000e200ff0e7b82 */ /* 0x002e620000000a00 */
[----:B0-----:R-:W-:-:S06]  /*0980*/  @!P1 IMAD.WIDE R16, R9, 0x2, R16 ;  /* 0x0000000209109825 */ /* 0x001fcc00078e0210 */
[----:B------:R-:W4:Y:S01]  /*0990*/  @!P1 LDG.E.U16.CONSTANT R16, desc[UR6][R16.64] ;  /* 0x0000000610109981 */ /* 0x000f22000c1e9500 */
[----:B-1----:R-:W-:-:S05]  /*09a0*/  @!P2 IMAD.WIDE R14, R20, 0x2, R14 ;  /* 0x00000002140ea825 */ /* 0x002fca00078e020e */
[----:B------:R0:W4:Y:S02]  /*09b0*/  @!P2 LDG.E.U16.CONSTANT R17, desc[UR6][R14.64] ;  /* 0x000000060e11a981 */ /* 0x000124000c1e9500 */
[----:B0-----:R-:W0:Y:S01]  /*09c0*/  @!P0 LDC.64 R14, c[0x0][0x3b8] ;  /* 0x0000ee00ff0e8b82 */ /* 0x001e220000000a00 */
[----:B------:R-:W-:Y:S01]  /*09d0*/  IADD3 R10, PT, PT, R10, R3, RZ ;  /* 0x000000030a0a7210 */ /* 0x000fe20007ffe0ff */
[----:B0-----:R-:W-:Y:S01]  /*09e0*/  @!P0 IMAD.WIDE R14, R19, 0x2, R14 ;  /* 0x00000002130e8825 */ /* 0x001fe200078e020e */
[----:B---3--:R-:W-:-:S05]  /*09f0*/  @!P0 SHF.L.U32 R25, R25, 0x10, RZ ;  /* 0x0000001019198819 */ /* 0x008fca00000006ff */
[----:B--2---:R-:W-:Y:S01]  /*0a00*/  @!P0 FFMA.FTZ R25, -R2, R28, R25 ;  /* 0x0000001c02198223 */ /* 0x004fe20000010119 */
[----:B----4-:R-:W-:-:S05]  /*0a10*/  @!P0 SHF.L.U32 R27, R26, 0x10, RZ ;  /* 0x000000101a1b8819 */ /* 0x010fca00000006ff */
[----:B------:R-:W-:-:S04]  /*0a20*/  @!P0 FADD.FTZ R27, -R0, R27 ;  /* 0x0000001b001b8221 */ /* 0x000fc80000010100 */
[----:B------:R-:W-:Y:S02]  /*0a30*/  @!P0 FFMA.FTZ R26, -R8, R27, R25 ;  /* 0x0000001b081a8223 */ /* 0x000fe40000010119 */
[----:B------:R-:W0:Y:S02]  /*0a40*/  @!P1 LDC R27, c[0x0][0x3c0] ;  /* 0x0000f000ff1b9b82 */ /* 0x000e240000000800 */
[----:B------:R-:W-:-:S05]  /*0a50*/  @!P0 FMUL.FTZ R26, R5, R26 ;  /* 0x0000001a051a8220 */ /* 0x000fca0000410000 */
[----:B------:R-:W-:Y:S01]  /*0a60*/  @!P0 F2FP.BF16.F32.PACK_AB R26, RZ, R26 ;  /* 0x0000001aff1a823e */ /* 0x000fe200000010ff */
[----:B------:R-:W1:Y:S04]  /*0a70*/  @!P2 LDC R25, c[0x0][0x3c0] ;  /* 0x0000f000ff19ab82 */ /* 0x000e680000000800 */
[----:B------:R2:W-:Y:S01]  /*0a80*/  @!P0 STG.E.U16 desc[UR6][R14.64], R26 ;  /* 0x0000001a0e008986 */ /* 0x0005e2000c101506 */
[----:B------:R-:W-:-:S03]  /*0a90*/  ISETP.GE.AND P0, PT, R10, UR4, PT ;  /* 0x000000040a007c0c */ /* 0x000fc6000bf06270 */
[----:B--2---:R-:W2:Y:S01]  /*0aa0*/  LDC.64 R14, c[0x0][0x380] ;  /* 0x0000e000ff0e7b82 */ /* 0x004ea20000000a00 */
[----:B------:R-:W-:Y:S02]  /*0ab0*/  @!P1 SHF.L.U32 R23, R23, 0x10, RZ ;  /* 0x0000001017179819 */ /* 0x000fe400000006ff */
[----:B------:R-:W-:-:S03]  /*0ac0*/  @!P2 SHF.L.U32 R24, R24, 0x10, RZ ;  /* 0x000000101818a819 */ /* 0x000fc600000006ff */
[C---:B0-----:R-:W-:Y:S02]  /*0ad0*/  @!P1 FFMA.FTZ R23, -R2.reuse, R27, R23 ;  /* 0x0000001b02179223 */ /* 0x041fe40000010117 */
[----:B-1----:R-:W-:Y:S01]  /*0ae0*/  @!P2 FFMA.FTZ R25, -R2, R25, R24 ;  /* 0x000000190219a223 */ /* 0x002fe20000010118 */
[----:B------:R-:W0:Y:S01]  /*0af0*/  LDC.64 R26, c[0x0][0x388] ;  /* 0x0000e200ff1a7b82 */ /* 0x000e220000000a00 */
[----:B------:R-:W-:-:S05]  /*0b00*/  @!P1 SHF.L.U32 R29, R16, 0x10, RZ ;  /* 0x00000010101d9819 */ /* 0x000fca00000006ff */
[----:B------:R-:W-:Y:S01]  /*0b10*/  @!P1 FADD.FTZ R29, -R0, R29 ;  /* 0x0000001d001d9221 */ /* 0x000fe20000010100 */
[----:B------:R-:W-:-:S03]  /*0b20*/  @!P2 SHF.L.U32 R17, R17, 0x10, RZ ;  /* 0x000000101111a819 */ /* 0x000fc600000006ff */
[----:B------:R-:W-:Y:S02]  /*0b30*/  @!P1 FFMA.FTZ R16, -R8, R29, R23 ;  /* 0x0000001d08109223 */ /* 0x000fe40000010117 */
[----:B------:R-:W-:Y:S01]  /*0b40*/  @!P2 FADD.FTZ R24, -R0, R17 ;  /* 0x000000110018a221 */ /* 0x000fe20000010100 */
[----:B--2---:R-:W-:-:S04]  /*0b50*/  @!P0 IMAD.WIDE R14, R11, 0x2, R14 ;  /* 0x000000020b0e8825 */ /* 0x004fc800078e020e */
[----:B------:R-:W-:Y:S01]  /*0b60*/  @!P2 FFMA.FTZ R24, -R8, R24, R25 ;  /* 0x000000180818a223 */ /* 0x000fe20000010119 */
[C---:B------:R-:W-:Y:S02]  /*0b70*/  @!P1 FMUL.FTZ R23, R5.reuse, R16 ;  /* 0x0000001005179220 */ /* 0x040fe40000410000 */
[----:B------:R-:W1:Y:S01]  /*0b80*/  @!P1 LDC.64 R16, c[0x0][0x3b8] ;  /* 0x0000ee00ff109b82 */ /* 0x000e620000000a00 */
[----:B------:R-:W-:Y:S02]  /*0b90*/  @!P2 FMUL.FTZ R25, R5, R24 ;  /* 0x000000180519a220 */ /* 0x000fe40000410000 */
[----:B------:R2:W3:Y:S05]  /*0ba0*/  @!P0 LDG.E.U16.CONSTANT R24, desc[UR6][R14.64] ;  /* 0x000000060e188981 */ /* 0x0004ea000c1e9500 */
[----:B--2---:R-:W2:Y:S01]  /*0bb0*/  @!P2 LDC.64 R14, c[0x0][0x3b8] ;  /* 0x0000ee00ff0eab82 */ /* 0x004ea20000000a00 */
[----:B0-----:R-:W-:Y:S01]  /*0bc0*/  @!P0 IMAD.WIDE R26, R11, 0x2, R26 ;  /* 0x000000020b1a8825 */ /* 0x001fe200078e021a */
[----:B------:R-:W-:-:S02]  /*0bd0*/  @!P2 F2FP.BF16.F32.PACK_AB R25, RZ, R25 ;  /* 0x00000019ff19a23e */ /* 0x000fc400000010ff */
[----:B------:R-:W-:-:S03]  /*0be0*/  @!P1 F2FP.BF16.F32.PACK_AB R23, RZ, R23 ;  /* 0x00000017ff17923e */ /* 0x000fc600000010ff */
[----:B------:R0:W4:Y:S01]  /*0bf0*/  @!P0 LDG.E.U16.CONSTANT R26, desc[UR6][R26.64] ;  /* 0x000000061a1a8981 */ /* 0x000122000c1e9500 */
[----:B-1----:R-:W-:Y:S01]  /*0c00*/  @!P1 IMAD.WIDE R16, R9, 0x2, R16 ;  /* 0x0000000209109825 */ /* 0x002fe200078e0210 */
[----:B0-----:R-:W-:-:S04]  /*0c10*/  PRMT R27, R25, 0x7610, R27 ;  /* 0x00007610191b7816 */ /* 0x001fc8000000001b */
[----:B------:R0:W-:Y:S01]  /*0c20*/  @!P1 STG.E.U16 desc[UR6][R16.64], R23 ;  /* 0x0000001710009986 */ /* 0x0001e2000c101506 */
[----:B--2---:R-:W-:Y:S01]  /*0c30*/  @!P2 IMAD.WIDE R14, R20, 0x2, R14 ;  /* 0x00000002140ea825 */ /* 0x004fe200078e020e */
[----:B------:R-:W-:-:S04]  /*0c40*/  IADD3 R28, PT, PT, R10, R3, RZ ;  /* 0x000000030a1c7210 */ /* 0x000fc80007ffe0ff */
[----:B------:R1:W-:Y:S01]  /*0c50*/  @!P2 STG.E.U16 desc[UR6][R14.64], R27 ;  /* 0x0000001b0e00a986 */ /* 0x0003e2000c101506 */
[----:B0-----:R-:W0:Y:S01]  /*0c60*/  LDC.64 R16, c[0x0][0x380] ;  /* 0x0000e000ff107b82 */ /* 0x001e220000000a00 */
[----:B------:R-:W-:-:S07]  /*0c70*/  IADD3 R10, PT, PT, R28, R3, RZ ;  /* 0x000000031c0a7210 */ /* 0x000fce0007ffe0ff */
[----:B-1----:R-:W1:Y:S01]  /*0c80*/  LDC.64 R14, c[0x0][0x380] ;  /* 0x0000e000ff0e7b82 */ /* 0x002e620000000a00 */
[----:B------:R-:W-:Y:S02]  /*0c90*/  ISETP.GE.AND P1, PT, R28, UR4, PT ;  /* 0x000000041c007c0c */ /* 0x000fe4000bf26270 */
[----:B------:R-:W-:-:S05]  /*0ca0*/  ISETP.GE.AND P2, PT, R10, UR4, PT ;  /* 0x000000040a007c0c */ /* 0x000fca000bf46270 */
[----:B------:R-:W2:Y:S06]  /*0cb0*/  @!P0 LDC R28, c[0x0][0x3c0] ;  /* 0x0000f000ff1c8b82 */ /* 0x000eac0000000800 */
[----:B0-----:R-:W-:-:S05]  /*0cc0*/  @!P1 IMAD.WIDE R16, R12, 0x2, R16 ;  /* 0x000000020c109825 */ /* 0x001fca00078e0210 */
[----:B------:R0:W4:Y:S01]  /*0cd0*/  @!P1 LDG.E.U16.CONSTANT R25, desc[UR6][R16.64] ;  /* 0x0000000610199981 */ /* 0x000122000c1e9500 */
[----:B-1----:R-:W-:Y:S01]  /*0ce0*/  @!P2 IMAD.WIDE R14, R13, 0x2, R14 ;  /* 0x000000020d0ea825 */ /* 0x002fe200078e020e */
[----:B0-----:R-:W0:Y:S04]  /*0cf0*/  LDC.64 R16, c[0x0][0x388] ;  /* 0x0000e200ff107b82 */ /* 0x001e280000000a00 */
[----:B------:R1:W4:Y:S04]  /*0d00*/  @!P2 LDG.E.U16.CONSTANT R23, desc[UR6][R14.64] ;  /* 0x000000060e17a981 */ /* 0x000328000c1e9500 */
[----:B-1----:R-:W1:Y:S01]  /*0d10*/  LDC.64 R14, c[0x0][0x388] ;  /* 0x0000e200ff0e7b82 */ /* 0x002e620000000a00 */
[----:B0-----:R-:W-:-:S06]  /*0d20*/  @!P1 IMAD.WIDE R16, R12, 0x2, R16 ;  /* 0x000000020c109825 */ /* 0x001fcc00078e0210 */
[----:B------:R-:W4:Y:S01]  /*0d30*/  @!P1 LDG.E.U16.CONSTANT R16, desc[UR6][R16.64] ;  /* 0x0000000610109981 */ /* 0x000f22000c1e9500 */
[----:B-1----:R-:W-:-:S05]  /*0d40*/  @!P2 IMAD.WIDE R14, R13, 0x2, R14 ;  /* 0x000000020d0ea825 */ /* 0x002fca00078e020e */
[----:B------:R0:W4:Y:S02]  /*0d50*/  @!P2 LDG.E.U16.CONSTANT R17, desc[UR6][R14.64] ;  /* 0x000000060e11a981 */ /* 0x000124000c1e9500 */
[----:B0-----:R-:W0:Y:S02]  /*0d60*/  @!P0 LDC.64 R14, c[0x0][0x3b8] ;  /* 0x0000ee00ff0e8b82 */ /* 0x001e240000000a00 */
[----:B0-----:R-:W-:Y:S01]  /*0d70*/  @!P0 IMAD.WIDE R14, R11, 0x2, R14 ;  /* 0x000000020b0e8825 */ /* 0x001fe200078e020e */
[----:B------:R-:W-:Y:S02]  /*0d80*/  IADD3 R21, PT, PT, R21, 0x2, RZ ;  /* 0x0000000215157810 */ /* 0x000fe40007ffe0ff */
[----:B------:R-:W-:-:S04]  /*0d90*/  IADD3 R22, PT, PT, R7, R22, R7 ;  /* 0x0000001607167210 */ /* 0x000fc80007ffe007 */
[----:B------:R-:W-:-:S04]  /*0da0*/  IADD3 R22, PT, PT, R7, R22, R7 ;  /* 0x0000001607167210 */ /* 0x000fc80007ffe007 */
[C-C-:B------:R-:W-:Y:S02]  /*0db0*/  IADD3 R22, PT, PT, R7.reuse, R22, R7.reuse ;  /* 0x0000001607167210 */ /* 0x140fe40007ffe007 */
[C---:B------:R-:W-:Y:S02]  /*0dc0*/  LEA R6, R7.reuse, R6, 0x3 ;  /* 0x0000000607067211 */ /* 0x040fe400078e18ff */
[C---:B------:R-:W-:Y:S02]  /*0dd0*/  IADD3 R22, PT, PT, R7.reuse, R22, R7 ;  /* 0x0000001607167210 */ /* 0x040fe40007ffe007 */
[C---:B------:R-:W-:Y:S02]  /*0de0*/  LEA R19, R7.reuse, R19, 0x3 ;  /* 0x0000001307137211 */ /* 0x040fe400078e18ff */
[C---:B------:R-:W-:Y:S02]  /*0df0*/  LEA R9, R7.reuse, R9, 0x3 ;  /* 0x0000000907097211 */ /* 0x040fe400078e18ff */
[----:B------:R-:W-:-:S02]  /*0e00*/  LEA R20, R7, R20, 0x3 ;  /* 0x0000001407147211 */ /* 0x000fc400078e18ff */
[----:B------:R-:W-:Y:S02]  /*0e10*/  LEA R11, R7, R11, 0x3 ;  /* 0x0000000b070b7211 */ /* 0x000fe400078e18ff */
[----:B---3--:R-:W-:-:S05]  /*0e20*/  @!P0 SHF.L.U32 R27, R24, 0x10, RZ ;  /* 0x00000010181b8819 */ /* 0x008fca00000006ff */
[----:B--2---:R-:W-:Y:S01]  /*0e30*/  @!P0 FFMA.FTZ R27, -R2, R28, R27 ;  /* 0x0000001c021b8223 */ /* 0x004fe2000001011b */
[----:B----4-:R-:W-:-:S05]  /*0e40*/  @!P0 SHF.L.U32 R29, R26, 0x10, RZ ;  /* 0x000000101a1d8819 */ /* 0x010fca00000006ff */
[----:B------:R-:W-:-:S04]  /*0e50*/  @!P0 FADD.FTZ R29, -R0, R29 ;  /* 0x0000001d001d8221 */ /* 0x000fc80000010100 */
[----:B------:R-:W-:Y:S02]  /*0e60*/  @!P0 FFMA.FTZ R24, -R8, R29, R27 ;  /* 0x0000001d08188223 */ /* 0x000fe4000001011b */
[----:B------:R-:W0:Y:S02]  /*0e70*/  @!P1 LDC R27, c[0x0][0x3c0] ;  /* 0x0000f000ff1b9b82 */ /* 0x000e240000000800 */
[----:B------:R-:W-:-:S05]  /*0e80*/  @!P0 FMUL.FTZ R24, R5, R24 ;  /* 0x0000001805188220 */ /* 0x000fca0000410000 */
[----:B------:R-:W-:-:S04]  /*0e90*/  @!P0 F2FP.BF16.F32.PACK_AB R24, RZ, R24 ;  /* 0x00000018ff18823e */ /* 0x000fc800000010ff */
[----:B------:R-:W-:Y:S02]  /*0ea0*/  PRMT R26, R24, 0x7610, R26 ;  /* 0x00007610181a7816 */ /* 0x000fe4000000001a */
[----:B------:R-:W1:Y:S03]  /*0eb0*/  @!P2 LDC R24, c[0x0][0x3c0] ;  /* 0x0000f000ff18ab82 */ /* 0x000e660000000800 */
[----:B------:R2:W-:Y:S05]  /*0ec0*/  @!P0 STG.E.U16 desc[UR6][R14.64], R26 ;  /* 0x0000001a0e008986 */ /* 0x0005ea000c101506 */
[----:B--2---:R-:W2:Y:S01]  /*0ed0*/  @!P2 LDC.64 R14, c[0x0][0x3b8] ;  /* 0x0000ee00ff0eab82 */ /* 0x004ea20000000a00 */
[----:B------:R-:W-:-:S05]  /*0ee0*/  @!P1 SHF.L.U32 R25, R25, 0x10, RZ ;  /* 0x0000001019199819 */ /* 0x000fca00000006ff */
[----:B0-----:R-:W-:Y:S01]  /*0ef0*/  @!P1 FFMA.FTZ R27, -R2, R27, R25 ;  /* 0x0000001b021b9223 */ /* 0x001fe20000010119 */
[----:B------:R-:W-:-:S05]  /*0f00*/  @!P2 SHF.L.U32 R23, R23, 0x10, RZ ;  /* 0x000000101717a819 */ /* 0x000fca00000006ff */
[----:B-1----:R-:W-:Y:S02]  /*0f10*/  @!P2 FFMA.FTZ R23, -R2, R24, R23 ;  /* 0x000000180217a223 */ /* 0x002fe40000010117 */
[----:B------:R-:W0:Y:S01]  /*0f20*/  @!P1 LDC.64 R24, c[0x0][0x3b8] ;  /* 0x0000ee00ff189b82 */ /* 0x000e220000000a00 */
[----:B--2---:R-:W-:Y:S01]  /*0f30*/  @!P2 IMAD.WIDE R14, R13, 0x2, R14 ;  /* 0x000000020d0ea825 */ /* 0x004fe200078e020e */
[----:B------:R-:W-:Y:S02]  /*0f40*/  @!P1 SHF.L.U32 R29, R16, 0x10, RZ ;  /* 0x00000010101d9819 */ /* 0x000fe400000006ff */
[----:B------:R-:W-:-:S03]  /*0f50*/  @!P2 SHF.L.U32 R17, R17, 0x10, RZ ;  /* 0x000000101111a819 */ /* 0x000fc600000006ff */
[C---:B------:R-:W-:Y:S02]  /*0f60*/  @!P1 FADD.FTZ R29, -R0.reuse, R29 ;  /* 0x0000001d001d9221 */ /* 0x040fe40000010100 */
[----:B------:R-:W-:Y:S02]  /*0f70*/  @!P2 FADD.FTZ R26, -R0, R17 ;  /* 0x00000011001aa221 */ /* 0x000fe40000010100 */
[C---:B------:R-:W-:Y:S02]  /*0f80*/  @!P1 FFMA.FTZ R16, -R8.reuse, R29, R27 ;  /* 0x0000001d08109223 */ /* 0x040fe4000001011b */
[----:B------:R-:W-:Y:S02]  /*0f90*/  @!P2 FFMA.FTZ R26, -R8, R26, R23 ;  /* 0x0000001a081aa223 */ /* 0x000fe40000010117 */
[C---:B------:R-:W-:Y:S02]  /*0fa0*/  @!P1 FMUL.FTZ R16, R5.reuse, R16 ;  /* 0x0000001005109220 */ /* 0x040fe40000410000 */
[----:B------:R-:W-:Y:S01]  /*0fb0*/  @!P2 FMUL.FTZ R26, R5, R26 ;  /* 0x0000001a051aa220 */ /* 0x000fe20000410000 */
[----:B0-----:R-:W-:-:S02]  /*0fc0*/  @!P1 IMAD.WIDE R24, R12, 0x2, R24 ;  /* 0x000000020c189825 */ /* 0x001fc400078e0218 */
[----:B------:R-:W-:Y:S02]  /*0fd0*/  @!P1 F2FP.BF16.F32.PACK_AB R16, RZ, R16 ;  /* 0x00000010ff10923e */ /* 0x000fe400000010ff */
[----:B------:R-:W-:-:S04]  /*0fe0*/  @!P2 F2FP.BF16.F32.PACK_AB R26, RZ, R26 ;  /* 0x0000001aff1aa23e */ /* 0x000fc800000010ff */
[----:B------:R-:W-:Y:S01]  /*0ff0*/  PRMT R17, R26, 0x7610, R17 ;  /* 0x000076101a117816 */ /* 0x000fe20000000011 */
[----:B------:R0:W-:Y:S04]  /*1000*/  @!P1 STG.E.U16 desc[UR6][R24.64], R16 ;  /* 0x0000001018009986 */ /* 0x0001e8000c101506 */
[----:B------:R0:W-:Y:S01]  /*1010*/  @!P2 STG.E.U16 desc[UR6][R14.64], R17 ;  /* 0x000000110e00a986 */ /* 0x0001e2000c101506 */
[----:B------:R-:W-:Y:S02]  /*1020*/  ISETP.NE.AND P0, PT, R21, RZ, PT ;  /* 0x000000ff1500720c */ /* 0x000fe40003f05270 */
[----:B------:R-:W-:Y:S02]  /*1030*/  LEA R26, R3, R18, 0x3 ;  /* 0x00000012031a7211 */ /* 0x000fe400078e18ff */
[----:B------:R-:W-:-:S02]  /*1040*/  IADD3 R18, PT, PT, R10, R3, RZ ;  /* 0x000000030a127210 */ /* 0x000fc40007ffe0ff */
[C---:B------:R-:W-:Y:S02]  /*1050*/  LEA R12, R7.reuse, R12, 0x3 ;  /* 0x0000000c070c7211 */ /* 0x040fe400078e18ff */
[----:B------:R-:W-:-:S05]  /*1060*/  LEA R13, R7, R13, 0x3 ;  /* 0x0000000d070d7211 */ /* 0x000fca00078e18ff */
[----:B0-----:R-:W-:Y:S05]  /*1070*/  @P0 BRA `(.L_x_26632) ;  /* 0xfffffff400500947 */ /* 0x001fea000383ffff */
.L_x_26631:
[----:B------:R-:W-:-:S04]  /*1080*/  LOP3.LUT R4, R4, 0x1, RZ, 0xc0, !PT ;  /* 0x0000000104047812 */ /* 0x000fc800078ec0ff */
[----:B------:R-:W-:-:S13]  /*1090*/  ISETP.NE.U32.AND P0, PT, R4, 0x1, PT ;  /* 0x000000010400780c */ /* 0x000fda0003f05070 */
[----:B------:R-:W-:Y:S05]  /*10a0*/  @!P0 EXIT ;  /* 0x000000000000894d */ /* 0x000fea0003800000 */
[----:B------:R-:W0:Y:S01]  /*10b0*/  LDC.64 R18, c[0x0][0x388] ;  /* 0x0000e200ff127b82 */ /* 0x000e220000000a00 */
[C---:B------:R-:W-:Y:S02]  /*10c0*/  ISETP.GE.AND P0, PT, R26.reuse, UR4, PT ;  /* 0x000000041a007c0c */ /* 0x040fe4000bf06270 */
[-C--:B------:R-:W-:Y:S02]  /*10d0*/  IADD3 R26, PT, PT, R26, R3.reuse, RZ ;  /* 0x000000031a1a7210 */ /* 0x080fe40007ffe0ff */
[----:B------:R-:W-:Y:S02]  /*10e0*/  IADD3 R20, PT, PT, R7, R22, RZ ;  /* 0x0000001607147210 */ /* 0x000fe40007ffe0ff */
[C---:B------:R-:W-:Y:S01]  /*10f0*/  IADD3 R6, PT, PT, R26.reuse, R3, RZ ;  /* 0x000000031a067210 */ /* 0x040fe20007ffe0ff */
[----:B------:R-:W1:Y:S01]  /*1100*/  LDC.64 R24, c[0x0][0x380] ;  /* 0x0000e000ff187b82 */ /* 0x000e620000000a00 */
[----:B------:R-:W-:Y:S02]  /*1110*/  ISETP.GE.AND P1, PT, R26, UR4, PT ;  /* 0x000000041a007c0c */ /* 0x000fe4000bf26270 */
[----:B------:R-:W-:-:S05]  /*1120*/  ISETP.GE.AND P2, PT, R6, UR4, PT ;  /* 0x0000000406007c0c */ /* 0x000fca000bf46270 */
[----:B------:R-:W2:Y:S08]  /*1130*/  LDC.64 R10, c[0x0][0x388] ;  /* 0x0000e200ff0a7b82 */ /* 0x000eb00000000a00 */
[----:B------:R-:W3:Y:S08]  /*1140*/  LDC.64 R16, c[0x0][0x380] ;  /* 0x0000e000ff107b82 */ /* 0x000ef00000000a00 */
[----:B------:R-:W4:Y:S08]  /*1150*/  LDC.64 R12, c[0x0][0x380] ;  /* 0x0000e000ff0c7b82 */ /* 0x000f300000000a00 */
[----:B------:R-:W4:Y:S01]  /*1160*/  LDC.64 R14, c[0x0][0x388] ;  /* 0x0000e200ff0e7b82 */ /* 0x000f220000000a00 */
[----:B------:R-:W-:Y:S01]  /*1170*/  IADD3 R4, PT, PT, R7, R20, RZ ;  /* 0x0000001407047210 */ /* 0x000fe20007ffe0ff */
[----:B0-----:R-:W-:-:S04]  /*1180*/  @!P0 IMAD.WIDE R18, R22, 0x2, R18 ;  /* 0x0000000216128825 */ /* 0x001fc800078e0212 */
[----:B-1----:R-:W-:Y:S02]  /*1190*/  @!P0 IMAD.WIDE R24, R22, 0x2, R24 ;  /* 0x0000000216188825 */ /* 0x002fe400078e0218 */
[----:B------:R-:W4:Y:S01]  /*11a0*/  @!P0 LDG.E.U16.CONSTANT R18, desc[UR6][R18.64] ;  /* 0x0000000612128981 */ /* 0x000f22000c1e9500 */
[----:B------:R-:W0:Y:S01]  /*11b0*/  @!P0 LDC R28, c[0x0][0x3c0] ;  /* 0x0000f000ff1c8b82 */ /* 0x000e220000000800 */
[C---:B--2---:R-:W-:Y:S02]  /*11c0*/  @!P1 IMAD.WIDE R10, R20.reuse, 0x2, R10 ;  /* 0x00000002140a9825 */ /* 0x044fe400078e020a */
[----:B------:R1:W2:Y:S02]  /*11d0*/  @!P0 LDG.E.U16.CONSTANT R9, desc[UR6][R24.64] ;  /* 0x0000000618098981 */ /* 0x0002a4000c1e9500 */
[----:B---3--:R-:W-:Y:S02]  /*11e0*/  @!P1 IMAD.WIDE R16, R20, 0x2, R16 ;  /* 0x0000000214109825 */ /* 0x008fe400078e0210 */
[----:B------:R-:W3:Y:S01]  /*11f0*/  @!P1 LDG.E.U16.CONSTANT R10, desc[UR6][R10.64] ;  /* 0x000000060a0a9981 */ /* 0x000ee2000c1e9500 */
[----:B------:R-:W0:Y:S01]  /*1200*/  @!P1 LDC R29, c[0x0][0x3c0] ;  /* 0x0000f000ff1d9b82 */ /* 0x000e220000000800 */
[----:B----4-:R-:W-:-:S02]  /*1210*/  @!P2 IMAD.WIDE R12, R4, 0x2, R12 ;  /* 0x00000002040ca825 */ /* 0x010fc400078e020c */
[----:B------:R4:W3:Y:S02]  /*1220*/  @!P1 LDG.E.U16.CONSTANT R21, desc[UR6][R16.64] ;  /* 0x0000000610159981 */ /* 0x0008e4000c1e9500 */
[----:B------:R-:W-:Y:S02]  /*1230*/  @!P2 IMAD.WIDE R14, R4, 0x2, R14 ;  /* 0x00000002040ea825 */ /* 0x000fe400078e020e */
[----:B------:R3:W3:Y:S01]  /*1240*/  @!P2 LDG.E.U16.CONSTANT R12, desc[UR6][R12.64] ;  /* 0x000000060c0ca981 */ /* 0x0006e2000c1e9500 */
[----:B------:R-:W0:Y:S03]  /*1250*/  @!P2 LDC R23, c[0x0][0x3c0] ;  /* 0x0000f000ff17ab82 */ /* 0x000e260000000800 */
[----:B------:R-:W3:Y:S05]  /*1260*/  @!P2 LDG.E.U16.CONSTANT R14, desc[UR6][R14.64] ;  /* 0x000000060e0ea981 */ /* 0x000eea000c1e9500 */
[----:B-1----:R-:W1:Y:S08]  /*1270*/  @!P0 LDC.64 R24, c[0x0][0x3b8] ;  /* 0x0000ee00ff188b82 */ /* 0x002e700000000a00 */
[----:B------:R-:W0:Y:S08]  /*1280*/  @!P1 LDC.64 R26, c[0x0][0x3b8] ;  /* 0x0000ee00ff1a9b82 */ /* 0x000e300000000a00 */
[----:B----4-:R-:W4:Y:S01]  /*1290*/  @!P2 LDC.64 R16, c[0x0][0x3b8] ;  /* 0x0000ee00ff10ab82 */ /* 0x010f220000000a00 */
[----:B------:R-:W-:-:S04]  /*12a0*/  IADD3 R3, PT, PT, R6, R3, RZ ;  /* 0x0000000306037210 */ /* 0x000fc80007ffe0ff */
[----:B------:R-:W-:Y:S01]  /*12b0*/  ISETP.GE.AND P3, PT, R3, UR4, PT ;  /* 0x0000000403007c0c */ /* 0x000fe2000bf66270 */
[----:B-1----:R-:W-:-:S04]  /*12c0*/  @!P0 IMAD.WIDE R24, R22, 0x2, R24 ;  /* 0x0000000216188825 */ /* 0x002fc800078e0218 */
[----:B0-----:R-:W-:-:S04]  /*12d0*/  @!P1 IMAD.WIDE R26, R20, 0x2, R26 ;  /* 0x00000002141a9825 */ /* 0x001fc800078e021a */
[----:B----4-:R-:W-:Y:S01]  /*12e0*/  @!P2 IMAD.WIDE R16, R4, 0x2, R16 ;  /* 0x000000020410a825 */ /* 0x010fe200078e0210 */
[----:B------:R-:W-:Y:S02]  /*12f0*/  @!P0 SHF.L.U32 R11, R18, 0x10, RZ ;  /* 0x00000010120b8819 */ /* 0x000fe400000006ff */
[----:B--2---:R-:W-:Y:S02]  /*1300*/  @!P0 SHF.L.U32 R9, R9, 0x10, RZ ;  /* 0x0000001009098819 */ /* 0x004fe400000006ff */
[----:B---3--:R-:W-:Y:S02]  /*1310*/  @!P1 SHF.L.U32 R13, R10, 0x10, RZ ;  /* 0x000000100a0d9819 */ /* 0x008fe400000006ff */
[----:B------:R-:W-:Y:S01]  /*1320*/  @!P1 SHF.L.U32 R21, R21, 0x10, RZ ;  /* 0x0000001015159819 */ /* 0x000fe200000006ff */
[----:B-----5:R-:W-:Y:S01]  /*1330*/  @!P0 FFMA.FTZ R9, -R2, R28, R9 ;  /* 0x0000001c02098223 */ /* 0x020fe20000010109 */
[----:B------:R-:W-:Y:S01]  /*1340*/  @!P0 FADD.FTZ R11, -R0, R11 ;  /* 0x0000000b000b8221 */ /* 0x000fe20000010100 */
[----:B------:R-:W-:-:S02]  /*1350*/  @!P2 SHF.L.U32 R10, R12, 0x10, RZ ;  /* 0x000000100c0aa819 */ /* 0x000fc400000006ff */
[----:B------:R-:W-:Y:S01]  /*1360*/  @!P1 FFMA.FTZ R21, -R2, R29, R21 ;  /* 0x0000001d02159223 */ /* 0x000fe20000010115 */
[----:B------:R-:W-:Y:S01]  /*1370*/  @!P2 SHF.L.U32 R15, R14, 0x10, RZ ;  /* 0x000000100e0fa819 */ /* 0x000fe200000006ff */
[----:B------:R-:W-:Y:S01]  /*1380*/  @!P1 FADD.FTZ R12, -R0, R13 ;  /* 0x0000000d000c9221 */ /* 0x000fe20000010100 */
[----:B------:R-:W-:Y:S01]  /*1390*/  @!P2 FFMA.FTZ R23, -R2, R23, R10 ;  /* 0x000000170217a223 */ /* 0x000fe2000001010a */
[----:B------:R-:W-:Y:S02]  /*13a0*/  @!P0 FFMA.FTZ R10, -R8, R11, R9 ;  /* 0x0000000b080a8223 */ /* 0x000fe40000010109 */
[----:B------:R-:W-:Y:S01]  /*13b0*/  @!P2 FADD.FTZ R14, -R0, R15 ;  /* 0x0000000f000ea221 */ /* 0x000fe20000010100 */
[C---:B------:R-:W-:Y:S01]  /*13c0*/  @!P1 FFMA.FTZ R12, -R8.reuse, R12, R21 ;  /* 0x0000000c080c9223 */ /* 0x040fe20000010115 */
[C---:B------:R-:W-:Y:S02]  /*13d0*/  @!P0 FMUL.FTZ R10, R5.reuse, R10 ;  /* 0x0000000a050a8220 */ /* 0x040fe40000410000 */
[----:B------:R-:W-:Y:S01]  /*13e0*/  @!P2 FFMA.FTZ R14, -R8, R14, R23 ;  /* 0x0000000e080ea223 */ /* 0x000fe20000010117 */
[----:B------:R-:W-:-:S03]  /*13f0*/  @!P1 FMUL.FTZ R12, R5, R12 ;  /* 0x0000000c050c9220 */ /* 0x000fc60000410000 */
[----:B------:R-:W-:Y:S01]  /*1400*/  @!P2 FMUL.FTZ R14, R5, R14 ;  /* 0x0000000e050ea220 */ /* 0x000fe20000410000 */
[----:B------:R-:W-:Y:S02]  /*1410*/  @!P0 F2FP.BF16.F32.PACK_AB R10, RZ, R10 ;  /* 0x0000000aff0a823e */ /* 0x000fe400000010ff */
[----:B------:R-:W-:Y:S02]  /*1420*/  @!P1 F2FP.BF16.F32.PACK_AB R12, RZ, R12 ;  /* 0x0000000cff0c923e */ /* 0x000fe400000010ff */
[----:B------:R-:W-:Y:S01]  /*1430*/  @!P2 F2FP.BF16.F32.PACK_AB R14, RZ, R14 ;  /* 0x0000000eff0ea23e */ /* 0x000fe200000010ff */
[----:B------:R0:W-:Y:S04]  /*1440*/  @!P0 STG.E.U16 desc[UR6][R24.64], R10 ;  /* 0x0000000a18008986 */ /* 0x0001e8000c101506 */
[----:B------:R0:W-:Y:S04]  /*1450*/  @!P1 STG.E.U16 desc[UR6][R26.64], R12 ;  /* 0x0000000c1a009986 */ /* 0x0001e8000c101506 */
[----:B------:R0:W-:Y:S01]  /*1460*/  @!P2 STG.E.U16 desc[UR6][R16.64], R14 ;  /* 0x0000000e1000a986 */ /* 0x0001e2000c101506 */
[----:B------:R-:W-:Y:S05]  /*1470*/  @P3 EXIT ;  /* 0x000000000000394d */ /* 0x000fea0003800000 */
[----:B0-----:R-:W0:Y:S01]  /*1480*/  LDC.64 R10, c[0x0][0x380] ;  /* 0x0000e000ff0a7b82 */ /* 0x001e220000000a00 */
[----:B------:R-:W-:Y:S01]  /*1490*/  IADD3 R15, PT, PT, R7, R4, RZ ;  /* 0x00000004070f7210 */ /* 0x000fe20007ffe0ff */
[----:B------:R-:W1:Y:S06]  /*14a0*/  LDCU UR4, c[0x0][0x3c0] ;  /* 0x00007800ff0477ac */ /* 0x000e6c0008000800 */
[----:B------:R-:W2:Y:S08]  /*14b0*/  LDC.64 R12, c[0x0][0x388] ;  /* 0x0000e200ff0c7b82 */ /* 0x000eb00000000a00 */
[----:B------:R-:W3:Y:S01]  /*14c0*/  LDC.64 R6, c[0x0][0x3b8] ;  /* 0x0000ee00ff067b82 */ /* 0x000ee20000000a00 */
[----:B0-----:R-:W-:-:S06]  /*14d0*/  IMAD.WIDE R10, R15, 0x2, R10 ;  /* 0x000000020f0a7825 */ /* 0x001fcc00078e020a */
[----:B------:R-:W4:Y:S01]  /*14e0*/  LDG.E.U16.CONSTANT R10, desc[UR6][R10.64] ;  /* 0x000000060a0a7981 */ /* 0x000f22000c1e9500 */
[----:B--2---:R-:W-:-:S06]  /*14f0*/  IMAD.WIDE R12, R15, 0x2, R12 ;  /* 0x000000020f0c7825 */ /* 0x004fcc00078e020c */
[----:B------:R-:W2:Y:S01]  /*1500*/  LDG.E.U16.CONSTANT R12, desc[UR6][R12.64] ;  /* 0x000000060c0c7981 */ /* 0x000ea2000c1e9500 */
[----:B---3--:R-:W-:Y:S01]  /*1510*/  IMAD.WIDE R6, R15, 0x2, R6 ;  /* 0x000000020f067825 */ /* 0x008fe200078e0206 */
[----:B----4-:R-:W-:Y:S02]  /*1520*/  SHF.L.U32 R3, R10, 0x10, RZ ;  /* 0x000000100a037819 */ /* 0x010fe400000006ff */
[----:B--2---:R-:W-:-:S03]  /*1530*/  SHF.L.U32 R9, R12, 0x10, RZ ;  /* 0x000000100c097819 */ /* 0x004fc600000006ff */
[----:B-1----:R-:W-:Y:S02]  /*1540*/  FFMA.FTZ R3, -R2, UR4, R3 ;  /* 0x0000000402037c23 */ /* 0x002fe40008010103 */
[----:B------:R-:W-:-:S04]  /*1550*/  FADD.FTZ R9, -R0, R9 ;  /* 0x0000000900097221 */ /* 0x000fc80000010100 */
[----:B------:R-:W-:-:S04]  /*1560*/  FFMA.FTZ R8, -R8, R9, R3 ;  /* 0x0000000908087223 */ /* 0x000fc80000010103 */
[----:B------:R-:W-:-:S05]  /*1570*/  FMUL.FTZ R8, R5, R8 ;  /* 0x0000000805087220 */ /* 0x000fca0000410000 */
[----:B------:R-:W-:-:S05]  /*1580*/  F2FP.BF16.F32.PACK_AB R8, RZ, R8 ;  /* 0x00000008ff08723e */ /* 0x000fca00000010ff */
[----:B------:R-:W-:Y:S01]  /*1590*/  STG.E.U16 desc[UR6][R6.64], R8 ;  /* 0x0000000806007986 */ /* 0x000fe2000c101506 */
[----:B------:R-:W-:Y:S05]  /*15a0*/  EXIT ;  /* 0x000000000000794d */ /* 0x000fea0003800000 */
.L_x_26633:
        /* <DEDUP_REMOVED lines=13> */
.L_x_27273:


//--------------------- .text._ZN2at6native46batch_norm_backward_elemt_channels_last_kernelILi4EN3c108BFloat16EffEEvPKT0_S6_PKT1_S9_PKT2_S9_S9_PS4_S7_ii --------------------------
	.section	.text._ZN2at6native46batch_norm_backward_elemt_channels_last_kernelILi4EN3c108BFloat16EffEEvPKT0_S6_PKT1_S9_PKT2_S9_S9_PS4_S7_ii,"ax",@progbits
	.align	128
        .global         _ZN2at6native46batch_norm_backward_elemt_channels_last_kernelILi4EN3c108BFloat16EffEEvPKT0_S6_PKT1_S9_PKT2_S9_S9_PS4_S7_ii
        .type           _ZN2at6native46batch_norm_backward_elemt_channels_last_kernelILi4EN3c108BFloat16EffEEvPKT0_S6_PKT1_S9_PKT2_S9_S9_PS4_S7_ii,@function
        .size           _ZN2at6native46batch_norm_backward_elemt_channels_last_kernelILi4EN3c108BFloat16EffEEvPKT0_S6_PKT1_S9_PKT2_S9_S9_PS4_S7_ii,(.L_x_27274 - _ZN2at6native46batch_norm_backward_elemt_channels_last_kernelILi4EN3c108BFloat16EffEEvPKT0_S6_PKT1_S9_PKT2_S9_S9_PS4_S7_ii)
        .other          _ZN2at6native46batch_norm_backward_elemt_channels_last_kernelILi4EN3c108BFloat16EffEEvPKT0_S6_PKT1_S9_PKT2_S9_S9_PS4_S7_ii,@"STO_CUDA_ENTRY STV_DEFAULT"
_ZN2at6native46batch_norm_backward_elemt_channels_last_kernelILi4EN3c108BFloat16EffEEvPKT0_S6_PKT1_S9_PKT2_S9_S9_PS4_S7_ii:
.text._ZN2at6native46batch_norm_backward_elemt_channels_last_kernelILi4EN3c108BFloat16EffEEvPKT0_S6_PKT1_S9_PKT2_S9_S9_PS4_S7_ii:
        /* <DEDUP_REMOVED lines=19> */
[----:B0-----:R-:W-:Y:S01]  /*0130*/  ISETP.NE.U32.AND P0, PT, RZ, UR6, PT ;  /* 0x00000006ff007c0c */ /* 0x001fe2000bf05070 */
[----:B------:R-:W-:-:S06]  /*0140*/  HFMA2 R8, -RZ, RZ, 1.875, 0 ;  /* 0x3f800000ff087431 */ /* 0x000fcc00000001ff */
[----:B------:R-:W0:Y:S01]  /*0150*/  LDC.64 R4, c[0x0][0x390] ;  /* 0x0000e400ff047b82 */ /* 0x000e220000000a00 */
[----:B------:R-:W-:Y:S01]  /*0160*/  ISETP.NE.AND.EX P0, PT, RZ, UR7, PT, P0 ;  /* 0x00000007ff007c0c */ /* 0x000fe2000bf05300 */
[----:B------:R-:W4:Y:S01]  /*0170*/  LDCU.64 UR6, c[0x0][0x358] ;  /* 0x00006b00ff0677ac */ /* 0x000f220008000a00 */
[C---:B-1----:R-:W-:Y:S01]  /*0180*/  IMAD.WIDE R18, R15.reuse, 0x4, R18 ;  /* 0x000000040f127825 */ /* 0x042fe200078e0212 */
[----:B------:R-:W-:Y:S01]  /*0190*/  UIADD3 UR5, UPT, UPT, UR4, -0x1, URZ ;  /* 0xffffffff04057890 */ /* 0x000fe2000fffe0ff */
[----:B------:R-:W1:Y:S09]  /*01a0*/  LDCU UR10, c[0x0][0x3c0] ;  /* 0x00007800ff0a77ac */ /* 0x000e720008000800 */
[----:B------:R-:W1:Y:S01]  /*01b0*/  @P0 LDC.64 R20, c[0x0][0x3a0] ;  /* 0x0000e800ff140b82 */ /* 0x000e620000000a00 */
[C---:B--2---:R-:W-:Y:S01]  /*01c0*/  IMAD.WIDE R22, R15.reuse, 0x4, R22 ;  /* 0x000000040f167825 */ /* 0x044fe200078e0216 */
[----:B----4-:R2:W4:Y:S04]  /*01d0*/  LDG.E.CONSTANT R7, desc[UR6][R18.64] ;  /* 0x0000000612077981 */ /* 0x010528000c1e9900 */
[----:B------:R-:W4:Y:S01]  /*01e0*/  LDG.E.CONSTANT R10, desc[UR6][R22.64] ;  /* 0x00000006160a7981 */ /* 0x000f22000c1e9900 */
[----:B---3--:R-:W-:-:S05]  /*01f0*/  IMAD.WIDE R16, R15, 0x4, R2 ;  /* 0x000000040f107825 */ /* 0x008fca00078e0202 */
[----:B------:R-:W5:Y:S01]  /*0200*/  LDG.E.CONSTANT R2, desc[UR6][R16.64] ;  /* 0x0000000610027981 */ /* 0x000f62000c1e9900 */
[----:B-1----:R-:W-:-:S05]  /*0210*/  @P0 IMAD.WIDE R20, R15, 0x4, R20 ;  /* 0x000000040f140825 */ /* 0x002fca00078e0214 */
[----:B------:R-:W3:Y:S01]  /*0220*/  @P0 LDG.E.CONSTANT R8, desc[UR6][R20.64] ;  /* 0x0000000614080981 */ /* 0x000ee2000c1e9900 */
[----:B------:R-:W-:-:S05]  /*0230*/  IMAD R3, R11, UR8, RZ ;  /* 0x000000080b037c24 */ /* 0x000fca000f8e02ff */
[----:B------:R-:W-:-:S04]  /*0240*/  SHF.L.U32 R14, R3, 0x2, RZ ;  /* 0x00000002030e7819 */ /* 0x000fc800000006ff */
[----:B--2---:R-:W1:Y:S08]  /*0250*/  I2F.U32.RP R18, R14 ;  /* 0x0000000e00127306 */ /* 0x004e700000209000 */
[----:B-1----:R-:W1:Y:S01]  /*0260*/  MUFU.RCP R18, R18 ;  /* 0x0000001200127308 */ /* 0x002e620000001000 */
[----:B0-----:R-:W-:Y:S01]  /*0270*/  IMAD.WIDE R12, R15, 0x4, R4 ;  /* 0x000000040f0c7825 */ /* 0x001fe200078e0204 */
[----:B------:R-:W-:-:S02]  /*0280*/  IADD3 R19, PT, PT, RZ, -R14, RZ ;  /* 0x8000000eff137210 */ /* 0x000fc40007ffe0ff */
[----:B-1----:R-:W-:Y:S02]  /*0290*/  IADD3 R5, PT, PT, R18, 0xffffffe, RZ ;  /* 0x0ffffffe12057810 */ /* 0x002fe40007ffe0ff */
[----:B------:R0:W5:Y:S04]  /*02a0*/  LDG.E.CONSTANT R0, desc[UR6][R12.64] ;  /* 0x000000060c007981 */ /* 0x000168000c1e9900 */
[----:B------:R-:W1:Y:S01]  /*02b0*/  F2I.FTZ.U32.TRUNC.NTZ R5, R5 ;  /* 0x0000000500057305 */ /* 0x000e62000021f000 */
[----:B------:R-:W-:Y:S01]  /*02c0*/  MOV R4, RZ ;  /* 0x000000ff00047202 */ /* 0x000fe20000000f00 */
[----:B-1----:R-:W-:-:S04]  /*02d0*/  IMAD R19, R19, R5, RZ ;  /* 0x0000000513137224 */ /* 0x002fc800078e02ff */
[----:B------:R-:W-:-:S06]  /*02e0*/  IMAD.HI.U32 R4, R5, R19, R4 ;  /* 0x0000001305047227 */ /* 0x000fcc00078e0004 */
[----:B------:R-:W-:-:S05]  /*02f0*/  IMAD.HI.U32 R4, R4, UR5, RZ ;  /* 0x0000000504047c27 */ /* 0x000fca000f8e00ff */
[----:B0-----:R-:W-:-:S05]  /*0300*/  IADD3 R13, PT, PT, -R4, RZ, RZ ;  /* 0x000000ff040d7210 */ /* 0x001fca0007ffe1ff */
[----:B------:R-:W-:-:S05]  /*0310*/  IMAD R13, R14, R13, UR5 ;  /* 0x000000050e0d7e24 */ /* 0x000fca000f8e020d */
[----:B------:R-:W-:Y:S02]  /*0320*/  ISETP.GE.U32.AND P0, PT, R13, R14, PT ;  /* 0x0000000e0d00720c */ /* 0x000fe40003f06070 */
[----:B------:R-:W-:-:S11]  /*0330*/  ISETP.NE.U32.AND P2, PT, R14, RZ, PT ;  /* 0x000000ff0e00720c */ /* 0x000fd60003f45070 */
[----:B------:R-:W-:Y:S02]  /*0340*/  @P0 IADD3 R13, PT, PT, -R14, R13, RZ ;  /* 0x0000000d0e0d0210 */ /* 0x000fe40007ffe1ff */
[----:B------:R-:W-:Y:S02]  /*0350*/  @P0 IADD3 R4, PT, PT, R4, 0x1, RZ ;  /* 0x0000000104040810 */ /* 0x000fe40007ffe0ff */
[----:B------:R-:W-:Y:S02]  /*0360*/  ISETP.GT.U32.AND P0, PT, R14, UR5, PT ;  /* 0x000000050e007c0c */ /* 0x000fe4000bf04070 */
[----:B------:R-:W-:Y:S01]  /*0370*/  ISETP.GE.U32.AND P1, PT, R13, R14, PT ;  /* 0x0000000e0d00720c */ /* 0x000fe20003f26070 */
[----:B------:R-:W-:-:S12]  /*0380*/  IMAD R22, R26, UR9, R15 ;  /* 0x000000091a167c24 */ /* 0x000fd8000f8e020f */
[----:B------:R-:W-:Y:S02]  /*0390*/  @P1 IADD3 R4, PT, PT, R4, 0x1, RZ ;  /* 0x0000000104041810 */ /* 0x000fe40007ffe0ff */
[----:B------:R-:W-:Y:S01]  /*03a0*/  @!P2 LOP3.LUT R4, RZ, R14, RZ, 0x33, !PT ;  /* 0x0000000eff04a212 */ /* 0x000fe200078e33ff */
[----:B----4-:R-:W-:-:S04]  /*03b0*/  FMUL.FTZ R5, R7, R7 ;  /* 0x0000000707057220 */ /* 0x010fc80000410000 */
[----:B------:R-:W-:Y:S01]  /*03c0*/  FMUL.FTZ R10, R5, R10 ;  /* 0x0000000a050a7220 */ /* 0x000fe20000410000 */
[----:B---3--:R-:W-:-:S03]  /*03d0*/  FMUL.FTZ R5, R7, R8 ;  /* 0x0000000807057220 */ /* 0x008fc60000410000 */
[----:B------:R-:W-:Y:S01]  /*03e0*/  FMUL.FTZ R8, R10, UR10 ;  /* 0x0000000a0a087c20 */ /* 0x000fe20008410000 */
[----:B------:R-:W-:Y:S01]  /*03f0*/  IMAD R7, R3, UR9, RZ ;  /* 0x0000000903077c24 */ /* 0x000fe2000f8e02ff */
[----:B------:R-:W-:Y:S06]  /*0400*/  @P0 BRA `(.L_x_26634) ;  /* 0x0000000c00180947 */ /* 0x000fec0003800000 */
        /* <DEDUP_REMOVED lines=26> */
.L_x_26635:
        /* <DEDUP_REMOVED lines=172> */
.L_x_26634:
        /* <DEDUP_REMOVED lines=83> */
.L_x_26636:
        /* <DEDUP_REMOVED lines=14> */
.L_x_27274:


//--------------------- .text._ZN2at6native46batch_norm_backward_elemt_channels_last_kernelILi4EN3c104HalfEfS3_EEvPKT0_S6_PKT1_S9_PKT2_S9_S9_PS4_S7_ii --------------------------
	.section	.text._ZN2at6native46batch_norm_backward_elemt_channels_last_kernelILi4EN3c104HalfEfS3_EEvPKT0_S6_PKT1_S9_PKT2_S9_S9_PS4_S7_ii,"ax",@progbits
	.align	128
        .global         _ZN2at6native46batch_norm_backward_elemt_channels_last_kernelILi4EN3c104HalfEfS3_EEvPKT0_S6_PKT1_S9_PKT2_S9_S9_PS4_S7_ii
        .type           _ZN2at6native46batch_norm_backward_elemt_channels_last_kernelILi4EN3c104HalfEfS3_EEvPKT0_S6_PKT1_S9_PKT2_S9_S9_PS4_S7_ii,@function
        .size           _ZN2at6native46batch_norm_backward_elemt_channels_last_kernelILi4EN3c104HalfEfS3_EEvPKT0_S6_PKT1_S9_PKT2_S9_S9_PS4_S7_ii,(.L_x_27275 - _ZN2at6native46batch_norm_backward_elemt_channels_last_kernelILi4EN3c104HalfEfS3_EEvPKT0_S6_PKT1_S9_PKT2_S9_S9_PS4_S7_ii)
        .other          _ZN2at6native46batch_norm_backward_elemt_channels_last_kernelILi4EN3c104HalfEfS3_EEvPKT0_S6_PKT1_S9_PKT2_S9_S9_PS4_S7_ii,@"STO_CUDA_ENTRY STV_DEFAULT"
_ZN2at6native46batch_norm_backward_elemt_channels_last_kernelILi4EN3c104HalfEfS3_EEvPKT0_S6_PKT1_S9_PKT2_S9_S9_PS4_S7_ii:
.text._ZN2at6native46batch_norm_backward_elemt_channels_last_kernelILi4EN3c104HalfEfS3_EEvPKT0_S6_PKT1_S9_PKT2_S9_S9_PS4_S7_ii:
        /* <DEDUP_REMOVED lines=57> */
[----:B------:R-:W-:Y:S01]  /*0390*/  @!P1 LOP3.LUT R4, RZ, R14, RZ, 0x33, !PT ;  /* 0x0000000eff049212 */ /* 0x000fe200078e33ff */
[----:B---3--:R-:W-:Y:S01]  /*03a0*/  @P0 HADD2.F32 R5, -RZ, R7.H0_H0 ;  /* 0x20000007ff050230 */ /* 0x008fe20000004100 */
        /* <DEDUP_REMOVED lines=33> */
.L_x_26638:
        /* <DEDUP_REMOVED lines=18> */
[----:B-1----:R-:W-:-:S04]  /*06e0*/  @!P0 IMAD.WIDE R14, R22, 0x2, R14 ;  /* 0x00000002160e8825 */ /* 0x002fc800078e020e */
[----:B---3--:R-:W-:Y:S02]  /*06f0*/  @!P0 HADD2.F32 R27, -RZ, R24.H0_H0 ;  /* 0x20000018ff1b8230 */ /* 0x008fe40000004100 */
[----:B----4-:R-:W-:Y:S02]  /*0700*/  @!P0 HADD2.F32 R29, -RZ, R23.H0_H0 ;  /* 0x20000017ff1d8230 */ /* 0x010fe40000004100 */
[----:B------:R-:W1:Y:S01]  /*0710*/  @!P1 LDC R23, c[0x0][0x3c0] ;  /* 0x0000f000ff179b82 */ /* 0x000e620000000800 */
[----:B0----5:R-:W-:Y:S02]  /*0720*/  @!P0 FFMA.FTZ R27, -R2, R26, R27 ;  /* 0x0000001a021b8223 */ /* 0x021fe4000001011b */
[----:B------:R-:W-:-:S04]  /*0730*/  @!P0 FADD.FTZ R29, -R0, R29 ;  /* 0x0000001d001d8221 */ /* 0x000fc80000010100 */
[----:B------:R-:W-:-:S04]  /*0740*/  @!P0 FFMA.FTZ R24, -R8, R29, R27 ;  /* 0x0000001d08188223 */ /* 0x000fc8000001011b */
[----:B------:R-:W-:-:S05]  /*0750*/  @!P0 FMUL.FTZ R24, R5, R24 ;  /* 0x0000001805188220 */ /* 0x000fca0000410000 */
[----:B------:R-:W-:Y:S01]  /*0760*/  @!P0 F2FP.F16.F32.PACK_AB R24, RZ, R24 ;  /* 0x00000018ff18823e */ /* 0x000fe200000000ff */
[----:B--2---:R-:W-:-:S03]  /*0770*/  @!P1 HADD2.F32 R17, -RZ, R16.H0_H0 ;  /* 0x20000010ff119230 */ /* 0x004fc60000004100 */
[----:B------:R-:W-:Y:S02]  /*0780*/  PRMT R27, R24, 0x7610, R27 ;  /* 0x00007610181b7816 */ /* 0x000fe4000000001b */
[----:B-1----:R-:W-:-:S03]  /*0790*/  @!P1 FFMA.FTZ R23, -R2, R23, R17 ;  /* 0x0000001702179223 */ /* 0x002fc60000010111 */
[----:B------:R0:W-:Y:S01]  /*07a0*/  @!P0 STG.E.U16 desc[UR6][R14.64], R27 ;  /* 0x0000001b0e008986 */ /* 0x0001e2000c101506 */
[----:B------:R-:W1:Y:S01]  /*07b0*/  LDC.64 R16, c[0x0][0x380] ;  /* 0x0000e000ff107b82 */ /* 0x000e620000000a00 */
[----:B------:R-:W-:-:S07]  /*07c0*/  ISETP.GE.AND P0, PT, R10, UR4, PT ;  /* 0x000000040a007c0c */ /* 0x000fce000bf06270 */
[----:B0-----:R-:W0:Y:S01]  /*07d0*/  @!P1 LDC.64 R14, c[0x0][0x3b8] ;  /* 0x0000ee00ff0e9b82 */ /* 0x001e220000000a00 */
[----:B------:R-:W-:-:S05]  /*07e0*/  @!P1 HADD2.F32 R25, -RZ, R25.H0_H0 ;  /* 0x20000019ff199230 */ /* 0x000fca0000004100 */
[----:B------:R-:W-:Y:S02]  /*07f0*/  @!P1 FADD.FTZ R25, -R0, R25 ;  /* 0x0000001900199221 */ /* 0x000fe40000010100 */
[----:B------:R-:W2:Y:S02]  /*0800*/  LDC.64 R26, c[0x0][0x388] ;  /* 0x0000e200ff1a7b82 */ /* 0x000ea40000000a00 */
[----:B------:R-:W-:-:S04]  /*0810*/  @!P1 FFMA.FTZ R24, -R8, R25, R23 ;  /* 0x0000001908189223 */ /* 0x000fc80000010117 */
[----:B------:R-:W-:Y:S01]  /*0820*/  @!P1 FMUL.FTZ R23, R5, R24 ;  /* 0x0000001805179220 */ /* 0x000fe20000410000 */
[----:B-1----:R-:W-:-:S04]  /*0830*/  @!P0 IMAD.WIDE R16, R19, 0x2, R16 ;  /* 0x0000000213108825 */ /* 0x002fc800078e0210 */
[----:B------:R-:W-:Y:S01]  /*0840*/  @!P1 F2FP.F16.F32.PACK_AB R23, RZ, R23 ;  /* 0x00000017ff17923e */ /* 0x000fe200000000ff */
        /* <DEDUP_REMOVED lines=25> */
[----:B0-----:R-:W-:-:S04]  /*09e0*/  @!P0 IMAD.WIDE R14, R19, 0x2, R14 ;  /* 0x00000002130e8825 */ /* 0x001fc800078e020e */
[----:B---3--:R-:W-:-:S05]  /*09f0*/  @!P0 HADD2.F32 R25, -RZ, R25.H0_H0 ;  /* 0x20000019ff198230 */ /* 0x008fca0000004100 */
[----:B--2---:R-:W-:Y:S01]  /*0a00*/  @!P0 FFMA.FTZ R25, -R2, R28, R25 ;  /* 0x0000001c02198223 */ /* 0x004fe20000010119 */
[----:B----4-:R-:W-:-:S05]  /*0a10*/  @!P0 HADD2.F32 R27, -RZ, R26.H0_H0 ;  /* 0x2000001aff1b8230 */ /* 0x010fca0000004100 */
[----:B------:R-:W-:-:S04]  /*0a20*/  @!P0 FADD.FTZ R27, -R0, R27 ;  /* 0x0000001b001b8221 */ /* 0x000fc80000010100 */
[----:B------:R-:W-:Y:S02]  /*0a30*/  @!P0 FFMA.FTZ R26, -R8, R27, R25 ;  /* 0x0000001b081a8223 */ /* 0x000fe40000010119 */
[----:B------:R-:W0:Y:S02]  /*0a40*/  @!P1 LDC R27, c[0x0][0x3c0] ;  /* 0x0000f000ff1b9b82 */ /* 0x000e240000000800 */
[----:B------:R-:W-:-:S05]  /*0a50*/  @!P0 FMUL.FTZ R26, R5, R26 ;  /* 0x0000001a051a8220 */ /* 0x000fca0000410000 */
[----:B------:R-:W-:Y:S01]  /*0a60*/  @!P0 F2FP.F16.F32.PACK_AB R26, RZ, R26 ;  /* 0x0000001aff1a823e */ /* 0x000fe200000000ff */
[----:B------:R-:W1:Y:S04]  /*0a70*/  @!P2 LDC R25, c[0x0][0x3c0] ;  /* 0x0000f000ff19ab82 */ /* 0x000e680000000800 */
[----:B------:R2:W-:Y:S01]  /*0a80*/  @!P0 STG.E.U16 desc[UR6][R14.64], R26 ;  /* 0x0000001a0e008986 */ /* 0x0005e2000c101506 */
[----:B------:R-:W-:-:S03]  /*0a90*/  ISETP.GE.AND P0, PT, R10, UR4, PT ;  /* 0x000000040a007c0c */ /* 0x000fc6000bf06270 */
[----:B--2---:R-:W2:Y:S01]  /*0aa0*/  LDC.64 R14, c[0x0][0x380] ;  /* 0x0000e000ff0e7b82 */ /* 0x004ea20000000a00 */
[----:B------:R-:W-:Y:S02]  /*0ab0*/  @!P1 HADD2.F32 R23, -RZ, R23.H0_H0 ;  /* 0x20000017ff179230 */ /* 0x000fe40000004100 */
[----:B------:R-:W-:-:S03]  /*0ac0*/  @!P2 HADD2.F32 R24, -RZ, R24.H0_H0 ;  /* 0x20000018ff18a230 */ /* 0x000fc60000004100 */
[C---:B0-----:R-:W-:Y:S02]  /*0ad0*/  @!P1 FFMA.FTZ R23, -R2.reuse, R27, R23 ;  /* 0x0000001b02179223 */ /* 0x041fe40000010117 */
[----:B-1----:R-:W-:Y:S01]  /*0ae0*/  @!P2 FFMA.FTZ R25, -R2, R25, R24 ;  /* 0x000000190219a223 */ /* 0x002fe20000010118 */
[----:B------:R-:W0:Y:S01]  /*0af0*/  LDC.64 R26, c[0x0][0x388] ;  /* 0x0000e200ff1a7b82 */ /* 0x000e220000000a00 */
[----:B------:R-:W-:-:S05]  /*0b00*/  @!P1 HADD2.F32 R29, -RZ, R16.H0_H0 ;  /* 0x20000010ff1d9230 */ /* 0x000fca0000004100 */
[----:B------:R-:W-:Y:S01]  /*0b10*/  @!P1 FADD.FTZ R29, -R0, R29 ;  /* 0x0000001d001d9221 */ /* 0x000fe20000010100 */
[----:B------:R-:W-:-:S03]  /*0b20*/  @!P2 HADD2.F32 R17, -RZ, R17.H0_H0 ;  /* 0x20000011ff11a230 */ /* 0x000fc60000004100 */
        /* <DEDUP_REMOVED lines=10> */
[----:B------:R-:W-:-:S02]  /*0bd0*/  @!P2 F2FP.F16.F32.PACK_AB R25, RZ, R25 ;  /* 0x00000019ff19a23e */ /* 0x000fc400000000ff */
[----:B------:R-:W-:-:S03]  /*0be0*/  @!P1 F2FP.F16.F32.PACK_AB R23, RZ, R23 ;  /* 0x00000017ff17923e */ /* 0x000fc600000000ff */
        /* <DEDUP_REMOVED lines=34> */
[----:B------:R-:W-:Y:S01]  /*0e10*/  LEA R11, R7, R11, 0x3 ;  /* 0x0000000b070b7211 */ /* 0x000fe200078e18ff */
[----:B---3--:R-:W-:-:S05]  /*0e20*/  @!P0 HADD2.F32 R27, -RZ, R24.H0_H0 ;  /* 0x20000018ff1b8230 */ /* 0x008fca0000004100 */
[----:B--2---:R-:W-:Y:S01]  /*0e30*/  @!P0 FFMA.FTZ R27, -R2, R28, R27 ;  /* 0x0000001c021b8223 */ /* 0x004fe2000001011b */
[----:B----4-:R-:W-:-:S05]  /*0e40*/  @!P0 HADD2.F32 R29, -RZ, R26.H0_H0 ;  /* 0x2000001aff1d8230 */ /* 0x010fca0000004100 */
[----:B------:R-:W-:-:S04]  /*0e50*/  @!P0 FADD.FTZ R29, -R0, R29 ;  /* 0x0000001d001d8221 */ /* 0x000fc80000010100 */
[----:B------:R-:W-:Y:S02]  /*0e60*/  @!P0 FFMA.FTZ R24, -R8, R29, R27 ;  /* 0x0000001d08188223 */ /* 0x000fe4000001011b */
[----:B------:R-:W0:Y:S02]  /*0e70*/  @!P1 LDC R27, c[0x0][0x3c0] ;  /* 0x0000f000ff1b9b82 */ /* 0x000e240000000800 */
[----:B------:R-:W-:-:S05]  /*0e80*/  @!P0 FMUL.FTZ R24, R5, R24 ;  /* 0x0000001805188220 */ /* 0x000fca0000410000 */
[----:B------:R-:W-:-:S04]  /*0e90*/  @!P0 F2FP.F16.F32.PACK_AB R24, RZ, R24 ;  /* 0x00000018ff18823e */ /* 0x000fc800000000ff */
[----:B------:R-:W-:Y:S02]  /*0ea0*/  PRMT R26, R24, 0x7610, R26 ;  /* 0x00007610181a7816 */ /* 0x000fe4000000001a */
[----:B------:R-:W1:Y:S03]  /*0eb0*/  @!P2 LDC R24, c[0x0][0x3c0] ;  /* 0x0000f000ff18ab82 */ /* 0x000e660000000800 */
[----:B------:R2:W-:Y:S05]  /*0ec0*/  @!P0 STG.E.U16 desc[UR6][R14.64], R26 ;  /* 0x0000001a0e008986 */ /* 0x0005ea000c101506 */
[----:B--2---:R-:W2:Y:S01]  /*0ed0*/  @!P2 LDC.64 R14, c[0x0][0x3b8] ;  /* 0x0000ee00ff0eab82 */ /* 0x004ea20000000a00 */
[----:B------:R-:W-:-:S05]  /*0ee0*/  @!P1 HADD2.F32 R25, -RZ, R25.H0_H0 ;  /* 0x20000019ff199230 */ /* 0x000fca0000004100 */
[----:B0-----:R-:W-:Y:S01]  /*0ef0*/  @!P1 FFMA.FTZ R27, -R2, R27, R25 ;  /* 0x0000001b021b9223 */ /* 0x001fe20000010119 */
[----:B------:R-:W-:-:S05]  /*0f00*/  @!P2 HADD2.F32 R23, -RZ, R23.H0_H0 ;  /* 0x20000017ff17a230 */ /* 0x000fca0000004100 */
[----:B-1----:R-:W-:Y:S02]  /*0f10*/  @!P2 FFMA.FTZ R23, -R2, R24, R23 ;  /* 0x000000180217a223 */ /* 0x002fe40000010117 */
[----:B------:R-:W0:Y:S01]  /*0f20*/  @!P1 LDC.64 R24, c[0x0][0x3b8] ;  /* 0x0000ee00ff189b82 */ /* 0x000e220000000a00 */
[----:B--2---:R-:W-:-:S04]  /*0f30*/  @!P2 IMAD.WIDE R14, R13, 0x2, R14 ;  /* 0x000000020d0ea825 */ /* 0x004fc800078e020e */
[----:B------:R-:W-:Y:S02]  /*0f40*/  @!P1 HADD2.F32 R29, -RZ, R16.H0_H0 ;  /* 0x20000010ff1d9230 */ /* 0x000fe40000004100 */
[----:B------:R-:W-:-:S03]  /*0f50*/  @!P2 HADD2.F32 R17, -RZ, R17.H0_H0 ;  /* 0x20000011ff11a230 */ /* 0x000fc60000004100 */
[C---:B------:R-:W-:Y:S02]  /*0f60*/  @!P1 FADD.FTZ R29, -R0.reuse, R29 ;  /* 0x0000001d001d9221 */ /* 0x040fe40000010100 */
[----:B------:R-:W-:Y:S02]  /*0f70*/  @!P2 FADD.FTZ R26, -R0, R17 ;  /* 0x00000011001aa221 */ /* 0x000fe40000010100 */
[C---:B------:R-:W-:Y:S02]  /*0f80*/  @!P1 FFMA.FTZ R16, -R8.reuse, R29, R27 ;  /* 0x0000001d08109223 */ /* 0x040fe4000001011b */
[----:B------:R-:W-:Y:S02]  /*0f90*/  @!P2 FFMA.FTZ R26, -R8, R26, R23 ;  /* 0x0000001a081aa223 */ /* 0x000fe40000010117 */
[C---:B------:R-:W-:Y:S02]  /*0fa0*/  @!P1 FMUL.FTZ R16, R5.reuse, R16 ;  /* 0x0000001005109220 */ /* 0x040fe40000410000 */
[----:B------:R-:W-:Y:S01]  /*0fb0*/  @!P2 FMUL.FTZ R26, R5, R26 ;  /* 0x0000001a051aa220 */ /* 0x000fe20000410000 */
[----:B0-----:R-:W-:-:S02]  /*0fc0*/  @!P1 IMAD.WIDE R24, R12, 0x2, R24 ;  /* 0x000000020c189825 */ /* 0x001fc400078e0218 */
[----:B------:R-:W-:Y:S02]  /*0fd0*/  @!P1 F2FP.F16.F32.PACK_AB R16, RZ, R16 ;  /* 0x00000010ff10923e */ /* 0x000fe400000000ff */
[----:B------:R-:W-:-:S04]  /*0fe0*/  @!P2 F2FP.F16.F32.PACK_AB R26, RZ, R26 ;  /* 0x0000001aff1aa23e */ /* 0x000fc800000000ff */
        /* <DEDUP_REMOVED lines=9> */
.L_x_26637:
        /* <DEDUP_REMOVED lines=38> */
[----:B----4-:R-:W-:-:S04]  /*12e0*/  @!P2 IMAD.WIDE R16, R4, 0x2, R16 ;  /* 0x000000020410a825 */ /* 0x010fc800078e0210 */
[----:B------:R-:W-:Y:S02]  /*12f0*/  @!P0 HADD2.F32 R11, -RZ, R18.H0_H0 ;  /* 0x20000012ff0b8230 */ /* 0x000fe40000004100 */
[----:B--2---:R-:W-:Y:S02]  /*1300*/  @!P0 HADD2.F32 R9, -RZ, R9.H0_H0 ;  /* 0x20000009ff098230 */ /* 0x004fe40000004100 */
[----:B---3--:R-:W-:Y:S02]  /*1310*/  @!P1 HADD2.F32 R13, -RZ, R10.H0_H0 ;  /* 0x2000000aff0d9230 */ /* 0x008fe40000004100 */
[----:B------:R-:W-:Y:S02]  /*1320*/  @!P1 HADD2.F32 R21, -RZ, R21.H0_H0 ;  /* 0x20000015ff159230 */ /* 0x000fe40000004100 */
[----:B-----5:R-:W-:Y:S01]  /*1330*/  @!P0 FFMA.FTZ R9, -R2, R28, R9 ;  /* 0x0000001c02098223 */ /* 0x020fe20000010109 */
[----:B------:R-:W-:Y:S01]  /*1340*/  @!P0 FADD.FTZ R11, -R0, R11 ;  /* 0x0000000b000b8221 */ /* 0x000fe20000010100 */
[----:B------:R-:W-:-:S02]  /*1350*/  @!P2 HADD2.F32 R10, -RZ, R12.H0_H0 ;  /* 0x2000000cff0aa230 */ /* 0x000fc40000004100 */
[----:B------:R-:W-:Y:S01]  /*1360*/  @!P1 FFMA.FTZ R21, -R2, R29, R21 ;  /* 0x0000001d02159223 */ /* 0x000fe20000010115 */
[----:B------:R-:W-:Y:S02]  /*1370*/  @!P2 HADD2.F32 R15, -RZ, R14.H0_H0 ;  /* 0x2000000eff0fa230 */ /* 0x000fe40000004100 */
[----:B------:R-:W-:Y:S01]  /*1380*/  @!P1 FADD.FTZ R12, -R0, R13 ;  /* 0x0000000d000c9221 */ /* 0x000fe20000010100 */
[----:B------:R-:W-:Y:S01]  /*1390*/  @!P2 FFMA.FTZ R23, -R2, R23, R10 ;  /* 0x000000170217a223 */ /* 0x000fe2000001010a */
[----:B------:R-:W-:Y:S01]  /*13a0*/  @!P0 FFMA.FTZ R10, -R8, R11, R9 ;  /* 0x0000000b080a8223 */ /* 0x000fe20000010109 */
[----:B------:R-:W-:Y:S01]  /*13b0*/  @!P2 FADD.FTZ R14, -R0, R15 ;  /* 0x0000000f000ea221 */ /* 0x000fe20000010100 */
[C---:B------:R-:W-:Y:S02]  /*13c0*/  @!P1 FFMA.FTZ R12, -R8.reuse, R12, R21 ;  /* 0x0000000c080c9223 */ /* 0x040fe40000010115 */
[C---:B------:R-:W-:Y:S01]  /*13d0*/  @!P0 FMUL.FTZ R10, R5.reuse, R10 ;  /* 0x0000000a050a8220 */ /* 0x040fe20000410000 */
[----:B------:R-:W-:Y:S01]  /*13e0*/  @!P2 FFMA.FTZ R14, -R8, R14, R23 ;  /* 0x0000000e080ea223 */ /* 0x000fe20000010117 */
[----:B------:R-:W-:-:S03]  /*13f0*/  @!P1 FMUL.FTZ R12, R5, R12 ;  /* 0x0000000c050c9220 */ /* 0x000fc60000410000 */
[----:B------:R-:W-:Y:S01]  /*1400*/  @!P2 FMUL.FTZ R14, R5, R14 ;  /* 0x0000000e050ea220 */ /* 0x000fe20000410000 */
[----:B------:R-:W-:Y:S02]  /*1410*/  @!P0 F2FP.F16.F32.PACK_AB R10, RZ, R10 ;  /* 0x0000000aff0a823e */ /* 0x000fe400000000ff */
[----:B------:R-:W-:Y:S02]  /*1420*/  @!P1 F2FP.F16.F32.PACK_AB R12, RZ, R12 ;  /* 0x0000000cff0c923e */ /* 0x000fe400000000ff */
[----:B------:R-:W-:Y:S01]  /*1430*/  @!P2 F2FP.F16.F32.PACK_AB R14, RZ, R14 ;  /* 0x0000000eff0ea23e */ /* 0x000fe200000000ff */
        /* <DEDUP_REMOVED lines=13> */
[----:B---3--:R-:W-:-:S04]  /*1510*/  IMAD.WIDE R6, R15, 0x2, R6 ;  /* 0x000000020f067825 */ /* 0x008fc800078e0206 */
[----:B----4-:R-:W-:Y:S02]  /*1520*/  HADD2.F32 R3, -RZ, R10.H0_H0 ;  /* 0x2000000aff037230 */ /* 0x010fe40000004100 */
[----:B--2---:R-:W-:-:S03]  /*1530*/  HADD2.F32 R9, -RZ, R12.H0_H0 ;  /* 0x2000000cff097230 */ /* 0x004fc60000004100 */
[----:B-1----:R-:W-:Y:S02]  /*1540*/  FFMA.FTZ R3, -R2, UR4, R3 ;  /* 0x0000000402037c23 */ /* 0x002fe40008010103 */
[----:B------:R-:W-:-:S04]  /*1550*/  FADD.FTZ R9, -R0, R9 ;  /* 0x0000000900097221 */ /* 0x000fc80000010100 */
[----:B------:R-:W-:-:S04]  /*1560*/  FFMA.FTZ R8, -R8, R9, R3 ;  /* 0x0000000908087223 */ /* 0x000fc80000010103 */
[----:B------:R-:W-:-:S05]  /*1570*/  FMUL.FTZ R8, R5, R8 ;  /* 0x0000000805087220 */ /* 0x000fca0000410000 */
[----:B------:R-:W-:-:S05]  /*1580*/  F2FP.F16.F32.PACK_AB R8, RZ, R8 ;  /* 0x00000008ff08723e */ /* 0x000fca00000000ff */
[----:B------:R-:W-:Y:S01]  /*1590*/  STG.E.U16 desc[UR6][R6.64], R8 ;  /* 0x0000000806007986 */ /* 0x000fe2000c101506 */
[----:B------:R-:W-:Y:S05]  /*15a0*/  EXIT ;  /* 0x000000000000794d */ /* 0x000fea0003800000 */
.L_x_26639:
        /* <DEDUP_REMOVED lines=13> */
.L_x_27275:


//--------------------- .text._ZN2at6native46batch_norm_backward_elemt_channels_last_kernelILi4EN3c104HalfEffEEvPKT0_S6_PKT1_S9_PKT2_S9_S9_PS4_S7_ii --------------------------
	.section	.text._ZN2at6native46batch_norm_backward_elemt_channels_last_kernelILi4EN3c104HalfEffEEvPKT0_S6_PKT1_S9_PKT2_S9_S9_PS4_S7_ii,"ax",@progbits
	.align	128
        .global         _ZN2at6native46batch_norm_backward_elemt_channels_last_kernelILi4EN3c104HalfEffEEvPKT0_S6_PKT1_S9_PKT2_S9_S9_PS4_S7_ii
        .type           _ZN2at6native46batch_norm_backward_elemt_channels_last_kernelILi4EN3c104HalfEffEEvPKT0_S6_PKT1_S9_PKT2_S9_S9_PS4_S7_ii,@function
        .size           _ZN2at6native46batch_norm_backward_elemt_channels_last_kernelILi4EN3c104HalfEffEEvPKT0_S6_PKT1_S9_PKT2_S9_S9_PS4_S7_ii,(.L_x_27276 - _ZN2at6native46batch_norm_backward_elemt_channels_last_kernelILi4EN3c104HalfEffEEvPKT0_S6_PKT1_S9_PKT2_S9_S9_PS4_S7_ii)
        .other          _ZN2at6native46batch_norm_backward_elemt_channels_last_kernelILi4EN3c104HalfEffEEvPKT0_S6_PKT1_S9_PKT2_S9_S9_PS4_S7_ii,@"STO_CUDA_ENTRY STV_DEFAULT"
_ZN2at6native46batch_norm_backward_elemt_channels_last_kernelILi4EN3c104HalfEffEEvPKT0_S6_PKT1_S9_PKT2_S9_S9_PS4_S7_ii:
.text._ZN2at6native46batch_norm_backward_elemt_channels_last_kernelILi4EN3c104HalfEffEEvPKT0_S6_PKT1_S9_PKT2_S9_S9_PS4_S7_ii:
        /* <DEDUP_REMOVED lines=91> */
.L_x_26641:
        /* <DEDUP_REMOVED lines=172> */
.L_x_26640:
        /* <DEDUP_REMOVED lines=83> */
.L_x_26642:
        /* <DEDUP_REMOVED lines=14> */
.L_x_27276:


//--------------------- .text._ZN2at6native46batch_norm_backward_elemt_channels_last_kernelILi4EfffEEvPKT0_S4_PKT1_S7_PKT2_S7_S7_PS2_S5_ii --------------------------
	.section	.text._ZN2at6native46batch_norm_backward_elemt_channels_last_kernelILi4EfffEEvPKT0_S4_PKT1_S7_PKT2_S7_S7_PS2_S5_ii,"ax",@progbits
	.align	128
        .global         _ZN2at6native46batch_norm_backward_elemt_channels_last_kernelILi4EfffEEvPKT0_S4_PKT1_S7_PKT2_S7_S7_PS2_S5_ii
        .type           _ZN2at6native46batch_norm_backward_elemt_channels_last_kernelILi4EfffEEvPKT0_S4_PKT1_S7_PKT2_S7_S7_PS2_S5_ii,@function
        .size           _ZN2at6native46batch_norm_backward_elemt_channels_last_kernelILi4EfffEEvPKT0_S4_PKT1_S7_PKT2_S7_S7_PS2_S5_ii,(.L_x_27277 - _ZN2at6native46batch_norm_backward_elemt_channels_last_kernelILi4EfffEEvPKT0_S4_PKT1_S7_PKT2_S7_S7_PS2_S5_ii)
        .other          _ZN2at6native46batch_norm_backward_elemt_channels_last_kernelILi4EfffEEvPKT0_S4_PKT1_S7_PKT2_S7_S7_PS2_S5_ii,@"STO_CUDA_ENTRY STV_DEFAULT"
_ZN2at6native46batch_norm_backward_elemt_channels_last_kernelILi4EfffEEvPKT0_S4_PKT1_S7_PKT2_S7_S7_PS2_S5_ii:
.text._ZN2at6native46batch_norm_backward_elemt_channels_last_kernelILi4EfffEEvPKT0_S4_PKT1_S7_PKT2_S7_S7_PS2_S5_ii:
        /* <DEDUP_REMOVED lines=91> */
.L_x_26644:
[----:B0-----:R-:W0:Y:S01]  /*05b0*/  LDC.64 R24, c[0x0][0x388] ;  /* 0x0000e200ff187b82 */ /* 0x001e220000000a00 */
[----:B------:R-:W-:-:S07]  /*05c0*/  ISETP.GE.AND P1, PT, R18, UR4, PT ;  /* 0x0000000412007c0c */ /* 0x000fce000bf26270 */
[----:B------:R-:W1:Y:S01]  /*05d0*/  LDC.64 R26, c[0x0][0x380] ;  /* 0x0000e000ff1a7b82 */ /* 0x000e620000000a00 */
[----:B------:R-:W-:-:S07]  /*05e0*/  IADD3 R23, PT, PT, R18, R3, RZ ;  /* 0x0000000312177210 */ /* 0x000fce0007ffe0ff */
[----:B------:R-:W2:Y:S01]  /*05f0*/  LDC.64 R14, c[0x0][0x388] ;  /* 0x0000e200ff0e7b82 */ /* 0x000ea20000000a00 */
[----:B0-----:R-:W-:-:S07]  /*0600*/  @!P1 IMAD.WIDE R24, R22, 0x4, R24 ;  /* 0x0000000416189825 */ /* 0x001fce00078e0218 */
[----:B------:R-:W0:Y:S01]  /*0610*/  LDC.64 R16, c[0x0][0x380] ;  /* 0x0000e000ff107b82 */ /* 0x000e220000000a00 */
[----:B------:R-:W3:Y:S01]  /*0620*/  @!P1 LDG.E.CONSTANT R24, desc[UR6][R24.64] ;  /* 0x0000000618189981 */ /* 0x000ee2000c1e9900 */
[----:B-1----:R-:W-:-:S06]  /*0630*/  @!P1 IMAD.WIDE R26, R22, 0x4, R26 ;  /* 0x00000004161a9825 */ /* 0x002fcc00078e021a */
[----:B------:R-:W1:Y:S01]  /*0640*/  @!P1 LDC R29, c[0x0][0x3c0] ;  /* 0x0000f000ff1d9b82 */ /* 0x000e620000000800 */
[----:B------:R-:W1:Y:S01]  /*0650*/  @!P1 LDG.E.CONSTANT R26, desc[UR6][R26.64] ;  /* 0x000000061a1a9981 */ /* 0x000e62000c1e9900 */
[----:B------:R-:W-:-:S13]  /*0660*/  ISETP.GE.AND P2, PT, R23, UR4, PT ;  /* 0x0000000417007c0c */ /* 0x000fda000bf46270 */
[----:B--2---:R-:W-:-:S04]  /*0670*/  @!P2 IMAD.WIDE R14, R6, 0x4, R14 ;  /* 0x00000004060ea825 */ /* 0x004fc800078e020e */
[----:B0-----:R-:W-:Y:S01]  /*0680*/  @!P2 IMAD.WIDE R16, R6, 0x4, R16 ;  /* 0x000000040610a825 */ /* 0x001fe200078e0210 */
[----:B------:R0:W2:Y:S04]  /*0690*/  @!P2 LDG.E.CONSTANT R10, desc[UR6][R14.64] ;  /* 0x000000060e0aa981 */ /* 0x0000a8000c1e9900 */
[----:B------:R4:W2:Y:S01]  /*06a0*/  @!P2 LDG.E.CONSTANT R25, desc[UR6][R16.64] ;  /* 0x000000061019a981 */ /* 0x0008a2000c1e9900 */
[----:B0-----:R-:W0:Y:S01]  /*06b0*/  LDC.64 R14, c[0x0][0x380] ;  /* 0x0000e000ff0e7b82 */ /* 0x001e220000000a00 */
[----:B------:R-:W-:-:S04]  /*06c0*/  IADD3 R23, PT, PT, R23, R3, RZ ;  /* 0x0000000317177210 */ /* 0x000fc80007ffe0ff */
[----:B------:R-:W-:-:S03]  /*06d0*/  ISETP.GE.AND P0, PT, R23, UR4, PT ;  /* 0x0000000417007c0c */ /* 0x000fc6000bf06270 */
[----:B----4-:R-:W4:Y:S10]  /*06e0*/  LDC.64 R16, c[0x0][0x388] ;  /* 0x0000e200ff107b82 */ /* 0x010f340000000a00 */
[----:B0-----:R-:W-:Y:S01]  /*06f0*/  @!P0 IMAD.WIDE R14, R19, 0x4, R14 ;  /* 0x00000004130e8825 */ /* 0x001fe200078e020e */
[----:B------:R-:W-:-:S03]  /*0700*/  IADD3 R23, PT, PT, R23, R3, RZ ;  /* 0x0000000317177210 */ /* 0x000fc60007ffe0ff */
[----:B----4-:R-:W-:-:S04]  /*0710*/  @!P0 IMAD.WIDE R16, R19, 0x4, R16 ;  /* 0x0000000413108825 */ /* 0x010fc800078e0210 */
[----:B---3-5:R-:W-:Y:S01]  /*0720*/  @!P1 FADD.FTZ R24, -R0, R24 ;  /* 0x0000001800189221 */ /* 0x028fe20000010100 */
[----:B-1----:R-:W-:Y:S02]  /*0730*/  @!P1 FFMA.FTZ R27, -R2, R29, R26 ;  /* 0x0000001d021b9223 */ /* 0x002fe4000001011a */
[----:B------:R0:W3:Y:S02]  /*0740*/  @!P0 LDG.E.CONSTANT R26, desc[UR6][R16.64] ;  /* 0x00000006101a8981 */ /* 0x0000e4000c1e9900 */
[----:B------:R-:W-:Y:S02]  /*0750*/  @!P1 FFMA.FTZ R27, -R8, R24, R27 ;  /* 0x00000018081b9223 */ /* 0x000fe4000001011b */
[----:B------:R1:W4:Y:S01]  /*0760*/  @!P0 LDG.E.CONSTANT R24, desc[UR6][R14.64] ;  /* 0x000000060e188981 */ /* 0x000322000c1e9900 */
[----:B0-----:R-:W0:Y:S08]  /*0770*/  LDC.64 R16, c[0x0][0x388] ;  /* 0x0000e200ff107b82 */ /* 0x001e300000000a00 */
[----:B-1----:R-:W1:Y:S01]  /*0780*/  @!P1 LDC.64 R14, c[0x0][0x3b8] ;  /* 0x0000ee00ff0e9b82 */ /* 0x002e620000000a00 */
[----:B------:R-:W-:-:S07]  /*0790*/  @!P1 FMUL.FTZ R29, R5, R27 ;  /* 0x0000001b051d9220 */ /* 0x000fce0000410000 */
[----:B------:R-:W0:Y:S01]  /*07a0*/  @!P2 LDC R27, c[0x0][0x3c0] ;  /* 0x0000f000ff1bab82 */ /* 0x000e220000000800 */
[----:B-1----:R-:W-:-:S05]  /*07b0*/  @!P1 IMAD.WIDE R14, R22, 0x4, R14 ;  /* 0x00000004160e9825 */ /* 0x002fca00078e020e */
[----:B------:R1:W-:Y:S01]  /*07c0*/  @!P1 STG.E desc[UR6][R14.64], R29 ;  /* 0x0000001d0e009986 */ /* 0x0003e2000c101906 */
[----:B------:R-:W-:Y:S01]  /*07d0*/  ISETP.GE.AND P1, PT, R23, UR4, PT ;  /* 0x0000000417007c0c */ /* 0x000fe2000bf26270 */
[----:B-1----:R-:W1:Y:S01]  /*07e0*/  LDC.64 R14, c[0x0][0x380] ;  /* 0x0000e000ff0e7b82 */ /* 0x002e620000000a00 */
[----:B--2---:R-:W-:Y:S01]  /*07f0*/  @!P2 FADD.FTZ R10, -R0, R10 ;  /* 0x0000000a000aa221 */ /* 0x004fe20000010100 */
[----:B0-----:R-:W-:-:S04]  /*0800*/  @!P2 FFMA.FTZ R25, -R2, R27, R25 ;  /* 0x0000001b0219a223 */ /* 0x001fc80000010119 */
[----:B------:R-:W-:Y:S02]  /*0810*/  @!P2 FFMA.FTZ R27, -R8, R10, R25 ;  /* 0x0000000a081ba223 */ /* 0x000fe40000010119 */
[----:B------:R-:W4:Y:S04]  /*0820*/  @!P0 LDC R29, c[0x0][0x3c0] ;  /* 0x0000f000ff1d8b82 */ /* 0x000f280000000800 */
[----:B-1----:R-:W-:-:S05]  /*0830*/  @!P1 IMAD.WIDE R14, R9, 0x4, R14 ;  /* 0x00000004090e9825 */ /* 0x002fca00078e020e */
[----:B------:R0:W2:Y:S02]  /*0840*/  @!P1 LDG.E.CONSTANT R10, desc[UR6][R14.64] ;  /* 0x000000060e0a9981 */ /* 0x0000a4000c1e9900 */
[----:B0-----:R-:W0:Y:S01]  /*0850*/  @!P2 LDC.64 R14, c[0x0][0x3b8] ;  /* 0x0000ee00ff0eab82 */ /* 0x001e220000000a00 */
[----:B------:R-:W-:-:S04]  /*0860*/  @!P1 IMAD.WIDE R16, R9, 0x4, R16 ;  /* 0x0000000409109825 */ /* 0x000fc800078e0210 */
[----:B------:R-:W-:Y:S01]  /*0870*/  @!P2 FMUL.FTZ R27, R5, R27 ;  /* 0x0000001b051ba220 */ /* 0x000fe20000410000 */
[----:B------:R1:W2:Y:S01]  /*0880*/  @!P1 LDG.E.CONSTANT R25, desc[UR6][R16.64] ;  /* 0x0000000610199981 */ /* 0x0002a2000c1e9900 */
[----:B------:R-:W-:Y:S01]  /*0890*/  IADD3 R23, PT, PT, R23, R3, RZ ;  /* 0x0000000317177210 */ /* 0x000fe20007ffe0ff */
[----:B-1----:R-:W1:Y:S01]  /*08a0*/  LDC.64 R16, c[0x0][0x380] ;  /* 0x0000e000ff107b82 */ /* 0x002e620000000a00 */
[----:B0-----:R-:W-:-:S05]  /*08b0*/  @!P2 IMAD.WIDE R14, R6, 0x4, R14 ;  /* 0x00000004060ea825 */ /* 0x001fca00078e020e */
[----:B------:R0:W-:Y:S01]  /*08c0*/  @!P2 STG.E desc[UR6][R14.64], R27 ;  /* 0x0000001b0e00a986 */ /* 0x0001e2000c101906 */
[----:B------:R-:W-:Y:S01]  /*08d0*/  ISETP.GE.AND P2, PT, R23, UR4, PT ;  /* 0x0000000417007c0c */ /* 0x000fe2000bf46270 */
[----:B0-----:R-:W0:-:S12]  /*08e0*/  LDC.64 R14, c[0x0][0x388] ;  /* 0x0000e200ff0e7b82 */ /* 0x001e180000000a00 */
[----:B-1----:R-:W-:-:S06]  /*08f0*/  @!P2 IMAD.WIDE R16, R20, 0x4, R16 ;  /* 0x000000041410a825 */ /* 0x002fcc00078e0210 */
[----:B------:R-:W2:Y:S01]  /*0900*/  @!P2 LDG.E.CONSTANT R16, desc[UR6][R16.64] ;  /* 0x000000061010a981 */ /* 0x000ea2000c1e9900 */
[----:B0-----:R-:W-:-:S05]  /*0910*/  @!P2 IMAD.WIDE R14, R20, 0x4, R14 ;  /* 0x00000004140ea825 */ /* 0x001fca00078e020e */
[----:B------:R0:W2:Y:S02]  /*0920*/  @!P2 LDG.E.CONSTANT R17, desc[UR6][R14.64] ;  /* 0x000000060e11a981 */ /* 0x0000a4000c1e9900 */
[----:B0-----:R-:W0:Y:S02]  /*0930*/  @!P0 LDC.64 R14, c[0x0][0x3b8] ;  /* 0x0000ee00ff0e8b82 */ /* 0x001e240000000a00 */
[----:B0-----:R-:W-:Y:S01]  /*0940*/  @!P0 IMAD.WIDE R14, R19, 0x4, R14 ;  /* 0x00000004130e8825 */ /* 0x001fe200078e020e */
[----:B------:R-:W-:-:S03]  /*0950*/  IADD3 R23, PT, PT, R23, R3, RZ ;  /* 0x0000000317177210 */ /* 0x000fc60007ffe0ff */
[----:B---3--:R-:W-:Y:S01]  /*0960*/  @!P0 FADD.FTZ R26, -R0, R26 ;  /* 0x0000001a001a8221 */ /* 0x008fe20000010100 */
[----:B----4-:R-:W-:-:S04]  /*0970*/  @!P0 FFMA.FTZ R29, -R2, R29, R24 ;  /* 0x0000001d021d8223 */ /* 0x010fc80000010118 */
[----:B------:R-:W-:Y:S02]  /*0980*/  @!P0 FFMA.FTZ R26, -R8, R26, R29 ;  /* 0x0000001a081a8223 */ /* 0x000fe4000001011d */
[----:B------:R-:W2:Y:S02]  /*0990*/  @!P1 LDC R29, c[0x0][0x3c0] ;  /* 0x0000f000ff1d9b82 */ /* 0x000ea40000000800 */
[----:B------:R-:W-:-:S05]  /*09a0*/  @!P0 FMUL.FTZ R27, R5, R26 ;  /* 0x0000001a051b8220 */ /* 0x000fca0000410000 */
[----:B------:R0:W-:Y:S02]  /*09b0*/  @!P0 STG.E desc[UR6][R14.64], R27 ;  /* 0x0000001b0e008986 */ /* 0x0001e4000c101906 */
[----:B0-----:R-:W0:Y:S01]  /*09c0*/  @!P1 LDC.64 R14, c[0x0][0x3b8] ;  /* 0x0000ee00ff0e9b82 */ /* 0x001e220000000a00 */
[----:B------:R-:W-:Y:S01]  /*09d0*/  ISETP.GE.AND P0, PT, R23, UR4, PT ;  /* 0x0000000417007c0c */ /* 0x000fe2000bf06270 */
[----:B0-----:R-:W-:-:S04]  /*09e0*/  @!P1 IMAD.WIDE R14, R9, 0x4, R14 ;  /* 0x00000004090e9825 */ /* 0x001fc800078e020e */
[----:B--2---:R-:W-:Y:S01]  /*09f0*/  @!P1 FFMA.FTZ R29, -R2, R29, R10 ;  /* 0x0000001d021d9223 */ /* 0x004fe2000001010a */
[----:B------:R-:W-:-:S04]  /*0a00*/  @!P1 FADD.FTZ R25, -R0, R25 ;  /* 0x0000001900199221 */ /* 0x000fc80000010100 */
[----:B------:R-:W-:Y:S02]  /*0a10*/  @!P1 FFMA.FTZ R10, -R8, R25, R29 ;  /* 0x00000019080a9223 */ /* 0x000fe4000001011d */
[----:B------:R-:W0:Y:S02]  /*0a20*/  LDC.64 R24, c[0x0][0x380] ;  /* 0x0000e000ff187b82 */ /* 0x000e240000000a00 */
[----:B------:R-:W-:-:S05]  /*0a30*/  @!P1 FMUL.FTZ R27, R5, R10 ;  /* 0x0000000a051b9220 */ /* 0x000fca0000410000 */
[----:B------:R1:W-:Y:S01]  /*0a40*/  @!P1 STG.E desc[UR6][R14.64], R27 ;  /* 0x0000001b0e009986 */ /* 0x0003e2000c101906 */
[----:B------:R-:W2:Y:S08]  /*0a50*/  @!P2 LDC R10, c[0x0][0x3c0] ;  /* 0x0000f000ff0aab82 */ /* 0x000eb00000000800 */
[----:B------:R-:W3:Y:S08]  /*0a60*/  @!P2 LDC.64 R28, c[0x0][0x3b8] ;  /* 0x0000ee00ff1cab82 */ /* 0x000ef00000000a00 */
[----:B-1----:R-:W1:Y:S01]  /*0a70*/  LDC.64 R14, c[0x0][0x388] ;  /* 0x0000e200ff0e7b82 */ /* 0x002e620000000a00 */
[----:B------:R-:W-:Y:S01]  /*0a80*/  IADD3 R23, PT, PT, R23, R3, RZ ;  /* 0x0000000317177210 */ /* 0x000fe20007ffe0ff */
[----:B--2---:R-:W-:Y:S01]  /*0a90*/  @!P2 FFMA.FTZ R10, -R2, R10, R16 ;  /* 0x0000000a020aa223 */ /* 0x004fe20000010110 */
[----:B-1----:R-:W-:-:S05]  /*0aa0*/  @!P0 IMAD.WIDE R14, R11, 0x4, R14 ;  /* 0x000000040b0e8825 */ /* 0x002fca00078e020e */
[----:B------:R1:W2:Y:S01]  /*0ab0*/  @!P0 LDG.E.CONSTANT R26, desc[UR6][R14.64] ;  /* 0x000000060e1a8981 */ /* 0x0002a2000c1e9900 */
[----:B------:R-:W-:-:S04]  /*0ac0*/  @!P2 FADD.FTZ R17, -R0, R17 ;  /* 0x000000110011a221 */ /* 0x000fc80000010100 */
[----:B------:R-:W-:Y:S01]  /*0ad0*/  @!P2 FFMA.FTZ R10, -R8, R17, R10 ;  /* 0x00000011080aa223 */ /* 0x000fe2000001010a */
[----:B-1----:R-:W1:Y:S01]  /*0ae0*/  LDC.64 R14, c[0x0][0x380] ;  /* 0x0000e000ff0e7b82 */ /* 0x002e620000000a00 */
[----:B0-----:R-:W-:-:S07]  /*0af0*/  @!P0 IMAD.WIDE R24, R11, 0x4, R24 ;  /* 0x000000040b188825 */ /* 0x001fce00078e0218 */
[----:B------:R-:W0:Y:S01]  /*0b00*/  LDC.64 R16, c[0x0][0x380] ;  /* 0x0000e000ff107b82 */ /* 0x000e220000000a00 */
[----:B---3--:R-:W-:-:S04]  /*0b10*/  @!P2 IMAD.WIDE R28, R20, 0x4, R28 ;  /* 0x00000004141ca825 */ /* 0x008fc800078e021c */
[----:B------:R-:W-:Y:S01]  /*0b20*/  @!P2 FMUL.FTZ R27, R5, R10 ;  /* 0x0000000a051ba220 */ /* 0x000fe20000410000 */
[C---:B------:R-:W-:Y:S01]  /*0b30*/  IADD3 R10, PT, PT, R23.reuse, R3, RZ ;  /* 0x00000003170a7210 */ /* 0x040fe20007ffe0ff */
[----:B------:R-:W3:Y:S01]  /*0b40*/  @!P0 LDG.E.CONSTANT R24, desc[UR6][R24.64] ;  /* 0x0000000618188981 */ /* 0x000ee2000c1e9900 */
[----:B------:R-:W-:-:S03]  /*0b50*/  ISETP.GE.AND P1, PT, R23, UR4, PT ;  /* 0x0000000417007c0c */ /* 0x000fc6000bf26270 */
[----:B------:R4:W-:Y:S01]  /*0b60*/  @!P2 STG.E desc[UR6][R28.64], R27 ;  /* 0x0000001b1c00a986 */ /* 0x0009e2000c101906 */
[----:B------:R-:W-:Y:S01]  /*0b70*/  ISETP.GE.AND P2, PT, R10, UR4, PT ;  /* 0x000000040a007c0c */ /* 0x000fe2000bf46270 */
[----:B----4-:R-:W3:-:S12]  /*0b80*/  @!P0 LDC R27, c[0x0][0x3c0] ;  /* 0x0000f000ff1b8b82 */ /* 0x010ed80000000800 */
[----:B-1----:R-:W-:-:S04]  /*0b90*/  @!P2 IMAD.WIDE R14, R13, 0x4, R14 ;  /* 0x000000040d0ea825 */ /* 0x002fc800078e020e */
[----:B0-----:R-:W-:Y:S01]  /*0ba0*/  @!P1 IMAD.WIDE R16, R12, 0x4, R16 ;  /* 0x000000040c109825 */ /* 0x001fe200078e0210 */
[----:B------:R0:W4:Y:S04]  /*0bb0*/  @!P2 LDG.E.CONSTANT R23, desc[UR6][R14.64] ;  /* 0x000000060e17a981 */ /* 0x000128000c1e9900 */
[----:B------:R1:W4:Y:S01]  /*0bc0*/  @!P1 LDG.E.CONSTANT R25, desc[UR6][R16.64] ;  /* 0x0000000610199981 */ /* 0x000322000c1e9900 */
[----:B0-----:R-:W0:Y:S08]  /*0bd0*/  LDC.64 R14, c[0x0][0x388] ;  /* 0x0000e200ff0e7b82 */ /* 0x001e300000000a00 */
[----:B-1----:R-:W1:Y:S01]  /*0be0*/  LDC.64 R16, c[0x0][0x388] ;  /* 0x0000e200ff107b82 */ /* 0x002e620000000a00 */
[----:B0-----:R-:W-:-:S04]  /*0bf0*/  @!P2 IMAD.WIDE R14, R13, 0x4, R14 ;  /* 0x000000040d0ea825 */ /* 0x001fc800078e020e */
[----:B-1----:R-:W-:-:S06]  /*0c00*/  @!P1 IMAD.WIDE R16, R12, 0x4, R16 ;  /* 0x000000040c109825 */ /* 0x002fcc00078e0210 */
[----:B------:R-:W4:Y:S04]  /*0c10*/  @!P1 LDG.E.CONSTANT R16, desc[UR6][R16.64] ;  /* 0x0000000610109981 */ /* 0x000f28000c1e9900 */
[----:B------:R0:W4:Y:S02]  /*0c20*/  @!P2 LDG.E.CONSTANT R17, desc[UR6][R14.64] ;  /* 0x000000060e11a981 */ /* 0x000124000c1e9900 */
        /* <DEDUP_REMOVED lines=12> */
[----:B--2---:R-:W-:Y:S01]  /*0cf0*/  @!P0 FADD.FTZ R26, -R0, R26 ;  /* 0x0000001a001a8221 */ /* 0x004fe20000010100 */
[----:B---3--:R-:W-:Y:S02]  /*0d00*/  @!P0 FFMA.FTZ R27, -R2, R27, R24 ;  /* 0x0000001b021b8223 */ /* 0x008fe40000010118 */
[----:B------:R-:W4:Y:S02]  /*0d10*/  @!P2 LDC R24, c[0x0][0x3c0] ;  /* 0x0000f000ff18ab82 */ /* 0x000f240000000800 */
[----:B------:R-:W-:-:S06]  /*0d20*/  @!P0 FFMA.FTZ R26, -R8, R26, R27 ;  /* 0x0000001a081a8223 */ /* 0x000fcc000001011b */
[----:B------:R-:W0:Y:S01]  /*0d30*/  @!P1 LDC R27, c[0x0][0x3c0] ;  /* 0x0000f000ff1b9b82 */ /* 0x000e220000000800 */
[----:B------:R-:W-:-:S05]  /*0d40*/  @!P0 FMUL.FTZ R29, R5, R26 ;  /* 0x0000001a051d8220 */ /* 0x000fca0000410000 */
[----:B------:R1:W-:Y:S01]  /*0d50*/  @!P0 STG.E desc[UR6][R14.64], R29 ;  /* 0x0000001d0e008986 */ /* 0x0003e2000c101906 */
[C---:B----4-:R-:W-:Y:S01]  /*0d60*/  @!P2 FFMA.FTZ R23, -R2.reuse, R24, R23 ;  /* 0x000000180217a223 */ /* 0x050fe20000010117 */
[----:B-1----:R-:W1:Y:S01]  /*0d70*/  @!P2 LDC.64 R14, c[0x0][0x3b8] ;  /* 0x0000ee00ff0eab82 */ /* 0x002e620000000a00 */
[----:B0-----:R-:W-:-:S07]  /*0d80*/  @!P1 FFMA.FTZ R27, -R2, R27, R25 ;  /* 0x0000001b021b9223 */ /* 0x001fce0000010119 */
[----:B------:R-:W0:Y:S01]  /*0d90*/  @!P1 LDC.64 R24, c[0x0][0x3b8] ;  /* 0x0000ee00ff189b82 */ /* 0x000e220000000a00 */
[----:B------:R-:W-:Y:S01]  /*0da0*/  ISETP.NE.AND P0, PT, R21, RZ, PT ;  /* 0x000000ff1500720c */ /* 0x000fe20003f05270 */
[----:B-1----:R-:W-:-:S04]  /*0db0*/  @!P2 IMAD.WIDE R14, R13, 0x4, R14 ;  /* 0x000000040d0ea825 */ /* 0x002fc800078e020e */
[----:B0-----:R-:W-:-:S04]  /*0dc0*/  @!P1 IMAD.WIDE R24, R12, 0x4, R24 ;  /* 0x000000040c189825 */ /* 0x001fc800078e0218 */
[----:B------:R-:W-:-:S04]  /*0dd0*/  @!P1 FADD.FTZ R16, -R0, R16 ;  /* 0x0000001000109221 */ /* 0x000fc80000010100 */
[----:B------:R-:W-:Y:S01]  /*0de0*/  @!P1 FFMA.FTZ R16, -R8, R16, R27 ;  /* 0x0000001008109223 */ /* 0x000fe2000001011b */
[----:B------:R-:W-:-:S03]  /*0df0*/  @!P2 FADD.FTZ R26, -R0, R17 ;  /* 0x00000011001aa221 */ /* 0x000fc60000010100 */
[----:B------:R-:W-:Y:S01]  /*0e00*/  @!P1 FMUL.FTZ R17, R5, R16 ;  /* 0x0000001005119220 */ /* 0x000fe20000410000 */
[----:B------:R-:W-:-:S04]  /*0e10*/  @!P2 FFMA.FTZ R26, -R8, R26, R23 ;  /* 0x0000001a081aa223 */ /* 0x000fc80000010117 */
[----:B------:R-:W-:Y:S01]  /*0e20*/  @!P2 FMUL.FTZ R23, R5, R26 ;  /* 0x0000001a0517a220 */ /* 0x000fe20000410000 */
[----:B------:R0:W-:Y:S04]  /*0e30*/  @!P1 STG.E desc[UR6][R24.64], R17 ;  /* 0x0000001118009986 */ /* 0x0001e8000c101906 */
[----:B------:R0:W-:Y:S01]  /*0e40*/  @!P2 STG.E desc[UR6][R14.64], R23 ;  /* 0x000000170e00a986 */ /* 0x0001e2000c101906 */
[----:B------:R-:W-:Y:S02]  /*0e50*/  LEA R16, R3, R18, 0x3 ;  /* 0x0000001203107211 */ /* 0x000fe400078e18ff */
[----:B------:R-:W-:Y:S02]  /*0e60*/  IADD3 R18, PT, PT, R10, R3, RZ ;  /* 0x000000030a127210 */ /* 0x000fe40007ffe0ff */
[----:B------:R-:W-:-:S02]  /*0e70*/  LEA R12, R7, R12, 0x3 ;  /* 0x0000000c070c7211 */ /* 0x000fc400078e18ff */
[----:B------:R-:W-:Y:S01]  /*0e80*/  LEA R13, R7, R13, 0x3 ;  /* 0x0000000d070d7211 */ /* 0x000fe200078e18ff */
[----:B------:R-:W-:Y:S06]  /*0e90*/  @P0 BRA `(.L_x_26644) ;  /* 0xfffffff400c40947 */ /* 0x000fec000383ffff */
[----:B0-----:R-:W-:-:S07]  /*0ea0*/  MOV R24, R16 ;  /* 0x0000001000187202 */ /* 0x001fce0000000f00 */
.L_x_26643:
        /* <DEDUP_REMOVED lines=10> */
[----:B------:R-:W-:-:S02]  /*0f50*/  ISETP.GE.AND P2, PT, R6, UR4, PT ;  /* 0x0000000406007c0c */ /* 0x000fc4000bf46270 */
[----:B------:R-:W-:-:S03]  /*0f60*/  IADD3 R4, PT, PT, R7, R9, RZ ;  /* 0x0000000907047210 */ /* 0x000fc60007ffe0ff */
[----:B------:R-:W2:Y:S08]  /*0f70*/  LDC.64 R16, c[0x0][0x388] ;  /* 0x0000e200ff107b82 */ /* 0x000eb00000000a00 */
[----:B------:R-:W3:Y:S01]  /*0f80*/  LDC.64 R14, c[0x0][0x380] ;  /* 0x0000e000ff0e7b82 */ /* 0x000ee20000000a00 */
[----:B0-----:R-:W-:-:S06]  /*0f90*/  @!P0 IMAD.WIDE R18, R22, 0x4, R18 ;  /* 0x0000000416128825 */ /* 0x001fcc00078e0212 */
[----:B------:R-:W4:Y:S01]  /*0fa0*/  @!P0 LDG.E.CONSTANT R18, desc[UR6][R18.64] ;  /* 0x0000000612128981 */ /* 0x000f22000c1e9900 */
[----:B------:R-:W0:Y:S01]  /*0fb0*/  LDC.64 R12, c[0x0][0x380] ;  /* 0x0000e000ff0c7b82 */ /* 0x000e220000000a00 */
[----:B-1----:R-:W-:-:S06]  /*0fc0*/  @!P0 IMAD.WIDE R20, R22, 0x4, R20 ;  /* 0x0000000416148825 */ /* 0x002fcc00078e0214 */
[----:B------:R-:W4:Y:S01]  /*0fd0*/  @!P0 LDG.E.CONSTANT R20, desc[UR6][R20.64] ;  /* 0x0000000614148981 */ /* 0x000f22000c1e9900 */
[----:B------:R-:W1:Y:S01]  /*0fe0*/  LDC.64 R10, c[0x0][0x388] ;  /* 0x0000e200ff0a7b82 */ /* 0x000e620000000a00 */
[----:B--2---:R-:W-:-:S06]  /*0ff0*/  @!P1 IMAD.WIDE R16, R9, 0x4, R16 ;  /* 0x0000000409109825 */ /* 0x004fcc00078e0210 */
[----:B------:R-:W2:Y:S01]  /*1000*/  @!P1 LDG.E.CONSTANT R17, desc[UR6][R16.64] ;  /* 0x0000000610119981 */ /* 0x000ea2000c1e9900 */
[----:B---3--:R-:W-:Y:S01]  /*1010*/  @!P1 IMAD.WIDE R14, R9, 0x4, R14 ;  /* 0x00000004090e9825 */ /* 0x008fe200078e020e */
[----:B------:R-:W4:Y:S04]  /*1020*/  @!P0 LDC R29, c[0x0][0x3c0] ;  /* 0x0000f000ff1d8b82 */ /* 0x000f280000000800 */
[----:B------:R3:W2:Y:S01]  /*1030*/  @!P1 LDG.E.CONSTANT R23, desc[UR6][R14.64] ;  /* 0x000000060e179981 */ /* 0x0006a2000c1e9900 */
[----:B0-----:R-:W-:-:S03]  /*1040*/  @!P2 IMAD.WIDE R12, R4, 0x4, R12 ;  /* 0x00000004040ca825 */ /* 0x001fc600078e020c */
[----:B------:R-:W0:Y:S02]  /*1050*/  @!P1 LDC R26, c[0x0][0x3c0] ;  /* 0x0000f000ff1a9b82 */ /* 0x000e240000000800 */
[----:B------:R-:W2:Y:S01]  /*1060*/  @!P2 LDG.E.CONSTANT R25, desc[UR6][R12.64] ;  /* 0x000000060c19a981 */ /* 0x000ea2000c1e9900 */
[----:B-1----:R-:W-:-:S05]  /*1070*/  @!P2 IMAD.WIDE R10, R4, 0x4, R10 ;  /* 0x00000004040aa825 */ /* 0x002fca00078e020a */
[----:B------:R-:W1:Y:S01]  /*1080*/  @!P2 LDC R24, c[0x0][0x3c0] ;  /* 0x0000f000ff18ab82 */ /* 0x000e620000000800 */
[----:B------:R3:W2:Y:S07]  /*1090*/  @!P2 LDG.E.CONSTANT R27, desc[UR6][R10.64] ;  /* 0x000000060a1ba981 */ /* 0x0006ae000c1e9900 */
[----:B---3--:R-:W3:Y:S08]  /*10a0*/  @!P0 LDC.64 R14, c[0x0][0x3b8] ;  /* 0x0000ee00ff0e8b82 */ /* 0x008ef00000000a00 */
[----:B------:R-:W0:Y:S08]  /*10b0*/  @!P1 LDC.64 R10, c[0x0][0x3b8] ;  /* 0x0000ee00ff0a9b82 */ /* 0x000e300000000a00 */
[----:B------:R-:W1:Y:S01]  /*10c0*/  @!P2 LDC.64 R12, c[0x0][0x3b8] ;  /* 0x0000ee00ff0cab82 */ /* 0x000e620000000a00 */
[----:B------:R-:W-:-:S04]  /*10d0*/  IADD3 R19, PT, PT, R6, R3, RZ ;  /* 0x0000000306137210 */ /* 0x000fc80007ffe0ff */
[----:B------:R-:W-:Y:S01]  /*10e0*/  ISETP.GE.AND P3, PT, R19, UR4, PT ;  /* 0x0000000413007c0c */ /* 0x000fe2000bf66270 */
[----:B---3--:R-:W-:-:S04]  /*10f0*/  @!P0 IMAD.WIDE R14, R22, 0x4, R14 ;  /* 0x00000004160e8825 */ /* 0x008fc800078e020e */
[----:B0-----:R-:W-:-:S04]  /*1100*/  @!P1 IMAD.WIDE R10, R9, 0x4, R10 ;  /* 0x00000004090a9825 */ /* 0x001fc800078e020a */
[----:B-1----:R-:W-:-:S04]  /*1110*/  @!P2 IMAD.WIDE R12, R4, 0x4, R12 ;  /* 0x00000004040ca825 */ /* 0x002fc800078e020c */
[----:B----45:R-:W-:Y:S01]  /*1120*/  @!P0 FFMA.FTZ R3, -R2, R29, R18 ;  /* 0x0000001d02038223 */ /* 0x030fe20000010112 */
[----:B------:R-:W-:-:S04]  /*1130*/  @!P0 FADD.FTZ R6, -R0, R20 ;  /* 0x0000001400068221 */ /* 0x000fc80000010100 */
[----:B------:R-:W-:Y:S01]  /*1140*/  @!P0 FFMA.FTZ R6, -R8, R6, R3 ;  /* 0x0000000608068223 */ /* 0x000fe20000010103 */
[----:B--2---:R-:W-:Y:S01]  /*1150*/  @!P1 FADD.FTZ R17, -R0, R17 ;  /* 0x0000001100119221 */ /* 0x004fe20000010100 */
[----:B------:R-:W-:Y:S02]  /*1160*/  @!P1 FFMA.FTZ R23, -R2, R26, R23 ;  /* 0x0000001a02179223 */ /* 0x000fe40000010117 */
[----:B------:R-:W-:Y:S02]  /*1170*/  @!P0 FMUL.FTZ R3, R5, R6 ;  /* 0x0000000605038220 */ /* 0x000fe40000410000 */
[----:B------:R-:W-:Y:S01]  /*1180*/  @!P1 FFMA.FTZ R16, -R8, R17, R23 ;  /* 0x0000001108109223 */ /* 0x000fe20000010117 */
[----:B------:R-:W-:-:S03]  /*1190*/  @!P2 FFMA.FTZ R25, -R2, R24, R25 ;  /* 0x000000180219a223 */ /* 0x000fc60000010119 */
[----:B------:R-:W-:Y:S01]  /*11a0*/  @!P1 FMUL.FTZ R9, R5, R16 ;  /* 0x0000001005099220 */ /* 0x000fe20000410000 */
[----:B------:R-:W-:-:S04]  /*11b0*/  @!P2 FADD.FTZ R18, -R0, R27 ;  /* 0x0000001b0012a221 */ /* 0x000fc80000010100 */
[----:B------:R-:W-:Y:S01]  /*11c0*/  @!P2 FFMA.FTZ R18, -R8, R18, R25 ;  /* 0x000000120812a223 */ /* 0x000fe20000010119 */
[----:B------:R0:W-:Y:S03]  /*11d0*/  @!P0 STG.E desc[UR6][R14.64], R3 ;  /* 0x000000030e008986 */ /* 0x0001e6000c101906 */
[----:B------:R-:W-:Y:S01]  /*11e0*/  @!P2 FMUL.FTZ R17, R5, R18 ;  /* 0x000000120511a220 */ /* 0x000fe20000410000 */
[----:B------:R0:W-:Y:S04]  /*11f0*/  @!P1 STG.E desc[UR6][R10.64], R9 ;  /* 0x000000090a009986 */ /* 0x0001e8000c101906 */
[----:B------:R0:W-:Y:S01]  /*1200*/  @!P2 STG.E desc[UR6][R12.64], R17 ;  /* 0x000000110c00a986 */ /* 0x0001e2000c101906 */
[----:B------:R-:W-:Y:S05]  /*1210*/  @P3 EXIT ;  /* 0x000000000000394d */ /* 0x000fea0003800000 */
[----:B0-----:R-:W0:Y:S01]  /*1220*/  LDC.64 R10, c[0x0][0x380] ;  /* 0x0000e000ff0a7b82 */ /* 0x001e220000000a00 */
[----:B------:R-:W-:Y:S01]  /*1230*/  IADD3 R9, PT, PT, R7, R4, RZ ;  /* 0x0000000407097210 */ /* 0x000fe20007ffe0ff */
[----:B------:R-:W1:Y:S06]  /*1240*/  LDCU UR4, c[0x0][0x3c0] ;  /* 0x00007800ff0477ac */ /* 0x000e6c0008000800 */
[----:B------:R-:W2:Y:S01]  /*1250*/  LDC.64 R12, c[0x0][0x388] ;  /* 0x0000e200ff0c7b82 */ /* 0x000ea20000000a00 */
[----:B0-----:R-:W-:-:S06]  /*1260*/  IMAD.WIDE R6, R9, 0x4, R10 ;  /* 0x0000000409067825 */ /* 0x001fcc00078e020a */
[----:B------:R-:W1:Y:S01]  /*1270*/  LDG.E.CONSTANT R7, desc[UR6][R6.64] ;  /* 0x0000000606077981 */ /* 0x000e62000c1e9900 */
[----:B--2---:R-:W-:Y:S02]  /*1280*/  IMAD.WIDE R10, R9, 0x4, R12 ;  /* 0x00000004090a7825 */ /* 0x004fe400078e020c */
[----:B------:R-:W0:Y:S04]  /*1290*/  LDC.64 R12, c[0x0][0x3b8] ;  /* 0x0000ee00ff0c7b82 */ /* 0x000e280000000a00 */
[----:B------:R-:W2:Y:S01]  /*12a0*/  LDG.E.CONSTANT R11, desc[UR6][R10.64] ;  /* 0x000000060a0b7981 */ /* 0x000ea2000c1e9900 */
[----:B-1----:R-:W-:Y:S01]  /*12b0*/  FFMA.FTZ R3, -R2, UR4, R7 ;  /* 0x0000000402037c23 */ /* 0x002fe20008010107 */
[----:B--2---:R-:W-:-:S04]  /*12c0*/  FADD.FTZ R0, -R0, R11 ;  /* 0x0000000b00007221 */ /* 0x004fc80000010100 */
[----:B------:R-:W-:Y:S01]  /*12d0*/  FFMA.FTZ R0, -R8, R0, R3 ;  /* 0x0000000008007223 */ /* 0x000fe20000010103 */
[----:B0-----:R-:W-:-:S04]  /*12e0*/  IMAD.WIDE R2, R9, 0x4, R12 ;  /* 0x0000000409027825 */ /* 0x001fc800078e020c */
[----:B------:R-:W-:-:S05]  /*12f0*/  FMUL.FTZ R5, R5, R0 ;  /* 0x0000000005057220 */ /* 0x000fca0000410000 */
[----:B------:R-:W-:Y:S01]  /*1300*/  STG.E desc[UR6][R2.64], R5 ;  /* 0x0000000502007986 */ /* 0x000fe2000c101906 */
[----:B------:R-:W-:Y:S05]  /*1310*/  EXIT ;  /* 0x000000000000794d */ /* 0x000fea0003800000 */
.L_x_26645:
        /* <DEDUP_REMOVED lines=14> */
.L_x_27277:


//--------------------- .text._ZN2at6native46batch_norm_backward_elemt_channels_last_kernelILi4EdddEEvPKT0_S4_PKT1_S7_PKT2_S7_S7_PS2_S5_ii --------------------------
	.section	.text._ZN2at6native46batch_norm_backward_elemt_channels_last_kernelILi4EdddEEvPKT0_S4_PKT1_S7_PKT2_S7_S7_PS2_S5_ii,"ax",@progbits
	.align	128
        .global         _ZN2at6native46batch_norm_backward_elemt_channels_last_kernelILi4EdddEEvPKT0_S4_PKT1_S7_PKT2_S7_S7_PS2_S5_ii
        .type           _ZN2at6native46batch_norm_backward_elemt_channels_last_kernelILi4EdddEEvPKT0_S4_PKT1_S7_PKT2_S7_S7_PS2_S5_ii,@function
        .size           _ZN2at6native46batch_norm_backward_elemt_channels_last_kernelILi4EdddEEvPKT0_S4_PKT1_S7_PKT2_S7_S7_PS2_S5_ii,(.L_x_27278 - _ZN2at6native46batch_norm_backward_elemt_channels_last_kernelILi4EdddEEvPKT0_S4_PKT1_S7_PKT2_S7_S7_PS2_S5_ii)
        .other          _ZN2at6native46batch_norm_backward_elemt_channels_last_kernelILi4EdddEEvPKT0_S4_PKT1_S7_PKT2_S7_S7_PS2_S5_ii,@"STO_CUDA_ENTRY STV_DEFAULT"
_ZN2at6native46batch_norm_backward_elemt_channels_last_kernelILi4EdddEEvPKT0_S4_PKT1_S7_PKT2_S7_S7_PS2_S5_ii:
.text._ZN2at6native46batch_norm_backward_elemt_channels_last_kernelILi4EdddEEvPKT0_S4_PKT1_S7_PKT2_S7_S7_PS2_S5_ii:
[----:B------:R-:W-:Y:S01]  /*0000*/  LDC R1, c[0x0][0x37c] ;  /* 0x0000df00ff017b82 */ /* 0x000fe20000000800 */
[----:B------:R-:W0:Y:S01]  /*0010*/  S2R R5, SR_CTAID.Y ;  /* 0x0000000000057919 */ /* 0x000e220000002600 */
[----:B------:R-:W0:Y:S06]  /*0020*/  LDCU UR7, c[0x0][0x364] ;  /* 0x00006c80ff0777ac */ /* 0x000e2c0008000800 */
[----:B------:R-:W1:Y:S01]  /*0030*/  LDC R8, c[0x0][0x374] ;  /* 0x0000dd00ff087b82 */ /* 0x000e620000000800 */
[----:B------:R-:W0:Y:S01]  /*0040*/  S2R R6, SR_TID.Y ;  /* 0x0000000000067919 */ /* 0x000e220000002200 */
[----:B------:R-:W2:Y:S01]  /*0050*/  LDCU.64 UR4, c[0x0][0x3c8] ;  /* 0x00007900ff0477ac */ /* 0x000ea20008000a00 */
[----:B------:R-:W3:Y:S05]  /*0060*/  S2R R0, SR_TID.X ;  /* 0x0000000000007919 */ /* 0x000eea0000002100 */
[----:B------:R-:W3:Y:S08]  /*0070*/  S2UR UR6, SR_CTAID.X ;  /* 0x00000000000679c3 */ /* 0x000ef00000002500 */
[----:B------:R-:W3:Y:S01]  /*0080*/  LDC R3, c[0x0][0x360] ;  /* 0x0000d800ff037b82 */ /* 0x000ee20000000800 */
[----:B0-----:R-:W-:-:S05]  /*0090*/  IMAD R4, R5, UR7, R6 ;  /* 0x0000000705047c24 */ /* 0x001fca000f8e0206 */
[----:B--2---:R-:W-:Y:S01]  /*00a0*/  ISETP.GE.AND P0, PT, R4, UR4, PT ;  /* 0x0000000404007c0c */ /* 0x004fe2000bf06270 */
[----:B---3--:R-:W-:-:S05]  /*00b0*/  IMAD R3, R3, UR6, R0 ;  /* 0x0000000603037c24 */ /* 0x008fca000f8e0200 */
[----:B------:R-:W-:-:S13]  /*00c0*/  ISETP.GE.OR P0, PT, R3, UR5, P0 ;  /* 0x0000000503007c0c */ /* 0x000fda0008706670 */
[----:B-1----:R-:W-:Y:S05]  /*00d0*/  @P0 EXIT ;  /* 0x000000000000094d */ /* 0x002fea0003800000 */
[----:B------:R-:W0:Y:S01]  /*00e0*/  LDCU.64 UR8, c[0x0][0x3a0] ;  /* 0x00007400ff0877ac */ /* 0x000e220008000a00 */
[----:B------:R-:W1:Y:S01]  /*00f0*/  LDC.64 R18, c[0x0][0x398] ;  /* 0x0000e600ff127b82 */ /* 0x000e620000000a00 */
[----:B------:R-:W-:Y:S01]  /*0100*/  HFMA2 R16, -RZ, RZ, 0, 0 ;  /* 0x00000000ff107431 */ /* 0x000fe200000001ff */
[----:B------:R-:W-:-:S06]  /*0110*/  MOV R17, 0x3ff00000 ;  /* 0x3ff0000000117802 */ /* 0x000fcc0000000f00 */
[----:B------:R-:W2:Y:S08]  /*0120*/  LDC.64 R10, c[0x0][0x3b0] ;  /* 0x0000ec00ff0a7b82 */ /* 0x000eb00000000a00 */
[----:B------:R-:W3:Y:S01]  /*0130*/  LDC.64 R12, c[0x0][0x390] ;  /* 0x0000e400ff0c7b82 */ /* 0x000ee20000000a00 */
[----:B0-----:R-:W-:-:S07]  /*0140*/  ISETP.NE.U32.AND P0, PT, RZ, UR8, PT ;  /* 0x00000008ff007c0c */ /* 0x001fce000bf05070 */
[----:B------:R-:W0:Y:S01]  /*0150*/  LDC.64 R14, c[0x0][0x3a8] ;  /* 0x0000ea00ff0e7b82 */ /* 0x000e220000000a00 */
[----:B------:R-:W-:Y:S01]  /*0160*/  ISETP.NE.AND.EX P0, PT, RZ, UR9, PT, P0 ;  /* 0x00000009ff007c0c */ /* 0x000fe2000bf05300 */
[----:B------:R-:W4:Y:S01]  /*0170*/  LDCU.64 UR8, c[0x0][0x358] ;  /* 0x00006b00ff0877ac */ /* 0x000f220008000a00 */
[----:B-1----:R-:W-:-:S04]  /*0180*/  IMAD.WIDE R18, R3, 0x8, R18 ;  /* 0x0000000803127825 */ /* 0x002fc800078e0212 */
[----:B------:R-:W-:Y:S01]  /*0190*/  IMAD R0, R8, UR7, RZ ;  /* 0x0000000708007c24 */ /* 0x000fe2000f8e02ff */
[----:B------:R-:W-:Y:S01]  /*01a0*/  UIADD3 UR6, UPT, UPT, UR4, -0x1, URZ ;  /* 0xffffffff04067890 */ /* 0x000fe2000fffe0ff */
[----:B------:R-:W1:Y:S05]  /*01b0*/  LDCU.64 UR10, c[0x0][0x3c0] ;  /* 0x00007800ff0a77ac */ /* 0x000e6a0008000a00 */
[----:B------:R-:W3:Y:S01]  /*01c0*/  @P0 LDC.64 R20, c[0x0][0x3a0] ;  /* 0x0000e800ff140b82 */ /* 0x000ee20000000a00 */
[C---:B--2---:R-:W-:Y:S01]  /*01d0*/  IMAD.WIDE R10, R3.reuse, 0x8, R10 ;  /* 0x00000008030a7825 */ /* 0x044fe200078e020a */
[----:B----4-:R-:W2:Y:S05]  /*01e0*/  LDG.E.64.CONSTANT R18, desc[UR8][R18.64] ;  /* 0x0000000812127981 */ /* 0x010eaa000c1e9b00 */
[----:B------:R-:W4:Y:S01]  /*01f0*/  LDG.E.64.CONSTANT R10, desc[UR8][R10.64] ;  /* 0x000000080a0a7981 */ /* 0x000f22000c1e9b00 */
[----:B---3--:R-:W-:-:S05]  /*0200*/  @P0 IMAD.WIDE R20, R3, 0x8, R20 ;  /* 0x0000000803140825 */ /* 0x008fca00078e0214 */
[----:B------:R3:W2:Y:S01]  /*0210*/  @P0 LDG.E.64.CONSTANT R16, desc[UR8][R20.64] ;  /* 0x0000000814100981 */ /* 0x0006a2000c1e9b00 */
[----:B------:R-:W-:-:S04]  /*0220*/  IMAD.WIDE R12, R3, 0x8, R12 ;  /* 0x00000008030c7825 */ /* 0x000fc800078e020c */
[----:B0-----:R-:W-:Y:S02]  /*0230*/  IMAD.WIDE R14, R3, 0x8, R14 ;  /* 0x00000008030e7825 */ /* 0x001fe400078e020e */
[----:B------:R-:W5:Y:S04]  /*0240*/  LDG.E.64.CONSTANT R12, desc[UR8][R12.64] ;  /* 0x000000080c0c7981 */ /* 0x000f68000c1e9b00 */
[----:B------:R-:W5:Y:S01]  /*0250*/  LDG.E.64.CONSTANT R14, desc[UR8][R14.64] ;  /* 0x000000080e0e7981 */ /* 0x000f62000c1e9b00 */
[----:B------:R-:W-:-:S04]  /*0260*/  SHF.L.U32 R7, R0, 0x2, RZ ;  /* 0x0000000200077819 */ /* 0x000fc800000006ff */
[----:B------:R-:W0:Y:S08]  /*0270*/  I2F.U32.RP R9, R7 ;  /* 0x0000000700097306 */ /* 0x000e300000209000 */
[----:B0-----:R-:W3:Y:S01]  /*0280*/  MUFU.RCP R9, R9 ;  /* 0x0000000900097308 */ /* 0x001ee20000001000 */
[----:B------:R-:W-:Y:S02]  /*0290*/  IADD3 R23, PT, PT, RZ, -R7, RZ ;  /* 0x80000007ff177210 */ /* 0x000fe40007ffe0ff */
[----:B---3--:R-:W-:-:S05]  /*02a0*/  IADD3 R20, PT, PT, R9, 0xffffffe, RZ ;  /* 0x0ffffffe09147810 */ /* 0x008fca0007ffe0ff */
[----:B------:R0:W3:Y:S02]  /*02b0*/  F2I.FTZ.U32.TRUNC.NTZ R21, R20 ;  /* 0x0000001400157305 */ /* 0x0000e4000021f000 */
[----:B0-----:R-:W-:Y:S02]  /*02c0*/  MOV R20, RZ ;  /* 0x000000ff00147202 */ /* 0x001fe40000000f00 */
[----:B------:R-:W-:Y:S02]  /*02d0*/  ISETP.NE.U32.AND P2, PT, R7, RZ, PT ;  /* 0x000000ff0700720c */ /* 0x000fe40003f45070 */
[----:B------:R-:W-:Y:S01]  /*02e0*/  MOV R35, R4 ;  /* 0x0000000400237202 */ /* 0x000fe20000000f00 */
[----:B------:R-:W-:Y:S01]  /*02f0*/  IMAD R4, R0, UR5, RZ ;  /* 0x0000000500047c24 */ /* 0x000fe2000f8e02ff */
[----:B--2---:R-:W-:-:S15]  /*0300*/  DMUL R16, R18, R16 ;  /* 0x0000001012107228 */ /* 0x004fde0000000000 */
        /* <DEDUP_REMOVED lines=9> */
[----:B----4-:R3:W1:Y:S02]  /*03a0*/  DMUL R18, R18, R10 ;  /* 0x0000000a12127228 */ /* 0x0106640000000000 */
[----:B---3--:R-:W-:-:S04]  /*03b0*/  IMAD R11, R23, R21, RZ ;  /* 0x00000015170b7224 */ /* 0x008fc800078e02ff */
[----:B------:R-:W-:-:S06]  /*03c0*/  IMAD.HI.U32 R2, R21, R11, R20 ;  /* 0x0000000b15027227 */ /* 0x000fcc00078e0014 */
[----:B------:R-:W-:-:S05]  /*03d0*/  IMAD.HI.U32 R2, R2, UR6, RZ ;  /* 0x0000000602027c27 */ /* 0x000fca000f8e00ff */
[----:B------:R-:W-:-:S05]  /*03e0*/  IADD3 R10, PT, PT, -R2, RZ, RZ ;  /* 0x000000ff020a7210 */ /* 0x000fca0007ffe1ff */
[----:B------:R-:W-:-:S05]  /*03f0*/  IMAD R10, R7, R10, UR6 ;  /* 0x00000006070a7e24 */ /* 0x000fca000f8e020a */
[----:B------:R-:W-:-:S13]  /*0400*/  ISETP.GE.U32.AND P0, PT, R10, R7, PT ;  /* 0x000000070a00720c */ /* 0x000fda0003f06070 */
[C---:B------:R-:W-:Y:S02]  /*0410*/  @P0 IADD3 R10, PT, PT, -R7.reuse, R10, RZ ;  /* 0x0000000a070a0210 */ /* 0x040fe40007ffe1ff */
[----:B------:R-:W-:Y:S02]  /*0420*/  @P0 IADD3 R2, PT, PT, R2, 0x1, RZ ;  /* 0x0000000102020810 */ /* 0x000fe40007ffe0ff */
[----:B------:R-:W-:Y:S02]  /*0430*/  ISETP.GT.U32.AND P0, PT, R7, UR6, PT ;  /* 0x0000000607007c0c */ /* 0x000fe4000bf04070 */
[----:B------:R-:W-:Y:S01]  /*0440*/  ISETP.GE.U32.AND P1, PT, R10, R7, PT ;  /* 0x000000070a00720c */ /* 0x000fe20003f26070 */
[----:B------:R-:W-:-:S12]  /*0450*/  IMAD R10, R35, UR5, R3 ;  /* 0x00000005230a7c24 */ /* 0x000fd8000f8e0203 */
[----:B------:R-:W-:Y:S02]  /*0460*/  @P1 IADD3 R2, PT, PT, R2, 0x1, RZ ;  /* 0x0000000102021810 */ /* 0x000fe40007ffe0ff */
[----:B------:R-:W-:-:S03]  /*0470*/  @!P2 LOP3.LUT R2, RZ, R7, RZ, 0x33, !PT ;  /* 0x00000007ff02a212 */ /* 0x000fc600078e33ff */
[----:B-1----:R-:W0:Y:S02]  /*0480*/  DMUL R18, R18, UR10 ;  /* 0x0000000a12127c28 */ /* 0x002e240008000000 */
[----:B0-----:R-:W-:Y:S05]  /*0490*/  @P0 BRA `(.L_x_26646) ;  /* 0x0000001000480947 */ /* 0x001fea0003800000 */
[CC--:B------:R-:W-:Y:S01]  /*04a0*/  LEA R7, R8.reuse, R5.reuse, 0x1 ;  /* 0x0000000508077211 */ /* 0x0c0fe200078e08ff */
[C-C-:B------:R-:W-:Y:S01]  /*04b0*/  IMAD R9, R8.reuse, 0x3, R5.reuse ;  /* 0x0000000308097824 */ /* 0x140fe200078e0205 */
[CC--:B------:R-:W-:Y:S01]  /*04c0*/  LEA R11, R8.reuse, R5.reuse, 0x2 ;  /* 0x00000005080b7211 */ /* 0x0c0fe200078e10ff */
[C-C-:B------:R-:W-:Y:S01]  /*04d0*/  IMAD R21, R8.reuse, 0x5, R5.reuse ;  /* 0x0000000508157824 */ /* 0x140fe200078e0205 */
[C---:B------:R-:W-:Y:S01]  /*04e0*/  IADD3 R27, PT, PT, R8.reuse, R5, RZ ;  /* 0x00000005081b7210 */ /* 0x040fe20007ffe0ff */
[C-C-:B------:R-:W-:Y:S01]  /*04f0*/  IMAD R23, R8.reuse, 0x6, R5.reuse ;  /* 0x0000000608177824 */ /* 0x140fe200078e0205 */
[----:B------:R-:W0:Y:S01]  /*0500*/  LDCU UR4, c[0x0][0x3c8] ;  /* 0x00007900ff0477ac */ /* 0x000e220008000800 */
[----:B------:R-:W-:Y:S01]  /*0510*/  IMAD R25, R8, 0x7, R5 ;  /* 0x0000000708197824 */ /* 0x000fe200078e0205 */
[----:B------:R-:W-:Y:S01]  /*0520*/  IADD3 R5, PT, PT, R2, 0x1, RZ ;  /* 0x0000000102057810 */ /* 0x000fe20007ffe0ff */
[--C-:B------:R-:W-:Y:S02]  /*0530*/  IMAD R8, R7, UR7, R6.reuse ;  /* 0x0000000707087c24 */ /* 0x100fe4000f8e0206 */
[--C-:B------:R-:W-:Y:S01]  /*0540*/  IMAD R20, R9, UR7, R6.reuse ;  /* 0x0000000709147c24 */ /* 0x100fe2000f8e0206 */
[----:B------:R-:W-:Y:S01]  /*0550*/  LOP3.LUT R7, R5, 0xfffffffe, RZ, 0xc0, !PT ;  /* 0xfffffffe05077812 */ /* 0x000fe200078ec0ff */
[----:B------:R-:W-:-:S02]  /*0560*/  IMAD R22, R11, UR7, R6 ;  /* 0x000000070b167c24 */ /* 0x000fc4000f8e0206 */
[--C-:B------:R-:W-:Y:S02]  /*0570*/  IMAD R24, R21, UR7, R6.reuse ;  /* 0x0000000715187c24 */ /* 0x100fe4000f8e0206 */
[--C-:B------:R-:W-:Y:S02]  /*0580*/  IMAD R26, R23, UR7, R6.reuse ;  /* 0x00000007171a7c24 */ /* 0x100fe4000f8e0206 */
[--C-:B------:R-:W-:Y:S02]  /*0590*/  IMAD R28, R25, UR7, R6.reuse ;  /* 0x00000007191c7c24 */ /* 0x100fe4000f8e0206 */
[----:B------:R-:W-:Y:S02]  /*05a0*/  IMAD R30, R27, UR7, R6 ;  /* 0x000000071b1e7c24 */ /* 0x000fe4000f8e0206 */
[--C-:B------:R-:W-:Y:S01]  /*05b0*/  IMAD R37, R8, UR5, R3.reuse ;  /* 0x0000000508257c24 */ /* 0x100fe2000f8e0203 */
[----:B------:R-:W-:Y:S01]  /*05c0*/  IADD3 R8, PT, PT, -R7, RZ, RZ ;  /* 0x000000ff07087210 */ /* 0x000fe20007ffe1ff */
[----:B------:R-:W-:-:S02]  /*05d0*/  IMAD R5, R20, UR5, R3 ;  /* 0x0000000514057c24 */ /* 0x000fc4000f8e0203 */
[--C-:B------:R-:W-:Y:S02]  /*05e0*/  IMAD R6, R22, UR5, R3.reuse ;  /* 0x0000000516067c24 */ /* 0x100fe4000f8e0203 */
[--C-:B------:R-:W-:Y:S02]  /*05f0*/  IMAD R9, R24, UR5, R3.reuse ;  /* 0x0000000518097c24 */ /* 0x100fe4000f8e0203 */
[--C-:B------:R-:W-:Y:S02]  /*0600*/  IMAD R11, R26, UR5, R3.reuse ;  /* 0x000000051a0b7c24 */ /* 0x100fe4000f8e0203 */
[--C-:B------:R-:W-:Y:S02]  /*0610*/  IMAD R33, R28, UR5, R3.reuse ;  /* 0x000000051c217c24 */ /* 0x100fe4000f8e0203 */
[----:B0-----:R-:W-:-:S07]  /*0620*/  IMAD R3, R30, UR5, R3 ;  /* 0x000000051e037c24 */ /* 0x001fce000f8e0203 */
.L_x_26647:
[----:B------:R-:W0:Y:S01]  /*0630*/  LDC.64 R28, c[0x0][0x380] ;  /* 0x0000e000ff1c7b82 */ /* 0x000e220000000a00 */
[----:B------:R-:W-:-:S07]  /*0640*/  ISETP.GE.AND P2, PT, R35, UR4, PT ;  /* 0x0000000423007c0c */ /* 0x000fce000bf46270 */
[----:B------:R-:W1:Y:S01]  /*0650*/  LDC.64 R22, c[0x0][0x388] ;  /* 0x0000e200ff167b82 */ /* 0x000e620000000a00 */
[----:B------:R-:W-:-:S07]  /*0660*/  IADD3 R7, PT, PT, R35, R0, RZ ;  /* 0x0000000023077210 */ /* 0x000fce0007ffe0ff */
[----:B------:R-:W2:Y:S01]  /*0670*/  LDC.64 R20, c[0x0][0x380] ;  /* 0x0000e000ff147b82 */ /* 0x000ea20000000a00 */
[----:B0-----:R-:W-:-:S07]  /*0680*/  @!P2 IMAD.WIDE R28, R10, 0x8, R28 ;  /* 0x000000080a1ca825 */ /* 0x001fce00078e021c */
[----:B------:R-:W0:Y:S01]  /*0690*/  LDC.64 R30, c[0x0][0x380] ;  /* 0x0000e000ff1e7b82 */ /* 0x000e220000000a00 */
[----:B------:R-:W3:Y:S01]  /*06a0*/  @!P2 LDG.E.64.CONSTANT R28, desc[UR8][R28.64] ;  /* 0x000000081c1ca981 */ /* 0x000ee2000c1e9b00 */
[----:B-1----:R-:W-:-:S06]  /*06b0*/  @!P2 IMAD.WIDE R22, R10, 0x8, R22 ;  /* 0x000000080a16a825 */ /* 0x002fcc00078e0216 */
[----:B------:R-:W3:Y:S01]  /*06c0*/  @!P2 LDC.64 R26, c[0x0][0x3c0] ;  /* 0x0000f000ff1aab82 */ /* 0x000ee20000000a00 */
[----:B------:R-:W4:Y:S01]  /*06d0*/  @!P2 LDG.E.64.CONSTANT R22, desc[UR8][R22.64] ;  /* 0x000000081616a981 */ /* 0x000f22000c1e9b00 */
[----:B------:R-:W-:-:S13]  /*06e0*/  ISETP.GE.AND P3, PT, R7, UR4, PT ;  /* 0x0000000407007c0c */ /* 0x000fda000bf66270 */
[----:B--2---:R-:W-:Y:S02]  /*06f0*/  @!P3 IMAD.WIDE R24, R3, 0x8, R20 ;  /* 0x000000080318b825 */ /* 0x004fe400078e0214 */
[----:B------:R-:W1:Y:S04]  /*0700*/  LDC.64 R20, c[0x0][0x388] ;  /* 0x0000e200ff147b82 */ /* 0x000e680000000a00 */
[----:B------:R-:W2:Y:S01]  /*0710*/  @!P3 LDG.E.64.CONSTANT R24, desc[UR8][R24.64] ;  /* 0x000000081818b981 */ /* 0x000ea2000c1e9b00 */
[----:B------:R-:W-:-:S04]  /*0720*/  IADD3 R7, PT, PT, R7, R0, RZ ;  /* 0x0000000007077210 */ /* 0x000fc80007ffe0ff */
[----:B------:R-:W-:Y:S01]  /*0730*/  ISETP.GE.AND P0, PT, R7, UR4, PT ;  /* 0x0000000407007c0c */ /* 0x000fe2000bf06270 */
[----:B-1----:R-:W-:-:S06]  /*0740*/  @!P3 IMAD.WIDE R20, R3, 0x8, R20 ;  /* 0x000000080314b825 */ /* 0x002fcc00078e0214 */
[----:B------:R-:W2:Y:S06]  /*0750*/  @!P3 LDG.E.64.CONSTANT R20, desc[UR8][R20.64] ;  /* 0x000000081414b981 */ /* 0x000eac000c1e9b00 */
[----:B0-----:R-:W-:-:S06]  /*0760*/  @!P0 IMAD.WIDE R30, R37, 0x8, R30 ;  /* 0x00000008251e8825 */ /* 0x001fcc00078e021e */
[----:B------:R-:W2:Y:S01]  /*0770*/  @!P0 LDG.E.64.CONSTANT R30, desc[UR8][R30.64] ;  /* 0x000000081e1e8981 */ /* 0x000ea2000c1e9b00 */
[----:B------:R-:W-:-:S04]  /*0780*/  IADD3 R7, PT, PT, R7, R0, RZ ;  /* 0x0000000007077210 */ /* 0x000fc80007ffe0ff */
[----:B------:R-:W-:Y:S01]  /*0790*/  ISETP.GE.AND P1, PT, R7, UR4, PT ;  /* 0x0000000407007c0c */ /* 0x000fe2000bf26270 */
[----:B---3-5:R0:W-:Y:S02]  /*07a0*/  @!P2 DFMA R26, -R14, R26, R28 ;  /* 0x0000001a0e1aa22b */ /* 0x0281e4000000011c */
[----:B0-----:R-:W0:Y:S02]  /*07b0*/  LDC.64 R28, c[0x0][0x388] ;  /* 0x0000e200ff1c7b82 */ /* 0x001e240000000a00 */
[----:B0-----:R-:W-:-:S06]  /*07c0*/  @!P0 IMAD.WIDE R28, R37, 0x8, R28 ;  /* 0x00000008251c8825 */ /* 0x001fcc00078e021c */
[----:B------:R-:W3:-:S15]  /*07d0*/  @!P0 LDG.E.64.CONSTANT R28, desc[UR8][R28.64] ;  /* 0x000000081c1c8981 */ /* 0x000ede000c1e9b00 */
[----:B------:R-:W-:-:S15]  /*07e0*/  NOP ;  /* 0x0000000000007918 */ /* 0x000fde0000000000 */
[----:B------:R-:W-:-:S15]  /*07f0*/  NOP ;  /* 0x0000000000007918 */ /* 0x000fde0000000000 */
[----:B------:R-:W-:-:S09]  /*0800*/  NOP ;  /* 0x0000000000007918 */ /* 0x000fd20000000000 */
[----:B----4-:R-:W0:-:S15]  /*0810*/  @!P2 DADD R22, -R12, R22 ;  /* 0x000000000c16a229 */ /* 0x010e1e0000000116 */
[----:B------:R-:W-:-:S15]  /*0820*/  NOP ;  /* 0x0000000000007918 */ /* 0x000fde0000000000 */
[----:B------:R-:W-:-:S15]  /*0830*/  NOP ;  /* 0x0000000000007918 */ /* 0x000fde0000000000 */
[----:B------:R-:W-:-:S15]  /*0840*/  NOP ;  /* 0x0000000000007918 */ /* 0x000fde0000000000 */
[----:B------:R-:W-:-:S04]  /*0850*/  NOP ;  /* 0x0000000000007918 */ /* 0x000fc80000000000 */
[----:B0-----:R0:W-:Y:S02]  /*0860*/  @!P2 DFMA R26, -R18, R22, R26 ;  /* 0x00000016121aa22b */ /* 0x0011e4000000011a */
[----:B0-----:R-:W2:-:S15]  /*0870*/  @!P3 LDC.64 R22, c[0x0][0x3c0] ;  /* 0x0000f000ff16bb82 */ /* 0x001e9e0000000a00 */
[----:B------:R-:W-:-:S15]  /*0880*/  NOP ;  /* 0x0000000000007918 */ /* 0x000fde0000000000 */
[----:B------:R-:W-:-:S15]  /*0890*/  NOP ;  /* 0x0000000000007918 */ /* 0x000fde0000000000 */
[----:B------:R-:W-:-:S15]  /*08a0*/  NOP ;  /* 0x0000000000007918 */ /* 0x000fde0000000000 */
[----:B------:R-:W-:-:S02]  /*08b0*/  NOP ;  /* 0x0000000000007918 */ /* 0x000fc40000000000 */
[----:B--2---:R0:W-:Y:S02]  /*08c0*/  @!P3 DFMA R24, -R14, R22, R24 ;  /* 0x000000160e18b22b */ /* 0x0041e40000000118 */
[----:B0-----:R-:W0:Y:S02]  /*08d0*/  LDC.64 R22, c[0x0][0x380] ;  /* 0x0000e000ff167b82 */ /* 0x001e240000000a00 */
[----:B0-----:R-:W-:-:S06]  /*08e0*/  @!P1 IMAD.WIDE R22, R5, 0x8, R22 ;  /* 0x0000000805169825 */ /* 0x001fcc00078e0216 */
[----:B------:R-:W2:-:S15]  /*08f0*/  @!P1 LDG.E.64.CONSTANT R22, desc[UR8][R22.64] ;  /* 0x0000000816169981 */ /* 0x000e9e000c1e9b00 */
[----:B------:R-:W-:-:S15]  /*0900*/  NOP ;  /* 0x0000000000007918 */ /* 0x000fde0000000000 */
[----:B------:R-:W-:-:S15]  /*0910*/  NOP ;  /* 0x0000000000007918 */ /* 0x000fde0000000000 */
[----:B------:R-:W-:-:S09]  /*0920*/  NOP ;  /* 0x0000000000007918 */ /* 0x000fd20000000000 */
[----:B------:R-:W0:-:S15]  /*0930*/  @!P3 DADD R20, -R12, R20 ;  /* 0x000000000c14b229 */ /* 0x000e1e0000000114 */
[----:B------:R-:W-:-:S15]  /*0940*/  NOP ;  /* 0x0000000000007918 */ /* 0x000fde0000000000 */
[----:B------:R-:W-:-:S15]  /*0950*/  NOP ;  /* 0x0000000000007918 */ /* 0x000fde0000000000 */
[----:B------:R-:W-:-:S15]  /*0960*/  NOP ;  /* 0x0000000000007918 */ /* 0x000fde0000000000 */
[----:B------:R-:W-:-:S04]  /*0970*/  NOP ;  /* 0x0000000000007918 */ /* 0x000fc80000000000 */
[----:B0-----:R0:W-:Y:S02]  /*0980*/  @!P3 DFMA R24, -R18, R20, R24 ;  /* 0x000000141218b22b */ /* 0x0011e40000000118 */
[----:B0-----:R-:W0:-:S15]  /*0990*/  @!P0 LDC.64 R20, c[0x0][0x3c0] ;  /* 0x0000f000ff148b82 */ /* 0x001e1e0000000a00 */
[----:B------:R-:W-:-:S15]  /*09a0*/  NOP ;  /* 0x0000000000007918 */ /* 0x000fde0000000000 */
[----:B------:R-:W-:-:S15]  /*09b0*/  NOP ;  /* 0x0000000000007918 */ /* 0x000fde0000000000 */
[----:B------:R-:W-:-:S15]  /*09c0*/  NOP ;  /* 0x0000000000007918 */ /* 0x000fde0000000000 */
[----:B------:R-:W-:-:S02]  /*09d0*/  NOP ;  /* 0x0000000000007918 */ /* 0x000fc40000000000 */
[----:B0-----:R-:W-:-:S15]  /*09e0*/  @!P0 DFMA R20, -R14, R20, R30 ;  /* 0x000000140e14822b */ /* 0x001fde000000011e */
[----:B------:R-:W-:-:S15]  /*09f0*/  NOP ;  /* 0x0000000000007918 */ /* 0x000fde0000000000 */
[----:B------:R-:W-:-:S15]  /*0a00*/  NOP ;  /* 0x0000000000007918 */ /* 0x000fde0000000000 */
[----:B------:R-:W-:-:S15]  /*0a10*/  NOP ;  /* 0x0000000000007918 */ /* 0x000fde0000000000 */
[----:B------:R-:W-:-:S04]  /*0a20*/  NOP ;  /* 0x0000000000007918 */ /* 0x000fc80000000000 */
[----:B------:R0:W1:Y:S02]  /*0a30*/  @!P2 DMUL R30, R16, R26 ;  /* 0x0000001a101ea228 */ /* 0x0000640000000000 */
[----:B0-----:R-:W0:Y:S02]  /*0a40*/  @!P2 LDC.64 R26, c[0x0][0x3b8] ;  /* 0x0000ee00ff1aab82 */ /* 0x001e240000000a00 */
[----:B0-----:R-:W-:-:S05]  /*0a50*/  @!P2 IMAD.WIDE R26, R10, 0x8, R26 ;  /* 0x000000080a1aa825 */ /* 0x001fca00078e021a */
[----:B-1----:R0:W-:Y:S02]  /*0a60*/  @!P2 STG.E.64 desc[UR8][R26.64], R30 ;  /* 0x0000001e1a00a986 */ /* 0x0021e4000c101b08 */
[----:B0-----:R-:W0:-:S15]  /*0a70*/  @!P3 LDC.64 R26, c[0x0][0x3b8] ;  /* 0x0000ee00ff1abb82 */ /* 0x001e1e0000000a00 */
[----:B------:R-:W-:-:S15]  /*0a80*/  NOP ;  /* 0x0000000000007918 */ /* 0x000fde0000000000 */
[----:B------:R-:W-:-:S15]  /*0a90*/  NOP ;  /* 0x0000000000007918 */ /* 0x000fde0000000000 */
[----:B------:R-:W-:-:S08]  /*0aa0*/  NOP ;  /* 0x0000000000007918 */ /* 0x000fd00000000000 */
[----:B------:R1:W4:Y:S02]  /*0ab0*/  @!P3 DMUL R30, R16, R24 ;  /* 0x00000018101eb228 */ /* 0x0003240000000000 */
[----:B-1----:R-:W1:Y:S01]  /*0ac0*/  LDC.64 R24, c[0x0][0x388] ;  /* 0x0000e200ff187b82 */ /* 0x002e620000000a00 */
[----:B0-----:R-:W-:-:S05]  /*0ad0*/  @!P3 IMAD.WIDE R26, R3, 0x8, R26 ;  /* 0x00000008031ab825 */ /* 0x001fca00078e021a */
[----:B----4-:R0:W-:Y:S01]  /*0ae0*/  @!P3 STG.E.64 desc[UR8][R26.64], R30 ;  /* 0x0000001e1a00b986 */ /* 0x0101e2000c101b08 */
[----:B------:R-:W-:Y:S01]  /*0af0*/  IADD3 R7, PT, PT, R7, R0, RZ ;  /* 0x0000000007077210 */ /* 0x000fe20007ffe0ff */
[----:B0-----:R-:W0:Y:S01]  /*0b00*/  LDC.64 R26, c[0x0][0x380] ;  /* 0x0000e000ff1a7b82 */ /* 0x001e220000000a00 */
[----:B-1----:R-:W-:-:S05]  /*0b10*/  @!P1 IMAD.WIDE R24, R5, 0x8, R24 ;  /* 0x0000000805189825 */ /* 0x002fca00078e0218 */
[----:B------:R1:W4:Y:S01]  /*0b20*/  @!P1 LDG.E.64.CONSTANT R30, desc[UR8][R24.64] ;  /* 0x00000008181e9981 */ /* 0x000322000c1e9b00 */
[----:B------:R-:W-:Y:S01]  /*0b30*/  ISETP.GE.AND P4, PT, R7, UR4, PT ;  /* 0x0000000407007c0c */ /* 0x000fe2000bf86270 */
[----:B-1----:R-:W1:-:S15]  /*0b40*/  LDC.64 R24, c[0x0][0x388] ;  /* 0x0000e200ff187b82 */ /* 0x002e5e0000000a00 */
[----:B------:R-:W-:-:S15]  /*0b50*/  NOP ;  /* 0x0000000000007918 */ /* 0x000fde0000000000 */
[----:B------:R-:W-:-:S15]  /*0b60*/  NOP ;  /* 0x0000000000007918 */ /* 0x000fde0000000000 */
[----:B------:R-:W-:-:S01]  /*0b70*/  NOP ;  /* 0x0000000000007918 */ /* 0x000fc20000000000 */
[----:B---3--:R-:W3:-:S15]  /*0b80*/  @!P0 DADD R28, -R12, R28 ;  /* 0x000000000c1c8229 */ /* 0x008ede000000011c */
[----:B------:R-:W-:-:S15]  /*0b90*/  NOP ;  /* 0x0000000000007918 */ /* 0x000fde0000000000 */
[----:B------:R-:W-:-:S15]  /*0ba0*/  NOP ;  /* 0x0000000000007918 */ /* 0x000fde0000000000 */
[----:B------:R-:W-:-:S15]  /*0bb0*/  NOP ;  /* 0x0000000000007918 */ /* 0x000fde0000000000 */
[----:B------:R-:W-:-:S04]  /*0bc0*/  NOP ;  /* 0x0000000000007918 */ /* 0x000fc80000000000 */
[----:B---3--:R0:W-:Y:S02]  /*0bd0*/  @!P0 DFMA R20, -R18, R28, R20 ;  /* 0x0000001c1214822b */ /* 0x0081e40000000114 */
[----:B0-----:R-:W-:-:S06]  /*0be0*/  @!P4 IMAD.WIDE R28, R6, 0x8, R26 ;  /* 0x00000008061cc825 */ /* 0x001fcc00078e021a */
[----:B------:R-:W3:Y:S01]  /*0bf0*/  @!P4 LDG.E.64.CONSTANT R28, desc[UR8][R28.64] ;  /* 0x000000081c1cc981 */ /* 0x000ee2000c1e9b00 */
[----:B-1----:R-:W-:Y:S02]  /*0c00*/  @!P4 IMAD.WIDE R26, R6, 0x8, R24 ;  /* 0x00000008061ac825 */ /* 0x002fe400078e0218 */
[----:B------:R-:W2:Y:S04]  /*0c10*/  @!P1 LDC.64 R24, c[0x0][0x3c0] ;  /* 0x0000f000ff189b82 */ /* 0x000ea80000000a00 */
[----:B------:R-:W3:Y:S01]  /*0c20*/  @!P4 LDG.E.64.CONSTANT R26, desc[UR8][R26.64] ;  /* 0x000000081a1ac981 */ /* 0x000ee2000c1e9b00 */
[----:B------:R-:W-:-:S04]  /*0c30*/  IADD3 R7, PT, PT, R7, R0, RZ ;  /* 0x0000000007077210 */ /* 0x000fc80007ffe0ff */
[----:B------:R-:W-:-:S15]  /*0c40*/  ISETP.GE.AND P3, PT, R7, UR4, PT ;  /* 0x0000000407007c0c */ /* 0x000fde000bf66270 */
[----:B------:R-:W-:-:S15]  /*0c50*/  NOP ;  /* 0x0000000000007918 */ /* 0x000fde0000000000 */
[----:B------:R-:W-:-:S14]  /*0c60*/  NOP ;  /* 0x0000000000007918 */ /* 0x000fdc0000000000 */
[----:B--2---:R0:W-:Y:S02]  /*0c70*/  @!P1 DFMA R24, -R14, R24, R22 ;  /* 0x000000180e18922b */ /* 0x0041e40000000116 */
[----:B0-----:R-:W0:Y:S02]  /*0c80*/  LDC.64 R22, c[0x0][0x380] ;  /* 0x0000e000ff167b82 */ /* 0x001e240000000a00 */
[----:B0-----:R-:W-:-:S06]  /*0c90*/  @!P3 IMAD.WIDE R22, R9, 0x8, R22 ;  /* 0x000000080916b825 */ /* 0x001fcc00078e0216 */
[----:B------:R-:W2:-:S15]  /*0ca0*/  @!P3 LDG.E.64.CONSTANT R22, desc[UR8][R22.64] ;  /* 0x000000081616b981 */ /* 0x000e9e000c1e9b00 */
        /* <DEDUP_REMOVED lines=9> */
[----:B0-----:R-:W3:-:S15]  /*0d40*/  @!P4 LDC.64 R24, c[0x0][0x3c0] ;  /* 0x0000f000ff18cb82 */ /* 0x001ede0000000a00 */
[----:B------:R-:W-:-:S15]  /*0d50*/  NOP ;  /* 0x0000000000007918 */ /* 0x000fde0000000000 */
[----:B------:R-:W-:-:S15]  /*0d60*/  NOP ;  /* 0x0000000000007918 */ /* 0x000fde0000000000 */
[----:B------:R-:W-:-:S15]  /*0d70*/  NOP ;  /* 0x0000000000007918 */ /* 0x000fde0000000000 */
[----:B------:R-:W-:-:S02]  /*0d80*/  NOP ;  /* 0x0000000000007918 */ /* 0x000fc40000000000 */
[----:B---3--:R0:W-:Y:S02]  /*0d90*/  @!P4 DFMA R28, -R14, R24, R28 ;  /* 0x000000180e1cc22b */ /* 0x0081e4000000011c */
[----:B0-----:R-:W0:-:S15]  /*0da0*/  LDC.64 R24, c[0x0][0x388] ;  /* 0x0000e200ff187b82 */ /* 0x001e1e0000000a00 */
[----:B------:R-:W-:-:S15]  /*0db0*/  NOP ;  /* 0x0000000000007918 */ /* 0x000fde0000000000 */
[----:B------:R-:W-:-:S15]  /*0dc0*/  NOP ;  /* 0x0000000000007918 */ /* 0x000fde0000000000 */
[----:B------:R-:W-:-:S15]  /*0dd0*/  NOP ;  /* 0x0000000000007918 */ /* 0x000fde0000000000 */
[----:B------:R-:W-:-:S02]  /*0de0*/  NOP ;  /* 0x0000000000007918 */ /* 0x000fc40000000000 */
[----:B------:R-:W1:-:S15]  /*0df0*/  @!P4 DADD R26, -R12, R26 ;  /* 0x000000000c1ac229 */ /* 0x000e5e000000011a */
[----:B------:R-:W-:-:S15]  /*0e00*/  NOP ;  /* 0x0000000000007918 */ /* 0x000fde0000000000 */
[----:B------:R-:W-:-:S15]  /*0e10*/  NOP ;  /* 0x0000000000007918 */ /* 0x000fde0000000000 */
[----:B------:R-:W-:-:S15]  /*0e20*/  NOP ;  /* 0x0000000000007918 */ /* 0x000fde0000000000 */
[----:B------:R-:W-:-:S04]  /*0e30*/  NOP ;  /* 0x0000000000007918 */ /* 0x000fc80000000000 */
[----:B-1----:R0:W-:Y:S02]  /*0e40*/  @!P4 DFMA R28, -R18, R26, R28 ;  /* 0x0000001a121cc22b */ /* 0x0021e4000000011c */
[----:B0-----:R-:W-:Y:S02]  /*0e50*/  @!P3 IMAD.WIDE R26, R9, 0x8, R24 ;  /* 0x00000008091ab825 */ /* 0x001fe400078e0218 */
[----:B------:R-:W2:Y:S04]  /*0e60*/  @!P3 LDC.64 R24, c[0x0][0x3c0] ;  /* 0x0000f000ff18bb82 */ /* 0x000ea80000000a00 */
[----:B------:R-:W3:Y:S01]  /*0e70*/  @!P3 LDG.E.64.CONSTANT R26, desc[UR8][R26.64] ;  /* 0x000000081a1ab981 */ /* 0x000ee2000c1e9b00 */
[----:B------:R-:W-:-:S04]  /*0e80*/  IADD3 R7, PT, PT, R7, R0, RZ ;  /* 0x0000000007077210 */ /* 0x000fc80007ffe0ff */
[----:B------:R-:W-:-:S15]  /*0e90*/  ISETP.GE.AND P2, PT, R7, UR4, PT ;  /* 0x0000000407007c0c */ /* 0x000fde000bf46270 */
[----:B------:R-:W-:-:S15]  /*0ea0*/  NOP ;  /* 0x0000000000007918 */ /* 0x000fde0000000000 */
[----:B------:R-:W-:-:S15]  /*0eb0*/  NOP ;  /* 0x0000000000007918 */ /* 0x000fde0000000000 */
[----:B------:R-:W-:-:S06]  /*0ec0*/  NOP ;  /* 0x0000000000007918 */ /* 0x000fcc0000000000 */
[----:B--2---:R0:W-:Y:S02]  /*0ed0*/  @!P3 DFMA R24, -R14, R24, R22 ;  /* 0x000000180e18b22b */ /* 0x0041e40000000116 */
[----:B0-----:R-:W0:Y:S02]  /*0ee0*/  LDC.64 R22, c[0x0][0x380] ;  /* 0x0000e000ff167b82 */ /* 0x001e240000000a00 */
[----:B0-----:R-:W-:-:S06]  /*0ef0*/  @!P2 IMAD.WIDE R22, R11, 0x8, R22 ;  /* 0x000000080b16a825 */ /* 0x001fcc00078e0216 */
[----:B------:R-:W2:Y:S01]  /*0f00*/  @!P2 LDG.E.64.CONSTANT R22, desc[UR8][R22.64] ;  /* 0x000000081616a981 */ /* 0x000ea2000c1e9b00 */
[----:B------:R-:W-:-:S15]  /*0f10*/  IADD3 R7, PT, PT, R7, R0, RZ ;  /* 0x0000000007077210 */ /* 0x000fde0007ffe0ff */
[----:B------:R-:W-:-:S15]  /*0f20*/  NOP ;  /* 0x0000000000007918 */ /* 0x000fde0000000000 */
[----:B------:R-:W-:-:S15]  /*0f30*/  NOP ;  /* 0x0000000000007918 */ /* 0x000fde0000000000 */
[----:B------:R-:W-:-:S08]  /*0f40*/  NOP ;  /* 0x0000000000007918 */ /* 0x000fd00000000000 */
[----:B---3--:R-:W0:-:S15]  /*0f50*/  @!P3 DADD R26, -R12, R26 ;  /* 0x000000000c1ab229 */ /* 0x008e1e000000011a */
[----:B------:R-:W-:-:S15]  /*0f60*/  NOP ;  /* 0x0000000000007918 */ /* 0x000fde0000000000 */
[----:B------:R-:W-:-:S15]  /*0f70*/  NOP ;  /* 0x0000000000007918 */ /* 0x000fde0000000000 */
[----:B------:R-:W-:-:S15]  /*0f80*/  NOP ;  /* 0x0000000000007918 */ /* 0x000fde0000000000 */
[----:B------:R-:W-:-:S04]  /*0f90*/  NOP ;  /* 0x0000000000007918 */ /* 0x000fc80000000000 */
        /* <DEDUP_REMOVED lines=9> */
[----:B0-----:R-:W0:-:S15]  /*1030*/  LDC.64 R26, c[0x0][0x388] ;  /* 0x0000e200ff1a7b82 */ /* 0x001e1e0000000a00 */
[----:B------:R-:W-:-:S15]  /*1040*/  NOP ;  /* 0x0000000000007918 */ /* 0x000fde0000000000 */
[----:B------:R-:W-:-:S15]  /*1050*/  NOP ;  /* 0x0000000000007918 */ /* 0x000fde0000000000 */
[----:B------:R-:W-:-:S08]  /*1060*/  NOP ;  /* 0x0000000000007918 */ /* 0x000fd00000000000 */
[----:B------:R1:W3:Y:S02]  /*1070*/  @!P1 DMUL R20, R16, R30 ;  /* 0x0000001e10149228 */ /* 0x0002e40000000000 */
[----:B-1----:R-:W1:Y:S02]  /*1080*/  @!P1 LDC.64 R30, c[0x0][0x3b8] ;  /* 0x0000ee00ff1e9b82 */ /* 0x002e640000000a00 */
[----:B-1----:R-:W-:-:S05]  /*1090*/  @!P1 IMAD.WIDE R30, R5, 0x8, R30 ;  /* 0x00000008051e9825 */ /* 0x002fca00078e021e */
[----:B---3--:R1:W-:Y:S02]  /*10a0*/  @!P1 STG.E.64 desc[UR8][R30.64], R20 ;  /* 0x000000141e009986 */ /* 0x0083e4000c101b08 */
[----:B-1----:R-:W2:Y:S01]  /*10b0*/  @!P2 LDC.64 R30, c[0x0][0x3c0] ;  /* 0x0000f000ff1eab82 */ /* 0x002ea20000000a00 */
[----:B0-----:R-:W-:-:S06]  /*10c0*/  @!P2 IMAD.WIDE R26, R11, 0x8, R26 ;  /* 0x000000080b1aa825 */ /* 0x001fcc00078e021a */
[----:B------:R-:W3:Y:S01]  /*10d0*/  @!P2 LDG.E.64.CONSTANT R26, desc[UR8][R26.64] ;  /* 0x000000081a1aa981 */ /* 0x000ee2000c1e9b00 */
[----:B------:R-:W-:Y:S01]  /*10e0*/  ISETP.GE.AND P0, PT, R7, UR4, PT ;  /* 0x0000000407007c0c */ /* 0x000fe2000bf06270 */
[----:B------:R-:W0:-:S15]  /*10f0*/  LDC.64 R20, c[0x0][0x388] ;  /* 0x0000e200ff147b82 */ /* 0x000e1e0000000a00 */
[----:B------:R-:W-:-:S15]  /*1100*/  NOP ;  /* 0x0000000000007918 */ /* 0x000fde0000000000 */
[----:B------:R-:W-:-:S14]  /*1110*/  NOP ;  /* 0x0000000000007918 */ /* 0x000fdc0000000000 */
[----:B--2---:R1:W-:Y:S02]  /*1120*/  @!P2 DFMA R30, -R14, R30, R22 ;  /* 0x0000001e0e1ea22b */ /* 0x0043e40000000116 */
[----:B-1----:R-:W1:Y:S02]  /*1130*/  LDC.64 R22, c[0x0][0x380] ;  /* 0x0000e000ff167b82 */ /* 0x002e640000000a00 */
[----:B-1----:R-:W-:-:S06]  /*1140*/  @!P0 IMAD.WIDE R22, R33, 0x8, R22 ;  /* 0x0000000821168825 */ /* 0x002fcc00078e0216 */
[----:B------:R-:W2:Y:S01]  /*1150*/  @!P0 LDG.E.64.CONSTANT R22, desc[UR8][R22.64] ;  /* 0x0000000816168981 */ /* 0x000ea2000c1e9b00 */
[----:B0-----:R-:W-:-:S06]  /*1160*/  @!P0 IMAD.WIDE R20, R33, 0x8, R20 ;  /* 0x0000000821148825 */ /* 0x001fcc00078e0214 */
[----:B------:R-:W4:Y:S01]  /*1170*/  @!P0 LDG.E.64.CONSTANT R20, desc[UR8][R20.64] ;  /* 0x0000000814148981 */ /* 0x000f22000c1e9b00 */
[----:B------:R-:W-:Y:S02]  /*1180*/  IADD3 R8, PT, PT, R8, 0x2, RZ ;  /* 0x0000000208087810 */ /* 0x000fe40007ffe0ff */
[----:B------:R-:W-:-:S04]  /*1190*/  IADD3 R10, PT, PT, R4, R10, R4 ;  /* 0x0000000a040a7210 */ /* 0x000fc80007ffe004 */
[----:B------:R-:W-:-:S15]  /*11a0*/  IADD3 R10, PT, PT, R4, R10, R4 ;  /* 0x0000000a040a7210 */ /* 0x000fde0007ffe004 */
[----:B------:R-:W-:-:S15]  /*11b0*/  NOP ;  /* 0x0000000000007918 */ /* 0x000fde0000000000 */
[----:B------:R-:W-:-:S10]  /*11c0*/  NOP ;  /* 0x0000000000007918 */ /* 0x000fd40000000000 */
[----:B------:R-:W-:Y:S01]  /*11d0*/  @!P3 DMUL R24, R16, R24 ;  /* 0x000000181018b228 */ /* 0x000fe20000000000 */
[--C-:B------:R-:W-:Y:S02]  /*11e0*/  IADD3 R10, PT, PT, R4, R10, R4.reuse ;  /* 0x0000000a040a7210 */ /* 0x100fe40007ffe004 */
[----:B------:R-:W-:Y:S02]  /*11f0*/  LEA R32, R0, R35, 0x3 ;  /* 0x0000002300207211 */ /* 0x000fe400078e18ff */
[C---:B------:R-:W-:Y:S02]  /*1200*/  IADD3 R10, PT, PT, R4.reuse, R10, R4 ;  /* 0x0000000a040a7210 */ /* 0x040fe40007ffe004 */
[C---:B------:R-:W-:Y:S02]  /*1210*/  LEA R3, R4.reuse, R3, 0x3 ;  /* 0x0000000304037211 */ /* 0x040fe400078e18ff */
[C---:B------:R-:W-:Y:S02]  /*1220*/  LEA R37, R4.reuse, R37, 0x3 ;  /* 0x0000002504257211 */ /* 0x040fe400078e18ff */
[----:B------:R-:W-:-:S02]  /*1230*/  LEA R5, R4, R5, 0x3 ;  /* 0x0000000504057211 */ /* 0x000fc400078e18ff */
[----:B------:R-:W-:-:S15]  /*1240*/  IADD3 R35, PT, PT, R7, R0, RZ ;  /* 0x0000000007237210 */ /* 0x000fde0007ffe0ff */
[----:B------:R-:W-:-:S15]  /*1250*/  NOP ;  /* 0x0000000000007918 */ /* 0x000fde0000000000 */
[----:B------:R-:W-:-:S15]  /*1260*/  NOP ;  /* 0x0000000000007918 */ /* 0x000fde0000000000 */
[----:B------:R-:W-:-:S06]  /*1270*/  NOP ;  /* 0x0000000000007918 */ /* 0x000fcc0000000000 */
[----:B---3--:R-:W0:-:S15]  /*1280*/  @!P2 DADD R26, -R12, R26 ;  /* 0x000000000c1aa229 */ /* 0x008e1e000000011a */
        /* <DEDUP_REMOVED lines=11> */
[----:B0-----:R-:W0:Y:S02]  /*1340*/  @!P4 LDC.64 R22, c[0x0][0x3b8] ;  /* 0x0000ee00ff16cb82 */ /* 0x001e240000000a00 */
[----:B0-----:R-:W-:-:S15]  /*1350*/  @!P4 IMAD.WIDE R22, R6, 0x8, R22 ;  /* 0x000000080616c825 */ /* 0x001fde00078e0216 */
[----:B------:R-:W-:-:S15]  /*1360*/  NOP ;  /* 0x0000000000007918 */ /* 0x000fde0000000000 */
[----:B------:R-:W-:-:S15]  /*1370*/  NOP ;  /* 0x0000000000007918 */ /* 0x000fde0000000000 */
[----:B------:R-:W-:-:S15]  /*1380*/  NOP ;  /* 0x0000000000007918 */ /* 0x000fde0000000000 */
[----:B----4-:R-:W0:Y:S01]  /*1390*/  @!P0 DADD R20, -R12, R20 ;  /* 0x000000000c148229 */ /* 0x010e220000000114 */
[----:B------:R-:W-:-:S15]  /*13a0*/  LEA R6, R4, R6, 0x3 ;  /* 0x0000000604067211 */ /* 0x000fde00078e18ff */
[----:B------:R-:W-:-:S15]  /*13b0*/  NOP ;  /* 0x0000000000007918 */ /* 0x000fde0000000000 */
[----:B------:R-:W-:-:S15]  /*13c0*/  NOP ;  /* 0x0000000000007918 */ /* 0x000fde0000000000 */
[----:B------:R-:W-:-:S15]  /*13d0*/  NOP ;  /* 0x0000000000007918 */ /* 0x000fde0000000000 */
[----:B------:R-:W-:-:S03]  /*13e0*/  NOP ;  /* 0x0000000000007918 */ /* 0x000fc60000000000 */
[----:B0-----:R-:W-:-:S15]  /*13f0*/  @!P0 DFMA R26, -R18, R20, R26 ;  /* 0x00000014121a822b */ /* 0x001fde000000011a */
[----:B------:R-:W-:-:S15]  /*1400*/  NOP ;  /* 0x0000000000007918 */ /* 0x000fde0000000000 */
[----:B------:R-:W-:-:S15]  /*1410*/  NOP ;  /* 0x0000000000007918 */ /* 0x000fde0000000000 */
[----:B------:R-:W-:-:S15]  /*1420*/  NOP ;  /* 0x0000000000007918 */ /* 0x000fde0000000000 */
[----:B------:R-:W-:-:S04]  /*1430*/  NOP ;  /* 0x0000000000007918 */ /* 0x000fc80000000000 */
[----:B------:R-:W0:Y:S02]  /*1440*/  @!P4 DMUL R20, R16, R28 ;  /* 0x0000001c1014c228 */ /* 0x000e240000000000 */
[----:B0-----:R0:W-:Y:S01]  /*1450*/  @!P4 STG.E.64 desc[UR8][R22.64], R20 ;  /* 0x000000141600c986 */ /* 0x0011e2000c101b08 */
[----:B------:R-:W1:Y:S08]  /*1460*/  @!P3 LDC.64 R28, c[0x0][0x3b8] ;  /* 0x0000ee00ff1cbb82 */ /* 0x000e700000000a00 */
[----:B0-----:R-:W0:Y:S08]  /*1470*/  @!P2 LDC.64 R22, c[0x0][0x3b8] ;  /* 0x0000ee00ff16ab82 */ /* 0x001e300000000a00 */
[----:B------:R-:W2:Y:S01]  /*1480*/  @!P0 LDC.64 R20, c[0x0][0x3b8] ;  /* 0x0000ee00ff148b82 */ /* 0x000ea20000000a00 */
[----:B-1----:R-:W-:-:S05]  /*1490*/  @!P3 IMAD.WIDE R28, R9, 0x8, R28 ;  /* 0x00000008091cb825 */ /* 0x002fca00078e021c */
[----:B------:R1:W-:Y:S01]  /*14a0*/  @!P3 STG.E.64 desc[UR8][R28.64], R24 ;  /* 0x000000181c00b986 */ /* 0x0003e2000c101b08 */
[----:B0-----:R-:W-:-:S04]  /*14b0*/  @!P2 IMAD.WIDE R22, R11, 0x8, R22 ;  /* 0x000000080b16a825 */ /* 0x001fc800078e0216 */
[----:B--2---:R-:W-:-:S15]  /*14c0*/  @!P0 IMAD.WIDE R20, R33, 0x8, R20 ;  /* 0x0000000821148825 */ /* 0x004fde00078e0214 */
[----:B------:R-:W-:-:S15]  /*14d0*/  NOP ;  /* 0x0000000000007918 */ /* 0x000fde0000000000 */
[----:B------:R-:W-:-:S04]  /*14e0*/  NOP ;  /* 0x0000000000007918 */ /* 0x000fc80000000000 */
[----:B------:R-:W0:Y:S02]  /*14f0*/  @!P2 DMUL R30, R16, R30 ;  /* 0x0000001e101ea228 */ /* 0x000e240000000000 */
[----:B0-----:R1:W-:Y:S01]  /*1500*/  @!P2 STG.E.64 desc[UR8][R22.64], R30 ;  /* 0x0000001e1600a986 */ /* 0x0013e2000c101b08 */
[C---:B------:R-:W-:Y:S02]  /*1510*/  LEA R9, R4.reuse, R9, 0x3 ;  /* 0x0000000904097211 */ /* 0x040fe400078e18ff */
[C---:B------:R-:W-:Y:S02]  /*1520*/  LEA R11, R4.reuse, R11, 0x3 ;  /* 0x0000000b040b7211 */ /* 0x040fe400078e18ff */
[----:B------:R-:W-:-:S15]  /*1530*/  LEA R33, R4, R33, 0x3 ;  /* 0x0000002104217211 */ /* 0x000fde00078e18ff */
[----:B------:R-:W-:-:S15]  /*1540*/  NOP ;  /* 0x0000000000007918 */ /* 0x000fde0000000000 */
[----:B------:R-:W-:-:S15]  /*1550*/  NOP ;  /* 0x0000000000007918 */ /* 0x000fde0000000000 */
[----:B------:R-:W-:-:S12]  /*1560*/  NOP ;  /* 0x0000000000007918 */ /* 0x000fd80000000000 */
[----:B------:R-:W0:Y:S02]  /*1570*/  @!P0 DMUL R26, R16, R26 ;  /* 0x0000001a101a8228 */ /* 0x000e240000000000 */
[----:B0-----:R1:W-:Y:S01]  /*1580*/  @!P0 STG.E.64 desc[UR8][R20.64], R26 ;  /* 0x0000001a14008986 */ /* 0x0013e2000c101b08 */
[----:B------:R-:W-:-:S13]  /*1590*/  ISETP.NE.AND P0, PT, R8, RZ, PT ;  /* 0x000000ff0800720c */ /* 0x000fda0003f05270 */
[----:B-1----:R-:W-:Y:S05]  /*15a0*/  @P0 BRA `(.L_x_26647) ;  /* 0xfffffff000200947 */ /* 0x002fea000383ffff */
[----:B------:R-:W-:-:S07]  /*15b0*/  MOV R35, R32 ;  /* 0x0000002000237202 */ /* 0x000fce0000000f00 */
.L_x_26646:
[----:B------:R-:W-:-:S04]  /*15c0*/  LOP3.LUT R2, R2, 0x1, RZ, 0xc0, !PT ;  /* 0x0000000102027812 */ /* 0x000fc800078ec0ff */
[----:B------:R-:W-:-:S13]  /*15d0*/  ISETP.NE.U32.AND P0, PT, R2, 0x1, PT ;  /* 0x000000010200780c */ /* 0x000fda0003f05070 */
[----:B------:R-:W-:Y:S05]  /*15e0*/  @!P0 EXIT ;  /* 0x000000000000894d */ /* 0x000fea0003800000 */
[----:B------:R-:W0:Y:S01]  /*15f0*/  LDC.64 R22, c[0x0][0x380] ;  /* 0x0000e000ff167b82 */ /* 0x000e220000000a00 */
[----:B------:R-:W-:-:S07]  /*1600*/  ISETP.GE.AND P0, PT, R35, UR4, PT ;  /* 0x0000000423007c0c */ /* 0x000fce000bf06270 */
[----:B------:R-:W1:Y:S01]  /*1610*/  LDC.64 R20, c[0x0][0x388] ;  /* 0x0000e200ff147b82 */ /* 0x000e620000000a00 */
[----:B------:R-:W-:-:S07]  /*1620*/  IADD3 R5, PT, PT, R35, R0, RZ ;  /* 0x0000000023057210 */ /* 0x000fce0007ffe0ff */
[----:B------:R-:W2:Y:S01]  /*1630*/  LDC.64 R24, c[0x0][0x380] ;  /* 0x0000e000ff187b82 */ /* 0x000ea20000000a00 */
[----:B0-----:R-:W-:Y:S01]  /*1640*/  @!P0 IMAD.WIDE R22, R10, 0x8, R22 ;  /* 0x000000080a168825 */ /* 0x001fe200078e0216 */
[----:B------:R-:W-:-:S06]  /*1650*/  IADD3 R7, PT, PT, R4, R10, RZ ;  /* 0x0000000a04077210 */ /* 0x000fcc0007ffe0ff */
[----:B------:R-:W0:Y:S01]  /*1660*/  LDC.64 R26, c[0x0][0x388] ;  /* 0x0000e200ff1a7b82 */ /* 0x000e220000000a00 */
[----:B------:R-:W3:Y:S01]  /*1670*/  @!P0 LDG.E.64.CONSTANT R22, desc[UR8][R22.64] ;  /* 0x0000000816168981 */ /* 0x000ee2000c1e9b00 */
[----:B-1----:R-:W-:-:S06]  /*1680*/  @!P0 IMAD.WIDE R20, R10, 0x8, R20 ;  /* 0x000000080a148825 */ /* 0x002fcc00078e0214 */
[----:B------:R-:W1:Y:S01]  /*1690*/  LDC.64 R28, c[0x0][0x380] ;  /* 0x0000e000ff1c7b82 */ /* 0x000e620000000a00 */
[----:B------:R-:W4:Y:S01]  /*16a0*/  @!P0 LDG.E.64.CONSTANT R20, desc[UR8][R20.64] ;  /* 0x0000000814148981 */ /* 0x000f22000c1e9b00 */
[----:B------:R-:W-:-:S06]  /*16b0*/  ISETP.GE.AND P1, PT, R5, UR4, PT ;  /* 0x0000000405007c0c */ /* 0x000fcc000bf26270 */
[----:B------:R-:W1:Y:S01]  /*16c0*/  LDC.64 R8, c[0x0][0x388] ;  /* 0x0000e200ff087b82 */ /* 0x000e620000000a00 */
[----:B------:R-:W-:-:S07]  /*16d0*/  IADD3 R5, PT, PT, R5, R0, RZ ;  /* 0x0000000005057210 */ /* 0x000fce0007ffe0ff */
[----:B------:R-:W3:Y:S01]  /*16e0*/  @!P0 LDC.64 R30, c[0x0][0x3c0] ;  /* 0x0000f000ff1e8b82 */ /* 0x000ee20000000a00 */
[----:B--2---:R-:W-:-:S06]  /*16f0*/  @!P1 IMAD.WIDE R24, R7, 0x8, R24 ;  /* 0x0000000807189825 */ /* 0x004fcc00078e0218 */
[----:B------:R-:W2:Y:S01]  /*1700*/  @!P1 LDG.E.64.CONSTANT R24, desc[UR8][R24.64] ;  /* 0x0000000818189981 */ /* 0x000ea2000c1e9b00 */
[----:B------:R-:W-:Y:S02]  /*1710*/  ISETP.GE.AND P2, PT, R5, UR4, PT ;  /* 0x0000000405007c0c */ /* 0x000fe4000bf46270 */
[----:B------:R-:W-:Y:S01]  /*1720*/  IADD3 R3, PT, PT, R4, R7, RZ ;  /* 0x0000000704037210 */ /* 0x000fe20007ffe0ff */
[----:B0-----:R-:W-:-:S06]  /*1730*/  @!P1 IMAD.WIDE R26, R7, 0x8, R26 ;  /* 0x00000008071a9825 */ /* 0x001fcc00078e021a */
[----:B------:R-:W2:Y:S04]  /*1740*/  @!P1 LDG.E.64.CONSTANT R26, desc[UR8][R26.64] ;  /* 0x000000081a1a9981 */ /* 0x000ea8000c1e9b00 */
[----:B-1----:R-:W-:-:S04]  /*1750*/  @!P2 IMAD.WIDE R28, R3, 0x8, R28 ;  /* 0x00000008031ca825 */ /* 0x002fc800078e021c */
[----:B------:R-:W-:Y:S02]  /*1760*/  @!P2 IMAD.WIDE R8, R3, 0x8, R8 ;  /* 0x000000080308a825 */ /* 0x000fe400078e0208 */
[----:B------:R-:W2:Y:S04]  /*1770*/  @!P2 LDG.E.64.CONSTANT R28, desc[UR8][R28.64] ;  /* 0x000000081c1ca981 */ /* 0x000ea8000c1e9b00 */
[----:B------:R-:W2:Y:S01]  /*1780*/  @!P2 LDG.E.64.CONSTANT R8, desc[UR8][R8.64] ;  /* 0x000000080808a981 */ /* 0x000ea2000c1e9b00 */
[----:B------:R-:W-:-:S04]  /*1790*/  IADD3 R0, PT, PT, R5, R0, RZ ;  /* 0x0000000005007210 */ /* 0x000fc80007ffe0ff */
[----:B------:R-:W-:Y:S01]  /*17a0*/  ISETP.GE.AND P3, PT, R0, UR4, PT ;  /* 0x0000000400007c0c */ /* 0x000fe2000bf66270 */
[----:B---3-5:R-:W-:-:S15]  /*17b0*/  @!P0 DFMA R22, -R14, R30, R22 ;  /* 0x0000001e0e16822b */ /* 0x028fde0000000116 */
[----:B------:R-:W-:-:S15]  /*17c0*/  NOP ;  /* 0x0000000000007918 */ /* 0x000fde0000000000 */
[----:B------:R-:W-:-:S15]  /*17d0*/  NOP ;  /* 0x0000000000007918 */ /* 0x000fde0000000000 */
[----:B------:R-:W-:-:S15]  /*17e0*/  NOP ;  /* 0x0000000000007918 */ /* 0x000fde0000000000 */
[----:B------:R-:W-:-:S04]  /*17f0*/  NOP ;  /* 0x0000000000007918 */ /* 0x000fc80000000000 */
        /* <DEDUP_REMOVED lines=12> */
[----:B0-----:R-:W0:-:S15]  /*18c0*/  @!P2 LDC.64 R24, c[0x0][0x3c0] ;  /* 0x0000f000ff18ab82 */ /* 0x001e1e0000000a00 */
        /* <DEDUP_REMOVED lines=10> */
[----:B-1----:R-:W1:Y:S02]  /*1970*/  @!P0 LDC.64 R26, c[0x0][0x3b8] ;  /* 0x0000ee00ff1a8b82 */ /* 0x002e640000000a00 */
[----:B-1----:R-:W-:-:S15]  /*1980*/  @!P0 IMAD.WIDE R10, R10, 0x8, R26 ;  /* 0x000000080a0a8825 */ /* 0x002fde00078e021a */
[----:B------:R-:W-:-:S15]  /*1990*/  NOP ;  /* 0x0000000000007918 */ /* 0x000fde0000000000 */
[----:B------:R-:W-:-:S15]  /*19a0*/  NOP ;  /* 0x0000000000007918 */ /* 0x000fde0000000000 */
[----:B------:R-:W-:-:S15]  /*19b0*/  NOP ;  /* 0x0000000000007918 */ /* 0x000fde0000000000 */
[----:B0-----:R0:W-:Y:S02]  /*19c0*/  @!P2 DFMA R28, -R14, R24, R28 ;  /* 0x000000180e1ca22b */ /* 0x0011e4000000011c */
[----:B0-----:R-:W0:Y:S02]  /*19d0*/  @!P2 LDC.64 R24, c[0x0][0x3b8] ;  /* 0x0000ee00ff18ab82 */ /* 0x001e240000000a00 */
[----:B0-----:R-:W-:-:S15]  /*19e0*/  @!P2 IMAD.WIDE R24, R3, 0x8, R24 ;  /* 0x000000080318a825 */ /* 0x001fde00078e0218 */
[----:B------:R-:W-:-:S15]  /*19f0*/  NOP ;  /* 0x0000000000007918 */ /* 0x000fde0000000000 */
[----:B------:R-:W-:-:S15]  /*1a00*/  NOP ;  /* 0x0000000000007918 */ /* 0x000fde0000000000 */
[----:B------:R-:W-:-:S15]  /*1a10*/  NOP ;  /* 0x0000000000007918 */ /* 0x000fde0000000000 */
[----:B------:R-:W0:-:S15]  /*1a20*/  @!P2 DADD R8, -R12, R8 ;  /* 0x000000000c08a229 */ /* 0x000e1e0000000108 */
[----:B------:R-:W-:-:S15]  /*1a30*/  NOP ;  /* 0x0000000000007918 */ /* 0x000fde0000000000 */
[----:B------:R-:W-:-:S15]  /*1a40*/  NOP ;  /* 0x0000000000007918 */ /* 0x000fde0000000000 */
[----:B------:R-:W-:-:S15]  /*1a50*/  NOP ;  /* 0x0000000000007918 */ /* 0x000fde0000000000 */
[----:B------:R-:W-:-:S04]  /*1a60*/  NOP ;  /* 0x0000000000007918 */ /* 0x000fc80000000000 */
[----:B0-----:R0:W-:Y:S02]  /*1a70*/  @!P2 DFMA R8, -R18, R8, R28 ;  /* 0x000000081208a22b */ /* 0x0011e4000000011c */
[----:B0-----:R-:W0:Y:S02]  /*1a80*/  @!P1 LDC.64 R28, c[0x0][0x3b8] ;  /* 0x0000ee00ff1c9b82 */ /* 0x001e240000000a00 */
[----:B0-----:R-:W-:-:S15]  /*1a90*/  @!P1 IMAD.WIDE R6, R7, 0x8, R28 ;  /* 0x0000000807069825 */ /* 0x001fde00078e021c */
[----:B------:R-:W-:-:S15]  /*1aa0*/  NOP ;  /* 0x0000000000007918 */ /* 0x000fde0000000000 */
[----:B------:R-:W-:-:S15]  /*1ab0*/  NOP ;  /* 0x0000000000007918 */ /* 0x000fde0000000000 */
[----:B------:R-:W-:-:S15]  /*1ac0*/  NOP ;  /* 0x0000000000007918 */ /* 0x000fde0000000000 */
[----:B------:R-:W0:Y:S02]  /*1ad0*/  @!P0 DMUL R20, R16, R20 ;  /* 0x0000001410148228 */ /* 0x000e240000000000 */
[----:B0-----:R0:W-:-:S15]  /*1ae0*/  @!P0 STG.E.64 desc[UR8][R10.64], R20 ;  /* 0x000000140a008986 */ /* 0x0011de000c101b08 */
[----:B------:R-:W-:-:S15]  /*1af0*/  NOP ;  /* 0x0000000000007918 */ /* 0x000fde0000000000 */
[----:B------:R-:W-:-:S15]  /*1b00*/  NOP ;  /* 0x0000000000007918 */ /* 0x000fde0000000000 */
[----:B------:R-:W-:-:S15]  /*1b10*/  NOP ;  /* 0x0000000000007918 */ /* 0x000fde0000000000 */
[----:B------:R-:W-:-:S02]  /*1b20*/  NOP ;  /* 0x0000000000007918 */ /* 0x000fc40000000000 */
[----:B------:R-:W1:Y:S02]  /*1b30*/  @!P1 DMUL R22, R16, R22 ;  /* 0x0000001610169228 */ /* 0x000e640000000000 */
[----:B-1----:R0:W-:-:S15]  /*1b40*/  @!P1 STG.E.64 desc[UR8][R6.64], R22 ;  /* 0x0000001606009986 */ /* 0x0021de000c101b08 */
[----:B------:R-:W-:-:S15]  /*1b50*/  NOP ;  /* 0x0000000000007918 */ /* 0x000fde0000000000 */
[----:B------:R-:W-:-:S15]  /*1b60*/  NOP ;  /* 0x0000000000007918 */ /* 0x000fde0000000000 */
[----:B------:R-:W-:-:S15]  /*1b70*/  NOP ;  /* 0x0000000000007918 */ /* 0x000fde0000000000 */
[----:B------:R-:W-:-:S02]  /*1b80*/  NOP ;  /* 0x0000000000007918 */ /* 0x000fc40000000000 */
[----:B------:R-:W1:Y:S02]  /*1b90*/  @!P2 DMUL R8, R16, R8 ;  /* 0x000000081008a228 */ /* 0x000e640000000000 */
[----:B-1----:R0:W-:Y:S01]  /*1ba0*/  @!P2 STG.E.64 desc[UR8][R24.64], R8 ;  /* 0x000000081800a986 */ /* 0x0021e2000c101b08 */
[----:B------:R-:W-:Y:S05]  /*1bb0*/  @P3 EXIT ;  /* 0x000000000000394d */ /* 0x000fea0003800000 */
[----:B0-----:R-:W0:Y:S01]  /*1bc0*/  LDC.64 R6, c[0x0][0x380] ;  /* 0x0000e000ff067b82 */ /* 0x001e220000000a00 */
[----:B------:R-:W-:Y:S01]  /*1bd0*/  IADD3 R11, PT, PT, R4, R3, RZ ;  /* 0x00000003040b7210 */ /* 0x000fe20007ffe0ff */
[----:B------:R-:W1:Y:S06]  /*1be0*/  LDCU.64 UR4, c[0x0][0x3c0] ;  /* 0x00007800ff0477ac */ /* 0x000e6c0008000a00 */
[----:B------:R-:W2:Y:S01]  /*1bf0*/  LDC.64 R8, c[0x0][0x388] ;  /* 0x0000e200ff087b82 */ /* 0x000ea20000000a00 */
[----:B0-----:R-:W-:-:S07]  /*1c00*/  IMAD.WIDE R2, R11, 0x8, R6 ;  /* 0x000000080b027825 */ /* 0x001fce00078e0206 */
[----:B------:R-:W0:Y:S01]  /*1c10*/  LDC.64 R6, c[0x0][0x3b8] ;  /* 0x0000ee00ff067b82 */ /* 0x000e220000000a00 */
[----:B------:R-:W1:Y:S01]  /*1c20*/  LDG.E.64.CONSTANT R2, desc[UR8][R2.64] ;  /* 0x0000000802027981 */ /* 0x000e62000c1e9b00 */
[----:B--2---:R-:W-:-:S06]  /*1c30*/  IMAD.WIDE R4, R11, 0x8, R8 ;  /* 0x000000080b047825 */ /* 0x004fcc00078e0208 */
[----:B------:R-:W2:Y:S01]  /*1c40*/  LDG.E.64.CONSTANT R4, desc[UR8][R4.64] ;  /* 0x0000000804047981 */ /* 0x000ea2000c1e9b00 */
[----:B0-----:R-:W-:Y:S01]  /*1c50*/  IMAD.WIDE R6, R11, 0x8, R6 ;  /* 0x000000080b067825 */ /* 0x001fe200078e0206 */
[----:B-1----:R-:W-:-:S15]  /*1c60*/  DFMA R14, -R14, UR4, R2 ;  /* 0x000000040e0e7c2b */ /* 0x002fde0008000102 */
[----:B------:R-:W-:-:S15]  /*1c70*/  NOP ;  /* 0x0000000000007918 */ /* 0x000fde0000000000 */
[----:B------:R-:W-:-:S15]  /*1c80*/  NOP ;  /* 0x0000000000007918 */ /* 0x000fde0000000000 */
[----:B------:R-:W-:-:S15]  /*1c90*/  NOP ;  /* 0x0000000000007918 */ /* 0x000fde0000000000 */
[----:B------:R-:W-:-:S04]  /*1ca0*/  NOP ;  /* 0x0000000000007918 */ /* 0x000fc80000000000 */
[----:B--2---:R-:W0:-:S15]  /*1cb0*/  DADD R12, -R12, R4 ;  /* 0x000000000c0c7229 */ /* 0x004e1e0000000104 */
        /* <DEDUP_REMOVED lines=9> */
[----:B0-----:R-:W0:Y:S02]  /*1d50*/  DMUL R12, R16, R12 ;  /* 0x0000000c100c7228 */ /* 0x001e240000000000 */
[----:B0-----:R-:W-:Y:S01]  /*1d60*/  STG.E.64 desc[UR8][R6.64], R12 ;  /* 0x0000000c06007986 */ /* 0x001fe2000c101b08 */
[----:B------:R-:W-:Y:S05]  /*1d70*/  EXIT ;  /* 0x000000000000794d */ /* 0x000fea0003800000 */
.L_x_26648:
        /* <DEDUP_REMOVED lines=16> */
.L_x_27278:


//--------------------- .text._ZN2at6native46batch_norm_backward_elemt_channels_last_kernelILi4EN3c108BFloat16EfS3_EEvPKT0_S6_PKT1_S9_PKT2_S9_S9_PKiPS4_lii --------------------------
	.section	.text._ZN2at6native46batch_norm_backward_elemt_channels_last_kernelILi4EN3c108BFloat16EfS3_EEvPKT0_S6_PKT1_S9_PKT2_S9_S9_PKiPS4_lii,"ax",@progbits
	.align	128
        .global         _ZN2at6native46batch_norm_backward_elemt_channels_last_kernelILi4EN3c108BFloat16EfS3_EEvPKT0_S6_PKT1_S9_PKT2_S9_S9_PKiPS4_lii
        .type           _ZN2at6native46batch_norm_backward_elemt_channels_last_kernelILi4EN3c108BFloat16EfS3_EEvPKT0_S6_PKT1_S9_PKT2_S9_S9_PKiPS4_lii,@function
        .size           _ZN2at6native46batch_norm_backward_elemt_channels_last_kernelILi4EN3c108BFloat16EfS3_EEvPKT0_S6_PKT1_S9_PKT2_S9_S9_PKiPS4_lii,(.L_x_27279 - _ZN2at6native46batch_norm_backward_elemt_channels_last_kernelILi4EN3c108BFloat16EfS3_EEvPKT0_S6_PKT1_S9_PKT2_S9_S9_PKiPS4_lii)
        .other          _ZN2at6native46batch_norm_backward_elemt_channels_last_kernelILi4EN3c108BFloat16EfS3_EEvPKT0_S6_PKT1_S9_PKT2_S9_S9_PKiPS4_lii,@"STO_CUDA_ENTRY STV_DEFAULT"
_ZN2at6native46batch_norm_backward_elemt_channels_last_kernelILi4EN3c108BFloat16EfS3_EEvPKT0_S6_PKT1_S9_PKT2_S9_S9_PKiPS4_lii:
.text._ZN2at6native46batch_norm_backward_elemt_channels_last_kernelILi4EN3c108BFloat16EfS3_EEvPKT0_S6_PKT1_S9_PKT2_S9_S9_PKiPS4_lii:
[----:B------:R-:W-:Y:S01]  /*0000*/  LDC R1, c[0x0][0x37c] ;  /* 0x0000df00ff017b82 */ /* 0x000fe20000000800 */
[----:B------:R-:W0:Y:S01]  /*0010*/  LDCU.64 UR8, c[0x0][0x3c8] ;  /* 0x00007900ff0877ac */ /* 0x000e220008000a00 */
[----:B------:R-:W-:Y:S01]  /*0020*/  HFMA2 R4, -RZ, RZ, 0, 0 ;  /* 0x00000000ff047431 */ /* 0x000fe200000001ff */
[----:B------:R-:W1:Y:S01]  /*0030*/  LDCU.64 UR18, c[0x0][0x358] ;  /* 0x00006b00ff1277ac */ /* 0x000e620008000a00 */
[----:B0-----:R-:W-:-:S04]  /*0040*/  UISETP.GE.U32.AND UP0, UPT, UR8, 0x1, UPT ;  /* 0x000000010800788c */ /* 0x001fc8000bf06070 */
[----:B------:R-:W-:-:S09]  /*0050*/  UISETP.GE.AND.EX UP0, UPT, UR9, URZ, UPT, UP0 ;  /* 0x000000ff0900728c */ /* 0x000fd2000bf06300 */
[----:B-1----:R-:W-:Y:S05]  /*0060*/  BRA.U !UP0, `(.L_x_26649) ;  /* 0x0000000d08cc7547 */ /* 0x002fea000b800000 */
[----:B------:R-:W-:Y:S01]  /*0070*/  UISETP.GE.U32.AND UP0, UPT, UR8, 0x10, UPT ;  /* 0x000000100800788c */ /* 0x000fe2000bf06070 */
[----:B------:R-:W-:Y:S01]  /*0080*/  IMAD.MOV.U32 R0, RZ, RZ, RZ ;  /* 0x000000ffff007224 */ /* 0x000fe200078e00ff */
[----:B------:R-:W-:Y:S01]  /*0090*/  ULOP3.LUT UR10, UR8, 0xf, URZ, 0xc0, !UPT ;  /* 0x0000000f080a7892 */ /* 0x000fe2000f8ec0ff */
[----:B------:R-:W-:Y:S01]  /*00a0*/  MOV R3, RZ ;  /* 0x000000ff00037202 */ /* 0x000fe20000000f00 */
[----:B------:R-:W-:Y:S02]  /*00b0*/  UISETP.GE.U32.AND.EX UP0, UPT, UR9, URZ, UPT, UP0 ;  /* 0x000000ff0900728c */ /* 0x000fe4000bf06100 */
[----:B------:R-:W-:Y:S01]  /*00c0*/  UISETP.NE.U32.AND UP1, UPT, UR10, URZ, UPT ;  /* 0x000000ff0a00728c */ /* 0x000fe2000bf25070 */
[----:B------:R-:W-:Y:S01]  /*00d0*/  UMOV UR4, URZ ;  /* 0x000000ff00047c82 */ /* 0x000fe20008000000 */
[----:B------:R-:W-:Y:S02]  /*00e0*/  UMOV UR6, URZ ;  /* 0x000000ff00067c82 */ /* 0x000fe40008000000 */
[----:B------:R-:W-:-:S03]  /*00f0*/  UISETP.NE.AND.EX UP1, UPT, URZ, URZ, UPT, UP1 ;  /* 0x000000ffff00728c */ /* 0x000fc6000bf25310 */
[----:B------:R-:W-:Y:S08]  /*0100*/  BRA.U !UP0, `(.L_x_26650) ;  /* 0x0000000508087547 */ /* 0x000ff0000b800000 */
[----:B------:R-:W0:Y:S01]  /*0110*/  LDCU.64 UR6, c[0x0][0x3b8] ;  /* 0x00007700ff0677ac */ /* 0x000e220008000a00 */
[----:B------:R-:W-:Y:S01]  /*0120*/  IMAD.MOV.U32 R0, RZ, RZ, RZ ;  /* 0x000000ffff007224 */ /* 0x000fe200078e00ff */
[----:B------:R-:W-:Y:S01]  /*0130*/  MOV R3, RZ ;  /* 0x000000ff00037202 */ /* 0x000fe20000000f00 */
[----:B------:R-:W-:Y:S02]  /*0140*/  ULOP3.LUT UR4, UR8, 0xfffffff0, URZ, 0xc0, !UPT ;  /* 0xfffffff008047892 */ /* 0x000fe4000f8ec0ff */
[----:B0-----:R-:W-:Y:S02]  /*0150*/  UIADD3 UR5, UP0, UPT, UR6, 0x20, URZ ;  /* 0x0000002006057890 */ /* 0x001fe4000ff1e0ff */
[----:B------:R-:W-:Y:S02]  /*0160*/  ULOP3.LUT UR6, UR9, 0x7fffffff, URZ, 0xc0, !UPT ;  /* 0x7fffffff09067892 */ /* 0x000fe4000f8ec0ff */
[----:B------:R-:W-:Y:S02]  /*0170*/  UIADD3.X UR7, UPT, UPT, URZ, UR7, URZ, UP0, !UPT ;  /* 0x00000007ff077290 */ /* 0x000fe400087fe4ff */
[----:B------:R-:W-:Y:S01]  /*0180*/  IMAD.U32 R4, RZ, RZ, UR5 ;  /* 0x00000005ff047e24 */ /* 0x000fe2000f8e00ff */
[----:B------:R-:W-:-:S03]  /*0190*/  UMOV UR5, UR4 ;  /* 0x0000000400057c82 */ /* 0x000fc60008000000 */
[----:B------:R-:W-:Y:S01]  /*01a0*/  MOV R5, UR7 ;  /* 0x0000000700057c02 */ /* 0x000fe20008000f00 */
[----:B------:R-:W-:-:S06]  /*01b0*/  UMOV UR7, UR6 ;  /* 0x0000000600077c82 */ /* 0x000fcc0008000000 */
.L_x_26651:
        /* <DEDUP_REMOVED lines=16> */
[----:B------:R-:W-:-:S04]  /*02c0*/  UIADD3 UR5, UP0, UPT, UR5, -0x10, URZ ;  /* 0xfffffff005057890 */ /* 0x000fc8000ff1e0ff */
[----:B------:R-:W-:Y:S02]  /*02d0*/  UIADD3.X UR7, UPT, UPT, UR7, -0x1, URZ, UP0, !UPT ;  /* 0xffffffff07077890 */ /* 0x000fe400087fe4ff */
[----:B------:R-:W-:Y:S01]  /*02e0*/  UISETP.NE.U32.AND UP0, UPT, UR5, URZ, UPT ;  /* 0x000000ff0500728c */ /* 0x000fe2000bf05070 */
[----:B0-----:R-:W-:-:S03]  /*02f0*/  IADD3 R4, P2, PT, R4, 0x40, RZ ;  /* 0x0000004004047810 */ /* 0x001fc60007f5e0ff */
[----:B------:R-:W-:Y:S02]  /*0300*/  UISETP.NE.AND.EX UP0, UPT, UR7, URZ, UPT, UP0 ;  /* 0x000000ff0700728c */ /* 0x000fe4000bf05300 */
[----:B------:R-:W-:Y:S01]  /*0310*/  IMAD.X R5, RZ, RZ, R5, P2 ;  /* 0x000000ffff057224 */ /* 0x000fe200010e0605 */
        /* <DEDUP_REMOVED lines=29> */
[--C-:B------:R-:W-:Y:S02]  /*04f0*/  IADD3 R0, P0, P1, R7, R0, R2.reuse ;  /* 0x0000000007007210 */ /* 0x100fe4000791e002 */
[----:B------:R-:W-:-:S04]  /*0500*/  SHF.R.S32.HI R2, RZ, 0x1f, R2 ;  /* 0x0000001fff027819 */ /* 0x000fc80000011402 */
[----:B------:R-:W-:Y:S01]  /*0510*/  IADD3.X R3, PT, PT, R3, R6, R2, P0, P1 ;  /* 0x0000000603037210 */ /* 0x000fe200007e2402 */
[----:B------:R-:W-:Y:S06]  /*0520*/  BRA.U UP0, `(.L_x_26651) ;  /* 0xfffffffd00247547 */ /* 0x000fec000b83ffff */
.L_x_26650:
[----:B------:R-:W-:Y:S05]  /*0530*/  BRA.U !UP1, `(.L_x_26652) ;  /* 0x0000000909907547 */ /* 0x000fea000b800000 */
[----:B------:R-:W-:Y:S02]  /*0540*/  UISETP.GE.U32.AND UP1, UPT, UR10, 0x8, UPT ;  /* 0x000000080a00788c */ /* 0x000fe4000bf26070 */
[----:B------:R-:W-:Y:S02]  /*0550*/  ULOP3.LUT UR26, UR8, 0x7, URZ, 0xc0, !UPT ;  /* 0x00000007081a7892 */ /* 0x000fe4000f8ec0ff */
[----:B------:R-:W-:Y:S02]  /*0560*/  UISETP.GE.U32.AND.EX UP1, UPT, URZ, URZ, UPT, UP1 ;  /* 0x000000ffff00728c */ /* 0x000fe4000bf26110 */
[----:B------:R-:W-:-:S04]  /*0570*/  UISETP.NE.U32.AND UP0, UPT, UR26, URZ, UPT ;  /* 0x000000ff1a00728c */ /* 0x000fc8000bf05070 */
[----:B------:R-:W-:-:S03]  /*0580*/  UISETP.NE.AND.EX UP0, UPT, URZ, URZ, UPT, UP0 ;  /* 0x000000ffff00728c */ /* 0x000fc6000bf05300 */
[----:B------:R-:W-:Y:S08]  /*0590*/  BRA.U !UP1, `(.L_x_26653) ;  /* 0x0000000509647547 */ /* 0x000ff0000b800000 */
[----:B------:R-:W0:Y:S01]  /*05a0*/  LDCU.64 UR10, c[0x0][0x3b8] ;  /* 0x00007700ff0a77ac */ /* 0x000e220008000a00 */
[----:B------:R-:W-:Y:S02]  /*05b0*/  USHF.L.U32 UR5, UR4, 0x2, URZ ;  /* 0x0000000204057899 */ /* 0x000fe400080006ff */
[----:B------:R-:W-:Y:S02]  /*05c0*/  USHF.L.U64.HI UR6, UR4, 0x2, UR6 ;  /* 0x0000000204067899 */ /* 0x000fe40008010206 */
[----:B------:R-:W-:Y:S02]  /*05d0*/  UIADD3 UR22, UP1, UPT, UR5, 0x4, URZ ;  /* 0x0000000405167890 */ /* 0x000fe4000ff3e0ff */
[----:B------:R-:W-:Y:S02]  /*05e0*/  UIADD3 UR20, UP2, UPT, UR5, 0x8, URZ ;  /* 0x0000000805147890 */ /* 0x000fe4000ff5e0ff */
[----:B------:R-:W-:Y:S02]  /*05f0*/  UIADD3 UR16, UP3, UPT, UR5, 0xc, URZ ;  /* 0x0000000c05107890 */ /* 0x000fe4000ff7e0ff */
[----:B------:R-:W-:-:S02]  /*0600*/  UIADD3 UR14, UP4, UPT, UR5, 0x10, URZ ;  /* 0x00000010050e7890 */ /* 0x000fc4000ff9e0ff */
[----:B------:R-:W-:Y:S02]  /*0610*/  UIADD3 UR12, UP5, UPT, UR5, 0x14, URZ ;  /* 0x00000014050c7890 */ /* 0x000fe4000ffbe0ff */
[----:B0-----:R-:W-:Y:S02]  /*0620*/  UIADD3 UR24, UP6, UPT, UR5, UR10, URZ ;  /* 0x0000000a05187290 */ /* 0x001fe4000ffde0ff */
[----:B------:R-:W-:Y:S02]  /*0630*/  UIADD3.X UR23, UPT, UPT, URZ, UR6, URZ, UP1, !UPT ;  /* 0x00000006ff177290 */ /* 0x000fe40008ffe4ff */
[----:B------:R-:W-:Y:S02]  /*0640*/  UIADD3.X UR25, UPT, UPT, UR6, UR11, URZ, UP6, !UPT ;  /* 0x0000000b06197290 */ /* 0x000fe4000b7fe4ff */
[----:B------:R-:W-:Y:S01]  /*0650*/  UIADD3 UR7, UP6, UPT, UR5, 0x18, URZ ;  /* 0x0000001805077890 */ /* 0x000fe2000ffde0ff */
[----:B------:R-:W-:Y:S01]  /*0660*/  MOV R4, UR24 ;  /* 0x0000001800047c02 */ /* 0x000fe20008000f00 */
[----:B------:R-:W-:-:S02]  /*0670*/  UIADD3 UR5, UP1, UPT, UR5, 0x1c, URZ ;  /* 0x0000001c05057890 */ /* 0x000fc4000ff3e0ff */
[----:B------:R-:W-:Y:S01]  /*0680*/  ULOP3.LUT UR22, UR22, 0xfffffffc, URZ, 0xc0, !UPT ;  /* 0xfffffffc16167892 */ /* 0x000fe2000f8ec0ff */
[----:B------:R-:W-:Y:S01]  /*0690*/  IMAD.U32 R5, RZ, RZ, UR25 ;  /* 0x00000019ff057e24 */ /* 0x000fe2000f8e00ff */
[----:B------:R-:W-:Y:S02]  /*06a0*/  UIADD3.X UR21, UPT, UPT, URZ, UR6, URZ, UP2, !UPT ;  /* 0x00000006ff157290 */ /* 0x000fe400097fe4ff */
[----:B------:R-:W-:Y:S02]  /*06b0*/  UIADD3.X UR17, UPT, UPT, URZ, UR6, URZ, UP3, !UPT ;  /* 0x00000006ff117290 */ /* 0x000fe40009ffe4ff */
[----:B------:R-:W-:Y:S01]  /*06c0*/  UIADD3.X UR15, UPT, UPT, URZ, UR6, URZ, UP4, !UPT ;  /* 0x00000006ff0f7290 */ /* 0x000fe2000a7fe4ff */
[----:B------:R0:W2:Y:S01]  /*06d0*/  LDG.E.CONSTANT R13, desc[UR18][R4.64] ;  /* 0x00000012040d7981 */ /* 0x0000a2000c1e9900 */
[----:B------:R-:W-:Y:S02]  /*06e0*/  UIADD3.X UR13, UPT, UPT, URZ, UR6, URZ, UP5, !UPT ;  /* 0x00000006ff0d7290 */ /* 0x000fe4000affe4ff */
[----:B------:R-:W-:-:S02]  /*06f0*/  UIADD3.X UR9, UPT, UPT, URZ, UR6, URZ, UP6, !UPT ;  /* 0x00000006ff097290 */ /* 0x000fc4000b7fe4ff */
[----:B------:R-:W-:Y:S02]  /*0700*/  UIADD3.X UR6, UPT, UPT, URZ, UR6, URZ, UP1, !UPT ;  /* 0x00000006ff067290 */ /* 0x000fe40008ffe4ff */
[----:B------:R-:W-:Y:S02]  /*0710*/  ULOP3.LUT UR23, UR23, 0x3, URZ, 0xc0, !UPT ;  /* 0x0000000317177892 */ /* 0x000fe4000f8ec0ff */
[----:B------:R-:W-:Y:S02]  /*0720*/  UIADD3 UR22, UP1, UPT, UR22, UR10, URZ ;  /* 0x0000000a16167290 */ /* 0x000fe4000ff3e0ff */
[----:B------:R-:W-:Y:S02]  /*0730*/  ULOP3.LUT UR20, UR20, 0xfffffffc, URZ, 0xc0, !UPT ;  /* 0xfffffffc14147892 */ /* 0x000fe4000f8ec0ff */
[----:B------:R-:W-:Y:S02]  /*0740*/  ULOP3.LUT UR16, UR16, 0xfffffffc, URZ, 0xc0, !UPT ;  /* 0xfffffffc10107892 */ /* 0x000fe4000f8ec0ff */
[----:B------:R-:W-:Y:S01]  /*0750*/  UIADD3.X UR23, UPT, UPT, UR23, UR11, URZ, UP1, !UPT ;  /* 0x0000000b17177290 */ /* 0x000fe20008ffe4ff */
[----:B------:R-:W-:Y:S01]  /*0760*/  MOV R6, UR22 ;  /* 0x0000001600067c02 */ /* 0x000fe20008000f00 */
[----:B------:R-:W-:-:S02]  /*0770*/  ULOP3.LUT UR21, UR21, 0x3, URZ, 0xc0, !UPT ;  /* 0x0000000315157892 */ /* 0x000fc4000f8ec0ff */
[----:B------:R-:W-:Y:S02]  /*0780*/  UIADD3 UR20, UP2, UPT, UR20, UR10, URZ ;  /* 0x0000000a14147290 */ /* 0x000fe4000ff5e0ff */
[----:B------:R-:W-:Y:S01]  /*0790*/  ULOP3.LUT UR17, UR17, 0x3, URZ, 0xc0, !UPT ;  /* 0x0000000311117892 */ /* 0x000fe2000f8ec0ff */
[----:B------:R-:W-:Y:S01]  /*07a0*/  IMAD.U32 R7, RZ, RZ, UR23 ;  /* 0x00000017ff077e24 */ /* 0x000fe2000f8e00ff */
[----:B------:R-:W-:Y:S02]  /*07b0*/  UIADD3 UR16, UP3, UPT, UR16, UR10, URZ ;  /* 0x0000000a10107290 */ /* 0x000fe4000ff7e0ff */
[----:B------:R-:W-:Y:S02]  /*07c0*/  ULOP3.LUT UR12, UR12, 0xfffffffc, URZ, 0xc0, !UPT ;  /* 0xfffffffc0c0c7892 */ /* 0x000fe4000f8ec0ff */
[----:B------:R-:W-:Y:S01]  /*07d0*/  ULOP3.LUT UR14, UR14, 0xfffffffc, URZ, 0xc0, !UPT ;  /* 0xfffffffc0e0e7892 */ /* 0x000fe2000f8ec0ff */
[----:B------:R1:W2:Y:S01]  /*07e0*/  LDG.E.CONSTANT R2, desc[UR18][R6.64] ;  /* 0x0000001206027981 */ /* 0x0002a2000c1e9900 */
[----:B------:R-:W-:-:S02]  /*07f0*/  UIADD3.X UR21, UPT, UPT, UR21, UR11, URZ, UP2, !UPT ;  /* 0x0000000b15157290 */ /* 0x000fc400097fe4ff */
[----:B------:R-:W-:Y:S02]  /*0800*/  UIADD3.X UR17, UPT, UPT, UR17, UR11, URZ, UP3, !UPT ;  /* 0x0000000b11117290 */ /* 0x000fe40009ffe4ff */
[----:B------:R-:W-:Y:S02]  /*0810*/  ULOP3.LUT UR13, UR13, 0x3, URZ, 0xc0, !UPT ;  /* 0x000000030d0d7892 */ /* 0x000fe4000f8ec0ff */
[----:B------:R-:W-:Y:S02]  /*0820*/  UIADD3 UR12, UP1, UPT, UR12, UR10, URZ ;  /* 0x0000000a0c0c7290 */ /* 0x000fe4000ff3e0ff */
[----:B------:R-:W-:Y:S02]  /*0830*/  ULOP3.LUT UR7, UR7, 0xfffffffc, URZ, 0xc0, !UPT ;  /* 0xfffffffc07077892 */ /* 0x000fe4000f8ec0ff */
[----:B------:R-:W-:Y:S02]  /*0840*/  ULOP3.LUT UR15, UR15, 0x3, URZ, 0xc0, !UPT ;  /* 0x000000030f0f7892 */ /* 0x000fe4000f8ec0ff */
[----:B------:R-:W-:-:S02]  /*0850*/  UIADD3 UR14, UP4, UPT, UR14, UR10, URZ ;  /* 0x0000000a0e0e7290 */ /* 0x000fc4000ff9e0ff */
[----:B------:R-:W-:Y:S01]  /*0860*/  ULOP3.LUT UR5, UR5, 0xfffffffc, URZ, 0xc0, !UPT ;  /* 0xfffffffc05057892 */ /* 0x000fe2000f8ec0ff */
[----:B------:R-:W-:Y:S01]  /*0870*/  MOV R8, UR20 ;  /* 0x0000001400087c02 */ /* 0x000fe20008000f00 */
[----:B------:R-:W-:Y:S01]  /*0880*/  UIADD3.X UR13, UPT, UPT, UR13, UR11, URZ, UP1, !UPT ;  /* 0x0000000b0d0d7290 */ /* 0x000fe20008ffe4ff */
[----:B------:R-:W-:Y:S01]  /*0890*/  IMAD.U32 R9, RZ, RZ, UR21 ;  /* 0x00000015ff097e24 */ /* 0x000fe2000f8e00ff */
[----:B------:R-:W-:Y:S01]  /*08a0*/  ULOP3.LUT UR9, UR9, 0x3, URZ, 0xc0, !UPT ;  /* 0x0000000309097892 */ /* 0x000fe2000f8ec0ff */
[----:B------:R-:W-:Y:S01]  /*08b0*/  MOV R10, UR16 ;  /* 0x00000010000a7c02 */ /* 0x000fe20008000f00 */
[----:B------:R-:W-:Y:S01]  /*08c0*/  UIADD3 UR7, UP2, UPT, UR7, UR10, URZ ;  /* 0x0000000a07077290 */ /* 0x000fe2000ff5e0ff */
[----:B------:R-:W-:Y:S01]  /*08d0*/  IMAD.U32 R11, RZ, RZ, UR17 ;  /* 0x00000011ff0b7e24 */ /* 0x000fe2000f8e00ff */
[----:B------:R-:W-:Y:S01]  /*08e0*/  UIADD3.X UR15, UPT, UPT, UR15, UR11, URZ, UP4, !UPT ;  /* 0x0000000b0f0f7290 */ /* 0x000fe2000a7fe4ff */
[----:B------:R3:W4:Y:S01]  /*08f0*/  LDG.E.CONSTANT R12, desc[UR18][R8.64] ;  /* 0x00000012080c7981 */ /* 0x000722000c1e9900 */
[----:B------:R-:W-:-:S02]  /*0900*/  ULOP3.LUT UR6, UR6, 0x3, URZ, 0xc0, !UPT ;  /* 0x0000000306067892 */ /* 0x000fc4000f8ec0ff */
[----:B------:R-:W-:Y:S01]  /*0910*/  UIADD3 UR10, UP1, UPT, UR5, UR10, URZ ;  /* 0x0000000a050a7290 */ /* 0x000fe2000ff3e0ff */
[----:B------:R5:W4:Y:S01]  /*0920*/  LDG.E.CONSTANT R15, desc[UR18][R10.64] ;  /* 0x000000120a0f7981 */ /* 0x000b22000c1e9900 */
[----:B------:R-:W-:Y:S01]  /*0930*/  UIADD3.X UR5, UPT, UPT, UR9, UR11, URZ, UP2, !UPT ;  /* 0x0000000b09057290 */ /* 0x000fe200097fe4ff */
[----:B0-----:R-:W-:Y:S01]  /*0940*/  MOV R4, UR14 ;  /* 0x0000000e00047c02 */ /* 0x001fe20008000f00 */
[----:B-1----:R-:W-:Y:S01]  /*0950*/  IMAD.U32 R7, RZ, RZ, UR13 ;  /* 0x0000000dff077e24 */ /* 0x002fe2000f8e00ff */
[----:B------:R-:W-:Y:S01]  /*0960*/  UIADD3.X UR11, UPT, UPT, UR6, UR11, URZ, UP1, !UPT ;  /* 0x0000000b060b7290 */ /* 0x000fe20008ffe4ff */
[----:B------:R-:W-:Y:S01]  /*0970*/  IMAD.U32 R5, RZ, RZ, UR15 ;  /* 0x0000000fff057e24 */ /* 0x000fe2000f8e00ff */
[----:B------:R-:W-:Y:S01]  /*0980*/  MOV R6, UR12 ;  /* 0x0000000c00067c02 */ /* 0x000fe20008000f00 */
[----:B---3--:R-:W-:Y:S01]  /*0990*/  IMAD.U32 R9, RZ, RZ, UR5 ;  /* 0x00000005ff097e24 */ /* 0x008fe2000f8e00ff */
[----:B------:R-:W-:Y:S02]  /*09a0*/  MOV R8, UR7 ;  /* 0x0000000700087c02 */ /* 0x000fe40008000f00 */
[----:B------:R-:W3:Y:S01]  /*09b0*/  LDG.E.CONSTANT R4, desc[UR18][R4.64] ;  /* 0x0000001204047981 */ /* 0x000ee2000c1e9900 */
[----:B-----5:R-:W-:Y:S01]  /*09c0*/  IMAD.U32 R11, RZ, RZ, UR11 ;  /* 0x0000000bff0b7e24 */ /* 0x020fe2000f8e00ff */
[----:B------:R-:W-:-:S02]  /*09d0*/  MOV R10, UR10 ;  /* 0x0000000a000a7c02 */ /* 0x000fc40008000f00 */
[----:B------:R-:W3:Y:S04]  /*09e0*/  LDG.E.CONSTANT R7, desc[UR18][R6.64] ;  /* 0x0000001206077981 */ /* 0x000ee8000c1e9900 */
[----:B------:R-:W5:Y:S04]  /*09f0*/  LDG.E.CONSTANT R8, desc[UR18][R8.64] ;  /* 0x0000001208087981 */ /* 0x000f68000c1e9900 */
[----:B------:R-:W5:Y:S01]  /*0a00*/  LDG.E.CONSTANT R11, desc[UR18][R10.64] ;  /* 0x000000120a0b7981 */ /* 0x000f62000c1e9900 */
[----:B------:R-:W-:Y:S01]  /*0a10*/  UIADD3 UR4, UPT, UPT, UR4, 0x8, URZ ;  /* 0x0000000804047890 */ /* 0x000fe2000fffe0ff */
[----:B------:R-:W-:Y:S01]  /*0a20*/  UMOV UR6, URZ ;  /* 0x000000ff00067c82 */ /* 0x000fe20008000000 */
[----:B--2---:R-:W-:-:S02]  /*0a30*/  IADD3 R14, P0, P1, R2, R0, R13 ;  /* 0x00000000020e7210 */ /* 0x004fc4000791e00d */
[----:B------:R-:W-:Y:S02]  /*0a40*/  SHF.R.S32.HI R0, RZ, 0x1f, R13 ;  /* 0x0000001fff007819 */ /* 0x000fe4000001140d */
[----:B------:R-:W-:-:S04]  /*0a50*/  SHF.R.S32.HI R2, RZ, 0x1f, R2 ;  /* 0x0000001fff027819 */ /* 0x000fc80000011402 */
[----:B------:R-:W-:Y:S02]  /*0a60*/  IADD3.X R2, PT, PT, R2, R3, R0, P0, P1 ;  /* 0x0000000302027210 */ /* 0x000fe400007e2400 */
[--C-:B----4-:R-:W-:Y:S02]  /*0a70*/  IADD3 R0, P0, P1, R15, R14, R12.reuse ;  /* 0x0000000e0f007210 */ /* 0x110fe4000791e00c */
[----:B------:R-:W-:Y:S02]  /*0a80*/  SHF.R.S32.HI R12, RZ, 0x1f, R12 ;  /* 0x0000001fff0c7819 */ /* 0x000fe4000001140c */
[----:B------:R-:W-:-:S04]  /*0a90*/  SHF.R.S32.HI R15, RZ, 0x1f, R15 ;  /* 0x0000001fff0f7819 */ /* 0x000fc8000001140f */
[----:B------:R-:W-:Y:S02]  /*0aa0*/  IADD3.X R12, PT, PT, R15, R2, R12, P0, P1 ;  /* 0x000000020f0c7210 */ /* 0x000fe400007e240c */
[--C-:B---3--:R-:W-:Y:S02]  /*0ab0*/  IADD3 R0, P0, P1, R7, R0, R4.reuse ;  /* 0x0000000007007210 */ /* 0x108fe4000791e004 */
[----:B------:R-:W-:Y:S02]  /*0ac0*/  SHF.R.S32.HI R4, RZ, 0x1f, R4 ;  /* 0x0000001fff047819 */ /* 0x000fe40000011404 */
[----:B------:R-:W-:Y:S02]  /*0ad0*/  SHF.R.S32.HI R7, RZ, 0x1f, R7 ;  /* 0x0000001fff077819 */ /* 0x000fe40000011407 */
[----:B-----5:R-:W-:Y:S02]  /*0ae0*/  SHF.R.S32.HI R3, RZ, 0x1f, R8 ;  /* 0x0000001fff037819 */ /* 0x020fe40000011408 */
[----:B------:R-:W-:-:S02]  /*0af0*/  IADD3.X R4, PT, PT, R7, R12, R4, P0, P1 ;  /* 0x0000000c07047210 */ /* 0x000fc400007e2404 */
[----:B------:R-:W-:Y:S02]  /*0b00*/  IADD3 R0, P0, P1, R11, R0, R8 ;  /* 0x000000000b007210 */ /* 0x000fe4000791e008 */
[----:B------:R-:W-:-:S04]  /*0b10*/  SHF.R.S32.HI R2, RZ, 0x1f, R11 ;  /* 0x0000001fff027819 */ /* 0x000fc8000001140b */
[----:B------:R-:W-:-:S07]  /*0b20*/  IADD3.X R3, PT, PT, R2, R4, R3, P0, P1 ;  /* 0x0000000402037210 */ /* 0x000fce00007e2403 */
.L_x_26653:
[----:B------:R-:W-:Y:S05]  /*0b30*/  BRA.U !UP0, `(.L_x_26652) ;  /* 0x0000000508107547 */ /* 0x000fea000b800000 */
[----:B------:R-:W-:Y:S02]  /*0b40*/  UISETP.GE.U32.AND UP1, UPT, UR26, 0x4, UPT ;  /* 0x000000041a00788c */ /* 0x000fe4000bf26070 */
[----:B------:R-:W-:Y:S02]  /*0b50*/  ULOP3.LUT UR8, UR8, 0x3, URZ, 0xc0, !UPT ;  /* 0x0000000308087892 */ /* 0x000fe4000f8ec0ff */
[----:B------:R-:W-:Y:S02]  /*0b60*/  UISETP.GE.U32.AND.EX UP1, UPT, URZ, URZ, UPT, UP1 ;  /* 0x000000ffff00728c */ /* 0x000fe4000bf26110 */
[----:B------:R-:W-:Y:S01]  /*0b70*/  UISETP.NE.U32.AND UP0, UPT, UR8, URZ, UPT ;  /* 0x000000ff0800728c */ /* 0x000fe2000bf05070 */
[----:B------:R-:W-:Y:S01]  /*0b80*/  UMOV UR5, URZ ;  /* 0x000000ff00057c82 */ /* 0x000fe20008000000 */
[----:B------:R-:W0:Y:S02]  /*0b90*/  LDCU.64 UR20, c[0x0][0x3b8] ;  /* 0x00007700ff1477ac */ /* 0x000e240008000a00 */
[----:B------:R-:W-:-:S03]  /*0ba0*/  UISETP.NE.AND.EX UP0, UPT, UR5, URZ, UPT, UP0 ;  /* 0x000000ff0500728c */ /* 0x000fc6000bf05300 */
[----:B------:R-:W-:Y:S08]  /*0bb0*/  BRA.U !UP1, `(.L_x_26654) ;  /* 0x0000000109b47547 */ /* 0x000ff0000b800000 */
[----:B------:R-:W1:Y:S01]  /*0bc0*/  LDCU.64 UR10, c[0x0][0x3b8] ;  /* 0x00007700ff0a77ac */ /* 0x000e620008000a00 */
[----:B------:R-:W-:Y:S02]  /*0bd0*/  USHF.L.U32 UR7, UR4, 0x2, URZ ;  /* 0x0000000204077899 */ /* 0x000fe400080006ff */
[----:B------:R-:W-:Y:S02]  /*0be0*/  USHF.L.U64.HI UR6, UR4, 0x2, UR6 ;  /* 0x0000000204067899 */ /* 0x000fe40008010206 */
[----:B------:R-:W-:Y:S02]  /*0bf0*/  UIADD3 UR9, UP2, UPT, UR7, 0x4, URZ ;  /* 0x0000000407097890 */ /* 0x000fe4000ff5e0ff */
[----:B------:R-:W-:Y:S02]  /*0c00*/  UIADD3 UR12, UP3, UPT, UR7, 0x8, URZ ;  /* 0x00000008070c7890 */ /* 0x000fe4000ff7e0ff */
[----:B------:R-:W-:Y:S02]  /*0c10*/  UIADD3 UR14, UP4, UPT, UR7, 0xc, URZ ;  /* 0x0000000c070e7890 */ /* 0x000fe4000ff9e0ff */
[----:B------:R-:W-:-:S02]  /*0c20*/  ULOP3.LUT UR9, UR9, 0xfffffffc, URZ, 0xc0, !UPT ;  /* 0xfffffffc09097892 */ /* 0x000fc4000f8ec0ff */
[----:B------:R-:W-:Y:S02]  /*0c30*/  UIADD3.X UR13, UPT, UPT, URZ, UR6, URZ, UP3, !UPT ;  /* 0x00000006ff0d7290 */ /* 0x000fe40009ffe4ff */
[----:B-1----:R-:W-:Y:S02]  /*0c40*/  UIADD3 UR15, UP1, UPT, UR7, UR10, URZ ;  /* 0x0000000a070f7290 */ /* 0x002fe4000ff3e0ff */
[----:B------:R-:W-:Y:S02]  /*0c50*/  UIADD3.X UR7, UPT, UPT, URZ, UR6, URZ, UP2, !UPT ;  /* 0x00000006ff077290 */ /* 0x000fe400097fe4ff */
[----:B------:R-:W-:Y:S02]  /*0c60*/  UIADD3.X UR16, UPT, UPT, UR6, UR11, URZ, UP1, !UPT ;  /* 0x0000000b06107290 */ /* 0x000fe40008ffe4ff */
[----:B------:R-:W-:Y:S01]  /*0c70*/  ULOP3.LUT UR7, UR7, 0x3, URZ, 0xc0, !UPT ;  /* 0x0000000307077892 */ /* 0x000fe2000f8ec0ff */
[----:B------:R-:W-:Y:S01]  /*0c80*/  MOV R4, UR15 ;  /* 0x0000000f00047c02 */ /* 0x000fe20008000f00 */
[----:B------:R-:W-:-:S02]  /*0c90*/  UIADD3 UR9, UP1, UPT, UR9, UR10, URZ ;  /* 0x0000000a09097290 */ /* 0x000fc4000ff3e0ff */
[----:B------:R-:W-:Y:S01]  /*0ca0*/  ULOP3.LUT UR12, UR12, 0xfffffffc, URZ, 0xc0, !UPT ;  /* 0xfffffffc0c0c7892 */ /* 0x000fe2000f8ec0ff */
[----:B------:R-:W-:Y:S01]  /*0cb0*/  IMAD.U32 R5, RZ, RZ, UR16 ;  /* 0x00000010ff057e24 */ /* 0x000fe2000f8e00ff */
[----:B------:R-:W-:Y:S02]  /*0cc0*/  UIADD3.X UR6, UPT, UPT, URZ, UR6, URZ, UP4, !UPT ;  /* 0x00000006ff067290 */ /* 0x000fe4000a7fe4ff */
[----:B------:R-:W-:Y:S01]  /*0cd0*/  ULOP3.LUT UR14, UR14, 0xfffffffc, URZ, 0xc0, !UPT ;  /* 0xfffffffc0e0e7892 */ /* 0x000fe2000f8ec0ff */
[----:B------:R-:W-:Y:S01]  /*0ce0*/  MOV R6, UR9 ;  /* 0x0000000900067c02 */ /* 0x000fe20008000f00 */
[----:B------:R-:W-:Y:S01]  /*0cf0*/  UIADD3.X UR7, UPT, UPT, UR7, UR11, URZ, UP1, !UPT ;  /* 0x0000000b07077290 */ /* 0x000fe20008ffe4ff */
[----:B------:R-:W2:Y:S01]  /*0d00*/  LDG.E.CONSTANT R5, desc[UR18][R4.64] ;  /* 0x0000001204057981 */ /* 0x000ea2000c1e9900 */
[----:B------:R-:W-:Y:S02]  /*0d10*/  ULOP3.LUT UR13, UR13, 0x3, URZ, 0xc0, !UPT ;  /* 0x000000030d0d7892 */ /* 0x000fe4000f8ec0ff */
[----:B------:R-:W-:-:S02]  /*0d20*/  UIADD3 UR12, UP2, UPT, UR12, UR10, URZ ;  /* 0x0000000a0c0c7290 */ /* 0x000fc4000ff5e0ff */
[----:B------:R-:W-:Y:S01]  /*0d30*/  ULOP3.LUT UR6, UR6, 0x3, URZ, 0xc0, !UPT ;  /* 0x0000000306067892 */ /* 0x000fe2000f8ec0ff */
[----:B------:R-:W-:Y:S01]  /*0d40*/  IMAD.U32 R7, RZ, RZ, UR7 ;  /* 0x00000007ff077e24 */ /* 0x000fe2000f8e00ff */
[----:B------:R-:W-:Y:S02]  /*0d50*/  UIADD3 UR14, UP1, UPT, UR14, UR10, URZ ;  /* 0x0000000a0e0e7290 */ /* 0x000fe4000ff3e0ff */
[----:B------:R-:W-:Y:S02]  /*0d60*/  UIADD3.X UR13, UPT, UPT, UR13, UR11, URZ, UP2, !UPT ;  /* 0x0000000b0d0d7290 */ /* 0x000fe400097fe4ff */
[----:B------:R-:W-:Y:S01]  /*0d70*/  UIADD3.X UR6, UPT, UPT, UR6, UR11, URZ, UP1, !UPT ;  /* 0x0000000b06067290 */ /* 0x000fe20008ffe4ff */
[----:B------:R-:W2:Y:S01]  /*0d80*/  LDG.E.CONSTANT R6, desc[UR18][R6.64] ;  /* 0x0000001206067981 */ /* 0x000ea2000c1e9900 */
[----:B------:R-:W-:Y:S02]  /*0d90*/  MOV R10, UR14 ;  /* 0x0000000e000a7c02 */ /* 0x000fe40008000f00 */
[----:B------:R-:W-:Y:S01]  /*0da0*/  IMAD.U32 R9, RZ, RZ, UR13 ;  /* 0x0000000dff097e24 */ /* 0x000fe2000f8e00ff */
[----:B------:R-:W-:Y:S01]  /*0db0*/  MOV R8, UR12 ;  /* 0x0000000c00087c02 */ /* 0x000fe20008000f00 */
[----:B------:R-:W-:-:S04]  /*0dc0*/  IMAD.U32 R11, RZ, RZ, UR6 ;  /* 0x00000006ff0b7e24 */ /* 0x000fc8000f8e00ff */
[----:B------:R-:W3:Y:S04]  /*0dd0*/  LDG.E.CONSTANT R9, desc[UR18][R8.64] ;  /* 0x0000001208097981 */ /* 0x000ee8000c1e9900 */
[----:B------:R-:W4:Y:S01]  /*0de0*/  LDG.E.CONSTANT R10, desc[UR18][R10.64] ;  /* 0x000000120a0a7981 */ /* 0x000f22000c1e9900 */
[----:B------:R-:W-:Y:S01]  /*0df0*/  UIADD3 UR4, UPT, UPT, UR4, 0x4, URZ ;  /* 0x0000000404047890 */ /* 0x000fe2000fffe0ff */
[----:B------:R-:W-:Y:S01]  /*0e00*/  UMOV UR6, URZ ;  /* 0x000000ff00067c82 */ /* 0x000fe20008000000 */
[--C-:B--2---:R-:W-:Y:S02]  /*0e10*/  IADD3 R12, P0, P1, R6, R0, R5.reuse ;  /* 0x00000000060c7210 */ /* 0x104fe4000791e005 */
[----:B------:R-:W-:Y:S02]  /*0e20*/  SHF.R.S32.HI R0, RZ, 0x1f, R5 ;  /* 0x0000001fff007819 */ /* 0x000fe40000011405 */
[----:B------:R-:W-:-:S04]  /*0e30*/  SHF.R.S32.HI R2, RZ, 0x1f, R6 ;  /* 0x0000001fff027819 */ /* 0x000fc80000011406 */
[----:B------:R-:W-:Y:S02]  /*0e40*/  IADD3.X R2, PT, PT, R2, R3, R0, P0, P1 ;  /* 0x0000000302027210 */ /* 0x000fe400007e2400 */
[--C-:B---3--:R-:W-:Y:S02]  /*0e50*/  SHF.R.S32.HI R3, RZ, 0x1f, R9.reuse ;  /* 0x0000001fff037819 */ /* 0x108fe40000011409 */
[----:B----4-:R-:W-:Y:S02]  /*0e60*/  IADD3 R0, P0, P1, R10, R12, R9 ;  /* 0x0000000c0a007210 */ /* 0x010fe4000791e009 */
[----:B------:R-:W-:-:S04]  /*0e70*/  SHF.R.S32.HI R4, RZ, 0x1f, R10 ;  /* 0x0000001fff047819 */ /* 0x000fc8000001140a */
[----:B------:R-:W-:-:S07]  /*0e80*/  IADD3.X R3, PT, PT, R4, R2, R3, P0, P1 ;  /* 0x0000000204037210 */ /* 0x000fce00007e2403 */
.L_x_26654:
[----:B------:R-:W-:Y:S05]  /*0e90*/  BRA.U !UP0, `(.L_x_26652) ;  /* 0x0000000108387547 */ /* 0x000fea000b800000 */
.L_x_26655:
[----:B0-----:R-:W-:-:S04]  /*0ea0*/  ULEA UR7, UP0, UR4, UR20, 0x2 ;  /* 0x0000001404077291 */ /* 0x001fc8000f8010ff */
[----:B------:R-:W-:Y:S02]  /*0eb0*/  ULEA.HI.X UR6, UR4, UR21, UR6, 0x2, UP0 ;  /* 0x0000001504067291 */ /* 0x000fe400080f1406 */
[----:B------:R-:W-:-:S04]  /*0ec0*/  MOV R4, UR7 ;  /* 0x0000000700047c02 */ /* 0x000fc80008000f00 */
[----:B------:R-:W-:-:S05]  /*0ed0*/  IMAD.U32 R5, RZ, RZ, UR6 ;  /* 0x00000006ff057e24 */ /* 0x000fca000f8e00ff */
[----:B------:R-:W2:Y:S01]  /*0ee0*/  LDG.E.CONSTANT R4, desc[UR18][R4.64] ;  /* 0x0000001204047981 */ /* 0x000ea2000c1e9900 */
[----:B------:R-:W-:Y:S02]  /*0ef0*/  UIADD3 UR8, UP0, UPT, UR8, -0x1, URZ ;  /* 0xffffffff08087890 */ /* 0x000fe4000ff1e0ff */
[----:B------:R-:W-:Y:S02]  /*0f00*/  UIADD3 UR4, UPT, UPT, UR4, 0x1, URZ ;  /* 0x0000000104047890 */ /* 0x000fe4000fffe0ff */
[----:B------:R-:W-:Y:S02]  /*0f10*/  UIADD3.X UR5, UPT, UPT, UR5, -0x1, URZ, UP0, !UPT ;  /* 0xffffffff05057890 */ /* 0x000fe400087fe4ff */
[----:B------:R-:W-:Y:S01]  /*0f20*/  UISETP.NE.U32.AND UP0, UPT, UR8, URZ, UPT ;  /* 0x000000ff0800728c */ /* 0x000fe2000bf05070 */
[----:B------:R-:W-:-:S03]  /*0f30*/  UMOV UR6, URZ ;  /* 0x000000ff00067c82 */ /* 0x000fc60008000000 */
[----:B------:R-:W-:Y:S01]  /*0f40*/  UISETP.NE.AND.EX UP0, UPT, UR5, URZ, UPT, UP0 ;  /* 0x000000ff0500728c */ /* 0x000fe2000bf05300 */
[----:B--2---:R-:W-:-:S04]  /*0f50*/  IADD3 R0, P0, PT, R4, R0, RZ ;  /* 0x0000000004007210 */ /* 0x004fc80007f1e0ff */
[----:B------:R-:W-:-:S04]  /*0f60*/  LEA.HI.X.SX32 R3, R4, R3, 0x1, P0 ;  /* 0x0000000304037211 */ /* 0x000fc800000f0eff */
[----:B------:R-:W-:Y:S05]  /*0f70*/  BRA.U UP0, `(.L_x_26655) ;  /* 0xfffffffd00c87547 */ /* 0x000fea000b83ffff */
.L_x_26652:
[----:B------:R-:W-:-:S04]  /*0f80*/  MOV R2, R0 ;  /* 0x0000000000027202 */ /* 0x000fc80000000f00 */
[----:B------:R1:W2:Y:S03]  /*0f90*/  I2F.S64 R4, R2 ;  /* 0x0000000200047312 */ /* 0x0002a60000301400 */
.L_x_26649:
[----:B------:R-:W3:Y:S01]  /*0fa0*/  S2R R7, SR_CTAID.Y ;  /* 0x0000000000077919 */ /* 0x000ee20000002600 */
[----:B------:R-:W3:Y:S01]  /*0fb0*/  LDCU UR7, c[0x0][0x364] ;  /* 0x00006c80ff0777ac */ /* 0x000ee20008000800 */
[----:B------:R-:W4:Y:S01]  /*0fc0*/  LDC R14, c[0x0][0x374] ;  /* 0x0000dd00ff0e7b82 */ /* 0x000f220000000800 */
[----:B------:R-:W3:Y:S01]  /*0fd0*/  S2R R12, SR_TID.Y ;  /* 0x00000000000c7919 */ /* 0x000ee20000002200 */
[----:B------:R-:W5:Y:S01]  /*0fe0*/  LDCU.64 UR4, c[0x0][0x3d0] ;  /* 0x00007a00ff0477ac */ /* 0x000f620008000a00 */
[----:B-1----:R-:W1:Y:S05]  /*0ff0*/  S2R R3, SR_TID.X ;  /* 0x0000000000037919 */ /* 0x002e6a0000002100 */
[----:B------:R-:W1:Y:S08]  /*1000*/  S2UR UR6, SR_CTAID.X ;  /* 0x00000000000679c3 */ /* 0x000e700000002500 */
[----:B------:R-:W1:Y:S01]  /*1010*/  LDC R10, c[0x0][0x360] ;  /* 0x0000d800ff0a7b82 */ /* 0x000e620000000800 */
[----:B---3--:R-:W-:-:S05]  /*1020*/  IMAD R23, R7, UR7, R12 ;  /* 0x0000000707177c24 */ /* 0x008fca000f8e020c */
[----:B-----5:R-:W-:Y:S01]  /*1030*/  ISETP.GE.AND P0, PT, R23, UR4, PT ;  /* 0x0000000417007c0c */ /* 0x020fe2000bf06270 */
[----:B-1----:R-:W-:-:S05]  /*1040*/  IMAD R10, R10, UR6, R3 ;  /* 0x000000060a0a7c24 */ /* 0x002fca000f8e0203 */
[----:B------:R-:W-:-:S13]  /*1050*/  ISETP.GE.OR P0, PT, R10, UR5, P0 ;  /* 0x000000050a007c0c */ /* 0x000fda0008706670 */
[----:B0---4-:R-:W-:Y:S05]  /*1060*/  @P0 EXIT ;  /* 0x000000000000094d */ /* 0x011fea0003800000 */
[----:B------:R-:W0:Y:S01]  /*1070*/  LDCU.64 UR8, c[0x0][0x3a0] ;  /* 0x00007400ff0877ac */ /* 0x000e220008000a00 */
[----:B------:R-:W1:Y:S08]  /*1080*/  LDC.64 R16, c[0x0][0x398] ;  /* 0x0000e600ff107b82 */ /* 0x000e700000000a00 */
[----:B------:R-:W3:Y:S08]  /*1090*/  LDC.64 R26, c[0x0][0x3b0] ;  /* 0x0000ec00ff1a7b82 */ /* 0x000ef00000000a00 */
[----:B------:R-:W4:Y:S01]  /*10a0*/  LDC.64 R8, c[0x0][0x3a8] ;  /* 0x0000ea00ff087b82 */ /* 0x000f220000000a00 */
[----:B0-----:R-:W-:-:S04]  /*10b0*/  ISETP.NE.U32.AND P0, PT, RZ, UR8, PT ;  /* 0x00000008ff007c0c */ /* 0x001fc8000bf05070 */
[----:B------:R-:W-:Y:S01]  /*10c0*/  ISETP.NE.AND.EX P0, PT, RZ, UR9, PT, P0 ;  /* 0x00000009ff007c0c */ /* 0x000fe2000bf05300 */
[C---:B-1----:R-:W-:Y:S02]  /*10d0*/  IMAD.WIDE R16, R10.reuse, 0x4, R16 ;  /* 0x000000040a107825 */ /* 0x042fe400078e0210 */
[----:B------:R-:W0:Y:S03]  /*10e0*/  LDC.64 R2, c[0x0][0x390] ;  /* 0x0000e400ff027b82 */ /* 0x000e260000000a00 */
[----:B------:R1:W2:Y:S01]  /*10f0*/  LDG.E.CONSTANT R5, desc[UR18][R16.64] ;  /* 0x0000001210057981 */ /* 0x0002a2000c1e9900 */
[----:B---3--:R-:W-:-:S06]  /*1100*/  IMAD.WIDE R26, R10, 0x4, R26 ;  /* 0x000000040a1a7825 */ /* 0x008fcc00078e021a */
[----:B------:R-:W3:Y:S01]  /*1110*/  @P0 LDC.64 R24, c[0x0][0x3a0] ;  /* 0x0000e800ff180b82 */ /* 0x000ee20000000a00 */
[----:B------:R-:W2:Y:S01]  /*1120*/  LDG.E.CONSTANT R11, desc[UR18][R26.64] ;  /* 0x000000121a0b7981 */ /* 0x000ea2000c1e9900 */
[----:B----4-:R-:W-:-:S05]  /*1130*/  IMAD.WIDE R20, R10, 0x4, R8 ;  /* 0x000000040a147825 */ /* 0x010fca00078e0208 */
[----:B------:R-:W4:Y:S01]  /*1140*/  LDG.E.CONSTANT R8, desc[UR18][R20.64] ;  /* 0x0000001214087981 */ /* 0x000f22000c1e9900 */
[----:B---3--:R-:W-:-:S05]  /*1150*/  @P0 IMAD.WIDE R24, R10, 0x2, R24 ;  /* 0x000000020a180825 */ /* 0x008fca00078e0218 */
[----:B------:R-:W3:Y:S01]  /*1160*/  @P0 LDG.E.U16.CONSTANT R6, desc[UR18][R24.64] ;  /* 0x0000001218060981 */ /* 0x000ee2000c1e9500 */
[----:B0-----:R-:W-:-:S04]  /*1170*/  IMAD.WIDE R18, R10, 0x4, R2 ;  /* 0x000000040a127825 */ /* 0x001fc800078e0202 */
[----:B------:R-:W-:Y:S01]  /*1180*/  IMAD R2, R14, UR7, RZ ;  /* 0x000000070e027c24 */ /* 0x000fe2000f8e02ff */
[----:B------:R-:W-:Y:S01]  /*1190*/  UIADD3 UR6, UPT, UPT, UR4, -0x1, URZ ;  /* 0xffffffff04067890 */ /* 0x000fe2000fffe0ff */
[----:B------:R0:W5:Y:S02]  /*11a0*/  LDG.E.CONSTANT R0, desc[UR18][R18.64] ;  /* 0x0000001212007981 */ /* 0x000164000c1e9900 */
[----:B------:R-:W-:-:S04]  /*11b0*/  IMAD.SHL.U32 R9, R2, 0x4, RZ ;  /* 0x0000000402097824 */ /* 0x000fc800078e00ff */
[----:B------:R-:W1:Y:S08]  /*11c0*/  I2F.U32.RP R13, R9 ;  /* 0x00000009000d7306 */ /* 0x000e700000209000 */
[----:B-1----:R-:W1:Y:S01]  /*11d0*/  MUFU.RCP R13, R13 ;  /* 0x0000000d000d7308 */ /* 0x002e620000001000 */
[----:B------:R-:W-:Y:S01]  /*11e0*/  IMAD.MOV R3, RZ, RZ, -R9 ;  /* 0x000000ffff037224 */ /* 0x000fe200078e0a09 */
[----:B-1----:R-:W-:-:S06]  /*11f0*/  IADD3 R16, PT, PT, R13, 0xffffffe, RZ ;  /* 0x0ffffffe0d107810 */ /* 0x002fcc0007ffe0ff */
[----:B------:R1:W0:Y:S02]  /*1200*/  F2I.FTZ.U32.TRUNC.NTZ R17, R16 ;  /* 0x0000001000117305 */ /* 0x000224000021f000 */
[----:B-1----:R-:W-:Y:S02]  /*1210*/  HFMA2 R16, -RZ, RZ, 0, 0 ;  /* 0x00000000ff107431 */ /* 0x002fe400000001ff */
[----:B0-----:R-:W-:-:S04]  /*1220*/  IMAD R3, R3, R17, RZ ;  /* 0x0000001103037224 */ /* 0x001fc800078e02ff */
[----:B------:R-:W-:-:S06]  /*1230*/  IMAD.HI.U32 R3, R17, R3, R16 ;  /* 0x0000000311037227 */ /* 0x000fcc00078e0010 */
[----:B------:R-:W-:-:S04]  /*1240*/  IMAD.HI.U32 R3, R3, UR6, RZ ;  /* 0x0000000603037c27 */ /* 0x000fc8000f8e00ff */
[----:B------:R-:W-:-:S04]  /*1250*/  IMAD.MOV R18, RZ, RZ, -R3 ;  /* 0x000000ffff127224 */ /* 0x000fc800078e0a03 */
[----:B------:R-:W-:-:S05]  /*1260*/  IMAD R18, R9, R18, UR6 ;  /* 0x0000000609127e24 */ /* 0x000fca000f8e0212 */
[----:B------:R-:W-:Y:S01]  /*1270*/  ISETP.GE.U32.AND P2, PT, R18, R9, PT ;  /* 0x000000091200720c */ /* 0x000fe20003f46070 */
[----:B--2---:R-:W4:Y:S01]  /*1280*/  MUFU.RCP R13, R4 ;  /* 0x00000004000d7308 */ /* 0x004f220000001000 */
[----:B------:R-:W-:Y:S01]  /*1290*/  IMAD.MOV.U32 R16, RZ, RZ, 0x3f800000 ;  /* 0x3f800000ff107424 */ /* 0x000fe200078e00ff */
[----:B------:R-:W-:-:S10]  /*12a0*/  ISETP.NE.U32.AND P1, PT, R9, RZ, PT ;  /* 0x000000ff0900720c */ /* 0x000fd40003f25070 */
[----:B------:R-:W-:-:S04]  /*12b0*/  @P2 IADD3 R18, PT, PT, -R9, R18, RZ ;  /* 0x0000001209122210 */ /* 0x000fc80007ffe1ff */
[----:B------:R-:W-:Y:S02]  /*12c0*/  ISETP.GE.U32.AND P3, PT, R18, R9, PT ;  /* 0x000000091200720c */ /* 0x000fe40003f66070 */
[----:B------:R-:W-:Y:S01]  /*12d0*/  @P2 IADD3 R3, PT, PT, R3, 0x1, RZ ;  /* 0x0000000103032810 */ /* 0x000fe20007ffe0ff */
[----:B------:R-:W-:-:S10]  /*12e0*/  IMAD R22, R23, UR5, R10 ;  /* 0x0000000517167c24 */ /* 0x000fd4000f8e020a */
[----:B------:R-:W-:Y:S02]  /*12f0*/  @P3 IADD3 R3, PT, PT, R3, 0x1, RZ ;  /* 0x0000000103033810 */ /* 0x000fe40007ffe0ff */
[----:B------:R-:W-:Y:S01]  /*1300*/  @!P1 LOP3.LUT R3, RZ, R9, RZ, 0x33, !PT ;  /* 0x00000009ff039212 */ /* 0x000fe200078e33ff */
[----:B------:R-:W-:-:S04]  /*1310*/  FMUL.FTZ R18, R5, R5 ;  /* 0x0000000505127220 */ /* 0x000fc80000410000 */
[----:B------:R-:W-:Y:S01]  /*1320*/  FMUL.FTZ R11, R18, R11 ;  /* 0x0000000b120b7220 */ /* 0x000fe20000410000 */
[----:B---3--:R-:W-:Y:S01]  /*1330*/  @P0 IMAD.U32 R16, R6, 0x10000, RZ ;  /* 0x0001000006100824 */ /* 0x008fe200078e00ff */
[----:B------:R-:W-:Y:S01]  /*1340*/  ISETP.GT.U32.AND P0, PT, R9, UR6, PT ;  /* 0x0000000609007c0c */ /* 0x000fe2000bf04070 */
[----:B----4-:R-:W-:Y:S01]  /*1350*/  FMUL.FTZ R6, R13, R8 ;  /* 0x000000080d067220 */ /* 0x010fe20000410000 */
[----:B------:R-:W-:Y:S02]  /*1360*/  IMAD R8, R2, UR5, RZ ;  /* 0x0000000502087c24 */ /* 0x000fe4000f8e02ff */
[----:B------:R-:W-:Y:S01]  /*1370*/  FMUL.FTZ R4, R5, R16 ;  /* 0x0000001005047220 */ /* 0x000fe20000410000 */
[----:B------:R-:W-:-:S08]  /*1380*/  FMUL.FTZ R5, R13, R11 ;  /* 0x0000000b0d057220 */ /* 0x000fd00000410000 */
[----:B------:R-:W-:Y:S05]  /*1390*/  @P0 BRA `(.L_x_26656) ;  /* 0x0000000c00040947 */ /* 0x000fea0003800000 */
[C---:B------:R-:W-:Y:S01]  /*13a0*/  LEA R13, R14.reuse, R7, 0x2 ;  /* 0x000000070e0d7211 */ /* 0x040fe200078e10ff */
[C-C-:B------:R-:W-:Y:S01]  /*13b0*/  IMAD R9, R14.reuse, 0x2, R7.reuse ;  /* 0x000000020e097824 */ /* 0x140fe200078e0207 */
[----:B------:R-:W0:Y:S01]  /*13c0*/  LDCU UR4, c[0x0][0x3d0] ;  /* 0x00007a00ff0477ac */ /* 0x000e220008000800 */
[C-C-:B------:R-:W-:Y:S02]  /*13d0*/  IMAD R11, R14.reuse, 0x3, R7.reuse ;  /* 0x000000030e0b7824 */ /* 0x140fe400078e0207 */
[C-C-:B------:R-:W-:Y:S02]  /*13e0*/  IMAD R15, R14.reuse, 0x5, R7.reuse ;  /* 0x000000050e0f7824 */ /* 0x140fe400078e0207 */
[C-C-:B------:R-:W-:Y:S02]  /*13f0*/  IMAD R17, R14.reuse, 0x6, R7.reuse ;  /* 0x000000060e117824 */ /* 0x140fe400078e0207 */
[C-C-:B------:R-:W-:Y:S02]  /*1400*/  IMAD R19, R14.reuse, 0x7, R7.reuse ;  /* 0x000000070e137824 */ /* 0x140fe400078e0207 */
[----:B------:R-:W-:Y:S01]  /*1410*/  IMAD.IADD R25, R14, 0x1, R7 ;  /* 0x000000010e197824 */ /* 0x000fe200078e0207 */
[----:B------:R-:W-:Y:S01]  /*1420*/  IADD3 R7, PT, PT, R3, 0x1, RZ ;  /* 0x0000000103077810 */ /* 0x000fe20007ffe0ff */
[----:B------:R-:W-:-:S02]  /*1430*/  IMAD R9, R9, UR7, R12 ;  /* 0x0000000709097c24 */ /* 0x000fc4000f8e020c */
[--C-:B------:R-:W-:Y:S01]  /*1440*/  IMAD R13, R13, UR7, R12.reuse ;  /* 0x000000070d0d7c24 */ /* 0x100fe2000f8e020c */
[----:B------:R-:W-:Y:S01]  /*1450*/  LOP3.LUT R14, R7, 0xfffffffe, RZ, 0xc0, !PT ;  /* 0xfffffffe070e7812 */ /* 0x000fe200078ec0ff */
[--C-:B------:R-:W-:Y:S02]  /*1460*/  IMAD R11, R11, UR7, R12.reuse ;  /* 0x000000070b0b7c24 */ /* 0x100fe4000f8e020c */
[--C-:B------:R-:W-:Y:S02]  /*1470*/  IMAD R21, R19, UR7, R12.reuse ;  /* 0x0000000713157c24 */ /* 0x100fe4000f8e020c */
[--C-:B------:R-:W-:Y:S02]  /*1480*/  IMAD R15, R15, UR7, R12.reuse ;  /* 0x000000070f0f7c24 */ /* 0x100fe4000f8e020c */
[--C-:B------:R-:W-:Y:S02]  /*1490*/  IMAD R17, R17, UR7, R12.reuse ;  /* 0x0000000711117c24 */ /* 0x100fe4000f8e020c */
[----:B------:R-:W-:-:S02]  /*14a0*/  IMAD R25, R25, UR7, R12 ;  /* 0x0000000719197c24 */ /* 0x000fc4000f8e020c */
[--C-:B------:R-:W-:Y:S02]  /*14b0*/  IMAD R19, R9, UR5, R10.reuse ;  /* 0x0000000509137c24 */ /* 0x100fe4000f8e020a */
[--C-:B------:R-:W-:Y:S02]  /*14c0*/  IMAD R20, R13, UR5, R10.reuse ;  /* 0x000000050d147c24 */ /* 0x100fe4000f8e020a */
[--C-:B------:R-:W-:Y:S02]  /*14d0*/  IMAD R9, R11, UR5, R10.reuse ;  /* 0x000000050b097c24 */ /* 0x100fe4000f8e020a */
[--C-:B------:R-:W-:Y:S01]  /*14e0*/  IMAD R13, R21, UR5, R10.reuse ;  /* 0x00000005150d7c24 */ /* 0x100fe2000f8e020a */
[----:B------:R-:W-:Y:S01]  /*14f0*/  IADD3 R21, PT, PT, -R14, RZ, RZ ;  /* 0x000000ff0e157210 */ /* 0x000fe20007ffe1ff */
[--C-:B------:R-:W-:Y:S02]  /*1500*/  IMAD R11, R15, UR5, R10.reuse ;  /* 0x000000050f0b7c24 */ /* 0x100fe4000f8e020a */
[----:B------:R-:W-:-:S02]  /*1510*/  IMAD R12, R17, UR5, R10 ;  /* 0x00000005110c7c24 */ /* 0x000fc4000f8e020a */
[----:B------:R-:W-:Y:S02]  /*1520*/  IMAD R7, R25, UR5, R10 ;  /* 0x0000000519077c24 */ /* 0x000fe4000f8e020a */
[----:B0-----:R-:W-:-:S07]  /*1530*/  IMAD.MOV.U32 R18, RZ, RZ, R23 ;  /* 0x000000ffff127224 */ /* 0x001fce00078e0017 */
.L_x_26657:
[----:B------:R-:W0:Y:S01]  /*1540*/  LDC.64 R24, c[0x0][0x380] ;  /* 0x0000e000ff187b82 */ /* 0x000e220000000a00 */
[----:B------:R-:W-:-:S07]  /*1550*/  ISETP.GE.AND P0, PT, R18, UR4, PT ;  /* 0x0000000412007c0c */ /* 0x000fce000bf06270 */
[----:B------:R-:W1:Y:S08]  /*1560*/  LDC.64 R14, c[0x0][0x388] ;  /* 0x0000e200ff0e7b82 */ /* 0x000e700000000a00 */
[----:B------:R-:W2:Y:S01]  /*1570*/  LDC.64 R16, c[0x0][0x380] ;  /* 0x0000e000ff107b82 */ /* 0x000ea20000000a00 */
[----:B0-----:R-:W-:-:S06]  /*1580*/  @!P0 IMAD.WIDE R24, R22, 0x2, R24 ;  /* 0x0000000216188825 */ /* 0x001fcc00078e0218 */
[----:B------:R-:W3:Y:S01]  /*1590*/  @!P0 LDG.E.U16.CONSTANT R24, desc[UR18][R24.64] ;  /* 0x0000001218188981 */ /* 0x000ee2000c1e9500 */
[----:B-1----:R-:W-:-:S05]  /*15a0*/  @!P0 IMAD.WIDE R14, R22, 0x2, R14 ;  /* 0x00000002160e8825 */ /* 0x002fca00078e020e */
[----:B------:R0:W4:Y:S01]  /*15b0*/  @!P0 LDG.E.U16.CONSTANT R23, desc[UR18][R14.64] ;  /* 0x000000120e178981 */ /* 0x000122000c1e9500 */
[----:B------:R-:W-:-:S05]  /*15c0*/  IMAD.IADD R10, R18, 0x1, R2 ;  /* 0x00000001120a7824 */ /* 0x000fca00078e0202 */
[----:B------:R-:W-:Y:S01]  /*15d0*/  ISETP.GE.AND P1, PT, R10, UR4, PT ;  /* 0x000000040a007c0c */ /* 0x000fe2000bf26270 */
[----:B0-----:R-:W0:-:S12]  /*15e0*/  LDC.64 R14, c[0x0][0x388] ;  /* 0x0000e200ff0e7b82 */ /* 0x001e180000000a00 */
[----:B--2---:R-:W-:-:S05]  /*15f0*/  @!P1 IMAD.WIDE R16, R7, 0x2, R16 ;  /* 0x0000000207109825 */ /* 0x004fca00078e0210 */
[----:B------:R1:W2:Y:S01]  /*1600*/  @!P1 LDG.E.U16.CONSTANT R26, desc[UR18][R16.64] ;  /* 0x00000012101a9981 */ /* 0x0002a2000c1e9500 */
[----:B0-----:R-:W-:Y:S01]  /*1610*/  @!P1 IMAD.WIDE R14, R7, 0x2, R14 ;  /* 0x00000002070e9825 */ /* 0x001fe200078e020e */
[----:B-1----:R-:W0:Y:S04]  /*1620*/  LDC.64 R16, c[0x0][0x380] ;  /* 0x0000e000ff107b82 */ /* 0x002e280000000a00 */
[----:B------:R1:W2:Y:S04]  /*1630*/  @!P1 LDG.E.U16.CONSTANT R27, desc[UR18][R14.64] ;  /* 0x000000120e1b9981 */ /* 0x0002a8000c1e9500 */
[----:B-1----:R-:W1:Y:S02]  /*1640*/  @!P0 LDC.64 R14, c[0x0][0x3c0] ;  /* 0x0000f000ff0e8b82 */ /* 0x002e640000000a00 */
[----:B-1----:R-:W-:Y:S01]  /*1650*/  @!P0 IMAD.WIDE R14, R22, 0x2, R14 ;  /* 0x00000002160e8825 */ /* 0x002fe200078e020e */
[----:B---3--:R-:W-:-:S03]  /*1660*/  @!P0 SHF.L.U32 R29, R24, 0x10, RZ ;  /* 0x00000010181d8819 */ /* 0x008fc600000006ff */
[----:B----4-:R-:W-:Y:S02]  /*1670*/  @!P0 IMAD.U32 R23, R23, 0x10000, RZ ;  /* 0x0001000017178824 */ /* 0x010fe400078e00ff */
[----:B------:R-:W-:Y:S02]  /*1680*/  @!P0 FADD.FTZ R24, -R6, R29 ;  /* 0x0000001d06188221 */ /* 0x000fe40000010100 */
[----:B------:R-:W1:Y:S01]  /*1690*/  LDC.64 R28, c[0x0][0x388] ;  /* 0x0000e200ff1c7b82 */ /* 0x000e620000000a00 */
[----:B-----5:R-:W-:-:S04]  /*16a0*/  @!P0 FADD.FTZ R23, -R0, R23 ;  /* 0x0000001700178221 */ /* 0x020fc80000010100 */
[----:B------:R-:W-:-:S04]  /*16b0*/  @!P0 FFMA.FTZ R23, -R5, R23, R24 ;  /* 0x0000001705178223 */ /* 0x000fc80000010118 */
[----:B------:R-:W-:-:S05]  /*16c0*/  @!P0 FMUL.FTZ R23, R4, R23 ;  /* 0x0000001704178220 */ /* 0x000fca0000410000 */
[----:B------:R-:W-:-:S04]  /*16d0*/  @!P0 F2FP.BF16.F32.PACK_AB R23, RZ, R23 ;  /* 0x00000017ff17823e */ /* 0x000fc800000010ff */
[----:B------:R-:W-:Y:S02]  /*16e0*/  PRMT R24, R23, 0x7610, R24 ;  /* 0x0000761017187816 */ /* 0x000fe40000000018 */
[----:B------:R-:W-:-:S03]  /*16f0*/  IADD3 R23, PT, PT, R10, R2, RZ ;  /* 0x000000020a177210 */ /* 0x000fc60007ffe0ff */
[----:B------:R3:W-:Y:S01]  /*1700*/  @!P0 STG.E.U16 desc[UR18][R14.64], R24 ;  /* 0x000000180e008986 */ /* 0x0007e2000c101512 */
[C---:B------:R-:W-:Y:S01]  /*1710*/  ISETP.GE.AND P0, PT, R23.reuse, UR4, PT ;  /* 0x0000000417007c0c */ /* 0x040fe2000bf06270 */
[----:B------:R-:W-:Y:S01]  /*1720*/  IMAD.IADD R23, R23, 0x1, R2 ;  /* 0x0000000117177824 */ /* 0x000fe200078e0202 */
[----:B---3--:R-:W3:Y:S04]  /*1730*/  LDC.64 R14, c[0x0][0x380] ;  /* 0x0000e000ff0e7b82 */ /* 0x008ee80000000a00 */
[----:B------:R-:W-:-:S07]  /*1740*/  ISETP.GE.AND P2, PT, R23, UR4, PT ;  /* 0x0000000417007c0c */ /* 0x000fce000bf46270 */
[----:B0-----:R-:W-:-:S04]  /*1750*/  @!P0 IMAD.WIDE R16, R19, 0x2, R16 ;  /* 0x0000000213108825 */ /* 0x001fc800078e0210 */
[----:B--2---:R-:W-:Y:S01]  /*1760*/  @!P1 IMAD.U32 R25, R26, 0x10000, RZ ;  /* 0x000100001a199824 */ /* 0x004fe200078e00ff */
[----:B------:R0:W2:Y:S03]  /*1770*/  @!P0 LDG.E.U16.CONSTANT R24, desc[UR18][R16.64] ;  /* 0x0000001210188981 */ /* 0x0000a6000c1e9500 */
[----:B------:R-:W-:Y:S01]  /*1780*/  @!P1 FADD.FTZ R10, -R6, R25 ;  /* 0x00000019060a9221 */ /* 0x000fe20000010100 */
[----:B0-----:R-:W0:Y:S01]  /*1790*/  LDC.64 R16, c[0x0][0x388] ;  /* 0x0000e200ff107b82 */ /* 0x001e220000000a00 */
[----:B---3--:R-:W-:Y:S01]  /*17a0*/  @!P2 IMAD.WIDE R14, R9, 0x2, R14 ;  /* 0x00000002090ea825 */ /* 0x008fe200078e020e */
[----:B------:R-:W-:-:S04]  /*17b0*/  @!P1 SHF.L.U32 R27, R27, 0x10, RZ ;  /* 0x000000101b1b9819 */ /* 0x000fc800000006ff */
[----:B------:R3:W4:Y:S01]  /*17c0*/  @!P2 LDG.E.U16.CONSTANT R25, desc[UR18][R14.64] ;  /* 0x000000120e19a981 */ /* 0x000722000c1e9500 */
[----:B------:R-:W-:Y:S01]  /*17d0*/  @!P1 FADD.FTZ R27, -R0, R27 ;  /* 0x0000001b001b9221 */ /* 0x000fe20000010100 */
[----:B---3--:R-:W3:Y:S03]  /*17e0*/  @!P1 LDC.64 R14, c[0x0][0x3c0] ;  /* 0x0000f000ff0e9b82 */ /* 0x008ee60000000a00 */
[----:B------:R-:W-:Y:S01]  /*17f0*/  @!P1 FFMA.FTZ R27, -R5, R27, R10 ;  /* 0x0000001b051b9223 */ /* 0x000fe2000001010a */
[----:B0-----:R-:W-:-:S04]  /*1800*/  @!P2 IMAD.WIDE R16, R9, 0x2, R16 ;  /* 0x000000020910a825 */ /* 0x001fc800078e0210 */
[----:B------:R-:W-:Y:S01]  /*1810*/  @!P1 FMUL.FTZ R27, R4, R27 ;  /* 0x0000001b041b9220 */ /* 0x000fe20000410000 */
[----:B-1----:R-:W-:Y:S01]  /*1820*/  @!P0 IMAD.WIDE R28, R19, 0x2, R28 ;  /* 0x00000002131c8825 */ /* 0x002fe200078e021c */
[----:B------:R0:W4:Y:S03]  /*1830*/  @!P2 LDG.E.U16.CONSTANT R26, desc[UR18][R16.64] ;  /* 0x00000012101aa981 */ /* 0x000126000c1e9500 */
[----:B------:R-:W-:Y:S01]  /*1840*/  @!P1 F2FP.BF16.F32.PACK_AB R27, RZ, R27 ;  /* 0x0000001bff1b923e */ /* 0x000fe200000010ff */
[----:B------:R-:W4:Y:S03]  /*1850*/  @!P0 LDG.E.U16.CONSTANT R10, desc[UR18][R28.64] ;  /* 0x000000121c0a8981 */ /* 0x000f26000c1e9500 */
[----:B0-----:R-:W-:Y:S01]  /*1860*/  PRMT R17, R27, 0x7610, R17 ;  /* 0x000076101b117816 */ /* 0x001fe20000000011 */
[----:B---3--:R-:W-:-:S05]  /*1870*/  @!P1 IMAD.WIDE R14, R7, 0x2, R14 ;  /* 0x00000002070e9825 */ /* 0x008fca00078e020e */
[----:B------:R0:W-:Y:S01]  /*1880*/  @!P1 STG.E.U16 desc[UR18][R14.64], R17 ;  /* 0x000000110e009986 */ /* 0x0001e2000c101512 */
[----:B------:R-:W-:Y:S01]  /*1890*/  IADD3 R23, PT, PT, R23, R2, RZ ;  /* 0x0000000217177210 */ /* 0x000fe20007ffe0ff */
[----:B0-----:R-:W0:Y:S08]  /*18a0*/  LDC.64 R16, c[0x0][0x380] ;  /* 0x0000e000ff107b82 */ /* 0x001e300000000a00 */
[----:B------:R-:W1:Y:S01]  /*18b0*/  LDC.64 R14, c[0x0][0x388] ;  /* 0x0000e200ff0e7b82 */ /* 0x000e620000000a00 */
[----:B------:R-:W-:-:S13]  /*18c0*/  ISETP.GE.AND P1, PT, R23, UR4, PT ;  /* 0x0000000417007c0c */ /* 0x000fda000bf26270 */
[----:B0-----:R-:W-:-:S05]  /*18d0*/  @!P1 IMAD.WIDE R16, R20, 0x2, R16 ;  /* 0x0000000214109825 */ /* 0x001fca00078e0210 */
[----:B------:R0:W3:Y:S01]  /*18e0*/  @!P1 LDG.E.U16.CONSTANT R27, desc[UR18][R16.64] ;  /* 0x00000012101b9981 */ /* 0x0000e2000c1e9500 */
[----:B-1----:R-:W-:-:S05]  /*18f0*/  @!P1 IMAD.WIDE R14, R20, 0x2, R14 ;  /* 0x00000002140e9825 */ /* 0x002fca00078e020e */
[----:B------:R1:W3:Y:S01]  /*1900*/  @!P1 LDG.E.U16.CONSTANT R28, desc[UR18][R14.64] ;  /* 0x000000120e1c9981 */ /* 0x0002e2000c1e9500 */
[----:B0-----:R-:W0:Y:S02]  /*1910*/  @!P0 LDC.64 R16, c[0x0][0x3c0] ;  /* 0x0000f000ff108b82 */ /* 0x001e240000000a00 */
[----:B0-----:R-:W-:-:S04]  /*1920*/  @!P0 IMAD.WIDE R16, R19, 0x2, R16 ;  /* 0x0000000213108825 */ /* 0x001fc800078e0210 */
[----:B--2---:R-:W-:Y:S01]  /*1930*/  @!P0 IMAD.U32 R29, R24, 0x10000, RZ ;  /* 0x00010000181d8824 */ /* 0x004fe200078e00ff */
[----:B----4-:R-:W-:Y:S01]  /*1940*/  @!P2 SHF.L.U32 R25, R25, 0x10, RZ ;  /* 0x000000101919a819 */ /* 0x010fe200000006ff */
[----:B-1----:R-:W-:Y:S01]  /*1950*/  @!P2 IMAD.U32 R15, R26, 0x10000, RZ ;  /* 0x000100001a0fa824 */ /* 0x002fe200078e00ff */
[----:B------:R-:W-:Y:S01]  /*1960*/  @!P0 SHF.L.U32 R24, R10, 0x10, RZ ;  /* 0x000000100a188819 */ /* 0x000fe200000006ff */
[----:B------:R-:W-:Y:S02]  /*1970*/  @!P0 FADD.FTZ R10, -R6, R29 ;  /* 0x0000001d060a8221 */ /* 0x000fe40000010100 */
[C---:B------:R-:W-:Y:S02]  /*1980*/  @!P2 FADD.FTZ R29, -R0.reuse, R15 ;  /* 0x0000000f001da221 */ /* 0x040fe40000010100 */
[----:B------:R-:W0:Y:S01]  /*1990*/  @!P2 LDC.64 R14, c[0x0][0x3c0] ;  /* 0x0000f000ff0eab82 */ /* 0x000e220000000a00 */
[----:B------:R-:W-:Y:S01]  /*19a0*/  @!P0 FADD.FTZ R24, -R0, R24 ;  /* 0x0000001800188221 */ /* 0x000fe20000010100 */
[----:B------:R-:W-:-:S03]  /*19b0*/  @!P2 FADD.FTZ R26, -R6, R25 ;  /* 0x00000019061aa221 */ /* 0x000fc60000010100 */
[C---:B------:R-:W-:Y:S01]  /*19c0*/  @!P0 FFMA.FTZ R25, -R5.reuse, R24, R10 ;  /* 0x0000001805198223 */ /* 0x040fe2000001010a */
[----:B------:R-:W-:-:S03]  /*19d0*/  @!P2 FFMA.FTZ R29, -R5, R29, R26 ;  /* 0x0000001d051da223 */ /* 0x000fc6000001011a */
[C---:B------:R-:W-:Y:S01]  /*19e0*/  @!P0 FMUL.FTZ R25, R4.reuse, R25 ;  /* 0x0000001904198220 */ /* 0x040fe20000410000 */
[----:B------:R-:W-:-:S04]  /*19f0*/  @!P2 FMUL.FTZ R10, R4, R29 ;  /* 0x0000001d040aa220 */ /* 0x000fc80000410000 */
[----:B------:R-:W-:-:S04]  /*1a00*/  @!P0 F2FP.BF16.F32.PACK_AB R25, RZ, R25 ;  /* 0x00000019ff19823e */ /* 0x000fc800000010ff */
[----:B------:R-:W-:Y:S02]  /*1a10*/  PRMT R24, R25, 0x7610, R24 ;  /* 0x0000761019187816 */ /* 0x000fe40000000018 */
[----:B------:R-:W-:-:S03]  /*1a20*/  @!P2 F2FP.BF16.F32.PACK_AB R10, RZ, R10 ;  /* 0x0000000aff0aa23e */ /* 0x000fc600000010ff */
[----:B------:R1:W-:Y:S01]  /*1a30*/  @!P0 STG.E.U16 desc[UR18][R16.64], R24 ;  /* 0x0000001810008986 */ /* 0x0003e2000c101512 */
[----:B0-----:R-:W-:Y:S01]  /*1a40*/  @!P2 IMAD.WIDE R14, R9, 0x2, R14 ;  /* 0x00000002090ea825 */ /* 0x001fe200078e020e */
[----:B------:R-:W-:Y:S01]  /*1a50*/  PRMT R29, R10, 0x7610, R29 ;  /* 0x000076100a1d7816 */ /* 0x000fe2000000001d */
[----:B-1----:R-:W0:Y:S04]  /*1a60*/  @!P1 LDC.64 R16, c[0x0][0x3c0] ;  /* 0x0000f000ff109b82 */ /* 0x002e280000000a00 */
[----:B------:R1:W-:Y:S04]  /*1a70*/  @!P2 STG.E.U16 desc[UR18][R14.64], R29 ;  /* 0x0000001d0e00a986 */ /* 0x0003e8000c101512 */
[----:B-1----:R-:W1:Y:S01]  /*1a80*/  LDC.64 R14, c[0x0][0x380] ;  /* 0x0000e000ff0e7b82 */ /* 0x002e620000000a00 */
[----:B---3--:R-:W-:-:S02]  /*1a90*/  @!P1 SHF.L.U32 R27, R27, 0x10, RZ ;  /* 0x000000101b1b9819 */ /* 0x008fc400000006ff */
[----:B------:R-:W-:-:S03]  /*1aa0*/  @!P1 SHF.L.U32 R25, R28, 0x10, RZ ;  /* 0x000000101c199819 */ /* 0x000fc600000006ff */
[----:B------:R-:W-:Y:S01]  /*1ab0*/  @!P1 FADD.FTZ R10, -R6, R27 ;  /* 0x0000001b060a9221 */ /* 0x000fe20000010100 */
[----:B0-----:R-:W-:Y:S01]  /*1ac0*/  @!P1 IMAD.WIDE R16, R20, 0x2, R16 ;  /* 0x0000000214109825 */ /* 0x001fe200078e0210 */
[----:B------:R-:W0:Y:S03]  /*1ad0*/  LDC.64 R26, c[0x0][0x388] ;  /* 0x0000e200ff1a7b82 */ /* 0x000e260000000a00 */
[----:B------:R-:W-:-:S04]  /*1ae0*/  @!P1 FADD.FTZ R25, -R0, R25 ;  /* 0x0000001900199221 */ /* 0x000fc80000010100 */
[----:B------:R-:W-:Y:S01]  /*1af0*/  @!P1 FFMA.FTZ R25, -R5, R25, R10 ;  /* 0x0000001905199223 */ /* 0x000fe2000001010a */
[----:B------:R-:W-:-:S03]  /*1b00*/  IMAD.IADD R10, R23, 0x1, R2 ;  /* 0x00000001170a7824 */ /* 0x000fc600078e0202 */
[----:B------:R-:W-:Y:S02]  /*1b10*/  @!P1 FMUL.FTZ R25, R4, R25 ;  /* 0x0000001904199220 */ /* 0x000fe40000410000 */
[----:B------:R-:W-:-:S03]  /*1b20*/  ISETP.GE.AND P0, PT, R10, UR4, PT ;  /* 0x000000040a007c0c */ /* 0x000fc6000bf06270 */
[----:B------:R-:W-:-:S04]  /*1b30*/  @!P1 F2FP.BF16.F32.PACK_AB R25, RZ, R25 ;  /* 0x00000019ff19923e */ /* 0x000fc800000010ff */
[----:B------:R-:W-:-:S05]  /*1b40*/  PRMT R23, R25, 0x7610, R23 ;  /* 0x0000761019177816 */ /* 0x000fca0000000017 */
[----:B------:R2:W-:Y:S01]  /*1b50*/  @!P1 STG.E.U16 desc[UR18][R16.64], R23 ;  /* 0x0000001710009986 */ /* 0x0005e2000c101512 */
[C---:B-1----:R-:W-:Y:S02]  /*1b60*/  @!P0 IMAD.WIDE R24, R11.reuse, 0x2, R14 ;  /* 0x000000020b188825 */ /* 0x042fe400078e020e */
[----:B------:R-:W1:Y:S01]  /*1b70*/  LDC.64 R14, c[0x0][0x388] ;  /* 0x0000e200ff0e7b82 */ /* 0x000e620000000a00 */
[-C--:B------:R-:W-:Y:S01]  /*1b80*/  IADD3 R10, PT, PT, R10, R2.reuse, RZ ;  /* 0x000000020a0a7210 */ /* 0x080fe20007ffe0ff */
[----:B0-----:R-:W-:Y:S02]  /*1b90*/  @!P0 IMAD.WIDE R26, R11, 0x2, R26 ;  /* 0x000000020b1a8825 */ /* 0x001fe400078e021a */
[----:B------:R-:W3:Y:S04]  /*1ba0*/  @!P0 LDG.E.U16.CONSTANT R25, desc[UR18][R24.64] ;  /* 0x0000001218198981 */ /* 0x000ee8000c1e9500 */
[----:B--2---:R-:W0:Y:S01]  /*1bb0*/  LDC.64 R16, c[0x0][0x380] ;  /* 0x0000e000ff107b82 */ /* 0x004e220000000a00 */
[C---:B------:R-:W-:Y:S01]  /*1bc0*/  ISETP.GE.AND P1, PT, R10.reuse, UR4, PT ;  /* 0x000000040a007c0c */ /* 0x040fe2000bf26270 */
[----:B------:R-:W2:Y:S01]  /*1bd0*/  @!P0 LDG.E.U16.CONSTANT R26, desc[UR18][R26.64] ;  /* 0x000000121a1a8981 */ /* 0x000ea2000c1e9500 */
[----:B------:R-:W-:-:S11]  /*1be0*/  IADD3 R10, PT, PT, R10, R2, RZ ;  /* 0x000000020a0a7210 */ /* 0x000fd60007ffe0ff */
[----:B-1----:R-:W-:-:S05]  /*1bf0*/  @!P1 IMAD.WIDE R14, R12, 0x2, R14 ;  /* 0x000000020c0e9825 */ /* 0x002fca00078e020e */
[----:B------:R1:W4:Y:S01]  /*1c00*/  @!P1 LDG.E.U16.CONSTANT R23, desc[UR18][R14.64] ;  /* 0x000000120e179981 */ /* 0x000322000c1e9500 */
[----:B0-----:R-:W-:-:S05]  /*1c10*/  @!P1 IMAD.WIDE R16, R12, 0x2, R16 ;  /* 0x000000020c109825 */ /* 0x001fca00078e0210 */
[----:B------:R0:W4:Y:S01]  /*1c20*/  @!P1 LDG.E.U16.CONSTANT R24, desc[UR18][R16.64] ;  /* 0x0000001210189981 */ /* 0x000122000c1e9500 */
[----:B-1----:R-:W1:Y:S08]  /*1c30*/  LDC.64 R14, c[0x0][0x388] ;  /* 0x0000e200ff0e7b82 */ /* 0x002e700000000a00 */
[----:B0-----:R-:W0:Y:S01]  /*1c40*/  LDC.64 R16, c[0x0][0x380] ;  /* 0x0000e000ff107b82 */ /* 0x001e220000000a00 */
[----:B------:R-:W-:-:S13]  /*1c50*/  ISETP.GE.AND P2, PT, R10, UR4, PT ;  /* 0x000000040a007c0c */ /* 0x000fda000bf46270 */
[----:B-1----:R-:W-:-:S04]  /*1c60*/  @!P2 IMAD.WIDE R14, R13, 0x2, R14 ;  /* 0x000000020d0ea825 */ /* 0x002fc800078e020e */
[----:B0-----:R-:W-:-:S06]  /*1c70*/  @!P2 IMAD.WIDE R16, R13, 0x2, R16 ;  /* 0x000000020d10a825 */ /* 0x001fcc00078e0210 */
[----:B------:R-:W4:Y:S04]  /*1c80*/  @!P2 LDG.E.U16.CONSTANT R16, desc[UR18][R16.64] ;  /* 0x000000121010a981 */ /* 0x000f28000c1e9500 */
[----:B------:R0:W4:Y:S02]  /*1c90*/  @!P2 LDG.E.U16.CONSTANT R17, desc[UR18][R14.64] ;  /* 0x000000120e11a981 */ /* 0x000124000c1e9500 */
[----:B0-----:R-:W0:Y:S02]  /*1ca0*/  @!P0 LDC.64 R14, c[0x0][0x3c0] ;  /* 0x0000f000ff0e8b82 */ /* 0x001e240000000a00 */
[----:B0-----:R-:W-:-:S04]  /*1cb0*/  @!P0 IMAD.WIDE R14, R11, 0x2, R14 ;  /* 0x000000020b0e8825 */ /* 0x001fc800078e020e */
[----:B------:R-:W-:Y:S01]  /*1cc0*/  VIADD R21, R21, 0x2 ;  /* 0x0000000215157836 */ /* 0x000fe20000000000 */
[C---:B------:R-:W-:Y:S01]  /*1cd0*/  LEA R7, R8.reuse, R7, 0x3 ;  /* 0x0000000708077211 */ /* 0x040fe200078e18ff */
[C---:B------:R-:W-:Y:S01]  /*1ce0*/  IMAD R19, R8.reuse, 0x8, R19 ;  /* 0x0000000808137824 */ /* 0x040fe200078e0213 */
[C---:B------:R-:W-:Y:S01]  /*1cf0*/  LEA R9, R8.reuse, R9, 0x3 ;  /* 0x0000000908097211 */ /* 0x040fe200078e18ff */
[C---:B------:R-:W-:Y:S01]  /*1d00*/  IMAD R20, R8.reuse, 0x8, R20 ;  /* 0x0000000808147824 */ /* 0x040fe200078e0214 */
[----:B------:R-:W-:Y:S01]  /*1d10*/  LEA R11, R8, R11, 0x3 ;  /* 0x0000000b080b7211 */ /* 0x000fe200078e18ff */
[----:B---3--:R-:W-:Y:S01]  /*1d20*/  @!P0 IMAD.U32 R25, R25, 0x10000, RZ ;  /* 0x0001000019198824 */ /* 0x008fe200078e00ff */
[----:B--2---:R-:W-:-:S03]  /*1d30*/  @!P0 SHF.L.U32 R27, R26, 0x10, RZ ;  /* 0x000000101a1b8819 */ /* 0x004fc600000006ff */
[----:B------:R-:W-:Y:S02]  /*1d40*/  @!P0 FADD.FTZ R26, -R6, R25 ;  /* 0x00000019061a8221 */ /* 0x000fe40000010100 */
[----:B------:R-:W-:-:S04]  /*1d50*/  @!P0 FADD.FTZ R27, -R0, R27 ;  /* 0x0000001b001b8221 */ /* 0x000fc80000010100 */
[----:B------:R-:W-:-:S04]  /*1d60*/  @!P0 FFMA.FTZ R27, -R5, R27, R26 ;  /* 0x0000001b051b8223 */ /* 0x000fc8000001011a */
[----:B------:R-:W-:-:S05]  /*1d70*/  @!P0 FMUL.FTZ R27, R4, R27 ;  /* 0x0000001b041b8220 */ /* 0x000fca0000410000 */
[----:B------:R-:W-:-:S04]  /*1d80*/  @!P0 F2FP.BF16.F32.PACK_AB R27, RZ, R27 ;  /* 0x0000001bff1b823e */ /* 0x000fc800000010ff */
[----:B------:R-:W-:Y:S01]  /*1d90*/  PRMT R25, R27, 0x7610, R25 ;  /* 0x000076101b197816 */ /* 0x000fe20000000019 */
[----:B----4-:R-:W-:-:S04]  /*1da0*/  @!P1 IMAD.U32 R23, R23, 0x10000, RZ ;  /* 0x0001000017179824 */ /* 0x010fc800078e00ff */
[----:B------:R0:W-:Y:S01]  /*1db0*/  @!P0 STG.E.U16 desc[UR18][R14.64], R25 ;  /* 0x000000190e008986 */ /* 0x0001e2000c101512 */
[----:B------:R-:W-:Y:S01]  /*1dc0*/  @!P1 SHF.L.U32 R27, R24, 0x10, RZ ;  /* 0x00000010181b9819 */ /* 0x000fe200000006ff */
[----:B------:R-:W-:Y:S01]  /*1dd0*/  @!P1 FADD.FTZ R23, -R0, R23 ;  /* 0x0000001700179221 */ /* 0x000fe20000010100 */
[----:B0-----:R-:W0:Y:S08]  /*1de0*/  @!P1 LDC.64 R14, c[0x0][0x3c0] ;  /* 0x0000f000ff0e9b82 */ /* 0x001e300000000a00 */
[----:B------:R-:W1:Y:S01]  /*1df0*/  @!P2 LDC.64 R24, c[0x0][0x3c0] ;  /* 0x0000f000ff18ab82 */ /* 0x000e620000000a00 */
[----:B------:R-:W-:Y:S01]  /*1e00*/  @!P2 SHF.L.U32 R29, R16, 0x10, RZ ;  /* 0x00000010101da819 */ /* 0x000fe200000006ff */
[----:B------:R-:W-:-:S04]  /*1e10*/  @!P1 FADD.FTZ R16, -R6, R27 ;  /* 0x0000001b06109221 */ /* 0x000fc80000010100 */
[----:B------:R-:W-:Y:S01]  /*1e20*/  @!P2 FADD.FTZ R26, -R6, R29 ;  /* 0x0000001d061aa221 */ /* 0x000fe20000010100 */
[----:B------:R-:W-:Y:S01]  /*1e30*/  @!P2 SHF.L.U32 R17, R17, 0x10, RZ ;  /* 0x000000101111a819 */ /* 0x000fe200000006ff */
[----:B------:R-:W-:-:S04]  /*1e40*/  @!P1 FFMA.FTZ R23, -R5, R23, R16 ;  /* 0x0000001705179223 */ /* 0x000fc80000010110 */
[----:B------:R-:W-:Y:S01]  /*1e50*/  @!P2 FADD.FTZ R17, -R0, R17 ;  /* 0x000000110011a221 */ /* 0x000fe20000010100 */
[----:B------:R-:W-:-:S03]  /*1e60*/  @!P1 FMUL.FTZ R23, R4, R23 ;  /* 0x0000001704179220 */ /* 0x000fc60000410000 */
[----:B------:R-:W-:-:S04]  /*1e70*/  @!P2 FFMA.FTZ R17, -R5, R17, R26 ;  /* 0x000000110511a223 */ /* 0x000fc8000001011a */
[----:B------:R-:W-:Y:S01]  /*1e80*/  @!P2 FMUL.FTZ R17, R4, R17 ;  /* 0x000000110411a220 */ /* 0x000fe20000410000 */
[----:B------:R-:W-:Y:S01]  /*1e90*/  @!P1 F2FP.BF16.F32.PACK_AB R23, RZ, R23 ;  /* 0x00000017ff17923e */ /* 0x000fe200000010ff */
[----:B0-----:R-:W-:-:S03]  /*1ea0*/  @!P1 IMAD.WIDE R14, R12, 0x2, R14 ;  /* 0x000000020c0e9825 */ /* 0x001fc600078e020e */
[----:B------:R-:W-:Y:S01]  /*1eb0*/  @!P2 F2FP.BF16.F32.PACK_AB R17, RZ, R17 ;  /* 0x00000011ff11a23e */ /* 0x000fe200000010ff */
[----:B-1----:R-:W-:Y:S01]  /*1ec0*/  @!P2 IMAD.WIDE R24, R13, 0x2, R24 ;  /* 0x000000020d18a825 */ /* 0x002fe200078e0218 */
[----:B------:R-:W-:Y:S02]  /*1ed0*/  PRMT R16, R23, 0x7610, R16 ;  /* 0x0000761017107816 */ /* 0x000fe40000000010 */
[----:B------:R-:W-:-:S03]  /*1ee0*/  PRMT R26, R17, 0x7610, R26 ;  /* 0x00007610111a7816 */ /* 0x000fc6000000001a */
[----:B------:R0:W-:Y:S04]  /*1ef0*/  @!P1 STG.E.U16 desc[UR18][R14.64], R16 ;  /* 0x000000100e009986 */ /* 0x0001e8000c101512 */
[----:B------:R0:W-:Y:S01]  /*1f00*/  @!P2 STG.E.U16 desc[UR18][R24.64], R26 ;  /* 0x0000001a1800a986 */ /* 0x0001e2000c101512 */
[----:B------:R-:W-:Y:S02]  /*1f10*/  ISETP.NE.AND P0, PT, R21, RZ, PT ;  /* 0x000000ff1500720c */ /* 0x000fe40003f05270 */
[----:B------:R-:W-:-:S04]  /*1f20*/  IADD3 R17, PT, PT, R8, R22, R8 ;  /* 0x0000001608117210 */ /* 0x000fc80007ffe008 */
[----:B------:R-:W-:-:S04]  /*1f30*/  IADD3 R17, PT, PT, R8, R17, R8 ;  /* 0x0000001108117210 */ /* 0x000fc80007ffe008 */
[C-C-:B------:R-:W-:Y:S01]  /*1f40*/  IADD3 R17, PT, PT, R8.reuse, R17, R8.reuse ;  /* 0x0000001108117210 */ /* 0x140fe20007ffe008 */
[----:B------:R-:W-:Y:S01]  /*1f50*/  IMAD R13, R8, 0x8, R13 ;  /* 0x00000008080d7824 */ /* 0x000fe200078e020d */
[----:B------:R-:W-:Y:S02]  /*1f60*/  LEA R23, R2, R18, 0x3 ;  /* 0x0000001202177211 */ /* 0x000fe400078e18ff */
[----:B------:R-:W-:Y:S02]  /*1f70*/  IADD3 R22, PT, PT, R8, R17, R8 ;  /* 0x0000001108167210 */ /* 0x000fe40007ffe008 */
[----:B------:R-:W-:Y:S02]  /*1f80*/  IADD3 R18, PT, PT, R10, R2, RZ ;  /* 0x000000020a127210 */ /* 0x000fe40007ffe0ff */
[----:B------:R-:W-:Y:S01]  /*1f90*/  LEA R12, R8, R12, 0x3 ;  /* 0x0000000c080c7211 */ /* 0x000fe200078e18ff */
[----:B0-----:R-:W-:Y:S06]  /*1fa0*/  @P0 BRA `(.L_x_26657) ;  /* 0xfffffff400640947 */ /* 0x001fec000383ffff */
.L_x_26656:
[----:B------:R-:W-:-:S04]  /*1fb0*/  LOP3.LUT R3, R3, 0x1, RZ, 0xc0, !PT ;  /* 0x0000000103037812 */ /* 0x000fc800078ec0ff */
[----:B------:R-:W-:-:S13]  /*1fc0*/  ISETP.NE.U32.AND P0, PT, R3, 0x1, PT ;  /* 0x000000010300780c */ /* 0x000fda0003f05070 */
[----:B------:R-:W-:Y:S05]  /*1fd0*/  @!P0 EXIT ;  /* 0x000000000000894d */ /* 0x000fea0003800000 */
[----:B------:R-:W0:Y:S01]  /*1fe0*/  LDC.64 R20, c[0x0][0x380] ;  /* 0x0000e000ff147b82 */ /* 0x000e220000000a00 */
[C---:B------:R-:W-:Y:S01]  /*1ff0*/  ISETP.GE.AND P0, PT, R23.reuse, UR4, PT ;  /* 0x0000000417007c0c */ /* 0x040fe2000bf06270 */
[----:B------:R-:W-:Y:S01]  /*2000*/  IMAD.IADD R7, R8, 0x1, R22 ;  /* 0x0000000108077824 */ /* 0x000fe200078e0216 */
[----:B------:R-:W-:-:S04]  /*2010*/  IADD3 R23, PT, PT, R23, R2, RZ ;  /* 0x0000000217177210 */ /* 0x000fc80007ffe0ff */
[C---:B------:R-:W-:Y:S01]  /*2020*/  IADD3 R3, PT, PT, R23.reuse, R2, RZ ;  /* 0x0000000217037210 */ /* 0x040fe20007ffe0ff */
[----:B------:R-:W1:Y:S01]  /*2030*/  LDC.64 R18, c[0x0][0x388] ;  /* 0x0000e200ff127b82 */ /* 0x000e620000000a00 */
[----:B------:R-:W-:Y:S02]  /*2040*/  ISETP.GE.AND P1, PT, R23, UR4, PT ;  /* 0x0000000417007c0c */ /* 0x000fe4000bf26270 */
[----:B------:R-:W-:Y:S02]  /*2050*/  ISETP.GE.AND P2, PT, R3, UR4, PT ;  /* 0x0000000403007c0c */ /* 0x000fe4000bf46270 */
[----:B------:R-:W-:-:S03]  /*2060*/  IADD3 R9, PT, PT, R8, R7, RZ ;  /* 0x0000000708097210 */ /* 0x000fc60007ffe0ff */
[----:B------:R-:W2:Y:S08]  /*2070*/  LDC.64 R10, c[0x0][0x380] ;  /* 0x0000e000ff0a7b82 */ /* 0x000eb00000000a00 */
[----:B------:R-:W3:Y:S01]  /*2080*/  LDC.64 R14, c[0x0][0x388] ;  /* 0x0000e200ff0e7b82 */ /* 0x000ee20000000a00 */
[----:B0-----:R-:W-:-:S06]  /*2090*/  @!P0 IMAD.WIDE R20, R22, 0x2, R20 ;  /* 0x0000000216148825 */ /* 0x001fcc00078e0214 */
[----:B------:R-:W4:Y:S01]  /*20a0*/  @!P0 LDG.E.U16.CONSTANT R20, desc[UR18][R20.64] ;  /* 0x0000001214148981 */ /* 0x000f22000c1e9500 */
[----:B------:R-:W0:Y:S01]  /*20b0*/  LDC.64 R12, c[0x0][0x388] ;  /* 0x0000e200ff0c7b82 */ /* 0x000e220000000a00 */
[----:B-1----:R-:W-:-:S06]  /*20c0*/  @!P0 IMAD.WIDE R18, R22, 0x2, R18 ;  /* 0x0000000216128825 */ /* 0x002fcc00078e0212 */
[----:B------:R-:W4:Y:S01]  /*20d0*/  @!P0 LDG.E.U16.CONSTANT R18, desc[UR18][R18.64] ;  /* 0x0000001212128981 */ /* 0x000f22000c1e9500 */
[----:B------:R-:W1:Y:S01]  /*20e0*/  LDC.64 R16, c[0x0][0x380] ;  /* 0x0000e000ff107b82 */ /* 0x000e620000000a00 */
[----:B--2---:R-:W-:-:S06]  /*20f0*/  @!P1 IMAD.WIDE R10, R7, 0x2, R10 ;  /* 0x00000002070a9825 */ /* 0x004fcc00078e020a */
[----:B------:R-:W2:Y:S01]  /*2100*/  @!P1 LDG.E.U16.CONSTANT R10, desc[UR18][R10.64] ;  /* 0x000000120a0a9981 */ /* 0x000ea2000c1e9500 */
[----:B---3--:R-:W-:Y:S01]  /*2110*/  @!P1 IMAD.WIDE R14, R7, 0x2, R14 ;  /* 0x00000002070e9825 */ /* 0x008fe200078e020e */
[----:B------:R-:W3:Y:S05]  /*2120*/  @!P0 LDC.64 R24, c[0x0][0x3c0] ;  /* 0x0000f000ff188b82 */ /* 0x000eea0000000a00 */
[----:B------:R-:W2:Y:S01]  /*2130*/  @!P1 LDG.E.U16.CONSTANT R14, desc[UR18][R14.64] ;  /* 0x000000120e0e9981 */ /* 0x000ea2000c1e9500 */
[C---:B0-----:R-:W-:Y:S02]  /*2140*/  @!P2 IMAD.WIDE R12, R9.reuse, 0x2, R12 ;  /* 0x00000002090ca825 */ /* 0x041fe400078e020c */
[----:B------:R-:W0:Y:S04]  /*2150*/  @!P1 LDC.64 R26, c[0x0][0x3c0] ;  /* 0x0000f000ff1a9b82 */ /* 0x000e280000000a00 */
[----:B------:R-:W2:Y:S01]  /*2160*/  @!P2 LDG.E.U16.CONSTANT R12, desc[UR18][R12.64] ;  /* 0x000000120c0ca981 */ /* 0x000ea2000c1e9500 */
[----:B-1----:R-:W-:-:S06]  /*2170*/  @!P2 IMAD.WIDE R16, R9, 0x2, R16 ;  /* 0x000000020910a825 */ /* 0x002fcc00078e0210 */
[----:B------:R1:W2:Y:S01]  /*2180*/  @!P2 LDG.E.U16.CONSTANT R16, desc[UR18][R16.64] ;  /* 0x000000121010a981 */ /* 0x0002a2000c1e9500 */
[----:B------:R-:W-:-:S04]  /*2190*/  IADD3 R2, PT, PT, R3, R2, RZ ;  /* 0x0000000203027210 */ /* 0x000fc80007ffe0ff */
[----:B------:R-:W-:Y:S01]  /*21a0*/  ISETP.GE.AND P3, PT, R2, UR4, PT ;  /* 0x0000000402007c0c */ /* 0x000fe2000bf66270 */
[----:B---3--:R-:W-:-:S04]  /*21b0*/  @!P0 IMAD.WIDE R24, R22, 0x2, R24 ;  /* 0x0000000216188825 */ /* 0x008fc800078e0218 */
[----:B0-----:R-:W-:Y:S01]  /*21c0*/  @!P1 IMAD.WIDE R26, R7, 0x2, R26 ;  /* 0x00000002071a9825 */ /* 0x001fe200078e021a */
[----:B----4-:R-:W-:Y:S02]  /*21d0*/  @!P0 SHF.L.U32 R23, R20, 0x10, RZ ;  /* 0x0000001014178819 */ /* 0x010fe400000006ff */
[----:B------:R-:W0:Y:S01]  /*21e0*/  @!P2 LDC.64 R20, c[0x0][0x3c0] ;  /* 0x0000f000ff14ab82 */ /* 0x000e220000000a00 */
[----:B------:R-:W-:Y:S02]  /*21f0*/  @!P0 IMAD.U32 R19, R18, 0x10000, RZ ;  /* 0x0001000012138824 */ /* 0x000fe400078e00ff */
[----:B------:R-:W-:Y:S02]  /*2200*/  @!P0 FADD.FTZ R18, -R6, R23 ;  /* 0x0000001706128221 */ /* 0x000fe40000010100 */
[----:B-----5:R-:W-:Y:S01]  /*2210*/  @!P0 FADD.FTZ R19, -R0, R19 ;  /* 0x0000001300138221 */ /* 0x020fe20000010100 */
[----:B--2---:R-:W-:Y:S02]  /*2220*/  @!P1 SHF.L.U32 R23, R10, 0x10, RZ ;  /* 0x000000100a179819 */ /* 0x004fe400000006ff */
[----:B------:R-:W-:-:S03]  /*2230*/  @!P1 SHF.L.U32 R11, R14, 0x10, RZ ;  /* 0x000000100e0b9819 */ /* 0x000fc600000006ff */
[----:B------:R-:W-:Y:S01]  /*2240*/  @!P1 FADD.FTZ R10, -R6, R23 ;  /* 0x00000017060a9221 */ /* 0x000fe20000010100 */
[----:B-1----:R-:W-:Y:S01]  /*2250*/  @!P2 SHF.L.U32 R17, R12, 0x10, RZ ;  /* 0x000000100c11a819 */ /* 0x002fe200000006ff */
[----:B------:R-:W-:Y:S01]  /*2260*/  @!P1 FADD.FTZ R11, -R0, R11 ;  /* 0x0000000b000b9221 */ /* 0x000fe20000010100 */
[C---:B------:R-:W-:Y:S01]  /*2270*/  @!P0 FFMA.FTZ R19, -R5.reuse, R19, R18 ;  /* 0x0000001305138223 */ /* 0x040fe20000010112 */
[----:B------:R-:W-:Y:S02]  /*2280*/  @!P2 IMAD.U32 R15, R16, 0x10000, RZ ;  /* 0x00010000100fa824 */ /* 0x000fe400078e00ff */
[----:B------:R-:W-:Y:S02]  /*2290*/  @!P2 FADD.FTZ R17, -R0, R17 ;  /* 0x000000110011a221 */ /* 0x000fe40000010100 */
[----:B------:R-:W-:Y:S01]  /*22a0*/  @!P2 FADD.FTZ R12, -R6, R15 ;  /* 0x0000000f060ca221 */ /* 0x000fe20000010100 */
[----:B------:R-:W-:Y:S01]  /*22b0*/  @!P1 FFMA.FTZ R11, -R5, R11, R10 ;  /* 0x0000000b050b9223 */ /* 0x000fe2000001010a */
[----:B------:R-:W-:-:S02]  /*22c0*/  @!P0 FMUL.FTZ R19, R4, R19 ;  /* 0x0000001304138220 */ /* 0x000fc40000410000 */
[----:B------:R-:W-:Y:S01]  /*22d0*/  @!P2 FFMA.FTZ R17, -R5, R17, R12 ;  /* 0x000000110511a223 */ /* 0x000fe2000001010c */
[----:B------:R-:W-:-:S03]  /*22e0*/  @!P1 FMUL.FTZ R11, R4, R11 ;  /* 0x0000000b040b9220 */ /* 0x000fc60000410000 */
[----:B------:R-:W-:Y:S01]  /*22f0*/  @!P2 FMUL.FTZ R17, R4, R17 ;  /* 0x000000110411a220 */ /* 0x000fe20000410000 */
[----:B------:R-:W-:Y:S01]  /*2300*/  @!P0 F2FP.BF16.F32.PACK_AB R19, RZ, R19 ;  /* 0x00000013ff13823e */ /* 0x000fe200000010ff */
[----:B0-----:R-:W-:Y:S01]  /*2310*/  @!P2 IMAD.WIDE R20, R9, 0x2, R20 ;  /* 0x000000020914a825 */ /* 0x001fe200078e0214 */
[----:B------:R-:W-:Y:S02]  /*2320*/  @!P1 F2FP.BF16.F32.PACK_AB R11, RZ, R11 ;  /* 0x0000000bff0b923e */ /* 0x000fe400000010ff */
[----:B------:R-:W-:Y:S01]  /*2330*/  @!P2 F2FP.BF16.F32.PACK_AB R17, RZ, R17 ;  /* 0x00000011ff11a23e */ /* 0x000fe200000010ff */
[----:B------:R0:W-:Y:S04]  /*2340*/  @!P0 STG.E.U16 desc[UR18][R24.64], R19 ;  /* 0x0000001318008986 */ /* 0x0001e8000c101512 */
[----:B------:R0:W-:Y:S04]  /*2350*/  @!P1 STG.E.U16 desc[UR18][R26.64], R11 ;  /* 0x0000000b1a009986 */ /* 0x0001e8000c101512 */
[----:B------:R0:W-:Y:S01]  /*2360*/  @!P2 STG.E.U16 desc[UR18][R20.64], R17 ;  /* 0x000000111400a986 */ /* 0x0001e2000c101512 */
[----:B------:R-:W-:Y:S05]  /*2370*/  @P3 EXIT ;  /* 0x000000000000394d */ /* 0x000fea0003800000 */
[----:B------:R-:W1:Y:S01]  /*2380*/  LDC.64 R2, c[0x0][0x380] ;  /* 0x0000e000ff027b82 */ /* 0x000e620000000a00 */
[----:B------:R-:W-:-:S07]  /*2390*/  IMAD.IADD R15, R8, 0x1, R9 ;  /* 0x00000001080f7824 */ /* 0x000fce00078e0209 */
[----:B0-----:R-:W0:Y:S01]  /*23a0*/  LDC.64 R10, c[0x0][0x388] ;  /* 0x0000e200ff0a7b82 */ /* 0x001e220000000a00 */
[----:B-1----:R-:W-:-:S07]  /*23b0*/  IMAD.WIDE R8, R15, 0x2, R2 ;  /* 0x000000020f087825 */ /* 0x002fce00078e0202 */
[----:B------:R-:W1:Y:S01]  /*23c0*/  LDC.64 R2, c[0x0][0x3c0] ;  /* 0x0000f000ff027b82 */ /* 0x000e620000000a00 */
[----:B------:R-:W2:Y:S01]  /*23d0*/  LDG.E.U16.CONSTANT R8, desc[UR18][R8.64] ;  /* 0x0000001208087981 */ /* 0x000ea2000c1e9500 */
[----:B0-----:R-:W-:-:S06]  /*23e0*/  IMAD.WIDE R10, R15, 0x2, R10 ;  /* 0x000000020f0a7825 */ /* 0x001fcc00078e020a */
[----:B------:R-:W3:Y:S01]  /*23f0*/  LDG.E.U16.CONSTANT R10, desc[UR18][R10.64] ;  /* 0x000000120a0a7981 */ /* 0x000ee2000c1e9500 */
[----:B-1----:R-:W-:Y:S01]  /*2400*/  IMAD.WIDE R2, R15, 0x2, R2 ;  /* 0x000000020f027825 */ /* 0x002fe200078e0202 */
[----:B--2---:R-:W-:Y:S02]  /*2410*/  SHF.L.U32 R7, R8, 0x10, RZ ;  /* 0x0000001008077819 */ /* 0x004fe400000006ff */
[----:B---3--:R-:W-:-:S03]  /*2420*/  SHF.L.U32 R13, R10, 0x10, RZ ;  /* 0x000000100a0d7819 */ /* 0x008fc600000006ff */
[----:B------:R-:W-:Y:S02]  /*2430*/  FADD.FTZ R6, -R6, R7 ;  /* 0x0000000706067221 */ /* 0x000fe40000010100 */
[----:B------:R-:W-:-:S04]  /*2440*/  FADD.FTZ R13, -R0, R13 ;  /* 0x0000000d000d7221 */ /* 0x000fc80000010100 */
[----:B------:R-:W-:-:S04]  /*2450*/  FFMA.FTZ R13, -R5, R13, R6 ;  /* 0x0000000d050d7223 */ /* 0x000fc80000010106 */
[----:B------:R-:W-:-:S05]  /*2460*/  FMUL.FTZ R13, R4, R13 ;  /* 0x0000000d040d7220 */ /* 0x000fca0000410000 */
[----:B------:R-:W-:-:S05]  /*2470*/  F2FP.BF16.F32.PACK_AB R13, RZ, R13 ;  /* 0x0000000dff0d723e */ /* 0x000fca00000010ff */
[----:B------:R-:W-:Y:S01]  /*2480*/  STG.E.U16 desc[UR18][R2.64], R13 ;  /* 0x0000000d02007986 */ /* 0x000fe2000c101512 */
[----:B------:R-:W-:Y:S05]  /*2490*/  EXIT ;  /* 0x000000000000794d */ /* 0x000fea0003800000 */
.L_x_26658:
        /* <DEDUP_REMOVED lines=14> */
.L_x_27279:


//--------------------- .text._ZN2at6native46batch_norm_backward_elemt_channels_last_kernelILi4EN3c104HalfEfS3_EEvPKT0_S6_PKT1_S9_PKT2_S9_S9_PKiPS4_lii --------------------------
	.section	.text._ZN2at6native46batch_norm_backward_elemt_channels_last_kernelILi4EN3c104HalfEfS3_EEvPKT0_S6_PKT1_S9_PKT2_S9_S9_PKiPS4_lii,"ax",@progbits
	.align	128
        .global         _ZN2at6native46batch_norm_backward_elemt_channels_last_kernelILi4EN3c104HalfEfS3_EEvPKT0_S6_PKT1_S9_PKT2_S9_S9_PKiPS4_lii
        .type           _ZN2at6native46batch_norm_backward_elemt_channels_last_kernelILi4EN3c104HalfEfS3_EEvPKT0_S6_PKT1_S9_PKT2_S9_S9_PKiPS4_lii,@function
        .size           _ZN2at6native46batch_norm_backward_elemt_channels_last_kernelILi4EN3c104HalfEfS3_EEvPKT0_S6_PKT1_S9_PKT2_S9_S9_PKiPS4_lii,(.L_x_27280 - _ZN2at6native46batch_norm_backward_elemt_channels_last_kernelILi4EN3c104HalfEfS3_EEvPKT0_S6_PKT1_S9_PKT2_S9_S9_PKiPS4_lii)
        .other          _ZN2at6native46batch_norm_backward_elemt_channels_last_kernelILi4EN3c104HalfEfS3_EEvPKT0_S6_PKT1_S9_PKT2_S9_S9_PKiPS4_lii,@"STO_CUDA_ENTRY STV_DEFAULT"
_ZN2at6native46batch_norm_backward_elemt_channels_last_kernelILi4EN3c104HalfEfS3_EEvPKT0_S6_PKT1_S9_PKT2_S9_S9_PKiPS4_lii:
.text._ZN2at6native46batch_norm_backward_elemt_channels_last_kernelILi4EN3c104HalfEfS3_EEvPKT0_S6_PKT1_S9_PKT2_S9_S9_PKiPS4_lii:
        /* <DEDUP_REMOVED lines=8> */
[----:B------:R-:W-:Y:S01]  /*0080*/  MOV R0, RZ ;  /* 0x000000ff00007202 */ /* 0x000fe20000000f00 */
        /* <DEDUP_REMOVED lines=15> */
[----:B------:R-:W-:Y:S01]  /*0180*/  MOV R4, UR5 ;  /* 0x0000000500047c02 */ /* 0x000fe20008000f00 */
[----:B------:R-:W-:-:S03]  /*0190*/  UMOV UR5, UR4 ;  /* 0x0000000400057c82 */ /* 0x000fc60008000000 */
[----:B------:R-:W-:Y:S01]  /*01a0*/  MOV R5, UR7 ;  /* 0x0000000700057c02 */ /* 0x000fe20008000f00 */
[----:B------:R-:W-:-:S06]  /*01b0*/  UMOV UR7, UR6 ;  /* 0x0000000600077c82 */ /* 0x000fcc0008000000 */
.L_x_26661:
        /* <DEDUP_REMOVED lines=55> */
.L_x_26660:
        /* <DEDUP_REMOVED lines=22> */
[----:B------:R-:W-:Y:S01]  /*0690*/  MOV R5, UR25 ;  /* 0x0000001900057c02 */ /* 0x000fe20008000f00 */
        /* <DEDUP_REMOVED lines=31> */
[----:B------:R-:W-:Y:S01]  /*0890*/  MOV R9, UR21 ;  /* 0x0000001500097c02 */ /* 0x000fe20008000f00 */
        /* <DEDUP_REMOVED lines=13> */
[----:B------:R-:W-:Y:S02]  /*0970*/  MOV R5, UR15 ;  /* 0x0000000f00057c02 */ /* 0x000fe40008000f00 */
[----:B------:R-:W-:Y:S02]  /*0980*/  MOV R6, UR12 ;  /* 0x0000000c00067c02 */ /* 0x000fe40008000f00 */
[----:B---3--:R-:W-:Y:S01]  /*0990*/  MOV R8, UR7 ;  /* 0x0000000700087c02 */ /* 0x008fe20008000f00 */
[----:B------:R-:W3:Y:S01]  /*09a0*/  LDG.E.CONSTANT R4, desc[UR18][R4.64] ;  /* 0x0000001204047981 */ /* 0x000ee2000c1e9900 */
[----:B-----5:R-:W-:Y:S01]  /*09b0*/  IMAD.U32 R11, RZ, RZ, UR11 ;  /* 0x0000000bff0b7e24 */ /* 0x020fe2000f8e00ff */
[----:B------:R-:W-:-:S02]  /*09c0*/  MOV R9, UR5 ;  /* 0x0000000500097c02 */ /* 0x000fc40008000f00 */
[----:B------:R-:W3:Y:S01]  /*09d0*/  LDG.E.CONSTANT R7, desc[UR18][R6.64] ;  /* 0x0000001206077981 */ /* 0x000ee2000c1e9900 */
[----:B------:R-:W-:-:S03]  /*09e0*/  MOV R10, UR10 ;  /* 0x0000000a000a7c02 */ /* 0x000fc60008000f00 */
[----:B------:R-:W5:Y:S04]  /*09f0*/  LDG.E.CONSTANT R8, desc[UR18][R8.64] ;  /* 0x0000001208087981 */ /* 0x000f68000c1e9900 */
[----:B------:R-:W5:Y:S01]  /*0a00*/  LDG.E.CONSTANT R11, desc[UR18][R10.64] ;  /* 0x000000120a0b7981 */ /* 0x000f62000c1e9900 */
[----:B------:R-:W-:Y:S01]  /*0a10*/  UIADD3 UR4, UPT, UPT, UR4, 0x8, URZ ;  /* 0x0000000804047890 */ /* 0x000fe2000fffe0ff */
[----:B------:R-:W-:Y:S01]  /*0a20*/  UMOV UR6, URZ ;  /* 0x000000ff00067c82 */ /* 0x000fe20008000000 */
[--C-:B--2---:R-:W-:Y:S02]  /*0a30*/  IADD3 R14, P0, P1, R2, R0, R13.reuse ;  /* 0x00000000020e7210 */ /* 0x104fe4000791e00d */
        /* <DEDUP_REMOVED lines=15> */
.L_x_26663:
        /* <DEDUP_REMOVED lines=24> */
[----:B------:R-:W-:Y:S01]  /*0cb0*/  MOV R5, UR16 ;  /* 0x0000001000057c02 */ /* 0x000fe20008000f00 */
        /* <DEDUP_REMOVED lines=14> */
[----:B------:R-:W-:-:S02]  /*0da0*/  MOV R9, UR13 ;  /* 0x0000000d00097c02 */ /* 0x000fc40008000f00 */
        /* <DEDUP_REMOVED lines=14> */
.L_x_26664:
[----:B------:R-:W-:Y:S05]  /*0e90*/  BRA.U !UP0, `(.L_x_26662) ;  /* 0x0000000108387547 */ /* 0x000fea000b800000 */
.L_x_26665:
[----:B0-----:R-:W-:-:S04]  /*0ea0*/  ULEA UR7, UP0, UR4, UR20, 0x2 ;  /* 0x0000001404077291 */ /* 0x001fc8000f8010ff */
[----:B------:R-:W-:Y:S02]  /*0eb0*/  ULEA.HI.X UR6, UR4, UR21, UR6, 0x2, UP0 ;  /* 0x0000001504067291 */ /* 0x000fe400080f1406 */
[----:B------:R-:W-:-:S04]  /*0ec0*/  MOV R4, UR7 ;  /* 0x0000000700047c02 */ /* 0x000fc80008000f00 */
[----:B------:R-:W-:-:S05]  /*0ed0*/  MOV R5, UR6 ;  /* 0x0000000600057c02 */ /* 0x000fca0008000f00 */
        /* <DEDUP_REMOVED lines=10> */
.L_x_26662:
[----:B------:R-:W-:-:S04]  /*0f80*/  MOV R2, R0 ;  /* 0x0000000000027202 */ /* 0x000fc80000000f00 */
[----:B------:R1:W2:Y:S03]  /*0f90*/  I2F.S64 R4, R2 ;  /* 0x0000000200047312 */ /* 0x0002a60000301400 */
.L_x_26659:
        /* <DEDUP_REMOVED lines=36> */
[----:B------:R-:W-:Y:S02]  /*11e0*/  IADD3 R3, PT, PT, RZ, -R9, RZ ;  /* 0x80000009ff037210 */ /* 0x000fe40007ffe0ff */
[----:B-1----:R-:W-:-:S05]  /*11f0*/  IADD3 R16, PT, PT, R13, 0xffffffe, RZ ;  /* 0x0ffffffe0d107810 */ /* 0x002fca0007ffe0ff */
        /* <DEDUP_REMOVED lines=9> */
[----:B------:R-:W-:Y:S02]  /*1290*/  MOV R16, 0x3f800000 ;  /* 0x3f80000000107802 */ /* 0x000fe40000000f00 */
[----:B------:R-:W-:-:S09]  /*12a0*/  ISETP.NE.U32.AND P1, PT, R9, RZ, PT ;  /* 0x000000ff0900720c */ /* 0x000fd20003f25070 */
[----:B------:R-:W-:-:S04]  /*12b0*/  @P2 IADD3 R18, PT, PT, -R9, R18, RZ ;  /* 0x0000001209122210 */ /* 0x000fc80007ffe1ff */
[----:B------:R-:W-:Y:S02]  /*12c0*/  ISETP.GE.U32.AND P3, PT, R18, R9, PT ;  /* 0x000000091200720c */ /* 0x000fe40003f66070 */
[----:B------:R-:W-:Y:S01]  /*12d0*/  @P2 IADD3 R3, PT, PT, R3, 0x1, RZ ;  /* 0x0000000103032810 */ /* 0x000fe20007ffe0ff */
[----:B------:R-:W-:-:S10]  /*12e0*/  IMAD R22, R23, UR5, R10 ;  /* 0x0000000517167c24 */ /* 0x000fd4000f8e020a */
[----:B------:R-:W-:Y:S01]  /*12f0*/  @P3 VIADD R3, R3, 0x1 ;  /* 0x0000000103033836 */ /* 0x000fe20000000000 */
[----:B------:R-:W-:Y:S01]  /*1300*/  @!P1 LOP3.LUT R3, RZ, R9, RZ, 0x33, !PT ;  /* 0x00000009ff039212 */ /* 0x000fe200078e33ff */
[----:B------:R-:W-:-:S04]  /*1310*/  FMUL.FTZ R18, R5, R5 ;  /* 0x0000000505127220 */ /* 0x000fc80000410000 */
[----:B------:R-:W-:Y:S01]  /*1320*/  FMUL.FTZ R11, R18, R11 ;  /* 0x0000000b120b7220 */ /* 0x000fe20000410000 */
[----:B---3--:R-:W-:Y:S01]  /*1330*/  @P0 HADD2.F32 R16, -RZ, R6.H0_H0 ;  /* 0x20000006ff100230 */ /* 0x008fe20000004100 */
[----:B------:R-:W-:Y:S01]  /*1340*/  ISETP.GT.U32.AND P0, PT, R9, UR6, PT ;  /* 0x0000000609007c0c */ /* 0x000fe2000bf04070 */
[----:B----4-:R-:W-:Y:S01]  /*1350*/  FMUL.FTZ R6, R13, R8 ;  /* 0x000000080d067220 */ /* 0x010fe20000410000 */
[----:B------:R-:W-:Y:S02]  /*1360*/  IMAD R8, R2, UR5, RZ ;  /* 0x0000000502087c24 */ /* 0x000fe4000f8e02ff */
[----:B------:R-:W-:Y:S01]  /*1370*/  FMUL.FTZ R4, R5, R16 ;  /* 0x0000001005047220 */ /* 0x000fe20000410000 */
[----:B------:R-:W-:-:S08]  /*1380*/  FMUL.FTZ R5, R13, R11 ;  /* 0x0000000b0d057220 */ /* 0x000fd00000410000 */
[----:B------:R-:W-:Y:S05]  /*1390*/  @P0 BRA `(.L_x_26666) ;  /* 0x0000000c00040947 */ /* 0x000fea0003800000 */
[CC--:B------:R-:W-:Y:S01]  /*13a0*/  LEA R9, R14.reuse, R7.reuse, 0x1 ;  /* 0x000000070e097211 */ /* 0x0c0fe200078e08ff */
[C-C-:B------:R-:W-:Y:S01]  /*13b0*/  IMAD R11, R14.reuse, 0x3, R7.reuse ;  /* 0x000000030e0b7824 */ /* 0x140fe200078e0207 */
[CC--:B------:R-:W-:Y:S01]  /*13c0*/  LEA R13, R14.reuse, R7.reuse, 0x2 ;  /* 0x000000070e0d7211 */ /* 0x0c0fe200078e10ff */
[C-C-:B------:R-:W-:Y:S01]  /*13d0*/  IMAD R15, R14.reuse, 0x5, R7.reuse ;  /* 0x000000050e0f7824 */ /* 0x140fe200078e0207 */
[C---:B------:R-:W-:Y:S01]  /*13e0*/  IADD3 R25, PT, PT, R14.reuse, R7, RZ ;  /* 0x000000070e197210 */ /* 0x040fe20007ffe0ff */
[C-C-:B------:R-:W-:Y:S01]  /*13f0*/  IMAD R17, R14.reuse, 0x6, R7.reuse ;  /* 0x000000060e117824 */ /* 0x140fe200078e0207 */
[----:B------:R-:W-:Y:S01]  /*1400*/  MOV R18, R23 ;  /* 0x0000001700127202 */ /* 0x000fe20000000f00 */
[----:B------:R-:W-:Y:S01]  /*1410*/  IMAD R19, R14, 0x7, R7 ;  /* 0x000000070e137824 */ /* 0x000fe200078e0207 */
[----:B------:R-:W0:Y:S01]  /*1420*/  LDCU UR4, c[0x0][0x3d0] ;  /* 0x00007a00ff0477ac */ /* 0x000e220008000800 */
[----:B------:R-:W-:Y:S02]  /*1430*/  VIADD R7, R3, 0x1 ;  /* 0x0000000103077836 */ /* 0x000fe40000000000 */
        /* <DEDUP_REMOVED lines=15> */
[----:B0-----:R-:W-:-:S07]  /*1530*/  IMAD R7, R25, UR5, R10 ;  /* 0x0000000519077c24 */ /* 0x001fce000f8e020a */
.L_x_26667:
        /* <DEDUP_REMOVED lines=8> */
[----:B------:R-:W-:-:S04]  /*15c0*/  IADD3 R10, PT, PT, R18, R2, RZ ;  /* 0x00000002120a7210 */ /* 0x000fc80007ffe0ff */
[----:B------:R-:W-:Y:S01]  /*15d0*/  ISETP.GE.AND P1, PT, R10, UR4, PT ;  /* 0x000000040a007c0c */ /* 0x000fe2000bf26270 */
[----:B0-----:R-:W0:-:S12]  /*15e0*/  LDC.64 R14, c[0x0][0x388] ;  /* 0x0000e200ff0e7b82 */ /* 0x001e180000000a00 */
[----:B--2---:R-:W-:-:S05]  /*15f0*/  @!P1 IMAD.WIDE R16, R7, 0x2, R16 ;  /* 0x0000000207109825 */ /* 0x004fca00078e0210 */
[----:B------:R1:W2:Y:S02]  /*1600*/  @!P1 LDG.E.U16.CONSTANT R26, desc[UR18][R16.64] ;  /* 0x00000012101a9981 */ /* 0x0002a4000c1e9500 */
[----:B-1----:R-:W1:Y:S01]  /*1610*/  LDC.64 R16, c[0x0][0x380] ;  /* 0x0000e000ff107b82 */ /* 0x002e620000000a00 */
[----:B0-----:R-:W-:-:S05]  /*1620*/  @!P1 IMAD.WIDE R14, R7, 0x2, R14 ;  /* 0x00000002070e9825 */ /* 0x001fca00078e020e */
[----:B------:R0:W2:Y:S02]  /*1630*/  @!P1 LDG.E.U16.CONSTANT R27, desc[UR18][R14.64] ;  /* 0x000000120e1b9981 */ /* 0x0000a4000c1e9500 */
[----:B0-----:R-:W0:Y:S02]  /*1640*/  @!P0 LDC.64 R14, c[0x0][0x3c0] ;  /* 0x0000f000ff0e8b82 */ /* 0x001e240000000a00 */
[----:B0-----:R-:W-:-:S04]  /*1650*/  @!P0 IMAD.WIDE R14, R22, 0x2, R14 ;  /* 0x00000002160e8825 */ /* 0x001fc800078e020e */
[----:B---3--:R-:W-:Y:S02]  /*1660*/  @!P0 HADD2.F32 R29, -RZ, R24.H0_H0 ;  /* 0x20000018ff1d8230 */ /* 0x008fe40000004100 */
[----:B----4-:R-:W-:-:S03]  /*1670*/  @!P0 HADD2.F32 R23, -RZ, R23.H0_H0 ;  /* 0x20000017ff178230 */ /* 0x010fc60000004100 */
[----:B------:R-:W-:Y:S02]  /*1680*/  @!P0 FADD.FTZ R24, -R6, R29 ;  /* 0x0000001d06188221 */ /* 0x000fe40000010100 */
[----:B------:R-:W0:Y:S01]  /*1690*/  LDC.64 R28, c[0x0][0x388] ;  /* 0x0000e200ff1c7b82 */ /* 0x000e220000000a00 */
[----:B-----5:R-:W-:-:S04]  /*16a0*/  @!P0 FADD.FTZ R23, -R0, R23 ;  /* 0x0000001700178221 */ /* 0x020fc80000010100 */
[----:B------:R-:W-:-:S04]  /*16b0*/  @!P0 FFMA.FTZ R23, -R5, R23, R24 ;  /* 0x0000001705178223 */ /* 0x000fc80000010118 */
[----:B------:R-:W-:-:S05]  /*16c0*/  @!P0 FMUL.FTZ R23, R4, R23 ;  /* 0x0000001704178220 */ /* 0x000fca0000410000 */
[----:B------:R-:W-:-:S04]  /*16d0*/  @!P0 F2FP.F16.F32.PACK_AB R23, RZ, R23 ;  /* 0x00000017ff17823e */ /* 0x000fc800000000ff */
[----:B------:R-:W-:Y:S01]  /*16e0*/  PRMT R24, R23, 0x7610, R24 ;  /* 0x0000761017187816 */ /* 0x000fe20000000018 */
[----:B------:R-:W-:-:S04]  /*16f0*/  IMAD.IADD R23, R10, 0x1, R2 ;  /* 0x000000010a177824 */ /* 0x000fc800078e0202 */
[----:B------:R3:W-:Y:S01]  /*1700*/  @!P0 STG.E.U16 desc[UR18][R14.64], R24 ;  /* 0x000000180e008986 */ /* 0x0007e2000c101512 */
[C---:B------:R-:W-:Y:S02]  /*1710*/  ISETP.GE.AND P0, PT, R23.reuse, UR4, PT ;  /* 0x0000000417007c0c */ /* 0x040fe4000bf06270 */
[----:B------:R-:W-:Y:S01]  /*1720*/  IADD3 R23, PT, PT, R23, R2, RZ ;  /* 0x0000000217177210 */ /* 0x000fe20007ffe0ff */
[----:B---3--:R-:W3:Y:S03]  /*1730*/  LDC.64 R14, c[0x0][0x380] ;  /* 0x0000e000ff0e7b82 */ /* 0x008ee60000000a00 */
[----:B------:R-:W-:-:S07]  /*1740*/  ISETP.GE.AND P2, PT, R23, UR4, PT ;  /* 0x0000000417007c0c */ /* 0x000fce000bf46270 */
[----:B-1----:R-:W-:-:S04]  /*1750*/  @!P0 IMAD.WIDE R16, R19, 0x2, R16 ;  /* 0x0000000213108825 */ /* 0x002fc800078e0210 */
[----:B--2---:R-:W-:Y:S01]  /*1760*/  @!P1 HADD2.F32 R25, -RZ, R26.H0_H0 ;  /* 0x2000001aff199230 */ /* 0x004fe20000004100 */
[----:B------:R1:W2:Y:S04]  /*1770*/  @!P0 LDG.E.U16.CONSTANT R24, desc[UR18][R16.64] ;  /* 0x0000001210188981 */ /* 0x0002a8000c1e9500 */
[----:B------:R-:W-:Y:S01]  /*1780*/  @!P1 FADD.FTZ R10, -R6, R25 ;  /* 0x00000019060a9221 */ /* 0x000fe20000010100 */
[----:B-1----:R-:W1:Y:S01]  /*1790*/  LDC.64 R16, c[0x0][0x388] ;  /* 0x0000e200ff107b82 */ /* 0x002e620000000a00 */
[----:B---3--:R-:W-:-:S05]  /*17a0*/  @!P2 IMAD.WIDE R14, R9, 0x2, R14 ;  /* 0x00000002090ea825 */ /* 0x008fca00078e020e */
[----:B------:R3:W4:Y:S01]  /*17b0*/  @!P2 LDG.E.U16.CONSTANT R25, desc[UR18][R14.64] ;  /* 0x000000120e19a981 */ /* 0x000722000c1e9500 */
[----:B------:R-:W-:Y:S01]  /*17c0*/  @!P1 HADD2.F32 R27, -RZ, R27.H0_H0 ;  /* 0x2000001bff1b9230 */ /* 0x000fe20000004100 */
[----:B---3--:R-:W3:Y:S04]  /*17d0*/  @!P1 LDC.64 R14, c[0x0][0x3c0] ;  /* 0x0000f000ff0e9b82 */ /* 0x008ee80000000a00 */
[----:B------:R-:W-:-:S04]  /*17e0*/  @!P1 FADD.FTZ R27, -R0, R27 ;  /* 0x0000001b001b9221 */ /* 0x000fc80000010100 */
[----:B------:R-:W-:Y:S01]  /*17f0*/  @!P1 FFMA.FTZ R27, -R5, R27, R10 ;  /* 0x0000001b051b9223 */ /* 0x000fe2000001010a */
[----:B-1----:R-:W-:-:S04]  /*1800*/  @!P2 IMAD.WIDE R16, R9, 0x2, R16 ;  /* 0x000000020910a825 */ /* 0x002fc800078e0210 */
[----:B------:R-:W-:Y:S01]  /*1810*/  @!P1 FMUL.FTZ R27, R4, R27 ;  /* 0x0000001b041b9220 */ /* 0x000fe20000410000 */
[----:B0-----:R-:W-:Y:S01]  /*1820*/  @!P0 IMAD.WIDE R28, R19, 0x2, R28 ;  /* 0x00000002131c8825 */ /* 0x001fe200078e021c */
[----:B------:R0:W4:Y:S03]  /*1830*/  @!P2 LDG.E.U16.CONSTANT R26, desc[UR18][R16.64] ;  /* 0x00000012101aa981 */ /* 0x000126000c1e9500 */
[----:B------:R-:W-:Y:S01]  /*1840*/  @!P1 F2FP.F16.F32.PACK_AB R27, RZ, R27 ;  /* 0x0000001bff1b923e */ /* 0x000fe200000000ff */
        /* <DEDUP_REMOVED lines=14> */
[----:B--2---:R-:W-:Y:S02]  /*1930*/  @!P0 HADD2.F32 R29, -RZ, R24.H0_H0 ;  /* 0x20000018ff1d8230 */ /* 0x004fe40000004100 */
[----:B----4-:R-:W-:Y:S02]  /*1940*/  @!P2 HADD2.F32 R25, -RZ, R25.H0_H0 ;  /* 0x20000019ff19a230 */ /* 0x010fe40000004100 */
[----:B-1----:R-:W-:Y:S02]  /*1950*/  @!P2 HADD2.F32 R15, -RZ, R26.H0_H0 ;  /* 0x2000001aff0fa230 */ /* 0x002fe40000004100 */
[----:B------:R-:W-:Y:S02]  /*1960*/  @!P0 HADD2.F32 R24, -RZ, R10.H0_H0 ;  /* 0x2000000aff188230 */ /* 0x000fe40000004100 */
[----:B------:R-:W-:Y:S01]  /*1970*/  @!P0 FADD.FTZ R10, -R6, R29 ;  /* 0x0000001d060a8221 */ /* 0x000fe20000010100 */
        /* <DEDUP_REMOVED lines=8> */
[----:B------:R-:W-:-:S04]  /*1a00*/  @!P0 F2FP.F16.F32.PACK_AB R25, RZ, R25 ;  /* 0x00000019ff19823e */ /* 0x000fc800000000ff */
[----:B------:R-:W-:Y:S02]  /*1a10*/  PRMT R24, R25, 0x7610, R24 ;  /* 0x0000761019187816 */ /* 0x000fe40000000018 */
[----:B------:R-:W-:-:S03]  /*1a20*/  @!P2 F2FP.F16.F32.PACK_AB R10, RZ, R10 ;  /* 0x0000000aff0aa23e */ /* 0x000fc600000000ff */
[----:B------:R1:W-:Y:S01]  /*1a30*/  @!P0 STG.E.U16 desc[UR18][R16.64], R24 ;  /* 0x0000001810008986 */ /* 0x0003e2000c101512 */
[----:B0-----:R-:W-:Y:S01]  /*1a40*/  @!P2 IMAD.WIDE R14, R9, 0x2, R14 ;  /* 0x00000002090ea825 */ /* 0x001fe200078e020e */
[----:B------:R-:W-:Y:S01]  /*1a50*/  PRMT R29, R10, 0x7610, R29 ;  /* 0x000076100a1d7816 */ /* 0x000fe2000000001d */
[----:B-1----:R-:W0:Y:S04]  /*1a60*/  @!P1 LDC.64 R16, c[0x0][0x3c0] ;  /* 0x0000f000ff109b82 */ /* 0x002e280000000a00 */
[----:B------:R1:W-:Y:S04]  /*1a70*/  @!P2 STG.E.U16 desc[UR18][R14.64], R29 ;  /* 0x0000001d0e00a986 */ /* 0x0003e8000c101512 */
[----:B-1----:R-:W1:Y:S01]  /*1a80*/  LDC.64 R14, c[0x0][0x380] ;  /* 0x0000e000ff0e7b82 */ /* 0x002e620000000a00 */
[----:B---3--:R-:W-:-:S02]  /*1a90*/  @!P1 HADD2.F32 R27, -RZ, R27.H0_H0 ;  /* 0x2000001bff1b9230 */ /* 0x008fc40000004100 */
[----:B------:R-:W-:-:S03]  /*1aa0*/  @!P1 HADD2.F32 R25, -RZ, R28.H0_H0 ;  /* 0x2000001cff199230 */ /* 0x000fc60000004100 */
[----:B------:R-:W-:Y:S01]  /*1ab0*/  @!P1 FADD.FTZ R10, -R6, R27 ;  /* 0x0000001b060a9221 */ /* 0x000fe20000010100 */
[----:B0-----:R-:W-:Y:S01]  /*1ac0*/  @!P1 IMAD.WIDE R16, R20, 0x2, R16 ;  /* 0x0000000214109825 */ /* 0x001fe200078e0210 */
[----:B------:R-:W0:Y:S03]  /*1ad0*/  LDC.64 R26, c[0x0][0x388] ;  /* 0x0000e200ff1a7b82 */ /* 0x000e260000000a00 */
[----:B------:R-:W-:-:S04]  /*1ae0*/  @!P1 FADD.FTZ R25, -R0, R25 ;  /* 0x0000001900199221 */ /* 0x000fc80000010100 */
[----:B------:R-:W-:Y:S01]  /*1af0*/  @!P1 FFMA.FTZ R25, -R5, R25, R10 ;  /* 0x0000001905199223 */ /* 0x000fe2000001010a */
[----:B------:R-:W-:-:S03]  /*1b00*/  IADD3 R10, PT, PT, R23, R2, RZ ;  /* 0x00000002170a7210 */ /* 0x000fc60007ffe0ff */
[----:B------:R-:W-:Y:S01]  /*1b10*/  @!P1 FMUL.FTZ R25, R4, R25 ;  /* 0x0000001904199220 */ /* 0x000fe20000410000 */
[----:B------:R-:W-:-:S04]  /*1b20*/  ISETP.GE.AND P0, PT, R10, UR4, PT ;  /* 0x000000040a007c0c */ /* 0x000fc8000bf06270 */
[----:B------:R-:W-:-:S04]  /*1b30*/  @!P1 F2FP.F16.F32.PACK_AB R25, RZ, R25 ;  /* 0x00000019ff19923e */ /* 0x000fc800000000ff */
[----:B------:R-:W-:-:S05]  /*1b40*/  PRMT R23, R25, 0x7610, R23 ;  /* 0x0000761019177816 */ /* 0x000fca0000000017 */
[----:B------:R2:W-:Y:S01]  /*1b50*/  @!P1 STG.E.U16 desc[UR18][R16.64], R23 ;  /* 0x0000001710009986 */ /* 0x0005e2000c101512 */
[C---:B-1----:R-:W-:Y:S02]  /*1b60*/  @!P0 IMAD.WIDE R24, R11.reuse, 0x2, R14 ;  /* 0x000000020b188825 */ /* 0x042fe400078e020e */
[----:B------:R-:W1:Y:S02]  /*1b70*/  LDC.64 R14, c[0x0][0x388] ;  /* 0x0000e200ff0e7b82 */ /* 0x000e640000000a00 */
[----:B------:R-:W-:Y:S02]  /*1b80*/  IMAD.IADD R10, R10, 0x1, R2 ;  /* 0x000000010a0a7824 */ /* 0x000fe400078e0202 */
[----:B0-----:R-:W-:Y:S01]  /*1b90*/  @!P0 IMAD.WIDE R26, R11, 0x2, R26 ;  /* 0x000000020b1a8825 */ /* 0x001fe200078e021a */
[----:B------:R-:W3:Y:S03]  /*1ba0*/  @!P0 LDG.E.U16.CONSTANT R25, desc[UR18][R24.64] ;  /* 0x0000001218198981 */ /* 0x000ee6000c1e9500 */
        /* <DEDUP_REMOVED lines=16> */
[----:B0-----:R-:W-:Y:S01]  /*1cb0*/  @!P0 IMAD.WIDE R14, R11, 0x2, R14 ;  /* 0x000000020b0e8825 */ /* 0x001fe200078e020e */
[----:B------:R-:W-:Y:S02]  /*1cc0*/  IADD3 R21, PT, PT, R21, 0x2, RZ ;  /* 0x0000000215157810 */ /* 0x000fe40007ffe0ff */
[C---:B------:R-:W-:Y:S01]  /*1cd0*/  LEA R19, R8.reuse, R19, 0x3 ;  /* 0x0000001308137211 */ /* 0x040fe200078e18ff */
[C---:B------:R-:W-:Y:S01]  /*1ce0*/  IMAD R7, R8.reuse, 0x8, R7 ;  /* 0x0000000808077824 */ /* 0x040fe200078e0207 */
[C---:B------:R-:W-:Y:S01]  /*1cf0*/  LEA R9, R8.reuse, R9, 0x3 ;  /* 0x0000000908097211 */ /* 0x040fe200078e18ff */
[C---:B------:R-:W-:Y:S01]  /*1d00*/  IMAD R20, R8.reuse, 0x8, R20 ;  /* 0x0000000808147824 */ /* 0x040fe200078e0214 */
[----:B------:R-:W-:Y:S01]  /*1d10*/  LEA R11, R8, R11, 0x3 ;  /* 0x0000000b080b7211 */ /* 0x000fe200078e18ff */
[----:B---3--:R-:W-:-:S02]  /*1d20*/  @!P0 HADD2.F32 R25, -RZ, R25.H0_H0 ;  /* 0x20000019ff198230 */ /* 0x008fc40000004100 */
[----:B--2---:R-:W-:-:S03]  /*1d30*/  @!P0 HADD2.F32 R27, -RZ, R26.H0_H0 ;  /* 0x2000001aff1b8230 */ /* 0x004fc60000004100 */
[----:B------:R-:W-:Y:S02]  /*1d40*/  @!P0 FADD.FTZ R26, -R6, R25 ;  /* 0x00000019061a8221 */ /* 0x000fe40000010100 */
[----:B------:R-:W-:-:S04]  /*1d50*/  @!P0 FADD.FTZ R27, -R0, R27 ;  /* 0x0000001b001b8221 */ /* 0x000fc80000010100 */
[----:B------:R-:W-:-:S04]  /*1d60*/  @!P0 FFMA.FTZ R27, -R5, R27, R26 ;  /* 0x0000001b051b8223 */ /* 0x000fc8000001011a */
[----:B------:R-:W-:-:S05]  /*1d70*/  @!P0 FMUL.FTZ R27, R4, R27 ;  /* 0x0000001b041b8220 */ /* 0x000fca0000410000 */
[----:B------:R-:W-:-:S04]  /*1d80*/  @!P0 F2FP.F16.F32.PACK_AB R27, RZ, R27 ;  /* 0x0000001bff1b823e */ /* 0x000fc800000000ff */
[----:B------:R-:W-:Y:S01]  /*1d90*/  PRMT R25, R27, 0x7610, R25 ;  /* 0x000076101b197816 */ /* 0x000fe20000000019 */
[----:B----4-:R-:W-:-:S04]  /*1da0*/  @!P1 HADD2.F32 R23, -RZ, R23.H0_H0 ;  /* 0x20000017ff179230 */ /* 0x010fc80000004100 */
[----:B------:R0:W-:Y:S01]  /*1db0*/  @!P0 STG.E.U16 desc[UR18][R14.64], R25 ;  /* 0x000000190e008986 */ /* 0x0001e2000c101512 */
[----:B------:R-:W-:Y:S02]  /*1dc0*/  @!P1 HADD2.F32 R27, -RZ, R24.H0_H0 ;  /* 0x20000018ff1b9230 */ /* 0x000fe40000004100 */
[----:B------:R-:W-:Y:S01]  /*1dd0*/  @!P1 FADD.FTZ R23, -R0, R23 ;  /* 0x0000001700179221 */ /* 0x000fe20000010100 */
[----:B0-----:R-:W0:Y:S08]  /*1de0*/  @!P1 LDC.64 R14, c[0x0][0x3c0] ;  /* 0x0000f000ff0e9b82 */ /* 0x001e300000000a00 */
[----:B------:R-:W1:Y:S01]  /*1df0*/  @!P2 LDC.64 R24, c[0x0][0x3c0] ;  /* 0x0000f000ff18ab82 */ /* 0x000e620000000a00 */
[----:B------:R-:W-:-:S02]  /*1e00*/  @!P2 HADD2.F32 R29, -RZ, R16.H0_H0 ;  /* 0x20000010ff1da230 */ /* 0x000fc40000004100 */
[----:B------:R-:W-:-:S03]  /*1e10*/  @!P1 FADD.FTZ R16, -R6, R27 ;  /* 0x0000001b06109221 */ /* 0x000fc60000010100 */
[----:B------:R-:W-:Y:S01]  /*1e20*/  @!P2 FADD.FTZ R26, -R6, R29 ;  /* 0x0000001d061aa221 */ /* 0x000fe20000010100 */
[----:B------:R-:W-:Y:S02]  /*1e30*/  @!P2 HADD2.F32 R17, -RZ, R17.H0_H0 ;  /* 0x20000011ff11a230 */ /* 0x000fe40000004100 */
[----:B------:R-:W-:-:S03]  /*1e40*/  @!P1 FFMA.FTZ R23, -R5, R23, R16 ;  /* 0x0000001705179223 */ /* 0x000fc60000010110 */
[----:B------:R-:W-:Y:S01]  /*1e50*/  @!P2 FADD.FTZ R17, -R0, R17 ;  /* 0x000000110011a221 */ /* 0x000fe20000010100 */
[----:B------:R-:W-:-:S03]  /*1e60*/  @!P1 FMUL.FTZ R23, R4, R23 ;  /* 0x0000001704179220 */ /* 0x000fc60000410000 */
[----:B------:R-:W-:-:S04]  /*1e70*/  @!P2 FFMA.FTZ R17, -R5, R17, R26 ;  /* 0x000000110511a223 */ /* 0x000fc8000001011a */
[----:B------:R-:W-:Y:S01]  /*1e80*/  @!P2 FMUL.FTZ R17, R4, R17 ;  /* 0x000000110411a220 */ /* 0x000fe20000410000 */
[----:B------:R-:W-:Y:S01]  /*1e90*/  @!P1 F2FP.F16.F32.PACK_AB R23, RZ, R23 ;  /* 0x00000017ff17923e */ /* 0x000fe200000000ff */
[----:B0-----:R-:W-:-:S03]  /*1ea0*/  @!P1 IMAD.WIDE R14, R12, 0x2, R14 ;  /* 0x000000020c0e9825 */ /* 0x001fc600078e020e */
[----:B------:R-:W-:Y:S01]  /*1eb0*/  @!P2 F2FP.F16.F32.PACK_AB R17, RZ, R17 ;  /* 0x00000011ff11a23e */ /* 0x000fe200000000ff */
        /* <DEDUP_REMOVED lines=8> */
[--C-:B------:R-:W-:Y:S02]  /*1f40*/  IADD3 R17, PT, PT, R8, R17, R8.reuse ;  /* 0x0000001108117210 */ /* 0x100fe40007ffe008 */
[----:B------:R-:W-:Y:S02]  /*1f50*/  LEA R23, R2, R18, 0x3 ;  /* 0x0000001202177211 */ /* 0x000fe400078e18ff */
[----:B------:R-:W-:Y:S02]  /*1f60*/  IADD3 R22, PT, PT, R8, R17, R8 ;  /* 0x0000001108167210 */ /* 0x000fe40007ffe008 */
[----:B------:R-:W-:Y:S02]  /*1f70*/  IADD3 R18, PT, PT, R10, R2, RZ ;  /* 0x000000020a127210 */ /* 0x000fe40007ffe0ff */
[C---:B------:R-:W-:Y:S02]  /*1f80*/  LEA R12, R8.reuse, R12, 0x3 ;  /* 0x0000000c080c7211 */ /* 0x040fe400078e18ff */
[----:B------:R-:W-:Y:S01]  /*1f90*/  LEA R13, R8, R13, 0x3 ;  /* 0x0000000d080d7211 */ /* 0x000fe200078e18ff */
[----:B0-----:R-:W-:Y:S06]  /*1fa0*/  @P0 BRA `(.L_x_26667) ;  /* 0xfffffff400640947 */ /* 0x001fec000383ffff */
.L_x_26666:
[----:B------:R-:W-:-:S04]  /*1fb0*/  LOP3.LUT R3, R3, 0x1, RZ, 0xc0, !PT ;  /* 0x0000000103037812 */ /* 0x000fc800078ec0ff */
[----:B------:R-:W-:-:S13]  /*1fc0*/  ISETP.NE.U32.AND P0, PT, R3, 0x1, PT ;  /* 0x000000010300780c */ /* 0x000fda0003f05070 */
[----:B------:R-:W-:Y:S05]  /*1fd0*/  @!P0 EXIT ;  /* 0x000000000000894d */ /* 0x000fea0003800000 */
[----:B------:R-:W0:Y:S01]  /*1fe0*/  LDC.64 R20, c[0x0][0x380] ;  /* 0x0000e000ff147b82 */ /* 0x000e220000000a00 */
[C---:B------:R-:W-:Y:S02]  /*1ff0*/  ISETP.GE.AND P0, PT, R23.reuse, UR4, PT ;  /* 0x0000000417007c0c */ /* 0x040fe4000bf06270 */
[----:B------:R-:W-:Y:S02]  /*2000*/  IADD3 R23, PT, PT, R23, R2, RZ ;  /* 0x0000000217177210 */ /* 0x000fe40007ffe0ff */
[C---:B------:R-:W-:Y:S02]  /*2010*/  IADD3 R7, PT, PT, R8.reuse, R22, RZ ;  /* 0x0000001608077210 */ /* 0x040fe40007ffe0ff */
[C---:B------:R-:W-:Y:S01]  /*2020*/  ISETP.GE.AND P1, PT, R23.reuse, UR4, PT ;  /* 0x0000000417007c0c */ /* 0x040fe2000bf26270 */
[----:B------:R-:W1:Y:S01]  /*2030*/  LDC.64 R18, c[0x0][0x388] ;  /* 0x0000e200ff127b82 */ /* 0x000e620000000a00 */
[----:B------:R-:W-:Y:S01]  /*2040*/  IMAD.IADD R3, R23, 0x1, R2 ;  /* 0x0000000117037824 */ /* 0x000fe200078e0202 */
[----:B------:R-:W-:-:S04]  /*2050*/  IADD3 R9, PT, PT, R8, R7, RZ ;  /* 0x0000000708097210 */ /* 0x000fc80007ffe0ff */
[----:B------:R-:W-:Y:S02]  /*2060*/  ISETP.GE.AND P2, PT, R3, UR4, PT ;  /* 0x0000000403007c0c */ /* 0x000fe4000bf46270 */
        /* <DEDUP_REMOVED lines=17> */
[----:B------:R-:W2:Y:S01]  /*2180*/  @!P2 LDG.E.U16.CONSTANT R12, desc[UR18][R12.64] ;  /* 0x000000120c0ca981 */ /* 0x000ea2000c1e9500 */
[----:B------:R-:W-:-:S04]  /*2190*/  IADD3 R2, PT, PT, R3, R2, RZ ;  /* 0x0000000203027210 */ /* 0x000fc80007ffe0ff */
[----:B------:R-:W-:Y:S01]  /*21a0*/  ISETP.GE.AND P3, PT, R2, UR4, PT ;  /* 0x0000000402007c0c */ /* 0x000fe2000bf66270 */
[----:B---3--:R-:W-:-:S04]  /*21b0*/  @!P0 IMAD.WIDE R24, R22, 0x2, R24 ;  /* 0x0000000216188825 */ /* 0x008fc800078e0218 */
[----:B0-----:R-:W-:-:S04]  /*21c0*/  @!P1 IMAD.WIDE R26, R7, 0x2, R26 ;  /* 0x00000002071a9825 */ /* 0x001fc800078e021a */
[----:B----4-:R-:W-:Y:S02]  /*21d0*/  @!P0 HADD2.F32 R23, -RZ, R20.H0_H0 ;  /* 0x20000014ff178230 */ /* 0x010fe40000004100 */
[----:B------:R-:W0:Y:S01]  /*21e0*/  @!P2 LDC.64 R20, c[0x0][0x3c0] ;  /* 0x0000f000ff14ab82 */ /* 0x000e220000000a00 */
[----:B------:R-:W-:Y:S02]  /*21f0*/  @!P0 HADD2.F32 R19, -RZ, R18.H0_H0 ;  /* 0x20000012ff138230 */ /* 0x000fe40000004100 */
[----:B------:R-:W-:Y:S01]  /*2200*/  @!P0 FADD.FTZ R18, -R6, R23 ;  /* 0x0000001706128221 */ /* 0x000fe20000010100 */
[----:B--2---:R-:W-:Y:S02]  /*2210*/  @!P1 HADD2.F32 R23, -RZ, R10.H0_H0 ;  /* 0x2000000aff179230 */ /* 0x004fe40000004100 */
[----:B-----5:R-:W-:Y:S01]  /*2220*/  @!P0 FADD.FTZ R19, -R0, R19 ;  /* 0x0000001300138221 */ /* 0x020fe20000010100 */
[----:B------:R-:W-:Y:S02]  /*2230*/  @!P1 HADD2.F32 R11, -RZ, R14.H0_H0 ;  /* 0x2000000eff0b9230 */ /* 0x000fe40000004100 */
[----:B------:R-:W-:Y:S01]  /*2240*/  @!P1 FADD.FTZ R10, -R6, R23 ;  /* 0x00000017060a9221 */ /* 0x000fe20000010100 */
[----:B------:R-:W-:-:S02]  /*2250*/  @!P2 HADD2.F32 R15, -RZ, R16.H0_H0 ;  /* 0x20000010ff0fa230 */ /* 0x000fc40000004100 */
[----:B------:R-:W-:Y:S01]  /*2260*/  @!P1 FADD.FTZ R11, -R0, R11 ;  /* 0x0000000b000b9221 */ /* 0x000fe20000010100 */
[----:B------:R-:W-:Y:S02]  /*2270*/  @!P2 HADD2.F32 R17, -RZ, R12.H0_H0 ;  /* 0x2000000cff11a230 */ /* 0x000fe40000004100 */
[----:B------:R-:W-:Y:S01]  /*2280*/  @!P2 FADD.FTZ R12, -R6, R15 ;  /* 0x0000000f060ca221 */ /* 0x000fe20000010100 */
[C---:B------:R-:W-:Y:S02]  /*2290*/  @!P0 FFMA.FTZ R19, -R5.reuse, R19, R18 ;  /* 0x0000001305138223 */ /* 0x040fe40000010112 */
[----:B------:R-:W-:Y:S01]  /*22a0*/  @!P2 FADD.FTZ R17, -R0, R17 ;  /* 0x000000110011a221 */ /* 0x000fe20000010100 */
[C---:B------:R-:W-:Y:S01]  /*22b0*/  @!P1 FFMA.FTZ R11, -R5.reuse, R11, R10 ;  /* 0x0000000b050b9223 */ /* 0x040fe2000001010a */
[C---:B------:R-:W-:Y:S02]  /*22c0*/  @!P0 FMUL.FTZ R19, R4.reuse, R19 ;  /* 0x0000001304138220 */ /* 0x040fe40000410000 */
[----:B------:R-:W-:Y:S01]  /*22d0*/  @!P2 FFMA.FTZ R17, -R5, R17, R12 ;  /* 0x000000110511a223 */ /* 0x000fe2000001010c */
[----:B------:R-:W-:-:S03]  /*22e0*/  @!P1 FMUL.FTZ R11, R4, R11 ;  /* 0x0000000b040b9220 */ /* 0x000fc60000410000 */
[----:B------:R-:W-:Y:S01]  /*22f0*/  @!P2 FMUL.FTZ R17, R4, R17 ;  /* 0x000000110411a220 */ /* 0x000fe20000410000 */
[----:B------:R-:W-:Y:S01]  /*2300*/  @!P0 F2FP.F16.F32.PACK_AB R19, RZ, R19 ;  /* 0x00000013ff13823e */ /* 0x000fe200000000ff */
[----:B0-----:R-:W-:Y:S01]  /*2310*/  @!P2 IMAD.WIDE R20, R9, 0x2, R20 ;  /* 0x000000020914a825 */ /* 0x001fe200078e0214 */
[----:B------:R-:W-:Y:S02]  /*2320*/  @!P1 F2FP.F16.F32.PACK_AB R11, RZ, R11 ;  /* 0x0000000bff0b923e */ /* 0x000fe400000000ff */
[----:B------:R-:W-:Y:S01]  /*2330*/  @!P2 F2FP.F16.F32.PACK_AB R17, RZ, R17 ;  /* 0x00000011ff11a23e */ /* 0x000fe200000000ff */
[----:B------:R0:W-:Y:S04]  /*2340*/  @!P0 STG.E.U16 desc[UR18][R24.64], R19 ;  /* 0x0000001318008986 */ /* 0x0001e8000c101512 */
[----:B------:R0:W-:Y:S04]  /*2350*/  @!P1 STG.E.U16 desc[UR18][R26.64], R11 ;  /* 0x0000000b1a009986 */ /* 0x0001e8000c101512 */
[----:B------:R0:W-:Y:S01]  /*2360*/  @!P2 STG.E.U16 desc[UR18][R20.64], R17 ;  /* 0x000000111400a986 */ /* 0x0001e2000c101512 */
[----:B------:R-:W-:Y:S05]  /*2370*/  @P3 EXIT ;  /* 0x000000000000394d */ /* 0x000fea0003800000 */
[----:B------:R-:W1:Y:S01]  /*2380*/  LDC.64 R2, c[0x0][0x380] ;  /* 0x0000e000ff027b82 */ /* 0x000e620000000a00 */
[----:B------:R-:W-:-:S07]  /*2390*/  IADD3 R15, PT, PT, R8, R9, RZ ;  /* 0x00000009080f7210 */ /* 0x000fce0007ffe0ff */
[----:B0-----:R-:W0:Y:S01]  /*23a0*/  LDC.64 R10, c[0x0][0x388] ;  /* 0x0000e200ff0a7b82 */ /* 0x001e220000000a00 */
[----:B-1----:R-:W-:-:S07]  /*23b0*/  IMAD.WIDE R8, R15, 0x2, R2 ;  /* 0x000000020f087825 */ /* 0x002fce00078e0202 */
[----:B------:R-:W1:Y:S01]  /*23c0*/  LDC.64 R2, c[0x0][0x3c0] ;  /* 0x0000f000ff027b82 */ /* 0x000e620000000a00 */
[----:B------:R-:W2:Y:S01]  /*23d0*/  LDG.E.U16.CONSTANT R8, desc[UR18][R8.64] ;  /* 0x0000001208087981 */ /* 0x000ea2000c1e9500 */
[----:B0-----:R-:W-:-:S06]  /*23e0*/  IMAD.WIDE R10, R15, 0x2, R10 ;  /* 0x000000020f0a7825 */ /* 0x001fcc00078e020a */
[----:B------:R-:W3:Y:S01]  /*23f0*/  LDG.E.U16.CONSTANT R10, desc[UR18][R10.64] ;  /* 0x000000120a0a7981 */ /* 0x000ee2000c1e9500 */
[----:B-1----:R-:W-:-:S04]  /*2400*/  IMAD.WIDE R2, R15, 0x2, R2 ;  /* 0x000000020f027825 */ /* 0x002fc800078e0202 */
[----:B--2---:R-:W-:Y:S02]  /*2410*/  HADD2.F32 R7, -RZ, R8.H0_H0 ;  /* 0x20000008ff077230 */ /* 0x004fe40000004100 */
[----:B---3--:R-:W-:-:S03]  /*2420*/  HADD2.F32 R13, -RZ, R10.H0_H0 ;  /* 0x2000000aff0d7230 */ /* 0x008fc60000004100 */
[----:B------:R-:W-:Y:S02]  /*2430*/  FADD.FTZ R6, -R6, R7 ;  /* 0x0000000706067221 */ /* 0x000fe40000010100 */
[----:B------:R-:W-:-:S04]  /*2440*/  FADD.FTZ R13, -R0, R13 ;  /* 0x0000000d000d7221 */ /* 0x000fc80000010100 */
[----:B------:R-:W-:-:S04]  /*2450*/  FFMA.FTZ R13, -R5, R13, R6 ;  /* 0x0000000d050d7223 */ /* 0x000fc80000010106 */
[----:B------:R-:W-:-:S05]  /*2460*/  FMUL.FTZ R13, R4, R13 ;  /* 0x0000000d040d7220 */ /* 0x000fca0000410000 */
[----:B------:R-:W-:-:S05]  /*2470*/  F2FP.F16.F32.PACK_AB R13, RZ, R13 ;  /* 0x0000000dff0d723e */ /* 0x000fca00000000ff */
[----:B------:R-:W-:Y:S01]  /*2480*/  STG.E.U16 desc[UR18][R2.64], R13 ;  /* 0x0000000d02007986 */ /* 0x000fe2000c101512 */
[----:B------:R-:W-:Y:S05]  /*2490*/  EXIT ;  /* 0x000000000000794d */ /* 0x000fea0003800000 */
.L_x_26668:
        /* <DEDUP_REMOVED lines=14> */
.L_x_27280:


//--------------------- .text._ZN2at6native46batch_norm_backward_elemt_channels_last_kernelILi4EN3c108BFloat16EffEEvPKT0_S6_PKT1_S9_PKT2_S9_S9_PKiPS4_lii --------------------------
	.section	.text._ZN2at6native46batch_norm_backward_elemt_channels_last_kernelILi4EN3c108BFloat16EffEEvPKT0_S6_PKT1_S9_PKT2_S9_S9_PKiPS4_lii,"ax",@progbits
	.align	128
        .global         _ZN2at6native46batch_norm_backward_elemt_channels_last_kernelILi4EN3c108BFloat16EffEEvPKT0_S6_PKT1_S9_PKT2_S9_S9_PKiPS4_lii
        .type           _ZN2at6native46batch_norm_backward_elemt_channels_last_kernelILi4EN3c108BFloat16EffEEvPKT0_S6_PKT1_S9_PKT2_S9_S9_PKiPS4_lii,@function
        .size           _ZN2at6native46batch_norm_backward_elemt_channels_last_kernelILi4EN3c108BFloat16EffEEvPKT0_S6_PKT1_S9_PKT2_S9_S9_PKiPS4_lii,(.L_x_27281 - _ZN2at6native46batch_norm_backward_elemt_channels_last_kernelILi4EN3c108BFloat16EffEEvPKT0_S6_PKT1_S9_PKT2_S9_S9_PKiPS4_lii)
        .other          _ZN2at6native46batch_norm_backward_elemt_channels_last_kernelILi4EN3c108BFloat16EffEEvPKT0_S6_PKT1_S9_PKT2_S9_S9_PKiPS4_lii,@"STO_CUDA_ENTRY STV_DEFAULT"
_ZN2at6native46batch_norm_backward_elemt_channels_last_kernelILi4EN3c108BFloat16EffEEvPKT0_S6_PKT1_S9_PKT2_S9_S9_PKiPS4_lii:
.text._ZN2at6native46batch_norm_backward_elemt_channels_last_kernelILi4EN3c108BFloat16EffEEvPKT0_S6_PKT1_S9_PKT2_S9_S9_PKiPS4_lii:
        /* <DEDUP_REMOVED lines=28> */
.L_x_26671:
        /* <DEDUP_REMOVED lines=55> */
.L_x_26670:
        /* <DEDUP_REMOVED lines=96> */
.L_x_26673:
        /* <DEDUP_REMOVED lines=54> */
.L_x_26674:
[----:B------:R-:W-:Y:S05]  /*0e90*/  BRA.U !UP0, `(.L_x_26672) ;  /* 0x0000000108387547 */ /* 0x000fea000b800000 */
.L_x_26675:
        /* <DEDUP_REMOVED lines=14> */
.L_x_26672:
[----:B------:R-:W-:-:S04]  /*0f80*/  MOV R2, R0 ;  /* 0x0000000000027202 */ /* 0x000fc80000000f00 */
[----:B------:R1:W2:Y:S03]  /*0f90*/  I2F.S64 R6, R2 ;  /* 0x0000000200067312 */ /* 0x0002a60000301400 */
.L_x_26669:
        /* <DEDUP_REMOVED lines=24> */
[----:B------:R-:W-:Y:S01]  /*1120*/  IMAD.MOV.U32 R9, RZ, RZ, 0x3f800000 ;  /* 0x3f800000ff097424 */ /* 0x000fe200078e00ff */
[----:B------:R-:W2:Y:S01]  /*1130*/  LDG.E.CONSTANT R11, desc[UR18][R26.64] ;  /* 0x000000121a0b7981 */ /* 0x000ea2000c1e9900 */
[----:B----4-:R-:W-:-:S05]  /*1140*/  IMAD.WIDE R18, R10, 0x4, R4 ;  /* 0x000000040a127825 */ /* 0x010fca00078e0204 */
[----:B------:R-:W4:Y:S01]  /*1150*/  LDG.E.CONSTANT R13, desc[UR18][R18.64] ;  /* 0x00000012120d7981 */ /* 0x000f22000c1e9900 */
[----:B---3--:R-:W-:-:S05]  /*1160*/  @P0 IMAD.WIDE R24, R10, 0x4, R16 ;  /* 0x000000040a180825 */ /* 0x008fca00078e0210 */
[----:B------:R-:W3:Y:S01]  /*1170*/  @P0 LDG.E.CONSTANT R9, desc[UR18][R24.64] ;  /* 0x0000001218090981 */ /* 0x000ee2000c1e9900 */
[----:B0-----:R-:W-:-:S04]  /*1180*/  IMAD.WIDE R16, R10, 0x4, R2 ;  /* 0x000000040a107825 */ /* 0x001fc800078e0202 */
[----:B------:R-:W-:Y:S01]  /*1190*/  IMAD R2, R14, UR7, RZ ;  /* 0x000000070e027c24 */ /* 0x000fe2000f8e02ff */
[----:B------:R-:W-:Y:S01]  /*11a0*/  UIADD3 UR6, UPT, UPT, UR4, -0x1, URZ ;  /* 0xffffffff04067890 */ /* 0x000fe2000fffe0ff */
[----:B------:R0:W5:Y:S03]  /*11b0*/  LDG.E.CONSTANT R0, desc[UR18][R16.64] ;  /* 0x0000001210007981 */ /* 0x000166000c1e9900 */
[----:B------:R-:W-:-:S04]  /*11c0*/  SHF.L.U32 R15, R2, 0x2, RZ ;  /* 0x00000002020f7819 */ /* 0x000fc800000006ff */
[----:B-1----:R-:W1:Y:S08]  /*11d0*/  I2F.U32.RP R20, R15 ;  /* 0x0000000f00147306 */ /* 0x002e700000209000 */
[----:B-1----:R-:W1:Y:S01]  /*11e0*/  MUFU.RCP R20, R20 ;  /* 0x0000001400147308 */ /* 0x002e620000001000 */
[----:B------:R-:W-:Y:S01]  /*11f0*/  IADD3 R3, PT, PT, RZ, -R15, RZ ;  /* 0x8000000fff037210 */ /* 0x000fe20007ffe0ff */
[----:B-1----:R-:W-:-:S06]  /*1200*/  VIADD R4, R20, 0xffffffe ;  /* 0x0ffffffe14047836 */ /* 0x002fcc0000000000 */
[----:B------:R1:W0:Y:S02]  /*1210*/  F2I.FTZ.U32.TRUNC.NTZ R5, R4 ;  /* 0x0000000400057305 */ /* 0x000224000021f000 */
[----:B-1----:R-:W-:Y:S02]  /*1220*/  IMAD.MOV.U32 R4, RZ, RZ, RZ ;  /* 0x000000ffff047224 */ /* 0x002fe400078e00ff */
[----:B0-----:R-:W-:-:S04]  /*1230*/  IMAD R3, R3, R5, RZ ;  /* 0x0000000503037224 */ /* 0x001fc800078e02ff */
[----:B------:R-:W-:-:S06]  /*1240*/  IMAD.HI.U32 R3, R5, R3, R4 ;  /* 0x0000000305037227 */ /* 0x000fcc00078e0004 */
[----:B------:R-:W-:-:S05]  /*1250*/  IMAD.HI.U32 R3, R3, UR6, RZ ;  /* 0x0000000603037c27 */ /* 0x000fca000f8e00ff */
[----:B------:R-:W-:-:S05]  /*1260*/  IADD3 R16, PT, PT, -R3, RZ, RZ ;  /* 0x000000ff03107210 */ /* 0x000fca0007ffe1ff */
[----:B------:R-:W-:-:S05]  /*1270*/  IMAD R16, R15, R16, UR6 ;  /* 0x000000060f107e24 */ /* 0x000fca000f8e0210 */
[----:B------:R-:W-:Y:S01]  /*1280*/  ISETP.GE.U32.AND P0, PT, R16, R15, PT ;  /* 0x0000000f1000720c */ /* 0x000fe20003f06070 */
[----:B--2---:R-:W0:Y:S01]  /*1290*/  MUFU.RCP R6, R6 ;  /* 0x0000000600067308 */ /* 0x004e220000001000 */
[----:B------:R-:W-:-:S11]  /*12a0*/  ISETP.NE.U32.AND P2, PT, R15, RZ, PT ;  /* 0x000000ff0f00720c */ /* 0x000fd60003f45070 */
[----:B------:R-:W-:Y:S01]  /*12b0*/  @P0 IMAD.IADD R16, R16, 0x1, -R15 ;  /* 0x0000000110100824 */ /* 0x000fe200078e0a0f */
[----:B------:R-:W-:Y:S02]  /*12c0*/  @P0 IADD3 R3, PT, PT, R3, 0x1, RZ ;  /* 0x0000000103030810 */ /* 0x000fe40007ffe0ff */
[----:B------:R-:W-:Y:S02]  /*12d0*/  ISETP.GT.U32.AND P0, PT, R15, UR6, PT ;  /* 0x000000060f007c0c */ /* 0x000fe4000bf04070 */
[----:B------:R-:W-:Y:S01]  /*12e0*/  ISETP.GE.U32.AND P1, PT, R16, R15, PT ;  /* 0x0000000f1000720c */ /* 0x000fe20003f26070 */
[----:B------:R-:W-:-:S12]  /*12f0*/  IMAD R22, R23, UR5, R10 ;  /* 0x0000000517167c24 */ /* 0x000fd8000f8e020a */
[----:B------:R-:W-:Y:S01]  /*1300*/  @P1 VIADD R3, R3, 0x1 ;  /* 0x0000000103031836 */ /* 0x000fe20000000000 */
[----:B------:R-:W-:Y:S01]  /*1310*/  @!P2 LOP3.LUT R3, RZ, R15, RZ, 0x33, !PT ;  /* 0x0000000fff03a212 */ /* 0x000fe200078e33ff */
[----:B------:R-:W-:-:S04]  /*1320*/  FMUL.FTZ R4, R8, R8 ;  /* 0x0000000808047220 */ /* 0x000fc80000410000 */
[----:B------:R-:W-:-:S04]  /*1330*/  FMUL.FTZ R5, R4, R11 ;  /* 0x0000000b04057220 */ /* 0x000fc80000410000 */
[C---:B0-----:R-:W-:Y:S01]  /*1340*/  FMUL.FTZ R5, R6.reuse, R5 ;  /* 0x0000000506057220 */ /* 0x041fe20000410000 */
[----:B----4-:R-:W-:Y:S01]  /*1350*/  FMUL.FTZ R6, R6, R13 ;  /* 0x0000000d06067220 */ /* 0x010fe20000410000 */
[----:B---3--:R-:W-:Y:S01]  /*1360*/  FMUL.FTZ R4, R8, R9 ;  /* 0x0000000908047220 */ /* 0x008fe20000410000 */
[----:B------:R-:W-:Y:S01]  /*1370*/  IMAD R8, R2, UR5, RZ ;  /* 0x0000000502087c24 */ /* 0x000fe2000f8e02ff */
[----:B------:R-:W-:Y:S06]  /*1380*/  @P0 BRA `(.L_x_26676) ;  /* 0x0000000c00040947 */ /* 0x000fec0003800000 */
[CC--:B------:R-:W-:Y:S01]  /*1390*/  LEA R9, R14.reuse, R7.reuse, 0x1 ;  /* 0x000000070e097211 */ /* 0x0c0fe200078e08ff */
[C-C-:B------:R-:W-:Y:S01]  /*13a0*/  IMAD R11, R14.reuse, 0x3, R7.reuse ;  /* 0x000000030e0b7824 */ /* 0x140fe200078e0207 */
[C---:B------:R-:W-:Y:S01]  /*13b0*/  IADD3 R25, PT, PT, R14.reuse, R7, RZ ;  /* 0x000000070e197210 */ /* 0x040fe20007ffe0ff */
[C-C-:B------:R-:W-:Y:S01]  /*13c0*/  IMAD R13, R14.reuse, 0x4, R7.reuse ;  /* 0x000000040e0d7824 */ /* 0x140fe200078e0207 */
[----:B------:R-:W-:Y:S01]  /*13d0*/  MOV R18, R23 ;  /* 0x0000001700127202 */ /* 0x000fe20000000f00 */
[C-C-:B------:R-:W-:Y:S01]  /*13e0*/  IMAD R15, R14.reuse, 0x5, R7.reuse ;  /* 0x000000050e0f7824 */ /* 0x140fe200078e0207 */
[----:B------:R-:W0:Y:S01]  /*13f0*/  LDCU UR4, c[0x0][0x3d0] ;  /* 0x00007a00ff0477ac */ /* 0x000e220008000800 */
[C-C-:B------:R-:W-:Y:S02]  /*1400*/  IMAD R17, R14.reuse, 0x6, R7.reuse ;  /* 0x000000060e117824 */ /* 0x140fe400078e0207 */
[----:B------:R-:W-:Y:S02]  /*1410*/  IMAD R19, R14, 0x7, R7 ;  /* 0x000000070e137824 */ /* 0x000fe400078e0207 */
[----:B------:R-:W-:-:S02]  /*1420*/  VIADD R7, R3, 0x1 ;  /* 0x0000000103077836 */ /* 0x000fc40000000000 */
[--C-:B------:R-:W-:Y:S02]  /*1430*/  IMAD R9, R9, UR7, R12.reuse ;  /* 0x0000000709097c24 */ /* 0x100fe4000f8e020c */
[--C-:B------:R-:W-:Y:S01]  /*1440*/  IMAD R13, R13, UR7, R12.reuse ;  /* 0x000000070d0d7c24 */ /* 0x100fe2000f8e020c */
[----:B------:R-:W-:Y:S01]  /*1450*/  LOP3.LUT R14, R7, 0xfffffffe, RZ, 0xc0, !PT ;  /* 0xfffffffe070e7812 */ /* 0x000fe200078ec0ff */
[--C-:B------:R-:W-:Y:S02]  /*1460*/  IMAD R11, R11, UR7, R12.reuse ;  /* 0x000000070b0b7c24 */ /* 0x100fe4000f8e020c */
[--C-:B------:R-:W-:Y:S02]  /*1470*/  IMAD R21, R19, UR7, R12.reuse ;  /* 0x0000000713157c24 */ /* 0x100fe4000f8e020c */
[--C-:B------:R-:W-:Y:S02]  /*1480*/  IMAD R15, R15, UR7, R12.reuse ;  /* 0x000000070f0f7c24 */ /* 0x100fe4000f8e020c */
[----:B------:R-:W-:-:S02]  /*1490*/  IMAD R17, R17, UR7, R12 ;  /* 0x0000000711117c24 */ /* 0x000fc4000f8e020c */
[----:B------:R-:W-:Y:S02]  /*14a0*/  IMAD R25, R25, UR7, R12 ;  /* 0x0000000719197c24 */ /* 0x000fe4000f8e020c */
[--C-:B------:R-:W-:Y:S02]  /*14b0*/  IMAD R19, R9, UR5, R10.reuse ;  /* 0x0000000509137c24 */ /* 0x100fe4000f8e020a */
[--C-:B------:R-:W-:Y:S02]  /*14c0*/  IMAD R20, R13, UR5, R10.reuse ;  /* 0x000000050d147c24 */ /* 0x100fe4000f8e020a */
[--C-:B------:R-:W-:Y:S02]  /*14d0*/  IMAD R9, R11, UR5, R10.reuse ;  /* 0x000000050b097c24 */ /* 0x100fe4000f8e020a */
[--C-:B------:R-:W-:Y:S02]  /*14e0*/  IMAD R13, R21, UR5, R10.reuse ;  /* 0x00000005150d7c24 */ /* 0x100fe4000f8e020a */
[----:B------:R-:W-:-:S02]  /*14f0*/  IMAD R11, R15, UR5, R10 ;  /* 0x000000050f0b7c24 */ /* 0x000fc4000f8e020a */
[--C-:B------:R-:W-:Y:S02]  /*1500*/  IMAD R12, R17, UR5, R10.reuse ;  /* 0x00000005110c7c24 */ /* 0x100fe4000f8e020a */
[----:B------:R-:W-:Y:S02]  /*1510*/  IMAD R7, R25, UR5, R10 ;  /* 0x0000000519077c24 */ /* 0x000fe4000f8e020a */
[----:B0-----:R-:W-:-:S07]  /*1520*/  IMAD.MOV R21, RZ, RZ, -R14 ;  /* 0x000000ffff157224 */ /* 0x001fce00078e0a0e */
.L_x_26677:
        /* <DEDUP_REMOVED lines=18> */
[----:B---3--:R-:W-:Y:S01]  /*1650*/  @!P0 IMAD.U32 R29, R24, 0x10000, RZ ;  /* 0x00010000181d8824 */ /* 0x008fe200078e00ff */
[----:B----4-:R-:W-:-:S03]  /*1660*/  @!P0 SHF.L.U32 R23, R23, 0x10, RZ ;  /* 0x0000001017178819 */ /* 0x010fc600000006ff */
[----:B------:R-:W-:Y:S02]  /*1670*/  @!P0 FADD.FTZ R24, -R6, R29 ;  /* 0x0000001d06188221 */ /* 0x000fe40000010100 */
[----:B------:R-:W0:Y:S01]  /*1680*/  LDC.64 R28, c[0x0][0x388] ;  /* 0x0000e200ff1c7b82 */ /* 0x000e220000000a00 */
[----:B-----5:R-:W-:-:S04]  /*1690*/  @!P0 FADD.FTZ R23, -R0, R23 ;  /* 0x0000001700178221 */ /* 0x020fc80000010100 */
[----:B------:R-:W-:-:S04]  /*16a0*/  @!P0 FFMA.FTZ R23, -R5, R23, R24 ;  /* 0x0000001705178223 */ /* 0x000fc80000010118 */
[----:B------:R-:W-:-:S05]  /*16b0*/  @!P0 FMUL.FTZ R23, R4, R23 ;  /* 0x0000001704178220 */ /* 0x000fca0000410000 */
[----:B------:R-:W-:-:S04]  /*16c0*/  @!P0 F2FP.BF16.F32.PACK_AB R23, RZ, R23 ;  /* 0x00000017ff17823e */ /* 0x000fc800000010ff */
[----:B------:R-:W-:Y:S01]  /*16d0*/  PRMT R24, R23, 0x7610, R24 ;  /* 0x0000761017187816 */ /* 0x000fe20000000018 */
[----:B------:R-:W-:-:S04]  /*16e0*/  IMAD.IADD R23, R10, 0x1, R2 ;  /* 0x000000010a177824 */ /* 0x000fc800078e0202 */
[----:B------:R3:W-:Y:S01]  /*16f0*/  @!P0 STG.E.U16 desc[UR18][R14.64], R24 ;  /* 0x000000180e008986 */ /* 0x0007e2000c101512 */
[C---:B------:R-:W-:Y:S02]  /*1700*/  ISETP.GE.AND P0, PT, R23.reuse, UR4, PT ;  /* 0x0000000417007c0c */ /* 0x040fe4000bf06270 */
[----:B------:R-:W-:Y:S01]  /*1710*/  IADD3 R23, PT, PT, R23, R2, RZ ;  /* 0x0000000217177210 */ /* 0x000fe20007ffe0ff */
[----:B---3--:R-:W3:Y:S03]  /*1720*/  LDC.64 R14, c[0x0][0x380] ;  /* 0x0000e000ff0e7b82 */ /* 0x008ee60000000a00 */
[----:B------:R-:W-:-:S07]  /*1730*/  ISETP.GE.AND P2, PT, R23, UR4, PT ;  /* 0x0000000417007c0c */ /* 0x000fce000bf46270 */
[----:B-1----:R-:W-:Y:S01]  /*1740*/  @!P0 IMAD.WIDE R16, R19, 0x2, R16 ;  /* 0x0000000213108825 */ /* 0x002fe200078e0210 */
[----:B--2---:R-:W-:-:S04]  /*1750*/  @!P1 SHF.L.U32 R25, R26, 0x10, RZ ;  /* 0x000000101a199819 */ /* 0x004fc800000006ff */
[----:B------:R1:W2:Y:S01]  /*1760*/  @!P0 LDG.E.U16.CONSTANT R24, desc[UR18][R16.64] ;  /* 0x0000001210188981 */ /* 0x0002a2000c1e9500 */
[----:B------:R-:W-:Y:S01]  /*1770*/  @!P1 FADD.FTZ R10, -R6, R25 ;  /* 0x00000019060a9221 */ /* 0x000fe20000010100 */
[----:B-1----:R-:W1:Y:S01]  /*1780*/  LDC.64 R16, c[0x0][0x388] ;  /* 0x0000e200ff107b82 */ /* 0x002e620000000a00 */
[----:B---3--:R-:W-:-:S05]  /*1790*/  @!P2 IMAD.WIDE R14, R9, 0x2, R14 ;  /* 0x00000002090ea825 */ /* 0x008fca00078e020e */
[----:B------:R3:W4:Y:S01]  /*17a0*/  @!P2 LDG.E.U16.CONSTANT R25, desc[UR18][R14.64] ;  /* 0x000000120e19a981 */ /* 0x000722000c1e9500 */
[----:B------:R-:W-:Y:S01]  /*17b0*/  @!P1 IMAD.U32 R27, R27, 0x10000, RZ ;  /* 0x000100001b1b9824 */ /* 0x000fe200078e00ff */
[----:B---3--:R-:W3:Y:S03]  /*17c0*/  @!P1 LDC.64 R14, c[0x0][0x3c0] ;  /* 0x0000f000ff0e9b82 */ /* 0x008ee60000000a00 */
[----:B------:R-:W-:-:S04]  /*17d0*/  @!P1 FADD.FTZ R27, -R0, R27 ;  /* 0x0000001b001b9221 */ /* 0x000fc80000010100 */
[----:B------:R-:W-:Y:S01]  /*17e0*/  @!P1 FFMA.FTZ R27, -R5, R27, R10 ;  /* 0x0000001b051b9223 */ /* 0x000fe2000001010a */
[----:B-1----:R-:W-:-:S04]  /*17f0*/  @!P2 IMAD.WIDE R16, R9, 0x2, R16 ;  /* 0x000000020910a825 */ /* 0x002fc800078e0210 */
[----:B------:R-:W-:Y:S01]  /*1800*/  @!P1 FMUL.FTZ R27, R4, R27 ;  /* 0x0000001b041b9220 */ /* 0x000fe20000410000 */
[----:B------:R1:W4:Y:S04]  /*1810*/  @!P2 LDG.E.U16.CONSTANT R26, desc[UR18][R16.64] ;  /* 0x00000012101aa981 */ /* 0x000328000c1e9500 */
[----:B------:R-:W-:Y:S01]  /*1820*/  @!P1 F2FP.BF16.F32.PACK_AB R27, RZ, R27 ;  /* 0x0000001bff1b923e */ /* 0x000fe200000010ff */
[----:B0-----:R-:W-:-:S05]  /*1830*/  @!P0 IMAD.WIDE R28, R19, 0x2, R28 ;  /* 0x00000002131c8825 */ /* 0x001fca00078e021c */
[----:B------:R-:W4:Y:S01]  /*1840*/  @!P0 LDG.E.U16.CONSTANT R10, desc[UR18][R28.64] ;  /* 0x000000121c0a8981 */ /* 0x000f22000c1e9500 */
[----:B-1----:R-:W-:Y:S01]  /*1850*/  PRMT R17, R27, 0x7610, R17 ;  /* 0x000076101b117816 */ /* 0x002fe20000000011 */
[----:B---3--:R-:W-:-:S05]  /*1860*/  @!P1 IMAD.WIDE R14, R7, 0x2, R14 ;  /* 0x00000002070e9825 */ /* 0x008fca00078e020e */
[----:B------:R0:W-:Y:S01]  /*1870*/  @!P1 STG.E.U16 desc[UR18][R14.64], R17 ;  /* 0x000000110e009986 */ /* 0x0001e2000c101512 */
[----:B------:R-:W-:Y:S01]  /*1880*/  IMAD.IADD R23, R23, 0x1, R2 ;  /* 0x0000000117177824 */ /* 0x000fe200078e0202 */
        /* <DEDUP_REMOVED lines=8> */
[----:B0-----:R-:W-:Y:S01]  /*1910*/  @!P0 IMAD.WIDE R16, R19, 0x2, R16 ;  /* 0x0000000213108825 */ /* 0x001fe200078e0210 */
[----:B--2---:R-:W-:Y:S02]  /*1920*/  @!P0 SHF.L.U32 R29, R24, 0x10, RZ ;  /* 0x00000010181d8819 */ /* 0x004fe400000006ff */
[----:B----4-:R-:W-:Y:S01]  /*1930*/  @!P2 SHF.L.U32 R25, R25, 0x10, RZ ;  /* 0x000000101919a819 */ /* 0x010fe200000006ff */
[----:B-1----:R-:W-:-:S04]  /*1940*/  @!P2 IMAD.U32 R15, R26, 0x10000, RZ ;  /* 0x000100001a0fa824 */ /* 0x002fc800078e00ff */
[----:B------:R-:W-:Y:S01]  /*1950*/  @!P2 FADD.FTZ R26, -R6, R25 ;  /* 0x00000019061aa221 */ /* 0x000fe20000010100 */
[----:B------:R-:W-:Y:S02]  /*1960*/  @!P0 IMAD.U32 R24, R10, 0x10000, RZ ;  /* 0x000100000a188824 */ /* 0x000fe400078e00ff */
[----:B------:R-:W-:Y:S01]  /*1970*/  @!P0 FADD.FTZ R10, -R6, R29 ;  /* 0x0000001d060a8221 */ /* 0x000fe20000010100 */
[C---:B------:R-:W-:Y:S01]  /*1980*/  @!P2 FADD.FTZ R29, -R0.reuse, R15 ;  /* 0x0000000f001da221 */ /* 0x040fe20000010100 */
[----:B------:R-:W-:Y:S01]  /*1990*/  @!P0 FADD.FTZ R24, -R0, R24 ;  /* 0x0000001800188221 */ /* 0x000fe20000010100 */
[----:B------:R-:W0:Y:S03]  /*19a0*/  @!P2 LDC.64 R14, c[0x0][0x3c0] ;  /* 0x0000f000ff0eab82 */ /* 0x000e260000000a00 */
        /* <DEDUP_REMOVED lines=8> */
[----:B------:R-:W-:Y:S01]  /*1a30*/  PRMT R29, R10, 0x7610, R29 ;  /* 0x000076100a1d7816 */ /* 0x000fe2000000001d */
[----:B0-----:R-:W-:Y:S01]  /*1a40*/  @!P2 IMAD.WIDE R14, R9, 0x2, R14 ;  /* 0x00000002090ea825 */ /* 0x001fe200078e020e */
[----:B-1----:R-:W0:Y:S04]  /*1a50*/  @!P1 LDC.64 R16, c[0x0][0x3c0] ;  /* 0x0000f000ff109b82 */ /* 0x002e280000000a00 */
[----:B------:R1:W-:Y:S01]  /*1a60*/  @!P2 STG.E.U16 desc[UR18][R14.64], R29 ;  /* 0x0000001d0e00a986 */ /* 0x0003e2000c101512 */
[----:B---3--:R-:W-:-:S03]  /*1a70*/  @!P1 SHF.L.U32 R27, R27, 0x10, RZ ;  /* 0x000000101b1b9819 */ /* 0x008fc600000006ff */
[----:B-1----:R-:W1:Y:S01]  /*1a80*/  LDC.64 R14, c[0x0][0x380] ;  /* 0x0000e000ff0e7b82 */ /* 0x002e620000000a00 */
[----:B------:R-:W-:Y:S01]  /*1a90*/  @!P1 SHF.L.U32 R25, R28, 0x10, RZ ;  /* 0x000000101c199819 */ /* 0x000fe200000006ff */
[----:B------:R-:W-:-:S06]  /*1aa0*/  @!P1 FADD.FTZ R10, -R6, R27 ;  /* 0x0000001b060a9221 */ /* 0x000fcc0000010100 */
[----:B------:R-:W2:Y:S01]  /*1ab0*/  LDC.64 R26, c[0x0][0x388] ;  /* 0x0000e200ff1a7b82 */ /* 0x000ea20000000a00 */
[----:B------:R-:W-:-:S04]  /*1ac0*/  @!P1 FADD.FTZ R25, -R0, R25 ;  /* 0x0000001900199221 */ /* 0x000fc80000010100 */
[----:B------:R-:W-:Y:S01]  /*1ad0*/  @!P1 FFMA.FTZ R25, -R5, R25, R10 ;  /* 0x0000001905199223 */ /* 0x000fe2000001010a */
[----:B------:R-:W-:-:S03]  /*1ae0*/  IMAD.IADD R10, R23, 0x1, R2 ;  /* 0x00000001170a7824 */ /* 0x000fc600078e0202 */
[----:B------:R-:W-:Y:S02]  /*1af0*/  @!P1 FMUL.FTZ R25, R4, R25 ;  /* 0x0000001904199220 */ /* 0x000fe40000410000 */
[----:B------:R-:W-:-:S03]  /*1b00*/  ISETP.GE.AND P0, PT, R10, UR4, PT ;  /* 0x000000040a007c0c */ /* 0x000fc6000bf06270 */
[----:B------:R-:W-:Y:S01]  /*1b10*/  @!P1 F2FP.BF16.F32.PACK_AB R25, RZ, R25 ;  /* 0x00000019ff19923e */ /* 0x000fe200000010ff */
[----:B0-----:R-:W-:-:S03]  /*1b20*/  @!P1 IMAD.WIDE R16, R20, 0x2, R16 ;  /* 0x0000000214109825 */ /* 0x001fc600078e0210 */
[----:B------:R-:W-:-:S05]  /*1b30*/  PRMT R23, R25, 0x7610, R23 ;  /* 0x0000761019177816 */ /* 0x000fca0000000017 */
[----:B------:R0:W-:Y:S01]  /*1b40*/  @!P1 STG.E.U16 desc[UR18][R16.64], R23 ;  /* 0x0000001710009986 */ /* 0x0001e2000c101512 */
[C---:B-1----:R-:W-:Y:S02]  /*1b50*/  @!P0 IMAD.WIDE R24, R11.reuse, 0x2, R14 ;  /* 0x000000020b188825 */ /* 0x042fe400078e020e */
[----:B------:R-:W1:Y:S01]  /*1b60*/  LDC.64 R14, c[0x0][0x388] ;  /* 0x0000e200ff0e7b82 */ /* 0x000e620000000a00 */
[-C--:B------:R-:W-:Y:S01]  /*1b70*/  IADD3 R10, PT, PT, R10, R2.reuse, RZ ;  /* 0x000000020a0a7210 */ /* 0x080fe20007ffe0ff */
[----:B--2---:R-:W-:Y:S02]  /*1b80*/  @!P0 IMAD.WIDE R26, R11, 0x2, R26 ;  /* 0x000000020b1a8825 */ /* 0x004fe400078e021a */
[----:B------:R-:W2:Y:S04]  /*1b90*/  @!P0 LDG.E.U16.CONSTANT R25, desc[UR18][R24.64] ;  /* 0x0000001218198981 */ /* 0x000ea8000c1e9500 */
[----:B0-----:R-:W0:Y:S01]  /*1ba0*/  LDC.64 R16, c[0x0][0x380] ;  /* 0x0000e000ff107b82 */ /* 0x001e220000000a00 */
[C---:B------:R-:W-:Y:S01]  /*1bb0*/  ISETP.GE.AND P1, PT, R10.reuse, UR4, PT ;  /* 0x000000040a007c0c */ /* 0x040fe2000bf26270 */
[----:B------:R-:W3:Y:S01]  /*1bc0*/  @!P0 LDG.E.U16.CONSTANT R26, desc[UR18][R26.64] ;  /* 0x000000121a1a8981 */ /* 0x000ee2000c1e9500 */
        /* <DEDUP_REMOVED lines=20> */
[----:B--2---:R-:W-:Y:S01]  /*1d10*/  @!P0 IMAD.U32 R25, R25, 0x10000, RZ ;  /* 0x0001000019198824 */ /* 0x004fe200078e00ff */
[----:B---3--:R-:W-:-:S03]  /*1d20*/  @!P0 SHF.L.U32 R27, R26, 0x10, RZ ;  /* 0x000000101a1b8819 */ /* 0x008fc600000006ff */
        /* <DEDUP_REMOVED lines=39> */
.L_x_26676:
        /* <DEDUP_REMOVED lines=79> */
.L_x_26678:
        /* <DEDUP_REMOVED lines=15> */
.L_x_27281:


//--------------------- .text._ZN2at6native46batch_norm_backward_elemt_channels_last_kernelILi4EN3c104HalfEffEEvPKT0_S6_PKT1_S9_PKT2_S9_S9_PKiPS4_lii --------------------------
	.section	.text._ZN2at6native46batch_norm_backward_elemt_channels_last_kernelILi4EN3c104HalfEffEEvPKT0_S6_PKT1_S9_PKT2_S9_S9_PKiPS4_lii,"ax",@progbits
	.align	128
        .global         _ZN2at6native46batch_norm_backward_elemt_channels_last_kernelILi4EN3c104HalfEffEEvPKT0_S6_PKT1_S9_PKT2_S9_S9_PKiPS4_lii
        .type           _ZN2at6native46batch_norm_backward_elemt_channels_last_kernelILi4EN3c104HalfEffEEvPKT0_S6_PKT1_S9_PKT2_S9_S9_PKiPS4_lii,@function
        .size           _ZN2at6native46batch_norm_backward_elemt_channels_last_kernelILi4EN3c104HalfEffEEvPKT0_S6_PKT1_S9_PKT2_S9_S9_PKiPS4_lii,(.L_x_27282 - _ZN2at6native46batch_norm_backward_elemt_channels_last_kernelILi4EN3c104HalfEffEEvPKT0_S6_PKT1_S9_PKT2_S9_S9_PKiPS4_lii)
        .other          _ZN2at6native46batch_norm_backward_elemt_channels_last_kernelILi4EN3c104HalfEffEEvPKT0_S6_PKT1_S9_PKT2_S9_S9_PKiPS4_lii,@"STO_CUDA_ENTRY STV_DEFAULT"
_ZN2at6native46batch_norm_backward_elemt_channels_last_kernelILi4EN3c104HalfEffEEvPKT0_S6_PKT1_S9_PKT2_S9_S9_PKiPS4_lii:
.text._ZN2at6native46batch_norm_backward_elemt_channels_last_kernelILi4EN3c104HalfEffEEvPKT0_S6_PKT1_S9_PKT2_S9_S9_PKiPS4_lii:
        /* <DEDUP_REMOVED lines=26> */
[----:B------:R-:W-:Y:S01]  /*01a0*/  IMAD.U32 R5, RZ, RZ, UR7 ;  /* 0x00000007ff057e24 */ /* 0x000fe2000f8e00ff */
[----:B------:R-:W-:-:S06]  /*01b0*/  UMOV UR7, UR6 ;  /* 0x0000000600077c82 */ /* 0x000fcc0008000000 */
.L_x_26681:
        /* <DEDUP_REMOVED lines=20> */
[----:B------:R-:W-:Y:S01]  /*0300*/  UISETP.NE.AND.EX UP0, UPT, UR7, URZ, UPT, UP0 ;  /* 0x000000ff0700728c */ /* 0x000fe2000bf05300 */
[----:B------:R-:W-:Y:S02]  /*0310*/  IADD3.X R5, PT, PT, RZ, R5, RZ, P2, !PT ;  /* 0x00000005ff057210 */ /* 0x000fe400017fe4ff */
        /* <DEDUP_REMOVED lines=33> */
.L_x_26680:
        /* <DEDUP_REMOVED lines=39> */
[----:B------:R-:W-:Y:S01]  /*07a0*/  MOV R7, UR23 ;  /* 0x0000001700077c02 */ /* 0x000fe20008000f00 */
        /* <DEDUP_REMOVED lines=18> */
[----:B------:R-:W-:Y:S01]  /*08d0*/  MOV R11, UR17 ;  /* 0x00000011000b7c02 */ /* 0x000fe20008000f00 */
[----:B------:R-:W-:Y:S01]  /*08e0*/  UIADD3.X UR15, UPT, UPT, UR15, UR11, URZ, UP4, !UPT ;  /* 0x0000000b0f0f7290 */ /* 0x000fe2000a7fe4ff */
[----:B------:R3:W4:Y:S01]  /*08f0*/  LDG.E.CONSTANT R12, desc[UR18][R8.64] ;  /* 0x00000012080c7981 */ /* 0x000722000c1e9900 */
[----:B------:R-:W-:-:S02]  /*0900*/  ULOP3.LUT UR6, UR6, 0x3, URZ, 0xc0, !UPT ;  /* 0x0000000306067892 */ /* 0x000fc4000f8ec0ff */
[----:B------:R-:W-:Y:S01]  /*0910*/  UIADD3 UR10, UP1, UPT, UR5, UR10, URZ ;  /* 0x0000000a050a7290 */ /* 0x000fe2000ff3e0ff */
[----:B------:R5:W4:Y:S01]  /*0920*/  LDG.E.CONSTANT R15, desc[UR18][R10.64] ;  /* 0x000000120a0f7981 */ /* 0x000b22000c1e9900 */
[----:B------:R-:W-:Y:S01]  /*0930*/  UIADD3.X UR5, UPT, UPT, UR9, UR11, URZ, UP2, !UPT ;  /* 0x0000000b09057290 */ /* 0x000fe200097fe4ff */
[----:B0-----:R-:W-:Y:S01]  /*0940*/  MOV R4, UR14 ;  /* 0x0000000e00047c02 */ /* 0x001fe20008000f00 */
[----:B------:R-:W-:Y:S01]  /*0950*/  UIADD3.X UR11, UPT, UPT, UR6, UR11, URZ, UP1, !UPT ;  /* 0x0000000b060b7290 */ /* 0x000fe20008ffe4ff */
[----:B-1----:R-:W-:Y:S01]  /*0960*/  MOV R7, UR13 ;  /* 0x0000000d00077c02 */ /* 0x002fe20008000f00 */
[----:B------:R-:W-:Y:S01]  /*0970*/  IMAD.U32 R5, RZ, RZ, UR15 ;  /* 0x0000000fff057e24 */ /* 0x000fe2000f8e00ff */
[----:B------:R-:W-:Y:S01]  /*0980*/  MOV R6, UR12 ;  /* 0x0000000c00067c02 */ /* 0x000fe20008000f00 */
[----:B---3--:R-:W-:Y:S01]  /*0990*/  IMAD.U32 R9, RZ, RZ, UR5 ;  /* 0x00000005ff097e24 */ /* 0x008fe2000f8e00ff */
[----:B------:R-:W-:Y:S02]  /*09a0*/  MOV R8, UR7 ;  /* 0x0000000700087c02 */ /* 0x000fe40008000f00 */
[----:B------:R-:W3:Y:S01]  /*09b0*/  LDG.E.CONSTANT R4, desc[UR18][R4.64] ;  /* 0x0000001204047981 */ /* 0x000ee2000c1e9900 */
[----:B-----5:R-:W-:-:S02]  /*09c0*/  MOV R11, UR11 ;  /* 0x0000000b000b7c02 */ /* 0x020fc40008000f00 */
[----:B------:R-:W-:Y:S01]  /*09d0*/  MOV R10, UR10 ;  /* 0x0000000a000a7c02 */ /* 0x000fe20008000f00 */
        /* <DEDUP_REMOVED lines=21> */
.L_x_26683:
        /* <DEDUP_REMOVED lines=33> */
[----:B------:R-:W-:Y:S01]  /*0d40*/  MOV R7, UR7 ;  /* 0x0000000700077c02 */ /* 0x000fe20008000f00 */
[----:B------:R-:W-:Y:S02]  /*0d50*/  UIADD3 UR14, UP1, UPT, UR14, UR10, URZ ;  /* 0x0000000a0e0e7290 */ /* 0x000fe4000ff3e0ff */
[----:B------:R-:W-:Y:S02]  /*0d60*/  UIADD3.X UR13, UPT, UPT, UR13, UR11, URZ, UP2, !UPT ;  /* 0x0000000b0d0d7290 */ /* 0x000fe400097fe4ff */
[----:B------:R-:W-:Y:S01]  /*0d70*/  UIADD3.X UR6, UPT, UPT, UR6, UR11, URZ, UP1, !UPT ;  /* 0x0000000b06067290 */ /* 0x000fe20008ffe4ff */
[----:B------:R-:W2:Y:S01]  /*0d80*/  LDG.E.CONSTANT R6, desc[UR18][R6.64] ;  /* 0x0000001206067981 */ /* 0x000ea2000c1e9900 */
[----:B------:R-:W-:Y:S02]  /*0d90*/  MOV R10, UR14 ;  /* 0x0000000e000a7c02 */ /* 0x000fe40008000f00 */
[----:B------:R-:W-:Y:S01]  /*0da0*/  IMAD.U32 R9, RZ, RZ, UR13 ;  /* 0x0000000dff097e24 */ /* 0x000fe2000f8e00ff */
[----:B------:R-:W-:-:S02]  /*0db0*/  MOV R8, UR12 ;  /* 0x0000000c00087c02 */ /* 0x000fc40008000f00 */
[----:B------:R-:W-:-:S03]  /*0dc0*/  MOV R11, UR6 ;  /* 0x00000006000b7c02 */ /* 0x000fc60008000f00 */
        /* <DEDUP_REMOVED lines=12> */
.L_x_26684:
[----:B------:R-:W-:Y:S05]  /*0e90*/  BRA.U !UP0, `(.L_x_26682) ;  /* 0x0000000108387547 */ /* 0x000fea000b800000 */
.L_x_26685:
        /* <DEDUP_REMOVED lines=14> */
.L_x_26682:
[----:B------:R-:W-:-:S04]  /*0f80*/  MOV R2, R0 ;  /* 0x0000000000027202 */ /* 0x000fc80000000f00 */
[----:B------:R1:W2:Y:S03]  /*0f90*/  I2F.S64 R6, R2 ;  /* 0x0000000200067312 */ /* 0x0002a60000301400 */
.L_x_26679:
        /* <DEDUP_REMOVED lines=19> */
[----:B-1----:R-:W-:-:S04]  /*10d0*/  IMAD.WIDE R20, R10, 0x4, R20 ;  /* 0x000000040a147825 */ /* 0x002fc800078e0214 */
[----:B------:R-:W-:Y:S01]  /*10e0*/  HFMA2 R9, -RZ, RZ, 1.875, 0 ;  /* 0x3f800000ff097431 */ /* 0x000fe200000001ff */
[----:B------:R-:W0:Y:S01]  /*10f0*/  LDC.64 R2, c[0x0][0x390] ;  /* 0x0000e400ff027b82 */ /* 0x000e220000000a00 */
[----:B------:R1:W2:Y:S01]  /*1100*/  LDG.E.CONSTANT R8, desc[UR18][R20.64] ;  /* 0x0000001214087981 */ /* 0x0002a2000c1e9900 */
[----:B---3--:R-:W-:-:S06]  /*1110*/  IMAD.WIDE R26, R10, 0x4, R26 ;  /* 0x000000040a1a7825 */ /* 0x008fcc00078e021a */
[----:B------:R-:W3:Y:S01]  /*1120*/  @P0 LDC.64 R16, c[0x0][0x3a0] ;  /* 0x0000e800ff100b82 */ /* 0x000ee20000000a00 */
        /* <DEDUP_REMOVED lines=15> */
[----:B-1----:R-:W-:Y:S01]  /*1220*/  MOV R4, RZ ;  /* 0x000000ff00047202 */ /* 0x002fe20000000f00 */
        /* <DEDUP_REMOVED lines=13> */
[----:B------:R-:W-:Y:S02]  /*1300*/  @P1 IADD3 R3, PT, PT, R3, 0x1, RZ ;  /* 0x0000000103031810 */ /* 0x000fe40007ffe0ff */
        /* <DEDUP_REMOVED lines=16> */
[----:B------:R-:W-:Y:S01]  /*1410*/  IMAD R19, R14, 0x7, R7 ;  /* 0x000000070e137824 */ /* 0x000fe200078e0207 */
        /* <DEDUP_REMOVED lines=12> */
[--C-:B------:R-:W-:Y:S02]  /*14e0*/  IMAD R13, R21, UR5, R10.reuse ;  /* 0x00000005150d7c24 */ /* 0x100fe4000f8e020a */
[--C-:B------:R-:W-:Y:S02]  /*14f0*/  IMAD R11, R15, UR5, R10.reuse ;  /* 0x000000050f0b7c24 */ /* 0x100fe4000f8e020a */
[----:B------:R-:W-:-:S02]  /*1500*/  IMAD R12, R17, UR5, R10 ;  /* 0x00000005110c7c24 */ /* 0x000fc4000f8e020a */
[----:B------:R-:W-:Y:S02]  /*1510*/  IMAD R7, R25, UR5, R10 ;  /* 0x0000000519077c24 */ /* 0x000fe4000f8e020a */
[----:B0-----:R-:W-:-:S07]  /*1520*/  IMAD.MOV R21, RZ, RZ, -R14 ;  /* 0x000000ffff157224 */ /* 0x001fce00078e0a0e */
.L_x_26687:
        /* <DEDUP_REMOVED lines=26> */
[----:B------:R-:W-:Y:S02]  /*16d0*/  PRMT R24, R23, 0x7610, R24 ;  /* 0x0000761017187816 */ /* 0x000fe40000000018 */
[----:B------:R-:W-:-:S03]  /*16e0*/  IADD3 R23, PT, PT, R10, R2, RZ ;  /* 0x000000020a177210 */ /* 0x000fc60007ffe0ff */
        /* <DEDUP_REMOVED lines=95> */
[C---:B------:R-:W-:Y:S02]  /*1ce0*/  LEA R19, R8.reuse, R19, 0x3 ;  /* 0x0000001308137211 */ /* 0x040fe400078e18ff */
[C---:B------:R-:W-:Y:S02]  /*1cf0*/  LEA R20, R8.reuse, R20, 0x3 ;  /* 0x0000001408147211 */ /* 0x040fe400078e18ff */
[----:B------:R-:W-:Y:S01]  /*1d00*/  LEA R11, R8, R11, 0x3 ;  /* 0x0000000b080b7211 */ /* 0x000fe200078e18ff */
[----:B---3--:R-:W-:Y:S02]  /*1d10*/  @!P0 HADD2.F32 R25, -RZ, R25.H0_H0 ;  /* 0x20000019ff198230 */ /* 0x008fe40000004100 */
        /* <DEDUP_REMOVED lines=33> */
[C---:B------:R-:W-:Y:S01]  /*1f30*/  IADD3 R17, PT, PT, R8.reuse, R17, R8 ;  /* 0x0000001108117210 */ /* 0x040fe20007ffe008 */
[----:B------:R-:W-:Y:S01]  /*1f40*/  IMAD R12, R8, 0x8, R12 ;  /* 0x00000008080c7824 */ /* 0x000fe200078e020c */
[----:B------:R-:W-:Y:S02]  /*1f50*/  LEA R23, R2, R18, 0x3 ;  /* 0x0000001202177211 */ /* 0x000fe400078e18ff */
[----:B------:R-:W-:Y:S02]  /*1f60*/  IADD3 R22, PT, PT, R8, R17, R8 ;  /* 0x0000001108167210 */ /* 0x000fe40007ffe008 */
[----:B------:R-:W-:Y:S02]  /*1f70*/  IADD3 R18, PT, PT, R10, R2, RZ ;  /* 0x000000020a127210 */ /* 0x000fe40007ffe0ff */
[----:B------:R-:W-:Y:S01]  /*1f80*/  LEA R13, R8, R13, 0x3 ;  /* 0x0000000d080d7211 */ /* 0x000fe200078e18ff */
[----:B0-----:R-:W-:Y:S06]  /*1f90*/  @P0 BRA `(.L_x_26687) ;  /* 0xfffffff400640947 */ /* 0x001fec000383ffff */
.L_x_26686:
        /* <DEDUP_REMOVED lines=79> */
.L_x_26688:
        /* <DEDUP_REMOVED lines=15> */
.L_x_27282:


//--------------------- .text._ZN2at6native46batch_norm_backward_elemt_channels_last_kernelILi4EfffEEvPKT0_S4_PKT1_S7_PKT2_S7_S7_PKiPS2_lii --------------------------
	.section	.text._ZN2at6native46batch_norm_backward_elemt_channels_last_kernelILi4EfffEEvPKT0_S4_PKT1_S7_PKT2_S7_S7_PKiPS2_lii,"ax",@progbits
	.align	128
        .global         _ZN2at6native46batch_norm_backward_elemt_channels_last_kernelILi4EfffEEvPKT0_S4_PKT1_S7_PKT2_S7_S7_PKiPS2_lii
        .type           _ZN2at6native46batch_norm_backward_elemt_channels_last_kernelILi4EfffEEvPKT0_S4_PKT1_S7_PKT2_S7_S7_PKiPS2_lii,@function
        .size           _ZN2at6native46batch_norm_backward_elemt_channels_last_kernelILi4EfffEEvPKT0_S4_PKT1_S7_PKT2_S7_S7_PKiPS2_lii,(.L_x_27283 - _ZN2at6native46batch_norm_backward_elemt_channels_last_kernelILi4EfffEEvPKT0_S4_PKT1_S7_PKT2_S7_S7_PKiPS2_lii)
        .other          _ZN2at6native46batch_norm_backward_elemt_channels_last_kernelILi4EfffEEvPKT0_S4_PKT1_S7_PKT2_S7_S7_PKiPS2_lii,@"STO_CUDA_ENTRY STV_DEFAULT"
_ZN2at6native46batch_norm_backward_elemt_channels_last_kernelILi4EfffEEvPKT0_S4_PKT1_S7_PKT2_S7_S7_PKiPS2_lii:
.text._ZN2at6native46batch_norm_backward_elemt_channels_last_kernelILi4EfffEEvPKT0_S4_PKT1_S7_PKT2_S7_S7_PKiPS2_lii:
        /* <DEDUP_REMOVED lines=10> */
[----:B------:R-:W-:Y:S01]  /*00a0*/  IMAD.MOV.U32 R3, RZ, RZ, RZ ;  /* 0x000000ffff037224 */ /* 0x000fe200078e00ff */
[----:B------:R-:W-:Y:S02]  /*00b0*/  UISETP.GE.U32.AND.EX UP0, UPT, UR9, URZ, UPT, UP0 ;  /* 0x000000ff0900728c */ /* 0x000fe4000bf06100 */
[----:B------:R-:W-:Y:S01]  /*00c0*/  UISETP.NE.U32.AND UP1, UPT, UR10, URZ, UPT ;  /* 0x000000ff0a00728c */ /* 0x000fe2000bf25070 */
[----:B------:R-:W-:Y:S01]  /*00d0*/  UMOV UR4, URZ ;  /* 0x000000ff00047c82 */ /* 0x000fe20008000000 */
[----:B------:R-:W-:Y:S02]  /*00e0*/  UMOV UR6, URZ ;  /* 0x000000ff00067c82 */ /* 0x000fe40008000000 */
[----:B------:R-:W-:-:S03]  /*00f0*/  UISETP.NE.AND.EX UP1, UPT, URZ, URZ, UPT, UP1 ;  /* 0x000000ffff00728c */ /* 0x000fc6000bf25310 */
[----:B------:R-:W-:Y:S08]  /*0100*/  BRA.U !UP0, `(.L_x_26690) ;  /* 0x0000000508087547 */ /* 0x000ff0000b800000 */
[----:B------:R-:W0:Y:S01]  /*0110*/  LDCU.64 UR6, c[0x0][0x3b8] ;  /* 0x00007700ff0677ac */ /* 0x000e220008000a00 */
[----:B------:R-:W-:Y:S01]  /*0120*/  HFMA2 R3, -RZ, RZ, 0, 0 ;  /* 0x00000000ff037431 */ /* 0x000fe200000001ff */
        /* <DEDUP_REMOVED lines=9> */
.L_x_26691:
        /* <DEDUP_REMOVED lines=55> */
.L_x_26690:
        /* <DEDUP_REMOVED lines=19> */
[----:B------:R-:W-:Y:S01]  /*0660*/  IMAD.U32 R4, RZ, RZ, UR24 ;  /* 0x00000018ff047e24 */ /* 0x000fe2000f8e00ff */
        /* <DEDUP_REMOVED lines=36> */
[----:B------:R-:W-:Y:S01]  /*08b0*/  IMAD.U32 R10, RZ, RZ, UR16 ;  /* 0x00000010ff0a7e24 */ /* 0x000fe2000f8e00ff */
        /* <DEDUP_REMOVED lines=39> */
.L_x_26693:
        /* <DEDUP_REMOVED lines=27> */
[----:B------:R-:W-:Y:S01]  /*0ce0*/  IMAD.U32 R6, RZ, RZ, UR9 ;  /* 0x00000009ff067e24 */ /* 0x000fe2000f8e00ff */
        /* <DEDUP_REMOVED lines=10> */
[----:B------:R-:W-:Y:S01]  /*0d90*/  IMAD.U32 R10, RZ, RZ, UR14 ;  /* 0x0000000eff0a7e24 */ /* 0x000fe2000f8e00ff */
[----:B------:R-:W-:Y:S02]  /*0da0*/  MOV R8, UR12 ;  /* 0x0000000c00087c02 */ /* 0x000fe40008000f00 */
[----:B------:R-:W-:-:S02]  /*0db0*/  MOV R9, UR13 ;  /* 0x0000000d00097c02 */ /* 0x000fc40008000f00 */
[----:B------:R-:W-:-:S04]  /*0dc0*/  MOV R11, UR6 ;  /* 0x00000006000b7c02 */ /* 0x000fc80008000f00 */
        /* <DEDUP_REMOVED lines=12> */
.L_x_26694:
[----:B------:R-:W-:Y:S05]  /*0e90*/  BRA.U !UP0, `(.L_x_26692) ;  /* 0x0000000108387547 */ /* 0x000fea000b800000 */
.L_x_26695:
        /* <DEDUP_REMOVED lines=14> */
.L_x_26692:
[----:B------:R-:W-:-:S04]  /*0f80*/  IMAD.MOV.U32 R2, RZ, RZ, R0 ;  /* 0x000000ffff027224 */ /* 0x000fc800078e0000 */
[----:B------:R1:W2:Y:S03]  /*0f90*/  I2F.S64 R6, R2 ;  /* 0x0000000200067312 */ /* 0x0002a60000301400 */
.L_x_26689:
        /* <DEDUP_REMOVED lines=37> */
[----:B------:R-:W-:Y:S01]  /*11f0*/  IMAD.MOV R3, RZ, RZ, -R15 ;  /* 0x000000ffff037224 */ /* 0x000fe200078e0a0f */
[----:B-1----:R-:W-:-:S06]  /*1200*/  IADD3 R4, PT, PT, R20, 0xffffffe, RZ ;  /* 0x0ffffffe14047810 */ /* 0x002fcc0007ffe0ff */
        /* <DEDUP_REMOVED lines=10> */
[----:B------:R-:W-:Y:S01]  /*12b0*/  @P0 IADD3 R16, PT, PT, -R15, R16, RZ ;  /* 0x000000100f100210 */ /* 0x000fe20007ffe1ff */
[----:B------:R-:W-:Y:S01]  /*12c0*/  @P0 VIADD R3, R3, 0x1 ;  /* 0x0000000103030836 */ /* 0x000fe20000000000 */
        /* <DEDUP_REMOVED lines=14> */
[C---:B------:R-:W-:Y:S01]  /*13b0*/  LEA R13, R14.reuse, R7, 0x2 ;  /* 0x000000070e0d7211 */ /* 0x040fe200078e10ff */
[C-C-:B------:R-:W-:Y:S01]  /*13c0*/  IMAD R15, R14.reuse, 0x5, R7.reuse ;  /* 0x000000050e0f7824 */ /* 0x140fe200078e0207 */
[----:B------:R-:W-:Y:S01]  /*13d0*/  MOV R18, R25 ;  /* 0x0000001900127202 */ /* 0x000fe20000000f00 */
[C-C-:B------:R-:W-:Y:S01]  /*13e0*/  IMAD R17, R14.reuse, 0x6, R7.reuse ;  /* 0x000000060e117824 */ /* 0x140fe200078e0207 */
[----:B------:R-:W0:Y:S01]  /*13f0*/  LDCU UR4, c[0x0][0x3d0] ;  /* 0x00007a00ff0477ac */ /* 0x000e220008000800 */
        /* <DEDUP_REMOVED lines=19> */
.L_x_26697:
[----:B------:R-:W0:Y:S01]  /*1530*/  LDC.64 R24, c[0x0][0x380] ;  /* 0x0000e000ff187b82 */ /* 0x000e220000000a00 */
[----:B------:R-:W-:-:S07]  /*1540*/  ISETP.GE.AND P0, PT, R18, UR4, PT ;  /* 0x0000000412007c0c */ /* 0x000fce000bf06270 */
[----:B------:R-:W1:Y:S01]  /*1550*/  LDC.64 R14, c[0x0][0x388] ;  /* 0x0000e200ff0e7b82 */ /* 0x000e620000000a00 */
[----:B------:R-:W-:-:S07]  /*1560*/  IMAD.IADD R22, R18, 0x1, R2 ;  /* 0x0000000112167824 */ /* 0x000fce00078e0202 */
[----:B------:R-:W2:Y:S01]  /*1570*/  LDC.64 R16, c[0x0][0x380] ;  /* 0x0000e000ff107b82 */ /* 0x000ea20000000a00 */
[----:B0-----:R-:W-:-:S06]  /*1580*/  @!P0 IMAD.WIDE R24, R23, 0x4, R24 ;  /* 0x0000000417188825 */ /* 0x001fcc00078e0218 */
[----:B------:R-:W3:Y:S01]  /*1590*/  @!P0 LDG.E.CONSTANT R24, desc[UR18][R24.64] ;  /* 0x0000001218188981 */ /* 0x000ee2000c1e9900 */
[----:B-1----:R-:W-:-:S05]  /*15a0*/  @!P0 IMAD.WIDE R14, R23, 0x4, R14 ;  /* 0x00000004170e8825 */ /* 0x002fca00078e020e */
[----:B------:R0:W4:Y:S02]  /*15b0*/  @!P0 LDG.E.CONSTANT R10, desc[UR18][R14.64] ;  /* 0x000000120e0a8981 */ /* 0x000124000c1e9900 */
[----:B0-----:R-:W0:Y:S01]  /*15c0*/  LDC.64 R14, c[0x0][0x388] ;  /* 0x0000e200ff0e7b82 */ /* 0x001e220000000a00 */
[----:B------:R-:W-:-:S13]  /*15d0*/  ISETP.GE.AND P1, PT, R22, UR4, PT ;  /* 0x0000000416007c0c */ /* 0x000fda000bf26270 */
[----:B--2---:R-:W-:-:S05]  /*15e0*/  @!P1 IMAD.WIDE R16, R7, 0x4, R16 ;  /* 0x0000000407109825 */ /* 0x004fca00078e0210 */
[----:B------:R1:W2:Y:S01]  /*15f0*/  @!P1 LDG.E.CONSTANT R27, desc[UR18][R16.64] ;  /* 0x00000012101b9981 */ /* 0x0002a2000c1e9900 */
[----:B0-----:R-:W-:-:S05]  /*1600*/  @!P1 IMAD.WIDE R14, R7, 0x4, R14 ;  /* 0x00000004070e9825 */ /* 0x001fca00078e020e */
[----:B------:R0:W2:Y:S01]  /*1610*/  @!P1 LDG.E.CONSTANT R26, desc[UR18][R14.64] ;  /* 0x000000120e1a9981 */ /* 0x0000a2000c1e9900 */
[----:B------:R-:W-:Y:S01]  /*1620*/  IADD3 R22, PT, PT, R22, R2, RZ ;  /* 0x0000000216167210 */ /* 0x000fe20007ffe0ff */
[----:B-1----:R-:W1:Y:S08]  /*1630*/  LDC.64 R16, c[0x0][0x388] ;  /* 0x0000e200ff107b82 */ /* 0x002e700000000a00 */
[----:B0-----:R-:W0:Y:S02]  /*1640*/  @!P0 LDC.64 R14, c[0x0][0x3c0] ;  /* 0x0000f000ff0e8b82 */ /* 0x001e240000000a00 */
[----:B0-----:R-:W-:-:S04]  /*1650*/  @!P0 IMAD.WIDE R14, R23, 0x4, R14 ;  /* 0x00000004170e8825 */ /* 0x001fc800078e020e */
[----:B---3--:R-:W-:Y:S01]  /*1660*/  @!P0 FADD.FTZ R24, -R6, R24 ;  /* 0x0000001806188221 */ /* 0x008fe20000010100 */
[----:B----45:R-:W-:-:S04]  /*1670*/  @!P0 FADD.FTZ R10, -R0, R10 ;  /* 0x0000000a000a8221 */ /* 0x030fc80000010100 */
[----:B------:R-:W-:-:S04]  /*1680*/  @!P0 FFMA.FTZ R25, -R5, R10, R24 ;  /* 0x0000000a05198223 */ /* 0x000fc80000010118 */
[----:B------:R-:W-:Y:S02]  /*1690*/  @!P0 FMUL.FTZ R29, R4, R25 ;  /* 0x00000019041d8220 */ /* 0x000fe40000410000 */
[----:B------:R-:W0:Y:S03]  /*16a0*/  LDC.64 R24, c[0x0][0x380] ;  /* 0x0000e000ff187b82 */ /* 0x000e260000000a00 */
[----:B------:R3:W-:Y:S01]  /*16b0*/  @!P0 STG.E desc[UR18][R14.64], R29 ;  /* 0x0000001d0e008986 */ /* 0x0007e2000c101912 */
[----:B------:R-:W-:-:S04]  /*16c0*/  ISETP.GE.AND P0, PT, R22, UR4, PT ;  /* 0x0000000416007c0c */ /* 0x000fc8000bf06270 */
[----:B---3--:R-:W3:Y:S01]  /*16d0*/  @!P1 LDC.64 R14, c[0x0][0x3c0] ;  /* 0x0000f000ff0e9b82 */ /* 0x008ee20000000a00 */
[----:B--2---:R-:W-:Y:S01]  /*16e0*/  @!P1 FADD.FTZ R28, -R6, R27 ;  /* 0x0000001b061c9221 */ /* 0x004fe20000010100 */
[----:B------:R-:W-:-:S07]  /*16f0*/  @!P1 FADD.FTZ R27, -R0, R26 ;  /* 0x0000001a001b9221 */ /* 0x000fce0000010100 */
[----:B0-----:R-:W-:-:S04]  /*1700*/  @!P0 IMAD.WIDE R24, R19, 0x4, R24 ;  /* 0x0000000413188825 */ /* 0x001fc800078e0218 */
[----:B------:R-:W-:Y:S01]  /*1710*/  @!P1 FFMA.FTZ R27, -R5, R27, R28 ;  /* 0x0000001b051b9223 */ /* 0x000fe2000001011c */
[----:B------:R0:W2:Y:S03]  /*1720*/  @!P0 LDG.E.CONSTANT R10, desc[UR18][R24.64] ;  /* 0x00000012180a8981 */ /* 0x0000a6000c1e9900 */
[----:B------:R-:W-:Y:S01]  /*1730*/  @!P1 FMUL.FTZ R27, R4, R27 ;  /* 0x0000001b041b9220 */ /* 0x000fe20000410000 */
[----:B---3--:R-:W-:-:S04]  /*1740*/  @!P1 IMAD.WIDE R14, R7, 0x4, R14 ;  /* 0x00000004070e9825 */ /* 0x008fc800078e020e */
[----:B-1----:R-:W-:Y:S01]  /*1750*/  @!P0 IMAD.WIDE R16, R19, 0x4, R16 ;  /* 0x0000000413108825 */ /* 0x002fe200078e0210 */
[----:B------:R1:W-:Y:S01]  /*1760*/  @!P1 STG.E desc[UR18][R14.64], R27 ;  /* 0x0000001b0e009986 */ /* 0x0003e2000c101912 */
[----:B0-----:R-:W0:Y:S01]  /*1770*/  LDC.64 R24, c[0x0][0x380] ;  /* 0x0000e000ff187b82 */ /* 0x001e220000000a00 */
[----:B------:R-:W-:Y:S02]  /*1780*/  IADD3 R22, PT, PT, R22, R2, RZ ;  /* 0x0000000216167210 */ /* 0x000fe40007ffe0ff */
[----:B------:R3:W4:Y:S05]  /*1790*/  @!P0 LDG.E.CONSTANT R26, desc[UR18][R16.64] ;  /* 0x00000012101a8981 */ /* 0x00072a000c1e9900 */
[----:B-1----:R-:W1:Y:S01]  /*17a0*/  LDC.64 R14, c[0x0][0x388] ;  /* 0x0000e200ff0e7b82 */ /* 0x002e620000000a00 */
[----:B------:R-:W-:-:S07]  /*17b0*/  ISETP.GE.AND P1, PT, R22, UR4, PT ;  /* 0x0000000416007c0c */ /* 0x000fce000bf26270 */
[----:B---3--:R-:W3:Y:S06]  /*17c0*/  LDC.64 R16, c[0x0][0x380] ;  /* 0x0000e000ff107b82 */ /* 0x008eec0000000a00 */
[----:B0-----:R-:W-:-:S06]  /*17d0*/  @!P1 IMAD.WIDE R24, R9, 0x4, R24 ;  /* 0x0000000409189825 */ /* 0x001fcc00078e0218 */
[----:B------:R-:W4:Y:S01]  /*17e0*/  @!P1 LDG.E.CONSTANT R24, desc[UR18][R24.64] ;  /* 0x0000001218189981 */ /* 0x000f22000c1e9900 */
[----:B-1----:R-:W-:-:S05]  /*17f0*/  @!P1 IMAD.WIDE R14, R9, 0x4, R14 ;  /* 0x00000004090e9825 */ /* 0x002fca00078e020e */
[----:B------:R0:W4:Y:S01]  /*1800*/  @!P1 LDG.E.CONSTANT R25, desc[UR18][R14.64] ;  /* 0x000000120e199981 */ /* 0x000122000c1e9900 */
[----:B------:R-:W-:Y:S01]  /*1810*/  IADD3 R22, PT, PT, R22, R2, RZ ;  /* 0x0000000216167210 */ /* 0x000fe20007ffe0ff */
[----:B0-----:R-:W0:Y:S03]  /*1820*/  LDC.64 R14, c[0x0][0x388] ;  /* 0x0000e200ff0e7b82 */ /* 0x001e260000000a00 */
[----:B------:R-:W-:-:S13]  /*1830*/  ISETP.GE.AND P2, PT, R22, UR4, PT ;  /* 0x0000000416007c0c */ /* 0x000fda000bf46270 */
[----:B---3--:R-:W-:-:S05]  /*1840*/  @!P2 IMAD.WIDE R16, R20, 0x4, R16 ;  /* 0x000000041410a825 */ /* 0x008fca00078e0210 */
[----:B------:R1:W3:Y:S01]  /*1850*/  @!P2 LDG.E.CONSTANT R27, desc[UR18][R16.64] ;  /* 0x00000012101ba981 */ /* 0x0002e2000c1e9900 */
[----:B0-----:R-:W-:-:S05]  /*1860*/  @!P2 IMAD.WIDE R14, R20, 0x4, R14 ;  /* 0x00000004140ea825 */ /* 0x001fca00078e020e */
[----:B------:R0:W3:Y:S01]  /*1870*/  @!P2 LDG.E.CONSTANT R28, desc[UR18][R14.64] ;  /* 0x000000120e1ca981 */ /* 0x0000e2000c1e9900 */
[----:B-1----:R-:W1:Y:S08]  /*1880*/  @!P2 LDC.64 R16, c[0x0][0x3c0] ;  /* 0x0000f000ff10ab82 */ /* 0x002e700000000a00 */
[----:B0-----:R-:W0:Y:S02]  /*1890*/  @!P0 LDC.64 R14, c[0x0][0x3c0] ;  /* 0x0000f000ff0e8b82 */ /* 0x001e240000000a00 */
[----:B0-----:R-:W-:-:S04]  /*18a0*/  @!P0 IMAD.WIDE R14, R19, 0x4, R14 ;  /* 0x00000004130e8825 */ /* 0x001fc800078e020e */
[----:B------:R-:W-:Y:S02]  /*18b0*/  IMAD.IADD R22, R22, 0x1, R2 ;  /* 0x0000000116167824 */ /* 0x000fe400078e0202 */
[----:B-1----:R-:W-:-:S04]  /*18c0*/  @!P2 IMAD.WIDE R16, R20, 0x4, R16 ;  /* 0x000000041410a825 */ /* 0x002fc800078e0210 */
[----:B--2---:R-:W-:Y:S01]  /*18d0*/  @!P0 FADD.FTZ R10, -R6, R10 ;  /* 0x0000000a060a8221 */ /* 0x004fe20000010100 */
[----:B----4-:R-:W-:-:S04]  /*18e0*/  @!P0 FADD.FTZ R26, -R0, R26 ;  /* 0x0000001a001a8221 */ /* 0x010fc80000010100 */
[----:B------:R-:W-:-:S04]  /*18f0*/  @!P0 FFMA.FTZ R29, -R5, R26, R10 ;  /* 0x0000001a051d8223 */ /* 0x000fc8000001010a */
[----:B------:R-:W-:-:S05]  /*1900*/  @!P0 FMUL.FTZ R29, R4, R29 ;  /* 0x0000001d041d8220 */ /* 0x000fca0000410000 */
[----:B------:R0:W-:Y:S02]  /*1910*/  @!P0 STG.E desc[UR18][R14.64], R29 ;  /* 0x0000001d0e008986 */ /* 0x0001e4000c101912 */
[----:B0-----:R-:W0:Y:S01]  /*1920*/  @!P1 LDC.64 R14, c[0x0][0x3c0] ;  /* 0x0000f000ff0e9b82 */ /* 0x001e220000000a00 */
[----:B------:R-:W-:Y:S01]  /*1930*/  @!P1 FADD.FTZ R24, -R6, R24 ;  /* 0x0000001806189221 */ /* 0x000fe20000010100 */
[----:B------:R-:W-:-:S04]  /*1940*/  @!P1 FADD.FTZ R25, -R0, R25 ;  /* 0x0000001900199221 */ /* 0x000fc80000010100 */
[----:B------:R-:W-:-:S04]  /*1950*/  @!P1 FFMA.FTZ R25, -R5, R25, R24 ;  /* 0x0000001905199223 */ /* 0x000fc80000010118 */
[----:B------:R-:W-:Y:S01]  /*1960*/  @!P1 FMUL.FTZ R10, R4, R25 ;  /* 0x00000019040a9220 */ /* 0x000fe20000410000 */
[----:B------:R-:W-:Y:S01]  /*1970*/  ISETP.GE.AND P0, PT, R22, UR4, PT ;  /* 0x0000000416007c0c */ /* 0x000fe2000bf06270 */
[----:B------:R-:W1:Y:S01]  /*1980*/  LDC.64 R24, c[0x0][0x380] ;  /* 0x0000e000ff187b82 */ /* 0x000e620000000a00 */
[----:B0-----:R-:W-:-:S05]  /*1990*/  @!P1 IMAD.WIDE R14, R9, 0x4, R14 ;  /* 0x00000004090e9825 */ /* 0x001fca00078e020e */
[----:B------:R0:W-:Y:S02]  /*19a0*/  @!P1 STG.E desc[UR18][R14.64], R10 ;  /* 0x0000000a0e009986 */ /* 0x0001e4000c101912 */
[----:B0-----:R-:W0:Y:S01]  /*19b0*/  LDC.64 R14, c[0x0][0x388] ;  /* 0x0000e200ff0e7b82 */ /* 0x001e220000000a00 */
[----:B---3--:R-:W-:Y:S01]  /*19c0*/  @!P2 FADD.FTZ R26, -R6, R27 ;  /* 0x0000001b061aa221 */ /* 0x008fe20000010100 */
[----:B------:R-:W-:-:S04]  /*19d0*/  @!P2 FADD.FTZ R28, -R0, R28 ;  /* 0x0000001c001ca221 */ /* 0x000fc80000010100 */
[----:B------:R-:W-:-:S04]  /*19e0*/  @!P2 FFMA.FTZ R27, -R5, R28, R26 ;  /* 0x0000001c051ba223 */ /* 0x000fc8000001011a */
[----:B------:R-:W-:-:S05]  /*19f0*/  @!P2 FMUL.FTZ R29, R4, R27 ;  /* 0x0000001b041da220 */ /* 0x000fca0000410000 */
[----:B------:R2:W-:Y:S01]  /*1a00*/  @!P2 STG.E desc[UR18][R16.64], R29 ;  /* 0x0000001d1000a986 */ /* 0x0005e2000c101912 */
[C---:B0-----:R-:W-:Y:S02]  /*1a10*/  @!P0 IMAD.WIDE R26, R11.reuse, 0x4, R14 ;  /* 0x000000040b1a8825 */ /* 0x041fe400078e020e */
[----:B------:R-:W0:Y:S01]  /*1a20*/  LDC.64 R14, c[0x0][0x388] ;  /* 0x0000e200ff0e7b82 */ /* 0x000e220000000a00 */
[-C--:B------:R-:W-:Y:S01]  /*1a30*/  IADD3 R10, PT, PT, R22, R2.reuse, RZ ;  /* 0x00000002160a7210 */ /* 0x080fe20007ffe0ff */
[----:B-1----:R-:W-:Y:S02]  /*1a40*/  @!P0 IMAD.WIDE R24, R11, 0x4, R24 ;  /* 0x000000040b188825 */ /* 0x002fe400078e0218 */
[----:B------:R-:W3:Y:S04]  /*1a50*/  @!P0 LDG.E.CONSTANT R26, desc[UR18][R26.64] ;  /* 0x000000121a1a8981 */ /* 0x000ee8000c1e9900 */
[----:B--2---:R-:W1:Y:S01]  /*1a60*/  LDC.64 R16, c[0x0][0x380] ;  /* 0x0000e000ff107b82 */ /* 0x004e620000000a00 */
[C---:B------:R-:W-:Y:S01]  /*1a70*/  ISETP.GE.AND P1, PT, R10.reuse, UR4, PT ;  /* 0x000000040a007c0c */ /* 0x040fe2000bf26270 */
[----:B------:R-:W2:Y:S01]  /*1a80*/  @!P0 LDG.E.CONSTANT R24, desc[UR18][R24.64] ;  /* 0x0000001218188981 */ /* 0x000ea2000c1e9900 */
[----:B------:R-:W-:-:S11]  /*1a90*/  IADD3 R10, PT, PT, R10, R2, RZ ;  /* 0x000000020a0a7210 */ /* 0x000fd60007ffe0ff */
[----:B0-----:R-:W-:-:S05]  /*1aa0*/  @!P1 IMAD.WIDE R14, R12, 0x4, R14 ;  /* 0x000000040c0e9825 */ /* 0x001fca00078e020e */
[----:B------:R0:W4:Y:S01]  /*1ab0*/  @!P1 LDG.E.CONSTANT R25, desc[UR18][R14.64] ;  /* 0x000000120e199981 */ /* 0x000122000c1e9900 */
[----:B-1----:R-:W-:-:S05]  /*1ac0*/  @!P1 IMAD.WIDE R16, R12, 0x4, R16 ;  /* 0x000000040c109825 */ /* 0x002fca00078e0210 */
[----:B------:R1:W4:Y:S01]  /*1ad0*/  @!P1 LDG.E.CONSTANT R22, desc[UR18][R16.64] ;  /* 0x0000001210169981 */ /* 0x000322000c1e9900 */
[----:B0-----:R-:W0:Y:S08]  /*1ae0*/  LDC.64 R14, c[0x0][0x388] ;  /* 0x0000e200ff0e7b82 */ /* 0x001e300000000a00 */
[----:B-1----:R-:W1:Y:S01]  /*1af0*/  LDC.64 R16, c[0x0][0x380] ;  /* 0x0000e000ff107b82 */ /* 0x002e620000000a00 */
[----:B------:R-:W-:-:S13]  /*1b00*/  ISETP.GE.AND P2, PT, R10, UR4, PT ;  /* 0x000000040a007c0c */ /* 0x000fda000bf46270 */
[----:B0-----:R-:W-:-:S05]  /*1b10*/  @!P2 IMAD.WIDE R14, R13, 0x4, R14 ;  /* 0x000000040d0ea825 */ /* 0x001fca00078e020e */
[----:B------:R0:W4:Y:S01]  /*1b20*/  @!P2 LDG.E.CONSTANT R28, desc[UR18][R14.64] ;  /* 0x000000120e1ca981 */ /* 0x000122000c1e9900 */
[----:B-1----:R-:W-:-:S05]  /*1b30*/  @!P2 IMAD.WIDE R16, R13, 0x4, R16 ;  /* 0x000000040d10a825 */ /* 0x002fca00078e0210 */
[----:B------:R1:W4:Y:S01]  /*1b40*/  @!P2 LDG.E.CONSTANT R27, desc[UR18][R16.64] ;  /* 0x00000012101ba981 */ /* 0x000322000c1e9900 */
[----:B0-----:R-:W0:Y:S08]  /*1b50*/  @!P0 LDC.64 R14, c[0x0][0x3c0] ;  /* 0x0000f000ff0e8b82 */ /* 0x001e300000000a00 */
[----:B-1----:R-:W1:Y:S01]  /*1b60*/  @!P1 LDC.64 R16, c[0x0][0x3c0] ;  /* 0x0000f000ff109b82 */ /* 0x002e620000000a00 */
[----:B0-----:R-:W-:Y:S01]  /*1b70*/  @!P0 IMAD.WIDE R14, R11, 0x4, R14 ;  /* 0x000000040b0e8825 */ /* 0x001fe200078e020e */
[----:B------:R-:W-:-:S03]  /*1b80*/  IADD3 R21, PT, PT, R21, 0x2, RZ ;  /* 0x0000000215157810 */ /* 0x000fc60007ffe0ff */
[----:B-1----:R-:W-:Y:S01]  /*1b90*/  @!P1 IMAD.WIDE R16, R12, 0x4, R16 ;  /* 0x000000040c109825 */ /* 0x002fe200078e0210 */
        /* <DEDUP_REMOVED lines=8> */
[C---:B------:R-:W-:Y:S02]  /*1c20*/  LEA R11, R8.reuse, R11, 0x3 ;  /* 0x0000000b080b7211 */ /* 0x040fe400078e18ff */
[----:B------:R-:W-:Y:S01]  /*1c30*/  LEA R12, R8, R12, 0x3 ;  /* 0x0000000c080c7211 */ /* 0x000fe200078e18ff */
[----:B---3--:R-:W-:Y:S01]  /*1c40*/  @!P0 FADD.FTZ R26, -R0, R26 ;  /* 0x0000001a001a8221 */ /* 0x008fe20000010100 */
[----:B--2---:R-:W-:-:S04]  /*1c50*/  @!P0 FADD.FTZ R24, -R6, R24 ;  /* 0x0000001806188221 */ /* 0x004fc80000010100 */
[----:B------:R-:W-:-:S04]  /*1c60*/  @!P0 FFMA.FTZ R29, -R5, R26, R24 ;  /* 0x0000001a051d8223 */ /* 0x000fc80000010118 */
[----:B------:R-:W-:-:S05]  /*1c70*/  @!P0 FMUL.FTZ R29, R4, R29 ;  /* 0x0000001d041d8220 */ /* 0x000fca0000410000 */
[----:B------:R0:W-:Y:S02]  /*1c80*/  @!P0 STG.E desc[UR18][R14.64], R29 ;  /* 0x0000001d0e008986 */ /* 0x0001e4000c101912 */
[----:B0-----:R-:W0:Y:S01]  /*1c90*/  @!P2 LDC.64 R14, c[0x0][0x3c0] ;  /* 0x0000f000ff0eab82 */ /* 0x001e220000000a00 */
[----:B----4-:R-:W-:Y:S01]  /*1ca0*/  @!P1 FADD.FTZ R25, -R0, R25 ;  /* 0x0000001900199221 */ /* 0x010fe20000010100 */
[----:B------:R-:W-:-:S04]  /*1cb0*/  @!P1 FADD.FTZ R22, -R6, R22 ;  /* 0x0000001606169221 */ /* 0x000fc80000010100 */
[----:B------:R-:W-:-:S04]  /*1cc0*/  @!P1 FFMA.FTZ R25, -R5, R25, R22 ;  /* 0x0000001905199223 */ /* 0x000fc80000010116 */
[----:B------:R-:W-:-:S05]  /*1cd0*/  @!P1 FMUL.FTZ R25, R4, R25 ;  /* 0x0000001904199220 */ /* 0x000fca0000410000 */
[----:B------:R1:W-:Y:S01]  /*1ce0*/  @!P1 STG.E desc[UR18][R16.64], R25 ;  /* 0x0000001910009986 */ /* 0x0003e2000c101912 */
[----:B0-----:R-:W-:-:S04]  /*1cf0*/  @!P2 IMAD.WIDE R14, R13, 0x4, R14 ;  /* 0x000000040d0ea825 */ /* 0x001fc800078e020e */
[----:B------:R-:W-:Y:S01]  /*1d00*/  @!P2 FADD.FTZ R24, -R6, R27 ;  /* 0x0000001b0618a221 */ /* 0x000fe20000010100 */
[----:B------:R-:W-:-:S04]  /*1d10*/  @!P2 FADD.FTZ R27, -R0, R28 ;  /* 0x0000001c001ba221 */ /* 0x000fc80000010100 */
[----:B------:R-:W-:-:S04]  /*1d20*/  @!P2 FFMA.FTZ R27, -R5, R27, R24 ;  /* 0x0000001b051ba223 */ /* 0x000fc80000010118 */
[----:B------:R-:W-:-:S05]  /*1d30*/  @!P2 FMUL.FTZ R27, R4, R27 ;  /* 0x0000001b041ba220 */ /* 0x000fca0000410000 */
[----:B------:R1:W-:Y:S01]  /*1d40*/  @!P2 STG.E desc[UR18][R14.64], R27 ;  /* 0x0000001b0e00a986 */ /* 0x0003e2000c101912 */
[----:B------:R-:W-:Y:S01]  /*1d50*/  ISETP.NE.AND P0, PT, R21, RZ, PT ;  /* 0x000000ff1500720c */ /* 0x000fe20003f05270 */
[----:B------:R-:W-:Y:S02]  /*1d60*/  IMAD R22, R2, 0x8, R18 ;  /* 0x0000000802167824 */ /* 0x000fe400078e0212 */
[----:B------:R-:W-:Y:S02]  /*1d70*/  IMAD.IADD R18, R10, 0x1, R2 ;  /* 0x000000010a127824 */ /* 0x000fe400078e0202 */
[----:B------:R-:W-:-:S08]  /*1d80*/  IMAD R13, R8, 0x8, R13 ;  /* 0x00000008080d7824 */ /* 0x000fd000078e020d */
[----:B-1----:R-:W-:Y:S05]  /*1d90*/  @P0 BRA `(.L_x_26697) ;  /* 0xfffffff400e40947 */ /* 0x002fea000383ffff */
[----:B------:R-:W-:-:S07]  /*1da0*/  MOV R25, R22 ;  /* 0x0000001600197202 */ /* 0x000fce0000000f00 */
.L_x_26696:
        /* <DEDUP_REMOVED lines=22> */
[----:B---3--:R-:W-:-:S05]  /*1f10*/  @!P1 IMAD.WIDE R14, R9, 0x4, R14 ;  /* 0x00000004090e9825 */ /* 0x008fca00078e020e */
[----:B------:R3:W2:Y:S01]  /*1f20*/  @!P1 LDG.E.CONSTANT R25, desc[UR18][R14.64] ;  /* 0x000000120e199981 */ /* 0x0006a2000c1e9900 */
[----:B0-----:R-:W-:-:S05]  /*1f30*/  @!P2 IMAD.WIDE R12, R3, 0x4, R12 ;  /* 0x00000004030ca825 */ /* 0x001fca00078e020c */
[----:B------:R0:W2:Y:S01]  /*1f40*/  @!P2 LDG.E.CONSTANT R27, desc[UR18][R12.64] ;  /* 0x000000120c1ba981 */ /* 0x0000a2000c1e9900 */
[----:B---3--:R-:W3:Y:S01]  /*1f50*/  @!P0 LDC.64 R14, c[0x0][0x3c0] ;  /* 0x0000f000ff0e8b82 */ /* 0x008ee20000000a00 */
[----:B-1----:R-:W-:-:S05]  /*1f60*/  @!P2 IMAD.WIDE R10, R3, 0x4, R10 ;  /* 0x00000004030aa825 */ /* 0x002fca00078e020a */
[----:B------:R1:W2:Y:S02]  /*1f70*/  @!P2 LDG.E.CONSTANT R29, desc[UR18][R10.64] ;  /* 0x000000120a1da981 */ /* 0x0002a4000c1e9900 */
[----:B0-----:R-:W0:Y:S08]  /*1f80*/  @!P2 LDC.64 R12, c[0x0][0x3c0] ;  /* 0x0000f000ff0cab82 */ /* 0x001e300000000a00 */
[----:B-1----:R-:W1:Y:S01]  /*1f90*/  @!P1 LDC.64 R10, c[0x0][0x3c0] ;  /* 0x0000f000ff0a9b82 */ /* 0x002e620000000a00 */
[----:B------:R-:W-:-:S04]  /*1fa0*/  IADD3 R2, PT, PT, R7, R2, RZ ;  /* 0x0000000207027210 */ /* 0x000fc80007ffe0ff */
[----:B------:R-:W-:Y:S01]  /*1fb0*/  ISETP.GE.AND P3, PT, R2, UR4, PT ;  /* 0x0000000402007c0c */ /* 0x000fe2000bf66270 */
[----:B---3--:R-:W-:-:S04]  /*1fc0*/  @!P0 IMAD.WIDE R14, R23, 0x4, R14 ;  /* 0x00000004170e8825 */ /* 0x008fc800078e020e */
[----:B0-----:R-:W-:-:S04]  /*1fd0*/  @!P2 IMAD.WIDE R12, R3, 0x4, R12 ;  /* 0x00000004030ca825 */ /* 0x001fc800078e020c */
[----:B-1----:R-:W-:-:S04]  /*1fe0*/  @!P1 IMAD.WIDE R10, R9, 0x4, R10 ;  /* 0x00000004090a9825 */ /* 0x002fc800078e020a */
[----:B----4-:R-:W-:Y:S01]  /*1ff0*/  @!P0 FADD.FTZ R18, -R6, R18 ;  /* 0x0000001206128221 */ /* 0x010fe20000010100 */
[----:B-----5:R-:W-:-:S04]  /*2000*/  @!P0 FADD.FTZ R20, -R0, R20 ;  /* 0x0000001400148221 */ /* 0x020fc80000010100 */
[C---:B------:R-:W-:Y:S01]  /*2010*/  @!P0 FFMA.FTZ R7, -R5.reuse, R20, R18 ;  /* 0x0000001405078223 */ /* 0x040fe20000010112 */
[----:B--2---:R-:W-:Y:S01]  /*2020*/  @!P1 FADD.FTZ R17, -R0, R17 ;  /* 0x0000001100119221 */ /* 0x004fe20000010100 */
[----:B------:R-:W-:Y:S02]  /*2030*/  @!P1 FADD.FTZ R2, -R6, R25 ;  /* 0x0000001906029221 */ /* 0x000fe40000010100 */
[----:B------:R-:W-:Y:S02]  /*2040*/  @!P0 FMUL.FTZ R7, R4, R7 ;  /* 0x0000000704078220 */ /* 0x000fe40000410000 */
[----:B------:R-:W-:Y:S01]  /*2050*/  @!P1 FFMA.FTZ R17, -R5, R17, R2 ;  /* 0x0000001105119223 */ /* 0x000fe20000010102 */
[----:B------:R-:W-:-:S03]  /*2060*/  @!P2 FADD.FTZ R16, -R6, R27 ;  /* 0x0000001b0610a221 */ /* 0x000fc60000010100 */
        /* <DEDUP_REMOVED lines=9> */
[----:B------:R-:W-:-:S07]  /*2100*/  IADD3 R7, PT, PT, R8, R3, RZ ;  /* 0x0000000308077210 */ /* 0x000fce0007ffe0ff */
[----:B------:R-:W1:Y:S01]  /*2110*/  LDC.64 R12, c[0x0][0x388] ;  /* 0x0000e200ff0c7b82 */ /* 0x000e620000000a00 */
[----:B0-----:R-:W-:-:S07]  /*2120*/  IMAD.WIDE R2, R7, 0x4, R10 ;  /* 0x0000000407027825 */ /* 0x001fce00078e020a */
[----:B------:R-:W0:Y:S01]  /*2130*/  LDC.64 R10, c[0x0][0x3c0] ;  /* 0x0000f000ff0a7b82 */ /* 0x000e220000000a00 */
[----:B------:R-:W2:Y:S01]  /*2140*/  LDG.E.CONSTANT R3, desc[UR18][R2.64] ;  /* 0x0000001202037981 */ /* 0x000ea2000c1e9900 */
[----:B-1----:R-:W-:-:S06]  /*2150*/  IMAD.WIDE R8, R7, 0x4, R12 ;  /* 0x0000000407087825 */ /* 0x002fcc00078e020c */
[----:B------:R-:W3:Y:S01]  /*2160*/  LDG.E.CONSTANT R9, desc[UR18][R8.64] ;  /* 0x0000001208097981 */ /* 0x000ee2000c1e9900 */
[----:B--2---:R-:W-:Y:S01]  /*2170*/  FADD.FTZ R6, -R6, R3 ;  /* 0x0000000306067221 */ /* 0x004fe20000010100 */
[----:B---3--:R-:W-:-:S04]  /*2180*/  FADD.FTZ R0, -R0, R9 ;  /* 0x0000000900007221 */ /* 0x008fc80000010100 */
[----:B------:R-:W-:Y:S01]  /*2190*/  FFMA.FTZ R5, -R5, R0, R6 ;  /* 0x0000000005057223 */ /* 0x000fe20000010106 */
[----:B0-----:R-:W-:-:S04]  /*21a0*/  IMAD.WIDE R6, R7, 0x4, R10 ;  /* 0x0000000407067825 */ /* 0x001fc800078e020a */
[----:B------:R-:W-:-:S05]  /*21b0*/  FMUL.FTZ R5, R4, R5 ;  /* 0x0000000504057220 */ /* 0x000fca0000410000 */
[----:B------:R-:W-:Y:S01]  /*21c0*/  STG.E desc[UR18][R6.64], R5 ;  /* 0x0000000506007986 */ /* 0x000fe2000c101912 */
[----:B------:R-:W-:Y:S05]  /*21d0*/  EXIT ;  /* 0x000000000000794d */ /* 0x000fea0003800000 */
.L_x_26698:
        /* <DEDUP_REMOVED lines=10> */
.L_x_27283:


//--------------------- .text._ZN2at6native46batch_norm_backward_elemt_channels_last_kernelILi4EdddEEvPKT0_S4_PKT1_S7_PKT2_S7_S7_PKiPS2_lii --------------------------
	.section	.text._ZN2at6native46batch_norm_backward_elemt_channels_last_kernelILi4EdddEEvPKT0_S4_PKT1_S7_PKT2_S7_S7_PKiPS2_lii,"ax",@progbits
	.align	128
        .global         _ZN2at6native46batch_norm_backward_elemt_channels_last_kernelILi4EdddEEvPKT0_S4_PKT1_S7_PKT2_S7_S7_PKiPS2_lii
        .type           _ZN2at6native46batch_norm_backward_elemt_channels_last_kernelILi4EdddEEvPKT0_S4_PKT1_S7_PKT2_S7_S7_PKiPS2_lii,@function
        .size           _ZN2at6native46batch_norm_backward_elemt_channels_last_kernelILi4EdddEEvPKT0_S4_PKT1_S7_PKT2_S7_S7_PKiPS2_lii,(.L_x_27062 - _ZN2at6native46batch_norm_backward_elemt_channels_last_kernelILi4EdddEEvPKT0_S4_PKT1_S7_PKT2_S7_S7_PKiPS2_lii)
        .other          _ZN2at6native46batch_norm_backward_elemt_channels_last_kernelILi4EdddEEvPKT0_S4_PKT1_S7_PKT2_S7_S7_PKiPS2_lii,@"STO_CUDA_ENTRY STV_DEFAULT"
_ZN2at6native46batch_norm_backward_elemt_channels_last_kernelILi4EdddEEvPKT0_S4_PKT1_S7_PKT2_S7_S7_PKiPS2_lii:
.text._ZN2at6native46batch_norm_backward_elemt_channels_last_kernelILi4EdddEEvPKT0_S4_PKT1_S7_PKT2_S7_S7_PKiPS2_lii:
[----:B------:R-:W-:Y:S01]  /*0000*/  LDC R1, c[0x0][0x37c] ;  /* 0x0000df00ff017b82 */ /* 0x000fe20000000800 */
[----:B------:R-:W0:Y:S01]  /*0010*/  LDCU.64 UR8, c[0x0][0x3c8] ;  /* 0x00007900ff0877ac */ /* 0x000e220008000a00 */
[----:B------:R-:W-:Y:S01]  /*0020*/  CS2R R2, SRZ ;  /* 0x0000000000027805 */ /* 0x000fe2000001ff00 */
[----:B------:R-:W1:Y:S01]  /*0030*/  LDCU.64 UR18, c[0x0][0x358] ;  /* 0x00006b00ff1277ac */ /* 0x000e620008000a00 */
[----:B0-----:R-:W-:-:S04]  /*0040*/  UISETP.GE.U32.AND UP0, UPT, UR8, 0x1, UPT ;  /* 0x000000010800788c */ /* 0x001fc8000bf06070 */
[----:B------:R-:W-:-:S09]  /*0050*/  UISETP.GE.AND.EX UP0, UPT, UR9, URZ, UPT, UP0 ;  /* 0x000000ff0900728c */ /* 0x000fd2000bf06300 */
[----:B-1----:R-:W-:Y:S05]  /*0060*/  BRA.U !UP0, `(.L_x_26699) ;  /* 0x0000000d08c07547 */ /* 0x002fea000b800000 */
[----:B------:R-:W-:Y:S01]  /*0070*/  UISETP.GE.U32.AND UP0, UPT, UR8, 0x10, UPT ;  /* 0x000000100800788c */ /* 0x000fe2000bf06070 */
[----:B------:R-:W-:Y:S01]  /*0080*/  CS2R R2, SRZ ;  /* 0x0000000000027805 */ /* 0x000fe2000001ff00 */
[----:B------:R-:W-:Y:S02]  /*0090*/  ULOP3.LUT UR10, UR8, 0xf, URZ, 0xc0, !UPT ;  /* 0x0000000f080a7892 */ /* 0x000fe4000f8ec0ff */
[----:B------:R-:W-:Y:S02]  /*00a0*/  UISETP.GE.U32.AND.EX UP0, UPT, UR9, URZ, UPT, UP0 ;  /* 0x000000ff0900728c */ /* 0x000fe4000bf06100 */
[----:B------:R-:W-:Y:S01]  /*00b0*/  UISETP.NE.U32.AND UP1, UPT, UR10, URZ, UPT ;  /* 0x000000ff0a00728c */ /* 0x000fe2000bf25070 */
[----:B------:R-:W-:Y:S01]  /*00c0*/  UMOV UR4, URZ ;  /* 0x000000ff00047c82 */ /* 0x000fe20008000000 */
[----:B------:R-:W-:Y:S02]  /*00d0*/  UMOV UR6, URZ ;  /* 0x000000ff00067c82 */ /* 0x000fe40008000000 */
[----:B------:R-:W-:-:S03]  /*00e0*/  UISETP.NE.AND.EX UP1, UPT, URZ, URZ, UPT, UP1 ;  /* 0x000000ffff00728c */ /* 0x000fc6000bf25310 */
[----:B------:R-:W-:Y:S08]  /*00f0*/  BRA.U !UP0, `(.L_x_26700) ;  /* 0x0000000508047547 */ /* 0x000ff0000b800000 */
[----:B------:R-:W0:Y:S01]  /*0100*/  LDCU.64 UR6, c[0x0][0x3b8] ;  /* 0x00007700ff0677ac */ /* 0x000e220008000a00 */
[----:B------:R-:W-:Y:S01]  /*0110*/  CS2R R2, SRZ ;  /* 0x0000000000027805 */ /* 0x000fe2000001ff00 */
[----:B------:R-:W-:Y:S02]  /*0120*/  ULOP3.LUT UR4, UR8, 0xfffffff0, URZ, 0xc0, !UPT ;  /* 0xfffffff008047892 */ /* 0x000fe4000f8ec0ff */
[----:B0-----:R-:W-:Y:S02]  /*0130*/  UIADD3 UR5, UP0, UPT, UR6, 0x20, URZ ;  /* 0x0000002006057890 */ /* 0x001fe4000ff1e0ff */
[----:B------:R-:W-:Y:S02]  /*0140*/  ULOP3.LUT UR6, UR9, 0x7fffffff, URZ, 0xc0, !UPT ;  /* 0x7fffffff09067892 */ /* 0x000fe4000f8ec0ff */
[----:B------:R-:W-:Y:S02]  /*0150*/  UIADD3.X UR7, UPT, UPT, URZ, UR7, URZ, UP0, !UPT ;  /* 0x00000007ff077290 */ /* 0x000fe400087fe4ff */
[----:B------:R-:W-:Y:S01]  /*0160*/  IMAD.U32 R4, RZ, RZ, UR5 ;  /* 0x00000005ff047e24 */ /* 0x000fe2000f8e00ff */
[----:B------:R-:W-:-:S03]  /*0170*/  UMOV UR5, UR4 ;  /* 0x0000000400057c82 */ /* 0x000fc60008000000 */
[----:B------:R-:W-:Y:S01]  /*0180*/  IMAD.U32 R5, RZ, RZ, UR7 ;  /* 0x00000007ff057e24 */ /* 0x000fe2000f8e00ff */
[----:B------:R-:W-:-:S06]  /*0190*/  UMOV UR7, UR6 ;  /* 0x0000000600077c82 */ /* 0x000fcc0008000000 */
.L_x_26701:
        /* <DEDUP_REMOVED lines=51> */
[----:B------:R-:W-:Y:S02]  /*04d0*/  IADD3 R2, P0, P1, R0, R2, R7 ;  /* 0x0000000200027210 */ /* 0x000fe4000791e007 */
[----:B------:R-:W-:-:S04]  /*04e0*/  SHF.R.S32.HI R0, RZ, 0x1f, R0 ;  /* 0x0000001fff007819 */ /* 0x000fc80000011400 */
[----:B------:R-:W-:Y:S01]  /*04f0*/  IADD3.X R3, PT, PT, R0, R6, R3, P0, P1 ;  /* 0x0000000600037210 */ /* 0x000fe200007e2403 */
[----:B------:R-:W-:Y:S06]  /*0500*/  BRA.U UP0, `(.L_x_26701) ;  /* 0xfffffffd00247547 */ /* 0x000fec000b83ffff */
.L_x_26700:
        /* <DEDUP_REMOVED lines=35> */
[----:B------:R-:W-:Y:S01]  /*0740*/  IMAD.U32 R6, RZ, RZ, UR22 ;  /* 0x00000016ff067e24 */ /* 0x000fe2000f8e00ff */
        /* <DEDUP_REMOVED lines=16> */
[----:B------:R-:W-:Y:S01]  /*0850*/  IMAD.U32 R8, RZ, RZ, UR20 ;  /* 0x00000014ff087e24 */ /* 0x000fe2000f8e00ff */
        /* <DEDUP_REMOVED lines=12> */
[----:B0-----:R-:W-:Y:S01]  /*0920*/  IMAD.U32 R4, RZ, RZ, UR14 ;  /* 0x0000000eff047e24 */ /* 0x001fe2000f8e00ff */
[----:B------:R-:W-:Y:S01]  /*0930*/  UIADD3.X UR11, UPT, UPT, UR6, UR11, URZ, UP1, !UPT ;  /* 0x0000000b060b7290 */ /* 0x000fe20008ffe4ff */
[----:B-1----:R-:W-:Y:S01]  /*0940*/  IMAD.U32 R7, RZ, RZ, UR13 ;  /* 0x0000000dff077e24 */ /* 0x002fe2000f8e00ff */
[----:B------:R-:W-:Y:S01]  /*0950*/  MOV R5, UR15 ;  /* 0x0000000f00057c02 */ /* 0x000fe20008000f00 */
[----:B------:R-:W-:Y:S01]  /*0960*/  IMAD.U32 R6, RZ, RZ, UR12 ;  /* 0x0000000cff067e24 */ /* 0x000fe2000f8e00ff */
[----:B---3--:R-:W-:Y:S01]  /*0970*/  MOV R8, UR7 ;  /* 0x0000000700087c02 */ /* 0x008fe20008000f00 */
[----:B------:R-:W-:Y:S02]  /*0980*/  IMAD.U32 R9, RZ, RZ, UR5 ;  /* 0x00000005ff097e24 */ /* 0x000fe4000f8e00ff */
[----:B------:R-:W3:Y:S01]  /*0990*/  LDG.E.CONSTANT R4, desc[UR18][R4.64] ;  /* 0x0000001204047981 */ /* 0x000ee2000c1e9900 */
[----:B-----5:R-:W-:Y:S01]  /*09a0*/  MOV R11, UR11 ;  /* 0x0000000b000b7c02 */ /* 0x020fe20008000f00 */
[----:B------:R-:W-:-:S02]  /*09b0*/  IMAD.U32 R10, RZ, RZ, UR10 ;  /* 0x0000000aff0a7e24 */ /* 0x000fc4000f8e00ff */
        /* <DEDUP_REMOVED lines=21> */
.L_x_26703:
        /* <DEDUP_REMOVED lines=21> */
[----:B------:R-:W-:Y:S01]  /*0c60*/  IMAD.U32 R4, RZ, RZ, UR15 ;  /* 0x0000000fff047e24 */ /* 0x000fe2000f8e00ff */
        /* <DEDUP_REMOVED lines=15> */
[----:B------:R-:W3:Y:S01]  /*0d60*/  LDG.E.CONSTANT R6, desc[UR18][R6.64] ;  /* 0x0000001206067981 */ /* 0x000ee2000c1e9900 */
[----:B------:R-:W-:Y:S02]  /*0d70*/  IMAD.U32 R10, RZ, RZ, UR14 ;  /* 0x0000000eff0a7e24 */ /* 0x000fe4000f8e00ff */
[----:B------:R-:W-:Y:S01]  /*0d80*/  MOV R9, UR13 ;  /* 0x0000000d00097c02 */ /* 0x000fe20008000f00 */
[----:B------:R-:W-:-:S02]  /*0d90*/  IMAD.U32 R8, RZ, RZ, UR12 ;  /* 0x0000000cff087e24 */ /* 0x000fc4000f8e00ff */
[----:B------:R-:W-:-:S03]  /*0da0*/  IMAD.U32 R11, RZ, RZ, UR6 ;  /* 0x00000006ff0b7e24 */ /* 0x000fc6000f8e00ff */
[----:B------:R-:W4:Y:S04]  /*0db0*/  LDG.E.CONSTANT R9, desc[UR18][R8.64] ;  /* 0x0000001208097981 */ /* 0x000f28000c1e9900 */
[----:B------:R-:W5:Y:S01]  /*0dc0*/  LDG.E.CONSTANT R10, desc[UR18][R10.64] ;  /* 0x000000120a0a7981 */ /* 0x000f62000c1e9900 */
[----:B------:R-:W-:Y:S01]  /*0dd0*/  UIADD3 UR4, UPT, UPT, UR4, 0x4, URZ ;  /* 0x0000000404047890 */ /* 0x000fe2000fffe0ff */
[----:B------:R-:W-:Y:S01]  /*0de0*/  UMOV UR6, URZ ;  /* 0x000000ff00067c82 */ /* 0x000fe20008000000 */
[--C-:B--2---:R-:W-:Y:S02]  /*0df0*/  SHF.R.S32.HI R0, RZ, 0x1f, R5.reuse ;  /* 0x0000001fff007819 */ /* 0x104fe40000011405 */
[----:B---3--:R-:W-:Y:S02]  /*0e00*/  IADD3 R12, P0, P1, R6, R2, R5 ;  /* 0x00000002060c7210 */ /* 0x008fe4000791e005 */
[----:B------:R-:W-:-:S04]  /*0e10*/  SHF.R.S32.HI R2, RZ, 0x1f, R6 ;  /* 0x0000001fff027819 */ /* 0x000fc80000011406 */
[----:B------:R-:W-:Y:S02]  /*0e20*/  IADD3.X R0, PT, PT, R2, R3, R0, P0, P1 ;  /* 0x0000000302007210 */ /* 0x000fe400007e2400 */
[--C-:B----4-:R-:W-:Y:S02]  /*0e30*/  SHF.R.S32.HI R3, RZ, 0x1f, R9.reuse ;  /* 0x0000001fff037819 */ /* 0x110fe40000011409 */
[----:B-----5:R-:W-:Y:S02]  /*0e40*/  IADD3 R2, P0, P1, R10, R12, R9 ;  /* 0x0000000c0a027210 */ /* 0x020fe4000791e009 */
[----:B------:R-:W-:-:S04]  /*0e50*/  SHF.R.S32.HI R4, RZ, 0x1f, R10 ;  /* 0x0000001fff047819 */ /* 0x000fc8000001140a */
[----:B------:R-:W-:-:S07]  /*0e60*/  IADD3.X R3, PT, PT, R4, R0, R3, P0, P1 ;  /* 0x0000000004037210 */ /* 0x000fce00007e2403 */
.L_x_26704:
[----:B------:R-:W-:Y:S05]  /*0e70*/  BRA.U !UP0, `(.L_x_26702) ;  /* 0x0000000108387547 */ /* 0x000fea000b800000 */
.L_x_26705:
        /* <DEDUP_REMOVED lines=14> */
.L_x_26702:
[----:B------:R-:W1:Y:S02]  /*0f60*/  I2F.F64.S64 R2, R2 ;  /* 0x0000000200027312 */ /* 0x000e640000301c00 */
.L_x_26699:
[----:B-1----:R-:W1:Y:S01]  /*0f70*/  MUFU.RCP64H R5, R3 ;  /* 0x0000000300057308 */ /* 0x002e620000001800 */
[----:B------:R-:W-:-:S05]  /*0f80*/  VIADD R4, R3, 0x300402 ;  /* 0x0030040203047836 */ /* 0x000fca0000000000 */
[----:B------:R-:W-:Y:S01]  /*0f90*/  FSETP.GEU.AND P0, PT, |R4|, 5.8789094863358348022e-39, PT ;  /* 0x004004020400780b */ /* 0x000fe20003f0e200 */
[----:B-1----:R-:W1:-:S15]  /*0fa0*/  DFMA R6, R4, -R2, 1 ;  /* 0x3ff000000406742b */ /* 0x002e5e0000000802 */
        /* <DEDUP_REMOVED lines=19> */
[----:B-1----:R1:W2:Y:S02]  /*10e0*/  DFMA R18, R6, R18, R6 ;  /* 0x000000120612722b */ /* 0x0022a40000000006 */
[----:B-12---:R-:W-:Y:S05]  /*10f0*/  @P0 BRA `(.L_x_26706) ;  /* 0x0000000000180947 */ /* 0x006fea0003800000 */
[----:B------:R-:W-:Y:S01]  /*1100*/  LOP3.LUT R0, R3, 0x7fffffff, RZ, 0xc0, !PT ;  /* 0x7fffffff03007812 */ /* 0x000fe200078ec0ff */
[----:B------:R-:W-:Y:S01]  /*1110*/  IMAD.MOV.U32 R9, RZ, RZ, R3 ;  /* 0x000000ffff097224 */ /* 0x000fe200078e0003 */
[----:B------:R-:W-:-:S03]  /*1120*/  MOV R8, R2 ;  /* 0x0000000200087202 */ /* 0x000fc60000000f00 */
[----:B------:R-:W-:Y:S01]  /*1130*/  VIADD R7, R0, 0xfff00000 ;  /* 0xfff0000000077836 */ /* 0x000fe20000000000 */
[----:B------:R-:W-:-:S07]  /*1140*/  MOV R0, 0x1160 ;  /* 0x0000116000007802 */ /* 0x000fce0000000f00 */
[----:B0-----:R-:W-:Y:S05]  /*1150*/  CALL.REL.NOINC `($__internal_69_$__cuda_sm20_dblrcp_rn_slowpath_v3) ;  /* 0x0000001c00307944 */ /* 0x001fea0003c00000 */
.L_x_26706:
[----:B------:R-:W1:Y:S01]  /*1160*/  S2R R5, SR_CTAID.Y ;  /* 0x0000000000057919 */ /* 0x000e620000002600 */
[----:B------:R-:W1:Y:S01]  /*1170*/  LDCU UR7, c[0x0][0x364] ;  /* 0x00006c80ff0777ac */ /* 0x000e620008000800 */
[----:B------:R-:W2:Y:S01]  /*1180*/  LDC R20, c[0x0][0x374] ;  /* 0x0000dd00ff147b82 */ /* 0x000ea20000000800 */
[----:B------:R-:W1:Y:S01]  /*1190*/  S2R R8, SR_TID.Y ;  /* 0x0000000000087919 */ /* 0x000e620000002200 */
[----:B------:R-:W3:Y:S01]  /*11a0*/  LDCU.64 UR4, c[0x0][0x3d0] ;  /* 0x00007a00ff0477ac */ /* 0x000ee20008000a00 */
[----:B------:R-:W4:Y:S05]  /*11b0*/  S2R R0, SR_TID.X ;  /* 0x0000000000007919 */ /* 0x000f2a0000002100 */
[----:B------:R-:W4:Y:S08]  /*11c0*/  S2UR UR6, SR_CTAID.X ;  /* 0x00000000000679c3 */ /* 0x000f300000002500 */
[----:B------:R-:W4:Y:S01]  /*11d0*/  LDC R3, c[0x0][0x360] ;  /* 0x0000d800ff037b82 */ /* 0x000f220000000800 */
[----:B-1----:R-:W-:-:S05]  /*11e0*/  IMAD R4, R5, UR7, R8 ;  /* 0x0000000705047c24 */ /* 0x002fca000f8e0208 */
[----:B---3--:R-:W-:Y:S01]  /*11f0*/  ISETP.GE.AND P0, PT, R4, UR4, PT ;  /* 0x0000000404007c0c */ /* 0x008fe2000bf06270 */
[----:B----4-:R-:W-:-:S05]  /*1200*/  IMAD R3, R3, UR6, R0 ;  /* 0x0000000603037c24 */ /* 0x010fca000f8e0200 */
[----:B------:R-:W-:-:S13]  /*1210*/  ISETP.GE.OR P0, PT, R3, UR5, P0 ;  /* 0x0000000503007c0c */ /* 0x000fda0008706670 */
[----:B0-2---:R-:W-:Y:S05]  /*1220*/  @P0 EXIT ;  /* 0x000000000000094d */ /* 0x005fea0003800000 */
[----:B------:R-:W0:Y:S01]  /*1230*/  LDCU.64 UR8, c[0x0][0x3a0] ;  /* 0x00007400ff0877ac */ /* 0x000e220008000a00 */
[----:B------:R-:W1:Y:S01]  /*1240*/  LDC.64 R10, c[0x0][0x398] ;  /* 0x0000e600ff0a7b82 */ /* 0x000e620000000a00 */
[----:B------:R-:W-:Y:S01]  /*1250*/  MOV R14, 0x0 ;  /* 0x00000000000e7802 */ /* 0x000fe20000000f00 */
[----:B------:R-:W-:-:S06]  /*1260*/  IMAD.MOV.U32 R15, RZ, RZ, 0x3ff00000 ;  /* 0x3ff00000ff0f7424 */ /* 0x000fcc00078e00ff */
[----:B------:R-:W2:Y:S08]  /*1270*/  LDC.64 R24, c[0x0][0x3b0] ;  /* 0x0000ec00ff187b82 */ /* 0x000eb00000000a00 */
[----:B------:R-:W3:Y:S01]  /*1280*/  LDC.64 R6, c[0x0][0x3a8] ;  /* 0x0000ea00ff067b82 */ /* 0x000ee20000000a00 */
[----:B0-----:R-:W-:-:S04]  /*1290*/  ISETP.NE.U32.AND P0, PT, RZ, UR8, PT ;  /* 0x00000008ff007c0c */ /* 0x001fc8000bf05070 */
[----:B------:R-:W-:Y:S01]  /*12a0*/  ISETP.NE.AND.EX P0, PT, RZ, UR9, PT, P0 ;  /* 0x00000009ff007c0c */ /* 0x000fe2000bf05300 */
[C---:B-1----:R-:W-:Y:S02]  /*12b0*/  IMAD.WIDE R10, R3.reuse, 0x8, R10 ;  /* 0x00000008030a7825 */ /* 0x042fe400078e020a */
[----:B------:R-:W0:Y:S04]  /*12c0*/  LDC.64 R12, c[0x0][0x390] ;  /* 0x0000e400ff0c7b82 */ /* 0x000e280000000a00 */
[----:B------:R-:W4:Y:S01]  /*12d0*/  LDG.E.64.CONSTANT R10, desc[UR18][R10.64] ;  /* 0x000000120a0a7981 */ /* 0x000f22000c1e9b00 */
[----:B--2---:R-:W-:-:S05]  /*12e0*/  IMAD.WIDE R24, R3, 0x8, R24 ;  /* 0x0000000803187825 */ /* 0x004fca00078e0218 */
[----:B------:R-:W1:Y:S01]  /*12f0*/  @P0 LDC.64 R16, c[0x0][0x3a0] ;  /* 0x0000e800ff100b82 */ /* 0x000e620000000a00 */
[----:B------:R-:W2:Y:S01]  /*1300*/  LDG.E.64.CONSTANT R24, desc[UR18][R24.64] ;  /* 0x0000001218187981 */ /* 0x000ea2000c1e9b00 */
[----:B-1----:R-:W-:-:S05]  /*1310*/  @P0 IMAD.WIDE R16, R3, 0x8, R16 ;  /* 0x0000000803100825 */ /* 0x002fca00078e0210 */
[----:B------:R-:W2:Y:S01]  /*1320*/  @P0 LDG.E.64.CONSTANT R14, desc[UR18][R16.64] ;  /* 0x00000012100e0981 */ /* 0x000ea2000c1e9b00 */
[----:B---3--:R-:W-:-:S04]  /*1330*/  IMAD.WIDE R6, R3, 0x8, R6 ;  /* 0x0000000803067825 */ /* 0x008fc800078e0206 */
[----:B0-----:R-:W-:Y:S02]  /*1340*/  IMAD.WIDE R12, R3, 0x8, R12 ;  /* 0x00000008030c7825 */ /* 0x001fe400078e020c */
[----:B------:R-:W3:Y:S04]  /*1350*/  LDG.E.64.CONSTANT R6, desc[UR18][R6.64] ;  /* 0x0000001206067981 */ /* 0x000ee8000c1e9b00 */
[----:B------:R-:W5:Y:S01]  /*1360*/  LDG.E.64.CONSTANT R12, desc[UR18][R12.64] ;  /* 0x000000120c0c7981 */ /* 0x000f62000c1e9b00 */
[----:B------:R-:W-:-:S04]  /*1370*/  IMAD R0, R20, UR7, RZ ;  /* 0x0000000714007c24 */ /* 0x000fc8000f8e02ff */
[----:B------:R-:W-:-:S04]  /*1380*/  IMAD.SHL.U32 R9, R0, 0x4, RZ ;  /* 0x0000000400097824 */ /* 0x000fc800078e00ff */
[----:B------:R-:W0:Y:S08]  /*1390*/  I2F.U32.RP R21, R9 ;  /* 0x0000000900157306 */ /* 0x000e300000209000 */
[----:B0-----:R-:W0:Y:S01]  /*13a0*/  MUFU.RCP R21, R21 ;  /* 0x0000001500157308 */ /* 0x001e220000001000 */
[----:B------:R-:W-:Y:S01]  /*13b0*/  UIADD3 UR6, UPT, UPT, UR4, -0x1, URZ ;  /* 0xffffffff04067890 */ /* 0x000fe2000fffe0ff */
[----:B------:R-:W-:-:S02]  /*13c0*/  ISETP.NE.U32.AND P2, PT, R9, RZ, PT ;  /* 0x000000ff0900720c */ /* 0x000fc40003f45070 */
[----:B------:R-:W-:Y:S01]  /*13d0*/  MOV R33, R4 ;  /* 0x0000000400217202 */ /* 0x000fe20000000f00 */
[----:B------:R-:W-:Y:S01]  /*13e0*/  IMAD R4, R0, UR5, RZ ;  /* 0x0000000500047c24 */ /* 0x000fe2000f8e02ff */
[----:B----4-:R-:W1:-:S15]  /*13f0*/  DMUL R22, R10, R10 ;  /* 0x0000000a0a167228 */ /* 0x010e5e0000000000 */
[----:B------:R-:W-:-:S15]  /*1400*/  NOP ;  /* 0x0000000000007918 */ /* 0x000fde0000000000 */
[----:B------:R-:W-:-:S15]  /*1410*/  NOP ;  /* 0x0000000000007918 */ /* 0x000fde0000000000 */
[----:B------:R-:W-:-:S15]  /*1420*/  NOP ;  /* 0x0000000000007918 */ /* 0x000fde0000000000 */
[----:B------:R-:W-:-:S04]  /*1430*/  NOP ;  /* 0x0000000000007918 */ /* 0x000fc80000000000 */
[----:B--2---:R0:W-:Y:S02]  /*1440*/  DMUL R14, R10, R14 ;  /* 0x0000000e0a0e7228 */ /* 0x0041e40000000000 */
[----:B0-----:R-:W-:-:S04]  /*1450*/  IADD3 R10, PT, PT, R21, 0xffffffe, RZ ;  /* 0x0ffffffe150a7810 */ /* 0x001fc80007ffe0ff */
[----:B------:R0:W2:Y:S02]  /*1460*/  F2I.FTZ.U32.TRUNC.NTZ R11, R10 ;  /* 0x0000000a000b7305 */ /* 0x0000a4000021f000 */
[----:B0-----:R-:W-:-:S15]  /*1470*/  IMAD.MOV.U32 R10, RZ, RZ, RZ ;  /* 0x000000ffff0a7224 */ /* 0x001fde00078e00ff */
[----:B------:R-:W-:-:S15]  /*1480*/  NOP ;  /* 0x0000000000007918 */ /* 0x000fde0000000000 */
[----:B------:R-:W-:-:S15]  /*1490*/  NOP ;  /* 0x0000000000007918 */ /* 0x000fde0000000000 */
[----:B------:R-:W-:-:S11]  /*14a0*/  NOP ;  /* 0x0000000000007918 */ /* 0x000fd60000000000 */
[----:B-1----:R0:W1:Y:S02]  /*14b0*/  DMUL R22, R22, R24 ;  /* 0x0000001816167228 */ /* 0x0020640000000000 */
[----:B0-----:R-:W-:-:S15]  /*14c0*/  IMAD.MOV R25, RZ, RZ, -R9 ;  /* 0x000000ffff197224 */ /* 0x001fde00078e0a09 */
[----:B------:R-:W-:-:S15]  /*14d0*/  NOP ;  /* 0x0000000000007918 */ /* 0x000fde0000000000 */
[----:B------:R-:W-:-:S15]  /*14e0*/  NOP ;  /* 0x0000000000007918 */ /* 0x000fde0000000000 */
[----:B------:R-:W-:-:S15]  /*14f0*/  NOP ;  /* 0x0000000000007918 */ /* 0x000fde0000000000 */
[----:B------:R-:W-:-:S02]  /*1500*/  NOP ;  /* 0x0000000000007918 */ /* 0x000fc40000000000 */
[----:B-1----:R2:W0:Y:S02]  /*1510*/  DMUL R16, R22, R18 ;  /* 0x0000001216107228 */ /* 0x0024240000000000 */
[----:B--2---:R-:W-:-:S04]  /*1520*/  IMAD R23, R25, R11, RZ ;  /* 0x0000000b19177224 */ /* 0x004fc800078e02ff */
[----:B------:R-:W-:-:S06]  /*1530*/  IMAD.HI.U32 R2, R11, R23, R10 ;  /* 0x000000170b027227 */ /* 0x000fcc00078e000a */
[----:B------:R-:W-:-:S05]  /*1540*/  IMAD.HI.U32 R2, R2, UR6, RZ ;  /* 0x0000000602027c27 */ /* 0x000fca000f8e00ff */
[----:B------:R-:W-:-:S05]  /*1550*/  IADD3 R22, PT, PT, -R2, RZ, RZ ;  /* 0x000000ff02167210 */ /* 0x000fca0007ffe1ff */
[----:B------:R-:W-:-:S05]  /*1560*/  IMAD R22, R9, R22, UR6 ;  /* 0x0000000609167e24 */ /* 0x000fca000f8e0216 */
[----:B------:R-:W-:-:S13]  /*1570*/  ISETP.GE.U32.AND P0, PT, R22, R9, PT ;  /* 0x000000091600720c */ /* 0x000fda0003f06070 */
[----:B------:R-:W-:Y:S02]  /*1580*/  @P0 IMAD.IADD R22, R22, 0x1, -R9 ;  /* 0x0000000116160824 */ /* 0x000fe400078e0a09 */
[----:B------:R-:W-:Y:S01]  /*1590*/  @P0 VIADD R2, R2, 0x1 ;  /* 0x0000000102020836 */ /* 0x000fe20000000000 */
[----:B------:R-:W-:Y:S02]  /*15a0*/  ISETP.GT.U32.AND P0, PT, R9, UR6, PT ;  /* 0x0000000609007c0c */ /* 0x000fe4000bf04070 */
[----:B------:R-:W-:Y:S01]  /*15b0*/  ISETP.GE.U32.AND P1, PT, R22, R9, PT ;  /* 0x000000091600720c */ /* 0x000fe20003f26070 */
[----:B------:R-:W-:-:S12]  /*15c0*/  IMAD R10, R33, UR5, R3 ;  /* 0x00000005210a7c24 */ /* 0x000fd8000f8e0203 */
[----:B------:R-:W-:Y:S01]  /*15d0*/  @P1 VIADD R2, R2, 0x1 ;  /* 0x0000000102021836 */ /* 0x000fe20000000000 */
[----:B------:R-:W-:-:S05]  /*15e0*/  @!P2 LOP3.LUT R2, RZ, R9, RZ, 0x33, !PT ;  /* 0x00000009ff02a212 */ /* 0x000fca00078e33ff */
[----:B---3--:R1:W2:Y:S02]  /*15f0*/  DMUL R18, R6, R18 ;  /* 0x0000001206127228 */ /* 0x0082a40000000000 */
[----:B012---:R-:W-:Y:S05]  /*1600*/  @P0 BRA `(.L_x_26707) ;  /* 0x0000001000280947 */ /* 0x007fea0003800000 */
[C-C-:B------:R-:W-:Y:S01]  /*1610*/  IMAD R7, R20.reuse, 0x2, R5.reuse ;  /* 0x0000000214077824 */ /* 0x140fe200078e0205 */
[C---:B------:R-:W-:Y:S01]  /*1620*/  LEA R11, R20.reuse, R5, 0x2 ;  /* 0x00000005140b7211 */ /* 0x040fe200078e10ff */
[C-C-:B------:R-:W-:Y:S01]  /*1630*/  IMAD R9, R20.reuse, 0x3, R5.reuse ;  /* 0x0000000314097824 */ /* 0x140fe200078e0205 */
[----:B------:R-:W0:Y:S01]  /*1640*/  LDCU UR4, c[0x0][0x3d0] ;  /* 0x00007a00ff0477ac */ /* 0x000e220008000800 */
[C-C-:B------:R-:W-:Y:S02]  /*1650*/  IMAD R21, R20.reuse, 0x5, R5.reuse ;  /* 0x0000000514157824 */ /* 0x140fe400078e0205 */
[C-C-:B------:R-:W-:Y:S02]  /*1660*/  IMAD R23, R20.reuse, 0x6, R5.reuse ;  /* 0x0000000614177824 */ /* 0x140fe400078e0205 */
[C-C-:B------:R-:W-:Y:S02]  /*1670*/  IMAD R25, R20.reuse, 0x7, R5.reuse ;  /* 0x0000000714197824 */ /* 0x140fe400078e0205 */
[----:B------:R-:W-:-:S02]  /*1680*/  IMAD.IADD R27, R20, 0x1, R5 ;  /* 0x00000001141b7824 */ /* 0x000fc400078e0205 */
[----:B------:R-:W-:Y:S02]  /*1690*/  VIADD R5, R2, 0x1 ;  /* 0x0000000102057836 */ /* 0x000fe40000000000 */
[--C-:B------:R-:W-:Y:S02]  /*16a0*/  IMAD R6, R7, UR7, R8.reuse ;  /* 0x0000000707067c24 */ /* 0x100fe4000f8e0208 */
[--C-:B------:R-:W-:Y:S02]  /*16b0*/  IMAD R20, R9, UR7, R8.reuse ;  /* 0x0000000709147c24 */ /* 0x100fe4000f8e0208 */
[--C-:B------:R-:W-:Y:S02]  /*16c0*/  IMAD R22, R11, UR7, R8.reuse ;  /* 0x000000070b167c24 */ /* 0x100fe4000f8e0208 */
[--C-:B------:R-:W-:Y:S01]  /*16d0*/  IMAD R24, R21, UR7, R8.reuse ;  /* 0x0000000715187c24 */ /* 0x100fe2000f8e0208 */
[----:B------:R-:W-:Y:S01]  /*16e0*/  LOP3.LUT R21, R5, 0xfffffffe, RZ, 0xc0, !PT ;  /* 0xfffffffe05157812 */ /* 0x000fe200078ec0ff */
[----:B------:R-:W-:-:S02]  /*16f0*/  IMAD R26, R23, UR7, R8 ;  /* 0x00000007171a7c24 */ /* 0x000fc4000f8e0208 */
[--C-:B------:R-:W-:Y:S02]  /*1700*/  IMAD R28, R25, UR7, R8.reuse ;  /* 0x00000007191c7c24 */ /* 0x100fe4000f8e0208 */
[----:B------:R-:W-:Y:S02]  /*1710*/  IMAD R8, R27, UR7, R8 ;  /* 0x000000071b087c24 */ /* 0x000fe4000f8e0208 */
[--C-:B------:R-:W-:Y:S01]  /*1720*/  IMAD R35, R6, UR5, R3.reuse ;  /* 0x0000000506237c24 */ /* 0x100fe2000f8e0203 */
[----:B------:R-:W-:Y:S01]  /*1730*/  IADD3 R6, PT, PT, -R21, RZ, RZ ;  /* 0x000000ff15067210 */ /* 0x000fe20007ffe1ff */
[--C-:B------:R-:W-:Y:S02]  /*1740*/  IMAD R5, R20, UR5, R3.reuse ;  /* 0x0000000514057c24 */ /* 0x100fe4000f8e0203 */
[--C-:B------:R-:W-:Y:S02]  /*1750*/  IMAD R37, R22, UR5, R3.reuse ;  /* 0x0000000516257c24 */ /* 0x100fe4000f8e0203 */
[----:B------:R-:W-:-:S02]  /*1760*/  IMAD R7, R24, UR5, R3 ;  /* 0x0000000518077c24 */ /* 0x000fc4000f8e0203 */
[--C-:B------:R-:W-:Y:S02]  /*1770*/  IMAD R9, R26, UR5, R3.reuse ;  /* 0x000000051a097c24 */ /* 0x100fe4000f8e0203 */
[--C-:B------:R-:W-:Y:S02]  /*1780*/  IMAD R11, R28, UR5, R3.reuse ;  /* 0x000000051c0b7c24 */ /* 0x100fe4000f8e0203 */
[----:B0-----:R-:W-:-:S07]  /*1790*/  IMAD R3, R8, UR5, R3 ;  /* 0x0000000508037c24 */ /* 0x001fce000f8e0203 */
.L_x_26708:
[----:B0-----:R-:W0:Y:S01]  /*17a0*/  LDC.64 R24, c[0x0][0x380] ;  /* 0x0000e000ff187b82 */ /* 0x001e220000000a00 */
[C---:B------:R-:W-:Y:S01]  /*17b0*/  IMAD.IADD R27, R33.reuse, 0x1, R0 ;  /* 0x00000001211b7824 */ /* 0x040fe200078e0200 */
[----:B------:R-:W-:-:S04]  /*17c0*/  ISETP.GE.AND P2, PT, R33, UR4, PT ;  /* 0x0000000421007c0c */ /* 0x000fc8000bf46270 */
[----:B------:R-:W-:Y:S02]  /*17d0*/  ISETP.GE.AND P3, PT, R27, UR4, PT ;  /* 0x000000041b007c0c */ /* 0x000fe4000bf66270 */
[----:B------:R-:W1:Y:S08]  /*17e0*/  LDC.64 R30, c[0x0][0x388] ;  /* 0x0000e200ff1e7b82 */ /* 0x000e700000000a00 */
[----:B------:R-:W2:Y:S08]  /*17f0*/  LDC.64 R28, c[0x0][0x380] ;  /* 0x0000e000ff1c7b82 */ /* 0x000eb00000000a00 */
[----:B------:R-:W3:Y:S01]  /*1800*/  LDC.64 R20, c[0x0][0x388] ;  /* 0x0000e200ff147b82 */ /* 0x000ee20000000a00 */
[----:B0-----:R-:W-:-:S06]  /*1810*/  @!P3 IMAD.WIDE R24, R3, 0x8, R24 ;  /* 0x000000080318b825 */ /* 0x001fcc00078e0218 */
[----:B------:R-:W4:Y:S01]  /*1820*/  @!P3 LDG.E.64.CONSTANT R24, desc[UR18][R24.64] ;  /* 0x000000121818b981 */ /* 0x000f22000c1e9b00 */
[----:B-1----:R-:W-:-:S05]  /*1830*/  @!P3 IMAD.WIDE R30, R3, 0x8, R30 ;  /* 0x00000008031eb825 */ /* 0x002fca00078e021e */
[----:B------:R0:W4:Y:S01]  /*1840*/  @!P3 LDG.E.64.CONSTANT R22, desc[UR18][R30.64] ;  /* 0x000000121e16b981 */ /* 0x000122000c1e9b00 */
[----:B--2---:R-:W-:-:S06]  /*1850*/  @!P2 IMAD.WIDE R28, R10, 0x8, R28 ;  /* 0x000000080a1ca825 */ /* 0x004fcc00078e021c */
[----:B------:R-:W2:Y:S01]  /*1860*/  @!P2 LDG.E.64.CONSTANT R28, desc[UR18][R28.64] ;  /* 0x000000121c1ca981 */ /* 0x000ea2000c1e9b00 */
[----:B------:R-:W-:Y:S01]  /*1870*/  IMAD.IADD R8, R27, 0x1, R0 ;  /* 0x000000011b087824 */ /* 0x000fe200078e0200 */
[----:B0-----:R-:W0:Y:S01]  /*1880*/  LDC.64 R30, c[0x0][0x380] ;  /* 0x0000e000ff1e7b82 */ /* 0x001e220000000a00 */
[----:B---3--:R-:W-:-:S06]  /*1890*/  @!P2 IMAD.WIDE R20, R10, 0x8, R20 ;  /* 0x000000080a14a825 */ /* 0x008fcc00078e0214 */
[----:B------:R-:W3:Y:S01]  /*18a0*/  @!P2 LDG.E.64.CONSTANT R20, desc[UR18][R20.64] ;  /* 0x000000121414a981 */ /* 0x000ee2000c1e9b00 */
[----:B------:R-:W1:Y:S01]  /*18b0*/  LDC.64 R26, c[0x0][0x388] ;  /* 0x0000e200ff1a7b82 */ /* 0x000e620000000a00 */
[C---:B------:R-:W-:Y:S02]  /*18c0*/  ISETP.GE.AND P0, PT, R8.reuse, UR4, PT ;  /* 0x0000000408007c0c */ /* 0x040fe4000bf06270 */
[----:B------:R-:W-:-:S04]  /*18d0*/  IADD3 R8, PT, PT, R8, R0, RZ ;  /* 0x0000000008087210 */ /* 0x000fc80007ffe0ff */
[----:B------:R-:W-:-:S07]  /*18e0*/  ISETP.GE.AND P1, PT, R8, UR4, PT ;  /* 0x0000000408007c0c */ /* 0x000fce000bf26270 */
[----:B0-----:R-:W-:-:S06]  /*18f0*/  @!P0 IMAD.WIDE R30, R35, 0x8, R30 ;  /* 0x00000008231e8825 */ /* 0x001fcc00078e021e */
[----:B------:R-:W3:Y:S01]  /*1900*/  @!P0 LDG.E.64.CONSTANT R30, desc[UR18][R30.64] ;  /* 0x000000121e1e8981 */ /* 0x000ee2000c1e9b00 */
[----:B-1----:R-:W-:-:S06]  /*1910*/  @!P1 IMAD.WIDE R26, R5, 0x8, R26 ;  /* 0x00000008051a9825 */ /* 0x002fcc00078e021a */
[----:B------:R-:W3:Y:S01]  /*1920*/  @!P1 LDG.E.64.CONSTANT R26, desc[UR18][R26.64] ;  /* 0x000000121a1a9981 */ /* 0x000ee2000c1e9b00 */
[----:B----4-:R-:W-:-:S15]  /*1930*/  @!P3 DADD R24, -R18, R24 ;  /* 0x000000001218b229 */ /* 0x010fde0000000118 */
[----:B------:R-:W-:-:S15]  /*1940*/  NOP ;  /* 0x0000000000007918 */ /* 0x000fde0000000000 */
[----:B------:R-:W-:-:S15]  /*1950*/  NOP ;  /* 0x0000000000007918 */ /* 0x000fde0000000000 */
[----:B------:R-:W-:-:S15]  /*1960*/  NOP ;  /* 0x0000000000007918 */ /* 0x000fde0000000000 */
[----:B------:R-:W-:-:S04]  /*1970*/  NOP ;  /* 0x0000000000007918 */ /* 0x000fc80000000000 */
[----:B-----5:R-:W0:-:S15]  /*1980*/  @!P3 DADD R22, -R12, R22 ;  /* 0x000000000c16b229 */ /* 0x020e1e0000000116 */
[----:B------:R-:W-:-:S15]  /*1990*/  NOP ;  /* 0x0000000000007918 */ /* 0x000fde0000000000 */
[----:B------:R-:W-:-:S15]  /*19a0*/  NOP ;  /* 0x0000000000007918 */ /* 0x000fde0000000000 */
[----:B------:R-:W-:-:S15]  /*19b0*/  NOP ;  /* 0x0000000000007918 */ /* 0x000fde0000000000 */
[----:B------:R-:W-:-:S04]  /*19c0*/  NOP ;  /* 0x0000000000007918 */ /* 0x000fc80000000000 */
[----:B0-----:R0:W-:Y:S02]  /*19d0*/  @!P3 DFMA R22, -R16, R22, R24 ;  /* 0x000000161016b22b */ /* 0x0011e40000000118 */
[----:B0-----:R-:W0:Y:S02]  /*19e0*/  LDC.64 R24, c[0x0][0x380] ;  /* 0x0000e000ff187b82 */ /* 0x001e240000000a00 */
[----:B0-----:R-:W-:-:S06]  /*19f0*/  @!P1 IMAD.WIDE R24, R5, 0x8, R24 ;  /* 0x0000000805189825 */ /* 0x001fcc00078e0218 */
[----:B------:R-:W4:-:S15]  /*1a00*/  @!P1 LDG.E.64.CONSTANT R24, desc[UR18][R24.64] ;  /* 0x0000001218189981 */ /* 0x000f1e000c1e9b00 */
[----:B------:R-:W-:-:S15]  /*1a10*/  NOP ;  /* 0x0000000000007918 */ /* 0x000fde0000000000 */
[----:B------:R-:W-:-:S15]  /*1a20*/  NOP ;  /* 0x0000000000007918 */ /* 0x000fde0000000000 */
[----:B------:R-:W-:-:S09]  /*1a30*/  NOP ;  /* 0x0000000000007918 */ /* 0x000fd20000000000 */
[----:B--2---:R-:W-:-:S15]  /*1a40*/  @!P2 DADD R28, -R18, R28 ;  /* 0x00000000121ca229 */ /* 0x004fde000000011c */
[----:B------:R-:W-:-:S15]  /*1a50*/  NOP ;  /* 0x0000000000007918 */ /* 0x000fde0000000000 */
[----:B------:R-:W-:-:S15]  /*1a60*/  NOP ;  /* 0x0000000000007918 */ /* 0x000fde0000000000 */
[----:B------:R-:W-:-:S15]  /*1a70*/  NOP ;  /* 0x0000000000007918 */ /* 0x000fde0000000000 */
[----:B------:R-:W-:-:S04]  /*1a80*/  NOP ;  /* 0x0000000000007918 */ /* 0x000fc80000000000 */
[----:B---3--:R-:W0:-:S15]  /*1a90*/  @!P2 DADD R20, -R12, R20 ;  /* 0x000000000c14a229 */ /* 0x008e1e0000000114 */
[----:B------:R-:W-:-:S15]  /*1aa0*/  NOP ;  /* 0x0000000000007918 */ /* 0x000fde0000000000 */
[----:B------:R-:W-:-:S15]  /*1ab0*/  NOP ;  /* 0x0000000000007918 */ /* 0x000fde0000000000 */
[----:B------:R-:W-:-:S15]  /*1ac0*/  NOP ;  /* 0x0000000000007918 */ /* 0x000fde0000000000 */
[----:B------:R-:W-:-:S04]  /*1ad0*/  NOP ;  /* 0x0000000000007918 */ /* 0x000fc80000000000 */
[----:B0-----:R0:W-:Y:S02]  /*1ae0*/  @!P2 DFMA R20, -R16, R20, R28 ;  /* 0x000000141014a22b */ /* 0x0011e4000000011c */
[----:B0-----:R-:W0:Y:S02]  /*1af0*/  LDC.64 R28, c[0x0][0x388] ;  /* 0x0000e200ff1c7b82 */ /* 0x001e240000000a00 */
[----:B0-----:R-:W-:-:S06]  /*1b00*/  @!P0 IMAD.WIDE R28, R35, 0x8, R28 ;  /* 0x00000008231c8825 */ /* 0x001fcc00078e021c */
[----:B------:R-:W2:-:S15]  /*1b10*/  @!P0 LDG.E.64.CONSTANT R28, desc[UR18][R28.64] ;  /* 0x000000121c1c8981 */ /* 0x000e9e000c1e9b00 */
[----:B------:R-:W-:-:S15]  /*1b20*/  NOP ;  /* 0x0000000000007918 */ /* 0x000fde0000000000 */
[----:B------:R-:W-:-:S15]  /*1b30*/  NOP ;  /* 0x0000000000007918 */ /* 0x000fde0000000000 */
[----:B------:R-:W-:-:S09]  /*1b40*/  NOP ;  /* 0x0000000000007918 */ /* 0x000fd20000000000 */
[----:B------:R-:W-:Y:S01]  /*1b50*/  @!P1 DADD R26, -R12, R26 ;  /* 0x000000000c1a9229 */ /* 0x000fe2000000011a */
[----:B------:R-:W-:-:S15]  /*1b60*/  IMAD.IADD R8, R8, 0x1, R0 ;  /* 0x0000000108087824 */ /* 0x000fde00078e0200 */
[----:B------:R-:W-:-:S15]  /*1b70*/  NOP ;  /* 0x0000000000007918 */ /* 0x000fde0000000000 */
[----:B------:R-:W-:-:S15]  /*1b80*/  NOP ;  /* 0x0000000000007918 */ /* 0x000fde0000000000 */
[----:B------:R-:W-:-:S15]  /*1b90*/  NOP ;  /* 0x0000000000007918 */ /* 0x000fde0000000000 */
[----:B------:R-:W-:-:S03]  /*1ba0*/  NOP ;  /* 0x0000000000007918 */ /* 0x000fc60000000000 */
[----:B------:R-:W-:-:S15]  /*1bb0*/  @!P0 DADD R30, -R18, R30 ;  /* 0x00000000121e8229 */ /* 0x000fde000000011e */
        /* <DEDUP_REMOVED lines=17> */
[----:B-1----:R0:W-:-:S15]  /*1cd0*/  @!P2 STG.E.64 desc[UR18][R20.64], R26 ;  /* 0x0000001a1400a986 */ /* 0x0021de000c101b12 */
[----:B------:R-:W-:-:S15]  /*1ce0*/  NOP ;  /* 0x0000000000007918 */ /* 0x000fde0000000000 */
[----:B------:R-:W-:-:S15]  /*1cf0*/  NOP ;  /* 0x0000000000007918 */ /* 0x000fde0000000000 */
[----:B------:R-:W-:-:S10]  /*1d00*/  NOP ;  /* 0x0000000000007918 */ /* 0x000fd40000000000 */
[----:B--2---:R-:W1:Y:S01]  /*1d10*/  @!P0 DADD R28, -R12, R28 ;  /* 0x000000000c1c8229 */ /* 0x004e62000000011c */
[----:B0-----:R-:W0:Y:S01]  /*1d20*/  LDC.64 R20, c[0x0][0x388] ;  /* 0x0000e200ff147b82 */ /* 0x001e220000000a00 */
[C---:B------:R-:W-:Y:S01]  /*1d30*/  ISETP.GE.AND P2, PT, R8.reuse, UR4, PT ;  /* 0x0000000408007c0c */ /* 0x040fe2000bf46270 */
[----:B------:R-:W-:-:S06]  /*1d40*/  IMAD.IADD R8, R8, 0x1, R0 ;  /* 0x0000000108087824 */ /* 0x000fcc00078e0200 */
[----:B------:R-:W2:-:S15]  /*1d50*/  LDC.64 R26, c[0x0][0x388] ;  /* 0x0000e200ff1a7b82 */ /* 0x000e9e0000000a00 */
[----:B------:R-:W-:-:S15]  /*1d60*/  NOP ;  /* 0x0000000000007918 */ /* 0x000fde0000000000 */
[----:B------:R-:W-:-:S15]  /*1d70*/  NOP ;  /* 0x0000000000007918 */ /* 0x000fde0000000000 */
[----:B------:R-:W-:-:S10]  /*1d80*/  NOP ;  /* 0x0000000000007918 */ /* 0x000fd40000000000 */
[----:B-1----:R1:W-:Y:S02]  /*1d90*/  @!P0 DFMA R28, -R16, R28, R30 ;  /* 0x0000001c101c822b */ /* 0x0023e4000000011e */
[----:B-1----:R-:W1:Y:S02]  /*1da0*/  @!P3 LDC.64 R30, c[0x0][0x3c0] ;  /* 0x0000f000ff1ebb82 */ /* 0x002e640000000a00 */
[----:B-1----:R-:W-:-:S04]  /*1db0*/  @!P3 IMAD.WIDE R30, R3, 0x8, R30 ;  /* 0x00000008031eb825 */ /* 0x002fc800078e021e */
[----:B0-----:R-:W-:-:S06]  /*1dc0*/  @!P2 IMAD.WIDE R20, R37, 0x8, R20 ;  /* 0x000000082514a825 */ /* 0x001fcc00078e0214 */
[----:B------:R-:W3:-:S15]  /*1dd0*/  @!P2 LDG.E.64.CONSTANT R20, desc[UR18][R20.64] ;  /* 0x000000121414a981 */ /* 0x000ede000c1e9b00 */
[----:B------:R-:W-:-:S15]  /*1de0*/  NOP ;  /* 0x0000000000007918 */ /* 0x000fde0000000000 */
[----:B------:R-:W-:-:S15]  /*1df0*/  NOP ;  /* 0x0000000000007918 */ /* 0x000fde0000000000 */
[----:B------:R-:W-:-:S05]  /*1e00*/  NOP ;  /* 0x0000000000007918 */ /* 0x000fca0000000000 */
[----:B------:R-:W0:Y:S02]  /*1e10*/  @!P3 DMUL R22, R14, R22 ;  /* 0x000000160e16b228 */ /* 0x000e240000000000 */
[----:B0-----:R0:W-:Y:S01]  /*1e20*/  @!P3 STG.E.64 desc[UR18][R30.64], R22 ;  /* 0x000000161e00b986 */ /* 0x0011e2000c101b12 */
[----:B------:R-:W-:Y:S01]  /*1e30*/  ISETP.GE.AND P3, PT, R8, UR4, PT ;  /* 0x0000000408007c0c */ /* 0x000fe2000bf66270 */
[----:B0-----:R-:W0:Y:S08]  /*1e40*/  LDC.64 R22, c[0x0][0x380] ;  /* 0x0000e000ff167b82 */ /* 0x001e300000000a00 */
[----:B------:R-:W1:Y:S04]  /*1e50*/  LDC.64 R30, c[0x0][0x380] ;  /* 0x0000e000ff1e7b82 */ /* 0x000e680000000a00 */
[----:B--2---:R-:W-:-:S06]  /*1e60*/  @!P3 IMAD.WIDE R26, R7, 0x8, R26 ;  /* 0x00000008071ab825 */ /* 0x004fcc00078e021a */
[----:B------:R-:W2:Y:S01]  /*1e70*/  @!P3 LDG.E.64.CONSTANT R26, desc[UR18][R26.64] ;  /* 0x000000121a1ab981 */ /* 0x000ea2000c1e9b00 */
[----:B0-----:R-:W-:-:S06]  /*1e80*/  @!P2 IMAD.WIDE R22, R37, 0x8, R22 ;  /* 0x000000082516a825 */ /* 0x001fcc00078e0216 */
[----:B------:R-:W4:Y:S01]  /*1e90*/  @!P2 LDG.E.64.CONSTANT R22, desc[UR18][R22.64] ;  /* 0x000000121616a981 */ /* 0x000f22000c1e9b00 */
[----:B-1----:R-:W-:-:S06]  /*1ea0*/  @!P3 IMAD.WIDE R30, R7, 0x8, R30 ;  /* 0x00000008071eb825 */ /* 0x002fcc00078e021e */
[----:B------:R-:W4:Y:S01]  /*1eb0*/  @!P3 LDG.E.64.CONSTANT R30, desc[UR18][R30.64] ;  /* 0x000000121e1eb981 */ /* 0x000f22000c1e9b00 */
[----:B------:R-:W-:-:S15]  /*1ec0*/  IADD3 R8, PT, PT, R8, R0, RZ ;  /* 0x0000000008087210 */ /* 0x000fde0007ffe0ff */
[----:B------:R-:W-:-:S12]  /*1ed0*/  NOP ;  /* 0x0000000000007918 */ /* 0x000fd80000000000 */
[----:B------:R-:W-:-:S15]  /*1ee0*/  @!P1 DMUL R24, R14, R24 ;  /* 0x000000180e189228 */ /* 0x000fde0000000000 */
[----:B------:R-:W-:-:S15]  /*1ef0*/  NOP ;  /* 0x0000000000007918 */ /* 0x000fde0000000000 */
[----:B------:R-:W-:-:S15]  /*1f00*/  NOP ;  /* 0x0000000000007918 */ /* 0x000fde0000000000 */
[----:B------:R-:W-:-:S15]  /*1f10*/  NOP ;  /* 0x0000000000007918 */ /* 0x000fde0000000000 */
[----:B------:R-:W-:-:S04]  /*1f20*/  NOP ;  /* 0x0000000000007918 */ /* 0x000fc80000000000 */
[----:B---3--:R-:W-:-:S15]  /*1f30*/  @!P2 DADD R20, -R12, R20 ;  /* 0x000000000c14a229 */ /* 0x008fde0000000114 */
[----:B------:R-:W-:-:S15]  /*1f40*/  NOP ;  /* 0x0000000000007918 */ /* 0x000fde0000000000 */
[----:B------:R-:W-:-:S15]  /*1f50*/  NOP ;  /* 0x0000000000007918 */ /* 0x000fde0000000000 */
[----:B------:R-:W-:-:S15]  /*1f60*/  NOP ;  /* 0x0000000000007918 */ /* 0x000fde0000000000 */
[----:B------:R-:W-:-:S04]  /*1f70*/  NOP ;  /* 0x0000000000007918 */ /* 0x000fc80000000000 */
[----:B--2---:R-:W-:-:S15]  /*1f80*/  @!P3 DADD R26, -R12, R26 ;  /* 0x000000000c1ab229 */ /* 0x004fde000000011a */
        /* <DEDUP_REMOVED lines=14> */
[----:B------:R0:W1:Y:S02]  /*2070*/  @!P3 DADD R22, -R18, R30 ;  /* 0x000000001216b229 */ /* 0x000064000000011e */
[----:B0-----:R-:W0:Y:S02]  /*2080*/  @!P1 LDC.64 R30, c[0x0][0x3c0] ;  /* 0x0000f000ff1e9b82 */ /* 0x001e240000000a00 */
[----:B0-----:R-:W-:-:S15]  /*2090*/  @!P1 IMAD.WIDE R30, R5, 0x8, R30 ;  /* 0x00000008051e9825 */ /* 0x001fde00078e021e */
[----:B------:R-:W-:-:S15]  /*20a0*/  NOP ;  /* 0x0000000000007918 */ /* 0x000fde0000000000 */
[----:B------:R-:W-:-:S15]  /*20b0*/  NOP ;  /* 0x0000000000007918 */ /* 0x000fde0000000000 */
[----:B------:R-:W-:-:S15]  /*20c0*/  NOP ;  /* 0x0000000000007918 */ /* 0x000fde0000000000 */
[----:B-1----:R-:W-:-:S15]  /*20d0*/  @!P3 DFMA R22, -R16, R26, R22 ;  /* 0x0000001a1016b22b */ /* 0x002fde0000000116 */
[----:B------:R-:W-:-:S15]  /*20e0*/  NOP ;  /* 0x0000000000007918 */ /* 0x000fde0000000000 */
[----:B------:R-:W-:-:S15]  /*20f0*/  NOP ;  /* 0x0000000000007918 */ /* 0x000fde0000000000 */
[----:B------:R-:W-:-:S15]  /*2100*/  NOP ;  /* 0x0000000000007918 */ /* 0x000fde0000000000 */
[----:B------:R-:W-:-:S04]  /*2110*/  NOP ;  /* 0x0000000000007918 */ /* 0x000fc80000000000 */
[----:B------:R0:W1:Y:S02]  /*2120*/  @!P0 DMUL R26, R14, R28 ;  /* 0x0000001c0e1a8228 */ /* 0x0000640000000000 */
[----:B0-----:R-:W0:Y:S02]  /*2130*/  @!P0 LDC.64 R28, c[0x0][0x3c0] ;  /* 0x0000f000ff1c8b82 */ /* 0x001e240000000a00 */
[----:B0-----:R-:W-:-:S05]  /*2140*/  @!P0 IMAD.WIDE R28, R35, 0x8, R28 ;  /* 0x00000008231c8825 */ /* 0x001fca00078e021c */
[----:B-1----:R0:W-:Y:S04]  /*2150*/  @!P0 STG.E.64 desc[UR18][R28.64], R26 ;  /* 0x0000001a1c008986 */ /* 0x0021e8000c101b12 */
[----:B------:R1:W-:Y:S01]  /*2160*/  @!P1 STG.E.64 desc[UR18][R30.64], R24 ;  /* 0x000000181e009986 */ /* 0x0003e2000c101b12 */
[C---:B------:R-:W-:Y:S01]  /*2170*/  ISETP.GE.AND P0, PT, R8.reuse, UR4, PT ;  /* 0x0000000408007c0c */ /* 0x040fe2000bf06270 */
[----:B------:R-:W-:Y:S01]  /*2180*/  IMAD.IADD R8, R8, 0x1, R0 ;  /* 0x0000000108087824 */ /* 0x000fe200078e0200 */
[----:B0-----:R-:W0:Y:S08]  /*2190*/  LDC.64 R26, c[0x0][0x380] ;  /* 0x0000e000ff1a7b82 */ /* 0x001e300000000a00 */
[----:B-1----:R-:W1:Y:S08]  /*21a0*/  LDC.64 R24, c[0x0][0x388] ;  /* 0x0000e200ff187b82 */ /* 0x002e700000000a00 */
[----:B------:R-:W2:Y:S01]  /*21b0*/  LDC.64 R30, c[0x0][0x380] ;  /* 0x0000e000ff1e7b82 */ /* 0x000ea20000000a00 */
[----:B------:R-:W-:Y:S01]  /*21c0*/  ISETP.GE.AND P1, PT, R8, UR4, PT ;  /* 0x0000000408007c0c */ /* 0x000fe2000bf26270 */
[----:B0-----:R-:W-:-:S06]  /*21d0*/  @!P0 IMAD.WIDE R26, R9, 0x8, R26 ;  /* 0x00000008091a8825 */ /* 0x001fcc00078e021a */
[----:B------:R-:W0:Y:S01]  /*21e0*/  LDC.64 R28, c[0x0][0x388] ;  /* 0x0000e200ff1c7b82 */ /* 0x000e220000000a00 */
[----:B------:R-:W3:Y:S01]  /*21f0*/  @!P0 LDG.E.64.CONSTANT R26, desc[UR18][R26.64] ;  /* 0x000000121a1a8981 */ /* 0x000ee2000c1e9b00 */
[----:B-1----:R-:W-:-:S06]  /*2200*/  @!P0 IMAD.WIDE R24, R9, 0x8, R24 ;  /* 0x0000000809188825 */ /* 0x002fcc00078e0218 */
[----:B------:R-:W4:Y:S01]  /*2210*/  @!P0 LDG.E.64.CONSTANT R24, desc[UR18][R24.64] ;  /* 0x0000001218188981 */ /* 0x000f22000c1e9b00 */
[----:B--2---:R-:W-:-:S06]  /*2220*/  @!P1 IMAD.WIDE R30, R11, 0x8, R30 ;  /* 0x000000080b1e9825 */ /* 0x004fcc00078e021e */
[----:B------:R-:W2:Y:S01]  /*2230*/  @!P1 LDG.E.64.CONSTANT R30, desc[UR18][R30.64] ;  /* 0x000000121e1e9981 */ /* 0x000ea2000c1e9b00 */
[----:B0-----:R-:W-:-:S06]  /*2240*/  @!P1 IMAD.WIDE R28, R11, 0x8, R28 ;  /* 0x000000080b1c9825 */ /* 0x001fcc00078e021c */
[----:B------:R-:W2:Y:S02]  /*2250*/  @!P1 LDG.E.64.CONSTANT R28, desc[UR18][R28.64] ;  /* 0x000000121c1c9981 */ /* 0x000ea4000c1e9b00 */
[----:B------:R-:W-:Y:S01]  /*2260*/  @!P2 DMUL R20, R14, R20 ;  /* 0x000000140e14a228 */ /* 0x000fe20000000000 */
[----:B------:R-:W-:Y:S01]  /*2270*/  VIADD R6, R6, 0x2 ;  /* 0x0000000206067836 */ /* 0x000fe20000000000 */
[----:B------:R-:W-:-:S04]  /*2280*/  IADD3 R10, PT, PT, R4, R10, R4 ;  /* 0x0000000a040a7210 */ /* 0x000fc80007ffe004 */
[----:B------:R-:W-:-:S04]  /*2290*/  IADD3 R10, PT, PT, R4, R10, R4 ;  /* 0x0000000a040a7210 */ /* 0x000fc80007ffe004 */
[C-C-:B------:R-:W-:Y:S01]  /*22a0*/  IADD3 R10, PT, PT, R4.reuse, R10, R4.reuse ;  /* 0x0000000a040a7210 */ /* 0x140fe20007ffe004 */
[----:B------:R-:W-:Y:S01]  /*22b0*/  IMAD R3, R4, 0x8, R3 ;  /* 0x0000000804037824 */ /* 0x000fe200078e0203 */
[----:B------:R-:W-:Y:S01]  /*22c0*/  LEA R32, R0, R33, 0x3 ;  /* 0x0000002100207211 */ /* 0x000fe200078e18ff */
[C---:B------:R-:W-:Y:S01]  /*22d0*/  IMAD R35, R4.reuse, 0x8, R35 ;  /* 0x0000000804237824 */ /* 0x040fe200078e0223 */
[----:B------:R-:W-:Y:S01]  /*22e0*/  IADD3 R10, PT, PT, R4, R10, R4 ;  /* 0x0000000a040a7210 */ /* 0x000fe20007ffe004 */
[----:B------:R-:W-:Y:S01]  /*22f0*/  IMAD.IADD R33, R8, 0x1, R0 ;  /* 0x0000000108217824 */ /* 0x000fe200078e0200 */
[----:B------:R-:W-:-:S15]  /*2300*/  LEA R5, R4, R5, 0x3 ;  /* 0x0000000504057211 */ /* 0x000fde00078e18ff */
[----:B------:R-:W-:-:S15]  /*2310*/  NOP ;  /* 0x0000000000007918 */ /* 0x000fde0000000000 */
[----:B------:R-:W-:-:S15]  /*2320*/  NOP ;  /* 0x0000000000007918 */ /* 0x000fde0000000000 */
[----:B------:R-:W-:-:S03]  /*2330*/  NOP ;  /* 0x0000000000007918 */ /* 0x000fc60000000000 */
        /* <DEDUP_REMOVED lines=15> */
[----:B0-----:R-:W0:-:S15]  /*2430*/  @!P0 DFMA R24, -R16, R24, R26 ;  /* 0x000000181018822b */ /* 0x001e1e000000011a */
        /* <DEDUP_REMOVED lines=9> */
[----:B0-----:R0:W-:Y:S02]  /*24d0*/  @!P0 DMUL R30, R14, R24 ;  /* 0x000000180e1e8228 */ /* 0x0011e40000000000 */
[----:B0-----:R-:W0:Y:S02]  /*24e0*/  @!P2 LDC.64 R24, c[0x0][0x3c0] ;  /* 0x0000f000ff18ab82 */ /* 0x001e240000000a00 */
[----:B0-----:R-:W-:-:S05]  /*24f0*/  @!P2 IMAD.WIDE R24, R37, 0x8, R24 ;  /* 0x000000082518a825 */ /* 0x001fca00078e0218 */
[----:B------:R0:W-:Y:S02]  /*2500*/  @!P2 STG.E.64 desc[UR18][R24.64], R20 ;  /* 0x000000141800a986 */ /* 0x0001e4000c101b12 */
[----:B0-----:R-:W0:Y:S08]  /*2510*/  @!P0 LDC.64 R24, c[0x0][0x3c0] ;  /* 0x0000f000ff188b82 */ /* 0x001e300000000a00 */
[----:B------:R-:W1:-:S15]  /*2520*/  @!P1 LDC.64 R20, c[0x0][0x3c0] ;  /* 0x0000f000ff149b82 */ /* 0x000e5e0000000a00 */
[----:B------:R-:W-:-:S15]  /*2530*/  NOP ;  /* 0x0000000000007918 */ /* 0x000fde0000000000 */
[----:B------:R-:W-:-:S15]  /*2540*/  NOP ;  /* 0x0000000000007918 */ /* 0x000fde0000000000 */
[----:B------:R-:W2:Y:S01]  /*2550*/  @!P1 DADD R28, -R12, R28 ;  /* 0x000000000c1c9229 */ /* 0x000ea2000000011c */
[----:B0-----:R-:W-:-:S04]  /*2560*/  @!P0 IMAD.WIDE R24, R9, 0x8, R24 ;  /* 0x0000000809188825 */ /* 0x001fc800078e0218 */
[----:B-1----:R-:W-:-:S15]  /*2570*/  @!P1 IMAD.WIDE R20, R11, 0x8, R20 ;  /* 0x000000080b149825 */ /* 0x002fde00078e0214 */
[----:B------:R-:W-:-:S15]  /*2580*/  NOP ;  /* 0x0000000000007918 */ /* 0x000fde0000000000 */
[----:B------:R-:W-:-:S15]  /*2590*/  NOP ;  /* 0x0000000000007918 */ /* 0x000fde0000000000 */
[----:B------:R-:W-:-:S14]  /*25a0*/  NOP ;  /* 0x0000000000007918 */ /* 0x000fdc0000000000 */
[----:B--2---:R0:W1:Y:S02]  /*25b0*/  @!P1 DFMA R26, -R16, R28, R26 ;  /* 0x0000001c101a922b */ /* 0x004064000000011a */
[----:B0-----:R-:W0:Y:S02]  /*25c0*/  @!P3 LDC.64 R28, c[0x0][0x3c0] ;  /* 0x0000f000ff1cbb82 */ /* 0x001e240000000a00 */
[----:B0-----:R-:W-:-:S05]  /*25d0*/  @!P3 IMAD.WIDE R28, R7, 0x8, R28 ;  /* 0x00000008071cb825 */ /* 0x001fca00078e021c */
[----:B------:R0:W-:Y:S04]  /*25e0*/  @!P3 STG.E.64 desc[UR18][R28.64], R22 ;  /* 0x000000161c00b986 */ /* 0x0001e8000c101b12 */
[----:B------:R0:W-:Y:S01]  /*25f0*/  @!P0 STG.E.64 desc[UR18][R24.64], R30 ;  /* 0x0000001e18008986 */ /* 0x0001e2000c101b12 */
[----:B------:R-:W-:Y:S01]  /*2600*/  ISETP.NE.AND P0, PT, R6, RZ, PT ;  /* 0x000000ff0600720c */ /* 0x000fe20003f05270 */
[C---:B------:R-:W-:Y:S01]  /*2610*/  IMAD R37, R4.reuse, 0x8, R37 ;  /* 0x0000000804257824 */ /* 0x040fe200078e0225 */
[C---:B------:R-:W-:Y:S01]  /*2620*/  LEA R7, R4.reuse, R7, 0x3 ;  /* 0x0000000704077211 */ /* 0x040fe200078e18ff */
[C---:B------:R-:W-:Y:S02]  /*2630*/  IMAD R9, R4.reuse, 0x8, R9 ;  /* 0x0000000804097824 */ /* 0x040fe400078e0209 */
[----:B------:R-:W-:-:S15]  /*2640*/  IMAD R11, R4, 0x8, R11 ;  /* 0x00000008040b7824 */ /* 0x000fde00078e020b */
[----:B------:R-:W-:-:S15]  /*2650*/  NOP ;  /* 0x0000000000007918 */ /* 0x000fde0000000000 */
[----:B------:R-:W-:-:S15]  /*2660*/  NOP ;  /* 0x0000000000007918 */ /* 0x000fde0000000000 */
[----:B-1----:R-:W1:Y:S02]  /*2670*/  @!P1 DMUL R26, R14, R26 ;  /* 0x0000001a0e1a9228 */ /* 0x002e640000000000 */
[----:B-1----:R0:W-:Y:S01]  /*2680*/  @!P1 STG.E.64 desc[UR18][R20.64], R26 ;  /* 0x0000001a14009986 */ /* 0x0021e2000c101b12 */
[----:B------:R-:W-:Y:S05]  /*2690*/  @P0 BRA `(.L_x_26708) ;  /* 0xfffffff000400947 */ /* 0x000fea000383ffff */
[----:B------:R-:W-:-:S07]  /*26a0*/  MOV R33, R32 ;  /* 0x0000002000217202 */ /* 0x000fce0000000f00 */
.L_x_26707:
[----:B------:R-:W-:-:S04]  /*26b0*/  LOP3.LUT R2, R2, 0x1, RZ, 0xc0, !PT ;  /* 0x0000000102027812 */ /* 0x000fc800078ec0ff */
[----:B------:R-:W-:-:S13]  /*26c0*/  ISETP.NE.U32.AND P0, PT, R2, 0x1, PT ;  /* 0x000000010200780c */ /* 0x000fda0003f05070 */
[----:B------:R-:W-:Y:S05]  /*26d0*/  @!P0 EXIT ;  /* 0x000000000000894d */ /* 0x000fea0003800000 */
[----:B------:R-:W1:Y:S01]  /*26e0*/  LDC.64 R2, c[0x0][0x380] ;  /* 0x0000e000ff027b82 */ /* 0x000e620000000a00 */
[C-C-:B------:R-:W-:Y:S01]  /*26f0*/  IMAD.IADD R9, R33.reuse, 0x1, R0.reuse ;  /* 0x0000000121097824 */ /* 0x140fe200078e0200 */
[----:B------:R-:W-:Y:S02]  /*2700*/  ISETP.GE.AND P0, PT, R33, UR4, PT ;  /* 0x0000000421007c0c */ /* 0x000fe4000bf06270 */
[C---:B------:R-:W-:Y:S02]  /*2710*/  IADD3 R11, PT, PT, R4.reuse, R10, RZ ;  /* 0x0000000a040b7210 */ /* 0x040fe40007ffe0ff */
[C---:B------:R-:W-:Y:S01]  /*2720*/  ISETP.GE.AND P1, PT, R9.reuse, UR4, PT ;  /* 0x0000000409007c0c */ /* 0x040fe2000bf26270 */
[----:B------:R-:W-:Y:S01]  /*2730*/  IMAD.IADD R9, R9, 0x1, R0 ;  /* 0x0000000109097824 */ /* 0x000fe200078e0200 */
[----:B0-----:R-:W0:Y:S01]  /*2740*/  LDC.64 R26, c[0x0][0x388] ;  /* 0x0000e200ff1a7b82 */ /* 0x001e220000000a00 */
[----:B------:R-:W-:-:S03]  /*2750*/  IMAD.IADD R5, R4, 0x1, R11 ;  /* 0x0000000104057824 */ /* 0x000fc600078e020b */
[----:B------:R-:W-:-:S04]  /*2760*/  ISETP.GE.AND P2, PT, R9, UR4, PT ;  /* 0x0000000409007c0c */ /* 0x000fc8000bf46270 */
[----:B------:R-:W2:Y:S08]  /*2770*/  LDC.64 R24, c[0x0][0x380] ;  /* 0x0000e000ff187b82 */ /* 0x000eb00000000a00 */
[----:B------:R-:W3:Y:S01]  /*2780*/  LDC.64 R6, c[0x0][0x388] ;  /* 0x0000e200ff067b82 */ /* 0x000ee20000000a00 */
[----:B-1----:R-:W-:-:S06]  /*2790*/  @!P0 IMAD.WIDE R2, R10, 0x8, R2 ;  /* 0x000000080a028825 */ /* 0x002fcc00078e0202 */
[----:B------:R-:W4:Y:S01]  /*27a0*/  @!P0 LDG.E.64.CONSTANT R2, desc[UR18][R2.64] ;  /* 0x0000001202028981 */ /* 0x000f22000c1e9b00 */
[----:B------:R-:W1:Y:S01]  /*27b0*/  LDC.64 R20, c[0x0][0x380] ;  /* 0x0000e000ff147b82 */ /* 0x000e620000000a00 */
[----:B0-----:R-:W-:-:S07]  /*27c0*/  @!P0 IMAD.WIDE R26, R10, 0x8, R26 ;  /* 0x000000080a1a8825 */ /* 0x001fce00078e021a */
[----:B------:R-:W0:Y:S01]  /*27d0*/  LDC.64 R22, c[0x0][0x388] ;  /* 0x0000e200ff167b82 */ /* 0x000e220000000a00 */
[----:B--2---:R-:W-:-:S06]  /*27e0*/  @!P1 IMAD.WIDE R24, R11, 0x8, R24 ;  /* 0x000000080b189825 */ /* 0x004fcc00078e0218 */
[----:B------:R-:W2:Y:S01]  /*27f0*/  @!P1 LDG.E.64.CONSTANT R24, desc[UR18][R24.64] ;  /* 0x0000001218189981 */ /* 0x000ea2000c1e9b00 */
[----:B---3--:R-:W-:-:S03]  /*2800*/  @!P1 IMAD.WIDE R28, R11, 0x8, R6 ;  /* 0x000000080b1c9825 */ /* 0x008fc600078e0206 */
[----:B------:R-:W3:Y:S04]  /*2810*/  @!P0 LDG.E.64.CONSTANT R6, desc[UR18][R26.64] ;  /* 0x000000121a068981 */ /* 0x000ee8000c1e9b00 */
[----:B------:R-:W2:Y:S01]  /*2820*/  @!P1 LDG.E.64.CONSTANT R28, desc[UR18][R28.64] ;  /* 0x000000121c1c9981 */ /* 0x000ea2000c1e9b00 */
[----:B-1----:R-:W-:-:S06]  /*2830*/  @!P2 IMAD.WIDE R20, R5, 0x8, R20 ;  /* 0x000000080514a825 */ /* 0x002fcc00078e0214 */
[----:B------:R-:W2:Y:S01]  /*2840*/  @!P2 LDG.E.64.CONSTANT R20, desc[UR18][R20.64] ;  /* 0x000000121414a981 */ /* 0x000ea2000c1e9b00 */
[----:B0-----:R-:W-:-:S06]  /*2850*/  @!P2 IMAD.WIDE R22, R5, 0x8, R22 ;  /* 0x000000080516a825 */ /* 0x001fcc00078e0216 */
[----:B------:R-:W2:Y:S01]  /*2860*/  @!P2 LDG.E.64.CONSTANT R22, desc[UR18][R22.64] ;  /* 0x000000121616a981 */ /* 0x000ea2000c1e9b00 */
[----:B------:R-:W-:-:S05]  /*2870*/  IMAD.IADD R0, R9, 0x1, R0 ;  /* 0x0000000109007824 */ /* 0x000fca00078e0200 */
[----:B------:R-:W-:Y:S01]  /*2880*/  ISETP.GE.AND P3, PT, R0, UR4, PT ;  /* 0x0000000400007c0c */ /* 0x000fe2000bf66270 */
[----:B----4-:R-:W-:-:S15]  /*2890*/  @!P0 DADD R30, -R18, R2 ;  /* 0x00000000121e8229 */ /* 0x010fde0000000102 */
[----:B------:R-:W-:-:S15]  /*28a0*/  NOP ;  /* 0x0000000000007918 */ /* 0x000fde0000000000 */
[----:B------:R-:W-:-:S15]  /*28b0*/  NOP ;  /* 0x0000000000007918 */ /* 0x000fde0000000000 */
[----:B------:R-:W-:-:S15]  /*28c0*/  NOP ;  /* 0x0000000000007918 */ /* 0x000fde0000000000 */
[----:B------:R-:W-:-:S04]  /*28d0*/  NOP ;  /* 0x0000000000007918 */ /* 0x000fc80000000000 */
[----:B---3-5:R-:W0:-:S15]  /*28e0*/  @!P0 DADD R6, -R12, R6 ;  /* 0x000000000c068229 */ /* 0x028e1e0000000106 */
        /* <DEDUP_REMOVED lines=14> */
[----:B------:R-:W0:-:S15]  /*29d0*/  @!P1 DADD R26, -R12, R28 ;  /* 0x000000000c1a9229 */ /* 0x000e1e000000011c */
        /* <DEDUP_REMOVED lines=9> */
[----:B------:R-:W-:-:S15]  /*2a70*/  @!P2 DADD R6, -R18, R20 ;  /* 0x000000001206a229 */ /* 0x000fde0000000114 */
        /* <DEDUP_REMOVED lines=10> */
[----:B-1----:R0:W-:Y:S02]  /*2b20*/  @!P2 DFMA R6, -R16, R24, R6 ;  /* 0x000000181006a22b */ /* 0x0021e40000000106 */
[----:B0-----:R-:W0:Y:S02]  /*2b30*/  @!P0 LDC.64 R24, c[0x0][0x3c0] ;  /* 0x0000f000ff188b82 */ /* 0x001e240000000a00 */
[----:B0-----:R-:W-:-:S15]  /*2b40*/  @!P0 IMAD.WIDE R8, R10, 0x8, R24 ;  /* 0x000000080a088825 */ /* 0x001fde00078e0218 */
[----:B------:R-:W-:-:S15]  /*2b50*/  NOP ;  /* 0x0000000000007918 */ /* 0x000fde0000000000 */
[----:B------:R-:W-:-:S15]  /*2b60*/  NOP ;  /* 0x0000000000007918 */ /* 0x000fde0000000000 */
[----:B------:R-:W-:-:S15]  /*2b70*/  NOP ;  /* 0x0000000000007918 */ /* 0x000fde0000000000 */
[----:B------:R0:W-:Y:S02]  /*2b80*/  @!P1 DMUL R20, R14, R26 ;  /* 0x0000001a0e149228 */ /* 0x0001e40000000000 */
[----:B0-----:R-:W0:Y:S02]  /*2b90*/  @!P1 LDC.64 R26, c[0x0][0x3c0] ;  /* 0x0000f000ff1a9b82 */ /* 0x001e240000000a00 */
[----:B0-----:R-:W-:-:S15]  /*2ba0*/  @!P1 IMAD.WIDE R10, R11, 0x8, R26 ;  /* 0x000000080b0a9825 */ /* 0x001fde00078e021a */
[----:B------:R-:W-:-:S15]  /*2bb0*/  NOP ;  /* 0x0000000000007918 */ /* 0x000fde0000000000 */
[----:B------:R-:W-:-:S15]  /*2bc0*/  NOP ;  /* 0x0000000000007918 */ /* 0x000fde0000000000 */
[----:B------:R-:W-:-:S15]  /*2bd0*/  NOP ;  /* 0x0000000000007918 */ /* 0x000fde0000000000 */
[----:B------:R-:W0:Y:S02]  /*2be0*/  @!P0 DMUL R2, R14, R2 ;  /* 0x000000020e028228 */ /* 0x000e240000000000 */
[----:B0-----:R0:W-:Y:S04]  /*2bf0*/  @!P0 STG.E.64 desc[UR18][R8.64], R2 ;  /* 0x0000000208008986 */ /* 0x0011e8000c101b12 */
[----:B------:R0:W-:-:S15]  /*2c00*/  @!P1 STG.E.64 desc[UR18][R10.64], R20 ;  /* 0x000000140a009986 */ /* 0x0001de000c101b12 */
[----:B------:R-:W-:-:S15]  /*2c10*/  NOP ;  /* 0x0000000000007918 */ /* 0x000fde0000000000 */
[----:B------:R-:W-:-:S15]  /*2c20*/  NOP ;  /* 0x0000000000007918 */ /* 0x000fde0000000000 */
[----:B------:R-:W-:-:S13]  /*2c30*/  NOP ;  /* 0x0000000000007918 */ /* 0x000fda0000000000 */
[----:B------:R-:W1:Y:S02]  /*2c40*/  @!P2 DMUL R6, R14, R6 ;  /* 0x000000060e06a228 */ /* 0x000e640000000000 */
[----:B-1----:R0:W-:Y:S01]  /*2c50*/  @!P2 STG.E.64 desc[UR18][R22.64], R6 ;  /* 0x000000061600a986 */ /* 0x0021e2000c101b12 */
[----:B------:R-:W-:Y:S05]  /*2c60*/  @P3 EXIT ;  /* 0x000000000000394d */ /* 0x000fea0003800000 */
[----:B0-----:R-:W0:Y:S01]  /*2c70*/  LDC.64 R2, c[0x0][0x380] ;  /* 0x0000e000ff027b82 */ /* 0x001e220000000a00 */
[----:B------:R-:W-:-:S07]  /*2c80*/  IADD3 R9, PT, PT, R4, R5, RZ ;  /* 0x0000000504097210 */ /* 0x000fce0007ffe0ff */
[----:B------:R-:W1:Y:S01]  /*2c90*/  LDC.64 R6, c[0x0][0x388] ;  /* 0x0000e200ff067b82 */ /* 0x000e620000000a00 */
[----:B0-----:R-:W-:-:S06]  /*2ca0*/  IMAD.WIDE R2, R9, 0x8, R2 ;  /* 0x0000000809027825 */ /* 0x001fcc00078e0202 */
[----:B------:R-:W2:Y:S01]  /*2cb0*/  LDG.E.64.CONSTANT R2, desc[UR18][R2.64] ;  /* 0x0000001202027981 */ /* 0x000ea2000c1e9b00 */
[C---:B-1----:R-:W-:Y:S02]  /*2cc0*/  IMAD.WIDE R4, R9.reuse, 0x8, R6 ;  /* 0x0000000809047825 */ /* 0x042fe400078e0206 */
[----:B------:R-:W0:Y:S04]  /*2cd0*/  LDC.64 R6, c[0x0][0x3c0] ;  /* 0x0000f000ff067b82 */ /* 0x000e280000000a00 */
[----:B------:R-:W3:Y:S01]  /*2ce0*/  LDG.E.64.CONSTANT R4, desc[UR18][R4.64] ;  /* 0x0000001204047981 */ /* 0x000ee2000c1e9b00 */
[----:B0-----:R-:W-:Y:S01]  /*2cf0*/  IMAD.WIDE R6, R9, 0x8, R6 ;  /* 0x0000000809067825 */ /* 0x001fe200078e0206 */
        /* <DEDUP_REMOVED lines=18> */
        .weak           $__internal_69_$__cuda_sm20_dblrcp_rn_slowpath_v3
        .type           $__internal_69_$__cuda_sm20_dblrcp_rn_slowpath_v3,@function
        .size           $__internal_69_$__cuda_sm20_dblrcp_rn_slowpath_v3,(.L_x_27062 - $__internal_69_$__cuda_sm20_dblrcp_rn_slowpath_v3)
$__internal_69_$__cuda_sm20_dblrcp_rn_slowpath_v3:
        /* <DEDUP_REMOVED lines=11> */
[----:B------:R-:W-:Y:S02]  /*2ed0*/  IMAD.MOV.U32 R2, RZ, RZ, R8 ;  /* 0x000000ffff027224 */ /* 0x000fe400078e0008 */
[----:B------:R-:W-:Y:S01]  /*2ee0*/  IMAD.MOV.U32 R4, RZ, RZ, R7 ;  /* 0x000000ffff047224 */ /* 0x000fe200078e0007 */
        /* <DEDUP_REMOVED lines=43> */
.L_x_26711:
        /* <DEDUP_REMOVED lines=34> */
.L_x_26709:
[----:B------:R-:W-:Y:S01]  /*33c0*/  LOP3.LUT R3, R9, 0x80000, RZ, 0xfc, !PT ;  /* 0x0008000009037812 */ /* 0x000fe200078efcff */
[----:B------:R-:W-:-:S07]  /*33d0*/  IMAD.MOV.U32 R2, RZ, RZ, R8 ;  /* 0x000000ffff027224 */ /* 0x000fce00078e0008 */
.L_x_26710:
[----:B------:R-:W-:Y:S01]  /*33e0*/  IMAD.MOV.U32 R18, RZ, RZ, R2 ;  /* 0x000000ffff127224 */ /* 0x000fe200078e0002 */
[----:B------:R-:W-:Y:S01]  /*33f0*/  MOV R19, R3 ;  /* 0x0000000300137202 */ /* 0x000fe20000000f00 */
[----:B------:R-:W-:Y:S01]  /*3400*/  IMAD.MOV.U32 R2, RZ, RZ, R0 ;  /* 0x000000ffff027224 */ /* 0x000fe200078e0000 */
[----:B------:R-:W-:-:S04]  /*3410*/  MOV R3, 0x0 ;  /* 0x0000000000037802 */ /* 0x000fc80000000f00 */
[----:B------:R-:W-:Y:S05]  /*3420*/  RET.REL.NODEC R2 `(_ZN2at6native46batch_norm_backward_elemt_channels_last_kernelILi4EdddEEvPKT0_S4_PKT1_S7_PKT2_S7_S7_PKiPS2_lii) ;  /* 0xffffffc802f47950 */ /* 0x000fea0003c3ffff */
.L_x_26712:
        /* <DEDUP_REMOVED lines=13> */
.L_x_27062:


//--------------------- .text._ZN2at6native47batch_norm_backward_reduce_channels_last_kernelILi4EN3c108BFloat16EfS3_EEvPKT0_S6_PKT1_S9_PS7_SA_PT2_SC_PVS7_Piii --------------------------
	.section	.text._ZN2at6native47batch_norm_backward_reduce_channels_last_kernelILi4EN3c108BFloat16EfS3_EEvPKT0_S6_PKT1_S9_PS7_SA_PT2_SC_PVS7_Piii,"ax",@progbits
	.align	128
        .global         _ZN2at6native47batch_norm_backward_reduce_channels_last_kernelILi4EN3c108BFloat16EfS3_EEvPKT0_S6_PKT1_S9_PS7_SA_PT2_SC_PVS7_Piii
        .type           _ZN2at6native47batch_norm_backward_reduce_channels_last_kernelILi4EN3c108BFloat16EfS3_EEvPKT0_S6_PKT1_S9_PS7_SA_PT2_SC_PVS7_Piii,@function
        .size           _ZN2at6native47batch_norm_backward_reduce_channels_last_kernelILi4EN3c108BFloat16EfS3_EEvPKT0_S6_PKT1_S9_PS7_SA_PT2_SC_PVS7_Piii,(.L_x_27285 - _ZN2at6native47batch_norm_backward_reduce_channels_last_kernelILi4EN3c108BFloat16EfS3_EEvPKT0_S6_PKT1_S9_PS7_SA_PT2_SC_PVS7_Piii)
        .other          _ZN2at6native47batch_norm_backward_reduce_channels_last_kernelILi4EN3c108BFloat16EfS3_EEvPKT0_S6_PKT1_S9_PS7_SA_PT2_SC_PVS7_Piii,@"STO_CUDA_ENTRY STV_DEFAULT"
_ZN2at6native47batch_norm_backward_reduce_channels_last_kernelILi4EN3c108BFloat16EfS3_EEvPKT0_S6_PKT1_S9_PS7_SA_PT2_SC_PVS7_Piii:
.text._ZN2at6native47batch_norm_backward_reduce_channels_last_kernelILi4EN3c108BFloat16EfS3_EEvPKT0_S6_PKT1_S9_PS7_SA_PT2_SC_PVS7_Piii:
[----:B------:R-:W-:Y:S01]  /*0000*/  LDC R1, c[0x0][0x37c] ;  /* 0x0000df00ff017b82 */ /* 0x000fe20000000800 */
[----:B------:R-:W0:Y:S01]  /*0010*/  S2R R5, SR_TID.Y ;  /* 0x0000000000057919 */ /* 0x000e220000002200 */
[----:B------:R-:W0:Y:S06]  /*0020*/  LDCU UR14, c[0x0][0x364] ;  /* 0x00006c80ff0e77ac */ /* 0x000e2c0008000800 */
[----:B------:R-:W1:Y:S01]  /*0030*/  S2UR UR16, SR_CTAID.Y ;  /* 0x00000000001079c3 */ /* 0x000e620000002600 */
[----:B------:R-:W0:Y:S01]  /*0040*/  S2R R8, SR_CTAID.Y ;  /* 0x0000000000087919 */ /* 0x000e220000002600 */
[----:B------:R-:W2:Y:S01]  /*0050*/  LDCU UR15, c[0x0][0x374] ;  /* 0x00006e80ff0f77ac */ /* 0x000ea20008000800 */
[----:B------:R-:W3:Y:S01]  /*0060*/  S2R R0, SR_CTAID.X ;  /* 0x0000000000007919 */ /* 0x000ee20000002500 */
[----:B------:R-:W3:Y:S01]  /*0070*/  LDCU UR17, c[0x0][0x360] ;  /* 0x00006c00ff1177ac */ /* 0x000ee20008000800 */
[----:B------:R-:W3:Y:S01]  /*0080*/  S2R R9, SR_TID.X ;  /* 0x0000000000097919 */ /* 0x000ee20000002100 */
[----:B------:R-:W4:Y:S01]  /*0090*/  LDCU.64 UR8, c[0x0][0x3d0] ;  /* 0x00007a00ff0877ac */ /* 0x000f220008000a00 */
[----:B0-----:R-:W-:-:S05]  /*00a0*/  IMAD R8, R8, UR14, R5 ;  /* 0x0000000e08087c24 */ /* 0x001fca000f8e0205 */
[----:B----4-:R-:W-:Y:S01]  /*00b0*/  ISETP.GE.AND P0, PT, R8, UR8, PT ;  /* 0x0000000808007c0c */ /* 0x010fe2000bf06270 */
[----:B---3--:R-:W-:-:S05]  /*00c0*/  IMAD R9, R0, UR17, R9 ;  /* 0x0000001100097c24 */ /* 0x008fca000f8e0209 */
[----:B------:R-:W-:-:S13]  /*00d0*/  ISETP.GE.OR P0, PT, R9, UR9, P0 ;  /* 0x0000000909007c0c */ /* 0x000fda0008706670 */
[----:B-12---:R-:W-:Y:S05]  /*00e0*/  @P0 EXIT ;  /* 0x000000000000094d */ /* 0x006fea0003800000 */
[----:B------:R-:W0:Y:S01]  /*00f0*/  LDC.64 R10, c[0x0][0x398] ;  /* 0x0000e600ff0a7b82 */ /* 0x000e220000000a00 */
[----:B------:R-:W1:Y:S07]  /*0100*/  LDCU.64 UR10, c[0x0][0x358] ;  /* 0x00006b00ff0a77ac */ /* 0x000e6e0008000a00 */
[----:B------:R-:W2:Y:S01]  /*0110*/  LDC.64 R6, c[0x0][0x390] ;  /* 0x0000e400ff067b82 */ /* 0x000ea20000000a00 */
[----:B0-----:R-:W-:-:S05]  /*0120*/  IMAD.WIDE R10, R9, 0x4, R10 ;  /* 0x00000004090a7825 */ /* 0x001fca00078e020a */
[----:B-1----:R-:W5:Y:S01]  /*0130*/  LDG.E.CONSTANT R3, desc[UR10][R10.64] ;  /* 0x0000000a0a037981 */ /* 0x002f62000c1e9900 */
[----:B------:R-:W-:Y:S01]  /*0140*/  UIMAD UR7, UR14, UR15, URZ ;  /* 0x0000000f0e0772a4 */ /* 0x000fe2000f8e02ff */
[----:B------:R-:W-:Y:S01]  /*0150*/  UMOV UR4, URZ ;  /* 0x000000ff00047c82 */ /* 0x000fe20008000000 */
[----:B--2---:R-:W-:Y:S02]  /*0160*/  IMAD.WIDE R6, R9, 0x4, R6 ;  /* 0x0000000409067825 */ /* 0x004fe400078e0206 */
[----:B------:R-:W-:Y:S02]  /*0170*/  USHF.L.U32 UR12, UR7, 0x2, URZ ;  /* 0x00000002070c7899 */ /* 0x000fe400080006ff */
[----:B------:R-:W-:Y:S01]  /*0180*/  HFMA2 R30, -RZ, RZ, 0, 0 ;  /* 0x00000000ff1e7431 */ /* 0x000fe200000001ff */
[----:B------:R-:W-:Y:S01]  /*0190*/  CS2R R24, SRZ ;  /* 0x0000000000187805 */ /* 0x000fe2000001ff00 */
[----:B------:R-:W-:Y:S01]  /*01a0*/  IMAD.MOV.U32 R26, RZ, RZ, RZ ;  /* 0x000000ffff1a7224 */ /* 0x000fe200078e00ff */
[----:B------:R0:W5:Y:S04]  /*01b0*/  LDG.E.CONSTANT R2, desc[UR10][R6.64] ;  /* 0x0000000a06027981 */ /* 0x000168000c1e9900 */
[----:B------:R-:W1:Y:S08]  /*01c0*/  I2F.U32.RP R4, UR12 ;  /* 0x0000000c00047d06 */ /* 0x000e700008209000 */
[----:B-1----:R-:W1:Y:S02]  /*01d0*/  MUFU.RCP R4, R4 ;  /* 0x0000000400047308 */ /* 0x002e640000001000 */
[----:B-1----:R-:W-:-:S06]  /*01e0*/  IADD3 R12, PT, PT, R4, 0xffffffe, RZ ;  /* 0x0ffffffe040c7810 */ /* 0x002fcc0007ffe0ff */
[----:B------:R-:W1:Y:S01]  /*01f0*/  F2I.FTZ.U32.TRUNC.NTZ R12, R12 ;  /* 0x0000000c000c7305 */ /* 0x000e62000021f000 */
[----:B------:R-:W-:Y:S01]  /*0200*/  UIADD3 UR6, UPT, UPT, URZ, -UR12, URZ ;  /* 0x8000000cff067290 */ /* 0x000fe2000fffe0ff */
[----:B-1----:R-:W-:-:S13]  /*0210*/  R2UR UR5, R12 ;  /* 0x000000000c0572ca */ /* 0x002fda00000e0000 */
[----:B------:R-:W-:-:S04]  /*0220*/  UIMAD UR6, UR6, UR5, URZ ;  /* 0x00000005060672a4 */ /* 0x000fc8000f8e02ff */
[----:B------:R-:W-:Y:S02]  /*0230*/  UIMAD.WIDE.U32 UR4, UR5, UR6, UR4 ;  /* 0x00000006050472a5 */ /* 0x000fe4000f8e0004 */
[----:B------:R-:W-:-:S04]  /*0240*/  UIADD3 UR6, UPT, UPT, UR8, -0x1, URZ ;  /* 0xffffffff08067890 */ /* 0x000fc8000fffe0ff */
[----:B------:R-:W-:-:S04]  /*0250*/  UIMAD.WIDE.U32 UR4, UR5, UR6, URZ ;  /* 0x00000006050472a5 */ /* 0x000fc8000f8e00ff */
[----:B------:R-:W-:-:S04]  /*0260*/  UIADD3 UR4, UPT, UPT, -UR5, URZ, URZ ;  /* 0x000000ff05047290 */ /* 0x000fc8000fffe1ff */
[----:B------:R-:W-:-:S04]  /*0270*/  UIMAD UR4, UR12, UR4, UR6 ;  /* 0x000000040c0472a4 */ /* 0x000fc8000f8e0206 */
[----:B------:R-:W-:Y:S02]  /*0280*/  UISETP.GE.U32.AND UP0, UPT, UR4, UR12, UPT ;  /* 0x0000000c0400728c */ /* 0x000fe4000bf06070 */
[----:B------:R-:W-:-:S09]  /*0290*/  UISETP.NE.U32.AND UP2, UPT, UR12, URZ, UPT ;  /* 0x000000ff0c00728c */ /* 0x000fd2000bf45070 */
[----:B------:R-:W-:Y:S02]  /*02a0*/  @UP0 UIADD3 UR4, UPT, UPT, -UR12, UR4, URZ ;  /* 0x000000040c040290 */ /* 0x000fe4000fffe1ff */
[----:B------:R-:W-:Y:S02]  /*02b0*/  @UP0 UIADD3 UR5, UPT, UPT, UR5, 0x1, URZ ;  /* 0x0000000105050890 */ /* 0x000fe4000fffe0ff */
[----:B------:R-:W-:Y:S02]  /*02c0*/  UISETP.GT.U32.AND UP0, UPT, UR12, UR6, UPT ;  /* 0x000000060c00728c */ /* 0x000fe4000bf04070 */
[----:B------:R-:W-:Y:S01]  /*02d0*/  UISETP.GE.U32.AND UP1, UPT, UR4, UR12, UPT ;  /* 0x0000000c0400728c */ /* 0x000fe2000bf26070 */
[----:B------:R-:W-:Y:S01]  /*02e0*/  IMAD.MOV.U32 R12, RZ, RZ, RZ ;  /* 0x000000ffff0c7224 */ /* 0x000fe200078e00ff */
[----:B------:R-:W-:Y:S02]  /*02f0*/  MOV R22, RZ ;  /* 0x000000ff00167202 */ /* 0x000fe40000000f00 */
[----:B0-----:R-:W-:Y:S01]  /*0300*/  CS2R R6, SRZ ;  /* 0x0000000000067805 */ /* 0x001fe2000001ff00 */
[----:B------:R-:W-:Y:S01]  /*0310*/  IMAD R27, R8, UR9, R9 ;  /* 0x00000009081b7c24 */ /* 0x000fe2000f8e0209 */
[----:B------:R-:W-:-:S05]  /*0320*/  UIMAD UR13, UR7, UR9, URZ ;  /* 0x00000009070d72a4 */ /* 0x000fca000f8e02ff */
[----:B------:R-:W-:Y:S02]  /*0330*/  @UP1 UIADD3 UR5, UPT, UPT, UR5, 0x1, URZ ;  /* 0x0000000105051890 */ /* 0x000fe4000fffe0ff */
[----:B------:R-:W-:Y:S01]  /*0340*/  @!UP2 ULOP3.LUT UR5, URZ, UR12, URZ, 0x33, !UPT ;  /* 0x0000000cff05a292 */ /* 0x000fe2000f8e33ff */
[----:B------:R-:W-:Y:S11]  /*0350*/  BRA.U UP0, `(.L_x_26713) ;  /* 0x0000001500207547 */ /* 0x000ff6000b800000 */
[----:B------:R-:W0:Y:S01]  /*0360*/  LDC.64 R6, c[0x0][0x380] ;  /* 0x0000e000ff067b82 */ /* 0x000e220000000a00 */
[----:B------:R-:W-:-:S07]  /*0370*/  ISETP.GE.AND P2, PT, R8, UR8, PT ;  /* 0x0000000808007c0c */ /* 0x000fce000bf46270 */
[----:B------:R-:W1:Y:S01]  /*0380*/  LDC.64 R14, c[0x0][0x388] ;  /* 0x0000e200ff0e7b82 */ /* 0x000e620000000a00 */
[----:B------:R-:W-:Y:S01]  /*0390*/  VIADD R16, R8, UR7 ;  /* 0x0000000708107c36 */ /* 0x000fe20008000000 */
[----:B------:R-:W-:-:S06]  /*03a0*/  ULEA UR4, UR15, UR16, 0x1 ;  /* 0x000000100f047291 */ /* 0x000fcc000f8e08ff */
[----:B------:R-:W2:Y:S01]  /*03b0*/  LDC.64 R10, c[0x0][0x388] ;  /* 0x0000e200ff0a7b82 */ /* 0x000ea20000000a00 */
[----:B0-----:R-:W-:-:S07]  /*03c0*/  @!P2 IMAD.WIDE R6, R27, 0x2, R6 ;  /* 0x000000021b06a825 */ /* 0x001fce00078e0206 */
[----:B------:R-:W0:Y:S01]  /*03d0*/  LDC.64 R12, c[0x0][0x380] ;  /* 0x0000e000ff0c7b82 */ /* 0x000e220000000a00 */
[----:B------:R3:W4:Y:S01]  /*03e0*/  @!P2 LDG.E.U16.CONSTANT R6, desc[UR10][R6.64] ;  /* 0x0000000a0606a981 */ /* 0x000722000c1e9500 */
[----:B-1----:R-:W-:Y:S01]  /*03f0*/  @!P2 IMAD.WIDE R14, R27, 0x2, R14 ;  /* 0x000000021b0ea825 */ /* 0x002fe200078e020e */
[----:B------:R-:W-:-:S05]  /*0400*/  MOV R18, RZ ;  /* 0x000000ff00127202 */ /* 0x000fca0000000f00 */
[----:B------:R-:W1:Y:S01]  /*0410*/  LDC.64 R28, c[0x0][0x388] ;  /* 0x0000e200ff1c7b82 */ /* 0x000e620000000a00 */
[----:B------:R-:W4:Y:S01]  /*0420*/  @!P2 LDG.E.U16.CONSTANT R14, desc[UR10][R14.64] ;  /* 0x0000000a0e0ea981 */ /* 0x000f22000c1e9500 */
[C---:B------:R-:W-:Y:S02]  /*0430*/  IADD3 R20, PT, PT, R16.reuse, UR7, RZ ;  /* 0x0000000710147c10 */ /* 0x040fe4000fffe0ff */
[----:B------:R-:W-:-:S04]  /*0440*/  ISETP.GE.AND P0, PT, R16, UR8, PT ;  /* 0x0000000810007c0c */ /* 0x000fc8000bf06270 */
[----:B------:R-:W1:Y:S01]  /*0450*/  LDC.64 R32, c[0x0][0x388] ;  /* 0x0000e200ff207b82 */ /* 0x000e620000000a00 */
[----:B------:R-:W-:Y:S01]  /*0460*/  ISETP.GE.AND P1, PT, R20, UR8, PT ;  /* 0x0000000814007c0c */ /* 0x000fe2000bf26270 */
[----:B------:R-:W-:-:S06]  /*0470*/  IMAD.U32 R4, RZ, RZ, UR4 ;  /* 0x00000004ff047e24 */ /* 0x000fcc000f8e00ff */
[----:B------:R-:W1:Y:S01]  /*0480*/  LDC.64 R16, c[0x0][0x380] ;  /* 0x0000e000ff107b82 */ /* 0x000e620000000a00 */
[----:B------:R-:W-:Y:S01]  /*0490*/  UIMAD UR4, UR15, 0x3, UR16 ;  /* 0x000000030f0478a4 */ /* 0x000fe2000f8e0210 */
[----:B------:R-:W-:Y:S02]  /*04a0*/  IMAD R4, R4, UR14, R5 ;  /* 0x0000000e04047c24 */ /* 0x000fe4000f8e0205 */
[----:B---3--:R-:W-:Y:S02]  /*04b0*/  IMAD.MOV.U32 R7, RZ, RZ, RZ ;  /* 0x000000ffff077224 */ /* 0x008fe400078e00ff */
[----:B------:R-:W-:Y:S02]  /*04c0*/  IMAD R19, R4, UR9, R9 ;  /* 0x0000000904137c24 */ /* 0x000fe4000f8e0209 */
[----:B------:R-:W-:Y:S01]  /*04d0*/  IMAD.U32 R4, RZ, RZ, UR4 ;  /* 0x00000004ff047e24 */ /* 0x000fe2000f8e00ff */
[----:B------:R-:W3:Y:S01]  /*04e0*/  LDC.64 R34, c[0x0][0x380] ;  /* 0x0000e000ff227b82 */ /* 0x000ee20000000a00 */
[----:B--2---:R-:W-:Y:S01]  /*04f0*/  @!P1 IMAD.WIDE R10, R19, 0x2, R10 ;  /* 0x00000002130a9825 */ /* 0x004fe200078e020a */
[----:B------:R-:W-:-:S03]  /*0500*/  ULEA UR4, UR15, UR16, 0x2 ;  /* 0x000000100f047291 */ /* 0x000fc6000f8e10ff */
[----:B------:R-:W-:Y:S01]  /*0510*/  IMAD R4, R4, UR14, R5 ;  /* 0x0000000e04047c24 */ /* 0x000fe2000f8e0205 */
[----:B------:R2:W3:Y:S01]  /*0520*/  @!P1 LDG.E.U16.CONSTANT R25, desc[UR10][R10.64] ;  /* 0x0000000a0a199981 */ /* 0x0004e2000c1e9500 */
[----:B0-----:R-:W-:-:S04]  /*0530*/  @!P1 IMAD.WIDE R12, R19, 0x2, R12 ;  /* 0x00000002130c9825 */ /* 0x001fc800078e020c */
[----:B------:R-:W-:Y:S01]  /*0540*/  IMAD R19, R4, UR9, R9 ;  /* 0x0000000904137c24 */ /* 0x000fe2000f8e0209 */
[----:B------:R0:W3:Y:S01]  /*0550*/  @!P1 LDG.E.U16.CONSTANT R30, desc[UR10][R12.64] ;  /* 0x0000000a0c1e9981 */ /* 0x0000e2000c1e9500 */
[----:B------:R-:W-:Y:S01]  /*0560*/  UIMAD UR6, UR15, 0x5, UR16 ;  /* 0x000000050f0678a4 */ /* 0x000fe2000f8e0210 */
[----:B--2---:R-:W2:Y:S08]  /*0570*/  LDC.64 R10, c[0x0][0x380] ;  /* 0x0000e000ff0a7b82 */ /* 0x004eb00000000a00 */
[----:B0-----:R-:W0:Y:S01]  /*0580*/  LDC.64 R12, c[0x0][0x388] ;  /* 0x0000e200ff0c7b82 */ /* 0x001e220000000a00 */
[----:B----4-:R-:W-:-:S02]  /*0590*/  @!P2 SHF.L.U32 R18, R6, 0x10, RZ ;  /* 0x000000100612a819 */ /* 0x010fc400000006ff */
[----:B------:R-:W-:-:S05]  /*05a0*/  IADD3 R6, PT, PT, R20, UR7, RZ ;  /* 0x0000000714067c10 */ /* 0x000fca000fffe0ff */
[----:B------:R-:W4:Y:S01]  /*05b0*/  LDC.64 R20, c[0x0][0x380] ;  /* 0x0000e000ff147b82 */ /* 0x000f220000000a00 */
[----:B------:R-:W-:Y:S01]  /*05c0*/  @!P2 IMAD.U32 R7, R14, 0x10000, RZ ;  /* 0x000100000e07a824 */ /* 0x000fe200078e00ff */
[C---:B------:R-:W-:Y:S02]  /*05d0*/  ISETP.GE.AND P2, PT, R6.reuse, UR8, PT ;  /* 0x0000000806007c0c */ /* 0x040fe4000bf46270 */
[----:B------:R-:W-:-:S04]  /*05e0*/  IADD3 R6, PT, PT, R6, UR7, RZ ;  /* 0x0000000706067c10 */ /* 0x000fc8000fffe0ff */
[----:B------:R-:W2:Y:S01]  /*05f0*/  LDC.64 R14, c[0x0][0x388] ;  /* 0x0000e200ff0e7b82 */ /* 0x000ea20000000a00 */
[C---:B------:R-:W-:Y:S02]  /*0600*/  IADD3 R4, PT, PT, R6.reuse, UR7, RZ ;  /* 0x0000000706047c10 */ /* 0x040fe4000fffe0ff */
[----:B------:R-:W-:Y:S02]  /*0610*/  ISETP.GE.AND P3, PT, R6, UR8, PT ;  /* 0x0000000806007c0c */ /* 0x000fe4000bf66270 */
[----:B------:R-:W-:Y:S02]  /*0620*/  ISETP.GE.AND P4, PT, R4, UR8, PT ;  /* 0x0000000804007c0c */ /* 0x000fe4000bf86270 */
[----:B-1----:R-:W-:-:S04]  /*0630*/  @!P2 IMAD.WIDE R22, R19, 0x2, R16 ;  /* 0x000000021316a825 */ /* 0x002fc800078e0210 */
[----:B------:R-:W-:Y:S01]  /*0640*/  IMAD.U32 R16, RZ, RZ, UR4 ;  /* 0x00000004ff107e24 */ /* 0x000fe2000f8e00ff */
[----:B------:R-:W-:Y:S01]  /*0650*/  UIMAD UR4, UR15, 0x6, UR16 ;  /* 0x000000060f0478a4 */ /* 0x000fe2000f8e0210 */
[----:B------:R-:W-:Y:S01]  /*0660*/  VIADD R4, R4, UR7 ;  /* 0x0000000704047c36 */ /* 0x000fe20008000000 */
[----:B------:R-:W2:Y:S01]  /*0670*/  @!P2 LDG.E.U16.CONSTANT R23, desc[UR10][R22.64] ;  /* 0x0000000a1617a981 */ /* 0x000ea2000c1e9500 */
[----:B------:R-:W-:Y:S01]  /*0680*/  IMAD R6, R16, UR14, R5 ;  /* 0x0000000e10067c24 */ /* 0x000fe2000f8e0205 */
[----:B------:R-:W-:Y:S01]  /*0690*/  MOV R16, UR6 ;  /* 0x0000000600107c02 */ /* 0x000fe20008000f00 */
[----:B------:R-:W-:Y:S01]  /*06a0*/  @!P2 IMAD.WIDE R28, R19, 0x2, R28 ;  /* 0x00000002131ca825 */ /* 0x000fe200078e021c */
[----:B------:R-:W-:-:S03]  /*06b0*/  ISETP.GE.AND P5, PT, R4, UR8, PT ;  /* 0x0000000804007c0c */ /* 0x000fc6000bfa6270 */
[----:B------:R-:W-:Y:S01]  /*06c0*/  IMAD.U32 R24, RZ, RZ, UR4 ;  /* 0x00000004ff187e24 */ /* 0x000fe2000f8e00ff */
[----:B------:R1:W2:Y:S01]  /*06d0*/  @!P2 LDG.E.U16.CONSTANT R19, desc[UR10][R28.64] ;  /* 0x0000000a1c13a981 */ /* 0x0002a2000c1e9500 */
[----:B------:R-:W-:Y:S02]  /*06e0*/  IMAD R17, R6, UR9, R9 ;  /* 0x0000000906117c24 */ /* 0x000fe4000f8e0209 */
[--C-:B------:R-:W-:Y:S02]  /*06f0*/  IMAD R6, R16, UR14, R5.reuse ;  /* 0x0000000e10067c24 */ /* 0x100fe4000f8e0205 */
[----:B------:R-:W-:Y:S02]  /*0700*/  IMAD R16, R24, UR14, R5 ;  /* 0x0000000e18107c24 */ /* 0x000fe4000f8e0205 */
[----:B------:R-:W-:-:S04]  /*0710*/  @!P3 IMAD.WIDE R32, R17, 0x2, R32 ;  /* 0x000000021120b825 */ /* 0x000fc800078e0220 */
[--C-:B-1----:R-:W-:Y:S01]  /*0720*/  IMAD R29, R6, UR9, R9.reuse ;  /* 0x00000009061d7c24 */ /* 0x102fe2000f8e0209 */
[----:B------:R1:W2:Y:S01]  /*0730*/  @!P3 LDG.E.U16.CONSTANT R24, desc[UR10][R32.64] ;  /* 0x0000000a2018b981 */ /* 0x0002a2000c1e9500 */
[----:B------:R-:W-:Y:S02]  /*0740*/  IMAD R31, R16, UR9, R9 ;  /* 0x00000009101f7c24 */ /* 0x000fe4000f8e0209 */
[----:B---3--:R-:W-:-:S04]  /*0750*/  @!P3 IMAD.WIDE R34, R17, 0x2, R34 ;  /* 0x000000021122b825 */ /* 0x008fc800078e0222 */
[C---:B----4-:R-:W-:Y:S01]  /*0760*/  @!P4 IMAD.WIDE R20, R29.reuse, 0x2, R20 ;  /* 0x000000021d14c825 */ /* 0x050fe200078e0214 */
[----:B------:R3:W4:Y:S01]  /*0770*/  @!P3 LDG.E.U16.CONSTANT R22, desc[UR10][R34.64] ;  /* 0x0000000a2216b981 */ /* 0x000722000c1e9500 */
[----:B-1----:R-:W1:Y:S02]  /*0780*/  LDC.64 R32, c[0x0][0x380] ;  /* 0x0000e000ff207b82 */ /* 0x002e640000000a00 */
[----:B--2---:R-:W-:Y:S01]  /*0790*/  @!P4 IMAD.WIDE R14, R29, 0x2, R14 ;  /* 0x000000021d0ec825 */ /* 0x004fe200078e020e */
[----:B------:R2:W4:Y:S03]  /*07a0*/  @!P4 LDG.E.U16.CONSTANT R16, desc[UR10][R20.64] ;  /* 0x0000000a1410c981 */ /* 0x000526000c1e9500 */
[C---:B------:R-:W-:Y:S01]  /*07b0*/  @!P5 IMAD.WIDE R10, R31.reuse, 0x2, R10 ;  /* 0x000000021f0ad825 */ /* 0x040fe200078e020a */
[----:B------:R-:W-:Y:S01]  /*07c0*/  UIADD3 UR6, UPT, UPT, UR15, UR16, URZ ;  /* 0x000000100f067290 */ /* 0x000fe2000fffe0ff */
[----:B------:R-:W4:Y:S01]  /*07d0*/  @!P4 LDG.E.U16.CONSTANT R15, desc[UR10][R14.64] ;  /* 0x0000000a0e0fc981 */ /* 0x000f22000c1e9500 */
[----:B---3--:R-:W3:Y:S01]  /*07e0*/  LDC.64 R34, c[0x0][0x380] ;  /* 0x0000e000ff227b82 */ /* 0x008ee20000000a00 */
[----:B0-----:R-:W-:Y:S01]  /*07f0*/  @!P5 IMAD.WIDE R12, R31, 0x2, R12 ;  /* 0x000000021f0cd825 */ /* 0x001fe200078e020c */
[----:B------:R-:W-:-:S06]  /*0800*/  UIMAD UR4, UR15, 0x7, UR16 ;  /* 0x000000070f0478a4 */ /* 0x000fcc000f8e0210 */
[----:B--2---:R-:W0:Y:S01]  /*0810*/  LDC.64 R20, c[0x0][0x388] ;  /* 0x0000e200ff147b82 */ /* 0x004e220000000a00 */
[----:B------:R2:W4:Y:S01]  /*0820*/  @!P5 LDG.E.U16.CONSTANT R14, desc[UR10][R10.64] ;  /* 0x0000000a0a0ed981 */ /* 0x000522000c1e9500 */
[----:B------:R-:W-:-:S03]  /*0830*/  MOV R26, UR6 ;  /* 0x00000006001a7c02 */ /* 0x000fc60008000f00 */
[----:B------:R2:W4:Y:S03]  /*0840*/  @!P5 LDG.E.U16.CONSTANT R12, desc[UR10][R12.64] ;  /* 0x0000000a0c0cd981 */ /* 0x000526000c1e9500 */
[----:B--2---:R-:W2:Y:S01]  /*0850*/  LDC.64 R10, c[0x0][0x388] ;  /* 0x0000e200ff0a7b82 */ /* 0x004ea20000000a00 */
[----:B------:R-:W-:Y:S01]  /*0860*/  IADD3 R13, PT, PT, R4, UR7, RZ ;  /* 0x00000007040d7c10 */ /* 0x000fe2000fffe0ff */
[----:B------:R-:W-:Y:S01]  /*0870*/  IMAD.U32 R28, RZ, RZ, UR4 ;  /* 0x00000004ff1c7e24 */ /* 0x000fe2000f8e00ff */
[----:B------:R-:W2:Y:S01]  /*0880*/  LDCU UR4, c[0x0][0x3d4] ;  /* 0x00007a80ff0477ac */ /* 0x000ea20008000800 */
[--C-:B------:R-:W-:Y:S01]  /*0890*/  IMAD R26, R26, UR14, R5.reuse ;  /* 0x0000000e1a1a7c24 */ /* 0x100fe2000f8e0205 */
[----:B------:R-:W-:Y:S01]  /*08a0*/  ISETP.GE.AND P6, PT, R13, UR8, PT ;  /* 0x000000080d007c0c */ /* 0x000fe2000bfc6270 */
[----:B------:R-:W-:Y:S02]  /*08b0*/  IMAD R28, R28, UR14, R5 ;  /* 0x0000000e1c1c7c24 */ /* 0x000fe4000f8e0205 */
[----:B------:R-:W-:-:S02]  /*08c0*/  IMAD R26, R26, UR9, R9 ;  /* 0x000000091a1a7c24 */ /* 0x000fc4000f8e0209 */
[----:B------:R-:W-:Y:S02]  /*08d0*/  IMAD R28, R28, UR9, R9 ;  /* 0x000000091c1c7c24 */ /* 0x000fe4000f8e0209 */
[----:B-1----:R-:W-:-:S04]  /*08e0*/  @!P0 IMAD.WIDE R32, R26, 0x2, R32 ;  /* 0x000000021a208825 */ /* 0x002fc800078e0220 */
[----:B0-----:R-:W-:Y:S01]  /*08f0*/  @!P0 IMAD.WIDE R20, R26, 0x2, R20 ;  /* 0x000000021a148825 */ /* 0x001fe200078e0214 */
[----:B------:R-:W4:Y:S03]  /*0900*/  @!P0 LDG.E.U16.CONSTANT R6, desc[UR10][R32.64] ;  /* 0x0000000a20068981 */ /* 0x000f26000c1e9500 */
[C---:B---3--:R-:W-:Y:S02]  /*0910*/  @!P6 IMAD.WIDE R34, R28.reuse, 0x2, R34 ;  /* 0x000000021c22e825 */ /* 0x048fe400078e0222 */
[----:B------:R-:W3:Y:S02]  /*0920*/  @!P0 LDG.E.U16.CONSTANT R20, desc[UR10][R20.64] ;  /* 0x0000000a14148981 */ /* 0x000ee4000c1e9500 */
[----:B--2---:R-:W-:Y:S02]  /*0930*/  @!P6 IMAD.WIDE R10, R28, 0x2, R10 ;  /* 0x000000021c0ae825 */ /* 0x004fe400078e020a */
[----:B------:R0:W2:Y:S04]  /*0940*/  @!P6 LDG.E.U16.CONSTANT R4, desc[UR10][R34.64] ;  /* 0x0000000a2204e981 */ /* 0x0000a8000c1e9500 */
[----:B------:R1:W2:Y:S01]  /*0950*/  @!P6 LDG.E.U16.CONSTANT R10, desc[UR10][R10.64] ;  /* 0x0000000a0a0ae981 */ /* 0x0002a2000c1e9500 */
[----:B------:R-:W-:-:S02]  /*0960*/  UIMAD UR6, UR15, 0x3, UR16 ;  /* 0x000000030f0678a4 */ /* 0x000fc4000f8e0210 */
[----:B------:R-:W-:-:S04]  /*0970*/  ULEA UR9, UR15, UR16, 0x1 ;  /* 0x000000100f097291 */ /* 0x000fc8000f8e08ff */
[----:B0-----:R-:W-:Y:S02]  /*0980*/  IMAD.U32 R34, RZ, RZ, UR6 ;  /* 0x00000006ff227e24 */ /* 0x001fe4000f8e00ff */
[----:B------:R-:W-:Y:S02]  /*0990*/  MOV R36, UR9 ;  /* 0x0000000900247c02 */ /* 0x000fe40008000f00 */
[----:B------:R-:W-:-:S03]  /*09a0*/  IMAD R32, R34, UR14, R5 ;  /* 0x0000000e22207c24 */ /* 0x000fc6000f8e0205 */
[----:B------:R-:W-:Y:S01]  /*09b0*/  IMAD R34, R36, UR14, R5 ;  /* 0x0000000e24227c24 */ /* 0x000fe2000f8e0205 */
[----:B------:R-:W-:Y:S01]  /*09c0*/  MOV R35, UR13 ;  /* 0x0000000d00237c02 */ /* 0x000fe20008000f00 */
[----:B------:R-:W-:Y:S01]  /*09d0*/  VIADD R27, R27, UR13 ;  /* 0x0000000d1b1b7c36 */ /* 0x000fe20008000000 */
[----:B------:R-:W-:Y:S01]  /*09e0*/  MOV R5, UR13 ;  /* 0x0000000d00057c02 */ /* 0x000fe20008000f00 */
[--C-:B-1----:R-:W-:Y:S02]  /*09f0*/  IMAD R11, R32, UR4, R9.reuse ;  /* 0x00000004200b7c24 */ /* 0x102fe4000f8e0209 */
[----:B------:R-:W-:Y:S01]  /*0a00*/  IMAD R32, R34, UR4, R9 ;  /* 0x0000000422207c24 */ /* 0x000fe2000f8e0209 */
[----:B------:R-:W-:Y:S01]  /*0a10*/  IADD3 R27, PT, PT, R35, UR13, R27 ;  /* 0x0000000d231b7c10 */ /* 0x000fe2000fffe01b */
[----:B------:R-:W-:Y:S02]  /*0a20*/  IMAD.U32 R33, RZ, RZ, UR13 ;  /* 0x0000000dff217e24 */ /* 0x000fe4000f8e00ff */
[----:B------:R-:W-:Y:S01]  /*0a30*/  IMAD.U32 R34, RZ, RZ, UR13 ;  /* 0x0000000dff227e24 */ /* 0x000fe2000f8e00ff */
[C---:B------:R-:W-:Y:S01]  /*0a40*/  LEA R32, R5.reuse, R32, 0x3 ;  /* 0x0000002005207211 */ /* 0x040fe200078e18ff */
[----:B------:R-:W-:-:S02]  /*0a50*/  IMAD R29, R5, 0x8, R29 ;  /* 0x00000008051d7824 */ /* 0x000fc400078e021d */
[----:B-----5:R-:W-:Y:S01]  /*0a60*/  FADD.FTZ R18, -R2, R18 ;  /* 0x0000001202127221 */ /* 0x020fe20000010100 */
[----:B------:R-:W-:Y:S02]  /*0a70*/  IMAD.U32 R37, RZ, RZ, UR13 ;  /* 0x0000000dff257e24 */ /* 0x000fe4000f8e00ff */
[----:B------:R-:W-:Y:S01]  /*0a80*/  IMAD.MOV.U32 R35, RZ, RZ, RZ ;  /* 0x000000ffff237224 */ /* 0x000fe200078e00ff */
[----:B------:R-:W-:Y:S01]  /*0a90*/  IADD3 R27, PT, PT, R33, UR13, R27 ;  /* 0x0000000d211b7c10 */ /* 0x000fe2000fffe01b */
[----:B------:R-:W-:Y:S01]  /*0aa0*/  IMAD R5, R34, 0x8, R31 ;  /* 0x0000000822057824 */ /* 0x000fe200078e021f */
[----:B------:R-:W-:Y:S01]  /*0ab0*/  MOV R31, RZ ;  /* 0x000000ff001f7202 */ /* 0x000fe20000000f00 */
[----:B------:R-:W-:Y:S01]  /*0ac0*/  IMAD.MOV.U32 R21, RZ, RZ, RZ ;  /* 0x000000ffff157224 */ /* 0x000fe200078e00ff */
[----:B------:R-:W-:Y:S02]  /*0ad0*/  MOV R33, RZ ;  /* 0x000000ff00217202 */ /* 0x000fe40000000f00 */
[----:B------:R-:W-:-:S02]  /*0ae0*/  @!P1 SHF.L.U32 R33, R25, 0x10, RZ ;  /* 0x0000001019219819 */ /* 0x000fc400000006ff */
[----:B------:R-:W-:Y:S01]  /*0af0*/  @!P1 SHF.L.U32 R21, R30, 0x10, RZ ;  /* 0x000000101e159819 */ /* 0x000fe200000006ff */
[----:B------:R-:W-:Y:S01]  /*0b00*/  FADD.FTZ R30, RZ, R7 ;  /* 0x00000007ff1e7221 */ /* 0x000fe20000010000 */
[----:B------:R-:W-:Y:S01]  /*0b10*/  MOV R25, RZ ;  /* 0x000000ff00197202 */ /* 0x000fe20000000f00 */
[----:B------:R-:W-:-:S04]  /*0b20*/  UIADD3 UR4, UPT, UPT, UR5, 0x1, URZ ;  /* 0x0000000105047890 */ /* 0x000fc8000fffe0ff */
[----:B------:R-:W-:-:S04]  /*0b30*/  ULOP3.LUT UR4, UR4, 0xfffffffe, URZ, 0xc0, !UPT ;  /* 0xfffffffe04047892 */ /* 0x000fc8000f8ec0ff */
[----:B------:R-:W-:Y:S01]  /*0b40*/  UIADD3 UR4, UPT, UPT, -UR4, 0x2, URZ ;  /* 0x0000000204047890 */ /* 0x000fe2000fffe1ff */
[----:B------:R-:W-:-:S03]  /*0b50*/  MOV R9, UR7 ;  /* 0x0000000700097c02 */ /* 0x000fc60008000f00 */
[----:B------:R-:W-:Y:S01]  /*0b60*/  UISETP.NE.AND UP0, UPT, UR4, URZ, UPT ;  /* 0x000000ff0400728c */ /* 0x000fe2000bf05270 */
[----:B------:R-:W-:Y:S01]  /*0b70*/  IMAD.U32 R36, RZ, RZ, UR13 ;  /* 0x0000000dff247e24 */ /* 0x000fe2000f8e00ff */
[C---:B------:R-:W-:Y:S01]  /*0b80*/  IADD3 R27, PT, PT, R34.reuse, UR13, R27 ;  /* 0x0000000d221b7c10 */ /* 0x040fe2000fffe01b */
[----:B------:R-:W-:Y:S02]  /*0b90*/  IMAD R8, R9, 0x8, R8 ;  /* 0x0000000809087824 */ /* 0x000fe400078e0208 */
[----:B------:R-:W-:Y:S01]  /*0ba0*/  IMAD.U32 R9, RZ, RZ, UR13 ;  /* 0x0000000dff097e24 */ /* 0x000fe2000f8e00ff */
[----:B------:R-:W-:Y:S02]  /*0bb0*/  LEA R11, R34, R11, 0x3 ;  /* 0x0000000b220b7211 */ /* 0x000fe400078e18ff */
[----:B------:R-:W-:Y:S01]  /*0bc0*/  LEA R17, R36, R17, 0x3 ;  /* 0x0000001124117211 */ /* 0x000fe200078e18ff */
[----:B------:R-:W-:Y:S01]  /*0bd0*/  IMAD R9, R9, 0x8, R28 ;  /* 0x0000000809097824 */ /* 0x000fe200078e021c */
[----:B------:R-:W-:-:S02]  /*0be0*/  IADD3 R27, PT, PT, R27, UR13, RZ ;  /* 0x0000000d1b1b7c10 */ /* 0x000fc4000fffe0ff */
[----:B------:R-:W-:Y:S01]  /*0bf0*/  @!P2 SHF.L.U32 R31, R23, 0x10, RZ ;  /* 0x00000010171fa819 */ /* 0x000fe200000006ff */
[----:B------:R-:W-:Y:S02]  /*0c00*/  IMAD R23, R37, 0x8, R26 ;  /* 0x0000000825177824 */ /* 0x000fe400078e021a */
[----:B------:R-:W-:Y:S01]  /*0c10*/  FFMA.FTZ R37, R18, R7, RZ ;  /* 0x0000000712257223 */ /* 0x000fe200000100ff */
[----:B------:R-:W-:Y:S01]  /*0c20*/  @!P3 IMAD.U32 R25, R24, 0x10000, RZ ;  /* 0x000100001819b824 */ /* 0x000fe200078e00ff */
[----:B------:R-:W-:Y:S02]  /*0c30*/  MOV R24, RZ ;  /* 0x000000ff00187202 */ /* 0x000fe40000000f00 */
[----:B----4-:R-:W-:Y:S01]  /*0c40*/  @!P3 SHF.L.U32 R35, R22, 0x10, RZ ;  /* 0x000000101623b819 */ /* 0x010fe200000006ff */
[----:B------:R-:W-:Y:S01]  /*0c50*/  @!P2 IMAD.U32 R24, R19, 0x10000, RZ ;  /* 0x000100001318a824 */ /* 0x000fe200078e00ff */
[----:B------:R-:W-:-:S03]  /*0c60*/  MOV R19, RZ ;  /* 0x000000ff00137202 */ /* 0x000fc60000000f00 */
[----:B------:R-:W-:Y:S01]  /*0c70*/  FADD.FTZ R18, -R2, R35 ;  /* 0x0000002302127221 */ /* 0x000fe20000010100 */
[----:B------:R-:W-:Y:S01]  /*0c80*/  FADD.FTZ R30, R30, R25 ;  /* 0x000000191e1e7221 */ /* 0x000fe20000010000 */
[----:B------:R-:W-:Y:S02]  /*0c90*/  @!P4 IMAD.U32 R19, R16, 0x10000, RZ ;  /* 0x000100001013c824 */ /* 0x000fe400078e00ff */
[----:B------:R-:W-:Y:S01]  /*0ca0*/  FADD.FTZ R16, -R2, R21 ;  /* 0x0000001502107221 */ /* 0x000fe20000010100 */
[----:B------:R-:W-:Y:S01]  /*0cb0*/  FFMA.FTZ R7, R18, R25, R37 ;  /* 0x0000001912077223 */ /* 0x000fe20000010025 */
[----:B------:R-:W-:Y:S01]  /*0cc0*/  IMAD.MOV.U32 R25, RZ, RZ, RZ ;  /* 0x000000ffff197224 */ /* 0x000fe200078e00ff */
[----:B------:R-:W-:Y:S01]  /*0cd0*/  MOV R22, RZ ;  /* 0x000000ff00167202 */ /* 0x000fe20000000f00 */
[----:B------:R-:W-:Y:S01]  /*0ce0*/  FFMA.FTZ R16, R16, R33, RZ ;  /* 0x0000002110107223 */ /* 0x000fe200000100ff */
[----:B------:R-:W-:Y:S01]  /*0cf0*/  FADD.FTZ R33, RZ, R33 ;  /* 0x00000021ff217221 */ /* 0x000fe20000010000 */
[----:B------:R-:W-:Y:S01]  /*0d00*/  @!P5 SHF.L.U32 R25, R14, 0x10, RZ ;  /* 0x000000100e19d819 */ /* 0x000fe200000006ff */
[----:B------:R-:W-:-:S04]  /*0d10*/  @!P5 IMAD.U32 R22, R12, 0x10000, RZ ;  /* 0x000100000c16d824 */ /* 0x000fc800078e00ff */
[----:B------:R-:W-:Y:S01]  /*0d20*/  FADD.FTZ R21, -R2, R25 ;  /* 0x0000001902157221 */ /* 0x000fe20000010100 */
[----:B------:R-:W-:-:S03]  /*0d30*/  FADD.FTZ R25, R33, R22 ;  /* 0x0000001621197221 */ /* 0x000fc60000010000 */
[----:B------:R-:W-:Y:S01]  /*0d40*/  FFMA.FTZ R22, R21, R22, R16 ;  /* 0x0000001615167223 */ /* 0x000fe20000010010 */
[----:B------:R-:W-:Y:S01]  /*0d50*/  IMAD.MOV.U32 R21, RZ, RZ, RZ ;  /* 0x000000ffff157224 */ /* 0x000fe200078e00ff */
[----:B------:R-:W-:Y:S01]  /*0d60*/  MOV R14, RZ ;  /* 0x000000ff000e7202 */ /* 0x000fe20000000f00 */
[----:B------:R-:W-:Y:S01]  /*0d70*/  @!P4 IMAD.U32 R14, R15, 0x10000, RZ ;  /* 0x000100000f0ec824 */ /* 0x000fe200078e00ff */
[----:B------:R-:W-:Y:S01]  /*0d80*/  MOV R15, RZ ;  /* 0x000000ff000f7202 */ /* 0x000fe20000000f00 */
[----:B------:R-:W-:Y:S02]  /*0d90*/  IMAD.MOV.U32 R33, RZ, RZ, RZ ;  /* 0x000000ffff217224 */ /* 0x000fe400078e00ff */
[C---:B------:R-:W-:Y:S01]  /*0da0*/  FADD.FTZ R31, -R2.reuse, R31 ;  /* 0x0000001f021f7221 */ /* 0x040fe20000010100 */
[----:B------:R-:W-:Y:S02]  /*0db0*/  IMAD.MOV.U32 R12, RZ, RZ, RZ ;  /* 0x000000ffff0c7224 */ /* 0x000fe400078e00ff */
[----:B------:R-:W-:Y:S01]  /*0dc0*/  FADD.FTZ R19, -R2, R19 ;  /* 0x0000001302137221 */ /* 0x000fe20000010100 */
[----:B------:R-:W-:Y:S01]  /*0dd0*/  @!P0 SHF.L.U32 R21, R6, 0x10, RZ ;  /* 0x0000001006158819 */ /* 0x000fe200000006ff */
[----:B------:R-:W-:Y:S01]  /*0de0*/  FFMA.FTZ R6, R31, R24, RZ ;  /* 0x000000181f067223 */ /* 0x000fe200000100ff */
[----:B---3--:R-:W-:Y:S01]  /*0df0*/  @!P0 IMAD.U32 R33, R20, 0x10000, RZ ;  /* 0x0001000014218824 */ /* 0x008fe200078e00ff */
[----:B--2---:R-:W-:-:S02]  /*0e00*/  @!P6 SHF.L.U32 R15, R4, 0x10, RZ ;  /* 0x00000010040fe819 */ /* 0x004fc400000006ff */
[----:B------:R-:W-:Y:S01]  /*0e10*/  FADD.FTZ R4, -R2, R21 ;  /* 0x0000001502047221 */ /* 0x000fe20000010100 */
[----:B------:R-:W-:Y:S01]  /*0e20*/  FADD.FTZ R21, RZ, R24 ;  /* 0x00000018ff157221 */ /* 0x000fe20000010000 */
[----:B------:R-:W-:Y:S02]  /*0e30*/  @!P6 SHF.L.U32 R12, R10, 0x10, RZ ;  /* 0x000000100a0ce819 */ /* 0x000fe400000006ff */
[----:B------:R-:W-:Y:S01]  /*0e40*/  FFMA.FTZ R4, R4, R33, RZ ;  /* 0x0000002104047223 */ /* 0x000fe200000100ff */
[----:B------:R-:W-:Y:S01]  /*0e50*/  FADD.FTZ R15, -R2, R15 ;  /* 0x0000000f020f7221 */ /* 0x000fe20000010100 */
[----:B------:R-:W-:Y:S01]  /*0e60*/  FADD.FTZ R33, RZ, R33 ;  /* 0x00000021ff217221 */ /* 0x000fe20000010000 */
[----:B------:R-:W-:Y:S02]  /*0e70*/  FADD.FTZ R24, R21, R12 ;  /* 0x0000000c15187221 */ /* 0x000fe40000010000 */
[----:B------:R-:W-:Y:S01]  /*0e80*/  FFMA.FTZ R12, R15, R12, R6 ;  /* 0x0000000c0f0c7223 */ /* 0x000fe20000010006 */
[----:B------:R-:W-:Y:S01]  /*0e90*/  FADD.FTZ R26, R33, R14 ;  /* 0x0000000e211a7221 */ /* 0x000fe20000010000 */
[----:B------:R-:W-:Y:S01]  /*0ea0*/  FFMA.FTZ R6, R19, R14, R4 ;  /* 0x0000000e13067223 */ /* 0x000fe20000010004 */
[----:B------:R-:W-:Y:S06]  /*0eb0*/  BRA.U !UP0, `(.L_x_26713) ;  /* 0x0000000908487547 */ /* 0x000fec000b800000 */
[----:B------:R-:W-:Y:S01]  /*0ec0*/  VIADD R13, R13, UR7 ;  /* 0x000000070d0d7c36 */ /* 0x000fe20008000000 */
[----:B------:R-:W0:Y:S01]  /*0ed0*/  LDCU UR8, c[0x0][0x3d0] ;  /* 0x00007a00ff0877ac */ /* 0x000e220008000800 */
[----:B------:R-:W-:-:S05]  /*0ee0*/  NOP ;  /* 0x0000000000007918 */ /* 0x000fca0000000000 */
.L_x_26714:
[----:B------:R-:W1:Y:S01]  /*0ef0*/  LDC R8, c[0x0][0x374] ;  /* 0x0000dd00ff087b82 */ /* 0x000e620000000800 */
[----:B0-----:R-:W-:-:S07]  /*0f00*/  ISETP.GE.AND P0, PT, R13, UR8, PT ;  /* 0x000000080d007c0c */ /* 0x001fce000bf06270 */
[----:B------:R-:W0:Y:S08]  /*0f10*/  LDC.64 R34, c[0x0][0x380] ;  /* 0x0000e000ff227b82 */ /* 0x000e300000000a00 */
[----:B------:R-:W2:Y:S01]  /*0f20*/  LDC.64 R20, c[0x0][0x380] ;  /* 0x0000e000ff147b82 */ /* 0x000ea20000000a00 */
[----:B-1----:R-:W-:-:S07]  /*0f30*/  IMAD R10, R8, UR14, RZ ;  /* 0x0000000e080a7c24 */ /* 0x002fce000f8e02ff */
[----:B------:R-:W1:Y:S01]  /*0f40*/  LDC.64 R18, c[0x0][0x388] ;  /* 0x0000e200ff127b82 */ /* 0x000e620000000a00 */
[----:B------:R-:W-:Y:S01]  /*0f50*/  IADD3 R4, PT, PT, R10, R13, RZ ;  /* 0x0000000d0a047210 */ /* 0x000fe20007ffe0ff */
[----:B0-----:R-:W-:-:S06]  /*0f60*/  @!P0 IMAD.WIDE R34, R27, 0x2, R34 ;  /* 0x000000021b228825 */ /* 0x001fcc00078e0222 */
[----:B------:R-:W0:Y:S01]  /*0f70*/  LDC.64 R14, c[0x0][0x388] ;  /* 0x0000e200ff0e7b82 */ /* 0x000e220000000a00 */
[----:B------:R-:W-:Y:S01]  /*0f80*/  ISETP.GE.AND P1, PT, R4, UR8, PT ;  /* 0x0000000804007c0c */ /* 0x000fe2000bf26270 */
[----:B------:R-:W3:-:S12]  /*0f90*/  @!P0 LDG.E.U16.CONSTANT R31, desc[UR10][R34.64] ;  /* 0x0000000a221f8981 */ /* 0x000ed8000c1e9500 */
[----:B--2---:R-:W-:-:S04]  /*0fa0*/  @!P1 IMAD.WIDE R20, R23, 0x2, R20 ;  /* 0x0000000217149825 */ /* 0x004fc800078e0214 */
[----:B-1----:R-:W-:Y:S02]  /*0fb0*/  @!P0 IMAD.WIDE R18, R27, 0x2, R18 ;  /* 0x000000021b128825 */ /* 0x002fe400078e0212 */
[----:B------:R-:W2:Y:S02]  /*0fc0*/  @!P1 LDG.E.U16.CONSTANT R20, desc[UR10][R20.64] ;  /* 0x0000000a14149981 */ /* 0x000ea4000c1e9500 */
[----:B0-----:R-:W-:Y:S02]  /*0fd0*/  @!P1 IMAD.WIDE R14, R23, 0x2, R14 ;  /* 0x00000002170e9825 */ /* 0x001fe400078e020e */
[----:B------:R0:W4:Y:S04]  /*0fe0*/  @!P0 LDG.E.U16.CONSTANT R16, desc[UR10][R18.64] ;  /* 0x0000000a12108981 */ /* 0x000128000c1e9500 */
[----:B------:R1:W5:Y:S01]  /*0ff0*/  @!P1 LDG.E.U16.CONSTANT R21, desc[UR10][R14.64] ;  /* 0x0000000a0e159981 */ /* 0x000362000c1e9500 */
[----:B------:R-:W-:Y:S01]  /*1000*/  IMAD.IADD R33, R10, 0x1, R4 ;  /* 0x000000010a217824 */ /* 0x000fe200078e0204 */
[----:B0-----:R-:W0:Y:S08]  /*1010*/  LDC.64 R18, c[0x0][0x380] ;  /* 0x0000e000ff127b82 */ /* 0x001e300000000a00 */
[----:B-1----:R-:W1:Y:S01]  /*1020*/  LDC.64 R14, c[0x0][0x388] ;  /* 0x0000e200ff0e7b82 */ /* 0x002e620000000a00 */
[----:B------:R-:W-:-:S13]  /*1030*/  ISETP.GE.AND P2, PT, R33, UR8, PT ;  /* 0x0000000821007c0c */ /* 0x000fda000bf46270 */
[----:B-1----:R-:W-:-:S05]  /*1040*/  @!P2 IMAD.WIDE R14, R32, 0x2, R14 ;  /* 0x00000002200ea825 */ /* 0x002fca00078e020e */
[----:B------:R-:W5:Y:S01]  /*1050*/  @!P2 LDG.E.U16.CONSTANT R4, desc[UR10][R14.64] ;  /* 0x0000000a0e04a981 */ /* 0x000f62000c1e9500 */
[----:B0-----:R-:W-:-:S05]  /*1060*/  @!P2 IMAD.WIDE R18, R32, 0x2, R18 ;  /* 0x000000022012a825 */ /* 0x001fca00078e0212 */
[----:B------:R0:W5:Y:S01]  /*1070*/  @!P2 LDG.E.U16.CONSTANT R28, desc[UR10][R18.64] ;  /* 0x0000000a121ca981 */ /* 0x000162000c1e9500 */
[----:B------:R-:W-:Y:S02]  /*1080*/  CS2R R34, SRZ ;  /* 0x0000000000227805 */ /* 0x000fe4000001ff00 */
[----:B------:R-:W-:Y:S01]  /*1090*/  IADD3 R37, PT, PT, R10, R33, RZ ;  /* 0x000000210a257210 */ /* 0x000fe20007ffe0ff */
[----:B------:R-:W-:Y:S02]  /*10a0*/  IMAD.MOV.U32 R33, RZ, RZ, RZ ;  /* 0x000000ffff217224 */ /* 0x000fe400078e00ff */
[----:B------:R-:W-:Y:S01]  /*10b0*/  HFMA2 R10, -RZ, RZ, 0, 0 ;  /* 0x00000000ff0a7431 */ /* 0x000fe200000001ff */
[----:B0-----:R-:W0:Y:S01]  /*10c0*/  LDC.64 R18, c[0x0][0x388] ;  /* 0x0000e200ff127b82 */ /* 0x001e220000000a00 */
[----:B---3--:R-:W-:Y:S01]  /*10d0*/  @!P0 SHF.L.U32 R35, R31, 0x10, RZ ;  /* 0x000000101f238819 */ /* 0x008fe200000006ff */
[----:B------:R-:W-:-:S04]  /*10e0*/  IMAD.MOV.U32 R31, RZ, RZ, RZ ;  /* 0x000000ffff1f7224 */ /* 0x000fc800078e00ff */
[----:B------:R-:W-:Y:S01]  /*10f0*/  FADD.FTZ R14, -R2, R35 ;  /* 0x00000023020e7221 */ /* 0x000fe20000010100 */
[----:B--2---:R-:W-:-:S05]  /*1100*/  @!P1 SHF.L.U32 R31, R20, 0x10, RZ ;  /* 0x00000010141f9819 */ /* 0x004fca00000006ff */
[----:B------:R-:W-:Y:S01]  /*1110*/  FADD.FTZ R15, -R2, R31 ;  /* 0x0000001f020f7221 */ /* 0x000fe20000010100 */
[----:B----4-:R-:W-:Y:S02]  /*1120*/  @!P0 IMAD.U32 R33, R16, 0x10000, RZ ;  /* 0x0001000010218824 */ /* 0x010fe400078e00ff */
[----:B-----5:R-:W-:Y:S02]  /*1130*/  @!P1 IMAD.U32 R10, R21, 0x10000, RZ ;  /* 0x00010000150a9824 */ /* 0x020fe400078e00ff */
[----:B------:R-:W-:Y:S01]  /*1140*/  FFMA.FTZ R7, R14, R33, R7 ;  /* 0x000000210e077223 */ /* 0x000fe20000010007 */
[----:B------:R-:W1:Y:S01]  /*1150*/  LDC.64 R20, c[0x0][0x388] ;  /* 0x0000e200ff147b82 */ /* 0x000e620000000a00 */
[----:B------:R-:W-:Y:S01]  /*1160*/  FFMA.FTZ R6, R15, R10, R6 ;  /* 0x0000000a0f067223 */ /* 0x000fe20000010006 */
[----:B------:R-:W-:-:S06]  /*1170*/  IMAD R16, R8, UR14, RZ ;  /* 0x0000000e08107c24 */ /* 0x000fcc000f8e02ff */
[----:B------:R-:W2:Y:S01]  /*1180*/  LDC.64 R14, c[0x0][0x380] ;  /* 0x0000e000ff0e7b82 */ /* 0x000ea20000000a00 */
[----:B------:R-:W-:Y:S02]  /*1190*/  ISETP.GE.AND P0, PT, R37, UR8, PT ;  /* 0x0000000825007c0c */ /* 0x000fe4000bf06270 */
[----:B------:R-:W-:-:S04]  /*11a0*/  IADD3 R37, PT, PT, R16, R37, RZ ;  /* 0x0000002510257210 */ /* 0x000fc80007ffe0ff */
[----:B------:R-:W-:-:S07]  /*11b0*/  ISETP.GE.AND P1, PT, R37, UR8, PT ;  /* 0x0000000825007c0c */ /* 0x000fce000bf26270 */
[----:B-1----:R-:W-:-:S06]  /*11c0*/  @!P0 IMAD.WIDE R20, R11, 0x2, R20 ;  /* 0x000000020b148825 */ /* 0x002fcc00078e0214 */
[----:B0-----:R-:W-:-:S04]  /*11d0*/  @!P1 IMAD.WIDE R18, R17, 0x2, R18 ;  /* 0x0000000211129825 */ /* 0x001fc800078e0212 */
[----:B--2---:R-:W-:-:S06]  /*11e0*/  @!P1 IMAD.WIDE R14, R17, 0x2, R14 ;  /* 0x00000002110e9825 */ /* 0x004fcc00078e020e */
[----:B------:R-:W2:Y:S01]  /*11f0*/  @!P1 LDG.E.U16.CONSTANT R14, desc[UR10][R14.64] ;  /* 0x0000000a0e0e9981 */ /* 0x000ea2000c1e9500 */
[----:B------:R-:W-:-:S03]  /*1200*/  @!P2 SHF.L.U32 R34, R4, 0x10, RZ ;  /* 0x000000100422a819 */ /* 0x000fc600000006ff */
[----:B------:R0:W3:Y:S01]  /*1210*/  @!P0 LDG.E.U16.CONSTANT R4, desc[UR10][R20.64] ;  /* 0x0000000a14048981 */ /* 0x0000e2000c1e9500 */
[----:B------:R-:W-:Y:S02]  /*1220*/  IMAD.IADD R31, R16, 0x1, R37 ;  /* 0x00000001101f7824 */ /* 0x000fe400078e0225 */
[----:B------:R-:W1:Y:S01]  /*1230*/  LDC.64 R36, c[0x0][0x380] ;  /* 0x0000e000ff247b82 */ /* 0x000e620000000a00 */
[----:B------:R4:W5:Y:S07]  /*1240*/  @!P1 LDG.E.U16.CONSTANT R15, desc[UR10][R18.64] ;  /* 0x0000000a120f9981 */ /* 0x00096e000c1e9500 */
[----:B0-----:R-:W0:Y:S01]  /*1250*/  LDC.64 R20, c[0x0][0x388] ;  /* 0x0000e200ff147b82 */ /* 0x001e220000000a00 */
[----:B------:R-:W-:-:S07]  /*1260*/  ISETP.GE.AND P3, PT, R31, UR8, PT ;  /* 0x000000081f007c0c */ /* 0x000fce000bf66270 */
[----:B----4-:R-:W4:Y:S01]  /*1270*/  LDC.64 R18, c[0x0][0x380] ;  /* 0x0000e000ff127b82 */ /* 0x010f220000000a00 */
[----:B------:R-:W-:-:S04]  /*1280*/  IADD3 R31, PT, PT, R16, R31, RZ ;  /* 0x0000001f101f7210 */ /* 0x000fc80007ffe0ff */
[----:B------:R-:W-:Y:S01]  /*1290*/  ISETP.GE.AND P4, PT, R31, UR8, PT ;  /* 0x000000081f007c0c */ /* 0x000fe2000bf86270 */
[----:B------:R-:W-:Y:S01]  /*12a0*/  FADD.FTZ R26, R10, R26 ;  /* 0x0000001a0a1a7221 */ /* 0x000fe20000010000 */
[----:B------:R-:W-:Y:S01]  /*12b0*/  MOV R10, RZ ;  /* 0x000000ff000a7202 */ /* 0x000fe20000000f00 */
[----:B------:R-:W-:Y:S02]  /*12c0*/  @!P2 IMAD.U32 R10, R28, 0x10000, RZ ;  /* 0x000100001c0aa824 */ /* 0x000fe400078e00ff */
[----:B------:R-:W-:Y:S02]  /*12d0*/  IMAD.IADD R16, R16, 0x1, R31 ;  /* 0x0000000110107824 */ /* 0x000fe400078e021f */
[----:B------:R-:W-:Y:S02]  /*12e0*/  IMAD R28, R8, UR14, RZ ;  /* 0x0000000e081c7c24 */ /* 0x000fe4000f8e02ff */
[----:B0-----:R-:W-:-:S04]  /*12f0*/  @!P3 IMAD.WIDE R20, R29, 0x2, R20 ;  /* 0x000000021d14b825 */ /* 0x001fc800078e0214 */
[C---:B------:R-:W-:Y:S01]  /*1300*/  IMAD R8, R28.reuse, 0x8, R13 ;  /* 0x000000081c087824 */ /* 0x040fe200078e020d */
[----:B------:R0:W5:Y:S01]  /*1310*/  @!P3 LDG.E.U16.CONSTANT R31, desc[UR10][R20.64] ;  /* 0x0000000a141fb981 */ /* 0x000162000c1e9500 */
[----:B----4-:R-:W-:Y:S01]  /*1320*/  @!P4 IMAD.WIDE R18, R5, 0x2, R18 ;  /* 0x000000020512c825 */ /* 0x010fe200078e0212 */
[----:B------:R-:W-:-:S04]  /*1330*/  IADD3 R13, PT, PT, R28, R16, RZ ;  /* 0x000000101c0d7210 */ /* 0x000fc80007ffe0ff */
[----:B------:R4:W5:Y:S01]  /*1340*/  @!P4 LDG.E.U16.CONSTANT R28, desc[UR10][R18.64] ;  /* 0x0000000a121cc981 */ /* 0x000962000c1e9500 */
[----:B0-----:R-:W0:Y:S08]  /*1350*/  LDC.64 R20, c[0x0][0x388] ;  /* 0x0000e200ff147b82 */ /* 0x001e300000000a00 */
[----:B----4-:R-:W4:Y:S01]  /*1360*/  LDC.64 R18, c[0x0][0x380] ;  /* 0x0000e000ff127b82 */ /* 0x010f220000000a00 */
[----:B-1----:R-:W-:Y:S01]  /*1370*/  @!P0 IMAD.WIDE R36, R11, 0x2, R36 ;  /* 0x000000020b248825 */ /* 0x002fe200078e0224 */
[----:B------:R-:W-:-:S03]  /*1380*/  ISETP.GE.AND P2, PT, R16, UR8, PT ;  /* 0x0000000810007c0c */ /* 0x000fc6000bf46270 */
[----:B------:R-:W-:Y:S02]  /*1390*/  FADD.FTZ R30, R33, R30 ;  /* 0x0000001e211e7221 */ /* 0x000fe40000010000 */
[----:B------:R1:W3:Y:S02]  /*13a0*/  @!P0 LDG.E.U16.CONSTANT R33, desc[UR10][R36.64] ;  /* 0x0000000a24218981 */ /* 0x0002e4000c1e9500 */
[----:B-1----:R-:W1:Y:S01]  /*13b0*/  LDC.64 R36, c[0x0][0x380] ;  /* 0x0000e000ff247b82 */ /* 0x002e620000000a00 */
[----:B0-----:R-:W-:-:S06]  /*13c0*/  @!P4 IMAD.WIDE R20, R5, 0x2, R20 ;  /* 0x000000020514c825 */ /* 0x001fcc00078e0214 */
[----:B------:R-:W5:Y:S01]  /*13d0*/  @!P4 LDG.E.U16.CONSTANT R20, desc[UR10][R20.64] ;  /* 0x0000000a1414c981 */ /* 0x000f62000c1e9500 */
[----:B----4-:R-:W-:-:S05]  /*13e0*/  @!P2 IMAD.WIDE R18, R9, 0x2, R18 ;  /* 0x000000020912a825 */ /* 0x010fca00078e0212 */
[----:B------:R0:W4:Y:S02]  /*13f0*/  @!P2 LDG.E.U16.CONSTANT R21, desc[UR10][R18.64] ;  /* 0x0000000a1215a981 */ /* 0x000124000c1e9500 */
[----:B0-----:R-:W0:Y:S01]  /*1400*/  LDC.64 R18, c[0x0][0x388] ;  /* 0x0000e200ff127b82 */ /* 0x001e220000000a00 */
[----:B-1----:R-:W-:-:S05]  /*1410*/  @!P3 IMAD.WIDE R36, R29, 0x2, R36 ;  /* 0x000000021d24b825 */ /* 0x002fca00078e0224 */
[----:B------:R1:W4:Y:S01]  /*1420*/  @!P3 LDG.E.U16.CONSTANT R16, desc[UR10][R36.64] ;  /* 0x0000000a2410b981 */ /* 0x000322000c1e9500 */
[----:B0-----:R-:W-:-:S05]  /*1430*/  @!P2 IMAD.WIDE R18, R9, 0x2, R18 ;  /* 0x000000020912a825 */ /* 0x001fca00078e0212 */
[----:B------:R0:W4:Y:S01]  /*1440*/  @!P2 LDG.E.U16.CONSTANT R35, desc[UR10][R18.64] ;  /* 0x0000000a1223a981 */ /* 0x000122000c1e9500 */
[----:B-1----:R-:W-:-:S04]  /*1450*/  FADD.FTZ R37, -R2, R10 ;  /* 0x0000000a02257221 */ /* 0x002fc80000010100 */
[----:B------:R-:W-:Y:S01]  /*1460*/  FFMA.FTZ R22, R37, R34, R22 ;  /* 0x0000002225167223 */ /* 0x000fe20000010016 */
[----:B------:R-:W-:Y:S01]  /*1470*/  IMAD.MOV.U32 R37, RZ, RZ, RZ ;  /* 0x000000ffff257224 */ /* 0x000fe200078e00ff */
[----:B------:R-:W-:Y:S01]  /*1480*/  MOV R10, UR13 ;  /* 0x0000000d000a7c02 */ /* 0x000fe20008000f00 */
[----:B0-----:R-:W-:-:S03]  /*1490*/  IMAD.MOV.U32 R19, RZ, RZ, RZ ;  /* 0x000000ffff137224 */ /* 0x001fc600078e00ff */
[----:B------:R-:W-:Y:S01]  /*14a0*/  LEA R11, R10, R11, 0x3 ;  /* 0x0000000b0a0b7211 */ /* 0x000fe200078e18ff */
[----:B------:R-:W-:-:S04]  /*14b0*/  UIADD3 UR4, UPT, UPT, UR4, 0x2, URZ ;  /* 0x0000000204047890 */ /* 0x000fc8000fffe0ff */
[----:B------:R-:W-:Y:S01]  /*14c0*/  UISETP.NE.AND UP0, UPT, UR4, URZ, UPT ;  /* 0x000000ff0400728c */ /* 0x000fe2000bf05270 */
[----:B------:R-:W-:Y:S01]  /*14d0*/  FADD.FTZ R25, R34, R25 ;  /* 0x0000001922197221 */ /* 0x000fe20000010000 */
[----:B--2---:R-:W-:-:S04]  /*14e0*/  @!P1 IMAD.U32 R19, R14, 0x10000, RZ ;  /* 0x000100000e139824 */ /* 0x004fc800078e00ff */
[----:B------:R-:W-:Y:S01]  /*14f0*/  FADD.FTZ R10, -R2, R19 ;  /* 0x00000013020a7221 */ /* 0x000fe20000010100 */
[----:B------:R-:W-:-:S04]  /*1500*/  MOV R14, UR13 ;  /* 0x0000000d000e7c02 */ /* 0x000fc80008000f00 */
[C---:B------:R-:W-:Y:S01]  /*1510*/  LEA R17, R14.reuse, R17, 0x3 ;  /* 0x000000110e117211 */ /* 0x040fe200078e18ff */
[----:B------:R-:W-:Y:S01]  /*1520*/  IMAD R29, R14, 0x8, R29 ;  /* 0x000000080e1d7824 */ /* 0x000fe200078e021d */
[----:B---3--:R-:W-:Y:S01]  /*1530*/  @!P0 SHF.L.U32 R37, R33, 0x10, RZ ;  /* 0x0000001021258819 */ /* 0x008fe200000006ff */
[----:B------:R-:W-:Y:S01]  /*1540*/  IMAD.MOV.U32 R33, RZ, RZ, RZ ;  /* 0x000000ffff217224 */ /* 0x000fe200078e00ff */
[----:B------:R-:W-:Y:S01]  /*1550*/  @!P0 SHF.L.U32 R33, R4, 0x10, RZ ;  /* 0x0000001004218819 */ /* 0x000fe200000006ff */
[----:B------:R-:W-:Y:S02]  /*1560*/  IMAD.U32 R4, RZ, RZ, UR13 ;  /* 0x0000000dff047e24 */ /* 0x000fe4000f8e00ff */
[----:B------:R-:W-:-:S03]  /*1570*/  FADD.FTZ R37, -R2, R37 ;  /* 0x0000002502257221 */ /* 0x000fc60000010100 */
[C---:B------:R-:W-:Y:S01]  /*1580*/  IADD3 R27, PT, PT, R4.reuse, UR13, R27 ;  /* 0x0000000d041b7c10 */ /* 0x040fe2000fffe01b */
[----:B------:R-:W-:Y:S01]  /*1590*/  FFMA.FTZ R12, R37, R33, R12 ;  /* 0x00000021250c7223 */ /* 0x000fe2000001000c */
[----:B------:R-:W-:Y:S02]  /*15a0*/  FADD.FTZ R24, R33, R24 ;  /* 0x0000001821187221 */ /* 0x000fe40000010000 */
[C---:B------:R-:W-:Y:S02]  /*15b0*/  IADD3 R27, PT, PT, R4.reuse, UR13, R27 ;  /* 0x0000000d041b7c10 */ /* 0x040fe4000fffe01b */
[----:B------:R-:W-:Y:S02]  /*15c0*/  MOV R33, UR13 ;  /* 0x0000000d00217c02 */ /* 0x000fe40008000f00 */
[C---:B------:R-:W-:Y:S02]  /*15d0*/  IADD3 R27, PT, PT, R4.reuse, UR13, R27 ;  /* 0x0000000d041b7c10 */ /* 0x040fe4000fffe01b */
[----:B------:R-:W-:Y:S01]  /*15e0*/  LEA R32, R33, R32, 0x3 ;  /* 0x0000002021207211 */ /* 0x000fe200078e18ff */
[----:B------:R-:W-:Y:S01]  /*15f0*/  IMAD.MOV.U32 R33, RZ, RZ, RZ ;  /* 0x000000ffff217224 */ /* 0x000fe200078e00ff */
[----:B------:R-:W-:-:S02]  /*1600*/  IADD3 R27, PT, PT, R4, UR13, R27 ;  /* 0x0000000d041b7c10 */ /* 0x000fc4000fffe01b */
[----:B------:R-:W-:Y:S01]  /*1610*/  LEA R23, R4, R23, 0x3 ;  /* 0x0000001704177211 */ /* 0x000fe200078e18ff */
[----:B------:R-:W-:Y:S02]  /*1620*/  IMAD.MOV.U32 R4, RZ, RZ, RZ ;  /* 0x000000ffff047224 */ /* 0x000fe400078e00ff */
[----:B-----5:R-:W-:Y:S02]  /*1630*/  @!P1 IMAD.U32 R4, R15, 0x10000, RZ ;  /* 0x000100000f049824 */ /* 0x020fe400078e00ff */
[----:B------:R-:W-:Y:S01]  /*1640*/  IMAD.MOV.U32 R15, RZ, RZ, RZ ;  /* 0x000000ffff0f7224 */ /* 0x000fe200078e00ff */
[----:B------:R-:W-:Y:S01]  /*1650*/  @!P3 SHF.L.U32 R15, R31, 0x10, RZ ;  /* 0x000000101f0fb819 */ /* 0x000fe200000006ff */
[----:B------:R-:W-:Y:S01]  /*1660*/  HFMA2 R31, -RZ, RZ, 0, 0 ;  /* 0x00000000ff1f7431 */ /* 0x000fe200000001ff */
[----:B------:R-:W-:Y:S01]  /*1670*/  @!P4 SHF.L.U32 R31, R28, 0x10, RZ ;  /* 0x000000101c1fc819 */ /* 0x000fe200000006ff */
[----:B----4-:R-:W-:-:S04]  /*1680*/  @!P3 IMAD.U32 R33, R16, 0x10000, RZ ;  /* 0x000100001021b824 */ /* 0x010fc800078e00ff */
[----:B------:R-:W-:-:S04]  /*1690*/  FADD.FTZ R19, -R2, R33 ;  /* 0x0000002102137221 */ /* 0x000fc80000010100 */
[----:B------:R-:W-:Y:S01]  /*16a0*/  FFMA.FTZ R6, R19, R15, R6 ;  /* 0x0000000f13067223 */ /* 0x000fe20000010006 */
[----:B------:R-:W-:Y:S02]  /*16b0*/  MOV R19, RZ ;  /* 0x000000ff00137202 */ /* 0x000fe40000000f00 */
[----:B------:R-:W-:Y:S01]  /*16c0*/  @!P2 SHF.L.U32 R19, R21, 0x10, RZ ;  /* 0x000000101513a819 */ /* 0x000fe200000006ff */
[----:B------:R-:W-:Y:S01]  /*16d0*/  FADD.FTZ R30, R30, R4 ;  /* 0x000000041e1e7221 */ /* 0x000fe20000010000 */
[----:B------:R-:W-:Y:S01]  /*16e0*/  FFMA.FTZ R7, R10, R4, R7 ;  /* 0x000000040a077223 */ /* 0x000fe20000010007 */
[----:B------:R-:W-:Y:S01]  /*16f0*/  FADD.FTZ R26, R26, R15 ;  /* 0x0000000f1a1a7221 */ /* 0x000fe20000010000 */
[----:B------:R-:W-:Y:S02]  /*1700*/  IMAD.U32 R10, RZ, RZ, UR13 ;  /* 0x0000000dff0a7e24 */ /* 0x000fe4000f8e00ff */
[----:B------:R-:W-:Y:S02]  /*1710*/  HFMA2 R33, -RZ, RZ, 0, 0 ;  /* 0x00000000ff217431 */ /* 0x000fe400000001ff */
[----:B------:R-:W-:-:S02]  /*1720*/  IMAD.MOV.U32 R4, RZ, RZ, RZ ;  /* 0x000000ffff047224 */ /* 0x000fc400078e00ff */
[----:B------:R-:W-:Y:S01]  /*1730*/  FADD.FTZ R15, -R2, R31 ;  /* 0x0000001f020f7221 */ /* 0x000fe20000010100 */
[----:B------:R-:W-:Y:S02]  /*1740*/  @!P4 IMAD.U32 R4, R20, 0x10000, RZ ;  /* 0x000100001404c824 */ /* 0x000fe400078e00ff */
[----:B------:R-:W-:Y:S01]  /*1750*/  FADD.FTZ R19, -R2, R19 ;  /* 0x0000001302137221 */ /* 0x000fe20000010100 */
[----:B------:R-:W-:Y:S02]  /*1760*/  @!P2 IMAD.U32 R33, R35, 0x10000, RZ ;  /* 0x000100002321a824 */ /* 0x000fe400078e00ff */
[----:B------:R-:W-:Y:S01]  /*1770*/  FADD.FTZ R25, R25, R4 ;  /* 0x0000000419197221 */ /* 0x000fe20000010000 */
[C---:B------:R-:W-:Y:S02]  /*1780*/  IMAD R5, R10.reuse, 0x8, R5 ;  /* 0x000000080a057824 */ /* 0x040fe400078e0205 */
[----:B------:R-:W-:Y:S01]  /*1790*/  FFMA.FTZ R22, R15, R4, R22 ;  /* 0x000000040f167223 */ /* 0x000fe20000010016 */
[----:B------:R-:W-:Y:S01]  /*17a0*/  LEA R9, R10, R9, 0x3 ;  /* 0x000000090a097211 */ /* 0x000fe200078e18ff */
[----:B------:R-:W-:Y:S01]  /*17b0*/  FADD.FTZ R24, R24, R33 ;  /* 0x0000002118187221 */ /* 0x000fe20000010000 */
[----:B------:R-:W-:Y:S01]  /*17c0*/  FFMA.FTZ R12, R19, R33, R12 ;  /* 0x00000021130c7223 */ /* 0x000fe2000001000c */
[----:B------:R-:W-:Y:S06]  /*17d0*/  BRA.U UP0, `(.L_x_26714) ;  /* 0xfffffff500c47547 */ /* 0x000fec000b83ffff */
.L_x_26713:
[----:B------:R-:W0:Y:S01]  /*17e0*/  S2R R23, SR_TID.Y ;  /* 0x0000000000177919 */ /* 0x000e220000002200 */
[----:B------:R-:W1:Y:S01]  /*17f0*/  S2UR UR6, SR_CgaCtaId ;  /* 0x00000000000679c3 */ /* 0x000e620000008800 */
[----:B------:R-:W-:Y:S01]  /*1800*/  ULOP3.LUT UR5, UR5, 0x1, URZ, 0xc0, !UPT ;  /* 0x0000000105057892 */ /* 0x000fe2000f8ec0ff */
[----:B------:R-:W-:Y:S01]  /*1810*/  MOV R13, UR14 ;  /* 0x0000000e000d7c02 */ /* 0x000fe20008000f00 */
[----:B------:R-:W2:Y:S02]  /*1820*/  S2R R31, SR_TID.X ;  /* 0x00000000001f7919 */ /* 0x000ea40000002100 */
[----:B------:R-:W-:-:S09]  /*1830*/  UISETP.NE.U32.AND UP0, UPT, UR5, 0x1, UPT ;  /* 0x000000010500788c */ /* 0x000fd2000bf05070 */
[----:B------:R-:W-:Y:S05]  /*1840*/  BRA.U !UP0, `(.L_x_26715) ;  /* 0x0000000508007547 */ /* 0x000fea000b800000 */
[----:B------:R-:W3:Y:S01]  /*1850*/  LDC R19, c[0x0][0x374] ;  /* 0x0000dd00ff137b82 */ /* 0x000ee20000000800 */
[----:B------:R-:W-:-:S07]  /*1860*/  ISETP.GE.AND P0, PT, R8, UR8, PT ;  /* 0x0000000808007c0c */ /* 0x000fce000bf06270 */
[----:B------:R-:W4:Y:S08]  /*1870*/  LDC.64 R14, c[0x0][0x380] ;  /* 0x0000e000ff0e7b82 */ /* 0x000f300000000a00 */
[----:B------:R-:W1:Y:S01]  /*1880*/  LDC.64 R10, c[0x0][0x388] ;  /* 0x0000e200ff0a7b82 */ /* 0x000e620000000a00 */
[----:B---3--:R-:W-:-:S07]  /*1890*/  IMAD R19, R19, UR14, RZ ;  /* 0x0000000e13137c24 */ /* 0x008fce000f8e02ff */
[----:B------:R-:W3:Y:S01]  /*18a0*/  LDC.64 R4, c[0x0][0x380] ;  /* 0x0000e000ff047b82 */ /* 0x000ee20000000a00 */
[----:B------:R-:W-:Y:S02]  /*18b0*/  IMAD.IADD R8, R19, 0x1, R8 ;  /* 0x0000000113087824 */ /* 0x000fe400078e0208 */
[----:B----4-:R-:W-:-:S05]  /*18c0*/  @!P0 IMAD.WIDE R14, R27, 0x2, R14 ;  /* 0x000000021b0e8825 */ /* 0x010fca00078e020e */
[----:B------:R-:W4:Y:S01]  /*18d0*/  LDC.64 R28, c[0x0][0x388] ;  /* 0x0000e200ff1c7b82 */ /* 0x000f220000000a00 */
[C---:B------:R-:W-:Y:S02]  /*18e0*/  IADD3 R32, PT, PT, R19.reuse, R8, RZ ;  /* 0x0000000813207210 */ /* 0x040fe40007ffe0ff */
[----:B------:R-:W-:Y:S02]  /*18f0*/  ISETP.GE.AND P1, PT, R8, UR8, PT ;  /* 0x0000000808007c0c */ /* 0x000fe4000bf26270 */
[----:B------:R-:W-:Y:S01]  /*1900*/  ISETP.GE.AND P2, PT, R32, UR8, PT ;  /* 0x0000000820007c0c */ /* 0x000fe2000bf46270 */
[----:B------:R-:W2:Y:S01]  /*1910*/  @!P0 LDG.E.U16.CONSTANT R14, desc[UR10][R14.64] ;  /* 0x0000000a0e0e8981 */ /* 0x000ea2000c1e9500 */
[----:B------:R-:W-:Y:S01]  /*1920*/  IADD3 R32, PT, PT, R19, R32, RZ ;  /* 0x0000002013207210 */ /* 0x000fe20007ffe0ff */
[----:B------:R-:W0:Y:S01]  /*1930*/  LDC.64 R20, c[0x0][0x380] ;  /* 0x0000e000ff147b82 */ /* 0x000e220000000a00 */
[----:B-1----:R-:W-:Y:S02]  /*1940*/  @!P0 IMAD.WIDE R10, R27, 0x2, R10 ;  /* 0x000000021b0a8825 */ /* 0x002fe400078e020a */
[----:B------:R-:W-:-:S05]  /*1950*/  ISETP.GE.AND P3, PT, R32, UR8, PT ;  /* 0x0000000820007c0c */ /* 0x000fca000bf66270 */
[----:B------:R-:W1:Y:S01]  /*1960*/  LDC.64 R16, c[0x0][0x380] ;  /* 0x0000e000ff107b82 */ /* 0x000e620000000a00 */
[----:B------:R-:W-:Y:S01]  /*1970*/  VIADD R27, R27, UR13 ;  /* 0x0000000d1b1b7c36 */ /* 0x000fe20008000000 */
[----:B------:R1:W2:Y:S06]  /*1980*/  @!P0 LDG.E.U16.CONSTANT R10, desc[UR10][R10.64] ;  /* 0x0000000a0a0a8981 */ /* 0x0002ac000c1e9500 */
[----:B------:R-:W1:Y:S08]  /*1990*/  LDC.64 R8, c[0x0][0x388] ;  /* 0x0000e200ff087b82 */ /* 0x000e700000000a00 */
[----:B------:R-:W1:Y:S01]  /*19a0*/  LDC.64 R18, c[0x0][0x388] ;  /* 0x0000e200ff127b82 */ /* 0x000e620000000a00 */
[C---:B------:R-:W-:Y:S01]  /*19b0*/  IADD3 R33, PT, PT, R27.reuse, UR13, RZ ;  /* 0x0000000d1b217c10 */ /* 0x040fe2000fffe0ff */
[----:B---3--:R-:W-:-:S04]  /*19c0*/  @!P1 IMAD.WIDE R4, R27, 0x2, R4 ;  /* 0x000000021b049825 */ /* 0x008fc800078e0204 */
[----:B----4-:R-:W-:Y:S01]  /*19d0*/  @!P1 IMAD.WIDE R28, R27, 0x2, R28 ;  /* 0x000000021b1c9825 */ /* 0x010fe200078e021c */
[C---:B------:R-:W-:Y:S01]  /*19e0*/  IADD3 R27, PT, PT, R33.reuse, UR13, RZ ;  /* 0x0000000d211b7c10 */ /* 0x040fe2000fffe0ff */
[----:B------:R3:W4:Y:S02]  /*19f0*/  @!P1 LDG.E.U16.CONSTANT R4, desc[UR10][R4.64] ;  /* 0x0000000a04049981 */ /* 0x000724000c1e9500 */
[----:B0-----:R-:W-:Y:S02]  /*1a00*/  @!P2 IMAD.WIDE R20, R33, 0x2, R20 ;  /* 0x000000022114a825 */ /* 0x001fe400078e0214 */
[----:B------:R-:W4:Y:S02]  /*1a10*/  @!P1 LDG.E.U16.CONSTANT R28, desc[UR10][R28.64] ;  /* 0x0000000a1c1c9981 */ /* 0x000f24000c1e9500 */
[----:B-1----:R-:W-:Y:S02]  /*1a20*/  @!P3 IMAD.WIDE R16, R27, 0x2, R16 ;  /* 0x000000021b10b825 */ /* 0x002fe400078e0210 */
[----:B------:R-:W4:Y:S02]  /*1a30*/  @!P2 LDG.E.U16.CONSTANT R20, desc[UR10][R20.64] ;  /* 0x0000000a1414a981 */ /* 0x000f24000c1e9500 */
[----:B------:R-:W-:-:S02]  /*1a40*/  @!P2 IMAD.WIDE R8, R33, 0x2, R8 ;  /* 0x000000022108a825 */ /* 0x000fc400078e0208 */
[----:B------:R-:W4:Y:S02]  /*1a50*/  @!P3 LDG.E.U16.CONSTANT R16, desc[UR10][R16.64] ;  /* 0x0000000a1010b981 */ /* 0x000f24000c1e9500 */
[----:B------:R-:W-:Y:S02]  /*1a60*/  @!P3 IMAD.WIDE R18, R27, 0x2, R18 ;  /* 0x000000021b12b825 */ /* 0x000fe400078e0212 */
[----:B------:R0:W4:Y:S04]  /*1a70*/  @!P2 LDG.E.U16.CONSTANT R8, desc[UR10][R8.64] ;  /* 0x0000000a0808a981 */ /* 0x000128000c1e9500 */
[----:B------:R-:W4:Y:S01]  /*1a80*/  @!P3 LDG.E.U16.CONSTANT R18, desc[UR10][R18.64] ;  /* 0x0000000a1212b981 */ /* 0x000f22000c1e9500 */
[----:B------:R-:W-:Y:S01]  /*1a90*/  IMAD.MOV.U32 R11, RZ, RZ, RZ ;  /* 0x000000ffff0b7224 */ /* 0x000fe200078e00ff */
[----:B------:R-:W-:Y:S01]  /*1aa0*/  MOV R15, RZ ;  /* 0x000000ff000f7202 */ /* 0x000fe20000000f00 */
[----:B---3--:R-:W-:-:S02]  /*1ab0*/  HFMA2 R5, -RZ, RZ, 0, 0 ;  /* 0x00000000ff057431 */ /* 0x008fc400000001ff */
[----:B0-----:R-:W-:Y:S02]  /*1ac0*/  HFMA2 R9, -RZ, RZ, 0, 0 ;  /* 0x00000000ff097431 */ /* 0x001fe400000001ff */
[----:B------:R-:W-:Y:S01]  /*1ad0*/  IMAD.MOV.U32 R17, RZ, RZ, RZ ;  /* 0x000000ffff117224 */ /* 0x000fe200078e00ff */
[----:B--2---:R-:W-:Y:S01]  /*1ae0*/  @!P0 SHF.L.U32 R11, R14, 0x10, RZ ;  /* 0x000000100e0b8819 */ /* 0x004fe200000006ff */
[----:B------:R-:W-:-:S04]  /*1af0*/  @!P0 IMAD.U32 R15, R10, 0x10000, RZ ;  /* 0x000100000a0f8824 */ /* 0x000fc800078e00ff */
[----:B-----5:R-:W-:Y:S01]  /*1b00*/  FADD.FTZ R10, -R2, R11 ;  /* 0x0000000b020a7221 */ /* 0x020fe20000010100 */
[----:B------:R-:W-:-:S03]  /*1b10*/  FADD.FTZ R30, R30, R15 ;  /* 0x0000000f1e1e7221 */ /* 0x000fc60000010000 */
[----:B------:R-:W-:Y:S01]  /*1b20*/  FFMA.FTZ R7, R10, R15, R7 ;  /* 0x0000000f0a077223 */ /* 0x000fe20000010007 */
[----:B------:R-:W-:Y:S02]  /*1b30*/  MOV R15, RZ ;  /* 0x000000ff000f7202 */ /* 0x000fe40000000f00 */
[----:B------:R-:W-:Y:S01]  /*1b40*/  MOV R11, RZ ;  /* 0x000000ff000b7202 */ /* 0x000fe20000000f00 */
[----:B----4-:R-:W-:Y:S02]  /*1b50*/  @!P1 IMAD.U32 R5, R4, 0x10000, RZ ;  /* 0x0001000004059824 */ /* 0x010fe400078e00ff */
[----:B------:R-:W-:Y:S01]  /*1b60*/  IMAD.MOV.U32 R4, RZ, RZ, RZ ;  /* 0x000000ffff047224 */ /* 0x000fe200078e00ff */
[----:B------:R-:W-:Y:S02]  /*1b70*/  @!P1 SHF.L.U32 R11, R28, 0x10, RZ ;  /* 0x000000101c0b9819 */ /* 0x000fe400000006ff */
[----:B------:R-:W-:Y:S02]  /*1b80*/  @!P2 SHF.L.U32 R9, R20, 0x10, RZ ;  /* 0x000000101409a819 */ /* 0x000fe400000006ff */
[----:B------:R-:W-:Y:S01]  /*1b90*/  @!P3 SHF.L.U32 R15, R16, 0x10, RZ ;  /* 0x00000010100fb819 */ /* 0x000fe200000006ff */
[----:B------:R-:W-:-:S02]  /*1ba0*/  FADD.FTZ R5, -R2, R5 ;  /* 0x0000000502057221 */ /* 0x000fc40000010100 */
[----:B------:R-:W-:Y:S01]  /*1bb0*/  FADD.FTZ R9, -R2, R9 ;  /* 0x0000000902097221 */ /* 0x000fe20000010100 */
[----:B------:R-:W-:Y:S01]  /*1bc0*/  @!P2 SHF.L.U32 R4, R8, 0x10, RZ ;  /* 0x000000100804a819 */ /* 0x000fe200000006ff */
[----:B------:R-:W-:Y:S01]  /*1bd0*/  FADD.FTZ R15, -R2, R15 ;  /* 0x0000000f020f7221 */ /* 0x000fe20000010100 */
[----:B------:R-:W-:Y:S02]  /*1be0*/  @!P3 IMAD.U32 R17, R18, 0x10000, RZ ;  /* 0x000100001211b824 */ /* 0x000fe400078e00ff */
[----:B------:R-:W-:Y:S01]  /*1bf0*/  FADD.FTZ R26, R26, R11 ;  /* 0x0000000b1a1a7221 */ /* 0x000fe20000010000 */
[----:B------:R-:W-:Y:S01]  /*1c00*/  FFMA.FTZ R6, R5, R11, R6 ;  /* 0x0000000b05067223 */ /* 0x000fe20000010006 */
[----:B------:R-:W-:Y:S01]  /*1c10*/  FADD.FTZ R25, R25, R4 ;  /* 0x0000000419197221 */ /* 0x000fe20000010000 */
[----:B------:R-:W-:Y:S01]  /*1c20*/  FFMA.FTZ R22, R9, R4, R22 ;  /* 0x0000000409167223 */ /* 0x000fe20000010016 */
[----:B------:R-:W-:Y:S01]  /*1c30*/  FADD.FTZ R24, R24, R17 ;  /* 0x0000001118187221 */ /* 0x000fe20000010000 */
[----:B------:R-:W-:-:S07]  /*1c40*/  FFMA.FTZ R12, R15, R17, R12 ;  /* 0x000000110f0c7223 */ /* 0x000fce000001000c */
.L_x_26715:
[----:B------:R-:W-:Y:S01]  /*1c50*/  ISETP.GE.U32.AND P1, PT, R13, 0x2, PT ;  /* 0x000000020d00780c */ /* 0x000fe20003f26070 */
[----:B------:R-:W-:Y:S01]  /*1c60*/  UMOV UR4, 0x400 ;  /* 0x0000040000047882 */ /* 0x000fe20000000000 */
[----:B------:R-:W-:Y:S01]  /*1c70*/  FADD.FTZ R7, R6, R7 ;  /* 0x0000000706077221 */ /* 0x000fe20000010000 */
[----:B------:R-:W-:Y:S01]  /*1c80*/  UIADD3 UR5, UPT, UPT, UR4, 0x800, URZ ;  /* 0x0000080004057890 */ /* 0x000fe2000fffe0ff */
[----:B------:R-:W-:Y:S01]  /*1c90*/  FADD.FTZ R26, R26, R30 ;  /* 0x0000001e1a1a7221 */ /* 0x000fe20000010000 */
[----:B-1----:R-:W-:Y:S01]  /*1ca0*/  ULEA UR4, UR6, UR4, 0x18 ;  /* 0x0000000406047291 */ /* 0x002fe2000f8ec0ff */
[----:B------:R-:W-:Y:S01]  /*1cb0*/  FADD.FTZ R7, R7, R22 ;  /* 0x0000001607077221 */ /* 0x000fe20000010000 */
[----:B0-2---:R-:W-:Y:S01]  /*1cc0*/  IMAD R22, R23, UR17, R31 ;  /* 0x0000001117167c24 */ /* 0x005fe2000f8e021f */
[----:B------:R-:W-:Y:S01]  /*1cd0*/  ULEA UR5, UR6, UR5, 0x18 ;  /* 0x0000000506057291 */ /* 0x000fe2000f8ec0ff */
[----:B------:R-:W-:Y:S01]  /*1ce0*/  FADD.FTZ R9, R26, R25 ;  /* 0x000000191a097221 */ /* 0x000fe20000010000 */
[----:B------:R-:W-:-:S02]  /*1cf0*/  FADD.FTZ R11, R7, R12 ;  /* 0x0000000c070b7221 */ /* 0x000fc40000010000 */
[C---:B-----5:R-:W-:Y:S01]  /*1d00*/  LEA R2, R22.reuse, UR4, 0x2 ;  /* 0x0000000416027c11 */ /* 0x060fe2000f8e10ff */
[----:B------:R-:W-:Y:S01]  /*1d10*/  FADD.FTZ R9, R9, R24 ;  /* 0x0000001809097221 */ /* 0x000fe20000010000 */
[----:B------:R-:W-:Y:S01]  /*1d20*/  LEA R22, R22, UR5, 0x2 ;  /* 0x0000000516167c11 */ /* 0x000fe2000f8e10ff */
[----:B------:R-:W-:Y:S06]  /*1d30*/  @!P1 BRA `(.L_x_26716) ;  /* 0x0000000c00189947 */ /* 0x000fec0003800000 */
[----:B------:R-:W-:Y:S01]  /*1d40*/  IMAD.U32 R6, RZ, RZ, UR14 ;  /* 0x0000000eff067e24 */ /* 0x000fe2000f8e00ff */
[----:B------:R-:W-:Y:S01]  /*1d50*/  MOV R4, UR14 ;  /* 0x0000000e00047c02 */ /* 0x000fe20008000f00 */
[----:B------:R-:W-:-:S03]  /*1d60*/  IMAD.U32 R7, RZ, RZ, UR14 ;  /* 0x0000000eff077e24 */ /* 0x000fc6000f8e00ff */
[----:B------:R-:W-:Y:S02]  /*1d70*/  LOP3.LUT R6, R6, 0x7fe, RZ, 0xc0, !PT ;  /* 0x000007fe06067812 */ /* 0x000fe400078ec0ff */
[----:B------:R-:W-:Y:S02]  /*1d80*/  SHF.R.U32.HI R4, RZ, 0x1, R4 ;  /* 0x00000001ff047819 */ /* 0x000fe40000011604 */
[----:B------:R-:W-:Y:S02]  /*1d90*/  ISETP.GE.U32.AND P2, PT, R23, R6, PT ;  /* 0x000000061700720c */ /* 0x000fe40003f46070 */
[----:B------:R-:W-:-:S04]  /*1da0*/  IADD3 R5, PT, PT, R4, R23, RZ ;  /* 0x0000001704057210 */ /* 0x000fc80007ffe0ff */
[----:B------:R-:W-:-:S04]  /*1db0*/  ISETP.GE.U32.AND P0, PT, R5, UR14, PT ;  /* 0x0000000e05007c0c */ /* 0x000fc8000bf06070 */
[----:B------:R-:W-:-:S03]  /*1dc0*/  ISETP.GE.U32.OR P0, PT, R23, R4, P0 ;  /* 0x000000041700720c */ /* 0x000fc60000706470 */
[----:B------:R-:W-:Y:S04]  /*1dd0*/  @!P2 STS [R2], R9 ;  /* 0x000000090200a388 */ /* 0x000fe80000000800 */
[----:B------:R-:W-:Y:S01]  /*1de0*/  @!P2 STS [R22], R11 ;  /* 0x0000000b1600a388 */ /* 0x000fe20000000800 */
[----:B------:R-:W-:Y:S01]  /*1df0*/  BAR.SYNC.DEFER_BLOCKING 0x0 ;  /* 0x0000000000007b1d */ /* 0x000fe20000010000 */
[----:B------:R-:W-:-:S04]  /*1e00*/  ISETP.GE.U32.AND P2, PT, R7, 0x4, PT ;  /* 0x000000040700780c */ /* 0x000fc80003f46070 */
[----:B------:R-:W-:-:S05]  /*1e10*/  @!P0 IMAD R5, R4, UR17, RZ ;  /* 0x0000001104058c24 */ /* 0x000fca000f8e02ff */
[C---:B------:R-:W-:Y:S02]  /*1e20*/  @!P0 LEA R6, R5.reuse, R2, 0x2 ;  /* 0x0000000205068211 */ /* 0x040fe400078e10ff */
[----:B------:R-:W-:-:S04]  /*1e30*/  @!P0 LEA R5, R5, R22, 0x2 ;  /* 0x0000001605058211 */ /* 0x000fc800078e10ff */
[----:B------:R-:W0:Y:S04]  /*1e40*/  @!P0 LDS R6, [R6] ;  /* 0x0000000006068984 */ /* 0x000e280000000800 */
[----:B------:R-:W1:Y:S01]  /*1e50*/  @!P0 LDS R8, [R5] ;  /* 0x0000000005088984 */ /* 0x000e620000000800 */
[----:B0-----:R-:W-:Y:S01]  /*1e60*/  @!P0 FADD.FTZ R9, R9, R6 ;  /* 0x0000000609098221 */ /* 0x001fe20000010000 */
[----:B-1----:R-:W-:Y:S01]  /*1e70*/  @!P0 FADD.FTZ R11, R11, R8 ;  /* 0x000000080b0b8221 */ /* 0x002fe20000010000 */
[----:B------:R-:W-:Y:S06]  /*1e80*/  @!P2 BRA `(.L_x_26716) ;  /* 0x0000000800c4a947 */ /* 0x000fec0003800000 */
[----:B------:R-:W-:Y:S02]  /*1e90*/  LOP3.LUT R4, R4, 0x3fe, RZ, 0xc0, !PT ;  /* 0x000003fe04047812 */ /* 0x000fe400078ec0ff */
[----:B------:R-:W-:Y:S02]  /*1ea0*/  MOV R6, UR14 ;  /* 0x0000000e00067c02 */ /* 0x000fe40008000f00 */
[----:B------:R-:W-:Y:S02]  /*1eb0*/  ISETP.GE.U32.AND P2, PT, R23, R4, PT ;  /* 0x000000041700720c */ /* 0x000fe40003f46070 */
[----:B------:R-:W-:Y:S02]  /*1ec0*/  SHF.R.U32.HI R6, RZ, 0x2, R6 ;  /* 0x00000002ff067819 */ /* 0x000fe40000011606 */
[----:B------:R-:W-:Y:S02]  /*1ed0*/  MOV R7, UR14 ;  /* 0x0000000e00077c02 */ /* 0x000fe40008000f00 */
[----:B------:R-:W-:-:S04]  /*1ee0*/  IADD3 R5, PT, PT, R6, R23, RZ ;  /* 0x0000001706057210 */ /* 0x000fc80007ffe0ff */
[----:B------:R-:W-:-:S03]  /*1ef0*/  ISETP.GE.U32.AND P0, PT, R5, UR14, PT ;  /* 0x0000000e05007c0c */ /* 0x000fc6000bf06070 */
[----:B------:R-:W-:Y:S01]  /*1f00*/  @!P2 STS [R2], R9 ;  /* 0x000000090200a388 */ /* 0x000fe20000000800 */
[----:B------:R-:W-:-:S03]  /*1f10*/  ISETP.GE.U32.OR P0, PT, R23, R6, P0 ;  /* 0x000000061700720c */ /* 0x000fc60000706470 */
[----:B------:R-:W-:Y:S01]  /*1f20*/  @!P2 STS [R22], R11 ;  /* 0x0000000b1600a388 */ /* 0x000fe20000000800 */
[----:B------:R-:W-:Y:S01]  /*1f30*/  BAR.SYNC.DEFER_BLOCKING 0x0 ;  /* 0x0000000000007b1d */ /* 0x000fe20000010000 */
[----:B------:R-:W-:-:S08]  /*1f40*/  ISETP.GE.U32.AND P2, PT, R7, 0x8, PT ;  /* 0x000000080700780c */ /* 0x000fd00003f46070 */
[----:B------:R-:W-:-:S04]  /*1f50*/  @!P0 IMAD R5, R6, UR17, RZ ;  /* 0x0000001106058c24 */ /* 0x000fc8000f8e02ff */
[C---:B------:R-:W-:Y:S01]  /*1f60*/  @!P0 IMAD R4, R5.reuse, 0x4, R2 ;  /* 0x0000000405048824 */ /* 0x040fe200078e0202 */
[----:B------:R-:W-:-:S05]  /*1f70*/  @!P0 LEA R5, R5, R22, 0x2 ;  /* 0x0000001605058211 */ /* 0x000fca00078e10ff */
[----:B------:R-:W0:Y:S04]  /*1f80*/  @!P0 LDS R4, [R4] ;  /* 0x0000000004048984 */ /* 0x000e280000000800 */
[----:B------:R-:W1:Y:S01]  /*1f90*/  @!P0 LDS R8, [R5] ;  /* 0x0000000005088984 */ /* 0x000e620000000800 */
[----:B0-----:R-:W-:Y:S01]  /*1fa0*/  @!P0 FADD.FTZ R9, R9, R4 ;  /* 0x0000000409098221 */ /* 0x001fe20000010000 */
[----:B-1----:R-:W-:Y:S01]  /*1fb0*/  @!P0 FADD.FTZ R11, R11, R8 ;  /* 0x000000080b0b8221 */ /* 0x002fe20000010000 */
[----:B------:R-:W-:Y:S06]  /*1fc0*/  @!P2 BRA `(.L_x_26716) ;  /* 0x000000080074a947 */ /* 0x000fec0003800000 */
[----:B------:R-:W-:Y:S01]  /*1fd0*/  LOP3.LUT R6, R6, 0x1fe, RZ, 0xc0, !PT ;  /* 0x000001fe06067812 */ /* 0x000fe200078ec0ff */
[----:B------:R-:W-:Y:S01]  /*1fe0*/  IMAD.U32 R4, RZ, RZ, UR14 ;  /* 0x0000000eff047e24 */ /* 0x000fe2000f8e00ff */
[----:B------:R-:W-:Y:S02]  /*1ff0*/  MOV R7, UR14 ;  /* 0x0000000e00077c02 */ /* 0x000fe40008000f00 */
[----:B------:R-:W-:Y:S02]  /*2000*/  ISETP.GE.U32.AND P2, PT, R23, R6, PT ;  /* 0x000000061700720c */ /* 0x000fe40003f46070 */
[----:B------:R-:W-:-:S04]  /*2010*/  SHF.R.U32.HI R4, RZ, 0x3, R4 ;  /* 0x00000003ff047819 */ /* 0x000fc80000011604 */
[----:B------:R-:W-:-:S04]  /*2020*/  IADD3 R5, PT, PT, R4, R23, RZ ;  /* 0x0000001704057210 */ /* 0x000fc80007ffe0ff */
[----:B------:R-:W-:-:S03]  /*2030*/  ISETP.GE.U32.AND P0, PT, R5, UR14, PT ;  /* 0x0000000e05007c0c */ /* 0x000fc6000bf06070 */
[----:B------:R-:W-:Y:S01]  /*2040*/  @!P2 STS [R2], R9 ;  /* 0x000000090200a388 */ /* 0x000fe20000000800 */
[----:B------:R-:W-:-:S03]  /*2050*/  ISETP.GE.U32.OR P0, PT, R23, R4, P0 ;  /* 0x000000041700720c */ /* 0x000fc60000706470 */
[----:B------:R-:W-:Y:S01]  /*2060*/  @!P2 STS [R22], R11 ;  /* 0x0000000b1600a388 */ /* 0x000fe20000000800 */
[----:B------:R-:W-:Y:S01]  /*2070*/  BAR.SYNC.DEFER_BLOCKING 0x0 ;  /* 0x0000000000007b1d */ /* 0x000fe20000010000 */
[----:B------:R-:W-:-:S08]  /*2080*/  ISETP.GE.U32.AND P2, PT, R7, 0x10, PT ;  /* 0x000000100700780c */ /* 0x000fd00003f46070 */
[----:B------:R-:W-:-:S05]  /*2090*/  @!P0 IMAD R5, R4, UR17, RZ ;  /* 0x0000001104058c24 */ /* 0x000fca000f8e02ff */
[C---:B------:R-:W-:Y:S01]  /*20a0*/  @!P0 LEA R6, R5.reuse, R2, 0x2 ;  /* 0x0000000205068211 */ /* 0x040fe200078e10ff */
[----:B------:R-:W-:-:S05]  /*20b0*/  @!P0 IMAD R5, R5, 0x4, R22 ;  /* 0x0000000405058824 */ /* 0x000fca00078e0216 */
        /* <DEDUP_REMOVED lines=9> */
[----:B------:R-:W-:-:S05]  /*2150*/  SHF.R.U32.HI R6, RZ, 0x4, R6 ;  /* 0x00000004ff067819 */ /* 0x000fca0000011606 */
[----:B------:R-:W-:-:S05]  /*2160*/  IMAD.IADD R5, R6, 0x1, R23 ;  /* 0x0000000106057824 */ /* 0x000fca00078e0217 */
[----:B------:R-:W-:Y:S01]  /*2170*/  ISETP.GE.U32.AND P0, PT, R5, UR14, PT ;  /* 0x0000000e05007c0c */ /* 0x000fe2000bf06070 */
[----:B------:R-:W-:Y:S03]  /*2180*/  @!P2 STS [R2], R9 ;  /* 0x000000090200a388 */ /* 0x000fe60000000800 */
[----:B------:R-:W-:Y:S01]  /*2190*/  ISETP.GE.U32.OR P0, PT, R23, R6, P0 ;  /* 0x000000061700720c */ /* 0x000fe20000706470 */
[----:B------:R-:W-:Y:S01]  /*21a0*/  @!P2 STS [R22], R11 ;  /* 0x0000000b1600a388 */ /* 0x000fe20000000800 */
[----:B------:R-:W-:Y:S01]  /*21b0*/  BAR.SYNC.DEFER_BLOCKING 0x0 ;  /* 0x0000000000007b1d */ /* 0x000fe20000010000 */
[----:B------:R-:W-:-:S10]  /*21c0*/  ISETP.GE.U32.AND P2, PT, R7, 0x20, PT ;  /* 0x000000200700780c */ /* 0x000fd40003f46070 */
        /* <DEDUP_REMOVED lines=111> */
[----:B------:R-:W-:-:S05]  /*28c0*/  SHF.R.U32.HI R6, RZ, 0xa, R6 ;  /* 0x0000000aff067819 */ /* 0x000fca0000011606 */
[----:B------:R-:W-:-:S05]  /*28d0*/  IMAD.IADD R5, R6, 0x1, R23 ;  /* 0x0000000106057824 */ /* 0x000fca00078e0217 */
[----:B------:R-:W-:Y:S01]  /*28e0*/  ISETP.GE.U32.AND P0, PT, R5, UR14, PT ;  /* 0x0000000e05007c0c */ /* 0x000fe2000bf06070 */
[----:B------:R-:W-:Y:S03]  /*28f0*/  @!P2 STS [R2], R9 ;  /* 0x000000090200a388 */ /* 0x000fe60000000800 */
[----:B------:R-:W-:Y:S01]  /*2900*/  ISETP.GE.U32.OR P0, PT, R23, R6, P0 ;  /* 0x000000061700720c */ /* 0x000fe20000706470 */
[----:B------:R-:W-:-:S12]  /*2910*/  @!P2 STS [R22], R11 ;  /* 0x0000000b1600a388 */ /* 0x000fd80000000800 */
[----:B------:R-:W-:-:S05]  /*2920*/  @!P0 IMAD R5, R6, UR17, RZ ;  /* 0x0000001106058c24 */ /* 0x000fca000f8e02ff */
[C---:B------:R-:W-:Y:S01]  /*2930*/  @!P0 LEA R4, R5.reuse, R2, 0x2 ;  /* 0x0000000205048211 */ /* 0x040fe200078e10ff */
[----:B------:R-:W-:Y:S01]  /*2940*/  BAR.SYNC.DEFER_BLOCKING 0x0 ;  /* 0x0000000000007b1d */ /* 0x000fe20000010000 */
[----:B------:R-:W-:-:S05]  /*2950*/  @!P0 LEA R5, R5, R22, 0x2 ;  /* 0x0000001605058211 */ /* 0x000fca00078e10ff */
[----:B------:R-:W0:Y:S04]  /*2960*/  @!P0 LDS R4, [R4] ;  /* 0x0000000004048984 */ /* 0x000e280000000800 */
[----:B------:R-:W1:Y:S01]  /*2970*/  @!P0 LDS R6, [R5] ;  /* 0x0000000005068984 */ /* 0x000e620000000800 */
[----:B0-----:R-:W-:Y:S01]  /*2980*/  @!P0 FADD.FTZ R9, R9, R4 ;  /* 0x0000000409098221 */ /* 0x001fe20000010000 */
[----:B-1----:R-:W-:-:S07]  /*2990*/  @!P0 FADD.FTZ R11, R11, R6 ;  /* 0x000000060b0b8221 */ /* 0x002fce0000010000 */
.L_x_26716:
[----:B------:R-:W-:Y:S01]  /*29a0*/  UISETP.GE.U32.AND UP0, UPT, UR15, 0x2, UPT ;  /* 0x000000020f00788c */ /* 0x000fe2000bf06070 */
[----:B------:R-:W-:-:S08]  /*29b0*/  IMAD R24, R0, UR17, R31 ;  /* 0x0000001100187c24 */ /* 0x000fd0000f8e021f */
[----:B------:R-:W-:Y:S05]  /*29c0*/  BRA.U !UP0, `(.L_x_26717) ;  /* 0x0000001508ac7547 */ /* 0x000fea000b800000 */
[----:B------:R-:W0:Y:S01]  /*29d0*/  LDC R13, c[0x0][0x3d4] ;  /* 0x0000f500ff0d7b82 */ /* 0x000e220000000800 */
[----:B------:R-:W-:Y:S02]  /*29e0*/  ISETP.NE.AND P2, PT, R23, RZ, PT ;  /* 0x000000ff1700720c */ /* 0x000fe40003f45270 */
[----:B------:R-:W-:-:S05]  /*29f0*/  LOP3.LUT P0, RZ, R31, R23, RZ, 0xfc, !PT ;  /* 0x000000171fff7212 */ /* 0x000fca000780fcff */
[----:B------:R-:W1:Y:S01]  /*2a00*/  LDC.64 R6, c[0x0][0x3c0] ;  /* 0x0000f000ff067b82 */ /* 0x000e620000000a00 */
[----:B0-----:R-:W-:-:S05]  /*2a10*/  IMAD R5, R13, UR15, RZ ;  /* 0x0000000f0d057c24 */ /* 0x001fca000f8e02ff */
[----:B------:R-:W-:Y:S02]  /*2a20*/  @!P2 IMAD R17, R13, UR16, R24 ;  /* 0x000000100d11ac24 */ /* 0x000fe4000f8e0218 */
[----:B-1----:R-:W-:-:S04]  /*2a30*/  IMAD.WIDE.U32 R4, R5, 0x4, R6 ;  /* 0x0000000405047825 */ /* 0x002fc800078e0006 */
[----:B------:R-:W-:-:S04]  /*2a40*/  @!P2 IMAD.WIDE R14, R17, 0x4, R6 ;  /* 0x00000004110ea825 */ /* 0x000fc800078e0206 */
[----:B------:R-:W-:Y:S01]  /*2a50*/  @!P2 IMAD.WIDE R16, R17, 0x4, R4 ;  /* 0x000000041110a825 */ /* 0x000fe200078e0204 */
[----:B------:R0:W-:Y:S04]  /*2a60*/  @!P2 STG.E.STRONG.SYS desc[UR10][R14.64], R9 ;  /* 0x000000090e00a986 */ /* 0x0001e8000c11590a */
[----:B------:R0:W-:Y:S01]  /*2a70*/  @!P2 STG.E.STRONG.SYS desc[UR10][R16.64], R11 ;  /* 0x0000000b1000a986 */ /* 0x0001e2000c11590a */
        /* <DEDUP_REMOVED lines=24> */
.L_x_26719:
[----:B------:R-:W-:Y:S05]  /*2c00*/  BSYNC.RECONVERGENT B0 ;  /* 0x0000000000007941 */ /* 0x000fea0003800200 */
.L_x_26718:
[----:B------:R-:W-:Y:S06]  /*2c10*/  BAR.SYNC.DEFER_BLOCKING 0x0 ;  /* 0x0000000000007b1d */ /* 0x000fec0000010000 */
[----:B-1----:R-:W1:Y:S02]  /*2c20*/  LDS.U8 R0, [UR4+0x1000] ;  /* 0x00100004ff007984 */ /* 0x002e640008000000 */
[----:B-1----:R-:W-:-:S13]  /*2c30*/  ISETP.NE.AND P0, PT, R0, RZ, PT ;  /* 0x000000ff0000720c */ /* 0x002fda0003f05270 */
[----:B------:R-:W-:Y:S05]  /*2c40*/  @!P0 EXIT ;  /* 0x000000000000894d */ /* 0x000fea0003800000 */
[----:B------:R-:W-:Y:S01]  /*2c50*/  ISETP.GE.U32.AND P0, PT, R23, UR15, PT ;  /* 0x0000000f17007c0c */ /* 0x000fe2000bf06070 */
[----:B------:R-:W-:Y:S01]  /*2c60*/  BSSY.RECONVERGENT B0, `(.L_x_26720) ;  /* 0x0000063000007945 */ /* 0x000fe20003800200 */
[----:B------:R-:W-:Y:S01]  /*2c70*/  HFMA2 R27, -RZ, RZ, 0, 0 ;  /* 0x00000000ff1b7431 */ /* 0x000fe200000001ff */
[----:B------:R-:W-:-:S10]  /*2c80*/  MOV R29, RZ ;  /* 0x000000ff001d7202 */ /* 0x000fd40000000f00 */
[----:B------:R-:W-:Y:S05]  /*2c90*/  @P0 BRA `(.L_x_26721) ;  /* 0x00000004007c0947 */ /* 0x000fea0003800000 */
[----:B------:R-:W1:Y:S01]  /*2ca0*/  I2F.U32.RP R12, UR14 ;  /* 0x0000000e000c7d06 */ /* 0x000e620008209000 */
[----:B------:R-:W-:Y:S01]  /*2cb0*/  IADD3 R0, PT, PT, R23, UR14, RZ ;  /* 0x0000000e17007c10 */ /* 0x000fe2000fffe0ff */
[----:B------:R-:W-:Y:S01]  /*2cc0*/  BSSY.RECONVERGENT B1, `(.L_x_26722) ;  /* 0x000002f000017945 */ /* 0x000fe20003800200 */
[----:B------:R-:W-:Y:S01]  /*2cd0*/  ISETP.NE.U32.AND P4, PT, RZ, UR14, PT ;  /* 0x0000000eff007c0c */ /* 0x000fe2000bf85070 */
[----:B------:R-:W-:Y:S01]  /*2ce0*/  IMAD.MOV.U32 R29, RZ, RZ, RZ ;  /* 0x000000ffff1d7224 */ /* 0x000fe200078e00ff */
[C---:B------:R-:W-:Y:S02]  /*2cf0*/  ISETP.GE.U32.AND P0, PT, R0.reuse, UR15, PT ;  /* 0x0000000f00007c0c */ /* 0x040fe4000bf06070 */
[----:B0-----:R-:W-:Y:S02]  /*2d00*/  VIMNMX.U32 R11, PT, PT, R0, UR15, !PT ;  /* 0x0000000f000b7c48 */ /* 0x001fe4000ffe0000 */
[----:B------:R-:W-:Y:S02]  /*2d10*/  SEL R10, RZ, 0x1, P0 ;  /* 0x00000001ff0a7807 */ /* 0x000fe40000000000 */
[----:B------:R-:W-:-:S02]  /*2d20*/  MOV R25, R23 ;  /* 0x0000001700197202 */ /* 0x000fc40000000f00 */
[----:B------:R-:W-:Y:S01]  /*2d30*/  IADD3 R11, PT, PT, R11, -R0, -R10 ;  /* 0x800000000b0b7210 */ /* 0x000fe20007ffe80a */
[----:B-1----:R-:W0:Y:S01]  /*2d40*/  MUFU.RCP R12, R12 ;  /* 0x0000000c000c7308 */ /* 0x002e220000001000 */
[----:B------:R-:W-:Y:S01]  /*2d50*/  MOV R27, RZ ;  /* 0x000000ff001b7202 */ /* 0x000fe20000000f00 */
[----:B0-----:R-:W-:-:S06]  /*2d60*/  VIADD R8, R12, 0xffffffe ;  /* 0x0ffffffe0c087836 */ /* 0x001fcc0000000000 */
[----:B------:R0:W1:Y:S02]  /*2d70*/  F2I.FTZ.U32.TRUNC.NTZ R9, R8 ;  /* 0x0000000800097305 */ /* 0x000064000021f000 */
[----:B0-----:R-:W-:Y:S01]  /*2d80*/  IMAD.MOV.U32 R8, RZ, RZ, RZ ;  /* 0x000000ffff087224 */ /* 0x001fe200078e00ff */
[----:B-1----:R-:W-:-:S05]  /*2d90*/  IADD3 R15, PT, PT, RZ, -R9, RZ ;  /* 0x80000009ff0f7210 */ /* 0x002fca0007ffe0ff */
[----:B------:R-:W-:-:S04]  /*2da0*/  IMAD R15, R15, UR14, RZ ;  /* 0x0000000e0f0f7c24 */ /* 0x000fc8000f8e02ff */
[----:B------:R-:W-:-:S06]  /*2db0*/  IMAD.HI.U32 R12, R9, R15, R8 ;  /* 0x0000000f090c7227 */ /* 0x000fcc00078e0008 */
[----:B------:R-:W-:-:S05]  /*2dc0*/  IMAD.HI.U32 R9, R12, R11, RZ ;  /* 0x0000000b0c097227 */ /* 0x000fca00078e00ff */
[----:B------:R-:W-:-:S05]  /*2dd0*/  IADD3 R0, PT, PT, -R9, RZ, RZ ;  /* 0x000000ff09007210 */ /* 0x000fca0007ffe1ff */
[----:B------:R-:W-:-:S05]  /*2de0*/  IMAD R11, R0, UR14, R11 ;  /* 0x0000000e000b7c24 */ /* 0x000fca000f8e020b */
[----:B------:R-:W-:-:S13]  /*2df0*/  ISETP.GE.U32.AND P0, PT, R11, UR14, PT ;  /* 0x0000000e0b007c0c */ /* 0x000fda000bf06070 */
[----:B------:R-:W-:Y:S01]  /*2e00*/  @P0 IADD3 R11, PT, PT, R11, -UR14, RZ ;  /* 0x8000000e0b0b0c10 */ /* 0x000fe2000fffe0ff */
[----:B------:R-:W-:-:S03]  /*2e10*/  @P0 VIADD R9, R9, 0x1 ;  /* 0x0000000109090836 */ /* 0x000fc60000000000 */
[----:B------:R-:W-:-:S13]  /*2e20*/  ISETP.GE.U32.AND P3, PT, R11, UR14, PT ;  /* 0x0000000e0b007c0c */ /* 0x000fda000bf66070 */
[----:B------:R-:W-:Y:S02]  /*2e30*/  @P3 IADD3 R9, PT, PT, R9, 0x1, RZ ;  /* 0x0000000109093810 */ /* 0x000fe40007ffe0ff */
[----:B------:R-:W-:-:S04]  /*2e40*/  @!P4 LOP3.LUT R9, RZ, UR14, RZ, 0x33, !PT ;  /* 0x0000000eff09cc12 */ /* 0x000fc8000f8e33ff */
[----:B------:R-:W-:-:S04]  /*2e50*/  IADD3 R9, PT, PT, R10, R9, RZ ;  /* 0x000000090a097210 */ /* 0x000fc80007ffe0ff */
[C---:B------:R-:W-:Y:S02]  /*2e60*/  LOP3.LUT R0, R9.reuse, 0x3, RZ, 0xc0, !PT ;  /* 0x0000000309007812 */ /* 0x040fe400078ec0ff */
[----:B------:R-:W-:Y:S02]  /*2e70*/  ISETP.GE.U32.AND P3, PT, R9, 0x3, PT ;  /* 0x000000030900780c */ /* 0x000fe40003f66070 */
[----:B------:R-:W-:-:S13]  /*2e80*/  ISETP.NE.AND P0, PT, R0, 0x3, PT ;  /* 0x000000030000780c */ /* 0x000fda0003f05270 */
[----:B------:R-:W-:Y:S05]  /*2e90*/  @!P0 BRA `(.L_x_26723) ;  /* 0x0000000000448947 */ /* 0x000fea0003800000 */
[----:B------:R-:W-:Y:S02]  /*2ea0*/  VIADD R9, R9, 0x1 ;  /* 0x0000000109097836 */ /* 0x000fe40000000000 */
[----:B------:R-:W-:Y:S02]  /*2eb0*/  HFMA2 R29, -RZ, RZ, 0, 0 ;  /* 0x00000000ff1d7431 */ /* 0x000fe400000001ff */
[----:B------:R-:W-:Y:S01]  /*2ec0*/  IMAD R15, R23, R13, R24 ;  /* 0x0000000d170f7224 */ /* 0x000fe200078e0218 */
[----:B------:R-:W-:Y:S02]  /*2ed0*/  MOV R25, R23 ;  /* 0x0000001700197202 */ /* 0x000fe40000000f00 */
[----:B------:R-:W-:-:S05]  /*2ee0*/  LOP3.LUT R9, R9, 0x3, RZ, 0xc0, !PT ;  /* 0x0000000309097812 */ /* 0x000fca00078ec0ff */
[----:B------:R-:W-:-:S07]  /*2ef0*/  IMAD.MOV R0, RZ, RZ, -R9 ;  /* 0x000000ffff007224 */ /* 0x000fce00078e0a09 */
.L_x_26724:
[----:B------:R-:W-:-:S04]  /*2f00*/  IMAD.WIDE R8, R15, 0x4, R6 ;  /* 0x000000040f087825 */ /* 0x000fc800078e0206 */
[----:B------:R-:W-:Y:S02]  /*2f10*/  IMAD.WIDE R10, R15, 0x4, R4 ;  /* 0x000000040f0a7825 */ /* 0x000fe400078e0204 */
[----:B------:R-:W2:Y:S04]  /*2f20*/  LDG.E.STRONG.SYS R8, desc[UR10][R8.64] ;  /* 0x0000000a08087981 */ /* 0x000ea8000c1f5900 */
[----:B------:R-:W3:Y:S01]  /*2f30*/  LDG.E.STRONG.SYS R10, desc[UR10][R10.64] ;  /* 0x0000000a0a0a7981 */ /* 0x000ee2000c1f5900 */
[----:B------:R-:W-:Y:S01]  /*2f40*/  IADD3 R0, PT, PT, R0, 0x1, RZ ;  /* 0x0000000100007810 */ /* 0x000fe20007ffe0ff */
[----:B------:R-:W-:Y:S01]  /*2f50*/  IMAD R15, R13, UR14, R15 ;  /* 0x0000000e0d0f7c24 */ /* 0x000fe2000f8e020f */
[----:B------:R-:W-:Y:S02]  /*2f60*/  IADD3 R25, PT, PT, R25, UR14, RZ ;  /* 0x0000000e19197c10 */ /* 0x000fe4000fffe0ff */
[----:B------:R-:W-:Y:S01]  /*2f70*/  ISETP.NE.AND P0, PT, R0, RZ, PT ;  /* 0x000000ff0000720c */ /* 0x000fe20003f05270 */
[----:B--2---:R-:W-:Y:S01]  /*2f80*/  FADD.FTZ R29, R8, R29 ;  /* 0x0000001d081d7221 */ /* 0x004fe20000010000 */
[----:B---3--:R-:W-:-:S11]  /*2f90*/  FADD.FTZ R27, R10, R27 ;  /* 0x0000001b0a1b7221 */ /* 0x008fd60000010000 */
[----:B------:R-:W-:Y:S05]  /*2fa0*/  @P0 BRA `(.L_x_26724) ;  /* 0xfffffffc00d40947 */ /* 0x000fea000383ffff */
.L_x_26723:
[----:B------:R-:W-:Y:S05]  /*2fb0*/  BSYNC.RECONVERGENT B1 ;  /* 0x0000000000017941 */ /* 0x000fea0003800200 */
.L_x_26722:
[----:B------:R-:W-:Y:S05]  /*2fc0*/  @!P3 BRA `(.L_x_26721) ;  /* 0x0000000000b0b947 */ /* 0x000fea0003800000 */
[----:B------:R-:W-:Y:S01]  /*2fd0*/  MOV R8, UR14 ;  /* 0x0000000e00087c02 */ /* 0x000fe20008000f00 */
[----:B------:R-:W-:Y:S01]  /*2fe0*/  IMAD.U32 R0, RZ, RZ, UR14 ;  /* 0x0000000eff007e24 */ /* 0x000fe2000f8e00ff */
[C---:B------:R-:W-:Y:S01]  /*2ff0*/  IADD3 R37, PT, PT, R25.reuse, UR14, RZ ;  /* 0x0000000e19257c10 */ /* 0x040fe2000fffe0ff */
[-CC-:B------:R-:W-:Y:S02]  /*3000*/  IMAD R31, R25, R13.reuse, R24.reuse ;  /* 0x0000000d191f7224 */ /* 0x180fe400078e0218 */
[--C-:B------:R-:W-:Y:S02]  /*3010*/  IMAD R33, R0, 0x2, R25.reuse ;  /* 0x0000000200217824 */ /* 0x100fe400078e0219 */
[----:B------:R-:W-:Y:S02]  /*3020*/  IMAD R35, R8, 0x3, R25 ;  /* 0x0000000308237824 */ /* 0x000fe400078e0219 */
[----:B------:R-:W-:Y:S02]  /*3030*/  IMAD R0, R13, UR14, RZ ;  /* 0x0000000e0d007c24 */ /* 0x000fe4000f8e02ff */
[----:B------:R-:W-:-:S02]  /*3040*/  IMAD R37, R37, R13, R24 ;  /* 0x0000000d25257224 */ /* 0x000fc400078e0218 */
[-CC-:B------:R-:W-:Y:S02]  /*3050*/  IMAD R33, R33, R13.reuse, R24.reuse ;  /* 0x0000000d21217224 */ /* 0x180fe400078e0218 */
[----:B------:R-:W-:-:S07]  /*3060*/  IMAD R35, R35, R13, R24 ;  /* 0x0000000d23237224 */ /* 0x000fce00078e0218 */
.L_x_26725:
[----:B------:R-:W-:-:S04]  /*3070*/  IMAD.WIDE R12, R31, 0x4, R6 ;  /* 0x000000041f0c7825 */ /* 0x000fc800078e0206 */
[----:B------:R-:W-:Y:S01]  /*3080*/  IMAD.WIDE R18, R31, 0x4, R4 ;  /* 0x000000041f127825 */ /* 0x000fe200078e0204 */
[----:B------:R0:W2:Y:S03]  /*3090*/  LDG.E.STRONG.SYS R26, desc[UR10][R12.64] ;  /* 0x0000000a0c1a7981 */ /* 0x0000a6000c1f5900 */
[C---:B------:R-:W-:Y:S02]  /*30a0*/  IMAD.WIDE R14, R37.reuse, 0x4, R6 ;  /* 0x00000004250e7825 */ /* 0x040fe400078e0206 */
[----:B------:R-:W3:Y:S02]  /*30b0*/  LDG.E.STRONG.SYS R18, desc[UR10][R18.64] ;  /* 0x0000000a12127981 */ /* 0x000ee4000c1f5900 */
[----:B------:R-:W-:Y:S02]  /*30c0*/  IMAD.WIDE R8, R37, 0x4, R4 ;  /* 0x0000000425087825 */ /* 0x000fe400078e0204 */
[----:B------:R-:W4:Y:S02]  /*30d0*/  LDG.E.STRONG.SYS R14, desc[UR10][R14.64] ;  /* 0x0000000a0e0e7981 */ /* 0x000f24000c1f5900 */
[----:B------:R-:W-:-:S02]  /*30e0*/  IMAD.WIDE R10, R33, 0x4, R6 ;  /* 0x00000004210a7825 */ /* 0x000fc400078e0206 */
[----:B------:R-:W5:Y:S02]  /*30f0*/  LDG.E.STRONG.SYS R8, desc[UR10][R8.64] ;  /* 0x0000000a08087981 */ /* 0x000f64000c1f5900 */
[----:B0-----:R-:W-:Y:S02]  /*3100*/  IMAD.WIDE R12, R33, 0x4, R4 ;  /* 0x00000004210c7825 */ /* 0x001fe400078e0204 */
[----:B------:R-:W5:Y:S02]  /*3110*/  LDG.E.STRONG.SYS R10, desc[UR10][R10.64] ;  /* 0x0000000a0a0a7981 */ /* 0x000f64000c1f5900 */
[C---:B------:R-:W-:Y:S02]  /*3120*/  IMAD.WIDE R16, R35.reuse, 0x4, R6 ;  /* 0x0000000423107825 */ /* 0x040fe400078e0206 */
[----:B------:R-:W5:Y:S02]  /*3130*/  LDG.E.STRONG.SYS R28, desc[UR10][R12.64] ;  /* 0x0000000a0c1c7981 */ /* 0x000f64000c1f5900 */
[----:B------:R-:W-:-:S02]  /*3140*/  IMAD.WIDE R20, R35, 0x4, R4 ;  /* 0x0000000423147825 */ /* 0x000fc400078e0204 */
[----:B------:R-:W5:Y:S04]  /*3150*/  LDG.E.STRONG.SYS R16, desc[UR10][R16.64] ;  /* 0x0000000a10107981 */ /* 0x000f68000c1f5900 */
[----:B------:R-:W5:Y:S01]  /*3160*/  LDG.E.STRONG.SYS R21, desc[UR10][R20.64] ;  /* 0x0000000a14157981 */ /* 0x000f62000c1f5900 */
[----:B------:R-:W-:-:S04]  /*3170*/  MOV R30, UR14 ;  /* 0x0000000e001e7c02 */ /* 0x000fc80008000f00 */
[----:B------:R-:W-:Y:S01]  /*3180*/  IADD3 R25, PT, PT, R30, UR14, R25 ;  /* 0x0000000e1e197c10 */ /* 0x000fe2000fffe019 */
[C---:B------:R-:W-:Y:S01]  /*3190*/  IMAD R31, R0.reuse, 0x4, R31 ;  /* 0x00000004001f7824 */ /* 0x040fe200078e021f */
[C---:B------:R-:W-:Y:S01]  /*31a0*/  LEA R37, R0.reuse, R37, 0x2 ;  /* 0x0000002500257211 */ /* 0x040fe200078e10ff */
[C---:B------:R-:W-:Y:S01]  /*31b0*/  IMAD R35, R0.reuse, 0x4, R35 ;  /* 0x0000000400237824 */ /* 0x040fe200078e0223 */
[----:B------:R-:W-:Y:S01]  /*31c0*/  LEA R33, R0, R33, 0x2 ;  /* 0x0000002100217211 */ /* 0x000fe200078e10ff */
[----:B---3--:R-:W-:Y:S01]  /*31d0*/  FADD.FTZ R27, R18, R27 ;  /* 0x0000001b121b7221 */ /* 0x008fe20000010000 */
[----:B------:R-:W-:-:S04]  /*31e0*/  MOV R18, UR14 ;  /* 0x0000000e00127c02 */ /* 0x000fc80008000f00 */
[----:B------:R-:W-:Y:S01]  /*31f0*/  IADD3 R25, PT, PT, R18, UR14, R25 ;  /* 0x0000000e12197c10 */ /* 0x000fe2000fffe019 */
[----:B--2---:R-:W-:-:S03]  /*3200*/  FADD.FTZ R29, R26, R29 ;  /* 0x0000001d1a1d7221 */ /* 0x004fc60000010000 */
[----:B------:R-:W-:Y:S01]  /*3210*/  ISETP.GE.U32.AND P0, PT, R25, UR15, PT ;  /* 0x0000000f19007c0c */ /* 0x000fe2000bf06070 */
[----:B----4-:R-:W-:Y:S01]  /*3220*/  FADD.FTZ R29, R29, R14 ;  /* 0x0000000e1d1d7221 */ /* 0x010fe20000010000 */
[----:B-----5:R-:W-:-:S03]  /*3230*/  FADD.FTZ R8, R27, R8 ;  /* 0x000000081b087221 */ /* 0x020fc60000010000 */
[----:B------:R-:W-:Y:S01]  /*3240*/  FADD.FTZ R29, R29, R10 ;  /* 0x0000000a1d1d7221 */ /* 0x000fe20000010000 */
[----:B------:R-:W-:-:S03]  /*3250*/  FADD.FTZ R8, R8, R28 ;  /* 0x0000001c08087221 */ /* 0x000fc60000010000 */
[----:B------:R-:W-:Y:S01]  /*3260*/  FADD.FTZ R29, R29, R16 ;  /* 0x000000101d1d7221 */ /* 0x000fe20000010000 */
[----:B------:R-:W-:-:S03]  /*3270*/  FADD.FTZ R27, R8, R21 ;  /* 0x00000015081b7221 */ /* 0x000fc60000010000 */
[----:B------:R-:W-:Y:S05]  /*3280*/  @!P0 BRA `(.L_x_26725) ;  /* 0xfffffffc00788947 */ /* 0x000fea000383ffff */
.L_x_26721:
[----:B------:R-:W-:Y:S05]  /*3290*/  BSYNC.RECONVERGENT B0 ;  /* 0x0000000000007941 */ /* 0x000fea0003800200 */
.L_x_26720:
[----:B------:R-:W-:Y:S05]  /*32a0*/  @!P1 BRA `(.L_x_26726) ;  /* 0x0000000c00189947 */ /* 0x000fea0003800000 */
[----:B------:R-:W-:-:S04]  /*32b0*/  MOV R6, UR14 ;  /* 0x0000000e00067c02 */ /* 0x000fc80008000f00 */
[----:B------:R-:W-:-:S04]  /*32c0*/  SHF.R.U32.HI R6, RZ, 0x1, R6 ;  /* 0x00000001ff067819 */ /* 0x000fc80000011606 */
[----:B------:R-:W-:-:S04]  /*32d0*/  IADD3 R0, PT, PT, R6, R23, RZ ;  /* 0x0000001706007210 */ /* 0x000fc80007ffe0ff */
[----:B------:R-:W-:Y:S01]  /*32e0*/  ISETP.GE.U32.AND P0, PT, R0, UR14, PT ;  /* 0x0000000e00007c0c */ /* 0x000fe2000bf06070 */
[----:B------:R-:W-:-:S03]  /*32f0*/  IMAD.U32 R0, RZ, RZ, UR14 ;  /* 0x0000000eff007e24 */ /* 0x000fc6000f8e00ff */
[----:B------:R-:W-:Y:S02]  /*3300*/  ISETP.GE.U32.OR P0, PT, R23, R6, P0 ;  /* 0x000000061700720c */ /* 0x000fe40000706470 */
[----:B------:R-:W-:-:S04]  /*3310*/  LOP3.LUT R0, R0, 0x7fe, RZ, 0xc0, !PT ;  /* 0x000007fe00007812 */ /* 0x000fc800078ec0ff */
[----:B------:R-:W-:-:S07]  /*3320*/  ISETP.GE.U32.AND P1, PT, R23, R0, PT ;  /* 0x000000001700720c */ /* 0x000fce0003f26070 */
[----:B------:R-:W-:-:S05]  /*3330*/  @!P0 IMAD R5, R6, UR17, RZ ;  /* 0x0000001106058c24 */ /* 0x000fca000f8e02ff */
[C---:B------:R-:W-:Y:S01]  /*3340*/  @!P0 LEA R0, R5.reuse, R2, 0x2 ;  /* 0x0000000205008211 */ /* 0x040fe200078e10ff */
[----:B------:R-:W-:Y:S01]  /*3350*/  @!P1 STS [R2], R29 ;  /* 0x0000001d02009388 */ /* 0x000fe20000000800 */
[----:B------:R-:W-:Y:S01]  /*3360*/  @!P0 LEA R4, R5, R22, 0x2 ;  /* 0x0000001605048211 */ /* 0x000fe200078e10ff */
[----:B------:R-:W-:Y:S02]  /*3370*/  IMAD.U32 R5, RZ, RZ, UR14 ;  /* 0x0000000eff057e24 */ /* 0x000fe4000f8e00ff */
[----:B------:R-:W-:Y:S01]  /*3380*/  @!P1 STS [R22], R27 ;  /* 0x0000001b16009388 */ /* 0x000fe20000000800 */
[----:B------:R-:W-:Y:S02]  /*3390*/  BAR.SYNC.DEFER_BLOCKING 0x0 ;  /* 0x0000000000007b1d */ /* 0x000fe40000010000 */
[----:B------:R-:W-:-:S04]  /*33a0*/  ISETP.GE.U32.AND P1, PT, R5, 0x4, PT ;  /* 0x000000040500780c */ /* 0x000fc80003f26070 */
[----:B------:R-:W1:Y:S04]  /*33b0*/  @!P0 LDS R0, [R0] ;  /* 0x0000000000008984 */ /* 0x000e680000000800 */
[----:B------:R-:W2:Y:S01]  /*33c0*/  @!P0 LDS R4, [R4] ;  /* 0x0000000004048984 */ /* 0x000ea20000000800 */
[----:B-1----:R-:W-:Y:S01]  /*33d0*/  @!P0 FADD.FTZ R29, R29, R0 ;  /* 0x000000001d1d8221 */ /* 0x002fe20000010000 */
[----:B--2---:R-:W-:-:S03]  /*33e0*/  @!P0 FADD.FTZ R27, R27, R4 ;  /* 0x000000041b1b8221 */ /* 0x004fc60000010000 */
[----:B------:R-:W-:Y:S05]  /*33f0*/  @!P1 BRA `(.L_x_26726) ;  /* 0x0000000800c49947 */ /* 0x000fea0003800000 */
[----:B------:R-:W-:Y:S02]  /*3400*/  LOP3.LUT R6, R6, 0x3fe, RZ, 0xc0, !PT ;  /* 0x000003fe06067812 */ /* 0x000fe400078ec0ff */
[----:B------:R-:W-:Y:S02]  /*3410*/  MOV R8, UR14 ;  /* 0x0000000e00087c02 */ /* 0x000fe40008000f00 */
[----:B------:R-:W-:Y:S02]  /*3420*/  ISETP.GE.U32.AND P1, PT, R23, R6, PT ;  /* 0x000000061700720c */ /* 0x000fe40003f26070 */
[----:B------:R-:W-:-:S04]  /*3430*/  SHF.R.U32.HI R8, RZ, 0x2, R8 ;  /* 0x00000002ff087819 */ /* 0x000fc80000011608 */
[----:B------:R-:W-:-:S04]  /*3440*/  IADD3 R0, PT, PT, R8, R23, RZ ;  /* 0x0000001708007210 */ /* 0x000fc80007ffe0ff */
[----:B------:R-:W-:-:S03]  /*3450*/  ISETP.GE.U32.AND P0, PT, R0, UR14, PT ;  /* 0x0000000e00007c0c */ /* 0x000fc6000bf06070 */
[----:B------:R-:W-:Y:S01]  /*3460*/  @!P1 STS [R2], R29 ;  /* 0x0000001d02009388 */ /* 0x000fe20000000800 */
[----:B------:R-:W-:-:S03]  /*3470*/  ISETP.GE.U32.OR P0, PT, R23, R8, P0 ;  /* 0x000000081700720c */ /* 0x000fc60000706470 */
[----:B------:R-:W-:Y:S10]  /*3480*/  @!P1 STS [R22], R27 ;  /* 0x0000001b16009388 */ /* 0x000ff40000000800 */
[----:B------:R-:W-:-:S04]  /*3490*/  @!P0 IMAD R5, R8, UR17, RZ ;  /* 0x0000001108058c24 */ /* 0x000fc8000f8e02ff */
[C---:B------:R-:W-:Y:S01]  /*34a0*/  @!P0 IMAD R0, R5.reuse, 0x4, R2 ;  /* 0x0000000405008824 */ /* 0x040fe200078e0202 */
[----:B------:R-:W-:Y:S01]  /*34b0*/  BAR.SYNC.DEFER_BLOCKING 0x0 ;  /* 0x0000000000007b1d */ /* 0x000fe20000010000 */
[----:B------:R-:W-:Y:S02]  /*34c0*/  @!P0 LEA R4, R5, R22, 0x2 ;  /* 0x0000001605048211 */ /* 0x000fe400078e10ff */
[----:B------:R-:W-:-:S04]  /*34d0*/  MOV R5, UR14 ;  /* 0x0000000e00057c02 */ /* 0x000fc80008000f00 */
[----:B------:R-:W-:Y:S01]  /*34e0*/  ISETP.GE.U32.AND P1, PT, R5, 0x8, PT ;  /* 0x000000080500780c */ /* 0x000fe20003f26070 */
[----:B------:R-:W1:Y:S04]  /*34f0*/  @!P0 LDS R0, [R0] ;  /* 0x0000000000008984 */ /* 0x000e680000000800 */
[----:B------:R-:W2:Y:S01]  /*3500*/  @!P0 LDS R4, [R4] ;  /* 0x0000000004048984 */ /* 0x000ea20000000800 */
[----:B-1----:R-:W-:Y:S01]  /*3510*/  @!P0 FADD.FTZ R29, R29, R0 ;  /* 0x000000001d1d8221 */ /* 0x002fe20000010000 */
[----:B--2---:R-:W-:-:S06]  /*3520*/  @!P0 FADD.FTZ R27, R27, R4 ;  /* 0x000000041b1b8221 */ /* 0x004fcc0000010000 */
[----:B------:R-:W-:Y:S05]  /*3530*/  @!P1 BRA `(.L_x_26726) ;  /* 0x0000000800749947 */ /* 0x000fea0003800000 */
[----:B------:R-:W-:Y:S01]  /*3540*/  LOP3.LUT R8, R8, 0x1fe, RZ, 0xc0, !PT ;  /* 0x000001fe08087812 */ /* 0x000fe200078ec0ff */
[----:B------:R-:W-:-:S03]  /*3550*/  IMAD.U32 R6, RZ, RZ, UR14 ;  /* 0x0000000eff067e24 */ /* 0x000fc6000f8e00ff */
        /* <DEDUP_REMOVED lines=30> */
[----:B------:R-:W-:Y:S01]  /*3740*/  @!P0 LEA R4, R5, R22, 0x2 ;  /* 0x0000001605048211 */ /* 0x000fe200078e10ff */
[----:B------:R-:W-:-:S05]  /*3750*/  IMAD.U32 R5, RZ, RZ, UR14 ;  /* 0x0000000eff057e24 */ /* 0x000fca000f8e00ff */
        /* <DEDUP_REMOVED lines=119> */
[----:B------:R-:W1:Y:S04]  /*3ed0*/  @!P0 LDS R0, [R0] ;  /* 0x0000000000008984 */ /* 0x000e680000000800 */
[----:B------:R-:W2:Y:S01]  /*3ee0*/  @!P0 LDS R4, [R4] ;  /* 0x0000000004048984 */ /* 0x000ea20000000800 */
[----:B-1----:R-:W-:Y:S01]  /*3ef0*/  @!P0 FADD.FTZ R29, R29, R0 ;  /* 0x000000001d1d8221 */ /* 0x002fe20000010000 */
[----:B--2---:R-:W-:-:S07]  /*3f00*/  @!P0 FADD.FTZ R27, R27, R4 ;  /* 0x000000041b1b8221 */ /* 0x004fce0000010000 */
.L_x_26726:
[----:B------:R-:W-:Y:S05]  /*3f10*/  @P2 EXIT ;  /* 0x000000000000294d */ /* 0x000fea0003800000 */
[----:B------:R-:W1:Y:S01]  /*3f20*/  LDCU.64 UR4, c[0x0][0x3b8] ;  /* 0x00007700ff0477ac */ /* 0x000e620008000a00 */
[----:B0-----:R-:W0:Y:S01]  /*3f30*/  LDC.64 R8, c[0x0][0x3a0] ;  /* 0x0000e800ff087b82 */ /* 0x001e220000000a00 */
[----:B------:R-:W2:Y:S07]  /*3f40*/  LDCU.64 UR6, c[0x0][0x3b0] ;  /* 0x00007600ff0677ac */ /* 0x000eae0008000a00 */
[----:B------:R-:W3:Y:S01]  /*3f50*/  LDC.64 R10, c[0x0][0x3a8] ;  /* 0x0000ea00ff0a7b82 */ /* 0x000ee20000000a00 */
[----:B-1----:R-:W-:-:S02]  /*3f60*/  ISETP.NE.U32.AND P0, PT, RZ, UR4, PT ;  /* 0x00000004ff007c0c */ /* 0x002fc4000bf05070 */
[----:B--2---:R-:W-:Y:S02]  /*3f70*/  ISETP.NE.U32.AND P1, PT, RZ, UR6, PT ;  /* 0x00000006ff007c0c */ /* 0x004fe4000bf25070 */
[----:B------:R-:W-:Y:S02]  /*3f80*/  ISETP.NE.AND.EX P0, PT, RZ, UR5, PT, P0 ;  /* 0x00000005ff007c0c */ /* 0x000fe4000bf05300 */
[----:B------:R-:W-:-:S11]  /*3f90*/  ISETP.NE.AND.EX P1, PT, RZ, UR7, PT, P1 ;  /* 0x00000007ff007c0c */ /* 0x000fd6000bf25310 */
[----:B------:R-:W1:Y:S01]  /*3fa0*/  @P0 LDC.64 R4, c[0x0][0x3b8] ;  /* 0x0000ee00ff040b82 */ /* 0x000e620000000a00 */
[----:B------:R-:W-:Y:S01]  /*3fb0*/  @P0 F2FP.BF16.F32.PACK_AB R0, RZ, R29 ;  /* 0x0000001dff00023e */ /* 0x000fe200000010ff */
[----:B------:R-:W-:-:S05]  /*3fc0*/  @P1 FMUL.FTZ R3, R3, R27 ;  /* 0x0000001b03031220 */ /* 0x000fca0000410000 */
[----:B------:R-:W-:Y:S01]  /*3fd0*/  @P1 F2FP.BF16.F32.PACK_AB R12, RZ, R3 ;  /* 0x00000003ff0c123e */ /* 0x000fe200000010ff */
[----:B------:R-:W2:Y:S01]  /*3fe0*/  @P1 LDC.64 R6, c[0x0][0x3b0] ;  /* 0x0000ec00ff061b82 */ /* 0x000ea20000000a00 */
[----:B-1----:R-:W-:-:S05]  /*3ff0*/  @P0 IMAD.WIDE R2, R24, 0x2, R4 ;  /* 0x0000000218020825 */ /* 0x002fca00078e0204 */
[----:B------:R-:W-:Y:S01]  /*4000*/  @P0 STG.E.U16 desc[UR10][R2.64], R0 ;  /* 0x0000000002000986 */ /* 0x000fe2000c10150a */
[----:B--2---:R-:W-:-:S04]  /*4010*/  @P1 IMAD.WIDE R4, R24, 0x2, R6 ;  /* 0x0000000218041825 */ /* 0x004fc800078e0206 */
[C---:B0-----:R-:W-:Y:S01]  /*4020*/  IMAD.WIDE R6, R24.reuse, 0x4, R8 ;  /* 0x0000000418067825 */ /* 0x041fe200078e0208 */
[----:B------:R-:W-:Y:S03]  /*4030*/  @P1 STG.E.U16 desc[UR10][R4.64], R12 ;  /* 0x0000000c04001986 */ /* 0x000fe6000c10150a */
[----:B---3--:R-:W-:Y:S01]  /*4040*/  IMAD.WIDE R24, R24, 0x4, R10 ;  /* 0x0000000418187825 */ /* 0x008fe200078e020a */
[----:B------:R-:W-:Y:S04]  /*4050*/  STG.E desc[UR10][R6.64], R29 ;  /* 0x0000001d06007986 */ /* 0x000fe8000c10190a */
[----:B------:R-:W-:Y:S01]  /*4060*/  STG.E desc[UR10][R24.64], R27 ;  /* 0x0000001b18007986 */ /* 0x000fe2000c10190a */
[----:B------:R-:W-:Y:S05]  /*4070*/  EXIT ;  /* 0x000000000000794d */ /* 0x000fea0003800000 */
.L_x_26717:
[----:B------:R-:W-:-:S13]  /*4080*/  LOP3.LUT P0, RZ, R23, UR16, RZ, 0xfc, !PT ;  /* 0x0000001017ff7c12 */ /* 0x000fda000f80fcff */
[----:B------:R-:W-:Y:S05]  /*4090*/  @P0 EXIT ;  /* 0x000000000000094d */ /* 0x000fea0003800000 */
[----:B------:R-:W0:Y:S01]  /*40a0*/  LDCU.64 UR4, c[0x0][0x3b8] ;  /* 0x00007700ff0477ac */ /* 0x000e220008000a00 */
[----:B------:R-:W1:Y:S01]  /*40b0*/  LDC.64 R12, c[0x0][0x3a0] ;  /* 0x0000e800ff0c7b82 */ /* 0x000e620000000a00 */
[----:B------:R-:W2:Y:S07]  /*40c0*/  LDCU.64 UR6, c[0x0][0x3b0] ;  /* 0x00007600ff0677ac */ /* 0x000eae0008000a00 */
[----:B------:R-:W3:Y:S01]  /*40d0*/  LDC.64 R14, c[0x0][0x3a8] ;  /* 0x0000ea00ff0e7b82 */ /* 0x000ee20000000a00 */
[----:B0-----:R-:W-:-:S02]  /*40e0*/  ISETP.NE.U32.AND P0, PT, RZ, UR4, PT ;  /* 0x00000004ff007c0c */ /* 0x001fc4000bf05070 */
[----:B--2---:R-:W-:Y:S02]  /*40f0*/  ISETP.NE.U32.AND P1, PT, RZ, UR6, PT ;  /* 0x00000006ff007c0c */ /* 0x004fe4000bf25070 */
[----:B------:R-:W-:Y:S01]  /*4100*/  ISETP.NE.AND.EX P0, PT, RZ, UR5, PT, P0 ;  /* 0x00000005ff007c0c */ /* 0x000fe2000bf05300 */
[----:B-1----:R-:W-:Y:S01]  /*4110*/  IMAD.WIDE R12, R24, 0x4, R12 ;  /* 0x00000004180c7825 */ /* 0x002fe200078e020c */
[----:B------:R-:W-:-:S03]  /*4120*/  ISETP.NE.AND.EX P1, PT, RZ, UR7, PT, P1 ;  /* 0x00000007ff007c0c */ /* 0x000fc6000bf25310 */
[----:B---3--:R-:W-:-:S08]  /*4130*/  IMAD.WIDE R14, R24, 0x4, R14 ;  /* 0x00000004180e7825 */ /* 0x008fd000078e020e */
[----:B------:R-:W0:Y:S01]  /*4140*/  @P0 LDC.64 R4, c[0x0][0x3b8] ;  /* 0x0000ee00ff040b82 */ /* 0x000e220000000a00 */
[----:B------:R-:W-:Y:S01]  /*4150*/  @P0 F2FP.BF16.F32.PACK_AB R0, RZ, R9 ;  /* 0x00000009ff00023e */ /* 0x000fe200000010ff */
[----:B------:R-:W-:-:S05]  /*4160*/  @P1 FMUL.FTZ R3, R3, R11 ;  /* 0x0000000b03031220 */ /* 0x000fca0000410000 */
[----:B------:R-:W-:Y:S01]  /*4170*/  @P1 F2FP.BF16.F32.PACK_AB R3, RZ, R3 ;  /* 0x00000003ff03123e */ /* 0x000fe200000010ff */
[----:B------:R-:W1:Y:S01]  /*4180*/  @P1 LDC.64 R6, c[0x0][0x3b0] ;  /* 0x0000ec00ff061b82 */ /* 0x000e620000000a00 */
[----:B0-----:R-:W-:-:S05]  /*4190*/  @P0 IMAD.WIDE R4, R24, 0x2, R4 ;  /* 0x0000000218040825 */ /* 0x001fca00078e0204 */
[----:B------:R-:W-:Y:S01]  /*41a0*/  @P0 STG.E.U16 desc[UR10][R4.64], R0 ;  /* 0x0000000004000986 */ /* 0x000fe2000c10150a */
[----:B-1----:R-:W-:-:S05]  /*41b0*/  @P1 IMAD.WIDE R6, R24, 0x2, R6 ;  /* 0x0000000218061825 */ /* 0x002fca00078e0206 */
[----:B------:R-:W-:Y:S04]  /*41c0*/  @P1 STG.E.U16 desc[UR10][R6.64], R3 ;  /* 0x0000000306001986 */ /* 0x000fe8000c10150a */
[----:B------:R-:W-:Y:S04]  /*41d0*/  STG.E desc[UR10][R12.64], R9 ;  /* 0x000000090c007986 */ /* 0x000fe8000c10190a */
[----:B------:R-:W-:Y:S01]  /*41e0*/  STG.E desc[UR10][R14.64], R11 ;  /* 0x0000000b0e007986 */ /* 0x000fe2000c10190a */
[----:B------:R-:W-:Y:S05]  /*41f0*/  EXIT ;  /* 0x000000000000794d */ /* 0x000fea0003800000 */
.L_x_26727:
        /* <DEDUP_REMOVED lines=16> */
.L_x_27285:


//--------------------- .text._ZN2at6native47batch_norm_backward_reduce_channels_last_kernelILi4EN3c104HalfEfS3_EEvPKT0_S6_PKT1_S9_PS7_SA_PT2_SC_PVS7_Piii --------------------------
	.section	.text._ZN2at6native47batch_norm_backward_reduce_channels_last_kernelILi4EN3c104HalfEfS3_EEvPKT0_S6_PKT1_S9_PS7_SA_PT2_SC_PVS7_Piii,"ax",@progbits
	.align	128
        .global         _ZN2at6native47batch_norm_backward_reduce_channels_last_kernelILi4EN3c104HalfEfS3_EEvPKT0_S6_PKT1_S9_PS7_SA_PT2_SC_PVS7_Piii
        .type           _ZN2at6native47batch_norm_backward_reduce_channels_last_kernelILi4EN3c104HalfEfS3_EEvPKT0_S6_PKT1_S9_PS7_SA_PT2_SC_PVS7_Piii,@function
        .size           _ZN2at6native47batch_norm_backward_reduce_channels_last_kernelILi4EN3c104HalfEfS3_EEvPKT0_S6_PKT1_S9_PS7_SA_PT2_SC_PVS7_Piii,(.L_x_27286 - _ZN2at6native47batch_norm_backward_reduce_channels_last_kernelILi4EN3c104HalfEfS3_EEvPKT0_S6_PKT1_S9_PS7_SA_PT2_SC_PVS7_Piii)
        .other          _ZN2at6native47batch_norm_backward_reduce_channels_last_kernelILi4EN3c104HalfEfS3_EEvPKT0_S6_PKT1_S9_PS7_SA_PT2_SC_PVS7_Piii,@"STO_CUDA_ENTRY STV_DEFAULT"
_ZN2at6native47batch_norm_backward_reduce_channels_last_kernelILi4EN3c104HalfEfS3_EEvPKT0_S6_PKT1_S9_PS7_SA_PT2_SC_PVS7_Piii:
.text._ZN2at6native47batch_norm_backward_reduce_channels_last_kernelILi4EN3c104HalfEfS3_EEvPKT0_S6_PKT1_S9_PS7_SA_PT2_SC_PVS7_Piii:
        /* <DEDUP_REMOVED lines=25> */
[----:B------:R-:W-:Y:S01]  /*0190*/  MOV R26, RZ ;  /* 0x000000ff001a7202 */ /* 0x000fe20000000f00 */
        /* <DEDUP_REMOVED lines=20> */
[----:B------:R-:W-:Y:S02]  /*02e0*/  HFMA2 R11, -RZ, RZ, 0, 0 ;  /* 0x00000000ff0b7431 */ /* 0x000fe400000001ff */
[----:B------:R-:W-:Y:S01]  /*02f0*/  IMAD.MOV.U32 R12, RZ, RZ, RZ ;  /* 0x000000ffff0c7224 */ /* 0x000fe200078e00ff */
[----:B------:R-:W-:-:S02]  /*0300*/  MOV R28, RZ ;  /* 0x000000ff001c7202 */ /* 0x000fc40000000f00 */
[----:B0-----:R-:W-:Y:S01]  /*0310*/  CS2R R6, SRZ ;  /* 0x0000000000067805 */ /* 0x001fe2000001ff00 */
[----:B------:R-:W-:Y:S01]  /*0320*/  IMAD R27, R8, UR9, R15 ;  /* 0x00000009081b7c24 */ /* 0x000fe2000f8e020f */
[----:B------:R-:W-:-:S03]  /*0330*/  UIMAD UR13, UR7, UR9, URZ ;  /* 0x00000009070d72a4 */ /* 0x000fc6000f8e02ff */
[----:B------:R-:W-:Y:S02]  /*0340*/  @UP1 UIADD3 UR5, UPT, UPT, UR5, 0x1, URZ ;  /* 0x0000000105051890 */ /* 0x000fe4000fffe0ff */
[----:B------:R-:W-:Y:S01]  /*0350*/  @!UP2 ULOP3.LUT UR5, URZ, UR12, URZ, 0x33, !UPT ;  /* 0x0000000cff05a292 */ /* 0x000fe2000f8e33ff */
[----:B------:R-:W-:Y:S11]  /*0360*/  BRA.U UP0, `(.L_x_26728) ;  /* 0x00000015001c7547 */ /* 0x000ff6000b800000 */
[----:B------:R-:W0:Y:S01]  /*0370*/  LDC.64 R10, c[0x0][0x380] ;  /* 0x0000e000ff0a7b82 */ /* 0x000e220000000a00 */
[----:B------:R-:W-:-:S07]  /*0380*/  ISETP.GE.AND P2, PT, R8, UR8, PT ;  /* 0x0000000808007c0c */ /* 0x000fce000bf46270 */
[----:B------:R-:W1:Y:S01]  /*0390*/  LDC.64 R12, c[0x0][0x388] ;  /* 0x0000e200ff0c7b82 */ /* 0x000e620000000a00 */
[----:B------:R-:W-:Y:S01]  /*03a0*/  ULEA UR4, UR15, UR16, 0x1 ;  /* 0x000000100f047291 */ /* 0x000fe2000f8e08ff */
[----:B------:R-:W-:-:S06]  /*03b0*/  IADD3 R16, PT, PT, R8, UR7, RZ ;  /* 0x0000000708107c10 */ /* 0x000fcc000fffe0ff */
[----:B------:R-:W2:Y:S01]  /*03c0*/  LDC.64 R6, c[0x0][0x380] ;  /* 0x0000e000ff067b82 */ /* 0x000ea20000000a00 */
[----:B0-----:R-:W-:-:S07]  /*03d0*/  @!P2 IMAD.WIDE R10, R27, 0x2, R10 ;  /* 0x000000021b0aa825 */ /* 0x001fce00078e020a */
[----:B------:R-:W0:Y:S01]  /*03e0*/  LDC.64 R4, c[0x0][0x388] ;  /* 0x0000e200ff047b82 */ /* 0x000e220000000a00 */
[----:B------:R-:W3:Y:S01]  /*03f0*/  @!P2 LDG.E.U16.CONSTANT R10, desc[UR10][R10.64] ;  /* 0x0000000a0a0aa981 */ /* 0x000ee2000c1e9500 */
[----:B-1----:R-:W-:Y:S01]  /*0400*/  @!P2 IMAD.WIDE R12, R27, 0x2, R12 ;  /* 0x000000021b0ca825 */ /* 0x002fe200078e020c */
[----:B------:R-:W-:-:S05]  /*0410*/  MOV R19, RZ ;  /* 0x000000ff00137202 */ /* 0x000fca0000000f00 */
[----:B------:R-:W1:Y:S01]  /*0420*/  LDC.64 R34, c[0x0][0x388] ;  /* 0x0000e200ff227b82 */ /* 0x000e620000000a00 */
[----:B------:R4:W3:Y:S01]  /*0430*/  @!P2 LDG.E.U16.CONSTANT R18, desc[UR10][R12.64] ;  /* 0x0000000a0c12a981 */ /* 0x0008e2000c1e9500 */
[----:B------:R-:W-:Y:S01]  /*0440*/  MOV R14, UR4 ;  /* 0x00000004000e7c02 */ /* 0x000fe20008000f00 */
[----:B------:R-:W-:Y:S01]  /*0450*/  VIADD R20, R16, UR7 ;  /* 0x0000000710147c36 */ /* 0x000fe20008000000 */
[----:B------:R-:W-:-:S04]  /*0460*/  UIMAD UR4, UR15, 0x3, UR16 ;  /* 0x000000030f0478a4 */ /* 0x000fc8000f8e0210 */
[----:B------:R-:W1:Y:S01]  /*0470*/  LDC.64 R22, c[0x0][0x380] ;  /* 0x0000e000ff167b82 */ /* 0x000e620000000a00 */
[----:B------:R-:W-:Y:S01]  /*0480*/  IMAD R14, R14, UR14, R9 ;  /* 0x0000000e0e0e7c24 */ /* 0x000fe2000f8e0209 */
[----:B------:R-:W-:-:S06]  /*0490*/  ISETP.GE.AND P1, PT, R20, UR8, PT ;  /* 0x0000000814007c0c */ /* 0x000fcc000bf26270 */
[----:B----4-:R-:W4:Y:S01]  /*04a0*/  LDC.64 R12, c[0x0][0x380] ;  /* 0x0000e000ff0c7b82 */ /* 0x010f220000000a00 */
[----:B------:R-:W-:Y:S01]  /*04b0*/  IMAD R21, R14, UR9, R15 ;  /* 0x000000090e157c24 */ /* 0x000fe2000f8e020f */
[----:B------:R-:W-:Y:S01]  /*04c0*/  IADD3 R14, PT, PT, R20, UR7, RZ ;  /* 0x00000007140e7c10 */ /* 0x000fe2000fffe0ff */
[----:B------:R-:W-:Y:S01]  /*04d0*/  IMAD.MOV.U32 R11, RZ, RZ, RZ ;  /* 0x000000ffff0b7224 */ /* 0x000fe200078e00ff */
[----:B------:R-:W-:-:S03]  /*04e0*/  ISETP.GE.AND P0, PT, R16, UR8, PT ;  /* 0x0000000810007c0c */ /* 0x000fc6000bf06270 */
[C---:B--2---:R-:W-:Y:S01]  /*04f0*/  @!P1 IMAD.WIDE R16, R21.reuse, 0x2, R6 ;  /* 0x0000000215109825 */ /* 0x044fe200078e0206 */
[----:B------:R-:W-:Y:S01]  /*0500*/  UIMAD UR6, UR15, 0x5, UR16 ;  /* 0x000000050f0678a4 */ /* 0x000fe2000f8e0210 */
[----:B------:R-:W2:Y:S02]  /*0510*/  LDC.64 R6, c[0x0][0x388] ;  /* 0x0000e200ff067b82 */ /* 0x000ea40000000a00 */
[----:B0-----:R-:W-:Y:S01]  /*0520*/  @!P1 IMAD.WIDE R4, R21, 0x2, R4 ;  /* 0x0000000215049825 */ /* 0x001fe200078e0204 */
[----:B------:R-:W2:Y:S04]  /*0530*/  @!P1 LDG.E.U16.CONSTANT R31, desc[UR10][R16.64] ;  /* 0x0000000a101f9981 */ /* 0x000ea8000c1e9500 */
[----:B------:R0:W2:Y:S01]  /*0540*/  @!P1 LDG.E.U16.CONSTANT R30, desc[UR10][R4.64] ;  /* 0x0000000a041e9981 */ /* 0x0000a2000c1e9500 */
[----:B------:R-:W1:Y:S08]  /*0550*/  LDC.64 R20, c[0x0][0x380] ;  /* 0x0000e000ff147b82 */ /* 0x000e700000000a00 */
[----:B------:R-:W2:Y:S08]  /*0560*/  LDC.64 R32, c[0x0][0x380] ;  /* 0x0000e000ff207b82 */ /* 0x000eb00000000a00 */
[----:B0-----:R-:W0:Y:S08]  /*0570*/  LDC.64 R4, c[0x0][0x388] ;  /* 0x0000e200ff047b82 */ /* 0x001e300000000a00 */
[----:B------:R-:W0:Y:S08]  /*0580*/  LDC.64 R36, c[0x0][0x380] ;  /* 0x0000e000ff247b82 */ /* 0x000e300000000a00 */
[----:B------:R-:W0:Y:S01]  /*0590*/  LDC.64 R38, c[0x0][0x388] ;  /* 0x0000e200ff267b82 */ /* 0x000e220000000a00 */
[----:B---3--:R-:W-:Y:S01]  /*05a0*/  @!P2 HADD2.F32 R19, -RZ, R10.H0_H0 ;  /* 0x2000000aff13a230 */ /* 0x008fe20000004100 */
[----:B------:R-:W-:Y:S01]  /*05b0*/  MOV R10, UR4 ;  /* 0x00000004000a7c02 */ /* 0x000fe20008000f00 */
[----:B------:R-:W-:Y:S01]  /*05c0*/  @!P2 HADD2.F32 R11, -RZ, R18.H0_H0 ;  /* 0x20000012ff0ba230 */ /* 0x000fe20000004100 */
[----:B------:R-:W-:-:S03]  /*05d0*/  ISETP.GE.AND P2, PT, R14, UR8, PT ;  /* 0x000000080e007c0c */ /* 0x000fc6000bf46270 */
[----:B------:R-:W-:Y:S01]  /*05e0*/  IMAD R10, R10, UR14, R9 ;  /* 0x0000000e0a0a7c24 */ /* 0x000fe2000f8e0209 */
[----:B------:R-:W-:Y:S01]  /*05f0*/  ULEA UR4, UR15, UR16, 0x2 ;  /* 0x000000100f047291 */ /* 0x000fe2000f8e10ff */
[----:B------:R-:W-:Y:S02]  /*0600*/  VIADD R14, R14, UR7 ;  /* 0x000000070e0e7c36 */ /* 0x000fe40008000000 */
[----:B------:R-:W-:-:S03]  /*0610*/  IMAD R29, R10, UR9, R15 ;  /* 0x000000090a1d7c24 */ /* 0x000fc6000f8e020f */
[----:B------:R-:W-:-:S03]  /*0620*/  MOV R10, UR4 ;  /* 0x00000004000a7c02 */ /* 0x000fc60008000f00 */
[----:B----4-:R-:W-:Y:S01]  /*0630*/  @!P2 IMAD.WIDE R24, R29, 0x2, R12 ;  /* 0x000000021d18a825 */ /* 0x010fe200078e020c */
[----:B------:R-:W-:Y:S02]  /*0640*/  IADD3 R13, PT, PT, R14, UR7, RZ ;  /* 0x000000070e0d7c10 */ /* 0x000fe4000fffe0ff */
[----:B------:R-:W-:Y:S01]  /*0650*/  MOV R12, UR6 ;  /* 0x00000006000c7c02 */ /* 0x000fe20008000f00 */
[----:B------:R-:W-:Y:S01]  /*0660*/  IMAD R10, R10, UR14, R9 ;  /* 0x0000000e0a0a7c24 */ /* 0x000fe2000f8e0209 */
[----:B------:R-:W-:Y:S02]  /*0670*/  ISETP.GE.AND P4, PT, R13, UR8, PT ;  /* 0x000000080d007c0c */ /* 0x000fe4000bf86270 */
[----:B------:R-:W-:Y:S01]  /*0680*/  ISETP.GE.AND P3, PT, R14, UR8, PT ;  /* 0x000000080e007c0c */ /* 0x000fe2000bf66270 */
[----:B------:R-:W-:Y:S02]  /*0690*/  IMAD R17, R10, UR9, R15 ;  /* 0x000000090a117c24 */ /* 0x000fe4000f8e020f */
[----:B-1----:R-:W-:Y:S01]  /*06a0*/  @!P2 IMAD.WIDE R34, R29, 0x2, R34 ;  /* 0x000000021d22a825 */ /* 0x002fe200078e0222 */
[----:B------:R-:W-:Y:S01]  /*06b0*/  UIMAD UR4, UR15, 0x6, UR16 ;  /* 0x000000060f0478a4 */ /* 0x000fe2000f8e0210 */
[----:B------:R-:W3:Y:S02]  /*06c0*/  @!P2 LDG.E.U16.CONSTANT R26, desc[UR10][R24.64] ;  /* 0x0000000a181aa981 */ /* 0x000ee4000c1e9500 */
[----:B------:R-:W-:-:S02]  /*06d0*/  IMAD R10, R12, UR14, R9 ;  /* 0x0000000e0c0a7c24 */ /* 0x000fc4000f8e0209 */
[----:B------:R-:W-:Y:S01]  /*06e0*/  VIADD R13, R13, UR7 ;  /* 0x000000070d0d7c36 */ /* 0x000fe20008000000 */
[----:B------:R1:W4:Y:S01]  /*06f0*/  @!P2 LDG.E.U16.CONSTANT R18, desc[UR10][R34.64] ;  /* 0x0000000a2212a981 */ /* 0x000322000c1e9500 */
[----:B------:R-:W-:Y:S01]  /*0700*/  IMAD R29, R10, UR9, R15 ;  /* 0x000000090a1d7c24 */ /* 0x000fe2000f8e020f */
[----:B------:R-:W-:-:S03]  /*0710*/  MOV R14, UR4 ;  /* 0x00000004000e7c02 */ /* 0x000fc60008000f00 */
[----:B------:R-:W-:Y:S01]  /*0720*/  @!P4 IMAD.WIDE R20, R29, 0x2, R20 ;  /* 0x000000021d14c825 */ /* 0x000fe200078e0214 */
[----:B------:R-:W-:-:S03]  /*0730*/  ISETP.GE.AND P5, PT, R13, UR8, PT ;  /* 0x000000080d007c0c */ /* 0x000fc6000bfa6270 */
[C---:B------:R-:W-:Y:S01]  /*0740*/  @!P3 IMAD.WIDE R22, R17.reuse, 0x2, R22 ;  /* 0x000000021116b825 */ /* 0x040fe200078e0216 */
[----:B-1----:R-:W1:Y:S01]  /*0750*/  LDC.64 R34, c[0x0][0x380] ;  /* 0x0000e000ff227b82 */ /* 0x002e620000000a00 */
[----:B------:R0:W4:Y:S01]  /*0760*/  @!P4 LDG.E.U16.CONSTANT R10, desc[UR10][R20.64] ;  /* 0x0000000a140ac981 */ /* 0x000122000c1e9500 */
[----:B------:R-:W-:Y:S01]  /*0770*/  UIADD3 UR6, UPT, UPT, UR15, UR16, URZ ;  /* 0x000000100f067290 */ /* 0x000fe2000fffe0ff */
[----:B------:R-:W-:Y:S02]  /*0780*/  IMAD R12, R14, UR14, R9 ;  /* 0x0000000e0e0c7c24 */ /* 0x000fe4000f8e0209 */
[----:B------:R0:W4:Y:S01]  /*0790*/  @!P3 LDG.E.U16.CONSTANT R24, desc[UR10][R22.64] ;  /* 0x0000000a1618b981 */ /* 0x000122000c1e9500 */
[----:B--2---:R-:W-:Y:S02]  /*07a0*/  @!P3 IMAD.WIDE R6, R17, 0x2, R6 ;  /* 0x000000021106b825 */ /* 0x004fe400078e0206 */
[----:B0-----:R-:W0:Y:S02]  /*07b0*/  LDC.64 R20, c[0x0][0x388] ;  /* 0x0000e200ff147b82 */ /* 0x001e240000000a00 */
[----:B------:R-:W-:Y:S01]  /*07c0*/  IMAD R25, R12, UR9, R15 ;  /* 0x000000090c197c24 */ /* 0x000fe2000f8e020f */
[----:B------:R-:W-:Y:S01]  /*07d0*/  UIMAD UR4, UR15, 0x7, UR16 ;  /* 0x000000070f0478a4 */ /* 0x000fe2000f8e0210 */
[----:B------:R-:W-:Y:S01]  /*07e0*/  VIADD R13, R13, UR7 ;  /* 0x000000070d0d7c36 */ /* 0x000fe20008000000 */
[----:B------:R-:W-:-:S03]  /*07f0*/  MOV R28, UR6 ;  /* 0x00000006001c7c02 */ /* 0x000fc60008000f00 */
[----:B------:R-:W2:Y:S01]  /*0800*/  LDC.64 R22, c[0x0][0x388] ;  /* 0x0000e200ff167b82 */ /* 0x000ea20000000a00 */
[----:B------:R-:W-:Y:S01]  /*0810*/  @!P5 IMAD.WIDE R32, R25, 0x2, R32 ;  /* 0x000000021920d825 */ /* 0x000fe200078e0220 */
[----:B------:R1:W4:Y:S01]  /*0820*/  @!P3 LDG.E.U16.CONSTANT R7, desc[UR10][R6.64] ;  /* 0x0000000a0607b981 */ /* 0x000322000c1e9500 */
[----:B------:R-:W-:Y:S02]  /*0830*/  ISETP.GE.AND P6, PT, R13, UR8, PT ;  /* 0x000000080d007c0c */ /* 0x000fe4000bfc6270 */
[----:B------:R-:W-:Y:S01]  /*0840*/  @!P5 IMAD.WIDE R4, R25, 0x2, R4 ;  /* 0x000000021904d825 */ /* 0x000fe200078e0204 */
[----:B------:R1:W4:Y:S03]  /*0850*/  @!P5 LDG.E.U16.CONSTANT R14, desc[UR10][R32.64] ;  /* 0x0000000a200ed981 */ /* 0x000326000c1e9500 */
[----:B------:R-:W-:Y:S01]  /*0860*/  IMAD R28, R28, UR14, R9 ;  /* 0x0000000e1c1c7c24 */ /* 0x000fe2000f8e0209 */
[----:B------:R-:W4:Y:S01]  /*0870*/  @!P5 LDG.E.U16.CONSTANT R16, desc[UR10][R4.64] ;  /* 0x0000000a0410d981 */ /* 0x000f22000c1e9500 */
[----:B-1----:R-:W-:-:S02]  /*0880*/  MOV R6, UR4 ;  /* 0x0000000400067c02 */ /* 0x002fc40008000f00 */
[----:B------:R-:W-:Y:S01]  /*0890*/  IMAD R28, R28, UR9, R15 ;  /* 0x000000091c1c7c24 */ /* 0x000fe2000f8e020f */
[----:B------:R-:W1:Y:S02]  /*08a0*/  LDCU UR4, c[0x0][0x3d4] ;  /* 0x00007a80ff0477ac */ /* 0x000e640008000800 */
[----:B------:R-:W-:Y:S02]  /*08b0*/  IMAD R6, R6, UR14, R9 ;  /* 0x0000000e06067c24 */ /* 0x000fe4000f8e0209 */
[----:B------:R-:W-:-:S04]  /*08c0*/  @!P0 IMAD.WIDE R34, R28, 0x2, R34 ;  /* 0x000000021c228825 */ /* 0x000fc800078e0222 */
[----:B------:R-:W-:Y:S01]  /*08d0*/  IMAD R33, R6, UR9, R15 ;  /* 0x0000000906217c24 */ /* 0x000fe2000f8e020f */
[----:B------:R-:W4:Y:S01]  /*08e0*/  @!P0 LDG.E.U16.CONSTANT R5, desc[UR10][R34.64] ;  /* 0x0000000a22058981 */ /* 0x000f22000c1e9500 */
[----:B0-----:R-:W-:-:S04]  /*08f0*/  @!P0 IMAD.WIDE R20, R28, 0x2, R20 ;  /* 0x000000021c148825 */ /* 0x001fc800078e0214 */
[----:B------:R-:W-:Y:S02]  /*0900*/  @!P6 IMAD.WIDE R36, R33, 0x2, R36 ;  /* 0x000000022124e825 */ /* 0x000fe400078e0224 */
[----:B------:R-:W4:Y:S02]  /*0910*/  @!P0 LDG.E.U16.CONSTANT R20, desc[UR10][R20.64] ;  /* 0x0000000a14148981 */ /* 0x000f24000c1e9500 */
[----:B------:R-:W-:Y:S02]  /*0920*/  @!P4 IMAD.WIDE R38, R29, 0x2, R38 ;  /* 0x000000021d26c825 */ /* 0x000fe400078e0226 */
[----:B------:R0:W4:Y:S02]  /*0930*/  @!P6 LDG.E.U16.CONSTANT R4, desc[UR10][R36.64] ;  /* 0x0000000a2404e981 */ /* 0x000124000c1e9500 */
[----:B--2---:R-:W-:Y:S02]  /*0940*/  @!P6 IMAD.WIDE R22, R33, 0x2, R22 ;  /* 0x000000022116e825 */ /* 0x004fe400078e0216 */
[----:B------:R2:W4:Y:S04]  /*0950*/  @!P4 LDG.E.U16.CONSTANT R12, desc[UR10][R38.64] ;  /* 0x0000000a260cc981 */ /* 0x000528000c1e9500 */
[----:B------:R1:W4:Y:S01]  /*0960*/  @!P6 LDG.E.U16.CONSTANT R6, desc[UR10][R22.64] ;  /* 0x0000000a1606e981 */ /* 0x000322000c1e9500 */
[----:B------:R-:W-:-:S02]  /*0970*/  UIMAD UR6, UR15, 0x3, UR16 ;  /* 0x000000030f0678a4 */ /* 0x000fc4000f8e0210 */
[----:B------:R-:W-:-:S04]  /*0980*/  ULEA UR9, UR15, UR16, 0x1 ;  /* 0x000000100f097291 */ /* 0x000fc8000f8e08ff */
[----:B------:R-:W-:Y:S02]  /*0990*/  MOV R32, UR6 ;  /* 0x0000000600207c02 */ /* 0x000fe40008000f00 */
[----:B0-----:R-:W-:Y:S01]  /*09a0*/  IMAD.U32 R36, RZ, RZ, UR9 ;  /* 0x00000009ff247e24 */ /* 0x001fe2000f8e00ff */
[----:B--2---:R-:W-:Y:S01]  /*09b0*/  MOV R38, UR13 ;  /* 0x0000000d00267c02 */ /* 0x004fe20008000f00 */
[----:B------:R-:W-:Y:S02]  /*09c0*/  VIADD R27, R27, UR13 ;  /* 0x0000000d1b1b7c36 */ /* 0x000fe40008000000 */
[--C-:B-1----:R-:W-:Y:S02]  /*09d0*/  IMAD R22, R32, UR14, R9.reuse ;  /* 0x0000000e20167c24 */ /* 0x102fe4000f8e0209 */
[----:B------:R-:W-:Y:S01]  /*09e0*/  IMAD R32, R36, UR14, R9 ;  /* 0x0000000e24207c24 */ /* 0x000fe2000f8e0209 */
[----:B------:R-:W-:Y:S01]  /*09f0*/  IADD3 R27, PT, PT, R38, UR13, R27 ;  /* 0x0000000d261b7c10 */ /* 0x000fe2000fffe01b */
[--C-:B------:R-:W-:Y:S01]  /*0a00*/  IMAD R9, R22, UR4, R15.reuse ;  /* 0x0000000416097c24 */ /* 0x100fe2000f8e020f */
[----:B------:R-:W-:Y:S01]  /*0a10*/  MOV R34, UR13 ;  /* 0x0000000d00227c02 */ /* 0x000fe20008000f00 */
[----:B------:R-:W-:Y:S01]  /*0a20*/  IMAD R32, R32, UR4, R15 ;  /* 0x0000000420207c24 */ /* 0x000fe2000f8e020f */
[----:B------:R-:W-:Y:S01]  /*0a30*/  MOV R15, UR13 ;  /* 0x0000000d000f7c02 */ /* 0x000fe20008000f00 */
[----:B------:R-:W-:Y:S01]  /*0a40*/  IMAD.U32 R22, RZ, RZ, UR13 ;  /* 0x0000000dff167e24 */ /* 0x000fe2000f8e00ff */
[----:B------:R-:W-:-:S02]  /*0a50*/  IADD3 R27, PT, PT, R34, UR13, R27 ;  /* 0x0000000d221b7c10 */ /* 0x000fc4000fffe01b */
[----:B------:R-:W-:Y:S01]  /*0a60*/  MOV R21, UR7 ;  /* 0x0000000700157c02 */ /* 0x000fe20008000f00 */
[----:B------:R-:W-:Y:S01]  /*0a70*/  IMAD R32, R15, 0x8, R32 ;  /* 0x000000080f207824 */ /* 0x000fe200078e0220 */
[----:B------:R-:W-:Y:S01]  /*0a80*/  MOV R35, RZ ;  /* 0x000000ff00237202 */ /* 0x000fe20000000f00 */
[----:B------:R-:W-:Y:S01]  /*0a90*/  @!P1 HADD2.F32 R35, -RZ, R31.H0_H0 ;  /* 0x2000001fff239230 */ /* 0x000fe20000004100 */
[C---:B------:R-:W-:Y:S01]  /*0aa0*/  LEA R15, R22.reuse, R9, 0x3 ;  /* 0x00000009160f7211 */ /* 0x040fe200078e18ff */
[----:B------:R-:W-:Y:S01]  /*0ab0*/  IMAD.U32 R23, RZ, RZ, UR13 ;  /* 0x0000000dff177e24 */ /* 0x000fe2000f8e00ff */
[----:B------:R-:W-:Y:S01]  /*0ac0*/  LEA R8, R21, R8, 0x3 ;  /* 0x0000000815087211 */ /* 0x000fe200078e18ff */
[----:B------:R-:W-:Y:S01]  /*0ad0*/  IMAD.MOV.U32 R37, RZ, RZ, RZ ;  /* 0x000000ffff257224 */ /* 0x000fe200078e00ff */
[C---:B------:R-:W-:Y:S01]  /*0ae0*/  IADD3 R27, PT, PT, R22.reuse, UR13, R27 ;  /* 0x0000000d161b7c10 */ /* 0x040fe2000fffe01b */
[----:B------:R-:W-:Y:S01]  /*0af0*/  IMAD.MOV.U32 R21, RZ, RZ, RZ ;  /* 0x000000ffff157224 */ /* 0x000fe200078e00ff */
[----:B------:R-:W-:-:S02]  /*0b00*/  LEA R25, R22, R25, 0x3 ;  /* 0x0000001916197211 */ /* 0x000fc400078e18ff */
[----:B------:R-:W-:Y:S01]  /*0b10*/  LEA R9, R22, R33, 0x3 ;  /* 0x0000002116097211 */ /* 0x000fe200078e18ff */
[----:B-----5:R-:W-:Y:S01]  /*0b20*/  FADD.FTZ R22, -R2, R19 ;  /* 0x0000001302167221 */ /* 0x020fe20000010100 */
[----:B------:R-:W-:Y:S01]  /*0b30*/  @!P1 HADD2.F32 R21, -RZ, R30.H0_H0 ;  /* 0x2000001eff159230 */ /* 0x000fe20000004100 */
[----:B------:R-:W-:Y:S01]  /*0b40*/  MOV R33, RZ ;  /* 0x000000ff00217202 */ /* 0x000fe20000000f00 */
[----:B------:R-:W-:Y:S01]  /*0b50*/  IMAD.MOV.U32 R19, RZ, RZ, RZ ;  /* 0x000000ffff137224 */ /* 0x000fe200078e00ff */
[----:B------:R-:W-:Y:S01]  /*0b60*/  LEA R23, R23, R28, 0x3 ;  /* 0x0000001c17177211 */ /* 0x000fe200078e18ff */
[----:B------:R-:W-:Y:S01]  /*0b70*/  FFMA.FTZ R22, R22, R11, RZ ;  /* 0x0000000b16167223 */ /* 0x000fe200000100ff */
[----:B------:R-:W-:Y:S01]  /*0b80*/  MOV R28, RZ ;  /* 0x000000ff001c7202 */ /* 0x000fe20000000f00 */
[----:B------:R-:W-:Y:S01]  /*0b90*/  UIADD3 UR4, UPT, UPT, UR5, 0x1, URZ ;  /* 0x0000000105047890 */ /* 0x000fe2000fffe0ff */
[----:B------:R-:W-:-:S03]  /*0ba0*/  FADD.FTZ R11, RZ, R11 ;  /* 0x0000000bff0b7221 */ /* 0x000fc60000010000 */
[----:B------:R-:W-:Y:S01]  /*0bb0*/  ULOP3.LUT UR4, UR4, 0xfffffffe, URZ, 0xc0, !UPT ;  /* 0xfffffffe04047892 */ /* 0x000fe2000f8ec0ff */
[----:B------:R-:W-:-:S03]  /*0bc0*/  MOV R31, RZ ;  /* 0x000000ff001f7202 */ /* 0x000fc60000000f00 */
[----:B------:R-:W-:-:S04]  /*0bd0*/  UIADD3 UR4, UPT, UPT, -UR4, 0x2, URZ ;  /* 0x0000000204047890 */ /* 0x000fc8000fffe1ff */
[----:B------:R-:W-:Y:S01]  /*0be0*/  UISETP.NE.AND UP0, UPT, UR4, URZ, UPT ;  /* 0x000000ff0400728c */ /* 0x000fe2000bf05270 */
[----:B------:R-:W-:Y:S01]  /*0bf0*/  MOV R36, UR13 ;  /* 0x0000000d00247c02 */ /* 0x000fe20008000f00 */
[----:B------:R-:W-:Y:S01]  /*0c00*/  IMAD R17, R34, 0x8, R17 ;  /* 0x0000000822117824 */ /* 0x000fe200078e0211 */
[----:B------:R-:W-:Y:S02]  /*0c10*/  IADD3 R27, PT, PT, R27, UR13, RZ ;  /* 0x0000000d1b1b7c10 */ /* 0x000fe4000fffe0ff */
[----:B------:R-:W-:Y:S01]  /*0c20*/  LEA R29, R36, R29, 0x3 ;  /* 0x0000001d241d7211 */ /* 0x000fe200078e18ff */
[----:B---3--:R-:W-:Y:S01]  /*0c30*/  @!P2 HADD2.F32 R31, -RZ, R26.H0_H0 ;  /* 0x2000001aff1fa230 */ /* 0x008fe20000004100 */
[----:B------:R-:W-:Y:S01]  /*0c40*/  MOV R26, RZ ;  /* 0x000000ff001a7202 */ /* 0x000fe20000000f00 */
[----:B----4-:R-:W-:Y:S02]  /*0c50*/  @!P4 HADD2.F32 R19, -RZ, R10.H0_H0 ;  /* 0x2000000aff13c230 */ /* 0x010fe40000004100 */
[----:B------:R-:W-:Y:S01]  /*0c60*/  FADD.FTZ R10, -R2, R35 ;  /* 0x00000023020a7221 */ /* 0x000fe20000010100 */
[----:B------:R-:W-:Y:S01]  /*0c70*/  @!P3 HADD2.F32 R37, -RZ, R24.H0_H0 ;  /* 0x20000018ff25b230 */ /* 0x000fe20000004100 */
[----:B------:R-:W-:Y:S01]  /*0c80*/  MOV R24, RZ ;  /* 0x000000ff00187202 */ /* 0x000fe20000000f00 */
[----:B------:R-:W-:Y:S01]  /*0c90*/  FADD.FTZ R35, RZ, R21 ;  /* 0x00000015ff237221 */ /* 0x000fe20000010000 */
[----:B------:R-:W-:-:S02]  /*0ca0*/  FFMA.FTZ R10, R10, R21, RZ ;  /* 0x000000150a0a7223 */ /* 0x000fc400000100ff */
[----:B------:R-:W-:Y:S01]  /*0cb0*/  FADD.FTZ R37, -R2, R37 ;  /* 0x0000002502257221 */ /* 0x000fe20000010100 */
[----:B------:R-:W-:Y:S02]  /*0cc0*/  @!P3 HADD2.F32 R24, -RZ, R7.H0_H0 ;  /* 0x20000007ff18b230 */ /* 0x000fe40000004100 */
[----:B------:R-:W-:Y:S02]  /*0cd0*/  @!P5 HADD2.F32 R33, -RZ, R14.H0_H0 ;  /* 0x2000000eff21d230 */ /* 0x000fe40000004100 */
[----:B------:R-:W-:-:S03]  /*0ce0*/  @!P5 HADD2.F32 R28, -RZ, R16.H0_H0 ;  /* 0x20000010ff1cd230 */ /* 0x000fc60000004100 */
[----:B------:R-:W-:Y:S01]  /*0cf0*/  FADD.FTZ R33, -R2, R33 ;  /* 0x0000002102217221 */ /* 0x000fe20000010100 */
[----:B------:R-:W-:Y:S01]  /*0d00*/  FADD.FTZ R11, R11, R24 ;  /* 0x000000180b0b7221 */ /* 0x000fe20000010000 */
[----:B------:R-:W-:Y:S01]  /*0d10*/  FFMA.FTZ R7, R37, R24, R22 ;  /* 0x0000001825077223 */ /* 0x000fe20000010016 */
[----:B------:R-:W-:Y:S01]  /*0d20*/  FADD.FTZ R24, R35, R28 ;  /* 0x0000001c23187221 */ /* 0x000fe20000010000 */
[----:B------:R-:W-:Y:S01]  /*0d30*/  FFMA.FTZ R28, R33, R28, R10 ;  /* 0x0000001c211c7223 */ /* 0x000fe2000001000a */
[----:B------:R-:W-:Y:S01]  /*0d40*/  MOV R33, RZ ;  /* 0x000000ff00217202 */ /* 0x000fe20000000f00 */
[----:B------:R-:W-:Y:S01]  /*0d50*/  @!P2 HADD2.F32 R26, -RZ, R18.H0_H0 ;  /* 0x20000012ff1aa230 */ /* 0x000fe20000004100 */
[----:B------:R-:W-:Y:S01]  /*0d60*/  MOV R21, RZ ;  /* 0x000000ff00157202 */ /* 0x000fe20000000f00 */
[----:B------:R-:W-:Y:S01]  /*0d70*/  IMAD.MOV.U32 R14, RZ, RZ, RZ ;  /* 0x000000ffff0e7224 */ /* 0x000fe200078e00ff */
[----:B------:R-:W-:Y:S01]  /*0d80*/  MOV R35, RZ ;  /* 0x000000ff00237202 */ /* 0x000fe20000000f00 */
[----:B------:R-:W-:-:S02]  /*0d90*/  @!P0 HADD2.F32 R33, -RZ, R5.H0_H0 ;  /* 0x20000005ff218230 */ /* 0x000fc40000004100 */
[C---:B------:R-:W-:Y:S01]  /*0da0*/  FADD.FTZ R31, -R2.reuse, R31 ;  /* 0x0000001f021f7221 */ /* 0x040fe20000010100 */
[----:B------:R-:W-:Y:S01]  /*0db0*/  FADD.FTZ R5, RZ, R26 ;  /* 0x0000001aff057221 */ /* 0x000fe20000010000 */
[----:B------:R-:W-:Y:S02]  /*0dc0*/  @!P0 HADD2.F32 R35, -RZ, R20.H0_H0 ;  /* 0x20000014ff238230 */ /* 0x000fe40000004100 */
[----:B------:R-:W-:Y:S02]  /*0dd0*/  @!P6 HADD2.F32 R21, -RZ, R4.H0_H0 ;  /* 0x20000004ff15e230 */ /* 0x000fe40000004100 */
[----:B------:R-:W-:Y:S01]  /*0de0*/  FADD.FTZ R4, -R2, R33 ;  /* 0x0000002102047221 */ /* 0x000fe20000010100 */
[----:B------:R-:W-:Y:S02]  /*0df0*/  @!P4 HADD2.F32 R14, -RZ, R12.H0_H0 ;  /* 0x2000000cff0ec230 */ /* 0x000fe40000004100 */
[----:B------:R-:W-:Y:S02]  /*0e00*/  IMAD.MOV.U32 R12, RZ, RZ, RZ ;  /* 0x000000ffff0c7224 */ /* 0x000fe400078e00ff */
[----:B------:R-:W-:-:S02]  /*0e10*/  @!P6 HADD2.F32 R12, -RZ, R6.H0_H0 ;  /* 0x20000006ff0ce230 */ /* 0x000fc40000004100 */
[----:B------:R-:W-:Y:S01]  /*0e20*/  FFMA.FTZ R6, R31, R26, RZ ;  /* 0x0000001a1f067223 */ /* 0x000fe200000100ff */
[----:B------:R-:W-:Y:S01]  /*0e30*/  FFMA.FTZ R4, R4, R35, RZ ;  /* 0x0000002304047223 */ /* 0x000fe200000100ff */
[C---:B------:R-:W-:Y:S01]  /*0e40*/  FADD.FTZ R21, -R2.reuse, R21 ;  /* 0x0000001502157221 */ /* 0x040fe20000010100 */
[----:B------:R-:W-:Y:S01]  /*0e50*/  FADD.FTZ R35, RZ, R35 ;  /* 0x00000023ff237221 */ /* 0x000fe20000010000 */
[----:B------:R-:W-:Y:S01]  /*0e60*/  FADD.FTZ R19, -R2, R19 ;  /* 0x0000001302137221 */ /* 0x000fe20000010100 */
[----:B------:R-:W-:Y:S01]  /*0e70*/  FADD.FTZ R22, R5, R12 ;  /* 0x0000000c05167221 */ /* 0x000fe20000010000 */
[----:B------:R-:W-:Y:S01]  /*0e80*/  FFMA.FTZ R12, R21, R12, R6 ;  /* 0x0000000c150c7223 */ /* 0x000fe20000010006 */
[----:B------:R-:W-:Y:S01]  /*0e90*/  FADD.FTZ R26, R35, R14 ;  /* 0x0000000e231a7221 */ /* 0x000fe20000010000 */
[----:B------:R-:W-:Y:S01]  /*0ea0*/  FFMA.FTZ R6, R19, R14, R4 ;  /* 0x0000000e13067223 */ /* 0x000fe20000010004 */
[----:B------:R-:W-:Y:S06]  /*0eb0*/  BRA.U !UP0, `(.L_x_26728) ;  /* 0x0000000908487547 */ /* 0x000fec000b800000 */
[----:B------:R-:W-:Y:S01]  /*0ec0*/  VIADD R13, R13, UR7 ;  /* 0x000000070d0d7c36 */ /* 0x000fe20008000000 */
[----:B------:R-:W0:Y:S01]  /*0ed0*/  LDCU UR8, c[0x0][0x3d0] ;  /* 0x00007a00ff0877ac */ /* 0x000e220008000800 */
[----:B------:R-:W-:-:S05]  /*0ee0*/  NOP ;  /* 0x0000000000007918 */ /* 0x000fca0000000000 */
.L_x_26729:
[----:B------:R-:W1:Y:S01]  /*0ef0*/  LDC R8, c[0x0][0x374] ;  /* 0x0000dd00ff087b82 */ /* 0x000e620000000800 */
[----:B0-----:R-:W-:-:S07]  /*0f00*/  ISETP.GE.AND P0, PT, R13, UR8, PT ;  /* 0x000000080d007c0c */ /* 0x001fce000bf06270 */
[----:B------:R-:W0:Y:S08]  /*0f10*/  LDC.64 R38, c[0x0][0x388] ;  /* 0x0000e200ff267b82 */ /* 0x000e300000000a00 */
[----:B------:R-:W2:Y:S08]  /*0f20*/  LDC.64 R4, c[0x0][0x380] ;  /* 0x0000e000ff047b82 */ /* 0x000eb00000000a00 */
[----:B------:R-:W3:Y:S01]  /*0f30*/  LDC.64 R36, c[0x0][0x380] ;  /* 0x0000e000ff247b82 */ /* 0x000ee20000000a00 */
[----:B-1----:R-:W-:-:S05]  /*0f40*/  IMAD R30, R8, UR14, RZ ;  /* 0x0000000e081e7c24 */ /* 0x002fca000f8e02ff */
[----:B------:R-:W-:Y:S02]  /*0f50*/  IADD3 R31, PT, PT, R30, R13, RZ ;  /* 0x0000000d1e1f7210 */ /* 0x000fe40007ffe0ff */
[----:B------:R-:W1:Y:S02]  /*0f60*/  LDC.64 R34, c[0x0][0x388] ;  /* 0x0000e200ff227b82 */ /* 0x000e640000000a00 */
[----:B------:R-:W-:Y:S01]  /*0f70*/  ISETP.GE.AND P1, PT, R31, UR8, PT ;  /* 0x000000081f007c0c */ /* 0x000fe2000bf26270 */
[----:B0-----:R-:W-:-:S04]  /*0f80*/  @!P0 IMAD.WIDE R38, R27, 0x2, R38 ;  /* 0x000000021b268825 */ /* 0x001fc800078e0226 */
[----:B--2---:R-:W-:Y:S01]  /*0f90*/  @!P0 IMAD.WIDE R40, R27, 0x2, R4 ;  /* 0x000000021b288825 */ /* 0x004fe200078e0204 */
[----:B------:R0:W2:Y:S01]  /*0fa0*/  @!P0 LDG.E.U16.CONSTANT R14, desc[UR10][R38.64] ;  /* 0x0000000a260e8981 */ /* 0x0000a2000c1e9500 */
[----:B------:R-:W4:Y:S03]  /*0fb0*/  LDC.64 R18, c[0x0][0x380] ;  /* 0x0000e000ff127b82 */ /* 0x000f260000000a00 */
[----:B------:R-:W5:Y:S03]  /*0fc0*/  @!P0 LDG.E.U16.CONSTANT R21, desc[UR10][R40.64] ;  /* 0x0000000a28158981 */ /* 0x000f66000c1e9500 */
[C---:B---3--:R-:W-:Y:S01]  /*0fd0*/  @!P1 IMAD.WIDE R36, R23.reuse, 0x2, R36 ;  /* 0x0000000217249825 */ /* 0x048fe200078e0224 */
[----:B------:R-:W-:Y:S01]  /*0fe0*/  IADD3 R31, PT, PT, R30, R31, RZ ;  /* 0x0000001f1e1f7210 */ /* 0x000fe20007ffe0ff */
[----:B------:R-:W3:Y:S03]  /*0ff0*/  LDC.64 R4, c[0x0][0x388] ;  /* 0x0000e200ff047b82 */ /* 0x000ee60000000a00 */
[----:B------:R-:W5:Y:S01]  /*1000*/  @!P1 LDG.E.U16.CONSTANT R16, desc[UR10][R36.64] ;  /* 0x0000000a24109981 */ /* 0x000f62000c1e9500 */
[----:B-1----:R-:W-:-:S04]  /*1010*/  @!P1 IMAD.WIDE R34, R23, 0x2, R34 ;  /* 0x0000000217229825 */ /* 0x002fc800078e0222 */
[----:B0-----:R-:W0:Y:S01]  /*1020*/  LDC.64 R38, c[0x0][0x380] ;  /* 0x0000e000ff267b82 */ /* 0x001e220000000a00 */
[----:B------:R1:W5:Y:S01]  /*1030*/  @!P1 LDG.E.U16.CONSTANT R20, desc[UR10][R34.64] ;  /* 0x0000000a22149981 */ /* 0x000362000c1e9500 */
[----:B------:R-:W-:-:S13]  /*1040*/  ISETP.GE.AND P2, PT, R31, UR8, PT ;  /* 0x000000081f007c0c */ /* 0x000fda000bf46270 */
[----:B----4-:R-:W-:-:S05]  /*1050*/  @!P2 IMAD.WIDE R18, R32, 0x2, R18 ;  /* 0x000000022012a825 */ /* 0x010fca00078e0212 */
[----:B------:R4:W5:Y:S01]  /*1060*/  @!P2 LDG.E.U16.CONSTANT R10, desc[UR10][R18.64] ;  /* 0x0000000a120aa981 */ /* 0x000962000c1e9500 */
[----:B---3--:R-:W-:-:S06]  /*1070*/  @!P2 IMAD.WIDE R4, R32, 0x2, R4 ;  /* 0x000000022004a825 */ /* 0x008fcc00078e0204 */
[----:B------:R3:W3:Y:S01]  /*1080*/  @!P2 LDG.E.U16.CONSTANT R4, desc[UR10][R4.64] ;  /* 0x0000000a0404a981 */ /* 0x0006e2000c1e9500 */
[----:B-1----:R-:W-:Y:S02]  /*1090*/  CS2R R34, SRZ ;  /* 0x0000000000227805 */ /* 0x002fe4000001ff00 */
[----:B------:R-:W-:Y:S01]  /*10a0*/  IADD3 R37, PT, PT, R30, R31, RZ ;  /* 0x0000001f1e257210 */ /* 0x000fe20007ffe0ff */
[----:B------:R-:W-:Y:S01]  /*10b0*/  IMAD.MOV.U32 R33, RZ, RZ, RZ ;  /* 0x000000ffff217224 */ /* 0x000fe200078e00ff */
[----:B----4-:R-:W1:Y:S01]  /*10c0*/  LDC.64 R18, c[0x0][0x388] ;  /* 0x0000e200ff127b82 */ /* 0x010e620000000a00 */
[----:B------:R-:W-:Y:S02]  /*10d0*/  IMAD.MOV.U32 R31, RZ, RZ, RZ ;  /* 0x000000ffff1f7224 */ /* 0x000fe400078e00ff */
[----:B--2---:R-:W-:Y:S02]  /*10e0*/  @!P0 HADD2.F32 R34, -RZ, R14.H0_H0 ;  /* 0x2000000eff228230 */ /* 0x004fe40000004100 */
[----:B------:R-:W-:-:S02]  /*10f0*/  IMAD R14, R8, UR14, RZ ;  /* 0x0000000e080e7c24 */ /* 0x000fc4000f8e02ff */
[----:B-----5:R-:W-:Y:S01]  /*1100*/  @!P0 HADD2.F32 R33, -RZ, R21.H0_H0 ;  /* 0x20000015ff218230 */ /* 0x020fe20000004100 */
[----:B------:R-:W-:Y:S01]  /*1110*/  ISETP.GE.AND P0, PT, R37, UR8, PT ;  /* 0x0000000825007c0c */ /* 0x000fe2000bf06270 */
[----:B------:R-:W-:Y:S01]  /*1120*/  HFMA2 R21, -RZ, RZ, 0, 0 ;  /* 0x00000000ff157431 */ /* 0x000fe200000001ff */
[----:B------:R-:W-:Y:S01]  /*1130*/  IADD3 R37, PT, PT, R14, R37, RZ ;  /* 0x000000250e257210 */ /* 0x000fe20007ffe0ff */
[----:B------:R-:W-:Y:S01]  /*1140*/  FADD.FTZ R30, R34, R11 ;  /* 0x0000000b221e7221 */ /* 0x000fe20000010000 */
[----:B------:R-:W-:Y:S02]  /*1150*/  @!P1 HADD2.F32 R21, -RZ, R16.H0_H0 ;  /* 0x20000010ff159230 */ /* 0x000fe40000004100 */
[----:B------:R-:W-:-:S03]  /*1160*/  IADD3 R11, PT, PT, R14, R37, RZ ;  /* 0x000000250e0b7210 */ /* 0x000fc60007ffe0ff */
[----:B---3--:R-:W-:Y:S01]  /*1170*/  FADD.FTZ R5, -R2, R21 ;  /* 0x0000001502057221 */ /* 0x008fe20000010100 */
[----:B------:R-:W-:Y:S01]  /*1180*/  @!P1 HADD2.F32 R31, -RZ, R20.H0_H0 ;  /* 0x20000014ff1f9230 */ /* 0x000fe20000004100 */
[----:B------:R-:W-:Y:S01]  /*1190*/  ISETP.GE.AND P1, PT, R37, UR8, PT ;  /* 0x0000000825007c0c */ /* 0x000fe2000bf26270 */
[----:B------:R-:W2:Y:S08]  /*11a0*/  LDC.64 R20, c[0x0][0x380] ;  /* 0x0000e000ff147b82 */ /* 0x000eb00000000a00 */
[----:B------:R-:W3:Y:S01]  /*11b0*/  LDC.64 R36, c[0x0][0x388] ;  /* 0x0000e200ff247b82 */ /* 0x000ee20000000a00 */
[----:B------:R-:W-:Y:S01]  /*11c0*/  FFMA.FTZ R6, R5, R31, R6 ;  /* 0x0000001f05067223 */ /* 0x000fe20000010006 */
[----:B------:R-:W-:-:S02]  /*11d0*/  ISETP.GE.AND P3, PT, R11, UR8, PT ;  /* 0x000000080b007c0c */ /* 0x000fc4000bf66270 */
[----:B-1----:R-:W-:-:S04]  /*11e0*/  @!P1 IMAD.WIDE R18, R17, 0x2, R18 ;  /* 0x0000000211129825 */ /* 0x002fc800078e0212 */
[----:B------:R-:W-:Y:S01]  /*11f0*/  IMAD.IADD R5, R14, 0x1, R11 ;  /* 0x000000010e057824 */ /* 0x000fe200078e020b */
[----:B------:R-:W-:Y:S01]  /*1200*/  MOV R11, RZ ;  /* 0x000000ff000b7202 */ /* 0x000fe20000000f00 */
[----:B------:R-:W-:Y:S02]  /*1210*/  @!P2 HADD2.F32 R11, -RZ, R10.H0_H0 ;  /* 0x2000000aff0ba230 */ /* 0x000fe40000004100 */
[----:B------:R1:W4:Y:S01]  /*1220*/  @!P1 LDG.E.U16.CONSTANT R10, desc[UR10][R18.64] ;  /* 0x0000000a120a9981 */ /* 0x000322000c1e9500 */
[----:B------:R-:W-:Y:S01]  /*1230*/  FADD.FTZ R16, -R2, R33 ;  /* 0x0000002102107221 */ /* 0x000fe20000010100 */
[----:B--2---:R-:W-:Y:S01]  /*1240*/  @!P1 IMAD.WIDE R20, R17, 0x2, R20 ;  /* 0x0000000211149825 */ /* 0x004fe200078e0214 */
[----:B------:R-:W-:Y:S02]  /*1250*/  ISETP.GE.AND P4, PT, R5, UR8, PT ;  /* 0x0000000805007c0c */ /* 0x000fe4000bf86270 */
[----:B------:R-:W-:Y:S02]  /*1260*/  IADD3 R5, PT, PT, R14, R5, RZ ;  /* 0x000000050e057210 */ /* 0x000fe40007ffe0ff */
[----:B------:R2:W5:Y:S01]  /*1270*/  @!P1 LDG.E.U16.CONSTANT R14, desc[UR10][R20.64] ;  /* 0x0000000a140e9981 */ /* 0x000562000c1e9500 */
[----:B-1----:R-:W1:Y:S01]  /*1280*/  LDC.64 R18, c[0x0][0x380] ;  /* 0x0000e000ff127b82 */ /* 0x002e620000000a00 */
[----:B---3--:R-:W-:-:S05]  /*1290*/  @!P0 IMAD.WIDE R36, R15, 0x2, R36 ;  /* 0x000000020f248825 */ /* 0x008fca00078e0224 */
[----:B------:R3:W4:Y:S02]  /*12a0*/  @!P0 LDG.E.U16.CONSTANT R33, desc[UR10][R36.64] ;  /* 0x0000000a24218981 */ /* 0x000724000c1e9500 */
[----:B--2---:R-:W2:Y:S08]  /*12b0*/  LDC.64 R20, c[0x0][0x388] ;  /* 0x0000e200ff147b82 */ /* 0x004eb00000000a00 */
[----:B---3--:R-:W3:Y:S01]  /*12c0*/  LDC.64 R36, c[0x0][0x380] ;  /* 0x0000e000ff247b82 */ /* 0x008ee20000000a00 */
[----:B------:R-:W-:Y:S01]  /*12d0*/  FFMA.FTZ R7, R16, R34, R7 ;  /* 0x0000002210077223 */ /* 0x000fe20000010007 */
[----:B------:R-:W-:-:S02]  /*12e0*/  IMAD R16, R8, UR14, RZ ;  /* 0x0000000e08107c24 */ /* 0x000fc4000f8e02ff */
[----:B------:R-:W-:Y:S02]  /*12f0*/  @!P2 HADD2.F32 R35, -RZ, R4.H0_H0 ;  /* 0x20000004ff23a230 */ /* 0x000fe40000004100 */
[----:B-1----:R-:W-:Y:S01]  /*1300*/  @!P4 IMAD.WIDE R18, R25, 0x2, R18 ;  /* 0x000000021912c825 */ /* 0x002fe200078e0212 */
[----:B------:R-:W-:-:S03]  /*1310*/  ISETP.GE.AND P2, PT, R5, UR8, PT ;  /* 0x0000000805007c0c */ /* 0x000fc6000bf46270 */
[C---:B------:R-:W-:Y:S01]  /*1320*/  IMAD R8, R16.reuse, 0x8, R13 ;  /* 0x0000000810087824 */ /* 0x040fe200078e020d */
[----:B------:R-:W-:Y:S01]  /*1330*/  IADD3 R13, PT, PT, R16, R5, RZ ;  /* 0x00000005100d7210 */ /* 0x000fe20007ffe0ff */
[----:B0-----:R-:W-:Y:S01]  /*1340*/  @!P0 IMAD.WIDE R38, R15, 0x2, R38 ;  /* 0x000000020f268825 */ /* 0x001fe200078e0226 */
[----:B------:R0:W5:Y:S03]  /*1350*/  @!P4 LDG.E.U16.CONSTANT R5, desc[UR10][R18.64] ;  /* 0x0000000a1205c981 */ /* 0x000166000c1e9500 */
[----:B--2---:R-:W-:-:S04]  /*1360*/  @!P3 IMAD.WIDE R20, R29, 0x2, R20 ;  /* 0x000000021d14b825 */ /* 0x004fc800078e0214 */
[----:B------:R-:W-:Y:S01]  /*1370*/  FADD.FTZ R26, R31, R26 ;  /* 0x0000001a1f1a7221 */ /* 0x000fe20000010000 */
[----:B------:R-:W2:Y:S04]  /*1380*/  @!P0 LDG.E.U16.CONSTANT R4, desc[UR10][R38.64] ;  /* 0x0000000a26048981 */ /* 0x000ea8000c1e9500 */
[----:B------:R1:W5:Y:S01]  /*1390*/  @!P3 LDG.E.U16.CONSTANT R31, desc[UR10][R20.64] ;  /* 0x0000000a141fb981 */ /* 0x000362000c1e9500 */
[----:B---3--:R-:W-:Y:S01]  /*13a0*/  @!P3 IMAD.WIDE R36, R29, 0x2, R36 ;  /* 0x000000021d24b825 */ /* 0x008fe200078e0224 */
[----:B0-----:R-:W0:Y:S04]  /*13b0*/  LDC.64 R18, c[0x0][0x380] ;  /* 0x0000e000ff127b82 */ /* 0x001e280000000a00 */
[----:B------:R3:W5:Y:S04]  /*13c0*/  @!P3 LDG.E.U16.CONSTANT R16, desc[UR10][R36.64] ;  /* 0x0000000a2410b981 */ /* 0x000768000c1e9500 */
[----:B-1----:R-:W1:Y:S08]  /*13d0*/  LDC.64 R20, c[0x0][0x388] ;  /* 0x0000e200ff147b82 */ /* 0x002e700000000a00 */
[----:B---3--:R-:W3:Y:S01]  /*13e0*/  LDC.64 R36, c[0x0][0x388] ;  /* 0x0000e200ff247b82 */ /* 0x008ee20000000a00 */
[----:B0-----:R-:W-:-:S05]  /*13f0*/  @!P2 IMAD.WIDE R18, R9, 0x2, R18 ;  /* 0x000000020912a825 */ /* 0x001fca00078e0212 */
[----:B------:R-:W5:Y:S01]  /*1400*/  @!P2 LDG.E.U16.CONSTANT R38, desc[UR10][R18.64] ;  /* 0x0000000a1226a981 */ /* 0x000f62000c1e9500 */
[----:B-1----:R-:W-:-:S05]  /*1410*/  @!P4 IMAD.WIDE R20, R25, 0x2, R20 ;  /* 0x000000021914c825 */ /* 0x002fca00078e0214 */
[----:B------:R0:W5:Y:S01]  /*1420*/  @!P4 LDG.E.U16.CONSTANT R34, desc[UR10][R20.64] ;  /* 0x0000000a1422c981 */ /* 0x000162000c1e9500 */
[----:B---3--:R-:W-:-:S06]  /*1430*/  @!P2 IMAD.WIDE R36, R9, 0x2, R36 ;  /* 0x000000020924a825 */ /* 0x008fcc00078e0224 */
[----:B------:R-:W3:Y:S01]  /*1440*/  @!P2 LDG.E.U16.CONSTANT R36, desc[UR10][R36.64] ;  /* 0x0000000a2424a981 */ /* 0x000ee2000c1e9500 */
[----:B------:R-:W-:Y:S01]  /*1450*/  FADD.FTZ R11, -R2, R11 ;  /* 0x0000000b020b7221 */ /* 0x000fe20000010100 */
[----:B------:R-:W-:-:S03]  /*1460*/  FADD.FTZ R24, R35, R24 ;  /* 0x0000001823187221 */ /* 0x000fc60000010000 */
[----:B------:R-:W-:Y:S01]  /*1470*/  FFMA.FTZ R28, R11, R35, R28 ;  /* 0x000000230b1c7223 */ /* 0x000fe2000001001c */
[----:B------:R-:W-:Y:S02]  /*1480*/  HFMA2 R35, -RZ, RZ, 0, 0 ;  /* 0x00000000ff237431 */ /* 0x000fe400000001ff */
[----:B------:R-:W-:Y:S01]  /*1490*/  IMAD.MOV.U32 R11, RZ, RZ, RZ ;  /* 0x000000ffff0b7224 */ /* 0x000fe200078e00ff */
[----:B0-----:R-:W-:Y:S01]  /*14a0*/  MOV R21, RZ ;  /* 0x000000ff00157202 */ /* 0x001fe20000000f00 */
[----:B------:R-:W-:Y:S01]  /*14b0*/  IMAD.U32 R19, RZ, RZ, UR13 ;  /* 0x0000000dff137e24 */ /* 0x000fe2000f8e00ff */
[----:B------:R-:W-:-:S03]  /*14c0*/  UIADD3 UR4, UPT, UPT, UR4, 0x2, URZ ;  /* 0x0000000204047890 */ /* 0x000fc6000fffe0ff */
[----:B------:R-:W-:Y:S02]  /*14d0*/  IMAD R32, R19, 0x8, R32 ;  /* 0x0000000813207824 */ /* 0x000fe400078e0220 */
[----:B------:R-:W-:Y:S01]  /*14e0*/  HFMA2 R19, -RZ, RZ, 0, 0 ;  /* 0x00000000ff137431 */ /* 0x000fe200000001ff */
[----:B------:R-:W-:Y:S01]  /*14f0*/  UISETP.NE.AND UP0, UPT, UR4, URZ, UPT ;  /* 0x000000ff0400728c */ /* 0x000fe2000bf05270 */
[----:B----4-:R-:W-:-:S05]  /*1500*/  @!P0 HADD2.F32 R11, -RZ, R33.H0_H0 ;  /* 0x20000021ff0b8230 */ /* 0x010fca0000004100 */
[----:B------:R-:W-:Y:S01]  /*1510*/  FADD.FTZ R22, R11, R22 ;  /* 0x000000160b167221 */ /* 0x000fe20000010000 */
[----:B--2---:R-:W-:Y:S01]  /*1520*/  @!P0 HADD2.F32 R35, -RZ, R4.H0_H0 ;  /* 0x20000004ff238230 */ /* 0x004fe20000004100 */
[----:B------:R-:W-:-:S04]  /*1530*/  MOV R4, UR13 ;  /* 0x0000000d00047c02 */ /* 0x000fc80008000f00 */
[----:B------:R-:W-:-:S04]  /*1540*/  IADD3 R27, PT, PT, R4, UR13, R27 ;  /* 0x0000000d041b7c10 */ /* 0x000fc8000fffe01b */
[----:B------:R-:W-:Y:S01]  /*1550*/  IADD3 R27, PT, PT, R4, UR13, R27 ;  /* 0x0000000d041b7c10 */ /* 0x000fe2000fffe01b */
[----:B------:R-:W-:Y:S01]  /*1560*/  FADD.FTZ R35, -R2, R35 ;  /* 0x0000002302237221 */ /* 0x000fe20000010100 */
[----:B-----5:R-:W-:Y:S02]  /*1570*/  @!P3 HADD2.F32 R21, -RZ, R16.H0_H0 ;  /* 0x20000010ff15b230 */ /* 0x020fe40000004100 */
[C---:B------:R-:W-:Y:S01]  /*1580*/  IADD3 R27, PT, PT, R4.reuse, UR13, R27 ;  /* 0x0000000d041b7c10 */ /* 0x040fe2000fffe01b */
[----:B------:R-:W-:Y:S01]  /*1590*/  FFMA.FTZ R12, R35, R11, R12 ;  /* 0x0000000b230c7223 */ /* 0x000fe2000001000c */
[C---:B------:R-:W-:Y:S01]  /*15a0*/  LEA R23, R4.reuse, R23, 0x3 ;  /* 0x0000001704177211 */ /* 0x040fe200078e18ff */
[----:B------:R-:W-:Y:S01]  /*15b0*/  @!P3 HADD2.F32 R19, -RZ, R31.H0_H0 ;  /* 0x2000001fff13b230 */ /* 0x000fe20000004100 */
[----:B------:R-:W-:Y:S01]  /*15c0*/  IADD3 R27, PT, PT, R4, UR13, R27 ;  /* 0x0000000d041b7c10 */ /* 0x000fe2000fffe01b */
[----:B------:R-:W-:Y:S01]  /*15d0*/  HFMA2 R4, -RZ, RZ, 0, 0 ;  /* 0x00000000ff047431 */ /* 0x000fe200000001ff */
[----:B------:R-:W-:Y:S01]  /*15e0*/  MOV R11, RZ ;  /* 0x000000ff000b7202 */ /* 0x000fe20000000f00 */
[----:B------:R-:W-:-:S02]  /*15f0*/  @!P1 HADD2.F32 R4, -RZ, R10.H0_H0 ;  /* 0x2000000aff049230 */ /* 0x000fc40000004100 */
[----:B------:R-:W-:Y:S01]  /*1600*/  FADD.FTZ R21, -R2, R21 ;  /* 0x0000001502157221 */ /* 0x000fe20000010100 */
[----:B------:R-:W-:Y:S02]  /*1610*/  @!P1 HADD2.F32 R11, -RZ, R14.H0_H0 ;  /* 0x2000000eff0b9230 */ /* 0x000fe40000004100 */
[----:B------:R-:W-:Y:S02]  /*1620*/  IMAD.U32 R10, RZ, RZ, UR13 ;  /* 0x0000000dff0a7e24 */ /* 0x000fe4000f8e00ff */
[----:B------:R-:W-:Y:S01]  /*1630*/  FADD.FTZ R26, R26, R19 ;  /* 0x000000131a1a7221 */ /* 0x000fe20000010000 */
[----:B------:R-:W-:Y:S01]  /*1640*/  FFMA.FTZ R6, R21, R19, R6 ;  /* 0x0000001315067223 */ /* 0x000fe20000010006 */
[----:B------:R-:W-:Y:S01]  /*1650*/  MOV R31, RZ ;  /* 0x000000ff001f7202 */ /* 0x000fe20000000f00 */
[----:B------:R-:W-:Y:S02]  /*1660*/  IMAD R17, R10, 0x8, R17 ;  /* 0x000000080a117824 */ /* 0x000fe400078e0211 */
[----:B------:R-:W-:-:S02]  /*1670*/  HFMA2 R19, -RZ, RZ, 0, 0 ;  /* 0x00000000ff137431 */ /* 0x000fc400000001ff */
[----:B------:R-:W-:Y:S01]  /*1680*/  FADD.FTZ R10, -R2, R11 ;  /* 0x0000000b020a7221 */ /* 0x000fe20000010100 */
[----:B------:R-:W-:Y:S02]  /*1690*/  @!P4 HADD2.F32 R31, -RZ, R5.H0_H0 ;  /* 0x20000005ff1fc230 */ /* 0x000fe40000004100 */
[----:B------:R-:W-:Y:S02]  /*16a0*/  @!P2 HADD2.F32 R19, -RZ, R38.H0_H0 ;  /* 0x20000026ff13a230 */ /* 0x000fe40000004100 */
[----:B------:R-:W-:Y:S01]  /*16b0*/  FADD.FTZ R11, R30, R4 ;  /* 0x000000041e0b7221 */ /* 0x000fe20000010000 */
[----:B------:R-:W-:Y:S02]  /*16c0*/  IMAD.MOV.U32 R21, RZ, RZ, RZ ;  /* 0x000000ffff157224 */ /* 0x000fe400078e00ff */
[----:B------:R-:W-:Y:S01]  /*16d0*/  FFMA.FTZ R7, R10, R4, R7 ;  /* 0x000000040a077223 */ /* 0x000fe20000010007 */
[----:B------:R-:W-:Y:S01]  /*16e0*/  IMAD.MOV.U32 R33, RZ, RZ, RZ ;  /* 0x000000ffff217224 */ /* 0x000fe200078e00ff */
[----:B------:R-:W-:Y:S01]  /*16f0*/  MOV R14, UR13 ;  /* 0x0000000d000e7c02 */ /* 0x000fe20008000f00 */
[----:B------:R-:W-:Y:S01]  /*1700*/  FADD.FTZ R5, -R2, R31 ;  /* 0x0000001f02057221 */ /* 0x000fe20000010100 */
[----:B------:R-:W-:Y:S01]  /*1710*/  MOV R4, UR13 ;  /* 0x0000000d00047c02 */ /* 0x000fe20008000f00 */
[----:B------:R-:W-:-:S02]  /*1720*/  @!P4 HADD2.F32 R21, -RZ, R34.H0_H0 ;  /* 0x20000022ff15c230 */ /* 0x000fc40000004100 */
[----:B------:R-:W-:Y:S01]  /*1730*/  FADD.FTZ R19, -R2, R19 ;  /* 0x0000001302137221 */ /* 0x000fe20000010100 */
[C---:B------:R-:W-:Y:S02]  /*1740*/  LEA R15, R14.reuse, R15, 0x3 ;  /* 0x0000000f0e0f7211 */ /* 0x040fe400078e18ff */
[----:B------:R-:W-:Y:S01]  /*1750*/  LEA R29, R14, R29, 0x3 ;  /* 0x0000001d0e1d7211 */ /* 0x000fe200078e18ff */
[----:B---3--:R-:W-:Y:S01]  /*1760*/  @!P2 HADD2.F32 R33, -RZ, R36.H0_H0 ;  /* 0x20000024ff21a230 */ /* 0x008fe20000004100 */
[----:B------:R-:W-:Y:S01]  /*1770*/  LEA R25, R4, R25, 0x3 ;  /* 0x0000001904197211 */ /* 0x000fe200078e18ff */
[----:B------:R-:W-:Y:S01]  /*1780*/  FADD.FTZ R24, R24, R21 ;  /* 0x0000001518187221 */ /* 0x000fe20000010000 */
[----:B------:R-:W-:Y:S01]  /*1790*/  FFMA.FTZ R28, R5, R21, R28 ;  /* 0x00000015051c7223 */ /* 0x000fe2000001001c */
[----:B------:R-:W-:Y:S01]  /*17a0*/  LEA R9, R4, R9, 0x3 ;  /* 0x0000000904097211 */ /* 0x000fe200078e18ff */
[----:B------:R-:W-:Y:S01]  /*17b0*/  FADD.FTZ R22, R22, R33 ;  /* 0x0000002116167221 */ /* 0x000fe20000010000 */
[----:B------:R-:W-:Y:S01]  /*17c0*/  FFMA.FTZ R12, R19, R33, R12 ;  /* 0x00000021130c7223 */ /* 0x000fe2000001000c */
[----:B------:R-:W-:Y:S06]  /*17d0*/  BRA.U UP0, `(.L_x_26729) ;  /* 0xfffffff500c47547 */ /* 0x000fec000b83ffff */
.L_x_26728:
[----:B------:R-:W0:Y:S01]  /*17e0*/  S2R R13, SR_TID.Y ;  /* 0x00000000000d7919 */ /* 0x000e220000002200 */
[----:B------:R-:W1:Y:S01]  /*17f0*/  S2UR UR6, SR_CgaCtaId ;  /* 0x00000000000679c3 */ /* 0x000e620000008800 */
[----:B------:R-:W-:Y:S01]  /*1800*/  ULOP3.LUT UR5, UR5, 0x1, URZ, 0xc0, !UPT ;  /* 0x0000000105057892 */ /* 0x000fe2000f8ec0ff */
[----:B------:R-:W-:Y:S01]  /*1810*/  IMAD.U32 R10, RZ, RZ, UR14 ;  /* 0x0000000eff0a7e24 */ /* 0x000fe2000f8e00ff */
        /* <DEDUP_REMOVED lines=9> */
[----:B------:R-:W-:Y:S01]  /*18b0*/  IADD3 R8, PT, PT, R21, R8, RZ ;  /* 0x0000000815087210 */ /* 0x000fe20007ffe0ff */
[----:B----4-:R-:W-:-:S03]  /*18c0*/  @!P0 IMAD.WIDE R14, R27, 0x2, R14 ;  /* 0x000000021b0e8825 */ /* 0x010fc600078e020e */
[----:B------:R-:W-:-:S03]  /*18d0*/  IADD3 R23, PT, PT, R21, R8, RZ ;  /* 0x0000000815177210 */ /* 0x000fc60007ffe0ff */
[----:B------:R-:W4:Y:S01]  /*18e0*/  LDC.64 R18, c[0x0][0x380] ;  /* 0x0000e000ff127b82 */ /* 0x000f220000000a00 */
[----:B------:R-:W-:Y:S02]  /*18f0*/  ISETP.GE.AND P1, PT, R8, UR8, PT ;  /* 0x0000000808007c0c */ /* 0x000fe4000bf26270 */
[----:B------:R-:W-:Y:S01]  /*1900*/  ISETP.GE.AND P2, PT, R23, UR8, PT ;  /* 0x0000000817007c0c */ /* 0x000fe2000bf46270 */
[----:B------:R-:W-:Y:S01]  /*1910*/  IMAD.IADD R23, R21, 0x1, R23 ;  /* 0x0000000115177824 */ /* 0x000fe200078e0217 */
[----:B------:R-:W2:Y:S01]  /*1920*/  @!P0 LDG.E.U16.CONSTANT R14, desc[UR10][R14.64] ;  /* 0x0000000a0e0e8981 */ /* 0x000ea2000c1e9500 */
[----:B-1----:R-:W-:Y:S02]  /*1930*/  @!P0 IMAD.WIDE R4, R27, 0x2, R4 ;  /* 0x000000021b048825 */ /* 0x002fe400078e0204 */
[----:B------:R-:W1:Y:S01]  /*1940*/  LDC.64 R8, c[0x0][0x380] ;  /* 0x0000e000ff087b82 */ /* 0x000e620000000a00 */
[----:B------:R-:W-:-:S07]  /*1950*/  ISETP.GE.AND P3, PT, R23, UR8, PT ;  /* 0x0000000817007c0c */ /* 0x000fce000bf66270 */
[----:B------:R-:W0:Y:S01]  /*1960*/  LDC.64 R30, c[0x0][0x388] ;  /* 0x0000e200ff1e7b82 */ /* 0x000e220000000a00 */
[----:B------:R-:W-:Y:S01]  /*1970*/  IADD3 R27, PT, PT, R27, UR13, RZ ;  /* 0x0000000d1b1b7c10 */ /* 0x000fe2000fffe0ff */
[----:B------:R0:W2:Y:S06]  /*1980*/  @!P0 LDG.E.U16.CONSTANT R4, desc[UR10][R4.64] ;  /* 0x0000000a04048981 */ /* 0x0000ac000c1e9500 */
[----:B------:R-:W0:Y:S08]  /*1990*/  LDC.64 R16, c[0x0][0x388] ;  /* 0x0000e200ff107b82 */ /* 0x000e300000000a00 */
[----:B------:R-:W0:Y:S01]  /*19a0*/  LDC.64 R20, c[0x0][0x388] ;  /* 0x0000e200ff147b82 */ /* 0x000e220000000a00 */
[C---:B------:R-:W-:Y:S01]  /*19b0*/  IADD3 R25, PT, PT, R27.reuse, UR13, RZ ;  /* 0x0000000d1b197c10 */ /* 0x040fe2000fffe0ff */
[----:B---3--:R-:W-:-:S04]  /*19c0*/  @!P1 IMAD.WIDE R32, R27, 0x2, R32 ;  /* 0x000000021b209825 */ /* 0x008fc800078e0220 */
[C---:B------:R-:W-:Y:S02]  /*19d0*/  VIADD R23, R25.reuse, UR13 ;  /* 0x0000000d19177c36 */ /* 0x040fe40008000000 */
[----:B-1----:R-:W-:Y:S01]  /*19e0*/  @!P2 IMAD.WIDE R8, R25, 0x2, R8 ;  /* 0x000000021908a825 */ /* 0x002fe200078e0208 */
[----:B------:R-:W3:Y:S03]  /*19f0*/  @!P1 LDG.E.U16.CONSTANT R32, desc[UR10][R32.64] ;  /* 0x0000000a20209981 */ /* 0x000ee6000c1e9500 */
[----:B----4-:R-:W-:Y:S02]  /*1a00*/  @!P3 IMAD.WIDE R18, R23, 0x2, R18 ;  /* 0x000000021712b825 */ /* 0x010fe400078e0212 */
[----:B------:R-:W4:Y:S02]  /*1a10*/  @!P2 LDG.E.U16.CONSTANT R8, desc[UR10][R8.64] ;  /* 0x0000000a0808a981 */ /* 0x000f24000c1e9500 */
[----:B0-----:R-:W-:-:S02]  /*1a20*/  @!P1 IMAD.WIDE R30, R27, 0x2, R30 ;  /* 0x000000021b1e9825 */ /* 0x001fc400078e021e */
[----:B------:R0:W4:Y:S02]  /*1a30*/  @!P3 LDG.E.U16.CONSTANT R18, desc[UR10][R18.64] ;  /* 0x0000000a1212b981 */ /* 0x000124000c1e9500 */
[----:B------:R-:W-:Y:S02]  /*1a40*/  @!P2 IMAD.WIDE R16, R25, 0x2, R16 ;  /* 0x000000021910a825 */ /* 0x000fe400078e0210 */
[----:B------:R-:W4:Y:S02]  /*1a50*/  @!P1 LDG.E.U16.CONSTANT R30, desc[UR10][R30.64] ;  /* 0x0000000a1e1e9981 */ /* 0x000f24000c1e9500 */
[----:B------:R-:W-:Y:S02]  /*1a60*/  @!P3 IMAD.WIDE R20, R23, 0x2, R20 ;  /* 0x000000021714b825 */ /* 0x000fe400078e0214 */
[----:B------:R1:W4:Y:S04]  /*1a70*/  @!P2 LDG.E.U16.CONSTANT R16, desc[UR10][R16.64] ;  /* 0x0000000a1010a981 */ /* 0x000328000c1e9500 */
[----:B------:R1:W4:Y:S01]  /*1a80*/  @!P3 LDG.E.U16.CONSTANT R20, desc[UR10][R20.64] ;  /* 0x0000000a1414b981 */ /* 0x000322000c1e9500 */
[----:B------:R-:W-:Y:S01]  /*1a90*/  MOV R5, RZ ;  /* 0x000000ff00057202 */ /* 0x000fe20000000f00 */
[----:B------:R-:W-:Y:S01]  /*1aa0*/  HFMA2 R36, -RZ, RZ, 0, 0 ;  /* 0x00000000ff247431 */ /* 0x000fe200000001ff */
[----:B0-----:R-:W-:Y:S01]  /*1ab0*/  MOV R19, RZ ;  /* 0x000000ff00137202 */ /* 0x001fe20000000f00 */
[----:B------:R-:W-:Y:S01]  /*1ac0*/  HFMA2 R15, -RZ, RZ, 0, 0 ;  /* 0x00000000ff0f7431 */ /* 0x000fe200000001ff */
[----:B------:R-:W-:Y:S01]  /*1ad0*/  MOV R9, RZ ;  /* 0x000000ff00097202 */ /* 0x000fe20000000f00 */
[----:B-1----:R-:W-:-:S02]  /*1ae0*/  IMAD.MOV.U32 R17, RZ, RZ, RZ ;  /* 0x000000ffff117224 */ /* 0x002fc400078e00ff */
[----:B------:R-:W-:Y:S02]  /*1af0*/  HFMA2 R21, -RZ, RZ, 0, 0 ;  /* 0x00000000ff157431 */ /* 0x000fe400000001ff */
[----:B--2---:R-:W-:Y:S02]  /*1b00*/  @!P0 HADD2.F32 R5, -RZ, R14.H0_H0 ;  /* 0x2000000eff058230 */ /* 0x004fe40000004100 */
[----:B------:R-:W-:-:S03]  /*1b10*/  @!P0 HADD2.F32 R36, -RZ, R4.H0_H0 ;  /* 0x20000004ff248230 */ /* 0x000fc60000004100 */
[----:B-----5:R-:W-:Y:S01]  /*1b20*/  FADD.FTZ R4, -R2, R5 ;  /* 0x0000000502047221 */ /* 0x020fe20000010100 */
[----:B------:R-:W-:Y:S02]  /*1b30*/  IMAD.MOV.U32 R5, RZ, RZ, RZ ;  /* 0x000000ffff057224 */ /* 0x000fe400078e00ff */
[----:B------:R-:W-:Y:S01]  /*1b40*/  FADD.FTZ R11, R11, R36 ;  /* 0x000000240b0b7221 */ /* 0x000fe20000010000 */
[----:B------:R-:W-:Y:S01]  /*1b50*/  FFMA.FTZ R7, R4, R36, R7 ;  /* 0x0000002404077223 */ /* 0x000fe20000010007 */
[----:B---3--:R-:W-:Y:S02]  /*1b60*/  @!P1 HADD2.F32 R5, -RZ, R32.H0_H0 ;  /* 0x20000020ff059230 */ /* 0x008fe40000004100 */
[----:B----4-:R-:W-:Y:S02]  /*1b70*/  @!P2 HADD2.F32 R15, -RZ, R8.H0_H0 ;  /* 0x20000008ff0fa230 */ /* 0x010fe40000004100 */
[----:B------:R-:W-:Y:S02]  /*1b80*/  @!P3 HADD2.F32 R19, -RZ, R18.H0_H0 ;  /* 0x20000012ff13b230 */ /* 0x000fe40000004100 */
[C---:B------:R-:W-:Y:S01]  /*1b90*/  FADD.FTZ R5, -R2.reuse, R5 ;  /* 0x0000000502057221 */ /* 0x040fe20000010100 */
[----:B------:R-:W-:Y:S01]  /*1ba0*/  FADD.FTZ R15, -R2, R15 ;  /* 0x0000000f020f7221 */ /* 0x000fe20000010100 */
[----:B------:R-:W-:-:S02]  /*1bb0*/  @!P1 HADD2.F32 R9, -RZ, R30.H0_H0 ;  /* 0x2000001eff099230 */ /* 0x000fc40000004100 */
[----:B------:R-:W-:Y:S01]  /*1bc0*/  FADD.FTZ R19, -R2, R19 ;  /* 0x0000001302137221 */ /* 0x000fe20000010100 */
[----:B------:R-:W-:Y:S02]  /*1bd0*/  @!P2 HADD2.F32 R17, -RZ, R16.H0_H0 ;  /* 0x20000010ff11a230 */ /* 0x000fe40000004100 */
[----:B------:R-:W-:Y:S02]  /*1be0*/  @!P3 HADD2.F32 R21, -RZ, R20.H0_H0 ;  /* 0x20000014ff15b230 */ /* 0x000fe40000004100 */
[----:B------:R-:W-:Y:S01]  /*1bf0*/  FADD.FTZ R26, R26, R9 ;  /* 0x000000091a1a7221 */ /* 0x000fe20000010000 */
[----:B------:R-:W-:Y:S01]  /*1c00*/  FFMA.FTZ R6, R5, R9, R6 ;  /* 0x0000000905067223 */ /* 0x000fe20000010006 */
[----:B------:R-:W-:Y:S01]  /*1c10*/  FADD.FTZ R24, R24, R17 ;  /* 0x0000001118187221 */ /* 0x000fe20000010000 */
[----:B------:R-:W-:Y:S01]  /*1c20*/  FFMA.FTZ R28, R15, R17, R28 ;  /* 0x000000110f1c7223 */ /* 0x000fe2000001001c */
[----:B------:R-:W-:Y:S01]  /*1c30*/  FADD.FTZ R22, R22, R21 ;  /* 0x0000001516167221 */ /* 0x000fe20000010000 */
[----:B------:R-:W-:-:S07]  /*1c40*/  FFMA.FTZ R12, R19, R21, R12 ;  /* 0x00000015130c7223 */ /* 0x000fce000001000c */
.L_x_26730:
[----:B------:R-:W-:Y:S01]  /*1c50*/  ISETP.GE.U32.AND P1, PT, R10, 0x2, PT ;  /* 0x000000020a00780c */ /* 0x000fe20003f26070 */
[----:B------:R-:W-:Y:S01]  /*1c60*/  UMOV UR4, 0x400 ;  /* 0x0000040000047882 */ /* 0x000fe20000000000 */
[----:B------:R-:W-:Y:S01]  /*1c70*/  FADD.FTZ R11, R26, R11 ;  /* 0x0000000b1a0b7221 */ /* 0x000fe20000010000 */
[----:B------:R-:W-:Y:S01]  /*1c80*/  UIADD3 UR5, UPT, UPT, UR4, 0x800, URZ ;  /* 0x0000080004057890 */ /* 0x000fe2000fffe0ff */
[----:B------:R-:W-:Y:S01]  /*1c90*/  FADD.FTZ R7, R6, R7 ;  /* 0x0000000706077221 */ /* 0x000fe20000010000 */
[----:B0-2---:R-:W-:Y:S02]  /*1ca0*/  IMAD R4, R13, UR17, R34 ;  /* 0x000000110d047c24 */ /* 0x005fe4000f8e0222 */
[----:B------:R-:W-:Y:S01]  /*1cb0*/  FADD.FTZ R11, R11, R24 ;  /* 0x000000180b0b7221 */ /* 0x000fe20000010000 */
[----:B-1----:R-:W-:Y:S01]  /*1cc0*/  ULEA UR5, UR6, UR5, 0x18 ;  /* 0x0000000506057291 */ /* 0x002fe2000f8ec0ff */
[----:B------:R-:W-:Y:S01]  /*1cd0*/  FADD.FTZ R7, R7, R28 ;  /* 0x0000001c07077221 */ /* 0x000fe20000010000 */
[----:B------:R-:W-:Y:S01]  /*1ce0*/  ULEA UR4, UR6, UR4, 0x18 ;  /* 0x0000000406047291 */ /* 0x000fe2000f8ec0ff */
[----:B------:R-:W-:-:S02]  /*1cf0*/  FADD.FTZ R9, R11, R22 ;  /* 0x000000160b097221 */ /* 0x000fc40000010000 */
[----:B------:R-:W-:Y:S01]  /*1d00*/  FADD.FTZ R11, R7, R12 ;  /* 0x0000000c070b7221 */ /* 0x000fe20000010000 */
[C---:B------:R-:W-:Y:S02]  /*1d10*/  LEA R12, R4.reuse, UR5, 0x2 ;  /* 0x00000005040c7c11 */ /* 0x040fe4000f8e10ff */
[----:B-----5:R-:W-:Y:S01]  /*1d20*/  LEA R2, R4, UR4, 0x2 ;  /* 0x0000000404027c11 */ /* 0x020fe2000f8e10ff */
[----:B------:R-:W-:Y:S06]  /*1d30*/  @!P1 BRA `(.L_x_26731) ;  /* 0x0000000c00189947 */ /* 0x000fec0003800000 */
[----:B------:R-:W-:Y:S01]  /*1d40*/  MOV R6, UR14 ;  /* 0x0000000e00067c02 */ /* 0x000fe20008000f00 */
[----:B------:R-:W-:Y:S01]  /*1d50*/  IMAD.U32 R4, RZ, RZ, UR14 ;  /* 0x0000000eff047e24 */ /* 0x000fe2000f8e00ff */
[----:B------:R-:W-:Y:S02]  /*1d60*/  MOV R7, UR14 ;  /* 0x0000000e00077c02 */ /* 0x000fe40008000f00 */
        /* <DEDUP_REMOVED lines=190> */
[----:B------:R-:W-:-:S05]  /*2950*/  @!P0 LEA R5, R5, R12, 0x2 ;  /* 0x0000000c05058211 */ /* 0x000fca00078e10ff */
[----:B------:R-:W0:Y:S04]  /*2960*/  @!P0 LDS R4, [R4] ;  /* 0x0000000004048984 */ /* 0x000e280000000800 */
[----:B------:R-:W1:Y:S01]  /*2970*/  @!P0 LDS R6, [R5] ;  /* 0x0000000005068984 */ /* 0x000e620000000800 */
[----:B0-----:R-:W-:Y:S01]  /*2980*/  @!P0 FADD.FTZ R9, R9, R4 ;  /* 0x0000000409098221 */ /* 0x001fe20000010000 */
[----:B-1----:R-:W-:-:S07]  /*2990*/  @!P0 FADD.FTZ R11, R11, R6 ;  /* 0x000000060b0b8221 */ /* 0x002fce0000010000 */
.L_x_26731:
        /* <DEDUP_REMOVED lines=38> */
.L_x_26734:
[----:B------:R-:W-:Y:S05]  /*2c00*/  BSYNC.RECONVERGENT B0 ;  /* 0x0000000000007941 */ /* 0x000fea0003800200 */
.L_x_26733:
[----:B------:R-:W-:Y:S06]  /*2c10*/  BAR.SYNC.DEFER_BLOCKING 0x0 ;  /* 0x0000000000007b1d */ /* 0x000fec0000010000 */
[----:B-1----:R-:W1:Y:S02]  /*2c20*/  LDS.U8 R0, [UR4+0x1000] ;  /* 0x00100004ff007984 */ /* 0x002e640008000000 */
[----:B-1----:R-:W-:-:S13]  /*2c30*/  ISETP.NE.AND P0, PT, R0, RZ, PT ;  /* 0x000000ff0000720c */ /* 0x002fda0003f05270 */
[----:B------:R-:W-:Y:S05]  /*2c40*/  @!P0 EXIT ;  /* 0x000000000000894d */ /* 0x000fea0003800000 */
[----:B------:R-:W-:Y:S01]  /*2c50*/  ISETP.GE.U32.AND P0, PT, R13, UR15, PT ;  /* 0x0000000f0d007c0c */ /* 0x000fe2000bf06070 */
[----:B------:R-:W-:Y:S01]  /*2c60*/  BSSY.RECONVERGENT B0, `(.L_x_26735) ;  /* 0x0000063000007945 */ /* 0x000fe20003800200 */
[----:B------:R-:W-:Y:S01]  /*2c70*/  IMAD.MOV.U32 R27, RZ, RZ, RZ ;  /* 0x000000ffff1b7224 */ /* 0x000fe200078e00ff */
[----:B------:R-:W-:-:S10]  /*2c80*/  MOV R29, RZ ;  /* 0x000000ff001d7202 */ /* 0x000fd40000000f00 */
[----:B------:R-:W-:Y:S05]  /*2c90*/  @P0 BRA `(.L_x_26736) ;  /* 0x00000004007c0947 */ /* 0x000fea0003800000 */
[----:B0-----:R-:W0:Y:S01]  /*2ca0*/  I2F.U32.RP R14, UR14 ;  /* 0x0000000e000e7d06 */ /* 0x001e220008209000 */
[----:B------:R-:W-:Y:S01]  /*2cb0*/  VIADD R0, R13, UR14 ;  /* 0x0000000e0d007c36 */ /* 0x000fe20008000000 */
[----:B------:R-:W-:Y:S01]  /*2cc0*/  ISETP.NE.U32.AND P4, PT, RZ, UR14, PT ;  /* 0x0000000eff007c0c */ /* 0x000fe2000bf85070 */
[----:B------:R-:W-:Y:S01]  /*2cd0*/  BSSY.RECONVERGENT B1, `(.L_x_26737) ;  /* 0x000002e000017945 */ /* 0x000fe20003800200 */
[----:B------:R-:W-:Y:S01]  /*2ce0*/  HFMA2 R27, -RZ, RZ, 0, 0 ;  /* 0x00000000ff1b7431 */ /* 0x000fe200000001ff */
[----:B------:R-:W-:Y:S01]  /*2cf0*/  MOV R29, RZ ;  /* 0x000000ff001d7202 */ /* 0x000fe20000000f00 */
[----:B------:R-:W-:Y:S01]  /*2d00*/  IMAD.MOV.U32 R25, RZ, RZ, R13 ;  /* 0x000000ffff197224 */ /* 0x000fe200078e000d */
[C---:B------:R-:W-:Y:S02]  /*2d10*/  ISETP.GE.U32.AND P0, PT, R0.reuse, UR15, PT ;  /* 0x0000000f00007c0c */ /* 0x040fe4000bf06070 */
[----:B------:R-:W-:Y:S02]  /*2d20*/  VIMNMX.U32 R11, PT, PT, R0, UR15, !PT ;  /* 0x0000000f000b7c48 */ /* 0x000fe4000ffe0000 */
[----:B------:R-:W-:Y:S01]  /*2d30*/  SEL R10, RZ, 0x1, P0 ;  /* 0x00000001ff0a7807 */ /* 0x000fe20000000000 */
[----:B0-----:R-:W0:Y:S03]  /*2d40*/  MUFU.RCP R14, R14 ;  /* 0x0000000e000e7308 */ /* 0x001e260000001000 */
[----:B------:R-:W-:-:S02]  /*2d50*/  IADD3 R11, PT, PT, R11, -R0, -R10 ;  /* 0x800000000b0b7210 */ /* 0x000fc40007ffe80a */
[----:B0-----:R-:W-:-:S04]  /*2d60*/  IADD3 R8, PT, PT, R14, 0xffffffe, RZ ;  /* 0x0ffffffe0e087810 */ /* 0x001fc80007ffe0ff */
[----:B------:R0:W1:Y:S02]  /*2d70*/  F2I.FTZ.U32.TRUNC.NTZ R9, R8 ;  /* 0x0000000800097305 */ /* 0x000064000021f000 */
[----:B0-----:R-:W-:Y:S01]  /*2d80*/  HFMA2 R8, -RZ, RZ, 0, 0 ;  /* 0x00000000ff087431 */ /* 0x001fe200000001ff */
        /* <DEDUP_REMOVED lines=17> */
[----:B------:R-:W-:Y:S01]  /*2ea0*/  IADD3 R9, PT, PT, R9, 0x1, RZ ;  /* 0x0000000109097810 */ /* 0x000fe20007ffe0ff */
[----:B------:R-:W-:Y:S01]  /*2eb0*/  IMAD R15, R13, R31, R24 ;  /* 0x0000001f0d0f7224 */ /* 0x000fe200078e0218 */
[----:B------:R-:W-:Y:S01]  /*2ec0*/  MOV R29, RZ ;  /* 0x000000ff001d7202 */ /* 0x000fe20000000f00 */
[----:B------:R-:W-:Y:S01]  /*2ed0*/  IMAD.MOV.U32 R25, RZ, RZ, R13 ;  /* 0x000000ffff197224 */ /* 0x000fe200078e000d */
[----:B------:R-:W-:-:S04]  /*2ee0*/  LOP3.LUT R9, R9, 0x3, RZ, 0xc0, !PT ;  /* 0x0000000309097812 */ /* 0x000fc800078ec0ff */
[----:B------:R-:W-:-:S07]  /*2ef0*/  IADD3 R0, PT, PT, -R9, RZ, RZ ;  /* 0x000000ff09007210 */ /* 0x000fce0007ffe1ff */
.L_x_26739:
        /* <DEDUP_REMOVED lines=11> */
.L_x_26738:
[----:B------:R-:W-:Y:S05]  /*2fb0*/  BSYNC.RECONVERGENT B1 ;  /* 0x0000000000017941 */ /* 0x000fea0003800200 */
.L_x_26737:
[----:B------:R-:W-:Y:S05]  /*2fc0*/  @!P3 BRA `(.L_x_26736) ;  /* 0x0000000000b0b947 */ /* 0x000fea0003800000 */
[----:B------:R-:W-:Y:S01]  /*2fd0*/  IMAD.U32 R0, RZ, RZ, UR14 ;  /* 0x0000000eff007e24 */ /* 0x000fe2000f8e00ff */
[----:B------:R-:W-:Y:S02]  /*2fe0*/  MOV R8, UR14 ;  /* 0x0000000e00087c02 */ /* 0x000fe40008000f00 */
[----:B------:R-:W-:Y:S02]  /*2ff0*/  IADD3 R37, PT, PT, R25, UR14, RZ ;  /* 0x0000000e19257c10 */ /* 0x000fe4000fffe0ff */
[----:B------:R-:W-:Y:S01]  /*3000*/  LEA R33, R0, R25, 0x1 ;  /* 0x0000001900217211 */ /* 0x000fe200078e08ff */
[----:B------:R-:W-:Y:S02]  /*3010*/  IMAD R35, R8, 0x3, R25 ;  /* 0x0000000308237824 */ /* 0x000fe400078e0219 */
[----:B------:R-:W-:Y:S02]  /*3020*/  IMAD R0, R31, UR14, RZ ;  /* 0x0000000e1f007c24 */ /* 0x000fe4000f8e02ff */
[----:B------:R-:W-:-:S02]  /*3030*/  IMAD R37, R37, R31, R24 ;  /* 0x0000001f25257224 */ /* 0x000fc400078e0218 */
[-CC-:B------:R-:W-:Y:S02]  /*3040*/  IMAD R33, R33, R31.reuse, R24.reuse ;  /* 0x0000001f21217224 */ /* 0x180fe400078e0218 */
[-CC-:B------:R-:W-:Y:S02]  /*3050*/  IMAD R35, R35, R31.reuse, R24.reuse ;  /* 0x0000001f23237224 */ /* 0x180fe400078e0218 */
[----:B------:R-:W-:-:S07]  /*3060*/  IMAD R31, R25, R31, R24 ;  /* 0x0000001f191f7224 */ /* 0x000fce00078e0218 */
.L_x_26740:
[----:B------:R-:W-:-:S04]  /*3070*/  IMAD.WIDE R38, R31, 0x4, R6 ;  /* 0x000000041f267825 */ /* 0x000fc800078e0206 */
[----:B------:R-:W-:Y:S01]  /*3080*/  IMAD.WIDE R20, R31, 0x4, R4 ;  /* 0x000000041f147825 */ /* 0x000fe200078e0204 */
[----:B------:R-:W2:Y:S03]  /*3090*/  LDG.E.STRONG.SYS R26, desc[UR10][R38.64] ;  /* 0x0000000a261a7981 */ /* 0x000ea6000c1f5900 */
[C---:B------:R-:W-:Y:S02]  /*30a0*/  IMAD.WIDE R16, R37.reuse, 0x4, R6 ;  /* 0x0000000425107825 */ /* 0x040fe400078e0206 */
[----:B------:R-:W3:Y:S02]  /*30b0*/  LDG.E.STRONG.SYS R20, desc[UR10][R20.64] ;  /* 0x0000000a14147981 */ /* 0x000ee4000c1f5900 */
[----:B------:R-:W-:Y:S02]  /*30c0*/  IMAD.WIDE R8, R37, 0x4, R4 ;  /* 0x0000000425087825 */ /* 0x000fe400078e0204 */
[----:B------:R-:W4:Y:S02]  /*30d0*/  LDG.E.STRONG.SYS R16, desc[UR10][R16.64] ;  /* 0x0000000a10107981 */ /* 0x000f24000c1f5900 */
[----:B------:R-:W-:-:S02]  /*30e0*/  IMAD.WIDE R10, R33, 0x4, R6 ;  /* 0x00000004210a7825 */ /* 0x000fc400078e0206 */
[----:B------:R-:W5:Y:S02]  /*30f0*/  LDG.E.STRONG.SYS R8, desc[UR10][R8.64] ;  /* 0x0000000a08087981 */ /* 0x000f64000c1f5900 */
[----:B------:R-:W-:Y:S02]  /*3100*/  IMAD.WIDE R14, R33, 0x4, R4 ;  /* 0x00000004210e7825 */ /* 0x000fe400078e0204 */
[----:B------:R-:W5:Y:S02]  /*3110*/  LDG.E.STRONG.SYS R10, desc[UR10][R10.64] ;  /* 0x0000000a0a0a7981 */ /* 0x000f64000c1f5900 */
[C---:B------:R-:W-:Y:S02]  /*3120*/  IMAD.WIDE R18, R35.reuse, 0x4, R6 ;  /* 0x0000000423127825 */ /* 0x040fe400078e0206 */
[----:B------:R-:W5:Y:S02]  /*3130*/  LDG.E.STRONG.SYS R15, desc[UR10][R14.64] ;  /* 0x0000000a0e0f7981 */ /* 0x000f64000c1f5900 */
[----:B------:R-:W-:-:S02]  /*3140*/  IMAD.WIDE R22, R35, 0x4, R4 ;  /* 0x0000000423167825 */ /* 0x000fc400078e0204 */
[----:B------:R-:W5:Y:S04]  /*3150*/  LDG.E.STRONG.SYS R18, desc[UR10][R18.64] ;  /* 0x0000000a12127981 */ /* 0x000f68000c1f5900 */
[----:B------:R-:W5:Y:S01]  /*3160*/  LDG.E.STRONG.SYS R23, desc[UR10][R22.64] ;  /* 0x0000000a16177981 */ /* 0x000f62000c1f5900 */
[----:B------:R-:W-:-:S05]  /*3170*/  IMAD.U32 R28, RZ, RZ, UR14 ;  /* 0x0000000eff1c7e24 */ /* 0x000fca000f8e00ff */
[----:B------:R-:W-:Y:S01]  /*3180*/  IADD3 R25, PT, PT, R28, UR14, R25 ;  /* 0x0000000e1c197c10 */ /* 0x000fe2000fffe019 */
[C---:B------:R-:W-:Y:S01]  /*3190*/  IMAD R33, R0.reuse, 0x4, R33 ;  /* 0x0000000400217824 */ /* 0x040fe200078e0221 */
[C---:B------:R-:W-:Y:S02]  /*31a0*/  LEA R31, R0.reuse, R31, 0x2 ;  /* 0x0000001f001f7211 */ /* 0x040fe400078e10ff */
[C---:B------:R-:W-:Y:S02]  /*31b0*/  LEA R37, R0.reuse, R37, 0x2 ;  /* 0x0000002500257211 */ /* 0x040fe400078e10ff */
        /* <DEDUP_REMOVED lines=13> */
.L_x_26736:
[----:B------:R-:W-:Y:S05]  /*3290*/  BSYNC.RECONVERGENT B0 ;  /* 0x0000000000007941 */ /* 0x000fea0003800200 */
.L_x_26735:
        /* <DEDUP_REMOVED lines=12> */
[----:B------:R-:W-:Y:S02]  /*3360*/  @!P0 LEA R4, R5, R12, 0x2 ;  /* 0x0000000c05048211 */ /* 0x000fe400078e10ff */
[----:B------:R-:W-:Y:S01]  /*3370*/  MOV R5, UR14 ;  /* 0x0000000e00057c02 */ /* 0x000fe20008000f00 */
        /* <DEDUP_REMOVED lines=185> */
.L_x_26741:
        /* <DEDUP_REMOVED lines=10> */
[----:B------:R-:W-:Y:S01]  /*3fb0*/  @P0 F2FP.F16.F32.PACK_AB R0, RZ, R29 ;  /* 0x0000001dff00023e */ /* 0x000fe200000000ff */
[----:B------:R-:W-:-:S05]  /*3fc0*/  @P1 FMUL.FTZ R3, R3, R27 ;  /* 0x0000001b03031220 */ /* 0x000fca0000410000 */
[----:B------:R-:W-:Y:S01]  /*3fd0*/  @P1 F2FP.F16.F32.PACK_AB R12, RZ, R3 ;  /* 0x00000003ff0c123e */ /* 0x000fe200000000ff */
        /* <DEDUP_REMOVED lines=10> */
.L_x_26732:
        /* <DEDUP_REMOVED lines=13> */
[----:B------:R-:W-:Y:S01]  /*4150*/  @P0 F2FP.F16.F32.PACK_AB R0, RZ, R9 ;  /* 0x00000009ff00023e */ /* 0x000fe200000000ff */
[----:B------:R-:W-:-:S05]  /*4160*/  @P1 FMUL.FTZ R3, R3, R11 ;  /* 0x0000000b03031220 */ /* 0x000fca0000410000 */
[----:B------:R-:W-:Y:S01]  /*4170*/  @P1 F2FP.F16.F32.PACK_AB R3, RZ, R3 ;  /* 0x00000003ff03123e */ /* 0x000fe200000000ff */
        /* <DEDUP_REMOVED lines=8> */
.L_x_26742:
        /* <DEDUP_REMOVED lines=16> */
.L_x_27286:


//--------------------- .text._ZN2at6native47batch_norm_backward_reduce_channels_last_kernelILi4EN3c108BFloat16EffEEvPKT0_S6_PKT1_S9_PS7_SA_PT2_SC_PVS7_Piii --------------------------
	.section	.text._ZN2at6native47batch_norm_backward_reduce_channels_last_kernelILi4EN3c108BFloat16EffEEvPKT0_S6_PKT1_S9_PS7_SA_PT2_SC_PVS7_Piii,"ax",@progbits
	.align	128
        .global         _ZN2at6native47batch_norm_backward_reduce_channels_last_kernelILi4EN3c108BFloat16EffEEvPKT0_S6_PKT1_S9_PS7_SA_PT2_SC_PVS7_Piii
        .type           _ZN2at6native47batch_norm_backward_reduce_channels_last_kernelILi4EN3c108BFloat16EffEEvPKT0_S6_PKT1_S9_PS7_SA_PT2_SC_PVS7_Piii,@function
        .size           _ZN2at6native47batch_norm_backward_reduce_channels_last_kernelILi4EN3c108BFloat16EffEEvPKT0_S6_PKT1_S9_PS7_SA_PT2_SC_PVS7_Piii,(.L_x_27287 - _ZN2at6native47batch_norm_backward_reduce_channels_last_kernelILi4EN3c108BFloat16EffEEvPKT0_S6_PKT1_S9_PS7_SA_PT2_SC_PVS7_Piii)
        .other          _ZN2at6native47batch_norm_backward_reduce_channels_last_kernelILi4EN3c108BFloat16EffEEvPKT0_S6_PKT1_S9_PS7_SA_PT2_SC_PVS7_Piii,@"STO_CUDA_ENTRY STV_DEFAULT"
_ZN2at6native47batch_norm_backward_reduce_channels_last_kernelILi4EN3c108BFloat16EffEEvPKT0_S6_PKT1_S9_PS7_SA_PT2_SC_PVS7_Piii:
.text._ZN2at6native47batch_norm_backward_reduce_channels_last_kernelILi4EN3c108BFloat16EffEEvPKT0_S6_PKT1_S9_PS7_SA_PT2_SC_PVS7_Piii:
        /* <DEDUP_REMOVED lines=239> */
.L_x_26744:
        /* <DEDUP_REMOVED lines=98> */
[C---:B------:R-:W-:Y:S02]  /*1510*/  LEA R17, R14.reuse, R17, 0x3 ;  /* 0x000000110e117211 */ /* 0x040fe400078e18ff */
[----:B------:R-:W-:Y:S02]  /*1520*/  LEA R29, R14, R29, 0x3 ;  /* 0x0000001d0e1d7211 */ /* 0x000fe400078e18ff */
        /* <DEDUP_REMOVED lines=19> */
[----:B------:R-:W-:Y:S01]  /*1660*/  IMAD.MOV.U32 R31, RZ, RZ, RZ ;  /* 0x000000ffff1f7224 */ /* 0x000fe200078e00ff */
[----:B------:R-:W-:Y:S01]  /*1670*/  @!P4 SHF.L.U32 R31, R28, 0x10, RZ ;  /* 0x000000101c1fc819 */ /* 0x000fe200000006ff */
[----:B------:R-:W-:Y:S01]  /*1680*/  FADD.FTZ R30, R30, R4 ;  /* 0x000000041e1e7221 */ /* 0x000fe20000010000 */
[----:B----4-:R-:W-:-:S04]  /*1690*/  @!P3 IMAD.U32 R33, R16, 0x10000, RZ ;  /* 0x000100001021b824 */ /* 0x010fc800078e00ff */
[----:B------:R-:W-:-:S04]  /*16a0*/  FADD.FTZ R19, -R2, R33 ;  /* 0x0000002102137221 */ /* 0x000fc80000010100 */
[----:B------:R-:W-:Y:S01]  /*16b0*/  FFMA.FTZ R6, R19, R15, R6 ;  /* 0x0000000f13067223 */ /* 0x000fe20000010006 */
[----:B------:R-:W-:Y:S01]  /*16c0*/  HFMA2 R19, -RZ, RZ, 0, 0 ;  /* 0x00000000ff137431 */ /* 0x000fe200000001ff */
[----:B------:R-:W-:Y:S01]  /*16d0*/  @!P2 SHF.L.U32 R19, R21, 0x10, RZ ;  /* 0x000000101513a819 */ /* 0x000fe200000006ff */
[----:B------:R-:W-:Y:S01]  /*16e0*/  FFMA.FTZ R7, R10, R4, R7 ;  /* 0x000000040a077223 */ /* 0x000fe20000010007 */
[----:B------:R-:W-:Y:S02]  /*16f0*/  IMAD.MOV.U32 R4, RZ, RZ, RZ ;  /* 0x000000ffff047224 */ /* 0x000fe400078e00ff */
[----:B------:R-:W-:Y:S01]  /*1700*/  FADD.FTZ R26, R26, R15 ;  /* 0x0000000f1a1a7221 */ /* 0x000fe20000010000 */
[----:B------:R-:W-:Y:S01]  /*1710*/  IMAD.MOV.U32 R33, RZ, RZ, RZ ;  /* 0x000000ffff217224 */ /* 0x000fe200078e00ff */
[----:B------:R-:W-:Y:S01]  /*1720*/  @!P4 SHF.L.U32 R4, R20, 0x10, RZ ;  /* 0x000000101404c819 */ /* 0x000fe200000006ff */
[C---:B------:R-:W-:Y:S01]  /*1730*/  FADD.FTZ R15, -R2.reuse, R31 ;  /* 0x0000001f020f7221 */ /* 0x040fe20000010100 */
[----:B------:R-:W-:Y:S01]  /*1740*/  MOV R10, UR13 ;  /* 0x0000000d000a7c02 */ /* 0x000fe20008000f00 */
[----:B------:R-:W-:Y:S01]  /*1750*/  FADD.FTZ R19, -R2, R19 ;  /* 0x0000001302137221 */ /* 0x000fe20000010100 */
[----:B------:R-:W-:-:S02]  /*1760*/  @!P2 IMAD.U32 R33, R35, 0x10000, RZ ;  /* 0x000100002321a824 */ /* 0x000fc400078e00ff */
[C---:B------:R-:W-:Y:S01]  /*1770*/  LEA R5, R10.reuse, R5, 0x3 ;  /* 0x000000050a057211 */ /* 0x040fe200078e18ff */
[----:B------:R-:W-:Y:S01]  /*1780*/  FADD.FTZ R25, R25, R4 ;  /* 0x0000000419197221 */ /* 0x000fe20000010000 */
[----:B------:R-:W-:Y:S01]  /*1790*/  FFMA.FTZ R22, R15, R4, R22 ;  /* 0x000000040f167223 */ /* 0x000fe20000010016 */
[----:B------:R-:W-:Y:S01]  /*17a0*/  LEA R9, R10, R9, 0x3 ;  /* 0x000000090a097211 */ /* 0x000fe200078e18ff */
[----:B------:R-:W-:Y:S01]  /*17b0*/  FADD.FTZ R24, R24, R33 ;  /* 0x0000002118187221 */ /* 0x000fe20000010000 */
[----:B------:R-:W-:Y:S01]  /*17c0*/  FFMA.FTZ R12, R19, R33, R12 ;  /* 0x00000021130c7223 */ /* 0x000fe2000001000c */
[----:B------:R-:W-:Y:S06]  /*17d0*/  BRA.U UP0, `(.L_x_26744) ;  /* 0xfffffff500c47547 */ /* 0x000fec000b83ffff */
.L_x_26743:
        /* <DEDUP_REMOVED lines=71> */
.L_x_26745:
        /* <DEDUP_REMOVED lines=213> */
.L_x_26746:
        /* <DEDUP_REMOVED lines=38> */
.L_x_26749:
[----:B------:R-:W-:Y:S05]  /*2c00*/  BSYNC.RECONVERGENT B0 ;  /* 0x0000000000007941 */ /* 0x000fea0003800200 */
.L_x_26748:
        /* <DEDUP_REMOVED lines=47> */
.L_x_26754:
        /* <DEDUP_REMOVED lines=11> */
.L_x_26753:
[----:B------:R-:W-:Y:S05]  /*2fb0*/  BSYNC.RECONVERGENT B1 ;  /* 0x0000000000017941 */ /* 0x000fea0003800200 */
.L_x_26752:
        /* <DEDUP_REMOVED lines=11> */
.L_x_26755:
        /* <DEDUP_REMOVED lines=34> */
.L_x_26751:
[----:B------:R-:W-:Y:S05]  /*3290*/  BSYNC.RECONVERGENT B0 ;  /* 0x0000000000007941 */ /* 0x000fea0003800200 */
.L_x_26750:
        /* <DEDUP_REMOVED lines=199> */
.L_x_26756:
        /* <DEDUP_REMOVED lines=9> */
[----:B------:R-:W1:Y:S02]  /*3fa0*/  @P0 LDC.64 R4, c[0x0][0x3b8] ;  /* 0x0000ee00ff040b82 */ /* 0x000e640000000a00 */
[----:B------:R-:W-:-:S06]  /*3fb0*/  @P1 FMUL.FTZ R13, R3, R25 ;  /* 0x00000019030d1220 */ /* 0x000fcc0000410000 */
[----:B------:R-:W2:Y:S01]  /*3fc0*/  @P1 LDC.64 R6, c[0x0][0x3b0] ;  /* 0x0000ec00ff061b82 */ /* 0x000ea20000000a00 */
[----:B-1----:R-:W-:-:S05]  /*3fd0*/  @P0 IMAD.WIDE R2, R24, 0x4, R4 ;  /* 0x0000000418020825 */ /* 0x002fca00078e0204 */
[----:B------:R-:W-:Y:S01]  /*3fe0*/  @P0 STG.E desc[UR10][R2.64], R29 ;  /* 0x0000001d02000986 */ /* 0x000fe2000c10190a */
[----:B--2---:R-:W-:-:S04]  /*3ff0*/  @P1 IMAD.WIDE R4, R24, 0x4, R6 ;  /* 0x0000000418041825 */ /* 0x004fc800078e0206 */
[C---:B0-----:R-:W-:Y:S01]  /*4000*/  IMAD.WIDE R6, R24.reuse, 0x4, R8 ;  /* 0x0000000418067825 */ /* 0x041fe200078e0208 */
[----:B------:R-:W-:Y:S03]  /*4010*/  @P1 STG.E desc[UR10][R4.64], R13 ;  /* 0x0000000d04001986 */ /* 0x000fe6000c10190a */
[----:B---3--:R-:W-:Y:S01]  /*4020*/  IMAD.WIDE R8, R24, 0x4, R10 ;  /* 0x0000000418087825 */ /* 0x008fe200078e020a */
[----:B------:R-:W-:Y:S04]  /*4030*/  STG.E desc[UR10][R6.64], R29 ;  /* 0x0000001d06007986 */ /* 0x000fe8000c10190a */
[----:B------:R-:W-:Y:S01]  /*4040*/  STG.E desc[UR10][R8.64], R25 ;  /* 0x0000001908007986 */ /* 0x000fe2000c10190a */
[----:B------:R-:W-:Y:S05]  /*4050*/  EXIT ;  /* 0x000000000000794d */ /* 0x000fea0003800000 */
.L_x_26747:
        /* <DEDUP_REMOVED lines=12> */
[----:B------:R-:W0:Y:S02]  /*4120*/  @P0 LDC.64 R4, c[0x0][0x3b8] ;  /* 0x0000ee00ff040b82 */ /* 0x000e240000000a00 */
[----:B------:R-:W-:-:S06]  /*4130*/  @P1 FMUL.FTZ R3, R3, R11 ;  /* 0x0000000b03031220 */ /* 0x000fcc0000410000 */
[----:B------:R-:W1:Y:S01]  /*4140*/  @P1 LDC.64 R6, c[0x0][0x3b0] ;  /* 0x0000ec00ff061b82 */ /* 0x000e620000000a00 */
[----:B0-----:R-:W-:-:S05]  /*4150*/  @P0 IMAD.WIDE R4, R24, 0x4, R4 ;  /* 0x0000000418040825 */ /* 0x001fca00078e0204 */
[----:B------:R-:W-:Y:S01]  /*4160*/  @P0 STG.E desc[UR10][R4.64], R9 ;  /* 0x0000000904000986 */ /* 0x000fe2000c10190a */
[----:B-1----:R-:W-:-:S05]  /*4170*/  @P1 IMAD.WIDE R6, R24, 0x4, R6 ;  /* 0x0000000418061825 */ /* 0x002fca00078e0206 */
[----:B------:R-:W-:Y:S04]  /*4180*/  @P1 STG.E desc[UR10][R6.64], R3 ;  /* 0x0000000306001986 */ /* 0x000fe8000c10190a */
[----:B------:R-:W-:Y:S04]  /*4190*/  STG.E desc[UR10][R12.64], R9 ;  /* 0x000000090c007986 */ /* 0x000fe8000c10190a */
[----:B------:R-:W-:Y:S01]  /*41a0*/  STG.E desc[UR10][R14.64], R11 ;  /* 0x0000000b0e007986 */ /* 0x000fe2000c10190a */
[----:B------:R-:W-:Y:S05]  /*41b0*/  EXIT ;  /* 0x000000000000794d */ /* 0x000fea0003800000 */
.L_x_26757:
        /* <DEDUP_REMOVED lines=12> */
.L_x_27287:


//--------------------- .text._ZN2at6native47batch_norm_backward_reduce_channels_last_kernelILi4EN3c104HalfEffEEvPKT0_S6_PKT1_S9_PS7_SA_PT2_SC_PVS7_Piii --------------------------
	.section	.text._ZN2at6native47batch_norm_backward_reduce_channels_last_kernelILi4EN3c104HalfEffEEvPKT0_S6_PKT1_S9_PS7_SA_PT2_SC_PVS7_Piii,"ax",@progbits
	.align	128
        .global         _ZN2at6native47batch_norm_backward_reduce_channels_last_kernelILi4EN3c104HalfEffEEvPKT0_S6_PKT1_S9_PS7_SA_PT2_SC_PVS7_Piii
        .type           _ZN2at6native47batch_norm_backward_reduce_channels_last_kernelILi4EN3c104HalfEffEEvPKT0_S6_PKT1_S9_PS7_SA_PT2_SC_PVS7_Piii,@function
        .size           _ZN2at6native47batch_norm_backward_reduce_channels_last_kernelILi4EN3c104HalfEffEEvPKT0_S6_PKT1_S9_PS7_SA_PT2_SC_PVS7_Piii,(.L_x_27288 - _ZN2at6native47batch_norm_backward_reduce_channels_last_kernelILi4EN3c104HalfEffEEvPKT0_S6_PKT1_S9_PS7_SA_PT2_SC_PVS7_Piii)
        .other          _ZN2at6native47batch_norm_backward_reduce_channels_last_kernelILi4EN3c104HalfEffEEvPKT0_S6_PKT1_S9_PS7_SA_PT2_SC_PVS7_Piii,@"STO_CUDA_ENTRY STV_DEFAULT"
_ZN2at6native47batch_norm_backward_reduce_channels_last_kernelILi4EN3c104HalfEffEEvPKT0_S6_PKT1_S9_PS7_SA_PT2_SC_PVS7_Piii:
.text._ZN2at6native47batch_norm_backward_reduce_channels_last_kernelILi4EN3c104HalfEffEEvPKT0_S6_PKT1_S9_PS7_SA_PT2_SC_PVS7_Piii:
        /* <DEDUP_REMOVED lines=239> */
.L_x_26759:
        /* <DEDUP_REMOVED lines=143> */
.L_x_26758:
        /* <DEDUP_REMOVED lines=71> */
.L_x_26760:
        /* <DEDUP_REMOVED lines=120> */
[----:B------:R-:W-:-:S03]  /*23d0*/  MOV R7, UR14 ;  /* 0x0000000e00077c02 */ /* 0x000fc60008000f00 */
        /* <DEDUP_REMOVED lines=15> */
[----:B------:R-:W-:Y:S01]  /*24d0*/  LOP3.LUT R6, R6, 0x1e, RZ, 0xc0, !PT ;  /* 0x0000001e06067812 */ /* 0x000fe200078ec0ff */
[----:B------:R-:W-:Y:S02]  /*24e0*/  IMAD.U32 R4, RZ, RZ, UR14 ;  /* 0x0000000eff047e24 */ /* 0x000fe4000f8e00ff */
[----:B------:R-:W-:Y:S01]  /*24f0*/  IMAD.U32 R7, RZ, RZ, UR14 ;  /* 0x0000000eff077e24 */ /* 0x000fe2000f8e00ff */
        /* <DEDUP_REMOVED lines=74> */
.L_x_26761:
        /* <DEDUP_REMOVED lines=38> */
.L_x_26764:
[----:B------:R-:W-:Y:S05]  /*2c00*/  BSYNC.RECONVERGENT B0 ;  /* 0x0000000000007941 */ /* 0x000fea0003800200 */
.L_x_26763:
        /* <DEDUP_REMOVED lines=47> */
.L_x_26769:
        /* <DEDUP_REMOVED lines=11> */
.L_x_26768:
[----:B------:R-:W-:Y:S05]  /*2fb0*/  BSYNC.RECONVERGENT B1 ;  /* 0x0000000000017941 */ /* 0x000fea0003800200 */
.L_x_26767:
        /* <DEDUP_REMOVED lines=11> */
.L_x_26770:
        /* <DEDUP_REMOVED lines=34> */
.L_x_26766:
[----:B------:R-:W-:Y:S05]  /*3290*/  BSYNC.RECONVERGENT B0 ;  /* 0x0000000000007941 */ /* 0x000fea0003800200 */
.L_x_26765:
        /* <DEDUP_REMOVED lines=199> */
.L_x_26771:
        /* <DEDUP_REMOVED lines=21> */
.L_x_26762:
        /* <DEDUP_REMOVED lines=22> */
.L_x_26772:
        /* <DEDUP_REMOVED lines=12> */
.L_x_27288:


//--------------------- .text._ZN2at6native47batch_norm_backward_reduce_channels_last_kernelILi4EfffEEvPKT0_S4_PKT1_S7_PS5_S8_PT2_SA_PVS5_Piii --------------------------
	.section	.text._ZN2at6native47batch_norm_backward_reduce_channels_last_kernelILi4EfffEEvPKT0_S4_PKT1_S7_PS5_S8_PT2_SA_PVS5_Piii,"ax",@progbits
	.align	128
        .global         _ZN2at6native47batch_norm_backward_reduce_channels_last_kernelILi4EfffEEvPKT0_S4_PKT1_S7_PS5_S8_PT2_SA_PVS5_Piii
        .type           _ZN2at6native47batch_norm_backward_reduce_channels_last_kernelILi4EfffEEvPKT0_S4_PKT1_S7_PS5_S8_PT2_SA_PVS5_Piii,@function
        .size           _ZN2at6native47batch_norm_backward_reduce_channels_last_kernelILi4EfffEEvPKT0_S4_PKT1_S7_PS5_S8_PT2_SA_PVS5_Piii,(.L_x_27289 - _ZN2at6native47batch_norm_backward_reduce_channels_last_kernelILi4EfffEEvPKT0_S4_PKT1_S7_PS5_S8_PT2_SA_PVS5_Piii)
        .other          _ZN2at6native47batch_norm_backward_reduce_channels_last_kernelILi4EfffEEvPKT0_S4_PKT1_S7_PS5_S8_PT2_SA_PVS5_Piii,@"STO_CUDA_ENTRY STV_DEFAULT"
_ZN2at6native47batch_norm_backward_reduce_channels_last_kernelILi4EfffEEvPKT0_S4_PKT1_S7_PS5_S8_PT2_SA_PVS5_Piii:
.text._ZN2at6native47batch_norm_backward_reduce_channels_last_kernelILi4EfffEEvPKT0_S4_PKT1_S7_PS5_S8_PT2_SA_PVS5_Piii:
        /* <DEDUP_REMOVED lines=18> */
[----:B0-----:R-:W-:-:S06]  /*0120*/  IMAD.WIDE R10, R4, 0x4, R10 ;  /* 0x00000004040a7825 */ /* 0x001fcc00078e020a */
[----:B-1----:R0:W5:Y:S01]  /*0130*/  LDG.E.CONSTANT R10, desc[UR10][R10.64] ;  /* 0x0000000a0a0a7981 */ /* 0x002162000c1e9900 */
[----:B--2---:R-:W-:-:S05]  /*0140*/  IMAD.WIDE R2, R4, 0x4, R2 ;  /* 0x0000000404027825 */ /* 0x004fca00078e0202 */
[----:B------:R0:W5:Y:S01]  /*0150*/  LDG.E.CONSTANT R9, desc[UR10][R2.64] ;  /* 0x0000000a02097981 */ /* 0x000162000c1e9900 */
[----:B------:R-:W-:-:S04]  /*0160*/  UIMAD UR7, UR14, UR15, URZ ;  /* 0x0000000f0e0772a4 */ /* 0x000fc8000f8e02ff */
[----:B------:R-:W-:-:S09]  /*0170*/  USHF.L.U32 UR12, UR7, 0x2, URZ ;  /* 0x00000002070c7899 */ /* 0x000fd200080006ff */
[----:B------:R-:W1:Y:S08]  /*0180*/  I2F.U32.RP R5, UR12 ;  /* 0x0000000c00057d06 */ /* 0x000e700008209000 */
[----:B-1----:R-:W1:Y:S02]  /*0190*/  MUFU.RCP R5, R5 ;  /* 0x0000000500057308 */ /* 0x002e640000001000 */
[----:B-1----:R-:W-:-:S06]  /*01a0*/  IADD3 R6, PT, PT, R5, 0xffffffe, RZ ;  /* 0x0ffffffe05067810 */ /* 0x002fcc0007ffe0ff */
[----:B------:R-:W1:Y:S01]  /*01b0*/  F2I.FTZ.U32.TRUNC.NTZ R6, R6 ;  /* 0x0000000600067305 */ /* 0x000e62000021f000 */
[----:B------:R-:W-:Y:S01]  /*01c0*/  UIADD3 UR6, UPT, UPT, URZ, -UR12, URZ ;  /* 0x8000000cff067290 */ /* 0x000fe2000fffe0ff */
[----:B-1----:R-:W-:Y:S01]  /*01d0*/  R2UR UR5, R6 ;  /* 0x00000000060572ca */ /* 0x002fe200000e0000 */
[----:B------:R-:W-:-:S12]  /*01e0*/  UMOV UR4, URZ ;  /* 0x000000ff00047c82 */ /* 0x000fd80008000000 */
        /* <DEDUP_REMOVED lines=14> */
[----:B------:R-:W-:Y:S01]  /*02d0*/  CS2R R26, SRZ ;  /* 0x00000000001a7805 */ /* 0x000fe2000001ff00 */
[----:B------:R-:W-:Y:S01]  /*02e0*/  IMAD.MOV.U32 R20, RZ, RZ, RZ ;  /* 0x000000ffff147224 */ /* 0x000fe200078e00ff */
[----:B------:R-:W-:-:S02]  /*02f0*/  CS2R R12, SRZ ;  /* 0x00000000000c7805 */ /* 0x000fc4000001ff00 */
[----:B------:R-:W-:Y:S01]  /*0300*/  MOV R14, RZ ;  /* 0x000000ff000e7202 */ /* 0x000fe20000000f00 */
[----:B------:R-:W-:Y:S01]  /*0310*/  IMAD R6, R21, UR9, R4 ;  /* 0x0000000915067c24 */ /* 0x000fe2000f8e0204 */
[----:B------:R-:W-:Y:S02]  /*0320*/  UIMAD UR13, UR7, UR9, URZ ;  /* 0x00000009070d72a4 */ /* 0x000fe4000f8e02ff */
[----:B------:R-:W-:Y:S02]  /*0330*/  @UP1 UIADD3 UR5, UPT, UPT, UR5, 0x1, URZ ;  /* 0x0000000105051890 */ /* 0x000fe4000fffe0ff */
[----:B------:R-:W-:Y:S01]  /*0340*/  @!UP2 ULOP3.LUT UR5, URZ, UR12, URZ, 0x33, !UPT ;  /* 0x0000000cff05a292 */ /* 0x000fe2000f8e33ff */
[----:B0-----:R-:W-:Y:S11]  /*0350*/  BRA.U UP0, `(.L_x_26773) ;  /* 0x0000001100847547 */ /* 0x001ff6000b800000 */
[----:B------:R-:W0:Y:S01]  /*0360*/  LDC.64 R24, c[0x0][0x380] ;  /* 0x0000e000ff187b82 */ /* 0x000e220000000a00 */
[C---:B------:R-:W-:Y:S01]  /*0370*/  VIADD R5, R21.reuse, UR7 ;  /* 0x0000000715057c36 */ /* 0x040fe20008000000 */
[----:B------:R-:W-:Y:S01]  /*0380*/  ULEA UR4, UR15, UR16, 0x1 ;  /* 0x000000100f047291 */ /* 0x000fe2000f8e08ff */
[----:B------:R-:W-:Y:S02]  /*0390*/  ISETP.GE.AND P0, PT, R21, UR8, PT ;  /* 0x0000000815007c0c */ /* 0x000fe4000bf06270 */
[----:B------:R-:W-:Y:S02]  /*03a0*/  MOV R16, RZ ;  /* 0x000000ff00107202 */ /* 0x000fe40000000f00 */
[----:B------:R-:W-:Y:S01]  /*03b0*/  IADD3 R11, PT, PT, R5, UR7, RZ ;  /* 0x00000007050b7c10 */ /* 0x000fe2000fffe0ff */
[----:B------:R-:W1:Y:S01]  /*03c0*/  LDC.64 R28, c[0x0][0x388] ;  /* 0x0000e200ff1c7b82 */ /* 0x000e620000000a00 */
[----:B------:R-:W-:Y:S02]  /*03d0*/  IMAD.U32 R7, RZ, RZ, UR4 ;  /* 0x00000004ff077e24 */ /* 0x000fe4000f8e00ff */
[----:B------:R-:W-:-:S02]  /*03e0*/  ISETP.GE.AND P1, PT, R11, UR8, PT ;  /* 0x000000080b007c0c */ /* 0x000fc4000bf26270 */
[----:B------:R-:W-:-:S03]  /*03f0*/  IMAD R7, R7, UR14, R0 ;  /* 0x0000000e07077c24 */ /* 0x000fc6000f8e0200 */
[----:B------:R-:W2:Y:S01]  /*0400*/  LDC.64 R2, c[0x0][0x388] ;  /* 0x0000e200ff027b82 */ /* 0x000ea20000000a00 */
[----:B------:R-:W-:Y:S01]  /*0410*/  IMAD R7, R7, UR9, R4 ;  /* 0x0000000907077c24 */ /* 0x000fe2000f8e0204 */
[----:B------:R-:W-:-:S06]  /*0420*/  UIMAD UR4, UR15, 0x3, UR16 ;  /* 0x000000030f0478a4 */ /* 0x000fcc000f8e0210 */
[----:B------:R-:W3:Y:S01]  /*0430*/  LDC.64 R12, c[0x0][0x380] ;  /* 0x0000e000ff0c7b82 */ /* 0x000ee20000000a00 */
[C---:B0-----:R-:W-:Y:S01]  /*0440*/  @!P1 IMAD.WIDE R24, R7.reuse, 0x4, R24 ;  /* 0x0000000407189825 */ /* 0x041fe200078e0218 */
[----:B------:R-:W-:Y:S02]  /*0450*/  CS2R R26, SRZ ;  /* 0x00000000001a7805 */ /* 0x000fe4000001ff00 */
[----:B------:R-:W-:Y:S01]  /*0460*/  CS2R R22, SRZ ;  /* 0x0000000000167805 */ /* 0x000fe2000001ff00 */
[----:B-1----:R-:W-:-:S03]  /*0470*/  @!P1 IMAD.WIDE R28, R7, 0x4, R28 ;  /* 0x00000004071c9825 */ /* 0x002fc600078e021c */
[----:B------:R-:W0:Y:S01]  /*0480*/  LDC.64 R14, c[0x0][0x380] ;  /* 0x0000e000ff0e7b82 */ /* 0x000e220000000a00 */
[----:B------:R-:W-:Y:S01]  /*0490*/  ULEA UR6, UR15, UR16, 0x2 ;  /* 0x000000100f067291 */ /* 0x000fe2000f8e10ff */
[----:B------:R-:W4:Y:S01]  /*04a0*/  @!P1 LDG.E.CONSTANT R27, desc[UR10][R24.64] ;  /* 0x0000000a181b9981 */ /* 0x000f22000c1e9900 */
[----:B------:R-:W-:-:S03]  /*04b0*/  VIADD R7, R11, UR7 ;  /* 0x000000070b077c36 */ /* 0x000fc60008000000 */
[----:B------:R-:W4:Y:S01]  /*04c0*/  @!P1 LDG.E.CONSTANT R23, desc[UR10][R28.64] ;  /* 0x0000000a1c179981 */ /* 0x000f22000c1e9900 */
[----:B--2---:R-:W-:Y:S01]  /*04d0*/  @!P0 IMAD.WIDE R30, R6, 0x4, R2 ;  /* 0x00000004061e8825 */ /* 0x004fe200078e0202 */
[----:B------:R-:W1:Y:S01]  /*04e0*/  LDC.64 R32, c[0x0][0x380] ;  /* 0x0000e000ff207b82 */ /* 0x000e620000000a00 */
[----:B------:R-:W-:Y:S02]  /*04f0*/  MOV R3, UR4 ;  /* 0x0000000400037c02 */ /* 0x000fe40008000f00 */
[----:B------:R-:W-:-:S05]  /*0500*/  ISETP.GE.AND P2, PT, R7, UR8, PT ;  /* 0x0000000807007c0c */ /* 0x000fca000bf46270 */
[----:B------:R-:W2:Y:S01]  /*0510*/  LDC.64 R18, c[0x0][0x388] ;  /* 0x0000e200ff127b82 */ /* 0x000ea20000000a00 */
[----:B------:R-:W-:Y:S01]  /*0520*/  VIADD R7, R7, UR7 ;  /* 0x0000000707077c36 */ /* 0x000fe20008000000 */
[----:B------:R-:W-:Y:S01]  /*0530*/  MOV R17, UR6 ;  /* 0x0000000600117c02 */ /* 0x000fe20008000f00 */
[----:B------:R-:W-:Y:S01]  /*0540*/  IMAD R3, R3, UR14, R0 ;  /* 0x0000000e03037c24 */ /* 0x000fe2000f8e0200 */
[----:B------:R3:W4:Y:S02]  /*0550*/  @!P0 LDG.E.CONSTANT R26, desc[UR10][R30.64] ;  /* 0x0000000a1e1a8981 */ /* 0x000724000c1e9900 */
[----:B---3--:R-:W-:Y:S01]  /*0560*/  @!P0 IMAD.WIDE R12, R6, 0x4, R12 ;  /* 0x00000004060c8825 */ /* 0x008fe200078e020c */
[----:B------:R-:W-:Y:S01]  /*0570*/  ISETP.GE.AND P1, PT, R7, UR8, PT ;  /* 0x0000000807007c0c */ /* 0x000fe2000bf26270 */
[----:B------:R-:W3:Y:S02]  /*0580*/  LDC.64 R34, c[0x0][0x380] ;  /* 0x0000e000ff227b82 */ /* 0x000ee40000000a00 */
[----:B------:R-:W-:Y:S01]  /*0590*/  IMAD R11, R3, UR9, R4 ;  /* 0x00000009030b7c24 */ /* 0x000fe2000f8e0204 */
[----:B------:R-:W-:Y:S01]  /*05a0*/  UIMAD UR4, UR15, 0x5, UR16 ;  /* 0x000000050f0478a4 */ /* 0x000fe2000f8e0210 */
[----:B------:R-:W-:Y:S01]  /*05b0*/  IMAD R17, R17, UR14, R0 ;  /* 0x0000000e11117c24 */ /* 0x000fe2000f8e0200 */
[----:B------:R1:W4:Y:S03]  /*05c0*/  @!P0 LDG.E.CONSTANT R16, desc[UR10][R12.64] ;  /* 0x0000000a0c108981 */ /* 0x000326000c1e9900 */
[----:B------:R-:W3:Y:S01]  /*05d0*/  LDC.64 R2, c[0x0][0x380] ;  /* 0x0000e000ff027b82 */ /* 0x000ee20000000a00 */
[----:B------:R-:W-:-:S02]  /*05e0*/  IMAD R31, R17, UR9, R4 ;  /* 0x00000009111f7c24 */ /* 0x000fc4000f8e0204 */
[----:B------:R-:W-:Y:S02]  /*05f0*/  VIADD R7, R7, UR7 ;  /* 0x0000000707077c36 */ /* 0x000fe40008000000 */
[----:B0-----:R-:W-:Y:S01]  /*0600*/  @!P1 IMAD.WIDE R36, R31, 0x4, R14 ;  /* 0x000000041f249825 */ /* 0x001fe200078e020e */
[----:B------:R-:W-:Y:S02]  /*0610*/  MOV R15, UR4 ;  /* 0x00000004000f7c02 */ /* 0x000fe40008000f00 */
[----:B------:R-:W-:Y:S01]  /*0620*/  ISETP.GE.AND P0, PT, R7, UR8, PT ;  /* 0x0000000807007c0c */ /* 0x000fe2000bf06270 */
[C---:B-1----:R-:W-:Y:S01]  /*0630*/  @!P2 IMAD.WIDE R32, R11.reuse, 0x4, R32 ;  /* 0x000000040b20a825 */ /* 0x042fe200078e0220 */
[----:B------:R-:W0:Y:S03]  /*0640*/  LDC.64 R12, c[0x0][0x388] ;  /* 0x0000e200ff0c7b82 */ /* 0x000e260000000a00 */
[----:B--2---:R-:W-:-:S04]  /*0650*/  @!P2 IMAD.WIDE R18, R11, 0x4, R18 ;  /* 0x000000040b12a825 */ /* 0x004fc800078e0212 */
[----:B------:R-:W-:Y:S02]  /*0660*/  IMAD.MOV.U32 R11, RZ, RZ, RZ ;  /* 0x000000ffff0b7224 */ /* 0x000fe400078e00ff */
[----:B------:R-:W-:Y:S01]  /*0670*/  IMAD R15, R15, UR14, R0 ;  /* 0x0000000e0f0f7c24 */ /* 0x000fe2000f8e0200 */
[----:B------:R-:W-:-:S03]  /*0680*/  CS2R R24, SRZ ;  /* 0x0000000000187805 */ /* 0x000fc6000001ff00 */
[----:B------:R1:W2:Y:S01]  /*0690*/  @!P2 LDG.E.CONSTANT R11, desc[UR10][R18.64] ;  /* 0x0000000a120ba981 */ /* 0x0002a2000c1e9900 */
[----:B------:R-:W-:Y:S01]  /*06a0*/  IMAD R30, R15, UR9, R4 ;  /* 0x000000090f1e7c24 */ /* 0x000fe2000f8e0204 */
[----:B------:R-:W-:Y:S01]  /*06b0*/  MOV R17, RZ ;  /* 0x000000ff00117202 */ /* 0x000fe20000000f00 */
[----:B------:R-:W-:Y:S01]  /*06c0*/  UIMAD UR4, UR15, 0x6, UR16 ;  /* 0x000000060f0478a4 */ /* 0x000fe2000f8e0210 */
[----:B------:R1:W2:Y:S01]  /*06d0*/  @!P2 LDG.E.CONSTANT R25, desc[UR10][R32.64] ;  /* 0x0000000a2019a981 */ /* 0x0002a2000c1e9900 */
[----:B---3--:R-:W-:Y:S01]  /*06e0*/  @!P0 IMAD.WIDE R2, R30, 0x4, R2 ;  /* 0x000000041e028825 */ /* 0x008fe200078e0202 */
[----:B-1----:R-:W1:Y:S03]  /*06f0*/  LDC.64 R18, c[0x0][0x388] ;  /* 0x0000e200ff127b82 */ /* 0x002e660000000a00 */
[----:B------:R-:W-:Y:S01]  /*0700*/  VIADD R7, R7, UR7 ;  /* 0x0000000707077c36 */ /* 0x000fe20008000000 */
[----:B------:R3:W2:Y:S01]  /*0710*/  @!P0 LDG.E.CONSTANT R17, desc[UR10][R2.64] ;  /* 0x0000000a02118981 */ /* 0x0006a2000c1e9900 */
[----:B------:R-:W-:-:S03]  /*0720*/  MOV R29, UR4 ;  /* 0x00000004001d7c02 */ /* 0x000fc60008000f00 */
[----:B------:R-:W1:Y:S01]  /*0730*/  LDC.64 R32, c[0x0][0x380] ;  /* 0x0000e000ff207b82 */ /* 0x000e620000000a00 */
[C---:B------:R-:W-:Y:S01]  /*0740*/  ISETP.GE.AND P2, PT, R7.reuse, UR8, PT ;  /* 0x0000000807007c0c */ /* 0x040fe2000bf46270 */
[----:B------:R-:W-:Y:S01]  /*0750*/  UIMAD UR4, UR15, 0x7, UR16 ;  /* 0x000000070f0478a4 */ /* 0x000fe2000f8e0210 */
[----:B------:R-:W-:-:S05]  /*0760*/  VIADD R7, R7, UR7 ;  /* 0x0000000707077c36 */ /* 0x000fca0008000000 */
[----:B---3--:R-:W3:Y:S01]  /*0770*/  LDC.64 R2, c[0x0][0x388] ;  /* 0x0000e200ff027b82 */ /* 0x008ee20000000a00 */
[----:B------:R-:W-:Y:S02]  /*0780*/  IMAD.MOV.U32 R14, RZ, RZ, RZ ;  /* 0x000000ffff0e7224 */ /* 0x000fe400078e00ff */
[----:B------:R-:W-:Y:S01]  /*0790*/  IMAD R29, R29, UR14, R0 ;  /* 0x0000000e1d1d7c24 */ /* 0x000fe2000f8e0200 */
[----:B------:R-:W-:Y:S01]  /*07a0*/  MOV R15, UR4 ;  /* 0x00000004000f7c02 */ /* 0x000fe20008000f00 */
[----:B0-----:R-:W-:Y:S01]  /*07b0*/  @!P1 IMAD.WIDE R12, R31, 0x4, R12 ;  /* 0x000000041f0c9825 */ /* 0x001fe200078e020c */
[----:B------:R-:W-:-:S03]  /*07c0*/  ISETP.GE.AND P3, PT, R7, UR8, PT ;  /* 0x0000000807007c0c */ /* 0x000fc6000bf66270 */
[----:B------:R-:W-:Y:S01]  /*07d0*/  IMAD R29, R29, UR9, R4 ;  /* 0x000000091d1d7c24 */ /* 0x000fe2000f8e0204 */
[----:B------:R0:W2:Y:S01]  /*07e0*/  @!P1 LDG.E.CONSTANT R14, desc[UR10][R12.64] ;  /* 0x0000000a0c0e9981 */ /* 0x0000a2000c1e9900 */
[----:B------:R-:W-:Y:S02]  /*07f0*/  IMAD R15, R15, UR14, R0 ;  /* 0x0000000e0f0f7c24 */ /* 0x000fe4000f8e0200 */
[----:B-1----:R-:W-:Y:S01]  /*0800*/  @!P2 IMAD.WIDE R18, R29, 0x4, R18 ;  /* 0x000000041d12a825 */ /* 0x002fe200078e0212 */
[----:B0-----:R-:W-:-:S03]  /*0810*/  CS2R R12, SRZ ;  /* 0x00000000000c7805 */ /* 0x001fc6000001ff00 */
[----:B------:R-:W-:Y:S02]  /*0820*/  IMAD R15, R15, UR9, R4 ;  /* 0x000000090f0f7c24 */ /* 0x000fe4000f8e0204 */
[----:B------:R-:W-:Y:S01]  /*0830*/  @!P2 IMAD.WIDE R34, R29, 0x4, R34 ;  /* 0x000000041d22a825 */ /* 0x000fe200078e0222 */
[----:B------:R0:W2:Y:S03]  /*0840*/  @!P2 LDG.E.CONSTANT R12, desc[UR10][R18.64] ;  /* 0x0000000a120ca981 */ /* 0x0000a6000c1e9900 */
[C---:B------:R-:W-:Y:S01]  /*0850*/  @!P3 IMAD.WIDE R32, R15.reuse, 0x4, R32 ;  /* 0x000000040f20b825 */ /* 0x040fe200078e0220 */
[----:B------:R1:W2:Y:S03]  /*0860*/  @!P2 LDG.E.CONSTANT R24, desc[UR10][R34.64] ;  /* 0x0000000a2218a981 */ /* 0x0002a6000c1e9900 */
[----:B------:R-:W-:Y:S01]  /*0870*/  IMAD.MOV.U32 R20, RZ, RZ, RZ ;  /* 0x000000ffff147224 */ /* 0x000fe200078e00ff */
[----:B0-----:R-:W-:Y:S01]  /*0880*/  CS2R R18, SRZ ;  /* 0x0000000000127805 */ /* 0x001fe2000001ff00 */
[----:B---3--:R-:W-:Y:S01]  /*0890*/  @!P3 IMAD.WIDE R2, R15, 0x4, R2 ;  /* 0x000000040f02b825 */ /* 0x008fe200078e0202 */
[----:B-1----:R-:W0:Y:S01]  /*08a0*/  LDC.64 R34, c[0x0][0x380] ;  /* 0x0000e000ff227b82 */ /* 0x002e220000000a00 */
[----:B------:R-:W-:-:S03]  /*08b0*/  MOV R28, RZ ;  /* 0x000000ff001c7202 */ /* 0x000fc60000000f00 */
[----:B------:R1:W3:Y:S01]  /*08c0*/  @!P3 LDG.E.CONSTANT R18, desc[UR10][R32.64] ;  /* 0x0000000a2012b981 */ /* 0x0002e2000c1e9900 */
[----:B------:R-:W-:-:S03]  /*08d0*/  UIADD3 UR4, UPT, UPT, UR15, UR16, URZ ;  /* 0x000000100f047290 */ /* 0x000fc6000fffe0ff */
[----:B------:R1:W3:Y:S04]  /*08e0*/  @!P3 LDG.E.CONSTANT R20, desc[UR10][R2.64] ;  /* 0x0000000a0214b981 */ /* 0x0002e8000c1e9900 */
[----:B------:R-:W3:Y:S01]  /*08f0*/  @!P1 LDG.E.CONSTANT R28, desc[UR10][R36.64] ;  /* 0x0000000a241c9981 */ /* 0x000ee2000c1e9900 */
[----:B-1----:R-:W1:Y:S01]  /*0900*/  LDC.64 R32, c[0x0][0x388] ;  /* 0x0000e200ff207b82 */ /* 0x002e620000000a00 */
[----:B------:R-:W-:Y:S02]  /*0910*/  ISETP.GE.AND P1, PT, R5, UR8, PT ;  /* 0x0000000805007c0c */ /* 0x000fe4000bf26270 */
[----:B------:R-:W-:Y:S01]  /*0920*/  MOV R5, UR4 ;  /* 0x0000000400057c02 */ /* 0x000fe20008000f00 */
[----:B------:R-:W1:Y:S04]  /*0930*/  LDCU UR4, c[0x0][0x3d4] ;  /* 0x00007a80ff0477ac */ /* 0x000e680008000800 */
[----:B------:R-:W1:Y:S01]  /*0940*/  LDC.64 R2, c[0x0][0x388] ;  /* 0x0000e200ff027b82 */ /* 0x000e620000000a00 */
[----:B------:R-:W-:-:S04]  /*0950*/  IMAD R5, R5, UR14, R0 ;  /* 0x0000000e05057c24 */ /* 0x000fc8000f8e0200 */
[----:B------:R-:W-:-:S04]  /*0960*/  IMAD R5, R5, UR9, R4 ;  /* 0x0000000905057c24 */ /* 0x000fc8000f8e0204 */
[----:B0-----:R-:W-:-:S05]  /*0970*/  @!P1 IMAD.WIDE R34, R5, 0x4, R34 ;  /* 0x0000000405229825 */ /* 0x001fca00078e0222 */
[----:B------:R0:W3:Y:S01]  /*0980*/  @!P1 LDG.E.CONSTANT R19, desc[UR10][R34.64] ;  /* 0x0000000a22139981 */ /* 0x0000e2000c1e9900 */
[----:B-1----:R-:W-:-:S05]  /*0990*/  @!P1 IMAD.WIDE R32, R5, 0x4, R32 ;  /* 0x0000000405209825 */ /* 0x002fca00078e0220 */
[----:B------:R1:W3:Y:S01]  /*09a0*/  @!P1 LDG.E.CONSTANT R22, desc[UR10][R32.64] ;  /* 0x0000000a20169981 */ /* 0x0002e2000c1e9900 */
[----:B------:R-:W-:-:S05]  /*09b0*/  @!P0 IMAD.WIDE R2, R30, 0x4, R2 ;  /* 0x000000041e028825 */ /* 0x000fca00078e0202 */
[----:B------:R1:W3:Y:S01]  /*09c0*/  @!P0 LDG.E.CONSTANT R13, desc[UR10][R2.64] ;  /* 0x0000000a020d8981 */ /* 0x0002e2000c1e9900 */
[----:B------:R-:W-:Y:S02]  /*09d0*/  UIMAD UR6, UR15, 0x3, UR16 ;  /* 0x000000030f0678a4 */ /* 0x000fe4000f8e0210 */
[----:B------:R-:W-:-:S04]  /*09e0*/  ULEA UR9, UR15, UR16, 0x1 ;  /* 0x000000100f097291 */ /* 0x000fc8000f8e08ff */
[----:B0-----:R-:W-:Y:S02]  /*09f0*/  IMAD.U32 R35, RZ, RZ, UR6 ;  /* 0x00000006ff237e24 */ /* 0x001fe4000f8e00ff */
[----:B------:R-:W-:Y:S02]  /*0a00*/  MOV R37, UR9 ;  /* 0x0000000900257c02 */ /* 0x000fe40008000f00 */
[----:B-1----:R-:W-:-:S03]  /*0a10*/  IMAD R33, R35, UR14, R0 ;  /* 0x0000000e23217c24 */ /* 0x002fc6000f8e0200 */
[----:B------:R-:W-:Y:S01]  /*0a20*/  IMAD R35, R37, UR14, R0 ;  /* 0x0000000e25237c24 */ /* 0x000fe2000f8e0200 */
[----:B------:R-:W-:Y:S01]  /*0a30*/  MOV R0, UR7 ;  /* 0x0000000700007c02 */ /* 0x000fe20008000f00 */
[----:B------:R-:W-:Y:S02]  /*0a40*/  IMAD R3, R33, UR4, R4 ;  /* 0x0000000421037c24 */ /* 0x000fe4000f8e0204 */
[----:B------:R-:W-:Y:S02]  /*0a50*/  IMAD.U32 R33, RZ, RZ, UR13 ;  /* 0x0000000dff217e24 */ /* 0x000fe4000f8e00ff */
[----:B------:R-:W-:Y:S02]  /*0a60*/  IMAD R21, R0, 0x8, R21 ;  /* 0x0000000800157824 */ /* 0x000fe400078e0215 */
[----:B------:R-:W-:Y:S01]  /*0a70*/  IMAD.U32 R0, RZ, RZ, UR13 ;  /* 0x0000000dff007e24 */ /* 0x000fe2000f8e00ff */
[----:B------:R-:W-:-:S03]  /*0a80*/  MOV R2, UR13 ;  /* 0x0000000d00027c02 */ /* 0x000fc60008000f00 */
[----:B------:R-:W-:Y:S02]  /*0a90*/  IMAD R3, R0, 0x8, R3 ;  /* 0x0000000800037824 */ /* 0x000fe400078e0203 */
[----:B------:R-:W-:Y:S01]  /*0aa0*/  IMAD R0, R33, 0x8, R30 ;  /* 0x0000000821007824 */ /* 0x000fe200078e021e */
[----:B------:R-:W-:Y:S01]  /*0ab0*/  MOV R30, UR13 ;  /* 0x0000000d001e7c02 */ /* 0x000fe20008000f00 */
[----:B------:R-:W-:Y:S01]  /*0ac0*/  IMAD R4, R35, UR4, R4 ;  /* 0x0000000423047c24 */ /* 0x000fe2000f8e0204 */
[----:B------:R-:W-:Y:S01]  /*0ad0*/  LEA R2, R2, R31, 0x3 ;  /* 0x0000001f02027211 */ /* 0x000fe200078e18ff */
[----:B------:R-:W-:Y:S01]  /*0ae0*/  UIADD3 UR4, UPT, UPT, UR5, 0x1, URZ ;  /* 0x0000000105047890 */ /* 0x000fe2000fffe0ff */
[----:B------:R-:W-:-:S03]  /*0af0*/  VIADD R6, R6, UR13 ;  /* 0x0000000d06067c36 */ /* 0x000fc60008000000 */
[----:B------:R-:W-:Y:S01]  /*0b00*/  ULOP3.LUT UR4, UR4, 0xfffffffe, URZ, 0xc0, !UPT ;  /* 0xfffffffe04047892 */ /* 0x000fe2000f8ec0ff */
[----:B------:R-:W-:Y:S01]  /*0b10*/  MOV R34, UR13 ;  /* 0x0000000d00227c02 */ /* 0x000fe20008000f00 */
[----:B------:R-:W-:Y:S02]  /*0b20*/  IMAD.U32 R32, RZ, RZ, UR13 ;  /* 0x0000000dff207e24 */ /* 0x000fe4000f8e00ff */
[----:B------:R-:W-:Y:S01]  /*0b30*/  UIADD3 UR4, UPT, UPT, -UR4, 0x2, URZ ;  /* 0x0000000204047890 */ /* 0x000fe2000fffe1ff */
[----:B------:R-:W-:-:S03]  /*0b40*/  IADD3 R6, PT, PT, R34, UR13, R6 ;  /* 0x0000000d22067c10 */ /* 0x000fc6000fffe006 */
[----:B------:R-:W-:Y:S01]  /*0b50*/  UISETP.NE.AND UP0, UPT, UR4, URZ, UPT ;  /* 0x000000ff0400728c */ /* 0x000fe2000bf05270 */
[----:B------:R-:W-:Y:S02]  /*0b60*/  IADD3 R6, PT, PT, R32, UR13, R6 ;  /* 0x0000000d20067c10 */ /* 0x000fe4000fffe006 */
[----:B------:R-:W-:Y:S02]  /*0b70*/  MOV R35, UR13 ;  /* 0x0000000d00237c02 */ /* 0x000fe40008000f00 */
[----:B------:R-:W-:Y:S01]  /*0b80*/  IADD3 R6, PT, PT, R33, UR13, R6 ;  /* 0x0000000d21067c10 */ /* 0x000fe2000fffe006 */
[----:B------:R-:W-:Y:S01]  /*0b90*/  IMAD R5, R34, 0x8, R5 ;  /* 0x0000000822057824 */ /* 0x000fe200078e0205 */
[----:B------:R-:W-:Y:S02]  /*0ba0*/  LEA R4, R35, R4, 0x3 ;  /* 0x0000000423047211 */ /* 0x000fe400078e18ff */
[----:B------:R-:W-:Y:S02]  /*0bb0*/  LEA R15, R32, R15, 0x3 ;  /* 0x0000000f200f7211 */ /* 0x000fe400078e18ff */
[----:B------:R-:W-:Y:S01]  /*0bc0*/  IADD3 R6, PT, PT, R6, UR13, RZ ;  /* 0x0000000d06067c10 */ /* 0x000fe2000fffe0ff */
[----:B----45:R-:W-:Y:S01]  /*0bd0*/  FADD.FTZ R31, -R9, R16 ;  /* 0x00000010091f7221 */ /* 0x030fe20000010100 */
[----:B------:R-:W-:-:S03]  /*0be0*/  IMAD R16, R30, 0x8, R29 ;  /* 0x000000081e107824 */ /* 0x000fc600078e021d */
[----:B------:R-:W-:Y:S01]  /*0bf0*/  FFMA.FTZ R30, R31, R26, RZ ;  /* 0x0000001a1f1e7223 */ /* 0x000fe200000100ff */
[----:B------:R-:W-:Y:S01]  /*0c00*/  FADD.FTZ R31, RZ, R26 ;  /* 0x0000001aff1f7221 */ /* 0x000fe20000010000 */
[----:B------:R-:W-:-:S03]  /*0c10*/  FADD.FTZ R26, -R9, R27 ;  /* 0x0000001b091a7221 */ /* 0x000fc60000010100 */
[----:B--2---:R-:W-:Y:S01]  /*0c20*/  FADD.FTZ R27, R31, R14 ;  /* 0x0000000e1f1b7221 */ /* 0x004fe20000010000 */
[----:B---3--:R-:W-:Y:S01]  /*0c30*/  FADD.FTZ R29, -R9, R28 ;  /* 0x0000001c091d7221 */ /* 0x008fe20000010100 */
[----:B------:R-:W-:-:S03]  /*0c40*/  FFMA.FTZ R28, R26, R23, RZ ;  /* 0x000000171a1c7223 */ /* 0x000fc600000100ff */
[----:B------:R-:W-:Y:S01]  /*0c50*/  FFMA.FTZ R14, R29, R14, R30 ;  /* 0x0000000e1d0e7223 */ /* 0x000fe2000001001e */
[----:B------:R-:W-:Y:S01]  /*0c60*/  FADD.FTZ R29, RZ, R23 ;  /* 0x00000017ff1d7221 */ /* 0x000fe20000010000 */
[C---:B------:R-:W-:Y:S01]  /*0c70*/  FADD.FTZ R23, -R9.reuse, R24 ;  /* 0x0000001809177221 */ /* 0x040fe20000010100 */
[----:B------:R-:W-:Y:S02]  /*0c80*/  FADD.FTZ R24, -R9, R25 ;  /* 0x0000001909187221 */ /* 0x000fe40000010100 */
[----:B------:R-:W-:Y:S01]  /*0c90*/  FADD.FTZ R26, R29, R12 ;  /* 0x0000000c1d1a7221 */ /* 0x000fe20000010000 */
[----:B------:R-:W-:Y:S01]  /*0ca0*/  FFMA.FTZ R12, R23, R12, R28 ;  /* 0x0000000c170c7223 */ /* 0x000fe2000001001c */
[----:B------:R-:W-:Y:S01]  /*0cb0*/  FFMA.FTZ R24, R24, R11, RZ ;  /* 0x0000000b18187223 */ /* 0x000fe200000100ff */
[----:B------:R-:W-:Y:S01]  /*0cc0*/  FADD.FTZ R23, RZ, R11 ;  /* 0x0000000bff177221 */ /* 0x000fe20000010000 */
[C---:B------:R-:W-:Y:S01]  /*0cd0*/  FADD.FTZ R11, -R9.reuse, R18 ;  /* 0x00000012090b7221 */ /* 0x040fe20000010100 */
[C---:B------:R-:W-:Y:S01]  /*0ce0*/  FADD.FTZ R18, -R9.reuse, R17 ;  /* 0x0000001109127221 */ /* 0x040fe20000010100 */
[----:B------:R-:W-:Y:S01]  /*0cf0*/  FADD.FTZ R19, -R9, R19 ;  /* 0x0000001309137221 */ /* 0x000fe20000010100 */
[----:B------:R-:W-:-:S03]  /*0d00*/  FADD.FTZ R30, RZ, R22 ;  /* 0x00000016ff1e7221 */ /* 0x000fc60000010000 */
[----:B------:R-:W-:Y:S01]  /*0d10*/  FFMA.FTZ R19, R19, R22, RZ ;  /* 0x0000001613137223 */ /* 0x000fe200000100ff */
        /* <DEDUP_REMOVED lines=8> */
.L_x_26774:
[----:B------:R-:W1:Y:S01]  /*0da0*/  LDC.64 R24, c[0x0][0x380] ;  /* 0x0000e000ff187b82 */ /* 0x000e620000000a00 */
[----:B0-----:R-:W-:Y:S01]  /*0db0*/  ISETP.GE.AND P0, PT, R7, UR8, PT ;  /* 0x0000000807007c0c */ /* 0x001fe2000bf06270 */
[----:B------:R-:W-:Y:S02]  /*0dc0*/  HFMA2 R23, -RZ, RZ, 0, 0 ;  /* 0x00000000ff177431 */ /* 0x000fe400000001ff */
[----:B------:R-:W-:-:S04]  /*0dd0*/  IMAD.MOV.U32 R17, RZ, RZ, RZ ;  /* 0x000000ffff117224 */ /* 0x000fc800078e00ff */
[----:B------:R-:W0:Y:S08]  /*0de0*/  LDC.64 R18, c[0x0][0x388] ;  /* 0x0000e200ff127b82 */ /* 0x000e300000000a00 */
[----:B------:R-:W2:Y:S01]  /*0df0*/  LDC R21, c[0x0][0x374] ;  /* 0x0000dd00ff157b82 */ /* 0x000ea20000000800 */
[----:B-1----:R-:W-:Y:S01]  /*0e00*/  @!P0 IMAD.WIDE R24, R6, 0x4, R24 ;  /* 0x0000000406188825 */ /* 0x002fe200078e0218 */
[----:B------:R-:W-:-:S06]  /*0e10*/  CS2R R32, SRZ ;  /* 0x0000000000207805 */ /* 0x000fcc000001ff00 */
[----:B------:R-:W1:Y:S01]  /*0e20*/  LDC.64 R28, c[0x0][0x380] ;  /* 0x0000e000ff1c7b82 */ /* 0x000e620000000a00 */
[----:B------:R3:W4:Y:S01]  /*0e30*/  @!P0 LDG.E.CONSTANT R23, desc[UR10][R24.64] ;  /* 0x0000000a18178981 */ /* 0x000722000c1e9900 */
[----:B0-----:R-:W-:-:S06]  /*0e40*/  @!P0 IMAD.WIDE R18, R6, 0x4, R18 ;  /* 0x0000000406128825 */ /* 0x001fcc00078e0212 */
[----:B------:R-:W0:Y:S01]  /*0e50*/  LDC.64 R36, c[0x0][0x380] ;  /* 0x0000e000ff247b82 */ /* 0x000e220000000a00 */
[----:B------:R5:W4:Y:S01]  /*0e60*/  @!P0 LDG.E.CONSTANT R17, desc[UR10][R18.64] ;  /* 0x0000000a12118981 */ /* 0x000b22000c1e9900 */
[----:B--2---:R-:W-:-:S06]  /*0e70*/  IMAD R34, R21, UR14, RZ ;  /* 0x0000000e15227c24 */ /* 0x004fcc000f8e02ff */
[----:B---3--:R-:W2:Y:S01]  /*0e80*/  LDC.64 R24, c[0x0][0x380] ;  /* 0x0000e000ff187b82 */ /* 0x008ea20000000a00 */
[----:B------:R-:W-:-:S07]  /*0e90*/  IADD3 R11, PT, PT, R34, R7, RZ ;  /* 0x00000007220b7210 */ /* 0x000fce0007ffe0ff */
[----:B-----5:R-:W3:Y:S01]  /*0ea0*/  LDC.64 R18, c[0x0][0x388] ;  /* 0x0000e200ff127b82 */ /* 0x020ee20000000a00 */
[----:B------:R-:W-:-:S13]  /*0eb0*/  ISETP.GE.AND P0, PT, R11, UR8, PT ;  /* 0x000000080b007c0c */ /* 0x000fda000bf06270 */
[----:B--2---:R-:W-:-:S05]  /*0ec0*/  @!P0 IMAD.WIDE R24, R5, 0x4, R24 ;  /* 0x0000000405188825 */ /* 0x004fca00078e0218 */
[----:B------:R-:W2:Y:S01]  /*0ed0*/  @!P0 LDG.E.CONSTANT R32, desc[UR10][R24.64] ;  /* 0x0000000a18208981 */ /* 0x000ea2000c1e9900 */
[----:B---3--:R-:W-:-:S05]  /*0ee0*/  @!P0 IMAD.WIDE R18, R5, 0x4, R18 ;  /* 0x0000000405128825 */ /* 0x008fca00078e0212 */
[----:B------:R3:W5:Y:S01]  /*0ef0*/  @!P0 LDG.E.CONSTANT R33, desc[UR10][R18.64] ;  /* 0x0000000a12218981 */ /* 0x000762000c1e9900 */
[----:B------:R-:W-:-:S05]  /*0f00*/  IMAD.IADD R11, R34, 0x1, R11 ;  /* 0x00000001220b7824 */ /* 0x000fca00078e020b */
[----:B------:R-:W-:Y:S01]  /*0f10*/  ISETP.GE.AND P0, PT, R11, UR8, PT ;  /* 0x000000080b007c0c */ /* 0x000fe2000bf06270 */
[----:B---3--:R-:W3:Y:S01]  /*0f20*/  LDC.64 R18, c[0x0][0x388] ;  /* 0x0000e200ff127b82 */ /* 0x008ee20000000a00 */
[----:B------:R-:W-:-:S11]  /*0f30*/  CS2R R24, SRZ ;  /* 0x0000000000187805 */ /* 0x000fd6000001ff00 */
[----:B-1----:R-:W-:-:S05]  /*0f40*/  @!P0 IMAD.WIDE R28, R4, 0x4, R28 ;  /* 0x00000004041c8825 */ /* 0x002fca00078e021c */
[----:B------:R1:W5:Y:S02]  /*0f50*/  @!P0 LDG.E.CONSTANT R25, desc[UR10][R28.64] ;  /* 0x0000000a1c198981 */ /* 0x000364000c1e9900 */
[----:B-1----:R-:W-:Y:S01]  /*0f60*/  CS2R R28, SRZ ;  /* 0x00000000001c7805 */ /* 0x002fe2000001ff00 */
[----:B---3--:R-:W-:-:S05]  /*0f70*/  @!P0 IMAD.WIDE R18, R4, 0x4, R18 ;  /* 0x0000000404128825 */ /* 0x008fca00078e0212 */
[----:B------:R1:W3:Y:S01]  /*0f80*/  @!P0 LDG.E.CONSTANT R29, desc[UR10][R18.64] ;  /* 0x0000000a121d8981 */ /* 0x0002e2000c1e9900 */
[----:B------:R-:W-:Y:S01]  /*0f90*/  IADD3 R34, PT, PT, R34, R11, RZ ;  /* 0x0000000b22227210 */ /* 0x000fe20007ffe0ff */
[----:B-1----:R-:W1:Y:S03]  /*0fa0*/  LDC.64 R18, c[0x0][0x388] ;  /* 0x0000e200ff127b82 */ /* 0x002e660000000a00 */
[----:B------:R-:W-:Y:S01]  /*0fb0*/  ISETP.GE.AND P0, PT, R34, UR8, PT ;  /* 0x0000000822007c0c */ /* 0x000fe2000bf06270 */
[----:B------:R-:W-:Y:S02]  /*0fc0*/  IMAD.MOV.U32 R11, RZ, RZ, RZ ;  /* 0x000000ffff0b7224 */ /* 0x000fe400078e00ff */
[----:B------:R-:W-:-:S05]  /*0fd0*/  IMAD R31, R21, UR14, RZ ;  /* 0x0000000e151f7c24 */ /* 0x000fca000f8e02ff */
[----:B------:R-:W-:-:S05]  /*0fe0*/  IADD3 R34, PT, PT, R31, R34, RZ ;  /* 0x000000221f227210 */ /* 0x000fca0007ffe0ff */
[----:B-1----:R-:W-:-:S05]  /*0ff0*/  @!P0 IMAD.WIDE R18, R3, 0x4, R18 ;  /* 0x0000000403128825 */ /* 0x002fca00078e0212 */
[----:B------:R1:W3:Y:S01]  /*1000*/  @!P0 LDG.E.CONSTANT R11, desc[UR10][R18.64] ;  /* 0x0000000a120b8981 */ /* 0x0002e2000c1e9900 */
[----:B0-----:R-:W-:-:S05]  /*1010*/  @!P0 IMAD.WIDE R36, R3, 0x4, R36 ;  /* 0x0000000403248825 */ /* 0x001fca00078e0224 */
[----:B------:R-:W3:Y:S01]  /*1020*/  @!P0 LDG.E.CONSTANT R28, desc[UR10][R36.64] ;  /* 0x0000000a241c8981 */ /* 0x000ee2000c1e9900 */
[----:B-1----:R-:W0:Y:S01]  /*1030*/  LDC.64 R18, c[0x0][0x380] ;  /* 0x0000e000ff127b82 */ /* 0x002e220000000a00 */
[----:B------:R-:W-:-:S13]  /*1040*/  ISETP.GE.AND P0, PT, R34, UR8, PT ;  /* 0x0000000822007c0c */ /* 0x000fda000bf06270 */
[----:B0-----:R-:W-:-:S05]  /*1050*/  @!P0 IMAD.WIDE R18, R2, 0x4, R18 ;  /* 0x0000000402128825 */ /* 0x001fca00078e0212 */
[----:B------:R0:W3:Y:S02]  /*1060*/  @!P0 LDG.E.CONSTANT R24, desc[UR10][R18.64] ;  /* 0x0000000a12188981 */ /* 0x0000e4000c1e9900 */
[----:B0-----:R-:W0:Y:S01]  /*1070*/  LDC.64 R18, c[0x0][0x388] ;  /* 0x0000e200ff127b82 */ /* 0x001e220000000a00 */
[----:B------:R-:W-:Y:S01]  /*1080*/  IADD3 R34, PT, PT, R31, R34, RZ ;  /* 0x000000221f227210 */ /* 0x000fe20007ffe0ff */
[----:B0-----:R-:W-:-:S04]  /*1090*/  @!P0 IMAD.WIDE R18, R2, 0x4, R18 ;  /* 0x0000000402128825 */ /* 0x001fc800078e0212 */
[----:B----4-:R-:W-:-:S04]  /*10a0*/  FADD.FTZ R23, -R9, R23 ;  /* 0x0000001709177221 */ /* 0x010fc80000010100 */
[----:B------:R-:W-:Y:S01]  /*10b0*/  FFMA.FTZ R14, R23, R17, R14 ;  /* 0x00000011170e7223 */ /* 0x000fe2000001000e */
[----:B------:R-:W-:-:S06]  /*10c0*/  IMAD.MOV.U32 R23, RZ, RZ, RZ ;  /* 0x000000ffff177224 */ /* 0x000fcc00078e00ff */
[----:B------:R0:W4:Y:S02]  /*10d0*/  @!P0 LDG.E.CONSTANT R23, desc[UR10][R18.64] ;  /* 0x0000000a12178981 */ /* 0x000124000c1e9900 */
[----:B0-----:R-:W0:Y:S01]  /*10e0*/  LDC.64 R18, c[0x0][0x380] ;  /* 0x0000e000ff127b82 */ /* 0x001e220000000a00 */
[----:B------:R-:W-:Y:S01]  /*10f0*/  ISETP.GE.AND P0, PT, R34, UR8, PT ;  /* 0x0000000822007c0c */ /* 0x000fe2000bf06270 */
[----:B------:R-:W-:Y:S01]  /*1100*/  FADD.FTZ R27, R17, R27 ;  /* 0x0000001b111b7221 */ /* 0x000fe20000010000 */
[----:B------:R-:W-:-:S11]  /*1110*/  IMAD.MOV.U32 R17, RZ, RZ, RZ ;  /* 0x000000ffff117224 */ /* 0x000fd600078e00ff */
[----:B0-----:R-:W-:-:S05]  /*1120*/  @!P0 IMAD.WIDE R18, R0, 0x4, R18 ;  /* 0x0000000400128825 */ /* 0x001fca00078e0212 */
[----:B------:R0:W4:Y:S02]  /*1130*/  @!P0 LDG.E.CONSTANT R17, desc[UR10][R18.64] ;  /* 0x0000000a12118981 */ /* 0x000124000c1e9900 */
[----:B0-----:R-:W0:Y:S01]  /*1140*/  LDC.64 R18, c[0x0][0x388] ;  /* 0x0000e200ff127b82 */ /* 0x001e220000000a00 */
[----:B--2---:R-:W-:-:S04]  /*1150*/  FADD.FTZ R32, -R9, R32 ;  /* 0x0000002009207221 */ /* 0x004fc80000010100 */
[----:B-----5:R-:W-:Y:S01]  /*1160*/  FFMA.FTZ R13, R32, R33, R13 ;  /* 0x00000021200d7223 */ /* 0x020fe2000001000d */
[----:B------:R-:W-:Y:S01]  /*1170*/  MOV R32, RZ ;  /* 0x000000ff00207202 */ /* 0x000fe20000000f00 */
[----:B------:R-:W-:Y:S02]  /*1180*/  IMAD.IADD R34, R31, 0x1, R34 ;  /* 0x000000011f227824 */ /* 0x000fe400078e0222 */
[----:B0-----:R-:W-:-:S05]  /*1190*/  @!P0 IMAD.WIDE R18, R0, 0x4, R18 ;  /* 0x0000000400128825 */ /* 0x001fca00078e0212 */
[----:B------:R0:W2:Y:S02]  /*11a0*/  @!P0 LDG.E.CONSTANT R32, desc[UR10][R18.64] ;  /* 0x0000000a12208981 */ /* 0x0000a4000c1e9900 */
[----:B0-----:R-:W0:Y:S01]  /*11b0*/  LDC.64 R18, c[0x0][0x380] ;  /* 0x0000e000ff127b82 */ /* 0x001e220000000a00 */
[----:B------:R-:W-:Y:S02]  /*11c0*/  ISETP.GE.AND P0, PT, R34, UR8, PT ;  /* 0x0000000822007c0c */ /* 0x000fe4000bf06270 */
[----:B------:R-:W-:Y:S01]  /*11d0*/  IADD3 R31, PT, PT, R31, R34, RZ ;  /* 0x000000221f1f7210 */ /* 0x000fe20007ffe0ff */
[----:B------:R-:W-:-:S10]  /*11e0*/  IMAD.MOV.U32 R34, RZ, RZ, RZ ;  /* 0x000000ffff227224 */ /* 0x000fd400078e00ff */
[----:B0-----:R-:W-:-:S05]  /*11f0*/  @!P0 IMAD.WIDE R18, R16, 0x4, R18 ;  /* 0x0000000410128825 */ /* 0x001fca00078e0212 */
[----:B------:R0:W5:Y:S02]  /*1200*/  @!P0 LDG.E.CONSTANT R34, desc[UR10][R18.64] ;  /* 0x0000000a12228981 */ /* 0x000164000c1e9900 */
[----:B0-----:R-:W0:Y:S01]  /*1210*/  LDC.64 R18, c[0x0][0x388] ;  /* 0x0000e200ff127b82 */ /* 0x001e220000000a00 */
[----:B------:R-:W-:Y:S01]  /*1220*/  FADD.FTZ R30, R33, R30 ;  /* 0x0000001e211e7221 */ /* 0x000fe20000010000 */
[----:B------:R-:W-:Y:S02]  /*1230*/  HFMA2 R33, -RZ, RZ, 0, 0 ;  /* 0x00000000ff217431 */ /* 0x000fe400000001ff */
[----:B0-----:R-:W-:-:S05]  /*1240*/  @!P0 IMAD.WIDE R18, R16, 0x4, R18 ;  /* 0x0000000410128825 */ /* 0x001fca00078e0212 */
[----:B------:R0:W5:Y:S02]  /*1250*/  @!P0 LDG.E.CONSTANT R33, desc[UR10][R18.64] ;  /* 0x0000000a12218981 */ /* 0x000164000c1e9900 */
[----:B0-----:R-:W0:Y:S01]  /*1260*/  LDC.64 R18, c[0x0][0x380] ;  /* 0x0000e000ff127b82 */ /* 0x001e220000000a00 */
[----:B------:R-:W-:Y:S01]  /*1270*/  ISETP.GE.AND P0, PT, R31, UR8, PT ;  /* 0x000000081f007c0c */ /* 0x000fe2000bf06270 */
[----:B------:R-:W-:-:S04]  /*1280*/  IMAD R36, R21, UR14, RZ ;  /* 0x0000000e15247c24 */ /* 0x000fc8000f8e02ff */
[C---:B------:R-:W-:Y:S01]  /*1290*/  IMAD R21, R36.reuse, 0x8, R7 ;  /* 0x0000000824157824 */ /* 0x040fe200078e0207 */
[----:B------:R-:W-:Y:S01]  /*12a0*/  IADD3 R7, PT, PT, R36, R31, RZ ;  /* 0x0000001f24077210 */ /* 0x000fe20007ffe0ff */
[----:B------:R-:W-:-:S06]  /*12b0*/  IMAD.MOV.U32 R31, RZ, RZ, RZ ;  /* 0x000000ffff1f7224 */ /* 0x000fcc00078e00ff */
[----:B0-----:R-:W-:-:S05]  /*12c0*/  @!P0 IMAD.WIDE R18, R15, 0x4, R18 ;  /* 0x000000040f128825 */ /* 0x001fca00078e0212 */
[----:B------:R0:W5:Y:S02]  /*12d0*/  @!P0 LDG.E.CONSTANT R31, desc[UR10][R18.64] ;  /* 0x0000000a121f8981 */ /* 0x000164000c1e9900 */
[----:B0-----:R-:W0:Y:S02]  /*12e0*/  LDC.64 R18, c[0x0][0x388] ;  /* 0x0000e200ff127b82 */ /* 0x001e240000000a00 */
[----:B0-----:R-:W-:Y:S01]  /*12f0*/  @!P0 IMAD.WIDE R36, R15, 0x4, R18 ;  /* 0x000000040f248825 */ /* 0x001fe200078e0212 */
[----:B------:R-:W-:-:S06]  /*1300*/  MOV R18, RZ ;  /* 0x000000ff00127202 */ /* 0x000fcc0000000f00 */
[----:B------:R-:W5:Y:S01]  /*1310*/  @!P0 LDG.E.CONSTANT R18, desc[UR10][R36.64] ;  /* 0x0000000a24128981 */ /* 0x000f62000c1e9900 */
[C---:B------:R-:W-:Y:S01]  /*1320*/  FADD.FTZ R25, -R9.reuse, R25 ;  /* 0x0000001909197221 */ /* 0x040fe20000010100 */
[----:B---3--:R-:W-:-:S03]  /*1330*/  FADD.FTZ R19, -R9, R28 ;  /* 0x0000001c09137221 */ /* 0x008fc60000010100 */
[----:B------:R-:W-:Y:S01]  /*1340*/  FFMA.FTZ R12, R25, R29, R12 ;  /* 0x0000001d190c7223 */ /* 0x000fe2000001000c */
[----:B------:R-:W-:Y:S02]  /*1350*/  IMAD.U32 R25, RZ, RZ, UR13 ;  /* 0x0000000dff197e24 */ /* 0x000fe4000f8e00ff */
[----:B------:R-:W-:Y:S01]  /*1360*/  FFMA.FTZ R19, R19, R11, R20 ;  /* 0x0000000b13137223 */ /* 0x000fe20000010014 */
[----:B------:R-:W-:Y:S01]  /*1370*/  MOV R20, UR13 ;  /* 0x0000000d00147c02 */ /* 0x000fe20008000f00 */
[----:B------:R-:W-:Y:S01]  /*1380*/  UIADD3 UR4, UPT, UPT, UR4, 0x2, URZ ;  /* 0x0000000204047890 */ /* 0x000fe2000fffe0ff */
[----:B------:R-:W-:-:S03]  /*1390*/  IADD3 R6, PT, PT, R25, UR13, R6 ;  /* 0x0000000d19067c10 */ /* 0x000fc6000fffe006 */
[C---:B------:R-:W-:Y:S01]  /*13a0*/  IMAD R5, R20.reuse, 0x8, R5 ;  /* 0x0000000814057824 */ /* 0x040fe200078e0205 */
[----:B------:R-:W-:Y:S02]  /*13b0*/  LEA R3, R20, R3, 0x3 ;  /* 0x0000000314037211 */ /* 0x000fe400078e18ff */
[----:B------:R-:W-:Y:S01]  /*13c0*/  IADD3 R6, PT, PT, R25, UR13, R6 ;  /* 0x0000000d19067c10 */ /* 0x000fe2000fffe006 */
[----:B------:R-:W-:Y:S01]  /*13d0*/  UISETP.NE.AND UP0, UPT, UR4, URZ, UPT ;  /* 0x000000ff0400728c */ /* 0x000fe2000bf05270 */
[----:B------:R-:W-:Y:S02]  /*13e0*/  FADD.FTZ R11, R11, R22 ;  /* 0x000000160b0b7221 */ /* 0x000fe40000010000 */
[----:B------:R-:W-:Y:S01]  /*13f0*/  IADD3 R6, PT, PT, R25, UR13, R6 ;  /* 0x0000000d19067c10 */ /* 0x000fe2000fffe006 */
[----:B------:R-:W-:Y:S01]  /*1400*/  FADD.FTZ R26, R29, R26 ;  /* 0x0000001a1d1a7221 */ /* 0x000fe20000010000 */
[----:B------:R-:W-:Y:S01]  /*1410*/  IMAD.U32 R22, RZ, RZ, UR13 ;  /* 0x0000000dff167e24 */ /* 0x000fe2000f8e00ff */
[C---:B------:R-:W-:Y:S01]  /*1420*/  LEA R4, R25.reuse, R4, 0x3 ;  /* 0x0000000419047211 */ /* 0x040fe200078e18ff */
[----:B------:R-:W-:Y:S01]  /*1430*/  IMAD.U32 R29, RZ, RZ, UR13 ;  /* 0x0000000dff1d7e24 */ /* 0x000fe2000f8e00ff */
[----:B------:R-:W-:Y:S01]  /*1440*/  IADD3 R6, PT, PT, R25, UR13, R6 ;  /* 0x0000000d19067c10 */ /* 0x000fe2000fffe006 */
[----:B------:R-:W-:Y:S01]  /*1450*/  FADD.FTZ R25, -R9, R24 ;  /* 0x0000001809197221 */ /* 0x000fe20000010100 */
[----:B------:R-:W-:Y:S01]  /*1460*/  LEA R15, R22, R15, 0x3 ;  /* 0x0000000f160f7211 */ /* 0x000fe200078e18ff */
[C---:B------:R-:W-:Y:S01]  /*1470*/  IMAD R2, R29.reuse, 0x8, R2 ;  /* 0x000000081d027824 */ /* 0x040fe200078e0202 */
[----:B------:R-:W-:Y:S01]  /*1480*/  LEA R0, R29, R0, 0x3 ;  /* 0x000000001d007211 */ /* 0x000fe200078e18ff */
[----:B----4-:R-:W-:Y:S01]  /*1490*/  FADD.FTZ R27, R27, R23 ;  /* 0x000000171b1b7221 */ /* 0x010fe20000010000 */
[----:B------:R-:W-:Y:S01]  /*14a0*/  FFMA.FTZ R14, R25, R23, R14 ;  /* 0x00000017190e7223 */ /* 0x000fe2000001000e */
[----:B------:R-:W-:Y:S01]  /*14b0*/  FADD.FTZ R20, -R9, R17 ;  /* 0x0000001109147221 */ /* 0x000fe20000010100 */
[----:B------:R-:W-:-:S05]  /*14c0*/  IMAD.U32 R17, RZ, RZ, UR13 ;  /* 0x0000000dff117e24 */ /* 0x000fca000f8e00ff */
[----:B------:R-:W-:Y:S01]  /*14d0*/  LEA R16, R17, R16, 0x3 ;  /* 0x0000001011107211 */ /* 0x000fe200078e18ff */
[----:B--2---:R-:W-:Y:S01]  /*14e0*/  FFMA.FTZ R13, R20, R32, R13 ;  /* 0x00000020140d7223 */ /* 0x004fe2000001000d */
[----:B------:R-:W-:Y:S01]  /*14f0*/  FADD.FTZ R30, R30, R32 ;  /* 0x000000201e1e7221 */ /* 0x000fe20000010000 */
[----:B-----5:R-:W-:Y:S01]  /*1500*/  FADD.FTZ R17, -R9, R34 ;  /* 0x0000002209117221 */ /* 0x020fe20000010100 */
[----:B------:R-:W-:-:S03]  /*1510*/  FADD.FTZ R26, R26, R33 ;  /* 0x000000211a1a7221 */ /* 0x000fc60000010000 */
[----:B------:R-:W-:Y:S01]  /*1520*/  FFMA.FTZ R12, R17, R33, R12 ;  /* 0x00000021110c7223 */ /* 0x000fe2000001000c */
[----:B------:R-:W-:Y:S01]  /*1530*/  FADD.FTZ R20, -R9, R31 ;  /* 0x0000001f09147221 */ /* 0x000fe20000010100 */
[----:B------:R-:W-:-:S03]  /*1540*/  FADD.FTZ R22, R11, R18 ;  /* 0x000000120b167221 */ /* 0x000fc60000010000 */
[----:B------:R-:W-:Y:S01]  /*1550*/  FFMA.FTZ R20, R20, R18, R19 ;  /* 0x0000001214147223 */ /* 0x000fe20000010013 */
[----:B------:R-:W-:Y:S06]  /*1560*/  BRA.U UP0, `(.L_x_26774) ;  /* 0xfffffff9000c7547 */ /* 0x000fec000b83ffff */
.L_x_26773:
        /* <DEDUP_REMOVED lines=8> */
[----:B------:R-:W-:Y:S01]  /*15f0*/  ISETP.GE.AND P0, PT, R21, UR8, PT ;  /* 0x0000000815007c0c */ /* 0x000fe2000bf06270 */
[----:B------:R-:W-:-:S06]  /*1600*/  HFMA2 R15, -RZ, RZ, 0, 0 ;  /* 0x00000000ff0f7431 */ /* 0x000fcc00000001ff */
[----:B------:R-:W4:Y:S08]  /*1610*/  LDC.64 R28, c[0x0][0x380] ;  /* 0x0000e000ff1c7b82 */ /* 0x000f300000000a00 */
[----:B------:R-:W1:Y:S01]  /*1620*/  LDC.64 R16, c[0x0][0x388] ;  /* 0x0000e200ff107b82 */ /* 0x000e620000000a00 */
[----:B---3--:R-:W-:-:S07]  /*1630*/  IMAD R24, R24, UR14, RZ ;  /* 0x0000000e18187c24 */ /* 0x008fce000f8e02ff */
[----:B------:R-:W3:Y:S01]  /*1640*/  LDC.64 R4, c[0x0][0x380] ;  /* 0x0000e000ff047b82 */ /* 0x000ee20000000a00 */
[----:B------:R-:W-:Y:S01]  /*1650*/  IADD3 R21, PT, PT, R24, R21, RZ ;  /* 0x0000001518157210 */ /* 0x000fe20007ffe0ff */
[----:B----4-:R-:W-:-:S03]  /*1660*/  @!P0 IMAD.WIDE R28, R6, 0x4, R28 ;  /* 0x00000004061c8825 */ /* 0x010fc600078e021c */
[----:B------:R-:W-:-:S03]  /*1670*/  ISETP.GE.AND P1, PT, R21, UR8, PT ;  /* 0x0000000815007c0c */ /* 0x000fc6000bf26270 */
[----:B------:R-:W4:Y:S01]  /*1680*/  LDC.64 R2, c[0x0][0x388] ;  /* 0x0000e200ff027b82 */ /* 0x000f220000000a00 */
[C---:B------:R-:W-:Y:S01]  /*1690*/  IMAD.IADD R21, R24.reuse, 0x1, R21 ;  /* 0x0000000118157824 */ /* 0x040fe200078e0215 */
[----:B------:R0:W2:Y:S04]  /*16a0*/  @!P0 LDG.E.CONSTANT R15, desc[UR10][R28.64] ;  /* 0x0000000a1c0f8981 */ /* 0x0000a8000c1e9900 */
[----:B------:R-:W-:Y:S02]  /*16b0*/  IADD3 R23, PT, PT, R24, R21, RZ ;  /* 0x0000001518177210 */ /* 0x000fe40007ffe0ff */
[----:B------:R-:W4:Y:S01]  /*16c0*/  LDC.64 R32, c[0x0][0x380] ;  /* 0x0000e000ff207b82 */ /* 0x000f220000000a00 */
[----:B------:R-:W-:-:S07]  /*16d0*/  ISETP.GE.AND P2, PT, R21, UR8, PT ;  /* 0x0000000815007c0c */ /* 0x000fce000bf46270 */
[----:B------:R-:W4:Y:S01]  /*16e0*/  LDC.64 R24, c[0x0][0x380] ;  /* 0x0000e000ff187b82 */ /* 0x000f220000000a00 */
[----:B------:R-:W-:-:S07]  /*16f0*/  IMAD.MOV.U32 R21, RZ, RZ, RZ ;  /* 0x000000ffff157224 */ /* 0x000fce00078e00ff */
[----:B------:R-:W4:Y:S01]  /*1700*/  LDC.64 R18, c[0x0][0x388] ;  /* 0x0000e200ff127b82 */ /* 0x000f220000000a00 */
[----:B-1----:R-:W-:-:S07]  /*1710*/  @!P0 IMAD.WIDE R16, R6, 0x4, R16 ;  /* 0x0000000406108825 */ /* 0x002fce00078e0210 */
[----:B0-----:R-:W0:Y:S01]  /*1720*/  LDC.64 R28, c[0x0][0x388] ;  /* 0x0000e200ff1c7b82 */ /* 0x001e220000000a00 */
[----:B------:R-:W-:Y:S01]  /*1730*/  IADD3 R31, PT, PT, R6, UR13, RZ ;  /* 0x0000000d061f7c10 */ /* 0x000fe2000fffe0ff */
[----:B------:R1:W2:Y:S01]  /*1740*/  @!P0 LDG.E.CONSTANT R21, desc[UR10][R16.64] ;  /* 0x0000000a10158981 */ /* 0x0002a2000c1e9900 */
[----:B------:R-:W-:-:S03]  /*1750*/  ISETP.GE.AND P3, PT, R23, UR8, PT ;  /* 0x0000000817007c0c */ /* 0x000fc6000bf66270 */
[C---:B---3--:R-:W-:Y:S01]  /*1760*/  @!P1 IMAD.WIDE R4, R31.reuse, 0x4, R4 ;  /* 0x000000041f049825 */ /* 0x048fe200078e0204 */
[----:B-1----:R-:W-:-:S03]  /*1770*/  IADD3 R17, PT, PT, R31, UR13, RZ ;  /* 0x0000000d1f117c10 */ /* 0x002fc6000fffe0ff */
[----:B----4-:R-:W-:-:S04]  /*1780*/  @!P1 IMAD.WIDE R2, R31, 0x4, R2 ;  /* 0x000000041f029825 */ /* 0x010fc800078e0202 */
[----:B------:R-:W-:Y:S02]  /*1790*/  HFMA2 R23, -RZ, RZ, 0, 0 ;  /* 0x00000000ff177431 */ /* 0x000fe400000001ff */
[C---:B------:R-:W-:Y:S01]  /*17a0*/  VIADD R31, R17.reuse, UR13 ;  /* 0x0000000d111f7c36 */ /* 0x040fe20008000000 */
[----:B------:R-:W-:Y:S01]  /*17b0*/  MOV R34, RZ ;  /* 0x000000ff00227202 */ /* 0x000fe20000000f00 */
[----:B------:R-:W-:Y:S02]  /*17c0*/  IMAD.MOV.U32 R6, RZ, RZ, RZ ;  /* 0x000000ffff067224 */ /* 0x000fe400078e00ff */
[----:B------:R-:W-:Y:S01]  /*17d0*/  @!P2 IMAD.WIDE R32, R17, 0x4, R32 ;  /* 0x000000041120a825 */ /* 0x000fe200078e0220 */
[----:B------:R-:W-:-:S03]  /*17e0*/  MOV R16, RZ ;  /* 0x000000ff00107202 */ /* 0x000fc60000000f00 */
[----:B------:R-:W-:Y:S01]  /*17f0*/  @!P3 IMAD.WIDE R24, R31, 0x4, R24 ;  /* 0x000000041f18b825 */ /* 0x000fe200078e0218 */
[----:B------:R-:W3:Y:S03]  /*1800*/  @!P1 LDG.E.CONSTANT R6, desc[UR10][R4.64] ;  /* 0x0000000a04069981 */ /* 0x000ee6000c1e9900 */
[----:B------:R-:W-:-:S04]  /*1810*/  @!P2 IMAD.WIDE R18, R17, 0x4, R18 ;  /* 0x000000041112a825 */ /* 0x000fc800078e0212 */
[----:B------:R-:W-:Y:S01]  /*1820*/  HFMA2 R17, -RZ, RZ, 0, 0 ;  /* 0x00000000ff117431 */ /* 0x000fe200000001ff */
[----:B------:R-:W4:Y:S01]  /*1830*/  @!P2 LDG.E.CONSTANT R23, desc[UR10][R32.64] ;  /* 0x0000000a2017a981 */ /* 0x000f22000c1e9900 */
[----:B0-----:R-:W-:-:S03]  /*1840*/  @!P3 IMAD.WIDE R28, R31, 0x4, R28 ;  /* 0x000000041f1cb825 */ /* 0x001fc600078e021c */
[----:B------:R-:W4:Y:S01]  /*1850*/  @!P3 LDG.E.CONSTANT R34, desc[UR10][R24.64] ;  /* 0x0000000a1822b981 */ /* 0x000f22000c1e9900 */
[----:B------:R-:W-:-:S03]  /*1860*/  IMAD.MOV.U32 R31, RZ, RZ, RZ ;  /* 0x000000ffff1f7224 */ /* 0x000fc600078e00ff */
[----:B------:R-:W4:Y:S04]  /*1870*/  @!P1 LDG.E.CONSTANT R16, desc[UR10][R2.64] ;  /* 0x0000000a02109981 */ /* 0x000f28000c1e9900 */
[----:B------:R-:W4:Y:S04]  /*1880*/  @!P2 LDG.E.CONSTANT R17, desc[UR10][R18.64] ;  /* 0x0000000a1211a981 */ /* 0x000f28000c1e9900 */
[----:B------:R-:W4:Y:S01]  /*1890*/  @!P3 LDG.E.CONSTANT R31, desc[UR10][R28.64] ;  /* 0x0000000a1c1fb981 */ /* 0x000f22000c1e9900 */
[----:B--2--5:R-:W-:Y:S01]  /*18a0*/  FADD.FTZ R15, -R9, R15 ;  /* 0x0000000f090f7221 */ /* 0x024fe20000010100 */
[----:B------:R-:W-:-:S03]  /*18b0*/  FADD.FTZ R27, R27, R21 ;  /* 0x000000151b1b7221 */ /* 0x000fc60000010000 */
[----:B------:R-:W-:Y:S01]  /*18c0*/  FFMA.FTZ R14, R15, R21, R14 ;  /* 0x000000150f0e7223 */ /* 0x000fe2000001000e */
[C---:B---3--:R-:W-:Y:S01]  /*18d0*/  FADD.FTZ R6, -R9.reuse, R6 ;  /* 0x0000000609067221 */ /* 0x048fe20000010100 */
[C---:B----4-:R-:W-:Y:S01]  /*18e0*/  FADD.FTZ R23, -R9.reuse, R23 ;  /* 0x0000001709177221 */ /* 0x050fe20000010100 */
[----:B------:R-:W-:Y:S01]  /*18f0*/  FADD.FTZ R9, -R9, R34 ;  /* 0x0000002209097221 */ /* 0x000fe20000010100 */
[----:B------:R-:W-:Y:S01]  /*1900*/  FADD.FTZ R30, R30, R16 ;  /* 0x000000101e1e7221 */ /* 0x000fe20000010000 */
[----:B------:R-:W-:Y:S01]  /*1910*/  FFMA.FTZ R13, R6, R16, R13 ;  /* 0x00000010060d7223 */ /* 0x000fe2000001000d */
[----:B------:R-:W-:Y:S01]  /*1920*/  FADD.FTZ R26, R26, R17 ;  /* 0x000000111a1a7221 */ /* 0x000fe20000010000 */
[----:B------:R-:W-:Y:S01]  /*1930*/  FFMA.FTZ R12, R23, R17, R12 ;  /* 0x00000011170c7223 */ /* 0x000fe2000001000c */
[----:B------:R-:W-:Y:S01]  /*1940*/  FADD.FTZ R22, R22, R31 ;  /* 0x0000001f16167221 */ /* 0x000fe20000010000 */
[----:B------:R-:W-:-:S07]  /*1950*/  FFMA.FTZ R20, R9, R31, R20 ;  /* 0x0000001f09147223 */ /* 0x000fce0000010014 */
.L_x_26775:
[----:B------:R-:W-:Y:S01]  /*1960*/  ISETP.GE.U32.AND P1, PT, R0, 0x2, PT ;  /* 0x000000020000780c */ /* 0x000fe20003f26070 */
[----:B------:R-:W-:Y:S01]  /*1970*/  UMOV UR4, 0x400 ;  /* 0x0000040000047882 */ /* 0x000fe20000000000 */
[----:B0-2---:R-:W-:Y:S01]  /*1980*/  IMAD R6, R7, UR17, R11 ;  /* 0x0000001107067c24 */ /* 0x005fe2000f8e020b */
[----:B------:R-:W-:Y:S01]  /*1990*/  UIADD3 UR5, UPT, UPT, UR4, 0x800, URZ ;  /* 0x0000080004057890 */ /* 0x000fe2000fffe0ff */
[----:B------:R-:W-:Y:S01]  /*19a0*/  FADD.FTZ R27, R30, R27 ;  /* 0x0000001b1e1b7221 */ /* 0x000fe20000010000 */
[----:B-1----:R-:W-:Y:S01]  /*19b0*/  ULEA UR4, UR6, UR4, 0x18 ;  /* 0x0000000406047291 */ /* 0x002fe2000f8ec0ff */
[----:B------:R-:W-:Y:S01]  /*19c0*/  FADD.FTZ R13, R13, R14 ;  /* 0x0000000e0d0d7221 */ /* 0x000fe20000010000 */
[----:B------:R-:W-:Y:S01]  /*19d0*/  ULEA UR5, UR6, UR5, 0x18 ;  /* 0x0000000506057291 */ /* 0x000fe2000f8ec0ff */
[----:B------:R-:W-:Y:S02]  /*19e0*/  FADD.FTZ R27, R27, R26 ;  /* 0x0000001a1b1b7221 */ /* 0x000fe40000010000 */
[----:B------:R-:W-:Y:S01]  /*19f0*/  FADD.FTZ R13, R13, R12 ;  /* 0x0000000c0d0d7221 */ /* 0x000fe20000010000 */
[C---:B------:R-:W-:Y:S01]  /*1a00*/  LEA R0, R6.reuse, UR4, 0x2 ;  /* 0x0000000406007c11 */ /* 0x040fe2000f8e10ff */
[----:B-----5:R-:W-:Y:S01]  /*1a10*/  FADD.FTZ R9, R27, R22 ;  /* 0x000000161b097221 */ /* 0x020fe20000010000 */
[----:B------:R-:W-:Y:S01]  /*1a20*/  LEA R6, R6, UR5, 0x2 ;  /* 0x0000000506067c11 */ /* 0x000fe2000f8e10ff */
[----:B------:R-:W-:Y:S01]  /*1a30*/  FADD.FTZ R13, R13, R20 ;  /* 0x000000140d0d7221 */ /* 0x000fe20000010000 */
        /* <DEDUP_REMOVED lines=199> */
.L_x_26776:
        /* <DEDUP_REMOVED lines=26> */
[----:B0-----:R-:W-:Y:S01]  /*2850*/  ISETP.EQ.U32.AND P0, PT, R14, R9, PT ;  /* 0x000000090e00720c */ /* 0x001fe20003f02070 */
[----:B-1----:R-:W-:-:S12]  /*2860*/  IMAD.WIDE.U32 R8, R8, 0x4, R12 ;  /* 0x0000000408087825 */ /* 0x002fd800078e000c */
[----:B--2---:R-:W2:Y:S01]  /*2870*/  @P0 ATOMG.E.ADD.STRONG.GPU PT, R9, desc[UR10][R8.64], R15 ;  /* 0x8000000f080909a8 */ /* 0x004ea200081ef10a */
[----:B------:R-:W0:Y:S02]  /*2880*/  S2R R12, SR_LTMASK ;  /* 0x00000000000c7919 */ /* 0x000e240000003900 */
[----:B0-----:R-:W-:Y:S01]  /*2890*/  LOP3.LUT R12, R12, UR5, RZ, 0xc0, !PT ;  /* 0x000000050c0c7c12 */ /* 0x001fe2000f8ec0ff */
[----:B------:R-:W-:-:S05]  /*28a0*/  UIADD3 UR5, UPT, UPT, UR15, -0x1, URZ ;  /* 0xffffffff0f057890 */ /* 0x000fca000fffe0ff */
[----:B------:R-:W0:Y:S01]  /*28b0*/  POPC R12, R12 ;  /* 0x0000000c000c7309 */ /* 0x000e220000000000 */
[----:B--2---:R-:W0:Y:S02]  /*28c0*/  SHFL.IDX PT, R11, R9, R14, 0x1f ;  /* 0x00001f0e090b7589 */ /* 0x004e2400000e0000 */
[----:B0-----:R-:W-:-:S05]  /*28d0*/  IMAD.IADD R11, R11, 0x1, R12 ;  /* 0x000000010b0b7824 */ /* 0x001fca00078e020c */
[----:B------:R-:W-:-:S04]  /*28e0*/  ISETP.NE.AND P0, PT, R11, UR5, PT ;  /* 0x000000050b007c0c */ /* 0x000fc8000bf05270 */
[----:B------:R-:W-:-:S05]  /*28f0*/  SEL R11, RZ, 0x1, P0 ;  /* 0x00000001ff0b7807 */ /* 0x000fca0000000000 */
[----:B------:R1:W-:Y:S04]  /*2900*/  STS.U8 [UR4+0x1000], R11 ;  /* 0x0010000bff007988 */ /* 0x0003e80008000004 */
.L_x_26779:
[----:B------:R-:W-:Y:S05]  /*2910*/  BSYNC.RECONVERGENT B0 ;  /* 0x0000000000007941 */ /* 0x000fea0003800200 */
.L_x_26778:
[----:B------:R-:W-:Y:S06]  /*2920*/  BAR.SYNC.DEFER_BLOCKING 0x0 ;  /* 0x0000000000007b1d */ /* 0x000fec0000010000 */
[----:B------:R-:W2:Y:S02]  /*2930*/  LDS.U8 R8, [UR4+0x1000] ;  /* 0x00100004ff087984 */ /* 0x000ea40008000000 */
[----:B--2---:R-:W-:-:S13]  /*2940*/  ISETP.NE.AND P0, PT, R8, RZ, PT ;  /* 0x000000ff0800720c */ /* 0x004fda0003f05270 */
[----:B------:R-:W-:Y:S05]  /*2950*/  @!P0 EXIT ;  /* 0x000000000000894d */ /* 0x000fea0003800000 */
[----:B------:R-:W-:Y:S01]  /*2960*/  ISETP.GE.U32.AND P0, PT, R7, UR15, PT ;  /* 0x0000000f07007c0c */ /* 0x000fe2000bf06070 */
[----:B------:R-:W-:Y:S01]  /*2970*/  BSSY.RECONVERGENT B0, `(.L_x_26780) ;  /* 0x0000063000007945 */ /* 0x000fe20003800200 */
[----:B-1----:R-:W-:Y:S01]  /*2980*/  HFMA2 R11, -RZ, RZ, 0, 0 ;  /* 0x00000000ff0b7431 */ /* 0x002fe200000001ff */
[----:B------:R-:W-:-:S10]  /*2990*/  MOV R27, RZ ;  /* 0x000000ff001b7202 */ /* 0x000fd40000000f00 */
[----:B------:R-:W-:Y:S05]  /*29a0*/  @P0 BRA `(.L_x_26781) ;  /* 0x00000004007c0947 */ /* 0x000fea0003800000 */
[----:B0-----:R-:W0:Y:S01]  /*29b0*/  I2F.U32.RP R14, UR14 ;  /* 0x0000000e000e7d06 */ /* 0x001e220008209000 */
[----:B------:R-:W-:Y:S01]  /*29c0*/  IADD3 R11, PT, PT, R7, UR14, RZ ;  /* 0x0000000e070b7c10 */ /* 0x000fe2000fffe0ff */
[----:B------:R-:W-:Y:S01]  /*29d0*/  BSSY.RECONVERGENT B1, `(.L_x_26782) ;  /* 0x000002f000017945 */ /* 0x000fe20003800200 */
[----:B------:R-:W-:Y:S02]  /*29e0*/  ISETP.NE.U32.AND P4, PT, RZ, UR14, PT ;  /* 0x0000000eff007c0c */ /* 0x000fe4000bf85070 */
[C---:B------:R-:W-:Y:S02]  /*29f0*/  ISETP.GE.U32.AND P0, PT, R11.reuse, UR15, PT ;  /* 0x0000000f0b007c0c */ /* 0x040fe4000bf06070 */
[----:B------:R-:W-:Y:S02]  /*2a00*/  VIMNMX.U32 R12, PT, PT, R11, UR15, !PT ;  /* 0x0000000f0b0c7c48 */ /* 0x000fe4000ffe0000 */
[----:B------:R-:W-:Y:S02]  /*2a10*/  SEL R13, RZ, 0x1, P0 ;  /* 0x00000001ff0d7807 */ /* 0x000fe40000000000 */
[----:B------:R-:W-:-:S02]  /*2a20*/  MOV R25, R7 ;  /* 0x0000000700197202 */ /* 0x000fc40000000f00 */
[----:B------:R-:W-:Y:S01]  /*2a30*/  IADD3 R12, PT, PT, R12, -R11, -R13 ;  /* 0x8000000b0c0c7210 */ /* 0x000fe20007ffe80d */
[----:B------:R-:W-:Y:S01]  /*2a40*/  IMAD.MOV.U32 R11, RZ, RZ, RZ ;  /* 0x000000ffff0b7224 */ /* 0x000fe200078e00ff */
[----:B0-----:R-:W0:Y:S01]  /*2a50*/  MUFU.RCP R14, R14 ;  /* 0x0000000e000e7308 */ /* 0x001e220000001000 */
        /* <DEDUP_REMOVED lines=21> */
[----:B------:R-:W-:Y:S01]  /*2bb0*/  VIADD R8, R8, 0x1 ;  /* 0x0000000108087836 */ /* 0x000fe20000000000 */
[----:B------:R-:W-:Y:S01]  /*2bc0*/  MOV R11, RZ ;  /* 0x000000ff000b7202 */ /* 0x000fe20000000f00 */
[----:B------:R-:W-:Y:S01]  /*2bd0*/  IMAD R15, R7, R29, R24 ;  /* 0x0000001d070f7224 */ /* 0x000fe200078e0218 */
[----:B------:R-:W-:Y:S02]  /*2be0*/  MOV R25, R7 ;  /* 0x0000000700197202 */ /* 0x000fe40000000f00 */
[----:B------:R-:W-:-:S05]  /*2bf0*/  LOP3.LUT R8, R8, 0x3, RZ, 0xc0, !PT ;  /* 0x0000000308087812 */ /* 0x000fca00078ec0ff */
[----:B------:R-:W-:-:S07]  /*2c00*/  IMAD.MOV R14, RZ, RZ, -R8 ;  /* 0x000000ffff0e7224 */ /* 0x000fce00078e0a08 */
.L_x_26784:
        /* <DEDUP_REMOVED lines=11> */
.L_x_26783:
[----:B------:R-:W-:Y:S05]  /*2cc0*/  BSYNC.RECONVERGENT B1 ;  /* 0x0000000000017941 */ /* 0x000fea0003800200 */
.L_x_26782:
[----:B------:R-:W-:Y:S05]  /*2cd0*/  @!P3 BRA `(.L_x_26781) ;  /* 0x0000000000b0b947 */ /* 0x000fea0003800000 */
[----:B------:R-:W-:Y:S01]  /*2ce0*/  MOV R12, UR14 ;  /* 0x0000000e000c7c02 */ /* 0x000fe20008000f00 */
[----:B------:R-:W-:Y:S01]  /*2cf0*/  IMAD.U32 R8, RZ, RZ, UR14 ;  /* 0x0000000eff087e24 */ /* 0x000fe2000f8e00ff */
[----:B------:R-:W-:Y:S01]  /*2d00*/  IADD3 R35, PT, PT, R25, UR14, RZ ;  /* 0x0000000e19237c10 */ /* 0x000fe2000fffe0ff */
[----:B------:R-:W-:Y:S02]  /*2d10*/  IMAD R26, R29, UR14, RZ ;  /* 0x0000000e1d1a7c24 */ /* 0x000fe4000f8e02ff */
[--C-:B------:R-:W-:Y:S02]  /*2d20*/  IMAD R31, R8, 0x2, R25.reuse ;  /* 0x00000002081f7824 */ /* 0x100fe400078e0219 */
[----:B------:R-:W-:Y:S02]  /*2d30*/  IMAD R33, R12, 0x3, R25 ;  /* 0x000000030c217824 */ /* 0x000fe400078e0219 */
[-CC-:B------:R-:W-:Y:S02]  /*2d40*/  IMAD R35, R35, R29.reuse, R24.reuse ;  /* 0x0000001d23237224 */ /* 0x180fe400078e0218 */
[----:B------:R-:W-:-:S02]  /*2d50*/  IMAD R31, R31, R29, R24 ;  /* 0x0000001d1f1f7224 */ /* 0x000fc400078e0218 */
[-CC-:B------:R-:W-:Y:S02]  /*2d60*/  IMAD R33, R33, R29.reuse, R24.reuse ;  /* 0x0000001d21217224 */ /* 0x180fe400078e0218 */
[----:B------:R-:W-:-:S07]  /*2d70*/  IMAD R29, R25, R29, R24 ;  /* 0x0000001d191d7224 */ /* 0x000fce00078e0218 */
.L_x_26785:
        /* <DEDUP_REMOVED lines=34> */
.L_x_26781:
[----:B------:R-:W-:Y:S05]  /*2fa0*/  BSYNC.RECONVERGENT B0 ;  /* 0x0000000000007941 */ /* 0x000fea0003800200 */
.L_x_26780:
        /* <DEDUP_REMOVED lines=199> */
.L_x_26786:
[----:B------:R-:W-:Y:S05]  /*3c20*/  @P2 EXIT ;  /* 0x000000000000294d */ /* 0x000fea0003800000 */
[----:B------:R-:W1:Y:S01]  /*3c30*/  LDCU.64 UR4, c[0x0][0x3b8] ;  /* 0x00007700ff0477ac */ /* 0x000e620008000a00 */
[----:B------:R-:W2:Y:S01]  /*3c40*/  LDC.64 R6, c[0x0][0x3a0] ;  /* 0x0000e800ff067b82 */ /* 0x000ea20000000a00 */
[----:B------:R-:W3:Y:S07]  /*3c50*/  LDCU.64 UR6, c[0x0][0x3b0] ;  /* 0x00007600ff0677ac */ /* 0x000eee0008000a00 */
[----:B0-----:R-:W0:Y:S01]  /*3c60*/  LDC.64 R8, c[0x0][0x3a8] ;  /* 0x0000ea00ff087b82 */ /* 0x001e220000000a00 */
[----:B-1----:R-:W-:-:S02]  /*3c70*/  ISETP.NE.U32.AND P0, PT, RZ, UR4, PT ;  /* 0x00000004ff007c0c */ /* 0x002fc4000bf05070 */
[----:B---3--:R-:W-:Y:S02]  /*3c80*/  ISETP.NE.U32.AND P1, PT, RZ, UR6, PT ;  /* 0x00000006ff007c0c */ /* 0x008fe4000bf25070 */
[----:B------:R-:W-:Y:S01]  /*3c90*/  ISETP.NE.AND.EX P0, PT, RZ, UR5, PT, P0 ;  /* 0x00000005ff007c0c */ /* 0x000fe2000bf05300 */
[----:B--2---:R-:W-:Y:S01]  /*3ca0*/  IMAD.WIDE R6, R24, 0x4, R6 ;  /* 0x0000000418067825 */ /* 0x004fe200078e0206 */
[----:B------:R-:W-:-:S11]  /*3cb0*/  ISETP.NE.AND.EX P1, PT, RZ, UR7, PT, P1 ;  /* 0x00000007ff007c0c */ /* 0x000fd6000bf25310 */
[----:B------:R-:W1:Y:S02]  /*3cc0*/  @P0 LDC.64 R2, c[0x0][0x3b8] ;  /* 0x0000ee00ff020b82 */ /* 0x000e640000000a00 */
[----:B------:R-:W-:-:S06]  /*3cd0*/  @P1 FMUL.FTZ R13, R10, R11 ;  /* 0x0000000b0a0d1220 */ /* 0x000fcc0000410000 */
[----:B------:R-:W2:Y:S01]  /*3ce0*/  @P1 LDC.64 R4, c[0x0][0x3b0] ;  /* 0x0000ec00ff041b82 */ /* 0x000ea20000000a00 */
[----:B-1----:R-:W-:-:S05]  /*3cf0*/  @P0 IMAD.WIDE R2, R24, 0x4, R2 ;  /* 0x0000000418020825 */ /* 0x002fca00078e0202 */
[----:B------:R-:W-:Y:S01]  /*3d00*/  @P0 STG.E desc[UR10][R2.64], R27 ;  /* 0x0000001b02000986 */ /* 0x000fe2000c10190a */
[----:B--2---:R-:W-:-:S04]  /*3d10*/  @P1 IMAD.WIDE R4, R24, 0x4, R4 ;  /* 0x0000000418041825 */ /* 0x004fc800078e0204 */
[----:B0-----:R-:W-:Y:S01]  /*3d20*/  IMAD.WIDE R24, R24, 0x4, R8 ;  /* 0x0000000418187825 */ /* 0x001fe200078e0208 */
[----:B------:R-:W-:Y:S04]  /*3d30*/  @P1 STG.E desc[UR10][R4.64], R13 ;  /* 0x0000000d04001986 */ /* 0x000fe8000c10190a */
[----:B------:R-:W-:Y:S04]  /*3d40*/  STG.E desc[UR10][R6.64], R27 ;  /* 0x0000001b06007986 */ /* 0x000fe8000c10190a */
[----:B------:R-:W-:Y:S01]  /*3d50*/  STG.E desc[UR10][R24.64], R11 ;  /* 0x0000000b18007986 */ /* 0x000fe2000c10190a */
[----:B------:R-:W-:Y:S05]  /*3d60*/  EXIT ;  /* 0x000000000000794d */ /* 0x000fea0003800000 */
.L_x_26777:
        /* <DEDUP_REMOVED lines=22> */
.L_x_26787:
        /* <DEDUP_REMOVED lines=11> */
.L_x_27289:


//--------------------- .text._ZN2at6native47batch_norm_backward_reduce_channels_last_kernelILi4EdddEEvPKT0_S4_PKT1_S7_PS5_S8_PT2_SA_PVS5_Piii --------------------------
	.section	.text._ZN2at6native47batch_norm_backward_reduce_channels_last_kernelILi4EdddEEvPKT0_S4_PKT1_S7_PS5_S8_PT2_SA_PVS5_Piii,"ax",@progbits
	.align	128
        .global         _ZN2at6native47batch_norm_backward_reduce_channels_last_kernelILi4EdddEEvPKT0_S4_PKT1_S7_PS5_S8_PT2_SA_PVS5_Piii
        .type           _ZN2at6native47batch_norm_backward_reduce_channels_last_kernelILi4EdddEEvPKT0_S4_PKT1_S7_PS5_S8_PT2_SA_PVS5_Piii,@function
        .size           _ZN2at6native47batch_norm_backward_reduce_channels_last_kernelILi4EdddEEvPKT0_S4_PKT1_S7_PS5_S8_PT2_SA_PVS5_Piii,(.L_x_27290 - _ZN2at6native47batch_norm_backward_reduce_channels_last_kernelILi4EdddEEvPKT0_S4_PKT1_S7_PS5_S8_PT2_SA_PVS5_Piii)
        .other          _ZN2at6native47batch_norm_backward_reduce_channels_last_kernelILi4EdddEEvPKT0_S4_PKT1_S7_PS5_S8_PT2_SA_PVS5_Piii,@"STO_CUDA_ENTRY STV_DEFAULT"
_ZN2at6native47batch_norm_backward_reduce_channels_last_kernelILi4EdddEEvPKT0_S4_PKT1_S7_PS5_S8_PT2_SA_PVS5_Piii:
.text._ZN2at6native47batch_norm_backward_reduce_channels_last_kernelILi4EdddEEvPKT0_S4_PKT1_S7_PS5_S8_PT2_SA_PVS5_Piii:
        /* <DEDUP_REMOVED lines=19> */
[----:B-1----:R-:W5:Y:S01]  /*0130*/  LDG.E.64.CONSTANT R10, desc[UR10][R10.64] ;  /* 0x0000000a0a0a7981 */ /* 0x002f62000c1e9b00 */
[----:B--2---:R-:W-:-:S06]  /*0140*/  IMAD.WIDE R12, R49, 0x8, R12 ;  /* 0x00000008310c7825 */ /* 0x004fcc00078e020c */
[----:B------:R-:W5:Y:S01]  /*0150*/  LDG.E.64.CONSTANT R12, desc[UR10][R12.64] ;  /* 0x0000000a0c0c7981 */ /* 0x000f62000c1e9b00 */
[----:B------:R-:W-:-:S04]  /*0160*/  UIMAD UR9, UR14, UR15, URZ ;  /* 0x0000000f0e0972a4 */ /* 0x000fc8000f8e02ff */
[----:B------:R-:W-:-:S09]  /*0170*/  USHF.L.U32 UR12, UR9, 0x2, URZ ;  /* 0x00000002090c7899 */ /* 0x000fd200080006ff */
[----:B------:R-:W0:Y:S08]  /*0180*/  I2F.U32.RP R3, UR12 ;  /* 0x0000000c00037d06 */ /* 0x000e300008209000 */
[----:B0-----:R-:W0:Y:S02]  /*0190*/  MUFU.RCP R3, R3 ;  /* 0x0000000300037308 */ /* 0x001e240000001000 */
[----:B0-----:R-:W-:-:S06]  /*01a0*/  VIADD R5, R3, 0xffffffe ;  /* 0x0ffffffe03057836 */ /* 0x001fcc0000000000 */
[----:B------:R-:W0:Y:S01]  /*01b0*/  F2I.FTZ.U32.TRUNC.NTZ R5, R5 ;  /* 0x0000000500057305 */ /* 0x000e22000021f000 */
[----:B------:R-:W-:Y:S01]  /*01c0*/  UIADD3 UR8, UPT, UPT, URZ, -UR12, URZ ;  /* 0x8000000cff087290 */ /* 0x000fe2000fffe0ff */
[----:B0-----:R-:W-:Y:S01]  /*01d0*/  R2UR UR5, R5 ;  /* 0x00000000050572ca */ /* 0x001fe200000e0000 */
        /* <DEDUP_REMOVED lines=13> */
[----:B------:R-:W-:Y:S02]  /*02b0*/  CS2R R18, SRZ ;  /* 0x0000000000127805 */ /* 0x000fe4000001ff00 */
[----:B------:R-:W-:Y:S02]  /*02c0*/  CS2R R14, SRZ ;  /* 0x00000000000e7805 */ /* 0x000fe4000001ff00 */
[----:B------:R-:W-:-:S02]  /*02d0*/  CS2R R16, SRZ ;  /* 0x0000000000107805 */ /* 0x000fc4000001ff00 */
[----:B------:R-:W-:Y:S02]  /*02e0*/  CS2R R38, SRZ ;  /* 0x0000000000267805 */ /* 0x000fe4000001ff00 */
[----:B------:R-:W-:Y:S02]  /*02f0*/  CS2R R42, SRZ ;  /* 0x00000000002a7805 */ /* 0x000fe4000001ff00 */
[----:B------:R-:W-:Y:S02]  /*0300*/  CS2R R32, SRZ ;  /* 0x0000000000207805 */ /* 0x000fe4000001ff00 */
[----:B------:R-:W-:Y:S02]  /*0310*/  CS2R R36, SRZ ;  /* 0x0000000000247805 */ /* 0x000fe4000001ff00 */
[----:B------:R-:W-:Y:S01]  /*0320*/  CS2R R28, SRZ ;  /* 0x00000000001c7805 */ /* 0x000fe2000001ff00 */
[----:B------:R-:W-:Y:S01]  /*0330*/  IMAD R3, R0, UR7, R49 ;  /* 0x0000000700037c24 */ /* 0x000fe2000f8e0231 */
[----:B------:R-:W-:-:S02]  /*0340*/  UIMAD UR13, UR9, UR7, URZ ;  /* 0x00000007090d72a4 */ /* 0x000fc4000f8e02ff */
[----:B------:R-:W-:Y:S02]  /*0350*/  @UP1 UIADD3 UR5, UPT, UPT, UR5, 0x1, URZ ;  /* 0x0000000105051890 */ /* 0x000fe4000fffe0ff */
[----:B------:R-:W-:Y:S01]  /*0360*/  @!UP2 ULOP3.LUT UR5, URZ, UR12, URZ, 0x33, !UPT ;  /* 0x0000000cff05a292 */ /* 0x000fe2000f8e33ff */
[----:B------:R-:W-:Y:S11]  /*0370*/  BRA.U UP0, `(.L_x_26788) ;  /* 0x0000001d00247547 */ /* 0x000ff6000b800000 */
[----:B------:R-:W0:Y:S01]  /*0380*/  LDC.64 R14, c[0x0][0x380] ;  /* 0x0000e000ff0e7b82 */ /* 0x000e220000000a00 */
[C---:B------:R-:W-:Y:S01]  /*0390*/  ISETP.GE.AND P0, PT, R0.reuse, UR6, PT ;  /* 0x0000000600007c0c */ /* 0x040fe2000bf06270 */
[----:B------:R-:W-:Y:S01]  /*03a0*/  UIADD3 UR4, UPT, UPT, UR15, UR16, URZ ;  /* 0x000000100f047290 */ /* 0x000fe2000fffe0ff */
[----:B------:R-:W-:Y:S01]  /*03b0*/  VIADD R16, R0, UR9 ;  /* 0x0000000900107c36 */ /* 0x000fe20008000000 */
[----:B------:R-:W-:Y:S02]  /*03c0*/  CS2R R28, SRZ ;  /* 0x00000000001c7805 */ /* 0x000fe4000001ff00 */
[----:B------:R-:W-:Y:S02]  /*03d0*/  CS2R R24, SRZ ;  /* 0x0000000000187805 */ /* 0x000fe4000001ff00 */
[----:B------:R-:W1:Y:S01]  /*03e0*/  LDC.64 R20, c[0x0][0x388] ;  /* 0x0000e200ff147b82 */ /* 0x000e620000000a00 */
[----:B------:R-:W-:Y:S01]  /*03f0*/  ISETP.GE.AND P1, PT, R16, UR6, PT ;  /* 0x0000000610007c0c */ /* 0x000fe2000bf26270 */
[----:B------:R-:W-:-:S06]  /*0400*/  IMAD.U32 R5, RZ, RZ, UR4 ;  /* 0x00000004ff057e24 */ /* 0x000fcc000f8e00ff */
[----:B------:R-:W2:Y:S01]  /*0410*/  LDC.64 R6, c[0x0][0x388] ;  /* 0x0000e200ff067b82 */ /* 0x000ea20000000a00 */
[----:B------:R-:W-:Y:S02]  /*0420*/  IMAD R8, R5, UR14, R4 ;  /* 0x0000000e05087c24 */ /* 0x000fe4000f8e0204 */
[----:B------:R-:W-:-:S05]  /*0430*/  VIADD R32, R16, UR9 ;  /* 0x0000000910207c36 */ /* 0x000fca0008000000 */
[----:B------:R-:W3:Y:S01]  /*0440*/  LDC.64 R22, c[0x0][0x380] ;  /* 0x0000e000ff167b82 */ /* 0x000ee20000000a00 */
[----:B0-----:R-:W-:Y:S01]  /*0450*/  @!P0 IMAD.WIDE R14, R3, 0x8, R14 ;  /* 0x00000008030e8825 */ /* 0x001fe200078e020e */
[----:B------:R-:W-:-:S06]  /*0460*/  ULEA UR4, UR15, UR16, 0x1 ;  /* 0x000000100f047291 */ /* 0x000fcc000f8e08ff */
[----:B------:R-:W0:Y:S01]  /*0470*/  LDC.64 R30, c[0x0][0x388] ;  /* 0x0000e200ff1e7b82 */ /* 0x000e220000000a00 */
[----:B-1----:R-:W-:Y:S01]  /*0480*/  @!P0 IMAD.WIDE R20, R3, 0x8, R20 ;  /* 0x0000000803148825 */ /* 0x002fe200078e0214 */
[----:B------:R-:W4:Y:S03]  /*0490*/  @!P0 LDG.E.64.CONSTANT R28, desc[UR10][R14.64] ;  /* 0x0000000a0e1c8981 */ /* 0x000f26000c1e9b00 */
[----:B------:R-:W-:Y:S01]  /*04a0*/  IMAD R5, R8, UR7, R49 ;  /* 0x0000000708057c24 */ /* 0x000fe2000f8e0231 */
[----:B------:R1:W4:Y:S01]  /*04b0*/  @!P0 LDG.E.64.CONSTANT R24, desc[UR10][R20.64] ;  /* 0x0000000a14188981 */ /* 0x000322000c1e9b00 */
[----:B------:R-:W-:Y:S01]  /*04c0*/  CS2R R18, SRZ ;  /* 0x0000000000127805 */ /* 0x000fe2000001ff00 */
[----:B------:R-:W0:Y:S01]  /*04d0*/  LDC.64 R26, c[0x0][0x380] ;  /* 0x0000e000ff1a7b82 */ /* 0x000e220000000a00 */
[C---:B------:R-:W-:Y:S01]  /*04e0*/  ISETP.GE.AND P0, PT, R32.reuse, UR6, PT ;  /* 0x0000000620007c0c */ /* 0x040fe2000bf06270 */
[----:B------:R-:W-:-:S02]  /*04f0*/  VIADD R40, R32, UR9 ;  /* 0x0000000920287c36 */ /* 0x000fc40008000000 */
[----:B--2---:R-:W-:Y:S01]  /*0500*/  @!P1 IMAD.WIDE R34, R5, 0x8, R6 ;  /* 0x0000000805229825 */ /* 0x004fe200078e0206 */
[----:B------:R-:W-:-:S03]  /*0510*/  MOV R7, UR4 ;  /* 0x0000000400077c02 */ /* 0x000fc60008000f00 */
[----:B------:R-:W2:Y:S01]  /*0520*/  LDC.64 R32, c[0x0][0x388] ;  /* 0x0000e200ff207b82 */ /* 0x000ea20000000a00 */
[----:B------:R-:W-:Y:S01]  /*0530*/  UIMAD UR8, UR15, 0x3, UR16 ;  /* 0x000000030f0878a4 */ /* 0x000fe2000f8e0210 */
[----:B------:R-:W-:Y:S01]  /*0540*/  IMAD R6, R7, UR14, R4 ;  /* 0x0000000e07067c24 */ /* 0x000fe2000f8e0204 */
[----:B------:R-:W-:Y:S01]  /*0550*/  ISETP.GE.AND P2, PT, R40, UR6, PT ;  /* 0x0000000628007c0c */ /* 0x000fe2000bf46270 */
[----:B---3--:R-:W-:-:S04]  /*0560*/  @!P1 IMAD.WIDE R22, R5, 0x8, R22 ;  /* 0x0000000805169825 */ /* 0x008fc800078e0216 */
[----:B------:R-:W3:Y:S01]  /*0570*/  LDC.64 R8, c[0x0][0x380] ;  /* 0x0000e000ff087b82 */ /* 0x000ee20000000a00 */
[----:B------:R-:W-:Y:S01]  /*0580*/  IMAD R6, R6, UR7, R49 ;  /* 0x0000000706067c24 */ /* 0x000fe2000f8e0231 */
[----:B------:R-:W-:Y:S01]  /*0590*/  CS2R R16, SRZ ;  /* 0x0000000000107805 */ /* 0x000fe2000001ff00 */
[----:B-1----:R-:W-:Y:S01]  /*05a0*/  IMAD.U32 R21, RZ, RZ, UR8 ;  /* 0x00000008ff157e24 */ /* 0x002fe2000f8e00ff */
[----:B------:R1:W4:Y:S01]  /*05b0*/  @!P1 LDG.E.64.CONSTANT R18, desc[UR10][R22.64] ;  /* 0x0000000a16129981 */ /* 0x000322000c1e9b00 */
[----:B0-----:R-:W-:-:S03]  /*05c0*/  @!P0 IMAD.WIDE R38, R6, 0x8, R30 ;  /* 0x0000000806268825 */ /* 0x001fc600078e021e */
[----:B------:R-:W0:Y:S01]  /*05d0*/  LDC.64 R44, c[0x0][0x380] ;  /* 0x0000e000ff2c7b82 */ /* 0x000e220000000a00 */
[----:B------:R-:W-:Y:S01]  /*05e0*/  IMAD R36, R21, UR14, R4 ;  /* 0x0000000e15247c24 */ /* 0x000fe2000f8e0204 */
[----:B------:R-:W-:Y:S01]  /*05f0*/  CS2R R14, SRZ ;  /* 0x00000000000e7805 */ /* 0x000fe2000001ff00 */
[----:B------:R-:W-:Y:S01]  /*0600*/  ULEA UR4, UR15, UR16, 0x2 ;  /* 0x000000100f047291 */ /* 0x000fe2000f8e10ff */
[----:B------:R-:W-:Y:S01]  /*0610*/  VIADD R42, R40, UR9 ;  /* 0x00000009282a7c36 */ /* 0x000fe20008000000 */
[----:B------:R2:W4:Y:S01]  /*0620*/  @!P1 LDG.E.64.CONSTANT R16, desc[UR10][R34.64] ;  /* 0x0000000a22109981 */ /* 0x000522000c1e9b00 */
[----:B-1----:R-:W-:Y:S01]  /*0630*/  CS2R R22, SRZ ;  /* 0x0000000000167805 */ /* 0x002fe2000001ff00 */
[----:B------:R-:W-:Y:S01]  /*0640*/  IMAD R7, R36, UR7, R49 ;  /* 0x0000000724077c24 */ /* 0x000fe2000f8e0231 */
[----:B------:R-:W1:Y:S01]  /*0650*/  LDC.64 R30, c[0x0][0x388] ;  /* 0x0000e200ff1e7b82 */ /* 0x000e620000000a00 */
[----:B------:R-:W-:Y:S01]  /*0660*/  @!P0 IMAD.WIDE R36, R6, 0x8, R26 ;  /* 0x0000000806248825 */ /* 0x000fe200078e021a */
[----:B------:R-:W4:Y:S01]  /*0670*/  @!P0 LDG.E.64.CONSTANT R14, desc[UR10][R38.64] ;  /* 0x0000000a260e8981 */ /* 0x000f22000c1e9b00 */
[----:B------:R-:W-:-:S03]  /*0680*/  CS2R R20, SRZ ;  /* 0x0000000000147805 */ /* 0x000fc6000001ff00 */
[----:B------:R3:W4:Y:S01]  /*0690*/  @!P0 LDG.E.64.CONSTANT R22, desc[UR10][R36.64] ;  /* 0x0000000a24168981 */ /* 0x000722000c1e9b00 */
[C---:B--2---:R-:W-:Y:S01]  /*06a0*/  @!P2 IMAD.WIDE R34, R7.reuse, 0x8, R32 ;  /* 0x000000080722a825 */ /* 0x044fe200078e0220 */
[----:B------:R-:W2:Y:S01]  /*06b0*/  LDC.64 R50, c[0x0][0x388] ;  /* 0x0000e200ff327b82 */ /* 0x000ea20000000a00 */
[----:B------:R-:W-:Y:S02]  /*06c0*/  ISETP.GE.AND P0, PT, R42, UR6, PT ;  /* 0x000000062a007c0c */ /* 0x000fe4000bf06270 */
[----:B------:R-:W-:Y:S02]  /*06d0*/  IMAD.U32 R41, RZ, RZ, UR4 ;  /* 0x00000004ff297e24 */ /* 0x000fe4000f8e00ff */
[----:B---3--:R-:W-:-:S03]  /*06e0*/  @!P2 IMAD.WIDE R8, R7, 0x8, R8 ;  /* 0x000000080708a825 */ /* 0x008fc600078e0208 */
[----:B------:R-:W3:Y:S01]  /*06f0*/  LDC.64 R32, c[0x0][0x380] ;  /* 0x0000e000ff207b82 */ /* 0x000ee20000000a00 */
[----:B------:R-:W-:Y:S01]  /*0700*/  UIMAD UR4, UR15, 0x5, UR16 ;  /* 0x000000050f0478a4 */ /* 0x000fe2000f8e0210 */
[----:B------:R-:W-:Y:S01]  /*0710*/  VIADD R46, R42, UR9 ;  /* 0x000000092a2e7c36 */ /* 0x000fe20008000000 */
[----:B------:R-:W-:Y:S01]  /*0720*/  CS2R R26, SRZ ;  /* 0x00000000001a7805 */ /* 0x000fe2000001ff00 */
[----:B------:R-:W-:Y:S01]  /*0730*/  IMAD R36, R41, UR14, R4 ;  /* 0x0000000e29247c24 */ /* 0x000fe2000f8e0204 */
[----:B------:R0:W4:Y:S02]  /*0740*/  @!P2 LDG.E.64.CONSTANT R20, desc[UR10][R8.64] ;  /* 0x0000000a0814a981 */ /* 0x000124000c1e9b00 */
[----:B------:R-:W-:Y:S01]  /*0750*/  ISETP.GE.AND P1, PT, R46, UR6, PT ;  /* 0x000000062e007c0c */ /* 0x000fe2000bf26270 */
[----:B------:R-:W2:Y:S01]  /*0760*/  LDC.64 R42, c[0x0][0x380] ;  /* 0x0000e000ff2a7b82 */ /* 0x000ea20000000a00 */
[----:B------:R-:W-:Y:S02]  /*0770*/  CS2R R40, SRZ ;  /* 0x0000000000287805 */ /* 0x000fe4000001ff00 */
[----:B------:R-:W-:Y:S01]  /*0780*/  CS2R R38, SRZ ;  /* 0x0000000000267805 */ /* 0x000fe2000001ff00 */
[----:B------:R1:W4:Y:S01]  /*0790*/  @!P2 LDG.E.64.CONSTANT R26, desc[UR10][R34.64] ;  /* 0x0000000a221aa981 */ /* 0x000322000c1e9b00 */
[----:B0-----:R-:W-:-:S02]  /*07a0*/  IMAD R8, R36, UR7, R49 ;  /* 0x0000000724087c24 */ /* 0x001fc4000f8e0231 */
[----:B------:R-:W-:Y:S01]  /*07b0*/  IMAD.U32 R9, RZ, RZ, UR4 ;  /* 0x00000004ff097e24 */ /* 0x000fe2000f8e00ff */
[----:B------:R-:W-:Y:S01]  /*07c0*/  UIMAD UR8, UR15, 0x6, UR16 ;  /* 0x000000060f0878a4 */ /* 0x000fe2000f8e0210 */
[----:B------:R-:W-:Y:S01]  /*07d0*/  @!P0 IMAD.WIDE R44, R8, 0x8, R44 ;  /* 0x00000008082c8825 */ /* 0x000fe200078e022c */
[----:B------:R-:W-:-:S03]  /*07e0*/  IADD3 R46, PT, PT, R46, UR9, RZ ;  /* 0x000000092e2e7c10 */ /* 0x000fc6000fffe0ff */
[----:B-1----:R-:W-:Y:S01]  /*07f0*/  @!P0 IMAD.WIDE R30, R8, 0x8, R30 ;  /* 0x00000008081e8825 */ /* 0x002fe200078e021e */
[----:B------:R0:W4:Y:S03]  /*0800*/  @!P0 LDG.E.64.CONSTANT R40, desc[UR10][R44.64] ;  /* 0x0000000a2c288981 */ /* 0x000126000c1e9b00 */
[----:B------:R-:W-:Y:S01]  /*0810*/  IMAD R34, R9, UR14, R4 ;  /* 0x0000000e09227c24 */ /* 0x000fe2000f8e0204 */
[----:B------:R-:W4:Y:S01]  /*0820*/  @!P0 LDG.E.64.CONSTANT R38, desc[UR10][R30.64] ;  /* 0x0000000a1e268981 */ /* 0x000f22000c1e9b00 */
[----:B------:R-:W-:Y:S02]  /*0830*/  ISETP.GE.AND P0, PT, R46, UR6, PT ;  /* 0x000000062e007c0c */ /* 0x000fe4000bf06270 */
[----:B------:R-:W-:Y:S01]  /*0840*/  IMAD R9, R34, UR7, R49 ;  /* 0x0000000722097c24 */ /* 0x000fe2000f8e0231 */
[----:B------:R-:W-:Y:S01]  /*0850*/  CS2R R34, SRZ ;  /* 0x0000000000227805 */ /* 0x000fe2000001ff00 */
[----:B------:R-:W-:Y:S01]  /*0860*/  IMAD.U32 R47, RZ, RZ, UR8 ;  /* 0x00000008ff2f7e24 */ /* 0x000fe2000f8e00ff */
[----:B------:R-:W-:Y:S01]  /*0870*/  UIMAD UR4, UR15, 0x7, UR16 ;  /* 0x000000070f0478a4 */ /* 0x000fe2000f8e0210 */
[----:B---3--:R-:W-:Y:S01]  /*0880*/  @!P1 IMAD.WIDE R32, R9, 0x8, R32 ;  /* 0x0000000809209825 */ /* 0x008fe200078e0220 */
[----:B0-----:R-:W0:Y:S03]  /*0890*/  LDC.64 R44, c[0x0][0x380] ;  /* 0x0000e000ff2c7b82 */ /* 0x001e260000000a00 */
[----:B------:R-:W-:Y:S01]  /*08a0*/  IMAD R48, R47, UR14, R4 ;  /* 0x0000000e2f307c24 */ /* 0x000fe2000f8e0204 */
[----:B------:R1:W3:Y:S03]  /*08b0*/  @!P1 LDG.E.64.CONSTANT R34, desc[UR10][R32.64] ;  /* 0x0000000a20229981 */ /* 0x0002e6000c1e9b00 */
[----:B------:R-:W-:Y:S01]  /*08c0*/  IMAD R47, R48, UR7, R49 ;  /* 0x00000007302f7c24 */ /* 0x000fe2000f8e0231 */
[----:B-1----:R-:W1:Y:S03]  /*08d0*/  LDC.64 R32, c[0x0][0x388] ;  /* 0x0000e200ff207b82 */ /* 0x002e660000000a00 */
[----:B--2---:R-:W-:-:S04]  /*08e0*/  @!P0 IMAD.WIDE R52, R47, 0x8, R42 ;  /* 0x000000082f348825 */ /* 0x004fc800078e022a */
[----:B------:R-:W-:-:S04]  /*08f0*/  IMAD.U32 R43, RZ, RZ, UR4 ;  /* 0x00000004ff2b7e24 */ /* 0x000fc8000f8e00ff */
[----:B------:R-:W-:Y:S02]  /*0900*/  IMAD R48, R43, UR14, R4 ;  /* 0x0000000e2b307c24 */ /* 0x000fe4000f8e0204 */
[----:B------:R-:W2:Y:S01]  /*0910*/  LDC.64 R42, c[0x0][0x388] ;  /* 0x0000e200ff2a7b82 */ /* 0x000ea20000000a00 */
[----:B------:R-:W-:Y:S01]  /*0920*/  CS2R R36, SRZ ;  /* 0x0000000000247805 */ /* 0x000fe2000001ff00 */
[----:B------:R-:W-:-:S04]  /*0930*/  @!P1 IMAD.WIDE R50, R9, 0x8, R50 ;  /* 0x0000000809329825 */ /* 0x000fc800078e0232 */
[----:B------:R-:W-:Y:S01]  /*0940*/  VIADD R4, R46, UR9 ;  /* 0x000000092e047c36 */ /* 0x000fe20008000000 */
[----:B------:R1:W3:Y:S01]  /*0950*/  @!P1 LDG.E.64.CONSTANT R36, desc[UR10][R50.64] ;  /* 0x0000000a32249981 */ /* 0x0002e2000c1e9b00 */
[----:B------:R-:W-:-:S03]  /*0960*/  CS2R R30, SRZ ;  /* 0x00000000001e7805 */ /* 0x000fc6000001ff00 */
[----:B------:R-:W-:Y:S01]  /*0970*/  ISETP.GE.AND P1, PT, R4, UR6, PT ;  /* 0x0000000604007c0c */ /* 0x000fe2000bf26270 */
[----:B------:R-:W-:Y:S02]  /*0980*/  IMAD R49, R48, UR7, R49 ;  /* 0x0000000730317c24 */ /* 0x000fe4000f8e0231 */
[----:B------:R0:W3:Y:S01]  /*0990*/  @!P0 LDG.E.64.CONSTANT R30, desc[UR10][R52.64] ;  /* 0x0000000a341e8981 */ /* 0x0000e2000c1e9b00 */
[----:B-1----:R-:W-:Y:S01]  /*09a0*/  @!P0 IMAD.WIDE R50, R47, 0x8, R32 ;  /* 0x000000082f328825 */ /* 0x002fe200078e0220 */
[----:B------:R-:W-:-:S06]  /*09b0*/  CS2R R32, SRZ ;  /* 0x0000000000207805 */ /* 0x000fcc000001ff00 */
[----:B------:R2:W3:Y:S02]  /*09c0*/  @!P0 LDG.E.64.CONSTANT R32, desc[UR10][R50.64] ;  /* 0x0000000a32208981 */ /* 0x0004e4000c1e9b00 */
[----:B0-----:R-:W-:Y:S01]  /*09d0*/  @!P1 IMAD.WIDE R52, R49, 0x8, R44 ;  /* 0x0000000831349825 */ /* 0x001fe200078e022c */
[----:B------:R-:W-:-:S06]  /*09e0*/  CS2R R44, SRZ ;  /* 0x00000000002c7805 */ /* 0x000fcc000001ff00 */
[----:B------:R-:W3:Y:S01]  /*09f0*/  @!P1 LDG.E.64.CONSTANT R44, desc[UR10][R52.64] ;  /* 0x0000000a342c9981 */ /* 0x000ee2000c1e9b00 */
[----:B--2---:R-:W-:Y:S01]  /*0a00*/  @!P1 IMAD.WIDE R50, R49, 0x8, R42 ;  /* 0x0000000831329825 */ /* 0x004fe200078e022a */
[----:B------:R-:W-:-:S06]  /*0a10*/  CS2R R42, SRZ ;  /* 0x00000000002a7805 */ /* 0x000fcc000001ff00 */
[----:B------:R-:W2:Y:S01]  /*0a20*/  @!P1 LDG.E.64.CONSTANT R42, desc[UR10][R50.64] ;  /* 0x0000000a322a9981 */ /* 0x000ea2000c1e9b00 */
[----:B------:R-:W-:Y:S01]  /*0a30*/  UIADD3 UR4, UPT, UPT, UR5, 0x1, URZ ;  /* 0x0000000105047890 */ /* 0x000fe2000fffe0ff */
[----:B------:R-:W-:-:S03]  /*0a40*/  VIADD R3, R3, UR13 ;  /* 0x0000000d03037c36 */ /* 0x000fc60008000000 */
[----:B------:R-:W-:-:S04]  /*0a50*/  ULOP3.LUT UR4, UR4, 0xfffffffe, URZ, 0xc0, !UPT ;  /* 0xfffffffe04047892 */ /* 0x000fc8000f8ec0ff */
[----:B------:R-:W-:-:S04]  /*0a60*/  UIADD3 UR4, UPT, UPT, -UR4, 0x2, URZ ;  /* 0x0000000204047890 */ /* 0x000fc8000fffe1ff */
[----:B------:R-:W-:Y:S01]  /*0a70*/  UISETP.NE.AND UP0, UPT, UR4, URZ, UPT ;  /* 0x000000ff0400728c */ /* 0x000fe2000bf05270 */
[----:B----45:R-:W-:-:S15]  /*0a80*/  DADD R28, -R10, R28 ;  /* 0x000000000a1c7229 */ /* 0x030fde000000011c */
        /* <DEDUP_REMOVED lines=9> */
[----:B0-----:R-:W-:-:S15]  /*0b20*/  DFMA R18, R18, R16, RZ ;  /* 0x000000101212722b */ /* 0x001fde00000000ff */
[----:B------:R-:W-:-:S15]  /*0b30*/  NOP ;  /* 0x0000000000007918 */ /* 0x000fde0000000000 */
[----:B------:R-:W-:-:S15]  /*0b40*/  NOP ;  /* 0x0000000000007918 */ /* 0x000fde0000000000 */
[----:B------:R-:W-:-:S15]  /*0b50*/  NOP ;  /* 0x0000000000007918 */ /* 0x000fde0000000000 */
[----:B------:R-:W-:-:S04]  /*0b60*/  NOP ;  /* 0x0000000000007918 */ /* 0x000fc80000000000 */
[----:B------:R-:W0:-:S15]  /*0b70*/  DADD R16, RZ, R16 ;  /* 0x00000000ff107229 */ /* 0x000e1e0000000010 */
[----:B------:R-:W-:-:S15]  /*0b80*/  NOP ;  /* 0x0000000000007918 */ /* 0x000fde0000000000 */
[----:B------:R-:W-:-:S15]  /*0b90*/  NOP ;  /* 0x0000000000007918 */ /* 0x000fde0000000000 */
[----:B------:R-:W-:-:S15]  /*0ba0*/  NOP ;  /* 0x0000000000007918 */ /* 0x000fde0000000000 */
[----:B------:R-:W-:-:S04]  /*0bb0*/  NOP ;  /* 0x0000000000007918 */ /* 0x000fc80000000000 */
[----:B---3--:R-:W1:-:S15]  /*0bc0*/  DADD R34, -R10, R34 ;  /* 0x000000000a227229 */ /* 0x008e5e0000000122 */
[----:B------:R-:W-:-:S15]  /*0bd0*/  NOP ;  /* 0x0000000000007918 */ /* 0x000fde0000000000 */
[----:B------:R-:W-:-:S15]  /*0be0*/  NOP ;  /* 0x0000000000007918 */ /* 0x000fde0000000000 */
[----:B------:R-:W-:-:S15]  /*0bf0*/  NOP ;  /* 0x0000000000007918 */ /* 0x000fde0000000000 */
[----:B------:R-:W-:-:S04]  /*0c00*/  NOP ;  /* 0x0000000000007918 */ /* 0x000fc80000000000 */
[----:B0-----:R-:W-:-:S15]  /*0c10*/  DADD R16, R16, R36 ;  /* 0x0000000010107229 */ /* 0x001fde0000000024 */
        /* <DEDUP_REMOVED lines=9> */
[----:B------:R0:W1:Y:S02]  /*0cb0*/  DADD R18, -R10, R22 ;  /* 0x000000000a127229 */ /* 0x0000640000000116 */
[----:B0-----:R-:W-:Y:S02]  /*0cc0*/  IMAD.U32 R22, RZ, RZ, UR13 ;  /* 0x0000000dff167e24 */ /* 0x001fe4000f8e00ff */
[----:B------:R-:W-:-:S03]  /*0cd0*/  IMAD.U32 R23, RZ, RZ, UR13 ;  /* 0x0000000dff177e24 */ /* 0x000fc6000f8e00ff */
[----:B------:R-:W-:-:S04]  /*0ce0*/  IADD3 R3, PT, PT, R22, UR13, R3 ;  /* 0x0000000d16037c10 */ /* 0x000fc8000fffe003 */
[----:B------:R-:W-:-:S04]  /*0cf0*/  IADD3 R3, PT, PT, R22, UR13, R3 ;  /* 0x0000000d16037c10 */ /* 0x000fc8000fffe003 */
[C---:B------:R-:W-:Y:S01]  /*0d00*/  IADD3 R3, PT, PT, R22.reuse, UR13, R3 ;  /* 0x0000000d16037c10 */ /* 0x040fe2000fffe003 */
[C---:B------:R-:W-:Y:S01]  /*0d10*/  IMAD R9, R22.reuse, 0x8, R9 ;  /* 0x0000000816097824 */ /* 0x040fe200078e0209 */
[----:B------:R-:W-:-:S03]  /*0d20*/  LEA R49, R22, R49, 0x3 ;  /* 0x0000003116317211 */ /* 0x000fc600078e18ff */
[----:B------:R-:W-:-:S15]  /*0d30*/  VIADD R3, R3, UR13 ;  /* 0x0000000d03037c36 */ /* 0x000fde0008000000 */
[----:B------:R-:W-:-:S15]  /*0d40*/  NOP ;  /* 0x0000000000007918 */ /* 0x000fde0000000000 */
[----:B------:R-:W-:-:S14]  /*0d50*/  NOP ;  /* 0x0000000000007918 */ /* 0x000fdc0000000000 */
[----:B-1----:R-:W-:-:S15]  /*0d60*/  DFMA R18, R18, R14, RZ ;  /* 0x0000000e1212722b */ /* 0x002fde00000000ff */
        /* <DEDUP_REMOVED lines=34> */
[----:B------:R0:W-:Y:S02]  /*0f90*/  DADD R18, RZ, R26 ;  /* 0x00000000ff127229 */ /* 0x0001e4000000001a */
[----:B0-----:R-:W-:Y:S02]  /*0fa0*/  IMAD R26, R23, 0x8, R6 ;  /* 0x00000008171a7824 */ /* 0x001fe400078e0206 */
[----:B------:R-:W-:-:S04]  /*0fb0*/  IMAD.U32 R6, RZ, RZ, UR13 ;  /* 0x0000000dff067e24 */ /* 0x000fc8000f8e00ff */
[----:B------:R-:W-:Y:S01]  /*0fc0*/  IMAD R7, R6, 0x8, R7 ;  /* 0x0000000806077824 */ /* 0x000fe200078e0207 */
[----:B------:R-:W-:Y:S01]  /*0fd0*/  LEA R6, R23, R8, 0x3 ;  /* 0x0000000817067211 */ /* 0x000fe200078e18ff */
[----:B------:R-:W-:-:S04]  /*0fe0*/  IMAD.U32 R8, RZ, RZ, UR13 ;  /* 0x0000000dff087e24 */ /* 0x000fc8000f8e00ff */
[----:B------:R-:W-:-:S15]  /*0ff0*/  IMAD R8, R8, 0x8, R47 ;  /* 0x0000000808087824 */ /* 0x000fde00078e022f */
[----:B------:R-:W-:-:S15]  /*1000*/  NOP ;  /* 0x0000000000007918 */ /* 0x000fde0000000000 */
[----:B------:R-:W-:-:S15]  /*1010*/  NOP ;  /* 0x0000000000007918 */ /* 0x000fde0000000000 */
[----:B------:R-:W-:-:S05]  /*1020*/  NOP ;  /* 0x0000000000007918 */ /* 0x000fca0000000000 */
[----:B------:R-:W-:-:S15]  /*1030*/  DFMA R28, R28, R24, RZ ;  /* 0x000000181c1c722b */ /* 0x000fde00000000ff */
        /* <DEDUP_REMOVED lines=19> */
[----:B0-----:R0:W-:Y:S02]  /*1170*/  DADD R38, R24, R38 ;  /* 0x0000000018267229 */ /* 0x0011e40000000026 */
[----:B0-----:R-:W-:Y:S01]  /*1180*/  MOV R25, UR9 ;  /* 0x0000000900197c02 */ /* 0x001fe20008000f00 */
[----:B------:R-:W-:-:S04]  /*1190*/  IMAD.U32 R24, RZ, RZ, UR13 ;  /* 0x0000000dff187e24 */ /* 0x000fc8000f8e00ff */
[----:B------:R-:W-:Y:S02]  /*11a0*/  IMAD R0, R25, 0x8, R0 ;  /* 0x0000000819007824 */ /* 0x000fe400078e0200 */
[----:B------:R-:W-:-:S15]  /*11b0*/  IMAD R22, R24, 0x8, R5 ;  /* 0x0000000818167824 */ /* 0x000fde00078e0205 */
[----:B------:R-:W-:-:S15]  /*11c0*/  NOP ;  /* 0x0000000000007918 */ /* 0x000fde0000000000 */
[----:B------:R-:W-:-:S15]  /*11d0*/  NOP ;  /* 0x0000000000007918 */ /* 0x000fde0000000000 */
[----:B------:R-:W-:-:S10]  /*11e0*/  NOP ;  /* 0x0000000000007918 */ /* 0x000fd40000000000 */
[----:B------:R-:W0:-:S15]  /*11f0*/  DADD R44, -R10, R44 ;  /* 0x000000000a2c7229 */ /* 0x000e1e000000012c */
        /* <DEDUP_REMOVED lines=9> */
[----:B0-----:R1:W0:Y:S02]  /*1290*/  DFMA R42, R44, R42, R20 ;  /* 0x0000002a2c2a722b */ /* 0x0012240000000014 */
[----:B012---:R-:W-:Y:S05]  /*12a0*/  BRA.U !UP0, `(.L_x_26788) ;  /* 0x0000000d08587547 */ /* 0x007fea000b800000 */
[----:B------:R-:W-:Y:S01]  /*12b0*/  IMAD.MOV.U32 R5, RZ, RZ, R7 ;  /* 0x000000ffff057224 */ /* 0x000fe200078e0007 */
[----:B------:R-:W-:Y:S01]  /*12c0*/  MOV R7, R9 ;  /* 0x0000000900077202 */ /* 0x000fe20000000f00 */
[----:B------:R-:W-:Y:S01]  /*12d0*/  VIADD R4, R4, UR9 ;  /* 0x0000000904047c36 */ /* 0x000fe20008000000 */
[----:B------:R-:W0:Y:S01]  /*12e0*/  LDCU UR6, c[0x0][0x3d0] ;  /* 0x00007a00ff0677ac */ /* 0x000e220008000800 */
[----:B------:R-:W-:Y:S02]  /*12f0*/  IMAD.MOV.U32 R9, RZ, RZ, R49 ;  /* 0x000000ffff097224 */ /* 0x000fe400078e0031 */
[----:B------:R-:W-:-:S07]  /*1300*/  IMAD.MOV.U32 R0, RZ, RZ, R22 ;  /* 0x000000ffff007224 */ /* 0x000fce00078e0016 */
.L_x_26789:
[----:B------:R-:W1:Y:S01]  /*1310*/  LDC.64 R22, c[0x0][0x380] ;  /* 0x0000e000ff167b82 */ /* 0x000e620000000a00 */
[C---:B0-----:R-:W-:Y:S01]  /*1320*/  ISETP.GE.AND P0, PT, R4.reuse, UR6, PT ;  /* 0x0000000604007c0c */ /* 0x041fe2000bf06270 */
[----:B------:R-:W-:Y:S01]  /*1330*/  VIADD R27, R4, UR9 ;  /* 0x00000009041b7c36 */ /* 0x000fe20008000000 */
[----:B------:R-:W-:-:S05]  /*1340*/  CS2R R46, SRZ ;  /* 0x00000000002e7805 */ /* 0x000fca000001ff00 */
[----:B------:R-:W0:Y:S01]  /*1350*/  LDC.64 R24, c[0x0][0x388] ;  /* 0x0000e200ff187b82 */ /* 0x000e220000000a00 */
[----:B------:R-:W-:-:S07]  /*1360*/  ISETP.GE.AND P1, PT, R27, UR6, PT ;  /* 0x000000061b007c0c */ /* 0x000fce000bf26270 */
[----:B------:R-:W2:Y:S08]  /*1370*/  LDC.64 R20, c[0x0][0x380] ;  /* 0x0000e000ff147b82 */ /* 0x000eb00000000a00 */
[----:B------:R-:W3:Y:S01]  /*1380*/  LDC.64 R52, c[0x0][0x388] ;  /* 0x0000e200ff347b82 */ /* 0x000ee20000000a00 */
[----:B-1----:R-:W-:Y:S01]  /*1390*/  @!P0 IMAD.WIDE R22, R3, 0x8, R22 ;  /* 0x0000000803168825 */ /* 0x002fe200078e0216 */
[----:B------:R-:W-:-:S06]  /*13a0*/  CS2R R44, SRZ ;  /* 0x00000000002c7805 */ /* 0x000fcc000001ff00 */
[----:B------:R-:W1:Y:S01]  /*13b0*/  LDC.64 R50, c[0x0][0x380] ;  /* 0x0000e000ff327b82 */ /* 0x000e620000000a00 */
[----:B0-----:R-:W-:Y:S01]  /*13c0*/  @!P0 IMAD.WIDE R24, R3, 0x8, R24 ;  /* 0x0000000803188825 */ /* 0x001fe200078e0218 */
[----:B------:R0:W4:Y:S01]  /*13d0*/  @!P0 LDG.E.64.CONSTANT R46, desc[UR10][R22.64] ;  /* 0x0000000a162e8981 */ /* 0x000122000c1e9b00 */
[----:B------:R-:W-:Y:S02]  /*13e0*/  CS2R R40, SRZ ;  /* 0x0000000000287805 */ /* 0x000fe4000001ff00 */
[----:B------:R-:W-:Y:S01]  /*13f0*/  VIADD R27, R27, UR9 ;  /* 0x000000091b1b7c36 */ /* 0x000fe20008000000 */
[----:B------:R5:W4:Y:S02]  /*1400*/  @!P0 LDG.E.64.CONSTANT R44, desc[UR10][R24.64] ;  /* 0x0000000a182c8981 */ /* 0x000b24000c1e9b00 */
[----:B------:R-:W5:Y:S01]  /*1410*/  LDC.64 R48, c[0x0][0x388] ;  /* 0x0000e200ff307b82 */ /* 0x000f620000000a00 */
[----:B------:R-:W-:Y:S02]  /*1420*/  CS2R R34, SRZ ;  /* 0x0000000000227805 */ /* 0x000fe4000001ff00 */
[----:B------:R-:W-:Y:S01]  /*1430*/  ISETP.GE.AND P0, PT, R27, UR6, PT ;  /* 0x000000061b007c0c */ /* 0x000fe2000bf06270 */
[----:B--2---:R-:W-:-:S04]  /*1440*/  @!P1 IMAD.WIDE R20, R0, 0x8, R20 ;  /* 0x0000000800149825 */ /* 0x004fc800078e0214 */
[----:B0-----:R-:W0:Y:S01]  /*1450*/  LDC.64 R22, c[0x0][0x380] ;  /* 0x0000e000ff167b82 */ /* 0x001e220000000a00 */
[----:B---3--:R-:W-:Y:S01]  /*1460*/  @!P1 IMAD.WIDE R52, R0, 0x8, R52 ;  /* 0x0000000800349825 */ /* 0x008fe200078e0234 */
[----:B------:R-:W-:Y:S01]  /*1470*/  IADD3 R27, PT, PT, R27, UR9, RZ ;  /* 0x000000091b1b7c10 */ /* 0x000fe2000fffe0ff */
[----:B------:R2:W3:Y:S01]  /*1480*/  @!P1 LDG.E.64.CONSTANT R40, desc[UR10][R20.64] ;  /* 0x0000000a14289981 */ /* 0x0004e2000c1e9b00 */
[----:B------:R-:W-:-:S03]  /*1490*/  CS2R R30, SRZ ;  /* 0x00000000001e7805 */ /* 0x000fc6000001ff00 */
[----:B------:R-:W3:Y:S01]  /*14a0*/  @!P1 LDG.E.64.CONSTANT R34, desc[UR10][R52.64] ;  /* 0x0000000a34229981 */ /* 0x000ee2000c1e9b00 */
[----:B------:R-:W-:Y:S01]  /*14b0*/  ISETP.GE.AND P1, PT, R27, UR6, PT ;  /* 0x000000061b007c0c */ /* 0x000fe2000bf26270 */
[C---:B-1----:R-:W-:Y:S01]  /*14c0*/  @!P0 IMAD.WIDE R50, R26.reuse, 0x8, R50 ;  /* 0x000000081a328825 */ /* 0x042fe200078e0232 */
[----:B-----5:R-:W-:Y:S01]  /*14d0*/  CS2R R24, SRZ ;  /* 0x0000000000187805 */ /* 0x020fe2000001ff00 */
[----:B--2---:R-:W1:Y:S03]  /*14e0*/  LDC.64 R20, c[0x0][0x388] ;  /* 0x0000e200ff147b82 */ /* 0x004e660000000a00 */
[----:B------:R2:W5:Y:S01]  /*14f0*/  @!P0 LDG.E.64.CONSTANT R30, desc[UR10][R50.64] ;  /* 0x0000000a321e8981 */ /* 0x000562000c1e9b00 */
[----:B------:R-:W-:-:S05]  /*1500*/  @!P0 IMAD.WIDE R48, R26, 0x8, R48 ;  /* 0x000000081a308825 */ /* 0x000fca00078e0230 */
[----:B------:R0:W3:Y:S01]  /*1510*/  @!P0 LDG.E.64.CONSTANT R24, desc[UR10][R48.64] ;  /* 0x0000000a30188981 */ /* 0x0000e2000c1e9b00 */
[----:B------:R-:W-:Y:S01]  /*1520*/  VIADD R27, R27, UR9 ;  /* 0x000000091b1b7c36 */ /* 0x000fe20008000000 */
[----:B--2---:R-:W2:Y:S01]  /*1530*/  LDC.64 R50, c[0x0][0x380] ;  /* 0x0000e000ff327b82 */ /* 0x004ea20000000a00 */
[----:B0-----:R-:W-:Y:S01]  /*1540*/  @!P1 IMAD.WIDE R48, R5, 0x8, R22 ;  /* 0x0000000805309825 */ /* 0x001fe200078e0216 */
[----:B------:R-:W-:-:S06]  /*1550*/  CS2R R22, SRZ ;  /* 0x0000000000167805 */ /* 0x000fcc000001ff00 */
[----:B------:R0:W2:Y:S01]  /*1560*/  @!P1 LDG.E.64.CONSTANT R22, desc[UR10][R48.64] ;  /* 0x0000000a30169981 */ /* 0x0000a2000c1e9b00 */
[----:B-1----:R-:W-:Y:S01]  /*1570*/  @!P1 IMAD.WIDE R52, R5, 0x8, R20 ;  /* 0x0000000805349825 */ /* 0x002fe200078e0214 */
[----:B------:R-:W-:-:S06]  /*1580*/  CS2R R20, SRZ ;  /* 0x0000000000147805 */ /* 0x000fcc000001ff00 */
[----:B------:R1:W2:Y:S01]  /*1590*/  @!P1 LDG.E.64.CONSTANT R20, desc[UR10][R52.64] ;  /* 0x0000000a34149981 */ /* 0x0002a2000c1e9b00 */
[C---:B------:R-:W-:Y:S01]  /*15a0*/  ISETP.GE.AND P0, PT, R27.reuse, UR6, PT ;  /* 0x000000061b007c0c */ /* 0x040fe2000bf06270 */
[----:B0-----:R-:W0:Y:S08]  /*15b0*/  LDC.64 R48, c[0x0][0x388] ;  /* 0x0000e200ff307b82 */ /* 0x001e300000000a00 */
[----:B-1----:R-:W1:Y:S01]  /*15c0*/  LDC.64 R52, c[0x0][0x380] ;  /* 0x0000e000ff347b82 */ /* 0x002e620000000a00 */
[----:B------:R-:W-:-:S05]  /*15d0*/  VIADD R27, R27, UR9 ;  /* 0x000000091b1b7c36 */ /* 0x000fca0008000000 */
[C---:B------:R-:W-:Y:S01]  /*15e0*/  ISETP.GE.AND P1, PT, R27.reuse, UR6, PT ;  /* 0x000000061b007c0c */ /* 0x040fe2000bf26270 */
[----:B------:R-:W-:Y:S02]  /*15f0*/  VIADD R27, R27, UR9 ;  /* 0x000000091b1b7c36 */ /* 0x000fe40008000000 */
[----:B-1----:R-:W-:Y:S01]  /*1600*/  @!P0 IMAD.WIDE R52, R6, 0x8, R52 ;  /* 0x0000000806348825 */ /* 0x002fe200078e0234 */
[----:B----4-:R-:W-:-:S15]  /*1610*/  DADD R46, -R10, R46 ;  /* 0x000000000a2e7229 */ /* 0x010fde000000012e */
[----:B------:R-:W-:-:S15]  /*1620*/  NOP ;  /* 0x0000000000007918 */ /* 0x000fde0000000000 */
[----:B------:R-:W-:-:S15]  /*1630*/  NOP ;  /* 0x0000000000007918 */ /* 0x000fde0000000000 */
[----:B------:R-:W-:-:S15]  /*1640*/  NOP ;  /* 0x0000000000007918 */ /* 0x000fde0000000000 */
[----:B------:R-:W-:-:S04]  /*1650*/  NOP ;  /* 0x0000000000007918 */ /* 0x000fc80000000000 */
[----:B-----5:R-:W3:-:S15]  /*1660*/  DADD R30, -R10, R30 ;  /* 0x000000000a1e7229 */ /* 0x020ede000000011e */
[----:B------:R-:W-:-:S15]  /*1670*/  NOP ;  /* 0x0000000000007918 */ /* 0x000fde0000000000 */
[----:B------:R-:W-:-:S15]  /*1680*/  NOP ;  /* 0x0000000000007918 */ /* 0x000fde0000000000 */
[----:B------:R-:W-:-:S15]  /*1690*/  NOP ;  /* 0x0000000000007918 */ /* 0x000fde0000000000 */
[----:B------:R-:W-:-:S04]  /*16a0*/  NOP ;  /* 0x0000000000007918 */ /* 0x000fc80000000000 */
[----:B---3--:R1:W-:Y:S02]  /*16b0*/  DFMA R32, R30, R24, R32 ;  /* 0x000000181e20722b */ /* 0x0083e40000000020 */
[----:B-1----:R-:W1:Y:S02]  /*16c0*/  LDC.64 R30, c[0x0][0x388] ;  /* 0x0000e200ff1e7b82 */ /* 0x002e640000000a00 */
[----:B-1----:R-:W-:-:S15]  /*16d0*/  @!P0 IMAD.WIDE R30, R6, 0x8, R30 ;  /* 0x00000008061e8825 */ /* 0x002fde00078e021e */
[----:B------:R-:W-:-:S15]  /*16e0*/  NOP ;  /* 0x0000000000007918 */ /* 0x000fde0000000000 */
[----:B------:R-:W-:-:S15]  /*16f0*/  NOP ;  /* 0x0000000000007918 */ /* 0x000fde0000000000 */
[----:B------:R-:W-:-:S15]  /*1700*/  NOP ;  /* 0x0000000000007918 */ /* 0x000fde0000000000 */
[----:B------:R-:W1:-:S15]  /*1710*/  DADD R40, -R10, R40 ;  /* 0x000000000a287229 */ /* 0x000e5e0000000128 */
        /* <DEDUP_REMOVED lines=9> */
[----:B-1----:R1:W-:Y:S02]  /*17b0*/  DFMA R36, R40, R34, R36 ;  /* 0x000000222824722b */ /* 0x0023e40000000024 */
[----:B-1----:R-:W-:-:S15]  /*17c0*/  CS2R R40, SRZ ;  /* 0x0000000000287805 */ /* 0x002fde000001ff00 */
[----:B------:R-:W-:-:S15]  /*17d0*/  NOP ;  /* 0x0000000000007918 */ /* 0x000fde0000000000 */
[----:B------:R-:W-:-:S15]  /*17e0*/  NOP ;  /* 0x0000000000007918 */ /* 0x000fde0000000000 */
[----:B------:R-:W-:-:S15]  /*17f0*/  NOP ;  /* 0x0000000000007918 */ /* 0x000fde0000000000 */
[----:B------:R-:W-:-:S02]  /*1800*/  NOP ;  /* 0x0000000000007918 */ /* 0x000fc40000000000 */
[----:B--2---:R1:W2:Y:S02]  /*1810*/  DADD R34, -R10, R22 ;  /* 0x000000000a227229 */ /* 0x0042a40000000116 */
[----:B-1----:R-:W1:-:S15]  /*1820*/  LDC.64 R22, c[0x0][0x388] ;  /* 0x0000e200ff167b82 */ /* 0x002e5e0000000a00 */
[----:B------:R-:W-:-:S15]  /*1830*/  NOP ;  /* 0x0000000000007918 */ /* 0x000fde0000000000 */
[----:B------:R-:W-:-:S15]  /*1840*/  NOP ;  /* 0x0000000000007918 */ /* 0x000fde0000000000 */
[----:B------:R-:W-:-:S15]  /*1850*/  NOP ;  /* 0x0000000000007918 */ /* 0x000fde0000000000 */
[----:B------:R-:W-:-:S02]  /*1860*/  NOP ;  /* 0x0000000000007918 */ /* 0x000fc40000000000 */
[----:B------:R3:W4:Y:S02]  /*1870*/  DADD R14, R24, R14 ;  /* 0x00000000180e7229 */ /* 0x000724000000000e */
[----:B---3--:R-:W3:Y:S02]  /*1880*/  LDC.64 R24, c[0x0][0x380] ;  /* 0x0000e000ff187b82 */ /* 0x008ee40000000a00 */
[----:B---3--:R-:W-:-:S05]  /*1890*/  @!P1 IMAD.WIDE R24, R7, 0x8, R24 ;  /* 0x0000000807189825 */ /* 0x008fca00078e0218 */
[----:B------:R3:W5:Y:S02]  /*18a0*/  @!P1 LDG.E.64.CONSTANT R40, desc[UR10][R24.64] ;  /* 0x0000000a18289981 */ /* 0x000764000c1e9b00 */
[----:B---3--:R-:W-:-:S15]  /*18b0*/  CS2R R24, SRZ ;  /* 0x0000000000187805 */ /* 0x008fde000001ff00 */
[----:B------:R-:W-:-:S15]  /*18c0*/  NOP ;  /* 0x0000000000007918 */ /* 0x000fde0000000000 */
[----:B------:R-:W-:-:S15]  /*18d0*/  NOP ;  /* 0x0000000000007918 */ /* 0x000fde0000000000 */
[----:B------:R-:W-:-:S08]  /*18e0*/  NOP ;  /* 0x0000000000007918 */ /* 0x000fd00000000000 */
[----:B------:R3:W-:Y:S02]  /*18f0*/  DFMA R28, R46, R44, R28 ;  /* 0x0000002c2e1c722b */ /* 0x0007e4000000001c */
[----:B---3--:R-:W-:-:S06]  /*1900*/  CS2R R46, SRZ ;  /* 0x00000000002e7805 */ /* 0x008fcc000001ff00 */
[----:B------:R1:W3:Y:S02]  /*1910*/  @!P0 LDG.E.64.CONSTANT R46, desc[UR10][R52.64] ;  /* 0x0000000a342e8981 */ /* 0x0002e4000c1e9b00 */
[----:B-1----:R-:W-:Y:S02]  /*1920*/  @!P1 IMAD.WIDE R52, R7, 0x8, R22 ;  /* 0x0000000807349825 */ /* 0x002fe400078e0216 */
[----:B------:R-:W1:-:S15]  /*1930*/  LDC.64 R22, c[0x0][0x380] ;  /* 0x0000e000ff167b82 */ /* 0x000e5e0000000a00 */
[----:B------:R-:W-:-:S15]  /*1940*/  NOP ;  /* 0x0000000000007918 */ /* 0x000fde0000000000 */
[----:B------:R-:W-:-:S15]  /*1950*/  NOP ;  /* 0x0000000000007918 */ /* 0x000fde0000000000 */
[----:B------:R-:W-:-:S07]  /*1960*/  NOP ;  /* 0x0000000000007918 */ /* 0x000fce0000000000 */
[----:B------:R0:W-:Y:S02]  /*1970*/  DADD R38, R44, R38 ;  /* 0x000000002c267229 */ /* 0x0001e40000000026 */
[----:B0-----:R-:W-:-:S06]  /*1980*/  CS2R R44, SRZ ;  /* 0x00000000002c7805 */ /* 0x001fcc000001ff00 */
[----:B------:R0:W4:Y:S01]  /*1990*/  @!P0 LDG.E.64.CONSTANT R44, desc[UR10][R30.64] ;  /* 0x0000000a1e2c8981 */ /* 0x000122000c1e9b00 */
[C---:B------:R-:W-:Y:S01]  /*19a0*/  ISETP.GE.AND P0, PT, R27.reuse, UR6, PT ;  /* 0x000000061b007c0c */ /* 0x040fe2000bf06270 */
[----:B------:R-:W-:Y:S01]  /*19b0*/  VIADD R27, R27, UR9 ;  /* 0x000000091b1b7c36 */ /* 0x000fe20008000000 */
[----:B0-----:R-:W-:-:S11]  /*19c0*/  CS2R R30, SRZ ;  /* 0x00000000001e7805 */ /* 0x001fd6000001ff00 */
[----:B------:R-:W-:-:S04]  /*19d0*/  @!P0 IMAD.WIDE R50, R8, 0x8, R50 ;  /* 0x0000000808328825 */ /* 0x000fc800078e0232 */
[----:B------:R-:W-:Y:S01]  /*19e0*/  @!P0 IMAD.WIDE R48, R8, 0x8, R48 ;  /* 0x0000000808308825 */ /* 0x000fe200078e0230 */
[----:B------:R-:W4:Y:S04]  /*19f0*/  @!P0 LDG.E.64.CONSTANT R30, desc[UR10][R50.64] ;  /* 0x0000000a321e8981 */ /* 0x000f28000c1e9b00 */
[----:B------:R1:W4:-:S15]  /*1a00*/  @!P0 LDG.E.64.CONSTANT R24, desc[UR10][R48.64] ;  /* 0x0000000a30188981 */ /* 0x00031e000c1e9b00 */
[----:B------:R-:W-:-:S15]  /*1a10*/  NOP ;  /* 0x0000000000007918 */ /* 0x000fde0000000000 */
[----:B------:R-:W-:-:S03]  /*1a20*/  NOP ;  /* 0x0000000000007918 */ /* 0x000fc60000000000 */
[----:B------:R-:W-:-:S15]  /*1a30*/  DADD R18, R20, R18 ;  /* 0x0000000014127229 */ /* 0x000fde0000000012 */
[----:B------:R-:W-:-:S15]  /*1a40*/  NOP ;  /* 0x0000000000007918 */ /* 0x000fde0000000000 */
[----:B------:R-:W-:-:S15]  /*1a50*/  NOP ;  /* 0x0000000000007918 */ /* 0x000fde0000000000 */
[----:B------:R-:W-:-:S15]  /*1a60*/  NOP ;  /* 0x0000000000007918 */ /* 0x000fde0000000000 */
[----:B------:R-:W-:-:S04]  /*1a70*/  NOP ;  /* 0x0000000000007918 */ /* 0x000fc80000000000 */
[----:B--2---:R0:W-:Y:S02]  /*1a80*/  DFMA R42, R34, R20, R42 ;  /* 0x00000014222a722b */ /* 0x0041e4000000002a */
[----:B0-----:R-:W0:Y:S01]  /*1a90*/  LDC.64 R20, c[0x0][0x388] ;  /* 0x0000e200ff147b82 */ /* 0x001e220000000a00 */
[----:B------:R-:W-:-:S06]  /*1aa0*/  CS2R R34, SRZ ;  /* 0x0000000000227805 */ /* 0x000fcc000001ff00 */
[----:B------:R0:W2:Y:S01]  /*1ab0*/  @!P1 LDG.E.64.CONSTANT R34, desc[UR10][R52.64] ;  /* 0x0000000a34229981 */ /* 0x0000a2000c1e9b00 */
[----:B------:R-:W-:-:S13]  /*1ac0*/  ISETP.GE.AND P1, PT, R27, UR6, PT ;  /* 0x000000061b007c0c */ /* 0x000fda000bf26270 */
[----:B-1----:R-:W-:Y:S01]  /*1ad0*/  @!P1 IMAD.WIDE R48, R9, 0x8, R22 ;  /* 0x0000000809309825 */ /* 0x002fe200078e0216 */
[----:B------:R-:W-:-:S03]  /*1ae0*/  CS2R R22, SRZ ;  /* 0x0000000000167805 */ /* 0x000fc6000001ff00 */
[----:B0-----:R-:W-:Y:S01]  /*1af0*/  @!P1 IMAD.WIDE R52, R9, 0x8, R20 ;  /* 0x0000000809349825 */ /* 0x001fe200078e0214 */
[----:B------:R-:W-:Y:S02]  /*1b00*/  CS2R R20, SRZ ;  /* 0x0000000000147805 */ /* 0x000fe4000001ff00 */
[----:B------:R-:W2:Y:S04]  /*1b10*/  @!P1 LDG.E.64.CONSTANT R22, desc[UR10][R48.64] ;  /* 0x0000000a30169981 */ /* 0x000ea8000c1e9b00 */
[----:B------:R-:W2:Y:S01]  /*1b20*/  @!P1 LDG.E.64.CONSTANT R20, desc[UR10][R52.64] ;  /* 0x0000000a34149981 */ /* 0x000ea2000c1e9b00 */
[----:B------:R-:W-:-:S04]  /*1b30*/  UIADD3 UR4, UPT, UPT, UR4, 0x2, URZ ;  /* 0x0000000204047890 */ /* 0x000fc8000fffe0ff */
[----:B------:R-:W-:-:S15]  /*1b40*/  UISETP.NE.AND UP0, UPT, UR4, URZ, UPT ;  /* 0x000000ff0400728c */ /* 0x000fde000bf05270 */
[----:B------:R-:W-:-:S10]  /*1b50*/  NOP ;  /* 0x0000000000007918 */ /* 0x000fd40000000000 */
[----:B-----5:R-:W-:-:S15]  /*1b60*/  DADD R40, -R10, R40 ;  /* 0x000000000a287229 */ /* 0x020fde0000000128 */
[----:B------:R-:W-:-:S15]  /*1b70*/  NOP ;  /* 0x0000000000007918 */ /* 0x000fde0000000000 */
[----:B------:R-:W-:-:S15]  /*1b80*/  NOP ;  /* 0x0000000000007918 */ /* 0x000fde0000000000 */
[----:B------:R-:W-:-:S15]  /*1b90*/  NOP ;  /* 0x0000000000007918 */ /* 0x000fde0000000000 */
[----:B------:R-:W-:-:S04]  /*1ba0*/  NOP ;  /* 0x0000000000007918 */ /* 0x000fc80000000000 */
[----:B---3--:R-:W-:-:S15]  /*1bb0*/  DADD R46, -R10, R46 ;  /* 0x000000000a2e7229 */ /* 0x008fde000000012e */
        /* <DEDUP_REMOVED lines=14> */
[----:B0-----:R0:W-:Y:S02]  /*1ca0*/  DFMA R32, R30, R24, R32 ;  /* 0x000000181e20722b */ /* 0x0011e40000000020 */
[----:B0-----:R-:W-:-:S04]  /*1cb0*/  MOV R24, UR13 ;  /* 0x0000000d00187c02 */ /* 0x001fc80008000f00 */
[----:B------:R-:W-:Y:S01]  /*1cc0*/  IADD3 R3, PT, PT, R24, UR13, R3 ;  /* 0x0000000d18037c10 */ /* 0x000fe2000fffe003 */
[----:B------:R-:W-:-:S03]  /*1cd0*/  IMAD.U32 R25, RZ, RZ, UR9 ;  /* 0x00000009ff197e24 */ /* 0x000fc6000f8e00ff */
[----:B------:R-:W-:Y:S01]  /*1ce0*/  IADD3 R3, PT, PT, R24, UR13, R3 ;  /* 0x0000000d18037c10 */ /* 0x000fe2000fffe003 */
[----:B------:R-:W-:-:S03]  /*1cf0*/  IMAD.U32 R30, RZ, RZ, UR13 ;  /* 0x0000000dff1e7e24 */ /* 0x000fc6000f8e00ff */
[----:B------:R-:W-:Y:S01]  /*1d00*/  IADD3 R3, PT, PT, R24, UR13, R3 ;  /* 0x0000000d18037c10 */ /* 0x000fe2000fffe003 */
[----:B------:R-:W-:Y:S01]  /*1d10*/  IMAD R24, R25, 0x8, R4 ;  /* 0x0000000819187824 */ /* 0x000fe200078e0204 */
[----:B------:R-:W-:Y:S01]  /*1d20*/  MOV R25, UR13 ;  /* 0x0000000d00197c02 */ /* 0x000fe20008000f00 */
[----:B------:R-:W-:Y:S02]  /*1d30*/  IMAD.U32 R4, RZ, RZ, UR13 ;  /* 0x0000000dff047e24 */ /* 0x000fe4000f8e00ff */
[----:B------:R-:W-:Y:S01]  /*1d40*/  IMAD.U32 R31, RZ, RZ, UR13 ;  /* 0x0000000dff1f7e24 */ /* 0x000fe2000f8e00ff */
[----:B------:R-:W-:Y:S01]  /*1d50*/  IADD3 R3, PT, PT, R30, UR13, R3 ;  /* 0x0000000d1e037c10 */ /* 0x000fe2000fffe003 */
[C---:B------:R-:W-:Y:S01]  /*1d60*/  IMAD R7, R4.reuse, 0x8, R7 ;  /* 0x0000000804077824 */ /* 0x040fe200078e0207 */
[----:B------:R-:W-:Y:S01]  /*1d70*/  LEA R5, R4, R5, 0x3 ;  /* 0x0000000504057211 */ /* 0x000fe200078e18ff */
[----:B------:R-:W-:Y:S01]  /*1d80*/  IMAD R26, R25, 0x8, R26 ;  /* 0x00000008191a7824 */ /* 0x000fe200078e021a */
[----:B------:R-:W-:Y:S01]  /*1d90*/  IADD3 R4, PT, PT, R27, UR9, RZ ;  /* 0x000000091b047c10 */ /* 0x000fe2000fffe0ff */
[----:B------:R-:W-:-:S02]  /*1da0*/  IMAD R6, R31, 0x8, R6 ;  /* 0x000000081f067824 */ /* 0x000fc400078e0206 */
[----:B------:R-:W-:Y:S02]  /*1db0*/  IMAD R8, R25, 0x8, R8 ;  /* 0x0000000819087824 */ /* 0x000fe400078e0208 */
[----:B------:R-:W-:-:S15]  /*1dc0*/  IMAD R9, R30, 0x8, R9 ;  /* 0x000000081e097824 */ /* 0x000fde00078e0209 */
[----:B------:R-:W-:-:S15]  /*1dd0*/  NOP ;  /* 0x0000000000007918 */ /* 0x000fde0000000000 */
[----:B------:R-:W-:-:S05]  /*1de0*/  NOP ;  /* 0x0000000000007918 */ /* 0x000fca0000000000 */
[----:B--2---:R-:W-:-:S15]  /*1df0*/  DADD R16, R16, R34 ;  /* 0x0000000010107229 */ /* 0x004fde0000000022 */
[----:B------:R-:W-:-:S15]  /*1e00*/  NOP ;  /* 0x0000000000007918 */ /* 0x000fde0000000000 */
[----:B------:R-:W-:-:S15]  /*1e10*/  NOP ;  /* 0x0000000000007918 */ /* 0x000fde0000000000 */
[----:B------:R-:W-:-:S15]  /*1e20*/  NOP ;  /* 0x0000000000007918 */ /* 0x000fde0000000000 */
[----:B------:R-:W-:-:S04]  /*1e30*/  NOP ;  /* 0x0000000000007918 */ /* 0x000fc80000000000 */
[----:B------:R0:W-:Y:S02]  /*1e40*/  DFMA R36, R40, R34, R36 ;  /* 0x000000222824722b */ /* 0x0001e40000000024 */
[----:B0-----:R-:W-:-:S04]  /*1e50*/  IMAD.U32 R35, RZ, RZ, UR13 ;  /* 0x0000000dff237e24 */ /* 0x001fc8000f8e00ff */
[----:B------:R-:W-:-:S15]  /*1e60*/  IMAD R0, R35, 0x8, R0 ;  /* 0x0000000823007824 */ /* 0x000fde00078e0200 */
[----:B------:R-:W-:-:S15]  /*1e70*/  NOP ;  /* 0x0000000000007918 */ /* 0x000fde0000000000 */
[----:B------:R-:W-:-:S15]  /*1e80*/  NOP ;  /* 0x0000000000007918 */ /* 0x000fde0000000000 */
[----:B------:R-:W-:-:S13]  /*1e90*/  NOP ;  /* 0x0000000000007918 */ /* 0x000fda0000000000 */
[----:B------:R-:W0:-:S15]  /*1ea0*/  DADD R22, -R10, R22 ;  /* 0x000000000a167229 */ /* 0x000e1e0000000116 */
[----:B------:R-:W-:-:S15]  /*1eb0*/  NOP ;  /* 0x0000000000007918 */ /* 0x000fde0000000000 */
[----:B------:R-:W-:-:S15]  /*1ec0*/  NOP ;  /* 0x0000000000007918 */ /* 0x000fde0000000000 */
[----:B------:R-:W-:-:S15]  /*1ed0*/  NOP ;  /* 0x0000000000007918 */ /* 0x000fde0000000000 */
[----:B------:R-:W-:-:S04]  /*1ee0*/  NOP ;  /* 0x0000000000007918 */ /* 0x000fc80000000000 */
[----:B------:R1:W2:-:S15]  /*1ef0*/  DFMA R28, R46, R44, R28 ;  /* 0x0000002c2e1c722b */ /* 0x00029e000000001c */
[----:B------:R-:W-:-:S15]  /*1f00*/  NOP ;  /* 0x0000000000007918 */ /* 0x000fde0000000000 */
[----:B------:R-:W-:-:S15]  /*1f10*/  NOP ;  /* 0x0000000000007918 */ /* 0x000fde0000000000 */
[----:B------:R-:W-:-:S15]  /*1f20*/  NOP ;  /* 0x0000000000007918 */ /* 0x000fde0000000000 */
[----:B------:R-:W-:-:S04]  /*1f30*/  NOP ;  /* 0x0000000000007918 */ /* 0x000fc80000000000 */
[----:B------:R1:W3:-:S15]  /*1f40*/  DADD R38, R38, R44 ;  /* 0x0000000026267229 */ /* 0x0002de000000002c */
[----:B------:R-:W-:-:S15]  /*1f50*/  NOP ;  /* 0x0000000000007918 */ /* 0x000fde0000000000 */
[----:B------:R-:W-:-:S15]  /*1f60*/  NOP ;  /* 0x0000000000007918 */ /* 0x000fde0000000000 */
[----:B------:R-:W-:-:S15]  /*1f70*/  NOP ;  /* 0x0000000000007918 */ /* 0x000fde0000000000 */
[----:B------:R-:W-:-:S04]  /*1f80*/  NOP ;  /* 0x0000000000007918 */ /* 0x000fc80000000000 */
[----:B------:R1:W4:-:S15]  /*1f90*/  DADD R18, R18, R20 ;  /* 0x0000000012127229 */ /* 0x00031e0000000014 */
[----:B------:R-:W-:-:S15]  /*1fa0*/  NOP ;  /* 0x0000000000007918 */ /* 0x000fde0000000000 */
[----:B------:R-:W-:-:S15]  /*1fb0*/  NOP ;  /* 0x0000000000007918 */ /* 0x000fde0000000000 */
[----:B------:R-:W-:-:S15]  /*1fc0*/  NOP ;  /* 0x0000000000007918 */ /* 0x000fde0000000000 */
[----:B------:R-:W-:-:S04]  /*1fd0*/  NOP ;  /* 0x0000000000007918 */ /* 0x000fc80000000000 */
[----:B0-----:R1:W0:Y:S02]  /*1fe0*/  DFMA R42, R22, R20, R42 ;  /* 0x00000014162a722b */ /* 0x001224000000002a */
[----:B01234-:R-:W-:Y:S05]  /*1ff0*/  BRA.U UP0, `(.L_x_26789) ;  /* 0xfffffff100c47547 */ /* 0x01ffea000b83ffff */
[----:B------:R-:W-:-:S07]  /*2000*/  IMAD.MOV.U32 R0, RZ, RZ, R24 ;  /* 0x000000ffff007224 */ /* 0x000fce00078e0018 */
.L_x_26788:
[----:B------:R-:W-:-:S04]  /*2010*/  ULOP3.LUT UR5, UR5, 0x1, URZ, 0xc0, !UPT ;  /* 0x0000000105057892 */ /* 0x000fc8000f8ec0ff */
[----:B------:R-:W-:-:S09]  /*2020*/  UISETP.NE.U32.AND UP0, UPT, UR5, 0x1, UPT ;  /* 0x000000010500788c */ /* 0x000fd2000bf05070 */
[----:B------:R-:W-:Y:S05]  /*2030*/  BRA.U !UP0, `(.L_x_26790) ;  /* 0x0000000508887547 */ /* 0x000fea000b800000 */
[----:B------:R-:W0:Y:S01]  /*2040*/  LDC.64 R44, c[0x0][0x380] ;  /* 0x0000e000ff2c7b82 */ /* 0x000e220000000a00 */
[C---:B------:R-:W-:Y:S01]  /*2050*/  ISETP.GE.AND P0, PT, R0.reuse, UR6, PT ;  /* 0x0000000600007c0c */ /* 0x040fe2000bf06270 */
[----:B------:R-:W-:Y:S01]  /*2060*/  VIADD R0, R0, UR9 ;  /* 0x0000000900007c36 */ /* 0x000fe20008000000 */
[----:B------:R-:W-:Y:S02]  /*2070*/  CS2R R24, SRZ ;  /* 0x0000000000187805 */ /* 0x000fe4000001ff00 */
[----:B------:R-:W-:Y:S02]  /*2080*/  CS2R R22, SRZ ;  /* 0x0000000000167805 */ /* 0x000fe4000001ff00 */
[----:B------:R-:W-:Y:S01]  /*2090*/  CS2R R20, SRZ ;  /* 0x0000000000147805 */ /* 0x000fe2000001ff00 */
[C---:B------:R-:W-:Y:S01]  /*20a0*/  VIADD R4, R0.reuse, UR9 ;  /* 0x0000000900047c36 */ /* 0x040fe20008000000 */
[----:B------:R-:W-:Y:S01]  /*20b0*/  ISETP.GE.AND P1, PT, R0, UR6, PT ;  /* 0x0000000600007c0c */ /* 0x000fe2000bf26270 */
[----:B------:R-:W1:Y:S02]  /*20c0*/  LDC.64 R46, c[0x0][0x388] ;  /* 0x0000e200ff2e7b82 */ /* 0x000e640000000a00 */
[C---:B------:R-:W-:Y:S01]  /*20d0*/  VIADD R0, R4.reuse, UR9 ;  /* 0x0000000904007c36 */ /* 0x040fe20008000000 */
[----:B------:R-:W-:-:S02]  /*20e0*/  ISETP.GE.AND P2, PT, R4, UR6, PT ;  /* 0x0000000604007c0c */ /* 0x000fc4000bf46270 */
[----:B------:R-:W-:Y:S02]  /*20f0*/  CS2R R4, SRZ ;  /* 0x0000000000047805 */ /* 0x000fe4000001ff00 */
[----:B------:R-:W-:Y:S01]  /*2100*/  ISETP.GE.AND P3, PT, R0, UR6, PT ;  /* 0x0000000600007c0c */ /* 0x000fe2000bf66270 */
[----:B------:R-:W2:Y:S08]  /*2110*/  LDC.64 R40, c[0x0][0x380] ;  /* 0x0000e000ff287b82 */ /* 0x000eb00000000a00 */
[----:B------:R-:W3:Y:S01]  /*2120*/  LDC.64 R30, c[0x0][0x388] ;  /* 0x0000e200ff1e7b82 */ /* 0x000ee20000000a00 */
[----:B0-----:R-:W-:-:S05]  /*2130*/  @!P0 IMAD.WIDE R44, R3, 0x8, R44 ;  /* 0x00000008032c8825 */ /* 0x001fca00078e022c */
[----:B------:R0:W4:Y:S02]  /*2140*/  @!P0 LDG.E.64.CONSTANT R24, desc[UR10][R44.64] ;  /* 0x0000000a2c188981 */ /* 0x000124000c1e9b00 */
[----:B------:R-:W0:Y:S01]  /*2150*/  LDC.64 R26, c[0x0][0x388] ;  /* 0x0000e200ff1a7b82 */ /* 0x000e220000000a00 */
[C---:B-1----:R-:W-:Y:S01]  /*2160*/  @!P0 IMAD.WIDE R46, R3.reuse, 0x8, R46 ;  /* 0x00000008032e8825 */ /* 0x042fe200078e022e */
[----:B------:R-:W-:-:S04]  /*2170*/  IADD3 R3, PT, PT, R3, UR13, RZ ;  /* 0x0000000d03037c10 */ /* 0x000fc8000fffe0ff */
[----:B------:R-:W4:Y:S02]  /*2180*/  @!P0 LDG.E.64.CONSTANT R22, desc[UR10][R46.64] ;  /* 0x0000000a2e168981 */ /* 0x000f24000c1e9b00 */
[----:B------:R-:W1:Y:S01]  /*2190*/  LDC.64 R8, c[0x0][0x380] ;  /* 0x0000e000ff087b82 */ /* 0x000e620000000a00 */
[----:B--2---:R-:W-:-:S05]  /*21a0*/  @!P1 IMAD.WIDE R40, R3, 0x8, R40 ;  /* 0x0000000803289825 */ /* 0x004fca00078e0228 */
[----:B------:R-:W2:Y:S02]  /*21b0*/  @!P1 LDG.E.64.CONSTANT R4, desc[UR10][R40.64] ;  /* 0x0000000a28049981 */ /* 0x000ea4000c1e9b00 */
[----:B------:R-:W1:Y:S01]  /*21c0*/  LDC.64 R6, c[0x0][0x388] ;  /* 0x0000e200ff067b82 */ /* 0x000e620000000a00 */
[----:B---3--:R-:W-:-:S07]  /*21d0*/  @!P1 IMAD.WIDE R48, R3, 0x8, R30 ;  /* 0x0000000803309825 */ /* 0x008fce00078e021e */
[----:B------:R-:W3:Y:S01]  /*21e0*/  LDC.64 R34, c[0x0][0x380] ;  /* 0x0000e000ff227b82 */ /* 0x000ee20000000a00 */
[----:B------:R-:W-:Y:S01]  /*21f0*/  VIADD R3, R3, UR13 ;  /* 0x0000000d03037c36 */ /* 0x000fe20008000000 */
[----:B------:R-:W-:Y:S01]  /*2200*/  CS2R R30, SRZ ;  /* 0x00000000001e7805 */ /* 0x000fe2000001ff00 */
[----:B------:R-:W2:Y:S02]  /*2210*/  @!P1 LDG.E.64.CONSTANT R20, desc[UR10][R48.64] ;  /* 0x0000000a30149981 */ /* 0x000ea4000c1e9b00 */
[C---:B------:R-:W-:Y:S02]  /*2220*/  VIADD R0, R3.reuse, UR13 ;  /* 0x0000000d03007c36 */ /* 0x040fe40008000000 */
[----:B0-----:R-:W-:Y:S01]  /*2230*/  @!P2 IMAD.WIDE R50, R3, 0x8, R26 ;  /* 0x000000080332a825 */ /* 0x001fe200078e021a */
[----:B------:R-:W-:-:S03]  /*2240*/  CS2R R26, SRZ ;  /* 0x00000000001a7805 */ /* 0x000fc6000001ff00 */
[C---:B-1----:R-:W-:Y:S01]  /*2250*/  @!P3 IMAD.WIDE R52, R0.reuse, 0x8, R8 ;  /* 0x000000080034b825 */ /* 0x042fe200078e0208 */
[----:B------:R-:W-:Y:S01]  /*2260*/  CS2R R8, SRZ ;  /* 0x0000000000087805 */ /* 0x000fe2000001ff00 */
[----:B------:R-:W2:Y:S02]  /*2270*/  @!P2 LDG.E.64.CONSTANT R30, desc[UR10][R50.64] ;  /* 0x0000000a321ea981 */ /* 0x000ea4000c1e9b00 */
[----:B------:R-:W-:Y:S01]  /*2280*/  @!P3 IMAD.WIDE R44, R0, 0x8, R6 ;  /* 0x00000008002cb825 */ /* 0x000fe200078e0206 */
[----:B------:R-:W-:Y:S02]  /*2290*/  CS2R R6, SRZ ;  /* 0x0000000000067805 */ /* 0x000fe4000001ff00 */
[----:B------:R-:W2:Y:S04]  /*22a0*/  @!P3 LDG.E.64.CONSTANT R8, desc[UR10][R52.64] ;  /* 0x0000000a3408b981 */ /* 0x000ea8000c1e9b00 */
[----:B------:R-:W2:Y:S01]  /*22b0*/  @!P3 LDG.E.64.CONSTANT R6, desc[UR10][R44.64] ;  /* 0x0000000a2c06b981 */ /* 0x000ea2000c1e9b00 */
[----:B---3--:R-:W-:-:S05]  /*22c0*/  @!P2 IMAD.WIDE R34, R3, 0x8, R34 ;  /* 0x000000080322a825 */ /* 0x008fca00078e0222 */
[----:B------:R-:W3:Y:S01]  /*22d0*/  @!P2 LDG.E.64.CONSTANT R26, desc[UR10][R34.64] ;  /* 0x0000000a221aa981 */ /* 0x000ee2000c1e9b00 */
[----:B----45:R-:W0:-:S15]  /*22e0*/  DADD R24, -R10, R24 ;  /* 0x000000000a187229 */ /* 0x030e1e0000000118 */
[----:B------:R-:W-:-:S15]  /*22f0*/  NOP ;  /* 0x0000000000007918 */ /* 0x000fde0000000000 */
[----:B------:R-:W-:-:S15]  /*2300*/  NOP ;  /* 0x0000000000007918 */ /* 0x000fde0000000000 */
[----:B------:R-:W-:-:S15]  /*2310*/  NOP ;  /* 0x0000000000007918 */ /* 0x000fde0000000000 */
[----:B------:R-:W-:-:S04]  /*2320*/  NOP ;  /* 0x0000000000007918 */ /* 0x000fc80000000000 */
[----:B--2---:R-:W1:-:S15]  /*2330*/  DADD R4, -R10, R4 ;  /* 0x000000000a047229 */ /* 0x004e5e0000000104 */
[----:B------:R-:W-:-:S15]  /*2340*/  NOP ;  /* 0x0000000000007918 */ /* 0x000fde0000000000 */
[----:B------:R-:W-:-:S15]  /*2350*/  NOP ;  /* 0x0000000000007918 */ /* 0x000fde0000000000 */
[----:B------:R-:W-:-:S15]  /*2360*/  NOP ;  /* 0x0000000000007918 */ /* 0x000fde0000000000 */
[----:B------:R-:W-:-:S04]  /*2370*/  NOP ;  /* 0x0000000000007918 */ /* 0x000fc80000000000 */
[----:B---3--:R-:W2:-:S15]  /*2380*/  DADD R26, -R10, R26 ;  /* 0x000000000a1a7229 */ /* 0x008e9e000000011a */
        /* <DEDUP_REMOVED lines=9> */
[----:B------:R4:W0:-:S15]  /*2420*/  DADD R38, R38, R22 ;  /* 0x0000000026267229 */ /* 0x00081e0000000016 */
        /* <DEDUP_REMOVED lines=34> */
[----:B0123--:R4:W3:Y:S02]  /*2650*/  DFMA R42, R8, R6, R42 ;  /* 0x00000006082a722b */ /* 0x00f8e4000000002a */
.L_x_26790:
[----:B----4-:R-:W0:Y:S01]  /*2660*/  S2R R9, SR_TID.X ;  /* 0x0000000000097919 */ /* 0x010e220000002100 */
[----:B------:R-:W1:Y:S01]  /*2670*/  S2UR UR6, SR_CgaCtaId ;  /* 0x00000000000679c3 */ /* 0x000e620000008800 */
[----:B------:R-:W-:Y:S01]  /*2680*/  IMAD.U32 R3, RZ, RZ, UR14 ;  /* 0x0000000eff037e24 */ /* 0x000fe2000f8e00ff */
[----:B------:R-:W-:Y:S01]  /*2690*/  UMOV UR4, 0x400 ;  /* 0x0000040000047882 */ /* 0x000fe20000000000 */
[----:B------:R-:W0:Y:S01]  /*26a0*/  S2R R0, SR_TID.Y ;  /* 0x0000000000007919 */ /* 0x000e220000002200 */
[----:B------:R-:W-:Y:S01]  /*26b0*/  UIADD3 UR5, UPT, UPT, UR4, 0x1000, URZ ;  /* 0x0000100004057890 */ /* 0x000fe2000fffe0ff */
[----:B------:R-:W2:Y:S01]  /*26c0*/  DADD R16, R16, R38 ;  /* 0x0000000010107229 */ /* 0x000ea20000000026 */
[----:B------:R-:W-:Y:S01]  /*26d0*/  ISETP.GE.U32.AND P1, PT, R3, 0x2, PT ;  /* 0x000000020300780c */ /* 0x000fe20003f26070 */
[----:B-1----:R-:W-:Y:S02]  /*26e0*/  ULEA UR4, UR6, UR4, 0x18 ;  /* 0x0000000406047291 */ /* 0x002fe4000f8ec0ff */
[----:B------:R-:W-:Y:S01]  /*26f0*/  ULEA UR5, UR6, UR5, 0x18 ;  /* 0x0000000506057291 */ /* 0x000fe2000f8ec0ff */
[----:B0-----:R-:W-:-:S05]  /*2700*/  IMAD R8, R0, UR17, R9 ;  /* 0x0000001100087c24 */ /* 0x001fca000f8e0209 */
[C---:B------:R-:W-:Y:S02]  /*2710*/  LEA R3, R8.reuse, UR4, 0x3 ;  /* 0x0000000408037c11 */ /* 0x040fe4000f8e18ff */
[----:B------:R-:W-:-:S15]  /*2720*/  LEA R8, R8, UR5, 0x3 ;  /* 0x0000000508087c11 */ /* 0x000fde000f8e18ff */
[----:B------:R-:W-:-:S15]  /*2730*/  NOP ;  /* 0x0000000000007918 */ /* 0x000fde0000000000 */
[----:B------:R-:W-:-:S15]  /*2740*/  NOP ;  /* 0x0000000000007918 */ /* 0x000fde0000000000 */
[----:B------:R-:W-:-:S07]  /*2750*/  NOP ;  /* 0x0000000000007918 */ /* 0x000fce0000000000 */
[----:B------:R-:W0:-:S15]  /*2760*/  DADD R28, R36, R28 ;  /* 0x00000000241c7229 */ /* 0x000e1e000000001c */
[----:B------:R-:W-:-:S15]  /*2770*/  NOP ;  /* 0x0000000000007918 */ /* 0x000fde0000000000 */
[----:B------:R-:W-:-:S15]  /*2780*/  NOP ;  /* 0x0000000000007918 */ /* 0x000fde0000000000 */
[----:B------:R-:W-:-:S15]  /*2790*/  NOP ;  /* 0x0000000000007918 */ /* 0x000fde0000000000 */
[----:B------:R-:W-:-:S04]  /*27a0*/  NOP ;  /* 0x0000000000007918 */ /* 0x000fc80000000000 */
[----:B--2---:R-:W1:-:S15]  /*27b0*/  DADD R16, R16, R14 ;  /* 0x0000000010107229 */ /* 0x004e5e000000000e */
[----:B------:R-:W-:-:S15]  /*27c0*/  NOP ;  /* 0x0000000000007918 */ /* 0x000fde0000000000 */
[----:B------:R-:W-:-:S15]  /*27d0*/  NOP ;  /* 0x0000000000007918 */ /* 0x000fde0000000000 */
[----:B------:R-:W-:-:S15]  /*27e0*/  NOP ;  /* 0x0000000000007918 */ /* 0x000fde0000000000 */
[----:B------:R-:W-:-:S04]  /*27f0*/  NOP ;  /* 0x0000000000007918 */ /* 0x000fc80000000000 */
[----:B0-----:R-:W3:-:S15]  /*2800*/  DADD R28, R28, R32 ;  /* 0x000000001c1c7229 */ /* 0x001ede0000000020 */
[----:B------:R-:W-:-:S15]  /*2810*/  NOP ;  /* 0x0000000000007918 */ /* 0x000fde0000000000 */
[----:B------:R-:W-:-:S15]  /*2820*/  NOP ;  /* 0x0000000000007918 */ /* 0x000fde0000000000 */
[----:B------:R-:W-:-:S15]  /*2830*/  NOP ;  /* 0x0000000000007918 */ /* 0x000fde0000000000 */
[----:B------:R-:W-:-:S04]  /*2840*/  NOP ;  /* 0x0000000000007918 */ /* 0x000fc80000000000 */
[----:B-1----:R0:W1:-:S15]  /*2850*/  DADD R18, R16, R18 ;  /* 0x0000000010127229 */ /* 0x00205e0000000012 */
[----:B------:R-:W-:-:S15]  /*2860*/  NOP ;  /* 0x0000000000007918 */ /* 0x000fde0000000000 */
[----:B------:R-:W-:-:S15]  /*2870*/  NOP ;  /* 0x0000000000007918 */ /* 0x000fde0000000000 */
[----:B------:R-:W-:-:S15]  /*2880*/  NOP ;  /* 0x0000000000007918 */ /* 0x000fde0000000000 */
[----:B------:R-:W-:-:S04]  /*2890*/  NOP ;  /* 0x0000000000007918 */ /* 0x000fc80000000000 */
[----:B---3--:R0:W2:Y:S02]  /*28a0*/  DADD R42, R28, R42 ;  /* 0x000000001c2a7229 */ /* 0x0080a4000000002a */
[----:B012---:R-:W-:Y:S05]  /*28b0*/  @!P1 BRA `(.L_x_26791) ;  /* 0x0000000c00909947 */ /* 0x007fea0003800000 */
[----:B------:R-:W-:Y:S02]  /*28c0*/  IMAD.U32 R5, RZ, RZ, UR14 ;  /* 0x0000000eff057e24 */ /* 0x000fe4000f8e00ff */
[----:B------:R-:W-:-:S03]  /*28d0*/  IMAD.U32 R7, RZ, RZ, UR14 ;  /* 0x0000000eff077e24 */ /* 0x000fc6000f8e00ff */
[----:B------:R-:W-:Y:S02]  /*28e0*/  LOP3.LUT R5, R5, 0x7fe, RZ, 0xc0, !PT ;  /* 0x000007fe05057812 */ /* 0x000fe400078ec0ff */
[----:B------:R-:W-:Y:S02]  /*28f0*/  SHF.R.U32.HI R7, RZ, 0x1, R7 ;  /* 0x00000001ff077819 */ /* 0x000fe40000011607 */
[----:B------:R-:W-:Y:S02]  /*2900*/  ISETP.GE.U32.AND P2, PT, R0, R5, PT ;  /* 0x000000050000720c */ /* 0x000fe40003f46070 */
[----:B------:R-:W-:-:S04]  /*2910*/  IADD3 R4, PT, PT, R7, R0, RZ ;  /* 0x0000000007047210 */ /* 0x000fc80007ffe0ff */
[----:B------:R-:W-:-:S04]  /*2920*/  ISETP.GE.U32.AND P0, PT, R4, UR14, PT ;  /* 0x0000000e04007c0c */ /* 0x000fc8000bf06070 */
[----:B------:R-:W-:-:S03]  /*2930*/  ISETP.GE.U32.OR P0, PT, R0, R7, P0 ;  /* 0x000000070000720c */ /* 0x000fc60000706470 */
[----:B------:R-:W-:Y:S04]  /*2940*/  @!P2 STS.64 [R3], R18 ;  /* 0x000000120300a388 */ /* 0x000fe80000000a00 */
[----:B------:R-:W-:Y:S06]  /*2950*/  @!P2 STS.64 [R8], R42 ;  /* 0x0000002a0800a388 */ /* 0x000fec0000000a00 */
[----:B------:R-:W-:-:S04]  /*2960*/  @!P0 IMAD R6, R7, UR17, RZ ;  /* 0x0000001107068c24 */ /* 0x000fc8000f8e02ff */
[C---:B-----5:R-:W-:Y:S01]  /*2970*/  @!P0 IMAD R10, R6.reuse, 0x8, R3 ;  /* 0x00000008060a8824 */ /* 0x060fe200078e0203 */
[----:B------:R-:W-:Y:S06]  /*2980*/  BAR.SYNC.DEFER_BLOCKING 0x0 ;  /* 0x0000000000007b1d */ /* 0x000fec0000010000 */
[----:B------:R-:W0:Y:S02]  /*2990*/  @!P0 LDS.64 R4, [R10] ;  /* 0x000000000a048984 */ /* 0x000e240000000a00 */
[----:B0-----:R0:W1:Y:S02]  /*29a0*/  @!P0 DADD R18, R18, R4 ;  /* 0x0000000012128229 */ /* 0x0010640000000004 */
[----:B0-----:R-:W-:-:S02]  /*29b0*/  @!P0 IMAD R4, R6, 0x8, R8 ;  /* 0x0000000806048824 */ /* 0x001fc400078e0208 */
[----:B------:R-:W-:-:S04]  /*29c0*/  IMAD.U32 R6, RZ, RZ, UR14 ;  /* 0x0000000eff067e24 */ /* 0x000fc8000f8e00ff */
[----:B------:R-:W0:Y:S01]  /*29d0*/  @!P0 LDS.64 R4, [R4] ;  /* 0x0000000004048984 */ /* 0x000e220000000a00 */
[----:B------:R-:W-:-:S15]  /*29e0*/  ISETP.GE.U32.AND P2, PT, R6, 0x4, PT ;  /* 0x000000040600780c */ /* 0x000fde0003f46070 */
[----:B------:R-:W-:-:S15]  /*29f0*/  NOP ;  /* 0x0000000000007918 */ /* 0x000fde0000000000 */
[----:B------:R-:W-:-:S15]  /*2a00*/  NOP ;  /* 0x0000000000007918 */ /* 0x000fde0000000000 */
[----:B------:R-:W-:-:S10]  /*2a10*/  NOP ;  /* 0x0000000000007918 */ /* 0x000fd40000000000 */
[----:B0-----:R0:W2:Y:S02]  /*2a20*/  @!P0 DADD R42, R42, R4 ;  /* 0x000000002a2a8229 */ /* 0x0010a40000000004 */
[----:B012---:R-:W-:Y:S05]  /*2a30*/  @!P2 BRA `(.L_x_26791) ;  /* 0x0000000c0030a947 */ /* 0x007fea0003800000 */
[----:B------:R-:W-:Y:S02]  /*2a40*/  LOP3.LUT R7, R7, 0x3fe, RZ, 0xc0, !PT ;  /* 0x000003fe07077812 */ /* 0x000fe400078ec0ff */
[----:B------:R-:W-:Y:S02]  /*2a50*/  MOV R11, UR14 ;  /* 0x0000000e000b7c02 */ /* 0x000fe40008000f00 */
[----:B------:R-:W-:Y:S02]  /*2a60*/  ISETP.GE.U32.AND P2, PT, R0, R7, PT ;  /* 0x000000070000720c */ /* 0x000fe40003f46070 */
[----:B------:R-:W-:-:S05]  /*2a70*/  SHF.R.U32.HI R11, RZ, 0x2, R11 ;  /* 0x00000002ff0b7819 */ /* 0x000fca000001160b */
[----:B------:R-:W-:-:S05]  /*2a80*/  IMAD.IADD R4, R11, 0x1, R0 ;  /* 0x000000010b047824 */ /* 0x000fca00078e0200 */
[----:B------:R-:W-:Y:S01]  /*2a90*/  ISETP.GE.U32.AND P0, PT, R4, UR14, PT ;  /* 0x0000000e04007c0c */ /* 0x000fe2000bf06070 */
[----:B------:R-:W-:Y:S03]  /*2aa0*/  @!P2 STS.64 [R3], R18 ;  /* 0x000000120300a388 */ /* 0x000fe60000000a00 */
[----:B------:R-:W-:Y:S01]  /*2ab0*/  ISETP.GE.U32.OR P0, PT, R0, R11, P0 ;  /* 0x0000000b0000720c */ /* 0x000fe20000706470 */
[----:B------:R-:W-:-:S12]  /*2ac0*/  @!P2 STS.64 [R8], R42 ;  /* 0x0000002a0800a388 */ /* 0x000fd80000000a00 */
[----:B------:R-:W-:-:S04]  /*2ad0*/  @!P0 IMAD R6, R11, UR17, RZ ;  /* 0x000000110b068c24 */ /* 0x000fc8000f8e02ff */
[C---:B------:R-:W-:Y:S01]  /*2ae0*/  @!P0 IMAD R7, R6.reuse, 0x8, R3 ;  /* 0x0000000806078824 */ /* 0x040fe200078e0203 */
        /* <DEDUP_REMOVED lines=187> */
[----:B0-----:R-:W-:-:S06]  /*36a0*/  @!P0 IMAD R4, R6, 0x8, R8 ;  /* 0x0000000806048824 */ /* 0x001fcc00078e0208 */
[----:B------:R-:W0:-:S15]  /*36b0*/  @!P0 LDS.64 R4, [R4] ;  /* 0x0000000004048984 */ /* 0x000e1e0000000a00 */
[----:B------:R-:W-:-:S15]  /*36c0*/  NOP ;  /* 0x0000000000007918 */ /* 0x000fde0000000000 */
[----:B------:R-:W-:-:S15]  /*36d0*/  NOP ;  /* 0x0000000000007918 */ /* 0x000fde0000000000 */
[----:B------:R-:W-:-:S11]  /*36e0*/  NOP ;  /* 0x0000000000007918 */ /* 0x000fd60000000000 */
[----:B01----:R0:W2:Y:S02]  /*36f0*/  @!P0 DADD R42, R42, R4 ;  /* 0x000000002a2a8229 */ /* 0x0030a40000000004 */
.L_x_26791:
[----:B------:R-:W-:Y:S01]  /*3700*/  UISETP.GE.U32.AND UP0, UPT, UR15, 0x2, UPT ;  /* 0x000000020f00788c */ /* 0x000fe2000bf06070 */
[----:B-----5:R-:W-:-:S08]  /*3710*/  IMAD R11, R2, UR17, R9 ;  /* 0x00000011020b7c24 */ /* 0x020fd0000f8e0209 */
[----:B------:R-:W-:Y:S05]  /*3720*/  BRA.U !UP0, `(.L_x_26792) ;  /* 0x0000001908947547 */ /* 0x000fea000b800000 */
[----:B------:R-:W1:Y:S01]  /*3730*/  LDC R20, c[0x0][0x3d4] ;  /* 0x0000f500ff147b82 */ /* 0x000e620000000800 */
[----:B------:R-:W-:Y:S02]  /*3740*/  ISETP.NE.AND P2, PT, R0, RZ, PT ;  /* 0x000000ff0000720c */ /* 0x000fe40003f45270 */
[----:B------:R-:W-:-:S05]  /*3750*/  LOP3.LUT P0, RZ, R9, R0, RZ, 0xfc, !PT ;  /* 0x0000000009ff7212 */ /* 0x000fca000780fcff */
[----:B0-----:R-:W0:Y:S01]  /*3760*/  LDC.64 R4, c[0x0][0x3c0] ;  /* 0x0000f000ff047b82 */ /* 0x001e220000000a00 */
[----:B-1----:R-:W-:-:S05]  /*3770*/  IMAD R7, R20, UR15, RZ ;  /* 0x0000000f14077c24 */ /* 0x002fca000f8e02ff */
[----:B------:R-:W-:Y:S02]  /*3780*/  @!P2 IMAD R17, R20, UR16, R11 ;  /* 0x000000101411ac24 */ /* 0x000fe4000f8e020b */
[----:B0-----:R-:W-:-:S04]  /*3790*/  IMAD.WIDE.U32 R6, R7, 0x8, R4 ;  /* 0x0000000807067825 */ /* 0x001fc800078e0004 */
[----:B------:R-:W-:-:S04]  /*37a0*/  @!P2 IMAD.WIDE R14, R17, 0x8, R4 ;  /* 0x00000008110ea825 */ /* 0x000fc800078e0204 */
[----:B------:R-:W-:Y:S01]  /*37b0*/  @!P2 IMAD.WIDE R16, R17, 0x8, R6 ;  /* 0x000000081110a825 */ /* 0x000fe200078e0206 */
[----:B------:R0:W-:Y:S04]  /*37c0*/  @!P2 STG.E.64.STRONG.SYS desc[UR10][R14.64], R18 ;  /* 0x000000120e00a986 */ /* 0x0001e8000c115b0a */
[----:B--2---:R0:W-:Y:S01]  /*37d0*/  @!P2 STG.E.64.STRONG.SYS desc[UR10][R16.64], R42 ;  /* 0x0000002a1000a986 */ /* 0x0041e2000c115b0a */
        /* <DEDUP_REMOVED lines=24> */
.L_x_26794:
[----:B------:R-:W-:Y:S05]  /*3960*/  BSYNC.RECONVERGENT B0 ;  /* 0x0000000000007941 */ /* 0x000fea0003800200 */
.L_x_26793:
[----:B------:R-:W-:Y:S06]  /*3970*/  BAR.SYNC.DEFER_BLOCKING 0x0 ;  /* 0x0000000000007b1d */ /* 0x000fec0000010000 */
[----:B-1----:R-:W1:Y:S02]  /*3980*/  LDS.U8 R2, [UR4+0x2000] ;  /* 0x00200004ff027984 */ /* 0x002e640008000000 */
[----:B-1----:R-:W-:-:S13]  /*3990*/  ISETP.NE.AND P0, PT, R2, RZ, PT ;  /* 0x000000ff0200720c */ /* 0x002fda0003f05270 */
[----:B------:R-:W-:Y:S05]  /*39a0*/  @!P0 EXIT ;  /* 0x000000000000894d */ /* 0x000fea0003800000 */
[----:B------:R-:W-:Y:S01]  /*39b0*/  ISETP.GE.U32.AND P0, PT, R0, UR15, PT ;  /* 0x0000000f00007c0c */ /* 0x000fe2000bf06070 */
[----:B------:R-:W-:Y:S01]  /*39c0*/  BSSY.RECONVERGENT B0, `(.L_x_26795) ;  /* 0x0000081000007945 */ /* 0x000fe20003800200 */
[----:B0-----:R-:W-:Y:S02]  /*39d0*/  CS2R R16, SRZ ;  /* 0x0000000000107805 */ /* 0x001fe4000001ff00 */
[----:B------:R-:W-:-:S09]  /*39e0*/  CS2R R14, SRZ ;  /* 0x00000000000e7805 */ /* 0x000fd2000001ff00 */
[----:B------:R-:W-:Y:S05]  /*39f0*/  @P0 BRA `(.L_x_26796) ;  /* 0x0000000400f40947 */ /* 0x000fea0003800000 */
[----:B------:R-:W0:Y:S01]  /*3a00*/  I2F.U32.RP R16, UR14 ;  /* 0x0000000e00107d06 */ /* 0x000e220008209000 */
[----:B------:R-:W-:Y:S01]  /*3a10*/  VIADD R2, R0, UR14 ;  /* 0x0000000e00027c36 */ /* 0x000fe20008000000 */
[----:B------:R-:W-:Y:S01]  /*3a20*/  ISETP.NE.U32.AND P4, PT, RZ, UR14, PT ;  /* 0x0000000eff007c0c */ /* 0x000fe2000bf85070 */
[----:B------:R-:W-:Y:S03]  /*3a30*/  BSSY.RECONVERGENT B1, `(.L_x_26797) ;  /* 0x0000032000017945 */ /* 0x000fe60003800200 */
[C---:B------:R-:W-:Y:S02]  /*3a40*/  ISETP.GE.U32.AND P0, PT, R2.reuse, UR15, PT ;  /* 0x0000000f02007c0c */ /* 0x040fe4000bf06070 */
[----:B------:R-:W-:Y:S02]  /*3a50*/  VIMNMX.U32 R9, PT, PT, R2, UR15, !PT ;  /* 0x0000000f02097c48 */ /* 0x000fe4000ffe0000 */
[----:B------:R-:W-:-:S04]  /*3a60*/  SEL R10, RZ, 0x1, P0 ;  /* 0x00000001ff0a7807 */ /* 0x000fc80000000000 */
[----:B------:R-:W-:Y:S01]  /*3a70*/  IADD3 R9, PT, PT, R9, -R2, -R10 ;  /* 0x8000000209097210 */ /* 0x000fe20007ffe80a */
[----:B0-----:R-:W0:Y:S02]  /*3a80*/  MUFU.RCP R16, R16 ;  /* 0x0000001000107308 */ /* 0x001e240000001000 */
[----:B0-----:R-:W-:-:S06]  /*3a90*/  IADD3 R14, PT, PT, R16, 0xffffffe, RZ ;  /* 0x0ffffffe100e7810 */ /* 0x001fcc0007ffe0ff */
[----:B------:R0:W1:Y:S02]  /*3aa0*/  F2I.FTZ.U32.TRUNC.NTZ R15, R14 ;  /* 0x0000000e000f7305 */ /* 0x000064000021f000 */
[----:B0-----:R-:W-:Y:S02]  /*3ab0*/  IMAD.MOV.U32 R14, RZ, RZ, RZ ;  /* 0x000000ffff0e7224 */ /* 0x001fe400078e00ff */
[----:B-1----:R-:W-:-:S04]  /*3ac0*/  IMAD.MOV R17, RZ, RZ, -R15 ;  /* 0x000000ffff117224 */ /* 0x002fc800078e0a0f */
[----:B------:R-:W-:-:S04]  /*3ad0*/  IMAD R17, R17, UR14, RZ ;  /* 0x0000000e11117c24 */ /* 0x000fc8000f8e02ff */
[----:B------:R-:W-:-:S06]  /*3ae0*/  IMAD.HI.U32 R16, R15, R17, R14 ;  /* 0x000000110f107227 */ /* 0x000fcc00078e000e */
[----:B------:R-:W-:Y:S01]  /*3af0*/  IMAD.HI.U32 R15, R16, R9, RZ ;  /* 0x00000009100f7227 */ /* 0x000fe200078e00ff */
[----:B------:R-:W-:-:S03]  /*3b00*/  CS2R R16, SRZ ;  /* 0x0000000000107805 */ /* 0x000fc6000001ff00 */
[----:B------:R-:W-:-:S04]  /*3b10*/  IMAD.MOV R2, RZ, RZ, -R15 ;  /* 0x000000ffff027224 */ /* 0x000fc800078e0a0f */
[----:B------:R-:W-:-:S05]  /*3b20*/  IMAD R9, R2, UR14, R9 ;  /* 0x0000000e02097c24 */ /* 0x000fca000f8e0209 */
[----:B------:R-:W-:-:S13]  /*3b30*/  ISETP.GE.U32.AND P0, PT, R9, UR14, PT ;  /* 0x0000000e09007c0c */ /* 0x000fda000bf06070 */
[----:B------:R-:W-:Y:S01]  /*3b40*/  @P0 IADD3 R9, PT, PT, R9, -UR14, RZ ;  /* 0x8000000e09090c10 */ /* 0x000fe2000fffe0ff */
[----:B------:R-:W-:-:S03]  /*3b50*/  @P0 VIADD R15, R15, 0x1 ;  /* 0x000000010f0f0836 */ /* 0x000fc60000000000 */
[----:B------:R-:W-:-:S13]  /*3b60*/  ISETP.GE.U32.AND P3, PT, R9, UR14, PT ;  /* 0x0000000e09007c0c */ /* 0x000fda000bf66070 */
[----:B------:R-:W-:Y:S01]  /*3b70*/  @P3 VIADD R15, R15, 0x1 ;  /* 0x000000010f0f3836 */ /* 0x000fe20000000000 */
[----:B------:R-:W-:-:S05]  /*3b80*/  @!P4 LOP3.LUT R15, RZ, UR14, RZ, 0x33, !PT ;  /* 0x0000000eff0fcc12 */ /* 0x000fca000f8e33ff */
[----:B------:R-:W-:Y:S01]  /*3b90*/  IMAD.IADD R10, R10, 0x1, R15 ;  /* 0x000000010a0a7824 */ /* 0x000fe200078e020f */
[----:B------:R-:W-:-:S04]  /*3ba0*/  CS2R R14, SRZ ;  /* 0x00000000000e7805 */ /* 0x000fc8000001ff00 */
[C---:B------:R-:W-:Y:S02]  /*3bb0*/  LOP3.LUT R2, R10.reuse, 0x3, RZ, 0xc0, !PT ;  /* 0x000000030a027812 */ /* 0x040fe400078ec0ff */
[----:B------:R-:W-:Y:S02]  /*3bc0*/  ISETP.GE.U32.AND P3, PT, R10, 0x3, PT ;  /* 0x000000030a00780c */ /* 0x000fe40003f66070 */
[----:B------:R-:W-:Y:S01]  /*3bd0*/  ISETP.NE.AND P0, PT, R2, 0x3, PT ;  /* 0x000000030200780c */ /* 0x000fe20003f05270 */
[----:B------:R-:W-:-:S12]  /*3be0*/  IMAD.MOV.U32 R2, RZ, RZ, R0 ;  /* 0x000000ffff027224 */ /* 0x000fd800078e0000 */
[----:B------:R-:W-:Y:S05]  /*3bf0*/  @!P0 BRA `(.L_x_26798) ;  /* 0x0000000000548947 */ /* 0x000fea0003800000 */
[----:B------:R-:W-:Y:S01]  /*3c00*/  IADD3 R10, PT, PT, R10, 0x1, RZ ;  /* 0x000000010a0a7810 */ /* 0x000fe20007ffe0ff */
[----:B------:R-:W-:Y:S01]  /*3c10*/  IMAD R9, R0, R20, R11 ;  /* 0x0000001400097224 */ /* 0x000fe200078e020b */
[----:B------:R-:W-:Y:S01]  /*3c20*/  CS2R R14, SRZ ;  /* 0x00000000000e7805 */ /* 0x000fe2000001ff00 */
[----:B------:R-:W-:Y:S01]  /*3c30*/  IMAD.MOV.U32 R2, RZ, RZ, R0 ;  /* 0x000000ffff027224 */ /* 0x000fe200078e0000 */
[----:B------:R-:W-:-:S05]  /*3c40*/  LOP3.LUT R10, R10, 0x3, RZ, 0xc0, !PT ;  /* 0x000000030a0a7812 */ /* 0x000fca00078ec0ff */
[----:B------:R-:W-:-:S07]  /*3c50*/  IMAD.MOV R10, RZ, RZ, -R10 ;  /* 0x000000ffff0a7224 */ /* 0x000fce00078e0a0a */
.L_x_26799:
[----:B------:R-:W-:-:S04]  /*3c60*/  IMAD.WIDE R18, R9, 0x8, R4 ;  /* 0x0000000809127825 */ /* 0x000fc800078e0204 */
[----:B------:R-:W-:Y:S02]  /*3c70*/  IMAD.WIDE R22, R9, 0x8, R6 ;  /* 0x0000000809167825 */ /* 0x000fe400078e0206 */
[----:B------:R-:W2:Y:S04]  /*3c80*/  LDG.E.64.STRONG.SYS R18, desc[UR10][R18.64] ;  /* 0x0000000a12127981 */ /* 0x000ea8000c1f5b00 */
[----:B------:R-:W3:Y:S01]  /*3c90*/  LDG.E.64.STRONG.SYS R22, desc[UR10][R22.64] ;  /* 0x0000000a16167981 */ /* 0x000ee2000c1f5b00 */
[----:B------:R-:W-:Y:S02]  /*3ca0*/  VIADD R10, R10, 0x1 ;  /* 0x000000010a0a7836 */ /* 0x000fe40000000000 */
[----:B------:R-:W-:Y:S02]  /*3cb0*/  VIADD R2, R2, UR14 ;  /* 0x0000000e02027c36 */ /* 0x000fe40008000000 */
[----:B------:R-:W-:Y:S01]  /*3cc0*/  IMAD R9, R20, UR14, R9 ;  /* 0x0000000e14097c24 */ /* 0x000fe2000f8e0209 */
[----:B------:R-:W-:Y:S01]  /*3cd0*/  ISETP.NE.AND P0, PT, R10, RZ, PT ;  /* 0x000000ff0a00720c */ /* 0x000fe20003f05270 */
[----:B--2---:R0:W1:-:S15]  /*3ce0*/  DADD R16, R18, R16 ;  /* 0x0000000012107229 */ /* 0x00405e0000000010 */
[----:B------:R-:W-:-:S15]  /*3cf0*/  NOP ;  /* 0x0000000000007918 */ /* 0x000fde0000000000 */
[----:B------:R-:W-:-:S15]  /*3d00*/  NOP ;  /* 0x0000000000007918 */ /* 0x000fde0000000000 */
[----:B------:R-:W-:-:S15]  /*3d10*/  NOP ;  /* 0x0000000000007918 */ /* 0x000fde0000000000 */
[----:B------:R-:W-:-:S04]  /*3d20*/  NOP ;  /* 0x0000000000007918 */ /* 0x000fc80000000000 */
[----:B---3--:R0:W2:Y:S02]  /*3d30*/  DADD R14, R22, R14 ;  /* 0x00000000160e7229 */ /* 0x0080a4000000000e */
[----:B012---:R-:W-:Y:S05]  /*3d40*/  @P0 BRA `(.L_x_26799) ;  /* 0xfffffffc00c40947 */ /* 0x007fea000383ffff */
.L_x_26798:
[----:B------:R-:W-:Y:S05]  /*3d50*/  BSYNC.RECONVERGENT B1 ;  /* 0x0000000000017941 */ /* 0x000fea0003800200 */
.L_x_26797:
[----:B------:R-:W-:Y:S05]  /*3d60*/  @!P3 BRA `(.L_x_26796) ;  /* 0x000000040018b947 */ /* 0x000fea0003800000 */
[----:B------:R-:W-:Y:S01]  /*3d70*/  MOV R33, UR14 ;  /* 0x0000000e00217c02 */ /* 0x000fe20008000f00 */
[----:B------:R-:W-:Y:S02]  /*3d80*/  IMAD.U32 R35, RZ, RZ, UR14 ;  /* 0x0000000eff237e24 */ /* 0x000fe4000f8e00ff */
[----:B------:R-:W-:Y:S02]  /*3d90*/  VIADD R9, R2, UR14 ;  /* 0x0000000e02097c36 */ /* 0x000fe40008000000 */
[--C-:B------:R-:W-:Y:S02]  /*3da0*/  IMAD R33, R33, 0x2, R2.reuse ;  /* 0x0000000221217824 */ /* 0x100fe400078e0202 */
[----:B------:R-:W-:Y:S02]  /*3db0*/  IMAD R35, R35, 0x3, R2 ;  /* 0x0000000323237824 */ /* 0x000fe400078e0202 */
[----:B------:R-:W-:Y:S02]  /*3dc0*/  IMAD R10, R20, UR14, RZ ;  /* 0x0000000e140a7c24 */ /* 0x000fe4000f8e02ff */
[----:B------:R-:W-:-:S02]  /*3dd0*/  IMAD R9, R9, R20, R11 ;  /* 0x0000001409097224 */ /* 0x000fc400078e020b */
[-CC-:B------:R-:W-:Y:S02]  /*3de0*/  IMAD R33, R33, R20.reuse, R11.reuse ;  /* 0x0000001421217224 */ /* 0x180fe400078e020b */
[-CC-:B------:R-:W-:Y:S02]  /*3df0*/  IMAD R35, R35, R20.reuse, R11.reuse ;  /* 0x0000001423237224 */ /* 0x180fe400078e020b */
[----:B------:R-:W-:-:S07]  /*3e00*/  IMAD R31, R2, R20, R11 ;  /* 0x00000014021f7224 */ /* 0x000fce00078e020b */
.L_x_26800:
[----:B------:R-:W-:-:S04]  /*3e10*/  IMAD.WIDE R24, R31, 0x8, R4 ;  /* 0x000000081f187825 */ /* 0x000fc800078e0204 */
[----:B------:R-:W-:Y:S02]  /*3e20*/  IMAD.WIDE R26, R31, 0x8, R6 ;  /* 0x000000081f1a7825 */ /* 0x000fe400078e0206 */
[----:B------:R-:W2:Y:S02]  /*3e30*/  LDG.E.64.STRONG.SYS R24, desc[UR10][R24.64] ;  /* 0x0000000a18187981 */ /* 0x000ea4000c1f5b00 */
[C---:B------:R-:W-:Y:S02]  /*3e40*/  IMAD.WIDE R22, R9.reuse, 0x8, R4 ;  /* 0x0000000809167825 */ /* 0x040fe400078e0204 */
[----:B------:R-:W3:Y:S02]  /*3e50*/  LDG.E.64.STRONG.SYS R26, desc[UR10][R26.64] ;  /* 0x0000000a1a1a7981 */ /* 0x000ee4000c1f5b00 */
[----:B------:R-:W-:Y:S02]  /*3e60*/  IMAD.WIDE R20, R9, 0x8, R6 ;  /* 0x0000000809147825 */ /* 0x000fe400078e0206 */
[----:B------:R-:W4:Y:S02]  /*3e70*/  LDG.E.64.STRONG.SYS R22, desc[UR10][R22.64] ;  /* 0x0000000a16167981 */ /* 0x000f24000c1f5b00 */
[----:B------:R-:W-:-:S02]  /*3e80*/  IMAD.WIDE R18, R33, 0x8, R4 ;  /* 0x0000000821127825 */ /* 0x000fc400078e0204 */
[----:B------:R-:W5:Y:S02]  /*3e90*/  LDG.E.64.STRONG.SYS R20, desc[UR10][R20.64] ;  /* 0x0000000a14147981 */ /* 0x000f64000c1f5b00 */
[----:B------:R-:W-:Y:S02]  /*3ea0*/  IMAD.WIDE R28, R33, 0x8, R6 ;  /* 0x00000008211c7825 */ /* 0x000fe400078e0206 */
[----:B------:R-:W3:Y:S02]  /*3eb0*/  LDG.E.64.STRONG.SYS R18, desc[UR10][R18.64] ;  /* 0x0000000a12127981 */ /* 0x000ee4000c1f5b00 */
[C---:B------:R-:W-:Y:S02]  /*3ec0*/  IMAD.WIDE R36, R35.reuse, 0x8, R4 ;  /* 0x0000000823247825 */ /* 0x040fe400078e0204 */
[----:B------:R-:W5:Y:S02]  /*3ed0*/  LDG.E.64.STRONG.SYS R28, desc[UR10][R28.64] ;  /* 0x0000000a1c1c7981 */ /* 0x000f64000c1f5b00 */
[----:B------:R-:W-:-:S02]  /*3ee0*/  IMAD.WIDE R38, R35, 0x8, R6 ;  /* 0x0000000823267825 */ /* 0x000fc400078e0206 */
[----:B------:R-:W5:Y:S04]  /*3ef0*/  LDG.E.64.STRONG.SYS R36, desc[UR10][R36.64] ;  /* 0x0000000a24247981 */ /* 0x000f68000c1f5b00 */
[----:B------:R-:W5:Y:S01]  /*3f00*/  LDG.E.64.STRONG.SYS R38, desc[UR10][R38.64] ;  /* 0x0000000a26267981 */ /* 0x000f62000c1f5b00 */
[C---:B------:R-:W-:Y:S01]  /*3f10*/  LEA R31, R10.reuse, R31, 0x2 ;  /* 0x0000001f0a1f7211 */ /* 0x040fe200078e10ff */
[C---:B------:R-:W-:Y:S02]  /*3f20*/  IMAD R9, R10.reuse, 0x4, R9 ;  /* 0x000000040a097824 */ /* 0x040fe400078e0209 */
[C---:B------:R-:W-:Y:S02]  /*3f30*/  IMAD R33, R10.reuse, 0x4, R33 ;  /* 0x000000040a217824 */ /* 0x040fe400078e0221 */
[----:B------:R-:W-:Y:S01]  /*3f40*/  IMAD R35, R10, 0x4, R35 ;  /* 0x000000040a237824 */ /* 0x000fe200078e0223 */
[----:B--2---:R-:W4:-:S15]  /*3f50*/  DADD R16, R24, R16 ;  /* 0x0000000018107229 */ /* 0x004f1e0000000010 */
[----:B------:R-:W-:-:S15]  /*3f60*/  NOP ;  /* 0x0000000000007918 */ /* 0x000fde0000000000 */
[----:B------:R-:W-:-:S15]  /*3f70*/  NOP ;  /* 0x0000000000007918 */ /* 0x000fde0000000000 */
[----:B------:R-:W-:-:S15]  /*3f80*/  NOP ;  /* 0x0000000000007918 */ /* 0x000fde0000000000 */
[----:B------:R-:W-:-:S04]  /*3f90*/  NOP ;  /* 0x0000000000007918 */ /* 0x000fc80000000000 */
[----:B----4-:R-:W3:-:S15]  /*3fa0*/  DADD R16, R16, R22 ;  /* 0x0000000010107229 */ /* 0x010ede0000000016 */
[----:B------:R-:W-:-:S15]  /*3fb0*/  NOP ;  /* 0x0000000000007918 */ /* 0x000fde0000000000 */
[----:B------:R-:W-:-:S15]  /*3fc0*/  NOP ;  /* 0x0000000000007918 */ /* 0x000fde0000000000 */
[----:B------:R-:W-:-:S15]  /*3fd0*/  NOP ;  /* 0x0000000000007918 */ /* 0x000fde0000000000 */
[----:B------:R-:W-:-:S04]  /*3fe0*/  NOP ;  /* 0x0000000000007918 */ /* 0x000fc80000000000 */
[----:B---3--:R0:W-:Y:S02]  /*3ff0*/  DADD R16, R16, R18 ;  /* 0x0000000010107229 */ /* 0x0081e40000000012 */
[----:B0-----:R-:W-:-:S05]  /*4000*/  IMAD.U32 R19, RZ, RZ, UR14 ;  /* 0x0000000eff137e24 */ /* 0x001fca000f8e00ff */
[----:B------:R-:W-:-:S04]  /*4010*/  IADD3 R2, PT, PT, R19, UR14, R2 ;  /* 0x0000000e13027c10 */ /* 0x000fc8000fffe002 */
[----:B------:R-:W-:-:S04]  /*4020*/  IADD3 R2, PT, PT, R19, UR14, R2 ;  /* 0x0000000e13027c10 */ /* 0x000fc8000fffe002 */
[----:B------:R-:W-:-:S15]  /*4030*/  ISETP.GE.U32.AND P0, PT, R2, UR15, PT ;  /* 0x0000000f02007c0c */ /* 0x000fde000bf06070 */
[----:B------:R-:W-:-:S15]  /*4040*/  NOP ;  /* 0x0000000000007918 */ /* 0x000fde0000000000 */
[----:B------:R-:W-:-:S15]  /*4050*/  NOP ;  /* 0x0000000000007918 */ /* 0x000fde0000000000 */
[----:B------:R-:W-:-:S04]  /*4060*/  NOP ;  /* 0x0000000000007918 */ /* 0x000fc80000000000 */
[----:B------:R-:W5:-:S15]  /*4070*/  DADD R14, R26, R14 ;  /* 0x000000001a0e7229 */ /* 0x000f5e000000000e */
[----:B------:R-:W-:-:S15]  /*4080*/  NOP ;  /* 0x0000000000007918 */ /* 0x000fde0000000000 */
[----:B------:R-:W-:-:S15]  /*4090*/  NOP ;  /* 0x0000000000007918 */ /* 0x000fde0000000000 */
[----:B------:R-:W-:-:S15]  /*40a0*/  NOP ;  /* 0x0000000000007918 */ /* 0x000fde0000000000 */
[----:B------:R-:W-:-:S04]  /*40b0*/  NOP ;  /* 0x0000000000007918 */ /* 0x000fc80000000000 */
[----:B-----5:R-:W0:-:S15]  /*40c0*/  DADD R14, R14, R20 ;  /* 0x000000000e0e7229 */ /* 0x020e1e0000000014 */
[----:B------:R-:W-:-:S15]  /*40d0*/  NOP ;  /* 0x0000000000007918 */ /* 0x000fde0000000000 */
[----:B------:R-:W-:-:S15]  /*40e0*/  NOP ;  /* 0x0000000000007918 */ /* 0x000fde0000000000 */
[----:B------:R-:W-:-:S15]  /*40f0*/  NOP ;  /* 0x0000000000007918 */ /* 0x000fde0000000000 */
[----:B------:R-:W-:-:S04]  /*4100*/  NOP ;  /* 0x0000000000007918 */ /* 0x000fc80000000000 */
[----:B0-----:R-:W0:-:S15]  /*4110*/  DADD R14, R14, R28 ;  /* 0x000000000e0e7229 */ /* 0x001e1e000000001c */
        /* <DEDUP_REMOVED lines=9> */
[----:B0-----:R1:W0:Y:S02]  /*41b0*/  DADD R14, R14, R38 ;  /* 0x000000000e0e7229 */ /* 0x0012240000000026 */
[----:B012---:R-:W-:Y:S05]  /*41c0*/  @!P0 BRA `(.L_x_26800) ;  /* 0xfffffffc00108947 */ /* 0x007fea000383ffff */
.L_x_26796:
[----:B------:R-:W-:Y:S05]  /*41d0*/  BSYNC.RECONVERGENT B0 ;  /* 0x0000000000007941 */ /* 0x000fea0003800200 */
.L_x_26795:
[----:B------:R-:W-:Y:S05]  /*41e0*/  @!P1 BRA `(.L_x_26801) ;  /* 0x0000000c00909947 */ /* 0x000fea0003800000 */
        /* <DEDUP_REMOVED lines=228> */
.L_x_26801:
[----:B------:R-:W-:Y:S05]  /*5030*/  @P2 EXIT ;  /* 0x000000000000294d */ /* 0x000fea0003800000 */
[----:B------:R-:W1:Y:S01]  /*5040*/  LDCU.64 UR4, c[0x0][0x3b8] ;  /* 0x00007700ff0477ac */ /* 0x000e620008000a00 */
[----:B------:R-:W3:Y:S01]  /*5050*/  LDC.64 R6, c[0x0][0x3a0] ;  /* 0x0000e800ff067b82 */ /* 0x000ee20000000a00 */
[----:B------:R-:W4:Y:S07]  /*5060*/  LDCU.64 UR6, c[0x0][0x3b0] ;  /* 0x00007600ff0677ac */ /* 0x000f2e0008000a00 */
[----:B------:R-:W5:Y:S01]  /*5070*/  LDC.64 R8, c[0x0][0x3a8] ;  /* 0x0000ea00ff087b82 */ /* 0x000f620000000a00 */
[----:B-1----:R-:W-:-:S02]  /*5080*/  ISETP.NE.U32.AND P0, PT, RZ, UR4, PT ;  /* 0x00000004ff007c0c */ /* 0x002fc4000bf05070 */
[----:B----4-:R-:W-:Y:S02]  /*5090*/  ISETP.NE.U32.AND P1, PT, RZ, UR6, PT ;  /* 0x00000006ff007c0c */ /* 0x010fe4000bf25070 */
[----:B------:R-:W-:Y:S01]  /*50a0*/  ISETP.NE.AND.EX P0, PT, RZ, UR5, PT, P0 ;  /* 0x00000005ff007c0c */ /* 0x000fe2000bf05300 */
[----:B---3--:R-:W-:Y:S01]  /*50b0*/  IMAD.WIDE R6, R11, 0x8, R6 ;  /* 0x000000080b067825 */ /* 0x008fe200078e0206 */
[----:B------:R-:W-:-:S03]  /*50c0*/  ISETP.NE.AND.EX P1, PT, RZ, UR7, PT, P1 ;  /* 0x00000007ff007c0c */ /* 0x000fc6000bf25310 */
[----:B-----5:R-:W-:-:S08]  /*50d0*/  IMAD.WIDE R8, R11, 0x8, R8 ;  /* 0x000000080b087825 */ /* 0x020fd000078e0208 */
[----:B------:R-:W1:Y:S02]  /*50e0*/  @P0 LDC.64 R2, c[0x0][0x3b8] ;  /* 0x0000ee00ff020b82 */ /* 0x000e640000000a00 */
[----:B--2---:R-:W2:Y:S06]  /*50f0*/  @P1 DMUL R12, R12, R14 ;  /* 0x0000000e0c0c1228 */ /* 0x004eac0000000000 */
[----:B0-----:R-:W0:Y:S01]  /*5100*/  @P1 LDC.64 R4, c[0x0][0x3b0] ;  /* 0x0000ec00ff041b82 */ /* 0x001e220000000a00 */
[----:B-1----:R-:W-:-:S05]  /*5110*/  @P0 IMAD.WIDE R2, R11, 0x8, R2 ;  /* 0x000000080b020825 */ /* 0x002fca00078e0202 */
[----:B------:R-:W-:Y:S01]  /*5120*/  @P0 STG.E.64 desc[UR10][R2.64], R16 ;  /* 0x0000001002000986 */ /* 0x000fe2000c101b0a */
[----:B0-----:R-:W-:-:S05]  /*5130*/  @P1 IMAD.WIDE R4, R11, 0x8, R4 ;  /* 0x000000080b041825 */ /* 0x001fca00078e0204 */
[----:B--2---:R-:W-:Y:S04]  /*5140*/  @P1 STG.E.64 desc[UR10][R4.64], R12 ;  /* 0x0000000c04001986 */ /* 0x004fe8000c101b0a */
[----:B------:R-:W-:Y:S04]  /*5150*/  STG.E.64 desc[UR10][R6.64], R16 ;  /* 0x0000001006007986 */ /* 0x000fe8000c101b0a */
[----:B------:R-:W-:Y:S01]  /*5160*/  STG.E.64 desc[UR10][R8.64], R14 ;  /* 0x0000000e08007986 */ /* 0x000fe2000c101b0a */
[----:B------:R-:W-:Y:S05]  /*5170*/  EXIT ;  /* 0x000000000000794d */ /* 0x000fea0003800000 */
.L_x_26792:
[----:B------:R-:W-:-:S13]  /*5180*/  LOP3.LUT P0, RZ, R0, UR16, RZ, 0xfc, !PT ;  /* 0x0000001000ff7c12 */ /* 0x000fda000f80fcff */
        /* <DEDUP_REMOVED lines=21> */
.L_x_26802:
        /* <DEDUP_REMOVED lines=10> */
.L_x_27290:


//--------------------- .text._ZN2at6native47batch_norm_transform_input_channels_last_kernelIN3c108BFloat16EfS3_Li4EEEvPKT_S6_PKT0_S9_PKT1_SC_PS4_iib --------------------------
	.section	.text._ZN2at6native47batch_norm_transform_input_channels_last_kernelIN3c108BFloat16EfS3_Li4EEEvPKT_S6_PKT0_S9_PKT1_SC_PS4_iib,"ax",@progbits
	.align	128
        .global         _ZN2at6native47batch_norm_transform_input_channels_last_kernelIN3c108BFloat16EfS3_Li4EEEvPKT_S6_PKT0_S9_PKT1_SC_PS4_iib
        .type           _ZN2at6native47batch_norm_transform_input_channels_last_kernelIN3c108BFloat16EfS3_Li4EEEvPKT_S6_PKT0_S9_PKT1_SC_PS4_iib,@function
        .size           _ZN2at6native47batch_norm_transform_input_channels_last_kernelIN3c108BFloat16EfS3_Li4EEEvPKT_S6_PKT0_S9_PKT1_SC_PS4_iib,(.L_x_27291 - _ZN2at6native47batch_norm_transform_input_channels_last_kernelIN3c108BFloat16EfS3_Li4EEEvPKT_S6_PKT0_S9_PKT1_SC_PS4_iib)
        .other          _ZN2at6native47batch_norm_transform_input_channels_last_kernelIN3c108BFloat16EfS3_Li4EEEvPKT_S6_PKT0_S9_PKT1_SC_PS4_iib,@"STO_CUDA_ENTRY STV_DEFAULT"
_ZN2at6native47batch_norm_transform_input_channels_last_kernelIN3c108BFloat16EfS3_Li4EEEvPKT_S6_PKT0_S9_PKT1_SC_PS4_iib:
.text._ZN2at6native47batch_norm_transform_input_channels_last_kernelIN3c108BFloat16EfS3_Li4EEEvPKT_S6_PKT0_S9_PKT1_SC_PS4_iib:
        /* <DEDUP_REMOVED lines=16> */
[----:B------:R-:W2:Y:S07]  /*0100*/  LDCU.64 UR10, c[0x0][0x3a8] ;  /* 0x00007500ff0a77ac */ /* 0x000eae0008000a00 */
[----:B------:R-:W3:Y:S01]  /*0110*/  LDC.64 R12, c[0x0][0x390] ;  /* 0x0000e400ff0c7b82 */ /* 0x000ee20000000a00 */
[----:B0-----:R-:W-:-:S02]  /*0120*/  ISETP.NE.U32.AND P0, PT, RZ, UR8, PT ;  /* 0x00000008ff007c0c */ /* 0x001fc4000bf05070 */
[----:B--2---:R-:W-:Y:S02]  /*0130*/  ISETP.NE.U32.AND P1, PT, RZ, UR10, PT ;  /* 0x0000000aff007c0c */ /* 0x004fe4000bf25070 */
[----:B------:R-:W-:Y:S01]  /*0140*/  ISETP.NE.AND.EX P0, PT, RZ, UR9, PT, P0 ;  /* 0x00000009ff007c0c */ /* 0x000fe2000bf05300 */
[----:B------:R-:W0:Y:S01]  /*0150*/  LDCU.64 UR8, c[0x0][0x358] ;  /* 0x00006b00ff0877ac */ /* 0x000e220008000a00 */
[----:B------:R-:W-:Y:S01]  /*0160*/  ISETP.NE.AND.EX P1, PT, RZ, UR11, PT, P1 ;  /* 0x0000000bff007c0c */ /* 0x000fe2000bf25310 */
[----:B-1----:R-:W-:-:S04]  /*0170*/  IMAD.WIDE R14, R25, 0x4, R14 ;  /* 0x00000004190e7825 */ /* 0x002fc800078e020e */
[----:B------:R-:W-:Y:S02]  /*0180*/  IMAD R3, R18, UR7, RZ ;  /* 0x0000000712037c24 */ /* 0x000fe4000f8e02ff */
[----:B------:R-:W-:Y:S01]  /*0190*/  HFMA2 R4, -RZ, RZ, 0, 0 ;  /* 0x00000000ff047431 */ /* 0x000fe200000001ff */
[----:B------:R-:W-:Y:S01]  /*01a0*/  UIADD3 UR6, UPT, UPT, UR4, -0x1, URZ ;  /* 0xffffffff04067890 */ /* 0x000fe2000fffe0ff */
[----:B---3--:R-:W-:Y:S01]  /*01b0*/  IMAD.WIDE R12, R25, 0x4, R12 ;  /* 0x00000004190c7825 */ /* 0x008fe200078e020c */
[----:B------:R-:W1:Y:S01]  /*01c0*/  LDCU.64 UR10, c[0x0][0x388] ;  /* 0x00007100ff0a77ac */ /* 0x000e620008000a00 */
[----:B------:R-:W2:Y:S01]  /*01d0*/  @P0 LDC.64 R6, c[0x0][0x3a0] ;  /* 0x0000e800ff060b82 */ /* 0x000ea20000000a00 */
[----:B0-----:R-:W5:Y:S07]  /*01e0*/  LDG.E.CONSTANT R2, desc[UR8][R14.64] ;  /* 0x000000080e027981 */ /* 0x001f6e000c1e9900 */
[----:B------:R-:W0:Y:S01]  /*01f0*/  @P1 LDC.64 R10, c[0x0][0x3a8] ;  /* 0x0000ea00ff0a1b82 */ /* 0x000e220000000a00 */
[----:B------:R-:W-:Y:S01]  /*0200*/  SHF.L.U32 R9, R3, 0x2, RZ ;  /* 0x0000000203097819 */ /* 0x000fe200000006ff */
[----:B------:R-:W5:Y:S01]  /*0210*/  LDG.E.CONSTANT R0, desc[UR8][R12.64] ;  /* 0x000000080c007981 */ /* 0x000f62000c1e9900 */
[----:B--2---:R-:W-:-:S06]  /*0220*/  @P0 IMAD.WIDE R6, R25, 0x2, R6 ;  /* 0x0000000219060825 */ /* 0x004fcc00078e0206 */
[----:B------:R2:W3:Y:S01]  /*0230*/  @P0 LDG.E.U16.CONSTANT R6, desc[UR8][R6.64] ;  /* 0x0000000806060981 */ /* 0x0004e2000c1e9500 */
[----:B0-----:R-:W-:-:S06]  /*0240*/  @P1 IMAD.WIDE R10, R25, 0x2, R10 ;  /* 0x00000002190a1825 */ /* 0x001fcc00078e020a */
[----:B------:R-:W4:Y:S01]  /*0250*/  @P1 LDG.E.U16.CONSTANT R10, desc[UR8][R10.64] ;  /* 0x000000080a0a1981 */ /* 0x000f22000c1e9500 */
[----:B------:R-:W0:Y:S08]  /*0260*/  I2F.U32.RP R19, R9 ;  /* 0x0000000900137306 */ /* 0x000e300000209000 */
[----:B0-----:R-:W0:Y:S01]  /*0270*/  MUFU.RCP R19, R19 ;  /* 0x0000001300137308 */ /* 0x001e220000001000 */
[----:B--2---:R-:W-:Y:S01]  /*0280*/  IMAD.MOV R7, RZ, RZ, -R9 ;  /* 0x000000ffff077224 */ /* 0x004fe200078e0a09 */
[----:B0-----:R-:W-:-:S06]  /*0290*/  IADD3 R5, PT, PT, R19, 0xffffffe, RZ ;  /* 0x0ffffffe13057810 */ /* 0x001fcc0007ffe0ff */
[----:B------:R-:W0:Y:S02]  /*02a0*/  F2I.FTZ.U32.TRUNC.NTZ R5, R5 ;  /* 0x0000000500057305 */ /* 0x000e24000021f000 */
[----:B0-----:R-:W-:-:S04]  /*02b0*/  IMAD R7, R7, R5, RZ ;  /* 0x0000000507077224 */ /* 0x001fc800078e02ff */
[----:B------:R-:W-:-:S06]  /*02c0*/  IMAD.HI.U32 R4, R5, R7, R4 ;  /* 0x0000000705047227 */ /* 0x000fcc00078e0004 */
[----:B------:R-:W-:-:S04]  /*02d0*/  IMAD.HI.U32 R4, R4, UR6, RZ ;  /* 0x0000000604047c27 */ /* 0x000fc8000f8e00ff */
[----:B------:R-:W-:-:S04]  /*02e0*/  IMAD.MOV R12, RZ, RZ, -R4 ;  /* 0x000000ffff0c7224 */ /* 0x000fc800078e0a04 */
[----:B------:R-:W-:-:S05]  /*02f0*/  IMAD R12, R9, R12, UR6 ;  /* 0x00000006090c7e24 */ /* 0x000fca000f8e020c */
[----:B------:R-:W-:Y:S01]  /*0300*/  ISETP.GE.U32.AND P2, PT, R12, R9, PT ;  /* 0x000000090c00720c */ /* 0x000fe20003f46070 */
[----:B-1----:R-:W-:Y:S01]  /*0310*/  UISETP.NE.U32.AND UP0, UPT, UR10, URZ, UPT ;  /* 0x000000ff0a00728c */ /* 0x002fe2000bf05070 */
[----:B------:R-:W-:-:S03]  /*0320*/  ISETP.NE.U32.AND P4, PT, R9, RZ, PT ;  /* 0x000000ff0900720c */ /* 0x000fc60003f85070 */
[----:B------:R-:W-:-:S08]  /*0330*/  UISETP.NE.AND.EX UP0, UPT, UR11, URZ, UPT, UP0 ;  /* 0x000000ff0b00728c */ /* 0x000fd0000bf05300 */
[----:B------:R-:W-:-:S04]  /*0340*/  @P2 IADD3 R12, PT, PT, -R9, R12, RZ ;  /* 0x0000000c090c2210 */ /* 0x000fc80007ffe1ff */
[----:B------:R-:W-:Y:S02]  /*0350*/  ISETP.GE.U32.AND P3, PT, R12, R9, PT ;  /* 0x000000090c00720c */ /* 0x000fe40003f66070 */
[----:B------:R-:W-:Y:S01]  /*0360*/  @P2 IADD3 R4, PT, PT, R4, 0x1, RZ ;  /* 0x0000000104042810 */ /* 0x000fe20007ffe0ff */
[----:B------:R-:W-:Y:S01]  /*0370*/  IMAD.MOV.U32 R5, RZ, RZ, 0x3f800000 ;  /* 0x3f800000ff057424 */ /* 0x000fe200078e00ff */
[----:B------:R-:W-:Y:S01]  /*0380*/  MOV R7, RZ ;  /* 0x000000ff00077202 */ /* 0x000fe20000000f00 */
[----:B------:R-:W-:-:S08]  /*0390*/  IMAD R29, R8, UR5, R25 ;  /* 0x00000005081d7c24 */ /* 0x000fd0000f8e0219 */
[----:B------:R-:W-:Y:S02]  /*03a0*/  @P3 IADD3 R4, PT, PT, R4, 0x1, RZ ;  /* 0x0000000104043810 */ /* 0x000fe40007ffe0ff */
[----:B------:R-:W-:Y:S01]  /*03b0*/  @!P4 LOP3.LUT R4, RZ, R9, RZ, 0x33, !PT ;  /* 0x00000009ff04c212 */ /* 0x000fe200078e33ff */
[----:B---3--:R-:W-:Y:S02]  /*03c0*/  @P0 IMAD.U32 R5, R6, 0x10000, RZ ;  /* 0x0001000006050824 */ /* 0x008fe400078e00ff */
[----:B------:R-:W-:Y:S01]  /*03d0*/  IMAD R6, R3, UR5, RZ ;  /* 0x0000000503067c24 */ /* 0x000fe2000f8e02ff */
[----:B----4-:R-:W-:Y:S01]  /*03e0*/  @P1 SHF.L.U32 R7, R10, 0x10, RZ ;  /* 0x000000100a071819 */ /* 0x010fe200000006ff */
[----:B------:R-:W-:Y:S06]  /*03f0*/  BRA.U !UP0, `(.L_x_26803) ;  /* 0x0000000508c07547 */ /* 0x000fec000b800000 */
[----:B------:R-:W0:Y:S01]  /*0400*/  LDC.64 R14, c[0x0][0x3b0] ;  /* 0x0000ec00ff0e7b82 */ /* 0x000e220000000a00 */
[--C-:B------:R-:W-:Y:S01]  /*0410*/  IMAD R3, R18, 0x2, R17.reuse ;  /* 0x0000000212037824 */ /* 0x100fe200078e0211 */
[----:B------:R-:W-:Y:S01]  /*0420*/  IADD3 R4, PT, PT, -R4, RZ, RZ ;  /* 0x000000ff04047210 */ /* 0x000fe20007ffe1ff */
[C---:B------:R-:W-:Y:S01]  /*0430*/  IMAD R19, R18.reuse, 0x3, R17 ;  /* 0x0000000312137824 */ /* 0x040fe200078e0211 */
[----:B------:R-:W-:Y:S01]  /*0440*/  IADD3 R17, PT, PT, R18, R17, RZ ;  /* 0x0000001112117210 */ /* 0x000fe20007ffe0ff */
[--C-:B------:R-:W-:Y:S01]  /*0450*/  IMAD R24, R3, UR7, R16.reuse ;  /* 0x0000000703187c24 */ /* 0x100fe2000f8e0210 */
[----:B------:R-:W1:Y:S01]  /*0460*/  LDCU.U8 UR6, c[0x0][0x3c0] ;  /* 0x00007800ff0677ac */ /* 0x000e620008000000 */
[--C-:B------:R-:W-:Y:S01]  /*0470*/  IMAD R22, R19, UR7, R16.reuse ;  /* 0x0000000713167c24 */ /* 0x100fe2000f8e0210 */
[----:B------:R-:W2:Y:S01]  /*0480*/  LDC.64 R12, c[0x0][0x380] ;  /* 0x0000e000ff0c7b82 */ /* 0x000ea20000000a00 */
[----:B------:R-:W-:Y:S01]  /*0490*/  IMAD R16, R17, UR7, R16 ;  /* 0x0000000711107c24 */ /* 0x000fe2000f8e0210 */
[----:B------:R-:W3:Y:S01]  /*04a0*/  LDCU UR10, c[0x0][0x3b8] ;  /* 0x00007700ff0a77ac */ /* 0x000ee20008000800 */
[----:B------:R-:W-:-:S02]  /*04b0*/  IMAD R17, R24, UR5, R25 ;  /* 0x0000000518117c24 */ /* 0x000fc4000f8e0219 */
[--C-:B------:R-:W-:Y:S02]  /*04c0*/  IMAD R3, R22, UR5, R25.reuse ;  /* 0x0000000516037c24 */ /* 0x100fe4000f8e0219 */
[----:B------:R-:W-:Y:S01]  /*04d0*/  IMAD R25, R16, UR5, R25 ;  /* 0x0000000510197c24 */ /* 0x000fe2000f8e0219 */
[----:B------:R-:W4:Y:S06]  /*04e0*/  LDC.64 R10, c[0x0][0x388] ;  /* 0x0000e200ff0a7b82 */ /* 0x000f2c0000000a00 */
.L_x_26812:
[----:B---3--:R-:W-:Y:S01]  /*04f0*/  ISETP.GE.AND P0, PT, R8, UR10, PT ;  /* 0x0000000a08007c0c */ /* 0x008fe2000bf06270 */
[----:B------:R-:W-:Y:S01]  /*0500*/  BSSY.RECONVERGENT B0, `(.L_x_26804) ;  /* 0x0000016000007945 */ /* 0x000fe20003800200 */
[----:B------:R-:W-:Y:S02]  /*0510*/  ISETP.GE.AND P3, PT, R16, UR10, PT ;  /* 0x0000000a10007c0c */ /* 0x000fe4000bf66270 */
[----:B------:R-:W-:Y:S02]  /*0520*/  ISETP.GE.AND P2, PT, R24, UR10, PT ;  /* 0x0000000a18007c0c */ /* 0x000fe4000bf46270 */
[----:B------:R-:W-:-:S07]  /*0530*/  ISETP.GE.AND P1, PT, R22, UR10, PT ;  /* 0x0000000a16007c0c */ /* 0x000fce000bf26270 */
[----:B01----:R-:W-:Y:S06]  /*0540*/  @P0 BRA `(.L_x_26805) ;  /* 0x0000000000440947 */ /* 0x003fec0003800000 */
[----:B--2---:R-:W-:-:S06]  /*0550*/  IMAD.WIDE R20, R29, 0x2, R12 ;  /* 0x000000021d147825 */ /* 0x004fcc00078e020c */
[----:B------:R-:W2:Y:S01]  /*0560*/  LDG.E.U16.CONSTANT R20, desc[UR8][R20.64] ;  /* 0x0000000814147981 */ /* 0x000ea2000c1e9500 */
[----:B----4-:R-:W-:-:S06]  /*0570*/  IMAD.WIDE R18, R29, 0x2, R10 ;  /* 0x000000021d127825 */ /* 0x010fcc00078e020a */
[----:B------:R-:W3:Y:S01]  /*0580*/  LDG.E.U16.CONSTANT R18, desc[UR8][R18.64] ;  /* 0x0000000812127981 */ /* 0x000ee2000c1e9500 */
[----:B-1----:R-:W-:Y:S01]  /*0590*/  UPRMT UR4, UR6, 0x8880, URZ ;  /* 0x0000888006047896 */ /* 0x002fe200080000ff */
[----:B--2---:R-:W-:-:S04]  /*05a0*/  IMAD.U32 R23, R20, 0x10000, RZ ;  /* 0x0001000014177824 */ /* 0x004fc800078e00ff */
[----:B-----5:R-:W-:Y:S01]  /*05b0*/  FADD.FTZ R26, -R0, R23 ;  /* 0x00000017001a7221 */ /* 0x020fe20000010100 */
[----:B---3--:R-:W-:-:S03]  /*05c0*/  SHF.L.U32 R23, R18, 0x10, RZ ;  /* 0x0000001012177819 */ /* 0x008fc600000006ff */
[----:B------:R-:W-:Y:S01]  /*05d0*/  FMUL.FTZ R26, R26, R5 ;  /* 0x000000051a1a7220 */ /* 0x000fe20000410000 */
[----:B0-----:R-:W-:-:S04]  /*05e0*/  IMAD.WIDE R18, R29, 0x2, R14 ;  /* 0x000000021d127825 */ /* 0x001fc800078e020e */
[----:B------:R-:W-:-:S04]  /*05f0*/  FFMA.FTZ R26, R2, R26, R7 ;  /* 0x0000001a021a7223 */ /* 0x000fc80000010007 */
[----:B------:R-:W-:-:S05]  /*0600*/  FADD.FTZ R23, R26, R23 ;  /* 0x000000171a177221 */ /* 0x000fca0000010000 */
[----:B------:R-:W-:-:S04]  /*0610*/  FSETP.GTU.FTZ.AND P0, PT, R23, RZ, PT ;  /* 0x000000ff1700720b */ /* 0x000fc80003f1c000 */
[----:B------:R-:W-:-:S13]  /*0620*/  ISETP.EQ.OR P0, PT, RZ, UR4, P0 ;  /* 0x00000004ff007c0c */ /* 0x000fda0008702670 */
[----:B------:R-:W-:Y:S02]  /*0630*/  @!P0 PRMT R20, RZ, 0x7610, R20 ;  /* 0x00007610ff148816 */ /* 0x000fe40000000014 */
[----:B------:R-:W-:-:S05]  /*0640*/  @P0 F2FP.BF16.F32.PACK_AB R20, RZ, R23 ;  /* 0x00000017ff14023e */ /* 0x000fca00000010ff */
[----:B------:R3:W-:Y:S02]  /*0650*/  STG.E.U16 desc[UR8][R18.64], R20 ;  /* 0x0000001412007986 */ /* 0x0007e4000c101508 */
.L_x_26805:
[----:B-1----:R-:W-:Y:S05]  /*0660*/  BSYNC.RECONVERGENT B0 ;  /* 0x0000000000007941 */ /* 0x002fea0003800200 */
.L_x_26804:
[----:B------:R-:W-:Y:S04]  /*0670*/  BSSY.RECONVERGENT B0, `(.L_x_26806) ;  /* 0x0000013000007945 */ /* 0x000fe80003800200 */
[----:B------:R-:W-:Y:S05]  /*0680*/  @P3 BRA `(.L_x_26807) ;  /* 0x0000000000443947 */ /* 0x000fea0003800000 */
[----:B--23--:R-:W-:-:S06]  /*0690*/  IMAD.WIDE R20, R25, 0x2, R12 ;  /* 0x0000000219147825 */ /* 0x00cfcc00078e020c */
[----:B------:R-:W2:Y:S01]  /*06a0*/  LDG.E.U16.CONSTANT R20, desc[UR8][R20.64] ;  /* 0x0000000814147981 */ /* 0x000ea2000c1e9500 */
[----:B----4-:R-:W-:-:S06]  /*06b0*/  IMAD.WIDE R18, R25, 0x2, R10 ;  /* 0x0000000219127825 */ /* 0x010fcc00078e020a */
[----:B------:R-:W3:Y:S01]  /*06c0*/  LDG.E.U16.CONSTANT R18, desc[UR8][R18.64] ;  /* 0x0000000812127981 */ /* 0x000ee2000c1e9500 */
[----:B------:R-:W-:Y:S01]  /*06d0*/  UPRMT UR4, UR6, 0x8880, URZ ;  /* 0x0000888006047896 */ /* 0x000fe200080000ff */
[----:B--2---:R-:W-:-:S05]  /*06e0*/  SHF.L.U32 R23, R20, 0x10, RZ ;  /* 0x0000001014177819 */ /* 0x004fca00000006ff */
[----:B-----5:R-:W-:Y:S01]  /*06f0*/  FADD.FTZ R26, -R0, R23 ;  /* 0x00000017001a7221 */ /* 0x020fe20000010100 */
[----:B---3--:R-:W-:-:S03]  /*0700*/  IMAD.U32 R23, R18, 0x10000, RZ ;  /* 0x0001000012177824 */ /* 0x008fc600078e00ff */
[----:B------:R-:W-:Y:S01]  /*0710*/  FMUL.FTZ R26, R26, R5 ;  /* 0x000000051a1a7220 */ /* 0x000fe20000410000 */
[----:B0-----:R-:W-:-:S04]  /*0720*/  IMAD.WIDE R18, R25, 0x2, R14 ;  /* 0x0000000219127825 */ /* 0x001fc800078e020e */
[----:B------:R-:W-:-:S04]  /*0730*/  FFMA.FTZ R26, R2, R26, R7 ;  /* 0x0000001a021a7223 */ /* 0x000fc80000010007 */
[----:B------:R-:W-:-:S05]  /*0740*/  FADD.FTZ R23, R26, R23 ;  /* 0x000000171a177221 */ /* 0x000fca0000010000 */
[----:B------:R-:W-:-:S04]  /*0750*/  FSETP.GTU.FTZ.AND P0, PT, R23, RZ, PT ;  /* 0x000000ff1700720b */ /* 0x000fc80003f1c000 */
[----:B------:R-:W-:-:S13]  /*0760*/  ISETP.NE.AND P0, PT, RZ, UR4, !P0 ;  /* 0x00000004ff007c0c */ /* 0x000fda000c705270 */
[----:B------:R-:W-:-:S04]  /*0770*/  @!P0 F2FP.BF16.F32.PACK_AB R20, RZ, R23 ;  /* 0x00000017ff14823e */ /* 0x000fc800000010ff */
[----:B------:R-:W-:-:S05]  /*0780*/  @P0 PRMT R20, RZ, 0x7610, R20 ;  /* 0x00007610ff140816 */ /* 0x000fca0000000014 */
[----:B------:R1:W-:Y:S02]  /*0790*/  STG.E.U16 desc[UR8][R18.64], R20 ;  /* 0x0000001412007986 */ /* 0x0003e4000c101508 */
.L_x_26807:
[----:B------:R-:W-:Y:S05]  /*07a0*/  BSYNC.RECONVERGENT B0 ;  /* 0x0000000000007941 */ /* 0x000fea0003800200 */
.L_x_26806:
[----:B------:R-:W-:Y:S04]  /*07b0*/  BSSY.RECONVERGENT B0, `(.L_x_26808) ;  /* 0x0000013000007945 */ /* 0x000fe80003800200 */
[----:B------:R-:W-:Y:S05]  /*07c0*/  @P2 BRA `(.L_x_26809) ;  /* 0x0000000000442947 */ /* 0x000fea0003800000 */
[----:B-123--:R-:W-:-:S06]  /*07d0*/  IMAD.WIDE R18, R17, 0x2, R12 ;  /* 0x0000000211127825 */ /* 0x00efcc00078e020c */
[----:B------:R-:W2:Y:S01]  /*07e0*/  LDG.E.U16.CONSTANT R18, desc[UR8][R18.64] ;  /* 0x0000000812127981 */ /* 0x000ea2000c1e9500 */
[----:B----4-:R-:W-:-:S06]  /*07f0*/  IMAD.WIDE R20, R17, 0x2, R10 ;  /* 0x0000000211147825 */ /* 0x010fcc00078e020a */
[----:B------:R-:W3:Y:S01]  /*0800*/  LDG.E.U16.CONSTANT R20, desc[UR8][R20.64] ;  /* 0x0000000814147981 */ /* 0x000ee2000c1e9500 */
[----:B------:R-:W-:Y:S01]  /*0810*/  UPRMT UR4, UR6, 0x8880, URZ ;  /* 0x0000888006047896 */ /* 0x000fe200080000ff */
[----:B--2---:R-:W-:Y:S01]  /*0820*/  SHF.L.U32 R23, R18, 0x10, RZ ;  /* 0x0000001012177819 */ /* 0x004fe200000006ff */
[----:B0-----:R-:W-:-:S04]  /*0830*/  IMAD.WIDE R18, R17, 0x2, R14 ;  /* 0x0000000211127825 */ /* 0x001fc800078e020e */
[----:B-----5:R-:W-:Y:S01]  /*0840*/  FADD.FTZ R26, -R0, R23 ;  /* 0x00000017001a7221 */ /* 0x020fe20000010100 */
[----:B---3--:R-:W-:-:S03]  /*0850*/  SHF.L.U32 R23, R20, 0x10, RZ ;  /* 0x0000001014177819 */ /* 0x008fc600000006ff */
[----:B------:R-:W-:-:S04]  /*0860*/  FMUL.FTZ R26, R26, R5 ;  /* 0x000000051a1a7220 */ /* 0x000fc80000410000 */
[----:B------:R-:W-:-:S04]  /*0870*/  FFMA.FTZ R26, R2, R26, R7 ;  /* 0x0000001a021a7223 */ /* 0x000fc80000010007 */
[----:B------:R-:W-:-:S05]  /*0880*/  FADD.FTZ R23, R26, R23 ;  /* 0x000000171a177221 */ /* 0x000fca0000010000 */
[----:B------:R-:W-:-:S04]  /*0890*/  FSETP.GTU.FTZ.AND P0, PT, R23, RZ, PT ;  /* 0x000000ff1700720b */ /* 0x000fc80003f1c000 */
[----:B------:R-:W-:-:S13]  /*08a0*/  ISETP.NE.AND P0, PT, RZ, UR4, !P0 ;  /* 0x00000004ff007c0c */ /* 0x000fda000c705270 */
[----:B------:R-:W-:-:S04]  /*08b0*/  @!P0 F2FP.BF16.F32.PACK_AB R20, RZ, R23 ;  /* 0x00000017ff14823e */ /* 0x000fc800000010ff */
[----:B------:R-:W-:-:S05]  /*08c0*/  @P0 PRMT R20, RZ, 0x7610, R20 ;  /* 0x00007610ff140816 */ /* 0x000fca0000000014 */
[----:B------:R0:W-:Y:S02]  /*08d0*/  STG.E.U16 desc[UR8][R18.64], R20 ;  /* 0x0000001412007986 */ /* 0x0001e4000c101508 */
.L_x_26809:
[----:B------:R-:W-:Y:S05]  /*08e0*/  BSYNC.RECONVERGENT B0 ;  /* 0x0000000000007941 */ /* 0x000fea0003800200 */
.L_x_26808:
[----:B------:R-:W-:Y:S01]  /*08f0*/  BSSY.RECONVERGENT B0, `(.L_x_26810) ;  /* 0x0000014000007945 */ /* 0x000fe20003800200 */
[----:B------:R-:W-:-:S03]  /*0900*/  IADD3 R29, PT, PT, R6, R29, R6 ;  /* 0x0000001d061d7210 */ /* 0x000fc60007ffe006 */
[----:B------:R-:W-:Y:S05]  /*0910*/  @P1 BRA `(.L_x_26811) ;  /* 0x0000000000441947 */ /* 0x000fea0003800000 */
[----:B0123--:R-:W-:-:S06]  /*0920*/  IMAD.WIDE R20, R3, 0x2, R12 ;  /* 0x0000000203147825 */ /* 0x00ffcc00078e020c */
[----:B------:R-:W2:Y:S01]  /*0930*/  LDG.E.U16.CONSTANT R20, desc[UR8][R20.64] ;  /* 0x0000000814147981 */ /* 0x000ea2000c1e9500 */
[----:B----4-:R-:W-:-:S06]  /*0940*/  IMAD.WIDE R18, R3, 0x2, R10 ;  /* 0x0000000203127825 */ /* 0x010fcc00078e020a */
[----:B------:R-:W3:Y:S01]  /*0950*/  LDG.E.U16.CONSTANT R18, desc[UR8][R18.64] ;  /* 0x0000000812127981 */ /* 0x000ee2000c1e9500 */
[----:B------:R-:W-:Y:S01]  /*0960*/  UPRMT UR4, UR6, 0x8880, URZ ;  /* 0x0000888006047896 */ /* 0x000fe200080000ff */
[----:B--2---:R-:W-:-:S04]  /*0970*/  IMAD.U32 R23, R20, 0x10000, RZ ;  /* 0x0001000014177824 */ /* 0x004fc800078e00ff */
[----:B-----5:R-:W-:Y:S01]  /*0980*/  FADD.FTZ R26, -R0, R23 ;  /* 0x00000017001a7221 */ /* 0x020fe20000010100 */
[----:B---3--:R-:W-:-:S03]  /*0990*/  SHF.L.U32 R23, R18, 0x10, RZ ;  /* 0x0000001012177819 */ /* 0x008fc600000006ff */
[----:B------:R-:W-:Y:S01]  /*09a0*/  FMUL.FTZ R26, R26, R5 ;  /* 0x000000051a1a7220 */ /* 0x000fe20000410000 */
[----:B------:R-:W-:-:S04]  /*09b0*/  IMAD.WIDE R18, R3, 0x2, R14 ;  /* 0x0000000203127825 */ /* 0x000fc800078e020e */
[----:B------:R-:W-:-:S04]  /*09c0*/  FFMA.FTZ R26, R2, R26, R7 ;  /* 0x0000001a021a7223 */ /* 0x000fc80000010007 */
[----:B------:R-:W-:-:S05]  /*09d0*/  FADD.FTZ R23, R26, R23 ;  /* 0x000000171a177221 */ /* 0x000fca0000010000 */
[----:B------:R-:W-:-:S04]  /*09e0*/  FSETP.GTU.FTZ.AND P0, PT, R23, RZ, PT ;  /* 0x000000ff1700720b */ /* 0x000fc80003f1c000 */
[----:B------:R-:W-:-:S13]  /*09f0*/  ISETP.NE.AND P0, PT, RZ, UR4, !P0 ;  /* 0x00000004ff007c0c */ /* 0x000fda000c705270 */
[----:B------:R-:W-:-:S04]  /*0a00*/  @!P0 F2FP.BF16.F32.PACK_AB R20, RZ, R23 ;  /* 0x00000017ff14823e */ /* 0x000fc800000010ff */
[----:B------:R-:W-:-:S05]  /*0a10*/  @P0 PRMT R20, RZ, 0x7610, R20 ;  /* 0x00007610ff140816 */ /* 0x000fca0000000014 */
[----:B------:R0:W-:Y:S02]  /*0a20*/  STG.E.U16 desc[UR8][R18.64], R20 ;  /* 0x0000001412007986 */ /* 0x0001e4000c101508 */
.L_x_26811:
[----:B------:R-:W-:Y:S05]  /*0a30*/  BSYNC.RECONVERGENT B0 ;  /* 0x0000000000007941 */ /* 0x000fea0003800200 */
.L_x_26810:
[----:B------:R-:W-:Y:S01]  /*0a40*/  IADD3 R4, PT, PT, R4, 0x1, RZ ;  /* 0x0000000104047810 */ /* 0x000fe20007ffe0ff */
[C---:B------:R-:W-:Y:S01]  /*0a50*/  IMAD R17, R6.reuse, 0x4, R17 ;  /* 0x0000000406117824 */ /* 0x040fe200078e0211 */
[----:B------:R-:W-:Y:S01]  /*0a60*/  IADD3 R29, PT, PT, R6, R29, R6 ;  /* 0x0000001d061d7210 */ /* 0x000fe20007ffe006 */
[C---:B------:R-:W-:Y:S01]  /*0a70*/  IMAD.IADD R8, R9.reuse, 0x1, R8 ;  /* 0x0000000109087824 */ /* 0x040fe200078e0208 */
[----:B------:R-:W-:Y:S01]  /*0a80*/  ISETP.NE.AND P0, PT, R4, 0x1, PT ;  /* 0x000000010400780c */ /* 0x000fe20003f05270 */
[C---:B------:R-:W-:Y:S01]  /*0a90*/  IMAD.IADD R22, R9.reuse, 0x1, R22 ;  /* 0x0000000109167824 */ /* 0x040fe200078e0216 */
[C---:B------:R-:W-:Y:S02]  /*0aa0*/  LEA R3, R6.reuse, R3, 0x2 ;  /* 0x0000000306037211 */ /* 0x040fe400078e10ff */
[----:B------:R-:W-:Y:S02]  /*0ab0*/  LEA R25, R6, R25, 0x2 ;  /* 0x0000001906197211 */ /* 0x000fe400078e10ff */
[----:B------:R-:W-:-:S02]  /*0ac0*/  IADD3 R16, PT, PT, R9, R16, RZ ;  /* 0x0000001009107210 */ /* 0x000fc40007ffe0ff */
[----:B------:R-:W-:-:S05]  /*0ad0*/  IADD3 R24, PT, PT, R9, R24, RZ ;  /* 0x0000001809187210 */ /* 0x000fca0007ffe0ff */
[----:B------:R-:W-:Y:S05]  /*0ae0*/  @P0 BRA `(.L_x_26812) ;  /* 0xfffffff800800947 */ /* 0x000fea000383ffff */
[----:B------:R-:W-:Y:S05]  /*0af0*/  EXIT ;  /* 0x000000000000794d */ /* 0x000fea0003800000 */
.L_x_26803:
[----:B------:R-:W-:-:S13]  /*0b00*/  ISETP.GT.U32.AND P0, PT, R9, UR6, PT ;  /* 0x0000000609007c0c */ /* 0x000fda000bf04070 */
[----:B------:R-:W-:Y:S05]  /*0b10*/  @P0 BRA `(.L_x_26813) ;  /* 0x0000000c00080947 */ /* 0x000fea0003800000 */
[CC--:B------:R-:W-:Y:S01]  /*0b20*/  LEA R23, R18.reuse, R17.reuse, 0x1 ;  /* 0x0000001112177211 */ /* 0x0c0fe200078e08ff */
[C-C-:B------:R-:W-:Y:S01]  /*0b30*/  IMAD R27, R18.reuse, 0x3, R17.reuse ;  /* 0x00000003121b7824 */ /* 0x140fe200078e0211 */
[C---:B------:R-:W-:Y:S01]  /*0b40*/  LEA R11, R18.reuse, R17, 0x2 ;  /* 0x00000011120b7211 */ /* 0x040fe200078e10ff */
[--C-:B------:R-:W-:Y:S01]  /*0b50*/  IMAD R13, R18, 0x5, R17.reuse ;  /* 0x00000005120d7824 */ /* 0x100fe200078e0211 */
[----:B------:R-:W-:Y:S01]  /*0b60*/  IADD3 R9, PT, PT, R4, 0x1, RZ ;  /* 0x0000000104097810 */ /* 0x000fe20007ffe0ff */
[C-C-:B------:R-:W-:Y:S01]  /*0b70*/  IMAD R15, R18.reuse, 0x6, R17.reuse ;  /* 0x00000006120f7824 */ /* 0x140fe200078e0211 */
[----:B------:R-:W0:Y:S01]  /*0b80*/  LDCU UR4, c[0x0][0x3b8] ;  /* 0x00007700ff0477ac */ /* 0x000e220008000800 */
[C-C-:B------:R-:W-:Y:S02]  /*0b90*/  IMAD R21, R18.reuse, 0x7, R17.reuse ;  /* 0x0000000712157824 */ /* 0x140fe400078e0211 */
[----:B------:R-:W-:Y:S01]  /*0ba0*/  IMAD.IADD R17, R18, 0x1, R17 ;  /* 0x0000000112117824 */ /* 0x000fe200078e0211 */
[----:B------:R-:W1:Y:S01]  /*0bb0*/  LDCU.U8 UR10, c[0x0][0x3c0] ;  /* 0x00007800ff0a77ac */ /* 0x000e620008000000 */
[----:B------:R-:W2:Y:S01]  /*0bc0*/  LDC.64 R18, c[0x0][0x3b0] ;  /* 0x0000ec00ff127b82 */ /* 0x000ea20000000a00 */
[----:B------:R-:W-:-:S02]  /*0bd0*/  IMAD R22, R23, UR7, R16 ;  /* 0x0000000717167c24 */ /* 0x000fc4000f8e0210 */
[--C-:B------:R-:W-:Y:S02]  /*0be0*/  IMAD R24, R27, UR7, R16.reuse ;  /* 0x000000071b187c24 */ /* 0x100fe4000f8e0210 */
[--C-:B------:R-:W-:Y:S02]  /*0bf0*/  IMAD R10, R11, UR7, R16.reuse ;  /* 0x000000070b0a7c24 */ /* 0x100fe4000f8e0210 */
[--C-:B------:R-:W-:Y:S02]  /*0c00*/  IMAD R12, R13, UR7, R16.reuse ;  /* 0x000000070d0c7c24 */ /* 0x100fe4000f8e0210 */
[--C-:B------:R-:W-:Y:S02]  /*0c10*/  IMAD R14, R15, UR7, R16.reuse ;  /* 0x000000070f0e7c24 */ /* 0x100fe4000f8e0210 */
[--C-:B------:R-:W-:Y:S02]  /*0c20*/  IMAD R20, R21, UR7, R16.reuse ;  /* 0x0000000715147c24 */ /* 0x100fe4000f8e0210 */
[----:B------:R-:W-:Y:S01]  /*0c30*/  IMAD R26, R17, UR7, R16 ;  /* 0x00000007111a7c24 */ /* 0x000fe2000f8e0210 */
[----:B------:R-:W-:Y:S01]  /*0c40*/  LOP3.LUT R16, R9, 0xfffffffe, RZ, 0xc0, !PT ;  /* 0xfffffffe09107812 */ /* 0x000fe200078ec0ff */
[----:B------:R-:W-:-:S02]  /*0c50*/  IMAD R9, R22, UR5, R25 ;  /* 0x0000000516097c24 */ /* 0x000fc4000f8e0219 */
[--C-:B------:R-:W-:Y:S02]  /*0c60*/  IMAD R11, R24, UR5, R25.reuse ;  /* 0x00000005180b7c24 */ /* 0x100fe4000f8e0219 */
[--C-:B------:R-:W-:Y:S01]  /*0c70*/  IMAD R13, R10, UR5, R25.reuse ;  /* 0x000000050a0d7c24 */ /* 0x100fe2000f8e0219 */
[----:B------:R-:W-:Y:S01]  /*0c80*/  IADD3 R10, PT, PT, -R16, RZ, RZ ;  /* 0x000000ff100a7210 */ /* 0x000fe20007ffe1ff */
[--C-:B------:R-:W-:Y:S02]  /*0c90*/  IMAD R15, R12, UR5, R25.reuse ;  /* 0x000000050c0f7c24 */ /* 0x100fe4000f8e0219 */
[--C-:B------:R-:W-:Y:S02]  /*0ca0*/  IMAD R17, R14, UR5, R25.reuse ;  /* 0x000000050e117c24 */ /* 0x100fe4000f8e0219 */
[--C-:B------:R-:W-:Y:S02]  /*0cb0*/  IMAD R23, R20, UR5, R25.reuse ;  /* 0x0000000514177c24 */ /* 0x100fe4000f8e0219 */
[----:B01----:R-:W-:-:S07]  /*0cc0*/  IMAD R25, R26, UR5, R25 ;  /* 0x000000051a197c24 */ /* 0x003fce000f8e0219 */
.L_x_26830:
[----:B------:R-:W0:Y:S01]  /*0cd0*/  LDC.64 R20, c[0x0][0x380] ;  /* 0x0000e000ff147b82 */ /* 0x000e220000000a00 */
[----:B------:R-:W-:Y:S01]  /*0ce0*/  ISETP.GE.AND P0, PT, R8, UR4, PT ;  /* 0x0000000408007c0c */ /* 0x000fe2000bf06270 */
[----:B------:R-:W-:-:S12]  /*0cf0*/  BSSY.RECONVERGENT B0, `(.L_x_26814) ;  /* 0x000000f000007945 */ /* 0x000fd80003800200 */
[----:B------:R-:W-:Y:S05]  /*0d00*/  @P0 BRA `(.L_x_26815) ;  /* 0x0000000000340947 */ /* 0x000fea0003800000 */
[----:B0-----:R-:W-:-:S06]  /*0d10*/  IMAD.WIDE R26, R29, 0x2, R20 ;  /* 0x000000021d1a7825 */ /* 0x001fcc00078e0214 */
[----:B------:R-:W3:Y:S01]  /*0d20*/  LDG.E.U16.CONSTANT R26, desc[UR8][R26.64] ;  /* 0x000000081a1a7981 */ /* 0x000ee2000c1e9500 */
[----:B------:R-:W-:Y:S01]  /*0d30*/  UPRMT UR6, UR10, 0x8880, URZ ;  /* 0x000088800a067896 */ /* 0x000fe200080000ff */
[----:B---3--:R-:W-:Y:S02]  /*0d40*/  IMAD.U32 R12, R26, 0x10000, RZ ;  /* 0x000100001a0c7824 */ /* 0x008fe400078e00ff */
[----:B--2---:R-:W-:-:S04]  /*0d50*/  IMAD.WIDE R26, R29, 0x2, R18 ;  /* 0x000000021d1a7825 */ /* 0x004fc800078e0212 */
[----:B-----5:R-:W-:-:S04]  /*0d60*/  FADD.FTZ R12, -R0, R12 ;  /* 0x0000000c000c7221 */ /* 0x020fc80000010100 */
[----:B------:R-:W-:-:S04]  /*0d70*/  FMUL.FTZ R12, R12, R5 ;  /* 0x000000050c0c7220 */ /* 0x000fc80000410000 */
[----:B------:R-:W-:-:S05]  /*0d80*/  FFMA.FTZ R12, R2, R12, R7 ;  /* 0x0000000c020c7223 */ /* 0x000fca0000010007 */
[----:B------:R-:W-:-:S04]  /*0d90*/  FSETP.GTU.FTZ.AND P0, PT, R12, RZ, PT ;  /* 0x000000ff0c00720b */ /* 0x000fc80003f1c000 */
[----:B------:R-:W-:-:S13]  /*0da0*/  ISETP.NE.AND P0, PT, RZ, UR6, !P0 ;  /* 0x00000006ff007c0c */ /* 0x000fda000c705270 */
[----:B------:R-:W-:-:S04]  /*0db0*/  @!P0 F2FP.BF16.F32.PACK_AB R12, RZ, R12 ;  /* 0x0000000cff0c823e */ /* 0x000fc800000010ff */
[----:B------:R-:W-:-:S05]  /*0dc0*/  @P0 PRMT R12, RZ, 0x7610, R12 ;  /* 0x00007610ff0c0816 */ /* 0x000fca000000000c */
[----:B------:R1:W-:Y:S02]  /*0dd0*/  STG.E.U16 desc[UR8][R26.64], R12 ;  /* 0x0000000c1a007986 */ /* 0x0003e4000c101508 */
.L_x_26815:
[----:B------:R-:W-:Y:S05]  /*0de0*/  BSYNC.RECONVERGENT B0 ;  /* 0x0000000000007941 */ /* 0x000fea0003800200 */
.L_x_26814:
[----:B-1----:R-:W-:Y:S01]  /*0df0*/  IADD3 R12, PT, PT, R8, R3, RZ ;  /* 0x00000003080c7210 */ /* 0x002fe20007ffe0ff */
[----:B------:R-:W-:Y:S01]  /*0e00*/  BSSY.RECONVERGENT B0, `(.L_x_26816) ;  /* 0x000001e000007945 */ /* 0x000fe20003800200 */
[--C-:B------:R-:W-:Y:S02]  /*0e10*/  IADD3 R27, PT, PT, R6, R29, R6.reuse ;  /* 0x0000001d061b7210 */ /* 0x100fe40007ffe006 */
[C---:B------:R-:W-:Y:S02]  /*0e20*/  IADD3 R14, PT, PT, R12.reuse, R3, RZ ;  /* 0x000000030c0e7210 */ /* 0x040fe40007ffe0ff */
[----:B------:R-:W-:Y:S02]  /*0e30*/  ISETP.GE.AND P0, PT, R12, UR4, PT ;  /* 0x000000040c007c0c */ /* 0x000fe4000bf06270 */
[C---:B------:R-:W-:Y:S01]  /*0e40*/  ISETP.GE.AND P6, PT, R14.reuse, UR4, PT ;  /* 0x000000040e007c0c */ /* 0x040fe2000bfc6270 */
[----:B------:R-:W-:Y:S01]  /*0e50*/  IMAD.IADD R16, R14, 0x1, R3 ;  /* 0x000000010e107824 */ /* 0x000fe200078e0203 */
[----:B------:R-:W-:-:S04]  /*0e60*/  IADD3 R27, PT, PT, R6, R27, R6 ;  /* 0x0000001b061b7210 */ /* 0x000fc80007ffe006 */
[CC--:B------:R-:W-:Y:S02]  /*0e70*/  IADD3 R22, PT, PT, R16.reuse, R3.reuse, RZ ;  /* 0x0000000310167210 */ /* 0x0c0fe40007ffe0ff */
[----:B------:R-:W-:Y:S02]  /*0e80*/  ISETP.GE.AND P5, PT, R16, UR4, PT ;  /* 0x0000000410007c0c */ /* 0x000fe4000bfa6270 */
[C---:B------:R-:W-:Y:S02]  /*0e90*/  IADD3 R24, PT, PT, R22.reuse, R3, RZ ;  /* 0x0000000316187210 */ /* 0x040fe40007ffe0ff */
[----:B------:R-:W-:Y:S02]  /*0ea0*/  ISETP.GE.AND P4, PT, R22, UR4, PT ;  /* 0x0000000416007c0c */ /* 0x000fe4000bf86270 */
[C---:B------:R-:W-:Y:S01]  /*0eb0*/  ISETP.GE.AND P3, PT, R24.reuse, UR4, PT ;  /* 0x0000000418007c0c */ /* 0x040fe2000bf66270 */
[----:B------:R-:W-:-:S05]  /*0ec0*/  IMAD.IADD R14, R24, 0x1, R3 ;  /* 0x00000001180e7824 */ /* 0x000fca00078e0203 */
[C---:B------:R-:W-:Y:S02]  /*0ed0*/  IADD3 R12, PT, PT, R14.reuse, R3, RZ ;  /* 0x000000030e0c7210 */ /* 0x040fe40007ffe0ff */
[----:B------:R-:W-:Y:S02]  /*0ee0*/  ISETP.GE.AND P2, PT, R14, UR4, PT ;  /* 0x000000040e007c0c */ /* 0x000fe4000bf46270 */
[----:B------:R-:W-:Y:S01]  /*0ef0*/  ISETP.GE.AND P1, PT, R12, UR4, PT ;  /* 0x000000040c007c0c */ /* 0x000fe2000bf26270 */
[----:B------:R-:W-:-:S12]  /*0f00*/  @P0 BRA `(.L_x_26817) ;  /* 0x0000000000340947 */ /* 0x000fd80003800000 */
[----:B0-----:R-:W-:-:S06]  /*0f10*/  IMAD.WIDE R20, R25, 0x2, R20 ;  /* 0x0000000219147825 */ /* 0x001fcc00078e0214 */
[----:B------:R-:W3:Y:S01]  /*0f20*/  LDG.E.U16.CONSTANT R20, desc[UR8][R20.64] ;  /* 0x0000000814147981 */ /* 0x000ee2000c1e9500 */
[----:B------:R-:W-:Y:S01]  /*0f30*/  UPRMT UR6, UR10, 0x8880, URZ ;  /* 0x000088800a067896 */ /* 0x000fe200080000ff */
[----:B---3--:R-:W-:Y:S01]  /*0f40*/  SHF.L.U32 R29, R20, 0x10, RZ ;  /* 0x00000010141d7819 */ /* 0x008fe200000006ff */
        /* <DEDUP_REMOVED lines=9> */
.L_x_26817:
[----:B------:R-:W-:Y:S05]  /*0fe0*/  BSYNC.RECONVERGENT B0 ;  /* 0x0000000000007941 */ /* 0x000fea0003800200 */
.L_x_26816:
[----:B------:R-:W-:Y:S04]  /*0ff0*/  BSSY.RECONVERGENT B0, `(.L_x_26818) ;  /* 0x0000010000007945 */ /* 0x000fe80003800200 */
[----:B------:R-:W-:Y:S05]  /*1000*/  @P6 BRA `(.L_x_26819) ;  /* 0x0000000000386947 */ /* 0x000fea0003800000 */
[----:B01----:R-:W0:Y:S02]  /*1010*/  LDC.64 R20, c[0x0][0x380] ;  /* 0x0000e000ff147b82 */ /* 0x003e240000000a00 */
        /* <DEDUP_REMOVED lines=13> */
.L_x_26819:
[----:B------:R-:W-:Y:S05]  /*10f0*/  BSYNC.RECONVERGENT B0 ;  /* 0x0000000000007941 */ /* 0x000fea0003800200 */
.L_x_26818:
[----:B------:R-:W-:Y:S04]  /*1100*/  BSSY.RECONVERGENT B0, `(.L_x_26820) ;  /* 0x0000010000007945 */ /* 0x000fe80003800200 */
[----:B------:R-:W-:Y:S05]  /*1110*/  @P5 BRA `(.L_x_26821) ;  /* 0x0000000000385947 */ /* 0x000fea0003800000 */
[----:B01-3--:R-:W0:Y:S02]  /*1120*/  LDC.64 R20, c[0x0][0x380] ;  /* 0x0000e000ff147b82 */ /* 0x00be240000000a00 */
        /* <DEDUP_REMOVED lines=13> */
.L_x_26821:
[----:B------:R-:W-:Y:S05]  /*1200*/  BSYNC.RECONVERGENT B0 ;  /* 0x0000000000007941 */ /* 0x000fea0003800200 */
.L_x_26820:
[----:B------:R-:W-:Y:S04]  /*1210*/  BSSY.RECONVERGENT B0, `(.L_x_26822) ;  /* 0x0000010000007945 */ /* 0x000fe80003800200 */
[----:B------:R-:W-:Y:S05]  /*1220*/  @P4 BRA `(.L_x_26823) ;  /* 0x0000000000384947 */ /* 0x000fea0003800000 */
[----:B01-34-:R-:W0:Y:S02]  /*1230*/  LDC.64 R20, c[0x0][0x380] ;  /* 0x0000e000ff147b82 */ /* 0x01be240000000a00 */
        /* <DEDUP_REMOVED lines=13> */
.L_x_26823:
[----:B------:R-:W-:Y:S05]  /*1310*/  BSYNC.RECONVERGENT B0 ;  /* 0x0000000000007941 */ /* 0x000fea0003800200 */
.L_x_26822:
[----:B------:R-:W-:Y:S04]  /*1320*/  BSSY.RECONVERGENT B0, `(.L_x_26824) ;  /* 0x0000010000007945 */ /* 0x000fe80003800200 */
[----:B------:R-:W-:Y:S05]  /*1330*/  @P3 BRA `(.L_x_26825) ;  /* 0x0000000000383947 */ /* 0x000fea0003800000 */
[----:B01-34-:R-:W0:Y:S02]  /*1340*/  LDC.64 R20, c[0x0][0x380] ;  /* 0x0000e000ff147b82 */ /* 0x01be240000000a00 */
        /* <DEDUP_REMOVED lines=13> */
.L_x_26825:
[----:B------:R-:W-:Y:S05]  /*1420*/  BSYNC.RECONVERGENT B0 ;  /* 0x0000000000007941 */ /* 0x000fea0003800200 */
.L_x_26824:
        /* <DEDUP_REMOVED lines=16> */
.L_x_26827:
[----:B------:R-:W-:Y:S05]  /*1530*/  BSYNC.RECONVERGENT B0 ;  /* 0x0000000000007941 */ /* 0x000fea0003800200 */
.L_x_26826:
[----:B------:R-:W-:Y:S01]  /*1540*/  BSSY.RECONVERGENT B0, `(.L_x_26828) ;  /* 0x0000011000007945 */ /* 0x000fe20003800200 */
[----:B------:R-:W-:-:S03]  /*1550*/  IADD3 R27, PT, PT, R6, R27, R6 ;  /* 0x0000001b061b7210 */ /* 0x000fc60007ffe006 */
        /* <DEDUP_REMOVED lines=15> */
.L_x_26829:
[----:B------:R-:W-:Y:S05]  /*1650*/  BSYNC.RECONVERGENT B0 ;  /* 0x0000000000007941 */ /* 0x000fea0003800200 */
.L_x_26828:
[----:B------:R-:W-:Y:S01]  /*1660*/  VIADD R10, R10, 0x2 ;  /* 0x000000020a0a7836 */ /* 0x000fe20000000000 */
[----:B01-34-:R-:W-:Y:S01]  /*1670*/  LEA R14, R3, R8, 0x3 ;  /* 0x00000008030e7211 */ /* 0x01bfe200078e18ff */
[C---:B------:R-:W-:Y:S01]  /*1680*/  IMAD R13, R6.reuse, 0x8, R13 ;  /* 0x00000008060d7824 */ /* 0x040fe200078e020d */
[C---:B------:R-:W-:Y:S01]  /*1690*/  IADD3 R29, PT, PT, R6.reuse, R27, R6 ;  /* 0x0000001b061d7210 */ /* 0x040fe20007ffe006 */
[----:B------:R-:W-:Y:S01]  /*16a0*/  IMAD R23, R6, 0x8, R23 ;  /* 0x0000000806177824 */ /* 0x000fe200078e0217 */
[----:B------:R-:W-:Y:S01]  /*16b0*/  ISETP.NE.AND P0, PT, R10, RZ, PT ;  /* 0x000000ff0a00720c */ /* 0x000fe20003f05270 */
[----:B------:R-:W-:Y:S01]  /*16c0*/  IMAD.IADD R8, R12, 0x1, R3 ;  /* 0x000000010c087824 */ /* 0x000fe200078e0203 */
[C---:B------:R-:W-:Y:S02]  /*16d0*/  LEA R9, R6.reuse, R9, 0x3 ;  /* 0x0000000906097211 */ /* 0x040fe400078e18ff */
[C---:B------:R-:W-:Y:S02]  /*16e0*/  LEA R11, R6.reuse, R11, 0x3 ;  /* 0x0000000b060b7211 */ /* 0x040fe400078e18ff */
[----:B------:R-:W-:-:S02]  /*16f0*/  LEA R15, R6, R15, 0x3 ;  /* 0x0000000f060f7211 */ /* 0x000fc400078e18ff */
[C---:B------:R-:W-:Y:S02]  /*1700*/  LEA R17, R6.reuse, R17, 0x3 ;  /* 0x0000001106117211 */ /* 0x040fe400078e18ff */
[----:B------:R-:W-:-:S03]  /*1710*/  LEA R25, R6, R25, 0x3 ;  /* 0x0000001906197211 */ /* 0x000fc600078e18ff */
[----:B------:R-:W-:Y:S05]  /*1720*/  @P0 BRA `(.L_x_26830) ;  /* 0xfffffff400680947 */ /* 0x000fea000383ffff */
[----:B------:R-:W-:-:S07]  /*1730*/  MOV R8, R14 ;  /* 0x0000000e00087202 */ /* 0x000fce0000000f00 */
.L_x_26813:
[----:B------:R-:W-:-:S04]  /*1740*/  LOP3.LUT R4, R4, 0x1, RZ, 0xc0, !PT ;  /* 0x0000000104047812 */ /* 0x000fc800078ec0ff */
[----:B------:R-:W-:-:S13]  /*1750*/  ISETP.NE.U32.AND P0, PT, R4, 0x1, PT ;  /* 0x000000010400780c */ /* 0x000fda0003f05070 */
[----:B------:R-:W-:Y:S05]  /*1760*/  @!P0 EXIT ;  /* 0x000000000000894d */ /* 0x000fea0003800000 */
[C---:B------:R-:W-:Y:S01]  /*1770*/  ISETP.GE.AND P0, PT, R8.reuse, UR4, PT ;  /* 0x0000000408007c0c */ /* 0x040fe2000bf06270 */
[----:B------:R-:W-:Y:S01]  /*1780*/  BSSY.RECONVERGENT B0, `(.L_x_26831) ;  /* 0x0000018000007945 */ /* 0x000fe20003800200 */
[----:B------:R-:W-:-:S04]  /*1790*/  IADD3 R4, PT, PT, R8, R3, RZ ;  /* 0x0000000308047210 */ /* 0x000fc80007ffe0ff */
[C---:B------:R-:W-:Y:S01]  /*17a0*/  ISETP.GE.AND P3, PT, R4.reuse, UR4, PT ;  /* 0x0000000404007c0c */ /* 0x040fe2000bf66270 */
[----:B------:R-:W-:-:S05]  /*17b0*/  IMAD.IADD R10, R4, 0x1, R3 ;  /* 0x00000001040a7824 */ /* 0x000fca00078e0203 */
[C---:B------:R-:W-:Y:S02]  /*17c0*/  IADD3 R3, PT, PT, R10.reuse, R3, RZ ;  /* 0x000000030a037210 */ /* 0x040fe40007ffe0ff */
[----:B------:R-:W-:Y:S02]  /*17d0*/  ISETP.GE.AND P2, PT, R10, UR4, PT ;  /* 0x000000040a007c0c */ /* 0x000fe4000bf46270 */
[----:B------:R-:W-:Y:S01]  /*17e0*/  ISETP.GE.AND P1, PT, R3, UR4, PT ;  /* 0x0000000403007c0c */ /* 0x000fe2000bf26270 */
[----:B------:R-:W-:-:S12]  /*17f0*/  @P0 BRA `(.L_x_26832) ;  /* 0x0000000000400947 */ /* 0x000fd80003800000 */
[----:B------:R-:W0:Y:S01]  /*1800*/  LDC.64 R8, c[0x0][0x380] ;  /* 0x0000e000ff087b82 */ /* 0x000e220000000a00 */
[----:B------:R-:W1:Y:S07]  /*1810*/  LDCU.U8 UR5, c[0x0][0x3c0] ;  /* 0x00007800ff0577ac */ /* 0x000e6e0008000000 */
[----:B------:R-:W3:Y:S01]  /*1820*/  LDC.64 R10, c[0x0][0x3b0] ;  /* 0x0000ec00ff0a7b82 */ /* 0x000ee20000000a00 */
[----:B0-----:R-:W-:-:S06]  /*1830*/  IMAD.WIDE R8, R29, 0x2, R8 ;  /* 0x000000021d087825 */ /* 0x001fcc00078e0208 */
[----:B------:R-:W4:Y:S01]  /*1840*/  LDG.E.U16.CONSTANT R8, desc[UR8][R8.64] ;  /* 0x0000000808087981 */ /* 0x000f22000c1e9500 */
[----:B-1----:R-:W-:Y:S01]  /*1850*/  UPRMT UR5, UR5, 0x8880, URZ ;  /* 0x0000888005057896 */ /* 0x002fe200080000ff */
[----:B----4-:R-:W-:Y:S01]  /*1860*/  SHF.L.U32 R3, R8, 0x10, RZ ;  /* 0x0000001008037819 */ /* 0x010fe200000006ff */
[----:B---3--:R-:W-:-:S04]  /*1870*/  IMAD.WIDE R8, R29, 0x2, R10 ;  /* 0x000000021d087825 */ /* 0x008fc800078e020a */
        /* <DEDUP_REMOVED lines=8> */
.L_x_26832:
[----:B------:R-:W-:Y:S05]  /*1900*/  BSYNC.RECONVERGENT B0 ;  /* 0x0000000000007941 */ /* 0x000fea0003800200 */
.L_x_26831:
[----:B------:R-:W-:Y:S01]  /*1910*/  BSSY.RECONVERGENT B0, `(.L_x_26833) ;  /* 0x0000013000007945 */ /* 0x000fe20003800200 */
[----:B------:R-:W-:-:S03]  /*1920*/  IMAD.IADD R29, R6, 0x1, R29 ;  /* 0x00000001061d7824 */ /* 0x000fc600078e021d */
[----:B------:R-:W-:Y:S05]  /*1930*/  @P3 BRA `(.L_x_26834) ;  /* 0x0000000000403947 */ /* 0x000fea0003800000 */
[----:B0-----:R-:W0:Y:S01]  /*1940*/  LDC.64 R8, c[0x0][0x380] ;  /* 0x0000e000ff087b82 */ /* 0x001e220000000a00 */
        /* <DEDUP_REMOVED lines=15> */
.L_x_26834:
[----:B------:R-:W-:Y:S05]  /*1a40*/  BSYNC.RECONVERGENT B0 ;  /* 0x0000000000007941 */ /* 0x000fea0003800200 */
.L_x_26833:
[----:B------:R-:W-:Y:S01]  /*1a50*/  BSSY.RECONVERGENT B0, `(.L_x_26835) ;  /* 0x0000013000007945 */ /* 0x000fe20003800200 */
[----:B------:R-:W-:-:S03]  /*1a60*/  IADD3 R29, PT, PT, R6, R29, RZ ;  /* 0x0000001d061d7210 */ /* 0x000fc60007ffe0ff */
[----:B------:R-:W-:Y:S05]  /*1a70*/  @P2 BRA `(.L_x_26836) ;  /* 0x0000000000402947 */ /* 0x000fea0003800000 */
[----:B01----:R-:W0:Y:S01]  /*1a80*/  LDC.64 R8, c[0x0][0x380] ;  /* 0x0000e000ff087b82 */ /* 0x003e220000000a00 */
[----:B------:R-:W1:Y:S07]  /*1a90*/  LDCU.U8 UR5, c[0x0][0x3c0] ;  /* 0x00007800ff0577ac */ /* 0x000e6e0008000000 */
[----:B------:R-:W3:Y:S01]  /*1aa0*/  LDC.64 R10, c[0x0][0x3b0] ;  /* 0x0000ec00ff0a7b82 */ /* 0x000ee20000000a00 */
[----:B0-----:R-:W-:-:S06]  /*1ab0*/  IMAD.WIDE R8, R29, 0x2, R8 ;  /* 0x000000021d087825 */ /* 0x001fcc00078e0208 */
[----:B------:R-:W4:Y:S01]  /*1ac0*/  LDG.E.U16.CONSTANT R8, desc[UR8][R8.64] ;  /* 0x0000000808087981 */ /* 0x000f22000c1e9500 */
[----:B-1----:R-:W-:Y:S01]  /*1ad0*/  UPRMT UR5, UR5, 0x8880, URZ ;  /* 0x0000888005057896 */ /* 0x002fe200080000ff */
[----:B----4-:R-:W-:Y:S02]  /*1ae0*/  IMAD.U32 R3, R8, 0x10000, RZ ;  /* 0x0001000008037824 */ /* 0x010fe400078e00ff */
        /* <DEDUP_REMOVED lines=9> */
.L_x_26836:
[----:B------:R-:W-:Y:S05]  /*1b80*/  BSYNC.RECONVERGENT B0 ;  /* 0x0000000000007941 */ /* 0x000fea0003800200 */
.L_x_26835:
[----:B------:R-:W-:Y:S05]  /*1b90*/  @P1 EXIT ;  /* 0x000000000000194d */ /* 0x000fea0003800000 */
[----:B01-3--:R-:W0:Y:S01]  /*1ba0*/  LDC.64 R8, c[0x0][0x380] ;  /* 0x0000e000ff087b82 */ /* 0x00be220000000a00 */
[----:B------:R-:W-:Y:S01]  /*1bb0*/  IADD3 R29, PT, PT, R6, R29, RZ ;  /* 0x0000001d061d7210 */ /* 0x000fe20007ffe0ff */
[----:B------:R-:W1:Y:S04]  /*1bc0*/  LDCU.U8 UR4, c[0x0][0x3c0] ;  /* 0x00007800ff0477ac */ /* 0x000e680008000000 */
[----:B0-----:R-:W-:-:S06]  /*1bd0*/  IMAD.WIDE R8, R29, 0x2, R8 ;  /* 0x000000021d087825 */ /* 0x001fcc00078e0208 */
[----:B------:R-:W3:Y:S01]  /*1be0*/  LDG.E.U16.CONSTANT R8, desc[UR8][R8.64] ;  /* 0x0000000808087981 */ /* 0x000ee2000c1e9500 */
[----:B-1----:R-:W-:Y:S01]  /*1bf0*/  UPRMT UR4, UR4, 0x8880, URZ ;  /* 0x0000888004047896 */ /* 0x002fe200080000ff */
[----:B---3--:R-:W-:-:S05]  /*1c00*/  SHF.L.U32 R3, R8, 0x10, RZ ;  /* 0x0000001008037819 */ /* 0x008fca00000006ff */
[----:B-----5:R-:W-:-:S04]  /*1c10*/  FADD.FTZ R0, -R0, R3 ;  /* 0x0000000300007221 */ /* 0x020fc80000010100 */
[----:B------:R-:W-:-:S04]  /*1c20*/  FMUL.FTZ R0, R0, R5 ;  /* 0x0000000500007220 */ /* 0x000fc80000410000 */
[----:B------:R-:W-:Y:S02]  /*1c30*/  FFMA.FTZ R0, R2, R0, R7 ;  /* 0x0000000002007223 */ /* 0x000fe40000010007 */
[----:B------:R-:W0:Y:S03]  /*1c40*/  LDC.64 R2, c[0x0][0x3b0] ;  /* 0x0000ec00ff027b82 */ /* 0x000e260000000a00 */
[----:B------:R-:W-:-:S04]  /*1c50*/  FSETP.GTU.FTZ.AND P0, PT, R0, RZ, PT ;  /* 0x000000ff0000720b */ /* 0x000fc80003f1c000 */
[----:B------:R-:W-:-:S13]  /*1c60*/  ISETP.NE.AND P0, PT, RZ, UR4, !P0 ;  /* 0x00000004ff007c0c */ /* 0x000fda000c705270 */
[----:B------:R-:W-:-:S04]  /*1c70*/  @!P0 F2FP.BF16.F32.PACK_AB R0, RZ, R0 ;  /* 0x00000000ff00823e */ /* 0x000fc800000010ff */
[----:B------:R-:W-:Y:S01]  /*1c80*/  @P0 PRMT R0, RZ, 0x7610, R0 ;  /* 0x00007610ff000816 */ /* 0x000fe20000000000 */
[----:B0-----:R-:W-:-:S05]  /*1c90*/  IMAD.WIDE R2, R29, 0x2, R2 ;  /* 0x000000021d027825 */ /* 0x001fca00078e0202 */
[----:B------:R-:W-:Y:S01]  /*1ca0*/  STG.E.U16 desc[UR8][R2.64], R0 ;  /* 0x0000000002007986 */ /* 0x000fe2000c101508 */
[----:B------:R-:W-:Y:S05]  /*1cb0*/  EXIT ;  /* 0x000000000000794d */ /* 0x000fea0003800000 */
.L_x_26837:
        /* <DEDUP_REMOVED lines=12> */
.L_x_27291:


//--------------------- .text._ZN2at6native47batch_norm_transform_input_channels_last_kernelIN3c104HalfEfS3_Li4EEEvPKT_S6_PKT0_S9_PKT1_SC_PS4_iib --------------------------
	.section	.text._ZN2at6native47batch_norm_transform_input_channels_last_kernelIN3c104HalfEfS3_Li4EEEvPKT_S6_PKT0_S9_PKT1_SC_PS4_iib,"ax",@progbits
	.align	128
        .global         _ZN2at6native47batch_norm_transform_input_channels_last_kernelIN3c104HalfEfS3_Li4EEEvPKT_S6_PKT0_S9_PKT1_SC_PS4_iib
        .type           _ZN2at6native47batch_norm_transform_input_channels_last_kernelIN3c104HalfEfS3_Li4EEEvPKT_S6_PKT0_S9_PKT1_SC_PS4_iib,@function
        .size           _ZN2at6native47batch_norm_transform_input_channels_last_kernelIN3c104HalfEfS3_Li4EEEvPKT_S6_PKT0_S9_PKT1_SC_PS4_iib,(.L_x_27292 - _ZN2at6native47batch_norm_transform_input_channels_last_kernelIN3c104HalfEfS3_Li4EEEvPKT_S6_PKT0_S9_PKT1_SC_PS4_iib)
        .other          _ZN2at6native47batch_norm_transform_input_channels_last_kernelIN3c104HalfEfS3_Li4EEEvPKT_S6_PKT0_S9_PKT1_SC_PS4_iib,@"STO_CUDA_ENTRY STV_DEFAULT"
_ZN2at6native47batch_norm_transform_input_channels_last_kernelIN3c104HalfEfS3_Li4EEEvPKT_S6_PKT0_S9_PKT1_SC_PS4_iib:
.text._ZN2at6native47batch_norm_transform_input_channels_last_kernelIN3c104HalfEfS3_Li4EEEvPKT_S6_PKT0_S9_PKT1_SC_PS4_iib:
        /* <DEDUP_REMOVED lines=40> */
[----:B--2---:R-:W-:-:S02]  /*0280*/  IADD3 R7, PT, PT, RZ, -R9, RZ ;  /* 0x80000009ff077210 */ /* 0x004fc40007ffe0ff */
[----:B0-----:R-:W-:-:S06]  /*0290*/  IADD3 R5, PT, PT, R19, 0xffffffe, RZ ;  /* 0x0ffffffe13057810 */ /* 0x001fcc0007ffe0ff */
[----:B------:R-:W0:Y:S02]  /*02a0*/  F2I.FTZ.U32.TRUNC.NTZ R5, R5 ;  /* 0x0000000500057305 */ /* 0x000e24000021f000 */
[----:B0-----:R-:W-:-:S04]  /*02b0*/  IMAD R7, R7, R5, RZ ;  /* 0x0000000507077224 */ /* 0x001fc800078e02ff */
[----:B------:R-:W-:-:S06]  /*02c0*/  IMAD.HI.U32 R4, R5, R7, R4 ;  /* 0x0000000705047227 */ /* 0x000fcc00078e0004 */
[----:B------:R-:W-:-:S05]  /*02d0*/  IMAD.HI.U32 R4, R4, UR6, RZ ;  /* 0x0000000604047c27 */ /* 0x000fca000f8e00ff */
[----:B------:R-:W-:-:S05]  /*02e0*/  IADD3 R12, PT, PT, -R4, RZ, RZ ;  /* 0x000000ff040c7210 */ /* 0x000fca0007ffe1ff */
        /* <DEDUP_REMOVED lines=8> */
[----:B------:R-:W-:Y:S01]  /*0370*/  HFMA2 R7, -RZ, RZ, 0, 0 ;  /* 0x00000000ff077431 */ /* 0x000fe200000001ff */
[----:B------:R-:W-:Y:S01]  /*0380*/  MOV R5, 0x3f800000 ;  /* 0x3f80000000057802 */ /* 0x000fe20000000f00 */
[----:B------:R-:W-:-:S08]  /*0390*/  IMAD R29, R8, UR5, R25 ;  /* 0x00000005081d7c24 */ /* 0x000fd0000f8e0219 */
[----:B------:R-:W-:Y:S02]  /*03a0*/  @P3 IADD3 R4, PT, PT, R4, 0x1, RZ ;  /* 0x0000000104043810 */ /* 0x000fe40007ffe0ff */
[----:B------:R-:W-:Y:S01]  /*03b0*/  @!P4 LOP3.LUT R4, RZ, R9, RZ, 0x33, !PT ;  /* 0x00000009ff04c212 */ /* 0x000fe200078e33ff */
[----:B---3--:R-:W-:Y:S02]  /*03c0*/  @P0 HADD2.F32 R5, -RZ, R6.H0_H0 ;  /* 0x20000006ff050230 */ /* 0x008fe40000004100 */
[----:B------:R-:W-:Y:S02]  /*03d0*/  IMAD R6, R3, UR5, RZ ;  /* 0x0000000503067c24 */ /* 0x000fe4000f8e02ff */
[----:B----4-:R-:W-:Y:S01]  /*03e0*/  @P1 HADD2.F32 R7, -RZ, R10.H0_H0 ;  /* 0x2000000aff071230 */ /* 0x010fe20000004100 */
[----:B------:R-:W-:Y:S06]  /*03f0*/  BRA.U !UP0, `(.L_x_26838) ;  /* 0x0000000508c07547 */ /* 0x000fec000b800000 */
[----:B------:R-:W0:Y:S01]  /*0400*/  LDC.64 R14, c[0x0][0x3b0] ;  /* 0x0000ec00ff0e7b82 */ /* 0x000e220000000a00 */
[CC--:B------:R-:W-:Y:S01]  /*0410*/  LEA R3, R18.reuse, R17.reuse, 0x1 ;  /* 0x0000001112037211 */ /* 0x0c0fe200078e08ff */
[C---:B------:R-:W-:Y:S01]  /*0420*/  IMAD R19, R18.reuse, 0x3, R17 ;  /* 0x0000000312137824 */ /* 0x040fe200078e0211 */
[----:B------:R-:W-:Y:S01]  /*0430*/  IADD3 R17, PT, PT, R18, R17, RZ ;  /* 0x0000001112117210 */ /* 0x000fe20007ffe0ff */
[----:B------:R-:W1:Y:S01]  /*0440*/  LDCU.U8 UR6, c[0x0][0x3c0] ;  /* 0x00007800ff0677ac */ /* 0x000e620008000000 */
[----:B------:R-:W-:Y:S01]  /*0450*/  IADD3 R4, PT, PT, -R4, RZ, RZ ;  /* 0x000000ff04047210 */ /* 0x000fe20007ffe1ff */
[--C-:B------:R-:W-:Y:S02]  /*0460*/  IMAD R24, R3, UR7, R16.reuse ;  /* 0x0000000703187c24 */ /* 0x100fe4000f8e0210 */
[----:B------:R-:W2:Y:S01]  /*0470*/  LDC.64 R12, c[0x0][0x380] ;  /* 0x0000e000ff0c7b82 */ /* 0x000ea20000000a00 */
[--C-:B------:R-:W-:Y:S01]  /*0480*/  IMAD R22, R19, UR7, R16.reuse ;  /* 0x0000000713167c24 */ /* 0x100fe2000f8e0210 */
[----:B------:R-:W3:Y:S01]  /*0490*/  LDCU UR10, c[0x0][0x3b8] ;  /* 0x00007700ff0a77ac */ /* 0x000ee20008000800 */
[----:B------:R-:W-:-:S02]  /*04a0*/  IMAD R16, R17, UR7, R16 ;  /* 0x0000000711107c24 */ /* 0x000fc4000f8e0210 */
[--C-:B------:R-:W-:Y:S02]  /*04b0*/  IMAD R17, R24, UR5, R25.reuse ;  /* 0x0000000518117c24 */ /* 0x100fe4000f8e0219 */
[--C-:B------:R-:W-:Y:S01]  /*04c0*/  IMAD R3, R22, UR5, R25.reuse ;  /* 0x0000000516037c24 */ /* 0x100fe2000f8e0219 */
[----:B------:R-:W4:Y:S01]  /*04d0*/  LDC.64 R10, c[0x0][0x388] ;  /* 0x0000e200ff0a7b82 */ /* 0x000f220000000a00 */
[----:B------:R-:W-:-:S07]  /*04e0*/  IMAD R25, R16, UR5, R25 ;  /* 0x0000000510197c24 */ /* 0x000fce000f8e0219 */
.L_x_26847:
        /* <DEDUP_REMOVED lines=11> */
[----:B--2---:R-:W-:-:S05]  /*05a0*/  HADD2.F32 R23, -RZ, R20.H0_H0 ;  /* 0x20000014ff177230 */ /* 0x004fca0000004100 */
[----:B-----5:R-:W-:Y:S01]  /*05b0*/  FADD.FTZ R26, -R0, R23 ;  /* 0x00000017001a7221 */ /* 0x020fe20000010100 */
[----:B---3--:R-:W-:-:S03]  /*05c0*/  HADD2.F32 R23, -RZ, R18.H0_H0 ;  /* 0x20000012ff177230 */ /* 0x008fc60000004100 */
[----:B------:R-:W-:Y:S01]  /*05d0*/  FMUL.FTZ R26, R26, R5 ;  /* 0x000000051a1a7220 */ /* 0x000fe20000410000 */
[----:B0-----:R-:W-:-:S04]  /*05e0*/  IMAD.WIDE R18, R29, 0x2, R14 ;  /* 0x000000021d127825 */ /* 0x001fc800078e020e */
[----:B------:R-:W-:-:S04]  /*05f0*/  FFMA.FTZ R26, R2, R26, R7 ;  /* 0x0000001a021a7223 */ /* 0x000fc80000010007 */
[----:B------:R-:W-:-:S05]  /*0600*/  FADD.FTZ R23, R26, R23 ;  /* 0x000000171a177221 */ /* 0x000fca0000010000 */
[----:B------:R-:W-:-:S04]  /*0610*/  FSETP.GTU.FTZ.AND P0, PT, R23, RZ, PT ;  /* 0x000000ff1700720b */ /* 0x000fc80003f1c000 */
[----:B------:R-:W-:-:S13]  /*0620*/  ISETP.EQ.OR P0, PT, RZ, UR4, P0 ;  /* 0x00000004ff007c0c */ /* 0x000fda0008702670 */
[----:B------:R-:W-:Y:S02]  /*0630*/  @!P0 PRMT R20, RZ, 0x7610, R20 ;  /* 0x00007610ff148816 */ /* 0x000fe40000000014 */
[----:B------:R-:W-:-:S05]  /*0640*/  @P0 F2FP.F16.F32.PACK_AB R20, RZ, R23 ;  /* 0x00000017ff14023e */ /* 0x000fca00000000ff */
[----:B------:R3:W-:Y:S02]  /*0650*/  STG.E.U16 desc[UR8][R18.64], R20 ;  /* 0x0000001412007986 */ /* 0x0007e4000c101508 */
.L_x_26840:
[----:B-1----:R-:W-:Y:S05]  /*0660*/  BSYNC.RECONVERGENT B0 ;  /* 0x0000000000007941 */ /* 0x002fea0003800200 */
.L_x_26839:
[----:B------:R-:W-:Y:S04]  /*0670*/  BSSY.RECONVERGENT B0, `(.L_x_26841) ;  /* 0x0000013000007945 */ /* 0x000fe80003800200 */
[----:B------:R-:W-:Y:S05]  /*0680*/  @P3 BRA `(.L_x_26842) ;  /* 0x0000000000443947 */ /* 0x000fea0003800000 */
[----:B--23--:R-:W-:-:S06]  /*0690*/  IMAD.WIDE R20, R25, 0x2, R12 ;  /* 0x0000000219147825 */ /* 0x00cfcc00078e020c */
[----:B------:R-:W2:Y:S01]  /*06a0*/  LDG.E.U16.CONSTANT R20, desc[UR8][R20.64] ;  /* 0x0000000814147981 */ /* 0x000ea2000c1e9500 */
[----:B----4-:R-:W-:-:S06]  /*06b0*/  IMAD.WIDE R18, R25, 0x2, R10 ;  /* 0x0000000219127825 */ /* 0x010fcc00078e020a */
[----:B------:R-:W3:Y:S01]  /*06c0*/  LDG.E.U16.CONSTANT R18, desc[UR8][R18.64] ;  /* 0x0000000812127981 */ /* 0x000ee2000c1e9500 */
[----:B------:R-:W-:Y:S01]  /*06d0*/  UPRMT UR4, UR6, 0x8880, URZ ;  /* 0x0000888006047896 */ /* 0x000fe200080000ff */
        /* <DEDUP_REMOVED lines=8> */
[----:B------:R-:W-:-:S13]  /*0760*/  ISETP.NE.AND P0, PT, RZ, UR4, !P0 ;  /* 0x00000004ff007c0c */ /* 0x000fda000c705270 */
[----:B------:R-:W-:-:S04]  /*0770*/  @!P0 F2FP.F16.F32.PACK_AB R20, RZ, R23 ;  /* 0x00000017ff14823e */ /* 0x000fc800000000ff */
[----:B------:R-:W-:-:S05]  /*0780*/  @P0 PRMT R20, RZ, 0x7610, R20 ;  /* 0x00007610ff140816 */ /* 0x000fca0000000014 */
[----:B------:R1:W-:Y:S02]  /*0790*/  STG.E.U16 desc[UR8][R18.64], R20 ;  /* 0x0000001412007986 */ /* 0x0003e4000c101508 */
.L_x_26842:
[----:B------:R-:W-:Y:S05]  /*07a0*/  BSYNC.RECONVERGENT B0 ;  /* 0x0000000000007941 */ /* 0x000fea0003800200 */
.L_x_26841:
[----:B------:R-:W-:Y:S04]  /*07b0*/  BSSY.RECONVERGENT B0, `(.L_x_26843) ;  /* 0x0000013000007945 */ /* 0x000fe80003800200 */
[----:B------:R-:W-:Y:S05]  /*07c0*/  @P2 BRA `(.L_x_26844) ;  /* 0x0000000000442947 */ /* 0x000fea0003800000 */
[----:B-123--:R-:W-:-:S06]  /*07d0*/  IMAD.WIDE R18, R17, 0x2, R12 ;  /* 0x0000000211127825 */ /* 0x00efcc00078e020c */
[----:B------:R-:W2:Y:S01]  /*07e0*/  LDG.E.U16.CONSTANT R18, desc[UR8][R18.64] ;  /* 0x0000000812127981 */ /* 0x000ea2000c1e9500 */
[----:B----4-:R-:W-:-:S06]  /*07f0*/  IMAD.WIDE R20, R17, 0x2, R10 ;  /* 0x0000000211147825 */ /* 0x010fcc00078e020a */
[----:B------:R-:W3:Y:S01]  /*0800*/  LDG.E.U16.CONSTANT R20, desc[UR8][R20.64] ;  /* 0x0000000814147981 */ /* 0x000ee2000c1e9500 */
[----:B------:R-:W-:Y:S01]  /*0810*/  UPRMT UR4, UR6, 0x8880, URZ ;  /* 0x0000888006047896 */ /* 0x000fe200080000ff */
[----:B--2---:R-:W-:Y:S02]  /*0820*/  HADD2.F32 R23, -RZ, R18.H0_H0 ;  /* 0x20000012ff177230 */ /* 0x004fe40000004100 */
[----:B0-----:R-:W-:-:S04]  /*0830*/  IMAD.WIDE R18, R17, 0x2, R14 ;  /* 0x0000000211127825 */ /* 0x001fc800078e020e */
[----:B-----5:R-:W-:Y:S01]  /*0840*/  FADD.FTZ R26, -R0, R23 ;  /* 0x00000017001a7221 */ /* 0x020fe20000010100 */
[----:B---3--:R-:W-:-:S03]  /*0850*/  HADD2.F32 R23, -RZ, R20.H0_H0 ;  /* 0x20000014ff177230 */ /* 0x008fc60000004100 */
[----:B------:R-:W-:-:S04]  /*0860*/  FMUL.FTZ R26, R26, R5 ;  /* 0x000000051a1a7220 */ /* 0x000fc80000410000 */
[----:B------:R-:W-:-:S04]  /*0870*/  FFMA.FTZ R26, R2, R26, R7 ;  /* 0x0000001a021a7223 */ /* 0x000fc80000010007 */
[----:B------:R-:W-:-:S05]  /*0880*/  FADD.FTZ R23, R26, R23 ;  /* 0x000000171a177221 */ /* 0x000fca0000010000 */
[----:B------:R-:W-:-:S04]  /*0890*/  FSETP.GTU.FTZ.AND P0, PT, R23, RZ, PT ;  /* 0x000000ff1700720b */ /* 0x000fc80003f1c000 */
[----:B------:R-:W-:-:S13]  /*08a0*/  ISETP.NE.AND P0, PT, RZ, UR4, !P0 ;  /* 0x00000004ff007c0c */ /* 0x000fda000c705270 */
[----:B------:R-:W-:-:S04]  /*08b0*/  @!P0 F2FP.F16.F32.PACK_AB R20, RZ, R23 ;  /* 0x00000017ff14823e */ /* 0x000fc800000000ff */
[----:B------:R-:W-:-:S05]  /*08c0*/  @P0 PRMT R20, RZ, 0x7610, R20 ;  /* 0x00007610ff140816 */ /* 0x000fca0000000014 */
[----:B------:R0:W-:Y:S02]  /*08d0*/  STG.E.U16 desc[UR8][R18.64], R20 ;  /* 0x0000001412007986 */ /* 0x0001e4000c101508 */
.L_x_26844:
[----:B------:R-:W-:Y:S05]  /*08e0*/  BSYNC.RECONVERGENT B0 ;  /* 0x0000000000007941 */ /* 0x000fea0003800200 */
.L_x_26843:
        /* <DEDUP_REMOVED lines=12> */
[----:B------:R-:W-:-:S04]  /*09b0*/  IMAD.WIDE R18, R3, 0x2, R14 ;  /* 0x0000000203127825 */ /* 0x000fc800078e020e */
[----:B------:R-:W-:-:S04]  /*09c0*/  FFMA.FTZ R26, R2, R26, R7 ;  /* 0x0000001a021a7223 */ /* 0x000fc80000010007 */
[----:B------:R-:W-:-:S05]  /*09d0*/  FADD.FTZ R23, R26, R23 ;  /* 0x000000171a177221 */ /* 0x000fca0000010000 */
[----:B------:R-:W-:-:S04]  /*09e0*/  FSETP.GTU.FTZ.AND P0, PT, R23, RZ, PT ;  /* 0x000000ff1700720b */ /* 0x000fc80003f1c000 */
[----:B------:R-:W-:-:S13]  /*09f0*/  ISETP.NE.AND P0, PT, RZ, UR4, !P0 ;  /* 0x00000004ff007c0c */ /* 0x000fda000c705270 */
[----:B------:R-:W-:-:S04]  /*0a00*/  @!P0 F2FP.F16.F32.PACK_AB R20, RZ, R23 ;  /* 0x00000017ff14823e */ /* 0x000fc800000000ff */
[----:B------:R-:W-:-:S05]  /*0a10*/  @P0 PRMT R20, RZ, 0x7610, R20 ;  /* 0x00007610ff140816 */ /* 0x000fca0000000014 */
[----:B------:R0:W-:Y:S02]  /*0a20*/  STG.E.U16 desc[UR8][R18.64], R20 ;  /* 0x0000001412007986 */ /* 0x0001e4000c101508 */
.L_x_26846:
[----:B------:R-:W-:Y:S05]  /*0a30*/  BSYNC.RECONVERGENT B0 ;  /* 0x0000000000007941 */ /* 0x000fea0003800200 */
.L_x_26845:
[----:B------:R-:W-:Y:S02]  /*0a40*/  IADD3 R4, PT, PT, R4, 0x1, RZ ;  /* 0x0000000104047810 */ /* 0x000fe40007ffe0ff */
[----:B------:R-:W-:Y:S02]  /*0a50*/  IADD3 R29, PT, PT, R6, R29, R6 ;  /* 0x0000001d061d7210 */ /* 0x000fe40007ffe006 */
[----:B------:R-:W-:Y:S02]  /*0a60*/  ISETP.NE.AND P0, PT, R4, 0x1, PT ;  /* 0x000000010400780c */ /* 0x000fe40003f05270 */
[C---:B------:R-:W-:Y:S02]  /*0a70*/  LEA R17, R6.reuse, R17, 0x2 ;  /* 0x0000001106117211 */ /* 0x040fe400078e10ff */
[C---:B------:R-:W-:Y:S02]  /*0a80*/  LEA R3, R6.reuse, R3, 0x2 ;  /* 0x0000000306037211 */ /* 0x040fe400078e10ff */
[----:B------:R-:W-:-:S02]  /*0a90*/  LEA R25, R6, R25, 0x2 ;  /* 0x0000001906197211 */ /* 0x000fc400078e10ff */
[C---:B------:R-:W-:Y:S02]  /*0aa0*/  IADD3 R8, PT, PT, R9.reuse, R8, RZ ;  /* 0x0000000809087210 */ /* 0x040fe40007ffe0ff */
[C---:B------:R-:W-:Y:S02]  /*0ab0*/  IADD3 R16, PT, PT, R9.reuse, R16, RZ ;  /* 0x0000001009107210 */ /* 0x040fe40007ffe0ff */
[C---:B------:R-:W-:Y:S02]  /*0ac0*/  IADD3 R24, PT, PT, R9.reuse, R24, RZ ;  /* 0x0000001809187210 */ /* 0x040fe40007ffe0ff */
[----:B------:R-:W-:Y:S01]  /*0ad0*/  IADD3 R22, PT, PT, R9, R22, RZ ;  /* 0x0000001609167210 */ /* 0x000fe20007ffe0ff */
[----:B------:R-:W-:Y:S06]  /*0ae0*/  @P0 BRA `(.L_x_26847) ;  /* 0xfffffff800800947 */ /* 0x000fec000383ffff */
[----:B------:R-:W-:Y:S05]  /*0af0*/  EXIT ;  /* 0x000000000000794d */ /* 0x000fea0003800000 */
.L_x_26838:
[----:B------:R-:W-:-:S13]  /*0b00*/  ISETP.GT.U32.AND P0, PT, R9, UR6, PT ;  /* 0x0000000609007c0c */ /* 0x000fda000bf04070 */
[----:B------:R-:W-:Y:S05]  /*0b10*/  @P0 BRA `(.L_x_26848) ;  /* 0x0000000c00080947 */ /* 0x000fea0003800000 */
[CC--:B------:R-:W-:Y:S01]  /*0b20*/  LEA R23, R18.reuse, R17.reuse, 0x1 ;  /* 0x0000001112177211 */ /* 0x0c0fe200078e08ff */
[C-C-:B------:R-:W-:Y:S01]  /*0b30*/  IMAD R27, R18.reuse, 0x3, R17.reuse ;  /* 0x00000003121b7824 */ /* 0x140fe200078e0211 */
[CC--:B------:R-:W-:Y:S01]  /*0b40*/  LEA R11, R18.reuse, R17.reuse, 0x2 ;  /* 0x00000011120b7211 */ /* 0x0c0fe200078e10ff */
[C-C-:B------:R-:W-:Y:S01]  /*0b50*/  IMAD R13, R18.reuse, 0x5, R17.reuse ;  /* 0x00000005120d7824 */ /* 0x140fe200078e0211 */
[----:B------:R-:W0:Y:S01]  /*0b60*/  LDCU UR4, c[0x0][0x3b8] ;  /* 0x00007700ff0477ac */ /* 0x000e220008000800 */
[C-C-:B------:R-:W-:Y:S02]  /*0b70*/  IMAD R15, R18.reuse, 0x6, R17.reuse ;  /* 0x00000006120f7824 */ /* 0x140fe400078e0211 */
[C---:B------:R-:W-:Y:S01]  /*0b80*/  IMAD R21, R18.reuse, 0x7, R17 ;  /* 0x0000000712157824 */ /* 0x040fe200078e0211 */
[----:B------:R-:W-:Y:S01]  /*0b90*/  IADD3 R17, PT, PT, R18, R17, RZ ;  /* 0x0000001112117210 */ /* 0x000fe20007ffe0ff */
[----:B------:R-:W-:Y:S01]  /*0ba0*/  VIADD R9, R4, 0x1 ;  /* 0x0000000104097836 */ /* 0x000fe20000000000 */
[----:B------:R-:W1:Y:S01]  /*0bb0*/  LDC.64 R18, c[0x0][0x3b0] ;  /* 0x0000ec00ff127b82 */ /* 0x000e620000000a00 */
[--C-:B------:R-:W-:Y:S01]  /*0bc0*/  IMAD R22, R23, UR7, R16.reuse ;  /* 0x0000000717167c24 */ /* 0x100fe2000f8e0210 */
[----:B------:R-:W2:Y:S01]  /*0bd0*/  LDCU.U8 UR10, c[0x0][0x3c0] ;  /* 0x00007800ff0a77ac */ /* 0x000ea20008000000 */
[----:B------:R-:W-:-:S02]  /*0be0*/  IMAD R24, R27, UR7, R16 ;  /* 0x000000071b187c24 */ /* 0x000fc4000f8e0210 */
        /* <DEDUP_REMOVED lines=13> */
[----:B0-2---:R-:W-:-:S07]  /*0cc0*/  IMAD R25, R26, UR5, R25 ;  /* 0x000000051a197c24 */ /* 0x005fce000f8e0219 */
.L_x_26865:
[----:B------:R-:W0:Y:S01]  /*0cd0*/  LDC.64 R20, c[0x0][0x380] ;  /* 0x0000e000ff147b82 */ /* 0x000e220000000a00 */
[----:B------:R-:W-:Y:S01]  /*0ce0*/  ISETP.GE.AND P0, PT, R8, UR4, PT ;  /* 0x0000000408007c0c */ /* 0x000fe2000bf06270 */
[----:B------:R-:W-:-:S12]  /*0cf0*/  BSSY.RECONVERGENT B0, `(.L_x_26849) ;  /* 0x000000f000007945 */ /* 0x000fd80003800200 */
[----:B------:R-:W-:Y:S05]  /*0d00*/  @P0 BRA `(.L_x_26850) ;  /* 0x0000000000340947 */ /* 0x000fea0003800000 */
[----:B0-----:R-:W-:-:S06]  /*0d10*/  IMAD.WIDE R26, R29, 0x2, R20 ;  /* 0x000000021d1a7825 */ /* 0x001fcc00078e0214 */
[----:B------:R-:W2:Y:S01]  /*0d20*/  LDG.E.U16.CONSTANT R26, desc[UR8][R26.64] ;  /* 0x000000081a1a7981 */ /* 0x000ea2000c1e9500 */
[----:B------:R-:W-:Y:S01]  /*0d30*/  UPRMT UR6, UR10, 0x8880, URZ ;  /* 0x000088800a067896 */ /* 0x000fe200080000ff */
[----:B--2---:R-:W-:Y:S02]  /*0d40*/  HADD2.F32 R12, -RZ, R26.H0_H0 ;  /* 0x2000001aff0c7230 */ /* 0x004fe40000004100 */
[----:B-1----:R-:W-:-:S04]  /*0d50*/  IMAD.WIDE R26, R29, 0x2, R18 ;  /* 0x000000021d1a7825 */ /* 0x002fc800078e0212 */
[----:B-----5:R-:W-:-:S04]  /*0d60*/  FADD.FTZ R12, -R0, R12 ;  /* 0x0000000c000c7221 */ /* 0x020fc80000010100 */
[----:B------:R-:W-:-:S04]  /*0d70*/  FMUL.FTZ R12, R12, R5 ;  /* 0x000000050c0c7220 */ /* 0x000fc80000410000 */
[----:B------:R-:W-:-:S05]  /*0d80*/  FFMA.FTZ R12, R2, R12, R7 ;  /* 0x0000000c020c7223 */ /* 0x000fca0000010007 */
[----:B------:R-:W-:-:S04]  /*0d90*/  FSETP.GTU.FTZ.AND P0, PT, R12, RZ, PT ;  /* 0x000000ff0c00720b */ /* 0x000fc80003f1c000 */
[----:B------:R-:W-:-:S13]  /*0da0*/  ISETP.NE.AND P0, PT, RZ, UR6, !P0 ;  /* 0x00000006ff007c0c */ /* 0x000fda000c705270 */
[----:B------:R-:W-:-:S04]  /*0db0*/  @!P0 F2FP.F16.F32.PACK_AB R12, RZ, R12 ;  /* 0x0000000cff0c823e */ /* 0x000fc800000000ff */
[----:B------:R-:W-:-:S05]  /*0dc0*/  @P0 PRMT R12, RZ, 0x7610, R12 ;  /* 0x00007610ff0c0816 */ /* 0x000fca000000000c */
[----:B------:R2:W-:Y:S02]  /*0dd0*/  STG.E.U16 desc[UR8][R26.64], R12 ;  /* 0x0000000c1a007986 */ /* 0x0005e4000c101508 */
.L_x_26850:
[----:B------:R-:W-:Y:S05]  /*0de0*/  BSYNC.RECONVERGENT B0 ;  /* 0x0000000000007941 */ /* 0x000fea0003800200 */
.L_x_26849:
[----:B--2---:R-:W-:Y:S01]  /*0df0*/  IADD3 R12, PT, PT, R8, R3, RZ ;  /* 0x00000003080c7210 */ /* 0x004fe20007ffe0ff */
[----:B------:R-:W-:Y:S01]  /*0e00*/  BSSY.RECONVERGENT B0, `(.L_x_26851) ;  /* 0x000001e000007945 */ /* 0x000fe20003800200 */
[----:B------:R-:W-:Y:S02]  /*0e10*/  IADD3 R27, PT, PT, R6, R29, R6 ;  /* 0x0000001d061b7210 */ /* 0x000fe40007ffe006 */
[CC--:B------:R-:W-:Y:S02]  /*0e20*/  IADD3 R14, PT, PT, R12.reuse, R3.reuse, RZ ;  /* 0x000000030c0e7210 */ /* 0x0c0fe40007ffe0ff */
[----:B------:R-:W-:Y:S02]  /*0e30*/  ISETP.GE.AND P0, PT, R12, UR4, PT ;  /* 0x000000040c007c0c */ /* 0x000fe4000bf06270 */
[C---:B------:R-:W-:Y:S02]  /*0e40*/  IADD3 R16, PT, PT, R14.reuse, R3, RZ ;  /* 0x000000030e107210 */ /* 0x040fe40007ffe0ff */
[----:B------:R-:W-:-:S02]  /*0e50*/  ISETP.GE.AND P6, PT, R14, UR4, PT ;  /* 0x000000040e007c0c */ /* 0x000fc4000bfc6270 */
[CC--:B------:R-:W-:Y:S02]  /*0e60*/  IADD3 R22, PT, PT, R16.reuse, R3.reuse, RZ ;  /* 0x0000000310167210 */ /* 0x0c0fe40007ffe0ff */
[----:B------:R-:W-:Y:S02]  /*0e70*/  ISETP.GE.AND P5, PT, R16, UR4, PT ;  /* 0x0000000410007c0c */ /* 0x000fe4000bfa6270 */
[CC--:B------:R-:W-:Y:S02]  /*0e80*/  IADD3 R24, PT, PT, R22.reuse, R3.reuse, RZ ;  /* 0x0000000316187210 */ /* 0x0c0fe40007ffe0ff */
[----:B------:R-:W-:Y:S02]  /*0e90*/  ISETP.GE.AND P4, PT, R22, UR4, PT ;  /* 0x0000000416007c0c */ /* 0x000fe4000bf86270 */
[C---:B------:R-:W-:Y:S02]  /*0ea0*/  IADD3 R14, PT, PT, R24.reuse, R3, RZ ;  /* 0x00000003180e7210 */ /* 0x040fe40007ffe0ff */
[----:B------:R-:W-:-:S02]  /*0eb0*/  ISETP.GE.AND P3, PT, R24, UR4, PT ;  /* 0x0000000418007c0c */ /* 0x000fc4000bf66270 */
[C---:B------:R-:W-:Y:S02]  /*0ec0*/  IADD3 R12, PT, PT, R14.reuse, R3, RZ ;  /* 0x000000030e0c7210 */ /* 0x040fe40007ffe0ff */
[----:B------:R-:W-:Y:S02]  /*0ed0*/  ISETP.GE.AND P2, PT, R14, UR4, PT ;  /* 0x000000040e007c0c */ /* 0x000fe4000bf46270 */
[----:B------:R-:W-:Y:S02]  /*0ee0*/  ISETP.GE.AND P1, PT, R12, UR4, PT ;  /* 0x000000040c007c0c */ /* 0x000fe4000bf26270 */
[----:B------:R-:W-:Y:S01]  /*0ef0*/  IADD3 R27, PT, PT, R6, R27, R6 ;  /* 0x0000001b061b7210 */ /* 0x000fe20007ffe006 */
[----:B------:R-:W-:Y:S10]  /*0f00*/  @P0 BRA `(.L_x_26852) ;  /* 0x0000000000340947 */ /* 0x000ff40003800000 */
        /* <DEDUP_REMOVED lines=13> */
.L_x_26852:
[----:B------:R-:W-:Y:S05]  /*0fe0*/  BSYNC.RECONVERGENT B0 ;  /* 0x0000000000007941 */ /* 0x000fea0003800200 */
.L_x_26851:
[----:B------:R-:W-:Y:S04]  /*0ff0*/  BSSY.RECONVERGENT B0, `(.L_x_26853) ;  /* 0x0000010000007945 */ /* 0x000fe80003800200 */
[----:B------:R-:W-:Y:S05]  /*1000*/  @P6 BRA `(.L_x_26854) ;  /* 0x0000000000386947 */ /* 0x000fea0003800000 */
[----:B0-2---:R-:W0:Y:S02]  /*1010*/  LDC.64 R20, c[0x0][0x380] ;  /* 0x0000e000ff147b82 */ /* 0x005e240000000a00 */
        /* <DEDUP_REMOVED lines=13> */
.L_x_26854:
[----:B------:R-:W-:Y:S05]  /*10f0*/  BSYNC.RECONVERGENT B0 ;  /* 0x0000000000007941 */ /* 0x000fea0003800200 */
.L_x_26853:
[----:B------:R-:W-:Y:S04]  /*1100*/  BSSY.RECONVERGENT B0, `(.L_x_26855) ;  /* 0x0000010000007945 */ /* 0x000fe80003800200 */
[----:B------:R-:W-:Y:S05]  /*1110*/  @P5 BRA `(.L_x_26856) ;  /* 0x0000000000385947 */ /* 0x000fea0003800000 */
[----:B0-23--:R-:W0:Y:S02]  /*1120*/  LDC.64 R20, c[0x0][0x380] ;  /* 0x0000e000ff147b82 */ /* 0x00de240000000a00 */
        /* <DEDUP_REMOVED lines=13> */
.L_x_26856:
[----:B------:R-:W-:Y:S05]  /*1200*/  BSYNC.RECONVERGENT B0 ;  /* 0x0000000000007941 */ /* 0x000fea0003800200 */
.L_x_26855:
[----:B------:R-:W-:Y:S04]  /*1210*/  BSSY.RECONVERGENT B0, `(.L_x_26857) ;  /* 0x0000010000007945 */ /* 0x000fe80003800200 */
[----:B------:R-:W-:Y:S05]  /*1220*/  @P4 BRA `(.L_x_26858) ;  /* 0x0000000000384947 */ /* 0x000fea0003800000 */
[----:B0-234-:R-:W0:Y:S02]  /*1230*/  LDC.64 R20, c[0x0][0x380] ;  /* 0x0000e000ff147b82 */ /* 0x01de240000000a00 */
        /* <DEDUP_REMOVED lines=13> */
.L_x_26858:
[----:B------:R-:W-:Y:S05]  /*1310*/  BSYNC.RECONVERGENT B0 ;  /* 0x0000000000007941 */ /* 0x000fea0003800200 */
.L_x_26857:
        /* <DEDUP_REMOVED lines=16> */
.L_x_26860:
[----:B------:R-:W-:Y:S05]  /*1420*/  BSYNC.RECONVERGENT B0 ;  /* 0x0000000000007941 */ /* 0x000fea0003800200 */
.L_x_26859:
        /* <DEDUP_REMOVED lines=16> */
.L_x_26862:
[----:B------:R-:W-:Y:S05]  /*1530*/  BSYNC.RECONVERGENT B0 ;  /* 0x0000000000007941 */ /* 0x000fea0003800200 */
.L_x_26861:
[----:B------:R-:W-:Y:S01]  /*1540*/  BSSY.RECONVERGENT B0, `(.L_x_26863) ;  /* 0x0000011000007945 */ /* 0x000fe20003800200 */
[----:B------:R-:W-:-:S03]  /*1550*/  IADD3 R27, PT, PT, R6, R27, R6 ;  /* 0x0000001b061b7210 */ /* 0x000fc60007ffe006 */
        /* <DEDUP_REMOVED lines=15> */
.L_x_26864:
[----:B------:R-:W-:Y:S05]  /*1650*/  BSYNC.RECONVERGENT B0 ;  /* 0x0000000000007941 */ /* 0x000fea0003800200 */
.L_x_26863:
[----:B------:R-:W-:Y:S01]  /*1660*/  IADD3 R10, PT, PT, R10, 0x2, RZ ;  /* 0x000000020a0a7810 */ /* 0x000fe20007ffe0ff */
[----:B------:R-:W-:Y:S01]  /*1670*/  IMAD R15, R6, 0x8, R15 ;  /* 0x00000008060f7824 */ /* 0x000fe200078e020f */
[----:B0-234-:R-:W-:Y:S02]  /*1680*/  LEA R14, R3, R8, 0x3 ;  /* 0x00000008030e7211 */ /* 0x01dfe400078e18ff */
[----:B------:R-:W-:Y:S02]  /*1690*/  ISETP.NE.AND P0, PT, R10, RZ, PT ;  /* 0x000000ff0a00720c */ /* 0x000fe40003f05270 */
[C---:B------:R-:W-:Y:S02]  /*16a0*/  IADD3 R29, PT, PT, R6.reuse, R27, R6 ;  /* 0x0000001b061d7210 */ /* 0x040fe40007ffe006 */
[C---:B------:R-:W-:Y:S02]  /*16b0*/  LEA R9, R6.reuse, R9, 0x3 ;  /* 0x0000000906097211 */ /* 0x040fe400078e18ff */
[----:B------:R-:W-:-:S02]  /*16c0*/  LEA R11, R6, R11, 0x3 ;  /* 0x0000000b060b7211 */ /* 0x000fc400078e18ff */
[C---:B------:R-:W-:Y:S02]  /*16d0*/  LEA R13, R6.reuse, R13, 0x3 ;  /* 0x0000000d060d7211 */ /* 0x040fe400078e18ff */
[C---:B------:R-:W-:Y:S02]  /*16e0*/  LEA R17, R6.reuse, R17, 0x3 ;  /* 0x0000001106117211 */ /* 0x040fe400078e18ff */
[C---:B------:R-:W-:Y:S02]  /*16f0*/  LEA R23, R6.reuse, R23, 0x3 ;  /* 0x0000001706177211 */ /* 0x040fe400078e18ff */
[----:B------:R-:W-:Y:S02]  /*1700*/  LEA R25, R6, R25, 0x3 ;  /* 0x0000001906197211 */ /* 0x000fe400078e18ff */
[----:B------:R-:W-:Y:S01]  /*1710*/  IADD3 R8, PT, PT, R12, R3, RZ ;  /* 0x000000030c087210 */ /* 0x000fe20007ffe0ff */
[----:B------:R-:W-:Y:S06]  /*1720*/  @P0 BRA `(.L_x_26865) ;  /* 0xfffffff400680947 */ /* 0x000fec000383ffff */
[----:B------:R-:W-:-:S07]  /*1730*/  MOV R8, R14 ;  /* 0x0000000e00087202 */ /* 0x000fce0000000f00 */
.L_x_26848:
[----:B------:R-:W-:-:S04]  /*1740*/  LOP3.LUT R4, R4, 0x1, RZ, 0xc0, !PT ;  /* 0x0000000104047812 */ /* 0x000fc800078ec0ff */
[----:B------:R-:W-:-:S13]  /*1750*/  ISETP.NE.U32.AND P0, PT, R4, 0x1, PT ;  /* 0x000000010400780c */ /* 0x000fda0003f05070 */
[----:B------:R-:W-:Y:S05]  /*1760*/  @!P0 EXIT ;  /* 0x000000000000894d */ /* 0x000fea0003800000 */
[C---:B------:R-:W-:Y:S01]  /*1770*/  ISETP.GE.AND P0, PT, R8.reuse, UR4, PT ;  /* 0x0000000408007c0c */ /* 0x040fe2000bf06270 */
[----:B------:R-:W-:Y:S01]  /*1780*/  BSSY.RECONVERGENT B0, `(.L_x_26866) ;  /* 0x0000018000007945 */ /* 0x000fe20003800200 */
[----:B------:R-:W-:-:S04]  /*1790*/  IADD3 R4, PT, PT, R8, R3, RZ ;  /* 0x0000000308047210 */ /* 0x000fc80007ffe0ff */
[CC--:B------:R-:W-:Y:S02]  /*17a0*/  IADD3 R10, PT, PT, R4.reuse, R3.reuse, RZ ;  /* 0x00000003040a7210 */ /* 0x0c0fe40007ffe0ff */
[----:B------:R-:W-:Y:S02]  /*17b0*/  ISETP.GE.AND P3, PT, R4, UR4, PT ;  /* 0x0000000404007c0c */ /* 0x000fe4000bf66270 */
[C---:B------:R-:W-:Y:S02]  /*17c0*/  IADD3 R3, PT, PT, R10.reuse, R3, RZ ;  /* 0x000000030a037210 */ /* 0x040fe40007ffe0ff */
[----:B------:R-:W-:Y:S02]  /*17d0*/  ISETP.GE.AND P2, PT, R10, UR4, PT ;  /* 0x000000040a007c0c */ /* 0x000fe4000bf46270 */
[----:B------:R-:W-:Y:S01]  /*17e0*/  ISETP.GE.AND P1, PT, R3, UR4, PT ;  /* 0x0000000403007c0c */ /* 0x000fe2000bf26270 */
[----:B------:R-:W-:-:S12]  /*17f0*/  @P0 BRA `(.L_x_26867) ;  /* 0x0000000000400947 */ /* 0x000fd80003800000 */
[----:B------:R-:W0:Y:S01]  /*1800*/  LDC.64 R8, c[0x0][0x380] ;  /* 0x0000e000ff087b82 */ /* 0x000e220000000a00 */
[----:B------:R-:W2:Y:S07]  /*1810*/  LDCU.U8 UR5, c[0x0][0x3c0] ;  /* 0x00007800ff0577ac */ /* 0x000eae0008000000 */
[----:B------:R-:W3:Y:S01]  /*1820*/  LDC.64 R10, c[0x0][0x3b0] ;  /* 0x0000ec00ff0a7b82 */ /* 0x000ee20000000a00 */
[----:B0-----:R-:W-:-:S06]  /*1830*/  IMAD.WIDE R8, R29, 0x2, R8 ;  /* 0x000000021d087825 */ /* 0x001fcc00078e0208 */
[----:B------:R-:W4:Y:S01]  /*1840*/  LDG.E.U16.CONSTANT R8, desc[UR8][R8.64] ;  /* 0x0000000808087981 */ /* 0x000f22000c1e9500 */
[----:B--2---:R-:W-:Y:S01]  /*1850*/  UPRMT UR5, UR5, 0x8880, URZ ;  /* 0x0000888005057896 */ /* 0x004fe200080000ff */
[----:B----4-:R-:W-:Y:S02]  /*1860*/  HADD2.F32 R3, -RZ, R8.H0_H0 ;  /* 0x20000008ff037230 */ /* 0x010fe40000004100 */
[----:B---3--:R-:W-:-:S04]  /*1870*/  IMAD.WIDE R8, R29, 0x2, R10 ;  /* 0x000000021d087825 */ /* 0x008fc800078e020a */
        /* <DEDUP_REMOVED lines=8> */
.L_x_26867:
[----:B------:R-:W-:Y:S05]  /*1900*/  BSYNC.RECONVERGENT B0 ;  /* 0x0000000000007941 */ /* 0x000fea0003800200 */
.L_x_26866:
[----:B------:R-:W-:Y:S01]  /*1910*/  BSSY.RECONVERGENT B0, `(.L_x_26868) ;  /* 0x0000013000007945 */ /* 0x000fe20003800200 */
[----:B------:R-:W-:-:S03]  /*1920*/  IADD3 R29, PT, PT, R6, R29, RZ ;  /* 0x0000001d061d7210 */ /* 0x000fc60007ffe0ff */
[----:B------:R-:W-:Y:S05]  /*1930*/  @P3 BRA `(.L_x_26869) ;  /* 0x0000000000403947 */ /* 0x000fea0003800000 */
[----:B0-----:R-:W0:Y:S01]  /*1940*/  LDC.64 R8, c[0x0][0x380] ;  /* 0x0000e000ff087b82 */ /* 0x001e220000000a00 */
        /* <DEDUP_REMOVED lines=15> */
.L_x_26869:
[----:B------:R-:W-:Y:S05]  /*1a40*/  BSYNC.RECONVERGENT B0 ;  /* 0x0000000000007941 */ /* 0x000fea0003800200 */
.L_x_26868:
[----:B------:R-:W-:Y:S01]  /*1a50*/  BSSY.RECONVERGENT B0, `(.L_x_26870) ;  /* 0x0000013000007945 */ /* 0x000fe20003800200 */
[----:B------:R-:W-:-:S03]  /*1a60*/  IADD3 R29, PT, PT, R6, R29, RZ ;  /* 0x0000001d061d7210 */ /* 0x000fc60007ffe0ff */
[----:B------:R-:W-:Y:S05]  /*1a70*/  @P2 BRA `(.L_x_26871) ;  /* 0x0000000000402947 */ /* 0x000fea0003800000 */
[----:B0-2---:R-:W0:Y:S01]  /*1a80*/  LDC.64 R8, c[0x0][0x380] ;  /* 0x0000e000ff087b82 */ /* 0x005e220000000a00 */
        /* <DEDUP_REMOVED lines=15> */
.L_x_26871:
[----:B------:R-:W-:Y:S05]  /*1b80*/  BSYNC.RECONVERGENT B0 ;  /* 0x0000000000007941 */ /* 0x000fea0003800200 */
.L_x_26870:
[----:B------:R-:W-:Y:S05]  /*1b90*/  @P1 EXIT ;  /* 0x000000000000194d */ /* 0x000fea0003800000 */
[----:B0-23--:R-:W0:Y:S01]  /*1ba0*/  LDC.64 R8, c[0x0][0x380] ;  /* 0x0000e000ff087b82 */ /* 0x00de220000000a00 */
[----:B------:R-:W-:Y:S01]  /*1bb0*/  IADD3 R29, PT, PT, R6, R29, RZ ;  /* 0x0000001d061d7210 */ /* 0x000fe20007ffe0ff */
[----:B------:R-:W2:Y:S04]  /*1bc0*/  LDCU.U8 UR4, c[0x0][0x3c0] ;  /* 0x00007800ff0477ac */ /* 0x000ea80008000000 */
[----:B0-----:R-:W-:-:S06]  /*1bd0*/  IMAD.WIDE R8, R29, 0x2, R8 ;  /* 0x000000021d087825 */ /* 0x001fcc00078e0208 */
[----:B------:R-:W3:Y:S01]  /*1be0*/  LDG.E.U16.CONSTANT R8, desc[UR8][R8.64] ;  /* 0x0000000808087981 */ /* 0x000ee2000c1e9500 */
[----:B--2---:R-:W-:Y:S01]  /*1bf0*/  UPRMT UR4, UR4, 0x8880, URZ ;  /* 0x0000888004047896 */ /* 0x004fe200080000ff */
[----:B---3--:R-:W-:-:S05]  /*1c00*/  HADD2.F32 R3, -RZ, R8.H0_H0 ;  /* 0x20000008ff037230 */ /* 0x008fca0000004100 */
[----:B-----5:R-:W-:-:S04]  /*1c10*/  FADD.FTZ R0, -R0, R3 ;  /* 0x0000000300007221 */ /* 0x020fc80000010100 */
[----:B------:R-:W-:-:S04]  /*1c20*/  FMUL.FTZ R0, R0, R5 ;  /* 0x0000000500007220 */ /* 0x000fc80000410000 */
[----:B------:R-:W-:Y:S02]  /*1c30*/  FFMA.FTZ R0, R2, R0, R7 ;  /* 0x0000000002007223 */ /* 0x000fe40000010007 */
[----:B------:R-:W0:Y:S03]  /*1c40*/  LDC.64 R2, c[0x0][0x3b0] ;  /* 0x0000ec00ff027b82 */ /* 0x000e260000000a00 */
[----:B------:R-:W-:-:S04]  /*1c50*/  FSETP.GTU.FTZ.AND P0, PT, R0, RZ, PT ;  /* 0x000000ff0000720b */ /* 0x000fc80003f1c000 */
[----:B------:R-:W-:-:S13]  /*1c60*/  ISETP.NE.AND P0, PT, RZ, UR4, !P0 ;  /* 0x00000004ff007c0c */ /* 0x000fda000c705270 */
[----:B------:R-:W-:-:S04]  /*1c70*/  @!P0 F2FP.F16.F32.PACK_AB R0, RZ, R0 ;  /* 0x00000000ff00823e */ /* 0x000fc800000000ff */
[----:B------:R-:W-:Y:S01]  /*1c80*/  @P0 PRMT R0, RZ, 0x7610, R0 ;  /* 0x00007610ff000816 */ /* 0x000fe20000000000 */
[----:B0-----:R-:W-:-:S05]  /*1c90*/  IMAD.WIDE R2, R29, 0x2, R2 ;  /* 0x000000021d027825 */ /* 0x001fca00078e0202 */
[----:B------:R-:W-:Y:S01]  /*1ca0*/  STG.E.U16 desc[UR8][R2.64], R0 ;  /* 0x0000000002007986 */ /* 0x000fe2000c101508 */
[----:B------:R-:W-:Y:S05]  /*1cb0*/  EXIT ;  /* 0x000000000000794d */ /* 0x000fea0003800000 */
.L_x_26872:
        /* <DEDUP_REMOVED lines=12> */
.L_x_27292:


//--------------------- .text._ZN2at6native47batch_norm_transform_input_channels_last_kernelIN3c108BFloat16EffLi4EEEvPKT_S6_PKT0_S9_PKT1_SC_PS4_iib --------------------------
	.section	.text._ZN2at6native47batch_norm_transform_input_channels_last_kernelIN3c108BFloat16EffLi4EEEvPKT_S6_PKT0_S9_PKT1_SC_PS4_iib,"ax",@progbits
	.align	128
        .global         _ZN2at6native47batch_norm_transform_input_channels_last_kernelIN3c108BFloat16EffLi4EEEvPKT_S6_PKT0_S9_PKT1_SC_PS4_iib
        .type           _ZN2at6native47batch_norm_transform_input_channels_last_kernelIN3c108BFloat16EffLi4EEEvPKT_S6_PKT0_S9_PKT1_SC_PS4_iib,@function
        .size           _ZN2at6native47batch_norm_transform_input_channels_last_kernelIN3c108BFloat16EffLi4EEEvPKT_S6_PKT0_S9_PKT1_SC_PS4_iib,(.L_x_27293 - _ZN2at6native47batch_norm_transform_input_channels_last_kernelIN3c108BFloat16EffLi4EEEvPKT_S6_PKT0_S9_PKT1_SC_PS4_iib)
        .other          _ZN2at6native47batch_norm_transform_input_channels_last_kernelIN3c108BFloat16EffLi4EEEvPKT_S6_PKT0_S9_PKT1_SC_PS4_iib,@"STO_CUDA_ENTRY STV_DEFAULT"
_ZN2at6native47batch_norm_transform_input_channels_last_kernelIN3c108BFloat16EffLi4EEEvPKT_S6_PKT0_S9_PKT1_SC_PS4_iib:
.text._ZN2at6native47batch_norm_transform_input_channels_last_kernelIN3c108BFloat16EffLi4EEEvPKT_S6_PKT0_S9_PKT1_SC_PS4_iib:
        /* <DEDUP_REMOVED lines=16> */
[----:B------:R-:W-:Y:S01]  /*0100*/  HFMA2 R0, -RZ, RZ, 1.875, 0 ;  /* 0x3f800000ff007431 */ /* 0x000fe200000001ff */
[----:B------:R-:W-:Y:S01]  /*0110*/  MOV R2, RZ ;  /* 0x000000ff00027202 */ /* 0x000fe20000000f00 */
[----:B------:R-:W2:Y:S05]  /*0120*/  LDCU.64 UR10, c[0x0][0x3a8] ;  /* 0x00007500ff0a77ac */ /* 0x000eaa0008000a00 */
[----:B------:R-:W3:Y:S01]  /*0130*/  LDC.64 R10, c[0x0][0x390] ;  /* 0x0000e400ff0a7b82 */ /* 0x000ee20000000a00 */
[----:B0-----:R-:W-:-:S04]  /*0140*/  ISETP.NE.U32.AND P0, PT, RZ, UR8, PT ;  /* 0x00000008ff007c0c */ /* 0x001fc8000bf05070 */
[----:B------:R-:W-:Y:S01]  /*0150*/  ISETP.NE.AND.EX P0, PT, RZ, UR9, PT, P0 ;  /* 0x00000009ff007c0c */ /* 0x000fe2000bf05300 */
[----:B------:R-:W0:Y:S01]  /*0160*/  LDCU.64 UR8, c[0x0][0x358] ;  /* 0x00006b00ff0877ac */ /* 0x000e220008000a00 */
[----:B------:R-:W-:Y:S01]  /*0170*/  IMAD R4, R9, UR7, RZ ;  /* 0x0000000709047c24 */ /* 0x000fe2000f8e02ff */
[----:B--2---:R-:W-:Y:S01]  /*0180*/  ISETP.NE.U32.AND P1, PT, RZ, UR10, PT ;  /* 0x0000000aff007c0c */ /* 0x004fe2000bf25070 */
[----:B-1----:R-:W-:-:S04]  /*0190*/  IMAD.WIDE R14, R20, 0x4, R14 ;  /* 0x00000004140e7825 */ /* 0x002fc800078e020e */
[----:B------:R-:W-:Y:S01]  /*01a0*/  HFMA2 R6, -RZ, RZ, 0, 0 ;  /* 0x00000000ff067431 */ /* 0x000fe200000001ff */
[----:B------:R-:W-:Y:S01]  /*01b0*/  ISETP.NE.AND.EX P1, PT, RZ, UR11, PT, P1 ;  /* 0x0000000bff007c0c */ /* 0x000fe2000bf25310 */
[----:B------:R-:W-:Y:S01]  /*01c0*/  IMAD.SHL.U32 R8, R4, 0x4, RZ ;  /* 0x0000000404087824 */ /* 0x000fe200078e00ff */
[----:B------:R-:W-:Y:S01]  /*01d0*/  UIADD3 UR6, UPT, UPT, UR4, -0x1, URZ ;  /* 0xffffffff04067890 */ /* 0x000fe2000fffe0ff */
[C---:B---3--:R-:W-:Y:S01]  /*01e0*/  IMAD.WIDE R10, R20.reuse, 0x4, R10 ;  /* 0x00000004140a7825 */ /* 0x048fe200078e020a */
[----:B------:R-:W1:Y:S01]  /*01f0*/  @P0 LDC.64 R16, c[0x0][0x3a0] ;  /* 0x0000e800ff100b82 */ /* 0x000e620000000a00 */
[----:B0-----:R-:W5:Y:S01]  /*0200*/  LDG.E.CONSTANT R5, desc[UR8][R14.64] ;  /* 0x000000080e057981 */ /* 0x001f62000c1e9900 */
[----:B------:R-:W0:Y:S07]  /*0210*/  I2F.U32.RP R21, R8 ;  /* 0x0000000800157306 */ /* 0x000e2e0000209000 */
[----:B------:R-:W2:Y:S01]  /*0220*/  @P1 LDC.64 R18, c[0x0][0x3a8] ;  /* 0x0000ea00ff121b82 */ /* 0x000ea20000000a00 */
[----:B------:R-:W3:Y:S01]  /*0230*/  LDCU.64 UR10, c[0x0][0x388] ;  /* 0x00007100ff0a77ac */ /* 0x000ee20008000a00 */
[----:B------:R-:W5:Y:S01]  /*0240*/  LDG.E.CONSTANT R3, desc[UR8][R10.64] ;  /* 0x000000080a037981 */ /* 0x000f62000c1e9900 */
[----:B0-----:R-:W0:Y:S01]  /*0250*/  MUFU.RCP R21, R21 ;  /* 0x0000001500157308 */ /* 0x001e220000001000 */
[----:B-1----:R-:W-:-:S05]  /*0260*/  @P0 IMAD.WIDE R16, R20, 0x4, R16 ;  /* 0x0000000414100825 */ /* 0x002fca00078e0210 */
[----:B------:R1:W5:Y:S01]  /*0270*/  @P0 LDG.E.CONSTANT R0, desc[UR8][R16.64] ;  /* 0x0000000810000981 */ /* 0x000362000c1e9900 */
[----:B--2---:R-:W-:Y:S01]  /*0280*/  @P1 IMAD.WIDE R18, R20, 0x4, R18 ;  /* 0x0000000414121825 */ /* 0x004fe200078e0212 */
[----:B---3--:R-:W-:Y:S01]  /*0290*/  UISETP.NE.U32.AND UP0, UPT, UR10, URZ, UPT ;  /* 0x000000ff0a00728c */ /* 0x008fe2000bf05070 */
[----:B------:R-:W-:-:S03]  /*02a0*/  ISETP.NE.U32.AND P2, PT, R8, RZ, PT ;  /* 0x000000ff0800720c */ /* 0x000fc60003f45070 */
[----:B------:R2:W5:Y:S01]  /*02b0*/  @P1 LDG.E.CONSTANT R2, desc[UR8][R18.64] ;  /* 0x0000000812021981 */ /* 0x000562000c1e9900 */
[----:B0-----:R-:W-:-:S06]  /*02c0*/  IADD3 R7, PT, PT, R21, 0xffffffe, RZ ;  /* 0x0ffffffe15077810 */ /* 0x001fcc0007ffe0ff */
[----:B------:R-:W0:Y:S01]  /*02d0*/  F2I.FTZ.U32.TRUNC.NTZ R7, R7 ;  /* 0x0000000700077305 */ /* 0x000e22000021f000 */
[----:B-1----:R-:W-:-:S04]  /*02e0*/  IMAD.MOV R17, RZ, RZ, -R8 ;  /* 0x000000ffff117224 */ /* 0x002fc800078e0a08 */
[----:B0-----:R-:W-:-:S04]  /*02f0*/  IMAD R17, R17, R7, RZ ;  /* 0x0000000711117224 */ /* 0x001fc800078e02ff */
[----:B------:R-:W-:-:S06]  /*0300*/  IMAD.HI.U32 R6, R7, R17, R6 ;  /* 0x0000001107067227 */ /* 0x000fcc00078e0006 */
[----:B------:R-:W-:-:S05]  /*0310*/  IMAD.HI.U32 R6, R6, UR6, RZ ;  /* 0x0000000606067c27 */ /* 0x000fca000f8e00ff */
[----:B------:R-:W-:-:S05]  /*0320*/  IADD3 R11, PT, PT, -R6, RZ, RZ ;  /* 0x000000ff060b7210 */ /* 0x000fca0007ffe1ff */
[----:B------:R-:W-:-:S05]  /*0330*/  IMAD R11, R8, R11, UR6 ;  /* 0x00000006080b7e24 */ /* 0x000fca000f8e020b */
[----:B------:R-:W-:Y:S01]  /*0340*/  ISETP.GE.U32.AND P0, PT, R11, R8, PT ;  /* 0x000000080b00720c */ /* 0x000fe20003f06070 */
[----:B------:R-:W-:-:S12]  /*0350*/  UISETP.NE.AND.EX UP0, UPT, UR11, URZ, UPT, UP0 ;  /* 0x000000ff0b00728c */ /* 0x000fd8000bf05300 */
[----:B------:R-:W-:-:S05]  /*0360*/  @P0 IMAD.IADD R11, R11, 0x1, -R8 ;  /* 0x000000010b0b0824 */ /* 0x000fca00078e0a08 */
[----:B------:R-:W-:Y:S02]  /*0370*/  ISETP.GE.U32.AND P1, PT, R11, R8, PT ;  /* 0x000000080b00720c */ /* 0x000fe40003f26070 */
[----:B------:R-:W-:Y:S01]  /*0380*/  @P0 IADD3 R6, PT, PT, R6, 0x1, RZ ;  /* 0x0000000106060810 */ /* 0x000fe20007ffe0ff */
[----:B------:R-:W-:Y:S02]  /*0390*/  IMAD R24, R13, UR5, R20 ;  /* 0x000000050d187c24 */ /* 0x000fe4000f8e0214 */
[----:B------:R-:W-:-:S08]  /*03a0*/  IMAD R7, R4, UR5, RZ ;  /* 0x0000000504077c24 */ /* 0x000fd0000f8e02ff */
[----:B------:R-:W-:Y:S02]  /*03b0*/  @P1 IADD3 R6, PT, PT, R6, 0x1, RZ ;  /* 0x0000000106061810 */ /* 0x000fe40007ffe0ff */
[----:B------:R-:W-:Y:S01]  /*03c0*/  @!P2 LOP3.LUT R6, RZ, R8, RZ, 0x33, !PT ;  /* 0x00000008ff06a212 */ /* 0x000fe200078e33ff */
[----:B--2---:R-:W-:Y:S06]  /*03d0*/  BRA.U !UP0, `(.L_x_26873) ;  /* 0x0000000508c07547 */ /* 0x004fec000b800000 */
[----:B------:R-:W0:Y:S01]  /*03e0*/  LDC.64 R16, c[0x0][0x3b0] ;  /* 0x0000ec00ff107b82 */ /* 0x000e220000000a00 */
[C-C-:B------:R-:W-:Y:S01]  /*03f0*/  IMAD R4, R9.reuse, 0x2, R12.reuse ;  /* 0x0000000209047824 */ /* 0x140fe200078e020c */
        /* <DEDUP_REMOVED lines=13> */
.L_x_26882:
        /* <DEDUP_REMOVED lines=23> */
.L_x_26875:
[----:B-1----:R-:W-:Y:S05]  /*0640*/  BSYNC.RECONVERGENT B0 ;  /* 0x0000000000007941 */ /* 0x002fea0003800200 */
.L_x_26874:
[----:B------:R-:W-:Y:S04]  /*0650*/  BSSY.RECONVERGENT B0, `(.L_x_26876) ;  /* 0x0000013000007945 */ /* 0x000fe80003800200 */
[----:B------:R-:W-:Y:S05]  /*0660*/  @P3 BRA `(.L_x_26877) ;  /* 0x0000000000443947 */ /* 0x000fea0003800000 */
[----:B--2---:R-:W-:-:S06]  /*0670*/  IMAD.WIDE R20, R29, 0x2, R14 ;  /* 0x000000021d147825 */ /* 0x004fcc00078e020e */
[----:B------:R-:W2:Y:S01]  /*0680*/  LDG.E.U16.CONSTANT R20, desc[UR8][R20.64] ;  /* 0x0000000814147981 */ /* 0x000ea2000c1e9500 */
[----:B---34-:R-:W-:-:S06]  /*0690*/  IMAD.WIDE R18, R29, 0x2, R10 ;  /* 0x000000021d127825 */ /* 0x018fcc00078e020a */
        /* <DEDUP_REMOVED lines=14> */
.L_x_26877:
[----:B------:R-:W-:Y:S05]  /*0780*/  BSYNC.RECONVERGENT B0 ;  /* 0x0000000000007941 */ /* 0x000fea0003800200 */
.L_x_26876:
        /* <DEDUP_REMOVED lines=19> */
.L_x_26879:
[----:B------:R-:W-:Y:S05]  /*08c0*/  BSYNC.RECONVERGENT B0 ;  /* 0x0000000000007941 */ /* 0x000fea0003800200 */
.L_x_26878:
[----:B------:R-:W-:Y:S01]  /*08d0*/  BSSY.RECONVERGENT B0, `(.L_x_26880) ;  /* 0x0000014000007945 */ /* 0x000fe20003800200 */
[----:B------:R-:W-:-:S03]  /*08e0*/  IADD3 R24, PT, PT, R7, R24, R7 ;  /* 0x0000001807187210 */ /* 0x000fc60007ffe007 */
[----:B------:R-:W-:Y:S05]  /*08f0*/  @P1 BRA `(.L_x_26881) ;  /* 0x0000000000441947 */ /* 0x000fea0003800000 */
[----:B--2---:R-:W-:-:S06]  /*0900*/  IMAD.WIDE R20, R4, 0x2, R14 ;  /* 0x0000000204147825 */ /* 0x004fcc00078e020e */
[----:B------:R-:W2:Y:S01]  /*0910*/  LDG.E.U16.CONSTANT R20, desc[UR8][R20.64] ;  /* 0x0000000814147981 */ /* 0x000ea2000c1e9500 */
[----:B01-34-:R-:W-:-:S06]  /*0920*/  IMAD.WIDE R18, R4, 0x2, R10 ;  /* 0x0000000204127825 */ /* 0x01bfcc00078e020a */
        /* <DEDUP_REMOVED lines=14> */
.L_x_26881:
[----:B------:R-:W-:Y:S05]  /*0a10*/  BSYNC.RECONVERGENT B0 ;  /* 0x0000000000007941 */ /* 0x000fea0003800200 */
.L_x_26880:
[----:B------:R-:W-:Y:S01]  /*0a20*/  IADD3 R6, PT, PT, R6, 0x1, RZ ;  /* 0x0000000106067810 */ /* 0x000fe20007ffe0ff */
[C---:B------:R-:W-:Y:S01]  /*0a30*/  IMAD R9, R7.reuse, 0x4, R9 ;  /* 0x0000000407097824 */ /* 0x040fe200078e0209 */
[C---:B------:R-:W-:Y:S01]  /*0a40*/  IADD3 R24, PT, PT, R7.reuse, R24, R7 ;  /* 0x0000001807187210 */ /* 0x040fe20007ffe007 */
[----:B------:R-:W-:Y:S01]  /*0a50*/  IMAD.IADD R13, R8, 0x1, R13 ;  /* 0x00000001080d7824 */ /* 0x000fe200078e020d */
        /* <DEDUP_REMOVED lines=8> */
.L_x_26873:
[----:B------:R-:W-:-:S13]  /*0ae0*/  ISETP.GT.U32.AND P0, PT, R8, UR6, PT ;  /* 0x0000000608007c0c */ /* 0x000fda000bf04070 */
[----:B------:R-:W-:Y:S05]  /*0af0*/  @P0 BRA `(.L_x_26883) ;  /* 0x0000000c00080947 */ /* 0x000fea0003800000 */
[----:B------:R-:W0:Y:S01]  /*0b00*/  LDC.64 R18, c[0x0][0x3b0] ;  /* 0x0000ec00ff127b82 */ /* 0x000e220000000a00 */
[CC--:B------:R-:W-:Y:S01]  /*0b10*/  LEA R26, R9.reuse, R12.reuse, 0x1 ;  /* 0x0000000c091a7211 */ /* 0x0c0fe200078e08ff */
[C-C-:B------:R-:W-:Y:S01]  /*0b20*/  IMAD R28, R9.reuse, 0x3, R12.reuse ;  /* 0x00000003091c7824 */ /* 0x140fe200078e020c */
[C---:B------:R-:W-:Y:S01]  /*0b30*/  LEA R10, R9.reuse, R12, 0x2 ;  /* 0x0000000c090a7211 */ /* 0x040fe200078e10ff */
[C-C-:B------:R-:W-:Y:S01]  /*0b40*/  IMAD R14, R9.reuse, 0x5, R12.reuse ;  /* 0x00000005090e7824 */ /* 0x140fe200078e020c */
[----:B------:R-:W-:Y:S01]  /*0b50*/  IADD3 R8, PT, PT, R6, 0x1, RZ ;  /* 0x0000000106087810 */ /* 0x000fe20007ffe0ff */
[C-C-:B------:R-:W-:Y:S01]  /*0b60*/  IMAD R16, R9.reuse, 0x6, R12.reuse ;  /* 0x0000000609107824 */ /* 0x140fe200078e020c */
[----:B------:R-:W1:Y:S01]  /*0b70*/  LDCU UR4, c[0x0][0x3b8] ;  /* 0x00007700ff0477ac */ /* 0x000e620008000800 */
[C-C-:B------:R-:W-:Y:S01]  /*0b80*/  IMAD R22, R9.reuse, 0x7, R12.reuse ;  /* 0x0000000709167824 */ /* 0x140fe200078e020c */
[----:B------:R-:W-:Y:S01]  /*0b90*/  LOP3.LUT R21, R8, 0xfffffffe, RZ, 0xc0, !PT ;  /* 0xfffffffe08157812 */ /* 0x000fe200078ec0ff */
[----:B------:R-:W-:Y:S01]  /*0ba0*/  IMAD.IADD R12, R9, 0x1, R12 ;  /* 0x00000001090c7824 */ /* 0x000fe200078e020c */
[----:B------:R-:W2:Y:S01]  /*0bb0*/  LDCU.U8 UR10, c[0x0][0x3c0] ;  /* 0x00007800ff0a77ac */ /* 0x000ea20008000000 */
[----:B------:R-:W-:-:S02]  /*0bc0*/  IMAD R25, R26, UR7, R23 ;  /* 0x000000071a197c24 */ /* 0x000fc4000f8e0217 */
[--C-:B------:R-:W-:Y:S02]  /*0bd0*/  IMAD R27, R28, UR7, R23.reuse ;  /* 0x000000071c1b7c24 */ /* 0x100fe4000f8e0217 */
[--C-:B------:R-:W-:Y:S02]  /*0be0*/  IMAD R9, R10, UR7, R23.reuse ;  /* 0x000000070a097c24 */ /* 0x100fe4000f8e0217 */
[--C-:B------:R-:W-:Y:S02]  /*0bf0*/  IMAD R11, R14, UR7, R23.reuse ;  /* 0x000000070e0b7c24 */ /* 0x100fe4000f8e0217 */
[--C-:B------:R-:W-:Y:S02]  /*0c00*/  IMAD R15, R16, UR7, R23.reuse ;  /* 0x00000007100f7c24 */ /* 0x100fe4000f8e0217 */
[--C-:B------:R-:W-:Y:S02]  /*0c10*/  IMAD R17, R22, UR7, R23.reuse ;  /* 0x0000000716117c24 */ /* 0x100fe4000f8e0217 */
[----:B------:R-:W-:-:S02]  /*0c20*/  IMAD R23, R12, UR7, R23 ;  /* 0x000000070c177c24 */ /* 0x000fc4000f8e0217 */
[--C-:B------:R-:W-:Y:S02]  /*0c30*/  IMAD R12, R9, UR5, R20.reuse ;  /* 0x00000005090c7c24 */ /* 0x100fe4000f8e0214 */
[--C-:B------:R-:W-:Y:S02]  /*0c40*/  IMAD R14, R11, UR5, R20.reuse ;  /* 0x000000050b0e7c24 */ /* 0x100fe4000f8e0214 */
[--C-:B------:R-:W-:Y:S01]  /*0c50*/  IMAD R16, R15, UR5, R20.reuse ;  /* 0x000000050f107c24 */ /* 0x100fe2000f8e0214 */
[----:B------:R-:W-:Y:S01]  /*0c60*/  IADD3 R15, PT, PT, -R21, RZ, RZ ;  /* 0x000000ff150f7210 */ /* 0x000fe20007ffe1ff */
[--C-:B------:R-:W-:Y:S02]  /*0c70*/  IMAD R8, R25, UR5, R20.reuse ;  /* 0x0000000519087c24 */ /* 0x100fe4000f8e0214 */
[--C-:B------:R-:W-:Y:S02]  /*0c80*/  IMAD R10, R27, UR5, R20.reuse ;  /* 0x000000051b0a7c24 */ /* 0x100fe4000f8e0214 */
[----:B------:R-:W-:-:S02]  /*0c90*/  IMAD R9, R17, UR5, R20 ;  /* 0x0000000511097c24 */ /* 0x000fc4000f8e0214 */
[----:B-12---:R-:W-:-:S07]  /*0ca0*/  IMAD R11, R23, UR5, R20 ;  /* 0x00000005170b7c24 */ /* 0x006fce000f8e0214 */
.L_x_26900:
[----:B------:R-:W1:Y:S01]  /*0cb0*/  LDC.64 R20, c[0x0][0x380] ;  /* 0x0000e000ff147b82 */ /* 0x000e620000000a00 */
[----:B------:R-:W-:Y:S01]  /*0cc0*/  ISETP.GE.AND P0, PT, R13, UR4, PT ;  /* 0x000000040d007c0c */ /* 0x000fe2000bf06270 */
[----:B------:R-:W-:-:S12]  /*0cd0*/  BSSY.RECONVERGENT B0, `(.L_x_26884) ;  /* 0x000000f000007945 */ /* 0x000fd80003800200 */
[----:B------:R-:W-:Y:S05]  /*0ce0*/  @P0 BRA `(.L_x_26885) ;  /* 0x0000000000340947 */ /* 0x000fea0003800000 */
[----:B-1----:R-:W-:-:S06]  /*0cf0*/  IMAD.WIDE R22, R24, 0x2, R20 ;  /* 0x0000000218167825 */ /* 0x002fcc00078e0214 */
[----:B------:R-:W2:Y:S01]  /*0d00*/  LDG.E.U16.CONSTANT R22, desc[UR8][R22.64] ;  /* 0x0000000816167981 */ /* 0x000ea2000c1e9500 */
[----:B------:R-:W-:Y:S01]  /*0d10*/  UPRMT UR6, UR10, 0x8880, URZ ;  /* 0x000088800a067896 */ /* 0x000fe200080000ff */
[----:B--2---:R-:W-:Y:S02]  /*0d20*/  IMAD.U32 R26, R22, 0x10000, RZ ;  /* 0x00010000161a7824 */ /* 0x004fe400078e00ff */
[----:B0-----:R-:W-:-:S04]  /*0d30*/  IMAD.WIDE R22, R24, 0x2, R18 ;  /* 0x0000000218167825 */ /* 0x001fc800078e0212 */
        /* <DEDUP_REMOVED lines=8> */
.L_x_26885:
[----:B------:R-:W-:Y:S05]  /*0dc0*/  BSYNC.RECONVERGENT B0 ;  /* 0x0000000000007941 */ /* 0x000fea0003800200 */
.L_x_26884:
[----:B--2---:R-:W-:Y:S01]  /*0dd0*/  IADD3 R17, PT, PT, R13, R4, RZ ;  /* 0x000000040d117210 */ /* 0x004fe20007ffe0ff */
        /* <DEDUP_REMOVED lines=17> */
[----:B-1----:R-:W-:-:S06]  /*0ef0*/  IMAD.WIDE R20, R11, 0x2, R20 ;  /* 0x000000020b147825 */ /* 0x002fcc00078e0214 */
[----:B------:R-:W2:Y:S01]  /*0f00*/  LDG.E.U16.CONSTANT R20, desc[UR8][R20.64] ;  /* 0x0000000814147981 */ /* 0x000ea2000c1e9500 */
[----:B------:R-:W-:Y:S01]  /*0f10*/  UPRMT UR6, UR10, 0x8880, URZ ;  /* 0x000088800a067896 */ /* 0x000fe200080000ff */
[----:B--2---:R-:W-:Y:S01]  /*0f20*/  SHF.L.U32 R24, R20, 0x10, RZ ;  /* 0x0000001014187819 */ /* 0x004fe200000006ff */
        /* <DEDUP_REMOVED lines=9> */
.L_x_26887:
[----:B------:R-:W-:Y:S05]  /*0fc0*/  BSYNC.RECONVERGENT B0 ;  /* 0x0000000000007941 */ /* 0x000fea0003800200 */
.L_x_26886:
[----:B------:R-:W-:Y:S04]  /*0fd0*/  BSSY.RECONVERGENT B0, `(.L_x_26888) ;  /* 0x0000010000007945 */ /* 0x000fe80003800200 */
[----:B------:R-:W-:Y:S05]  /*0fe0*/  @P6 BRA `(.L_x_26889) ;  /* 0x0000000000386947 */ /* 0x000fea0003800000 */
[----:B-12---:R-:W1:Y:S02]  /*0ff0*/  LDC.64 R20, c[0x0][0x380] ;  /* 0x0000e000ff147b82 */ /* 0x006e640000000a00 */
        /* <DEDUP_REMOVED lines=13> */
.L_x_26889:
[----:B------:R-:W-:Y:S05]  /*10d0*/  BSYNC.RECONVERGENT B0 ;  /* 0x0000000000007941 */ /* 0x000fea0003800200 */
.L_x_26888:
[----:B------:R-:W-:Y:S04]  /*10e0*/  BSSY.RECONVERGENT B0, `(.L_x_26890) ;  /* 0x0000010000007945 */ /* 0x000fe80003800200 */
[----:B------:R-:W-:Y:S05]  /*10f0*/  @P5 BRA `(.L_x_26891) ;  /* 0x0000000000385947 */ /* 0x000fea0003800000 */
[----:B-123--:R-:W1:Y:S02]  /*1100*/  LDC.64 R20, c[0x0][0x380] ;  /* 0x0000e000ff147b82 */ /* 0x00ee640000000a00 */
        /* <DEDUP_REMOVED lines=13> */
.L_x_26891:
[----:B------:R-:W-:Y:S05]  /*11e0*/  BSYNC.RECONVERGENT B0 ;  /* 0x0000000000007941 */ /* 0x000fea0003800200 */
.L_x_26890:
[----:B------:R-:W-:Y:S04]  /*11f0*/  BSSY.RECONVERGENT B0, `(.L_x_26892) ;  /* 0x0000010000007945 */ /* 0x000fe80003800200 */
[----:B------:R-:W-:Y:S05]  /*1200*/  @P4 BRA `(.L_x_26893) ;  /* 0x0000000000384947 */ /* 0x000fea0003800000 */
[----:B-1234-:R-:W1:Y:S02]  /*1210*/  LDC.64 R20, c[0x0][0x380] ;  /* 0x0000e000ff147b82 */ /* 0x01ee640000000a00 */
        /* <DEDUP_REMOVED lines=13> */
.L_x_26893:
[----:B------:R-:W-:Y:S05]  /*12f0*/  BSYNC.RECONVERGENT B0 ;  /* 0x0000000000007941 */ /* 0x000fea0003800200 */
.L_x_26892:
[----:B------:R-:W-:Y:S04]  /*1300*/  BSSY.RECONVERGENT B0, `(.L_x_26894) ;  /* 0x0000010000007945 */ /* 0x000fe80003800200 */
[----:B------:R-:W-:Y:S05]  /*1310*/  @P3 BRA `(.L_x_26895) ;  /* 0x0000000000383947 */ /* 0x000fea0003800000 */
[----:B01234-:R-:W0:Y:S02]  /*1320*/  LDC.64 R20, c[0x0][0x380] ;  /* 0x0000e000ff147b82 */ /* 0x01fe240000000a00 */
[----:B0-----:R-:W-:-:S06]  /*1330*/  IMAD.WIDE R20, R14, 0x2, R20 ;  /* 0x000000020e147825 */ /* 0x001fcc00078e0214 */
[----:B------:R-:W2:Y:S01]  /*1340*/  LDG.E.U16.CONSTANT R20, desc[UR8][R20.64] ;  /* 0x0000000814147981 */ /* 0x000ea2000c1e9500 */
[----:B------:R-:W-:Y:S01]  /*1350*/  UPRMT UR6, UR10, 0x8880, URZ ;  /* 0x000088800a067896 */ /* 0x000fe200080000ff */
[----:B--2---:R-:W-:Y:S02]  /*1360*/  IMAD.U32 R24, R20, 0x10000, RZ ;  /* 0x0001000014187824 */ /* 0x004fe400078e00ff */
[----:B------:R-:W-:-:S04]  /*1370*/  IMAD.WIDE R20, R14, 0x2, R18 ;  /* 0x000000020e147825 */ /* 0x000fc800078e0212 */
        /* <DEDUP_REMOVED lines=8> */
.L_x_26895:
[----:B------:R-:W-:Y:S05]  /*1400*/  BSYNC.RECONVERGENT B0 ;  /* 0x0000000000007941 */ /* 0x000fea0003800200 */
.L_x_26894:
[----:B------:R-:W-:Y:S04]  /*1410*/  BSSY.RECONVERGENT B0, `(.L_x_26896) ;  /* 0x0000010000007945 */ /* 0x000fe80003800200 */
[----:B------:R-:W-:Y:S05]  /*1420*/  @P2 BRA `(.L_x_26897) ;  /* 0x0000000000382947 */ /* 0x000fea0003800000 */
[----:B01234-:R-:W0:Y:S02]  /*1430*/  LDC.64 R20, c[0x0][0x380] ;  /* 0x0000e000ff147b82 */ /* 0x01fe240000000a00 */
[----:B0-----:R-:W-:-:S06]  /*1440*/  IMAD.WIDE R20, R16, 0x2, R20 ;  /* 0x0000000210147825 */ /* 0x001fcc00078e0214 */
[----:B------:R-:W2:Y:S01]  /*1450*/  LDG.E.U16.CONSTANT R20, desc[UR8][R20.64] ;  /* 0x0000000814147981 */ /* 0x000ea2000c1e9500 */
[----:B------:R-:W-:Y:S01]  /*1460*/  UPRMT UR6, UR10, 0x8880, URZ ;  /* 0x000088800a067896 */ /* 0x000fe200080000ff */
[----:B--2---:R-:W-:Y:S01]  /*1470*/  SHF.L.U32 R24, R20, 0x10, RZ ;  /* 0x0000001014187819 */ /* 0x004fe200000006ff */
        /* <DEDUP_REMOVED lines=9> */
.L_x_26897:
[----:B------:R-:W-:Y:S05]  /*1510*/  BSYNC.RECONVERGENT B0 ;  /* 0x0000000000007941 */ /* 0x000fea0003800200 */
.L_x_26896:
[----:B------:R-:W-:Y:S01]  /*1520*/  BSSY.RECONVERGENT B0, `(.L_x_26898) ;  /* 0x0000011000007945 */ /* 0x000fe20003800200 */
[----:B------:R-:W-:-:S03]  /*1530*/  IADD3 R22, PT, PT, R7, R22, R7 ;  /* 0x0000001607167210 */ /* 0x000fc60007ffe007 */
        /* <DEDUP_REMOVED lines=15> */
.L_x_26899:
[----:B------:R-:W-:Y:S05]  /*1630*/  BSYNC.RECONVERGENT B0 ;  /* 0x0000000000007941 */ /* 0x000fea0003800200 */
.L_x_26898:
[----:B------:R-:W-:Y:S01]  /*1640*/  VIADD R15, R15, 0x2 ;  /* 0x000000020f0f7836 */ /* 0x000fe20000000000 */
[----:B01234-:R-:W-:Y:S01]  /*1650*/  LEA R20, R4, R13, 0x3 ;  /* 0x0000000d04147211 */ /* 0x01ffe200078e18ff */
        /* <DEDUP_REMOVED lines=12> */
.L_x_26883:
        /* <DEDUP_REMOVED lines=13> */
[----:B------:R-:W1:Y:S01]  /*17f0*/  LDCU.U8 UR5, c[0x0][0x3c0] ;  /* 0x00007800ff0577ac */ /* 0x000e620008000000 */
[----:B0-----:R-:W-:-:S06]  /*1800*/  IMAD.WIDE R8, R24, 0x2, R8 ;  /* 0x0000000218087825 */ /* 0x001fcc00078e0208 */
[----:B------:R-:W2:Y:S01]  /*1810*/  LDG.E.U16.CONSTANT R8, desc[UR8][R8.64] ;  /* 0x0000000808087981 */ /* 0x000ea2000c1e9500 */
[----:B-1----:R-:W-:Y:S01]  /*1820*/  UPRMT UR5, UR5, 0x8880, URZ ;  /* 0x0000888005057896 */ /* 0x002fe200080000ff */
[----:B--2---:R-:W-:-:S05]  /*1830*/  SHF.L.U32 R4, R8, 0x10, RZ ;  /* 0x0000001008047819 */ /* 0x004fca00000006ff */
        /* <DEDUP_REMOVED lines=9> */
[----:B------:R0:W-:Y:S02]  /*18d0*/  STG.E.U16 desc[UR8][R8.64], R4 ;  /* 0x0000000408007986 */ /* 0x0001e4000c101508 */
.L_x_26902:
[----:B------:R-:W-:Y:S05]  /*18e0*/  BSYNC.RECONVERGENT B0 ;  /* 0x0000000000007941 */ /* 0x000fea0003800200 */
.L_x_26901:
[----:B------:R-:W-:Y:S01]  /*18f0*/  BSSY.RECONVERGENT B0, `(.L_x_26903) ;  /* 0x0000013000007945 */ /* 0x000fe20003800200 */
[----:B------:R-:W-:-:S03]  /*1900*/  IMAD.IADD R13, R7, 0x1, R24 ;  /* 0x00000001070d7824 */ /* 0x000fc600078e0218 */
[----:B------:R-:W-:Y:S05]  /*1910*/  @P3 BRA `(.L_x_26904) ;  /* 0x0000000000403947 */ /* 0x000fea0003800000 */
[----:B0-----:R-:W0:Y:S01]  /*1920*/  LDC.64 R8, c[0x0][0x380] ;  /* 0x0000e000ff087b82 */ /* 0x001e220000000a00 */
        /* <DEDUP_REMOVED lines=15> */
.L_x_26904:
[----:B------:R-:W-:Y:S05]  /*1a20*/  BSYNC.RECONVERGENT B0 ;  /* 0x0000000000007941 */ /* 0x000fea0003800200 */
.L_x_26903:
[----:B------:R-:W-:Y:S01]  /*1a30*/  BSSY.RECONVERGENT B0, `(.L_x_26905) ;  /* 0x0000013000007945 */ /* 0x000fe20003800200 */
[----:B------:R-:W-:-:S03]  /*1a40*/  IADD3 R13, PT, PT, R7, R13, RZ ;  /* 0x0000000d070d7210 */ /* 0x000fc60007ffe0ff */
[----:B------:R-:W-:Y:S05]  /*1a50*/  @P2 BRA `(.L_x_26906) ;  /* 0x0000000000402947 */ /* 0x000fea0003800000 */
[----:B01----:R-:W0:Y:S01]  /*1a60*/  LDC.64 R8, c[0x0][0x380] ;  /* 0x0000e000ff087b82 */ /* 0x003e220000000a00 */
[----:B------:R-:W1:Y:S01]  /*1a70*/  LDCU.U8 UR5, c[0x0][0x3c0] ;  /* 0x00007800ff0577ac */ /* 0x000e620008000000 */
[----:B0-----:R-:W-:-:S06]  /*1a80*/  IMAD.WIDE R8, R13, 0x2, R8 ;  /* 0x000000020d087825 */ /* 0x001fcc00078e0208 */
[----:B------:R-:W2:Y:S01]  /*1a90*/  LDG.E.U16.CONSTANT R8, desc[UR8][R8.64] ;  /* 0x0000000808087981 */ /* 0x000ea2000c1e9500 */
[----:B-1----:R-:W-:Y:S01]  /*1aa0*/  UPRMT UR5, UR5, 0x8880, URZ ;  /* 0x0000888005057896 */ /* 0x002fe200080000ff */
[----:B--2---:R-:W-:-:S04]  /*1ab0*/  IMAD.U32 R4, R8, 0x10000, RZ ;  /* 0x0001000008047824 */ /* 0x004fc800078e00ff */
        /* <DEDUP_REMOVED lines=10> */
.L_x_26906:
[----:B------:R-:W-:Y:S05]  /*1b60*/  BSYNC.RECONVERGENT B0 ;  /* 0x0000000000007941 */ /* 0x000fea0003800200 */
.L_x_26905:
[----:B------:R-:W-:Y:S05]  /*1b70*/  @P1 EXIT ;  /* 0x000000000000194d */ /* 0x000fea0003800000 */
[----:B012---:R-:W0:Y:S01]  /*1b80*/  LDC.64 R8, c[0x0][0x380] ;  /* 0x0000e000ff087b82 */ /* 0x007e220000000a00 */
[----:B------:R-:W-:Y:S01]  /*1b90*/  IADD3 R13, PT, PT, R7, R13, RZ ;  /* 0x0000000d070d7210 */ /* 0x000fe20007ffe0ff */
[----:B------:R-:W1:Y:S04]  /*1ba0*/  LDCU.U8 UR4, c[0x0][0x3c0] ;  /* 0x00007800ff0477ac */ /* 0x000e680008000000 */
        /* <DEDUP_REMOVED lines=15> */
.L_x_26907:
        /* <DEDUP_REMOVED lines=14> */
.L_x_27293:


//--------------------- .text._ZN2at6native47batch_norm_transform_input_channels_last_kernelIN3c104HalfEffLi4EEEvPKT_S6_PKT0_S9_PKT1_SC_PS4_iib --------------------------
	.section	.text._ZN2at6native47batch_norm_transform_input_channels_last_kernelIN3c104HalfEffLi4EEEvPKT_S6_PKT0_S9_PKT1_SC_PS4_iib,"ax",@progbits
	.align	128
        .global         _ZN2at6native47batch_norm_transform_input_channels_last_kernelIN3c104HalfEffLi4EEEvPKT_S6_PKT0_S9_PKT1_SC_PS4_iib
        .type           _ZN2at6native47batch_norm_transform_input_channels_last_kernelIN3c104HalfEffLi4EEEvPKT_S6_PKT0_S9_PKT1_SC_PS4_iib,@function
        .size           _ZN2at6native47batch_norm_transform_input_channels_last_kernelIN3c104HalfEffLi4EEEvPKT_S6_PKT0_S9_PKT1_SC_PS4_iib,(.L_x_27294 - _ZN2at6native47batch_norm_transform_input_channels_last_kernelIN3c104HalfEffLi4EEEvPKT_S6_PKT0_S9_PKT1_SC_PS4_iib)
        .other          _ZN2at6native47batch_norm_transform_input_channels_last_kernelIN3c104HalfEffLi4EEEvPKT_S6_PKT0_S9_PKT1_SC_PS4_iib,@"STO_CUDA_ENTRY STV_DEFAULT"
_ZN2at6native47batch_norm_transform_input_channels_last_kernelIN3c104HalfEffLi4EEEvPKT_S6_PKT0_S9_PKT1_SC_PS4_iib:
.text._ZN2at6native47batch_norm_transform_input_channels_last_kernelIN3c104HalfEffLi4EEEvPKT_S6_PKT0_S9_PKT1_SC_PS4_iib:
        /* <DEDUP_REMOVED lines=25> */
[----:B-1----:R-:W-:-:S03]  /*0190*/  IMAD.WIDE R14, R20, 0x4, R14 ;  /* 0x00000004140e7825 */ /* 0x002fc600078e020e */
[----:B------:R-:W-:Y:S01]  /*01a0*/  SHF.L.U32 R8, R4, 0x2, RZ ;  /* 0x0000000204087819 */ /* 0x000fe200000006ff */
[----:B------:R-:W-:Y:S01]  /*01b0*/  HFMA2 R6, -RZ, RZ, 0, 0 ;  /* 0x00000000ff067431 */ /* 0x000fe200000001ff */
[----:B------:R-:W-:Y:S01]  /*01c0*/  ISETP.NE.AND.EX P1, PT, RZ, UR11, PT, P1 ;  /* 0x0000000bff007c0c */ /* 0x000fe2000bf25310 */
[----:B------:R-:W-:Y:S01]  /*01d0*/  UIADD3 UR6, UPT, UPT, UR4, -0x1, URZ ;  /* 0xffffffff04067890 */ /* 0x000fe2000fffe0ff */
[C---:B---3--:R-:W-:Y:S02]  /*01e0*/  IMAD.WIDE R10, R20.reuse, 0x4, R10 ;  /* 0x00000004140a7825 */ /* 0x048fe400078e020a */
[----:B------:R-:W1:Y:S01]  /*01f0*/  @P0 LDC.64 R16, c[0x0][0x3a0] ;  /* 0x0000e800ff100b82 */ /* 0x000e620000000a00 */
[----:B0-----:R-:W5:Y:S01]  /*0200*/  LDG.E.CONSTANT R5, desc[UR8][R14.64] ;  /* 0x000000080e057981 */ /* 0x001f62000c1e9900 */
[----:B------:R-:W0:Y:S01]  /*0210*/  I2F.U32.RP R21, R8 ;  /* 0x0000000800157306 */ /* 0x000e220000209000 */
[----:B------:R-:W2:Y:S06]  /*0220*/  LDCU.64 UR10, c[0x0][0x388] ;  /* 0x00007100ff0a77ac */ /* 0x000eac0008000a00 */
[----:B------:R-:W3:Y:S01]  /*0230*/  @P1 LDC.64 R18, c[0x0][0x3a8] ;  /* 0x0000ea00ff121b82 */ /* 0x000ee20000000a00 */
[----:B------:R-:W5:Y:S01]  /*0240*/  LDG.E.CONSTANT R3, desc[UR8][R10.64] ;  /* 0x000000080a037981 */ /* 0x000f62000c1e9900 */
[----:B0-----:R-:W0:Y:S01]  /*0250*/  MUFU.RCP R21, R21 ;  /* 0x0000001500157308 */ /* 0x001e220000001000 */
[----:B-1----:R-:W-:-:S05]  /*0260*/  @P0 IMAD.WIDE R16, R20, 0x4, R16 ;  /* 0x0000000414100825 */ /* 0x002fca00078e0210 */
[----:B------:R1:W5:Y:S01]  /*0270*/  @P0 LDG.E.CONSTANT R0, desc[UR8][R16.64] ;  /* 0x0000000810000981 */ /* 0x000362000c1e9900 */
[----:B---3--:R-:W-:Y:S01]  /*0280*/  @P1 IMAD.WIDE R18, R20, 0x4, R18 ;  /* 0x0000000414121825 */ /* 0x008fe200078e0212 */
[----:B--2---:R-:W-:Y:S01]  /*0290*/  UISETP.NE.U32.AND UP0, UPT, UR10, URZ, UPT ;  /* 0x000000ff0a00728c */ /* 0x004fe2000bf05070 */
[----:B------:R-:W-:-:S03]  /*02a0*/  ISETP.NE.U32.AND P2, PT, R8, RZ, PT ;  /* 0x000000ff0800720c */ /* 0x000fc60003f45070 */
[----:B------:R2:W5:Y:S01]  /*02b0*/  @P1 LDG.E.CONSTANT R2, desc[UR8][R18.64] ;  /* 0x0000000812021981 */ /* 0x000562000c1e9900 */
[----:B0-----:R-:W-:-:S06]  /*02c0*/  IADD3 R7, PT, PT, R21, 0xffffffe, RZ ;  /* 0x0ffffffe15077810 */ /* 0x001fcc0007ffe0ff */
[----:B------:R-:W0:Y:S01]  /*02d0*/  F2I.FTZ.U32.TRUNC.NTZ R7, R7 ;  /* 0x0000000700077305 */ /* 0x000e22000021f000 */
[----:B-1----:R-:W-:-:S05]  /*02e0*/  IADD3 R17, PT, PT, RZ, -R8, RZ ;  /* 0x80000008ff117210 */ /* 0x002fca0007ffe0ff */
[----:B0-----:R-:W-:-:S04]  /*02f0*/  IMAD R17, R17, R7, RZ ;  /* 0x0000000711117224 */ /* 0x001fc800078e02ff */
[----:B------:R-:W-:-:S06]  /*0300*/  IMAD.HI.U32 R6, R7, R17, R6 ;  /* 0x0000001107067227 */ /* 0x000fcc00078e0006 */
[----:B------:R-:W-:-:S05]  /*0310*/  IMAD.HI.U32 R6, R6, UR6, RZ ;  /* 0x0000000606067c27 */ /* 0x000fca000f8e00ff */
[----:B------:R-:W-:-:S05]  /*0320*/  IADD3 R11, PT, PT, -R6, RZ, RZ ;  /* 0x000000ff060b7210 */ /* 0x000fca0007ffe1ff */
[----:B------:R-:W-:-:S05]  /*0330*/  IMAD R11, R8, R11, UR6 ;  /* 0x00000006080b7e24 */ /* 0x000fca000f8e020b */
[----:B------:R-:W-:Y:S01]  /*0340*/  ISETP.GE.U32.AND P0, PT, R11, R8, PT ;  /* 0x000000080b00720c */ /* 0x000fe20003f06070 */
[----:B------:R-:W-:-:S12]  /*0350*/  UISETP.NE.AND.EX UP0, UPT, UR11, URZ, UPT, UP0 ;  /* 0x000000ff0b00728c */ /* 0x000fd8000bf05300 */
[----:B------:R-:W-:-:S04]  /*0360*/  @P0 IADD3 R11, PT, PT, -R8, R11, RZ ;  /* 0x0000000b080b0210 */ /* 0x000fc80007ffe1ff */
        /* <DEDUP_REMOVED lines=22> */
.L_x_26917:
        /* <DEDUP_REMOVED lines=23> */
.L_x_26910:
[----:B-1----:R-:W-:Y:S05]  /*0640*/  BSYNC.RECONVERGENT B0 ;  /* 0x0000000000007941 */ /* 0x002fea0003800200 */
.L_x_26909:
[----:B------:R-:W-:Y:S04]  /*0650*/  BSSY.RECONVERGENT B0, `(.L_x_26911) ;  /* 0x0000013000007945 */ /* 0x000fe80003800200 */
[----:B------:R-:W-:Y:S05]  /*0660*/  @P3 BRA `(.L_x_26912) ;  /* 0x0000000000443947 */ /* 0x000fea0003800000 */
[----:B--2---:R-:W-:-:S06]  /*0670*/  IMAD.WIDE R20, R29, 0x2, R14 ;  /* 0x000000021d147825 */ /* 0x004fcc00078e020e */
[----:B------:R-:W2:Y:S01]  /*0680*/  LDG.E.U16.CONSTANT R20, desc[UR8][R20.64] ;  /* 0x0000000814147981 */ /* 0x000ea2000c1e9500 */
[----:B---34-:R-:W-:-:S06]  /*0690*/  IMAD.WIDE R18, R29, 0x2, R10 ;  /* 0x000000021d127825 */ /* 0x018fcc00078e020a */
        /* <DEDUP_REMOVED lines=14> */
.L_x_26912:
[----:B------:R-:W-:Y:S05]  /*0780*/  BSYNC.RECONVERGENT B0 ;  /* 0x0000000000007941 */ /* 0x000fea0003800200 */
.L_x_26911:
        /* <DEDUP_REMOVED lines=19> */
.L_x_26914:
[----:B------:R-:W-:Y:S05]  /*08c0*/  BSYNC.RECONVERGENT B0 ;  /* 0x0000000000007941 */ /* 0x000fea0003800200 */
.L_x_26913:
        /* <DEDUP_REMOVED lines=20> */
.L_x_26916:
[----:B------:R-:W-:Y:S05]  /*0a10*/  BSYNC.RECONVERGENT B0 ;  /* 0x0000000000007941 */ /* 0x000fea0003800200 */
.L_x_26915:
[----:B------:R-:W-:Y:S01]  /*0a20*/  IADD3 R6, PT, PT, R6, 0x1, RZ ;  /* 0x0000000106067810 */ /* 0x000fe20007ffe0ff */
[C---:B------:R-:W-:Y:S01]  /*0a30*/  IMAD R4, R7.reuse, 0x4, R4 ;  /* 0x0000000407047824 */ /* 0x040fe200078e0204 */
[C---:B------:R-:W-:Y:S02]  /*0a40*/  IADD3 R24, PT, PT, R7.reuse, R24, R7 ;  /* 0x0000001807187210 */ /* 0x040fe40007ffe007 */
[----:B------:R-:W-:Y:S02]  /*0a50*/  ISETP.NE.AND P0, PT, R6, 0x1, PT ;  /* 0x000000010600780c */ /* 0x000fe40003f05270 */
[C---:B------:R-:W-:Y:S02]  /*0a60*/  LEA R9, R7.reuse, R9, 0x2 ;  /* 0x0000000907097211 */ /* 0x040fe400078e10ff */
[----:B------:R-:W-:Y:S02]  /*0a70*/  LEA R29, R7, R29, 0x2 ;  /* 0x0000001d071d7211 */ /* 0x000fe400078e10ff */
[----:B------:R-:W-:-:S02]  /*0a80*/  IADD3 R13, PT, PT, R8, R13, RZ ;  /* 0x0000000d080d7210 */ /* 0x000fc40007ffe0ff */
[C---:B------:R-:W-:Y:S02]  /*0a90*/  IADD3 R23, PT, PT, R8.reuse, R23, RZ ;  /* 0x0000001708177210 */ /* 0x040fe40007ffe0ff */
[C---:B------:R-:W-:Y:S02]  /*0aa0*/  IADD3 R27, PT, PT, R8.reuse, R27, RZ ;  /* 0x0000001b081b7210 */ /* 0x040fe40007ffe0ff */
[----:B------:R-:W-:Y:S01]  /*0ab0*/  IADD3 R25, PT, PT, R8, R25, RZ ;  /* 0x0000001908197210 */ /* 0x000fe20007ffe0ff */
[----:B------:R-:W-:Y:S06]  /*0ac0*/  @P0 BRA `(.L_x_26917) ;  /* 0xfffffff800800947 */ /* 0x000fec000383ffff */
[----:B------:R-:W-:Y:S05]  /*0ad0*/  EXIT ;  /* 0x000000000000794d */ /* 0x000fea0003800000 */
.L_x_26908:
[----:B------:R-:W-:-:S13]  /*0ae0*/  ISETP.GT.U32.AND P0, PT, R8, UR6, PT ;  /* 0x0000000608007c0c */ /* 0x000fda000bf04070 */
[----:B------:R-:W-:Y:S05]  /*0af0*/  @P0 BRA `(.L_x_26918) ;  /* 0x0000000c00080947 */ /* 0x000fea0003800000 */
[----:B------:R-:W0:Y:S01]  /*0b00*/  LDC.64 R18, c[0x0][0x3b0] ;  /* 0x0000ec00ff127b82 */ /* 0x000e220000000a00 */
[CC--:B------:R-:W-:Y:S01]  /*0b10*/  LEA R26, R9.reuse, R12.reuse, 0x1 ;  /* 0x0000000c091a7211 */ /* 0x0c0fe200078e08ff */
[C-C-:B------:R-:W-:Y:S01]  /*0b20*/  IMAD R28, R9.reuse, 0x3, R12.reuse ;  /* 0x00000003091c7824 */ /* 0x140fe200078e020c */
[CC--:B------:R-:W-:Y:S01]  /*0b30*/  LEA R10, R9.reuse, R12.reuse, 0x2 ;  /* 0x0000000c090a7211 */ /* 0x0c0fe200078e10ff */
[C-C-:B------:R-:W-:Y:S01]  /*0b40*/  IMAD R14, R9.reuse, 0x5, R12.reuse ;  /* 0x00000005090e7824 */ /* 0x140fe200078e020c */
[----:B------:R-:W-:Y:S01]  /*0b50*/  IADD3 R8, PT, PT, R6, 0x1, RZ ;  /* 0x0000000106087810 */ /* 0x000fe20007ffe0ff */
[C-C-:B------:R-:W-:Y:S01]  /*0b60*/  IMAD R16, R9.reuse, 0x6, R12.reuse ;  /* 0x0000000609107824 */ /* 0x140fe200078e020c */
[----:B------:R-:W1:Y:S01]  /*0b70*/  LDCU UR4, c[0x0][0x3b8] ;  /* 0x00007700ff0477ac */ /* 0x000e620008000800 */
[C---:B------:R-:W-:Y:S01]  /*0b80*/  IMAD R22, R9.reuse, 0x7, R12 ;  /* 0x0000000709167824 */ /* 0x040fe200078e020c */
[----:B------:R-:W-:Y:S01]  /*0b90*/  IADD3 R12, PT, PT, R9, R12, RZ ;  /* 0x0000000c090c7210 */ /* 0x000fe20007ffe0ff */
[--C-:B------:R-:W-:Y:S01]  /*0ba0*/  IMAD R25, R26, UR7, R23.reuse ;  /* 0x000000071a197c24 */ /* 0x100fe2000f8e0217 */
[----:B------:R-:W-:Y:S01]  /*0bb0*/  LOP3.LUT R21, R8, 0xfffffffe, RZ, 0xc0, !PT ;  /* 0xfffffffe08157812 */ /* 0x000fe200078ec0ff */
[--C-:B------:R-:W-:Y:S01]  /*0bc0*/  IMAD R27, R28, UR7, R23.reuse ;  /* 0x000000071c1b7c24 */ /* 0x100fe2000f8e0217 */
[----:B------:R-:W2:Y:S01]  /*0bd0*/  LDCU.U8 UR10, c[0x0][0x3c0] ;  /* 0x00007800ff0a77ac */ /* 0x000ea20008000000 */
[----:B------:R-:W-:-:S02]  /*0be0*/  IMAD R9, R10, UR7, R23 ;  /* 0x000000070a097c24 */ /* 0x000fc4000f8e0217 */
[--C-:B------:R-:W-:Y:S02]  /*0bf0*/  IMAD R11, R14, UR7, R23.reuse ;  /* 0x000000070e0b7c24 */ /* 0x100fe4000f8e0217 */
[--C-:B------:R-:W-:Y:S02]  /*0c00*/  IMAD R15, R16, UR7, R23.reuse ;  /* 0x00000007100f7c24 */ /* 0x100fe4000f8e0217 */
[--C-:B------:R-:W-:Y:S02]  /*0c10*/  IMAD R17, R22, UR7, R23.reuse ;  /* 0x0000000716117c24 */ /* 0x100fe4000f8e0217 */
[----:B------:R-:W-:Y:S02]  /*0c20*/  IMAD R23, R12, UR7, R23 ;  /* 0x000000070c177c24 */ /* 0x000fe4000f8e0217 */
[--C-:B------:R-:W-:Y:S02]  /*0c30*/  IMAD R12, R9, UR5, R20.reuse ;  /* 0x00000005090c7c24 */ /* 0x100fe4000f8e0214 */
[----:B------:R-:W-:-:S02]  /*0c40*/  IMAD R14, R11, UR5, R20 ;  /* 0x000000050b0e7c24 */ /* 0x000fc4000f8e0214 */
[--C-:B------:R-:W-:Y:S01]  /*0c50*/  IMAD R16, R15, UR5, R20.reuse ;  /* 0x000000050f107c24 */ /* 0x100fe2000f8e0214 */
[----:B------:R-:W-:Y:S01]  /*0c60*/  IADD3 R15, PT, PT, -R21, RZ, RZ ;  /* 0x000000ff150f7210 */ /* 0x000fe20007ffe1ff */
[--C-:B------:R-:W-:Y:S02]  /*0c70*/  IMAD R8, R25, UR5, R20.reuse ;  /* 0x0000000519087c24 */ /* 0x100fe4000f8e0214 */
[--C-:B------:R-:W-:Y:S02]  /*0c80*/  IMAD R10, R27, UR5, R20.reuse ;  /* 0x000000051b0a7c24 */ /* 0x100fe4000f8e0214 */
[--C-:B------:R-:W-:Y:S02]  /*0c90*/  IMAD R9, R17, UR5, R20.reuse ;  /* 0x0000000511097c24 */ /* 0x100fe4000f8e0214 */
[----:B-12---:R-:W-:-:S07]  /*0ca0*/  IMAD R11, R23, UR5, R20 ;  /* 0x00000005170b7c24 */ /* 0x006fce000f8e0214 */
.L_x_26935:
[----:B------:R-:W1:Y:S01]  /*0cb0*/  LDC.64 R20, c[0x0][0x380] ;  /* 0x0000e000ff147b82 */ /* 0x000e620000000a00 */
[----:B------:R-:W-:Y:S01]  /*0cc0*/  ISETP.GE.AND P0, PT, R13, UR4, PT ;  /* 0x000000040d007c0c */ /* 0x000fe2000bf06270 */
[----:B------:R-:W-:-:S12]  /*0cd0*/  BSSY.RECONVERGENT B0, `(.L_x_26919) ;  /* 0x000000f000007945 */ /* 0x000fd80003800200 */
[----:B------:R-:W-:Y:S05]  /*0ce0*/  @P0 BRA `(.L_x_26920) ;  /* 0x0000000000340947 */ /* 0x000fea0003800000 */
[----:B-1----:R-:W-:-:S06]  /*0cf0*/  IMAD.WIDE R22, R24, 0x2, R20 ;  /* 0x0000000218167825 */ /* 0x002fcc00078e0214 */
[----:B------:R-:W2:Y:S01]  /*0d00*/  LDG.E.U16.CONSTANT R22, desc[UR8][R22.64] ;  /* 0x0000000816167981 */ /* 0x000ea2000c1e9500 */
[----:B------:R-:W-:Y:S01]  /*0d10*/  UPRMT UR6, UR10, 0x8880, URZ ;  /* 0x000088800a067896 */ /* 0x000fe200080000ff */
[----:B--2---:R-:W-:Y:S02]  /*0d20*/  HADD2.F32 R26, -RZ, R22.H0_H0 ;  /* 0x20000016ff1a7230 */ /* 0x004fe40000004100 */
[----:B0-----:R-:W-:-:S04]  /*0d30*/  IMAD.WIDE R22, R24, 0x2, R18 ;  /* 0x0000000218167825 */ /* 0x001fc800078e0212 */
        /* <DEDUP_REMOVED lines=8> */
.L_x_26920:
[----:B------:R-:W-:Y:S05]  /*0dc0*/  BSYNC.RECONVERGENT B0 ;  /* 0x0000000000007941 */ /* 0x000fea0003800200 */
.L_x_26919:
[----:B--2---:R-:W-:Y:S01]  /*0dd0*/  IMAD.IADD R17, R13, 0x1, R4 ;  /* 0x000000010d117824 */ /* 0x004fe200078e0204 */
[----:B------:R-:W-:Y:S01]  /*0de0*/  IADD3 R22, PT, PT, R7, R24, R7 ;  /* 0x0000001807167210 */ /* 0x000fe20007ffe007 */
[----:B------:R-:W-:Y:S03]  /*0df0*/  BSSY.RECONVERGENT B0, `(.L_x_26921) ;  /* 0x000001d000007945 */ /* 0x000fe60003800200 */
        /* <DEDUP_REMOVED lines=28> */
.L_x_26922:
[----:B------:R-:W-:Y:S05]  /*0fc0*/  BSYNC.RECONVERGENT B0 ;  /* 0x0000000000007941 */ /* 0x000fea0003800200 */
.L_x_26921:
[----:B------:R-:W-:Y:S04]  /*0fd0*/  BSSY.RECONVERGENT B0, `(.L_x_26923) ;  /* 0x0000010000007945 */ /* 0x000fe80003800200 */
[----:B------:R-:W-:Y:S05]  /*0fe0*/  @P6 BRA `(.L_x_26924) ;  /* 0x0000000000386947 */ /* 0x000fea0003800000 */
[----:B-12---:R-:W1:Y:S02]  /*0ff0*/  LDC.64 R20, c[0x0][0x380] ;  /* 0x0000e000ff147b82 */ /* 0x006e640000000a00 */
        /* <DEDUP_REMOVED lines=13> */
.L_x_26924:
[----:B------:R-:W-:Y:S05]  /*10d0*/  BSYNC.RECONVERGENT B0 ;  /* 0x0000000000007941 */ /* 0x000fea0003800200 */
.L_x_26923:
[----:B------:R-:W-:Y:S04]  /*10e0*/  BSSY.RECONVERGENT B0, `(.L_x_26925) ;  /* 0x0000010000007945 */ /* 0x000fe80003800200 */
[----:B------:R-:W-:Y:S05]  /*10f0*/  @P5 BRA `(.L_x_26926) ;  /* 0x0000000000385947 */ /* 0x000fea0003800000 */
[----:B-123--:R-:W1:Y:S02]  /*1100*/  LDC.64 R20, c[0x0][0x380] ;  /* 0x0000e000ff147b82 */ /* 0x00ee640000000a00 */
        /* <DEDUP_REMOVED lines=13> */
.L_x_26926:
[----:B------:R-:W-:Y:S05]  /*11e0*/  BSYNC.RECONVERGENT B0 ;  /* 0x0000000000007941 */ /* 0x000fea0003800200 */
.L_x_26925:
[----:B------:R-:W-:Y:S04]  /*11f0*/  BSSY.RECONVERGENT B0, `(.L_x_26927) ;  /* 0x0000010000007945 */ /* 0x000fe80003800200 */
[----:B------:R-:W-:Y:S05]  /*1200*/  @P4 BRA `(.L_x_26928) ;  /* 0x0000000000384947 */ /* 0x000fea0003800000 */
[----:B-1234-:R-:W1:Y:S02]  /*1210*/  LDC.64 R20, c[0x0][0x380] ;  /* 0x0000e000ff147b82 */ /* 0x01ee640000000a00 */
        /* <DEDUP_REMOVED lines=13> */
.L_x_26928:
[----:B------:R-:W-:Y:S05]  /*12f0*/  BSYNC.RECONVERGENT B0 ;  /* 0x0000000000007941 */ /* 0x000fea0003800200 */
.L_x_26927:
[----:B------:R-:W-:Y:S04]  /*1300*/  BSSY.RECONVERGENT B0, `(.L_x_26929) ;  /* 0x0000010000007945 */ /* 0x000fe80003800200 */
[----:B------:R-:W-:Y:S05]  /*1310*/  @P3 BRA `(.L_x_26930) ;  /* 0x0000000000383947 */ /* 0x000fea0003800000 */
[----:B01234-:R-:W0:Y:S02]  /*1320*/  LDC.64 R20, c[0x0][0x380] ;  /* 0x0000e000ff147b82 */ /* 0x01fe240000000a00 */
[----:B0-----:R-:W-:-:S06]  /*1330*/  IMAD.WIDE R20, R14, 0x2, R20 ;  /* 0x000000020e147825 */ /* 0x001fcc00078e0214 */
[----:B------:R-:W2:Y:S01]  /*1340*/  LDG.E.U16.CONSTANT R20, desc[UR8][R20.64] ;  /* 0x0000000814147981 */ /* 0x000ea2000c1e9500 */
[----:B------:R-:W-:Y:S01]  /*1350*/  UPRMT UR6, UR10, 0x8880, URZ ;  /* 0x000088800a067896 */ /* 0x000fe200080000ff */
[----:B--2---:R-:W-:Y:S02]  /*1360*/  HADD2.F32 R24, -RZ, R20.H0_H0 ;  /* 0x20000014ff187230 */ /* 0x004fe40000004100 */
[----:B------:R-:W-:-:S04]  /*1370*/  IMAD.WIDE R20, R14, 0x2, R18 ;  /* 0x000000020e147825 */ /* 0x000fc800078e0212 */
        /* <DEDUP_REMOVED lines=8> */
.L_x_26930:
[----:B------:R-:W-:Y:S05]  /*1400*/  BSYNC.RECONVERGENT B0 ;  /* 0x0000000000007941 */ /* 0x000fea0003800200 */
.L_x_26929:
        /* <DEDUP_REMOVED lines=16> */
.L_x_26932:
[----:B------:R-:W-:Y:S05]  /*1510*/  BSYNC.RECONVERGENT B0 ;  /* 0x0000000000007941 */ /* 0x000fea0003800200 */
.L_x_26931:
[----:B------:R-:W-:Y:S01]  /*1520*/  BSSY.RECONVERGENT B0, `(.L_x_26933) ;  /* 0x0000011000007945 */ /* 0x000fe20003800200 */
[----:B------:R-:W-:-:S03]  /*1530*/  IADD3 R22, PT, PT, R7, R22, R7 ;  /* 0x0000001607167210 */ /* 0x000fc60007ffe007 */
        /* <DEDUP_REMOVED lines=15> */
.L_x_26934:
[----:B------:R-:W-:Y:S05]  /*1630*/  BSYNC.RECONVERGENT B0 ;  /* 0x0000000000007941 */ /* 0x000fea0003800200 */
.L_x_26933:
[----:B------:R-:W-:Y:S01]  /*1640*/  IADD3 R15, PT, PT, R15, 0x2, RZ ;  /* 0x000000020f0f7810 */ /* 0x000fe20007ffe0ff */
[----:B------:R-:W-:Y:S01]  /*1650*/  IMAD R16, R7, 0x8, R16 ;  /* 0x0000000807107824 */ /* 0x000fe200078e0210 */
[----:B01234-:R-:W-:Y:S02]  /*1660*/  LEA R20, R4, R13, 0x3 ;  /* 0x0000000d04147211 */ /* 0x01ffe400078e18ff */
        /* <DEDUP_REMOVED lines=11> */
.L_x_26918:
        /* <DEDUP_REMOVED lines=17> */
[----:B--2---:R-:W-:-:S05]  /*1830*/  HADD2.F32 R4, -RZ, R8.H0_H0 ;  /* 0x20000008ff047230 */ /* 0x004fca0000004100 */
        /* <DEDUP_REMOVED lines=9> */
[----:B------:R0:W-:Y:S02]  /*18d0*/  STG.E.U16 desc[UR8][R8.64], R4 ;  /* 0x0000000408007986 */ /* 0x0001e4000c101508 */
.L_x_26937:
[----:B------:R-:W-:Y:S05]  /*18e0*/  BSYNC.RECONVERGENT B0 ;  /* 0x0000000000007941 */ /* 0x000fea0003800200 */
.L_x_26936:
[----:B------:R-:W-:Y:S01]  /*18f0*/  BSSY.RECONVERGENT B0, `(.L_x_26938) ;  /* 0x0000013000007945 */ /* 0x000fe20003800200 */
[----:B------:R-:W-:-:S03]  /*1900*/  IADD3 R13, PT, PT, R7, R24, RZ ;  /* 0x00000018070d7210 */ /* 0x000fc60007ffe0ff */
[----:B------:R-:W-:Y:S05]  /*1910*/  @P3 BRA `(.L_x_26939) ;  /* 0x0000000000403947 */ /* 0x000fea0003800000 */
[----:B0-----:R-:W0:Y:S01]  /*1920*/  LDC.64 R8, c[0x0][0x380] ;  /* 0x0000e000ff087b82 */ /* 0x001e220000000a00 */
        /* <DEDUP_REMOVED lines=15> */
.L_x_26939:
[----:B------:R-:W-:Y:S05]  /*1a20*/  BSYNC.RECONVERGENT B0 ;  /* 0x0000000000007941 */ /* 0x000fea0003800200 */
.L_x_26938:
        /* <DEDUP_REMOVED lines=19> */
.L_x_26941:
[----:B------:R-:W-:Y:S05]  /*1b60*/  BSYNC.RECONVERGENT B0 ;  /* 0x0000000000007941 */ /* 0x000fea0003800200 */
.L_x_26940:
[----:B------:R-:W-:Y:S05]  /*1b70*/  @P1 EXIT ;  /* 0x000000000000194d */ /* 0x000fea0003800000 */
[----:B012---:R-:W0:Y:S01]  /*1b80*/  LDC.64 R8, c[0x0][0x380] ;  /* 0x0000e000ff087b82 */ /* 0x007e220000000a00 */
[----:B------:R-:W-:Y:S01]  /*1b90*/  IADD3 R13, PT, PT, R7, R13, RZ ;  /* 0x0000000d070d7210 */ /* 0x000fe20007ffe0ff */
[----:B------:R-:W1:Y:S04]  /*1ba0*/  LDCU.U8 UR4, c[0x0][0x3c0] ;  /* 0x00007800ff0477ac */ /* 0x000e680008000000 */
        /* <DEDUP_REMOVED lines=15> */
.L_x_26942:
        /* <DEDUP_REMOVED lines=14> */
.L_x_27294:


//--------------------- .text._ZN2at6native47batch_norm_transform_input_channels_last_kernelIfffLi4EEEvPKT_S4_PKT0_S7_PKT1_SA_PS2_iib --------------------------
	.section	.text._ZN2at6native47batch_norm_transform_input_channels_last_kernelIfffLi4EEEvPKT_S4_PKT0_S7_PKT1_SA_PS2_iib,"ax",@progbits
	.align	128
        .global         _ZN2at6native47batch_norm_transform_input_channels_last_kernelIfffLi4EEEvPKT_S4_PKT0_S7_PKT1_SA_PS2_iib
        .type           _ZN2at6native47batch_norm_transform_input_channels_last_kernelIfffLi4EEEvPKT_S4_PKT0_S7_PKT1_SA_PS2_iib,@function
        .size           _ZN2at6native47batch_norm_transform_input_channels_last_kernelIfffLi4EEEvPKT_S4_PKT0_S7_PKT1_SA_PS2_iib,(.L_x_27295 - _ZN2at6native47batch_norm_transform_input_channels_last_kernelIfffLi4EEEvPKT_S4_PKT0_S7_PKT1_SA_PS2_iib)
        .other          _ZN2at6native47batch_norm_transform_input_channels_last_kernelIfffLi4EEEvPKT_S4_PKT0_S7_PKT1_SA_PS2_iib,@"STO_CUDA_ENTRY STV_DEFAULT"
_ZN2at6native47batch_norm_transform_input_channels_last_kernelIfffLi4EEEvPKT_S4_PKT0_S7_PKT1_SA_PS2_iib:
.text._ZN2at6native47batch_norm_transform_input_channels_last_kernelIfffLi4EEEvPKT_S4_PKT0_S7_PKT1_SA_PS2_iib:
        /* <DEDUP_REMOVED lines=26> */
[----:B------:R-:W-:Y:S01]  /*01a0*/  ISETP.NE.AND.EX P1, PT, RZ, UR11, PT, P1 ;  /* 0x0000000bff007c0c */ /* 0x000fe2000bf25310 */
[----:B------:R-:W-:Y:S02]  /*01b0*/  IMAD.SHL.U32 R10, R4, 0x4, RZ ;  /* 0x00000004040a7824 */ /* 0x000fe400078e00ff */
[----:B------:R-:W-:Y:S01]  /*01c0*/  IMAD.MOV.U32 R6, RZ, RZ, RZ ;  /* 0x000000ffff067224 */ /* 0x000fe200078e00ff */
[----:B------:R-:W-:Y:S01]  /*01d0*/  UIADD3 UR6, UPT, UPT, UR4, -0x1, URZ ;  /* 0xffffffff04067890 */ /* 0x000fe2000fffe0ff */
[C---:B---3--:R-:W-:Y:S01]  /*01e0*/  IMAD.WIDE R8, R20.reuse, 0x4, R8 ;  /* 0x0000000414087825 */ /* 0x048fe200078e0208 */
[----:B------:R-:W1:Y:S01]  /*01f0*/  @P0 LDC.64 R16, c[0x0][0x3a0] ;  /* 0x0000e800ff100b82 */ /* 0x000e620000000a00 */
[----:B0-----:R-:W5:Y:S01]  /*0200*/  LDG.E.CONSTANT R5, desc[UR8][R12.64] ;  /* 0x000000080c057981 */ /* 0x001f62000c1e9900 */
[----:B------:R-:W0:Y:S06]  /*0210*/  I2F.U32.RP R21, R10 ;  /* 0x0000000a00157306 */ /* 0x000e2c0000209000 */
        /* <DEDUP_REMOVED lines=21> */
[----:B------:R-:W-:Y:S01]  /*0370*/  ISETP.GE.U32.AND P1, PT, R9, R10, PT ;  /* 0x0000000a0900720c */ /* 0x000fe20003f26070 */
[----:B------:R-:W-:Y:S02]  /*0380*/  @P0 VIADD R6, R6, 0x1 ;  /* 0x0000000106060836 */ /* 0x000fe40000000000 */
[----:B------:R-:W-:Y:S02]  /*0390*/  IMAD R22, R23, UR5, R20 ;  /* 0x0000000517167c24 */ /* 0x000fe4000f8e0214 */
[----:B------:R-:W-:-:S08]  /*03a0*/  IMAD R9, R4, UR5, RZ ;  /* 0x0000000504097c24 */ /* 0x000fd0000f8e02ff */
[----:B------:R-:W-:Y:S02]  /*03b0*/  @P1 IADD3 R6, PT, PT, R6, 0x1, RZ ;  /* 0x0000000106061810 */ /* 0x000fe40007ffe0ff */
[----:B------:R-:W-:Y:S01]  /*03c0*/  @!P2 LOP3.LUT R6, RZ, R10, RZ, 0x33, !PT ;  /* 0x0000000aff06a212 */ /* 0x000fe200078e33ff */
[----:B--2---:R-:W-:Y:S06]  /*03d0*/  BRA.U UP0, `(.L_x_26943) ;  /* 0x00000019001c7547 */ /* 0x004fec000b800000 */
[----:B------:R-:W-:-:S13]  /*03e0*/  ISETP.GT.U32.AND P0, PT, R10, UR6, PT ;  /* 0x000000060a007c0c */ /* 0x000fda000bf04070 */
[----:B------:R-:W-:Y:S05]  /*03f0*/  @P0 BRA `(.L_x_26944) ;  /* 0x0000001000f40947 */ /* 0x000fea0003800000 */
[C---:B------:R-:W-:Y:S02]  /*0400*/  ISETP.GE.AND P5, PT, R23.reuse, UR4, PT ;  /* 0x0000000417007c0c */ /* 0x040fe4000bfa6270 */
[----:B------:R-:W-:-:S04]  /*0410*/  IADD3 R19, PT, PT, R23, R4, RZ ;  /* 0x0000000417137210 */ /* 0x000fc80007ffe0ff */
[----:B------:R-:W-:-:S07]  /*0420*/  ISETP.GE.AND P4, PT, R19, UR4, PT ;  /* 0x0000000413007c0c */ /* 0x000fce000bf86270 */
[----:B------:R-:W0:Y:S01]  /*0430*/  @!P5 LDC.64 R12, c[0x0][0x380] ;  /* 0x0000e000ff0cdb82 */ /* 0x000e220000000a00 */
[----:B------:R-:W-:-:S07]  /*0440*/  IMAD.IADD R7, R11, 0x1, R15 ;  /* 0x000000010b077824 */ /* 0x000fce00078e020f */
[----:B------:R-:W1:Y:S08]  /*0450*/  @!P5 LDC.U8 R26, c[0x0][0x3c0] ;  /* 0x0000f000ff1adb82 */ /* 0x000e700000000000 */
[----:B------:R-:W2:Y:S01]  /*0460*/  @!P5 LDC.64 R28, c[0x0][0x3b0] ;  /* 0x0000ec00ff1cdb82 */ /* 0x000ea20000000a00 */
[----:B0-----:R-:W-:-:S07]  /*0470*/  @!P5 IMAD.WIDE R16, R22, 0x4, R12 ;  /* 0x000000041610d825 */ /* 0x001fce00078e020c */
[----:B------:R-:W0:Y:S01]  /*0480*/  @!P4 LDC.64 R12, c[0x0][0x380] ;  /* 0x0000e000ff0ccb82 */ /* 0x000e220000000a00 */
[----:B------:R3:W4:Y:S01]  /*0490*/  @!P5 LDG.E.CONSTANT R8, desc[UR8][R16.64] ;  /* 0x000000081008d981 */ /* 0x000722000c1e9900 */
[----:B------:R-:W-:-:S04]  /*04a0*/  IMAD R7, R7, UR7, R14 ;  /* 0x0000000707077c24 */ /* 0x000fc8000f8e020e */
[----:B------:R-:W-:-:S04]  /*04b0*/  IMAD R10, R7, UR5, R20 ;  /* 0x00000005070a7c24 */ /* 0x000fc8000f8e0214 */
[----:B0-----:R-:W-:-:S06]  /*04c0*/  @!P4 IMAD.WIDE R24, R10, 0x4, R12 ;  /* 0x000000040a18c825 */ /* 0x001fcc00078e020c */
[----:B------:R-:W4:Y:S01]  /*04d0*/  @!P4 LDG.E.CONSTANT R24, desc[UR8][R24.64] ;  /* 0x000000081818c981 */ /* 0x000f22000c1e9900 */
[----:B------:R-:W-:Y:S02]  /*04e0*/  IADD3 R21, PT, PT, R19, R4, RZ ;  /* 0x0000000413157210 */ /* 0x000fe40007ffe0ff */
[----:B------:R-:W-:Y:S02]  /*04f0*/  LEA R7, R11, R15, 0x1 ;  /* 0x0000000f0b077211 */ /* 0x000fe400078e08ff */
[C---:B------:R-:W-:Y:S01]  /*0500*/  ISETP.GE.AND P0, PT, R21.reuse, UR4, PT ;  /* 0x0000000415007c0c */ /* 0x040fe2000bf06270 */
[----:B------:R-:W-:Y:S02]  /*0510*/  IMAD.IADD R27, R21, 0x1, R4 ;  /* 0x00000001151b7824 */ /* 0x000fe400078e0204 */
[----:B------:R-:W-:-:S10]  /*0520*/  IMAD R7, R7, UR7, R14 ;  /* 0x0000000707077c24 */ /* 0x000fd4000f8e020e */
[----:B------:R-:W0:Y:S01]  /*0530*/  @!P0 LDC.64 R12, c[0x0][0x380] ;  /* 0x0000e000ff0c8b82 */ /* 0x000e220000000a00 */
[----:B---3--:R-:W-:Y:S01]  /*0540*/  IMAD R16, R7, UR5, R20 ;  /* 0x0000000507107c24 */ /* 0x008fe2000f8e0214 */
[----:B------:R-:W-:-:S03]  /*0550*/  ISETP.GE.AND P1, PT, R27, UR4, PT ;  /* 0x000000041b007c0c */ /* 0x000fc6000bf26270 */
[----:B0-----:R-:W-:-:S10]  /*0560*/  @!P0 IMAD.WIDE R18, R16, 0x4, R12 ;  /* 0x0000000410128825 */ /* 0x001fd400078e020c */
[----:B------:R-:W0:Y:S01]  /*0570*/  @!P1 LDC.64 R12, c[0x0][0x380] ;  /* 0x0000e000ff0c9b82 */ /* 0x000e220000000a00 */
[----:B------:R3:W4:Y:S01]  /*0580*/  @!P0 LDG.E.CONSTANT R17, desc[UR8][R18.64] ;  /* 0x0000000812118981 */ /* 0x000722000c1e9900 */
[----:B------:R-:W-:-:S04]  /*0590*/  IMAD R7, R11, 0x3, R15 ;  /* 0x000000030b077824 */ /* 0x000fc800078e020f */
[----:B------:R-:W-:Y:S01]  /*05a0*/  IMAD R21, R7, UR7, R14 ;  /* 0x0000000707157c24 */ /* 0x000fe2000f8e020e */
[----:B------:R-:W-:-:S03]  /*05b0*/  IADD3 R7, PT, PT, R27, R4, RZ ;  /* 0x000000041b077210 */ /* 0x000fc60007ffe0ff */
[----:B---3--:R-:W-:Y:S01]  /*05c0*/  IMAD R18, R21, UR5, R20 ;  /* 0x0000000515127c24 */ /* 0x008fe2000f8e0214 */
[----:B------:R-:W-:Y:S01]  /*05d0*/  ISETP.GE.AND P2, PT, R7, UR4, PT ;  /* 0x0000000407007c0c */ /* 0x000fe2000bf46270 */
[----:B------:R-:W3:Y:S02]  /*05e0*/  @!P4 LDC.U8 R19, c[0x0][0x3c0] ;  /* 0x0000f000ff13cb82 */ /* 0x000ee40000000000 */
[----:B0-----:R-:W-:Y:S01]  /*05f0*/  @!P1 IMAD.WIDE R12, R18, 0x4, R12 ;  /* 0x00000004120c9825 */ /* 0x001fe200078e020c */
[----:B------:R-:W-:-:S03]  /*0600*/  LEA R21, R11, R15, 0x2 ;  /* 0x0000000f0b157211 */ /* 0x000fc600078e10ff */
[----:B------:R-:W-:Y:S02]  /*0610*/  IMAD.IADD R7, R7, 0x1, R4 ;  /* 0x0000000107077824 */ /* 0x000fe400078e0204 */
[----:B--2---:R-:W-:-:S04]  /*0620*/  @!P5 IMAD.WIDE R28, R22, 0x4, R28 ;  /* 0x00000004161cd825 */ /* 0x004fc800078e021c */
[----:B------:R-:W-:Y:S02]  /*0630*/  IMAD R21, R21, UR7, R14 ;  /* 0x0000000715157c24 */ /* 0x000fe4000f8e020e */
[----:B----45:R-:W-:Y:S01]  /*0640*/  @!P5 FADD.FTZ R25, -R3, R8 ;  /* 0x000000080319d221 */ /* 0x030fe20000010100 */
[----:B-1----:R-:W-:-:S03]  /*0650*/  @!P5 PRMT R8, R26, 0x8880, RZ ;  /* 0x000088801a08d816 */ /* 0x002fc600000000ff */
[----:B------:R-:W-:Y:S01]  /*0660*/  @!P5 FMUL.FTZ R25, R25, R0 ;  /* 0x000000001919d220 */ /* 0x000fe20000410000 */
[----:B------:R-:W-:Y:S02]  /*0670*/  @!P5 ISETP.NE.AND P3, PT, R8, RZ, PT ;  /* 0x000000ff0800d20c */ /* 0x000fe40003f65270 */
[----:B------:R0:W2:Y:S01]  /*0680*/  @!P1 LDG.E.CONSTANT R8, desc[UR8][R12.64] ;  /* 0x000000080c089981 */ /* 0x0000a2000c1e9900 */
[----:B------:R-:W-:Y:S01]  /*0690*/  @!P5 FFMA.FTZ R25, R5, R25, R2 ;  /* 0x000000190519d223 */ /* 0x000fe20000010002 */
[----:B0-----:R-:W0:Y:S04]  /*06a0*/  @!P2 LDC.64 R12, c[0x0][0x380] ;  /* 0x0000e000ff0cab82 */ /* 0x001e280000000a00 */
[----:B------:R-:W-:-:S04]  /*06b0*/  @!P5 FMNMX.NAN R26, RZ, R25, !PT ;  /* 0x00000019ff1ad209 */ /* 0x000fc80007820000 */
[----:B------:R-:W-:Y:S02]  /*06c0*/  @!P5 FSEL R25, R26, R25, P3 ;  /* 0x000000191a19d208 */ /* 0x000fe40001800000 */
[----:B------:R-:W-:Y:S01]  /*06d0*/  ISETP.GE.AND P3, PT, R7, UR4, PT ;  /* 0x0000000407007c0c */ /* 0x000fe2000bf66270 */
[----:B------:R-:W1:Y:S02]  /*06e0*/  @!P4 LDC.64 R26, c[0x0][0x3b0] ;  /* 0x0000ec00ff1acb82 */ /* 0x000e640000000a00 */
[----:B------:R4:W-:Y:S02]  /*06f0*/  @!P5 STG.E desc[UR8][R28.64], R25 ;  /* 0x000000191c00d986 */ /* 0x0009e4000c101908 */
[----:B----4-:R-:W-:Y:S01]  /*0700*/  @!P4 FADD.FTZ R25, -R3, R24 ;  /* 0x000000180319c221 */ /* 0x010fe20000010100 */
[----:B------:R-:W-:Y:S01]  /*0710*/  IMAD R24, R21, UR5, R20 ;  /* 0x0000000515187c24 */ /* 0x000fe2000f8e0214 */
[----:B---3--:R-:W-:Y:S02]  /*0720*/  @!P4 PRMT R28, R19, 0x8880, RZ ;  /* 0x00008880131cc816 */ /* 0x008fe400000000ff */
[----:B------:R-:W-:Y:S01]  /*0730*/  @!P4 FMUL.FTZ R19, R25, R0 ;  /* 0x000000001913c220 */ /* 0x000fe20000410000 */
[----:B0-----:R-:W-:-:S04]  /*0740*/  @!P2 IMAD.WIDE R12, R24, 0x4, R12 ;  /* 0x00000004180ca825 */ /* 0x001fc800078e020c */
[----:B------:R-:W-:Y:S02]  /*0750*/  @!P4 FFMA.FTZ R21, R5, R19, R2 ;  /* 0x000000130515c223 */ /* 0x000fe40000010002 */
[----:B------:R0:W3:Y:S01]  /*0760*/  @!P2 LDG.E.CONSTANT R19, desc[UR8][R12.64] ;  /* 0x000000080c13a981 */ /* 0x0000e2000c1e9900 */
[----:B------:R-:W-:Y:S02]  /*0770*/  @!P4 MOV R25, R28 ;  /* 0x0000001c0019c202 */ /* 0x000fe40000000f00 */
[-C--:B------:R-:W-:Y:S01]  /*0780*/  @!P4 FMNMX.NAN R28, RZ, R21.reuse, !PT ;  /* 0x00000015ff1cc209 */ /* 0x080fe20007820000 */
[----:B0-----:R-:W0:Y:S01]  /*0790*/  @!P3 LDC.64 R12, c[0x0][0x380] ;  /* 0x0000e000ff0cbb82 */ /* 0x001e220000000a00 */
[----:B------:R-:W-:Y:S02]  /*07a0*/  @!P4 ISETP.NE.AND P5, PT, R25, RZ, PT ;  /* 0x000000ff1900c20c */ /* 0x000fe40003fa5270 */
[----:B------:R-:W-:Y:S02]  /*07b0*/  IADD3 R7, PT, PT, R7, R4, RZ ;  /* 0x0000000407077210 */ /* 0x000fe40007ffe0ff */
[----:B------:R-:W-:Y:S01]  /*07c0*/  @!P4 FSEL R25, R28, R21, P5 ;  /* 0x000000151c19c208 */ /* 0x000fe20002800000 */
[----:B-1----:R-:W-:Y:S01]  /*07d0*/  @!P4 IMAD.WIDE R28, R10, 0x4, R26 ;  /* 0x000000040a1cc825 */ /* 0x002fe200078e021a */
[----:B------:R-:W-:-:S02]  /*07e0*/  ISETP.GE.AND P5, PT, R7, UR4, PT ;  /* 0x0000000407007c0c */ /* 0x000fc4000bfa6270 */
[----:B------:R-:W-:Y:S01]  /*07f0*/  IADD3 R7, PT, PT, R7, R4, RZ ;  /* 0x0000000407077210 */ /* 0x000fe20007ffe0ff */
[----:B------:R-:W-:Y:S01]  /*0800*/  IMAD R21, R11, 0x5, R15 ;  /* 0x000000050b157824 */ /* 0x000fe200078e020f */
[----:B------:R1:W-:Y:S02]  /*0810*/  @!P4 STG.E desc[UR8][R28.64], R25 ;  /* 0x000000191c00c986 */ /* 0x0003e4000c101908 */
[----:B------:R-:W-:Y:S01]  /*0820*/  ISETP.GE.AND P4, PT, R7, UR4, PT ;  /* 0x0000000407007c0c */ /* 0x000fe2000bf86270 */
[----:B------:R-:W-:-:S04]  /*0830*/  IMAD R21, R21, UR7, R14 ;  /* 0x0000000715157c24 */ /* 0x000fc8000f8e020e */
[----:B------:R-:W-:Y:S02]  /*0840*/  IMAD R26, R21, UR5, R20 ;  /* 0x00000005151a7c24 */ /* 0x000fe4000f8e0214 */
[C-C-:B------:R-:W-:Y:S02]  /*0850*/  IMAD R21, R11.reuse, 0x6, R15.reuse ;  /* 0x000000060b157824 */ /* 0x140fe400078e020f */
[----:B------:R-:W-:Y:S01]  /*0860*/  IMAD R15, R11, 0x7, R15 ;  /* 0x000000070b0f7824 */ /* 0x000fe200078e020f */
[----:B-1----:R-:W1:Y:S01]  /*0870*/  @!P0 LDC.U8 R25, c[0x0][0x3c0] ;  /* 0x0000f000ff198b82 */ /* 0x002e620000000000 */
[----:B0-----:R-:W-:-:S04]  /*0880*/  @!P3 IMAD.WIDE R28, R26, 0x4, R12 ;  /* 0x000000041a1cb825 */ /* 0x001fc800078e020c */
[--C-:B------:R-:W-:Y:S02]  /*0890*/  IMAD R11, R21, UR7, R14.reuse ;  /* 0x00000007150b7c24 */ /* 0x100fe4000f8e020e */
[----:B------:R-:W-:Y:S01]  /*08a0*/  IMAD R21, R15, UR7, R14 ;  /* 0x000000070f157c24 */ /* 0x000fe2000f8e020e */
[----:B------:R-:W0:Y:S01]  /*08b0*/  @!P5 LDC.64 R12, c[0x0][0x380] ;  /* 0x0000e000ff0cdb82 */ /* 0x000e220000000a00 */
[----:B------:R-:W4:Y:S07]  /*08c0*/  @!P3 LDG.E.CONSTANT R28, desc[UR8][R28.64] ;  /* 0x000000081c1cb981 */ /* 0x000f2e000c1e9900 */
[----:B------:R-:W1:Y:S01]  /*08d0*/  @!P4 LDC.64 R14, c[0x0][0x380] ;  /* 0x0000e000ff0ecb82 */ /* 0x000e620000000a00 */
[----:B------:R-:W-:-:S02]  /*08e0*/  IMAD R11, R11, UR5, R20 ;  /* 0x000000050b0b7c24 */ /* 0x000fc4000f8e0214 */
[----:B------:R-:W-:Y:S02]  /*08f0*/  IMAD R20, R21, UR5, R20 ;  /* 0x0000000515147c24 */ /* 0x000fe4000f8e0214 */
[----:B0-----:R-:W-:-:S05]  /*0900*/  @!P5 IMAD.WIDE R12, R11, 0x4, R12 ;  /* 0x000000040b0cd825 */ /* 0x001fca00078e020c */
[----:B------:R0:W4:Y:S01]  /*0910*/  @!P5 LDG.E.CONSTANT R21, desc[UR8][R12.64] ;  /* 0x000000080c15d981 */ /* 0x000122000c1e9900 */
[----:B-1----:R-:W-:-:S06]  /*0920*/  @!P4 IMAD.WIDE R14, R20, 0x4, R14 ;  /* 0x00000004140ec825 */ /* 0x002fcc00078e020e */
[----:B------:R2:W4:Y:S01]  /*0930*/  @!P4 LDG.E.CONSTANT R14, desc[UR8][R14.64] ;  /* 0x000000080e0ec981 */ /* 0x000522000c1e9900 */
[----:B------:R-:W-:Y:S01]  /*0940*/  @!P0 FADD.FTZ R17, -R3, R17 ;  /* 0x0000001103118221 */ /* 0x000fe20000010100 */
[----:B0-----:R-:W0:Y:S03]  /*0950*/  @!P0 LDC.64 R12, c[0x0][0x3b0] ;  /* 0x0000ec00ff0c8b82 */ /* 0x001e260000000a00 */
[----:B------:R-:W-:Y:S01]  /*0960*/  @!P0 FMUL.FTZ R17, R17, R0 ;  /* 0x0000000011118220 */ /* 0x000fe20000410000 */
[----:B------:R-:W-:-:S03]  /*0970*/  @!P0 PRMT R25, R25, 0x8880, RZ ;  /* 0x0000888019198816 */ /* 0x000fc600000000ff */
[----:B------:R-:W-:Y:S01]  /*0980*/  @!P0 FFMA.FTZ R17, R5, R17, R2 ;  /* 0x0000001105118223 */ /* 0x000fe20000010002 */
[----:B------:R-:W-:-:S04]  /*0990*/  @!P0 ISETP.NE.AND P6, PT, R25, RZ, PT ;  /* 0x000000ff1900820c */ /* 0x000fc80003fc5270 */
[----:B------:R-:W-:-:S04]  /*09a0*/  @!P0 FMNMX.NAN R25, RZ, R17, !PT ;  /* 0x00000011ff198209 */ /* 0x000fc80007820000 */
[----:B------:R-:W-:Y:S02]  /*09b0*/  @!P0 FSEL R25, R25, R17, P6 ;  /* 0x0000001119198208 */ /* 0x000fe40003000000 */
[----:B------:R-:W1:Y:S01]  /*09c0*/  @!P1 LDC.U8 R17, c[0x0][0x3c0] ;  /* 0x0000f000ff119b82 */ /* 0x000e620000000000 */
[----:B0-----:R-:W-:-:S05]  /*09d0*/  @!P0 IMAD.WIDE R12, R16, 0x4, R12 ;  /* 0x00000004100c8825 */ /* 0x001fca00078e020c */
[----:B------:R0:W-:Y:S02]  /*09e0*/  @!P0 STG.E desc[UR8][R12.64], R25 ;  /* 0x000000190c008986 */ /* 0x0001e4000c101908 */
[----:B0-----:R-:W0:Y:S02]  /*09f0*/  @!P1 LDC.64 R12, c[0x0][0x3b0] ;  /* 0x0000ec00ff0c9b82 */ /* 0x001e240000000a00 */
[----:B0-----:R-:W-:-:S04]  /*0a00*/  @!P1 IMAD.WIDE R12, R18, 0x4, R12 ;  /* 0x00000004120c9825 */ /* 0x001fc800078e020c */
[----:B--2---:R-:W-:-:S04]  /*0a10*/  @!P1 FADD.FTZ R15, -R3, R8 ;  /* 0x00000008030f9221 */ /* 0x004fc80000010100 */
[----:B------:R-:W-:Y:S01]  /*0a20*/  @!P1 FMUL.FTZ R15, R15, R0 ;  /* 0x000000000f0f9220 */ /* 0x000fe20000410000 */
[----:B-1----:R-:W-:-:S03]  /*0a30*/  @!P1 PRMT R8, R17, 0x8880, RZ ;  /* 0x0000888011089816 */ /* 0x002fc600000000ff */
[----:B------:R-:W-:Y:S01]  /*0a40*/  @!P1 FFMA.FTZ R15, R5, R15, R2 ;  /* 0x0000000f050f9223 */ /* 0x000fe20000010002 */
[----:B------:R-:W-:-:S04]  /*0a50*/  @!P1 ISETP.NE.AND P0, PT, R8, RZ, PT ;  /* 0x000000ff0800920c */ /* 0x000fc80003f05270 */
[----:B------:R-:W-:-:S04]  /*0a60*/  @!P1 FMNMX.NAN R8, RZ, R15, !PT ;  /* 0x0000000fff089209 */ /* 0x000fc80007820000 */
[----:B------:R-:W-:Y:S02]  /*0a70*/  @!P1 FSEL R15, R8, R15, P0 ;  /* 0x0000000f080f9208 */ /* 0x000fe40000000000 */
[----:B------:R-:W0:Y:S03]  /*0a80*/  @!P2 LDC.U8 R8, c[0x0][0x3c0] ;  /* 0x0000f000ff08ab82 */ /* 0x000e260000000000 */
[----:B------:R1:W-:Y:S05]  /*0a90*/  @!P1 STG.E desc[UR8][R12.64], R15 ;  /* 0x0000000f0c009986 */ /* 0x0003ea000c101908 */
[----:B-1----:R-:W1:Y:S01]  /*0aa0*/  @!P2 LDC.64 R12, c[0x0][0x3b0] ;  /* 0x0000ec00ff0cab82 */ /* 0x002e620000000a00 */
[----:B---3--:R-:W-:Y:S01]  /*0ab0*/  @!P2 FADD.FTZ R19, -R3, R19 ;  /* 0x000000130313a221 */ /* 0x008fe20000010100 */
[----:B0-----:R-:W-:-:S06]  /*0ac0*/  @!P2 PRMT R17, R8, 0x8880, RZ ;  /* 0x000088800811a816 */ /* 0x001fcc00000000ff */
[----:B------:R-:W0:Y:S01]  /*0ad0*/  @!P5 LDC.U8 R15, c[0x0][0x3c0] ;  /* 0x0000f000ff0fdb82 */ /* 0x000e220000000000 */
[----:B------:R-:W-:-:S04]  /*0ae0*/  @!P2 FMUL.FTZ R19, R19, R0 ;  /* 0x000000001313a220 */ /* 0x000fc80000410000 */
[----:B------:R-:W-:Y:S01]  /*0af0*/  @!P2 FFMA.FTZ R19, R5, R19, R2 ;  /* 0x000000130513a223 */ /* 0x000fe20000010002 */
[----:B------:R-:W-:Y:S02]  /*0b00*/  @!P2 ISETP.NE.AND P0, PT, R17, RZ, PT ;  /* 0x000000ff1100a20c */ /* 0x000fe40003f05270 */
[----:B------:R-:W2:Y:S02]  /*0b10*/  @!P3 LDC.U8 R8, c[0x0][0x3c0] ;  /* 0x0000f000ff08bb82 */ /* 0x000ea40000000000 */
[----:B------:R-:W-:Y:S01]  /*0b20*/  @!P2 FMNMX.NAN R17, RZ, R19, !PT ;  /* 0x00000013ff11a209 */ /* 0x000fe20007820000 */
[----:B-1----:R-:W-:-:S03]  /*0b30*/  @!P2 IMAD.WIDE R12, R24, 0x4, R12 ;  /* 0x00000004180ca825 */ /* 0x002fc600078e020c */
[----:B------:R-:W-:-:S05]  /*0b40*/  @!P2 FSEL R17, R17, R19, P0 ;  /* 0x000000131111a208 */ /* 0x000fca0000000000 */
[----:B------:R1:W-:Y:S02]  /*0b50*/  @!P2 STG.E desc[UR8][R12.64], R17 ;  /* 0x000000110c00a986 */ /* 0x0003e4000c101908 */
[----:B-1----:R-:W1:Y:S01]  /*0b60*/  @!P3 LDC.64 R12, c[0x0][0x3b0] ;  /* 0x0000ec00ff0cbb82 */ /* 0x002e620000000a00 */
[----:B----4-:R-:W-:-:S04]  /*0b70*/  @!P3 FADD.FTZ R19, -R3, R28 ;  /* 0x0000001c0313b221 */ /* 0x010fc80000010100 */
[----:B------:R-:W-:Y:S01]  /*0b80*/  @!P3 FMUL.FTZ R19, R19, R0 ;  /* 0x000000001313b220 */ /* 0x000fe20000410000 */
[----:B--2---:R-:W-:Y:S02]  /*0b90*/  @!P3 PRMT R25, R8, 0x8880, RZ ;  /* 0x000088800819b816 */ /* 0x004fe400000000ff */
[----:B------:R-:W2:Y:S01]  /*0ba0*/  @!P4 LDC.U8 R8, c[0x0][0x3c0] ;  /* 0x0000f000ff08cb82 */ /* 0x000ea20000000000 */
[----:B------:R-:W-:Y:S01]  /*0bb0*/  @!P3 FFMA.FTZ R19, R5, R19, R2 ;  /* 0x000000130513b223 */ /* 0x000fe20000010002 */
[----:B------:R-:W-:-:S04]  /*0bc0*/  @!P3 ISETP.NE.AND P0, PT, R25, RZ, PT ;  /* 0x000000ff1900b20c */ /* 0x000fc80003f05270 */
[----:B------:R-:W-:Y:S01]  /*0bd0*/  @!P3 FMNMX.NAN R28, RZ, R19, !PT ;  /* 0x00000013ff1cb209 */ /* 0x000fe20007820000 */
[----:B-1----:R-:W-:-:S03]  /*0be0*/  @!P3 IMAD.WIDE R12, R26, 0x4, R12 ;  /* 0x000000041a0cb825 */ /* 0x002fc600078e020c */
[----:B------:R-:W-:Y:S02]  /*0bf0*/  @!P3 FSEL R19, R28, R19, P0 ;  /* 0x000000131c13b208 */ /* 0x000fe40000000000 */
[----:B------:R-:W1:Y:S03]  /*0c00*/  @!P5 LDC.64 R28, c[0x0][0x3b0] ;  /* 0x0000ec00ff1cdb82 */ /* 0x000e660000000a00 */
[----:B------:R3:W-:Y:S01]  /*0c10*/  @!P3 STG.E desc[UR8][R12.64], R19 ;  /* 0x000000130c00b986 */ /* 0x0007e2000c101908 */
[----:B0-----:R-:W-:Y:S01]  /*0c20*/  @!P5 PRMT R15, R15, 0x8880, RZ ;  /* 0x000088800f0fd816 */ /* 0x001fe200000000ff */
[----:B------:R-:W-:-:S03]  /*0c30*/  @!P5 FADD.FTZ R21, -R3, R21 ;  /* 0x000000150315d221 */ /* 0x000fc60000010100 */
[----:B---3--:R-:W0:Y:S01]  /*0c40*/  @!P4 LDC.64 R12, c[0x0][0x3b0] ;  /* 0x0000ec00ff0ccb82 */ /* 0x008e220000000a00 */
[----:B------:R-:W-:Y:S01]  /*0c50*/  @!P5 ISETP.NE.AND P0, PT, R15, RZ, PT ;  /* 0x000000ff0f00d20c */ /* 0x000fe20003f05270 */
[-C--:B------:R-:W-:Y:S01]  /*0c60*/  @!P5 FMUL.FTZ R21, R21, R0.reuse ;  /* 0x000000001515d220 */ /* 0x080fe20000410000 */
[----:B------:R-:W-:Y:S01]  /*0c70*/  @!P4 FADD.FTZ R15, -R3, R14 ;  /* 0x0000000e030fc221 */ /* 0x000fe20000010100 */
[----:B--2---:R-:W-:Y:S02]  /*0c80*/  @!P4 PRMT R8, R8, 0x8880, RZ ;  /* 0x000088800808c816 */ /* 0x004fe400000000ff */
[----:B------:R-:W-:Y:S01]  /*0c90*/  @!P5 FFMA.FTZ R21, R5, R21, R2 ;  /* 0x000000150515d223 */ /* 0x000fe20000010002 */
[----:B------:R-:W-:Y:S01]  /*0ca0*/  @!P4 FMUL.FTZ R15, R15, R0 ;  /* 0x000000000f0fc220 */ /* 0x000fe20000410000 */
[----:B------:R-:W-:-:S03]  /*0cb0*/  @!P4 ISETP.NE.AND P1, PT, R8, RZ, PT ;  /* 0x000000ff0800c20c */ /* 0x000fc60003f25270 */
[----:B------:R-:W-:Y:S01]  /*0cc0*/  @!P4 FFMA.FTZ R14, R5, R15, R2 ;  /* 0x0000000f050ec223 */ /* 0x000fe20000010002 */
[----:B------:R-:W-:Y:S01]  /*0cd0*/  @!P5 FMNMX.NAN R8, RZ, R21, !PT ;  /* 0x00000015ff08d209 */ /* 0x000fe20007820000 */
[----:B-1----:R-:W-:-:S03]  /*0ce0*/  @!P5 IMAD.WIDE R28, R11, 0x4, R28 ;  /* 0x000000040b1cd825 */ /* 0x002fc600078e021c */
[-C--:B------:R-:W-:Y:S02]  /*0cf0*/  @!P4 FMNMX.NAN R17, RZ, R14.reuse, !PT ;  /* 0x0000000eff11c209 */ /* 0x080fe40007820000 */
[----:B------:R-:W-:Y:S02]  /*0d00*/  @!P5 FSEL R15, R8, R21, P0 ;  /* 0x00000015080fd208 */ /* 0x000fe40000000000 */
[----:B------:R-:W-:Y:S02]  /*0d10*/  IADD3 R8, PT, PT, R6, 0x1, RZ ;  /* 0x0000000106087810 */ /* 0x000fe40007ffe0ff */
[----:B------:R-:W-:Y:S01]  /*0d20*/  @!P4 FSEL R17, R17, R14, P1 ;  /* 0x0000000e1111c208 */ /* 0x000fe20000800000 */
[----:B0-----:R-:W-:Y:S01]  /*0d30*/  @!P4 IMAD.WIDE R12, R20, 0x4, R12 ;  /* 0x00000004140cc825 */ /* 0x001fe200078e020c */
[----:B------:R-:W-:Y:S01]  /*0d40*/  LOP3.LUT R8, R8, 0xfffffffe, RZ, 0xc0, !PT ;  /* 0xfffffffe08087812 */ /* 0x000fe200078ec0ff */
[----:B------:R0:W-:Y:S03]  /*0d50*/  @!P5 STG.E desc[UR8][R28.64], R15 ;  /* 0x0000000f1c00d986 */ /* 0x0001e6000c101908 */
[----:B------:R-:W-:Y:S01]  /*0d60*/  IADD3 R21, PT, PT, -R8, 0x2, RZ ;  /* 0x0000000208157810 */ /* 0x000fe20007ffe1ff */
[----:B------:R0:W-:Y:S01]  /*0d70*/  @!P4 STG.E desc[UR8][R12.64], R17 ;  /* 0x000000110c00c986 */ /* 0x0001e2000c101908 */
[----:B------:R-:W-:-:S02]  /*0d80*/  IMAD.IADD R22, R9, 0x1, R22 ;  /* 0x0000000109167824 */ /* 0x000fc400078e0216 */
[----:B------:R-:W-:-:S03]  /*0d90*/  ISETP.NE.AND P0, PT, R21, RZ, PT ;  /* 0x000000ff1500720c */ /* 0x000fc60003f05270 */
[----:B------:R-:W-:-:S04]  /*0da0*/  IADD3 R22, PT, PT, R9, R22, R9 ;  /* 0x0000001609167210 */ /* 0x000fc80007ffe009 */
[----:B------:R-:W-:-:S04]  /*0db0*/  IADD3 R22, PT, PT, R9, R22, R9 ;  /* 0x0000001609167210 */ /* 0x000fc80007ffe009 */
[C---:B------:R-:W-:Y:S01]  /*0dc0*/  IADD3 R22, PT, PT, R9.reuse, R22, R9 ;  /* 0x0000001609167210 */ /* 0x040fe20007ffe009 */
[C---:B------:R-:W-:Y:S01]  /*0dd0*/  IMAD R19, R9.reuse, 0x8, R16 ;  /* 0x0000000809137824 */ /* 0x040fe200078e0210 */
[C---:B------:R-:W-:Y:S01]  /*0de0*/  LEA R8, R9.reuse, R10, 0x3 ;  /* 0x0000000a09087211 */ /* 0x040fe200078e18ff */
[C---:B------:R-:W-:Y:S01]  /*0df0*/  IMAD R14, R9.reuse, 0x8, R11 ;  /* 0x00000008090e7824 */ /* 0x040fe200078e020b */
[----:B------:R-:W-:Y:S02]  /*0e00*/  LEA R23, R4, R23, 0x3 ;  /* 0x0000001704177211 */ /* 0x000fe400078e18ff */
[C---:B------:R-:W-:Y:S02]  /*0e10*/  LEA R18, R9.reuse, R18, 0x3 ;  /* 0x0000001209127211 */ /* 0x040fe400078e18ff */
[C---:B------:R-:W-:Y:S02]  /*0e20*/  LEA R10, R9.reuse, R24, 0x3 ;  /* 0x00000018090a7211 */ /* 0x040fe400078e18ff */
[----:B------:R-:W-:-:S02]  /*0e30*/  LEA R26, R9, R26, 0x3 ;  /* 0x0000001a091a7211 */ /* 0x000fc400078e18ff */
[C---:B------:R-:W-:Y:S02]  /*0e40*/  LEA R20, R9.reuse, R20, 0x3 ;  /* 0x0000001409147211 */ /* 0x040fe400078e18ff */
[----:B------:R-:W-:Y:S01]  /*0e50*/  IADD3 R22, PT, PT, R9, R22, RZ ;  /* 0x0000001609167210 */ /* 0x000fe20007ffe0ff */
[----:B0-----:R-:W-:Y:S06]  /*0e60*/  @!P0 BRA `(.L_x_26944) ;  /* 0x0000000800588947 */ /* 0x001fec0003800000 */
[----:B------:R-:W-:Y:S01]  /*0e70*/  IMAD.MOV.U32 R12, RZ, RZ, R18 ;  /* 0x000000ffff0c7224 */ /* 0x000fe200078e0012 */
[----:B------:R-:W-:Y:S01]  /*0e80*/  IADD3 R13, PT, PT, R7, R4, RZ ;  /* 0x00000004070d7210 */ /* 0x000fe20007ffe0ff */
[----:B------:R-:W0:Y:S01]  /*0e90*/  LDCU UR4, c[0x0][0x3b8] ;  /* 0x00007700ff0477ac */ /* 0x000e220008000800 */
[----:B------:R-:W-:Y:S02]  /*0ea0*/  MOV R11, R26 ;  /* 0x0000001a000b7202 */ /* 0x000fe40000000f00 */
[----:B------:R-:W-:-:S07]  /*0eb0*/  MOV R18, R14 ;  /* 0x0000000e00127202 */ /* 0x000fce0000000f00 */
.L_x_26945:
[C---:B0-----:R-:W-:Y:S02]  /*0ec0*/  ISETP.GE.AND P4, PT, R13.reuse, UR4, PT ;  /* 0x000000040d007c0c */ /* 0x041fe4000bf86270 */
[----:B------:R-:W-:-:S04]  /*0ed0*/  IADD3 R7, PT, PT, R13, R4, RZ ;  /* 0x000000040d077210 */ /* 0x000fc80007ffe0ff */
[----:B------:R-:W-:-:S07]  /*0ee0*/  ISETP.GE.AND P3, PT, R7, UR4, PT ;  /* 0x0000000407007c0c */ /* 0x000fce000bf66270 */
[----:B------:R-:W0:Y:S02]  /*0ef0*/  @!P4 LDC.64 R14, c[0x0][0x380] ;  /* 0x0000e000ff0ecb82 */ /* 0x000e240000000a00 */
[----:B0-----:R-:W-:-:S06]  /*0f00*/  @!P4 IMAD.WIDE R16, R22, 0x4, R14 ;  /* 0x000000041610c825 */ /* 0x001fcc00078e020e */
[----:B------:R-:W0:Y:S01]  /*0f10*/  @!P3 LDC.64 R14, c[0x0][0x380] ;  /* 0x0000e000ff0ebb82 */ /* 0x000e220000000a00 */
[----:B------:R1:W2:Y:S01]  /*0f20*/  @!P4 LDG.E.CONSTANT R16, desc[UR8][R16.64] ;  /* 0x000000081010c981 */ /* 0x0002a2000c1e9900 */
[----:B------:R-:W-:-:S05]  /*0f30*/  IMAD.IADD R7, R7, 0x1, R4 ;  /* 0x0000000107077824 */ /* 0x000fca00078e0204 */
[----:B------:R-:W-:Y:S01]  /*0f40*/  ISETP.GE.AND P0, PT, R7, UR4, PT ;  /* 0x0000000407007c0c */ /* 0x000fe2000bf06270 */
[----:B-1----:R-:W1:Y:S01]  /*0f50*/  @!P4 LDC.U8 R17, c[0x0][0x3c0] ;  /* 0x0000f000ff11cb82 */ /* 0x002e620000000000 */
[----:B0-----:R-:W-:-:S11]  /*0f60*/  @!P3 IMAD.WIDE R28, R8, 0x4, R14 ;  /* 0x00000004081cb825 */ /* 0x001fd600078e020e */
[----:B------:R-:W0:Y:S01]  /*0f70*/  @!P0 LDC.64 R14, c[0x0][0x380] ;  /* 0x0000e000ff0e8b82 */ /* 0x000e220000000a00 */
[----:B------:R2:W3:Y:S01]  /*0f80*/  @!P3 LDG.E.CONSTANT R23, desc[UR8][R28.64] ;  /* 0x000000081c17b981 */ /* 0x0004e2000c1e9900 */
[----:B0-----:R-:W-:Y:S01]  /*0f90*/  @!P0 IMAD.WIDE R24, R19, 0x4, R14 ;  /* 0x0000000413188825 */ /* 0x001fe200078e020e */
[----:B------:R-:W-:-:S05]  /*0fa0*/  IADD3 R7, PT, PT, R7, R4, RZ ;  /* 0x0000000407077210 */ /* 0x000fca0007ffe0ff */
[----:B------:R-:W0:Y:S01]  /*0fb0*/  @!P4 LDC.64 R14, c[0x0][0x3b0] ;  /* 0x0000ec00ff0ecb82 */ /* 0x000e220000000a00 */
[----:B------:R4:W5:Y:S01]  /*0fc0*/  @!P0 LDG.E.CONSTANT R24, desc[UR8][R24.64] ;  /* 0x0000000818188981 */ /* 0x000962000c1e9900 */
[C---:B------:R-:W-:Y:S02]  /*0fd0*/  ISETP.GE.AND P1, PT, R7.reuse, UR4, PT ;  /* 0x0000000407007c0c */ /* 0x040fe4000bf26270 */
[----:B------:R-:W-:-:S11]  /*0fe0*/  IADD3 R7, PT, PT, R7, R4, RZ ;  /* 0x0000000407077210 */ /* 0x000fd60007ffe0ff */
[----:B------:R-:W1:Y:S01]  /*0ff0*/  @!P1 LDC.64 R26, c[0x0][0x380] ;  /* 0x0000e000ff1a9b82 */ /* 0x000e620000000a00 */
[C---:B------:R-:W-:Y:S02]  /*1000*/  ISETP.GE.AND P2, PT, R7.reuse, UR4, PT ;  /* 0x0000000407007c0c */ /* 0x040fe4000bf46270 */
[----:B------:R-:W-:Y:S01]  /*1010*/  IADD3 R7, PT, PT, R7, R4, RZ ;  /* 0x0000000407077210 */ /* 0x000fe20007ffe0ff */
[----:B-1----:R-:W-:-:S06]  /*1020*/  @!P1 IMAD.WIDE R26, R12, 0x4, R26 ;  /* 0x000000040c1a9825 */ /* 0x002fcc00078e021a */
[----:B------:R1:W5:Y:S01]  /*1030*/  @!P1 LDG.E.CONSTANT R26, desc[UR8][R26.64] ;  /* 0x000000081a1a9981 */ /* 0x000362000c1e9900 */
[----:B--2---:R-:W-:Y:S01]  /*1040*/  @!P4 FADD.FTZ R29, -R3, R16 ;  /* 0x00000010031dc221 */ /* 0x004fe20000010100 */
[----:B------:R-:W-:-:S03]  /*1050*/  @!P4 PRMT R16, R17, 0x8880, RZ ;  /* 0x000088801110c816 */ /* 0x000fc600000000ff */
[----:B------:R-:W-:Y:S01]  /*1060*/  @!P4 FMUL.FTZ R29, R29, R0 ;  /* 0x000000001d1dc220 */ /* 0x000fe20000410000 */
[----:B------:R-:W-:-:S03]  /*1070*/  @!P4 ISETP.NE.AND P5, PT, R16, RZ, PT ;  /* 0x000000ff1000c20c */ /* 0x000fc60003fa5270 */
[----:B------:R-:W-:-:S05]  /*1080*/  @!P4 FFMA.FTZ R29, R5, R29, R2 ;  /* 0x0000001d051dc223 */ /* 0x000fca0000010002 */
[----:B------:R-:W-:-:S04]  /*1090*/  @!P4 FMNMX.NAN R16, RZ, R29, !PT ;  /* 0x0000001dff10c209 */ /* 0x000fc80007820000 */
[----:B----4-:R-:W-:Y:S01]  /*10a0*/  @!P4 FSEL R25, R16, R29, P5 ;  /* 0x0000001d1019c208 */ /* 0x010fe20002800000 */
[----:B0-----:R-:W-:Y:S01]  /*10b0*/  @!P4 IMAD.WIDE R16, R22, 0x4, R14 ;  /* 0x000000041610c825 */ /* 0x001fe200078e020e */
[----:B------:R-:W0:Y:S04]  /*10c0*/  @!P2 LDC.64 R28, c[0x0][0x380] ;  /* 0x0000e000ff1cab82 */ /* 0x000e280000000a00 */
[----:B------:R2:W-:Y:S01]  /*10d0*/  @!P4 STG.E desc[UR8][R16.64], R25 ;  /* 0x000000191000c986 */ /* 0x0005e2000c101908 */
[----:B---3--:R-:W-:-:S03]  /*10e0*/  @!P3 FADD.FTZ R23, -R3, R23 ;  /* 0x000000170317b221 */ /* 0x008fc60000010100 */
[----:B------:R-:W1:Y:S01]  /*10f0*/  @!P3 LDC.U8 R14, c[0x0][0x3c0] ;  /* 0x0000f000ff0ebb82 */ /* 0x000e620000000000 */
[----:B------:R-:W-:-:S04]  /*1100*/  @!P3 FMUL.FTZ R23, R23, R0 ;  /* 0x000000001717b220 */ /* 0x000fc80000410000 */
[----:B------:R-:W-:-:S05]  /*1110*/  @!P3 FFMA.FTZ R23, R5, R23, R2 ;  /* 0x000000170517b223 */ /* 0x000fca0000010002 */
[----:B--2---:R-:W-:Y:S01]  /*1120*/  @!P3 FMNMX.NAN R16, RZ, R23, !PT ;  /* 0x00000017ff10b209 */ /* 0x004fe20007820000 */
[----:B0-----:R-:W-:-:S06]  /*1130*/  @!P2 IMAD.WIDE R28, R10, 0x4, R28 ;  /* 0x000000040a1ca825 */ /* 0x001fcc00078e021c */
[----:B------:R-:W2:Y:S01]  /*1140*/  @!P2 LDG.E.CONSTANT R28, desc[UR8][R28.64] ;  /* 0x000000081c1ca981 */ /* 0x000ea2000c1e9900 */
[----:B-1----:R-:W-:Y:S02]  /*1150*/  @!P3 PRMT R27, R14, 0x8880, RZ ;  /* 0x000088800e1bb816 */ /* 0x002fe400000000ff */
[----:B------:R-:W0:Y:S02]  /*1160*/  @!P3 LDC.64 R14, c[0x0][0x3b0] ;  /* 0x0000ec00ff0ebb82 */ /* 0x000e240000000a00 */
[----:B------:R-:W-:-:S04]  /*1170*/  @!P3 ISETP.NE.AND P4, PT, R27, RZ, PT ;  /* 0x000000ff1b00b20c */ /* 0x000fc80003f85270 */
[----:B------:R-:W-:Y:S02]  /*1180*/  @!P3 FSEL R27, R16, R23, P4 ;  /* 0x00000017101bb208 */ /* 0x000fe40002000000 */
[----:B------:R-:W-:Y:S01]  /*1190*/  ISETP.GE.AND P4, PT, R7, UR4, PT ;  /* 0x0000000407007c0c */ /* 0x000fe2000bf86270 */
[----:B------:R-:W1:Y:S01]  /*11a0*/  @!P0 LDC.U8 R23, c[0x0][0x3c0] ;  /* 0x0000f000ff178b82 */ /* 0x000e620000000000 */
[----:B-----5:R-:W-:-:S07]  /*11b0*/  @!P0 FADD.FTZ R25, -R3, R24 ;  /* 0x0000001803198221 */ /* 0x020fce0000010100 */
[----:B------:R-:W3:Y:S01]  /*11c0*/  @!P0 LDC.64 R16, c[0x0][0x3b0] ;  /* 0x0000ec00ff108b82 */ /* 0x000ee20000000a00 */
[----:B0-----:R-:W-:-:S05]  /*11d0*/  @!P3 IMAD.WIDE R14, R8, 0x4, R14 ;  /* 0x00000004080eb825 */ /* 0x001fca00078e020e */
[----:B------:R0:W-:Y:S01]  /*11e0*/  @!P3 STG.E desc[UR8][R14.64], R27 ;  /* 0x0000001b0e00b986 */ /* 0x0001e2000c101908 */
[----:B------:R-:W-:Y:S02]  /*11f0*/  IMAD.IADD R7, R7, 0x1, R4 ;  /* 0x0000000107077824 */ /* 0x000fe400078e0204 */
[----:B------:R-:W-:Y:S01]  /*1200*/  @!P0 FMUL.FTZ R25, R25, R0 ;  /* 0x0000000019198220 */ /* 0x000fe20000410000 */
[----:B0-----:R-:W0:Y:S03]  /*1210*/  @!P4 LDC.64 R14, c[0x0][0x380] ;  /* 0x0000e000ff0ecb82 */ /* 0x001e260000000a00 */
[----:B------:R-:W-:Y:S01]  /*1220*/  @!P0 FFMA.FTZ R25, R5, R25, R2 ;  /* 0x0000001905198223 */ /* 0x000fe20000010002 */
[----:B-1----:R-:W-:Y:S02]  /*1230*/  @!P0 PRMT R23, R23, 0x8880, RZ ;  /* 0x0000888017178816 */ /* 0x002fe400000000ff */
[----:B------:R-:W-:-:S02]  /*1240*/  ISETP.GE.AND P5, PT, R7, UR4, PT ;  /* 0x0000000407007c0c */ /* 0x000fc4000bfa6270 */
[----:B------:R-:W-:Y:S02]  /*1250*/  IADD3 R7, PT, PT, R7, R4, RZ ;  /* 0x0000000407077210 */ /* 0x000fe40007ffe0ff */
[----:B------:R-:W-:Y:S02]  /*1260*/  @!P0 ISETP.NE.AND P6, PT, R23, RZ, PT ;  /* 0x000000ff1700820c */ /* 0x000fe40003fc5270 */
[-C--:B------:R-:W-:Y:S02]  /*1270*/  @!P0 FMNMX.NAN R24, RZ, R25.reuse, !PT ;  /* 0x00000019ff188209 */ /* 0x080fe40007820000 */
[----:B------:R-:W-:Y:S02]  /*1280*/  ISETP.GE.AND P3, PT, R7, UR4, PT ;  /* 0x0000000407007c0c */ /* 0x000fe4000bf66270 */
[----:B------:R-:W-:Y:S01]  /*1290*/  @!P0 FSEL R23, R24, R25, P6 ;  /* 0x0000001918178208 */ /* 0x000fe20003000000 */
[----:B---3--:R-:W-:-:S04]  /*12a0*/  @!P0 IMAD.WIDE R16, R19, 0x4, R16 ;  /* 0x0000000413108825 */ /* 0x008fc800078e0210 */
[----:B0-----:R-:W-:Y:S01]  /*12b0*/  @!P4 IMAD.WIDE R24, R11, 0x4, R14 ;  /* 0x000000040b18c825 */ /* 0x001fe200078e020e */
[----:B------:R0:W-:Y:S05]  /*12c0*/  @!P0 STG.E desc[UR8][R16.64], R23 ;  /* 0x0000001710008986 */ /* 0x0001ea000c101908 */
[----:B------:R-:W1:Y:S01]  /*12d0*/  @!P3 LDC.64 R14, c[0x0][0x380] ;  /* 0x0000e000ff0ebb82 */ /* 0x000e620000000a00 */
[----:B------:R-:W3:Y:S07]  /*12e0*/  @!P4 LDG.E.CONSTANT R24, desc[UR8][R24.64] ;  /* 0x000000081818c981 */ /* 0x000eee000c1e9900 */
[----:B0-----:R-:W0:Y:S01]  /*12f0*/  @!P5 LDC.64 R16, c[0x0][0x380] ;  /* 0x0000e000ff10db82 */ /* 0x001e220000000a00 */
[----:B-1----:R-:W-:-:S05]  /*1300*/  @!P3 IMAD.WIDE R14, R20, 0x4, R14 ;  /* 0x00000004140eb825 */ /* 0x002fca00078e020e */
[----:B------:R1:W4:Y:S01]  /*1310*/  @!P3 LDG.E.CONSTANT R29, desc[UR8][R14.64] ;  /* 0x000000080e1db981 */ /* 0x000322000c1e9900 */
[----:B0-----:R-:W-:Y:S01]  /*1320*/  @!P5 IMAD.WIDE R16, R18, 0x4, R16 ;  /* 0x000000041210d825 */ /* 0x001fe200078e0210 */
[----:B-1----:R-:W0:Y:S04]  /*1330*/  @!P1 LDC.U8 R14, c[0x0][0x3c0] ;  /* 0x0000f000ff0e9b82 */ /* 0x002e280000000000 */
[----:B------:R1:W5:Y:S01]  /*1340*/  @!P5 LDG.E.CONSTANT R27, desc[UR8][R16.64] ;  /* 0x00000008101bd981 */ /* 0x000362000c1e9900 */
[----:B------:R-:W-:-:S04]  /*1350*/  @!P1 FADD.FTZ R26, -R3, R26 ;  /* 0x0000001a031a9221 */ /* 0x000fc80000010100 */
[----:B------:R-:W-:Y:S01]  /*1360*/  @!P1 FMUL.FTZ R26, R26, R0 ;  /* 0x000000001a1a9220 */ /* 0x000fe20000410000 */
[----:B0-----:R-:W-:Y:S01]  /*1370*/  @!P1 PRMT R23, R14, 0x8880, RZ ;  /* 0x000088800e179816 */ /* 0x001fe200000000ff */
[----:B-1----:R-:W0:Y:S08]  /*1380*/  @!P1 LDC.64 R16, c[0x0][0x3b0] ;  /* 0x0000ec00ff109b82 */ /* 0x002e300000000a00 */
[----:B------:R-:W1:Y:S01]  /*1390*/  @!P2 LDC.U8 R14, c[0x0][0x3c0] ;  /* 0x0000f000ff0eab82 */ /* 0x000e620000000000 */
[----:B------:R-:W-:Y:S01]  /*13a0*/  @!P1 FFMA.FTZ R26, R5, R26, R2 ;  /* 0x0000001a051a9223 */ /* 0x000fe20000010002 */
[----:B------:R-:W-:-:S04]  /*13b0*/  @!P1 ISETP.NE.AND P0, PT, R23, RZ, PT ;  /* 0x000000ff1700920c */ /* 0x000fc80003f05270 */
[----:B------:R-:W-:-:S04]  /*13c0*/  @!P1 FMNMX.NAN R23, RZ, R26, !PT ;  /* 0x0000001aff179209 */ /* 0x000fc80007820000 */
[----:B------:R-:W-:Y:S02]  /*13d0*/  @!P1 FSEL R25, R23, R26, P0 ;  /* 0x0000001a17199208 */ /* 0x000fe40000000000 */
[----:B-1----:R-:W-:-:S04]  /*13e0*/  @!P2 PRMT R26, R14, 0x8880, RZ ;  /* 0x000088800e1aa816 */ /* 0x002fc800000000ff */
[----:B------:R-:W-:Y:S01]  /*13f0*/  @!P2 ISETP.NE.AND P0, PT, R26, RZ, PT ;  /* 0x000000ff1a00a20c */ /* 0x000fe20003f05270 */
[----:B0-----:R-:W-:-:S05]  /*1400*/  @!P1 IMAD.WIDE R16, R12, 0x4, R16 ;  /* 0x000000040c109825 */ /* 0x001fca00078e0210 */
[----:B------:R0:W-:Y:S02]  /*1410*/  @!P1 STG.E desc[UR8][R16.64], R25 ;  /* 0x0000001910009986 */ /* 0x0001e4000c101908 */
[----:B0-----:R-:W0:Y:S01]  /*1420*/  @!P5 LDC.U8 R25, c[0x0][0x3c0] ;  /* 0x0000f000ff19db82 */ /* 0x001e220000000000 */
[----:B------:R-:W-:Y:S02]  /*1430*/  IADD3 R21, PT, PT, R21, 0x2, RZ ;  /* 0x0000000215157810 */ /* 0x000fe40007ffe0ff */
[----:B------:R-:W-:-:S04]  /*1440*/  IADD3 R22, PT, PT, R9, R22, R9 ;  /* 0x0000001609167210 */ /* 0x000fc80007ffe009 */
[----:B------:R-:W-:Y:S01]  /*1450*/  IADD3 R22, PT, PT, R9, R22, R9 ;  /* 0x0000001609167210 */ /* 0x000fe20007ffe009 */
[----:B--2---:R-:W-:-:S04]  /*1460*/  @!P2 FADD.FTZ R15, -R3, R28 ;  /* 0x0000001c030fa221 */ /* 0x004fc80000010100 */
[----:B------:R-:W-:Y:S02]  /*1470*/  @!P2 FMUL.FTZ R23, R15, R0 ;  /* 0x000000000f17a220 */ /* 0x000fe40000410000 */
[----:B------:R-:W1:Y:S02]  /*1480*/  @!P2 LDC.64 R14, c[0x0][0x3b0] ;  /* 0x0000ec00ff0eab82 */ /* 0x000e640000000a00 */
[----:B------:R-:W-:-:S05]  /*1490*/  @!P2 FFMA.FTZ R23, R5, R23, R2 ;  /* 0x000000170517a223 */ /* 0x000fca0000010002 */
[----:B------:R-:W-:-:S04]  /*14a0*/  @!P2 FMNMX.NAN R26, RZ, R23, !PT ;  /* 0x00000017ff1aa209 */ /* 0x000fc80007820000 */
[----:B------:R-:W-:Y:S02]  /*14b0*/  @!P2 FSEL R28, R26, R23, P0 ;  /* 0x000000171a1ca208 */ /* 0x000fe40000000000 */
[----:B------:R-:W2:Y:S01]  /*14c0*/  @!P4 LDC.U8 R23, c[0x0][0x3c0] ;  /* 0x0000f000ff17cb82 */ /* 0x000ea20000000000 */
[----:B-1----:R-:W-:-:S07]  /*14d0*/  @!P2 IMAD.WIDE R16, R10, 0x4, R14 ;  /* 0x000000040a10a825 */ /* 0x002fce00078e020e */
[----:B------:R-:W1:Y:S01]  /*14e0*/  @!P4 LDC.64 R14, c[0x0][0x3b0] ;  /* 0x0000ec00ff0ecb82 */ /* 0x000e620000000a00 */
[----:B------:R0:W-:Y:S01]  /*14f0*/  @!P2 STG.E desc[UR8][R16.64], R28 ;  /* 0x0000001c1000a986 */ /* 0x0001e2000c101908 */
[----:B--2---:R-:W-:-:S04]  /*1500*/  @!P4 PRMT R23, R23, 0x8880, RZ ;  /* 0x000088801717c816 */ /* 0x004fc800000000ff */
[----:B------:R-:W-:Y:S02]  /*1510*/  @!P4 ISETP.NE.AND P0, PT, R23, RZ, PT ;  /* 0x000000ff1700c20c */ /* 0x000fe40003f05270 */
[----:B0-----:R-:W-:Y:S01]  /*1520*/  @!P5 PRMT R16, R25, 0x8880, RZ ;  /* 0x000088801910d816 */ /* 0x001fe200000000ff */
[----:B------:R-:W0:Y:S01]  /*1530*/  @!P3 LDC.U8 R23, c[0x0][0x3c0] ;  /* 0x0000f000ff17bb82 */ /* 0x000e220000000000 */
[----:B---3--:R-:W-:-:S04]  /*1540*/  @!P4 FADD.FTZ R24, -R3, R24 ;  /* 0x000000180318c221 */ /* 0x008fc80000010100 */
[----:B------:R-:W-:-:S04]  /*1550*/  @!P4 FMUL.FTZ R24, R24, R0 ;  /* 0x000000001818c220 */ /* 0x000fc80000410000 */
[----:B------:R-:W-:-:S05]  /*1560*/  @!P4 FFMA.FTZ R24, R5, R24, R2 ;  /* 0x000000180518c223 */ /* 0x000fca0000010002 */
[----:B------:R-:W-:-:S04]  /*1570*/  @!P4 FMNMX.NAN R26, RZ, R24, !PT ;  /* 0x00000018ff1ac209 */ /* 0x000fc80007820000 */
[----:B------:R-:W-:Y:S01]  /*1580*/  @!P4 FSEL R26, R26, R24, P0 ;  /* 0x000000181a1ac208 */ /* 0x000fe20000000000 */
[----:B-1----:R-:W-:Y:S01]  /*1590*/  @!P4 IMAD.WIDE R24, R11, 0x4, R14 ;  /* 0x000000040b18c825 */ /* 0x002fe200078e020e */
[----:B------:R-:W-:Y:S02]  /*15a0*/  @!P5 MOV R14, R16 ;  /* 0x00000010000ed202 */ /* 0x000fe40000000f00 */
[----:B------:R-:W1:Y:S02]  /*15b0*/  @!P5 LDC.64 R16, c[0x0][0x3b0] ;  /* 0x0000ec00ff10db82 */ /* 0x000e640000000a00 */
[----:B------:R-:W-:-:S06]  /*15c0*/  @!P5 ISETP.NE.AND P0, PT, R14, RZ, PT ;  /* 0x000000ff0e00d20c */ /* 0x000fcc0003f05270 */
[----:B------:R-:W2:Y:S01]  /*15d0*/  @!P3 LDC.64 R14, c[0x0][0x3b0] ;  /* 0x0000ec00ff0ebb82 */ /* 0x000ea20000000a00 */
[C---:B----4-:R-:W-:Y:S01]  /*15e0*/  @!P3 FADD.FTZ R29, -R3.reuse, R29 ;  /* 0x0000001d031db221 */ /* 0x050fe20000010100 */
[----:B-----5:R-:W-:-:S03]  /*15f0*/  @!P5 FADD.FTZ R27, -R3, R27 ;  /* 0x0000001b031bd221 */ /* 0x020fc60000010100 */
[-C--:B------:R-:W-:Y:S01]  /*1600*/  @!P3 FMUL.FTZ R29, R29, R0.reuse ;  /* 0x000000001d1db220 */ /* 0x080fe20000410000 */
[----:B------:R-:W-:-:S03]  /*1610*/  @!P5 FMUL.FTZ R27, R27, R0 ;  /* 0x000000001b1bd220 */ /* 0x000fc60000410000 */
[--C-:B------:R-:W-:Y:S01]  /*1620*/  @!P3 FFMA.FTZ R29, R5, R29, R2.reuse ;  /* 0x0000001d051db223 */ /* 0x100fe20000010002 */
[----:B0-----:R-:W-:Y:S01]  /*1630*/  @!P3 PRMT R23, R23, 0x8880, RZ ;  /* 0x000088801717b816 */ /* 0x001fe200000000ff */
[----:B------:R-:W-:Y:S01]  /*1640*/  @!P5 FFMA.FTZ R27, R5, R27, R2 ;  /* 0x0000001b051bd223 */ /* 0x000fe20000010002 */
[----:B------:R0:W-:Y:S02]  /*1650*/  @!P4 STG.E desc[UR8][R24.64], R26 ;  /* 0x0000001a1800c986 */ /* 0x0001e4000c101908 */
[----:B------:R-:W-:Y:S01]  /*1660*/  @!P3 ISETP.NE.AND P1, PT, R23, RZ, PT ;  /* 0x000000ff1700b20c */ /* 0x000fe20003f25270 */
[----:B-1----:R-:W-:Y:S01]  /*1670*/  @!P5 IMAD.WIDE R16, R18, 0x4, R16 ;  /* 0x000000041210d825 */ /* 0x002fe200078e0210 */
[----:B0-----:R-:W-:Y:S02]  /*1680*/  @!P5 FMNMX.NAN R26, RZ, R27, !PT ;  /* 0x0000001bff1ad209 */ /* 0x001fe40007820000 */
[----:B------:R-:W-:Y:S01]  /*1690*/  @!P3 FMNMX.NAN R24, RZ, R29, !PT ;  /* 0x0000001dff18b209 */ /* 0x000fe20007820000 */
[----:B--2---:R-:W-:Y:S01]  /*16a0*/  @!P3 IMAD.WIDE R14, R20, 0x4, R14 ;  /* 0x00000004140eb825 */ /* 0x004fe200078e020e */
[----:B------:R-:W-:-:S02]  /*16b0*/  @!P5 FSEL R23, R26, R27, P0 ;  /* 0x0000001b1a17d208 */ /* 0x000fc40000000000 */
[----:B------:R-:W-:-:S03]  /*16c0*/  @!P3 FSEL R29, R24, R29, P1 ;  /* 0x0000001d181db208 */ /* 0x000fc60000800000 */
[----:B------:R1:W-:Y:S04]  /*16d0*/  @!P5 STG.E desc[UR8][R16.64], R23 ;  /* 0x000000171000d986 */ /* 0x0003e8000c101908 */
[----:B------:R1:W-:Y:S01]  /*16e0*/  @!P3 STG.E desc[UR8][R14.64], R29 ;  /* 0x0000001d0e00b986 */ /* 0x0003e2000c101908 */
[----:B------:R-:W-:Y:S02]  /*16f0*/  ISETP.NE.AND P0, PT, R21, RZ, PT ;  /* 0x000000ff1500720c */ /* 0x000fe40003f05270 */
[C---:B------:R-:W-:Y:S01]  /*1700*/  IADD3 R22, PT, PT, R9.reuse, R22, R9 ;  /* 0x0000001609167210 */ /* 0x040fe20007ffe009 */
[----:B------:R-:W-:Y:S01]  /*1710*/  IMAD R24, R4, 0x8, R13 ;  /* 0x0000000804187824 */ /* 0x000fe200078e020d */
[----:B------:R-:W-:Y:S01]  /*1720*/  LEA R8, R9, R8, 0x3 ;  /* 0x0000000809087211 */ /* 0x000fe200078e18ff */
[----:B------:R-:W-:Y:S01]  /*1730*/  IMAD.IADD R13, R7, 0x1, R4 ;  /* 0x00000001070d7824 */ /* 0x000fe200078e0204 */
[C---:B------:R-:W-:Y:S01]  /*1740*/  IADD3 R22, PT, PT, R9.reuse, R22, R9 ;  /* 0x0000001609167210 */ /* 0x040fe20007ffe009 */
[C---:B------:R-:W-:Y:S01]  /*1750*/  IMAD R20, R9.reuse, 0x8, R20 ;  /* 0x0000000809147824 */ /* 0x040fe200078e0214 */
[----:B------:R-:W-:-:S02]  /*1760*/  LEA R19, R9, R19, 0x3 ;  /* 0x0000001309137211 */ /* 0x000fc400078e18ff */
[C---:B------:R-:W-:Y:S02]  /*1770*/  LEA R12, R9.reuse, R12, 0x3 ;  /* 0x0000000c090c7211 */ /* 0x040fe400078e18ff */
[C---:B------:R-:W-:Y:S02]  /*1780*/  LEA R10, R9.reuse, R10, 0x3 ;  /* 0x0000000a090a7211 */ /* 0x040fe400078e18ff */
[C---:B------:R-:W-:Y:S02]  /*1790*/  LEA R11, R9.reuse, R11, 0x3 ;  /* 0x0000000b090b7211 */ /* 0x040fe400078e18ff */
[----:B------:R-:W-:Y:S01]  /*17a0*/  LEA R18, R9, R18, 0x3 ;  /* 0x0000001209127211 */ /* 0x000fe200078e18ff */
[----:B-1----:R-:W-:Y:S06]  /*17b0*/  @P0 BRA `(.L_x_26945) ;  /* 0xfffffff400c00947 */ /* 0x002fec000383ffff */
[----:B------:R-:W-:-:S07]  /*17c0*/  MOV R23, R24 ;  /* 0x0000001800177202 */ /* 0x000fce0000000f00 */
.L_x_26944:
[----:B------:R-:W-:-:S04]  /*17d0*/  LOP3.LUT R6, R6, 0x1, RZ, 0xc0, !PT ;  /* 0x0000000106067812 */ /* 0x000fc800078ec0ff */
[----:B------:R-:W-:-:S13]  /*17e0*/  ISETP.NE.U32.AND P0, PT, R6, 0x1, PT ;  /* 0x000000010600780c */ /* 0x000fda0003f05070 */
[----:B------:R-:W-:Y:S05]  /*17f0*/  @!P0 EXIT ;  /* 0x000000000000894d */ /* 0x000fea0003800000 */
[----:B------:R-:W-:Y:S01]  /*1800*/  ISETP.GE.AND P0, PT, R23, UR4, PT ;  /* 0x0000000417007c0c */ /* 0x000fe2000bf06270 */
[----:B------:R-:W-:Y:S01]  /*1810*/  IMAD.IADD R14, R9, 0x1, R22 ;  /* 0x00000001090e7824 */ /* 0x000fe200078e0216 */
[----:B------:R-:W-:-:S04]  /*1820*/  IADD3 R23, PT, PT, R23, R4, RZ ;  /* 0x0000000417177210 */ /* 0x000fc80007ffe0ff */
[C---:B------:R-:W-:Y:S02]  /*1830*/  IADD3 R13, PT, PT, R23.reuse, R4, RZ ;  /* 0x00000004170d7210 */ /* 0x040fe40007ffe0ff */
[----:B------:R-:W-:Y:S02]  /*1840*/  ISETP.GE.AND P1, PT, R23, UR4, PT ;  /* 0x0000000417007c0c */ /* 0x000fe4000bf26270 */
[----:B------:R-:W-:Y:S02]  /*1850*/  ISETP.GE.AND P2, PT, R13, UR4, PT ;  /* 0x000000040d007c0c */ /* 0x000fe4000bf46270 */
[----:B------:R-:W-:Y:S01]  /*1860*/  IADD3 R8, PT, PT, R9, R14, RZ ;  /* 0x0000000e09087210 */ /* 0x000fe20007ffe0ff */
[----:B------:R-:W0:Y:S08]  /*1870*/  @!P0 LDC.64 R16, c[0x0][0x380] ;  /* 0x0000e000ff108b82 */ /* 0x000e300000000a00 */
[----:B------:R-:W1:Y:S08]  /*1880*/  @!P1 LDC.64 R10, c[0x0][0x380] ;  /* 0x0000e000ff0a9b82 */ /* 0x000e700000000a00 */
[----:B------:R-:W2:Y:S01]  /*1890*/  @!P2 LDC.64 R6, c[0x0][0x380] ;  /* 0x0000e000ff06ab82 */ /* 0x000ea20000000a00 */
[----:B0-----:R-:W-:-:S07]  /*18a0*/  @!P0 IMAD.WIDE R16, R22, 0x4, R16 ;  /* 0x0000000416108825 */ /* 0x001fce00078e0210 */
[----:B------:R-:W0:Y:S01]  /*18b0*/  @!P1 LDC.U8 R21, c[0x0][0x3c0] ;  /* 0x0000f000ff159b82 */ /* 0x000e220000000000 */
[----:B------:R-:W3:Y:S01]  /*18c0*/  @!P0 LDG.E.CONSTANT R16, desc[UR8][R16.64] ;  /* 0x0000000810108981 */ /* 0x000ee2000c1e9900 */
[----:B-1----:R-:W-:-:S06]  /*18d0*/  @!P1 IMAD.WIDE R10, R14, 0x4, R10 ;  /* 0x000000040e0a9825 */ /* 0x002fcc00078e020a */
[----:B------:R-:W1:Y:S01]  /*18e0*/  @!P2 LDC.U8 R15, c[0x0][0x3c0] ;  /* 0x0000f000ff0fab82 */ /* 0x000e620000000000 */
[----:B------:R4:W3:Y:S01]  /*18f0*/  @!P1 LDG.E.CONSTANT R20, desc[UR8][R10.64] ;  /* 0x000000080a149981 */ /* 0x0008e2000c1e9900 */
[----:B--2---:R-:W-:-:S06]  /*1900*/  @!P2 IMAD.WIDE R18, R8, 0x4, R6 ;  /* 0x000000040812a825 */ /* 0x004fcc00078e0206 */
[----:B------:R-:W2:Y:S01]  /*1910*/  @!P0 LDC.U8 R6, c[0x0][0x3c0] ;  /* 0x0000f000ff068b82 */ /* 0x000ea20000000000 */
[----:B------:R0:W3:Y:S01]  /*1920*/  @!P2 LDG.E.CONSTANT R18, desc[UR8][R18.64] ;  /* 0x000000081212a981 */ /* 0x0000e2000c1e9900 */
[----:B------:R-:W-:-:S06]  /*1930*/  IADD3 R4, PT, PT, R13, R4, RZ ;  /* 0x000000040d047210 */ /* 0x000fcc0007ffe0ff */
[----:B------:R-:W0:Y:S08]  /*1940*/  @!P0 LDC.64 R12, c[0x0][0x3b0] ;  /* 0x0000ec00ff0c8b82 */ /* 0x000e300000000a00 */
[----:B----4-:R-:W4:Y:S01]  /*1950*/  @!P2 LDC.64 R10, c[0x0][0x3b0] ;  /* 0x0000ec00ff0aab82 */ /* 0x010f220000000a00 */
[----:B--2---:R-:W-:-:S07]  /*1960*/  @!P0 PRMT R23, R6, 0x8880, RZ ;  /* 0x0000888006178816 */ /* 0x004fce00000000ff */
[----:B------:R-:W2:Y:S01]  /*1970*/  @!P1 LDC.64 R6, c[0x0][0x3b0] ;  /* 0x0000ec00ff069b82 */ /* 0x000ea20000000a00 */
[----:B------:R-:W-:Y:S02]  /*1980*/  ISETP.GE.AND P3, PT, R4, UR4, PT ;  /* 0x0000000404007c0c */ /* 0x000fe4000bf66270 */
[----:B-1----:R-:W-:-:S04]  /*1990*/  @!P2 PRMT R15, R15, 0x8880, RZ ;  /* 0x000088800f0fa816 */ /* 0x002fc800000000ff */
[----:B------:R-:W-:Y:S01]  /*19a0*/  @!P2 ISETP.NE.AND P5, PT, R15, RZ, PT ;  /* 0x000000ff0f00a20c */ /* 0x000fe20003fa5270 */
[----:B0-----:R-:W-:-:S04]  /*19b0*/  @!P0 IMAD.WIDE R12, R22, 0x4, R12 ;  /* 0x00000004160c8825 */ /* 0x001fc800078e020c */
[----:B----4-:R-:W-:-:S04]  /*19c0*/  @!P2 IMAD.WIDE R10, R8, 0x4, R10 ;  /* 0x00000004080aa825 */ /* 0x010fc800078e020a */
[----:B--2---:R-:W-:-:S04]  /*19d0*/  @!P1 IMAD.WIDE R6, R14, 0x4, R6 ;  /* 0x000000040e069825 */ /* 0x004fc800078e0206 */
[----:B---3-5:R-:W-:Y:S01]  /*19e0*/  @!P0 FADD.FTZ R17, -R3, R16 ;  /* 0x0000001003118221 */ /* 0x028fe20000010100 */
[----:B------:R-:W-:-:S03]  /*19f0*/  @!P0 MOV R16, R23 ;  /* 0x0000001700108202 */ /* 0x000fc60000000f00 */
[----:B------:R-:W-:Y:S01]  /*1a00*/  @!P0 FMUL.FTZ R17, R17, R0 ;  /* 0x0000000011118220 */ /* 0x000fe20000410000 */
[----:B------:R-:W-:Y:S02]  /*1a10*/  @!P0 ISETP.NE.AND P4, PT, R16, RZ, PT ;  /* 0x000000ff1000820c */ /* 0x000fe40003f85270 */
[----:B------:R-:W-:Y:S01]  /*1a20*/  @!P1 PRMT R16, R21, 0x8880, RZ ;  /* 0x0000888015109816 */ /* 0x000fe200000000ff */
[----:B------:R-:W-:Y:S01]  /*1a30*/  @!P1 FADD.FTZ R19, -R3, R20 ;  /* 0x0000001403139221 */ /* 0x000fe20000010100 */
[----:B------:R-:W-:-:S03]  /*1a40*/  @!P0 FFMA.FTZ R17, R5, R17, R2 ;  /* 0x0000001105118223 */ /* 0x000fc60000010002 */
[----:B------:R-:W-:Y:S01]  /*1a50*/  @!P1 FMUL.FTZ R19, R19, R0 ;  /* 0x0000000013139220 */ /* 0x000fe20000410000 */
[----:B------:R-:W-:Y:S01]  /*1a60*/  @!P2 FADD.FTZ R21, -R3, R18 ;  /* 0x000000120315a221 */ /* 0x000fe20000010100 */
[----:B------:R-:W-:-:S03]  /*1a70*/  @!P0 FMNMX.NAN R4, RZ, R17, !PT ;  /* 0x00000011ff048209 */ /* 0x000fc60007820000 */
[----:B------:R-:W-:Y:S01]  /*1a80*/  @!P2 FMUL.FTZ R21, R21, R0 ;  /* 0x000000001515a220 */ /* 0x000fe20000410000 */
[----:B------:R-:W-:-:S03]  /*1a90*/  @!P1 FFMA.FTZ R19, R5, R19, R2 ;  /* 0x0000001305139223 */ /* 0x000fc60000010002 */
[----:B------:R-:W-:Y:S01]  /*1aa0*/  @!P2 FFMA.FTZ R21, R5, R21, R2 ;  /* 0x000000150515a223 */ /* 0x000fe20000010002 */
[----:B------:R-:W-:Y:S02]  /*1ab0*/  @!P0 FSEL R17, R4, R17, P4 ;  /* 0x0000001104118208 */ /* 0x000fe40002000000 */
[----:B------:R-:W-:Y:S02]  /*1ac0*/  @!P1 ISETP.NE.AND P4, PT, R16, RZ, PT ;  /* 0x000000ff1000920c */ /* 0x000fe40003f85270 */
[----:B------:R-:W-:Y:S02]  /*1ad0*/  @!P1 FMNMX.NAN R4, RZ, R19, !PT ;  /* 0x00000013ff049209 */ /* 0x000fe40007820000 */
[----:B------:R-:W-:Y:S02]  /*1ae0*/  @!P2 FMNMX.NAN R16, RZ, R21, !PT ;  /* 0x00000015ff10a209 */ /* 0x000fe40007820000 */
[----:B------:R-:W-:Y:S02]  /*1af0*/  @!P1 FSEL R19, R4, R19, P4 ;  /* 0x0000001304139208 */ /* 0x000fe40002000000 */
[----:B------:R-:W-:Y:S01]  /*1b00*/  @!P2 FSEL R21, R16, R21, P5 ;  /* 0x000000151015a208 */ /* 0x000fe20002800000 */
[----:B------:R0:W-:Y:S04]  /*1b10*/  @!P0 STG.E desc[UR8][R12.64], R17 ;  /* 0x000000110c008986 */ /* 0x0001e8000c101908 */
[----:B------:R0:W-:Y:S04]  /*1b20*/  @!P1 STG.E desc[UR8][R6.64], R19 ;  /* 0x0000001306009986 */ /* 0x0001e8000c101908 */
[----:B------:R0:W-:Y:S01]  /*1b30*/  @!P2 STG.E desc[UR8][R10.64], R21 ;  /* 0x000000150a00a986 */ /* 0x0001e2000c101908 */
[----:B------:R-:W-:Y:S05]  /*1b40*/  @P3 EXIT ;  /* 0x000000000000394d */ /* 0x000fea0003800000 */
[----:B0-----:R-:W0:Y:S01]  /*1b50*/  LDC.64 R6, c[0x0][0x380] ;  /* 0x0000e000ff067b82 */ /* 0x001e220000000a00 */
[----:B------:R-:W-:Y:S01]  /*1b60*/  IMAD.IADD R11, R9, 0x1, R8 ;  /* 0x00000001090b7824 */ /* 0x000fe200078e0208 */
[----:B------:R-:W1:Y:S06]  /*1b70*/  LDCU.U8 UR4, c[0x0][0x3c0] ;  /* 0x00007800ff0477ac */ /* 0x000e6c0008000000 */
[----:B------:R-:W2:Y:S01]  /*1b80*/  LDC.64 R8, c[0x0][0x3b0] ;  /* 0x0000ec00ff087b82 */ /* 0x000ea20000000a00 */
[----:B0-----:R-:W-:-:S06]  /*1b90*/  IMAD.WIDE R6, R11, 0x4, R6 ;  /* 0x000000040b067825 */ /* 0x001fcc00078e0206 */
[----:B------:R-:W3:Y:S01]  /*1ba0*/  LDG.E.CONSTANT R6, desc[UR8][R6.64] ;  /* 0x0000000806067981 */ /* 0x000ee2000c1e9900 */
[----:B-1----:R-:W-:-:S06]  /*1bb0*/  UPRMT UR4, UR4, 0x8880, URZ ;  /* 0x0000888004047896 */ /* 0x002fcc00080000ff */
[----:B------:R-:W-:Y:S01]  /*1bc0*/  ISETP.NE.AND P0, PT, RZ, UR4, PT ;  /* 0x00000004ff007c0c */ /* 0x000fe2000bf05270 */
[----:B---3--:R-:W-:-:S04]  /*1bd0*/  FADD.FTZ R3, -R3, R6 ;  /* 0x0000000603037221 */ /* 0x008fc80000010100 */
[----:B------:R-:W-:-:S04]  /*1be0*/  FMUL.FTZ R3, R3, R0 ;  /* 0x0000000003037220 */ /* 0x000fc80000410000 */
[----:B------:R-:W-:Y:S01]  /*1bf0*/  FFMA.FTZ R5, R5, R3, R2 ;  /* 0x0000000305057223 */ /* 0x000fe20000010002 */
[----:B--2---:R-:W-:-:S04]  /*1c00*/  IMAD.WIDE R2, R11, 0x4, R8 ;  /* 0x000000040b027825 */ /* 0x004fc800078e0208 */
[----:B------:R-:W-:-:S04]  /*1c10*/  FMNMX.NAN R0, RZ, R5, !PT ;  /* 0x00000005ff007209 */ /* 0x000fc80007820000 */
[----:B------:R-:W-:-:S05]  /*1c20*/  FSEL R5, R0, R5, P0 ;  /* 0x0000000500057208 */ /* 0x000fca0000000000 */
[----:B------:R-:W-:Y:S01]  /*1c30*/  STG.E desc[UR8][R2.64], R5 ;  /* 0x0000000502007986 */ /* 0x000fe2000c101908 */
[----:B------:R-:W-:Y:S05]  /*1c40*/  EXIT ;  /* 0x000000000000794d */ /* 0x000fea0003800000 */
.L_x_26943:
[----:B------:R-:W-:Y:S02]  /*1c50*/  ISETP.GT.U32.AND P1, PT, R10, UR6, PT ;  /* 0x000000060a007c0c */ /* 0x000fe4000bf24070 */
[----:B------:R-:W-:-:S04]  /*1c60*/  LOP3.LUT R7, R6, 0x1, RZ, 0xc0, !PT ;  /* 0x0000000106077812 */ /* 0x000fc800078ec0ff */
[----:B------:R-:W-:-:S07]  /*1c70*/  ISETP.NE.U32.AND P0, PT, R7, 0x1, PT ;  /* 0x000000010700780c */ /* 0x000fce0003f05070 */
[----:B------:R-:W-:Y:S06]  /*1c80*/  @P1 BRA `(.L_x_26946) ;  /* 0x0000000c001c1947 */ /* 0x000fec0003800000 */
[C-C-:B------:R-:W-:Y:S01]  /*1c90*/  IMAD R17, R11.reuse, 0x5, R15.reuse ;  /* 0x000000050b117824 */ /* 0x140fe200078e020f */
[CC--:B------:R-:W-:Y:S01]  /*1ca0*/  LEA R25, R11.reuse, R15.reuse, 0x1 ;  /* 0x0000000f0b197211 */ /* 0x0c0fe200078e08ff */
[----:B------:R-:W-:Y:S01]  /*1cb0*/  VIADD R6, R6, 0x1 ;  /* 0x0000000106067836 */ /* 0x000fe20000000000 */
[CC--:B------:R-:W-:Y:S01]  /*1cc0*/  LEA R13, R11.reuse, R15.reuse, 0x2 ;  /* 0x0000000f0b0d7211 */ /* 0x0c0fe200078e10ff */
[C-C-:B------:R-:W-:Y:S01]  /*1cd0*/  IMAD R7, R11.reuse, 0x3, R15.reuse ;  /* 0x000000030b077824 */ /* 0x140fe200078e020f */
[C---:B------:R-:W-:Y:S01]  /*1ce0*/  IADD3 R27, PT, PT, R11.reuse, R15, RZ ;  /* 0x0000000f0b1b7210 */ /* 0x040fe20007ffe0ff */
[C-C-:B------:R-:W-:Y:S01]  /*1cf0*/  IMAD R19, R11.reuse, 0x6, R15.reuse ;  /* 0x000000060b137824 */ /* 0x140fe200078e020f */
[----:B------:R-:W-:Y:S01]  /*1d00*/  LOP3.LUT R6, R6, 0xfffffffe, RZ, 0xc0, !PT ;  /* 0xfffffffe06067812 */ /* 0x000fe200078ec0ff */
[----:B------:R-:W-:Y:S01]  /*1d10*/  IMAD R21, R11, 0x7, R15 ;  /* 0x000000070b157824 */ /* 0x000fe200078e020f */
[----:B------:R-:W0:Y:S01]  /*1d20*/  LDCU UR4, c[0x0][0x3b8] ;  /* 0x00007700ff0477ac */ /* 0x000e220008000800 */
[--C-:B------:R-:W-:Y:S01]  /*1d30*/  IMAD R15, R17, UR7, R14.reuse ;  /* 0x00000007110f7c24 */ /* 0x100fe2000f8e020e */
[----:B------:R-:W-:Y:S01]  /*1d40*/  IADD3 R8, PT, PT, -R6, RZ, RZ ;  /* 0x000000ff06087210 */ /* 0x000fe20007ffe1ff */
[----:B------:R-:W-:-:S02]  /*1d50*/  IMAD R11, R7, UR7, R14 ;  /* 0x00000007070b7c24 */ /* 0x000fc4000f8e020e */
[--C-:B------:R-:W-:Y:S02]  /*1d60*/  IMAD R17, R19, UR7, R14.reuse ;  /* 0x0000000713117c24 */ /* 0x100fe4000f8e020e */
[--C-:B------:R-:W-:Y:S02]  /*1d70*/  IMAD R25, R25, UR7, R14.reuse ;  /* 0x0000000719197c24 */ /* 0x100fe4000f8e020e */
[--C-:B------:R-:W-:Y:S02]  /*1d80*/  IMAD R13, R13, UR7, R14.reuse ;  /* 0x000000070d0d7c24 */ /* 0x100fe4000f8e020e */
[--C-:B------:R-:W-:Y:S02]  /*1d90*/  IMAD R19, R21, UR7, R14.reuse ;  /* 0x0000000715137c24 */ /* 0x100fe4000f8e020e */
[----:B------:R-:W-:Y:S02]  /*1da0*/  IMAD R7, R27, UR7, R14 ;  /* 0x000000071b077c24 */ /* 0x000fe4000f8e020e */
[----:B------:R-:W-:-:S02]  /*1db0*/  IMAD R18, R25, UR5, R20 ;  /* 0x0000000519127c24 */ /* 0x000fc4000f8e0214 */
[--C-:B------:R-:W-:Y:S02]  /*1dc0*/  IMAD R10, R11, UR5, R20.reuse ;  /* 0x000000050b0a7c24 */ /* 0x100fe4000f8e0214 */
[--C-:B------:R-:W-:Y:S02]  /*1dd0*/  IMAD R12, R13, UR5, R20.reuse ;  /* 0x000000050d0c7c24 */ /* 0x100fe4000f8e0214 */
[--C-:B------:R-:W-:Y:S02]  /*1de0*/  IMAD R14, R15, UR5, R20.reuse ;  /* 0x000000050f0e7c24 */ /* 0x100fe4000f8e0214 */
[--C-:B------:R-:W-:Y:S02]  /*1df0*/  IMAD R16, R17, UR5, R20.reuse ;  /* 0x0000000511107c24 */ /* 0x100fe4000f8e0214 */
[--C-:B------:R-:W-:Y:S02]  /*1e00*/  IMAD R27, R19, UR5, R20.reuse ;  /* 0x00000005131b7c24 */ /* 0x100fe4000f8e0214 */
[----:B0-----:R-:W-:-:S07]  /*1e10*/  IMAD R6, R7, UR5, R20 ;  /* 0x0000000507067c24 */ /* 0x001fce000f8e0214 */
.L_x_26947:
[----:B------:R-:W0:Y:S01]  /*1e20*/  LDC.64 R20, c[0x0][0x380] ;  /* 0x0000e000ff147b82 */ /* 0x000e220000000a00 */
[----:B------:R-:W-:-:S13]  /*1e30*/  ISETP.GE.AND P1, PT, R23, UR4, PT ;  /* 0x0000000417007c0c */ /* 0x000fda000bf26270 */
[----:B------:R-:W1:Y:S01]  /*1e40*/  @!P1 LDC.U8 R26, c[0x0][0x3c0] ;  /* 0x0000f000ff1a9b82 */ /* 0x000e620000000000 */
[----:B0-----:R-:W-:-:S07]  /*1e50*/  @!P1 IMAD.WIDE R28, R22, 0x4, R20 ;  /* 0x00000004161c9825 */ /* 0x001fce00078e0214 */
[----:B------:R-:W0:Y:S01]  /*1e60*/  LDC.64 R20, c[0x0][0x388] ;  /* 0x0000e200ff147b82 */ /* 0x000e220000000a00 */
[----:B------:R-:W2:Y:S01]  /*1e70*/  @!P1 LDG.E.CONSTANT R28, desc[UR8][R28.64] ;  /* 0x000000081c1c9981 */ /* 0x000ea2000c1e9900 */
[----:B0-----:R-:W-:-:S06]  /*1e80*/  @!P1 IMAD.WIDE R20, R22, 0x4, R20 ;  /* 0x0000000416149825 */ /* 0x001fcc00078e0214 */
[----:B------:R-:W3:Y:S01]  /*1e90*/  @!P1 LDG.E.CONSTANT R20, desc[UR8][R20.64] ;  /* 0x0000000814149981 */ /* 0x000ee2000c1e9900 */
[----:B-1----:R-:W-:-:S04]  /*1ea0*/  @!P1 PRMT R26, R26, 0x8880, RZ ;  /* 0x000088801a1a9816 */ /* 0x002fc800000000ff */
[----:B------:R-:W-:Y:S01]  /*1eb0*/  @!P1 ISETP.NE.AND P2, PT, R26, RZ, PT ;  /* 0x000000ff1a00920c */ /* 0x000fe20003f45270 */
[----:B--2--5:R-:W-:-:S04]  /*1ec0*/  @!P1 FADD.FTZ R24, -R3, R28 ;  /* 0x0000001c03189221 */ /* 0x024fc80000010100 */
[----:B------:R-:W-:-:S04]  /*1ed0*/  @!P1 FMUL.FTZ R24, R24, R0 ;  /* 0x0000000018189220 */ /* 0x000fc80000410000 */
[----:B------:R-:W-:-:S04]  /*1ee0*/  @!P1 FFMA.FTZ R24, R5, R24, R2 ;  /* 0x0000001805189223 */ /* 0x000fc80000010002 */
[----:B---3--:R-:W-:Y:S02]  /*1ef0*/  @!P1 FADD.FTZ R24, R24, R20 ;  /* 0x0000001418189221 */ /* 0x008fe40000010000 */
[----:B------:R-:W0:Y:S03]  /*1f00*/  @!P1 LDC.64 R20, c[0x0][0x3b0] ;  /* 0x0000ec00ff149b82 */ /* 0x000e260000000a00 */
[----:B------:R-:W-:-:S04]  /*1f10*/  @!P1 FMNMX.NAN R29, RZ, R24, !PT ;  /* 0x00000018ff1d9209 */ /* 0x000fc80007820000 */
[----:B------:R-:W-:Y:S01]  /*1f20*/  @!P1 FSEL R26, R29, R24, P2 ;  /* 0x000000181d1a9208 */ /* 0x000fe20001000000 */
[----:B0-----:R-:W-:Y:S02]  /*1f30*/  @!P1 IMAD.WIDE R28, R22, 0x4, R20 ;  /* 0x00000004161c9825 */ /* 0x001fe400078e0214 */
[----:B------:R-:W0:Y:S03]  /*1f40*/  LDC.64 R20, c[0x0][0x380] ;  /* 0x0000e000ff147b82 */ /* 0x000e260000000a00 */
[----:B------:R0:W-:Y:S01]  /*1f50*/  @!P1 STG.E desc[UR8][R28.64], R26 ;  /* 0x0000001a1c009986 */ /* 0x0001e2000c101908 */
[----:B------:R-:W-:-:S13]  /*1f60*/  ISETP.GE.AND P1, PT, R7, UR4, PT ;  /* 0x0000000407007c0c */ /* 0x000fda000bf26270 */
[C---:B0-----:R-:W-:Y:S02]  /*1f70*/  @!P1 IMAD.WIDE R28, R6.reuse, 0x4, R20 ;  /* 0x00000004061c9825 */ /* 0x041fe400078e0214 */
[----:B------:R-:W0:Y:S03]  /*1f80*/  LDC.64 R20, c[0x0][0x388] ;  /* 0x0000e200ff147b82 */ /* 0x000e260000000a00 */
[----:B------:R-:W2:Y:S01]  /*1f90*/  @!P1 LDG.E.CONSTANT R24, desc[UR8][R28.64] ;  /* 0x000000081c189981 */ /* 0x000ea2000c1e9900 */
[----:B0-----:R-:W-:-:S06]  /*1fa0*/  @!P1 IMAD.WIDE R20, R6, 0x4, R20 ;  /* 0x0000000406149825 */ /* 0x001fcc00078e0214 */
[----:B------:R0:W3:Y:S02]  /*1fb0*/  @!P1 LDG.E.CONSTANT R20, desc[UR8][R20.64] ;  /* 0x0000000814149981 */ /* 0x0000e4000c1e9900 */
[----:B0-----:R-:W0:Y:S02]  /*1fc0*/  @!P1 LDC.U8 R21, c[0x0][0x3c0] ;  /* 0x0000f000ff159b82 */ /* 0x001e240000000000 */
[----:B0-----:R-:W-:-:S04]  /*1fd0*/  @!P1 PRMT R26, R21, 0x8880, RZ ;  /* 0x00008880151a9816 */ /* 0x001fc800000000ff */
[----:B------:R-:W-:Y:S01]  /*1fe0*/  @!P1 ISETP.NE.AND P2, PT, R26, RZ, PT ;  /* 0x000000ff1a00920c */ /* 0x000fe20003f45270 */
[----:B--2---:R-:W-:-:S04]  /*1ff0*/  @!P1 FADD.FTZ R24, -R3, R24 ;  /* 0x0000001803189221 */ /* 0x004fc80000010100 */
        /* <DEDUP_REMOVED lines=109> */
[----:B------:R0:W3:Y:S01]  /*26d0*/  @!P1 LDG.E.CONSTANT R20, desc[UR8][R20.64] ;  /* 0x0000000814149981 */ /* 0x0000e2000c1e9900 */
[----:B------:R-:W-:Y:S01]  /*26e0*/  IADD3 R8, PT, PT, R8, 0x2, RZ ;  /* 0x0000000208087810 */ /* 0x000fe20007ffe0ff */
[C---:B------:R-:W-:Y:S01]  /*26f0*/  IMAD R7, R4.reuse, 0x8, R7 ;  /* 0x0000000804077824 */ /* 0x040fe200078e0207 */
[C---:B------:R-:W-:Y:S01]  /*2700*/  IADD3 R22, PT, PT, R9.reuse, R22, R9 ;  /* 0x0000001609167210 */ /* 0x040fe20007ffe009 */
[C---:B------:R-:W-:Y:S01]  /*2710*/  IMAD R15, R4.reuse, 0x8, R15 ;  /* 0x00000008040f7824 */ /* 0x040fe200078e020f */
[C---:B------:R-:W-:Y:S01]  /*2720*/  LEA R23, R4.reuse, R23, 0x3 ;  /* 0x0000001704177211 */ /* 0x040fe200078e18ff */
[C---:B------:R-:W-:Y:S01]  /*2730*/  IMAD R18, R9.reuse, 0x8, R18 ;  /* 0x0000000809127824 */ /* 0x040fe200078e0212 */
[C-C-:B------:R-:W-:Y:S01]  /*2740*/  IADD3 R22, PT, PT, R9.reuse, R22, R9.reuse ;  /* 0x0000001609167210 */ /* 0x140fe20007ffe009 */
[C---:B------:R-:W-:Y:S01]  /*2750*/  IMAD R16, R9.reuse, 0x8, R16 ;  /* 0x0000000809107824 */ /* 0x040fe200078e0210 */
[----:B------:R-:W-:Y:S01]  /*2760*/  LEA R25, R4, R25, 0x3 ;  /* 0x0000001904197211 */ /* 0x000fe200078e18ff */
[----:B0-----:R-:W0:Y:S01]  /*2770*/  @!P1 LDC.U8 R21, c[0x0][0x3c0] ;  /* 0x0000f000ff159b82 */ /* 0x001e220000000000 */
[----:B------:R-:W-:-:S02]  /*2780*/  IADD3 R22, PT, PT, R9, R22, R9 ;  /* 0x0000001609167210 */ /* 0x000fc40007ffe009 */
[C---:B------:R-:W-:Y:S02]  /*2790*/  LEA R11, R4.reuse, R11, 0x3 ;  /* 0x0000000b040b7211 */ /* 0x040fe400078e18ff */
[C---:B------:R-:W-:Y:S02]  /*27a0*/  LEA R13, R4.reuse, R13, 0x3 ;  /* 0x0000000d040d7211 */ /* 0x040fe400078e18ff */
[C---:B------:R-:W-:Y:S02]  /*27b0*/  LEA R17, R4.reuse, R17, 0x3 ;  /* 0x0000001104117211 */ /* 0x040fe400078e18ff */
[----:B------:R-:W-:Y:S02]  /*27c0*/  LEA R19, R4, R19, 0x3 ;  /* 0x0000001304137211 */ /* 0x000fe400078e18ff */
[C---:B------:R-:W-:Y:S02]  /*27d0*/  IADD3 R22, PT, PT, R9.reuse, R22, R9 ;  /* 0x0000001609167210 */ /* 0x040fe40007ffe009 */
[----:B------:R-:W-:-:S02]  /*27e0*/  LEA R6, R9, R6, 0x3 ;  /* 0x0000000609067211 */ /* 0x000fc400078e18ff */
[C---:B------:R-:W-:Y:S02]  /*27f0*/  LEA R10, R9.reuse, R10, 0x3 ;  /* 0x0000000a090a7211 */ /* 0x040fe400078e18ff */
[C---:B------:R-:W-:Y:S02]  /*2800*/  LEA R12, R9.reuse, R12, 0x3 ;  /* 0x0000000c090c7211 */ /* 0x040fe400078e18ff */
[----:B------:R-:W-:Y:S02]  /*2810*/  LEA R14, R9, R14, 0x3 ;  /* 0x0000000e090e7211 */ /* 0x000fe400078e18ff */
        /* <DEDUP_REMOVED lines=9> */
[----:B0-----:R-:W-:Y:S01]  /*28b0*/  @!P1 IMAD.WIDE R20, R27, 0x4, R20 ;  /* 0x000000041b149825 */ /* 0x001fe200078e0214 */
[----:B------:R-:W-:-:S04]  /*28c0*/  LEA R27, R9, R27, 0x3 ;  /* 0x0000001b091b7211 */ /* 0x000fc800078e18ff */
[----:B------:R0:W-:Y:S01]  /*28d0*/  @!P1 STG.E desc[UR8][R20.64], R29 ;  /* 0x0000001d14009986 */ /* 0x0001e2000c101908 */
[----:B------:R-:W-:-:S13]  /*28e0*/  ISETP.NE.AND P1, PT, R8, RZ, PT ;  /* 0x000000ff0800720c */ /* 0x000fda0003f25270 */
[----:B0-----:R-:W-:Y:S05]  /*28f0*/  @P1 BRA `(.L_x_26947) ;  /* 0xfffffff400481947 */ /* 0x001fea000383ffff */
.L_x_26946:
[----:B------:R-:W-:Y:S05]  /*2900*/  @!P0 EXIT ;  /* 0x000000000000894d */ /* 0x000fea0003800000 */
[----:B------:R-:W0:Y:S01]  /*2910*/  LDC.64 R18, c[0x0][0x380] ;  /* 0x0000e000ff127b82 */ /* 0x000e220000000a00 */
[CC--:B------:R-:W-:Y:S02]  /*2920*/  IADD3 R21, PT, PT, R23.reuse, R4.reuse, RZ ;  /* 0x0000000417157210 */ /* 0x0c0fe40007ffe0ff */
[----:B------:R-:W-:Y:S01]  /*2930*/  ISETP.GE.AND P0, PT, R23, UR4, PT ;  /* 0x0000000417007c0c */ /* 0x000fe2000bf06270 */
[----:B------:R-:W-:Y:S01]  /*2940*/  IMAD.IADD R23, R9, 0x1, R22 ;  /* 0x0000000109177824 */ /* 0x000fe200078e0216 */
[C---:B------:R-:W-:Y:S02]  /*2950*/  ISETP.GE.AND P1, PT, R21.reuse, UR4, PT ;  /* 0x0000000415007c0c */ /* 0x040fe4000bf26270 */
[----:B------:R-:W-:Y:S01]  /*2960*/  IADD3 R21, PT, PT, R21, R4, RZ ;  /* 0x0000000415157210 */ /* 0x000fe20007ffe0ff */
[----:B------:R-:W1:Y:S01]  /*2970*/  LDC.64 R10, c[0x0][0x380] ;  /* 0x0000e000ff0a7b82 */ /* 0x000e620000000a00 */
[----:B------:R-:W-:Y:S02]  /*2980*/  IADD3 R25, PT, PT, R9, R23, RZ ;  /* 0x0000001709197210 */ /* 0x000fe40007ffe0ff */
[----:B------:R-:W-:-:S05]  /*2990*/  ISETP.GE.AND P2, PT, R21, UR4, PT ;  /* 0x0000000415007c0c */ /* 0x000fca000bf46270 */
        /* <DEDUP_REMOVED lines=11> */
[----:B------:R-:W3:Y:S04]  /*2a50*/  @!P0 LDC.U8 R26, c[0x0][0x3c0] ;  /* 0x0000f000ff1a8b82 */ /* 0x000ee80000000000 */
[----:B------:R1:W2:Y:S01]  /*2a60*/  @!P0 LDG.E.CONSTANT R8, desc[UR8][R12.64] ;  /* 0x000000080c088981 */ /* 0x0002a2000c1e9900 */
[----:B0-----:R-:W-:-:S03]  /*2a70*/  @!P1 IMAD.WIDE R16, R23, 0x4, R16 ;  /* 0x0000000417109825 */ /* 0x001fc600078e0210 */
[----:B------:R-:W0:Y:S03]  /*2a80*/  @!P1 LDC.U8 R20, c[0x0][0x3c0] ;  /* 0x0000f000ff149b82 */ /* 0x000e260000000000 */
[----:B------:R4:W2:Y:S01]  /*2a90*/  @!P1 LDG.E.CONSTANT R16, desc[UR8][R16.64] ;  /* 0x0000000810109981 */ /* 0x0008a2000c1e9900 */
[----:B-1----:R-:W-:-:S04]  /*2aa0*/  @!P2 IMAD.WIDE R14, R25, 0x4, R14 ;  /* 0x00000004190ea825 */ /* 0x002fc800078e020e */
[----:B------:R-:W1:Y:S02]  /*2ab0*/  @!P2 LDC.U8 R24, c[0x0][0x3c0] ;  /* 0x0000f000ff18ab82 */ /* 0x000e640000000000 */
[----:B------:R2:W2:Y:S06]  /*2ac0*/  @!P2 LDG.E.CONSTANT R14, desc[UR8][R14.64] ;  /* 0x000000080e0ea981 */ /* 0x0004ac000c1e9900 */
[----:B------:R-:W1:Y:S01]  /*2ad0*/  @!P1 LDC.64 R12, c[0x0][0x3b0] ;  /* 0x0000ec00ff0c9b82 */ /* 0x000e620000000a00 */
[----:B------:R-:W-:-:S04]  /*2ae0*/  IADD3 R4, PT, PT, R21, R4, RZ ;  /* 0x0000000415047210 */ /* 0x000fc80007ffe0ff */
[----:B------:R-:W-:Y:S02]  /*2af0*/  ISETP.GE.AND P3, PT, R4, UR4, PT ;  /* 0x0000000404007c0c */ /* 0x000fe4000bf66270 */
[----:B---3--:R-:W-:-:S04]  /*2b00*/  @!P0 PRMT R4, R26, 0x8880, RZ ;  /* 0x000088801a048816 */ /* 0x008fc800000000ff */
[----:B------:R-:W-:Y:S02]  /*2b10*/  @!P0 ISETP.NE.AND P4, PT, R4, RZ, PT ;  /* 0x000000ff0400820c */ /* 0x000fe40003f85270 */
[----:B0-----:R-:W-:Y:S01]  /*2b20*/  @!P1 PRMT R4, R20, 0x8880, RZ ;  /* 0x0000888014049816 */ /* 0x001fe200000000ff */
[----:B-1----:R-:W-:-:S04]  /*2b30*/  @!P1 IMAD.WIDE R12, R23, 0x4, R12 ;  /* 0x00000004170c9825 */ /* 0x002fc800078e020c */
[----:B----45:R-:W-:Y:S02]  /*2b40*/  @!P0 FADD.FTZ R7, -R3, R18 ;  /* 0x0000001203078221 */ /* 0x030fe40000010100 */
[----:B------:R-:W0:Y:S02]  /*2b50*/  @!P0 LDC.64 R18, c[0x0][0x3b0] ;  /* 0x0000ec00ff128b82 */ /* 0x000e240000000a00 */
[----:B------:R-:W-:Y:S01]  /*2b60*/  @!P0 FMUL.FTZ R7, R7, R0 ;  /* 0x0000000007078220 */ /* 0x000fe20000410000 */
[----:B------:R-:W-:-:S05]  /*2b70*/  @!P1 FADD.FTZ R17, -R3, R10 ;  /* 0x0000000a03119221 */ /* 0x000fca0000010100 */
[----:B------:R-:W1:Y:S01]  /*2b80*/  @!P2 LDC.64 R10, c[0x0][0x3b0] ;  /* 0x0000ec00ff0aab82 */ /* 0x000e620000000a00 */
[----:B------:R-:W-:Y:S01]  /*2b90*/  @!P0 FFMA.FTZ R7, R5, R7, R2 ;  /* 0x0000000705078223 */ /* 0x000fe20000010002 */
[----:B------:R-:W-:Y:S01]  /*2ba0*/  @!P1 FMUL.FTZ R17, R17, R0 ;  /* 0x0000000011119220 */ /* 0x000fe20000410000 */
[----:B--2---:R-:W-:-:S03]  /*2bb0*/  @!P2 FADD.FTZ R15, -R3, R6 ;  /* 0x00000006030fa221 */ /* 0x004fc60000010100 */
[----:B------:R-:W-:Y:S01]  /*2bc0*/  @!P1 FFMA.FTZ R17, R5, R17, R2 ;  /* 0x0000001105119223 */ /* 0x000fe20000010002 */
[----:B------:R-:W-:Y:S01]  /*2bd0*/  @!P2 FMUL.FTZ R15, R15, R0 ;  /* 0x000000000f0fa220 */ /* 0x000fe20000410000 */
[----:B------:R-:W-:-:S03]  /*2be0*/  @!P0 FADD.FTZ R8, R7, R8 ;  /* 0x0000000807088221 */ /* 0x000fc60000010000 */
[----:B------:R-:W-:Y:S01]  /*2bf0*/  @!P2 FFMA.FTZ R15, R5, R15, R2 ;  /* 0x0000000f050fa223 */ /* 0x000fe20000010002 */
[----:B------:R-:W-:Y:S02]  /*2c00*/  @!P2 PRMT R6, R24, 0x8880, RZ ;  /* 0x000088801806a816 */ /* 0x000fe400000000ff */
[----:B------:R-:W-:Y:S01]  /*2c10*/  @!P0 FMNMX.NAN R7, RZ, R8, !PT ;  /* 0x00000008ff078209 */ /* 0x000fe20007820000 */
[----:B------:R-:W-:-:S03]  /*2c20*/  @!P1 FADD.FTZ R16, R17, R16 ;  /* 0x0000001011109221 */ /* 0x000fc60000010000 */
[----:B------:R-:W-:Y:S02]  /*2c30*/  @!P0 FSEL R7, R7, R8, P4 ;  /* 0x0000000807078208 */ /* 0x000fe40002000000 */
[----:B------:R-:W-:Y:S01]  /*2c40*/  @!P1 ISETP.NE.AND P4, PT, R4, RZ, PT ;  /* 0x000000ff0400920c */ /* 0x000fe20003f85270 */
[----:B------:R-:W-:Y:S01]  /*2c50*/  @!P2 FADD.FTZ R14, R15, R14 ;  /* 0x0000000e0f0ea221 */ /* 0x000fe20000010000 */
[----:B------:R-:W-:Y:S02]  /*2c60*/  @!P1 FMNMX.NAN R15, RZ, R16, !PT ;  /* 0x00000010ff0f9209 */ /* 0x000fe40007820000 */
[----:B------:R-:W-:Y:S02]  /*2c70*/  @!P2 ISETP.NE.AND P5, PT, R6, RZ, PT ;  /* 0x000000ff0600a20c */ /* 0x000fe40003fa5270 */
[----:B------:R-:W-:Y:S01]  /*2c80*/  @!P2 FMNMX.NAN R17, RZ, R14, !PT ;  /* 0x0000000eff11a209 */ /* 0x000fe20007820000 */
[----:B0-----:R-:W-:Y:S01]  /*2c90*/  @!P0 IMAD.WIDE R18, R22, 0x4, R18 ;  /* 0x0000000416128825 */ /* 0x001fe200078e0212 */
[----:B------:R-:W-:-:S02]  /*2ca0*/  @!P1 FSEL R15, R15, R16, P4 ;  /* 0x000000100f0f9208 */ /* 0x000fc40002000000 */
[----:B------:R-:W-:Y:S01]  /*2cb0*/  @!P2 FSEL R17, R17, R14, P5 ;  /* 0x0000000e1111a208 */ /* 0x000fe20002800000 */
[----:B-1----:R-:W-:Y:S01]  /*2cc0*/  @!P2 IMAD.WIDE R10, R25, 0x4, R10 ;  /* 0x00000004190aa825 */ /* 0x002fe200078e020a */
[----:B------:R0:W-:Y:S04]  /*2cd0*/  @!P0 STG.E desc[UR8][R18.64], R7 ;  /* 0x0000000712008986 */ /* 0x0001e8000c101908 */
[----:B------:R0:W-:Y:S04]  /*2ce0*/  @!P1 STG.E desc[UR8][R12.64], R15 ;  /* 0x0000000f0c009986 */ /* 0x0001e8000c101908 */
[----:B------:R0:W-:Y:S01]  /*2cf0*/  @!P2 STG.E desc[UR8][R10.64], R17 ;  /* 0x000000110a00a986 */ /* 0x0001e2000c101908 */
[----:B------:R-:W-:Y:S05]  /*2d00*/  @P3 EXIT ;  /* 0x000000000000394d */ /* 0x000fea0003800000 */
[----:B0-----:R-:W0:Y:S01]  /*2d10*/  LDC.64 R6, c[0x0][0x380] ;  /* 0x0000e000ff067b82 */ /* 0x001e220000000a00 */
[----:B------:R-:W-:Y:S01]  /*2d20*/  IADD3 R25, PT, PT, R9, R25, RZ ;  /* 0x0000001909197210 */ /* 0x000fe20007ffe0ff */
[----:B------:R-:W1:Y:S06]  /*2d30*/  LDCU.U8 UR4, c[0x0][0x3c0] ;  /* 0x00007800ff0477ac */ /* 0x000e6c0008000000 */
[----:B------:R-:W2:Y:S01]  /*2d40*/  LDC.64 R10, c[0x0][0x388] ;  /* 0x0000e200ff0a7b82 */ /* 0x000ea20000000a00 */
[----:B0-----:R-:W-:-:S06]  /*2d50*/  IMAD.WIDE R6, R25, 0x4, R6 ;  /* 0x0000000419067825 */ /* 0x001fcc00078e0206 */
[----:B------:R-:W3:Y:S01]  /*2d60*/  LDG.E.CONSTANT R6, desc[UR8][R6.64] ;  /* 0x0000000806067981 */ /* 0x000ee2000c1e9900 */
[----:B--2---:R-:W-:Y:S02]  /*2d70*/  IMAD.WIDE R8, R25, 0x4, R10 ;  /* 0x0000000419087825 */ /* 0x004fe400078e020a */
[----:B------:R-:W0:Y:S04]  /*2d80*/  LDC.64 R10, c[0x0][0x3b0] ;  /* 0x0000ec00ff0a7b82 */ /* 0x000e280000000a00 */
[----:B------:R-:W2:Y:S01]  /*2d90*/  LDG.E.CONSTANT R8, desc[UR8][R8.64] ;  /* 0x0000000808087981 */ /* 0x000ea2000c1e9900 */
[----:B-1----:R-:W-:-:S06]  /*2da0*/  UPRMT UR4, UR4, 0x8880, URZ ;  /* 0x0000888004047896 */ /* 0x002fcc00080000ff */
[----:B------:R-:W-:Y:S01]  /*2db0*/  ISETP.NE.AND P0, PT, RZ, UR4, PT ;  /* 0x00000004ff007c0c */ /* 0x000fe2000bf05270 */
[----:B---3--:R-:W-:-:S04]  /*2dc0*/  FADD.FTZ R3, -R3, R6 ;  /* 0x0000000603037221 */ /* 0x008fc80000010100 */
[----:B------:R-:W-:-:S04]  /*2dd0*/  FMUL.FTZ R3, R3, R0 ;  /* 0x0000000003037220 */ /* 0x000fc80000410000 */
[----:B------:R-:W-:-:S04]  /*2de0*/  FFMA.FTZ R3, R5, R3, R2 ;  /* 0x0000000305037223 */ /* 0x000fc80000010002 */
[----:B--2---:R-:W-:Y:S01]  /*2df0*/  FADD.FTZ R0, R3, R8 ;  /* 0x0000000803007221 */ /* 0x004fe20000010000 */
[----:B0-----:R-:W-:-:S04]  /*2e00*/  IMAD.WIDE R2, R25, 0x4, R10 ;  /* 0x0000000419027825 */ /* 0x001fc800078e020a */
[----:B------:R-:W-:-:S04]  /*2e10*/  FMNMX.NAN R5, RZ, R0, !PT ;  /* 0x00000000ff057209 */ /* 0x000fc80007820000 */
[----:B------:R-:W-:-:S05]  /*2e20*/  FSEL R5, R5, R0, P0 ;  /* 0x0000000005057208 */ /* 0x000fca0000000000 */
[----:B------:R-:W-:Y:S01]  /*2e30*/  STG.E desc[UR8][R2.64], R5 ;  /* 0x0000000502007986 */ /* 0x000fe2000c101908 */
[----:B------:R-:W-:Y:S05]  /*2e40*/  EXIT ;  /* 0x000000000000794d */ /* 0x000fea0003800000 */
.L_x_26948:
        /* <DEDUP_REMOVED lines=11> */
.L_x_27295:


//--------------------- .text._ZN2at6native47batch_norm_transform_input_channels_last_kernelIdddLi4EEEvPKT_S4_PKT0_S7_PKT1_SA_PS2_iib --------------------------
	.section	.text._ZN2at6native47batch_norm_transform_input_channels_last_kernelIdddLi4EEEvPKT_S4_PKT0_S7_PKT1_SA_PS2_iib,"ax",@progbits
	.align	128
        .global         _ZN2at6native47batch_norm_transform_input_channels_last_kernelIdddLi4EEEvPKT_S4_PKT0_S7_PKT1_SA_PS2_iib
        .type           _ZN2at6native47batch_norm_transform_input_channels_last_kernelIdddLi4EEEvPKT_S4_PKT0_S7_PKT1_SA_PS2_iib,@function
        .size           _ZN2at6native47batch_norm_transform_input_channels_last_kernelIdddLi4EEEvPKT_S4_PKT0_S7_PKT1_SA_PS2_iib,(.L_x_27296 - _ZN2at6native47batch_norm_transform_input_channels_last_kernelIdddLi4EEEvPKT_S4_PKT0_S7_PKT1_SA_PS2_iib)
        .other          _ZN2at6native47batch_norm_transform_input_channels_last_kernelIdddLi4EEEvPKT_S4_PKT0_S7_PKT1_SA_PS2_iib,@"STO_CUDA_ENTRY STV_DEFAULT"
_ZN2at6native47batch_norm_transform_input_channels_last_kernelIdddLi4EEEvPKT_S4_PKT0_S7_PKT1_SA_PS2_iib:
.text._ZN2at6native47batch_norm_transform_input_channels_last_kernelIdddLi4EEEvPKT_S4_PKT0_S7_PKT1_SA_PS2_iib:
        /* <DEDUP_REMOVED lines=18> */
[----:B------:R-:W-:Y:S01]  /*0120*/  IMAD R0, R24, UR10, RZ ;  /* 0x0000000a18007c24 */ /* 0x000fe2000f8e02ff */
[----:B------:R-:W4:Y:S01]  /*0130*/  LDCU.64 UR12, c[0x0][0x388] ;  /* 0x00007100ff0c77ac */ /* 0x000f220008000a00 */
[----:B------:R-:W-:Y:S01]  /*0140*/  IMAD.MOV.U32 R14, RZ, RZ, 0x0 ;  /* 0x00000000ff0e7424 */ /* 0x000fe200078e00ff */
[----:B------:R-:W-:Y:S01]  /*0150*/  CS2R R16, SRZ ;  /* 0x0000000000107805 */ /* 0x000fe2000001ff00 */
[----:B------:R-:W-:Y:S01]  /*0160*/  IMAD.MOV.U32 R15, RZ, RZ, 0x3ff00000 ;  /* 0x3ff00000ff0f7424 */ /* 0x000fe200078e00ff */
[----:B0-----:R-:W-:-:S04]  /*0170*/  ISETP.NE.U32.AND P1, PT, RZ, UR8, PT ;  /* 0x00000008ff007c0c */ /* 0x001fc8000bf25070 */
[----:B------:R-:W-:Y:S01]  /*0180*/  ISETP.NE.AND.EX P1, PT, RZ, UR9, PT, P1 ;  /* 0x00000009ff007c0c */ /* 0x000fe2000bf25310 */
[----:B------:R-:W0:Y:S01]  /*0190*/  LDCU.64 UR8, c[0x0][0x358] ;  /* 0x00006b00ff0877ac */ /* 0x000e220008000a00 */
[----:B--2---:R-:W-:Y:S01]  /*01a0*/  ISETP.NE.U32.AND P0, PT, RZ, UR6, PT ;  /* 0x00000006ff007c0c */ /* 0x004fe2000bf05070 */
[----:B-1----:R-:W-:-:S03]  /*01b0*/  IMAD.WIDE R18, R30, 0x8, R18 ;  /* 0x000000081e127825 */ /* 0x002fc600078e0212 */
[----:B------:R-:W-:Y:S01]  /*01c0*/  ISETP.NE.AND.EX P0, PT, RZ, UR7, PT, P0 ;  /* 0x00000007ff007c0c */ /* 0x000fe2000bf05300 */
[----:B---3--:R-:W-:-:S06]  /*01d0*/  IMAD.WIDE R20, R30, 0x8, R20 ;  /* 0x000000081e147825 */ /* 0x008fcc00078e0214 */
[----:B------:R-:W1:Y:S01]  /*01e0*/  @P1 LDC.64 R8, c[0x0][0x3a8] ;  /* 0x0000ea00ff081b82 */ /* 0x000e620000000a00 */
[----:B0-----:R-:W5:Y:S01]  /*01f0*/  LDG.E.64.CONSTANT R18, desc[UR8][R18.64] ;  /* 0x0000000812127981 */ /* 0x001f62000c1e9b00 */
[----:B------:R-:W-:-:S06]  /*0200*/  IMAD.SHL.U32 R6, R0, 0x4, RZ ;  /* 0x0000000400067824 */ /* 0x000fcc00078e00ff */
[----:B------:R-:W0:Y:S01]  /*0210*/  @P0 LDC.64 R4, c[0x0][0x3a0] ;  /* 0x0000e800ff040b82 */ /* 0x000e220000000a00 */
[----:B------:R-:W5:Y:S01]  /*0220*/  LDG.E.64.CONSTANT R20, desc[UR8][R20.64] ;  /* 0x0000000814147981 */ /* 0x000f62000c1e9b00 */
[----:B------:R-:W2:Y:S01]  /*0230*/  I2F.U32.RP R12, R6 ;  /* 0x00000006000c7306 */ /* 0x000ea20000209000 */
[----:B------:R-:W-:Y:S02]  /*0240*/  UIADD3 UR6, UPT, UPT, UR4, -0x1, URZ ;  /* 0xffffffff04067890 */ /* 0x000fe4000fffe0ff */
[----:B----4-:R-:W-:Y:S01]  /*0250*/  UISETP.NE.U32.AND UP0, UPT, UR12, URZ, UPT ;  /* 0x000000ff0c00728c */ /* 0x010fe2000bf05070 */
[----:B-1----:R-:W-:-:S04]  /*0260*/  @P1 IMAD.WIDE R8, R30, 0x8, R8 ;  /* 0x000000081e081825 */ /* 0x002fc800078e0208 */
[----:B--2---:R-:W1:Y:S01]  /*0270*/  MUFU.RCP R12, R12 ;  /* 0x0000000c000c7308 */ /* 0x004e620000001000 */
[----:B------:R-:W-:Y:S01]  /*0280*/  ISETP.NE.U32.AND P2, PT, R6, RZ, PT ;  /* 0x000000ff0600720c */ /* 0x000fe20003f45070 */
[----:B------:R-:W5:Y:S01]  /*0290*/  @P1 LDG.E.64.CONSTANT R16, desc[UR8][R8.64] ;  /* 0x0000000808101981 */ /* 0x000f62000c1e9b00 */
[----:B0-----:R-:W-:-:S05]  /*02a0*/  @P0 IMAD.WIDE R4, R30, 0x8, R4 ;  /* 0x000000081e040825 */ /* 0x001fca00078e0204 */
[----:B------:R0:W5:Y:S01]  /*02b0*/  @P0 LDG.E.64.CONSTANT R14, desc[UR8][R4.64] ;  /* 0x00000008040e0981 */ /* 0x000162000c1e9b00 */
[----:B-1----:R-:W-:-:S04]  /*02c0*/  VIADD R10, R12, 0xffffffe ;  /* 0x0ffffffe0c0a7836 */ /* 0x002fc80000000000 */
[----:B------:R1:W2:Y:S01]  /*02d0*/  F2I.FTZ.U32.TRUNC.NTZ R11, R10 ;  /* 0x0000000a000b7305 */ /* 0x0002a2000021f000 */
[----:B0-----:R-:W-:Y:S02]  /*02e0*/  IMAD.MOV R5, RZ, RZ, -R6 ;  /* 0x000000ffff057224 */ /* 0x001fe400078e0a06 */
[----:B-1----:R-:W-:Y:S02]  /*02f0*/  IMAD.MOV.U32 R10, RZ, RZ, RZ ;  /* 0x000000ffff0a7224 */ /* 0x002fe400078e00ff */
[----:B--2---:R-:W-:-:S04]  /*0300*/  IMAD R5, R5, R11, RZ ;  /* 0x0000000b05057224 */ /* 0x004fc800078e02ff */
[----:B------:R-:W-:-:S06]  /*0310*/  IMAD.HI.U32 R2, R11, R5, R10 ;  /* 0x000000050b027227 */ /* 0x000fcc00078e000a */
[----:B------:R-:W-:-:S04]  /*0320*/  IMAD.HI.U32 R2, R2, UR6, RZ ;  /* 0x0000000602027c27 */ /* 0x000fc8000f8e00ff */
[----:B------:R-:W-:-:S04]  /*0330*/  IMAD.MOV R5, RZ, RZ, -R2 ;  /* 0x000000ffff057224 */ /* 0x000fc800078e0a02 */
[----:B------:R-:W-:-:S05]  /*0340*/  IMAD R5, R6, R5, UR6 ;  /* 0x0000000606057e24 */ /* 0x000fca000f8e0205 */
[----:B------:R-:W-:Y:S01]  /*0350*/  ISETP.GE.U32.AND P0, PT, R5, R6, PT ;  /* 0x000000060500720c */ /* 0x000fe20003f06070 */
[----:B------:R-:W-:-:S12]  /*0360*/  UISETP.NE.AND.EX UP0, UPT, UR13, URZ, UPT, UP0 ;  /* 0x000000ff0d00728c */ /* 0x000fd8000bf05300 */
[----:B------:R-:W-:-:S05]  /*0370*/  @P0 IMAD.IADD R5, R5, 0x1, -R6 ;  /* 0x0000000105050824 */ /* 0x000fca00078e0a06 */
[----:B------:R-:W-:Y:S01]  /*0380*/  ISETP.GE.U32.AND P1, PT, R5, R6, PT ;  /* 0x000000060500720c */ /* 0x000fe20003f26070 */
[----:B------:R-:W-:Y:S02]  /*0390*/  @P0 VIADD R2, R2, 0x1 ;  /* 0x0000000102020836 */ /* 0x000fe40000000000 */
[----:B------:R-:W-:-:S10]  /*03a0*/  IMAD R33, R3, UR5, R30 ;  /* 0x0000000503217c24 */ /* 0x000fd4000f8e021e */
[----:B------:R-:W-:Y:S01]  /*03b0*/  @P1 VIADD R2, R2, 0x1 ;  /* 0x0000000102021836 */ /* 0x000fe20000000000 */
[----:B------:R-:W-:Y:S01]  /*03c0*/  @!P2 LOP3.LUT R2, RZ, R6, RZ, 0x33, !PT ;  /* 0x00000006ff02a212 */ /* 0x000fe200078e33ff */
[----:B------:R-:W-:Y:S06]  /*03d0*/  BRA.U UP0, `(.L_x_26949) ;  /* 0x0000002d00387547 */ /* 0x000fec000b800000 */
[----:B------:R-:W-:-:S13]  /*03e0*/  ISETP.GT.U32.AND P0, PT, R6, UR6, PT ;  /* 0x0000000606007c0c */ /* 0x000fda000bf04070 */
[----:B------:R-:W-:Y:S05]  /*03f0*/  @P0 BRA `(.L_x_26950) ;  /* 0x0000002400180947 */ /* 0x000fea0003800000 */
[C---:B------:R-:W-:Y:S01]  /*0400*/  ISETP.GE.AND P4, PT, R3.reuse, UR4, PT ;  /* 0x0000000403007c0c */ /* 0x040fe2000bf86270 */
[--C-:B------:R-:W-:Y:S02]  /*0410*/  IMAD.IADD R5, R3, 0x1, R0.reuse ;  /* 0x0000000103057824 */ /* 0x100fe400078e0200 */
[C-C-:B------:R-:W-:Y:S02]  /*0420*/  IMAD.IADD R6, R24.reuse, 0x1, R7.reuse ;  /* 0x0000000118067824 */ /* 0x140fe400078e0207 */
[----:B------:R-:W-:Y:S01]  /*0430*/  IMAD R4, R24, 0x2, R7 ;  /* 0x0000000218047824 */ /* 0x000fe200078e0207 */
[C---:B------:R-:W-:Y:S01]  /*0440*/  ISETP.GE.AND P5, PT, R5.reuse, UR4, PT ;  /* 0x0000000405007c0c */ /* 0x040fe2000bfa6270 */
[----:B------:R-:W-:Y:S02]  /*0450*/  IMAD R11, R6, UR10, R27 ;  /* 0x0000000a060b7c24 */ /* 0x000fe4000f8e021b */
[----:B------:R-:W-:Y:S02]  /*0460*/  IMAD.IADD R25, R5, 0x1, R0 ;  /* 0x0000000105197824 */ /* 0x000fe400078e0200 */
[----:B------:R-:W-:-:S02]  /*0470*/  IMAD R32, R11, UR5, R30 ;  /* 0x000000050b207c24 */ /* 0x000fc4000f8e021e */
[----:B------:R-:W0:Y:S01]  /*0480*/  @!P4 LDC.64 R8, c[0x0][0x380] ;  /* 0x0000e000ff08cb82 */ /* 0x000e220000000a00 */
[----:B------:R-:W-:Y:S01]  /*0490*/  IMAD R5, R4, UR10, R27 ;  /* 0x0000000a04057c24 */ /* 0x000fe2000f8e021b */
[----:B------:R-:W-:-:S03]  /*04a0*/  ISETP.GE.AND P0, PT, R25, UR4, PT ;  /* 0x0000000419007c0c */ /* 0x000fc6000bf06270 */
[----:B------:R-:W-:-:S03]  /*04b0*/  IMAD R6, R5, UR5, R30 ;  /* 0x0000000505067c24 */ /* 0x000fc6000f8e021e */
[----:B------:R-:W1:Y:S08]  /*04c0*/  @!P5 LDC.64 R28, c[0x0][0x380] ;  /* 0x0000e000ff1cdb82 */ /* 0x000e700000000a00 */
[----:B------:R-:W2:Y:S01]  /*04d0*/  @!P0 LDC.64 R22, c[0x0][0x380] ;  /* 0x0000e000ff168b82 */ /* 0x000ea20000000a00 */
[----:B0-----:R-:W-:-:S06]  /*04e0*/  @!P4 IMAD.WIDE R8, R33, 0x8, R8 ;  /* 0x000000082108c825 */ /* 0x001fcc00078e0208 */
[----:B------:R-:W3:Y:S01]  /*04f0*/  @!P4 LDG.E.64.CONSTANT R8, desc[UR8][R8.64] ;  /* 0x000000080808c981 */ /* 0x000ee2000c1e9b00 */
[----:B-1----:R-:W-:-:S05]  /*0500*/  @!P5 IMAD.WIDE R28, R32, 0x8, R28 ;  /* 0x00000008201cd825 */ /* 0x002fca00078e021c */
[----:B------:R0:W4:Y:S01]  /*0510*/  @!P5 LDG.E.64.CONSTANT R4, desc[UR8][R28.64] ;  /* 0x000000081c04d981 */ /* 0x000122000c1e9b00 */
[----:B--2---:R-:W-:-:S05]  /*0520*/  @!P0 IMAD.WIDE R22, R6, 0x8, R22 ;  /* 0x0000000806168825 */ /* 0x004fca00078e0216 */
[----:B------:R1:W2:Y:S01]  /*0530*/  @!P0 LDG.E.64.CONSTANT R12, desc[UR8][R22.64] ;  /* 0x00000008160c8981 */ /* 0x0002a2000c1e9b00 */
[----:B------:R-:W-:Y:S01]  /*0540*/  IMAD.IADD R25, R25, 0x1, R0 ;  /* 0x0000000119197824 */ /* 0x000fe200078e0200 */
[----:B0-----:R-:W0:Y:S08]  /*0550*/  @!P5 LDC.U8 R28, c[0x0][0x3c0] ;  /* 0x0000f000ff1cdb82 */ /* 0x001e300000000000 */
[----:B-1----:R-:W1:Y:S01]  /*0560*/  @!P4 LDC.64 R22, c[0x0][0x3b0] ;  /* 0x0000ec00ff16cb82 */ /* 0x002e620000000a00 */
[----:B------:R-:W-:-:S02]  /*0570*/  IMAD R34, R24, 0x3, R7 ;  /* 0x0000000318227824 */ /* 0x000fc400078e0207 */
[C-C-:B------:R-:W-:Y:S02]  /*0580*/  IMAD R36, R24.reuse, 0x4, R7.reuse ;  /* 0x0000000418247824 */ /* 0x140fe400078e0207 */
[----:B------:R-:W-:Y:S02]  /*0590*/  IMAD R35, R24, 0x5, R7 ;  /* 0x0000000518237824 */ /* 0x000fe400078e0207 */
[----:B-1----:R-:W-:-:S04]  /*05a0*/  @!P4 IMAD.WIDE R22, R33, 0x8, R22 ;  /* 0x000000082116c825 */ /* 0x002fc800078e0216 */
[----:B------:R-:W-:Y:S02]  /*05b0*/  IMAD R37, R24, 0x7, R7 ;  /* 0x0000000718257824 */ /* 0x000fe400078e0207 */
[----:B------:R-:W-:Y:S01]  /*05c0*/  IMAD R35, R35, UR10, R27 ;  /* 0x0000000a23237c24 */ /* 0x000fe2000f8e021b */
[----:B---3-5:R1:W3:Y:S02]  /*05d0*/  @!P4 DADD R10, -R18, R8 ;  /* 0x00000000120ac229 */ /* 0x0282e40000000108 */
[----:B-1----:R-:W1:Y:S02]  /*05e0*/  @!P4 LDC.U8 R8, c[0x0][0x3c0] ;  /* 0x0000f000ff08cb82 */ /* 0x002e640000000000 */
[----:B-1----:R-:W-:-:S06]  /*05f0*/  @!P4 PRMT R26, R8, 0x8880, RZ ;  /* 0x00008880081ac816 */ /* 0x002fcc00000000ff */
[----:B------:R-:W1:Y:S01]  /*0600*/  @!P5 LDC.64 R8, c[0x0][0x3b0] ;  /* 0x0000ec00ff08db82 */ /* 0x000e620000000a00 */
[----:B------:R-:W-:Y:S02]  /*0610*/  @!P4 ISETP.NE.AND P1, PT, R26, RZ, PT ;  /* 0x000000ff1a00c20c */ /* 0x000fe40003f25270 */
[----:B0-----:R-:W-:-:S15]  /*0620*/  @!P5 PRMT R26, R28, 0x8880, RZ ;  /* 0x000088801c1ad816 */ /* 0x001fde00000000ff */
[----:B------:R-:W-:-:S15]  /*0630*/  NOP ;  /* 0x0000000000007918 */ /* 0x000fde0000000000 */
[----:B------:R-:W-:-:S15]  /*0640*/  NOP ;  /* 0x0000000000007918 */ /* 0x000fde0000000000 */
[----:B------:R-:W-:-:S06]  /*0650*/  NOP ;  /* 0x0000000000007918 */ /* 0x000fcc0000000000 */
[----:B---3--:R-:W0:Y:S01]  /*0660*/  @!P4 DMUL R10, R10, R14 ;  /* 0x0000000e0a0ac228 */ /* 0x008e220000000000 */
[----:B------:R-:W-:Y:S01]  /*0670*/  @!P5 ISETP.NE.AND P6, PT, R26, RZ, PT ;  /* 0x000000ff1a00d20c */ /* 0x000fe20003fc5270 */
[----:B------:R-:W-:Y:S01]  /*0680*/  IMAD R28, R24, 0x6, R7 ;  /* 0x00000006181c7824 */ /* 0x000fe200078e0207 */
[----:B------:R-:W3:Y:S01]  /*0690*/  @!P0 LDC.U8 R26, c[0x0][0x3c0] ;  /* 0x0000f000ff1a8b82 */ /* 0x000ee20000000000 */
[----:B-1----:R-:W-:-:S15]  /*06a0*/  @!P5 IMAD.WIDE R8, R32, 0x8, R8 ;  /* 0x000000082008d825 */ /* 0x002fde00078e0208 */
[----:B------:R-:W-:-:S15]  /*06b0*/  NOP ;  /* 0x0000000000007918 */ /* 0x000fde0000000000 */
[----:B------:R-:W-:-:S15]  /*06c0*/  NOP ;  /* 0x0000000000007918 */ /* 0x000fde0000000000 */
[----:B------:R-:W-:-:S15]  /*06d0*/  NOP ;  /* 0x0000000000007918 */ /* 0x000fde0000000000 */
[----:B0-----:R-:W0:-:S15]  /*06e0*/  @!P4 DFMA R10, R20, R10, R16 ;  /* 0x0000000a140ac22b */ /* 0x001e1e0000000010 */
[----:B------:R-:W-:-:S15]  /*06f0*/  NOP ;  /* 0x0000000000007918 */ /* 0x000fde0000000000 */
[----:B------:R-:W-:-:S15]  /*0700*/  NOP ;  /* 0x0000000000007918 */ /* 0x000fde0000000000 */
[----:B------:R-:W-:-:S15]  /*0710*/  NOP ;  /* 0x0000000000007918 */ /* 0x000fde0000000000 */
[----:B------:R-:W-:-:S04]  /*0720*/  NOP ;  /* 0x0000000000007918 */ /* 0x000fc80000000000 */
[----:B0-----:R-:W0:Y:S02]  /*0730*/  @!P4 DSETP.GTU.AND P2, PT, R10, RZ, PT ;  /* 0x000000ff0a00c22a */ /* 0x001e240003f4c000 */
[----:B0-----:R-:W-:Y:S02]  /*0740*/  @!P4 FSEL R29, R10, RZ, P2 ;  /* 0x000000ff0a1dc208 */ /* 0x001fe40001000000 */
[----:B------:R-:W-:Y:S02]  /*0750*/  @!P4 FSEL R31, R11, RZ, P2 ;  /* 0x000000ff0b1fc208 */ /* 0x000fe40001000000 */
[----:B------:R-:W-:Y:S01]  /*0760*/  @!P4 FSEL R10, R29, R10, P1 ;  /* 0x0000000a1d0ac208 */ /* 0x000fe20000800000 */
[----:B------:R-:W-:Y:S01]  /*0770*/  IMAD.IADD R29, R25, 0x1, R0 ;  /* 0x00000001191d7824 */ /* 0x000fe200078e0200 */
[----:B------:R-:W-:-:S03]  /*0780*/  @!P4 FSEL R11, R31, R11, P1 ;  /* 0x0000000b1f0bc208 */ /* 0x000fc60000800000 */
[----:B------:R-:W-:Y:S01]  /*0790*/  IMAD.IADD R31, R29, 0x1, R0 ;  /* 0x000000011d1f7824 */ /* 0x000fe200078e0200 */
[----:B------:R-:W-:Y:S02]  /*07a0*/  ISETP.GE.AND P1, PT, R25, UR4, PT ;  /* 0x0000000419007c0c */ /* 0x000fe4000bf26270 */
[----:B------:R-:W-:Y:S01]  /*07b0*/  ISETP.GE.AND P2, PT, R29, UR4, PT ;  /* 0x000000041d007c0c */ /* 0x000fe2000bf46270 */
[----:B------:R0:W-:Y:S10]  /*07c0*/  @!P4 STG.E.64 desc[UR8][R22.64], R10 ;  /* 0x0000000a1600c986 */ /* 0x0001f4000c101b08 */
[----:B0-----:R-:W0:-:S15]  /*07d0*/  @!P1 LDC.64 R10, c[0x0][0x380] ;  /* 0x0000e000ff0a9b82 */ /* 0x001e1e0000000a00 */
[----:B------:R-:W-:-:S15]  /*07e0*/  NOP ;  /* 0x0000000000007918 */ /* 0x000fde0000000000 */
[----:B------:R-:W-:-:S09]  /*07f0*/  NOP ;  /* 0x0000000000007918 */ /* 0x000fd20000000000 */
[----:B----4-:R-:W1:-:S15]  /*0800*/  @!P5 DADD R4, -R18, R4 ;  /* 0x000000001204d229 */ /* 0x010e5e0000000104 */
[----:B------:R-:W-:-:S15]  /*0810*/  NOP ;  /* 0x0000000000007918 */ /* 0x000fde0000000000 */
[----:B------:R-:W-:-:S15]  /*0820*/  NOP ;  /* 0x0000000000007918 */ /* 0x000fde0000000000 */
[----:B------:R-:W-:-:S15]  /*0830*/  NOP ;  /* 0x0000000000007918 */ /* 0x000fde0000000000 */
[----:B------:R-:W-:-:S04]  /*0840*/  NOP ;  /* 0x0000000000007918 */ /* 0x000fc80000000000 */
[----:B-1----:R-:W1:-:S15]  /*0850*/  @!P5 DMUL R4, R4, R14 ;  /* 0x0000000e0404d228 */ /* 0x002e5e0000000000 */
[----:B------:R-:W-:-:S15]  /*0860*/  NOP ;  /* 0x0000000000007918 */ /* 0x000fde0000000000 */
[----:B------:R-:W-:-:S15]  /*0870*/  NOP ;  /* 0x0000000000007918 */ /* 0x000fde0000000000 */
[----:B------:R-:W-:-:S15]  /*0880*/  NOP ;  /* 0x0000000000007918 */ /* 0x000fde0000000000 */
[----:B------:R-:W-:-:S04]  /*0890*/  NOP ;  /* 0x0000000000007918 */ /* 0x000fc80000000000 */
[----:B-1----:R-:W1:-:S15]  /*08a0*/  @!P5 DFMA R4, R20, R4, R16 ;  /* 0x000000041404d22b */ /* 0x002e5e0000000010 */
[----:B------:R-:W-:-:S15]  /*08b0*/  NOP ;  /* 0x0000000000007918 */ /* 0x000fde0000000000 */
[----:B------:R-:W-:-:S15]  /*08c0*/  NOP ;  /* 0x0000000000007918 */ /* 0x000fde0000000000 */
[----:B------:R-:W-:-:S15]  /*08d0*/  NOP ;  /* 0x0000000000007918 */ /* 0x000fde0000000000 */
[----:B------:R-:W-:-:S04]  /*08e0*/  NOP ;  /* 0x0000000000007918 */ /* 0x000fc80000000000 */
[----:B-1----:R-:W1:Y:S02]  /*08f0*/  @!P5 DSETP.GTU.AND P3, PT, R4, RZ, PT ;  /* 0x000000ff0400d22a */ /* 0x002e640003f6c000 */
[----:B-1----:R-:W-:Y:S02]  /*0900*/  @!P5 FSEL R25, R4, RZ, P3 ;  /* 0x000000ff0419d208 */ /* 0x002fe40001800000 */
[----:B------:R-:W-:Y:S02]  /*0910*/  @!P5 FSEL R29, R5, RZ, P3 ;  /* 0x000000ff051dd208 */ /* 0x000fe40001800000 */
[C---:B------:R-:W-:Y:S01]  /*0920*/  ISETP.GE.AND P3, PT, R31.reuse, UR4, PT ;  /* 0x000000041f007c0c */ /* 0x040fe2000bf66270 */
[----:B------:R-:W-:-:S05]  /*0930*/  IMAD.IADD R31, R31, 0x1, R0 ;  /* 0x000000011f1f7824 */ /* 0x000fca00078e0200 */
[----:B------:R-:W-:Y:S02]  /*0940*/  ISETP.GE.AND P4, PT, R31, UR4, PT ;  /* 0x000000041f007c0c */ /* 0x000fe4000bf86270 */
[----:B------:R-:W-:Y:S02]  /*0950*/  @!P5 FSEL R4, R25, R4, P6 ;  /* 0x000000041904d208 */ /* 0x000fe40003000000 */
[----:B------:R-:W-:Y:S01]  /*0960*/  @!P5 FSEL R5, R29, R5, P6 ;  /* 0x000000051d05d208 */ /* 0x000fe20003000000 */
[--C-:B------:R-:W-:Y:S02]  /*0970*/  IMAD R7, R34, UR10, R27.reuse ;  /* 0x0000000a22077c24 */ /* 0x100fe4000f8e021b */
[----:B------:R-:W1:Y:S08]  /*0980*/  @!P3 LDC.64 R22, c[0x0][0x380] ;  /* 0x0000e000ff16bb82 */ /* 0x000e700000000a00 */
[----:B------:R-:W4:Y:S01]  /*0990*/  @!P4 LDC.64 R24, c[0x0][0x380] ;  /* 0x0000e000ff18cb82 */ /* 0x000f220000000a00 */
[----:B------:R2:W-:Y:S02]  /*09a0*/  @!P5 STG.E.64 desc[UR8][R8.64], R4 ;  /* 0x000000040800d986 */ /* 0x0005e4000c101b08 */
[----:B--2---:R-:W-:-:S05]  /*09b0*/  IMAD R5, R28, UR10, R27 ;  /* 0x0000000a1c057c24 */ /* 0x004fca000f8e021b */
[----:B------:R-:W2:Y:S01]  /*09c0*/  @!P2 LDC.64 R8, c[0x0][0x380] ;  /* 0x0000e000ff08ab82 */ /* 0x000ea20000000a00 */
[----:B------:R-:W-:-:S04]  /*09d0*/  IMAD R5, R5, UR5, R30 ;  /* 0x0000000505057c24 */ /* 0x000fc8000f8e021e */
[----:B----4-:R-:W-:-:S06]  /*09e0*/  @!P4 IMAD.WIDE R24, R5, 0x8, R24 ;  /* 0x000000080518c825 */ /* 0x010fcc00078e0218 */
[----:B------:R-:W4:Y:S01]  /*09f0*/  @!P4 LDG.E.64.CONSTANT R24, desc[UR8][R24.64] ;  /* 0x000000081818c981 */ /* 0x000f22000c1e9b00 */
[----:B------:R-:W-:-:S04]  /*0a00*/  IMAD R7, R7, UR5, R30 ;  /* 0x0000000507077c24 */ /* 0x000fc8000f8e021e */
[----:B0-----:R-:W-:-:S06]  /*0a10*/  @!P1 IMAD.WIDE R10, R7, 0x8, R10 ;  /* 0x00000008070a9825 */ /* 0x001fcc00078e020a */
[----:B------:R-:W4:Y:S01]  /*0a20*/  @!P1 LDG.E.64.CONSTANT R10, desc[UR8][R10.64] ;  /* 0x000000080a0a9981 */ /* 0x000f22000c1e9b00 */
[----:B------:R-:W-:-:S04]  /*0a30*/  IMAD R29, R36, UR10, R27 ;  /* 0x0000000a241d7c24 */ /* 0x000fc8000f8e021b */
[----:B------:R-:W-:Y:S02]  /*0a40*/  IMAD R29, R29, UR5, R30 ;  /* 0x000000051d1d7c24 */ /* 0x000fe4000f8e021e */
[----:B------:R-:W-:Y:S02]  /*0a50*/  IMAD.IADD R31, R31, 0x1, R0 ;  /* 0x000000011f1f7824 */ /* 0x000fe400078e0200 */
[----:B--2---:R-:W-:-:S03]  /*0a60*/  @!P2 IMAD.WIDE R8, R29, 0x8, R8 ;  /* 0x000000081d08a825 */ /* 0x004fc600078e0208 */
[----:B------:R-:W-:-:S03]  /*0a70*/  ISETP.GE.AND P5, PT, R31, UR4, PT ;  /* 0x000000041f007c0c */ /* 0x000fc6000bfa6270 */
[----:B------:R-:W2:Y:S01]  /*0a80*/  @!P2 LDG.E.64.CONSTANT R8, desc[UR8][R8.64] ;  /* 0x000000080808a981 */ /* 0x000ea2000c1e9b00 */
[----:B------:R-:W0:Y:S01]  /*0a90*/  @!P0 DADD R12, -R18, R12 ;  /* 0x00000000120c8229 */ /* 0x000e22000000010c */
[----:B------:R-:W-:Y:S01]  /*0aa0*/  IMAD R4, R37, UR10, R27 ;  /* 0x0000000a25047c24 */ /* 0x000fe2000f8e021b */
[----:B---3--:R-:W-:Y:S01]  /*0ab0*/  @!P0 PRMT R26, R26, 0x8880, RZ ;  /* 0x000088801a1a8816 */ /* 0x008fe200000000ff */
[--C-:B------:R-:W-:Y:S02]  /*0ac0*/  IMAD R28, R35, UR5, R30.reuse ;  /* 0x00000005231c7c24 */ /* 0x100fe4000f8e021e */
[----:B------:R-:W-:Y:S02]  /*0ad0*/  IMAD R30, R4, UR5, R30 ;  /* 0x00000005041e7c24 */ /* 0x000fe4000f8e021e */
[----:B-1----:R-:W-:-:S06]  /*0ae0*/  @!P3 IMAD.WIDE R22, R28, 0x8, R22 ;  /* 0x000000081c16b825 */ /* 0x002fcc00078e0216 */
[----:B------:R-:W3:-:S15]  /*0af0*/  @!P3 LDG.E.64.CONSTANT R22, desc[UR8][R22.64] ;  /* 0x000000081616b981 */ /* 0x000ede000c1e9b00 */
[----:B------:R-:W-:-:S15]  /*0b00*/  NOP ;  /* 0x0000000000007918 */ /* 0x000fde0000000000 */
[----:B------:R-:W-:-:S15]  /*0b10*/  NOP ;  /* 0x0000000000007918 */ /* 0x000fde0000000000 */
[----:B------:R-:W-:-:S06]  /*0b20*/  NOP ;  /* 0x0000000000007918 */ /* 0x000fcc0000000000 */
[----:B0-----:R-:W0:-:S15]  /*0b30*/  @!P0 DMUL R12, R12, R14 ;  /* 0x0000000e0c0c8228 */ /* 0x001e1e0000000000 */
[----:B------:R-:W-:-:S15]  /*0b40*/  NOP ;  /* 0x0000000000007918 */ /* 0x000fde0000000000 */
[----:B------:R-:W-:-:S15]  /*0b50*/  NOP ;  /* 0x0000000000007918 */ /* 0x000fde0000000000 */
[----:B------:R-:W-:-:S15]  /*0b60*/  NOP ;  /* 0x0000000000007918 */ /* 0x000fde0000000000 */
[----:B------:R-:W-:-:S04]  /*0b70*/  NOP ;  /* 0x0000000000007918 */ /* 0x000fc80000000000 */
        /* <DEDUP_REMOVED lines=8> */
[----:B------:R-:W-:Y:S02]  /*0c00*/  @!P0 ISETP.NE.AND P6, PT, R26, RZ, PT ;  /* 0x000000ff1a00820c */ /* 0x000fe40003fc5270 */
[----:B------:R-:W0:Y:S02]  /*0c10*/  @!P5 LDC.64 R26, c[0x0][0x380] ;  /* 0x0000e000ff1adb82 */ /* 0x000e240000000a00 */
[----:B0-----:R-:W-:-:S06]  /*0c20*/  @!P5 IMAD.WIDE R26, R30, 0x8, R26 ;  /* 0x000000081e1ad825 */ /* 0x001fcc00078e021a */
[----:B------:R-:W3:Y:S01]  /*0c30*/  @!P5 LDG.E.64.CONSTANT R26, desc[UR8][R26.64] ;  /* 0x000000081a1ad981 */ /* 0x000ee2000c1e9b00 */
[----:B------:R-:W-:Y:S02]  /*0c40*/  @!P0 FSEL R13, R34, R13, P6 ;  /* 0x0000000d220d8208 */ /* 0x000fe40003000000 */
[----:B------:R-:W-:Y:S02]  /*0c50*/  @!P0 FSEL R12, R4, R12, P6 ;  /* 0x0000000c040c8208 */ /* 0x000fe40003000000 */
[----:B------:R-:W0:-:S15]  /*0c60*/  @!P1 LDC.U8 R4, c[0x0][0x3c0] ;  /* 0x0000f000ff049b82 */ /* 0x000e1e0000000000 */
[----:B------:R-:W-:-:S15]  /*0c70*/  NOP ;  /* 0x0000000000007918 */ /* 0x000fde0000000000 */
[----:B------:R-:W-:-:S13]  /*0c80*/  NOP ;  /* 0x0000000000007918 */ /* 0x000fda0000000000 */
[----:B----4-:R1:W-:Y:S02]  /*0c90*/  @!P4 DADD R34, -R18, R24 ;  /* 0x000000001222c229 */ /* 0x0103e40000000118 */
[----:B-1----:R-:W1:Y:S01]  /*0ca0*/  @!P0 LDC.64 R24, c[0x0][0x3b0] ;  /* 0x0000ec00ff188b82 */ /* 0x002e620000000a00 */
[----:B0-----:R-:W-:Y:S01]  /*0cb0*/  @!P1 PRMT R36, R4, 0x8880, RZ ;  /* 0x0000888004249816 */ /* 0x001fe200000000ff */
[----:B-1----:R-:W-:-:S05]  /*0cc0*/  @!P0 IMAD.WIDE R24, R6, 0x8, R24 ;  /* 0x0000000806188825 */ /* 0x002fca00078e0218 */
[----:B------:R0:W-:Y:S02]  /*0cd0*/  @!P0 STG.E.64 desc[UR8][R24.64], R12 ;  /* 0x0000000c18008986 */ /* 0x0001e4000c101b08 */
[----:B0-----:R-:W0:-:S15]  /*0ce0*/  @!P1 LDC.64 R12, c[0x0][0x3b0] ;  /* 0x0000ec00ff0c9b82 */ /* 0x001e1e0000000a00 */
[----:B------:R-:W-:-:S15]  /*0cf0*/  NOP ;  /* 0x0000000000007918 */ /* 0x000fde0000000000 */
[----:B------:R-:W-:-:S15]  /*0d00*/  NOP ;  /* 0x0000000000007918 */ /* 0x000fde0000000000 */
[----:B------:R-:W-:-:S08]  /*0d10*/  NOP ;  /* 0x0000000000007918 */ /* 0x000fd00000000000 */
[----:B------:R-:W1:Y:S01]  /*0d20*/  @!P1 DADD R10, -R18, R10 ;  /* 0x00000000120a9229 */ /* 0x000e62000000010a */
[----:B0-----:R-:W-:-:S15]  /*0d30*/  @!P1 IMAD.WIDE R12, R7, 0x8, R12 ;  /* 0x00000008070c9825 */ /* 0x001fde00078e020c */
[----:B------:R-:W-:-:S15]  /*0d40*/  NOP ;  /* 0x0000000000007918 */ /* 0x000fde0000000000 */
[----:B------:R-:W-:-:S15]  /*0d50*/  NOP ;  /* 0x0000000000007918 */ /* 0x000fde0000000000 */
[----:B------:R-:W-:-:S15]  /*0d60*/  NOP ;  /* 0x0000000000007918 */ /* 0x000fde0000000000 */
[----:B------:R-:W-:-:S03]  /*0d70*/  NOP ;  /* 0x0000000000007918 */ /* 0x000fc60000000000 */
[----:B-1----:R-:W0:-:S15]  /*0d80*/  @!P1 DMUL R10, R10, R14 ;  /* 0x0000000e0a0a9228 */ /* 0x002e1e0000000000 */
        /* <DEDUP_REMOVED lines=12> */
[----:B------:R-:W-:-:S04]  /*0e50*/  @!P1 ISETP.NE.AND P6, PT, R36, RZ, PT ;  /* 0x000000ff2400920c */ /* 0x000fc80003fc5270 */
[----:B------:R-:W-:Y:S02]  /*0e60*/  @!P1 FSEL R11, R4, R11, P6 ;  /* 0x0000000b040b9208 */ /* 0x000fe40003000000 */
[----:B------:R-:W0:Y:S01]  /*0e70*/  @!P2 LDC.U8 R4, c[0x0][0x3c0] ;  /* 0x0000f000ff04ab82 */ /* 0x000e220000000000 */
[----:B------:R-:W-:-:S05]  /*0e80*/  @!P1 FSEL R10, R37, R10, P6 ;  /* 0x0000000a250a9208 */ /* 0x000fca0003000000 */
[----:B------:R1:W-:Y:S02]  /*0e90*/  @!P1 STG.E.64 desc[UR8][R12.64], R10 ;  /* 0x0000000a0c009986 */ /* 0x0003e4000c101b08 */
[----:B-1----:R-:W1:Y:S01]  /*0ea0*/  @!P2 LDC.64 R10, c[0x0][0x3b0] ;  /* 0x0000ec00ff0aab82 */ /* 0x002e620000000a00 */
[----:B0-----:R-:W-:-:S07]  /*0eb0*/  @!P2 PRMT R24, R4, 0x8880, RZ ;  /* 0x000088800418a816 */ /* 0x001fce00000000ff */
[----:B------:R-:W0:-:S15]  /*0ec0*/  @!P3 LDC.U8 R4, c[0x0][0x3c0] ;  /* 0x0000f000ff04bb82 */ /* 0x000e1e0000000000 */
[----:B------:R-:W-:-:S15]  /*0ed0*/  NOP ;  /* 0x0000000000007918 */ /* 0x000fde0000000000 */
[----:B------:R-:W-:-:S06]  /*0ee0*/  NOP ;  /* 0x0000000000007918 */ /* 0x000fcc0000000000 */
[----:B--2---:R-:W2:Y:S01]  /*0ef0*/  @!P2 DADD R8, -R18, R8 ;  /* 0x000000001208a229 */ /* 0x004ea20000000108 */
[----:B-1----:R-:W-:Y:S02]  /*0f00*/  @!P2 IMAD.WIDE R12, R29, 0x8, R10 ;  /* 0x000000081d0ca825 */ /* 0x002fe400078e020a */
[----:B------:R-:W1:Y:S02]  /*0f10*/  @!P3 LDC.64 R10, c[0x0][0x3b0] ;  /* 0x0000ec00ff0abb82 */ /* 0x000e640000000a00 */
[----:B------:R-:W-:-:S04]  /*0f20*/  IMAD R33, R0, UR5, R33 ;  /* 0x0000000500217c24 */ /* 0x000fc8000f8e0221 */
[----:B------:R-:W-:-:S15]  /*0f30*/  IMAD R33, R0, UR5, R33 ;  /* 0x0000000500217c24 */ /* 0x000fde000f8e0221 */
[----:B------:R-:W-:-:S15]  /*0f40*/  NOP ;  /* 0x0000000000007918 */ /* 0x000fde0000000000 */
[----:B------:R-:W-:-:S15]  /*0f50*/  NOP ;  /* 0x0000000000007918 */ /* 0x000fde0000000000 */
[----:B------:R-:W-:-:S10]  /*0f60*/  NOP ;  /* 0x0000000000007918 */ /* 0x000fd40000000000 */
[----:B--2---:R-:W2:-:S15]  /*0f70*/  @!P2 DMUL R8, R8, R14 ;  /* 0x0000000e0808a228 */ /* 0x004e9e0000000000 */
[----:B------:R-:W-:-:S15]  /*0f80*/  NOP ;  /* 0x0000000000007918 */ /* 0x000fde0000000000 */
[----:B------:R-:W-:-:S15]  /*0f90*/  NOP ;  /* 0x0000000000007918 */ /* 0x000fde0000000000 */
[----:B------:R-:W-:-:S15]  /*0fa0*/  NOP ;  /* 0x0000000000007918 */ /* 0x000fde0000000000 */
[----:B------:R-:W-:-:S04]  /*0fb0*/  NOP ;  /* 0x0000000000007918 */ /* 0x000fc80000000000 */
[----:B--2---:R-:W2:-:S15]  /*0fc0*/  @!P2 DFMA R8, R20, R8, R16 ;  /* 0x000000081408a22b */ /* 0x004e9e0000000010 */
[----:B------:R-:W-:-:S15]  /*0fd0*/  NOP ;  /* 0x0000000000007918 */ /* 0x000fde0000000000 */
[----:B------:R-:W-:-:S15]  /*0fe0*/  NOP ;  /* 0x0000000000007918 */ /* 0x000fde0000000000 */
[----:B------:R-:W-:-:S15]  /*0ff0*/  NOP ;  /* 0x0000000000007918 */ /* 0x000fde0000000000 */
[----:B------:R-:W-:-:S04]  /*1000*/  NOP ;  /* 0x0000000000007918 */ /* 0x000fc80000000000 */
[----:B--2---:R-:W2:Y:S02]  /*1010*/  @!P2 DSETP.GTU.AND P0, PT, R8, RZ, PT ;  /* 0x000000ff0800a22a */ /* 0x004ea40003f0c000 */
[----:B--2---:R-:W-:Y:S02]  /*1020*/  @!P2 FSEL R25, R8, RZ, P0 ;  /* 0x000000ff0819a208 */ /* 0x004fe40000000000 */
[----:B------:R-:W-:Y:S02]  /*1030*/  @!P2 FSEL R37, R9, RZ, P0 ;  /* 0x000000ff0925a208 */ /* 0x000fe40000000000 */
[----:B------:R-:W-:Y:S02]  /*1040*/  @!P2 ISETP.NE.AND P0, PT, R24, RZ, PT ;  /* 0x000000ff1800a20c */ /* 0x000fe40003f05270 */
[----:B------:R-:W2:Y:S02]  /*1050*/  @!P4 LDC.U8 R24, c[0x0][0x3c0] ;  /* 0x0000f000ff18cb82 */ /* 0x000ea40000000000 */
[----:B------:R-:W-:-:S02]  /*1060*/  @!P2 FSEL R8, R25, R8, P0 ;  /* 0x000000081908a208 */ /* 0x000fc40000000000 */
[----:B0-----:R-:W-:-:S04]  /*1070*/  @!P3 PRMT R25, R4, 0x8880, RZ ;  /* 0x000088800419b816 */ /* 0x001fc800000000ff */
[----:B------:R-:W0:Y:S01]  /*1080*/  @!P5 LDC.U8 R4, c[0x0][0x3c0] ;  /* 0x0000f000ff04db82 */ /* 0x000e220000000000 */
[----:B------:R-:W-:Y:S02]  /*1090*/  @!P2 FSEL R9, R37, R9, P0 ;  /* 0x000000092509a208 */ /* 0x000fe40000000000 */
[----:B------:R-:W-:-:S03]  /*10a0*/  @!P3 ISETP.NE.AND P0, PT, R25, RZ, PT ;  /* 0x000000ff1900b20c */ /* 0x000fc60003f05270 */
[----:B------:R1:W-:Y:S02]  /*10b0*/  @!P2 STG.E.64 desc[UR8][R12.64], R8 ;  /* 0x000000080c00a986 */ /* 0x0003e4000c101b08 */
[----:B-1----:R-:W-:Y:S02]  /*10c0*/  @!P3 IMAD.WIDE R12, R28, 0x8, R10 ;  /* 0x000000081c0cb825 */ /* 0x002fe400078e020a */
[----:B------:R-:W1:Y:S01]  /*10d0*/  @!P4 LDC.64 R10, c[0x0][0x3b0] ;  /* 0x0000ec00ff0acb82 */ /* 0x000e620000000a00 */
[----:B0-----:R-:W-:-:S15]  /*10e0*/  @!P5 PRMT R4, R4, 0x8880, RZ ;  /* 0x000088800404d816 */ /* 0x001fde00000000ff */
[----:B------:R-:W-:-:S15]  /*10f0*/  NOP ;  /* 0x0000000000007918 */ /* 0x000fde0000000000 */
[----:B------:R-:W-:-:S07]  /*1100*/  NOP ;  /* 0x0000000000007918 */ /* 0x000fce0000000000 */
[----:B---3--:R-:W0:Y:S01]  /*1110*/  @!P3 DADD R22, -R18, R22 ;  /* 0x000000001216b229 */ /* 0x008e220000000116 */
[----:B-1----:R-:W-:-:S04]  /*1120*/  @!P4 IMAD.WIDE R10, R5, 0x8, R10 ;  /* 0x00000008050ac825 */ /* 0x002fc800078e020a */
[----:B------:R-:W-:-:S15]  /*1130*/  IMAD R3, R0, 0x8, R3 ;  /* 0x0000000800037824 */ /* 0x000fde00078e0203 */
[----:B------:R-:W-:-:S15]  /*1140*/  NOP ;  /* 0x0000000000007918 */ /* 0x000fde0000000000 */
[----:B------:R-:W-:-:S15]  /*1150*/  NOP ;  /* 0x0000000000007918 */ /* 0x000fde0000000000 */
[----:B------:R-:W-:-:S14]  /*1160*/  NOP ;  /* 0x0000000000007918 */ /* 0x000fdc0000000000 */
        /* <DEDUP_REMOVED lines=13> */
[----:B------:R-:W-:Y:S02]  /*1240*/  @!P3 FSEL R8, R25, R22, P0 ;  /* 0x000000161908b208 */ /* 0x000fe40000000000 */
[----:B--2---:R-:W-:Y:S02]  /*1250*/  @!P4 PRMT R22, R24, 0x8880, RZ ;  /* 0x000088801816c816 */ /* 0x004fe400000000ff */
[----:B------:R-:W-:-:S02]  /*1260*/  @!P3 FSEL R9, R37, R23, P0 ;  /* 0x000000172509b208 */ /* 0x000fc40000000000 */
[----:B------:R-:W-:-:S03]  /*1270*/  @!P4 ISETP.NE.AND P0, PT, R22, RZ, PT ;  /* 0x000000ff1600c20c */ /* 0x000fc60003f05270 */
[----:B------:R0:W-:Y:S01]  /*1280*/  @!P3 STG.E.64 desc[UR8][R12.64], R8 ;  /* 0x000000080c00b986 */ /* 0x0001e2000c101b08 */
[----:B------:R-:W-:-:S05]  /*1290*/  VIADD R24, R2, 0x1 ;  /* 0x0000000102187836 */ /* 0x000fca0000000000 */
[----:B------:R-:W-:Y:S01]  /*12a0*/  LOP3.LUT R24, R24, 0xfffffffe, RZ, 0xc0, !PT ;  /* 0xfffffffe18187812 */ /* 0x000fe200078ec0ff */
[----:B0-----:R-:W0:Y:S03]  /*12b0*/  @!P5 LDC.64 R8, c[0x0][0x3b0] ;  /* 0x0000ec00ff08db82 */ /* 0x001e260000000a00 */
[----:B------:R-:W-:-:S15]  /*12c0*/  IADD3 R24, PT, PT, -R24, 0x2, RZ ;  /* 0x0000000218187810 */ /* 0x000fde0007ffe1ff */
[----:B------:R-:W-:-:S15]  /*12d0*/  NOP ;  /* 0x0000000000007918 */ /* 0x000fde0000000000 */
[----:B------:R-:W-:-:S09]  /*12e0*/  NOP ;  /* 0x0000000000007918 */ /* 0x000fd20000000000 */
[----:B------:R-:W1:Y:S01]  /*12f0*/  @!P4 DMUL R34, R34, R14 ;  /* 0x0000000e2222c228 */ /* 0x000e620000000000 */
[----:B0-----:R-:W-:-:S15]  /*1300*/  @!P5 IMAD.WIDE R8, R30, 0x8, R8 ;  /* 0x000000081e08d825 */ /* 0x001fde00078e0208 */
[----:B------:R-:W-:-:S15]  /*1310*/  NOP ;  /* 0x0000000000007918 */ /* 0x000fde0000000000 */
[----:B------:R-:W-:-:S15]  /*1320*/  NOP ;  /* 0x0000000000007918 */ /* 0x000fde0000000000 */
[----:B------:R-:W-:-:S15]  /*1330*/  NOP ;  /* 0x0000000000007918 */ /* 0x000fde0000000000 */
[----:B------:R-:W-:-:S03]  /*1340*/  NOP ;  /* 0x0000000000007918 */ /* 0x000fc60000000000 */
[----:B-1----:R-:W0:-:S15]  /*1350*/  @!P4 DFMA R34, R20, R34, R16 ;  /* 0x000000221422c22b */ /* 0x002e1e0000000010 */
        /* <DEDUP_REMOVED lines=8> */
[----:B------:R-:W-:Y:S02]  /*13e0*/  @!P4 FSEL R13, R25, R35, P0 ;  /* 0x00000023190dc208 */ /* 0x000fe40000000000 */
[----:B------:R-:W-:Y:S01]  /*13f0*/  @!P5 ISETP.NE.AND P1, PT, R4, RZ, PT ;  /* 0x000000ff0400d20c */ /* 0x000fe20003f25270 */
[----:B------:R-:W-:-:S02]  /*1400*/  IMAD R4, R0, UR5, RZ ;  /* 0x0000000500047c24 */ /* 0x000fc4000f8e02ff */
[----:B------:R0:W-:Y:S02]  /*1410*/  @!P4 STG.E.64 desc[UR8][R10.64], R12 ;  /* 0x0000000c0a00c986 */ /* 0x0001e4000c101b08 */
[C---:B------:R-:W-:Y:S02]  /*1420*/  IMAD R6, R4.reuse, 0x8, R6 ;  /* 0x0000000804067824 */ /* 0x040fe400078e0206 */
[C---:B------:R-:W-:Y:S02]  /*1430*/  IMAD R7, R4.reuse, 0x8, R7 ;  /* 0x0000000804077824 */ /* 0x040fe400078e0207 */
[C---:B------:R-:W-:Y:S02]  /*1440*/  IMAD R29, R4.reuse, 0x8, R29 ;  /* 0x00000008041d7824 */ /* 0x040fe400078e021d */
[C---:B------:R-:W-:Y:S02]  /*1450*/  IMAD R28, R4.reuse, 0x8, R28 ;  /* 0x00000008041c7824 */ /* 0x040fe400078e021c */
[----:B------:R-:W-:-:S02]  /*1460*/  IMAD R32, R4, 0x8, R32 ;  /* 0x0000000804207824 */ /* 0x000fc400078e0220 */
[----:B0-----:R-:W-:-:S15]  /*1470*/  IMAD R10, R4, 0x8, R30 ;  /* 0x00000008040a7824 */ /* 0x001fde00078e021e */
[----:B------:R-:W-:-:S15]  /*1480*/  NOP ;  /* 0x0000000000007918 */ /* 0x000fde0000000000 */
[----:B------:R-:W-:-:S09]  /*1490*/  NOP ;  /* 0x0000000000007918 */ /* 0x000fd20000000000 */
[----:B------:R-:W0:-:S15]  /*14a0*/  @!P5 DADD R26, -R18, R26 ;  /* 0x00000000121ad229 */ /* 0x000e1e000000011a */
[----:B------:R-:W-:-:S15]  /*14b0*/  NOP ;  /* 0x0000000000007918 */ /* 0x000fde0000000000 */
[----:B------:R-:W-:-:S15]  /*14c0*/  NOP ;  /* 0x0000000000007918 */ /* 0x000fde0000000000 */
[----:B------:R-:W-:-:S15]  /*14d0*/  NOP ;  /* 0x0000000000007918 */ /* 0x000fde0000000000 */
[----:B------:R-:W-:-:S04]  /*14e0*/  NOP ;  /* 0x0000000000007918 */ /* 0x000fc80000000000 */
        /* <DEDUP_REMOVED lines=14> */
[----:B------:R-:W-:Y:S01]  /*15d0*/  @!P5 FSEL R23, R25, R27, P1 ;  /* 0x0000001b1917d208 */ /* 0x000fe20000800000 */
[----:B------:R-:W-:Y:S01]  /*15e0*/  IMAD R25, R0, UR5, R33 ;  /* 0x0000000500197c24 */ /* 0x000fe2000f8e0221 */
[----:B------:R-:W-:-:S03]  /*15f0*/  ISETP.NE.AND P0, PT, R24, RZ, PT ;  /* 0x000000ff1800720c */ /* 0x000fc60003f05270 */
[----:B------:R-:W-:-:S04]  /*1600*/  IMAD R25, R0, UR5, R25 ;  /* 0x0000000500197c24 */ /* 0x000fc8000f8e0219 */
[----:B------:R-:W-:-:S04]  /*1610*/  IMAD R25, R0, UR5, R25 ;  /* 0x0000000500197c24 */ /* 0x000fc8000f8e0219 */
[C---:B------:R-:W-:Y:S01]  /*1620*/  IMAD R25, R0.reuse, UR5, R25 ;  /* 0x0000000500197c24 */ /* 0x040fe2000f8e0219 */
[----:B------:R0:W-:Y:S03]  /*1630*/  @!P5 STG.E.64 desc[UR8][R8.64], R22 ;  /* 0x000000160800d986 */ /* 0x0001e6000c101b08 */
[----:B------:R-:W-:-:S04]  /*1640*/  IMAD R33, R0, UR5, R25 ;  /* 0x0000000500217c24 */ /* 0x000fc8000f8e0219 */
[----:B------:R-:W-:Y:S02]  /*1650*/  IMAD R33, R0, UR5, R33 ;  /* 0x0000000500217c24 */ /* 0x000fe4000f8e0221 */
[----:B0-----:R-:W-:Y:S01]  /*1660*/  IMAD R9, R4, 0x8, R5 ;  /* 0x0000000804097824 */ /* 0x001fe200078e0205 */
[----:B------:R-:W-:Y:S06]  /*1670*/  @!P0 BRA `(.L_x_26950) ;  /* 0x0000001000788947 */ /* 0x000fec0003800000 */
[----:B------:R-:W-:Y:S01]  /*1680*/  IMAD.MOV.U32 R30, RZ, RZ, R6 ;  /* 0x000000ffff1e7224 */ /* 0x000fe200078e0006 */
[----:B------:R-:W0:Y:S01]  /*1690*/  LDCU UR4, c[0x0][0x3b8] ;  /* 0x00007700ff0477ac */ /* 0x000e220008000800 */
[----:B------:R-:W-:Y:S02]  /*16a0*/  IMAD.MOV.U32 R5, RZ, RZ, R29 ;  /* 0x000000ffff057224 */ /* 0x000fe400078e001d */
[----:B------:R-:W-:Y:S01]  /*16b0*/  IMAD.MOV.U32 R3, RZ, RZ, R28 ;  /* 0x000000ffff037224 */ /* 0x000fe200078e001c */
[----:B------:R-:W1:Y:S01]  /*16c0*/  LDCU UR5, c[0x0][0x3bc] ;  /* 0x00007780ff0577ac */ /* 0x000e620008000800 */
[----:B------:R-:W-:Y:S02]  /*16d0*/  IMAD.IADD R31, R31, 0x1, R0 ;  /* 0x000000011f1f7824 */ /* 0x000fe400078e0200 */
[----:B------:R-:W-:Y:S02]  /*16e0*/  IMAD.MOV.U32 R8, RZ, RZ, R7 ;  /* 0x000000ffff087224 */ /* 0x000fe400078e0007 */
[----:B------:R-:W-:-:S02]  /*16f0*/  IMAD.MOV.U32 R28, RZ, RZ, R10 ;  /* 0x000000ffff1c7224 */ /* 0x000fc400078e000a */
[----:B------:R-:W-:Y:S02]  /*1700*/  IMAD.MOV.U32 R6, RZ, RZ, R32 ;  /* 0x000000ffff067224 */ /* 0x000fe400078e0020 */
[----:B------:R-:W-:-:S07]  /*1710*/  IMAD.MOV.U32 R29, RZ, RZ, R24 ;  /* 0x000000ffff1d7224 */ /* 0x000fce00078e0018 */
.L_x_26951:
[C---:B0-----:R-:W-:Y:S01]  /*1720*/  ISETP.GE.AND P2, PT, R31.reuse, UR4, PT ;  /* 0x000000041f007c0c */ /* 0x041fe2000bf46270 */
[----:B------:R-:W-:-:S04]  /*1730*/  IMAD.IADD R11, R31, 0x1, R0 ;  /* 0x000000011f0b7824 */ /* 0x000fc800078e0200 */
[C---:B------:R-:W-:Y:S01]  /*1740*/  IMAD.IADD R7, R11.reuse, 0x1, R0 ;  /* 0x000000010b077824 */ /* 0x040fe200078e0200 */
[----:B------:R-:W-:-:S04]  /*1750*/  ISETP.GE.AND P0, PT, R11, UR4, PT ;  /* 0x000000040b007c0c */ /* 0x000fc8000bf06270 */
[----:B------:R-:W-:-:S03]  /*1760*/  ISETP.GE.AND P5, PT, R7, UR4, PT ;  /* 0x0000000407007c0c */ /* 0x000fc6000bfa6270 */
[----:B------:R-:W0:Y:S08]  /*1770*/  @!P2 LDC.64 R24, c[0x0][0x380] ;  /* 0x0000e000ff18ab82 */ /* 0x000e300000000a00 */
[----:B------:R-:W2:Y:S08]  /*1780*/  @!P0 LDC.64 R10, c[0x0][0x380] ;  /* 0x0000e000ff0a8b82 */ /* 0x000eb00000000a00 */
[----:B------:R-:W3:Y:S01]  /*1790*/  @!P5 LDC.64 R22, c[0x0][0x380] ;  /* 0x0000e000ff16db82 */ /* 0x000ee20000000a00 */
[----:B0-----:R-:W-:-:S07]  /*17a0*/  @!P2 IMAD.WIDE R24, R33, 0x8, R24 ;  /* 0x000000082118a825 */ /* 0x001fce00078e0218 */
[----:B------:R-:W0:Y:S01]  /*17b0*/  @!P2 LDC.U8 R26, c[0x0][0x3c0] ;  /* 0x0000f000ff1aab82 */ /* 0x000e220000000000 */
[----:B------:R-:W4:Y:S01]  /*17c0*/  @!P2 LDG.E.64.CONSTANT R24, desc[UR8][R24.64] ;  /* 0x000000081818a981 */ /* 0x000f22000c1e9b00 */
[----:B--2---:R-:W-:-:S06]  /*17d0*/  @!P0 IMAD.WIDE R10, R6, 0x8, R10 ;  /* 0x00000008060a8825 */ /* 0x004fcc00078e020a */
[----:B------:R-:W2:Y:S01]  /*17e0*/  @!P2 LDC.64 R12, c[0x0][0x3b0] ;  /* 0x0000ec00ff0cab82 */ /* 0x000ea20000000a00 */
[----:B------:R-:W5:Y:S01]  /*17f0*/  @!P0 LDG.E.64.CONSTANT R10, desc[UR8][R10.64] ;  /* 0x000000080a0a8981 */ /* 0x000f62000c1e9b00 */
[----:B---3--:R-:W-:-:S06]  /*1800*/  @!P5 IMAD.WIDE R22, R30, 0x8, R22 ;  /* 0x000000081e16d825 */ /* 0x008fcc00078e0216 */
[----:B------:R-:W3:Y:S01]  /*1810*/  @!P5 LDG.E.64.CONSTANT R22, desc[UR8][R22.64] ;  /* 0x000000081616d981 */ /* 0x000ee2000c1e9b00 */
[----:B0-----:R-:W-:Y:S02]  /*1820*/  @!P2 PRMT R27, R26, 0x8880, RZ ;  /* 0x000088801a1ba816 */ /* 0x001fe400000000ff */
[----:B------:R-:W0:Y:S02]  /*1830*/  @!P0 LDC.U8 R26, c[0x0][0x3c0] ;  /* 0x0000f000ff1a8b82 */ /* 0x000e240000000000 */
[----:B------:R-:W-:Y:S01]  /*1840*/  @!P2 ISETP.NE.AND P4, PT, R27, RZ, PT ;  /* 0x000000ff1b00a20c */ /* 0x000fe20003f85270 */
[----:B--2---:R-:W-:-:S04]  /*1850*/  @!P2 IMAD.WIDE R12, R33, 0x8, R12 ;  /* 0x00000008210ca825 */ /* 0x004fc800078e020c */
[----:B------:R-:W-:Y:S01]  /*1860*/  IMAD.IADD R7, R7, 0x1, R0 ;  /* 0x0000000107077824 */ /* 0x000fe200078e0200 */
[----:B0-----:R-:W-:-:S04]  /*1870*/  @!P0 PRMT R26, R26, 0x8880, RZ ;  /* 0x000088801a1a8816 */ /* 0x001fc800000000ff */
[----:B------:R-:W-:Y:S01]  /*1880*/  @!P0 ISETP.NE.AND P6, PT, R26, RZ, PT ;  /* 0x000000ff1a00820c */ /* 0x000fe20003fc5270 */
[----:B----4-:R-:W0:-:S15]  /*1890*/  @!P2 DADD R24, -R18, R24 ;  /* 0x000000001218a229 */ /* 0x010e1e0000000118 */
        /* <DEDUP_REMOVED lines=19> */
[----:B------:R-:W0:Y:S04]  /*19d0*/  @!P5 LDC.U8 R27, c[0x0][0x3c0] ;  /* 0x0000f000ff1bdb82 */ /* 0x000e280000000000 */
[----:B------:R2:W-:Y:S04]  /*19e0*/  @!P2 STG.E.64 desc[UR8][R12.64], R24 ;  /* 0x000000180c00a986 */ /* 0x0005e8000c101b08 */
[----:B--2---:R-:W2:Y:S01]  /*19f0*/  @!P0 LDC.64 R24, c[0x0][0x3b0] ;  /* 0x0000ec00ff188b82 */ /* 0x004ea20000000a00 */
[C---:B------:R-:W-:Y:S01]  /*1a00*/  IMAD.IADD R35, R7.reuse, 0x1, R0 ;  /* 0x0000000107237824 */ /* 0x040fe200078e0200 */
[----:B------:R-:W-:-:S04]  /*1a10*/  ISETP.GE.AND P4, PT, R7, UR4, PT ;  /* 0x0000000407007c0c */ /* 0x000fc8000bf86270 */
[C---:B------:R-:W-:Y:S02]  /*1a20*/  ISETP.GE.AND P3, PT, R35.reuse, UR4, PT ;  /* 0x0000000423007c0c */ /* 0x040fe4000bf66270 */
[----:B------:R-:W-:Y:S02]  /*1a30*/  IADD3 R7, PT, PT, R35, R0, RZ ;  /* 0x0000000023077210 */ /* 0x000fe40007ffe0ff */
[----:B0-----:R-:W-:Y:S01]  /*1a40*/  @!P5 PRMT R32, R27, 0x8880, RZ ;  /* 0x000088801b20d816 */ /* 0x001fe200000000ff */
[----:B--2---:R-:W-:-:S15]  /*1a50*/  @!P0 IMAD.WIDE R24, R6, 0x8, R24 ;  /* 0x0000000806188825 */ /* 0x004fde00078e0218 */
[----:B------:R-:W-:-:S15]  /*1a60*/  NOP ;  /* 0x0000000000007918 */ /* 0x000fde0000000000 */
[----:B------:R-:W-:-:S06]  /*1a70*/  NOP ;  /* 0x0000000000007918 */ /* 0x000fcc0000000000 */
[----:B-----5:R-:W0:Y:S01]  /*1a80*/  @!P0 DADD R10, -R18, R10 ;  /* 0x00000000120a8229 */ /* 0x020e22000000010a */
[C---:B------:R-:W-:Y:S01]  /*1a90*/  ISETP.GE.AND P2, PT, R7.reuse, UR4, PT ;  /* 0x0000000407007c0c */ /* 0x040fe2000bf46270 */
[----:B------:R-:W-:Y:S01]  /*1aa0*/  IMAD.IADD R7, R7, 0x1, R0 ;  /* 0x0000000107077824 */ /* 0x000fe200078e0200 */
[----:B------:R-:W2:-:S15]  /*1ab0*/  @!P3 LDC.64 R26, c[0x0][0x380] ;  /* 0x0000e000ff1abb82 */ /* 0x000e9e0000000a00 */
[----:B------:R-:W-:-:S15]  /*1ac0*/  NOP ;  /* 0x0000000000007918 */ /* 0x000fde0000000000 */
[----:B------:R-:W-:-:S15]  /*1ad0*/  NOP ;  /* 0x0000000000007918 */ /* 0x000fde0000000000 */
[----:B------:R-:W-:-:S15]  /*1ae0*/  NOP ;  /* 0x0000000000007918 */ /* 0x000fde0000000000 */
[----:B------:R-:W-:-:S01]  /*1af0*/  NOP ;  /* 0x0000000000007918 */ /* 0x000fc20000000000 */
        /* <DEDUP_REMOVED lines=15> */
[----:B------:R-:W0:Y:S01]  /*1bf0*/  @!P4 LDC.64 R12, c[0x0][0x380] ;  /* 0x0000e000ff0ccb82 */ /* 0x000e220000000a00 */
[----:B------:R-:W-:-:S03]  /*1c00*/  @!P5 ISETP.NE.AND P6, PT, R32, RZ, PT ;  /* 0x000000ff2000d20c */ /* 0x000fc60003fc5270 */
[----:B------:R4:W-:Y:S01]  /*1c10*/  @!P0 STG.E.64 desc[UR8][R24.64], R10 ;  /* 0x0000000a18008986 */ /* 0x0009e2000c101b08 */
[C---:B------:R-:W-:Y:S01]  /*1c20*/  ISETP.GE.AND P1, PT, R7.reuse, UR4, PT ;  /* 0x0000000407007c0c */ /* 0x040fe2000bf26270 */
[----:B------:R-:W-:-:S15]  /*1c30*/  IMAD.IADD R7, R7, 0x1, R0 ;  /* 0x0000000107077824 */ /* 0x000fde00078e0200 */
[----:B------:R-:W-:-:S15]  /*1c40*/  NOP ;  /* 0x0000000000007918 */ /* 0x000fde0000000000 */
[----:B------:R-:W-:-:S15]  /*1c50*/  NOP ;  /* 0x0000000000007918 */ /* 0x000fde0000000000 */
[----:B------:R-:W-:-:S04]  /*1c60*/  NOP ;  /* 0x0000000000007918 */ /* 0x000fc80000000000 */
[----:B---3--:R-:W3:Y:S01]  /*1c70*/  @!P5 DADD R22, -R18, R22 ;  /* 0x000000001216d229 */ /* 0x008ee20000000116 */
[----:B----4-:R-:W4:Y:S01]  /*1c80*/  @!P2 LDC.64 R10, c[0x0][0x380] ;  /* 0x0000e000ff0aab82 */ /* 0x010f220000000a00 */
[----:B0-----:R-:W-:-:S04]  /*1c90*/  @!P4 IMAD.WIDE R12, R8, 0x8, R12 ;  /* 0x00000008080cc825 */ /* 0x001fc800078e020c */
[----:B--2---:R-:W-:Y:S02]  /*1ca0*/  @!P3 IMAD.WIDE R26, R5, 0x8, R26 ;  /* 0x00000008051ab825 */ /* 0x004fe400078e021a */
[----:B------:R-:W2:Y:S01]  /*1cb0*/  @!P4 LDG.E.64.CONSTANT R12, desc[UR8][R12.64] ;  /* 0x000000080c0cc981 */ /* 0x000ea2000c1e9b00 */
[----:B------:R-:W0:Y:S03]  /*1cc0*/  @!P1 LDC.64 R24, c[0x0][0x380] ;  /* 0x0000e000ff189b82 */ /* 0x000e260000000a00 */
[----:B------:R-:W5:Y:S05]  /*1cd0*/  @!P3 LDG.E.64.CONSTANT R26, desc[UR8][R26.64] ;  /* 0x000000081a1ab981 */ /* 0x000f6a000c1e9b00 */
[----:B------:R-:W1:-:S15]  /*1ce0*/  @!P4 LDC.U8 R32, c[0x0][0x3c0] ;  /* 0x0000f000ff20cb82 */ /* 0x000e5e0000000000 */
[----:B------:R-:W-:-:S15]  /*1cf0*/  NOP ;  /* 0x0000000000007918 */ /* 0x000fde0000000000 */
[----:B------:R-:W-:-:S15]  /*1d00*/  NOP ;  /* 0x0000000000007918 */ /* 0x000fde0000000000 */
[----:B------:R-:W-:-:S02]  /*1d10*/  NOP ;  /* 0x0000000000007918 */ /* 0x000fc40000000000 */
[----:B---3--:R-:W3:Y:S01]  /*1d20*/  @!P5 DMUL R22, R22, R14 ;  /* 0x0000000e1616d228 */ /* 0x008ee20000000000 */
[----:B----4-:R-:W-:-:S06]  /*1d30*/  @!P2 IMAD.WIDE R10, R3, 0x8, R10 ;  /* 0x00000008030aa825 */ /* 0x010fcc00078e020a */
[----:B------:R-:W4:-:S15]  /*1d40*/  @!P2 LDG.E.64.CONSTANT R10, desc[UR8][R10.64] ;  /* 0x000000080a0aa981 */ /* 0x000f1e000c1e9b00 */
[----:B------:R-:W-:-:S15]  /*1d50*/  NOP ;  /* 0x0000000000007918 */ /* 0x000fde0000000000 */
[----:B------:R-:W-:-:S15]  /*1d60*/  NOP ;  /* 0x0000000000007918 */ /* 0x000fde0000000000 */
[----:B------:R-:W-:-:S12]  /*1d70*/  NOP ;  /* 0x0000000000007918 */ /* 0x000fd80000000000 */
[----:B---3--:R-:W3:-:S15]  /*1d80*/  @!P5 DFMA R22, R20, R22, R16 ;  /* 0x000000161416d22b */ /* 0x008ede0000000010 */
[----:B------:R-:W-:-:S15]  /*1d90*/  NOP ;  /* 0x0000000000007918 */ /* 0x000fde0000000000 */
[----:B------:R-:W-:-:S15]  /*1da0*/  NOP ;  /* 0x0000000000007918 */ /* 0x000fde0000000000 */
[----:B------:R-:W-:-:S15]  /*1db0*/  NOP ;  /* 0x0000000000007918 */ /* 0x000fde0000000000 */
[----:B------:R-:W-:-:S04]  /*1dc0*/  NOP ;  /* 0x0000000000007918 */ /* 0x000fc80000000000 */
[----:B---3--:R-:W3:Y:S02]  /*1dd0*/  @!P5 DSETP.GTU.AND P0, PT, R22, RZ, PT ;  /* 0x000000ff1600d22a */ /* 0x008ee40003f0c000 */
[----:B---3--:R-:W-:Y:S02]  /*1de0*/  @!P5 FSEL R35, R22, RZ, P0 ;  /* 0x000000ff1623d208 */ /* 0x008fe40000000000 */
[----:B------:R-:W-:Y:S02]  /*1df0*/  @!P5 FSEL R37, R23, RZ, P0 ;  /* 0x000000ff1725d208 */ /* 0x000fe40000000000 */
[----:B------:R-:W-:Y:S02]  /*1e00*/  @!P5 FSEL R34, R35, R22, P6 ;  /* 0x000000162322d208 */ /* 0x000fe40003000000 */
[----:B------:R-:W-:Y:S02]  /*1e10*/  @!P5 FSEL R35, R37, R23, P6 ;  /* 0x000000172523d208 */ /* 0x000fe40003000000 */
[----:B------:R-:W3:Y:S01]  /*1e20*/  @!P5 LDC.64 R22, c[0x0][0x3b0] ;  /* 0x0000ec00ff16db82 */ /* 0x000ee20000000a00 */
[----:B------:R-:W-:Y:S01]  /*1e30*/  ISETP.GE.AND P0, PT, R7, UR4, PT ;  /* 0x0000000407007c0c */ /* 0x000fe2000bf06270 */
[----:B---3--:R-:W-:-:S05]  /*1e40*/  @!P5 IMAD.WIDE R22, R30, 0x8, R22 ;  /* 0x000000081e16d825 */ /* 0x008fca00078e0216 */
[----:B------:R3:W-:Y:S07]  /*1e50*/  @!P5 STG.E.64 desc[UR8][R22.64], R34 ;  /* 0x000000221600d986 */ /* 0x0007ee000c101b08 */
[----:B---3--:R-:W3:Y:S02]  /*1e60*/  @!P0 LDC.64 R22, c[0x0][0x380] ;  /* 0x0000e000ff168b82 */ /* 0x008ee40000000a00 */
[----:B---3--:R-:W-:-:S06]  /*1e70*/  @!P0 IMAD.WIDE R22, R28, 0x8, R22 ;  /* 0x000000081c168825 */ /* 0x008fcc00078e0216 */
[----:B------:R-:W3:Y:S01]  /*1e80*/  @!P0 LDG.E.64.CONSTANT R22, desc[UR8][R22.64] ;  /* 0x0000000816168981 */ /* 0x000ee2000c1e9b00 */
[----:B0-----:R-:W-:-:S06]  /*1e90*/  @!P1 IMAD.WIDE R24, R9, 0x8, R24 ;  /* 0x0000000809189825 */ /* 0x001fcc00078e0218 */
[----:B------:R-:W3:Y:S01]  /*1ea0*/  @!P1 LDG.E.64.CONSTANT R24, desc[UR8][R24.64] ;  /* 0x0000000818189981 */ /* 0x000ee2000c1e9b00 */
[----:B-1----:R-:W-:-:S04]  /*1eb0*/  @!P4 PRMT R32, R32, 0x8880, RZ ;  /* 0x000088802020c816 */ /* 0x002fc800000000ff */
[----:B------:R-:W-:-:S15]  /*1ec0*/  @!P4 ISETP.NE.AND P6, PT, R32, RZ, PT ;  /* 0x000000ff2000c20c */ /* 0x000fde0003fc5270 */
[----:B------:R-:W-:-:S05]  /*1ed0*/  NOP ;  /* 0x0000000000007918 */ /* 0x000fca0000000000 */
[----:B--2---:R-:W0:-:S15]  /*1ee0*/  @!P4 DADD R12, -R18, R12 ;  /* 0x00000000120cc229 */ /* 0x004e1e000000010c */
        /* <DEDUP_REMOVED lines=9> */
[----:B-----5:R-:W1:-:S15]  /*1f80*/  @!P3 DADD R26, -R18, R26 ;  /* 0x00000000121ab229 */ /* 0x020e5e000000011a */
        /* <DEDUP_REMOVED lines=9> */
[----:B-1----:R-:W-:-:S15]  /*2020*/  @!P3 DMUL R26, R26, R14 ;  /* 0x0000000e1a1ab228 */ /* 0x002fde0000000000 */
[----:B------:R-:W-:-:S15]  /*2030*/  NOP ;  /* 0x0000000000007918 */ /* 0x000fde0000000000 */
[----:B------:R-:W-:-:S15]  /*2040*/  NOP ;  /* 0x0000000000007918 */ /* 0x000fde0000000000 */
[----:B------:R-:W-:-:S15]  /*2050*/  NOP ;  /* 0x0000000000007918 */ /* 0x000fde0000000000 */
[----:B------:R-:W-:-:S04]  /*2060*/  NOP ;  /* 0x0000000000007918 */ /* 0x000fc80000000000 */
[----:B----4-:R-:W-:-:S15]  /*2070*/  @!P2 DADD R34, -R18, R10 ;  /* 0x000000001222a229 */ /* 0x010fde000000010a */
[----:B------:R-:W-:-:S15]  /*2080*/  NOP ;  /* 0x0000000000007918 */ /* 0x000fde0000000000 */
[----:B------:R-:W-:-:S15]  /*2090*/  NOP ;  /* 0x0000000000007918 */ /* 0x000fde0000000000 */
[----:B------:R-:W-:-:S15]  /*20a0*/  NOP ;  /* 0x0000000000007918 */ /* 0x000fde0000000000 */
[----:B------:R-:W-:-:S04]  /*20b0*/  NOP ;  /* 0x0000000000007918 */ /* 0x000fc80000000000 */
[----:B0-----:R-:W0:Y:S02]  /*20c0*/  @!P4 DSETP.GTU.AND P5, PT, R12, RZ, PT ;  /* 0x000000ff0c00c22a */ /* 0x001e240003fac000 */
[----:B0-----:R-:W-:-:S04]  /*20d0*/  @!P4 FSEL R32, R12, RZ, P5 ;  /* 0x000000ff0c20c208 */ /* 0x001fc80002800000 */
[----:B------:R-:W-:Y:S02]  /*20e0*/  @!P4 FSEL R12, R32, R12, P6 ;  /* 0x0000000c200cc208 */ /* 0x000fe40003000000 */
[----:B------:R-:W0:-:S15]  /*20f0*/  @!P3 LDC.U8 R32, c[0x0][0x3c0] ;  /* 0x0000f000ff20bb82 */ /* 0x000e1e0000000000 */
[----:B------:R-:W-:-:S15]  /*2100*/  NOP ;  /* 0x0000000000007918 */ /* 0x000fde0000000000 */
[----:B------:R-:W-:-:S15]  /*2110*/  NOP ;  /* 0x0000000000007918 */ /* 0x000fde0000000000 */
[----:B------:R-:W-:-:S11]  /*2120*/  NOP ;  /* 0x0000000000007918 */ /* 0x000fd60000000000 */
[----:B------:R-:W-:Y:S01]  /*2130*/  @!P3 DFMA R10, R20, R26, R16 ;  /* 0x0000001a140ab22b */ /* 0x000fe20000000010 */
[----:B0-----:R-:W-:-:S15]  /*2140*/  @!P3 PRMT R36, R32, 0x8880, RZ ;  /* 0x000088802024b816 */ /* 0x001fde00000000ff */
[----:B------:R-:W-:-:S15]  /*2150*/  NOP ;  /* 0x0000000000007918 */ /* 0x000fde0000000000 */
[----:B------:R-:W-:-:S15]  /*2160*/  NOP ;  /* 0x0000000000007918 */ /* 0x000fde0000000000 */
[----:B------:R-:W-:-:S15]  /*2170*/  NOP ;  /* 0x0000000000007918 */ /* 0x000fde0000000000 */
[----:B------:R-:W-:-:S03]  /*2180*/  NOP ;  /* 0x0000000000007918 */ /* 0x000fc60000000000 */
[----:B------:R0:W-:Y:S02]  /*2190*/  @!P2 DMUL R26, R34, R14 ;  /* 0x0000000e221aa228 */ /* 0x0001e40000000000 */
[----:B0-----:R-:W-:-:S04]  /*21a0*/  @!P4 FSEL R34, R13, RZ, P5 ;  /* 0x000000ff0d22c208 */ /* 0x001fc80002800000 */
[----:B------:R-:W-:-:S15]  /*21b0*/  @!P4 FSEL R13, R34, R13, P6 ;  /* 0x0000000d220dc208 */ /* 0x000fde0003000000 */
[----:B------:R-:W-:-:S15]  /*21c0*/  NOP ;  /* 0x0000000000007918 */ /* 0x000fde0000000000 */
[----:B------:R-:W-:-:S15]  /*21d0*/  NOP ;  /* 0x0000000000007918 */ /* 0x000fde0000000000 */
[----:B------:R-:W-:-:S13]  /*21e0*/  NOP ;  /* 0x0000000000007918 */ /* 0x000fda0000000000 */
[----:B---3--:R-:W0:-:S15]  /*21f0*/  @!P0 DADD R22, -R18, R22 ;  /* 0x0000000012168229 */ /* 0x008e1e0000000116 */
        /* <DEDUP_REMOVED lines=9> */
[----:B------:R-:W1:Y:S08]  /*2290*/  @!P2 LDC.U8 R22, c[0x0][0x3c0] ;  /* 0x0000f000ff16ab82 */ /* 0x000e700000000000 */
[----:B------:R-:W2:-:S15]  /*22a0*/  @!P1 LDC.U8 R23, c[0x0][0x3c0] ;  /* 0x0000f000ff179b82 */ /* 0x000e9e0000000000 */
[----:B------:R-:W-:-:S15]  /*22b0*/  NOP ;  /* 0x0000000000007918 */ /* 0x000fde0000000000 */
[----:B------:R-:W-:-:S07]  /*22c0*/  NOP ;  /* 0x0000000000007918 */ /* 0x000fce0000000000 */
[----:B------:R-:W3:Y:S02]  /*22d0*/  @!P3 DSETP.GTU.AND P5, PT, R10, RZ, PT ;  /* 0x000000ff0a00b22a */ /* 0x000ee40003fac000 */
[----:B---3--:R-:W-:Y:S02]  /*22e0*/  @!P3 FSEL R37, R10, RZ, P5 ;  /* 0x000000ff0a25b208 */ /* 0x008fe40002800000 */
[----:B------:R-:W-:Y:S02]  /*22f0*/  @!P3 FSEL R32, R11, RZ, P5 ;  /* 0x000000ff0b20b208 */ /* 0x000fe40002800000 */
[----:B------:R-:W-:Y:S01]  /*2300*/  @!P3 ISETP.NE.AND P5, PT, R36, RZ, PT ;  /* 0x000000ff2400b20c */ /* 0x000fe20003fa5270 */
[----:B0-----:R-:W-:-:S03]  /*2310*/  @!P3 IMAD.WIDE R12, R5, 0x8, R12 ;  /* 0x00000008050cb825 */ /* 0x001fc600078e020c */
[----:B------:R-:W-:Y:S02]  /*2320*/  @!P3 FSEL R10, R37, R10, P5 ;  /* 0x0000000a250ab208 */ /* 0x000fe40002800000 */
[----:B------:R-:W-:Y:S02]  /*2330*/  @!P3 FSEL R11, R32, R11, P5 ;  /* 0x0000000b200bb208 */ /* 0x000fe40002800000 */
[----:B-1----:R-:W-:Y:S01]  /*2340*/  @!P2 PRMT R22, R22, 0x8880, RZ ;  /* 0x000088801616a816 */ /* 0x002fe200000000ff */
[----:B------:R-:W0:Y:S02]  /*2350*/  @!P0 LDC.U8 R32, c[0x0][0x3c0] ;  /* 0x0000f000ff208b82 */ /* 0x000e240000000000 */
[----:B------:R1:W-:Y:S06]  /*2360*/  @!P3 STG.E.64 desc[UR8][R12.64], R10 ;  /* 0x0000000a0c00b986 */ /* 0x0003ec000c101b08 */
[----:B-1----:R-:W1:Y:S01]  /*2370*/  @!P2 LDC.64 R10, c[0x0][0x3b0] ;  /* 0x0000ec00ff0aab82 */ /* 0x002e620000000a00 */
[----:B------:R-:W-:Y:S01]  /*2380*/  @!P2 ISETP.NE.AND P3, PT, R22, RZ, PT ;  /* 0x000000ff1600a20c */ /* 0x000fe20003f65270 */
[----:B-1----:R-:W-:-:S15]  /*2390*/  @!P2 IMAD.WIDE R10, R3, 0x8, R10 ;  /* 0x00000008030aa825 */ /* 0x002fde00078e020a */
[----:B------:R-:W-:-:S15]  /*23a0*/  NOP ;  /* 0x0000000000007918 */ /* 0x000fde0000000000 */
[----:B------:R-:W-:-:S09]  /*23b0*/  NOP ;  /* 0x0000000000007918 */ /* 0x000fd20000000000 */
[----:B------:R-:W1:Y:S01]  /*23c0*/  @!P2 DFMA R26, R20, R26, R16 ;  /* 0x0000001a141aa22b */ /* 0x000e620000000010 */
[----:B------:R-:W-:-:S04]  /*23d0*/  IMAD R33, R0, UR5, R33 ;  /* 0x0000000500217c24 */ /* 0x000fc8000f8e0221 */
[----:B------:R-:W-:Y:S02]  /*23e0*/  IMAD R33, R0, UR5, R33 ;  /* 0x0000000500217c24 */ /* 0x000fe4000f8e0221 */
[----:B------:R-:W-:-:S15]  /*23f0*/  VIADD R29, R29, 0x2 ;  /* 0x000000021d1d7836 */ /* 0x000fde0000000000 */
[----:B------:R-:W-:-:S15]  /*2400*/  NOP ;  /* 0x0000000000007918 */ /* 0x000fde0000000000 */
[----:B------:R-:W-:-:S15]  /*2410*/  NOP ;  /* 0x0000000000007918 */ /* 0x000fde0000000000 */
[----:B------:R-:W-:-:S12]  /*2420*/  NOP ;  /* 0x0000000000007918 */ /* 0x000fd80000000000 */
[----:B-1----:R-:W1:Y:S02]  /*2430*/  @!P2 DSETP.GTU.AND P6, PT, R26, RZ, PT ;  /* 0x000000ff1a00a22a */ /* 0x002e640003fcc000 */
[----:B-1----:R-:W-:Y:S02]  /*2440*/  @!P2 FSEL R37, R26, RZ, P6 ;  /* 0x000000ff1a25a208 */ /* 0x002fe40003000000 */
[----:B------:R-:W-:Y:S02]  /*2450*/  @!P2 FSEL R22, R27, RZ, P6 ;  /* 0x000000ff1b16a208 */ /* 0x000fe40003000000 */
[----:B------:R-:W-:Y:S02]  /*2460*/  @!P2 FSEL R12, R37, R26, P3 ;  /* 0x0000001a250ca208 */ /* 0x000fe40001800000 */
[----:B------:R-:W-:Y:S02]  /*2470*/  @!P2 FSEL R13, R22, R27, P3 ;  /* 0x0000001b160da208 */ /* 0x000fe40001800000 */
[----:B--2---:R-:W-:-:S03]  /*2480*/  @!P1 PRMT R22, R23, 0x8880, RZ ;  /* 0x0000888017169816 */ /* 0x004fc600000000ff */
[----:B------:R1:W-:Y:S01]  /*2490*/  @!P2 STG.E.64 desc[UR8][R10.64], R12 ;  /* 0x0000000c0a00a986 */ /* 0x0003e2000c101b08 */
[----:B------:R-:W-:Y:S01]  /*24a0*/  @!P1 ISETP.NE.AND P2, PT, R22, RZ, PT ;  /* 0x000000ff1600920c */ /* 0x000fe20003f45270 */
[----:B-1----:R-:W1:Y:S08]  /*24b0*/  @!P1 LDC.64 R10, c[0x0][0x3b0] ;  /* 0x0000ec00ff0a9b82 */ /* 0x002e700000000a00 */
[----:B------:R-:W2:-:S15]  /*24c0*/  @!P0 LDC.64 R12, c[0x0][0x3b0] ;  /* 0x0000ec00ff0c8b82 */ /* 0x000e9e0000000a00 */
[----:B------:R-:W-:-:S15]  /*24d0*/  NOP ;  /* 0x0000000000007918 */ /* 0x000fde0000000000 */
[----:B------:R-:W-:-:S11]  /*24e0*/  NOP ;  /* 0x0000000000007918 */ /* 0x000fd60000000000 */
[----:B------:R-:W3:Y:S01]  /*24f0*/  @!P1 DADD R24, -R18, R24 ;  /* 0x0000000012189229 */ /* 0x000ee20000000118 */
[----:B-1----:R-:W-:-:S04]  /*2500*/  @!P1 IMAD.WIDE R10, R9, 0x8, R10 ;  /* 0x00000008090a9825 */ /* 0x002fc800078e020a */
[----:B--2---:R-:W-:-:S04]  /*2510*/  @!P0 IMAD.WIDE R12, R28, 0x8, R12 ;  /* 0x000000081c0c8825 */ /* 0x004fc800078e020c */
[----:B------:R-:W-:Y:S02]  /*2520*/  IMAD R26, R0, 0x8, R31 ;  /* 0x00000008001a7824 */ /* 0x000fe400078e021f */
[C---:B------:R-:W-:Y:S02]  /*2530*/  IMAD R6, R4.reuse, 0x8, R6 ;  /* 0x0000000804067824 */ /* 0x040fe400078e0206 */
[C---:B------:R-:W-:Y:S02]  /*2540*/  IMAD R30, R4.reuse, 0x8, R30 ;  /* 0x00000008041e7824 */ /* 0x040fe400078e021e */
[C---:B------:R-:W-:Y:S02]  /*2550*/  IMAD R8, R4.reuse, 0x8, R8 ;  /* 0x0000000804087824 */ /* 0x040fe400078e0208 */
[----:B------:R-:W-:Y:S02]  /*2560*/  IMAD.IADD R31, R7, 0x1, R0 ;  /* 0x00000001071f7824 */ /* 0x000fe400078e0200 */
[----:B------:R-:W-:-:S02]  /*2570*/  IMAD R5, R4, 0x8, R5 ;  /* 0x0000000804057824 */ /* 0x000fc400078e0205 */
[C---:B------:R-:W-:Y:S02]  /*2580*/  IMAD R3, R4.reuse, 0x8, R3 ;  /* 0x0000000804037824 */ /* 0x040fe400078e0203 */
[C---:B------:R-:W-:Y:S02]  /*2590*/  IMAD R9, R4.reuse, 0x8, R9 ;  /* 0x0000000804097824 */ /* 0x040fe400078e0209 */
[----:B------:R-:W-:-:S15]  /*25a0*/  IMAD R28, R4, 0x8, R28 ;  /* 0x00000008041c7824 */ /* 0x000fde00078e021c */
[----:B------:R-:W-:-:S15]  /*25b0*/  NOP ;  /* 0x0000000000007918 */ /* 0x000fde0000000000 */
[----:B------:R-:W-:-:S09]  /*25c0*/  NOP ;  /* 0x0000000000007918 */ /* 0x000fd20000000000 */
[----:B---3--:R-:W1:-:S15]  /*25d0*/  @!P1 DMUL R24, R24, R14 ;  /* 0x0000000e18189228 */ /* 0x008e5e0000000000 */
        /* <DEDUP_REMOVED lines=12> */
[----:B------:R-:W-:Y:S02]  /*26a0*/  @!P1 FSEL R22, R23, R24, P2 ;  /* 0x0000001817169208 */ /* 0x000fe40001000000 */
[----:B0-----:R-:W-:Y:S02]  /*26b0*/  @!P0 PRMT R24, R32, 0x8880, RZ ;  /* 0x0000888020188816 */ /* 0x001fe400000000ff */
[----:B------:R-:W-:-:S02]  /*26c0*/  @!P1 FSEL R23, R27, R25, P2 ;  /* 0x000000191b179208 */ /* 0x000fc40001000000 */
[----:B------:R-:W-:-:S03]  /*26d0*/  @!P0 ISETP.NE.AND P3, PT, R24, RZ, PT ;  /* 0x000000ff1800820c */ /* 0x000fc60003f65270 */
[----:B------:R2:W-:-:S15]  /*26e0*/  @!P1 STG.E.64 desc[UR8][R10.64], R22 ;  /* 0x000000160a009986 */ /* 0x0005de000c101b08 */
[----:B------:R-:W-:-:S15]  /*26f0*/  NOP ;  /* 0x0000000000007918 */ /* 0x000fde0000000000 */
[----:B------:R-:W-:-:S15]  /*2700*/  NOP ;  /* 0x0000000000007918 */ /* 0x000fde0000000000 */
[----:B------:R-:W-:-:S04]  /*2710*/  NOP ;  /* 0x0000000000007918 */ /* 0x000fc80000000000 */
[----:B------:R-:W0:-:S15]  /*2720*/  @!P0 DFMA R34, R20, R34, R16 ;  /* 0x000000221422822b */ /* 0x000e1e0000000010 */
        /* <DEDUP_REMOVED lines=9> */
[----:B------:R-:W-:-:S04]  /*27c0*/  IMAD R27, R0, UR5, R33 ;  /* 0x00000005001b7c24 */ /* 0x000fc8000f8e0221 */
[C---:B------:R-:W-:Y:S01]  /*27d0*/  IMAD R27, R0.reuse, UR5, R27 ;  /* 0x00000005001b7c24 */ /* 0x040fe2000f8e021b */
[----:B------:R2:W-:Y:S01]  /*27e0*/  @!P0 STG.E.64 desc[UR8][R12.64], R24 ;  /* 0x000000180c008986 */ /* 0x0005e2000c101b08 */
[----:B------:R-:W-:Y:S02]  /*27f0*/  ISETP.NE.AND P0, PT, R29, RZ, PT ;  /* 0x000000ff1d00720c */ /* 0x000fe40003f05270 */
[----:B------:R-:W-:-:S04]  /*2800*/  IMAD R27, R0, UR5, R27 ;  /* 0x00000005001b7c24 */ /* 0x000fc8000f8e021b */
[----:B------:R-:W-:-:S04]  /*2810*/  IMAD R27, R0, UR5, R27 ;  /* 0x00000005001b7c24 */ /* 0x000fc8000f8e021b */
[----:B------:R-:W-:-:S04]  /*2820*/  IMAD R33, R0, UR5, R27 ;  /* 0x0000000500217c24 */ /* 0x000fc8000f8e021b */
[----:B------:R-:W-:Y:S01]  /*2830*/  IMAD R33, R0, UR5, R33 ;  /* 0x0000000500217c24 */ /* 0x000fe2000f8e0221 */
[----:B--2---:R-:W-:Y:S06]  /*2840*/  @P0 BRA `(.L_x_26951) ;  /* 0xffffffec00b40947 */ /* 0x004fec000383ffff */
[----:B------:R-:W-:-:S07]  /*2850*/  IMAD.MOV.U32 R3, RZ, RZ, R26 ;  /* 0x000000ffff037224 */ /* 0x000fce00078e001a */
.L_x_26950:
[----:B------:R-:W-:-:S04]  /*2860*/  LOP3.LUT R2, R2, 0x1, RZ, 0xc0, !PT ;  /* 0x0000000102027812 */ /* 0x000fc800078ec0ff */
[----:B------:R-:W-:-:S13]  /*2870*/  ISETP.NE.U32.AND P0, PT, R2, 0x1, PT ;  /* 0x000000010200780c */ /* 0x000fda0003f05070 */
[----:B------:R-:W-:Y:S05]  /*2880*/  @!P0 EXIT ;  /* 0x000000000000894d */ /* 0x000fea0003800000 */
[C---:B------:R-:W-:Y:S01]  /*2890*/  IMAD.IADD R5, R3.reuse, 0x1, R0 ;  /* 0x0000000103057824 */ /* 0x040fe200078e0200 */
[----:B------:R-:W-:-:S03]  /*28a0*/  ISETP.GE.AND P2, PT, R3, UR4, PT ;  /* 0x0000000403007c0c */ /* 0x000fc6000bf46270 */
[C---:B------:R-:W-:Y:S01]  /*28b0*/  IMAD.IADD R7, R5.reuse, 0x1, R0 ;  /* 0x0000000105077824 */ /* 0x040fe200078e0200 */
[----:B------:R-:W-:Y:S01]  /*28c0*/  ISETP.GE.AND P1, PT, R5, UR4, PT ;  /* 0x0000000405007c0c */ /* 0x000fe2000bf26270 */
[----:B------:R-:W-:-:S03]  /*28d0*/  IMAD R5, R0, UR5, R33 ;  /* 0x0000000500057c24 */ /* 0x000fc6000f8e0221 */
[----:B------:R-:W-:Y:S01]  /*28e0*/  ISETP.GE.AND P0, PT, R7, UR4, PT ;  /* 0x0000000407007c0c */ /* 0x000fe2000bf06270 */
[----:B------:R-:W-:-:S04]  /*28f0*/  IMAD R3, R0, UR5, R5 ;  /* 0x0000000500037c24 */ /* 0x000fc8000f8e0205 */
[----:B------:R-:W0:Y:S08]  /*2900*/  @!P2 LDC.64 R8, c[0x0][0x380] ;  /* 0x0000e000ff08ab82 */ /* 0x000e300000000a00 */
[----:B------:R-:W1:Y:S08]  /*2910*/  @!P0 LDC.64 R24, c[0x0][0x380] ;  /* 0x0000e000ff188b82 */ /* 0x000e700000000a00 */
[----:B------:R-:W2:Y:S01]  /*2920*/  @!P1 LDC.64 R22, c[0x0][0x380] ;  /* 0x0000e000ff169b82 */ /* 0x000ea20000000a00 */
[----:B0-----:R-:W-:-:S07]  /*2930*/  @!P2 IMAD.WIDE R8, R33, 0x8, R8 ;  /* 0x000000082108a825 */ /* 0x001fce00078e0208 */
[----:B------:R-:W0:Y:S01]  /*2940*/  @!P2 LDC.U8 R2, c[0x0][0x3c0] ;  /* 0x0000f000ff02ab82 */ /* 0x000e220000000000 */
[----:B------:R-:W3:Y:S01]  /*2950*/  @!P2 LDG.E.64.CONSTANT R8, desc[UR8][R8.64] ;  /* 0x000000080808a981 */ /* 0x000ee2000c1e9b00 */
[----:B-1----:R-:W-:-:S06]  /*2960*/  @!P0 IMAD.WIDE R24, R3, 0x8, R24 ;  /* 0x0000000803188825 */ /* 0x002fcc00078e0218 */
[----:B------:R-:W1:Y:S01]  /*2970*/  @!P1 LDC.U8 R4, c[0x0][0x3c0] ;  /* 0x0000f000ff049b82 */ /* 0x000e620000000000 */
[----:B------:R-:W4:Y:S01]  /*2980*/  @!P0 LDG.E.64.CONSTANT R24, desc[UR8][R24.64] ;  /* 0x0000000818188981 */ /* 0x000f22000c1e9b00 */
[----:B--2---:R-:W-:-:S06]  /*2990*/  @!P1 IMAD.WIDE R22, R5, 0x8, R22 ;  /* 0x0000000805169825 */ /* 0x004fcc00078e0216 */
[----:B------:R-:W2:Y:S01]  /*29a0*/  @!P1 LDG.E.64.CONSTANT R22, desc[UR8][R22.64] ;  /* 0x0000000816169981 */ /* 0x000ea2000c1e9b00 */
[----:B------:R-:W-:-:S05]  /*29b0*/  IMAD.IADD R7, R7, 0x1, R0 ;  /* 0x0000000107077824 */ /* 0x000fca00078e0200 */
[----:B------:R-:W-:Y:S02]  /*29c0*/  ISETP.GE.AND P4, PT, R7, UR4, PT ;  /* 0x0000000407007c0c */ /* 0x000fe4000bf86270 */
[----:B------:R-:W1:Y:S01]  /*29d0*/  @!P0 LDC.64 R6, c[0x0][0x3b0] ;  /* 0x0000ec00ff068b82 */ /* 0x000e620000000a00 */
[----:B0-----:R-:W-:-:S04]  /*29e0*/  @!P2 PRMT R2, R2, 0x8880, RZ ;  /* 0x000088800202a816 */ /* 0x001fc800000000ff */
[----:B------:R-:W-:Y:S02]  /*29f0*/  @!P2 ISETP.NE.AND P6, PT, R2, RZ, PT ;  /* 0x000000ff0200a20c */ /* 0x000fe40003fc5270 */
[----:B-1----:R-:W-:Y:S01]  /*2a00*/  @!P1 PRMT R2, R4, 0x8880, RZ ;  /* 0x0000888004029816 */ /* 0x002fe200000000ff */
[----:B------:R-:W-:Y:S02]  /*2a10*/  IMAD R0, R0, UR5, R3 ;  /* 0x0000000500007c24 */ /* 0x000fe4000f8e0203 */
[----:B------:R-:W-:Y:S01]  /*2a20*/  @!P0 IMAD.WIDE R6, R3, 0x8, R6 ;  /* 0x0000000803068825 */ /* 0x000fe200078e0206 */
[----:B---3-5:R-:W-:-:S15]  /*2a30*/  @!P2 DADD R10, -R18, R8 ;  /* 0x00000000120aa229 */ /* 0x028fde0000000108 */
[----:B------:R-:W-:-:S15]  /*2a40*/  NOP ;  /* 0x0000000000007918 */ /* 0x000fde0000000000 */
[----:B------:R-:W-:-:S15]  /*2a50*/  NOP ;  /* 0x0000000000007918 */ /* 0x000fde0000000000 */
[----:B------:R-:W-:-:S15]  /*2a60*/  NOP ;  /* 0x0000000000007918 */ /* 0x000fde0000000000 */
[----:B------:R-:W-:-:S04]  /*2a70*/  NOP ;  /* 0x0000000000007918 */ /* 0x000fc80000000000 */
[----:B----4-:R0:W1:Y:S02]  /*2a80*/  @!P0 DADD R26, -R18, R24 ;  /* 0x00000000121a8229 */ /* 0x0100640000000118 */
[----:B0-----:R-:W0:Y:S02]  /*2a90*/  @!P1 LDC.64 R24, c[0x0][0x3b0] ;  /* 0x0000ec00ff189b82 */ /* 0x001e240000000a00 */
[----:B0-----:R-:W-:-:S15]  /*2aa0*/  @!P1 IMAD.WIDE R24, R5, 0x8, R24 ;  /* 0x0000000805189825 */ /* 0x001fde00078e0218 */
[----:B------:R-:W-:-:S15]  /*2ab0*/  NOP ;  /* 0x0000000000007918 */ /* 0x000fde0000000000 */
[----:B------:R-:W-:-:S15]  /*2ac0*/  NOP ;  /* 0x0000000000007918 */ /* 0x000fde0000000000 */
[----:B------:R-:W-:-:S15]  /*2ad0*/  NOP ;  /* 0x0000000000007918 */ /* 0x000fde0000000000 */
[----:B-1----:R0:W-:Y:S02]  /*2ae0*/  @!P0 DMUL R8, R26, R14 ;  /* 0x0000000e1a088228 */ /* 0x0021e40000000000 */
[----:B0-----:R-:W0:Y:S02]  /*2af0*/  @!P0 LDC.U8 R26, c[0x0][0x3c0] ;  /* 0x0000f000ff1a8b82 */ /* 0x001e240000000000 */
[----:B0-----:R-:W-:-:S15]  /*2b00*/  @!P0 PRMT R4, R26, 0x8880, RZ ;  /* 0x000088801a048816 */ /* 0x001fde00000000ff */
[----:B------:R-:W-:-:S15]  /*2b10*/  NOP ;  /* 0x0000000000007918 */ /* 0x000fde0000000000 */
[----:B------:R-:W-:-:S15]  /*2b20*/  NOP ;  /* 0x0000000000007918 */ /* 0x000fde0000000000 */
[----:B------:R-:W-:-:S15]  /*2b30*/  NOP ;  /* 0x0000000000007918 */ /* 0x000fde0000000000 */
[----:B--2---:R0:W-:Y:S02]  /*2b40*/  @!P1 DADD R12, -R18, R22 ;  /* 0x00000000120c9229 */ /* 0x0041e40000000116 */
[----:B0-----:R-:W0:Y:S02]  /*2b50*/  @!P2 LDC.64 R22, c[0x0][0x3b0] ;  /* 0x0000ec00ff16ab82 */ /* 0x001e240000000a00 */
[----:B0-----:R-:W-:-:S15]  /*2b60*/  @!P2 IMAD.WIDE R22, R33, 0x8, R22 ;  /* 0x000000082116a825 */ /* 0x001fde00078e0216 */
[----:B------:R-:W-:-:S15]  /*2b70*/  NOP ;  /* 0x0000000000007918 */ /* 0x000fde0000000000 */
[----:B------:R-:W-:-:S15]  /*2b80*/  NOP ;  /* 0x0000000000007918 */ /* 0x000fde0000000000 */
[----:B------:R-:W-:-:S15]  /*2b90*/  NOP ;  /* 0x0000000000007918 */ /* 0x000fde0000000000 */
[----:B------:R-:W0:-:S15]  /*2ba0*/  @!P2 DMUL R10, R10, R14 ;  /* 0x0000000e0a0aa228 */ /* 0x000e1e0000000000 */
        /* <DEDUP_REMOVED lines=14> */
[----:B------:R-:W-:-:S02]  /*2c90*/  @!P1 ISETP.NE.AND P6, PT, R2, RZ, PT ;  /* 0x000000ff0200920c */ /* 0x000fc40003fc5270 */
[----:B------:R-:W-:Y:S01]  /*2ca0*/  @!P0 ISETP.NE.AND P5, PT, R4, RZ, PT ;  /* 0x000000ff0400820c */ /* 0x000fe20003fa5270 */
[----:B------:R0:W-:-:S15]  /*2cb0*/  @!P2 STG.E.64 desc[UR8][R22.64], R10 ;  /* 0x0000000a1600a986 */ /* 0x0001de000c101b08 */
[----:B------:R-:W-:-:S15]  /*2cc0*/  NOP ;  /* 0x0000000000007918 */ /* 0x000fde0000000000 */
[----:B------:R-:W-:-:S15]  /*2cd0*/  NOP ;  /* 0x0000000000007918 */ /* 0x000fde0000000000 */
[----:B------:R-:W-:-:S06]  /*2ce0*/  NOP ;  /* 0x0000000000007918 */ /* 0x000fcc0000000000 */
[----:B------:R-:W1:-:S15]  /*2cf0*/  @!P1 DMUL R12, R12, R14 ;  /* 0x0000000e0c0c9228 */ /* 0x000e5e0000000000 */
        /* <DEDUP_REMOVED lines=13> */
[----:B------:R-:W-:-:S05]  /*2dd0*/  @!P1 FSEL R13, R31, R13, P6 ;  /* 0x0000000d1f0d9208 */ /* 0x000fca0003000000 */
[----:B------:R0:W-:-:S15]  /*2de0*/  @!P1 STG.E.64 desc[UR8][R24.64], R12 ;  /* 0x0000000c18009986 */ /* 0x0001de000c101b08 */
[----:B------:R-:W-:-:S15]  /*2df0*/  NOP ;  /* 0x0000000000007918 */ /* 0x000fde0000000000 */
[----:B------:R-:W-:-:S15]  /*2e00*/  NOP ;  /* 0x0000000000007918 */ /* 0x000fde0000000000 */
[----:B------:R-:W-:-:S06]  /*2e10*/  NOP ;  /* 0x0000000000007918 */ /* 0x000fcc0000000000 */
[----:B------:R-:W1:-:S15]  /*2e20*/  @!P0 DFMA R8, R20, R8, R16 ;  /* 0x000000081408822b */ /* 0x000e5e0000000010 */
        /* <DEDUP_REMOVED lines=9> */
[----:B------:R0:W-:Y:S01]  /*2ec0*/  @!P0 STG.E.64 desc[UR8][R6.64], R4 ;  /* 0x0000000406008986 */ /* 0x0001e2000c101b08 */
[----:B------:R-:W-:Y:S05]  /*2ed0*/  @P4 EXIT ;  /* 0x000000000000494d */ /* 0x000fea0003800000 */
[----:B------:R-:W1:Y:S01]  /*2ee0*/  LDC.64 R2, c[0x0][0x380] ;  /* 0x0000e000ff027b82 */ /* 0x000e620000000a00 */
[----:B------:R-:W2:Y:S07]  /*2ef0*/  LDCU.U8 UR4, c[0x0][0x3c0] ;  /* 0x00007800ff0477ac */ /* 0x000eae0008000000 */
[----:B0-----:R-:W0:Y:S01]  /*2f00*/  LDC.64 R6, c[0x0][0x3b0] ;  /* 0x0000ec00ff067b82 */ /* 0x001e220000000a00 */
[----:B-1----:R-:W-:-:S06]  /*2f10*/  IMAD.WIDE R2, R0, 0x8, R2 ;  /* 0x0000000800027825 */ /* 0x002fcc00078e0202 */
[----:B------:R-:W3:Y:S01]  /*2f20*/  LDG.E.64.CONSTANT R2, desc[UR8][R2.64] ;  /* 0x0000000802027981 */ /* 0x000ee2000c1e9b00 */
[----:B--2---:R-:W-:-:S06]  /*2f30*/  UPRMT UR4, UR4, 0x8880, URZ ;  /* 0x0000888004047896 */ /* 0x004fcc00080000ff */
[----:B------:R-:W-:Y:S01]  /*2f40*/  ISETP.NE.AND P1, PT, RZ, UR4, PT ;  /* 0x00000004ff007c0c */ /* 0x000fe2000bf25270 */
[----:B---3--:R-:W1:-:S15]  /*2f50*/  DADD R18, -R18, R2 ;  /* 0x0000000012127229 */ /* 0x008e5e0000000102 */
        /* <DEDUP_REMOVED lines=14> */
[----:B-1----:R-:W1:Y:S02]  /*3040*/  DSETP.GTU.AND P0, PT, R18, RZ, PT ;  /* 0x000000ff1200722a */ /* 0x002e640003f0c000 */
[----:B-1----:R-:W-:Y:S02]  /*3050*/  FSEL R5, R18, RZ, P0 ;  /* 0x000000ff12057208 */ /* 0x002fe40000000000 */
[----:B------:R-:W-:Y:S02]  /*3060*/  FSEL R3, R19, RZ, P0 ;  /* 0x000000ff13037208 */ /* 0x000fe40000000000 */
[----:B------:R-:W-:Y:S02]  /*3070*/  FSEL R4, R5, R18, P1 ;  /* 0x0000001205047208 */ /* 0x000fe40000800000 */
[----:B------:R-:W-:Y:S01]  /*3080*/  FSEL R5, R3, R19, P1 ;  /* 0x0000001303057208 */ /* 0x000fe20000800000 */
[----:B0-----:R-:W-:-:S05]  /*3090*/  IMAD.WIDE R2, R0, 0x8, R6 ;  /* 0x0000000800027825 */ /* 0x001fca00078e0206 */
[----:B------:R-:W-:Y:S01]  /*30a0*/  STG.E.64 desc[UR8][R2.64], R4 ;  /* 0x0000000402007986 */ /* 0x000fe2000c101b08 */
[----:B------:R-:W-:Y:S05]  /*30b0*/  EXIT ;  /* 0x000000000000794d */ /* 0x000fea0003800000 */
.L_x_26949:
[----:B------:R-:W-:-:S13]  /*30c0*/  ISETP.GT.U32.AND P0, PT, R6, UR6, PT ;  /* 0x0000000606007c0c */ /* 0x000fda000bf04070 */
[----:B------:R-:W-:Y:S05]  /*30d0*/  @P0 BRA `(.L_x_26952) ;  /* 0x0000001400b80947 */ /* 0x000fea0003800000 */
[C-C-:B------:R-:W-:Y:S01]  /*30e0*/  IMAD R6, R24.reuse, 0x3, R7.reuse ;  /* 0x0000000318067824 */ /* 0x140fe200078e0207 */
[----:B------:R-:W0:Y:S01]  /*30f0*/  LDCU UR4, c[0x0][0x3b8] ;  /* 0x00007700ff0477ac */ /* 0x000e220008000800 */
[C-C-:B------:R-:W-:Y:S02]  /*3100*/  IMAD R8, R24.reuse, 0x4, R7.reuse ;  /* 0x0000000418087824 */ /* 0x140fe400078e0207 */
[C-C-:B------:R-:W-:Y:S01]  /*3110*/  IMAD R4, R24.reuse, 0x2, R7.reuse ;  /* 0x0000000218047824 */ /* 0x140fe200078e0207 */
[----:B------:R-:W1:Y:S01]  /*3120*/  LDCU.U8 UR11, c[0x0][0x3c0] ;  /* 0x00007800ff0b77ac */ /* 0x000e620008000000 */
[C-C-:B------:R-:W-:Y:S02]  /*3130*/  IMAD R10, R24.reuse, 0x5, R7.reuse ;  /* 0x00000005180a7824 */ /* 0x140fe400078e0207 */
[C-C-:B------:R-:W-:Y:S01]  /*3140*/  IMAD R22, R24.reuse, 0x6, R7.reuse ;  /* 0x0000000618167824 */ /* 0x140fe200078e0207 */
[----:B------:R-:W2:Y:S01]  /*3150*/  LDCU UR7, c[0x0][0x3bc] ;  /* 0x00007780ff0777ac */ /* 0x000ea20008000800 */
[----:B------:R-:W-:-:S02]  /*3160*/  IMAD R26, R24, 0x7, R7 ;  /* 0x00000007181a7824 */ /* 0x000fc400078e0207 */
[----:B------:R-:W-:Y:S02]  /*3170*/  VIADD R12, R2, 0x1 ;  /* 0x00000001020c7836 */ /* 0x000fe40000000000 */
[----:B------:R-:W-:Y:S02]  /*3180*/  IMAD.IADD R24, R24, 0x1, R7 ;  /* 0x0000000118187824 */ /* 0x000fe400078e0207 */
[--C-:B------:R-:W-:Y:S01]  /*3190*/  IMAD R5, R6, UR10, R27.reuse ;  /* 0x0000000a06057c24 */ /* 0x100fe2000f8e021b */
[----:B------:R-:W-:Y:S01]  /*31a0*/  LOP3.LUT R31, R12, 0xfffffffe, RZ, 0xc0, !PT ;  /* 0xfffffffe0c1f7812 */ /* 0x000fe200078ec0ff */
[--C-:B------:R-:W-:Y:S02]  /*31b0*/  IMAD R6, R8, UR10, R27.reuse ;  /* 0x0000000a08067c24 */ /* 0x100fe4000f8e021b */
[--C-:B------:R-:W-:Y:S01]  /*31c0*/  IMAD R4, R4, UR10, R27.reuse ;  /* 0x0000000a04047c24 */ /* 0x100fe2000f8e021b */
[----:B------:R-:W-:Y:S01]  /*31d0*/  IADD3 R31, PT, PT, -R31, RZ, RZ ;  /* 0x000000ff1f1f7210 */ /* 0x000fe20007ffe1ff */
[----:B------:R-:W-:-:S02]  /*31e0*/  IMAD R7, R10, UR10, R27 ;  /* 0x0000000a0a077c24 */ /* 0x000fc4000f8e021b */
[--C-:B------:R-:W-:Y:S02]  /*31f0*/  IMAD R8, R22, UR10, R27.reuse ;  /* 0x0000000a16087c24 */ /* 0x100fe4000f8e021b */
[--C-:B------:R-:W-:Y:S02]  /*3200*/  IMAD R9, R26, UR10, R27.reuse ;  /* 0x0000000a1a097c24 */ /* 0x100fe4000f8e021b */
[----:B------:R-:W-:Y:S02]  /*3210*/  IMAD R10, R24, UR10, R27 ;  /* 0x0000000a180a7c24 */ /* 0x000fe4000f8e021b */
[--C-:B------:R-:W-:Y:S02]  /*3220*/  IMAD R12, R4, UR5, R30.reuse ;  /* 0x00000005040c7c24 */ /* 0x100fe4000f8e021e */
[--C-:B------:R-:W-:Y:S02]  /*3230*/  IMAD R13, R5, UR5, R30.reuse ;  /* 0x00000005050d7c24 */ /* 0x100fe4000f8e021e */
[----:B------:R-:W-:-:S02]  /*3240*/  IMAD R26, R6, UR5, R30 ;  /* 0x00000005061a7c24 */ /* 0x000fc4000f8e021e */
[--C-:B------:R-:W-:Y:S02]  /*3250*/  IMAD R27, R7, UR5, R30.reuse ;  /* 0x00000005071b7c24 */ /* 0x100fe4000f8e021e */
[--C-:B------:R-:W-:Y:S02]  /*3260*/  IMAD R28, R8, UR5, R30.reuse ;  /* 0x00000005081c7c24 */ /* 0x100fe4000f8e021e */
[--C-:B------:R-:W-:Y:S02]  /*3270*/  IMAD R29, R9, UR5, R30.reuse ;  /* 0x00000005091d7c24 */ /* 0x100fe4000f8e021e */
[----:B------:R-:W-:Y:S02]  /*3280*/  IMAD R11, R0, UR5, RZ ;  /* 0x00000005000b7c24 */ /* 0x000fe4000f8e02ff */
[----:B012---:R-:W-:-:S07]  /*3290*/  IMAD R30, R10, UR5, R30 ;  /* 0x000000050a1e7c24 */ /* 0x007fce000f8e021e */
.L_x_26969:
[----:B------:R-:W-:Y:S01]  /*32a0*/  ISETP.GE.AND P1, PT, R3, UR4, PT ;  /* 0x0000000403007c0c */ /* 0x000fe2000bf26270 */
[----:B------:R-:W-:Y:S01]  /*32b0*/  UMOV UR5, UR7 ;  /* 0x0000000700057c82 */ /* 0x000fe20008000000 */
[----:B------:R-:W-:Y:S01]  /*32c0*/  BSSY.RECONVERGENT B0, `(.L_x_26953) ;  /* 0x0000027000007945 */ /* 0x000fe20003800200 */
[----:B------:R-:W-:Y:S01]  /*32d0*/  ISETP.GE.AND P0, PT, R10, UR4, PT ;  /* 0x000000040a007c0c */ /* 0x000fe2000bf06270 */
[----:B------:R-:W-:-:S09]  /*32e0*/  IMAD R32, R0, UR5, R33 ;  /* 0x0000000500207c24 */ /* 0x000fd2000f8e0221 */
[----:B01234-:R-:W-:Y:S05]  /*32f0*/  @P1 BRA `(.L_x_26954) ;  /* 0x00000000008c1947 */ /* 0x01ffea0003800000 */
[----:B------:R-:W0:Y:S08]  /*3300*/  LDC.64 R22, c[0x0][0x380] ;  /* 0x0000e000ff167b82 */ /* 0x000e300000000a00 */
[----:B------:R-:W1:Y:S01]  /*3310*/  LDC.64 R24, c[0x0][0x388] ;  /* 0x0000e200ff187b82 */ /* 0x000e620000000a00 */
[----:B0-----:R-:W-:-:S06]  /*3320*/  IMAD.WIDE R22, R33, 0x8, R22 ;  /* 0x0000000821167825 */ /* 0x001fcc00078e0216 */
[----:B------:R-:W2:Y:S01]  /*3330*/  LDG.E.64.CONSTANT R22, desc[UR8][R22.64] ;  /* 0x0000000816167981 */ /* 0x000ea2000c1e9b00 */
[----:B-1----:R-:W-:-:S06]  /*3340*/  IMAD.WIDE R24, R33, 0x8, R24 ;  /* 0x0000000821187825 */ /* 0x002fcc00078e0218 */
[----:B------:R-:W3:Y:S01]  /*3350*/  LDG.E.64.CONSTANT R24, desc[UR8][R24.64] ;  /* 0x0000000818187981 */ /* 0x000ee2000c1e9b00 */
[----:B------:R-:W-:-:S06]  /*3360*/  UPRMT UR6, UR11, 0x8880, URZ ;  /* 0x000088800b067896 */ /* 0x000fcc00080000ff */
[----:B------:R-:W-:Y:S01]  /*3370*/  ISETP.NE.AND P2, PT, RZ, UR6, PT ;  /* 0x00000006ff007c0c */ /* 0x000fe2000bf45270 */
        /* <DEDUP_REMOVED lines=10> */
[----:B0-----:R-:W3:-:S15]  /*3420*/  DFMA R22, R20, R22, R16 ;  /* 0x000000161416722b */ /* 0x001ede0000000010 */
[----:B------:R-:W-:-:S15]  /*3430*/  NOP ;  /* 0x0000000000007918 */ /* 0x000fde0000000000 */
[----:B------:R-:W-:-:S15]  /*3440*/  NOP ;  /* 0x0000000000007918 */ /* 0x000fde0000000000 */
[----:B------:R-:W-:-:S15]  /*3450*/  NOP ;  /* 0x0000000000007918 */ /* 0x000fde0000000000 */
[----:B------:R-:W-:-:S04]  /*3460*/  NOP ;  /* 0x0000000000007918 */ /* 0x000fc80000000000 */
[----:B---3--:R0:W1:Y:S02]  /*3470*/  DADD R22, R22, R24 ;  /* 0x0000000016167229 */ /* 0x0080640000000018 */
[----:B0-----:R-:W0:Y:S02]  /*3480*/  LDC.64 R24, c[0x0][0x3b0] ;  /* 0x0000ec00ff187b82 */ /* 0x001e240000000a00 */
[----:B0-----:R-:W-:-:S15]  /*3490*/  IMAD.WIDE R24, R33, 0x8, R24 ;  /* 0x0000000821187825 */ /* 0x001fde00078e0218 */
[----:B------:R-:W-:-:S15]  /*34a0*/  NOP ;  /* 0x0000000000007918 */ /* 0x000fde0000000000 */
[----:B------:R-:W-:-:S15]  /*34b0*/  NOP ;  /* 0x0000000000007918 */ /* 0x000fde0000000000 */
[----:B------:R-:W-:-:S15]  /*34c0*/  NOP ;  /* 0x0000000000007918 */ /* 0x000fde0000000000 */
[----:B-1----:R-:W0:Y:S02]  /*34d0*/  DSETP.GTU.AND P1, PT, R22, RZ, PT ;  /* 0x000000ff1600722a */ /* 0x002e240003f2c000 */
[----:B0-----:R-:W-:Y:S02]  /*34e0*/  FSEL R35, R22, RZ, P1 ;  /* 0x000000ff16237208 */ /* 0x001fe40000800000 */
[----:B------:R-:W-:Y:S02]  /*34f0*/  FSEL R37, R23, RZ, P1 ;  /* 0x000000ff17257208 */ /* 0x000fe40000800000 */
[----:B------:R-:W-:Y:S02]  /*3500*/  FSEL R22, R35, R22, P2 ;  /* 0x0000001623167208 */ /* 0x000fe40001000000 */
[----:B------:R-:W-:-:S05]  /*3510*/  FSEL R23, R37, R23, P2 ;  /* 0x0000001725177208 */ /* 0x000fca0001000000 */
[----:B------:R0:W-:Y:S02]  /*3520*/  STG.E.64 desc[UR8][R24.64], R22 ;  /* 0x0000001618007986 */ /* 0x0001e4000c101b08 */
.L_x_26954:
[----:B------:R-:W-:Y:S05]  /*3530*/  BSYNC.RECONVERGENT B0 ;  /* 0x0000000000007941 */ /* 0x000fea0003800200 */
.L_x_26953:
[----:B0-----:R-:W-:Y:S01]  /*3540*/  IMAD R23, R0, UR5, R32 ;  /* 0x0000000500177c24 */ /* 0x001fe2000f8e0220 */
[----:B------:R-:W-:Y:S01]  /*3550*/  BSSY.RECONVERGENT B0, `(.L_x_26955) ;  /* 0x000002b000007945 */ /* 0x000fe20003800200 */
[----:B------:R-:W-:Y:S02]  /*3560*/  ISETP.GE.AND P1, PT, R4, UR4, PT ;  /* 0x0000000404007c0c */ /* 0x000fe4000bf26270 */
[----:B------:R-:W-:Y:S01]  /*3570*/  ISETP.GE.AND P2, PT, R5, UR4, PT ;  /* 0x0000000405007c0c */ /* 0x000fe2000bf46270 */
[----:B------:R-:W-:Y:S01]  /*3580*/  IMAD R32, R0, UR5, R23 ;  /* 0x0000000500207c24 */ /* 0x000fe2000f8e0217 */
[----:B------:R-:W-:Y:S02]  /*3590*/  ISETP.GE.AND P3, PT, R6, UR4, PT ;  /* 0x0000000406007c0c */ /* 0x000fe4000bf66270 */
[----:B------:R-:W-:Y:S02]  /*35a0*/  ISETP.GE.AND P4, PT, R7, UR4, PT ;  /* 0x0000000407007c0c */ /* 0x000fe4000bf86270 */
[----:B------:R-:W-:Y:S01]  /*35b0*/  ISETP.GE.AND P5, PT, R8, UR4, PT ;  /* 0x0000000408007c0c */ /* 0x000fe2000bfa6270 */
[----:B------:R-:W-:-:S12]  /*35c0*/  @P0 BRA `(.L_x_26956) ;  /* 0x00000000008c0947 */ /* 0x000fd80003800000 */
        /* <DEDUP_REMOVED lines=35> */
.L_x_26956:
[----:B------:R-:W-:Y:S05]  /*3800*/  BSYNC.RECONVERGENT B0 ;  /* 0x0000000000007941 */ /* 0x000fea0003800200 */
.L_x_26955:
[C---:B0-----:R-:W-:Y:S01]  /*3810*/  IMAD R23, R0.reuse, UR5, R32 ;  /* 0x0000000500177c24 */ /* 0x041fe2000f8e0220 */
[----:B------:R-:W-:Y:S01]  /*3820*/  BSSY.RECONVERGENT B0, `(.L_x_26957) ;  /* 0x0000027000007945 */ /* 0x000fe20003800200 */
[----:B------:R-:W-:Y:S02]  /*3830*/  ISETP.GE.AND P0, PT, R9, UR4, PT ;  /* 0x0000000409007c0c */ /* 0x000fe4000bf06270 */
[----:B------:R-:W-:Y:S01]  /*3840*/  IMAD R32, R0, UR5, R23 ;  /* 0x0000000500207c24 */ /* 0x000fe2000f8e0217 */
[----:B------:R-:W-:Y:S10]  /*3850*/  @P1 BRA `(.L_x_26958) ;  /* 0x00000000008c1947 */ /* 0x000ff40003800000 */
        /* <DEDUP_REMOVED lines=35> */
.L_x_26958:
[----:B------:R-:W-:Y:S05]  /*3a90*/  BSYNC.RECONVERGENT B0 ;  /* 0x0000000000007941 */ /* 0x000fea0003800200 */
.L_x_26957:
[----:B------:R-:W-:Y:S04]  /*3aa0*/  BSSY.RECONVERGENT B0, `(.L_x_26959) ;  /* 0x0000025000007945 */ /* 0x000fe80003800200 */
[----:B------:R-:W-:Y:S05]  /*3ab0*/  @P2 BRA `(.L_x_26960) ;  /* 0x00000000008c2947 */ /* 0x000fea0003800000 */
[----:B0-----:R-:W0:Y:S08]  /*3ac0*/  LDC.64 R24, c[0x0][0x380] ;  /* 0x0000e000ff187b82 */ /* 0x001e300000000a00 */
        /* <DEDUP_REMOVED lines=34> */
.L_x_26960:
[----:B------:R-:W-:Y:S05]  /*3cf0*/  BSYNC.RECONVERGENT B0 ;  /* 0x0000000000007941 */ /* 0x000fea0003800200 */
.L_x_26959:
[----:B------:R-:W-:Y:S04]  /*3d00*/  BSSY.RECONVERGENT B0, `(.L_x_26961) ;  /* 0x0000025000007945 */ /* 0x000fe80003800200 */
[----:B------:R-:W-:Y:S05]  /*3d10*/  @P3 BRA `(.L_x_26962) ;  /* 0x00000000008c3947 */ /* 0x000fea0003800000 */
[----:B01----:R-:W0:Y:S08]  /*3d20*/  LDC.64 R24, c[0x0][0x380] ;  /* 0x0000e000ff187b82 */ /* 0x003e300000000a00 */
        /* <DEDUP_REMOVED lines=34> */
.L_x_26962:
[----:B------:R-:W-:Y:S05]  /*3f50*/  BSYNC.RECONVERGENT B0 ;  /* 0x0000000000007941 */ /* 0x000fea0003800200 */
.L_x_26961:
[----:B------:R-:W-:Y:S04]  /*3f60*/  BSSY.RECONVERGENT B0, `(.L_x_26963) ;  /* 0x0000025000007945 */ /* 0x000fe80003800200 */
[----:B------:R-:W-:Y:S05]  /*3f70*/  @P4 BRA `(.L_x_26964) ;  /* 0x00000000008c4947 */ /* 0x000fea0003800000 */
[----:B012---:R-:W0:Y:S08]  /*3f80*/  LDC.64 R24, c[0x0][0x380] ;  /* 0x0000e000ff187b82 */ /* 0x007e300000000a00 */
        /* <DEDUP_REMOVED lines=34> */
.L_x_26964:
[----:B------:R-:W-:Y:S05]  /*41b0*/  BSYNC.RECONVERGENT B0 ;  /* 0x0000000000007941 */ /* 0x000fea0003800200 */
.L_x_26963:
[----:B------:R-:W-:Y:S04]  /*41c0*/  BSSY.RECONVERGENT B0, `(.L_x_26965) ;  /* 0x0000025000007945 */ /* 0x000fe80003800200 */
[----:B------:R-:W-:Y:S05]  /*41d0*/  @P5 BRA `(.L_x_26966) ;  /* 0x00000000008c5947 */ /* 0x000fea0003800000 */
[----:B0123--:R-:W0:Y:S08]  /*41e0*/  LDC.64 R24, c[0x0][0x380] ;  /* 0x0000e000ff187b82 */ /* 0x00fe300000000a00 */
        /* <DEDUP_REMOVED lines=34> */
.L_x_26966:
[----:B------:R-:W-:Y:S05]  /*4410*/  BSYNC.RECONVERGENT B0 ;  /* 0x0000000000007941 */ /* 0x000fea0003800200 */
.L_x_26965:
[----:B------:R-:W-:Y:S01]  /*4420*/  BSSY.RECONVERGENT B0, `(.L_x_26967) ;  /* 0x0000026000007945 */ /* 0x000fe20003800200 */
[----:B------:R-:W-:-:S03]  /*4430*/  IMAD R32, R0, UR5, R32 ;  /* 0x0000000500207c24 */ /* 0x000fc6000f8e0220 */
[----:B------:R-:W-:Y:S05]  /*4440*/  @P0 BRA `(.L_x_26968) ;  /* 0x00000000008c0947 */ /* 0x000fea0003800000 */
[----:B01234-:R-:W0:Y:S08]  /*4450*/  LDC.64 R24, c[0x0][0x380] ;  /* 0x0000e000ff187b82 */ /* 0x01fe300000000a00 */
        /* <DEDUP_REMOVED lines=34> */
.L_x_26968:
[----:B------:R-:W-:Y:S05]  /*4680*/  BSYNC.RECONVERGENT B0 ;  /* 0x0000000000007941 */ /* 0x000fea0003800200 */
.L_x_26967:
[----:B------:R-:W-:Y:S01]  /*4690*/  VIADD R31, R31, 0x2 ;  /* 0x000000021f1f7836 */ /* 0x000fe20000000000 */
[C---:B------:R-:W-:Y:S01]  /*46a0*/  IADD3 R33, PT, PT, R11.reuse, R32, R11 ;  /* 0x000000200b217210 */ /* 0x040fe20007ffe00b */
[C---:B------:R-:W-:Y:S02]  /*46b0*/  IMAD R12, R11.reuse, 0x8, R12 ;  /* 0x000000080b0c7824 */ /* 0x040fe400078e020c */
[----:B------:R-:W-:Y:S01]  /*46c0*/  IMAD R13, R11, 0x8, R13 ;  /* 0x000000080b0d7824 */ /* 0x000fe200078e020d */
[----:B------:R-:W-:Y:S01]  /*46d0*/  ISETP.NE.AND P0, PT, R31, RZ, PT ;  /* 0x000000ff1f00720c */ /* 0x000fe20003f05270 */
[C---:B------:R-:W-:Y:S02]  /*46e0*/  IMAD R26, R11.reuse, 0x8, R26 ;  /* 0x000000080b1a7824 */ /* 0x040fe400078e021a */
[C---:B------:R-:W-:Y:S02]  /*46f0*/  IMAD R27, R11.reuse, 0x8, R27 ;  /* 0x000000080b1b7824 */ /* 0x040fe400078e021b */
[----:B------:R-:W-:-:S02]  /*4700*/  IMAD R28, R11, 0x8, R28 ;  /* 0x000000080b1c7824 */ /* 0x000fc400078e021c */
[C---:B------:R-:W-:Y:S02]  /*4710*/  IMAD R29, R11.reuse, 0x8, R29 ;  /* 0x000000080b1d7824 */ /* 0x040fe400078e021d */
[----:B------:R-:W-:Y:S02]  /*4720*/  IMAD R30, R11, 0x8, R30 ;  /* 0x000000080b1e7824 */ /* 0x000fe400078e021e */
[C---:B------:R-:W-:Y:S02]  /*4730*/  IMAD R3, R0.reuse, 0x8, R3 ;  /* 0x0000000800037824 */ /* 0x040fe400078e0203 */
[C---:B------:R-:W-:Y:S02]  /*4740*/  IMAD R10, R0.reuse, 0x8, R10 ;  /* 0x00000008000a7824 */ /* 0x040fe400078e020a */
[C---:B------:R-:W-:Y:S02]  /*4750*/  IMAD R4, R0.reuse, 0x8, R4 ;  /* 0x0000000800047824 */ /* 0x040fe400078e0204 */
[----:B------:R-:W-:-:S02]  /*4760*/  IMAD R5, R0, 0x8, R5 ;  /* 0x0000000800057824 */ /* 0x000fc400078e0205 */
[C---:B------:R-:W-:Y:S02]  /*4770*/  IMAD R6, R0.reuse, 0x8, R6 ;  /* 0x0000000800067824 */ /* 0x040fe400078e0206 */
[C---:B------:R-:W-:Y:S02]  /*4780*/  IMAD R7, R0.reuse, 0x8, R7 ;  /* 0x0000000800077824 */ /* 0x040fe400078e0207 */
[C---:B------:R-:W-:Y:S02]  /*4790*/  IMAD R8, R0.reuse, 0x8, R8 ;  /* 0x0000000800087824 */ /* 0x040fe400078e0208 */
[----:B------:R-:W-:Y:S01]  /*47a0*/  IMAD R9, R0, 0x8, R9 ;  /* 0x0000000800097824 */ /* 0x000fe200078e0209 */
[----:B------:R-:W-:Y:S06]  /*47b0*/  @P0 BRA `(.L_x_26969) ;  /* 0xffffffe800b80947 */ /* 0x000fec000383ffff */
.L_x_26952:
[----:B------:R-:W-:-:S04]  /*47c0*/  LOP3.LUT R2, R2, 0x1, RZ, 0xc0, !PT ;  /* 0x0000000102027812 */ /* 0x000fc800078ec0ff */
[----:B------:R-:W-:-:S13]  /*47d0*/  ISETP.NE.U32.AND P0, PT, R2, 0x1, PT ;  /* 0x000000010200780c */ /* 0x000fda0003f05070 */
[----:B------:R-:W-:Y:S05]  /*47e0*/  @!P0 EXIT ;  /* 0x000000000000894d */ /* 0x000fea0003800000 */
[C---:B------:R-:W-:Y:S01]  /*47f0*/  ISETP.GE.AND P2, PT, R3.reuse, UR4, PT ;  /* 0x0000000403007c0c */ /* 0x040fe2000bf46270 */
[--C-:B------:R-:W-:Y:S01]  /*4800*/  IMAD.IADD R5, R3, 0x1, R0.reuse ;  /* 0x0000000103057824 */ /* 0x100fe200078e0200 */
[----:B------:R-:W-:Y:S03]  /*4810*/  BSSY.RECONVERGENT B0, `(.L_x_26970) ;  /* 0x000002f000007945 */ /* 0x000fe60003800200 */
[C-C-:B------:R-:W-:Y:S01]  /*4820*/  IMAD.IADD R7, R5.reuse, 0x1, R0.reuse ;  /* 0x0000000105077824 */ /* 0x140fe200078e0200 */
[----:B------:R-:W-:Y:S01]  /*4830*/  ISETP.GE.AND P3, PT, R5, UR4, PT ;  /* 0x0000000405007c0c */ /* 0x000fe2000bf66270 */
[C---:B------:R-:W-:Y:S02]  /*4840*/  IMAD R5, R0.reuse, UR5, R33 ;  /* 0x0000000500057c24 */ /* 0x040fe4000f8e0221 */
[C---:B------:R-:W-:Y:S01]  /*4850*/  IMAD.IADD R2, R7.reuse, 0x1, R0 ;  /* 0x0000000107027824 */ /* 0x040fe200078e0200 */
[----:B------:R-:W-:Y:S01]  /*4860*/  ISETP.GE.AND P1, PT, R7, UR4, PT ;  /* 0x0000000407007c0c */ /* 0x000fe2000bf26270 */
[----:B------:R-:W-:-:S03]  /*4870*/  IMAD R3, R0, UR5, R5 ;  /* 0x0000000500037c24 */ /* 0x000fc6000f8e0205 */
[----:B------:R-:W-:Y:S01]  /*4880*/  ISETP.GE.AND P0, PT, R2, UR4, PT ;  /* 0x0000000402007c0c */ /* 0x000fe2000bf06270 */
[----:B------:R-:W-:Y:S01]  /*4890*/  IMAD R0, R0, UR5, R3 ;  /* 0x0000000500007c24 */ /* 0x000fe2000f8e0203 */
[----:B------:R-:W-:Y:S11]  /*48a0*/  @P2 BRA `(.L_x_26971) ;  /* 0x0000000000942947 */ /* 0x000ff60003800000 */
[----:B------:R-:W0:Y:S01]  /*48b0*/  LDC.64 R6, c[0x0][0x380] ;  /* 0x0000e000ff067b82 */ /* 0x000e220000000a00 */
[----:B------:R-:W1:Y:S07]  /*48c0*/  LDCU.U8 UR6, c[0x0][0x3c0] ;  /* 0x00007800ff0677ac */ /* 0x000e6e0008000000 */
[----:B------:R-:W2:Y:S08]  /*48d0*/  LDC.64 R10, c[0x0][0x388] ;  /* 0x0000e200ff0a7b82 */ /* 0x000eb00000000a00 */
[----:B------:R-:W3:Y:S01]  /*48e0*/  LDC.64 R12, c[0x0][0x3b0] ;  /* 0x0000ec00ff0c7b82 */ /* 0x000ee20000000a00 */
[----:B0-----:R-:W-:-:S06]  /*48f0*/  IMAD.WIDE R6, R33, 0x8, R6 ;  /* 0x0000000821067825 */ /* 0x001fcc00078e0206 */
[----:B------:R-:W4:Y:S01]  /*4900*/  LDG.E.64.CONSTANT R6, desc[UR8][R6.64] ;  /* 0x0000000806067981 */ /* 0x000f22000c1e9b00 */
[----:B--2---:R-:W-:-:S06]  /*4910*/  IMAD.WIDE R10, R33, 0x8, R10 ;  /* 0x00000008210a7825 */ /* 0x004fcc00078e020a */
[----:B------:R-:W2:Y:S01]  /*4920*/  LDG.E.64.CONSTANT R10, desc[UR8][R10.64] ;  /* 0x000000080a0a7981 */ /* 0x000ea2000c1e9b00 */
[----:B-1----:R-:W-:-:S06]  /*4930*/  UPRMT UR6, UR6, 0x8880, URZ ;  /* 0x0000888006067896 */ /* 0x002fcc00080000ff */
[----:B------:R-:W-:Y:S01]  /*4940*/  ISETP.NE.AND P4, PT, RZ, UR6, PT ;  /* 0x00000006ff007c0c */ /* 0x000fe2000bf85270 */
[----:B----45:R-:W0:-:S15]  /*4950*/  DADD R8, -R18, R6 ;  /* 0x0000000012087229 */ /* 0x030e1e0000000106 */
        /* <DEDUP_REMOVED lines=14> */
[----:B--2---:R-:W0:-:S15]  /*4a40*/  DADD R8, R8, R10 ;  /* 0x0000000008087229 */ /* 0x004e1e000000000a */
[----:B------:R-:W-:-:S15]  /*4a50*/  NOP ;  /* 0x0000000000007918 */ /* 0x000fde0000000000 */
[----:B------:R-:W-:-:S15]  /*4a60*/  NOP ;  /* 0x0000000000007918 */ /* 0x000fde0000000000 */
[----:B------:R-:W-:-:S15]  /*4a70*/  NOP ;  /* 0x0000000000007918 */ /* 0x000fde0000000000 */
[----:B------:R-:W-:-:S04]  /*4a80*/  NOP ;  /* 0x0000000000007918 */ /* 0x000fc80000000000 */
[----:B0-----:R-:W0:Y:S02]  /*4a90*/  DSETP.GTU.AND P2, PT, R8, RZ, PT ;  /* 0x000000ff0800722a */ /* 0x001e240003f4c000 */
[----:B0-----:R-:W-:Y:S02]  /*4aa0*/  FSEL R7, R8, RZ, P2 ;  /* 0x000000ff08077208 */ /* 0x001fe40001000000 */
[----:B------:R-:W-:Y:S02]  /*4ab0*/  FSEL R11, R9, RZ, P2 ;  /* 0x000000ff090b7208 */ /* 0x000fe40001000000 */
[----:B------:R-:W-:Y:S01]  /*4ac0*/  FSEL R8, R7, R8, P4 ;  /* 0x0000000807087208 */ /* 0x000fe20002000000 */
[----:B---3--:R-:W-:Y:S01]  /*4ad0*/  IMAD.WIDE R6, R33, 0x8, R12 ;  /* 0x0000000821067825 */ /* 0x008fe200078e020c */
[----:B------:R-:W-:-:S05]  /*4ae0*/  FSEL R9, R11, R9, P4 ;  /* 0x000000090b097208 */ /* 0x000fca0002000000 */
[----:B------:R0:W-:Y:S02]  /*4af0*/  STG.E.64 desc[UR8][R6.64], R8 ;  /* 0x0000000806007986 */ /* 0x0001e4000c101b08 */
.L_x_26971:
[----:B------:R-:W-:Y:S05]  /*4b00*/  BSYNC.RECONVERGENT B0 ;  /* 0x0000000000007941 */ /* 0x000fea0003800200 */
.L_x_26970:
[----:B------:R-:W-:Y:S04]  /*4b10*/  BSSY.RECONVERGENT B0, `(.L_x_26972) ;  /* 0x0000027000007945 */ /* 0x000fe80003800200 */
[----:B------:R-:W-:Y:S05]  /*4b20*/  @P3 BRA `(.L_x_26973) ;  /* 0x0000000000943947 */ /* 0x000fea0003800000 */
[----:B0-----:R-:W0:Y:S01]  /*4b30*/  LDC.64 R6, c[0x0][0x380] ;  /* 0x0000e000ff067b82 */ /* 0x001e220000000a00 */
[----:B------:R-:W1:Y:S07]  /*4b40*/  LDCU.U8 UR6, c[0x0][0x3c0] ;  /* 0x00007800ff0677ac */ /* 0x000e6e0008000000 */
[----:B------:R-:W2:Y:S08]  /*4b50*/  LDC.64 R10, c[0x0][0x388] ;  /* 0x0000e200ff0a7b82 */ /* 0x000eb00000000a00 */
[----:B------:R-:W3:Y:S01]  /*4b60*/  LDC.64 R12, c[0x0][0x3b0] ;  /* 0x0000ec00ff0c7b82 */ /* 0x000ee20000000a00 */
[----:B0-----:R-:W-:-:S06]  /*4b70*/  IMAD.WIDE R6, R5, 0x8, R6 ;  /* 0x0000000805067825 */ /* 0x001fcc00078e0206 */
[----:B------:R-:W4:Y:S01]  /*4b80*/  LDG.E.64.CONSTANT R6, desc[UR8][R6.64] ;  /* 0x0000000806067981 */ /* 0x000f22000c1e9b00 */
[----:B--2---:R-:W-:-:S06]  /*4b90*/  IMAD.WIDE R10, R5, 0x8, R10 ;  /* 0x00000008050a7825 */ /* 0x004fcc00078e020a */
[----:B------:R-:W2:Y:S01]  /*4ba0*/  LDG.E.64.CONSTANT R10, desc[UR8][R10.64] ;  /* 0x000000080a0a7981 */ /* 0x000ea2000c1e9b00 */
[----:B-1----:R-:W-:Y:S01]  /*4bb0*/  UPRMT UR6, UR6, 0x8880, URZ ;  /* 0x0000888006067896 */ /* 0x002fe200080000ff */
[----:B---3--:R-:W-:-:S05]  /*4bc0*/  IMAD.WIDE R4, R5, 0x8, R12 ;  /* 0x0000000805047825 */ /* 0x008fca00078e020c */
        /* <DEDUP_REMOVED lines=24> */
[----:B------:R-:W-:Y:S02]  /*4d50*/  FSEL R6, R7, R8, P3 ;  /* 0x0000000807067208 */ /* 0x000fe40001800000 */
[----:B------:R-:W-:-:S05]  /*4d60*/  FSEL R7, R11, R9, P3 ;  /* 0x000000090b077208 */ /* 0x000fca0001800000 */
[----:B------:R0:W-:Y:S02]  /*4d70*/  STG.E.64 desc[UR8][R4.64], R6 ;  /* 0x0000000604007986 */ /* 0x0001e4000c101b08 */
.L_x_26973:
[----:B------:R-:W-:Y:S05]  /*4d80*/  BSYNC.RECONVERGENT B0 ;  /* 0x0000000000007941 */ /* 0x000fea0003800200 */
.L_x_26972:
        /* <DEDUP_REMOVED lines=39> */
.L_x_26975:
[----:B------:R-:W-:Y:S05]  /*5000*/  BSYNC.RECONVERGENT B0 ;  /* 0x0000000000007941 */ /* 0x000fea0003800200 */
.L_x_26974:
[----:B------:R-:W-:Y:S05]  /*5010*/  @P0 EXIT ;  /* 0x000000000000094d */ /* 0x000fea0003800000 */
        /* <DEDUP_REMOVED lines=34> */
[----:B------:R-:W-:Y:S01]  /*5240*/  FSEL R5, R3, R19, P1 ;  /* 0x0000001303057208 */ /* 0x000fe20000800000 */
[----:B---3--:R-:W-:-:S05]  /*5250*/  IMAD.WIDE R2, R0, 0x8, R6 ;  /* 0x0000000800027825 */ /* 0x008fca00078e0206 */
[----:B------:R-:W-:Y:S01]  /*5260*/  STG.E.64 desc[UR8][R2.64], R4 ;  /* 0x0000000402007986 */ /* 0x000fe2000c101b08 */
[----:B------:R-:W-:Y:S05]  /*5270*/  EXIT ;  /* 0x000000000000794d */ /* 0x000fea0003800000 */
.L_x_26976:
        /* <DEDUP_REMOVED lines=16> */
.L_x_27296:


//--------------------- .nv.global.init           --------------------------
	.section	.nv.global.init,"aw",@progbits
.nv.global.init:
	.type		$str$13,@object
	.size		$str$13,(__unnamed_1 - $str$13)
$str$13:
        /*0000*/ 	.byte	0x66, 0x61, 0x6c, 0x73, 0x65, 0x00
	.type		__unnamed_1,@object
	.size		__unnamed_1,(__unnamed_5 - __unnamed_1)
__unnamed_1:
        /*0006*/ 	.byte	0x66, 0x65, 0x74, 0x63, 0x68, 0x5f, 0x61, 0x6e, 0x64, 0x5f, 0x63, 0x61, 0x73, 0x74, 0x00
	.type		__unnamed_5,@object
	.size		__unnamed_5,(__unnamed_3 - __unnamed_5)
__unnamed_5:
        /*0015*/ 	.byte	0x66, 0x65, 0x74, 0x63, 0x68, 0x5f, 0x61, 0x6e, 0x64, 0x5f, 0x63, 0x61, 0x73, 0x74, 0x00
	.type		__unnamed_3,@object
	.size		__unnamed_3,(__unnamed_7 - __unnamed_3)
__unnamed_3:
        /*0024*/ 	.byte	0x66, 0x65, 0x74, 0x63, 0x68, 0x5f, 0x61, 0x6e, 0x64, 0x5f, 0x63, 0x61, 0x73, 0x74, 0x00
	.type		__unnamed_7,@object
	.size		__unnamed_7,(__unnamed_2 - __unnamed_7)
__unnamed_7:
        /*0033*/ 	.byte	0x66, 0x65, 0x74, 0x63, 0x68, 0x5f, 0x61, 0x6e, 0x64, 0x5f, 0x63, 0x61, 0x73, 0x74, 0x00
	.type		__unnamed_2,@object
	.size		__unnamed_2,(__unnamed_6 - __unnamed_2)
__unnamed_2:
        /*0042*/ 	.byte	0x63, 0x61, 0x73, 0x74, 0x5f, 0x61, 0x6e, 0x64, 0x5f, 0x73, 0x74, 0x6f, 0x72, 0x65, 0x00
	.type		__unnamed_6,@object
	.size		__unnamed_6,(__unnamed_4 - __unnamed_6)
__unnamed_6:
        /*0051*/ 	.byte	0x63, 0x61, 0x73, 0x74, 0x5f, 0x61, 0x6e, 0x64, 0x5f, 0x73, 0x74, 0x6f, 0x72, 0x65, 0x00
	.type		__unnamed_4,@object
	.size		__unnamed_4,(__unnamed_8 - __unnamed_4)
__unnamed_4:
        /*0060*/ 	.byte	0x63, 0x61, 0x73, 0x74, 0x5f, 0x61, 0x6e, 0x64, 0x5f, 0x73, 0x74, 0x6f, 0x72, 0x65, 0x00
	.type		__unnamed_8,@object
	.size		__unnamed_8,($str$14 - __unnamed_8)
__unnamed_8:
        /*006f*/ 	.byte	0x63, 0x61, 0x73, 0x74, 0x5f, 0x61, 0x6e, 0x64, 0x5f, 0x73, 0x74, 0x6f, 0x72, 0x65, 0x00
	.type		$str$14,@object
	.size		$str$14,(.L_37 - $str$14)
$str$14:
        /*007e*/ 	.byte	0x2f, 0x72, 0x6f, 0x6f, 0x74, 0x2f, 0x2e, 0x70, 0x79, 0x65, 0x6e, 0x76, 0x2f, 0x76, 0x65, 0x72
        /*008e*/ 	.byte	0x73, 0x69, 0x6f, 0x6e, 0x73, 0x2f, 0x33, 0x2e, 0x31, 0x33, 0x2e, 0x31, 0x32, 0x2f, 0x6c, 0x69
        /*009e*/ 	.byte	0x62, 0x2f, 0x70, 0x79, 0x74, 0x68, 0x6f, 0x6e, 0x33, 0x2e, 0x31, 0x33, 0x2f, 0x73, 0x69, 0x74
        /*00ae*/ 	.byte	0x65, 0x2d, 0x70, 0x61, 0x63, 0x6b, 0x61, 0x67, 0x65, 0x73, 0x2f, 0x74, 0x6f, 0x72, 0x63, 0x68
        /*00be*/ 	.byte	0x2f, 0x69, 0x6e, 0x63, 0x6c, 0x75, 0x64, 0x65, 0x2f, 0x63, 0x31, 0x30, 0x2f, 0x63, 0x6f, 0x72
        /*00ce*/ 	.byte	0x65, 0x2f, 0x44, 0x79, 0x6e, 0x61, 0x6d, 0x69, 0x63, 0x43, 0x61, 0x73, 0x74, 0x2e, 0x68, 0x00
.L_37:


//--------------------- .nv.shared.reserved.0     --------------------------
	.section	.nv.shared.reserved.0,"aw",@nobits
	.weak		__nv_reservedSMEM_offset_0_alias
	.size		__nv_reservedSMEM_offset_0_alias, 0, 64
	.other		__nv_reservedSMEM_offset_0_alias,@"STO_CUDA_RESERVED_SHARED STV_DEFAULT"
__nv_reservedSMEM_offset_0_alias:
	.zero		0
	.zero		64


//--------------------- .nv.global                --------------------------
	.section	.nv.global,"aw",@nobits
.nv.global:
	.type		_ZN47_INTERNAL_b919a28f_16_Normalization_cu_5c3845874cuda3std3__48in_placeE,@object
	.size		_ZN47_INTERNAL_b919a28f_16_Normalization_cu_5c3845874cuda3std3__48in_placeE,(_ZN47_INTERNAL_b919a28f_16_Normalization_cu_5c3845874cuda3std6ranges3__45__cpo8distanceE - _ZN47_INTERNAL_b919a28f_16_Normalization_cu_5c3845874cuda3std3__48in_placeE)
_ZN47_INTERNAL_b919a28f_16_Normalization_cu_5c3845874cuda3std3__48in_placeE:
	.zero		1
	.type		_ZN47_INTERNAL_b919a28f_16_Normalization_cu_5c3845874cuda3std6ranges3__45__cpo8distanceE,@object
	.size		_ZN47_INTERNAL_b919a28f_16_Normalization_cu_5c3845874cuda3std6ranges3__45__cpo8distanceE,(_ZN47_INTERNAL_b919a28f_16_Normalization_cu_5c3845874cuda3std3__45__cpo6cbeginE - _ZN47_INTERNAL_b919a28f_16_Normalization_cu_5c3845874cuda3std6ranges3__45__cpo8distanceE)
_ZN47_INTERNAL_b919a28f_16_Normalization_cu_5c3845874cuda3std6ranges3__45__cpo8distanceE:
	.zero		1
	.type		_ZN47_INTERNAL_b919a28f_16_Normalization_cu_5c3845874cuda3std3__45__cpo6cbeginE,@object
	.size		_ZN47_INTERNAL_b919a28f_16_Normalization_cu_5c3845874cuda3std3__45__cpo6cbeginE,(_ZN47_INTERNAL_b919a28f_16_Normalization_cu_5c3845874cuda3std6ranges3__45__cpo7advanceE - _ZN47_INTERNAL_b919a28f_16_Normalization_cu_5c3845874cuda3std3__45__cpo6cbeginE)
_ZN47_INTERNAL_b919a28f_16_Normalization_cu_5c3845874cuda3std3__45__cpo6cbeginE:
	.zero		1
	.type		_ZN47_INTERNAL_b919a28f_16_Normalization_cu_5c3845874cuda3std6ranges3__45__cpo7advanceE,@object
	.size		_ZN47_INTERNAL_b919a28f_16_Normalization_cu_5c3845874cuda3std6ranges3__45__cpo7advanceE,(_ZN47_INTERNAL_b919a28f_16_Normalization_cu_5c3845874cuda3std3__45__cpo7crbeginE - _ZN47_INTERNAL_b919a28f_16_Normalization_cu_5c3845874cuda3std6ranges3__45__cpo7advanceE)
_ZN47_INTERNAL_b919a28f_16_Normalization_cu_5c3845874cuda3std6ranges3__45__cpo7advanceE:
	.zero		1
	.type		_ZN47_INTERNAL_b919a28f_16_Normalization_cu_5c3845874cuda3std3__45__cpo7crbeginE,@object
	.size		_ZN47_INTERNAL_b919a28f_16_Normalization_cu_5c3845874cuda3std3__45__cpo7crbeginE,(_ZN47_INTERNAL_b919a28f_16_Normalization_cu_5c3845874cuda3std6ranges3__45__cpo4dataE - _ZN47_INTERNAL_b919a28f_16_Normalization_cu_5c3845874cuda3std3__45__cpo7crbeginE)
_ZN47_INTERNAL_b919a28f_16_Normalization_cu_5c3845874cuda3std3__45__cpo7crbeginE:
	.zero		1
	.type		_ZN47_INTERNAL_b919a28f_16_Normalization_cu_5c3845874cuda3std6ranges3__45__cpo4dataE,@object
	.size		_ZN47_INTERNAL_b919a28f_16_Normalization_cu_5c3845874cuda3std6ranges3__45__cpo4dataE,(_ZN47_INTERNAL_b919a28f_16_Normalization_cu_5c3845874cuda3std6ranges3__45__cpo5beginE - _ZN47_INTERNAL_b919a28f_16_Normalization_cu_5c3845874cuda3std6ranges3__45__cpo4dataE)
_ZN47_INTERNAL_b919a28f_16_Normalization_cu_5c3845874cuda3std6ranges3__45__cpo4dataE:
	.zero		1
	.type		_ZN47_INTERNAL_b919a28f_16_Normalization_cu_5c3845874cuda3std6ranges3__45__cpo5beginE,@object
	.size		_ZN47_INTERNAL_b919a28f_16_Normalization_cu_5c3845874cuda3std6ranges3__45__cpo5beginE,(_ZN47_INTERNAL_b919a28f_16_Normalization_cu_5c3845874cuda3std3__449_GLOBAL__N__b919a28f_16_Normalization_cu_5c3845876ignoreE - _ZN47_INTERNAL_b919a28f_16_Normalization_cu_5c3845874cuda3std6ranges3__45__cpo5beginE)
_ZN47_INTERNAL_b919a28f_16_Normalization_cu_5c3845874cuda3std6ranges3__45__cpo5beginE:
	.zero		1
	.type		_ZN47_INTERNAL_b919a28f_16_Normalization_cu_5c3845874cuda3std3__449_GLOBAL__N__b919a28f_16_Normalization_cu_5c3845876ignoreE,@object
	.size		_ZN47_INTERNAL_b919a28f_16_Normalization_cu_5c3845874cuda3std3__449_GLOBAL__N__b919a28f_16_Normalization_cu_5c3845876ignoreE,(_ZN47_INTERNAL_b919a28f_16_Normalization_cu_5c3845874cuda3std6ranges3__45__cpo4sizeE - _ZN47_INTERNAL_b919a28f_16_Normalization_cu_5c3845874cuda3std3__449_GLOBAL__N__b919a28f_16_Normalization_cu_5c3845876ignoreE)
_ZN47_INTERNAL_b919a28f_16_Normalization_cu_5c3845874cuda3std3__449_GLOBAL__N__b919a28f_16_Normalization_cu_5c3845876ignoreE:
	.zero		1
	.type		_ZN47_INTERNAL_b919a28f_16_Normalization_cu_5c3845874cuda3std6ranges3__45__cpo4sizeE,@object
	.size		_ZN47_INTERNAL_b919a28f_16_Normalization_cu_5c3845874cuda3std6ranges3__45__cpo4sizeE,(_ZN47_INTERNAL_b919a28f_16_Normalization_cu_5c3845874cuda3std3__45__cpo5beginE - _ZN47_INTERNAL_b919a28f_16_Normalization_cu_5c3845874cuda3std6ranges3__45__cpo4sizeE)
_ZN47_INTERNAL_b919a28f_16_Normalization_cu_5c3845874cuda3std6ranges3__45__cpo4sizeE:
	.zero		1
	.type		_ZN47_INTERNAL_b919a28f_16_Normalization_cu_5c3845874cuda3std3__45__cpo5beginE,@object
	.size		_ZN47_INTERNAL_b919a28f_16_Normalization_cu_5c3845874cuda3std3__45__cpo5beginE,(_ZN47_INTERNAL_b919a28f_16_Normalization_cu_5c3845874cuda3std6ranges3__45__cpo6cbeginE - _ZN47_INTERNAL_b919a28f_16_Normalization_cu_5c3845874cuda3std3__45__cpo5beginE)
_ZN47_INTERNAL_b919a28f_16_Normalization_cu_5c3845874cuda3std3__45__cpo5beginE:
	.zero		1
	.type		_ZN47_INTERNAL_b919a28f_16_Normalization_cu_5c3845874cuda3std6ranges3__45__cpo6cbeginE,@object
	.size		_ZN47_INTERNAL_b919a28f_16_Normalization_cu_5c3845874cuda3std6ranges3__45__cpo6cbeginE,(_ZN47_INTERNAL_b919a28f_16_Normalization_cu_5c3845874cuda3std3__45__cpo6rbeginE - _ZN47_INTERNAL_b919a28f_16_Normalization_cu_5c3845874cuda3std6ranges3__45__cpo6cbeginE)
_ZN47_INTERNAL_b919a28f_16_Normalization_cu_5c3845874cuda3std6ranges3__45__cpo6cbeginE:
	.zero		1
	.type		_ZN47_INTERNAL_b919a28f_16_Normalization_cu_5c3845874cuda3std3__45__cpo6rbeginE,@object
	.size		_ZN47_INTERNAL_b919a28f_16_Normalization_cu_5c3845874cuda3std3__45__cpo6rbeginE,(_ZN47_INTERNAL_b919a28f_16_Normalization_cu_5c3845874cuda3std6ranges3__45__cpo4nextE - _ZN47_INTERNAL_b919a28f_16_Normalization_cu_5c3845874cuda3std3__45__cpo6rbeginE)
_ZN47_INTERNAL_b919a28f_16_Normalization_cu_5c3845874cuda3std3__45__cpo6rbeginE:
	.zero		1
	.type		_ZN47_INTERNAL_b919a28f_16_Normalization_cu_5c3845874cuda3std6ranges3__45__cpo4nextE,@object
	.size		_ZN47_INTERNAL_b919a28f_16_Normalization_cu_5c3845874cuda3std6ranges3__45__cpo4nextE,(_ZN47_INTERNAL_b919a28f_16_Normalization_cu_5c3845874cuda3std6ranges3__45__cpo4swapE - _ZN47_INTERNAL_b919a28f_16_Normalization_cu_5c3845874cuda3std6ranges3__45__cpo4nextE)
_ZN47_INTERNAL_b919a28f_16_Normalization_cu_5c3845874cuda3std6ranges3__45__cpo4nextE:
	.zero		1
	.type		_ZN47_INTERNAL_b919a28f_16_Normalization_cu_5c3845874cuda3std6ranges3__45__cpo4swapE,@object
	.size		_ZN47_INTERNAL_b919a28f_16_Normalization_cu_5c3845874cuda3std6ranges3__45__cpo4swapE,(_ZN47_INTERNAL_b919a28f_16_Normalization_cu_5c3845874cuda3std3__420unreachable_sentinelE - _ZN47_INTERNAL_b919a28f_16_Normalization_cu_5c3845874cuda3std6ranges3__45__cpo4swapE)
_ZN47_INTERNAL_b919a28f_16_Normalization_cu_5c3845874cuda3std6ranges3__45__cpo4swapE:
	.zero		1
	.type		_ZN47_INTERNAL_b919a28f_16_Normalization_cu_5c3845874cuda3std3__420unreachable_sentinelE,@object
	.size		_ZN47_INTERNAL_b919a28f_16_Normalization_cu_5c3845874cuda3std3__420unreachable_sentinelE,(_ZN47_INTERNAL_b919a28f_16_Normalization_cu_5c3845876thrust24THRUST_300001_SM_1030_NS6system6detail10sequential3seqE - _ZN47_INTERNAL_b919a28f_16_Normalization_cu_5c3845874cuda3std3__420unreachable_sentinelE)
_ZN47_INTERNAL_b919a28f_16_Normalization_cu_5c3845874cuda3std3__420unreachable_sentinelE:
	.zero		1
	.type		_ZN47_INTERNAL_b919a28f_16_Normalization_cu_5c3845876thrust24THRUST_300001_SM_1030_NS6system6detail10sequential3seqE,@object
	.size		_ZN47_INTERNAL_b919a28f_16_Normalization_cu_5c3845876thrust24THRUST_300001_SM_1030_NS6system6detail10sequential3seqE,(_ZN47_INTERNAL_b919a28f_16_Normalization_cu_5c3845874cuda3std3__45__cpo4cendE - _ZN47_INTERNAL_b919a28f_16_Normalization_cu_5c3845876thrust24THRUST_300001_SM_1030_NS6system6detail10sequential3seqE)
_ZN47_INTERNAL_b919a28f_16_Normalization_cu_5c3845876thrust24THRUST_300001_SM_1030_NS6system6detail10sequential3seqE:
	.zero		1
	.type		_ZN47_INTERNAL_b919a28f_16_Normalization_cu_5c3845874cuda3std3__45__cpo4cendE,@object
	.size		_ZN47_INTERNAL_b919a28f_16_Normalization_cu_5c3845874cuda3std3__45__cpo4cendE,(_ZN47_INTERNAL_b919a28f_16_Normalization_cu_5c3845874cuda3std6ranges3__45__cpo9iter_swapE - _ZN47_INTERNAL_b919a28f_16_Normalization_cu_5c3845874cuda3std3__45__cpo4cendE)
_ZN47_INTERNAL_b919a28f_16_Normalization_cu_5c3845874cuda3std3__45__cpo4cendE:
	.zero		1
	.type		_ZN47_INTERNAL_b919a28f_16_Normalization_cu_5c3845874cuda3std6ranges3__45__cpo9iter_swapE,@object
	.size		_ZN47_INTERNAL_b919a28f_16_Normalization_cu_5c3845874cuda3std6ranges3__45__cpo9iter_swapE,(_ZN47_INTERNAL_b919a28f_16_Normalization_cu_5c3845874cuda3std3__45__cpo5crendE - _ZN47_INTERNAL_b919a28f_16_Normalization_cu_5c3845874cuda3std6ranges3__45__cpo9iter_swapE)
_ZN47_INTERNAL_b919a28f_16_Normalization_cu_5c3845874cuda3std6ranges3__45__cpo9iter_swapE:
	.zero		1
	.type		_ZN47_INTERNAL_b919a28f_16_Normalization_cu_5c3845874cuda3std3__45__cpo5crendE,@object
	.size		_ZN47_INTERNAL_b919a28f_16_Normalization_cu_5c3845874cuda3std3__45__cpo5crendE,(_ZN47_INTERNAL_b919a28f_16_Normalization_cu_5c3845874cuda3std6ranges3__45__cpo5cdataE - _ZN47_INTERNAL_b919a28f_16_Normalization_cu_5c3845874cuda3std3__45__cpo5crendE)
_ZN47_INTERNAL_b919a28f_16_Normalization_cu_5c3845874cuda3std3__45__cpo5crendE:
	.zero		1
	.type		_ZN47_INTERNAL_b919a28f_16_Normalization_cu_5c3845874cuda3std6ranges3__45__cpo5cdataE,@object
	.size		_ZN47_INTERNAL_b919a28f_16_Normalization_cu_5c3845874cuda3std6ranges3__45__cpo5cdataE,(_ZN47_INTERNAL_b919a28f_16_Normalization_cu_5c3845874cuda3std6ranges3__45__cpo3endE - _ZN47_INTERNAL_b919a28f_16_Normalization_cu_5c3845874cuda3std6ranges3__45__cpo5cdataE)
_ZN47_INTERNAL_b919a28f_16_Normalization_cu_5c3845874cuda3std6ranges3__45__cpo5cdataE:
	.zero		1
	.type		_ZN47_INTERNAL_b919a28f_16_Normalization_cu_5c3845874cuda3std6ranges3__45__cpo3endE,@object
	.size		_ZN47_INTERNAL_b919a28f_16_Normalization_cu_5c3845874cuda3std6ranges3__45__cpo3endE,(_ZN47_INTERNAL_b919a28f_16_Normalization_cu_5c3845874cuda3std3__419piecewise_constructE - _ZN47_INTERNAL_b919a28f_16_Normalization_cu_5c3845874cuda3std6ranges3__45__cpo3endE)
_ZN47_INTERNAL_b919a28f_16_Normalization_cu_5c3845874cuda3std6ranges3__45__cpo3endE:
	.zero		1
	.type		_ZN47_INTERNAL_b919a28f_16_Normalization_cu_5c3845874cuda3std3__419piecewise_constructE,@object
	.size		_ZN47_INTERNAL_b919a28f_16_Normalization_cu_5c3845874cuda3std3__419piecewise_constructE,(_ZN47_INTERNAL_b919a28f_16_Normalization_cu_5c3845874cuda3std6ranges3__45__cpo5ssizeE - _ZN47_INTERNAL_b919a28f_16_Normalization_cu_5c3845874cuda3std3__419piecewise_constructE)
_ZN47_INTERNAL_b919a28f_16_Normalization_cu_5c3845874cuda3std3__419piecewise_constructE:
	.zero		1
	.type		_ZN47_INTERNAL_b919a28f_16_Normalization_cu_5c3845874cuda3std6ranges3__45__cpo5ssizeE,@object
	.size		_ZN47_INTERNAL_b919a28f_16_Normalization_cu_5c3845874cuda3std6ranges3__45__cpo5ssizeE,(_ZN47_INTERNAL_b919a28f_16_Normalization_cu_5c3845874cuda3std3__45__cpo3endE - _ZN47_INTERNAL_b919a28f_16_Normalization_cu_5c3845874cuda3std6ranges3__45__cpo5ssizeE)
_ZN47_INTERNAL_b919a28f_16_Normalization_cu_5c3845874cuda3std6ranges3__45__cpo5ssizeE:
	.zero		1
	.type		_ZN47_INTERNAL_b919a28f_16_Normalization_cu_5c3845874cuda3std3__45__cpo3endE,@object
	.size		_ZN47_INTERNAL_b919a28f_16_Normalization_cu_5c3845874cuda3std3__45__cpo3endE,(_ZN47_INTERNAL_b919a28f_16_Normalization_cu_5c3845874cuda3std6ranges3__45__cpo4cendE - _ZN47_INTERNAL_b919a28f_16_Normalization_cu_5c3845874cuda3std3__45__cpo3endE)
_ZN47_INTERNAL_b919a28f_16_Normalization_cu_5c3845874cuda3std3__45__cpo3endE:
	.zero		1
	.type		_ZN47_INTERNAL_b919a28f_16_Normalization_cu_5c3845874cuda3std6ranges3__45__cpo4cendE,@object
	.size		_ZN47_INTERNAL_b919a28f_16_Normalization_cu_5c3845874cuda3std6ranges3__45__cpo4cendE,(_ZN47_INTERNAL_b919a28f_16_Normalization_cu_5c3845874cuda3std3__45__cpo4rendE - _ZN47_INTERNAL_b919a28f_16_Normalization_cu_5c3845874cuda3std6ranges3__45__cpo4cendE)
_ZN47_INTERNAL_b919a28f_16_Normalization_cu_5c3845874cuda3std6ranges3__45__cpo4cendE:
	.zero		1
	.type		_ZN47_INTERNAL_b919a28f_16_Normalization_cu_5c3845874cuda3std3__45__cpo4rendE,@object
	.size		_ZN47_INTERNAL_b919a28f_16_Normalization_cu_5c3845874cuda3std3__45__cpo4rendE,(_ZN47_INTERNAL_b919a28f_16_Normalization_cu_5c3845874cuda3std6ranges3__45__cpo4prevE - _ZN47_INTERNAL_b919a28f_16_Normalization_cu_5c3845874cuda3std3__45__cpo4rendE)
_ZN47_INTERNAL_b919a28f_16_Normalization_cu_5c3845874cuda3std3__45__cpo4rendE:
	.zero		1
	.type		_ZN47_INTERNAL_b919a28f_16_Normalization_cu_5c3845874cuda3std6ranges3__45__cpo4prevE,@object
	.size		_ZN47_INTERNAL_b919a28f_16_Normalization_cu_5c3845874cuda3std6ranges3__45__cpo4prevE,(_ZN47_INTERNAL_b919a28f_16_Normalization_cu_5c3845874cuda3std6ranges3__45__cpo9iter_moveE - _ZN47_INTERNAL_b919a28f_16_Normalization_cu_5c3845874cuda3std6ranges3__45__cpo4prevE)
_ZN47_INTERNAL_b919a28f_16_Normalization_cu_5c3845874cuda3std6ranges3__45__cpo4prevE:
	.zero		1
	.type		_ZN47_INTERNAL_b919a28f_16_Normalization_cu_5c3845874cuda3std6ranges3__45__cpo9iter_moveE,@object
	.size		_ZN47_INTERNAL_b919a28f_16_Normalization_cu_5c3845874cuda3std6ranges3__45__cpo9iter_moveE,(.L_21 - _ZN47_INTERNAL_b919a28f_16_Normalization_cu_5c3845874cuda3std6ranges3__45__cpo9iter_moveE)
_ZN47_INTERNAL_b919a28f_16_Normalization_cu_5c3845874cuda3std6ranges3__45__cpo9iter_moveE:
	.zero		1
.L_21:


//--------------------- .nv.shared._ZN2at6native33batch_norm_backward_reduce_kernelIN3c108BFloat16ES3_flEEvNS_27GenericPackedTensorAccessorIT_Lm3ENS_16DefaultPtrTraitsET2_EES8_NS4_IT1_Lm1ES6_S7_EESA_SA_SA_NS4_IT0_Lm1ES6_S7_EESC_ --------------------------
	.section	.nv.shared._ZN2at6native33batch_norm_backward_reduce_kernelIN3c108BFloat16ES3_flEEvNS_27GenericPackedTensorAccessorIT_Lm3ENS_16DefaultPtrTraitsET2_EES8_NS4_IT1_Lm1ES6_S7_EESA_SA_SA_NS4_IT0_Lm1ES6_S7_EESC_,"aw",@nobits
	.sectionflags	@""
	.align	4
.nv.shared._ZN2at6native33batch_norm_backward_reduce_kernelIN3c108BFloat16ES3_flEEvNS_27GenericPackedTensorAccessorIT_Lm3ENS_16DefaultPtrTraitsET2_EES8_NS4_IT1_Lm1ES6_S7_EESA_SA_SA_NS4_IT0_Lm1ES6_S7_EESC_:
	.zero		1280


//--------------------- .nv.shared._ZN2at6native33batch_norm_backward_reduce_kernelIN3c108BFloat16EfflEEvNS_27GenericPackedTensorAccessorIT_Lm3ENS_16DefaultPtrTraitsET2_EES8_NS4_IT1_Lm1ES6_S7_EESA_SA_SA_NS4_IT0_Lm1ES6_S7_EESC_ --------------------------
	.section	.nv.shared._ZN2at6native33batch_norm_backward_reduce_kernelIN3c108BFloat16EfflEEvNS_27GenericPackedTensorAccessorIT_Lm3ENS_16DefaultPtrTraitsET2_EES8_NS4_IT1_Lm1ES6_S7_EESA_SA_SA_NS4_IT0_Lm1ES6_S7_EESC_,"aw",@nobits
	.sectionflags	@""
	.align	4
.nv.shared._ZN2at6native33batch_norm_backward_reduce_kernelIN3c108BFloat16EfflEEvNS_27GenericPackedTensorAccessorIT_Lm3ENS_16DefaultPtrTraitsET2_EES8_NS4_IT1_Lm1ES6_S7_EESA_SA_SA_NS4_IT0_Lm1ES6_S7_EESC_:
	.zero		1280


//--------------------- .nv.shared._ZN2at6native33batch_norm_backward_reduce_kernelIN3c108BFloat16ES3_fiEEvNS_27GenericPackedTensorAccessorIT_Lm3ENS_16DefaultPtrTraitsET2_EES8_NS4_IT1_Lm1ES6_S7_EESA_SA_SA_NS4_IT0_Lm1ES6_S7_EESC_ --------------------------
	.section	.nv.shared._ZN2at6native33batch_norm_backward_reduce_kernelIN3c108BFloat16ES3_fiEEvNS_27GenericPackedTensorAccessorIT_Lm3ENS_16DefaultPtrTraitsET2_EES8_NS4_IT1_Lm1ES6_S7_EESA_SA_SA_NS4_IT0_Lm1ES6_S7_EESC_,"aw",@nobits
	.sectionflags	@""
	.align	4
.nv.shared._ZN2at6native33batch_norm_backward_reduce_kernelIN3c108BFloat16ES3_fiEEvNS_27GenericPackedTensorAccessorIT_Lm3ENS_16DefaultPtrTraitsET2_EES8_NS4_IT1_Lm1ES6_S7_EESA_SA_SA_NS4_IT0_Lm1ES6_S7_EESC_:
	.zero		1280


//--------------------- .nv.shared._ZN2at6native33batch_norm_backward_reduce_kernelIN3c108BFloat16EffiEEvNS_27GenericPackedTensorAccessorIT_Lm3ENS_16DefaultPtrTraitsET2_EES8_NS4_IT1_Lm1ES6_S7_EESA_SA_SA_NS4_IT0_Lm1ES6_S7_EESC_ --------------------------
	.section	.nv.shared._ZN2at6native33batch_norm_backward_reduce_kernelIN3c108BFloat16EffiEEvNS_27GenericPackedTensorAccessorIT_Lm3ENS_16DefaultPtrTraitsET2_EES8_NS4_IT1_Lm1ES6_S7_EESA_SA_SA_NS4_IT0_Lm1ES6_S7_EESC_,"aw",@nobits
	.sectionflags	@""
	.align	4
.nv.shared._ZN2at6native33batch_norm_backward_reduce_kernelIN3c108BFloat16EffiEEvNS_27GenericPackedTensorAccessorIT_Lm3ENS_16DefaultPtrTraitsET2_EES8_NS4_IT1_Lm1ES6_S7_EESA_SA_SA_NS4_IT0_Lm1ES6_S7_EESC_:
	.zero		1280


//--------------------- .nv.shared._ZN2at6native33batch_norm_backward_reduce_kernelIN3c104HalfES3_flEEvNS_27GenericPackedTensorAccessorIT_Lm3ENS_16DefaultPtrTraitsET2_EES8_NS4_IT1_Lm1ES6_S7_EESA_SA_SA_NS4_IT0_Lm1ES6_S7_EESC_ --------------------------
	.section	.nv.shared._ZN2at6native33batch_norm_backward_reduce_kernelIN3c104HalfES3_flEEvNS_27GenericPackedTensorAccessorIT_Lm3ENS_16DefaultPtrTraitsET2_EES8_NS4_IT1_Lm1ES6_S7_EESA_SA_SA_NS4_IT0_Lm1ES6_S7_EESC_,"aw",@nobits
	.sectionflags	@""
	.align	4
.nv.shared._ZN2at6native33batch_norm_backward_reduce_kernelIN3c104HalfES3_flEEvNS_27GenericPackedTensorAccessorIT_Lm3ENS_16DefaultPtrTraitsET2_EES8_NS4_IT1_Lm1ES6_S7_EESA_SA_SA_NS4_IT0_Lm1ES6_S7_EESC_:
	.zero		1280


//--------------------- .nv.shared._ZN2at6native33batch_norm_backward_reduce_kernelIN3c104HalfEfflEEvNS_27GenericPackedTensorAccessorIT_Lm3ENS_16DefaultPtrTraitsET2_EES8_NS4_IT1_Lm1ES6_S7_EESA_SA_SA_NS4_IT0_Lm1ES6_S7_EESC_ --------------------------
	.section	.nv.shared._ZN2at6native33batch_norm_backward_reduce_kernelIN3c104HalfEfflEEvNS_27GenericPackedTensorAccessorIT_Lm3ENS_16DefaultPtrTraitsET2_EES8_NS4_IT1_Lm1ES6_S7_EESA_SA_SA_NS4_IT0_Lm1ES6_S7_EESC_,"aw",@nobits
	.sectionflags	@""
	.align	4
.nv.shared._ZN2at6native33batch_norm_backward_reduce_kernelIN3c104HalfEfflEEvNS_27GenericPackedTensorAccessorIT_Lm3ENS_16DefaultPtrTraitsET2_EES8_NS4_IT1_Lm1ES6_S7_EESA_SA_SA_NS4_IT0_Lm1ES6_S7_EESC_:
	.zero		1280


//--------------------- .nv.shared._ZN2at6native33batch_norm_backward_reduce_kernelIN3c104HalfES3_fiEEvNS_27GenericPackedTensorAccessorIT_Lm3ENS_16DefaultPtrTraitsET2_EES8_NS4_IT1_Lm1ES6_S7_EESA_SA_SA_NS4_IT0_Lm1ES6_S7_EESC_ --------------------------
	.section	.nv.shared._ZN2at6native33batch_norm_backward_reduce_kernelIN3c104HalfES3_fiEEvNS_27GenericPackedTensorAccessorIT_Lm3ENS_16DefaultPtrTraitsET2_EES8_NS4_IT1_Lm1ES6_S7_EESA_SA_SA_NS4_IT0_Lm1ES6_S7_EESC_,"aw",@nobits
	.sectionflags	@""
	.align	4
.nv.shared._ZN2at6native33batch_norm_backward_reduce_kernelIN3c104HalfES3_fiEEvNS_27GenericPackedTensorAccessorIT_Lm3ENS_16DefaultPtrTraitsET2_EES8_NS4_IT1_Lm1ES6_S7_EESA_SA_SA_NS4_IT0_Lm1ES6_S7_EESC_:
	.zero		1280


//--------------------- .nv.shared._ZN2at6native33batch_norm_backward_reduce_kernelIN3c104HalfEffiEEvNS_27GenericPackedTensorAccessorIT_Lm3ENS_16DefaultPtrTraitsET2_EES8_NS4_IT1_Lm1ES6_S7_EESA_SA_SA_NS4_IT0_Lm1ES6_S7_EESC_ --------------------------
	.section	.nv.shared._ZN2at6native33batch_norm_backward_reduce_kernelIN3c104HalfEffiEEvNS_27GenericPackedTensorAccessorIT_Lm3ENS_16DefaultPtrTraitsET2_EES8_NS4_IT1_Lm1ES6_S7_EESA_SA_SA_NS4_IT0_Lm1ES6_S7_EESC_,"aw",@nobits
	.sectionflags	@""
	.align	4
.nv.shared._ZN2at6native33batch_norm_backward_reduce_kernelIN3c104HalfEffiEEvNS_27GenericPackedTensorAccessorIT_Lm3ENS_16DefaultPtrTraitsET2_EES8_NS4_IT1_Lm1ES6_S7_EESA_SA_SA_NS4_IT0_Lm1ES6_S7_EESC_:
	.zero		1280


//--------------------- .nv.shared._ZN2at6native33batch_norm_backward_reduce_kernelIffflEEvNS_27GenericPackedTensorAccessorIT_Lm3ENS_16DefaultPtrTraitsET2_EES6_NS2_IT1_Lm1ES4_S5_EES8_S8_S8_NS2_IT0_Lm1ES4_S5_EESA_ --------------------------
	.section	.nv.shared._ZN2at6native33batch_norm_backward_reduce_kernelIffflEEvNS_27GenericPackedTensorAccessorIT_Lm3ENS_16DefaultPtrTraitsET2_EES6_NS2_IT1_Lm1ES4_S5_EES8_S8_S8_NS2_IT0_Lm1ES4_S5_EESA_,"aw",@nobits
	.sectionflags	@""
	.align	4
.nv.shared._ZN2at6native33batch_norm_backward_reduce_kernelIffflEEvNS_27GenericPackedTensorAccessorIT_Lm3ENS_16DefaultPtrTraitsET2_EES6_NS2_IT1_Lm1ES4_S5_EES8_S8_S8_NS2_IT0_Lm1ES4_S5_EESA_:
	.zero		1280


//--------------------- .nv.shared._ZN2at6native33batch_norm_backward_reduce_kernelIfffiEEvNS_27GenericPackedTensorAccessorIT_Lm3ENS_16DefaultPtrTraitsET2_EES6_NS2_IT1_Lm1ES4_S5_EES8_S8_S8_NS2_IT0_Lm1ES4_S5_EESA_ --------------------------
	.section	.nv.shared._ZN2at6native33batch_norm_backward_reduce_kernelIfffiEEvNS_27GenericPackedTensorAccessorIT_Lm3ENS_16DefaultPtrTraitsET2_EES6_NS2_IT1_Lm1ES4_S5_EES8_S8_S8_NS2_IT0_Lm1ES4_S5_EESA_,"aw",@nobits
	.sectionflags	@""
	.align	4
.nv.shared._ZN2at6native33batch_norm_backward_reduce_kernelIfffiEEvNS_27GenericPackedTensorAccessorIT_Lm3ENS_16DefaultPtrTraitsET2_EES6_NS2_IT1_Lm1ES4_S5_EES8_S8_S8_NS2_IT0_Lm1ES4_S5_EESA_:
	.zero		1280


//--------------------- .nv.shared._ZN2at6native33batch_norm_backward_reduce_kernelIdddlEEvNS_27GenericPackedTensorAccessorIT_Lm3ENS_16DefaultPtrTraitsET2_EES6_NS2_IT1_Lm1ES4_S5_EES8_S8_S8_NS2_IT0_Lm1ES4_S5_EESA_ --------------------------
	.section	.nv.shared._ZN2at6native33batch_norm_backward_reduce_kernelIdddlEEvNS_27GenericPackedTensorAccessorIT_Lm3ENS_16DefaultPtrTraitsET2_EES6_NS2_IT1_Lm1ES4_S5_EES8_S8_S8_NS2_IT0_Lm1ES4_S5_EESA_,"aw",@nobits
	.sectionflags	@""
	.align	8
.nv.shared._ZN2at6native33batch_norm_backward_reduce_kernelIdddlEEvNS_27GenericPackedTensorAccessorIT_Lm3ENS_16DefaultPtrTraitsET2_EES6_NS2_IT1_Lm1ES4_S5_EES8_S8_S8_NS2_IT0_Lm1ES4_S5_EESA_:
	.zero		1536


//--------------------- .nv.shared._ZN2at6native33batch_norm_backward_reduce_kernelIdddiEEvNS_27GenericPackedTensorAccessorIT_Lm3ENS_16DefaultPtrTraitsET2_EES6_NS2_IT1_Lm1ES4_S5_EES8_S8_S8_NS2_IT0_Lm1ES4_S5_EESA_ --------------------------
	.section	.nv.shared._ZN2at6native33batch_norm_backward_reduce_kernelIdddiEEvNS_27GenericPackedTensorAccessorIT_Lm3ENS_16DefaultPtrTraitsET2_EES6_NS2_IT1_Lm1ES4_S5_EES8_S8_S8_NS2_IT0_Lm1ES4_S5_EESA_,"aw",@nobits
	.sectionflags	@""
	.align	8
.nv.shared._ZN2at6native33batch_norm_backward_reduce_kernelIdddiEEvNS_27GenericPackedTensorAccessorIT_Lm3ENS_16DefaultPtrTraitsET2_EES6_NS2_IT1_Lm1ES4_S5_EES8_S8_S8_NS2_IT0_Lm1ES4_S5_EESA_:
	.zero		1536


//--------------------- .nv.shared._ZN2at6native36batch_norm_collect_statistics_kernelINS0_6InvStdEN3c108BFloat16ES4_flEEvNS_27GenericPackedTensorAccessorIKT0_Lm3ENS_17RestrictPtrTraitsET3_EET2_SB_NS5_ISB_Lm1ES8_S9_EESC_ --------------------------
	.section	.nv.shared._ZN2at6native36batch_norm_collect_statistics_kernelINS0_6InvStdEN3c108BFloat16ES4_flEEvNS_27GenericPackedTensorAccessorIKT0_Lm3ENS_17RestrictPtrTraitsET3_EET2_SB_NS5_ISB_Lm1ES8_S9_EESC_,"aw",@nobits
	.sectionflags	@""
	.align	4
.nv.shared._ZN2at6native36batch_norm_collect_statistics_kernelINS0_6InvStdEN3c108BFloat16ES4_flEEvNS_27GenericPackedTensorAccessorIKT0_Lm3ENS_17RestrictPtrTraitsET3_EET2_SB_NS5_ISB_Lm1ES8_S9_EESC_:
	.zero		1664


//--------------------- .nv.shared._ZN2at6native36batch_norm_collect_statistics_kernelINS0_6InvStdEN3c108BFloat16ES4_fiEEvNS_27GenericPackedTensorAccessorIKT0_Lm3ENS_17RestrictPtrTraitsET3_EET2_SB_NS5_ISB_Lm1ES8_S9_EESC_ --------------------------
	.section	.nv.shared._ZN2at6native36batch_norm_collect_statistics_kernelINS0_6InvStdEN3c108BFloat16ES4_fiEEvNS_27GenericPackedTensorAccessorIKT0_Lm3ENS_17RestrictPtrTraitsET3_EET2_SB_NS5_ISB_Lm1ES8_S9_EESC_,"aw",@nobits
	.sectionflags	@""
	.align	4
.nv.shared._ZN2at6native36batch_norm_collect_statistics_kernelINS0_6InvStdEN3c108BFloat16ES4_fiEEvNS_27GenericPackedTensorAccessorIKT0_Lm3ENS_17RestrictPtrTraitsET3_EET2_SB_NS5_ISB_Lm1ES8_S9_EESC_:
	.zero		1664


//--------------------- .nv.shared._ZN2at6native50batch_norm_collect_statistics_channels_last_kernelINS0_6InvStdEN3c108BFloat16EfLi4EEEvPKT0_PT1_S9_PVS8_PiiiS8_ --------------------------
	.section	.nv.shared._ZN2at6native50batch_norm_collect_statistics_channels_last_kernelINS0_6InvStdEN3c108BFloat16EfLi4EEEvPKT0_PT1_S9_PVS8_PiiiS8_,"aw",@nobits
	.sectionflags	@""
	.align	4
.nv.shared._ZN2at6native50batch_norm_collect_statistics_channels_last_kernelINS0_6InvStdEN3c108BFloat16EfLi4EEEvPKT0_PT1_S9_PVS8_PiiiS8_:
	.zero		7169


//--------------------- .nv.shared._ZN2at6native36batch_norm_collect_statistics_kernelINS0_6InvStdEN3c104HalfES4_flEEvNS_27GenericPackedTensorAccessorIKT0_Lm3ENS_17RestrictPtrTraitsET3_EET2_SB_NS5_ISB_Lm1ES8_S9_EESC_ --------------------------
	.section	.nv.shared._ZN2at6native36batch_norm_collect_statistics_kernelINS0_6InvStdEN3c104HalfES4_flEEvNS_27GenericPackedTensorAccessorIKT0_Lm3ENS_17RestrictPtrTraitsET3_EET2_SB_NS5_ISB_Lm1ES8_S9_EESC_,"aw",@nobits
	.sectionflags	@""
	.align	4
.nv.shared._ZN2at6native36batch_norm_collect_statistics_kernelINS0_6InvStdEN3c104HalfES4_flEEvNS_27GenericPackedTensorAccessorIKT0_Lm3ENS_17RestrictPtrTraitsET3_EET2_SB_NS5_ISB_Lm1ES8_S9_EESC_:
	.zero		1664


//--------------------- .nv.shared._ZN2at6native36batch_norm_collect_statistics_kernelINS0_6InvStdEN3c104HalfES4_fiEEvNS_27GenericPackedTensorAccessorIKT0_Lm3ENS_17RestrictPtrTraitsET3_EET2_SB_NS5_ISB_Lm1ES8_S9_EESC_ --------------------------
	.section	.nv.shared._ZN2at6native36batch_norm_collect_statistics_kernelINS0_6InvStdEN3c104HalfES4_fiEEvNS_27GenericPackedTensorAccessorIKT0_Lm3ENS_17RestrictPtrTraitsET3_EET2_SB_NS5_ISB_Lm1ES8_S9_EESC_,"aw",@nobits
	.sectionflags	@""
	.align	4
.nv.shared._ZN2at6native36batch_norm_collect_statistics_kernelINS0_6InvStdEN3c104HalfES4_fiEEvNS_27GenericPackedTensorAccessorIKT0_Lm3ENS_17RestrictPtrTraitsET3_EET2_SB_NS5_ISB_Lm1ES8_S9_EESC_:
	.zero		1664


//--------------------- .nv.shared._ZN2at6native50batch_norm_collect_statistics_channels_last_kernelINS0_6InvStdEN3c104HalfEfLi4EEEvPKT0_PT1_S9_PVS8_PiiiS8_ --------------------------
	.section	.nv.shared._ZN2at6native50batch_norm_collect_statistics_channels_last_kernelINS0_6InvStdEN3c104HalfEfLi4EEEvPKT0_PT1_S9_PVS8_PiiiS8_,"aw",@nobits
	.sectionflags	@""
	.align	4
.nv.shared._ZN2at6native50batch_norm_collect_statistics_channels_last_kernelINS0_6InvStdEN3c104HalfEfLi4EEEvPKT0_PT1_S9_PVS8_PiiiS8_:
	.zero		7169


//--------------------- .nv.shared._ZN2at6native36batch_norm_collect_statistics_kernelINS0_6InvStdEffflEEvNS_27GenericPackedTensorAccessorIKT0_Lm3ENS_17RestrictPtrTraitsET3_EET2_S9_NS3_IS9_Lm1ES6_S7_EESA_ --------------------------
	.section	.nv.shared._ZN2at6native36batch_norm_collect_statistics_kernelINS0_6InvStdEffflEEvNS_27GenericPackedTensorAccessorIKT0_Lm3ENS_17RestrictPtrTraitsET3_EET2_S9_NS3_IS9_Lm1ES6_S7_EESA_,"aw",@nobits
	.sectionflags	@""
	.align	4
.nv.shared._ZN2at6native36batch_norm_collect_statistics_kernelINS0_6InvStdEffflEEvNS_27GenericPackedTensorAccessorIKT0_Lm3ENS_17RestrictPtrTraitsET3_EET2_S9_NS3_IS9_Lm1ES6_S7_EESA_:
	.zero		1664


//--------------------- .nv.shared._ZN2at6native36batch_norm_collect_statistics_kernelINS0_6InvStdEfffiEEvNS_27GenericPackedTensorAccessorIKT0_Lm3ENS_17RestrictPtrTraitsET3_EET2_S9_NS3_IS9_Lm1ES6_S7_EESA_ --------------------------
	.section	.nv.shared._ZN2at6native36batch_norm_collect_statistics_kernelINS0_6InvStdEfffiEEvNS_27GenericPackedTensorAccessorIKT0_Lm3ENS_17RestrictPtrTraitsET3_EET2_S9_NS3_IS9_Lm1ES6_S7_EESA_,"aw",@nobits
	.sectionflags	@""
	.align	4
.nv.shared._ZN2at6native36batch_norm_collect_statistics_kernelINS0_6InvStdEfffiEEvNS_27GenericPackedTensorAccessorIKT0_Lm3ENS_17RestrictPtrTraitsET3_EET2_S9_NS3_IS9_Lm1ES6_S7_EESA_:
	.zero		1664


//--------------------- .nv.shared._ZN2at6native50batch_norm_collect_statistics_channels_last_kernelINS0_6InvStdEffLi4EEEvPKT0_PT1_S7_PVS6_PiiiS6_ --------------------------
	.section	.nv.shared._ZN2at6native50batch_norm_collect_statistics_channels_last_kernelINS0_6InvStdEffLi4EEEvPKT0_PT1_S7_PVS6_PiiiS6_,"aw",@nobits
	.sectionflags	@""
	.align	4
.nv.shared._ZN2at6native50batch_norm_collect_statistics_channels_last_kernelINS0_6InvStdEffLi4EEEvPKT0_PT1_S7_PVS6_PiiiS6_:
	.zero		7169


//--------------------- .nv.shared._ZN2at6native36batch_norm_collect_statistics_kernelINS0_6InvStdEdddlEEvNS_27GenericPackedTensorAccessorIKT0_Lm3ENS_17RestrictPtrTraitsET3_EET2_S9_NS3_IS9_Lm1ES6_S7_EESA_ --------------------------
	.section	.nv.shared._ZN2at6native36batch_norm_collect_statistics_kernelINS0_6InvStdEdddlEEvNS_27GenericPackedTensorAccessorIKT0_Lm3ENS_17RestrictPtrTraitsET3_EET2_S9_NS3_IS9_Lm1ES6_S7_EESA_,"aw",@nobits
	.sectionflags	@""
	.align	4
.nv.shared._ZN2at6native36batch_norm_collect_statistics_kernelINS0_6InvStdEdddlEEvNS_27GenericPackedTensorAccessorIKT0_Lm3ENS_17RestrictPtrTraitsET3_EET2_S9_NS3_IS9_Lm1ES6_S7_EESA_:
	.zero		1664


//--------------------- .nv.shared._ZN2at6native36batch_norm_collect_statistics_kernelINS0_6InvStdEdddiEEvNS_27GenericPackedTensorAccessorIKT0_Lm3ENS_17RestrictPtrTraitsET3_EET2_S9_NS3_IS9_Lm1ES6_S7_EESA_ --------------------------
	.section	.nv.shared._ZN2at6native36batch_norm_collect_statistics_kernelINS0_6InvStdEdddiEEvNS_27GenericPackedTensorAccessorIKT0_Lm3ENS_17RestrictPtrTraitsET3_EET2_S9_NS3_IS9_Lm1ES6_S7_EESA_,"aw",@nobits
	.sectionflags	@""
	.align	4
.nv.shared._ZN2at6native36batch_norm_collect_statistics_kernelINS0_6InvStdEdddiEEvNS_27GenericPackedTensorAccessorIKT0_Lm3ENS_17RestrictPtrTraitsET3_EET2_S9_NS3_IS9_Lm1ES6_S7_EESA_:
	.zero		1664


//--------------------- .nv.shared._ZN2at6native50batch_norm_collect_statistics_channels_last_kernelINS0_6InvStdEddLi4EEEvPKT0_PT1_S7_PVS6_PiiiS6_ --------------------------
	.section	.nv.shared._ZN2at6native50batch_norm_collect_statistics_channels_last_kernelINS0_6InvStdEddLi4EEEvPKT0_PT1_S7_PVS6_PiiiS6_,"aw",@nobits
	.sectionflags	@""
	.align	8
.nv.shared._ZN2at6native50batch_norm_collect_statistics_channels_last_kernelINS0_6InvStdEddLi4EEEvPKT0_PT1_S7_PVS6_PiiiS6_:
	.zero		11265


//--------------------- .nv.shared._ZN2at6native26batch_norm_backward_kernelIN3c108BFloat16ES3_fiEEvNS_27GenericPackedTensorAccessorIKT_Lm3ENS_16DefaultPtrTraitsET2_EES9_NS4_IS5_Lm3ES7_S8_EENS4_IT0_Lm1ES7_S8_EESC_NS4_IKSB_Lm1ES7_S8_EESE_SE_NS4_IKT1_Lm1ES7_S8_EESH_bSF_ --------------------------
	.section	.nv.shared._ZN2at6native26batch_norm_backward_kernelIN3c108BFloat16ES3_fiEEvNS_27GenericPackedTensorAccessorIKT_Lm3ENS_16DefaultPtrTraitsET2_EES9_NS4_IS5_Lm3ES7_S8_EENS4_IT0_Lm1ES7_S8_EESC_NS4_IKSB_Lm1ES7_S8_EESE_SE_NS4_IKT1_Lm1ES7_S8_EESH_bSF_,"aw",@nobits
	.sectionflags	@""
	.align	4
.nv.shared._ZN2at6native26batch_norm_backward_kernelIN3c108BFloat16ES3_fiEEvNS_27GenericPackedTensorAccessorIKT_Lm3ENS_16DefaultPtrTraitsET2_EES9_NS4_IS5_Lm3ES7_S8_EENS4_IT0_Lm1ES7_S8_EESC_NS4_IKSB_Lm1ES7_S8_EESE_SE_NS4_IKT1_Lm1ES7_S8_EESH_bSF_:
	.zero		1280


//--------------------- .nv.shared._ZN2at6native26batch_norm_backward_kernelIN3c108BFloat16EffiEEvNS_27GenericPackedTensorAccessorIKT_Lm3ENS_16DefaultPtrTraitsET2_EES9_NS4_IS5_Lm3ES7_S8_EENS4_IT0_Lm1ES7_S8_EESC_NS4_IKSB_Lm1ES7_S8_EESE_SE_NS4_IKT1_Lm1ES7_S8_EESH_bSF_ --------------------------
	.section	.nv.shared._ZN2at6native26batch_norm_backward_kernelIN3c108BFloat16EffiEEvNS_27GenericPackedTensorAccessorIKT_Lm3ENS_16DefaultPtrTraitsET2_EES9_NS4_IS5_Lm3ES7_S8_EENS4_IT0_Lm1ES7_S8_EESC_NS4_IKSB_Lm1ES7_S8_EESE_SE_NS4_IKT1_Lm1ES7_S8_EESH_bSF_,"aw",@nobits
	.sectionflags	@""
	.align	4
.nv.shared._ZN2at6native26batch_norm_backward_kernelIN3c108BFloat16EffiEEvNS_27GenericPackedTensorAccessorIKT_Lm3ENS_16DefaultPtrTraitsET2_EES9_NS4_IS5_Lm3ES7_S8_EENS4_IT0_Lm1ES7_S8_EESC_NS4_IKSB_Lm1ES7_S8_EESE_SE_NS4_IKT1_Lm1ES7_S8_EESH_bSF_:
	.zero		1280


//--------------------- .nv.shared._ZN2at6native26batch_norm_backward_kernelIN3c104HalfES3_fiEEvNS_27GenericPackedTensorAccessorIKT_Lm3ENS_16DefaultPtrTraitsET2_EES9_NS4_IS5_Lm3ES7_S8_EENS4_IT0_Lm1ES7_S8_EESC_NS4_IKSB_Lm1ES7_S8_EESE_SE_NS4_IKT1_Lm1ES7_S8_EESH_bSF_ --------------------------
	.section	.nv.shared._ZN2at6native26batch_norm_backward_kernelIN3c104HalfES3_fiEEvNS_27GenericPackedTensorAccessorIKT_Lm3ENS_16DefaultPtrTraitsET2_EES9_NS4_IS5_Lm3ES7_S8_EENS4_IT0_Lm1ES7_S8_EESC_NS4_IKSB_Lm1ES7_S8_EESE_SE_NS4_IKT1_Lm1ES7_S8_EESH_bSF_,"aw",@nobits
	.sectionflags	@""
	.align	4
.nv.shared._ZN2at6native26batch_norm_backward_kernelIN3c104HalfES3_fiEEvNS_27GenericPackedTensorAccessorIKT_Lm3ENS_16DefaultPtrTraitsET2_EES9_NS4_IS5_Lm3ES7_S8_EENS4_IT0_Lm1ES7_S8_EESC_NS4_IKSB_Lm1ES7_S8_EESE_SE_NS4_IKT1_Lm1ES7_S8_EESH_bSF_:
	.zero		1280


//--------------------- .nv.shared._ZN2at6native26batch_norm_backward_kernelIN3c104HalfEffiEEvNS_27GenericPackedTensorAccessorIKT_Lm3ENS_16DefaultPtrTraitsET2_EES9_NS4_IS5_Lm3ES7_S8_EENS4_IT0_Lm1ES7_S8_EESC_NS4_IKSB_Lm1ES7_S8_EESE_SE_NS4_IKT1_Lm1ES7_S8_EESH_bSF_ --------------------------
	.section	.nv.shared._ZN2at6native26batch_norm_backward_kernelIN3c104HalfEffiEEvNS_27GenericPackedTensorAccessorIKT_Lm3ENS_16DefaultPtrTraitsET2_EES9_NS4_IS5_Lm3ES7_S8_EENS4_IT0_Lm1ES7_S8_EESC_NS4_IKSB_Lm1ES7_S8_EESE_SE_NS4_IKT1_Lm1ES7_S8_EESH_bSF_,"aw",@nobits
	.sectionflags	@""
	.align	4
.nv.shared._ZN2at6native26batch_norm_backward_kernelIN3c104HalfEffiEEvNS_27GenericPackedTensorAccessorIKT_Lm3ENS_16DefaultPtrTraitsET2_EES9_NS4_IS5_Lm3ES7_S8_EENS4_IT0_Lm1ES7_S8_EESC_NS4_IKSB_Lm1ES7_S8_EESE_SE_NS4_IKT1_Lm1ES7_S8_EESH_bSF_:
	.zero		1280


//--------------------- .nv.shared._ZN2at6native26batch_norm_backward_kernelIfffiEEvNS_27GenericPackedTensorAccessorIKT_Lm3ENS_16DefaultPtrTraitsET2_EES7_NS2_IS3_Lm3ES5_S6_EENS2_IT0_Lm1ES5_S6_EESA_NS2_IKS9_Lm1ES5_S6_EESC_SC_NS2_IKT1_Lm1ES5_S6_EESF_bSD_ --------------------------
	.section	.nv.shared._ZN2at6native26batch_norm_backward_kernelIfffiEEvNS_27GenericPackedTensorAccessorIKT_Lm3ENS_16DefaultPtrTraitsET2_EES7_NS2_IS3_Lm3ES5_S6_EENS2_IT0_Lm1ES5_S6_EESA_NS2_IKS9_Lm1ES5_S6_EESC_SC_NS2_IKT1_Lm1ES5_S6_EESF_bSD_,"aw",@nobits
	.sectionflags	@""
	.align	4
.nv.shared._ZN2at6native26batch_norm_backward_kernelIfffiEEvNS_27GenericPackedTensorAccessorIKT_Lm3ENS_16DefaultPtrTraitsET2_EES7_NS2_IS3_Lm3ES5_S6_EENS2_IT0_Lm1ES5_S6_EESA_NS2_IKS9_Lm1ES5_S6_EESC_SC_NS2_IKT1_Lm1ES5_S6_EESF_bSD_:
	.zero		1280


//--------------------- .nv.shared._ZN2at6native26batch_norm_backward_kernelIdddiEEvNS_27GenericPackedTensorAccessorIKT_Lm3ENS_16DefaultPtrTraitsET2_EES7_NS2_IS3_Lm3ES5_S6_EENS2_IT0_Lm1ES5_S6_EESA_NS2_IKS9_Lm1ES5_S6_EESC_SC_NS2_IKT1_Lm1ES5_S6_EESF_bSD_ --------------------------
	.section	.nv.shared._ZN2at6native26batch_norm_backward_kernelIdddiEEvNS_27GenericPackedTensorAccessorIKT_Lm3ENS_16DefaultPtrTraitsET2_EES7_NS2_IS3_Lm3ES5_S6_EENS2_IT0_Lm1ES5_S6_EESA_NS2_IKS9_Lm1ES5_S6_EESC_SC_NS2_IKT1_Lm1ES5_S6_EESF_bSD_,"aw",@nobits
	.sectionflags	@""
	.align	8
.nv.shared._ZN2at6native26batch_norm_backward_kernelIdddiEEvNS_27GenericPackedTensorAccessorIKT_Lm3ENS_16DefaultPtrTraitsET2_EES7_NS2_IS3_Lm3ES5_S6_EENS2_IT0_Lm1ES5_S6_EESA_NS2_IKS9_Lm1ES5_S6_EESC_SC_NS2_IKT1_Lm1ES5_S6_EESF_bSD_:
	.zero		1536


//--------------------- .nv.shared._ZN2at6native50batch_norm_collect_statistics_channels_last_kernelINS0_3VarEN3c108BFloat16EfLi4EEEvPKT0_PT1_S9_PVS8_PiiiS8_ --------------------------
	.section	.nv.shared._ZN2at6native50batch_norm_collect_statistics_channels_last_kernelINS0_3VarEN3c108BFloat16EfLi4EEEvPKT0_PT1_S9_PVS8_PiiiS8_,"aw",@nobits
	.sectionflags	@""
	.align	4
.nv.shared._ZN2at6native50batch_norm_collect_statistics_channels_last_kernelINS0_3VarEN3c108BFloat16EfLi4EEEvPKT0_PT1_S9_PVS8_PiiiS8_:
	.zero		7169


//--------------------- .nv.shared._ZN2at6native50batch_norm_collect_statistics_channels_last_kernelINS0_3VarEN3c104HalfEfLi4EEEvPKT0_PT1_S9_PVS8_PiiiS8_ --------------------------
	.section	.nv.shared._ZN2at6native50batch_norm_collect_statistics_channels_last_kernelINS0_3VarEN3c104HalfEfLi4EEEvPKT0_PT1_S9_PVS8_PiiiS8_,"aw",@nobits
	.sectionflags	@""
	.align	4
.nv.shared._ZN2at6native50batch_norm_collect_statistics_channels_last_kernelINS0_3VarEN3c104HalfEfLi4EEEvPKT0_PT1_S9_PVS8_PiiiS8_:
	.zero		7169


//--------------------- .nv.shared._ZN2at6native50batch_norm_collect_statistics_channels_last_kernelINS0_3VarEffLi4EEEvPKT0_PT1_S7_PVS6_PiiiS6_ --------------------------
	.section	.nv.shared._ZN2at6native50batch_norm_collect_statistics_channels_last_kernelINS0_3VarEffLi4EEEvPKT0_PT1_S7_PVS6_PiiiS6_,"aw",@nobits
	.sectionflags	@""
	.align	4
.nv.shared._ZN2at6native50batch_norm_collect_statistics_channels_last_kernelINS0_3VarEffLi4EEEvPKT0_PT1_S7_PVS6_PiiiS6_:
	.zero		7169


//--------------------- .nv.shared._ZN2at6native50batch_norm_collect_statistics_channels_last_kernelINS0_3VarEddLi4EEEvPKT0_PT1_S7_PVS6_PiiiS6_ --------------------------
	.section	.nv.shared._ZN2at6native50batch_norm_collect_statistics_channels_last_kernelINS0_3VarEddLi4EEEvPKT0_PT1_S7_PVS6_PiiiS6_,"aw",@nobits
	.sectionflags	@""
	.align	8
.nv.shared._ZN2at6native50batch_norm_collect_statistics_channels_last_kernelINS0_3VarEddLi4EEEvPKT0_PT1_S7_PVS6_PiiiS6_:
	.zero		11265


//--------------------- .nv.shared._ZN2at6native36batch_norm_collect_statistics_kernelINS0_3VarEN3c108BFloat16ES4_fiEEvNS_27GenericPackedTensorAccessorIKT0_Lm3ENS_17RestrictPtrTraitsET3_EET2_SB_NS5_ISB_Lm1ES8_S9_EESC_ --------------------------
	.section	.nv.shared._ZN2at6native36batch_norm_collect_statistics_kernelINS0_3VarEN3c108BFloat16ES4_fiEEvNS_27GenericPackedTensorAccessorIKT0_Lm3ENS_17RestrictPtrTraitsET3_EET2_SB_NS5_ISB_Lm1ES8_S9_EESC_,"aw",@nobits
	.sectionflags	@""
	.align	4
.nv.shared._ZN2at6native36batch_norm_collect_statistics_kernelINS0_3VarEN3c108BFloat16ES4_fiEEvNS_27GenericPackedTensorAccessorIKT0_Lm3ENS_17RestrictPtrTraitsET3_EET2_SB_NS5_ISB_Lm1ES8_S9_EESC_:
	.zero		1664


//--------------------- .nv.shared._ZN2at6native36batch_norm_collect_statistics_kernelINS0_3VarEN3c104HalfES4_fiEEvNS_27GenericPackedTensorAccessorIKT0_Lm3ENS_17RestrictPtrTraitsET3_EET2_SB_NS5_ISB_Lm1ES8_S9_EESC_ --------------------------
	.section	.nv.shared._ZN2at6native36batch_norm_collect_statistics_kernelINS0_3VarEN3c104HalfES4_fiEEvNS_27GenericPackedTensorAccessorIKT0_Lm3ENS_17RestrictPtrTraitsET3_EET2_SB_NS5_ISB_Lm1ES8_S9_EESC_,"aw",@nobits
	.sectionflags	@""
	.align	4
.nv.shared._ZN2at6native36batch_norm_collect_statistics_kernelINS0_3VarEN3c104HalfES4_fiEEvNS_27GenericPackedTensorAccessorIKT0_Lm3ENS_17RestrictPtrTraitsET3_EET2_SB_NS5_ISB_Lm1ES8_S9_EESC_:
	.zero		1664


//--------------------- .nv.shared._ZN2at6native36batch_norm_collect_statistics_kernelINS0_3VarEfffiEEvNS_27GenericPackedTensorAccessorIKT0_Lm3ENS_17RestrictPtrTraitsET3_EET2_S9_NS3_IS9_Lm1ES6_S7_EESA_ --------------------------
	.section	.nv.shared._ZN2at6native36batch_norm_collect_statistics_kernelINS0_3VarEfffiEEvNS_27GenericPackedTensorAccessorIKT0_Lm3ENS_17RestrictPtrTraitsET3_EET2_S9_NS3_IS9_Lm1ES6_S7_EESA_,"aw",@nobits
	.sectionflags	@""
	.align	4
.nv.shared._ZN2at6native36batch_norm_collect_statistics_kernelINS0_3VarEfffiEEvNS_27GenericPackedTensorAccessorIKT0_Lm3ENS_17RestrictPtrTraitsET3_EET2_S9_NS3_IS9_Lm1ES6_S7_EESA_:
	.zero		1664


//--------------------- .nv.shared._ZN2at6native36batch_norm_collect_statistics_kernelINS0_3VarEdddiEEvNS_27GenericPackedTensorAccessorIKT0_Lm3ENS_17RestrictPtrTraitsET3_EET2_S9_NS3_IS9_Lm1ES6_S7_EESA_ --------------------------
	.section	.nv.shared._ZN2at6native36batch_norm_collect_statistics_kernelINS0_3VarEdddiEEvNS_27GenericPackedTensorAccessorIKT0_Lm3ENS_17RestrictPtrTraitsET3_EET2_S9_NS3_IS9_Lm1ES6_S7_EESA_,"aw",@nobits
	.sectionflags	@""
	.align	4
.nv.shared._ZN2at6native36batch_norm_collect_statistics_kernelINS0_3VarEdddiEEvNS_27GenericPackedTensorAccessorIKT0_Lm3ENS_17RestrictPtrTraitsET3_EET2_S9_NS3_IS9_Lm1ES6_S7_EESA_:
	.zero		1664


//--------------------- .nv.shared._ZN2at6native47batch_norm_backward_reduce_channels_last_kernelILi4EN3c108BFloat16EfS3_EEvPKT0_S6_PKT1_S9_PS7_SA_PT2_SC_PVS7_Piii --------------------------
	.section	.nv.shared._ZN2at6native47batch_norm_backward_reduce_channels_last_kernelILi4EN3c108BFloat16EfS3_EEvPKT0_S6_PKT1_S9_PS7_SA_PT2_SC_PVS7_Piii,"aw",@nobits
	.sectionflags	@""
	.align	4
.nv.shared._ZN2at6native47batch_norm_backward_reduce_channels_last_kernelILi4EN3c108BFloat16EfS3_EEvPKT0_S6_PKT1_S9_PS7_SA_PT2_SC_PVS7_Piii:
	.zero		5121


//--------------------- .nv.shared._ZN2at6native47batch_norm_backward_reduce_channels_last_kernelILi4EN3c104HalfEfS3_EEvPKT0_S6_PKT1_S9_PS7_SA_PT2_SC_PVS7_Piii --------------------------
	.section	.nv.shared._ZN2at6native47batch_norm_backward_reduce_channels_last_kernelILi4EN3c104HalfEfS3_EEvPKT0_S6_PKT1_S9_PS7_SA_PT2_SC_PVS7_Piii,"aw",@nobits
	.sectionflags	@""
	.align	4
.nv.shared._ZN2at6native47batch_norm_backward_reduce_channels_last_kernelILi4EN3c104HalfEfS3_EEvPKT0_S6_PKT1_S9_PS7_SA_PT2_SC_PVS7_Piii:
	.zero		5121


//--------------------- .nv.shared._ZN2at6native47batch_norm_backward_reduce_channels_last_kernelILi4EN3c108BFloat16EffEEvPKT0_S6_PKT1_S9_PS7_SA_PT2_SC_PVS7_Piii --------------------------
	.section	.nv.shared._ZN2at6native47batch_norm_backward_reduce_channels_last_kernelILi4EN3c108BFloat16EffEEvPKT0_S6_PKT1_S9_PS7_SA_PT2_SC_PVS7_Piii,"aw",@nobits
	.sectionflags	@""
	.align	4
.nv.shared._ZN2at6native47batch_norm_backward_reduce_channels_last_kernelILi4EN3c108BFloat16EffEEvPKT0_S6_PKT1_S9_PS7_SA_PT2_SC_PVS7_Piii:
	.zero		5121


//--------------------- .nv.shared._ZN2at6native47batch_norm_backward_reduce_channels_last_kernelILi4EN3c104HalfEffEEvPKT0_S6_PKT1_S9_PS7_SA_PT2_SC_PVS7_Piii --------------------------
	.section	.nv.shared._ZN2at6native47batch_norm_backward_reduce_channels_last_kernelILi4EN3c104HalfEffEEvPKT0_S6_PKT1_S9_PS7_SA_PT2_SC_PVS7_Piii,"aw",@nobits
	.sectionflags	@""
	.align	4
.nv.shared._ZN2at6native47batch_norm_backward_reduce_channels_last_kernelILi4EN3c104HalfEffEEvPKT0_S6_PKT1_S9_PS7_SA_PT2_SC_PVS7_Piii:
	.zero		5121


//--------------------- .nv.shared._ZN2at6native47batch_norm_backward_reduce_channels_last_kernelILi4EfffEEvPKT0_S4_PKT1_S7_PS5_S8_PT2_SA_PVS5_Piii --------------------------
	.section	.nv.shared._ZN2at6native47batch_norm_backward_reduce_channels_last_kernelILi4EfffEEvPKT0_S4_PKT1_S7_PS5_S8_PT2_SA_PVS5_Piii,"aw",@nobits
	.sectionflags	@""
	.align	4
.nv.shared._ZN2at6native47batch_norm_backward_reduce_channels_last_kernelILi4EfffEEvPKT0_S4_PKT1_S7_PS5_S8_PT2_SA_PVS5_Piii:
	.zero		5121


//--------------------- .nv.shared._ZN2at6native47batch_norm_backward_reduce_channels_last_kernelILi4EdddEEvPKT0_S4_PKT1_S7_PS5_S8_PT2_SA_PVS5_Piii --------------------------
	.section	.nv.shared._ZN2at6native47batch_norm_backward_reduce_channels_last_kernelILi4EdddEEvPKT0_S4_PKT1_S7_PS5_S8_PT2_SA_PVS5_Piii,"aw",@nobits
	.sectionflags	@""
	.align	8
.nv.shared._ZN2at6native47batch_norm_backward_reduce_channels_last_kernelILi4EdddEEvPKT0_S4_PKT1_S7_PS5_S8_PT2_SA_PVS5_Piii:
	.zero		9217


//--------------------- .nv.constant0._ZN2at6native49_GLOBAL__N__b919a28f_16_Normalization_cu_5c38458745unrolled_elementwise_kernel_for_multi_outputsILi3EZZZNS1_34batch_norm_update_stats_and_invertERKNS_6TensorES5_S5_S5_ddlENKUlvE_clEvENKUlvE2_clEvEUlffN3c108BFloat16ES9_E_St5arrayIPcLm7EE16OffsetCalculatorILi4EjLb0EESE_ILi3EjLb0EEEEviT0_T1_T2_T3_ --------------------------
	.section	.nv.constant0._ZN2at6native49_GLOBAL__N__b919a28f_16_Normalization_cu_5c38458745unrolled_elementwise_kernel_for_multi_outputsILi3EZZZNS1_34batch_norm_update_stats_and_invertERKNS_6TensorES5_S5_S5_ddlENKUlvE_clEvENKUlvE2_clEvEUlffN3c108BFloat16ES9_E_St5arrayIPcLm7EE16OffsetCalculatorILi4EjLb0EESE_ILi3EjLb0EEEEviT0_T1_T2_T3_,"a",@progbits
	.sectionflags	@""
	.align	4
.nv.constant0._ZN2at6native49_GLOBAL__N__b919a28f_16_Normalization_cu_5c38458745unrolled_elementwise_kernel_for_multi_outputsILi3EZZZNS1_34batch_norm_update_stats_and_invertERKNS_6TensorES5_S5_S5_ddlENKUlvE_clEvENKUlvE2_clEvEUlffN3c108BFloat16ES9_E_St5arrayIPcLm7EE16OffsetCalculatorILi4EjLb0EESE_ILi3EjLb0EEEEviT0_T1_T2_T3_:
	.zero		2292


//--------------------- .nv.constant0._ZN2at6native49_GLOBAL__N__b919a28f_16_Normalization_cu_5c38458745unrolled_elementwise_kernel_for_multi_outputsILi3EZZZNS1_34batch_norm_update_stats_and_invertERKNS_6TensorES5_S5_S5_ddlENKUlvE_clEvENKUlvE2_clEvEUlffN3c108BFloat16ES9_E_St5arrayIPcLm7EE23TrivialOffsetCalculatorILi4EjESE_ILi3EjEEEviT0_T1_T2_T3_ --------------------------
	.section	.nv.constant0._ZN2at6native49_GLOBAL__N__b919a28f_16_Normalization_cu_5c38458745unrolled_elementwise_kernel_for_multi_outputsILi3EZZZNS1_34batch_norm_update_stats_and_invertERKNS_6TensorES5_S5_S5_ddlENKUlvE_clEvENKUlvE2_clEvEUlffN3c108BFloat16ES9_E_St5arrayIPcLm7EE23TrivialOffsetCalculatorILi4EjESE_ILi3EjEEEviT0_T1_T2_T3_,"a",@progbits
	.sectionflags	@""
	.align	4
.nv.constant0._ZN2at6native49_GLOBAL__N__b919a28f_16_Normalization_cu_5c38458745unrolled_elementwise_kernel_for_multi_outputsILi3EZZZNS1_34batch_norm_update_stats_and_invertERKNS_6TensorES5_S5_S5_ddlENKUlvE_clEvENKUlvE2_clEvEUlffN3c108BFloat16ES9_E_St5arrayIPcLm7EE23TrivialOffsetCalculatorILi4EjESE_ILi3EjEEEviT0_T1_T2_T3_:
	.zero		986


//--------------------- .nv.constant0._ZN2at6native49_GLOBAL__N__b919a28f_16_Normalization_cu_5c38458745unrolled_elementwise_kernel_for_multi_outputsILi3EZZZNS1_34batch_norm_update_stats_and_invertERKNS_6TensorES5_S5_S5_ddlENKUlvE_clEvENKUlvE1_clEvEUlffN3c104HalfES9_E_St5arrayIPcLm7EE16OffsetCalculatorILi4EjLb0EESE_ILi3EjLb0EEEEviT0_T1_T2_T3_ --------------------------
	.section	.nv.constant0._ZN2at6native49_GLOBAL__N__b919a28f_16_Normalization_cu_5c38458745unrolled_elementwise_kernel_for_multi_outputsILi3EZZZNS1_34batch_norm_update_stats_and_invertERKNS_6TensorES5_S5_S5_ddlENKUlvE_clEvENKUlvE1_clEvEUlffN3c104HalfES9_E_St5arrayIPcLm7EE16OffsetCalculatorILi4EjLb0EESE_ILi3EjLb0EEEEviT0_T1_T2_T3_,"a",@progbits
	.sectionflags	@""
	.align	4
.nv.constant0._ZN2at6native49_GLOBAL__N__b919a28f_16_Normalization_cu_5c38458745unrolled_elementwise_kernel_for_multi_outputsILi3EZZZNS1_34batch_norm_update_stats_and_invertERKNS_6TensorES5_S5_S5_ddlENKUlvE_clEvENKUlvE1_clEvEUlffN3c104HalfES9_E_St5arrayIPcLm7EE16OffsetCalculatorILi4EjLb0EESE_ILi3EjLb0EEEEviT0_T1_T2_T3_:
	.zero		2292


//--------------------- .nv.constant0._ZN2at6native49_GLOBAL__N__b919a28f_16_Normalization_cu_5c38458745unrolled_elementwise_kernel_for_multi_outputsILi3EZZZNS1_34batch_norm_update_stats_and_invertERKNS_6TensorES5_S5_S5_ddlENKUlvE_clEvENKUlvE1_clEvEUlffN3c104HalfES9_E_St5arrayIPcLm7EE23TrivialOffsetCalculatorILi4EjESE_ILi3EjEEEviT0_T1_T2_T3_ --------------------------
	.section	.nv.constant0._ZN2at6native49_GLOBAL__N__b919a28f_16_Normalization_cu_5c38458745unrolled_elementwise_kernel_for_multi_outputsILi3EZZZNS1_34batch_norm_update_stats_and_invertERKNS_6TensorES5_S5_S5_ddlENKUlvE_clEvENKUlvE1_clEvEUlffN3c104HalfES9_E_St5arrayIPcLm7EE23TrivialOffsetCalculatorILi4EjESE_ILi3EjEEEviT0_T1_T2_T3_,"a",@progbits
	.sectionflags	@""
	.align	4
.nv.constant0._ZN2at6native49_GLOBAL__N__b919a28f_16_Normalization_cu_5c38458745unrolled_elementwise_kernel_for_multi_outputsILi3EZZZNS1_34batch_norm_update_stats_and_invertERKNS_6TensorES5_S5_S5_ddlENKUlvE_clEvENKUlvE1_clEvEUlffN3c104HalfES9_E_St5arrayIPcLm7EE23TrivialOffsetCalculatorILi4EjESE_ILi3EjEEEviT0_T1_T2_T3_:
	.zero		986


//--------------------- .nv.constant0._ZN2at6native49_GLOBAL__N__b919a28f_16_Normalization_cu_5c38458745unrolled_elementwise_kernel_for_multi_outputsILi3EZZZNS1_34batch_norm_update_stats_and_invertERKNS_6TensorES5_S5_S5_ddlENKUlvE_clEvENKUlvE0_clEvEUlffffE_St5arrayIPcLm7EE16OffsetCalculatorILi4EjLb0EESC_ILi3EjLb0EEEEviT0_T1_T2_T3_ --------------------------
	.section	.nv.constant0._ZN2at6native49_GLOBAL__N__b919a28f_16_Normalization_cu_5c38458745unrolled_elementwise_kernel_for_multi_outputsILi3EZZZNS1_34batch_norm_update_stats_and_invertERKNS_6TensorES5_S5_S5_ddlENKUlvE_clEvENKUlvE0_clEvEUlffffE_St5arrayIPcLm7EE16OffsetCalculatorILi4EjLb0EESC_ILi3EjLb0EEEEviT0_T1_T2_T3_,"a",@progbits
	.sectionflags	@""
	.align	4
.nv.constant0._ZN2at6native49_GLOBAL__N__b919a28f_16_Normalization_cu_5c38458745unrolled_elementwise_kernel_for_multi_outputsILi3EZZZNS1_34batch_norm_update_stats_and_invertERKNS_6TensorES5_S5_S5_ddlENKUlvE_clEvENKUlvE0_clEvEUlffffE_St5arrayIPcLm7EE16OffsetCalculatorILi4EjLb0EESC_ILi3EjLb0EEEEviT0_T1_T2_T3_:
	.zero		2292


//--------------------- .nv.constant0._ZN2at6native49_GLOBAL__N__b919a28f_16_Normalization_cu_5c38458745unrolled_elementwise_kernel_for_multi_outputsILi3EZZZNS1_34batch_norm_update_stats_and_invertERKNS_6TensorES5_S5_S5_ddlENKUlvE_clEvENKUlvE0_clEvEUlffffE_St5arrayIPcLm7EE23TrivialOffsetCalculatorILi4EjESC_ILi3EjEEEviT0_T1_T2_T3_ --------------------------
	.section	.nv.constant0._ZN2at6native49_GLOBAL__N__b919a28f_16_Normalization_cu_5c38458745unrolled_elementwise_kernel_for_multi_outputsILi3EZZZNS1_34batch_norm_update_stats_and_invertERKNS_6TensorES5_S5_S5_ddlENKUlvE_clEvENKUlvE0_clEvEUlffffE_St5arrayIPcLm7EE23TrivialOffsetCalculatorILi4EjESC_ILi3EjEEEviT0_T1_T2_T3_,"a",@progbits
	.sectionflags	@""
	.align	4
.nv.constant0._ZN2at6native49_GLOBAL__N__b919a28f_16_Normalization_cu_5c38458745unrolled_elementwise_kernel_for_multi_outputsILi3EZZZNS1_34batch_norm_update_stats_and_invertERKNS_6TensorES5_S5_S5_ddlENKUlvE_clEvENKUlvE0_clEvEUlffffE_St5arrayIPcLm7EE23TrivialOffsetCalculatorILi4EjESC_ILi3EjEEEviT0_T1_T2_T3_:
	.zero		986


//--------------------- .nv.constant0._ZN2at6native49_GLOBAL__N__b919a28f_16_Normalization_cu_5c38458745unrolled_elementwise_kernel_for_multi_outputsILi3EZZZNS1_34batch_norm_update_stats_and_invertERKNS_6TensorES5_S5_S5_ddlENKUlvE_clEvENKUlvE_clEvEUlddddE_St5arrayIPcLm7EE16OffsetCalculatorILi4EjLb0EESC_ILi3EjLb0EEEEviT0_T1_T2_T3_ --------------------------
	.section	.nv.constant0._ZN2at6native49_GLOBAL__N__b919a28f_16_Normalization_cu_5c38458745unrolled_elementwise_kernel_for_multi_outputsILi3EZZZNS1_34batch_norm_update_stats_and_invertERKNS_6TensorES5_S5_S5_ddlENKUlvE_clEvENKUlvE_clEvEUlddddE_St5arrayIPcLm7EE16OffsetCalculatorILi4EjLb0EESC_ILi3EjLb0EEEEviT0_T1_T2_T3_,"a",@progbits
	.sectionflags	@""
	.align	4
.nv.constant0._ZN2at6native49_GLOBAL__N__b919a28f_16_Normalization_cu_5c38458745unrolled_elementwise_kernel_for_multi_outputsILi3EZZZNS1_34batch_norm_update_stats_and_invertERKNS_6TensorES5_S5_S5_ddlENKUlvE_clEvENKUlvE_clEvEUlddddE_St5arrayIPcLm7EE16OffsetCalculatorILi4EjLb0EESC_ILi3EjLb0EEEEviT0_T1_T2_T3_:
	.zero		2300


//--------------------- .nv.constant0._ZN2at6native49_GLOBAL__N__b919a28f_16_Normalization_cu_5c38458745unrolled_elementwise_kernel_for_multi_outputsILi3EZZZNS1_34batch_norm_update_stats_and_invertERKNS_6TensorES5_S5_S5_ddlENKUlvE_clEvENKUlvE_clEvEUlddddE_St5arrayIPcLm7EE23TrivialOffsetCalculatorILi4EjESC_ILi3EjEEEviT0_T1_T2_T3_ --------------------------
	.section	.nv.constant0._ZN2at6native49_GLOBAL__N__b919a28f_16_Normalization_cu_5c38458745unrolled_elementwise_kernel_for_multi_outputsILi3EZZZNS1_34batch_norm_update_stats_and_invertERKNS_6TensorES5_S5_S5_ddlENKUlvE_clEvENKUlvE_clEvEUlddddE_St5arrayIPcLm7EE23TrivialOffsetCalculatorILi4EjESC_ILi3EjEEEviT0_T1_T2_T3_,"a",@progbits
	.sectionflags	@""
	.align	4
.nv.constant0._ZN2at6native49_GLOBAL__N__b919a28f_16_Normalization_cu_5c38458745unrolled_elementwise_kernel_for_multi_outputsILi3EZZZNS1_34batch_norm_update_stats_and_invertERKNS_6TensorES5_S5_S5_ddlENKUlvE_clEvENKUlvE_clEvEUlddddE_St5arrayIPcLm7EE23TrivialOffsetCalculatorILi4EjESC_ILi3EjEEEviT0_T1_T2_T3_:
	.zero		994


//--------------------- .nv.constant0._ZN2at6native49_GLOBAL__N__b919a28f_16_Normalization_cu_5c38458745unrolled_elementwise_kernel_for_multi_outputsILi2EZZZNS1_23batch_norm_update_statsERKNS_6TensorES5_S5_S5_dlENKUlvE_clEvENKUlvE2_clEvEUlffN3c108BFloat16ES9_E_St5arrayIPcLm6EE16OffsetCalculatorILi4EjLb0EESE_ILi2EjLb0EEEEviT0_T1_T2_T3_ --------------------------
	.section	.nv.constant0._ZN2at6native49_GLOBAL__N__b919a28f_16_Normalization_cu_5c38458745unrolled_elementwise_kernel_for_multi_outputsILi2EZZZNS1_23batch_norm_update_statsERKNS_6TensorES5_S5_S5_dlENKUlvE_clEvENKUlvE2_clEvEUlffN3c108BFloat16ES9_E_St5arrayIPcLm6EE16OffsetCalculatorILi4EjLb0EESE_ILi2EjLb0EEEEviT0_T1_T2_T3_,"a",@progbits
	.sectionflags	@""
	.align	4
.nv.constant0._ZN2at6native49_GLOBAL__N__b919a28f_16_Normalization_cu_5c38458745unrolled_elementwise_kernel_for_multi_outputsILi2EZZZNS1_23batch_norm_update_statsERKNS_6TensorES5_S5_S5_dlENKUlvE_clEvENKUlvE2_clEvEUlffN3c108BFloat16ES9_E_St5arrayIPcLm6EE16OffsetCalculatorILi4EjLb0EESE_ILi2EjLb0EEEEviT0_T1_T2_T3_:
	.zero		2176


//--------------------- .nv.constant0._ZN2at6native49_GLOBAL__N__b919a28f_16_Normalization_cu_5c38458745unrolled_elementwise_kernel_for_multi_outputsILi2EZZZNS1_23batch_norm_update_statsERKNS_6TensorES5_S5_S5_dlENKUlvE_clEvENKUlvE2_clEvEUlffN3c108BFloat16ES9_E_St5arrayIPcLm6EE23TrivialOffsetCalculatorILi4EjESE_ILi2EjEEEviT0_T1_T2_T3_ --------------------------
	.section	.nv.constant0._ZN2at6native49_GLOBAL__N__b919a28f_16_Normalization_cu_5c38458745unrolled_elementwise_kernel_for_multi_outputsILi2EZZZNS1_23batch_norm_update_statsERKNS_6TensorES5_S5_S5_dlENKUlvE_clEvENKUlvE2_clEvEUlffN3c108BFloat16ES9_E_St5arrayIPcLm6EE23TrivialOffsetCalculatorILi4EjESE_ILi2EjEEEviT0_T1_T2_T3_,"a",@progbits
	.sectionflags	@""
	.align	4
.nv.constant0._ZN2at6native49_GLOBAL__N__b919a28f_16_Normalization_cu_5c38458745unrolled_elementwise_kernel_for_multi_outputsILi2EZZZNS1_23batch_norm_update_statsERKNS_6TensorES5_S5_S5_dlENKUlvE_clEvENKUlvE2_clEvEUlffN3c108BFloat16ES9_E_St5arrayIPcLm6EE23TrivialOffsetCalculatorILi4EjESE_ILi2EjEEEviT0_T1_T2_T3_:
	.zero		970


//--------------------- .nv.constant0._ZN2at6native49_GLOBAL__N__b919a28f_16_Normalization_cu_5c38458745unrolled_elementwise_kernel_for_multi_outputsILi2EZZZNS1_23batch_norm_update_statsERKNS_6TensorES5_S5_S5_dlENKUlvE_clEvENKUlvE1_clEvEUlffN3c104HalfES9_E_St5arrayIPcLm6EE16OffsetCalculatorILi4EjLb0EESE_ILi2EjLb0EEEEviT0_T1_T2_T3_ --------------------------
	.section	.nv.constant0._ZN2at6native49_GLOBAL__N__b919a28f_16_Normalization_cu_5c38458745unrolled_elementwise_kernel_for_multi_outputsILi2EZZZNS1_23batch_norm_update_statsERKNS_6TensorES5_S5_S5_dlENKUlvE_clEvENKUlvE1_clEvEUlffN3c104HalfES9_E_St5arrayIPcLm6EE16OffsetCalculatorILi4EjLb0EESE_ILi2EjLb0EEEEviT0_T1_T2_T3_,"a",@progbits
	.sectionflags	@""
	.align	4
.nv.constant0._ZN2at6native49_GLOBAL__N__b919a28f_16_Normalization_cu_5c38458745unrolled_elementwise_kernel_for_multi_outputsILi2EZZZNS1_23batch_norm_update_statsERKNS_6TensorES5_S5_S5_dlENKUlvE_clEvENKUlvE1_clEvEUlffN3c104HalfES9_E_St5arrayIPcLm6EE16OffsetCalculatorILi4EjLb0EESE_ILi2EjLb0EEEEviT0_T1_T2_T3_:
	.zero		2176


//--------------------- .nv.constant0._ZN2at6native49_GLOBAL__N__b919a28f_16_Normalization_cu_5c38458745unrolled_elementwise_kernel_for_multi_outputsILi2EZZZNS1_23batch_norm_update_statsERKNS_6TensorES5_S5_S5_dlENKUlvE_clEvENKUlvE1_clEvEUlffN3c104HalfES9_E_St5arrayIPcLm6EE23TrivialOffsetCalculatorILi4EjESE_ILi2EjEEEviT0_T1_T2_T3_ --------------------------
	.section	.nv.constant0._ZN2at6native49_GLOBAL__N__b919a28f_16_Normalization_cu_5c38458745unrolled_elementwise_kernel_for_multi_outputsILi2EZZZNS1_23batch_norm_update_statsERKNS_6TensorES5_S5_S5_dlENKUlvE_clEvENKUlvE1_clEvEUlffN3c104HalfES9_E_St5arrayIPcLm6EE23TrivialOffsetCalculatorILi4EjESE_ILi2EjEEEviT0_T1_T2_T3_,"a",@progbits
	.sectionflags	@""
	.align	4
.nv.constant0._ZN2at6native49_GLOBAL__N__b919a28f_16_Normalization_cu_5c38458745unrolled_elementwise_kernel_for_multi_outputsILi2EZZZNS1_23batch_norm_update_statsERKNS_6TensorES5_S5_S5_dlENKUlvE_clEvENKUlvE1_clEvEUlffN3c104HalfES9_E_St5arrayIPcLm6EE23TrivialOffsetCalculatorILi4EjESE_ILi2EjEEEviT0_T1_T2_T3_:
	.zero		970


//--------------------- .nv.constant0._ZN2at6native49_GLOBAL__N__b919a28f_16_Normalization_cu_5c38458745unrolled_elementwise_kernel_for_multi_outputsILi2EZZZNS1_23batch_norm_update_statsERKNS_6TensorES5_S5_S5_dlENKUlvE_clEvENKUlvE0_clEvEUlffffE_St5arrayIPcLm6EE16OffsetCalculatorILi4EjLb0EESC_ILi2EjLb0EEEEviT0_T1_T2_T3_ --------------------------
	.section	.nv.constant0._ZN2at6native49_GLOBAL__N__b919a28f_16_Normalization_cu_5c38458745unrolled_elementwise_kernel_for_multi_outputsILi2EZZZNS1_23batch_norm_update_statsERKNS_6TensorES5_S5_S5_dlENKUlvE_clEvENKUlvE0_clEvEUlffffE_St5arrayIPcLm6EE16OffsetCalculatorILi4EjLb0EESC_ILi2EjLb0EEEEviT0_T1_T2_T3_,"a",@progbits
	.sectionflags	@""
	.align	4
.nv.constant0._ZN2at6native49_GLOBAL__N__b919a28f_16_Normalization_cu_5c38458745unrolled_elementwise_kernel_for_multi_outputsILi2EZZZNS1_23batch_norm_update_statsERKNS_6TensorES5_S5_S5_dlENKUlvE_clEvENKUlvE0_clEvEUlffffE_St5arrayIPcLm6EE16OffsetCalculatorILi4EjLb0EESC_ILi2EjLb0EEEEviT0_T1_T2_T3_:
	.zero		2176


//--------------------- .nv.constant0._ZN2at6native49_GLOBAL__N__b919a28f_16_Normalization_cu_5c38458745unrolled_elementwise_kernel_for_multi_outputsILi2EZZZNS1_23batch_norm_update_statsERKNS_6TensorES5_S5_S5_dlENKUlvE_clEvENKUlvE0_clEvEUlffffE_St5arrayIPcLm6EE23TrivialOffsetCalculatorILi4EjESC_ILi2EjEEEviT0_T1_T2_T3_ --------------------------
	.section	.nv.constant0._ZN2at6native49_GLOBAL__N__b919a28f_16_Normalization_cu_5c38458745unrolled_elementwise_kernel_for_multi_outputsILi2EZZZNS1_23batch_norm_update_statsERKNS_6TensorES5_S5_S5_dlENKUlvE_clEvENKUlvE0_clEvEUlffffE_St5arrayIPcLm6EE23TrivialOffsetCalculatorILi4EjESC_ILi2EjEEEviT0_T1_T2_T3_,"a",@progbits
	.sectionflags	@""
	.align	4
.nv.constant0._ZN2at6native49_GLOBAL__N__b919a28f_16_Normalization_cu_5c38458745unrolled_elementwise_kernel_for_multi_outputsILi2EZZZNS1_23batch_norm_update_statsERKNS_6TensorES5_S5_S5_dlENKUlvE_clEvENKUlvE0_clEvEUlffffE_St5arrayIPcLm6EE23TrivialOffsetCalculatorILi4EjESC_ILi2EjEEEviT0_T1_T2_T3_:
	.zero		970


//--------------------- .nv.constant0._ZN2at6native49_GLOBAL__N__b919a28f_16_Normalization_cu_5c38458745unrolled_elementwise_kernel_for_multi_outputsILi2EZZZNS1_23batch_norm_update_statsERKNS_6TensorES5_S5_S5_dlENKUlvE_clEvENKUlvE_clEvEUlddddE_St5arrayIPcLm6EE16OffsetCalculatorILi4EjLb0EESC_ILi2EjLb0EEEEviT0_T1_T2_T3_ --------------------------
	.section	.nv.constant0._ZN2at6native49_GLOBAL__N__b919a28f_16_Normalization_cu_5c38458745unrolled_elementwise_kernel_for_multi_outputsILi2EZZZNS1_23batch_norm_update_statsERKNS_6TensorES5_S5_S5_dlENKUlvE_clEvENKUlvE_clEvEUlddddE_St5arrayIPcLm6EE16OffsetCalculatorILi4EjLb0EESC_ILi2EjLb0EEEEviT0_T1_T2_T3_,"a",@progbits
	.sectionflags	@""
	.align	4
.nv.constant0._ZN2at6native49_GLOBAL__N__b919a28f_16_Normalization_cu_5c38458745unrolled_elementwise_kernel_for_multi_outputsILi2EZZZNS1_23batch_norm_update_statsERKNS_6TensorES5_S5_S5_dlENKUlvE_clEvENKUlvE_clEvEUlddddE_St5arrayIPcLm6EE16OffsetCalculatorILi4EjLb0EESC_ILi2EjLb0EEEEviT0_T1_T2_T3_:
	.zero		2184


//--------------------- .nv.constant0._ZN2at6native49_GLOBAL__N__b919a28f_16_Normalization_cu_5c38458745unrolled_elementwise_kernel_for_multi_outputsILi2EZZZNS1_23batch_norm_update_statsERKNS_6TensorES5_S5_S5_dlENKUlvE_clEvENKUlvE_clEvEUlddddE_St5arrayIPcLm6EE23TrivialOffsetCalculatorILi4EjESC_ILi2EjEEEviT0_T1_T2_T3_ --------------------------
	.section	.nv.constant0._ZN2at6native49_GLOBAL__N__b919a28f_16_Normalization_cu_5c38458745unrolled_elementwise_kernel_for_multi_outputsILi2EZZZNS1_23batch_norm_update_statsERKNS_6TensorES5_S5_S5_dlENKUlvE_clEvENKUlvE_clEvEUlddddE_St5arrayIPcLm6EE23TrivialOffsetCalculatorILi4EjESC_ILi2EjEEEviT0_T1_T2_T3_,"a",@progbits
	.sectionflags	@""
	.align	4
.nv.constant0._ZN2at6native49_GLOBAL__N__b919a28f_16_Normalization_cu_5c38458745unrolled_elementwise_kernel_for_multi_outputsILi2EZZZNS1_23batch_norm_update_statsERKNS_6TensorES5_S5_S5_dlENKUlvE_clEvENKUlvE_clEvEUlddddE_St5arrayIPcLm6EE23TrivialOffsetCalculatorILi4EjESC_ILi2EjEEEviT0_T1_T2_T3_:
	.zero		978


//--------------------- .nv.constant0._ZN2at6native32batch_norm_backward_elemt_kernelIN3c108BFloat16ES3_flEEvNS_27GenericPackedTensorAccessorIT_Lm3ENS_16DefaultPtrTraitsET2_EES8_NS4_IT1_Lm1ES6_S7_EESA_NS4_IT0_Lm1ES6_S7_EESA_SA_S8_PKii --------------------------
	.section	.nv.constant0._ZN2at6native32batch_norm_backward_elemt_kernelIN3c108BFloat16ES3_flEEvNS_27GenericPackedTensorAccessorIT_Lm3ENS_16DefaultPtrTraitsET2_EES8_NS4_IT1_Lm1ES6_S7_EESA_NS4_IT0_Lm1ES6_S7_EESA_SA_S8_PKii,"a",@progbits
	.sectionflags	@""
	.align	4
.nv.constant0._ZN2at6native32batch_norm_backward_elemt_kernelIN3c108BFloat16ES3_flEEvNS_27GenericPackedTensorAccessorIT_Lm3ENS_16DefaultPtrTraitsET2_EES8_NS4_IT1_Lm1ES6_S7_EESA_NS4_IT0_Lm1ES6_S7_EESA_SA_S8_PKii:
	.zero		1196


//--------------------- .nv.constant0._ZN2at6native32batch_norm_backward_elemt_kernelIN3c108BFloat16EfflEEvNS_27GenericPackedTensorAccessorIT_Lm3ENS_16DefaultPtrTraitsET2_EES8_NS4_IT1_Lm1ES6_S7_EESA_NS4_IT0_Lm1ES6_S7_EESA_SA_S8_PKii --------------------------
	.section	.nv.constant0._ZN2at6native32batch_norm_backward_elemt_kernelIN3c108BFloat16EfflEEvNS_27GenericPackedTensorAccessorIT_Lm3ENS_16DefaultPtrTraitsET2_EES8_NS4_IT1_Lm1ES6_S7_EESA_NS4_IT0_Lm1ES6_S7_EESA_SA_S8_PKii,"a",@progbits
	.sectionflags	@""
	.align	4
.nv.constant0._ZN2at6native32batch_norm_backward_elemt_kernelIN3c108BFloat16EfflEEvNS_27GenericPackedTensorAccessorIT_Lm3ENS_16DefaultPtrTraitsET2_EES8_NS4_IT1_Lm1ES6_S7_EESA_NS4_IT0_Lm1ES6_S7_EESA_SA_S8_PKii:
	.zero		1196


//--------------------- .nv.constant0._ZN2at6native32batch_norm_backward_elemt_kernelIN3c108BFloat16ES3_fiEEvNS_27GenericPackedTensorAccessorIT_Lm3ENS_16DefaultPtrTraitsET2_EES8_NS4_IT1_Lm1ES6_S7_EESA_NS4_IT0_Lm1ES6_S7_EESA_SA_S8_PKii --------------------------
	.section	.nv.constant0._ZN2at6native32batch_norm_backward_elemt_kernelIN3c108BFloat16ES3_fiEEvNS_27GenericPackedTensorAccessorIT_Lm3ENS_16DefaultPtrTraitsET2_EES8_NS4_IT1_Lm1ES6_S7_EESA_NS4_IT0_Lm1ES6_S7_EESA_SA_S8_PKii,"a",@progbits
	.sectionflags	@""
	.align	4
.nv.constant0._ZN2at6native32batch_norm_backward_elemt_kernelIN3c108BFloat16ES3_fiEEvNS_27GenericPackedTensorAccessorIT_Lm3ENS_16DefaultPtrTraitsET2_EES8_NS4_IT1_Lm1ES6_S7_EESA_NS4_IT0_Lm1ES6_S7_EESA_SA_S8_PKii:
	.zero		1084


//--------------------- .nv.constant0._ZN2at6native32batch_norm_backward_elemt_kernelIN3c108BFloat16EffiEEvNS_27GenericPackedTensorAccessorIT_Lm3ENS_16DefaultPtrTraitsET2_EES8_NS4_IT1_Lm1ES6_S7_EESA_NS4_IT0_Lm1ES6_S7_EESA_SA_S8_PKii --------------------------
	.section	.nv.constant0._ZN2at6native32batch_norm_backward_elemt_kernelIN3c108BFloat16EffiEEvNS_27GenericPackedTensorAccessorIT_Lm3ENS_16DefaultPtrTraitsET2_EES8_NS4_IT1_Lm1ES6_S7_EESA_NS4_IT0_Lm1ES6_S7_EESA_SA_S8_PKii,"a",@progbits
	.sectionflags	@""
	.align	4
.nv.constant0._ZN2at6native32batch_norm_backward_elemt_kernelIN3c108BFloat16EffiEEvNS_27GenericPackedTensorAccessorIT_Lm3ENS_16DefaultPtrTraitsET2_EES8_NS4_IT1_Lm1ES6_S7_EESA_NS4_IT0_Lm1ES6_S7_EESA_SA_S8_PKii:
	.zero		1084


//--------------------- .nv.constant0._ZN2at6native32batch_norm_backward_elemt_kernelIN3c104HalfES3_flEEvNS_27GenericPackedTensorAccessorIT_Lm3ENS_16DefaultPtrTraitsET2_EES8_NS4_IT1_Lm1ES6_S7_EESA_NS4_IT0_Lm1ES6_S7_EESA_SA_S8_PKii --------------------------
	.section	.nv.constant0._ZN2at6native32batch_norm_backward_elemt_kernelIN3c104HalfES3_flEEvNS_27GenericPackedTensorAccessorIT_Lm3ENS_16DefaultPtrTraitsET2_EES8_NS4_IT1_Lm1ES6_S7_EESA_NS4_IT0_Lm1ES6_S7_EESA_SA_S8_PKii,"a",@progbits
	.sectionflags	@""
	.align	4
.nv.constant0._ZN2at6native32batch_norm_backward_elemt_kernelIN3c104HalfES3_flEEvNS_27GenericPackedTensorAccessorIT_Lm3ENS_16DefaultPtrTraitsET2_EES8_NS4_IT1_Lm1ES6_S7_EESA_NS4_IT0_Lm1ES6_S7_EESA_SA_S8_PKii:
	.zero		1196


//--------------------- .nv.constant0._ZN2at6native32batch_norm_backward_elemt_kernelIN3c104HalfEfflEEvNS_27GenericPackedTensorAccessorIT_Lm3ENS_16DefaultPtrTraitsET2_EES8_NS4_IT1_Lm1ES6_S7_EESA_NS4_IT0_Lm1ES6_S7_EESA_SA_S8_PKii --------------------------
	.section	.nv.constant0._ZN2at6native32batch_norm_backward_elemt_kernelIN3c104HalfEfflEEvNS_27GenericPackedTensorAccessorIT_Lm3ENS_16DefaultPtrTraitsET2_EES8_NS4_IT1_Lm1ES6_S7_EESA_NS4_IT0_Lm1ES6_S7_EESA_SA_S8_PKii,"a",@progbits
	.sectionflags	@""
	.align	4
.nv.constant0._ZN2at6native32batch_norm_backward_elemt_kernelIN3c104HalfEfflEEvNS_27GenericPackedTensorAccessorIT_Lm3ENS_16DefaultPtrTraitsET2_EES8_NS4_IT1_Lm1ES6_S7_EESA_NS4_IT0_Lm1ES6_S7_EESA_SA_S8_PKii:
	.zero		1196


//--------------------- .nv.constant0._ZN2at6native32batch_norm_backward_elemt_kernelIN3c104HalfES3_fiEEvNS_27GenericPackedTensorAccessorIT_Lm3ENS_16DefaultPtrTraitsET2_EES8_NS4_IT1_Lm1ES6_S7_EESA_NS4_IT0_Lm1ES6_S7_EESA_SA_S8_PKii --------------------------
	.section	.nv.constant0._ZN2at6native32batch_norm_backward_elemt_kernelIN3c104HalfES3_fiEEvNS_27GenericPackedTensorAccessorIT_Lm3ENS_16DefaultPtrTraitsET2_EES8_NS4_IT1_Lm1ES6_S7_EESA_NS4_IT0_Lm1ES6_S7_EESA_SA_S8_PKii,"a",@progbits
	.sectionflags	@""
	.align	4
.nv.constant0._ZN2at6native32batch_norm_backward_elemt_kernelIN3c104HalfES3_fiEEvNS_27GenericPackedTensorAccessorIT_Lm3ENS_16DefaultPtrTraitsET2_EES8_NS4_IT1_Lm1ES6_S7_EESA_NS4_IT0_Lm1ES6_S7_EESA_SA_S8_PKii:
	.zero		1084


//--------------------- .nv.constant0._ZN2at6native32batch_norm_backward_elemt_kernelIN3c104HalfEffiEEvNS_27GenericPackedTensorAccessorIT_Lm3ENS_16DefaultPtrTraitsET2_EES8_NS4_IT1_Lm1ES6_S7_EESA_NS4_IT0_Lm1ES6_S7_EESA_SA_S8_PKii --------------------------
	.section	.nv.constant0._ZN2at6native32batch_norm_backward_elemt_kernelIN3c104HalfEffiEEvNS_27GenericPackedTensorAccessorIT_Lm3ENS_16DefaultPtrTraitsET2_EES8_NS4_IT1_Lm1ES6_S7_EESA_NS4_IT0_Lm1ES6_S7_EESA_SA_S8_PKii,"a",@progbits
	.sectionflags	@""
	.align	4
.nv.constant0._ZN2at6native32batch_norm_backward_elemt_kernelIN3c104HalfEffiEEvNS_27GenericPackedTensorAccessorIT_Lm3ENS_16DefaultPtrTraitsET2_EES8_NS4_IT1_Lm1ES6_S7_EESA_NS4_IT0_Lm1ES6_S7_EESA_SA_S8_PKii:
	.zero		1084


//--------------------- .nv.constant0._ZN2at6native32batch_norm_backward_elemt_kernelIffflEEvNS_27GenericPackedTensorAccessorIT_Lm3ENS_16DefaultPtrTraitsET2_EES6_NS2_IT1_Lm1ES4_S5_EES8_NS2_IT0_Lm1ES4_S5_EES8_S8_S6_PKii --------------------------
	.section	.nv.constant0._ZN2at6native32batch_norm_backward_elemt_kernelIffflEEvNS_27GenericPackedTensorAccessorIT_Lm3ENS_16DefaultPtrTraitsET2_EES6_NS2_IT1_Lm1ES4_S5_EES8_NS2_IT0_Lm1ES4_S5_EES8_S8_S6_PKii,"a",@progbits
	.sectionflags	@""
	.align	4
.nv.constant0._ZN2at6native32batch_norm_backward_elemt_kernelIffflEEvNS_27GenericPackedTensorAccessorIT_Lm3ENS_16DefaultPtrTraitsET2_EES6_NS2_IT1_Lm1ES4_S5_EES8_NS2_IT0_Lm1ES4_S5_EES8_S8_S6_PKii:
	.zero		1196


//--------------------- .nv.constant0._ZN2at6native32batch_norm_backward_elemt_kernelIfffiEEvNS_27GenericPackedTensorAccessorIT_Lm3ENS_16DefaultPtrTraitsET2_EES6_NS2_IT1_Lm1ES4_S5_EES8_NS2_IT0_Lm1ES4_S5_EES8_S8_S6_PKii --------------------------
	.section	.nv.constant0._ZN2at6native32batch_norm_backward_elemt_kernelIfffiEEvNS_27GenericPackedTensorAccessorIT_Lm3ENS_16DefaultPtrTraitsET2_EES6_NS2_IT1_Lm1ES4_S5_EES8_NS2_IT0_Lm1ES4_S5_EES8_S8_S6_PKii,"a",@progbits
	.sectionflags	@""
	.align	4
.nv.constant0._ZN2at6native32batch_norm_backward_elemt_kernelIfffiEEvNS_27GenericPackedTensorAccessorIT_Lm3ENS_16DefaultPtrTraitsET2_EES6_NS2_IT1_Lm1ES4_S5_EES8_NS2_IT0_Lm1ES4_S5_EES8_S8_S6_PKii:
	.zero		1084


//--------------------- .nv.constant0._ZN2at6native32batch_norm_backward_elemt_kernelIdddlEEvNS_27GenericPackedTensorAccessorIT_Lm3ENS_16DefaultPtrTraitsET2_EES6_NS2_IT1_Lm1ES4_S5_EES8_NS2_IT0_Lm1ES4_S5_EES8_S8_S6_PKii --------------------------
	.section	.nv.constant0._ZN2at6native32batch_norm_backward_elemt_kernelIdddlEEvNS_27GenericPackedTensorAccessorIT_Lm3ENS_16DefaultPtrTraitsET2_EES6_NS2_IT1_Lm1ES4_S5_EES8_NS2_IT0_Lm1ES4_S5_EES8_S8_S6_PKii,"a",@progbits
	.sectionflags	@""
	.align	4
.nv.constant0._ZN2at6native32batch_norm_backward_elemt_kernelIdddlEEvNS_27GenericPackedTensorAccessorIT_Lm3ENS_16DefaultPtrTraitsET2_EES6_NS2_IT1_Lm1ES4_S5_EES8_NS2_IT0_Lm1ES4_S5_EES8_S8_S6_PKii:
	.zero		1196


//--------------------- .nv.constant0._ZN2at6native32batch_norm_backward_elemt_kernelIdddiEEvNS_27GenericPackedTensorAccessorIT_Lm3ENS_16DefaultPtrTraitsET2_EES6_NS2_IT1_Lm1ES4_S5_EES8_NS2_IT0_Lm1ES4_S5_EES8_S8_S6_PKii --------------------------
	.section	.nv.constant0._ZN2at6native32batch_norm_backward_elemt_kernelIdddiEEvNS_27GenericPackedTensorAccessorIT_Lm3ENS_16DefaultPtrTraitsET2_EES6_NS2_IT1_Lm1ES4_S5_EES8_NS2_IT0_Lm1ES4_S5_EES8_S8_S6_PKii,"a",@progbits
	.sectionflags	@""
	.align	4
.nv.constant0._ZN2at6native32batch_norm_backward_elemt_kernelIdddiEEvNS_27GenericPackedTensorAccessorIT_Lm3ENS_16DefaultPtrTraitsET2_EES6_NS2_IT1_Lm1ES4_S5_EES8_NS2_IT0_Lm1ES4_S5_EES8_S8_S6_PKii:
	.zero		1084


//--------------------- .nv.constant0._ZN2at6native33batch_norm_backward_reduce_kernelIN3c108BFloat16ES3_flEEvNS_27GenericPackedTensorAccessorIT_Lm3ENS_16DefaultPtrTraitsET2_EES8_NS4_IT1_Lm1ES6_S7_EESA_SA_SA_NS4_IT0_Lm1ES6_S7_EESC_ --------------------------
	.section	.nv.constant0._ZN2at6native33batch_norm_backward_reduce_kernelIN3c108BFloat16ES3_flEEvNS_27GenericPackedTensorAccessorIT_Lm3ENS_16DefaultPtrTraitsET2_EES8_NS4_IT1_Lm1ES6_S7_EESA_SA_SA_NS4_IT0_Lm1ES6_S7_EESC_,"a",@progbits
	.sectionflags	@""
	.align	4
.nv.constant0._ZN2at6native33batch_norm_backward_reduce_kernelIN3c108BFloat16ES3_flEEvNS_27GenericPackedTensorAccessorIT_Lm3ENS_16DefaultPtrTraitsET2_EES8_NS4_IT1_Lm1ES6_S7_EESA_SA_SA_NS4_IT0_Lm1ES6_S7_EESC_:
	.zero		1152


//--------------------- .nv.constant0._ZN2at6native33batch_norm_backward_reduce_kernelIN3c108BFloat16EfflEEvNS_27GenericPackedTensorAccessorIT_Lm3ENS_16DefaultPtrTraitsET2_EES8_NS4_IT1_Lm1ES6_S7_EESA_SA_SA_NS4_IT0_Lm1ES6_S7_EESC_ --------------------------
	.section	.nv.constant0._ZN2at6native33batch_norm_backward_reduce_kernelIN3c108BFloat16EfflEEvNS_27GenericPackedTensorAccessorIT_Lm3ENS_16DefaultPtrTraitsET2_EES8_NS4_IT1_Lm1ES6_S7_EESA_SA_SA_NS4_IT0_Lm1ES6_S7_EESC_,"a",@progbits
	.sectionflags	@""
	.align	4
.nv.constant0._ZN2at6native33batch_norm_backward_reduce_kernelIN3c108BFloat16EfflEEvNS_27GenericPackedTensorAccessorIT_Lm3ENS_16DefaultPtrTraitsET2_EES8_NS4_IT1_Lm1ES6_S7_EESA_SA_SA_NS4_IT0_Lm1ES6_S7_EESC_:
	.zero		1152


//--------------------- .nv.constant0._ZN2at6native33batch_norm_backward_reduce_kernelIN3c108BFloat16ES3_fiEEvNS_27GenericPackedTensorAccessorIT_Lm3ENS_16DefaultPtrTraitsET2_EES8_NS4_IT1_Lm1ES6_S7_EESA_SA_SA_NS4_IT0_Lm1ES6_S7_EESC_ --------------------------
	.section	.nv.constant0._ZN2at6native33batch_norm_backward_reduce_kernelIN3c108BFloat16ES3_fiEEvNS_27GenericPackedTensorAccessorIT_Lm3ENS_16DefaultPtrTraitsET2_EES8_NS4_IT1_Lm1ES6_S7_EESA_SA_SA_NS4_IT0_Lm1ES6_S7_EESC_,"a",@progbits
	.sectionflags	@""
	.align	4
.nv.constant0._ZN2at6native33batch_norm_backward_reduce_kernelIN3c108BFloat16ES3_fiEEvNS_27GenericPackedTensorAccessorIT_Lm3ENS_16DefaultPtrTraitsET2_EES8_NS4_IT1_Lm1ES6_S7_EESA_SA_SA_NS4_IT0_Lm1ES6_S7_EESC_:
	.zero		1056


//--------------------- .nv.constant0._ZN2at6native33batch_norm_backward_reduce_kernelIN3c108BFloat16EffiEEvNS_27GenericPackedTensorAccessorIT_Lm3ENS_16DefaultPtrTraitsET2_EES8_NS4_IT1_Lm1ES6_S7_EESA_SA_SA_NS4_IT0_Lm1ES6_S7_EESC_ --------------------------
	.section	.nv.constant0._ZN2at6native33batch_norm_backward_reduce_kernelIN3c108BFloat16EffiEEvNS_27GenericPackedTensorAccessorIT_Lm3ENS_16DefaultPtrTraitsET2_EES8_NS4_IT1_Lm1ES6_S7_EESA_SA_SA_NS4_IT0_Lm1ES6_S7_EESC_,"a",@progbits
	.sectionflags	@""
	.align	4
.nv.constant0._ZN2at6native33batch_norm_backward_reduce_kernelIN3c108BFloat16EffiEEvNS_27GenericPackedTensorAccessorIT_Lm3ENS_16DefaultPtrTraitsET2_EES8_NS4_IT1_Lm1ES6_S7_EESA_SA_SA_NS4_IT0_Lm1ES6_S7_EESC_:
	.zero		1056


//--------------------- .nv.constant0._ZN2at6native33batch_norm_backward_reduce_kernelIN3c104HalfES3_flEEvNS_27GenericPackedTensorAccessorIT_Lm3ENS_16DefaultPtrTraitsET2_EES8_NS4_IT1_Lm1ES6_S7_EESA_SA_SA_NS4_IT0_Lm1ES6_S7_EESC_ --------------------------
	.section	.nv.constant0._ZN2at6native33batch_norm_backward_reduce_kernelIN3c104HalfES3_flEEvNS_27GenericPackedTensorAccessorIT_Lm3ENS_16DefaultPtrTraitsET2_EES8_NS4_IT1_Lm1ES6_S7_EESA_SA_SA_NS4_IT0_Lm1ES6_S7_EESC_,"a",@progbits
	.sectionflags	@""
	.align	4
.nv.constant0._ZN2at6native33batch_norm_backward_reduce_kernelIN3c104HalfES3_flEEvNS_27GenericPackedTensorAccessorIT_Lm3ENS_16DefaultPtrTraitsET2_EES8_NS4_IT1_Lm1ES6_S7_EESA_SA_SA_NS4_IT0_Lm1ES6_S7_EESC_:
	.zero		1152


//--------------------- .nv.constant0._ZN2at6native33batch_norm_backward_reduce_kernelIN3c104HalfEfflEEvNS_27GenericPackedTensorAccessorIT_Lm3ENS_16DefaultPtrTraitsET2_EES8_NS4_IT1_Lm1ES6_S7_EESA_SA_SA_NS4_IT0_Lm1ES6_S7_EESC_ --------------------------
	.section	.nv.constant0._ZN2at6native33batch_norm_backward_reduce_kernelIN3c104HalfEfflEEvNS_27GenericPackedTensorAccessorIT_Lm3ENS_16DefaultPtrTraitsET2_EES8_NS4_IT1_Lm1ES6_S7_EESA_SA_SA_NS4_IT0_Lm1ES6_S7_EESC_,"a",@progbits
	.sectionflags	@""
	.align	4
.nv.constant0._ZN2at6native33batch_norm_backward_reduce_kernelIN3c104HalfEfflEEvNS_27GenericPackedTensorAccessorIT_Lm3ENS_16DefaultPtrTraitsET2_EES8_NS4_IT1_Lm1ES6_S7_EESA_SA_SA_NS4_IT0_Lm1ES6_S7_EESC_:
	.zero		1152


//--------------------- .nv.constant0._ZN2at6native33batch_norm_backward_reduce_kernelIN3c104HalfES3_fiEEvNS_27GenericPackedTensorAccessorIT_Lm3ENS_16DefaultPtrTraitsET2_EES8_NS4_IT1_Lm1ES6_S7_EESA_SA_SA_NS4_IT0_Lm1ES6_S7_EESC_ --------------------------
	.section	.nv.constant0._ZN2at6native33batch_norm_backward_reduce_kernelIN3c104HalfES3_fiEEvNS_27GenericPackedTensorAccessorIT_Lm3ENS_16DefaultPtrTraitsET2_EES8_NS4_IT1_Lm1ES6_S7_EESA_SA_SA_NS4_IT0_Lm1ES6_S7_EESC_,"a",@progbits
	.sectionflags	@""
	.align	4
.nv.constant0._ZN2at6native33batch_norm_backward_reduce_kernelIN3c104HalfES3_fiEEvNS_27GenericPackedTensorAccessorIT_Lm3ENS_16DefaultPtrTraitsET2_EES8_NS4_IT1_Lm1ES6_S7_EESA_SA_SA_NS4_IT0_Lm1ES6_S7_EESC_:
	.zero		1056


//--------------------- .nv.constant0._ZN2at6native33batch_norm_backward_reduce_kernelIN3c104HalfEffiEEvNS_27GenericPackedTensorAccessorIT_Lm3ENS_16DefaultPtrTraitsET2_EES8_NS4_IT1_Lm1ES6_S7_EESA_SA_SA_NS4_IT0_Lm1ES6_S7_EESC_ --------------------------
	.section	.nv.constant0._ZN2at6native33batch_norm_backward_reduce_kernelIN3c104HalfEffiEEvNS_27GenericPackedTensorAccessorIT_Lm3ENS_16DefaultPtrTraitsET2_EES8_NS4_IT1_Lm1ES6_S7_EESA_SA_SA_NS4_IT0_Lm1ES6_S7_EESC_,"a",@progbits
	.sectionflags	@""
	.align	4
.nv.constant0._ZN2at6native33batch_norm_backward_reduce_kernelIN3c104HalfEffiEEvNS_27GenericPackedTensorAccessorIT_Lm3ENS_16DefaultPtrTraitsET2_EES8_NS4_IT1_Lm1ES6_S7_EESA_SA_SA_NS4_IT0_Lm1ES6_S7_EESC_:
	.zero		1056


//--------------------- .nv.constant0._ZN2at6native33batch_norm_backward_reduce_kernelIffflEEvNS_27GenericPackedTensorAccessorIT_Lm3ENS_16DefaultPtrTraitsET2_EES6_NS2_IT1_Lm1ES4_S5_EES8_S8_S8_NS2_IT0_Lm1ES4_S5_EESA_ --------------------------
	.section	.nv.constant0._ZN2at6native33batch_norm_backward_reduce_kernelIffflEEvNS_27GenericPackedTensorAccessorIT_Lm3ENS_16DefaultPtrTraitsET2_EES6_NS2_IT1_Lm1ES4_S5_EES8_S8_S8_NS2_IT0_Lm1ES4_S5_EESA_,"a",@progbits
	.sectionflags	@""
	.align	4
.nv.constant0._ZN2at6native33batch_norm_backward_reduce_kernelIffflEEvNS_27GenericPackedTensorAccessorIT_Lm3ENS_16DefaultPtrTraitsET2_EES6_NS2_IT1_Lm1ES4_S5_EES8_S8_S8_NS2_IT0_Lm1ES4_S5_EESA_:
	.zero		1152


//--------------------- .nv.constant0._ZN2at6native33batch_norm_backward_reduce_kernelIfffiEEvNS_27GenericPackedTensorAccessorIT_Lm3ENS_16DefaultPtrTraitsET2_EES6_NS2_IT1_Lm1ES4_S5_EES8_S8_S8_NS2_IT0_Lm1ES4_S5_EESA_ --------------------------
	.section	.nv.constant0._ZN2at6native33batch_norm_backward_reduce_kernelIfffiEEvNS_27GenericPackedTensorAccessorIT_Lm3ENS_16DefaultPtrTraitsET2_EES6_NS2_IT1_Lm1ES4_S5_EES8_S8_S8_NS2_IT0_Lm1ES4_S5_EESA_,"a",@progbits
	.sectionflags	@""
	.align	4
.nv.constant0._ZN2at6native33batch_norm_backward_reduce_kernelIfffiEEvNS_27GenericPackedTensorAccessorIT_Lm3ENS_16DefaultPtrTraitsET2_EES6_NS2_IT1_Lm1ES4_S5_EES8_S8_S8_NS2_IT0_Lm1ES4_S5_EESA_:
	.zero		1056


//--------------------- .nv.constant0._ZN2at6native33batch_norm_backward_reduce_kernelIdddlEEvNS_27GenericPackedTensorAccessorIT_Lm3ENS_16DefaultPtrTraitsET2_EES6_NS2_IT1_Lm1ES4_S5_EES8_S8_S8_NS2_IT0_Lm1ES4_S5_EESA_ --------------------------
	.section	.nv.constant0._ZN2at6native33batch_norm_backward_reduce_kernelIdddlEEvNS_27GenericPackedTensorAccessorIT_Lm3ENS_16DefaultPtrTraitsET2_EES6_NS2_IT1_Lm1ES4_S5_EES8_S8_S8_NS2_IT0_Lm1ES4_S5_EESA_,"a",@progbits
	.sectionflags	@""
	.align	4
.nv.constant0._ZN2at6native33batch_norm_backward_reduce_kernelIdddlEEvNS_27GenericPackedTensorAccessorIT_Lm3ENS_16DefaultPtrTraitsET2_EES6_NS2_IT1_Lm1ES4_S5_EES8_S8_S8_NS2_IT0_Lm1ES4_S5_EESA_:
	.zero		1152


//--------------------- .nv.constant0._ZN2at6native33batch_norm_backward_reduce_kernelIdddiEEvNS_27GenericPackedTensorAccessorIT_Lm3ENS_16DefaultPtrTraitsET2_EES6_NS2_IT1_Lm1ES4_S5_EES8_S8_S8_NS2_IT0_Lm1ES4_S5_EESA_ --------------------------
	.section	.nv.constant0._ZN2at6native33batch_norm_backward_reduce_kernelIdddiEEvNS_27GenericPackedTensorAccessorIT_Lm3ENS_16DefaultPtrTraitsET2_EES6_NS2_IT1_Lm1ES4_S5_EES8_S8_S8_NS2_IT0_Lm1ES4_S5_EESA_,"a",@progbits
	.sectionflags	@""
	.align	4
.nv.constant0._ZN2at6native33batch_norm_backward_reduce_kernelIdddiEEvNS_27GenericPackedTensorAccessorIT_Lm3ENS_16DefaultPtrTraitsET2_EES6_NS2_IT1_Lm1ES4_S5_EES8_S8_S8_NS2_IT0_Lm1ES4_S5_EESA_:
	.zero		1056


//--------------------- .nv.constant0._ZN2at6native35batch_norm_reduce_statistics_kernelIN3c108BFloat16EflEEvNS_27GenericPackedTensorAccessorIT0_Lm2ENS_17RestrictPtrTraitsET1_EES8_NS4_IS5_Lm1ES6_S7_EES9_NS4_IT_Lm1ES6_S7_EESB_S5_S5_SB_ --------------------------
	.section	.nv.constant0._ZN2at6native35batch_norm_reduce_statistics_kernelIN3c108BFloat16EflEEvNS_27GenericPackedTensorAccessorIT0_Lm2ENS_17RestrictPtrTraitsET1_EES8_NS4_IS5_Lm1ES6_S7_EES9_NS4_IT_Lm1ES6_S7_EESB_S5_S5_SB_,"a",@progbits
	.sectionflags	@""
	.align	4
.nv.constant0._ZN2at6native35batch_norm_reduce_statistics_kernelIN3c108BFloat16EflEEvNS_27GenericPackedTensorAccessorIT0_Lm2ENS_17RestrictPtrTraitsET1_EES8_NS4_IS5_Lm1ES6_S7_EES9_NS4_IT_Lm1ES6_S7_EESB_S5_S5_SB_:
	.zero		1104


//--------------------- .nv.constant0._ZN2at6native35batch_norm_reduce_statistics_kernelIN3c108BFloat16EfiEEvNS_27GenericPackedTensorAccessorIT0_Lm2ENS_17RestrictPtrTraitsET1_EES8_NS4_IS5_Lm1ES6_S7_EES9_NS4_IT_Lm1ES6_S7_EESB_S5_S5_SB_ --------------------------
	.section	.nv.constant0._ZN2at6native35batch_norm_reduce_statistics_kernelIN3c108BFloat16EfiEEvNS_27GenericPackedTensorAccessorIT0_Lm2ENS_17RestrictPtrTraitsET1_EES8_NS4_IS5_Lm1ES6_S7_EES9_NS4_IT_Lm1ES6_S7_EESB_S5_S5_SB_,"a",@progbits
	.sectionflags	@""
	.align	4
.nv.constant0._ZN2at6native35batch_norm_reduce_statistics_kernelIN3c108BFloat16EfiEEvNS_27GenericPackedTensorAccessorIT0_Lm2ENS_17RestrictPtrTraitsET1_EES8_NS4_IS5_Lm1ES6_S7_EES9_NS4_IT_Lm1ES6_S7_EESB_S5_S5_SB_:
	.zero		1032


//--------------------- .nv.constant0._ZN2at6native35batch_norm_reduce_statistics_kernelIN3c104HalfEflEEvNS_27GenericPackedTensorAccessorIT0_Lm2ENS_17RestrictPtrTraitsET1_EES8_NS4_IS5_Lm1ES6_S7_EES9_NS4_IT_Lm1ES6_S7_EESB_S5_S5_SB_ --------------------------
	.section	.nv.constant0._ZN2at6native35batch_norm_reduce_statistics_kernelIN3c104HalfEflEEvNS_27GenericPackedTensorAccessorIT0_Lm2ENS_17RestrictPtrTraitsET1_EES8_NS4_IS5_Lm1ES6_S7_EES9_NS4_IT_Lm1ES6_S7_EESB_S5_S5_SB_,"a",@progbits
	.sectionflags	@""
	.align	4
.nv.constant0._ZN2at6native35batch_norm_reduce_statistics_kernelIN3c104HalfEflEEvNS_27GenericPackedTensorAccessorIT0_Lm2ENS_17RestrictPtrTraitsET1_EES8_NS4_IS5_Lm1ES6_S7_EES9_NS4_IT_Lm1ES6_S7_EESB_S5_S5_SB_:
	.zero		1104


//--------------------- .nv.constant0._ZN2at6native35batch_norm_reduce_statistics_kernelIN3c104HalfEfiEEvNS_27GenericPackedTensorAccessorIT0_Lm2ENS_17RestrictPtrTraitsET1_EES8_NS4_IS5_Lm1ES6_S7_EES9_NS4_IT_Lm1ES6_S7_EESB_S5_S5_SB_ --------------------------
	.section	.nv.constant0._ZN2at6native35batch_norm_reduce_statistics_kernelIN3c104HalfEfiEEvNS_27GenericPackedTensorAccessorIT0_Lm2ENS_17RestrictPtrTraitsET1_EES8_NS4_IS5_Lm1ES6_S7_EES9_NS4_IT_Lm1ES6_S7_EESB_S5_S5_SB_,"a",@progbits
	.sectionflags	@""
	.align	4
.nv.constant0._ZN2at6native35batch_norm_reduce_statistics_kernelIN3c104HalfEfiEEvNS_27GenericPackedTensorAccessorIT0_Lm2ENS_17RestrictPtrTraitsET1_EES8_NS4_IS5_Lm1ES6_S7_EES9_NS4_IT_Lm1ES6_S7_EESB_S5_S5_SB_:
	.zero		1032


//--------------------- .nv.constant0._ZN2at6native35batch_norm_reduce_statistics_kernelIfflEEvNS_27GenericPackedTensorAccessorIT0_Lm2ENS_17RestrictPtrTraitsET1_EES6_NS2_IS3_Lm1ES4_S5_EES7_NS2_IT_Lm1ES4_S5_EES9_S3_S3_S9_ --------------------------
	.section	.nv.constant0._ZN2at6native35batch_norm_reduce_statistics_kernelIfflEEvNS_27GenericPackedTensorAccessorIT0_Lm2ENS_17RestrictPtrTraitsET1_EES6_NS2_IS3_Lm1ES4_S5_EES7_NS2_IT_Lm1ES4_S5_EES9_S3_S3_S9_,"a",@progbits
	.sectionflags	@""
	.align	4
.nv.constant0._ZN2at6native35batch_norm_reduce_statistics_kernelIfflEEvNS_27GenericPackedTensorAccessorIT0_Lm2ENS_17RestrictPtrTraitsET1_EES6_NS2_IS3_Lm1ES4_S5_EES7_NS2_IT_Lm1ES4_S5_EES9_S3_S3_S9_:
	.zero		1104


//--------------------- .nv.constant0._ZN2at6native35batch_norm_reduce_statistics_kernelIffiEEvNS_27GenericPackedTensorAccessorIT0_Lm2ENS_17RestrictPtrTraitsET1_EES6_NS2_IS3_Lm1ES4_S5_EES7_NS2_IT_Lm1ES4_S5_EES9_S3_S3_S9_ --------------------------
	.section	.nv.constant0._ZN2at6native35batch_norm_reduce_statistics_kernelIffiEEvNS_27GenericPackedTensorAccessorIT0_Lm2ENS_17RestrictPtrTraitsET1_EES6_NS2_IS3_Lm1ES4_S5_EES7_NS2_IT_Lm1ES4_S5_EES9_S3_S3_S9_,"a",@progbits
	.sectionflags	@""
	.align	4
.nv.constant0._ZN2at6native35batch_norm_reduce_statistics_kernelIffiEEvNS_27GenericPackedTensorAccessorIT0_Lm2ENS_17RestrictPtrTraitsET1_EES6_NS2_IS3_Lm1ES4_S5_EES7_NS2_IT_Lm1ES4_S5_EES9_S3_S3_S9_:
	.zero		1032


//--------------------- .nv.constant0._ZN2at6native35batch_norm_reduce_statistics_kernelIddlEEvNS_27GenericPackedTensorAccessorIT0_Lm2ENS_17RestrictPtrTraitsET1_EES6_NS2_IS3_Lm1ES4_S5_EES7_NS2_IT_Lm1ES4_S5_EES9_S3_S3_S9_ --------------------------
	.section	.nv.constant0._ZN2at6native35batch_norm_reduce_statistics_kernelIddlEEvNS_27GenericPackedTensorAccessorIT0_Lm2ENS_17RestrictPtrTraitsET1_EES6_NS2_IS3_Lm1ES4_S5_EES7_NS2_IT_Lm1ES4_S5_EES9_S3_S3_S9_,"a",@progbits
	.sectionflags	@""
	.align	4
.nv.constant0._ZN2at6native35batch_norm_reduce_statistics_kernelIddlEEvNS_27GenericPackedTensorAccessorIT0_Lm2ENS_17RestrictPtrTraitsET1_EES6_NS2_IS3_Lm1ES4_S5_EES7_NS2_IT_Lm1ES4_S5_EES9_S3_S3_S9_:
	.zero		1112


//--------------------- .nv.constant0._ZN2at6native35batch_norm_reduce_statistics_kernelIddiEEvNS_27GenericPackedTensorAccessorIT0_Lm2ENS_17RestrictPtrTraitsET1_EES6_NS2_IS3_Lm1ES4_S5_EES7_NS2_IT_Lm1ES4_S5_EES9_S3_S3_S9_ --------------------------
	.section	.nv.constant0._ZN2at6native35batch_norm_reduce_statistics_kernelIddiEEvNS_27GenericPackedTensorAccessorIT0_Lm2ENS_17RestrictPtrTraitsET1_EES6_NS2_IS3_Lm1ES4_S5_EES7_NS2_IT_Lm1ES4_S5_EES9_S3_S3_S9_,"a",@progbits
	.sectionflags	@""
	.align	4
.nv.constant0._ZN2at6native35batch_norm_reduce_statistics_kernelIddiEEvNS_27GenericPackedTensorAccessorIT0_Lm2ENS_17RestrictPtrTraitsET1_EES6_NS2_IS3_Lm1ES4_S5_EES7_NS2_IT_Lm1ES4_S5_EES9_S3_S3_S9_:
	.zero		1040


//--------------------- .nv.constant0._ZN2at6native36batch_norm_collect_statistics_kernelINS0_6InvStdEN3c108BFloat16ES4_flEEvNS_27GenericPackedTensorAccessorIKT0_Lm3ENS_17RestrictPtrTraitsET3_EET2_SB_NS5_ISB_Lm1ES8_S9_EESC_ --------------------------
	.section	.nv.constant0._ZN2at6native36batch_norm_collect_statistics_kernelINS0_6InvStdEN3c108BFloat16ES4_flEEvNS_27GenericPackedTensorAccessorIKT0_Lm3ENS_17RestrictPtrTraitsET3_EET2_SB_NS5_ISB_Lm1ES8_S9_EESC_,"a",@progbits
	.sectionflags	@""
	.align	4
.nv.constant0._ZN2at6native36batch_norm_collect_statistics_kernelINS0_6InvStdEN3c108BFloat16ES4_flEEvNS_27GenericPackedTensorAccessorIKT0_Lm3ENS_17RestrictPtrTraitsET3_EET2_SB_NS5_ISB_Lm1ES8_S9_EESC_:
	.zero		1008


//--------------------- .nv.constant0._ZN2at6native36batch_norm_collect_statistics_kernelINS0_6InvStdEN3c108BFloat16ES4_fiEEvNS_27GenericPackedTensorAccessorIKT0_Lm3ENS_17RestrictPtrTraitsET3_EET2_SB_NS5_ISB_Lm1ES8_S9_EESC_ --------------------------
	.section	.nv.constant0._ZN2at6native36batch_norm_collect_statistics_kernelINS0_6InvStdEN3c108BFloat16ES4_fiEEvNS_27GenericPackedTensorAccessorIKT0_Lm3ENS_17RestrictPtrTraitsET3_EET2_SB_NS5_ISB_Lm1ES8_S9_EESC_,"a",@progbits
	.sectionflags	@""
	.align	4
.nv.constant0._ZN2at6native36batch_norm_collect_statistics_kernelINS0_6InvStdEN3c108BFloat16ES4_fiEEvNS_27GenericPackedTensorAccessorIKT0_Lm3ENS_17RestrictPtrTraitsET3_EET2_SB_NS5_ISB_Lm1ES8_S9_EESC_:
	.zero		968


//--------------------- .nv.constant0._ZN2at6native50batch_norm_collect_statistics_channels_last_kernelINS0_6InvStdEN3c108BFloat16EfLi4EEEvPKT0_PT1_S9_PVS8_PiiiS8_ --------------------------
	.section	.nv.constant0._ZN2at6native50batch_norm_collect_statistics_channels_last_kernelINS0_6InvStdEN3c108BFloat16EfLi4EEEvPKT0_PT1_S9_PVS8_PiiiS8_,"a",@progbits
	.sectionflags	@""
	.align	4
.nv.constant0._ZN2at6native50batch_norm_collect_statistics_channels_last_kernelINS0_6InvStdEN3c108BFloat16EfLi4EEEvPKT0_PT1_S9_PVS8_PiiiS8_:
	.zero		948


//--------------------- .nv.constant0._ZN2at6native36batch_norm_collect_statistics_kernelINS0_6InvStdEN3c104HalfES4_flEEvNS_27GenericPackedTensorAccessorIKT0_Lm3ENS_17RestrictPtrTraitsET3_EET2_SB_NS5_ISB_Lm1ES8_S9_EESC_ --------------------------
	.section	.nv.constant0._ZN2at6native36batch_norm_collect_statistics_kernelINS0_6InvStdEN3c104HalfES4_flEEvNS_27GenericPackedTensorAccessorIKT0_Lm3ENS_17RestrictPtrTraitsET3_EET2_SB_NS5_ISB_Lm1ES8_S9_EESC_,"a",@progbits
	.sectionflags	@""
	.align	4
.nv.constant0._ZN2at6native36batch_norm_collect_statistics_kernelINS0_6InvStdEN3c104HalfES4_flEEvNS_27GenericPackedTensorAccessorIKT0_Lm3ENS_17RestrictPtrTraitsET3_EET2_SB_NS5_ISB_Lm1ES8_S9_EESC_:
	.zero		1008


//--------------------- .nv.constant0._ZN2at6native36batch_norm_collect_statistics_kernelINS0_6InvStdEN3c104HalfES4_fiEEvNS_27GenericPackedTensorAccessorIKT0_Lm3ENS_17RestrictPtrTraitsET3_EET2_SB_NS5_ISB_Lm1ES8_S9_EESC_ --------------------------
	.section	.nv.constant0._ZN2at6native36batch_norm_collect_statistics_kernelINS0_6InvStdEN3c104HalfES4_fiEEvNS_27GenericPackedTensorAccessorIKT0_Lm3ENS_17RestrictPtrTraitsET3_EET2_SB_NS5_ISB_Lm1ES8_S9_EESC_,"a",@progbits
	.sectionflags	@""
	.align	4
.nv.constant0._ZN2at6native36batch_norm_collect_statistics_kernelINS0_6InvStdEN3c104HalfES4_fiEEvNS_27GenericPackedTensorAccessorIKT0_Lm3ENS_17RestrictPtrTraitsET3_EET2_SB_NS5_ISB_Lm1ES8_S9_EESC_:
	.zero		968


//--------------------- .nv.constant0._ZN2at6native50batch_norm_collect_statistics_channels_last_kernelINS0_6InvStdEN3c104HalfEfLi4EEEvPKT0_PT1_S9_PVS8_PiiiS8_ --------------------------
	.section	.nv.constant0._ZN2at6native50batch_norm_collect_statistics_channels_last_kernelINS0_6InvStdEN3c104HalfEfLi4EEEvPKT0_PT1_S9_PVS8_PiiiS8_,"a",@progbits
	.sectionflags	@""
	.align	4
.nv.constant0._ZN2at6native50batch_norm_collect_statistics_channels_last_kernelINS0_6InvStdEN3c104HalfEfLi4EEEvPKT0_PT1_S9_PVS8_PiiiS8_:
	.zero		948


//--------------------- .nv.constant0._ZN2at6native36batch_norm_collect_statistics_kernelINS0_6InvStdEffflEEvNS_27GenericPackedTensorAccessorIKT0_Lm3ENS_17RestrictPtrTraitsET3_EET2_S9_NS3_IS9_Lm1ES6_S7_EESA_ --------------------------
	.section	.nv.constant0._ZN2at6native36batch_norm_collect_statistics_kernelINS0_6InvStdEffflEEvNS_27GenericPackedTensorAccessorIKT0_Lm3ENS_17RestrictPtrTraitsET3_EET2_S9_NS3_IS9_Lm1ES6_S7_EESA_,"a",@progbits
	.sectionflags	@""
	.align	4
.nv.constant0._ZN2at6native36batch_norm_collect_statistics_kernelINS0_6InvStdEffflEEvNS_27GenericPackedTensorAccessorIKT0_Lm3ENS_17RestrictPtrTraitsET3_EET2_S9_NS3_IS9_Lm1ES6_S7_EESA_:
	.zero		1008


//--------------------- .nv.constant0._ZN2at6native36batch_norm_collect_statistics_kernelINS0_6InvStdEfffiEEvNS_27GenericPackedTensorAccessorIKT0_Lm3ENS_17RestrictPtrTraitsET3_EET2_S9_NS3_IS9_Lm1ES6_S7_EESA_ --------------------------
	.section	.nv.constant0._ZN2at6native36batch_norm_collect_statistics_kernelINS0_6InvStdEfffiEEvNS_27GenericPackedTensorAccessorIKT0_Lm3ENS_17RestrictPtrTraitsET3_EET2_S9_NS3_IS9_Lm1ES6_S7_EESA_,"a",@progbits
	.sectionflags	@""
	.align	4
.nv.constant0._ZN2at6native36batch_norm_collect_statistics_kernelINS0_6InvStdEfffiEEvNS_27GenericPackedTensorAccessorIKT0_Lm3ENS_17RestrictPtrTraitsET3_EET2_S9_NS3_IS9_Lm1ES6_S7_EESA_:
	.zero		968


//--------------------- .nv.constant0._ZN2at6native50batch_norm_collect_statistics_channels_last_kernelINS0_6InvStdEffLi4EEEvPKT0_PT1_S7_PVS6_PiiiS6_ --------------------------
	.section	.nv.constant0._ZN2at6native50batch_norm_collect_statistics_channels_last_kernelINS0_6InvStdEffLi4EEEvPKT0_PT1_S7_PVS6_PiiiS6_,"a",@progbits
	.sectionflags	@""
	.align	4
.nv.constant0._ZN2at6native50batch_norm_collect_statistics_channels_last_kernelINS0_6InvStdEffLi4EEEvPKT0_PT1_S7_PVS6_PiiiS6_:
	.zero		948


//--------------------- .nv.constant0._ZN2at6native36batch_norm_collect_statistics_kernelINS0_6InvStdEdddlEEvNS_27GenericPackedTensorAccessorIKT0_Lm3ENS_17RestrictPtrTraitsET3_EET2_S9_NS3_IS9_Lm1ES6_S7_EESA_ --------------------------
	.section	.nv.constant0._ZN2at6native36batch_norm_collect_statistics_kernelINS0_6InvStdEdddlEEvNS_27GenericPackedTensorAccessorIKT0_Lm3ENS_17RestrictPtrTraitsET3_EET2_S9_NS3_IS9_Lm1ES6_S7_EESA_,"a",@progbits
	.sectionflags	@""
	.align	4
.nv.constant0._ZN2at6native36batch_norm_collect_statistics_kernelINS0_6InvStdEdddlEEvNS_27GenericPackedTensorAccessorIKT0_Lm3ENS_17RestrictPtrTraitsET3_EET2_S9_NS3_IS9_Lm1ES6_S7_EESA_:
	.zero		1016


//--------------------- .nv.constant0._ZN2at6native36batch_norm_collect_statistics_kernelINS0_6InvStdEdddiEEvNS_27GenericPackedTensorAccessorIKT0_Lm3ENS_17RestrictPtrTraitsET3_EET2_S9_NS3_IS9_Lm1ES6_S7_EESA_ --------------------------
	.section	.nv.constant0._ZN2at6native36batch_norm_collect_statistics_kernelINS0_6InvStdEdddiEEvNS_27GenericPackedTensorAccessorIKT0_Lm3ENS_17RestrictPtrTraitsET3_EET2_S9_NS3_IS9_Lm1ES6_S7_EESA_,"a",@progbits
	.sectionflags	@""
	.align	4
.nv.constant0._ZN2at6native36batch_norm_collect_statistics_kernelINS0_6InvStdEdddiEEvNS_27GenericPackedTensorAccessorIKT0_Lm3ENS_17RestrictPtrTraitsET3_EET2_S9_NS3_IS9_Lm1ES6_S7_EESA_:
	.zero		976


//--------------------- .nv.constant0._ZN2at6native50batch_norm_collect_statistics_channels_last_kernelINS0_6InvStdEddLi4EEEvPKT0_PT1_S7_PVS6_PiiiS6_ --------------------------
	.section	.nv.constant0._ZN2at6native50batch_norm_collect_statistics_channels_last_kernelINS0_6InvStdEddLi4EEEvPKT0_PT1_S7_PVS6_PiiiS6_,"a",@progbits
	.sectionflags	@""
	.align	4
.nv.constant0._ZN2at6native50batch_norm_collect_statistics_channels_last_kernelINS0_6InvStdEddLi4EEEvPKT0_PT1_S7_PVS6_PiiiS6_:
	.zero		952


//--------------------- .nv.constant0._ZN2at6native26batch_norm_backward_kernelIN3c108BFloat16ES3_fiEEvNS_27GenericPackedTensorAccessorIKT_Lm3ENS_16DefaultPtrTraitsET2_EES9_NS4_IS5_Lm3ES7_S8_EENS4_IT0_Lm1ES7_S8_EESC_NS4_IKSB_Lm1ES7_S8_EESE_SE_NS4_IKT1_Lm1ES7_S8_EESH_bSF_ --------------------------
	.section	.nv.constant0._ZN2at6native26batch_norm_backward_kernelIN3c108BFloat16ES3_fiEEvNS_27GenericPackedTensorAccessorIKT_Lm3ENS_16DefaultPtrTraitsET2_EES9_NS4_IS5_Lm3ES7_S8_EENS4_IT0_Lm1ES7_S8_EESC_NS4_IKSB_Lm1ES7_S8_EESE_SE_NS4_IKT1_Lm1ES7_S8_EESH_bSF_,"a",@progbits
	.sectionflags	@""
	.align	4
.nv.constant0._ZN2at6native26batch_norm_backward_kernelIN3c108BFloat16ES3_fiEEvNS_27GenericPackedTensorAccessorIKT_Lm3ENS_16DefaultPtrTraitsET2_EES9_NS4_IS5_Lm3ES7_S8_EENS4_IT0_Lm1ES7_S8_EESC_NS4_IKSB_Lm1ES7_S8_EESE_SE_NS4_IKT1_Lm1ES7_S8_EESH_bSF_:
	.zero		1112


//--------------------- .nv.constant0._ZN2at6native26batch_norm_backward_kernelIN3c108BFloat16EffiEEvNS_27GenericPackedTensorAccessorIKT_Lm3ENS_16DefaultPtrTraitsET2_EES9_NS4_IS5_Lm3ES7_S8_EENS4_IT0_Lm1ES7_S8_EESC_NS4_IKSB_Lm1ES7_S8_EESE_SE_NS4_IKT1_Lm1ES7_S8_EESH_bSF_ --------------------------
	.section	.nv.constant0._ZN2at6native26batch_norm_backward_kernelIN3c108BFloat16EffiEEvNS_27GenericPackedTensorAccessorIKT_Lm3ENS_16DefaultPtrTraitsET2_EES9_NS4_IS5_Lm3ES7_S8_EENS4_IT0_Lm1ES7_S8_EESC_NS4_IKSB_Lm1ES7_S8_EESE_SE_NS4_IKT1_Lm1ES7_S8_EESH_bSF_,"a",@progbits
	.sectionflags	@""
	.align	4
.nv.constant0._ZN2at6native26batch_norm_backward_kernelIN3c108BFloat16EffiEEvNS_27GenericPackedTensorAccessorIKT_Lm3ENS_16DefaultPtrTraitsET2_EES9_NS4_IS5_Lm3ES7_S8_EENS4_IT0_Lm1ES7_S8_EESC_NS4_IKSB_Lm1ES7_S8_EESE_SE_NS4_IKT1_Lm1ES7_S8_EESH_bSF_:
	.zero		1112


//--------------------- .nv.constant0._ZN2at6native26batch_norm_backward_kernelIN3c104HalfES3_fiEEvNS_27GenericPackedTensorAccessorIKT_Lm3ENS_16DefaultPtrTraitsET2_EES9_NS4_IS5_Lm3ES7_S8_EENS4_IT0_Lm1ES7_S8_EESC_NS4_IKSB_Lm1ES7_S8_EESE_SE_NS4_IKT1_Lm1ES7_S8_EESH_bSF_ --------------------------
	.section	.nv.constant0._ZN2at6native26batch_norm_backward_kernelIN3c104HalfES3_fiEEvNS_27GenericPackedTensorAccessorIKT_Lm3ENS_16DefaultPtrTraitsET2_EES9_NS4_IS5_Lm3ES7_S8_EENS4_IT0_Lm1ES7_S8_EESC_NS4_IKSB_Lm1ES7_S8_EESE_SE_NS4_IKT1_Lm1ES7_S8_EESH_bSF_,"a",@progbits
	.sectionflags	@""
	.align	4
.nv.constant0._ZN2at6native26batch_norm_backward_kernelIN3c104HalfES3_fiEEvNS_27GenericPackedTensorAccessorIKT_Lm3ENS_16DefaultPtrTraitsET2_EES9_NS4_IS5_Lm3ES7_S8_EENS4_IT0_Lm1ES7_S8_EESC_NS4_IKSB_Lm1ES7_S8_EESE_SE_NS4_IKT1_Lm1ES7_S8_EESH_bSF_:
	.zero		1112


//--------------------- .nv.constant0._ZN2at6native26batch_norm_backward_kernelIN3c104HalfEffiEEvNS_27GenericPackedTensorAccessorIKT_Lm3ENS_16DefaultPtrTraitsET2_EES9_NS4_IS5_Lm3ES7_S8_EENS4_IT0_Lm1ES7_S8_EESC_NS4_IKSB_Lm1ES7_S8_EESE_SE_NS4_IKT1_Lm1ES7_S8_EESH_bSF_ --------------------------
	.section	.nv.constant0._ZN2at6native26batch_norm_backward_kernelIN3c104HalfEffiEEvNS_27GenericPackedTensorAccessorIKT_Lm3ENS_16DefaultPtrTraitsET2_EES9_NS4_IS5_Lm3ES7_S8_EENS4_IT0_Lm1ES7_S8_EESC_NS4_IKSB_Lm1ES7_S8_EESE_SE_NS4_IKT1_Lm1ES7_S8_EESH_bSF_,"a",@progbits
	.sectionflags	@""
	.align	4
.nv.constant0._ZN2at6native26batch_norm_backward_kernelIN3c104HalfEffiEEvNS_27GenericPackedTensorAccessorIKT_Lm3ENS_16DefaultPtrTraitsET2_EES9_NS4_IS5_Lm3ES7_S8_EENS4_IT0_Lm1ES7_S8_EESC_NS4_IKSB_Lm1ES7_S8_EESE_SE_NS4_IKT1_Lm1ES7_S8_EESH_bSF_:
	.zero		1112


//--------------------- .nv.constant0._ZN2at6native26batch_norm_backward_kernelIfffiEEvNS_27GenericPackedTensorAccessorIKT_Lm3ENS_16DefaultPtrTraitsET2_EES7_NS2_IS3_Lm3ES5_S6_EENS2_IT0_Lm1ES5_S6_EESA_NS2_IKS9_Lm1ES5_S6_EESC_SC_NS2_IKT1_Lm1ES5_S6_EESF_bSD_ --------------------------
	.section	.nv.constant0._ZN2at6native26batch_norm_backward_kernelIfffiEEvNS_27GenericPackedTensorAccessorIKT_Lm3ENS_16DefaultPtrTraitsET2_EES7_NS2_IS3_Lm3ES5_S6_EENS2_IT0_Lm1ES5_S6_EESA_NS2_IKS9_Lm1ES5_S6_EESC_SC_NS2_IKT1_Lm1ES5_S6_EESF_bSD_,"a",@progbits
	.sectionflags	@""
	.align	4
.nv.constant0._ZN2at6native26batch_norm_backward_kernelIfffiEEvNS_27GenericPackedTensorAccessorIKT_Lm3ENS_16DefaultPtrTraitsET2_EES7_NS2_IS3_Lm3ES5_S6_EENS2_IT0_Lm1ES5_S6_EESA_NS2_IKS9_Lm1ES5_S6_EESC_SC_NS2_IKT1_Lm1ES5_S6_EESF_bSD_:
	.zero		1112


//--------------------- .nv.constant0._ZN2at6native26batch_norm_backward_kernelIdddiEEvNS_27GenericPackedTensorAccessorIKT_Lm3ENS_16DefaultPtrTraitsET2_EES7_NS2_IS3_Lm3ES5_S6_EENS2_IT0_Lm1ES5_S6_EESA_NS2_IKS9_Lm1ES5_S6_EESC_SC_NS2_IKT1_Lm1ES5_S6_EESF_bSD_ --------------------------
	.section	.nv.constant0._ZN2at6native26batch_norm_backward_kernelIdddiEEvNS_27GenericPackedTensorAccessorIKT_Lm3ENS_16DefaultPtrTraitsET2_EES7_NS2_IS3_Lm3ES5_S6_EENS2_IT0_Lm1ES5_S6_EESA_NS2_IKS9_Lm1ES5_S6_EESC_SC_NS2_IKT1_Lm1ES5_S6_EESF_bSD_,"a",@progbits
	.sectionflags	@""
	.align	4
.nv.constant0._ZN2at6native26batch_norm_backward_kernelIdddiEEvNS_27GenericPackedTensorAccessorIKT_Lm3ENS_16DefaultPtrTraitsET2_EES7_NS2_IS3_Lm3ES5_S6_EENS2_IT0_Lm1ES5_S6_EESA_NS2_IKS9_Lm1ES5_S6_EESC_SC_NS2_IKT1_Lm1ES5_S6_EESF_bSD_:
	.zero		1120


//--------------------- .nv.constant0._ZN2at6native18elementwise_kernelILi128ELi4EZNS0_15gpu_kernel_implIZZZNS0_49_GLOBAL__N__b919a28f_16_Normalization_cu_5c38458722batch_norm_calc_invstdERKNS_6TensorES6_dENKUlvE_clEvENKUlvE2_clEvEUlN3c108BFloat16EE_EEvRNS_18TensorIteratorBaseERKT_EUliE_EEviT1_ --------------------------
	.section	.nv.constant0._ZN2at6native18elementwise_kernelILi128ELi4EZNS0_15gpu_kernel_implIZZZNS0_49_GLOBAL__N__b919a28f_16_Normalization_cu_5c38458722batch_norm_calc_invstdERKNS_6TensorES6_dENKUlvE_clEvENKUlvE2_clEvEUlN3c108BFloat16EE_EEvRNS_18TensorIteratorBaseERKT_EUliE_EEviT1_,"a",@progbits
	.sectionflags	@""
	.align	4
.nv.constant0._ZN2at6native18elementwise_kernelILi128ELi4EZNS0_15gpu_kernel_implIZZZNS0_49_GLOBAL__N__b919a28f_16_Normalization_cu_5c38458722batch_norm_calc_invstdERKNS_6TensorES6_dENKUlvE_clEvENKUlvE2_clEvEUlN3c108BFloat16EE_EEvRNS_18TensorIteratorBaseERKT_EUliE_EEviT1_:
	.zero		1456


//--------------------- .nv.constant0._ZN2at6native27unrolled_elementwise_kernelIZZZNS0_49_GLOBAL__N__b919a28f_16_Normalization_cu_5c38458722batch_norm_calc_invstdERKNS_6TensorES5_dENKUlvE_clEvENKUlvE2_clEvEUlN3c108BFloat16EE_St5arrayIPcLm2EELi4E23TrivialOffsetCalculatorILi1EjESF_NS0_6memory12LoadWithCastILi1EEENSG_13StoreWithCastILi1EEEEEviT_T0_T2_T3_T4_T5_ --------------------------
	.section	.nv.constant0._ZN2at6native27unrolled_elementwise_kernelIZZZNS0_49_GLOBAL__N__b919a28f_16_Normalization_cu_5c38458722batch_norm_calc_invstdERKNS_6TensorES5_dENKUlvE_clEvENKUlvE2_clEvEUlN3c108BFloat16EE_St5arrayIPcLm2EELi4E23TrivialOffsetCalculatorILi1EjESF_NS0_6memory12LoadWithCastILi1EEENSG_13StoreWithCastILi1EEEEEviT_T0_T2_T3_T4_T5_,"a",@progbits
	.sectionflags	@""
	.align	4
.nv.constant0._ZN2at6native27unrolled_elementwise_kernelIZZZNS0_49_GLOBAL__N__b919a28f_16_Normalization_cu_5c38458722batch_norm_calc_invstdERKNS_6TensorES5_dENKUlvE_clEvENKUlvE2_clEvEUlN3c108BFloat16EE_St5arrayIPcLm2EELi4E23TrivialOffsetCalculatorILi1EjESF_NS0_6memory12LoadWithCastILi1EEENSG_13StoreWithCastILi1EEEEEviT_T0_T2_T3_T4_T5_:
	.zero		956


//--------------------- .nv.constant0._ZN2at6native18elementwise_kernelILi128ELi2EZNS0_22gpu_kernel_impl_nocastIZZZNS0_49_GLOBAL__N__b919a28f_16_Normalization_cu_5c38458722batch_norm_calc_invstdERKNS_6TensorES6_dENKUlvE_clEvENKUlvE2_clEvEUlN3c108BFloat16EE_EEvRNS_18TensorIteratorBaseERKT_EUliE_EEviT1_ --------------------------
	.section	.nv.constant0._ZN2at6native18elementwise_kernelILi128ELi2EZNS0_22gpu_kernel_impl_nocastIZZZNS0_49_GLOBAL__N__b919a28f_16_Normalization_cu_5c38458722batch_norm_calc_invstdERKNS_6TensorES6_dENKUlvE_clEvENKUlvE2_clEvEUlN3c108BFloat16EE_EEvRNS_18TensorIteratorBaseERKT_EUliE_EEviT1_,"a",@progbits
	.sectionflags	@""
	.align	4
.nv.constant0._ZN2at6native18elementwise_kernelILi128ELi2EZNS0_22gpu_kernel_impl_nocastIZZZNS0_49_GLOBAL__N__b919a28f_16_Normalization_cu_5c38458722batch_norm_calc_invstdERKNS_6TensorES6_dENKUlvE_clEvENKUlvE2_clEvEUlN3c108BFloat16EE_EEvRNS_18TensorIteratorBaseERKT_EUliE_EEviT1_:
	.zero		1448


//--------------------- .nv.constant0._ZN2at6native27unrolled_elementwise_kernelIZZZNS0_49_GLOBAL__N__b919a28f_16_Normalization_cu_5c38458722batch_norm_calc_invstdERKNS_6TensorES5_dENKUlvE_clEvENKUlvE2_clEvEUlN3c108BFloat16EE_St5arrayIPcLm2EELi4E23TrivialOffsetCalculatorILi1EjESF_NS0_6memory15LoadWithoutCastENSG_16StoreWithoutCastEEEviT_T0_T2_T3_T4_T5_ --------------------------
	.section	.nv.constant0._ZN2at6native27unrolled_elementwise_kernelIZZZNS0_49_GLOBAL__N__b919a28f_16_Normalization_cu_5c38458722batch_norm_calc_invstdERKNS_6TensorES5_dENKUlvE_clEvENKUlvE2_clEvEUlN3c108BFloat16EE_St5arrayIPcLm2EELi4E23TrivialOffsetCalculatorILi1EjESF_NS0_6memory15LoadWithoutCastENSG_16StoreWithoutCastEEEviT_T0_T2_T3_T4_T5_,"a",@progbits
	.sectionflags	@""
	.align	4
.nv.constant0._ZN2at6native27unrolled_elementwise_kernelIZZZNS0_49_GLOBAL__N__b919a28f_16_Normalization_cu_5c38458722batch_norm_calc_invstdERKNS_6TensorES5_dENKUlvE_clEvENKUlvE2_clEvEUlN3c108BFloat16EE_St5arrayIPcLm2EELi4E23TrivialOffsetCalculatorILi1EjESF_NS0_6memory15LoadWithoutCastENSG_16StoreWithoutCastEEEviT_T0_T2_T3_T4_T5_:
	.zero		940


//--------------------- .nv.constant0._ZN2at6native29vectorized_elementwise_kernelILi2EZZZNS0_49_GLOBAL__N__b919a28f_16_Normalization_cu_5c38458722batch_norm_calc_invstdERKNS_6TensorES5_dENKUlvE_clEvENKUlvE2_clEvEUlN3c108BFloat16EE_St5arrayIPcLm2EEEEviT0_T1_ --------------------------
	.section	.nv.constant0._ZN2at6native29vectorized_elementwise_kernelILi2EZZZNS0_49_GLOBAL__N__b919a28f_16_Normalization_cu_5c38458722batch_norm_calc_invstdERKNS_6TensorES5_dENKUlvE_clEvENKUlvE2_clEvEUlN3c108BFloat16EE_St5arrayIPcLm2EEEEviT0_T1_,"a",@progbits
	.sectionflags	@""
	.align	4
.nv.constant0._ZN2at6native29vectorized_elementwise_kernelILi2EZZZNS0_49_GLOBAL__N__b919a28f_16_Normalization_cu_5c38458722batch_norm_calc_invstdERKNS_6TensorES5_dENKUlvE_clEvENKUlvE2_clEvEUlN3c108BFloat16EE_St5arrayIPcLm2EEEEviT0_T1_:
	.zero		936


//--------------------- .nv.constant0._ZN2at6native29vectorized_elementwise_kernelILi4EZZZNS0_49_GLOBAL__N__b919a28f_16_Normalization_cu_5c38458722batch_norm_calc_invstdERKNS_6TensorES5_dENKUlvE_clEvENKUlvE2_clEvEUlN3c108BFloat16EE_St5arrayIPcLm2EEEEviT0_T1_ --------------------------
	.section	.nv.constant0._ZN2at6native29vectorized_elementwise_kernelILi4EZZZNS0_49_GLOBAL__N__b919a28f_16_Normalization_cu_5c38458722batch_norm_calc_invstdERKNS_6TensorES5_dENKUlvE_clEvENKUlvE2_clEvEUlN3c108BFloat16EE_St5arrayIPcLm2EEEEviT0_T1_,"a",@progbits
	.sectionflags	@""
	.align	4
.nv.constant0._ZN2at6native29vectorized_elementwise_kernelILi4EZZZNS0_49_GLOBAL__N__b919a28f_16_Normalization_cu_5c38458722batch_norm_calc_invstdERKNS_6TensorES5_dENKUlvE_clEvENKUlvE2_clEvEUlN3c108BFloat16EE_St5arrayIPcLm2EEEEviT0_T1_:
	.zero		936


//--------------------- .nv.constant0._ZN2at6native29vectorized_elementwise_kernelILi8EZZZNS0_49_GLOBAL__N__b919a28f_16_Normalization_cu_5c38458722batch_norm_calc_invstdERKNS_6TensorES5_dENKUlvE_clEvENKUlvE2_clEvEUlN3c108BFloat16EE_St5arrayIPcLm2EEEEviT0_T1_ --------------------------
	.section	.nv.constant0._ZN2at6native29vectorized_elementwise_kernelILi8EZZZNS0_49_GLOBAL__N__b919a28f_16_Normalization_cu_5c38458722batch_norm_calc_invstdERKNS_6TensorES5_dENKUlvE_clEvENKUlvE2_clEvEUlN3c108BFloat16EE_St5arrayIPcLm2EEEEviT0_T1_,"a",@progbits
	.sectionflags	@""
	.align	4
.nv.constant0._ZN2at6native29vectorized_elementwise_kernelILi8EZZZNS0_49_GLOBAL__N__b919a28f_16_Normalization_cu_5c38458722batch_norm_calc_invstdERKNS_6TensorES5_dENKUlvE_clEvENKUlvE2_clEvEUlN3c108BFloat16EE_St5arrayIPcLm2EEEEviT0_T1_:
	.zero		936


//--------------------- .nv.constant0._ZN2at6native18elementwise_kernelILi128ELi4EZNS0_15gpu_kernel_implIZZZNS0_49_GLOBAL__N__b919a28f_16_Normalization_cu_5c38458722batch_norm_calc_invstdERKNS_6TensorES6_dENKUlvE_clEvENKUlvE1_clEvEUlN3c104HalfEE_EEvRNS_18TensorIteratorBaseERKT_EUliE_EEviT1_ --------------------------
	.section	.nv.constant0._ZN2at6native18elementwise_kernelILi128ELi4EZNS0_15gpu_kernel_implIZZZNS0_49_GLOBAL__N__b919a28f_16_Normalization_cu_5c38458722batch_norm_calc_invstdERKNS_6TensorES6_dENKUlvE_clEvENKUlvE1_clEvEUlN3c104HalfEE_EEvRNS_18TensorIteratorBaseERKT_EUliE_EEviT1_,"a",@progbits
	.sectionflags	@""
	.align	4
.nv.constant0._ZN2at6native18elementwise_kernelILi128ELi4EZNS0_15gpu_kernel_implIZZZNS0_49_GLOBAL__N__b919a28f_16_Normalization_cu_5c38458722batch_norm_calc_invstdERKNS_6TensorES6_dENKUlvE_clEvENKUlvE1_clEvEUlN3c104HalfEE_EEvRNS_18TensorIteratorBaseERKT_EUliE_EEviT1_:
	.zero		1456


//--------------------- .nv.constant0._ZN2at6native27unrolled_elementwise_kernelIZZZNS0_49_GLOBAL__N__b919a28f_16_Normalization_cu_5c38458722batch_norm_calc_invstdERKNS_6TensorES5_dENKUlvE_clEvENKUlvE1_clEvEUlN3c104HalfEE_St5arrayIPcLm2EELi4E23TrivialOffsetCalculatorILi1EjESF_NS0_6memory12LoadWithCastILi1EEENSG_13StoreWithCastILi1EEEEEviT_T0_T2_T3_T4_T5_ --------------------------
	.section	.nv.constant0._ZN2at6native27unrolled_elementwise_kernelIZZZNS0_49_GLOBAL__N__b919a28f_16_Normalization_cu_5c38458722batch_norm_calc_invstdERKNS_6TensorES5_dENKUlvE_clEvENKUlvE1_clEvEUlN3c104HalfEE_St5arrayIPcLm2EELi4E23TrivialOffsetCalculatorILi1EjESF_NS0_6memory12LoadWithCastILi1EEENSG_13StoreWithCastILi1EEEEEviT_T0_T2_T3_T4_T5_,"a",@progbits
	.sectionflags	@""
	.align	4
.nv.constant0._ZN2at6native27unrolled_elementwise_kernelIZZZNS0_49_GLOBAL__N__b919a28f_16_Normalization_cu_5c38458722batch_norm_calc_invstdERKNS_6TensorES5_dENKUlvE_clEvENKUlvE1_clEvEUlN3c104HalfEE_St5arrayIPcLm2EELi4E23TrivialOffsetCalculatorILi1EjESF_NS0_6memory12LoadWithCastILi1EEENSG_13StoreWithCastILi1EEEEEviT_T0_T2_T3_T4_T5_:
	.zero		956


//--------------------- .nv.constant0._ZN2at6native18elementwise_kernelILi128ELi2EZNS0_22gpu_kernel_impl_nocastIZZZNS0_49_GLOBAL__N__b919a28f_16_Normalization_cu_5c38458722batch_norm_calc_invstdERKNS_6TensorES6_dENKUlvE_clEvENKUlvE1_clEvEUlN3c104HalfEE_EEvRNS_18TensorIteratorBaseERKT_EUliE_EEviT1_ --------------------------
	.section	.nv.constant0._ZN2at6native18elementwise_kernelILi128ELi2EZNS0_22gpu_kernel_impl_nocastIZZZNS0_49_GLOBAL__N__b919a28f_16_Normalization_cu_5c38458722batch_norm_calc_invstdERKNS_6TensorES6_dENKUlvE_clEvENKUlvE1_clEvEUlN3c104HalfEE_EEvRNS_18TensorIteratorBaseERKT_EUliE_EEviT1_,"a",@progbits
	.sectionflags	@""
	.align	4
.nv.constant0._ZN2at6native18elementwise_kernelILi128ELi2EZNS0_22gpu_kernel_impl_nocastIZZZNS0_49_GLOBAL__N__b919a28f_16_Normalization_cu_5c38458722batch_norm_calc_invstdERKNS_6TensorES6_dENKUlvE_clEvENKUlvE1_clEvEUlN3c104HalfEE_EEvRNS_18TensorIteratorBaseERKT_EUliE_EEviT1_:
	.zero		1448


//--------------------- .nv.constant0._ZN2at6native27unrolled_elementwise_kernelIZZZNS0_49_GLOBAL__N__b919a28f_16_Normalization_cu_5c38458722batch_norm_calc_invstdERKNS_6TensorES5_dENKUlvE_clEvENKUlvE1_clEvEUlN3c104HalfEE_St5arrayIPcLm2EELi4E23TrivialOffsetCalculatorILi1EjESF_NS0_6memory15LoadWithoutCastENSG_16StoreWithoutCastEEEviT_T0_T2_T3_T4_T5_ --------------------------
	.section	.nv.constant0._ZN2at6native27unrolled_elementwise_kernelIZZZNS0_49_GLOBAL__N__b919a28f_16_Normalization_cu_5c38458722batch_norm_calc_invstdERKNS_6TensorES5_dENKUlvE_clEvENKUlvE1_clEvEUlN3c104HalfEE_St5arrayIPcLm2EELi4E23TrivialOffsetCalculatorILi1EjESF_NS0_6memory15LoadWithoutCastENSG_16StoreWithoutCastEEEviT_T0_T2_T3_T4_T5_,"a",@progbits
	.sectionflags	@""
	.align	4
.nv.constant0._ZN2at6native27unrolled_elementwise_kernelIZZZNS0_49_GLOBAL__N__b919a28f_16_Normalization_cu_5c38458722batch_norm_calc_invstdERKNS_6TensorES5_dENKUlvE_clEvENKUlvE1_clEvEUlN3c104HalfEE_St5arrayIPcLm2EELi4E23TrivialOffsetCalculatorILi1EjESF_NS0_6memory15LoadWithoutCastENSG_16StoreWithoutCastEEEviT_T0_T2_T3_T4_T5_:
	.zero		940


//--------------------- .nv.constant0._ZN2at6native29vectorized_elementwise_kernelILi2EZZZNS0_49_GLOBAL__N__b919a28f_16_Normalization_cu_5c38458722batch_norm_calc_invstdERKNS_6TensorES5_dENKUlvE_clEvENKUlvE1_clEvEUlN3c104HalfEE_St5arrayIPcLm2EEEEviT0_T1_ --------------------------
	.section	.nv.constant0._ZN2at6native29vectorized_elementwise_kernelILi2EZZZNS0_49_GLOBAL__N__b919a28f_16_Normalization_cu_5c38458722batch_norm_calc_invstdERKNS_6TensorES5_dENKUlvE_clEvENKUlvE1_clEvEUlN3c104HalfEE_St5arrayIPcLm2EEEEviT0_T1_,"a",@progbits
	.sectionflags	@""
	.align	4
.nv.constant0._ZN2at6native29vectorized_elementwise_kernelILi2EZZZNS0_49_GLOBAL__N__b919a28f_16_Normalization_cu_5c38458722batch_norm_calc_invstdERKNS_6TensorES5_dENKUlvE_clEvENKUlvE1_clEvEUlN3c104HalfEE_St5arrayIPcLm2EEEEviT0_T1_:
	.zero		936


//--------------------- .nv.constant0._ZN2at6native29vectorized_elementwise_kernelILi4EZZZNS0_49_GLOBAL__N__b919a28f_16_Normalization_cu_5c38458722batch_norm_calc_invstdERKNS_6TensorES5_dENKUlvE_clEvENKUlvE1_clEvEUlN3c104HalfEE_St5arrayIPcLm2EEEEviT0_T1_ --------------------------
	.section	.nv.constant0._ZN2at6native29vectorized_elementwise_kernelILi4EZZZNS0_49_GLOBAL__N__b919a28f_16_Normalization_cu_5c38458722batch_norm_calc_invstdERKNS_6TensorES5_dENKUlvE_clEvENKUlvE1_clEvEUlN3c104HalfEE_St5arrayIPcLm2EEEEviT0_T1_,"a",@progbits
	.sectionflags	@""
	.align	4
.nv.constant0._ZN2at6native29vectorized_elementwise_kernelILi4EZZZNS0_49_GLOBAL__N__b919a28f_16_Normalization_cu_5c38458722batch_norm_calc_invstdERKNS_6TensorES5_dENKUlvE_clEvENKUlvE1_clEvEUlN3c104HalfEE_St5arrayIPcLm2EEEEviT0_T1_:
	.zero		936


//--------------------- .nv.constant0._ZN2at6native29vectorized_elementwise_kernelILi8EZZZNS0_49_GLOBAL__N__b919a28f_16_Normalization_cu_5c38458722batch_norm_calc_invstdERKNS_6TensorES5_dENKUlvE_clEvENKUlvE1_clEvEUlN3c104HalfEE_St5arrayIPcLm2EEEEviT0_T1_ --------------------------
	.section	.nv.constant0._ZN2at6native29vectorized_elementwise_kernelILi8EZZZNS0_49_GLOBAL__N__b919a28f_16_Normalization_cu_5c38458722batch_norm_calc_invstdERKNS_6TensorES5_dENKUlvE_clEvENKUlvE1_clEvEUlN3c104HalfEE_St5arrayIPcLm2EEEEviT0_T1_,"a",@progbits
	.sectionflags	@""
	.align	4
.nv.constant0._ZN2at6native29vectorized_elementwise_kernelILi8EZZZNS0_49_GLOBAL__N__b919a28f_16_Normalization_cu_5c38458722batch_norm_calc_invstdERKNS_6TensorES5_dENKUlvE_clEvENKUlvE1_clEvEUlN3c104HalfEE_St5arrayIPcLm2EEEEviT0_T1_:
	.zero		936


//--------------------- .nv.constant0._ZN2at6native18elementwise_kernelILi128ELi4EZNS0_15gpu_kernel_implIZZZNS0_49_GLOBAL__N__b919a28f_16_Normalization_cu_5c38458722batch_norm_calc_invstdERKNS_6TensorES6_dENKUlvE_clEvENKUlvE0_clEvEUlfE_EEvRNS_18TensorIteratorBaseERKT_EUliE_EEviT1_ --------------------------
	.section	.nv.constant0._ZN2at6native18elementwise_kernelILi128ELi4EZNS0_15gpu_kernel_implIZZZNS0_49_GLOBAL__N__b919a28f_16_Normalization_cu_5c38458722batch_norm_calc_invstdERKNS_6TensorES6_dENKUlvE_clEvENKUlvE0_clEvEUlfE_EEvRNS_18TensorIteratorBaseERKT_EUliE_EEviT1_,"a",@progbits
	.sectionflags	@""
	.align	4
.nv.constant0._ZN2at6native18elementwise_kernelILi128ELi4EZNS0_15gpu_kernel_implIZZZNS0_49_GLOBAL__N__b919a28f_16_Normalization_cu_5c38458722batch_norm_calc_invstdERKNS_6TensorES6_dENKUlvE_clEvENKUlvE0_clEvEUlfE_EEvRNS_18TensorIteratorBaseERKT_EUliE_EEviT1_:
	.zero		1456


//--------------------- .nv.constant0._ZN2at6native27unrolled_elementwise_kernelIZZZNS0_49_GLOBAL__N__b919a28f_16_Normalization_cu_5c38458722batch_norm_calc_invstdERKNS_6TensorES5_dENKUlvE_clEvENKUlvE0_clEvEUlfE_St5arrayIPcLm2EELi4E23TrivialOffsetCalculatorILi1EjESD_NS0_6memory12LoadWithCastILi1EEENSE_13StoreWithCastILi1EEEEEviT_T0_T2_T3_T4_T5_ --------------------------
	.section	.nv.constant0._ZN2at6native27unrolled_elementwise_kernelIZZZNS0_49_GLOBAL__N__b919a28f_16_Normalization_cu_5c38458722batch_norm_calc_invstdERKNS_6TensorES5_dENKUlvE_clEvENKUlvE0_clEvEUlfE_St5arrayIPcLm2EELi4E23TrivialOffsetCalculatorILi1EjESD_NS0_6memory12LoadWithCastILi1EEENSE_13StoreWithCastILi1EEEEEviT_T0_T2_T3_T4_T5_,"a",@progbits
	.sectionflags	@""
	.align	4
.nv.constant0._ZN2at6native27unrolled_elementwise_kernelIZZZNS0_49_GLOBAL__N__b919a28f_16_Normalization_cu_5c38458722batch_norm_calc_invstdERKNS_6TensorES5_dENKUlvE_clEvENKUlvE0_clEvEUlfE_St5arrayIPcLm2EELi4E23TrivialOffsetCalculatorILi1EjESD_NS0_6memory12LoadWithCastILi1EEENSE_13StoreWithCastILi1EEEEEviT_T0_T2_T3_T4_T5_:
	.zero		956


//--------------------- .nv.constant0._ZN2at6native18elementwise_kernelILi128ELi2EZNS0_22gpu_kernel_impl_nocastIZZZNS0_49_GLOBAL__N__b919a28f_16_Normalization_cu_5c38458722batch_norm_calc_invstdERKNS_6TensorES6_dENKUlvE_clEvENKUlvE0_clEvEUlfE_EEvRNS_18TensorIteratorBaseERKT_EUliE_EEviT1_ --------------------------
	.section	.nv.constant0._ZN2at6native18elementwise_kernelILi128ELi2EZNS0_22gpu_kernel_impl_nocastIZZZNS0_49_GLOBAL__N__b919a28f_16_Normalization_cu_5c38458722batch_norm_calc_invstdERKNS_6TensorES6_dENKUlvE_clEvENKUlvE0_clEvEUlfE_EEvRNS_18TensorIteratorBaseERKT_EUliE_EEviT1_,"a",@progbits
	.sectionflags	@""
	.align	4
.nv.constant0._ZN2at6native18elementwise_kernelILi128ELi2EZNS0_22gpu_kernel_impl_nocastIZZZNS0_49_GLOBAL__N__b919a28f_16_Normalization_cu_5c38458722batch_norm_calc_invstdERKNS_6TensorES6_dENKUlvE_clEvENKUlvE0_clEvEUlfE_EEvRNS_18TensorIteratorBaseERKT_EUliE_EEviT1_:
	.zero		1448


//--------------------- .nv.constant0._ZN2at6native27unrolled_elementwise_kernelIZZZNS0_49_GLOBAL__N__b919a28f_16_Normalization_cu_5c38458722batch_norm_calc_invstdERKNS_6TensorES5_dENKUlvE_clEvENKUlvE0_clEvEUlfE_St5arrayIPcLm2EELi4E23TrivialOffsetCalculatorILi1EjESD_NS0_6memory15LoadWithoutCastENSE_16StoreWithoutCastEEEviT_T0_T2_T3_T4_T5_ --------------------------
	.section	.nv.constant0._ZN2at6native27unrolled_elementwise_kernelIZZZNS0_49_GLOBAL__N__b919a28f_16_Normalization_cu_5c38458722batch_norm_calc_invstdERKNS_6TensorES5_dENKUlvE_clEvENKUlvE0_clEvEUlfE_St5arrayIPcLm2EELi4E23TrivialOffsetCalculatorILi1EjESD_NS0_6memory15LoadWithoutCastENSE_16StoreWithoutCastEEEviT_T0_T2_T3_T4_T5_,"a",@progbits
	.sectionflags	@""
	.align	4
.nv.constant0._ZN2at6native27unrolled_elementwise_kernelIZZZNS0_49_GLOBAL__N__b919a28f_16_Normalization_cu_5c38458722batch_norm_calc_invstdERKNS_6TensorES5_dENKUlvE_clEvENKUlvE0_clEvEUlfE_St5arrayIPcLm2EELi4E23TrivialOffsetCalculatorILi1EjESD_NS0_6memory15LoadWithoutCastENSE_16StoreWithoutCastEEEviT_T0_T2_T3_T4_T5_:
	.zero		940


//--------------------- .nv.constant0._ZN2at6native29vectorized_elementwise_kernelILi2EZZZNS0_49_GLOBAL__N__b919a28f_16_Normalization_cu_5c38458722batch_norm_calc_invstdERKNS_6TensorES5_dENKUlvE_clEvENKUlvE0_clEvEUlfE_St5arrayIPcLm2EEEEviT0_T1_ --------------------------
	.section	.nv.constant0._ZN2at6native29vectorized_elementwise_kernelILi2EZZZNS0_49_GLOBAL__N__b919a28f_16_Normalization_cu_5c38458722batch_norm_calc_invstdERKNS_6TensorES5_dENKUlvE_clEvENKUlvE0_clEvEUlfE_St5arrayIPcLm2EEEEviT0_T1_,"a",@progbits
	.sectionflags	@""
	.align	4
.nv.constant0._ZN2at6native29vectorized_elementwise_kernelILi2EZZZNS0_49_GLOBAL__N__b919a28f_16_Normalization_cu_5c38458722batch_norm_calc_invstdERKNS_6TensorES5_dENKUlvE_clEvENKUlvE0_clEvEUlfE_St5arrayIPcLm2EEEEviT0_T1_:
	.zero		936


//--------------------- .nv.constant0._ZN2at6native29vectorized_elementwise_kernelILi4EZZZNS0_49_GLOBAL__N__b919a28f_16_Normalization_cu_5c38458722batch_norm_calc_invstdERKNS_6TensorES5_dENKUlvE_clEvENKUlvE0_clEvEUlfE_St5arrayIPcLm2EEEEviT0_T1_ --------------------------
	.section	.nv.constant0._ZN2at6native29vectorized_elementwise_kernelILi4EZZZNS0_49_GLOBAL__N__b919a28f_16_Normalization_cu_5c38458722batch_norm_calc_invstdERKNS_6TensorES5_dENKUlvE_clEvENKUlvE0_clEvEUlfE_St5arrayIPcLm2EEEEviT0_T1_,"a",@progbits
	.sectionflags	@""
	.align	4
.nv.constant0._ZN2at6native29vectorized_elementwise_kernelILi4EZZZNS0_49_GLOBAL__N__b919a28f_16_Normalization_cu_5c38458722batch_norm_calc_invstdERKNS_6TensorES5_dENKUlvE_clEvENKUlvE0_clEvEUlfE_St5arrayIPcLm2EEEEviT0_T1_:
	.zero		936


//--------------------- .nv.constant0._ZN2at6native29vectorized_elementwise_kernelILi8EZZZNS0_49_GLOBAL__N__b919a28f_16_Normalization_cu_5c38458722batch_norm_calc_invstdERKNS_6TensorES5_dENKUlvE_clEvENKUlvE0_clEvEUlfE_St5arrayIPcLm2EEEEviT0_T1_ --------------------------
	.section	.nv.constant0._ZN2at6native29vectorized_elementwise_kernelILi8EZZZNS0_49_GLOBAL__N__b919a28f_16_Normalization_cu_5c38458722batch_norm_calc_invstdERKNS_6TensorES5_dENKUlvE_clEvENKUlvE0_clEvEUlfE_St5arrayIPcLm2EEEEviT0_T1_,"a",@progbits
	.sectionflags	@""
	.align	4
.nv.constant0._ZN2at6native29vectorized_elementwise_kernelILi8EZZZNS0_49_GLOBAL__N__b919a28f_16_Normalization_cu_5c38458722batch_norm_calc_invstdERKNS_6TensorES5_dENKUlvE_clEvENKUlvE0_clEvEUlfE_St5arrayIPcLm2EEEEviT0_T1_:
	.zero		936


//--------------------- .nv.constant0._ZN2at6native18elementwise_kernelILi128ELi4EZNS0_15gpu_kernel_implIZZZNS0_49_GLOBAL__N__b919a28f_16_Normalization_cu_5c38458722batch_norm_calc_invstdERKNS_6TensorES6_dENKUlvE_clEvENKUlvE_clEvEUldE_EEvRNS_18TensorIteratorBaseERKT_EUliE_EEviT1_ --------------------------
	.section	.nv.constant0._ZN2at6native18elementwise_kernelILi128ELi4EZNS0_15gpu_kernel_implIZZZNS0_49_GLOBAL__N__b919a28f_16_Normalization_cu_5c38458722batch_norm_calc_invstdERKNS_6TensorES6_dENKUlvE_clEvENKUlvE_clEvEUldE_EEvRNS_18TensorIteratorBaseERKT_EUliE_EEviT1_,"a",@progbits
	.sectionflags	@""
	.align	4
.nv.constant0._ZN2at6native18elementwise_kernelILi128ELi4EZNS0_15gpu_kernel_implIZZZNS0_49_GLOBAL__N__b919a28f_16_Normalization_cu_5c38458722batch_norm_calc_invstdERKNS_6TensorES6_dENKUlvE_clEvENKUlvE_clEvEUldE_EEvRNS_18TensorIteratorBaseERKT_EUliE_EEviT1_:
	.zero		1456


//--------------------- .nv.constant0._ZN2at6native27unrolled_elementwise_kernelIZZZNS0_49_GLOBAL__N__b919a28f_16_Normalization_cu_5c38458722batch_norm_calc_invstdERKNS_6TensorES5_dENKUlvE_clEvENKUlvE_clEvEUldE_St5arrayIPcLm2EELi4E23TrivialOffsetCalculatorILi1EjESD_NS0_6memory12LoadWithCastILi1EEENSE_13StoreWithCastILi1EEEEEviT_T0_T2_T3_T4_T5_ --------------------------
	.section	.nv.constant0._ZN2at6native27unrolled_elementwise_kernelIZZZNS0_49_GLOBAL__N__b919a28f_16_Normalization_cu_5c38458722batch_norm_calc_invstdERKNS_6TensorES5_dENKUlvE_clEvENKUlvE_clEvEUldE_St5arrayIPcLm2EELi4E23TrivialOffsetCalculatorILi1EjESD_NS0_6memory12LoadWithCastILi1EEENSE_13StoreWithCastILi1EEEEEviT_T0_T2_T3_T4_T5_,"a",@progbits
	.sectionflags	@""
	.align	4
.nv.constant0._ZN2at6native27unrolled_elementwise_kernelIZZZNS0_49_GLOBAL__N__b919a28f_16_Normalization_cu_5c38458722batch_norm_calc_invstdERKNS_6TensorES5_dENKUlvE_clEvENKUlvE_clEvEUldE_St5arrayIPcLm2EELi4E23TrivialOffsetCalculatorILi1EjESD_NS0_6memory12LoadWithCastILi1EEENSE_13StoreWithCastILi1EEEEEviT_T0_T2_T3_T4_T5_:
	.zero		956


//--------------------- .nv.constant0._ZN2at6native18elementwise_kernelILi128ELi2EZNS0_22gpu_kernel_impl_nocastIZZZNS0_49_GLOBAL__N__b919a28f_16_Normalization_cu_5c38458722batch_norm_calc_invstdERKNS_6TensorES6_dENKUlvE_clEvENKUlvE_clEvEUldE_EEvRNS_18TensorIteratorBaseERKT_EUliE_EEviT1_ --------------------------
	.section	.nv.constant0._ZN2at6native18elementwise_kernelILi128ELi2EZNS0_22gpu_kernel_impl_nocastIZZZNS0_49_GLOBAL__N__b919a28f_16_Normalization_cu_5c38458722batch_norm_calc_invstdERKNS_6TensorES6_dENKUlvE_clEvENKUlvE_clEvEUldE_EEvRNS_18TensorIteratorBaseERKT_EUliE_EEviT1_,"a",@progbits
	.sectionflags	@""
	.align	4
.nv.constant0._ZN2at6native18elementwise_kernelILi128ELi2EZNS0_22gpu_kernel_impl_nocastIZZZNS0_49_GLOBAL__N__b919a28f_16_Normalization_cu_5c38458722batch_norm_calc_invstdERKNS_6TensorES6_dENKUlvE_clEvENKUlvE_clEvEUldE_EEvRNS_18TensorIteratorBaseERKT_EUliE_EEviT1_:
	.zero		1448


//--------------------- .nv.constant0._ZN2at6native27unrolled_elementwise_kernelIZZZNS0_49_GLOBAL__N__b919a28f_16_Normalization_cu_5c38458722batch_norm_calc_invstdERKNS_6TensorES5_dENKUlvE_clEvENKUlvE_clEvEUldE_St5arrayIPcLm2EELi4E23TrivialOffsetCalculatorILi1EjESD_NS0_6memory15LoadWithoutCastENSE_16StoreWithoutCastEEEviT_T0_T2_T3_T4_T5_ --------------------------
	.section	.nv.constant0._ZN2at6native27unrolled_elementwise_kernelIZZZNS0_49_GLOBAL__N__b919a28f_16_Normalization_cu_5c38458722batch_norm_calc_invstdERKNS_6TensorES5_dENKUlvE_clEvENKUlvE_clEvEUldE_St5arrayIPcLm2EELi4E23TrivialOffsetCalculatorILi1EjESD_NS0_6memory15LoadWithoutCastENSE_16StoreWithoutCastEEEviT_T0_T2_T3_T4_T5_,"a",@progbits
	.sectionflags	@""
	.align	4
.nv.constant0._ZN2at6native27unrolled_elementwise_kernelIZZZNS0_49_GLOBAL__N__b919a28f_16_Normalization_cu_5c38458722batch_norm_calc_invstdERKNS_6TensorES5_dENKUlvE_clEvENKUlvE_clEvEUldE_St5arrayIPcLm2EELi4E23TrivialOffsetCalculatorILi1EjESD_NS0_6memory15LoadWithoutCastENSE_16StoreWithoutCastEEEviT_T0_T2_T3_T4_T5_:
	.zero		940


//--------------------- .nv.constant0._ZN2at6native29vectorized_elementwise_kernelILi2EZZZNS0_49_GLOBAL__N__b919a28f_16_Normalization_cu_5c38458722batch_norm_calc_invstdERKNS_6TensorES5_dENKUlvE_clEvENKUlvE_clEvEUldE_St5arrayIPcLm2EEEEviT0_T1_ --------------------------
	.section	.nv.constant0._ZN2at6native29vectorized_elementwise_kernelILi2EZZZNS0_49_GLOBAL__N__b919a28f_16_Normalization_cu_5c38458722batch_norm_calc_invstdERKNS_6TensorES5_dENKUlvE_clEvENKUlvE_clEvEUldE_St5arrayIPcLm2EEEEviT0_T1_,"a",@progbits
	.sectionflags	@""
	.align	4
.nv.constant0._ZN2at6native29vectorized_elementwise_kernelILi2EZZZNS0_49_GLOBAL__N__b919a28f_16_Normalization_cu_5c38458722batch_norm_calc_invstdERKNS_6TensorES5_dENKUlvE_clEvENKUlvE_clEvEUldE_St5arrayIPcLm2EEEEviT0_T1_:
	.zero		936


//--------------------- .nv.constant0._ZN2at6native29vectorized_elementwise_kernelILi4EZZZNS0_49_GLOBAL__N__b919a28f_16_Normalization_cu_5c38458722batch_norm_calc_invstdERKNS_6TensorES5_dENKUlvE_clEvENKUlvE_clEvEUldE_St5arrayIPcLm2EEEEviT0_T1_ --------------------------
	.section	.nv.constant0._ZN2at6native29vectorized_elementwise_kernelILi4EZZZNS0_49_GLOBAL__N__b919a28f_16_Normalization_cu_5c38458722batch_norm_calc_invstdERKNS_6TensorES5_dENKUlvE_clEvENKUlvE_clEvEUldE_St5arrayIPcLm2EEEEviT0_T1_,"a",@progbits
	.sectionflags	@""
	.align	4
.nv.constant0._ZN2at6native29vectorized_elementwise_kernelILi4EZZZNS0_49_GLOBAL__N__b919a28f_16_Normalization_cu_5c38458722batch_norm_calc_invstdERKNS_6TensorES5_dENKUlvE_clEvENKUlvE_clEvEUldE_St5arrayIPcLm2EEEEviT0_T1_:
	.zero		936


//--------------------- .nv.constant0._ZN2at6native29vectorized_elementwise_kernelILi8EZZZNS0_49_GLOBAL__N__b919a28f_16_Normalization_cu_5c38458722batch_norm_calc_invstdERKNS_6TensorES5_dENKUlvE_clEvENKUlvE_clEvEUldE_St5arrayIPcLm2EEEEviT0_T1_ --------------------------
	.section	.nv.constant0._ZN2at6native29vectorized_elementwise_kernelILi8EZZZNS0_49_GLOBAL__N__b919a28f_16_Normalization_cu_5c38458722batch_norm_calc_invstdERKNS_6TensorES5_dENKUlvE_clEvENKUlvE_clEvEUldE_St5arrayIPcLm2EEEEviT0_T1_,"a",@progbits
	.sectionflags	@""
	.align	4
.nv.constant0._ZN2at6native29vectorized_elementwise_kernelILi8EZZZNS0_49_GLOBAL__N__b919a28f_16_Normalization_cu_5c38458722batch_norm_calc_invstdERKNS_6TensorES5_dENKUlvE_clEvENKUlvE_clEvEUldE_St5arrayIPcLm2EEEEviT0_T1_:
	.zero		936


//--------------------- .nv.constant0._ZN2at6native50batch_norm_collect_statistics_channels_last_kernelINS0_3VarEN3c108BFloat16EfLi4EEEvPKT0_PT1_S9_PVS8_PiiiS8_ --------------------------
	.section	.nv.constant0._ZN2at6native50batch_norm_collect_statistics_channels_last_kernelINS0_3VarEN3c108BFloat16EfLi4EEEvPKT0_PT1_S9_PVS8_PiiiS8_,"a",@progbits
	.sectionflags	@""
	.align	4
.nv.constant0._ZN2at6native50batch_norm_collect_statistics_channels_last_kernelINS0_3VarEN3c108BFloat16EfLi4EEEvPKT0_PT1_S9_PVS8_PiiiS8_:
	.zero		948


//--------------------- .nv.constant0._ZN2at6native50batch_norm_collect_statistics_channels_last_kernelINS0_3VarEN3c104HalfEfLi4EEEvPKT0_PT1_S9_PVS8_PiiiS8_ --------------------------
	.section	.nv.constant0._ZN2at6native50batch_norm_collect_statistics_channels_last_kernelINS0_3VarEN3c104HalfEfLi4EEEvPKT0_PT1_S9_PVS8_PiiiS8_,"a",@progbits
	.sectionflags	@""
	.align	4
.nv.constant0._ZN2at6native50batch_norm_collect_statistics_channels_last_kernelINS0_3VarEN3c104HalfEfLi4EEEvPKT0_PT1_S9_PVS8_PiiiS8_:
	.zero		948


//--------------------- .nv.constant0._ZN2at6native50batch_norm_collect_statistics_channels_last_kernelINS0_3VarEffLi4EEEvPKT0_PT1_S7_PVS6_PiiiS6_ --------------------------
	.section	.nv.constant0._ZN2at6native50batch_norm_collect_statistics_channels_last_kernelINS0_3VarEffLi4EEEvPKT0_PT1_S7_PVS6_PiiiS6_,"a",@progbits
	.sectionflags	@""
	.align	4
.nv.constant0._ZN2at6native50batch_norm_collect_statistics_channels_last_kernelINS0_3VarEffLi4EEEvPKT0_PT1_S7_PVS6_PiiiS6_:
	.zero		948


//--------------------- .nv.constant0._ZN2at6native50batch_norm_collect_statistics_channels_last_kernelINS0_3VarEddLi4EEEvPKT0_PT1_S7_PVS6_PiiiS6_ --------------------------
	.section	.nv.constant0._ZN2at6native50batch_norm_collect_statistics_channels_last_kernelINS0_3VarEddLi4EEEvPKT0_PT1_S7_PVS6_PiiiS6_,"a",@progbits
	.sectionflags	@""
	.align	4
.nv.constant0._ZN2at6native50batch_norm_collect_statistics_channels_last_kernelINS0_3VarEddLi4EEEvPKT0_PT1_S7_PVS6_PiiiS6_:
	.zero		952


//--------------------- .nv.constant0._ZN2at6native36batch_norm_collect_statistics_kernelINS0_3VarEN3c108BFloat16ES4_fiEEvNS_27GenericPackedTensorAccessorIKT0_Lm3ENS_17RestrictPtrTraitsET3_EET2_SB_NS5_ISB_Lm1ES8_S9_EESC_ --------------------------
	.section	.nv.constant0._ZN2at6native36batch_norm_collect_statistics_kernelINS0_3VarEN3c108BFloat16ES4_fiEEvNS_27GenericPackedTensorAccessorIKT0_Lm3ENS_17RestrictPtrTraitsET3_EET2_SB_NS5_ISB_Lm1ES8_S9_EESC_,"a",@progbits
	.sectionflags	@""
	.align	4
.nv.constant0._ZN2at6native36batch_norm_collect_statistics_kernelINS0_3VarEN3c108BFloat16ES4_fiEEvNS_27GenericPackedTensorAccessorIKT0_Lm3ENS_17RestrictPtrTraitsET3_EET2_SB_NS5_ISB_Lm1ES8_S9_EESC_:
	.zero		968


//--------------------- .nv.constant0._ZN2at6native36batch_norm_collect_statistics_kernelINS0_3VarEN3c104HalfES4_fiEEvNS_27GenericPackedTensorAccessorIKT0_Lm3ENS_17RestrictPtrTraitsET3_EET2_SB_NS5_ISB_Lm1ES8_S9_EESC_ --------------------------
	.section	.nv.constant0._ZN2at6native36batch_norm_collect_statistics_kernelINS0_3VarEN3c104HalfES4_fiEEvNS_27GenericPackedTensorAccessorIKT0_Lm3ENS_17RestrictPtrTraitsET3_EET2_SB_NS5_ISB_Lm1ES8_S9_EESC_,"a",@progbits
	.sectionflags	@""
	.align	4
.nv.constant0._ZN2at6native36batch_norm_collect_statistics_kernelINS0_3VarEN3c104HalfES4_fiEEvNS_27GenericPackedTensorAccessorIKT0_Lm3ENS_17RestrictPtrTraitsET3_EET2_SB_NS5_ISB_Lm1ES8_S9_EESC_:
	.zero		968


//--------------------- .nv.constant0._ZN2at6native36batch_norm_collect_statistics_kernelINS0_3VarEfffiEEvNS_27GenericPackedTensorAccessorIKT0_Lm3ENS_17RestrictPtrTraitsET3_EET2_S9_NS3_IS9_Lm1ES6_S7_EESA_ --------------------------
	.section	.nv.constant0._ZN2at6native36batch_norm_collect_statistics_kernelINS0_3VarEfffiEEvNS_27GenericPackedTensorAccessorIKT0_Lm3ENS_17RestrictPtrTraitsET3_EET2_S9_NS3_IS9_Lm1ES6_S7_EESA_,"a",@progbits
	.sectionflags	@""
	.align	4
.nv.constant0._ZN2at6native36batch_norm_collect_statistics_kernelINS0_3VarEfffiEEvNS_27GenericPackedTensorAccessorIKT0_Lm3ENS_17RestrictPtrTraitsET3_EET2_S9_NS3_IS9_Lm1ES6_S7_EESA_:
	.zero		968


//--------------------- .nv.constant0._ZN2at6native36batch_norm_collect_statistics_kernelINS0_3VarEdddiEEvNS_27GenericPackedTensorAccessorIKT0_Lm3ENS_17RestrictPtrTraitsET3_EET2_S9_NS3_IS9_Lm1ES6_S7_EESA_ --------------------------
	.section	.nv.constant0._ZN2at6native36batch_norm_collect_statistics_kernelINS0_3VarEdddiEEvNS_27GenericPackedTensorAccessorIKT0_Lm3ENS_17RestrictPtrTraitsET3_EET2_S9_NS3_IS9_Lm1ES6_S7_EESA_,"a",@progbits
	.sectionflags	@""
	.align	4
.nv.constant0._ZN2at6native36batch_norm_collect_statistics_kernelINS0_3VarEdddiEEvNS_27GenericPackedTensorAccessorIKT0_Lm3ENS_17RestrictPtrTraitsET3_EET2_S9_NS3_IS9_Lm1ES6_S7_EESA_:
	.zero		976


//--------------------- .nv.constant0._ZN2at6native18elementwise_kernelILi128ELi4EZNS0_15gpu_kernel_implIZZZNS0_49_GLOBAL__N__b919a28f_16_Normalization_cu_5c38458736batch_norm_elementwise_backward_evalERKNS_6TensorES6_S6_S6_ENKUlvE0_clEvENKUlvE2_clEvEUlN3c108BFloat16EfE_EEvRNS_18TensorIteratorBaseERKT_EUliE_EEviT1_ --------------------------
	.section	.nv.constant0._ZN2at6native18elementwise_kernelILi128ELi4EZNS0_15gpu_kernel_implIZZZNS0_49_GLOBAL__N__b919a28f_16_Normalization_cu_5c38458736batch_norm_elementwise_backward_evalERKNS_6TensorES6_S6_S6_ENKUlvE0_clEvENKUlvE2_clEvEUlN3c108BFloat16EfE_EEvRNS_18TensorIteratorBaseERKT_EUliE_EEviT1_,"a",@progbits
	.sectionflags	@""
	.align	4
.nv.constant0._ZN2at6native18elementwise_kernelILi128ELi4EZNS0_15gpu_kernel_implIZZZNS0_49_GLOBAL__N__b919a28f_16_Normalization_cu_5c38458736batch_norm_elementwise_backward_evalERKNS_6TensorES6_S6_S6_ENKUlvE0_clEvENKUlvE2_clEvEUlN3c108BFloat16EfE_EEvRNS_18TensorIteratorBaseERKT_EUliE_EEviT1_:
	.zero		1552


//--------------------- .nv.constant0._ZN2at6native27unrolled_elementwise_kernelIZZZNS0_49_GLOBAL__N__b919a28f_16_Normalization_cu_5c38458736batch_norm_elementwise_backward_evalERKNS_6TensorES5_S5_S5_ENKUlvE0_clEvENKUlvE2_clEvEUlN3c108BFloat16EfE_St5arrayIPcLm3EELi4E23TrivialOffsetCalculatorILi2EjESE_ILi1EjENS0_6memory12LoadWithCastILi2EEENSH_13StoreWithCastILi1EEEEEviT_T0_T2_T3_T4_T5_ --------------------------
	.section	.nv.constant0._ZN2at6native27unrolled_elementwise_kernelIZZZNS0_49_GLOBAL__N__b919a28f_16_Normalization_cu_5c38458736batch_norm_elementwise_backward_evalERKNS_6TensorES5_S5_S5_ENKUlvE0_clEvENKUlvE2_clEvEUlN3c108BFloat16EfE_St5arrayIPcLm3EELi4E23TrivialOffsetCalculatorILi2EjESE_ILi1EjENS0_6memory12LoadWithCastILi2EEENSH_13StoreWithCastILi1EEEEEviT_T0_T2_T3_T4_T5_,"a",@progbits
	.sectionflags	@""
	.align	4
.nv.constant0._ZN2at6native27unrolled_elementwise_kernelIZZZNS0_49_GLOBAL__N__b919a28f_16_Normalization_cu_5c38458736batch_norm_elementwise_backward_evalERKNS_6TensorES5_S5_S5_ENKUlvE0_clEvENKUlvE2_clEvEUlN3c108BFloat16EfE_St5arrayIPcLm3EELi4E23TrivialOffsetCalculatorILi2EjESE_ILi1EjENS0_6memory12LoadWithCastILi2EEENSH_13StoreWithCastILi1EEEEEviT_T0_T2_T3_T4_T5_:
	.zero		952


//--------------------- .nv.constant0._ZN2at6native18elementwise_kernelILi128ELi4EZNS0_22gpu_kernel_impl_nocastIZZZNS0_49_GLOBAL__N__b919a28f_16_Normalization_cu_5c38458736batch_norm_elementwise_backward_evalERKNS_6TensorES6_S6_S6_ENKUlvE0_clEvENKUlvE2_clEvEUlN3c108BFloat16EfE_EEvRNS_18TensorIteratorBaseERKT_EUliE_EEviT1_ --------------------------
	.section	.nv.constant0._ZN2at6native18elementwise_kernelILi128ELi4EZNS0_22gpu_kernel_impl_nocastIZZZNS0_49_GLOBAL__N__b919a28f_16_Normalization_cu_5c38458736batch_norm_elementwise_backward_evalERKNS_6TensorES6_S6_S6_ENKUlvE0_clEvENKUlvE2_clEvEUlN3c108BFloat16EfE_EEvRNS_18TensorIteratorBaseERKT_EUliE_EEviT1_,"a",@progbits
	.sectionflags	@""
	.align	4
.nv.constant0._ZN2at6native18elementwise_kernelILi128ELi4EZNS0_22gpu_kernel_impl_nocastIZZZNS0_49_GLOBAL__N__b919a28f_16_Normalization_cu_5c38458736batch_norm_elementwise_backward_evalERKNS_6TensorES6_S6_S6_ENKUlvE0_clEvENKUlvE2_clEvEUlN3c108BFloat16EfE_EEvRNS_18TensorIteratorBaseERKT_EUliE_EEviT1_:
	.zero		1552


//--------------------- .nv.constant0._ZN2at6native27unrolled_elementwise_kernelIZZZNS0_49_GLOBAL__N__b919a28f_16_Normalization_cu_5c38458736batch_norm_elementwise_backward_evalERKNS_6TensorES5_S5_S5_ENKUlvE0_clEvENKUlvE2_clEvEUlN3c108BFloat16EfE_St5arrayIPcLm3EELi4E23TrivialOffsetCalculatorILi2EjESE_ILi1EjENS0_6memory15LoadWithoutCastENSH_16StoreWithoutCastEEEviT_T0_T2_T3_T4_T5_ --------------------------
	.section	.nv.constant0._ZN2at6native27unrolled_elementwise_kernelIZZZNS0_49_GLOBAL__N__b919a28f_16_Normalization_cu_5c38458736batch_norm_elementwise_backward_evalERKNS_6TensorES5_S5_S5_ENKUlvE0_clEvENKUlvE2_clEvEUlN3c108BFloat16EfE_St5arrayIPcLm3EELi4E23TrivialOffsetCalculatorILi2EjESE_ILi1EjENS0_6memory15LoadWithoutCastENSH_16StoreWithoutCastEEEviT_T0_T2_T3_T4_T5_,"a",@progbits
	.sectionflags	@""
	.align	4
.nv.constant0._ZN2at6native27unrolled_elementwise_kernelIZZZNS0_49_GLOBAL__N__b919a28f_16_Normalization_cu_5c38458736batch_norm_elementwise_backward_evalERKNS_6TensorES5_S5_S5_ENKUlvE0_clEvENKUlvE2_clEvEUlN3c108BFloat16EfE_St5arrayIPcLm3EELi4E23TrivialOffsetCalculatorILi2EjESE_ILi1EjENS0_6memory15LoadWithoutCastENSH_16StoreWithoutCastEEEviT_T0_T2_T3_T4_T5_:
	.zero		932


//--------------------- .nv.constant0._ZN2at6native29vectorized_elementwise_kernelILi2EZZZNS0_49_GLOBAL__N__b919a28f_16_Normalization_cu_5c38458736batch_norm_elementwise_backward_evalERKNS_6TensorES5_S5_S5_ENKUlvE0_clEvENKUlvE2_clEvEUlN3c108BFloat16EfE_St5arrayIPcLm3EEEEviT0_T1_ --------------------------
	.section	.nv.constant0._ZN2at6native29vectorized_elementwise_kernelILi2EZZZNS0_49_GLOBAL__N__b919a28f_16_Normalization_cu_5c38458736batch_norm_elementwise_backward_evalERKNS_6TensorES5_S5_S5_ENKUlvE0_clEvENKUlvE2_clEvEUlN3c108BFloat16EfE_St5arrayIPcLm3EEEEviT0_T1_,"a",@progbits
	.sectionflags	@""
	.align	4
.nv.constant0._ZN2at6native29vectorized_elementwise_kernelILi2EZZZNS0_49_GLOBAL__N__b919a28f_16_Normalization_cu_5c38458736batch_norm_elementwise_backward_evalERKNS_6TensorES5_S5_S5_ENKUlvE0_clEvENKUlvE2_clEvEUlN3c108BFloat16EfE_St5arrayIPcLm3EEEEviT0_T1_:
	.zero		928


//--------------------- .nv.constant0._ZN2at6native29vectorized_elementwise_kernelILi4EZZZNS0_49_GLOBAL__N__b919a28f_16_Normalization_cu_5c38458736batch_norm_elementwise_backward_evalERKNS_6TensorES5_S5_S5_ENKUlvE0_clEvENKUlvE2_clEvEUlN3c108BFloat16EfE_St5arrayIPcLm3EEEEviT0_T1_ --------------------------
	.section	.nv.constant0._ZN2at6native29vectorized_elementwise_kernelILi4EZZZNS0_49_GLOBAL__N__b919a28f_16_Normalization_cu_5c38458736batch_norm_elementwise_backward_evalERKNS_6TensorES5_S5_S5_ENKUlvE0_clEvENKUlvE2_clEvEUlN3c108BFloat16EfE_St5arrayIPcLm3EEEEviT0_T1_,"a",@progbits
	.sectionflags	@""
	.align	4
.nv.constant0._ZN2at6native29vectorized_elementwise_kernelILi4EZZZNS0_49_GLOBAL__N__b919a28f_16_Normalization_cu_5c38458736batch_norm_elementwise_backward_evalERKNS_6TensorES5_S5_S5_ENKUlvE0_clEvENKUlvE2_clEvEUlN3c108BFloat16EfE_St5arrayIPcLm3EEEEviT0_T1_:
	.zero		928


//--------------------- .nv.constant0._ZN2at6native29vectorized_elementwise_kernelILi8EZZZNS0_49_GLOBAL__N__b919a28f_16_Normalization_cu_5c38458736batch_norm_elementwise_backward_evalERKNS_6TensorES5_S5_S5_ENKUlvE0_clEvENKUlvE2_clEvEUlN3c108BFloat16EfE_St5arrayIPcLm3EEEEviT0_T1_ --------------------------
	.section	.nv.constant0._ZN2at6native29vectorized_elementwise_kernelILi8EZZZNS0_49_GLOBAL__N__b919a28f_16_Normalization_cu_5c38458736batch_norm_elementwise_backward_evalERKNS_6TensorES5_S5_S5_ENKUlvE0_clEvENKUlvE2_clEvEUlN3c108BFloat16EfE_St5arrayIPcLm3EEEEviT0_T1_,"a",@progbits
	.sectionflags	@""
	.align	4
.nv.constant0._ZN2at6native29vectorized_elementwise_kernelILi8EZZZNS0_49_GLOBAL__N__b919a28f_16_Normalization_cu_5c38458736batch_norm_elementwise_backward_evalERKNS_6TensorES5_S5_S5_ENKUlvE0_clEvENKUlvE2_clEvEUlN3c108BFloat16EfE_St5arrayIPcLm3EEEEviT0_T1_:
	.zero		928


//--------------------- .nv.constant0._ZN2at6native18elementwise_kernelILi128ELi4EZNS0_15gpu_kernel_implIZZZNS0_49_GLOBAL__N__b919a28f_16_Normalization_cu_5c38458736batch_norm_elementwise_backward_evalERKNS_6TensorES6_S6_S6_ENKUlvE0_clEvENKUlvE1_clEvEUlN3c104HalfEfE_EEvRNS_18TensorIteratorBaseERKT_EUliE_EEviT1_ --------------------------
	.section	.nv.constant0._ZN2at6native18elementwise_kernelILi128ELi4EZNS0_15gpu_kernel_implIZZZNS0_49_GLOBAL__N__b919a28f_16_Normalization_cu_5c38458736batch_norm_elementwise_backward_evalERKNS_6TensorES6_S6_S6_ENKUlvE0_clEvENKUlvE1_clEvEUlN3c104HalfEfE_EEvRNS_18TensorIteratorBaseERKT_EUliE_EEviT1_,"a",@progbits
	.sectionflags	@""
	.align	4
.nv.constant0._ZN2at6native18elementwise_kernelILi128ELi4EZNS0_15gpu_kernel_implIZZZNS0_49_GLOBAL__N__b919a28f_16_Normalization_cu_5c38458736batch_norm_elementwise_backward_evalERKNS_6TensorES6_S6_S6_ENKUlvE0_clEvENKUlvE1_clEvEUlN3c104HalfEfE_EEvRNS_18TensorIteratorBaseERKT_EUliE_EEviT1_:
	.zero		1552


//--------------------- .nv.constant0._ZN2at6native27unrolled_elementwise_kernelIZZZNS0_49_GLOBAL__N__b919a28f_16_Normalization_cu_5c38458736batch_norm_elementwise_backward_evalERKNS_6TensorES5_S5_S5_ENKUlvE0_clEvENKUlvE1_clEvEUlN3c104HalfEfE_St5arrayIPcLm3EELi4E23TrivialOffsetCalculatorILi2EjESE_ILi1EjENS0_6memory12LoadWithCastILi2EEENSH_13StoreWithCastILi1EEEEEviT_T0_T2_T3_T4_T5_ --------------------------
	.section	.nv.constant0._ZN2at6native27unrolled_elementwise_kernelIZZZNS0_49_GLOBAL__N__b919a28f_16_Normalization_cu_5c38458736batch_norm_elementwise_backward_evalERKNS_6TensorES5_S5_S5_ENKUlvE0_clEvENKUlvE1_clEvEUlN3c104HalfEfE_St5arrayIPcLm3EELi4E23TrivialOffsetCalculatorILi2EjESE_ILi1EjENS0_6memory12LoadWithCastILi2EEENSH_13StoreWithCastILi1EEEEEviT_T0_T2_T3_T4_T5_,"a",@progbits
	.sectionflags	@""
	.align	4
.nv.constant0._ZN2at6native27unrolled_elementwise_kernelIZZZNS0_49_GLOBAL__N__b919a28f_16_Normalization_cu_5c38458736batch_norm_elementwise_backward_evalERKNS_6TensorES5_S5_S5_ENKUlvE0_clEvENKUlvE1_clEvEUlN3c104HalfEfE_St5arrayIPcLm3EELi4E23TrivialOffsetCalculatorILi2EjESE_ILi1EjENS0_6memory12LoadWithCastILi2EEENSH_13StoreWithCastILi1EEEEEviT_T0_T2_T3_T4_T5_:
	.zero		952


//--------------------- .nv.constant0._ZN2at6native18elementwise_kernelILi128ELi4EZNS0_22gpu_kernel_impl_nocastIZZZNS0_49_GLOBAL__N__b919a28f_16_Normalization_cu_5c38458736batch_norm_elementwise_backward_evalERKNS_6TensorES6_S6_S6_ENKUlvE0_clEvENKUlvE1_clEvEUlN3c104HalfEfE_EEvRNS_18TensorIteratorBaseERKT_EUliE_EEviT1_ --------------------------
	.section	.nv.constant0._ZN2at6native18elementwise_kernelILi128ELi4EZNS0_22gpu_kernel_impl_nocastIZZZNS0_49_GLOBAL__N__b919a28f_16_Normalization_cu_5c38458736batch_norm_elementwise_backward_evalERKNS_6TensorES6_S6_S6_ENKUlvE0_clEvENKUlvE1_clEvEUlN3c104HalfEfE_EEvRNS_18TensorIteratorBaseERKT_EUliE_EEviT1_,"a",@progbits
	.sectionflags	@""
	.align	4
.nv.constant0._ZN2at6native18elementwise_kernelILi128ELi4EZNS0_22gpu_kernel_impl_nocastIZZZNS0_49_GLOBAL__N__b919a28f_16_Normalization_cu_5c38458736batch_norm_elementwise_backward_evalERKNS_6TensorES6_S6_S6_ENKUlvE0_clEvENKUlvE1_clEvEUlN3c104HalfEfE_EEvRNS_18TensorIteratorBaseERKT_EUliE_EEviT1_:
	.zero		1552


//--------------------- .nv.constant0._ZN2at6native27unrolled_elementwise_kernelIZZZNS0_49_GLOBAL__N__b919a28f_16_Normalization_cu_5c38458736batch_norm_elementwise_backward_evalERKNS_6TensorES5_S5_S5_ENKUlvE0_clEvENKUlvE1_clEvEUlN3c104HalfEfE_St5arrayIPcLm3EELi4E23TrivialOffsetCalculatorILi2EjESE_ILi1EjENS0_6memory15LoadWithoutCastENSH_16StoreWithoutCastEEEviT_T0_T2_T3_T4_T5_ --------------------------
	.section	.nv.constant0._ZN2at6native27unrolled_elementwise_kernelIZZZNS0_49_GLOBAL__N__b919a28f_16_Normalization_cu_5c38458736batch_norm_elementwise_backward_evalERKNS_6TensorES5_S5_S5_ENKUlvE0_clEvENKUlvE1_clEvEUlN3c104HalfEfE_St5arrayIPcLm3EELi4E23TrivialOffsetCalculatorILi2EjESE_ILi1EjENS0_6memory15LoadWithoutCastENSH_16StoreWithoutCastEEEviT_T0_T2_T3_T4_T5_,"a",@progbits
	.sectionflags	@""
	.align	4
.nv.constant0._ZN2at6native27unrolled_elementwise_kernelIZZZNS0_49_GLOBAL__N__b919a28f_16_Normalization_cu_5c38458736batch_norm_elementwise_backward_evalERKNS_6TensorES5_S5_S5_ENKUlvE0_clEvENKUlvE1_clEvEUlN3c104HalfEfE_St5arrayIPcLm3EELi4E23TrivialOffsetCalculatorILi2EjESE_ILi1EjENS0_6memory15LoadWithoutCastENSH_16StoreWithoutCastEEEviT_T0_T2_T3_T4_T5_:
	.zero		932


//--------------------- .nv.constant0._ZN2at6native29vectorized_elementwise_kernelILi2EZZZNS0_49_GLOBAL__N__b919a28f_16_Normalization_cu_5c38458736batch_norm_elementwise_backward_evalERKNS_6TensorES5_S5_S5_ENKUlvE0_clEvENKUlvE1_clEvEUlN3c104HalfEfE_St5arrayIPcLm3EEEEviT0_T1_ --------------------------
	.section	.nv.constant0._ZN2at6native29vectorized_elementwise_kernelILi2EZZZNS0_49_GLOBAL__N__b919a28f_16_Normalization_cu_5c38458736batch_norm_elementwise_backward_evalERKNS_6TensorES5_S5_S5_ENKUlvE0_clEvENKUlvE1_clEvEUlN3c104HalfEfE_St5arrayIPcLm3EEEEviT0_T1_,"a",@progbits
	.sectionflags	@""
	.align	4
.nv.constant0._ZN2at6native29vectorized_elementwise_kernelILi2EZZZNS0_49_GLOBAL__N__b919a28f_16_Normalization_cu_5c38458736batch_norm_elementwise_backward_evalERKNS_6TensorES5_S5_S5_ENKUlvE0_clEvENKUlvE1_clEvEUlN3c104HalfEfE_St5arrayIPcLm3EEEEviT0_T1_:
	.zero		928


//--------------------- .nv.constant0._ZN2at6native29vectorized_elementwise_kernelILi4EZZZNS0_49_GLOBAL__N__b919a28f_16_Normalization_cu_5c38458736batch_norm_elementwise_backward_evalERKNS_6TensorES5_S5_S5_ENKUlvE0_clEvENKUlvE1_clEvEUlN3c104HalfEfE_St5arrayIPcLm3EEEEviT0_T1_ --------------------------
	.section	.nv.constant0._ZN2at6native29vectorized_elementwise_kernelILi4EZZZNS0_49_GLOBAL__N__b919a28f_16_Normalization_cu_5c38458736batch_norm_elementwise_backward_evalERKNS_6TensorES5_S5_S5_ENKUlvE0_clEvENKUlvE1_clEvEUlN3c104HalfEfE_St5arrayIPcLm3EEEEviT0_T1_,"a",@progbits
	.sectionflags	@""
	.align	4
.nv.constant0._ZN2at6native29vectorized_elementwise_kernelILi4EZZZNS0_49_GLOBAL__N__b919a28f_16_Normalization_cu_5c38458736batch_norm_elementwise_backward_evalERKNS_6TensorES5_S5_S5_ENKUlvE0_clEvENKUlvE1_clEvEUlN3c104HalfEfE_St5arrayIPcLm3EEEEviT0_T1_:
	.zero		928


//--------------------- .nv.constant0._ZN2at6native29vectorized_elementwise_kernelILi8EZZZNS0_49_GLOBAL__N__b919a28f_16_Normalization_cu_5c38458736batch_norm_elementwise_backward_evalERKNS_6TensorES5_S5_S5_ENKUlvE0_clEvENKUlvE1_clEvEUlN3c104HalfEfE_St5arrayIPcLm3EEEEviT0_T1_ --------------------------
	.section	.nv.constant0._ZN2at6native29vectorized_elementwise_kernelILi8EZZZNS0_49_GLOBAL__N__b919a28f_16_Normalization_cu_5c38458736batch_norm_elementwise_backward_evalERKNS_6TensorES5_S5_S5_ENKUlvE0_clEvENKUlvE1_clEvEUlN3c104HalfEfE_St5arrayIPcLm3EEEEviT0_T1_,"a",@progbits
	.sectionflags	@""
	.align	4
.nv.constant0._ZN2at6native29vectorized_elementwise_kernelILi8EZZZNS0_49_GLOBAL__N__b919a28f_16_Normalization_cu_5c38458736batch_norm_elementwise_backward_evalERKNS_6TensorES5_S5_S5_ENKUlvE0_clEvENKUlvE1_clEvEUlN3c104HalfEfE_St5arrayIPcLm3EEEEviT0_T1_:
	.zero		928


//--------------------- .nv.constant0._ZN2at6native18elementwise_kernelILi128ELi4EZNS0_15gpu_kernel_implIZZZNS0_49_GLOBAL__N__b919a28f_16_Normalization_cu_5c38458736batch_norm_elementwise_backward_evalERKNS_6TensorES6_S6_S6_ENKUlvE0_clEvENKUlvE0_clEvEUlffE_EEvRNS_18TensorIteratorBaseERKT_EUliE_EEviT1_ --------------------------
	.section	.nv.constant0._ZN2at6native18elementwise_kernelILi128ELi4EZNS0_15gpu_kernel_implIZZZNS0_49_GLOBAL__N__b919a28f_16_Normalization_cu_5c38458736batch_norm_elementwise_backward_evalERKNS_6TensorES6_S6_S6_ENKUlvE0_clEvENKUlvE0_clEvEUlffE_EEvRNS_18TensorIteratorBaseERKT_EUliE_EEviT1_,"a",@progbits
	.sectionflags	@""
	.align	4
.nv.constant0._ZN2at6native18elementwise_kernelILi128ELi4EZNS0_15gpu_kernel_implIZZZNS0_49_GLOBAL__N__b919a28f_16_Normalization_cu_5c38458736batch_norm_elementwise_backward_evalERKNS_6TensorES6_S6_S6_ENKUlvE0_clEvENKUlvE0_clEvEUlffE_EEvRNS_18TensorIteratorBaseERKT_EUliE_EEviT1_:
	.zero		1552


//--------------------- .nv.constant0._ZN2at6native27unrolled_elementwise_kernelIZZZNS0_49_GLOBAL__N__b919a28f_16_Normalization_cu_5c38458736batch_norm_elementwise_backward_evalERKNS_6TensorES5_S5_S5_ENKUlvE0_clEvENKUlvE0_clEvEUlffE_St5arrayIPcLm3EELi4E23TrivialOffsetCalculatorILi2EjESC_ILi1EjENS0_6memory12LoadWithCastILi2EEENSF_13StoreWithCastILi1EEEEEviT_T0_T2_T3_T4_T5_ --------------------------
	.section	.nv.constant0._ZN2at6native27unrolled_elementwise_kernelIZZZNS0_49_GLOBAL__N__b919a28f_16_Normalization_cu_5c38458736batch_norm_elementwise_backward_evalERKNS_6TensorES5_S5_S5_ENKUlvE0_clEvENKUlvE0_clEvEUlffE_St5arrayIPcLm3EELi4E23TrivialOffsetCalculatorILi2EjESC_ILi1EjENS0_6memory12LoadWithCastILi2EEENSF_13StoreWithCastILi1EEEEEviT_T0_T2_T3_T4_T5_,"a",@progbits
	.sectionflags	@""
	.align	4
.nv.constant0._ZN2at6native27unrolled_elementwise_kernelIZZZNS0_49_GLOBAL__N__b919a28f_16_Normalization_cu_5c38458736batch_norm_elementwise_backward_evalERKNS_6TensorES5_S5_S5_ENKUlvE0_clEvENKUlvE0_clEvEUlffE_St5arrayIPcLm3EELi4E23TrivialOffsetCalculatorILi2EjESC_ILi1EjENS0_6memory12LoadWithCastILi2EEENSF_13StoreWithCastILi1EEEEEviT_T0_T2_T3_T4_T5_:
	.zero		952


//--------------------- .nv.constant0._ZN2at6native18elementwise_kernelILi128ELi2EZNS0_22gpu_kernel_impl_nocastIZZZNS0_49_GLOBAL__N__b919a28f_16_Normalization_cu_5c38458736batch_norm_elementwise_backward_evalERKNS_6TensorES6_S6_S6_ENKUlvE0_clEvENKUlvE0_clEvEUlffE_EEvRNS_18TensorIteratorBaseERKT_EUliE_EEviT1_ --------------------------
	.section	.nv.constant0._ZN2at6native18elementwise_kernelILi128ELi2EZNS0_22gpu_kernel_impl_nocastIZZZNS0_49_GLOBAL__N__b919a28f_16_Normalization_cu_5c38458736batch_norm_elementwise_backward_evalERKNS_6TensorES6_S6_S6_ENKUlvE0_clEvENKUlvE0_clEvEUlffE_EEvRNS_18TensorIteratorBaseERKT_EUliE_EEviT1_,"a",@progbits
	.sectionflags	@""
	.align	4
.nv.constant0._ZN2at6native18elementwise_kernelILi128ELi2EZNS0_22gpu_kernel_impl_nocastIZZZNS0_49_GLOBAL__N__b919a28f_16_Normalization_cu_5c38458736batch_norm_elementwise_backward_evalERKNS_6TensorES6_S6_S6_ENKUlvE0_clEvENKUlvE0_clEvEUlffE_EEvRNS_18TensorIteratorBaseERKT_EUliE_EEviT1_:
	.zero		1552


//--------------------- .nv.constant0._ZN2at6native27unrolled_elementwise_kernelIZZZNS0_49_GLOBAL__N__b919a28f_16_Normalization_cu_5c38458736batch_norm_elementwise_backward_evalERKNS_6TensorES5_S5_S5_ENKUlvE0_clEvENKUlvE0_clEvEUlffE_St5arrayIPcLm3EELi4E23TrivialOffsetCalculatorILi2EjESC_ILi1EjENS0_6memory15LoadWithoutCastENSF_16StoreWithoutCastEEEviT_T0_T2_T3_T4_T5_ --------------------------
	.section	.nv.constant0._ZN2at6native27unrolled_elementwise_kernelIZZZNS0_49_GLOBAL__N__b919a28f_16_Normalization_cu_5c38458736batch_norm_elementwise_backward_evalERKNS_6TensorES5_S5_S5_ENKUlvE0_clEvENKUlvE0_clEvEUlffE_St5arrayIPcLm3EELi4E23TrivialOffsetCalculatorILi2EjESC_ILi1EjENS0_6memory15LoadWithoutCastENSF_16StoreWithoutCastEEEviT_T0_T2_T3_T4_T5_,"a",@progbits
	.sectionflags	@""
	.align	4
.nv.constant0._ZN2at6native27unrolled_elementwise_kernelIZZZNS0_49_GLOBAL__N__b919a28f_16_Normalization_cu_5c38458736batch_norm_elementwise_backward_evalERKNS_6TensorES5_S5_S5_ENKUlvE0_clEvENKUlvE0_clEvEUlffE_St5arrayIPcLm3EELi4E23TrivialOffsetCalculatorILi2EjESC_ILi1EjENS0_6memory15LoadWithoutCastENSF_16StoreWithoutCastEEEviT_T0_T2_T3_T4_T5_:
	.zero		932


//--------------------- .nv.constant0._ZN2at6native29vectorized_elementwise_kernelILi2EZZZNS0_49_GLOBAL__N__b919a28f_16_Normalization_cu_5c38458736batch_norm_elementwise_backward_evalERKNS_6TensorES5_S5_S5_ENKUlvE0_clEvENKUlvE0_clEvEUlffE_St5arrayIPcLm3EEEEviT0_T1_ --------------------------
	.section	.nv.constant0._ZN2at6native29vectorized_elementwise_kernelILi2EZZZNS0_49_GLOBAL__N__b919a28f_16_Normalization_cu_5c38458736batch_norm_elementwise_backward_evalERKNS_6TensorES5_S5_S5_ENKUlvE0_clEvENKUlvE0_clEvEUlffE_St5arrayIPcLm3EEEEviT0_T1_,"a",@progbits
	.sectionflags	@""
	.align	4
.nv.constant0._ZN2at6native29vectorized_elementwise_kernelILi2EZZZNS0_49_GLOBAL__N__b919a28f_16_Normalization_cu_5c38458736batch_norm_elementwise_backward_evalERKNS_6TensorES5_S5_S5_ENKUlvE0_clEvENKUlvE0_clEvEUlffE_St5arrayIPcLm3EEEEviT0_T1_:
	.zero		928


//--------------------- .nv.constant0._ZN2at6native29vectorized_elementwise_kernelILi4EZZZNS0_49_GLOBAL__N__b919a28f_16_Normalization_cu_5c38458736batch_norm_elementwise_backward_evalERKNS_6TensorES5_S5_S5_ENKUlvE0_clEvENKUlvE0_clEvEUlffE_St5arrayIPcLm3EEEEviT0_T1_ --------------------------
	.section	.nv.constant0._ZN2at6native29vectorized_elementwise_kernelILi4EZZZNS0_49_GLOBAL__N__b919a28f_16_Normalization_cu_5c38458736batch_norm_elementwise_backward_evalERKNS_6TensorES5_S5_S5_ENKUlvE0_clEvENKUlvE0_clEvEUlffE_St5arrayIPcLm3EEEEviT0_T1_,"a",@progbits
	.sectionflags	@""
	.align	4
.nv.constant0._ZN2at6native29vectorized_elementwise_kernelILi4EZZZNS0_49_GLOBAL__N__b919a28f_16_Normalization_cu_5c38458736batch_norm_elementwise_backward_evalERKNS_6TensorES5_S5_S5_ENKUlvE0_clEvENKUlvE0_clEvEUlffE_St5arrayIPcLm3EEEEviT0_T1_:
	.zero		928


//--------------------- .nv.constant0._ZN2at6native29vectorized_elementwise_kernelILi8EZZZNS0_49_GLOBAL__N__b919a28f_16_Normalization_cu_5c38458736batch_norm_elementwise_backward_evalERKNS_6TensorES5_S5_S5_ENKUlvE0_clEvENKUlvE0_clEvEUlffE_St5arrayIPcLm3EEEEviT0_T1_ --------------------------
	.section	.nv.constant0._ZN2at6native29vectorized_elementwise_kernelILi8EZZZNS0_49_GLOBAL__N__b919a28f_16_Normalization_cu_5c38458736batch_norm_elementwise_backward_evalERKNS_6TensorES5_S5_S5_ENKUlvE0_clEvENKUlvE0_clEvEUlffE_St5arrayIPcLm3EEEEviT0_T1_,"a",@progbits
	.sectionflags	@""
	.align	4
.nv.constant0._ZN2at6native29vectorized_elementwise_kernelILi8EZZZNS0_49_GLOBAL__N__b919a28f_16_Normalization_cu_5c38458736batch_norm_elementwise_backward_evalERKNS_6TensorES5_S5_S5_ENKUlvE0_clEvENKUlvE0_clEvEUlffE_St5arrayIPcLm3EEEEviT0_T1_:
	.zero		928


//--------------------- .nv.constant0._ZN2at6native18elementwise_kernelILi128ELi4EZNS0_15gpu_kernel_implIZZZNS0_49_GLOBAL__N__b919a28f_16_Normalization_cu_5c38458736batch_norm_elementwise_backward_evalERKNS_6TensorES6_S6_S6_ENKUlvE0_clEvENKUlvE_clEvEUlddE_EEvRNS_18TensorIteratorBaseERKT_EUliE_EEviT1_ --------------------------
	.section	.nv.constant0._ZN2at6native18elementwise_kernelILi128ELi4EZNS0_15gpu_kernel_implIZZZNS0_49_GLOBAL__N__b919a28f_16_Normalization_cu_5c38458736batch_norm_elementwise_backward_evalERKNS_6TensorES6_S6_S6_ENKUlvE0_clEvENKUlvE_clEvEUlddE_EEvRNS_18TensorIteratorBaseERKT_EUliE_EEviT1_,"a",@progbits
	.sectionflags	@""
	.align	4
.nv.constant0._ZN2at6native18elementwise_kernelILi128ELi4EZNS0_15gpu_kernel_implIZZZNS0_49_GLOBAL__N__b919a28f_16_Normalization_cu_5c38458736batch_norm_elementwise_backward_evalERKNS_6TensorES6_S6_S6_ENKUlvE0_clEvENKUlvE_clEvEUlddE_EEvRNS_18TensorIteratorBaseERKT_EUliE_EEviT1_:
	.zero		1552


//--------------------- .nv.constant0._ZN2at6native27unrolled_elementwise_kernelIZZZNS0_49_GLOBAL__N__b919a28f_16_Normalization_cu_5c38458736batch_norm_elementwise_backward_evalERKNS_6TensorES5_S5_S5_ENKUlvE0_clEvENKUlvE_clEvEUlddE_St5arrayIPcLm3EELi4E23TrivialOffsetCalculatorILi2EjESC_ILi1EjENS0_6memory12LoadWithCastILi2EEENSF_13StoreWithCastILi1EEEEEviT_T0_T2_T3_T4_T5_ --------------------------
	.section	.nv.constant0._ZN2at6native27unrolled_elementwise_kernelIZZZNS0_49_GLOBAL__N__b919a28f_16_Normalization_cu_5c38458736batch_norm_elementwise_backward_evalERKNS_6TensorES5_S5_S5_ENKUlvE0_clEvENKUlvE_clEvEUlddE_St5arrayIPcLm3EELi4E23TrivialOffsetCalculatorILi2EjESC_ILi1EjENS0_6memory12LoadWithCastILi2EEENSF_13StoreWithCastILi1EEEEEviT_T0_T2_T3_T4_T5_,"a",@progbits
	.sectionflags	@""
	.align	4
.nv.constant0._ZN2at6native27unrolled_elementwise_kernelIZZZNS0_49_GLOBAL__N__b919a28f_16_Normalization_cu_5c38458736batch_norm_elementwise_backward_evalERKNS_6TensorES5_S5_S5_ENKUlvE0_clEvENKUlvE_clEvEUlddE_St5arrayIPcLm3EELi4E23TrivialOffsetCalculatorILi2EjESC_ILi1EjENS0_6memory12LoadWithCastILi2EEENSF_13StoreWithCastILi1EEEEEviT_T0_T2_T3_T4_T5_:
	.zero		952


//--------------------- .nv.constant0._ZN2at6native18elementwise_kernelILi128ELi2EZNS0_22gpu_kernel_impl_nocastIZZZNS0_49_GLOBAL__N__b919a28f_16_Normalization_cu_5c38458736batch_norm_elementwise_backward_evalERKNS_6TensorES6_S6_S6_ENKUlvE0_clEvENKUlvE_clEvEUlddE_EEvRNS_18TensorIteratorBaseERKT_EUliE_EEviT1_ --------------------------
	.section	.nv.constant0._ZN2at6native18elementwise_kernelILi128ELi2EZNS0_22gpu_kernel_impl_nocastIZZZNS0_49_GLOBAL__N__b919a28f_16_Normalization_cu_5c38458736batch_norm_elementwise_backward_evalERKNS_6TensorES6_S6_S6_ENKUlvE0_clEvENKUlvE_clEvEUlddE_EEvRNS_18TensorIteratorBaseERKT_EUliE_EEviT1_,"a",@progbits
	.sectionflags	@""
	.align	4
.nv.constant0._ZN2at6native18elementwise_kernelILi128ELi2EZNS0_22gpu_kernel_impl_nocastIZZZNS0_49_GLOBAL__N__b919a28f_16_Normalization_cu_5c38458736batch_norm_elementwise_backward_evalERKNS_6TensorES6_S6_S6_ENKUlvE0_clEvENKUlvE_clEvEUlddE_EEvRNS_18TensorIteratorBaseERKT_EUliE_EEviT1_:
	.zero		1552


//--------------------- .nv.constant0._ZN2at6native27unrolled_elementwise_kernelIZZZNS0_49_GLOBAL__N__b919a28f_16_Normalization_cu_5c38458736batch_norm_elementwise_backward_evalERKNS_6TensorES5_S5_S5_ENKUlvE0_clEvENKUlvE_clEvEUlddE_St5arrayIPcLm3EELi4E23TrivialOffsetCalculatorILi2EjESC_ILi1EjENS0_6memory15LoadWithoutCastENSF_16StoreWithoutCastEEEviT_T0_T2_T3_T4_T5_ --------------------------
	.section	.nv.constant0._ZN2at6native27unrolled_elementwise_kernelIZZZNS0_49_GLOBAL__N__b919a28f_16_Normalization_cu_5c38458736batch_norm_elementwise_backward_evalERKNS_6TensorES5_S5_S5_ENKUlvE0_clEvENKUlvE_clEvEUlddE_St5arrayIPcLm3EELi4E23TrivialOffsetCalculatorILi2EjESC_ILi1EjENS0_6memory15LoadWithoutCastENSF_16StoreWithoutCastEEEviT_T0_T2_T3_T4_T5_,"a",@progbits
	.sectionflags	@""
	.align	4
.nv.constant0._ZN2at6native27unrolled_elementwise_kernelIZZZNS0_49_GLOBAL__N__b919a28f_16_Normalization_cu_5c38458736batch_norm_elementwise_backward_evalERKNS_6TensorES5_S5_S5_ENKUlvE0_clEvENKUlvE_clEvEUlddE_St5arrayIPcLm3EELi4E23TrivialOffsetCalculatorILi2EjESC_ILi1EjENS0_6memory15LoadWithoutCastENSF_16StoreWithoutCastEEEviT_T0_T2_T3_T4_T5_:
	.zero		932


//--------------------- .nv.constant0._ZN2at6native29vectorized_elementwise_kernelILi2EZZZNS0_49_GLOBAL__N__b919a28f_16_Normalization_cu_5c38458736batch_norm_elementwise_backward_evalERKNS_6TensorES5_S5_S5_ENKUlvE0_clEvENKUlvE_clEvEUlddE_St5arrayIPcLm3EEEEviT0_T1_ --------------------------
	.section	.nv.constant0._ZN2at6native29vectorized_elementwise_kernelILi2EZZZNS0_49_GLOBAL__N__b919a28f_16_Normalization_cu_5c38458736batch_norm_elementwise_backward_evalERKNS_6TensorES5_S5_S5_ENKUlvE0_clEvENKUlvE_clEvEUlddE_St5arrayIPcLm3EEEEviT0_T1_,"a",@progbits
	.sectionflags	@""
	.align	4
.nv.constant0._ZN2at6native29vectorized_elementwise_kernelILi2EZZZNS0_49_GLOBAL__N__b919a28f_16_Normalization_cu_5c38458736batch_norm_elementwise_backward_evalERKNS_6TensorES5_S5_S5_ENKUlvE0_clEvENKUlvE_clEvEUlddE_St5arrayIPcLm3EEEEviT0_T1_:
	.zero		928


//--------------------- .nv.constant0._ZN2at6native29vectorized_elementwise_kernelILi4EZZZNS0_49_GLOBAL__N__b919a28f_16_Normalization_cu_5c38458736batch_norm_elementwise_backward_evalERKNS_6TensorES5_S5_S5_ENKUlvE0_clEvENKUlvE_clEvEUlddE_St5arrayIPcLm3EEEEviT0_T1_ --------------------------
	.section	.nv.constant0._ZN2at6native29vectorized_elementwise_kernelILi4EZZZNS0_49_GLOBAL__N__b919a28f_16_Normalization_cu_5c38458736batch_norm_elementwise_backward_evalERKNS_6TensorES5_S5_S5_ENKUlvE0_clEvENKUlvE_clEvEUlddE_St5arrayIPcLm3EEEEviT0_T1_,"a",@progbits
	.sectionflags	@""
	.align	4
.nv.constant0._ZN2at6native29vectorized_elementwise_kernelILi4EZZZNS0_49_GLOBAL__N__b919a28f_16_Normalization_cu_5c38458736batch_norm_elementwise_backward_evalERKNS_6TensorES5_S5_S5_ENKUlvE0_clEvENKUlvE_clEvEUlddE_St5arrayIPcLm3EEEEviT0_T1_:
	.zero		928


//--------------------- .nv.constant0._ZN2at6native29vectorized_elementwise_kernelILi8EZZZNS0_49_GLOBAL__N__b919a28f_16_Normalization_cu_5c38458736batch_norm_elementwise_backward_evalERKNS_6TensorES5_S5_S5_ENKUlvE0_clEvENKUlvE_clEvEUlddE_St5arrayIPcLm3EEEEviT0_T1_ --------------------------
	.section	.nv.constant0._ZN2at6native29vectorized_elementwise_kernelILi8EZZZNS0_49_GLOBAL__N__b919a28f_16_Normalization_cu_5c38458736batch_norm_elementwise_backward_evalERKNS_6TensorES5_S5_S5_ENKUlvE0_clEvENKUlvE_clEvEUlddE_St5arrayIPcLm3EEEEviT0_T1_,"a",@progbits
	.sectionflags	@""
	.align	4
.nv.constant0._ZN2at6native29vectorized_elementwise_kernelILi8EZZZNS0_49_GLOBAL__N__b919a28f_16_Normalization_cu_5c38458736batch_norm_elementwise_backward_evalERKNS_6TensorES5_S5_S5_ENKUlvE0_clEvENKUlvE_clEvEUlddE_St5arrayIPcLm3EEEEviT0_T1_:
	.zero		928


//--------------------- .nv.constant0._ZN2at6native18elementwise_kernelILi128ELi4EZNS0_15gpu_kernel_implIZZZNS0_49_GLOBAL__N__b919a28f_16_Normalization_cu_5c38458736batch_norm_elementwise_backward_evalERKNS_6TensorES6_S6_S6_ENKUlvE_clEvENKUlvE2_clEvEUlN3c108BFloat16EffE_EEvRNS_18TensorIteratorBaseERKT_EUliE_EEviT1_ --------------------------
	.section	.nv.constant0._ZN2at6native18elementwise_kernelILi128ELi4EZNS0_15gpu_kernel_implIZZZNS0_49_GLOBAL__N__b919a28f_16_Normalization_cu_5c38458736batch_norm_elementwise_backward_evalERKNS_6TensorES6_S6_S6_ENKUlvE_clEvENKUlvE2_clEvEUlN3c108BFloat16EffE_EEvRNS_18TensorIteratorBaseERKT_EUliE_EEviT1_,"a",@progbits
	.sectionflags	@""
	.align	4
.nv.constant0._ZN2at6native18elementwise_kernelILi128ELi4EZNS0_15gpu_kernel_implIZZZNS0_49_GLOBAL__N__b919a28f_16_Normalization_cu_5c38458736batch_norm_elementwise_backward_evalERKNS_6TensorES6_S6_S6_ENKUlvE_clEvENKUlvE2_clEvEUlN3c108BFloat16EffE_EEvRNS_18TensorIteratorBaseERKT_EUliE_EEviT1_:
	.zero		1656


//--------------------- .nv.constant0._ZN2at6native27unrolled_elementwise_kernelIZZZNS0_49_GLOBAL__N__b919a28f_16_Normalization_cu_5c38458736batch_norm_elementwise_backward_evalERKNS_6TensorES5_S5_S5_ENKUlvE_clEvENKUlvE2_clEvEUlN3c108BFloat16EffE_St5arrayIPcLm4EELi4E23TrivialOffsetCalculatorILi3EjESE_ILi1EjENS0_6memory12LoadWithCastILi3EEENSH_13StoreWithCastILi1EEEEEviT_T0_T2_T3_T4_T5_ --------------------------
	.section	.nv.constant0._ZN2at6native27unrolled_elementwise_kernelIZZZNS0_49_GLOBAL__N__b919a28f_16_Normalization_cu_5c38458736batch_norm_elementwise_backward_evalERKNS_6TensorES5_S5_S5_ENKUlvE_clEvENKUlvE2_clEvEUlN3c108BFloat16EffE_St5arrayIPcLm4EELi4E23TrivialOffsetCalculatorILi3EjESE_ILi1EjENS0_6memory12LoadWithCastILi3EEENSH_13StoreWithCastILi1EEEEEviT_T0_T2_T3_T4_T5_,"a",@progbits
	.sectionflags	@""
	.align	4
.nv.constant0._ZN2at6native27unrolled_elementwise_kernelIZZZNS0_49_GLOBAL__N__b919a28f_16_Normalization_cu_5c38458736batch_norm_elementwise_backward_evalERKNS_6TensorES5_S5_S5_ENKUlvE_clEvENKUlvE2_clEvEUlN3c108BFloat16EffE_St5arrayIPcLm4EELi4E23TrivialOffsetCalculatorILi3EjESE_ILi1EjENS0_6memory12LoadWithCastILi3EEENSH_13StoreWithCastILi1EEEEEviT_T0_T2_T3_T4_T5_:
	.zero		964


//--------------------- .nv.constant0._ZN2at6native18elementwise_kernelILi128ELi4EZNS0_22gpu_kernel_impl_nocastIZZZNS0_49_GLOBAL__N__b919a28f_16_Normalization_cu_5c38458736batch_norm_elementwise_backward_evalERKNS_6TensorES6_S6_S6_ENKUlvE_clEvENKUlvE2_clEvEUlN3c108BFloat16EffE_EEvRNS_18TensorIteratorBaseERKT_EUliE_EEviT1_ --------------------------
	.section	.nv.constant0._ZN2at6native18elementwise_kernelILi128ELi4EZNS0_22gpu_kernel_impl_nocastIZZZNS0_49_GLOBAL__N__b919a28f_16_Normalization_cu_5c38458736batch_norm_elementwise_backward_evalERKNS_6TensorES6_S6_S6_ENKUlvE_clEvENKUlvE2_clEvEUlN3c108BFloat16EffE_EEvRNS_18TensorIteratorBaseERKT_EUliE_EEviT1_,"a",@progbits
	.sectionflags	@""
	.align	4
.nv.constant0._ZN2at6native18elementwise_kernelILi128ELi4EZNS0_22gpu_kernel_impl_nocastIZZZNS0_49_GLOBAL__N__b919a28f_16_Normalization_cu_5c38458736batch_norm_elementwise_backward_evalERKNS_6TensorES6_S6_S6_ENKUlvE_clEvENKUlvE2_clEvEUlN3c108BFloat16EffE_EEvRNS_18TensorIteratorBaseERKT_EUliE_EEviT1_:
	.zero		1656


//--------------------- .nv.constant0._ZN2at6native27unrolled_elementwise_kernelIZZZNS0_49_GLOBAL__N__b919a28f_16_Normalization_cu_5c38458736batch_norm_elementwise_backward_evalERKNS_6TensorES5_S5_S5_ENKUlvE_clEvENKUlvE2_clEvEUlN3c108BFloat16EffE_St5arrayIPcLm4EELi4E23TrivialOffsetCalculatorILi3EjESE_ILi1EjENS0_6memory15LoadWithoutCastENSH_16StoreWithoutCastEEEviT_T0_T2_T3_T4_T5_ --------------------------
	.section	.nv.constant0._ZN2at6native27unrolled_elementwise_kernelIZZZNS0_49_GLOBAL__N__b919a28f_16_Normalization_cu_5c38458736batch_norm_elementwise_backward_evalERKNS_6TensorES5_S5_S5_ENKUlvE_clEvENKUlvE2_clEvEUlN3c108BFloat16EffE_St5arrayIPcLm4EELi4E23TrivialOffsetCalculatorILi3EjESE_ILi1EjENS0_6memory15LoadWithoutCastENSH_16StoreWithoutCastEEEviT_T0_T2_T3_T4_T5_,"a",@progbits
	.sectionflags	@""
	.align	4
.nv.constant0._ZN2at6native27unrolled_elementwise_kernelIZZZNS0_49_GLOBAL__N__b919a28f_16_Normalization_cu_5c38458736batch_norm_elementwise_backward_evalERKNS_6TensorES5_S5_S5_ENKUlvE_clEvENKUlvE2_clEvEUlN3c108BFloat16EffE_St5arrayIPcLm4EELi4E23TrivialOffsetCalculatorILi3EjESE_ILi1EjENS0_6memory15LoadWithoutCastENSH_16StoreWithoutCastEEEviT_T0_T2_T3_T4_T5_:
	.zero		940


//--------------------- .nv.constant0._ZN2at6native29vectorized_elementwise_kernelILi2EZZZNS0_49_GLOBAL__N__b919a28f_16_Normalization_cu_5c38458736batch_norm_elementwise_backward_evalERKNS_6TensorES5_S5_S5_ENKUlvE_clEvENKUlvE2_clEvEUlN3c108BFloat16EffE_St5arrayIPcLm4EEEEviT0_T1_ --------------------------
	.section	.nv.constant0._ZN2at6native29vectorized_elementwise_kernelILi2EZZZNS0_49_GLOBAL__N__b919a28f_16_Normalization_cu_5c38458736batch_norm_elementwise_backward_evalERKNS_6TensorES5_S5_S5_ENKUlvE_clEvENKUlvE2_clEvEUlN3c108BFloat16EffE_St5arrayIPcLm4EEEEviT0_T1_,"a",@progbits
	.sectionflags	@""
	.align	4
.nv.constant0._ZN2at6native29vectorized_elementwise_kernelILi2EZZZNS0_49_GLOBAL__N__b919a28f_16_Normalization_cu_5c38458736batch_norm_elementwise_backward_evalERKNS_6TensorES5_S5_S5_ENKUlvE_clEvENKUlvE2_clEvEUlN3c108BFloat16EffE_St5arrayIPcLm4EEEEviT0_T1_:
	.zero		936


//--------------------- .nv.constant0._ZN2at6native29vectorized_elementwise_kernelILi4EZZZNS0_49_GLOBAL__N__b919a28f_16_Normalization_cu_5c38458736batch_norm_elementwise_backward_evalERKNS_6TensorES5_S5_S5_ENKUlvE_clEvENKUlvE2_clEvEUlN3c108BFloat16EffE_St5arrayIPcLm4EEEEviT0_T1_ --------------------------
	.section	.nv.constant0._ZN2at6native29vectorized_elementwise_kernelILi4EZZZNS0_49_GLOBAL__N__b919a28f_16_Normalization_cu_5c38458736batch_norm_elementwise_backward_evalERKNS_6TensorES5_S5_S5_ENKUlvE_clEvENKUlvE2_clEvEUlN3c108BFloat16EffE_St5arrayIPcLm4EEEEviT0_T1_,"a",@progbits
	.sectionflags	@""
	.align	4
.nv.constant0._ZN2at6native29vectorized_elementwise_kernelILi4EZZZNS0_49_GLOBAL__N__b919a28f_16_Normalization_cu_5c38458736batch_norm_elementwise_backward_evalERKNS_6TensorES5_S5_S5_ENKUlvE_clEvENKUlvE2_clEvEUlN3c108BFloat16EffE_St5arrayIPcLm4EEEEviT0_T1_:
	.zero		936


//--------------------- .nv.constant0._ZN2at6native29vectorized_elementwise_kernelILi8EZZZNS0_49_GLOBAL__N__b919a28f_16_Normalization_cu_5c38458736batch_norm_elementwise_backward_evalERKNS_6TensorES5_S5_S5_ENKUlvE_clEvENKUlvE2_clEvEUlN3c108BFloat16EffE_St5arrayIPcLm4EEEEviT0_T1_ --------------------------
	.section	.nv.constant0._ZN2at6native29vectorized_elementwise_kernelILi8EZZZNS0_49_GLOBAL__N__b919a28f_16_Normalization_cu_5c38458736batch_norm_elementwise_backward_evalERKNS_6TensorES5_S5_S5_ENKUlvE_clEvENKUlvE2_clEvEUlN3c108BFloat16EffE_St5arrayIPcLm4EEEEviT0_T1_,"a",@progbits
	.sectionflags	@""
	.align	4
.nv.constant0._ZN2at6native29vectorized_elementwise_kernelILi8EZZZNS0_49_GLOBAL__N__b919a28f_16_Normalization_cu_5c38458736batch_norm_elementwise_backward_evalERKNS_6TensorES5_S5_S5_ENKUlvE_clEvENKUlvE2_clEvEUlN3c108BFloat16EffE_St5arrayIPcLm4EEEEviT0_T1_:
	.zero		936


//--------------------- .nv.constant0._ZN2at6native18elementwise_kernelILi128ELi4EZNS0_15gpu_kernel_implIZZZNS0_49_GLOBAL__N__b919a28f_16_Normalization_cu_5c38458736batch_norm_elementwise_backward_evalERKNS_6TensorES6_S6_S6_ENKUlvE_clEvENKUlvE1_clEvEUlN3c104HalfEffE_EEvRNS_18TensorIteratorBaseERKT_EUliE_EEviT1_ --------------------------
	.section	.nv.constant0._ZN2at6native18elementwise_kernelILi128ELi4EZNS0_15gpu_kernel_implIZZZNS0_49_GLOBAL__N__b919a28f_16_Normalization_cu_5c38458736batch_norm_elementwise_backward_evalERKNS_6TensorES6_S6_S6_ENKUlvE_clEvENKUlvE1_clEvEUlN3c104HalfEffE_EEvRNS_18TensorIteratorBaseERKT_EUliE_EEviT1_,"a",@progbits
	.sectionflags	@""
	.align	4
.nv.constant0._ZN2at6native18elementwise_kernelILi128ELi4EZNS0_15gpu_kernel_implIZZZNS0_49_GLOBAL__N__b919a28f_16_Normalization_cu_5c38458736batch_norm_elementwise_backward_evalERKNS_6TensorES6_S6_S6_ENKUlvE_clEvENKUlvE1_clEvEUlN3c104HalfEffE_EEvRNS_18TensorIteratorBaseERKT_EUliE_EEviT1_:
	.zero		1656


//--------------------- .nv.constant0._ZN2at6native27unrolled_elementwise_kernelIZZZNS0_49_GLOBAL__N__b919a28f_16_Normalization_cu_5c38458736batch_norm_elementwise_backward_evalERKNS_6TensorES5_S5_S5_ENKUlvE_clEvENKUlvE1_clEvEUlN3c104HalfEffE_St5arrayIPcLm4EELi4E23TrivialOffsetCalculatorILi3EjESE_ILi1EjENS0_6memory12LoadWithCastILi3EEENSH_13StoreWithCastILi1EEEEEviT_T0_T2_T3_T4_T5_ --------------------------
	.section	.nv.constant0._ZN2at6native27unrolled_elementwise_kernelIZZZNS0_49_GLOBAL__N__b919a28f_16_Normalization_cu_5c38458736batch_norm_elementwise_backward_evalERKNS_6TensorES5_S5_S5_ENKUlvE_clEvENKUlvE1_clEvEUlN3c104HalfEffE_St5arrayIPcLm4EELi4E23TrivialOffsetCalculatorILi3EjESE_ILi1EjENS0_6memory12LoadWithCastILi3EEENSH_13StoreWithCastILi1EEEEEviT_T0_T2_T3_T4_T5_,"a",@progbits
	.sectionflags	@""
	.align	4
.nv.constant0._ZN2at6native27unrolled_elementwise_kernelIZZZNS0_49_GLOBAL__N__b919a28f_16_Normalization_cu_5c38458736batch_norm_elementwise_backward_evalERKNS_6TensorES5_S5_S5_ENKUlvE_clEvENKUlvE1_clEvEUlN3c104HalfEffE_St5arrayIPcLm4EELi4E23TrivialOffsetCalculatorILi3EjESE_ILi1EjENS0_6memory12LoadWithCastILi3EEENSH_13StoreWithCastILi1EEEEEviT_T0_T2_T3_T4_T5_:
	.zero		964


//--------------------- .nv.constant0._ZN2at6native18elementwise_kernelILi128ELi4EZNS0_22gpu_kernel_impl_nocastIZZZNS0_49_GLOBAL__N__b919a28f_16_Normalization_cu_5c38458736batch_norm_elementwise_backward_evalERKNS_6TensorES6_S6_S6_ENKUlvE_clEvENKUlvE1_clEvEUlN3c104HalfEffE_EEvRNS_18TensorIteratorBaseERKT_EUliE_EEviT1_ --------------------------
	.section	.nv.constant0._ZN2at6native18elementwise_kernelILi128ELi4EZNS0_22gpu_kernel_impl_nocastIZZZNS0_49_GLOBAL__N__b919a28f_16_Normalization_cu_5c38458736batch_norm_elementwise_backward_evalERKNS_6TensorES6_S6_S6_ENKUlvE_clEvENKUlvE1_clEvEUlN3c104HalfEffE_EEvRNS_18TensorIteratorBaseERKT_EUliE_EEviT1_,"a",@progbits
	.sectionflags	@""
	.align	4
.nv.constant0._ZN2at6native18elementwise_kernelILi128ELi4EZNS0_22gpu_kernel_impl_nocastIZZZNS0_49_GLOBAL__N__b919a28f_16_Normalization_cu_5c38458736batch_norm_elementwise_backward_evalERKNS_6TensorES6_S6_S6_ENKUlvE_clEvENKUlvE1_clEvEUlN3c104HalfEffE_EEvRNS_18TensorIteratorBaseERKT_EUliE_EEviT1_:
	.zero		1656


//--------------------- .nv.constant0._ZN2at6native27unrolled_elementwise_kernelIZZZNS0_49_GLOBAL__N__b919a28f_16_Normalization_cu_5c38458736batch_norm_elementwise_backward_evalERKNS_6TensorES5_S5_S5_ENKUlvE_clEvENKUlvE1_clEvEUlN3c104HalfEffE_St5arrayIPcLm4EELi4E23TrivialOffsetCalculatorILi3EjESE_ILi1EjENS0_6memory15LoadWithoutCastENSH_16StoreWithoutCastEEEviT_T0_T2_T3_T4_T5_ --------------------------
	.section	.nv.constant0._ZN2at6native27unrolled_elementwise_kernelIZZZNS0_49_GLOBAL__N__b919a28f_16_Normalization_cu_5c38458736batch_norm_elementwise_backward_evalERKNS_6TensorES5_S5_S5_ENKUlvE_clEvENKUlvE1_clEvEUlN3c104HalfEffE_St5arrayIPcLm4EELi4E23TrivialOffsetCalculatorILi3EjESE_ILi1EjENS0_6memory15LoadWithoutCastENSH_16StoreWithoutCastEEEviT_T0_T2_T3_T4_T5_,"a",@progbits
	.sectionflags	@""
	.align	4
.nv.constant0._ZN2at6native27unrolled_elementwise_kernelIZZZNS0_49_GLOBAL__N__b919a28f_16_Normalization_cu_5c38458736batch_norm_elementwise_backward_evalERKNS_6TensorES5_S5_S5_ENKUlvE_clEvENKUlvE1_clEvEUlN3c104HalfEffE_St5arrayIPcLm4EELi4E23TrivialOffsetCalculatorILi3EjESE_ILi1EjENS0_6memory15LoadWithoutCastENSH_16StoreWithoutCastEEEviT_T0_T2_T3_T4_T5_:
	.zero		940


//--------------------- .nv.constant0._ZN2at6native29vectorized_elementwise_kernelILi2EZZZNS0_49_GLOBAL__N__b919a28f_16_Normalization_cu_5c38458736batch_norm_elementwise_backward_evalERKNS_6TensorES5_S5_S5_ENKUlvE_clEvENKUlvE1_clEvEUlN3c104HalfEffE_St5arrayIPcLm4EEEEviT0_T1_ --------------------------
	.section	.nv.constant0._ZN2at6native29vectorized_elementwise_kernelILi2EZZZNS0_49_GLOBAL__N__b919a28f_16_Normalization_cu_5c38458736batch_norm_elementwise_backward_evalERKNS_6TensorES5_S5_S5_ENKUlvE_clEvENKUlvE1_clEvEUlN3c104HalfEffE_St5arrayIPcLm4EEEEviT0_T1_,"a",@progbits
	.sectionflags	@""
	.align	4
.nv.constant0._ZN2at6native29vectorized_elementwise_kernelILi2EZZZNS0_49_GLOBAL__N__b919a28f_16_Normalization_cu_5c38458736batch_norm_elementwise_backward_evalERKNS_6TensorES5_S5_S5_ENKUlvE_clEvENKUlvE1_clEvEUlN3c104HalfEffE_St5arrayIPcLm4EEEEviT0_T1_:
	.zero		936


//--------------------- .nv.constant0._ZN2at6native29vectorized_elementwise_kernelILi4EZZZNS0_49_GLOBAL__N__b919a28f_16_Normalization_cu_5c38458736batch_norm_elementwise_backward_evalERKNS_6TensorES5_S5_S5_ENKUlvE_clEvENKUlvE1_clEvEUlN3c104HalfEffE_St5arrayIPcLm4EEEEviT0_T1_ --------------------------
	.section	.nv.constant0._ZN2at6native29vectorized_elementwise_kernelILi4EZZZNS0_49_GLOBAL__N__b919a28f_16_Normalization_cu_5c38458736batch_norm_elementwise_backward_evalERKNS_6TensorES5_S5_S5_ENKUlvE_clEvENKUlvE1_clEvEUlN3c104HalfEffE_St5arrayIPcLm4EEEEviT0_T1_,"a",@progbits
	.sectionflags	@""
	.align	4
.nv.constant0._ZN2at6native29vectorized_elementwise_kernelILi4EZZZNS0_49_GLOBAL__N__b919a28f_16_Normalization_cu_5c38458736batch_norm_elementwise_backward_evalERKNS_6TensorES5_S5_S5_ENKUlvE_clEvENKUlvE1_clEvEUlN3c104HalfEffE_St5arrayIPcLm4EEEEviT0_T1_:
	.zero		936


//--------------------- .nv.constant0._ZN2at6native29vectorized_elementwise_kernelILi8EZZZNS0_49_GLOBAL__N__b919a28f_16_Normalization_cu_5c38458736batch_norm_elementwise_backward_evalERKNS_6TensorES5_S5_S5_ENKUlvE_clEvENKUlvE1_clEvEUlN3c104HalfEffE_St5arrayIPcLm4EEEEviT0_T1_ --------------------------
	.section	.nv.constant0._ZN2at6native29vectorized_elementwise_kernelILi8EZZZNS0_49_GLOBAL__N__b919a28f_16_Normalization_cu_5c38458736batch_norm_elementwise_backward_evalERKNS_6TensorES5_S5_S5_ENKUlvE_clEvENKUlvE1_clEvEUlN3c104HalfEffE_St5arrayIPcLm4EEEEviT0_T1_,"a",@progbits
	.sectionflags	@""
	.align	4
.nv.constant0._ZN2at6native29vectorized_elementwise_kernelILi8EZZZNS0_49_GLOBAL__N__b919a28f_16_Normalization_cu_5c38458736batch_norm_elementwise_backward_evalERKNS_6TensorES5_S5_S5_ENKUlvE_clEvENKUlvE1_clEvEUlN3c104HalfEffE_St5arrayIPcLm4EEEEviT0_T1_:
	.zero		936


//--------------------- .nv.constant0._ZN2at6native18elementwise_kernelILi128ELi4EZNS0_15gpu_kernel_implIZZZNS0_49_GLOBAL__N__b919a28f_16_Normalization_cu_5c38458736batch_norm_elementwise_backward_evalERKNS_6TensorES6_S6_S6_ENKUlvE_clEvENKUlvE0_clEvEUlfffE_EEvRNS_18TensorIteratorBaseERKT_EUliE_EEviT1_ --------------------------
	.section	.nv.constant0._ZN2at6native18elementwise_kernelILi128ELi4EZNS0_15gpu_kernel_implIZZZNS0_49_GLOBAL__N__b919a28f_16_Normalization_cu_5c38458736batch_norm_elementwise_backward_evalERKNS_6TensorES6_S6_S6_ENKUlvE_clEvENKUlvE0_clEvEUlfffE_EEvRNS_18TensorIteratorBaseERKT_EUliE_EEviT1_,"a",@progbits
	.sectionflags	@""
	.align	4
.nv.constant0._ZN2at6native18elementwise_kernelILi128ELi4EZNS0_15gpu_kernel_implIZZZNS0_49_GLOBAL__N__b919a28f_16_Normalization_cu_5c38458736batch_norm_elementwise_backward_evalERKNS_6TensorES6_S6_S6_ENKUlvE_clEvENKUlvE0_clEvEUlfffE_EEvRNS_18TensorIteratorBaseERKT_EUliE_EEviT1_:
	.zero		1656


//--------------------- .nv.constant0._ZN2at6native27unrolled_elementwise_kernelIZZZNS0_49_GLOBAL__N__b919a28f_16_Normalization_cu_5c38458736batch_norm_elementwise_backward_evalERKNS_6TensorES5_S5_S5_ENKUlvE_clEvENKUlvE0_clEvEUlfffE_St5arrayIPcLm4EELi4E23TrivialOffsetCalculatorILi3EjESC_ILi1EjENS0_6memory12LoadWithCastILi3EEENSF_13StoreWithCastILi1EEEEEviT_T0_T2_T3_T4_T5_ --------------------------
	.section	.nv.constant0._ZN2at6native27unrolled_elementwise_kernelIZZZNS0_49_GLOBAL__N__b919a28f_16_Normalization_cu_5c38458736batch_norm_elementwise_backward_evalERKNS_6TensorES5_S5_S5_ENKUlvE_clEvENKUlvE0_clEvEUlfffE_St5arrayIPcLm4EELi4E23TrivialOffsetCalculatorILi3EjESC_ILi1EjENS0_6memory12LoadWithCastILi3EEENSF_13StoreWithCastILi1EEEEEviT_T0_T2_T3_T4_T5_,"a",@progbits
	.sectionflags	@""
	.align	4
.nv.constant0._ZN2at6native27unrolled_elementwise_kernelIZZZNS0_49_GLOBAL__N__b919a28f_16_Normalization_cu_5c38458736batch_norm_elementwise_backward_evalERKNS_6TensorES5_S5_S5_ENKUlvE_clEvENKUlvE0_clEvEUlfffE_St5arrayIPcLm4EELi4E23TrivialOffsetCalculatorILi3EjESC_ILi1EjENS0_6memory12LoadWithCastILi3EEENSF_13StoreWithCastILi1EEEEEviT_T0_T2_T3_T4_T5_:
	.zero		964


//--------------------- .nv.constant0._ZN2at6native18elementwise_kernelILi128ELi2EZNS0_22gpu_kernel_impl_nocastIZZZNS0_49_GLOBAL__N__b919a28f_16_Normalization_cu_5c38458736batch_norm_elementwise_backward_evalERKNS_6TensorES6_S6_S6_ENKUlvE_clEvENKUlvE0_clEvEUlfffE_EEvRNS_18TensorIteratorBaseERKT_EUliE_EEviT1_ --------------------------
	.section	.nv.constant0._ZN2at6native18elementwise_kernelILi128ELi2EZNS0_22gpu_kernel_impl_nocastIZZZNS0_49_GLOBAL__N__b919a28f_16_Normalization_cu_5c38458736batch_norm_elementwise_backward_evalERKNS_6TensorES6_S6_S6_ENKUlvE_clEvENKUlvE0_clEvEUlfffE_EEvRNS_18TensorIteratorBaseERKT_EUliE_EEviT1_,"a",@progbits
	.sectionflags	@""
	.align	4
.nv.constant0._ZN2at6native18elementwise_kernelILi128ELi2EZNS0_22gpu_kernel_impl_nocastIZZZNS0_49_GLOBAL__N__b919a28f_16_Normalization_cu_5c38458736batch_norm_elementwise_backward_evalERKNS_6TensorES6_S6_S6_ENKUlvE_clEvENKUlvE0_clEvEUlfffE_EEvRNS_18TensorIteratorBaseERKT_EUliE_EEviT1_:
	.zero		1656


//--------------------- .nv.constant0._ZN2at6native27unrolled_elementwise_kernelIZZZNS0_49_GLOBAL__N__b919a28f_16_Normalization_cu_5c38458736batch_norm_elementwise_backward_evalERKNS_6TensorES5_S5_S5_ENKUlvE_clEvENKUlvE0_clEvEUlfffE_St5arrayIPcLm4EELi4E23TrivialOffsetCalculatorILi3EjESC_ILi1EjENS0_6memory15LoadWithoutCastENSF_16StoreWithoutCastEEEviT_T0_T2_T3_T4_T5_ --------------------------
	.section	.nv.constant0._ZN2at6native27unrolled_elementwise_kernelIZZZNS0_49_GLOBAL__N__b919a28f_16_Normalization_cu_5c38458736batch_norm_elementwise_backward_evalERKNS_6TensorES5_S5_S5_ENKUlvE_clEvENKUlvE0_clEvEUlfffE_St5arrayIPcLm4EELi4E23TrivialOffsetCalculatorILi3EjESC_ILi1EjENS0_6memory15LoadWithoutCastENSF_16StoreWithoutCastEEEviT_T0_T2_T3_T4_T5_,"a",@progbits
	.sectionflags	@""
	.align	4
.nv.constant0._ZN2at6native27unrolled_elementwise_kernelIZZZNS0_49_GLOBAL__N__b919a28f_16_Normalization_cu_5c38458736batch_norm_elementwise_backward_evalERKNS_6TensorES5_S5_S5_ENKUlvE_clEvENKUlvE0_clEvEUlfffE_St5arrayIPcLm4EELi4E23TrivialOffsetCalculatorILi3EjESC_ILi1EjENS0_6memory15LoadWithoutCastENSF_16StoreWithoutCastEEEviT_T0_T2_T3_T4_T5_:
	.zero		940


//--------------------- .nv.constant0._ZN2at6native29vectorized_elementwise_kernelILi2EZZZNS0_49_GLOBAL__N__b919a28f_16_Normalization_cu_5c38458736batch_norm_elementwise_backward_evalERKNS_6TensorES5_S5_S5_ENKUlvE_clEvENKUlvE0_clEvEUlfffE_St5arrayIPcLm4EEEEviT0_T1_ --------------------------
	.section	.nv.constant0._ZN2at6native29vectorized_elementwise_kernelILi2EZZZNS0_49_GLOBAL__N__b919a28f_16_Normalization_cu_5c38458736batch_norm_elementwise_backward_evalERKNS_6TensorES5_S5_S5_ENKUlvE_clEvENKUlvE0_clEvEUlfffE_St5arrayIPcLm4EEEEviT0_T1_,"a",@progbits
	.sectionflags	@""
	.align	4
.nv.constant0._ZN2at6native29vectorized_elementwise_kernelILi2EZZZNS0_49_GLOBAL__N__b919a28f_16_Normalization_cu_5c38458736batch_norm_elementwise_backward_evalERKNS_6TensorES5_S5_S5_ENKUlvE_clEvENKUlvE0_clEvEUlfffE_St5arrayIPcLm4EEEEviT0_T1_:
	.zero		936


//--------------------- .nv.constant0._ZN2at6native29vectorized_elementwise_kernelILi4EZZZNS0_49_GLOBAL__N__b919a28f_16_Normalization_cu_5c38458736batch_norm_elementwise_backward_evalERKNS_6TensorES5_S5_S5_ENKUlvE_clEvENKUlvE0_clEvEUlfffE_St5arrayIPcLm4EEEEviT0_T1_ --------------------------
	.section	.nv.constant0._ZN2at6native29vectorized_elementwise_kernelILi4EZZZNS0_49_GLOBAL__N__b919a28f_16_Normalization_cu_5c38458736batch_norm_elementwise_backward_evalERKNS_6TensorES5_S5_S5_ENKUlvE_clEvENKUlvE0_clEvEUlfffE_St5arrayIPcLm4EEEEviT0_T1_,"a",@progbits
	.sectionflags	@""
	.align	4
.nv.constant0._ZN2at6native29vectorized_elementwise_kernelILi4EZZZNS0_49_GLOBAL__N__b919a28f_16_Normalization_cu_5c38458736batch_norm_elementwise_backward_evalERKNS_6TensorES5_S5_S5_ENKUlvE_clEvENKUlvE0_clEvEUlfffE_St5arrayIPcLm4EEEEviT0_T1_:
	.zero		936


//--------------------- .nv.constant0._ZN2at6native29vectorized_elementwise_kernelILi8EZZZNS0_49_GLOBAL__N__b919a28f_16_Normalization_cu_5c38458736batch_norm_elementwise_backward_evalERKNS_6TensorES5_S5_S5_ENKUlvE_clEvENKUlvE0_clEvEUlfffE_St5arrayIPcLm4EEEEviT0_T1_ --------------------------
	.section	.nv.constant0._ZN2at6native29vectorized_elementwise_kernelILi8EZZZNS0_49_GLOBAL__N__b919a28f_16_Normalization_cu_5c38458736batch_norm_elementwise_backward_evalERKNS_6TensorES5_S5_S5_ENKUlvE_clEvENKUlvE0_clEvEUlfffE_St5arrayIPcLm4EEEEviT0_T1_,"a",@progbits
	.sectionflags	@""
	.align	4
.nv.constant0._ZN2at6native29vectorized_elementwise_kernelILi8EZZZNS0_49_GLOBAL__N__b919a28f_16_Normalization_cu_5c38458736batch_norm_elementwise_backward_evalERKNS_6TensorES5_S5_S5_ENKUlvE_clEvENKUlvE0_clEvEUlfffE_St5arrayIPcLm4EEEEviT0_T1_:
	.zero		936


//--------------------- .nv.constant0._ZN2at6native18elementwise_kernelILi128ELi4EZNS0_15gpu_kernel_implIZZZNS0_49_GLOBAL__N__b919a28f_16_Normalization_cu_5c38458736batch_norm_elementwise_backward_evalERKNS_6TensorES6_S6_S6_ENKUlvE_clEvENKUlvE_clEvEUldddE_EEvRNS_18TensorIteratorBaseERKT_EUliE_EEviT1_ --------------------------
	.section	.nv.constant0._ZN2at6native18elementwise_kernelILi128ELi4EZNS0_15gpu_kernel_implIZZZNS0_49_GLOBAL__N__b919a28f_16_Normalization_cu_5c38458736batch_norm_elementwise_backward_evalERKNS_6TensorES6_S6_S6_ENKUlvE_clEvENKUlvE_clEvEUldddE_EEvRNS_18TensorIteratorBaseERKT_EUliE_EEviT1_,"a",@progbits
	.sectionflags	@""
	.align	4
.nv.constant0._ZN2at6native18elementwise_kernelILi128ELi4EZNS0_15gpu_kernel_implIZZZNS0_49_GLOBAL__N__b919a28f_16_Normalization_cu_5c38458736batch_norm_elementwise_backward_evalERKNS_6TensorES6_S6_S6_ENKUlvE_clEvENKUlvE_clEvEUldddE_EEvRNS_18TensorIteratorBaseERKT_EUliE_EEviT1_:
	.zero		1656


//--------------------- .nv.constant0._ZN2at6native27unrolled_elementwise_kernelIZZZNS0_49_GLOBAL__N__b919a28f_16_Normalization_cu_5c38458736batch_norm_elementwise_backward_evalERKNS_6TensorES5_S5_S5_ENKUlvE_clEvENKUlvE_clEvEUldddE_St5arrayIPcLm4EELi4E23TrivialOffsetCalculatorILi3EjESC_ILi1EjENS0_6memory12LoadWithCastILi3EEENSF_13StoreWithCastILi1EEEEEviT_T0_T2_T3_T4_T5_ --------------------------
	.section	.nv.constant0._ZN2at6native27unrolled_elementwise_kernelIZZZNS0_49_GLOBAL__N__b919a28f_16_Normalization_cu_5c38458736batch_norm_elementwise_backward_evalERKNS_6TensorES5_S5_S5_ENKUlvE_clEvENKUlvE_clEvEUldddE_St5arrayIPcLm4EELi4E23TrivialOffsetCalculatorILi3EjESC_ILi1EjENS0_6memory12LoadWithCastILi3EEENSF_13StoreWithCastILi1EEEEEviT_T0_T2_T3_T4_T5_,"a",@progbits
	.sectionflags	@""
	.align	4
.nv.constant0._ZN2at6native27unrolled_elementwise_kernelIZZZNS0_49_GLOBAL__N__b919a28f_16_Normalization_cu_5c38458736batch_norm_elementwise_backward_evalERKNS_6TensorES5_S5_S5_ENKUlvE_clEvENKUlvE_clEvEUldddE_St5arrayIPcLm4EELi4E23TrivialOffsetCalculatorILi3EjESC_ILi1EjENS0_6memory12LoadWithCastILi3EEENSF_13StoreWithCastILi1EEEEEviT_T0_T2_T3_T4_T5_:
	.zero		964


//--------------------- .nv.constant0._ZN2at6native18elementwise_kernelILi128ELi2EZNS0_22gpu_kernel_impl_nocastIZZZNS0_49_GLOBAL__N__b919a28f_16_Normalization_cu_5c38458736batch_norm_elementwise_backward_evalERKNS_6TensorES6_S6_S6_ENKUlvE_clEvENKUlvE_clEvEUldddE_EEvRNS_18TensorIteratorBaseERKT_EUliE_EEviT1_ --------------------------
	.section	.nv.constant0._ZN2at6native18elementwise_kernelILi128ELi2EZNS0_22gpu_kernel_impl_nocastIZZZNS0_49_GLOBAL__N__b919a28f_16_Normalization_cu_5c38458736batch_norm_elementwise_backward_evalERKNS_6TensorES6_S6_S6_ENKUlvE_clEvENKUlvE_clEvEUldddE_EEvRNS_18TensorIteratorBaseERKT_EUliE_EEviT1_,"a",@progbits
	.sectionflags	@""
	.align	4
.nv.constant0._ZN2at6native18elementwise_kernelILi128ELi2EZNS0_22gpu_kernel_impl_nocastIZZZNS0_49_GLOBAL__N__b919a28f_16_Normalization_cu_5c38458736batch_norm_elementwise_backward_evalERKNS_6TensorES6_S6_S6_ENKUlvE_clEvENKUlvE_clEvEUldddE_EEvRNS_18TensorIteratorBaseERKT_EUliE_EEviT1_:
	.zero		1656


//--------------------- .nv.constant0._ZN2at6native27unrolled_elementwise_kernelIZZZNS0_49_GLOBAL__N__b919a28f_16_Normalization_cu_5c38458736batch_norm_elementwise_backward_evalERKNS_6TensorES5_S5_S5_ENKUlvE_clEvENKUlvE_clEvEUldddE_St5arrayIPcLm4EELi4E23TrivialOffsetCalculatorILi3EjESC_ILi1EjENS0_6memory15LoadWithoutCastENSF_16StoreWithoutCastEEEviT_T0_T2_T3_T4_T5_ --------------------------
	.section	.nv.constant0._ZN2at6native27unrolled_elementwise_kernelIZZZNS0_49_GLOBAL__N__b919a28f_16_Normalization_cu_5c38458736batch_norm_elementwise_backward_evalERKNS_6TensorES5_S5_S5_ENKUlvE_clEvENKUlvE_clEvEUldddE_St5arrayIPcLm4EELi4E23TrivialOffsetCalculatorILi3EjESC_ILi1EjENS0_6memory15LoadWithoutCastENSF_16StoreWithoutCastEEEviT_T0_T2_T3_T4_T5_,"a",@progbits
	.sectionflags	@""
	.align	4
.nv.constant0._ZN2at6native27unrolled_elementwise_kernelIZZZNS0_49_GLOBAL__N__b919a28f_16_Normalization_cu_5c38458736batch_norm_elementwise_backward_evalERKNS_6TensorES5_S5_S5_ENKUlvE_clEvENKUlvE_clEvEUldddE_St5arrayIPcLm4EELi4E23TrivialOffsetCalculatorILi3EjESC_ILi1EjENS0_6memory15LoadWithoutCastENSF_16StoreWithoutCastEEEviT_T0_T2_T3_T4_T5_:
	.zero		940


//--------------------- .nv.constant0._ZN2at6native29vectorized_elementwise_kernelILi2EZZZNS0_49_GLOBAL__N__b919a28f_16_Normalization_cu_5c38458736batch_norm_elementwise_backward_evalERKNS_6TensorES5_S5_S5_ENKUlvE_clEvENKUlvE_clEvEUldddE_St5arrayIPcLm4EEEEviT0_T1_ --------------------------
	.section	.nv.constant0._ZN2at6native29vectorized_elementwise_kernelILi2EZZZNS0_49_GLOBAL__N__b919a28f_16_Normalization_cu_5c38458736batch_norm_elementwise_backward_evalERKNS_6TensorES5_S5_S5_ENKUlvE_clEvENKUlvE_clEvEUldddE_St5arrayIPcLm4EEEEviT0_T1_,"a",@progbits
	.sectionflags	@""
	.align	4
.nv.constant0._ZN2at6native29vectorized_elementwise_kernelILi2EZZZNS0_49_GLOBAL__N__b919a28f_16_Normalization_cu_5c38458736batch_norm_elementwise_backward_evalERKNS_6TensorES5_S5_S5_ENKUlvE_clEvENKUlvE_clEvEUldddE_St5arrayIPcLm4EEEEviT0_T1_:
	.zero		936


//--------------------- .nv.constant0._ZN2at6native29vectorized_elementwise_kernelILi4EZZZNS0_49_GLOBAL__N__b919a28f_16_Normalization_cu_5c38458736batch_norm_elementwise_backward_evalERKNS_6TensorES5_S5_S5_ENKUlvE_clEvENKUlvE_clEvEUldddE_St5arrayIPcLm4EEEEviT0_T1_ --------------------------
	.section	.nv.constant0._ZN2at6native29vectorized_elementwise_kernelILi4EZZZNS0_49_GLOBAL__N__b919a28f_16_Normalization_cu_5c38458736batch_norm_elementwise_backward_evalERKNS_6TensorES5_S5_S5_ENKUlvE_clEvENKUlvE_clEvEUldddE_St5arrayIPcLm4EEEEviT0_T1_,"a",@progbits
	.sectionflags	@""
	.align	4
.nv.constant0._ZN2at6native29vectorized_elementwise_kernelILi4EZZZNS0_49_GLOBAL__N__b919a28f_16_Normalization_cu_5c38458736batch_norm_elementwise_backward_evalERKNS_6TensorES5_S5_S5_ENKUlvE_clEvENKUlvE_clEvEUldddE_St5arrayIPcLm4EEEEviT0_T1_:
	.zero		936


//--------------------- .nv.constant0._ZN2at6native29vectorized_elementwise_kernelILi8EZZZNS0_49_GLOBAL__N__b919a28f_16_Normalization_cu_5c38458736batch_norm_elementwise_backward_evalERKNS_6TensorES5_S5_S5_ENKUlvE_clEvENKUlvE_clEvEUldddE_St5arrayIPcLm4EEEEviT0_T1_ --------------------------
	.section	.nv.constant0._ZN2at6native29vectorized_elementwise_kernelILi8EZZZNS0_49_GLOBAL__N__b919a28f_16_Normalization_cu_5c38458736batch_norm_elementwise_backward_evalERKNS_6TensorES5_S5_S5_ENKUlvE_clEvENKUlvE_clEvEUldddE_St5arrayIPcLm4EEEEviT0_T1_,"a",@progbits
	.sectionflags	@""
	.align	4
.nv.constant0._ZN2at6native29vectorized_elementwise_kernelILi8EZZZNS0_49_GLOBAL__N__b919a28f_16_Normalization_cu_5c38458736batch_norm_elementwise_backward_evalERKNS_6TensorES5_S5_S5_ENKUlvE_clEvENKUlvE_clEvEUldddE_St5arrayIPcLm4EEEEviT0_T1_:
	.zero		936


//--------------------- .nv.constant0._ZN2at6native18elementwise_kernelILi128ELi4EZNS0_15gpu_kernel_implIZZZNS0_49_GLOBAL__N__b919a28f_16_Normalization_cu_5c38458737batch_norm_elementwise_backward_trainERKNS_6TensorES6_S6_S6_S6_S6_S6_ENKUlvE0_clEvENKUlvE2_clEvEUlN3c108BFloat16ESA_fffffE_EEvRNS_18TensorIteratorBaseERKT_EUliE_EEviT1_ --------------------------
	.section	.nv.constant0._ZN2at6native18elementwise_kernelILi128ELi4EZNS0_15gpu_kernel_implIZZZNS0_49_GLOBAL__N__b919a28f_16_Normalization_cu_5c38458737batch_norm_elementwise_backward_trainERKNS_6TensorES6_S6_S6_S6_S6_S6_ENKUlvE0_clEvENKUlvE2_clEvEUlN3c108BFloat16ESA_fffffE_EEvRNS_18TensorIteratorBaseERKT_EUliE_EEviT1_,"a",@progbits
	.sectionflags	@""
	.align	4
.nv.constant0._ZN2at6native18elementwise_kernelILi128ELi4EZNS0_15gpu_kernel_implIZZZNS0_49_GLOBAL__N__b919a28f_16_Normalization_cu_5c38458737batch_norm_elementwise_backward_trainERKNS_6TensorES6_S6_S6_S6_S6_S6_ENKUlvE0_clEvENKUlvE2_clEvEUlN3c108BFloat16ESA_fffffE_EEvRNS_18TensorIteratorBaseERKT_EUliE_EEviT1_:
	.zero		2104


//--------------------- .nv.constant0._ZN2at6native27unrolled_elementwise_kernelIZZZNS0_49_GLOBAL__N__b919a28f_16_Normalization_cu_5c38458737batch_norm_elementwise_backward_trainERKNS_6TensorES5_S5_S5_S5_S5_S5_ENKUlvE0_clEvENKUlvE2_clEvEUlN3c108BFloat16ES9_fffffE_St5arrayIPcLm8EELi4E23TrivialOffsetCalculatorILi7EjESE_ILi1EjENS0_6memory12LoadWithCastILi7EEENSH_13StoreWithCastILi1EEEEEviT_T0_T2_T3_T4_T5_ --------------------------
	.section	.nv.constant0._ZN2at6native27unrolled_elementwise_kernelIZZZNS0_49_GLOBAL__N__b919a28f_16_Normalization_cu_5c38458737batch_norm_elementwise_backward_trainERKNS_6TensorES5_S5_S5_S5_S5_S5_ENKUlvE0_clEvENKUlvE2_clEvEUlN3c108BFloat16ES9_fffffE_St5arrayIPcLm8EELi4E23TrivialOffsetCalculatorILi7EjESE_ILi1EjENS0_6memory12LoadWithCastILi7EEENSH_13StoreWithCastILi1EEEEEviT_T0_T2_T3_T4_T5_,"a",@progbits
	.sectionflags	@""
	.align	4
.nv.constant0._ZN2at6native27unrolled_elementwise_kernelIZZZNS0_49_GLOBAL__N__b919a28f_16_Normalization_cu_5c38458737batch_norm_elementwise_backward_trainERKNS_6TensorES5_S5_S5_S5_S5_S5_ENKUlvE0_clEvENKUlvE2_clEvEUlN3c108BFloat16ES9_fffffE_St5arrayIPcLm8EELi4E23TrivialOffsetCalculatorILi7EjESE_ILi1EjENS0_6memory12LoadWithCastILi7EEENSH_13StoreWithCastILi1EEEEEviT_T0_T2_T3_T4_T5_:
	.zero		1032


//--------------------- .nv.constant0._ZN2at6native18elementwise_kernelILi128ELi4EZNS0_22gpu_kernel_impl_nocastIZZZNS0_49_GLOBAL__N__b919a28f_16_Normalization_cu_5c38458737batch_norm_elementwise_backward_trainERKNS_6TensorES6_S6_S6_S6_S6_S6_ENKUlvE0_clEvENKUlvE2_clEvEUlN3c108BFloat16ESA_fffffE_EEvRNS_18TensorIteratorBaseERKT_EUliE_EEviT1_ --------------------------
	.section	.nv.constant0._ZN2at6native18elementwise_kernelILi128ELi4EZNS0_22gpu_kernel_impl_nocastIZZZNS0_49_GLOBAL__N__b919a28f_16_Normalization_cu_5c38458737batch_norm_elementwise_backward_trainERKNS_6TensorES6_S6_S6_S6_S6_S6_ENKUlvE0_clEvENKUlvE2_clEvEUlN3c108BFloat16ESA_fffffE_EEvRNS_18TensorIteratorBaseERKT_EUliE_EEviT1_,"a",@progbits
	.sectionflags	@""
	.align	4
.nv.constant0._ZN2at6native18elementwise_kernelILi128ELi4EZNS0_22gpu_kernel_impl_nocastIZZZNS0_49_GLOBAL__N__b919a28f_16_Normalization_cu_5c38458737batch_norm_elementwise_backward_trainERKNS_6TensorES6_S6_S6_S6_S6_S6_ENKUlvE0_clEvENKUlvE2_clEvEUlN3c108BFloat16ESA_fffffE_EEvRNS_18TensorIteratorBaseERKT_EUliE_EEviT1_:
	.zero		2096


//--------------------- .nv.constant0._ZN2at6native27unrolled_elementwise_kernelIZZZNS0_49_GLOBAL__N__b919a28f_16_Normalization_cu_5c38458737batch_norm_elementwise_backward_trainERKNS_6TensorES5_S5_S5_S5_S5_S5_ENKUlvE0_clEvENKUlvE2_clEvEUlN3c108BFloat16ES9_fffffE_St5arrayIPcLm8EELi4E23TrivialOffsetCalculatorILi7EjESE_ILi1EjENS0_6memory15LoadWithoutCastENSH_16StoreWithoutCastEEEviT_T0_T2_T3_T4_T5_ --------------------------
	.section	.nv.constant0._ZN2at6native27unrolled_elementwise_kernelIZZZNS0_49_GLOBAL__N__b919a28f_16_Normalization_cu_5c38458737batch_norm_elementwise_backward_trainERKNS_6TensorES5_S5_S5_S5_S5_S5_ENKUlvE0_clEvENKUlvE2_clEvEUlN3c108BFloat16ES9_fffffE_St5arrayIPcLm8EELi4E23TrivialOffsetCalculatorILi7EjESE_ILi1EjENS0_6memory15LoadWithoutCastENSH_16StoreWithoutCastEEEviT_T0_T2_T3_T4_T5_,"a",@progbits
	.sectionflags	@""
	.align	4
.nv.constant0._ZN2at6native27unrolled_elementwise_kernelIZZZNS0_49_GLOBAL__N__b919a28f_16_Normalization_cu_5c38458737batch_norm_elementwise_backward_trainERKNS_6TensorES5_S5_S5_S5_S5_S5_ENKUlvE0_clEvENKUlvE2_clEvEUlN3c108BFloat16ES9_fffffE_St5arrayIPcLm8EELi4E23TrivialOffsetCalculatorILi7EjESE_ILi1EjENS0_6memory15LoadWithoutCastENSH_16StoreWithoutCastEEEviT_T0_T2_T3_T4_T5_:
	.zero		988


//--------------------- .nv.constant0._ZN2at6native29vectorized_elementwise_kernelILi2EZZZNS0_49_GLOBAL__N__b919a28f_16_Normalization_cu_5c38458737batch_norm_elementwise_backward_trainERKNS_6TensorES5_S5_S5_S5_S5_S5_ENKUlvE0_clEvENKUlvE2_clEvEUlN3c108BFloat16ES9_fffffE_St5arrayIPcLm8EEEEviT0_T1_ --------------------------
	.section	.nv.constant0._ZN2at6native29vectorized_elementwise_kernelILi2EZZZNS0_49_GLOBAL__N__b919a28f_16_Normalization_cu_5c38458737batch_norm_elementwise_backward_trainERKNS_6TensorES5_S5_S5_S5_S5_S5_ENKUlvE0_clEvENKUlvE2_clEvEUlN3c108BFloat16ES9_fffffE_St5arrayIPcLm8EEEEviT0_T1_,"a",@progbits
	.sectionflags	@""
	.align	4
.nv.constant0._ZN2at6native29vectorized_elementwise_kernelILi2EZZZNS0_49_GLOBAL__N__b919a28f_16_Normalization_cu_5c38458737batch_norm_elementwise_backward_trainERKNS_6TensorES5_S5_S5_S5_S5_S5_ENKUlvE0_clEvENKUlvE2_clEvEUlN3c108BFloat16ES9_fffffE_St5arrayIPcLm8EEEEviT0_T1_:
	.zero		984


//--------------------- .nv.constant0._ZN2at6native29vectorized_elementwise_kernelILi4EZZZNS0_49_GLOBAL__N__b919a28f_16_Normalization_cu_5c38458737batch_norm_elementwise_backward_trainERKNS_6TensorES5_S5_S5_S5_S5_S5_ENKUlvE0_clEvENKUlvE2_clEvEUlN3c108BFloat16ES9_fffffE_St5arrayIPcLm8EEEEviT0_T1_ --------------------------
	.section	.nv.constant0._ZN2at6native29vectorized_elementwise_kernelILi4EZZZNS0_49_GLOBAL__N__b919a28f_16_Normalization_cu_5c38458737batch_norm_elementwise_backward_trainERKNS_6TensorES5_S5_S5_S5_S5_S5_ENKUlvE0_clEvENKUlvE2_clEvEUlN3c108BFloat16ES9_fffffE_St5arrayIPcLm8EEEEviT0_T1_,"a",@progbits
	.sectionflags	@""
	.align	4
.nv.constant0._ZN2at6native29vectorized_elementwise_kernelILi4EZZZNS0_49_GLOBAL__N__b919a28f_16_Normalization_cu_5c38458737batch_norm_elementwise_backward_trainERKNS_6TensorES5_S5_S5_S5_S5_S5_ENKUlvE0_clEvENKUlvE2_clEvEUlN3c108BFloat16ES9_fffffE_St5arrayIPcLm8EEEEviT0_T1_:
	.zero		984


//--------------------- .nv.constant0._ZN2at6native29vectorized_elementwise_kernelILi8EZZZNS0_49_GLOBAL__N__b919a28f_16_Normalization_cu_5c38458737batch_norm_elementwise_backward_trainERKNS_6TensorES5_S5_S5_S5_S5_S5_ENKUlvE0_clEvENKUlvE2_clEvEUlN3c108BFloat16ES9_fffffE_St5arrayIPcLm8EEEEviT0_T1_ --------------------------
	.section	.nv.constant0._ZN2at6native29vectorized_elementwise_kernelILi8EZZZNS0_49_GLOBAL__N__b919a28f_16_Normalization_cu_5c38458737batch_norm_elementwise_backward_trainERKNS_6TensorES5_S5_S5_S5_S5_S5_ENKUlvE0_clEvENKUlvE2_clEvEUlN3c108BFloat16ES9_fffffE_St5arrayIPcLm8EEEEviT0_T1_,"a",@progbits
	.sectionflags	@""
	.align	4
.nv.constant0._ZN2at6native29vectorized_elementwise_kernelILi8EZZZNS0_49_GLOBAL__N__b919a28f_16_Normalization_cu_5c38458737batch_norm_elementwise_backward_trainERKNS_6TensorES5_S5_S5_S5_S5_S5_ENKUlvE0_clEvENKUlvE2_clEvEUlN3c108BFloat16ES9_fffffE_St5arrayIPcLm8EEEEviT0_T1_:
	.zero		984


//--------------------- .nv.constant0._ZN2at6native18elementwise_kernelILi128ELi4EZNS0_15gpu_kernel_implIZZZNS0_49_GLOBAL__N__b919a28f_16_Normalization_cu_5c38458737batch_norm_elementwise_backward_trainERKNS_6TensorES6_S6_S6_S6_S6_S6_ENKUlvE0_clEvENKUlvE1_clEvEUlN3c104HalfESA_fffffE_EEvRNS_18TensorIteratorBaseERKT_EUliE_EEviT1_ --------------------------
	.section	.nv.constant0._ZN2at6native18elementwise_kernelILi128ELi4EZNS0_15gpu_kernel_implIZZZNS0_49_GLOBAL__N__b919a28f_16_Normalization_cu_5c38458737batch_norm_elementwise_backward_trainERKNS_6TensorES6_S6_S6_S6_S6_S6_ENKUlvE0_clEvENKUlvE1_clEvEUlN3c104HalfESA_fffffE_EEvRNS_18TensorIteratorBaseERKT_EUliE_EEviT1_,"a",@progbits
	.sectionflags	@""
	.align	4
.nv.constant0._ZN2at6native18elementwise_kernelILi128ELi4EZNS0_15gpu_kernel_implIZZZNS0_49_GLOBAL__N__b919a28f_16_Normalization_cu_5c38458737batch_norm_elementwise_backward_trainERKNS_6TensorES6_S6_S6_S6_S6_S6_ENKUlvE0_clEvENKUlvE1_clEvEUlN3c104HalfESA_fffffE_EEvRNS_18TensorIteratorBaseERKT_EUliE_EEviT1_:
	.zero		2104


//--------------------- .nv.constant0._ZN2at6native27unrolled_elementwise_kernelIZZZNS0_49_GLOBAL__N__b919a28f_16_Normalization_cu_5c38458737batch_norm_elementwise_backward_trainERKNS_6TensorES5_S5_S5_S5_S5_S5_ENKUlvE0_clEvENKUlvE1_clEvEUlN3c104HalfES9_fffffE_St5arrayIPcLm8EELi4E23TrivialOffsetCalculatorILi7EjESE_ILi1EjENS0_6memory12LoadWithCastILi7EEENSH_13StoreWithCastILi1EEEEEviT_T0_T2_T3_T4_T5_ --------------------------
	.section	.nv.constant0._ZN2at6native27unrolled_elementwise_kernelIZZZNS0_49_GLOBAL__N__b919a28f_16_Normalization_cu_5c38458737batch_norm_elementwise_backward_trainERKNS_6TensorES5_S5_S5_S5_S5_S5_ENKUlvE0_clEvENKUlvE1_clEvEUlN3c104HalfES9_fffffE_St5arrayIPcLm8EELi4E23TrivialOffsetCalculatorILi7EjESE_ILi1EjENS0_6memory12LoadWithCastILi7EEENSH_13StoreWithCastILi1EEEEEviT_T0_T2_T3_T4_T5_,"a",@progbits
	.sectionflags	@""
	.align	4
.nv.constant0._ZN2at6native27unrolled_elementwise_kernelIZZZNS0_49_GLOBAL__N__b919a28f_16_Normalization_cu_5c38458737batch_norm_elementwise_backward_trainERKNS_6TensorES5_S5_S5_S5_S5_S5_ENKUlvE0_clEvENKUlvE1_clEvEUlN3c104HalfES9_fffffE_St5arrayIPcLm8EELi4E23TrivialOffsetCalculatorILi7EjESE_ILi1EjENS0_6memory12LoadWithCastILi7EEENSH_13StoreWithCastILi1EEEEEviT_T0_T2_T3_T4_T5_:
	.zero		1032


//--------------------- .nv.constant0._ZN2at6native18elementwise_kernelILi128ELi4EZNS0_22gpu_kernel_impl_nocastIZZZNS0_49_GLOBAL__N__b919a28f_16_Normalization_cu_5c38458737batch_norm_elementwise_backward_trainERKNS_6TensorES6_S6_S6_S6_S6_S6_ENKUlvE0_clEvENKUlvE1_clEvEUlN3c104HalfESA_fffffE_EEvRNS_18TensorIteratorBaseERKT_EUliE_EEviT1_ --------------------------
	.section	.nv.constant0._ZN2at6native18elementwise_kernelILi128ELi4EZNS0_22gpu_kernel_impl_nocastIZZZNS0_49_GLOBAL__N__b919a28f_16_Normalization_cu_5c38458737batch_norm_elementwise_backward_trainERKNS_6TensorES6_S6_S6_S6_S6_S6_ENKUlvE0_clEvENKUlvE1_clEvEUlN3c104HalfESA_fffffE_EEvRNS_18TensorIteratorBaseERKT_EUliE_EEviT1_,"a",@progbits
	.sectionflags	@""
	.align	4
.nv.constant0._ZN2at6native18elementwise_kernelILi128ELi4EZNS0_22gpu_kernel_impl_nocastIZZZNS0_49_GLOBAL__N__b919a28f_16_Normalization_cu_5c38458737batch_norm_elementwise_backward_trainERKNS_6TensorES6_S6_S6_S6_S6_S6_ENKUlvE0_clEvENKUlvE1_clEvEUlN3c104HalfESA_fffffE_EEvRNS_18TensorIteratorBaseERKT_EUliE_EEviT1_:
	.zero		2096


//--------------------- .nv.constant0._ZN2at6native27unrolled_elementwise_kernelIZZZNS0_49_GLOBAL__N__b919a28f_16_Normalization_cu_5c38458737batch_norm_elementwise_backward_trainERKNS_6TensorES5_S5_S5_S5_S5_S5_ENKUlvE0_clEvENKUlvE1_clEvEUlN3c104HalfES9_fffffE_St5arrayIPcLm8EELi4E23TrivialOffsetCalculatorILi7EjESE_ILi1EjENS0_6memory15LoadWithoutCastENSH_16StoreWithoutCastEEEviT_T0_T2_T3_T4_T5_ --------------------------
	.section	.nv.constant0._ZN2at6native27unrolled_elementwise_kernelIZZZNS0_49_GLOBAL__N__b919a28f_16_Normalization_cu_5c38458737batch_norm_elementwise_backward_trainERKNS_6TensorES5_S5_S5_S5_S5_S5_ENKUlvE0_clEvENKUlvE1_clEvEUlN3c104HalfES9_fffffE_St5arrayIPcLm8EELi4E23TrivialOffsetCalculatorILi7EjESE_ILi1EjENS0_6memory15LoadWithoutCastENSH_16StoreWithoutCastEEEviT_T0_T2_T3_T4_T5_,"a",@progbits
	.sectionflags	@""
	.align	4
.nv.constant0._ZN2at6native27unrolled_elementwise_kernelIZZZNS0_49_GLOBAL__N__b919a28f_16_Normalization_cu_5c38458737batch_norm_elementwise_backward_trainERKNS_6TensorES5_S5_S5_S5_S5_S5_ENKUlvE0_clEvENKUlvE1_clEvEUlN3c104HalfES9_fffffE_St5arrayIPcLm8EELi4E23TrivialOffsetCalculatorILi7EjESE_ILi1EjENS0_6memory15LoadWithoutCastENSH_16StoreWithoutCastEEEviT_T0_T2_T3_T4_T5_:
	.zero		988


//--------------------- .nv.constant0._ZN2at6native29vectorized_elementwise_kernelILi2EZZZNS0_49_GLOBAL__N__b919a28f_16_Normalization_cu_5c38458737batch_norm_elementwise_backward_trainERKNS_6TensorES5_S5_S5_S5_S5_S5_ENKUlvE0_clEvENKUlvE1_clEvEUlN3c104HalfES9_fffffE_St5arrayIPcLm8EEEEviT0_T1_ --------------------------
	.section	.nv.constant0._ZN2at6native29vectorized_elementwise_kernelILi2EZZZNS0_49_GLOBAL__N__b919a28f_16_Normalization_cu_5c38458737batch_norm_elementwise_backward_trainERKNS_6TensorES5_S5_S5_S5_S5_S5_ENKUlvE0_clEvENKUlvE1_clEvEUlN3c104HalfES9_fffffE_St5arrayIPcLm8EEEEviT0_T1_,"a",@progbits
	.sectionflags	@""
	.align	4
.nv.constant0._ZN2at6native29vectorized_elementwise_kernelILi2EZZZNS0_49_GLOBAL__N__b919a28f_16_Normalization_cu_5c38458737batch_norm_elementwise_backward_trainERKNS_6TensorES5_S5_S5_S5_S5_S5_ENKUlvE0_clEvENKUlvE1_clEvEUlN3c104HalfES9_fffffE_St5arrayIPcLm8EEEEviT0_T1_:
	.zero		984


//--------------------- .nv.constant0._ZN2at6native29vectorized_elementwise_kernelILi4EZZZNS0_49_GLOBAL__N__b919a28f_16_Normalization_cu_5c38458737batch_norm_elementwise_backward_trainERKNS_6TensorES5_S5_S5_S5_S5_S5_ENKUlvE0_clEvENKUlvE1_clEvEUlN3c104HalfES9_fffffE_St5arrayIPcLm8EEEEviT0_T1_ --------------------------
	.section	.nv.constant0._ZN2at6native29vectorized_elementwise_kernelILi4EZZZNS0_49_GLOBAL__N__b919a28f_16_Normalization_cu_5c38458737batch_norm_elementwise_backward_trainERKNS_6TensorES5_S5_S5_S5_S5_S5_ENKUlvE0_clEvENKUlvE1_clEvEUlN3c104HalfES9_fffffE_St5arrayIPcLm8EEEEviT0_T1_,"a",@progbits
	.sectionflags	@""
	.align	4
.nv.constant0._ZN2at6native29vectorized_elementwise_kernelILi4EZZZNS0_49_GLOBAL__N__b919a28f_16_Normalization_cu_5c38458737batch_norm_elementwise_backward_trainERKNS_6TensorES5_S5_S5_S5_S5_S5_ENKUlvE0_clEvENKUlvE1_clEvEUlN3c104HalfES9_fffffE_St5arrayIPcLm8EEEEviT0_T1_:
	.zero		984


//--------------------- .nv.constant0._ZN2at6native29vectorized_elementwise_kernelILi8EZZZNS0_49_GLOBAL__N__b919a28f_16_Normalization_cu_5c38458737batch_norm_elementwise_backward_trainERKNS_6TensorES5_S5_S5_S5_S5_S5_ENKUlvE0_clEvENKUlvE1_clEvEUlN3c104HalfES9_fffffE_St5arrayIPcLm8EEEEviT0_T1_ --------------------------
	.section	.nv.constant0._ZN2at6native29vectorized_elementwise_kernelILi8EZZZNS0_49_GLOBAL__N__b919a28f_16_Normalization_cu_5c38458737batch_norm_elementwise_backward_trainERKNS_6TensorES5_S5_S5_S5_S5_S5_ENKUlvE0_clEvENKUlvE1_clEvEUlN3c104HalfES9_fffffE_St5arrayIPcLm8EEEEviT0_T1_,"a",@progbits
	.sectionflags	@""
	.align	4
.nv.constant0._ZN2at6native29vectorized_elementwise_kernelILi8EZZZNS0_49_GLOBAL__N__b919a28f_16_Normalization_cu_5c38458737batch_norm_elementwise_backward_trainERKNS_6TensorES5_S5_S5_S5_S5_S5_ENKUlvE0_clEvENKUlvE1_clEvEUlN3c104HalfES9_fffffE_St5arrayIPcLm8EEEEviT0_T1_:
	.zero		984


//--------------------- .nv.constant0._ZN2at6native18elementwise_kernelILi128ELi4EZNS0_15gpu_kernel_implIZZZNS0_49_GLOBAL__N__b919a28f_16_Normalization_cu_5c38458737batch_norm_elementwise_backward_trainERKNS_6TensorES6_S6_S6_S6_S6_S6_ENKUlvE0_clEvENKUlvE0_clEvEUlfffffffE_EEvRNS_18TensorIteratorBaseERKT_EUliE_EEviT1_ --------------------------
	.section	.nv.constant0._ZN2at6native18elementwise_kernelILi128ELi4EZNS0_15gpu_kernel_implIZZZNS0_49_GLOBAL__N__b919a28f_16_Normalization_cu_5c38458737batch_norm_elementwise_backward_trainERKNS_6TensorES6_S6_S6_S6_S6_S6_ENKUlvE0_clEvENKUlvE0_clEvEUlfffffffE_EEvRNS_18TensorIteratorBaseERKT_EUliE_EEviT1_,"a",@progbits
	.sectionflags	@""
	.align	4
.nv.constant0._ZN2at6native18elementwise_kernelILi128ELi4EZNS0_15gpu_kernel_implIZZZNS0_49_GLOBAL__N__b919a28f_16_Normalization_cu_5c38458737batch_norm_elementwise_backward_trainERKNS_6TensorES6_S6_S6_S6_S6_S6_ENKUlvE0_clEvENKUlvE0_clEvEUlfffffffE_EEvRNS_18TensorIteratorBaseERKT_EUliE_EEviT1_:
	.zero		2104


//--------------------- .nv.constant0._ZN2at6native27unrolled_elementwise_kernelIZZZNS0_49_GLOBAL__N__b919a28f_16_Normalization_cu_5c38458737batch_norm_elementwise_backward_trainERKNS_6TensorES5_S5_S5_S5_S5_S5_ENKUlvE0_clEvENKUlvE0_clEvEUlfffffffE_St5arrayIPcLm8EELi4E23TrivialOffsetCalculatorILi7EjESC_ILi1EjENS0_6memory12LoadWithCastILi7EEENSF_13StoreWithCastILi1EEEEEviT_T0_T2_T3_T4_T5_ --------------------------
	.section	.nv.constant0._ZN2at6native27unrolled_elementwise_kernelIZZZNS0_49_GLOBAL__N__b919a28f_16_Normalization_cu_5c38458737batch_norm_elementwise_backward_trainERKNS_6TensorES5_S5_S5_S5_S5_S5_ENKUlvE0_clEvENKUlvE0_clEvEUlfffffffE_St5arrayIPcLm8EELi4E23TrivialOffsetCalculatorILi7EjESC_ILi1EjENS0_6memory12LoadWithCastILi7EEENSF_13StoreWithCastILi1EEEEEviT_T0_T2_T3_T4_T5_,"a",@progbits
	.sectionflags	@""
	.align	4
.nv.constant0._ZN2at6native27unrolled_elementwise_kernelIZZZNS0_49_GLOBAL__N__b919a28f_16_Normalization_cu_5c38458737batch_norm_elementwise_backward_trainERKNS_6TensorES5_S5_S5_S5_S5_S5_ENKUlvE0_clEvENKUlvE0_clEvEUlfffffffE_St5arrayIPcLm8EELi4E23TrivialOffsetCalculatorILi7EjESC_ILi1EjENS0_6memory12LoadWithCastILi7EEENSF_13StoreWithCastILi1EEEEEviT_T0_T2_T3_T4_T5_:
	.zero		1032


//--------------------- .nv.constant0._ZN2at6native18elementwise_kernelILi128ELi2EZNS0_22gpu_kernel_impl_nocastIZZZNS0_49_GLOBAL__N__b919a28f_16_Normalization_cu_5c38458737batch_norm_elementwise_backward_trainERKNS_6TensorES6_S6_S6_S6_S6_S6_ENKUlvE0_clEvENKUlvE0_clEvEUlfffffffE_EEvRNS_18TensorIteratorBaseERKT_EUliE_EEviT1_ --------------------------
	.section	.nv.constant0._ZN2at6native18elementwise_kernelILi128ELi2EZNS0_22gpu_kernel_impl_nocastIZZZNS0_49_GLOBAL__N__b919a28f_16_Normalization_cu_5c38458737batch_norm_elementwise_backward_trainERKNS_6TensorES6_S6_S6_S6_S6_S6_ENKUlvE0_clEvENKUlvE0_clEvEUlfffffffE_EEvRNS_18TensorIteratorBaseERKT_EUliE_EEviT1_,"a",@progbits
	.sectionflags	@""
	.align	4
.nv.constant0._ZN2at6native18elementwise_kernelILi128ELi2EZNS0_22gpu_kernel_impl_nocastIZZZNS0_49_GLOBAL__N__b919a28f_16_Normalization_cu_5c38458737batch_norm_elementwise_backward_trainERKNS_6TensorES6_S6_S6_S6_S6_S6_ENKUlvE0_clEvENKUlvE0_clEvEUlfffffffE_EEvRNS_18TensorIteratorBaseERKT_EUliE_EEviT1_:
	.zero		2096


//--------------------- .nv.constant0._ZN2at6native27unrolled_elementwise_kernelIZZZNS0_49_GLOBAL__N__b919a28f_16_Normalization_cu_5c38458737batch_norm_elementwise_backward_trainERKNS_6TensorES5_S5_S5_S5_S5_S5_ENKUlvE0_clEvENKUlvE0_clEvEUlfffffffE_St5arrayIPcLm8EELi4E23TrivialOffsetCalculatorILi7EjESC_ILi1EjENS0_6memory15LoadWithoutCastENSF_16StoreWithoutCastEEEviT_T0_T2_T3_T4_T5_ --------------------------
	.section	.nv.constant0._ZN2at6native27unrolled_elementwise_kernelIZZZNS0_49_GLOBAL__N__b919a28f_16_Normalization_cu_5c38458737batch_norm_elementwise_backward_trainERKNS_6TensorES5_S5_S5_S5_S5_S5_ENKUlvE0_clEvENKUlvE0_clEvEUlfffffffE_St5arrayIPcLm8EELi4E23TrivialOffsetCalculatorILi7EjESC_ILi1EjENS0_6memory15LoadWithoutCastENSF_16StoreWithoutCastEEEviT_T0_T2_T3_T4_T5_,"a",@progbits
	.sectionflags	@""
	.align	4
.nv.constant0._ZN2at6native27unrolled_elementwise_kernelIZZZNS0_49_GLOBAL__N__b919a28f_16_Normalization_cu_5c38458737batch_norm_elementwise_backward_trainERKNS_6TensorES5_S5_S5_S5_S5_S5_ENKUlvE0_clEvENKUlvE0_clEvEUlfffffffE_St5arrayIPcLm8EELi4E23TrivialOffsetCalculatorILi7EjESC_ILi1EjENS0_6memory15LoadWithoutCastENSF_16StoreWithoutCastEEEviT_T0_T2_T3_T4_T5_:
	.zero		988


//--------------------- .nv.constant0._ZN2at6native29vectorized_elementwise_kernelILi2EZZZNS0_49_GLOBAL__N__b919a28f_16_Normalization_cu_5c38458737batch_norm_elementwise_backward_trainERKNS_6TensorES5_S5_S5_S5_S5_S5_ENKUlvE0_clEvENKUlvE0_clEvEUlfffffffE_St5arrayIPcLm8EEEEviT0_T1_ --------------------------
	.section	.nv.constant0._ZN2at6native29vectorized_elementwise_kernelILi2EZZZNS0_49_GLOBAL__N__b919a28f_16_Normalization_cu_5c38458737batch_norm_elementwise_backward_trainERKNS_6TensorES5_S5_S5_S5_S5_S5_ENKUlvE0_clEvENKUlvE0_clEvEUlfffffffE_St5arrayIPcLm8EEEEviT0_T1_,"a",@progbits
	.sectionflags	@""
	.align	4
.nv.constant0._ZN2at6native29vectorized_elementwise_kernelILi2EZZZNS0_49_GLOBAL__N__b919a28f_16_Normalization_cu_5c38458737batch_norm_elementwise_backward_trainERKNS_6TensorES5_S5_S5_S5_S5_S5_ENKUlvE0_clEvENKUlvE0_clEvEUlfffffffE_St5arrayIPcLm8EEEEviT0_T1_:
	.zero		984


//--------------------- .nv.constant0._ZN2at6native29vectorized_elementwise_kernelILi4EZZZNS0_49_GLOBAL__N__b919a28f_16_Normalization_cu_5c38458737batch_norm_elementwise_backward_trainERKNS_6TensorES5_S5_S5_S5_S5_S5_ENKUlvE0_clEvENKUlvE0_clEvEUlfffffffE_St5arrayIPcLm8EEEEviT0_T1_ --------------------------
	.section	.nv.constant0._ZN2at6native29vectorized_elementwise_kernelILi4EZZZNS0_49_GLOBAL__N__b919a28f_16_Normalization_cu_5c38458737batch_norm_elementwise_backward_trainERKNS_6TensorES5_S5_S5_S5_S5_S5_ENKUlvE0_clEvENKUlvE0_clEvEUlfffffffE_St5arrayIPcLm8EEEEviT0_T1_,"a",@progbits
	.sectionflags	@""
	.align	4
.nv.constant0._ZN2at6native29vectorized_elementwise_kernelILi4EZZZNS0_49_GLOBAL__N__b919a28f_16_Normalization_cu_5c38458737batch_norm_elementwise_backward_trainERKNS_6TensorES5_S5_S5_S5_S5_S5_ENKUlvE0_clEvENKUlvE0_clEvEUlfffffffE_St5arrayIPcLm8EEEEviT0_T1_:
	.zero		984


//--------------------- .nv.constant0._ZN2at6native29vectorized_elementwise_kernelILi8EZZZNS0_49_GLOBAL__N__b919a28f_16_Normalization_cu_5c38458737batch_norm_elementwise_backward_trainERKNS_6TensorES5_S5_S5_S5_S5_S5_ENKUlvE0_clEvENKUlvE0_clEvEUlfffffffE_St5arrayIPcLm8EEEEviT0_T1_ --------------------------
	.section	.nv.constant0._ZN2at6native29vectorized_elementwise_kernelILi8EZZZNS0_49_GLOBAL__N__b919a28f_16_Normalization_cu_5c38458737batch_norm_elementwise_backward_trainERKNS_6TensorES5_S5_S5_S5_S5_S5_ENKUlvE0_clEvENKUlvE0_clEvEUlfffffffE_St5arrayIPcLm8EEEEviT0_T1_,"a",@progbits
	.sectionflags	@""
	.align	4
.nv.constant0._ZN2at6native29vectorized_elementwise_kernelILi8EZZZNS0_49_GLOBAL__N__b919a28f_16_Normalization_cu_5c38458737batch_norm_elementwise_backward_trainERKNS_6TensorES5_S5_S5_S5_S5_S5_ENKUlvE0_clEvENKUlvE0_clEvEUlfffffffE_St5arrayIPcLm8EEEEviT0_T1_:
	.zero		984


//--------------------- .nv.constant0._ZN2at6native18elementwise_kernelILi128ELi4EZNS0_15gpu_kernel_implIZZZNS0_49_GLOBAL__N__b919a28f_16_Normalization_cu_5c38458737batch_norm_elementwise_backward_trainERKNS_6TensorES6_S6_S6_S6_S6_S6_ENKUlvE0_clEvENKUlvE_clEvEUldddddddE_EEvRNS_18TensorIteratorBaseERKT_EUliE_EEviT1_ --------------------------
	.section	.nv.constant0._ZN2at6native18elementwise_kernelILi128ELi4EZNS0_15gpu_kernel_implIZZZNS0_49_GLOBAL__N__b919a28f_16_Normalization_cu_5c38458737batch_norm_elementwise_backward_trainERKNS_6TensorES6_S6_S6_S6_S6_S6_ENKUlvE0_clEvENKUlvE_clEvEUldddddddE_EEvRNS_18TensorIteratorBaseERKT_EUliE_EEviT1_,"a",@progbits
	.sectionflags	@""
	.align	4
.nv.constant0._ZN2at6native18elementwise_kernelILi128ELi4EZNS0_15gpu_kernel_implIZZZNS0_49_GLOBAL__N__b919a28f_16_Normalization_cu_5c38458737batch_norm_elementwise_backward_trainERKNS_6TensorES6_S6_S6_S6_S6_S6_ENKUlvE0_clEvENKUlvE_clEvEUldddddddE_EEvRNS_18TensorIteratorBaseERKT_EUliE_EEviT1_:
	.zero		2104


//--------------------- .nv.constant0._ZN2at6native27unrolled_elementwise_kernelIZZZNS0_49_GLOBAL__N__b919a28f_16_Normalization_cu_5c38458737batch_norm_elementwise_backward_trainERKNS_6TensorES5_S5_S5_S5_S5_S5_ENKUlvE0_clEvENKUlvE_clEvEUldddddddE_St5arrayIPcLm8EELi4E23TrivialOffsetCalculatorILi7EjESC_ILi1EjENS0_6memory12LoadWithCastILi7EEENSF_13StoreWithCastILi1EEEEEviT_T0_T2_T3_T4_T5_ --------------------------
	.section	.nv.constant0._ZN2at6native27unrolled_elementwise_kernelIZZZNS0_49_GLOBAL__N__b919a28f_16_Normalization_cu_5c38458737batch_norm_elementwise_backward_trainERKNS_6TensorES5_S5_S5_S5_S5_S5_ENKUlvE0_clEvENKUlvE_clEvEUldddddddE_St5arrayIPcLm8EELi4E23TrivialOffsetCalculatorILi7EjESC_ILi1EjENS0_6memory12LoadWithCastILi7EEENSF_13StoreWithCastILi1EEEEEviT_T0_T2_T3_T4_T5_,"a",@progbits
	.sectionflags	@""
	.align	4
.nv.constant0._ZN2at6native27unrolled_elementwise_kernelIZZZNS0_49_GLOBAL__N__b919a28f_16_Normalization_cu_5c38458737batch_norm_elementwise_backward_trainERKNS_6TensorES5_S5_S5_S5_S5_S5_ENKUlvE0_clEvENKUlvE_clEvEUldddddddE_St5arrayIPcLm8EELi4E23TrivialOffsetCalculatorILi7EjESC_ILi1EjENS0_6memory12LoadWithCastILi7EEENSF_13StoreWithCastILi1EEEEEviT_T0_T2_T3_T4_T5_:
	.zero		1032


//--------------------- .nv.constant0._ZN2at6native18elementwise_kernelILi128ELi2EZNS0_22gpu_kernel_impl_nocastIZZZNS0_49_GLOBAL__N__b919a28f_16_Normalization_cu_5c38458737batch_norm_elementwise_backward_trainERKNS_6TensorES6_S6_S6_S6_S6_S6_ENKUlvE0_clEvENKUlvE_clEvEUldddddddE_EEvRNS_18TensorIteratorBaseERKT_EUliE_EEviT1_ --------------------------
	.section	.nv.constant0._ZN2at6native18elementwise_kernelILi128ELi2EZNS0_22gpu_kernel_impl_nocastIZZZNS0_49_GLOBAL__N__b919a28f_16_Normalization_cu_5c38458737batch_norm_elementwise_backward_trainERKNS_6TensorES6_S6_S6_S6_S6_S6_ENKUlvE0_clEvENKUlvE_clEvEUldddddddE_EEvRNS_18TensorIteratorBaseERKT_EUliE_EEviT1_,"a",@progbits
	.sectionflags	@""
	.align	4
.nv.constant0._ZN2at6native18elementwise_kernelILi128ELi2EZNS0_22gpu_kernel_impl_nocastIZZZNS0_49_GLOBAL__N__b919a28f_16_Normalization_cu_5c38458737batch_norm_elementwise_backward_trainERKNS_6TensorES6_S6_S6_S6_S6_S6_ENKUlvE0_clEvENKUlvE_clEvEUldddddddE_EEvRNS_18TensorIteratorBaseERKT_EUliE_EEviT1_:
	.zero		2096


//--------------------- .nv.constant0._ZN2at6native27unrolled_elementwise_kernelIZZZNS0_49_GLOBAL__N__b919a28f_16_Normalization_cu_5c38458737batch_norm_elementwise_backward_trainERKNS_6TensorES5_S5_S5_S5_S5_S5_ENKUlvE0_clEvENKUlvE_clEvEUldddddddE_St5arrayIPcLm8EELi4E23TrivialOffsetCalculatorILi7EjESC_ILi1EjENS0_6memory15LoadWithoutCastENSF_16StoreWithoutCastEEEviT_T0_T2_T3_T4_T5_ --------------------------
	.section	.nv.constant0._ZN2at6native27unrolled_elementwise_kernelIZZZNS0_49_GLOBAL__N__b919a28f_16_Normalization_cu_5c38458737batch_norm_elementwise_backward_trainERKNS_6TensorES5_S5_S5_S5_S5_S5_ENKUlvE0_clEvENKUlvE_clEvEUldddddddE_St5arrayIPcLm8EELi4E23TrivialOffsetCalculatorILi7EjESC_ILi1EjENS0_6memory15LoadWithoutCastENSF_16StoreWithoutCastEEEviT_T0_T2_T3_T4_T5_,"a",@progbits
	.sectionflags	@""
	.align	4
.nv.constant0._ZN2at6native27unrolled_elementwise_kernelIZZZNS0_49_GLOBAL__N__b919a28f_16_Normalization_cu_5c38458737batch_norm_elementwise_backward_trainERKNS_6TensorES5_S5_S5_S5_S5_S5_ENKUlvE0_clEvENKUlvE_clEvEUldddddddE_St5arrayIPcLm8EELi4E23TrivialOffsetCalculatorILi7EjESC_ILi1EjENS0_6memory15LoadWithoutCastENSF_16StoreWithoutCastEEEviT_T0_T2_T3_T4_T5_:
	.zero		988


//--------------------- .nv.constant0._ZN2at6native29vectorized_elementwise_kernelILi2EZZZNS0_49_GLOBAL__N__b919a28f_16_Normalization_cu_5c38458737batch_norm_elementwise_backward_trainERKNS_6TensorES5_S5_S5_S5_S5_S5_ENKUlvE0_clEvENKUlvE_clEvEUldddddddE_St5arrayIPcLm8EEEEviT0_T1_ --------------------------
	.section	.nv.constant0._ZN2at6native29vectorized_elementwise_kernelILi2EZZZNS0_49_GLOBAL__N__b919a28f_16_Normalization_cu_5c38458737batch_norm_elementwise_backward_trainERKNS_6TensorES5_S5_S5_S5_S5_S5_ENKUlvE0_clEvENKUlvE_clEvEUldddddddE_St5arrayIPcLm8EEEEviT0_T1_,"a",@progbits
	.sectionflags	@""
	.align	4
.nv.constant0._ZN2at6native29vectorized_elementwise_kernelILi2EZZZNS0_49_GLOBAL__N__b919a28f_16_Normalization_cu_5c38458737batch_norm_elementwise_backward_trainERKNS_6TensorES5_S5_S5_S5_S5_S5_ENKUlvE0_clEvENKUlvE_clEvEUldddddddE_St5arrayIPcLm8EEEEviT0_T1_:
	.zero		984


//--------------------- .nv.constant0._ZN2at6native29vectorized_elementwise_kernelILi4EZZZNS0_49_GLOBAL__N__b919a28f_16_Normalization_cu_5c38458737batch_norm_elementwise_backward_trainERKNS_6TensorES5_S5_S5_S5_S5_S5_ENKUlvE0_clEvENKUlvE_clEvEUldddddddE_St5arrayIPcLm8EEEEviT0_T1_ --------------------------
	.section	.nv.constant0._ZN2at6native29vectorized_elementwise_kernelILi4EZZZNS0_49_GLOBAL__N__b919a28f_16_Normalization_cu_5c38458737batch_norm_elementwise_backward_trainERKNS_6TensorES5_S5_S5_S5_S5_S5_ENKUlvE0_clEvENKUlvE_clEvEUldddddddE_St5arrayIPcLm8EEEEviT0_T1_,"a",@progbits
	.sectionflags	@""
	.align	4
.nv.constant0._ZN2at6native29vectorized_elementwise_kernelILi4EZZZNS0_49_GLOBAL__N__b919a28f_16_Normalization_cu_5c38458737batch_norm_elementwise_backward_trainERKNS_6TensorES5_S5_S5_S5_S5_S5_ENKUlvE0_clEvENKUlvE_clEvEUldddddddE_St5arrayIPcLm8EEEEviT0_T1_:
	.zero		984


//--------------------- .nv.constant0._ZN2at6native29vectorized_elementwise_kernelILi8EZZZNS0_49_GLOBAL__N__b919a28f_16_Normalization_cu_5c38458737batch_norm_elementwise_backward_trainERKNS_6TensorES5_S5_S5_S5_S5_S5_ENKUlvE0_clEvENKUlvE_clEvEUldddddddE_St5arrayIPcLm8EEEEviT0_T1_ --------------------------
	.section	.nv.constant0._ZN2at6native29vectorized_elementwise_kernelILi8EZZZNS0_49_GLOBAL__N__b919a28f_16_Normalization_cu_5c38458737batch_norm_elementwise_backward_trainERKNS_6TensorES5_S5_S5_S5_S5_S5_ENKUlvE0_clEvENKUlvE_clEvEUldddddddE_St5arrayIPcLm8EEEEviT0_T1_,"a",@progbits
	.sectionflags	@""
	.align	4
.nv.constant0._ZN2at6native29vectorized_elementwise_kernelILi8EZZZNS0_49_GLOBAL__N__b919a28f_16_Normalization_cu_5c38458737batch_norm_elementwise_backward_trainERKNS_6TensorES5_S5_S5_S5_S5_S5_ENKUlvE0_clEvENKUlvE_clEvEUldddddddE_St5arrayIPcLm8EEEEviT0_T1_:
	.zero		984


//--------------------- .nv.constant0._ZN2at6native32batch_norm_backward_elemt_kernelIN3c108BFloat16ES3_fiEEvNS_27GenericPackedTensorAccessorIT_Lm3ENS_16DefaultPtrTraitsET2_EES8_NS4_IT1_Lm1ES6_S7_EESA_NS4_IT0_Lm1ES6_S7_EESA_SA_S8_S9_ --------------------------
	.section	.nv.constant0._ZN2at6native32batch_norm_backward_elemt_kernelIN3c108BFloat16ES3_fiEEvNS_27GenericPackedTensorAccessorIT_Lm3ENS_16DefaultPtrTraitsET2_EES8_NS4_IT1_Lm1ES6_S7_EESA_NS4_IT0_Lm1ES6_S7_EESA_SA_S8_S9_,"a",@progbits
	.sectionflags	@""
	.align	4
.nv.constant0._ZN2at6native32batch_norm_backward_elemt_kernelIN3c108BFloat16ES3_fiEEvNS_27GenericPackedTensorAccessorIT_Lm3ENS_16DefaultPtrTraitsET2_EES8_NS4_IT1_Lm1ES6_S7_EESA_NS4_IT0_Lm1ES6_S7_EESA_SA_S8_S9_:
	.zero		1076


//--------------------- .nv.constant0._ZN2at6native32batch_norm_backward_elemt_kernelIN3c108BFloat16EffiEEvNS_27GenericPackedTensorAccessorIT_Lm3ENS_16DefaultPtrTraitsET2_EES8_NS4_IT1_Lm1ES6_S7_EESA_NS4_IT0_Lm1ES6_S7_EESA_SA_S8_S9_ --------------------------
	.section	.nv.constant0._ZN2at6native32batch_norm_backward_elemt_kernelIN3c108BFloat16EffiEEvNS_27GenericPackedTensorAccessorIT_Lm3ENS_16DefaultPtrTraitsET2_EES8_NS4_IT1_Lm1ES6_S7_EESA_NS4_IT0_Lm1ES6_S7_EESA_SA_S8_S9_,"a",@progbits
	.sectionflags	@""
	.align	4
.nv.constant0._ZN2at6native32batch_norm_backward_elemt_kernelIN3c108BFloat16EffiEEvNS_27GenericPackedTensorAccessorIT_Lm3ENS_16DefaultPtrTraitsET2_EES8_NS4_IT1_Lm1ES6_S7_EESA_NS4_IT0_Lm1ES6_S7_EESA_SA_S8_S9_:
	.zero		1076


//--------------------- .nv.constant0._ZN2at6native32batch_norm_backward_elemt_kernelIN3c104HalfES3_fiEEvNS_27GenericPackedTensorAccessorIT_Lm3ENS_16DefaultPtrTraitsET2_EES8_NS4_IT1_Lm1ES6_S7_EESA_NS4_IT0_Lm1ES6_S7_EESA_SA_S8_S9_ --------------------------
	.section	.nv.constant0._ZN2at6native32batch_norm_backward_elemt_kernelIN3c104HalfES3_fiEEvNS_27GenericPackedTensorAccessorIT_Lm3ENS_16DefaultPtrTraitsET2_EES8_NS4_IT1_Lm1ES6_S7_EESA_NS4_IT0_Lm1ES6_S7_EESA_SA_S8_S9_,"a",@progbits
	.sectionflags	@""
	.align	4
.nv.constant0._ZN2at6native32batch_norm_backward_elemt_kernelIN3c104HalfES3_fiEEvNS_27GenericPackedTensorAccessorIT_Lm3ENS_16DefaultPtrTraitsET2_EES8_NS4_IT1_Lm1ES6_S7_EESA_NS4_IT0_Lm1ES6_S7_EESA_SA_S8_S9_:
	.zero		1076


//--------------------- .nv.constant0._ZN2at6native32batch_norm_backward_elemt_kernelIN3c104HalfEffiEEvNS_27GenericPackedTensorAccessorIT_Lm3ENS_16DefaultPtrTraitsET2_EES8_NS4_IT1_Lm1ES6_S7_EESA_NS4_IT0_Lm1ES6_S7_EESA_SA_S8_S9_ --------------------------
	.section	.nv.constant0._ZN2at6native32batch_norm_backward_elemt_kernelIN3c104HalfEffiEEvNS_27GenericPackedTensorAccessorIT_Lm3ENS_16DefaultPtrTraitsET2_EES8_NS4_IT1_Lm1ES6_S7_EESA_NS4_IT0_Lm1ES6_S7_EESA_SA_S8_S9_,"a",@progbits
	.sectionflags	@""
	.align	4
.nv.constant0._ZN2at6native32batch_norm_backward_elemt_kernelIN3c104HalfEffiEEvNS_27GenericPackedTensorAccessorIT_Lm3ENS_16DefaultPtrTraitsET2_EES8_NS4_IT1_Lm1ES6_S7_EESA_NS4_IT0_Lm1ES6_S7_EESA_SA_S8_S9_:
	.zero		1076


//--------------------- .nv.constant0._ZN2at6native32batch_norm_backward_elemt_kernelIfffiEEvNS_27GenericPackedTensorAccessorIT_Lm3ENS_16DefaultPtrTraitsET2_EES6_NS2_IT1_Lm1ES4_S5_EES8_NS2_IT0_Lm1ES4_S5_EES8_S8_S6_S7_ --------------------------
	.section	.nv.constant0._ZN2at6native32batch_norm_backward_elemt_kernelIfffiEEvNS_27GenericPackedTensorAccessorIT_Lm3ENS_16DefaultPtrTraitsET2_EES6_NS2_IT1_Lm1ES4_S5_EES8_NS2_IT0_Lm1ES4_S5_EES8_S8_S6_S7_,"a",@progbits
	.sectionflags	@""
	.align	4
.nv.constant0._ZN2at6native32batch_norm_backward_elemt_kernelIfffiEEvNS_27GenericPackedTensorAccessorIT_Lm3ENS_16DefaultPtrTraitsET2_EES6_NS2_IT1_Lm1ES4_S5_EES8_NS2_IT0_Lm1ES4_S5_EES8_S8_S6_S7_:
	.zero		1076


//--------------------- .nv.constant0._ZN2at6native32batch_norm_backward_elemt_kernelIdddiEEvNS_27GenericPackedTensorAccessorIT_Lm3ENS_16DefaultPtrTraitsET2_EES6_NS2_IT1_Lm1ES4_S5_EES8_NS2_IT0_Lm1ES4_S5_EES8_S8_S6_S7_ --------------------------
	.section	.nv.constant0._ZN2at6native32batch_norm_backward_elemt_kernelIdddiEEvNS_27GenericPackedTensorAccessorIT_Lm3ENS_16DefaultPtrTraitsET2_EES6_NS2_IT1_Lm1ES4_S5_EES8_NS2_IT0_Lm1ES4_S5_EES8_S8_S6_S7_,"a",@progbits
	.sectionflags	@""
	.align	4
.nv.constant0._ZN2at6native32batch_norm_backward_elemt_kernelIdddiEEvNS_27GenericPackedTensorAccessorIT_Lm3ENS_16DefaultPtrTraitsET2_EES6_NS2_IT1_Lm1ES4_S5_EES8_NS2_IT0_Lm1ES4_S5_EES8_S8_S6_S7_:
	.zero		1080


//--------------------- .nv.constant0._ZN2at6native18elementwise_kernelILi128ELi4EZNS0_15gpu_kernel_implIZZZNS0_49_GLOBAL__N__b919a28f_16_Normalization_cu_5c38458722batch_norm_elementwiseERKNS_6TensorES6_RKSt8optionalIS4_ESA_S6_S6_ENKUlvE0_clEvENKUlvE2_clEvEUlN3c104HalfEffffE_EEvRNS_18TensorIteratorBaseERKT_EUliE_EEviT1_ --------------------------
	.section	.nv.constant0._ZN2at6native18elementwise_kernelILi128ELi4EZNS0_15gpu_kernel_implIZZZNS0_49_GLOBAL__N__b919a28f_16_Normalization_cu_5c38458722batch_norm_elementwiseERKNS_6TensorES6_RKSt8optionalIS4_ESA_S6_S6_ENKUlvE0_clEvENKUlvE2_clEvEUlN3c104HalfEffffE_EEvRNS_18TensorIteratorBaseERKT_EUliE_EEviT1_,"a",@progbits
	.sectionflags	@""
	.align	4
.nv.constant0._ZN2at6native18elementwise_kernelILi128ELi4EZNS0_15gpu_kernel_implIZZZNS0_49_GLOBAL__N__b919a28f_16_Normalization_cu_5c38458722batch_norm_elementwiseERKNS_6TensorES6_RKSt8optionalIS4_ESA_S6_S6_ENKUlvE0_clEvENKUlvE2_clEvEUlN3c104HalfEffffE_EEvRNS_18TensorIteratorBaseERKT_EUliE_EEviT1_:
	.zero		1872


//--------------------- .nv.constant0._ZN2at6native27unrolled_elementwise_kernelIZZZNS0_49_GLOBAL__N__b919a28f_16_Normalization_cu_5c38458722batch_norm_elementwiseERKNS_6TensorES5_RKSt8optionalIS3_ES9_S5_S5_ENKUlvE0_clEvENKUlvE2_clEvEUlN3c104HalfEffffE_St5arrayIPcLm6EELi4E23TrivialOffsetCalculatorILi5EjESI_ILi1EjENS0_6memory12LoadWithCastILi5EEENSL_13StoreWithCastILi1EEEEEviT_T0_T2_T3_T4_T5_ --------------------------
	.section	.nv.constant0._ZN2at6native27unrolled_elementwise_kernelIZZZNS0_49_GLOBAL__N__b919a28f_16_Normalization_cu_5c38458722batch_norm_elementwiseERKNS_6TensorES5_RKSt8optionalIS3_ES9_S5_S5_ENKUlvE0_clEvENKUlvE2_clEvEUlN3c104HalfEffffE_St5arrayIPcLm6EELi4E23TrivialOffsetCalculatorILi5EjESI_ILi1EjENS0_6memory12LoadWithCastILi5EEENSL_13StoreWithCastILi1EEEEEviT_T0_T2_T3_T4_T5_,"a",@progbits
	.sectionflags	@""
	.align	4
.nv.constant0._ZN2at6native27unrolled_elementwise_kernelIZZZNS0_49_GLOBAL__N__b919a28f_16_Normalization_cu_5c38458722batch_norm_elementwiseERKNS_6TensorES5_RKSt8optionalIS3_ES9_S5_S5_ENKUlvE0_clEvENKUlvE2_clEvEUlN3c104HalfEffffE_St5arrayIPcLm6EELi4E23TrivialOffsetCalculatorILi5EjESI_ILi1EjENS0_6memory12LoadWithCastILi5EEENSL_13StoreWithCastILi1EEEEEviT_T0_T2_T3_T4_T5_:
	.zero		992


//--------------------- .nv.constant0._ZN2at6native18elementwise_kernelILi128ELi4EZNS0_22gpu_kernel_impl_nocastIZZZNS0_49_GLOBAL__N__b919a28f_16_Normalization_cu_5c38458722batch_norm_elementwiseERKNS_6TensorES6_RKSt8optionalIS4_ESA_S6_S6_ENKUlvE0_clEvENKUlvE2_clEvEUlN3c104HalfEffffE_EEvRNS_18TensorIteratorBaseERKT_EUliE_EEviT1_ --------------------------
	.section	.nv.constant0._ZN2at6native18elementwise_kernelILi128ELi4EZNS0_22gpu_kernel_impl_nocastIZZZNS0_49_GLOBAL__N__b919a28f_16_Normalization_cu_5c38458722batch_norm_elementwiseERKNS_6TensorES6_RKSt8optionalIS4_ESA_S6_S6_ENKUlvE0_clEvENKUlvE2_clEvEUlN3c104HalfEffffE_EEvRNS_18TensorIteratorBaseERKT_EUliE_EEviT1_,"a",@progbits
	.sectionflags	@""
	.align	4
.nv.constant0._ZN2at6native18elementwise_kernelILi128ELi4EZNS0_22gpu_kernel_impl_nocastIZZZNS0_49_GLOBAL__N__b919a28f_16_Normalization_cu_5c38458722batch_norm_elementwiseERKNS_6TensorES6_RKSt8optionalIS4_ESA_S6_S6_ENKUlvE0_clEvENKUlvE2_clEvEUlN3c104HalfEffffE_EEvRNS_18TensorIteratorBaseERKT_EUliE_EEviT1_:
	.zero		1872


//--------------------- .nv.constant0._ZN2at6native27unrolled_elementwise_kernelIZZZNS0_49_GLOBAL__N__b919a28f_16_Normalization_cu_5c38458722batch_norm_elementwiseERKNS_6TensorES5_RKSt8optionalIS3_ES9_S5_S5_ENKUlvE0_clEvENKUlvE2_clEvEUlN3c104HalfEffffE_St5arrayIPcLm6EELi4E23TrivialOffsetCalculatorILi5EjESI_ILi1EjENS0_6memory15LoadWithoutCastENSL_16StoreWithoutCastEEEviT_T0_T2_T3_T4_T5_ --------------------------
	.section	.nv.constant0._ZN2at6native27unrolled_elementwise_kernelIZZZNS0_49_GLOBAL__N__b919a28f_16_Normalization_cu_5c38458722batch_norm_elementwiseERKNS_6TensorES5_RKSt8optionalIS3_ES9_S5_S5_ENKUlvE0_clEvENKUlvE2_clEvEUlN3c104HalfEffffE_St5arrayIPcLm6EELi4E23TrivialOffsetCalculatorILi5EjESI_ILi1EjENS0_6memory15LoadWithoutCastENSL_16StoreWithoutCastEEEviT_T0_T2_T3_T4_T5_,"a",@progbits
	.sectionflags	@""
	.align	4
.nv.constant0._ZN2at6native27unrolled_elementwise_kernelIZZZNS0_49_GLOBAL__N__b919a28f_16_Normalization_cu_5c38458722batch_norm_elementwiseERKNS_6TensorES5_RKSt8optionalIS3_ES9_S5_S5_ENKUlvE0_clEvENKUlvE2_clEvEUlN3c104HalfEffffE_St5arrayIPcLm6EELi4E23TrivialOffsetCalculatorILi5EjESI_ILi1EjENS0_6memory15LoadWithoutCastENSL_16StoreWithoutCastEEEviT_T0_T2_T3_T4_T5_:
	.zero		956


//--------------------- .nv.constant0._ZN2at6native29vectorized_elementwise_kernelILi2EZZZNS0_49_GLOBAL__N__b919a28f_16_Normalization_cu_5c38458722batch_norm_elementwiseERKNS_6TensorES5_RKSt8optionalIS3_ES9_S5_S5_ENKUlvE0_clEvENKUlvE2_clEvEUlN3c104HalfEffffE_St5arrayIPcLm6EEEEviT0_T1_ --------------------------
	.section	.nv.constant0._ZN2at6native29vectorized_elementwise_kernelILi2EZZZNS0_49_GLOBAL__N__b919a28f_16_Normalization_cu_5c38458722batch_norm_elementwiseERKNS_6TensorES5_RKSt8optionalIS3_ES9_S5_S5_ENKUlvE0_clEvENKUlvE2_clEvEUlN3c104HalfEffffE_St5arrayIPcLm6EEEEviT0_T1_,"a",@progbits
	.sectionflags	@""
	.align	4
.nv.constant0._ZN2at6native29vectorized_elementwise_kernelILi2EZZZNS0_49_GLOBAL__N__b919a28f_16_Normalization_cu_5c38458722batch_norm_elementwiseERKNS_6TensorES5_RKSt8optionalIS3_ES9_S5_S5_ENKUlvE0_clEvENKUlvE2_clEvEUlN3c104HalfEffffE_St5arrayIPcLm6EEEEviT0_T1_:
	.zero		952


//--------------------- .nv.constant0._ZN2at6native29vectorized_elementwise_kernelILi4EZZZNS0_49_GLOBAL__N__b919a28f_16_Normalization_cu_5c38458722batch_norm_elementwiseERKNS_6TensorES5_RKSt8optionalIS3_ES9_S5_S5_ENKUlvE0_clEvENKUlvE2_clEvEUlN3c104HalfEffffE_St5arrayIPcLm6EEEEviT0_T1_ --------------------------
	.section	.nv.constant0._ZN2at6native29vectorized_elementwise_kernelILi4EZZZNS0_49_GLOBAL__N__b919a28f_16_Normalization_cu_5c38458722batch_norm_elementwiseERKNS_6TensorES5_RKSt8optionalIS3_ES9_S5_S5_ENKUlvE0_clEvENKUlvE2_clEvEUlN3c104HalfEffffE_St5arrayIPcLm6EEEEviT0_T1_,"a",@progbits
	.sectionflags	@""
	.align	4
.nv.constant0._ZN2at6native29vectorized_elementwise_kernelILi4EZZZNS0_49_GLOBAL__N__b919a28f_16_Normalization_cu_5c38458722batch_norm_elementwiseERKNS_6TensorES5_RKSt8optionalIS3_ES9_S5_S5_ENKUlvE0_clEvENKUlvE2_clEvEUlN3c104HalfEffffE_St5arrayIPcLm6EEEEviT0_T1_:
	.zero		952


//--------------------- .nv.constant0._ZN2at6native29vectorized_elementwise_kernelILi8EZZZNS0_49_GLOBAL__N__b919a28f_16_Normalization_cu_5c38458722batch_norm_elementwiseERKNS_6TensorES5_RKSt8optionalIS3_ES9_S5_S5_ENKUlvE0_clEvENKUlvE2_clEvEUlN3c104HalfEffffE_St5arrayIPcLm6EEEEviT0_T1_ --------------------------
	.section	.nv.constant0._ZN2at6native29vectorized_elementwise_kernelILi8EZZZNS0_49_GLOBAL__N__b919a28f_16_Normalization_cu_5c38458722batch_norm_elementwiseERKNS_6TensorES5_RKSt8optionalIS3_ES9_S5_S5_ENKUlvE0_clEvENKUlvE2_clEvEUlN3c104HalfEffffE_St5arrayIPcLm6EEEEviT0_T1_,"a",@progbits
	.sectionflags	@""
	.align	4
.nv.constant0._ZN2at6native29vectorized_elementwise_kernelILi8EZZZNS0_49_GLOBAL__N__b919a28f_16_Normalization_cu_5c38458722batch_norm_elementwiseERKNS_6TensorES5_RKSt8optionalIS3_ES9_S5_S5_ENKUlvE0_clEvENKUlvE2_clEvEUlN3c104HalfEffffE_St5arrayIPcLm6EEEEviT0_T1_:
	.zero		952


//--------------------- .nv.constant0._ZN2at6native18elementwise_kernelILi128ELi4EZNS0_15gpu_kernel_implIZZZNS0_49_GLOBAL__N__b919a28f_16_Normalization_cu_5c38458722batch_norm_elementwiseERKNS_6TensorES6_RKSt8optionalIS4_ESA_S6_S6_ENKUlvE0_clEvENKUlvE1_clEvEUlN3c108BFloat16EffffE_EEvRNS_18TensorIteratorBaseERKT_EUliE_EEviT1_ --------------------------
	.section	.nv.constant0._ZN2at6native18elementwise_kernelILi128ELi4EZNS0_15gpu_kernel_implIZZZNS0_49_GLOBAL__N__b919a28f_16_Normalization_cu_5c38458722batch_norm_elementwiseERKNS_6TensorES6_RKSt8optionalIS4_ESA_S6_S6_ENKUlvE0_clEvENKUlvE1_clEvEUlN3c108BFloat16EffffE_EEvRNS_18TensorIteratorBaseERKT_EUliE_EEviT1_,"a",@progbits
	.sectionflags	@""
	.align	4
.nv.constant0._ZN2at6native18elementwise_kernelILi128ELi4EZNS0_15gpu_kernel_implIZZZNS0_49_GLOBAL__N__b919a28f_16_Normalization_cu_5c38458722batch_norm_elementwiseERKNS_6TensorES6_RKSt8optionalIS4_ESA_S6_S6_ENKUlvE0_clEvENKUlvE1_clEvEUlN3c108BFloat16EffffE_EEvRNS_18TensorIteratorBaseERKT_EUliE_EEviT1_:
	.zero		1872


//--------------------- .nv.constant0._ZN2at6native27unrolled_elementwise_kernelIZZZNS0_49_GLOBAL__N__b919a28f_16_Normalization_cu_5c38458722batch_norm_elementwiseERKNS_6TensorES5_RKSt8optionalIS3_ES9_S5_S5_ENKUlvE0_clEvENKUlvE1_clEvEUlN3c108BFloat16EffffE_St5arrayIPcLm6EELi4E23TrivialOffsetCalculatorILi5EjESI_ILi1EjENS0_6memory12LoadWithCastILi5EEENSL_13StoreWithCastILi1EEEEEviT_T0_T2_T3_T4_T5_ --------------------------
	.section	.nv.constant0._ZN2at6native27unrolled_elementwise_kernelIZZZNS0_49_GLOBAL__N__b919a28f_16_Normalization_cu_5c38458722batch_norm_elementwiseERKNS_6TensorES5_RKSt8optionalIS3_ES9_S5_S5_ENKUlvE0_clEvENKUlvE1_clEvEUlN3c108BFloat16EffffE_St5arrayIPcLm6EELi4E23TrivialOffsetCalculatorILi5EjESI_ILi1EjENS0_6memory12LoadWithCastILi5EEENSL_13StoreWithCastILi1EEEEEviT_T0_T2_T3_T4_T5_,"a",@progbits
	.sectionflags	@""
	.align	4
.nv.constant0._ZN2at6native27unrolled_elementwise_kernelIZZZNS0_49_GLOBAL__N__b919a28f_16_Normalization_cu_5c38458722batch_norm_elementwiseERKNS_6TensorES5_RKSt8optionalIS3_ES9_S5_S5_ENKUlvE0_clEvENKUlvE1_clEvEUlN3c108BFloat16EffffE_St5arrayIPcLm6EELi4E23TrivialOffsetCalculatorILi5EjESI_ILi1EjENS0_6memory12LoadWithCastILi5EEENSL_13StoreWithCastILi1EEEEEviT_T0_T2_T3_T4_T5_:
	.zero		992


//--------------------- .nv.constant0._ZN2at6native18elementwise_kernelILi128ELi4EZNS0_22gpu_kernel_impl_nocastIZZZNS0_49_GLOBAL__N__b919a28f_16_Normalization_cu_5c38458722batch_norm_elementwiseERKNS_6TensorES6_RKSt8optionalIS4_ESA_S6_S6_ENKUlvE0_clEvENKUlvE1_clEvEUlN3c108BFloat16EffffE_EEvRNS_18TensorIteratorBaseERKT_EUliE_EEviT1_ --------------------------
	.section	.nv.constant0._ZN2at6native18elementwise_kernelILi128ELi4EZNS0_22gpu_kernel_impl_nocastIZZZNS0_49_GLOBAL__N__b919a28f_16_Normalization_cu_5c38458722batch_norm_elementwiseERKNS_6TensorES6_RKSt8optionalIS4_ESA_S6_S6_ENKUlvE0_clEvENKUlvE1_clEvEUlN3c108BFloat16EffffE_EEvRNS_18TensorIteratorBaseERKT_EUliE_EEviT1_,"a",@progbits
	.sectionflags	@""
	.align	4
.nv.constant0._ZN2at6native18elementwise_kernelILi128ELi4EZNS0_22gpu_kernel_impl_nocastIZZZNS0_49_GLOBAL__N__b919a28f_16_Normalization_cu_5c38458722batch_norm_elementwiseERKNS_6TensorES6_RKSt8optionalIS4_ESA_S6_S6_ENKUlvE0_clEvENKUlvE1_clEvEUlN3c108BFloat16EffffE_EEvRNS_18TensorIteratorBaseERKT_EUliE_EEviT1_:
	.zero		1872


//--------------------- .nv.constant0._ZN2at6native27unrolled_elementwise_kernelIZZZNS0_49_GLOBAL__N__b919a28f_16_Normalization_cu_5c38458722batch_norm_elementwiseERKNS_6TensorES5_RKSt8optionalIS3_ES9_S5_S5_ENKUlvE0_clEvENKUlvE1_clEvEUlN3c108BFloat16EffffE_St5arrayIPcLm6EELi4E23TrivialOffsetCalculatorILi5EjESI_ILi1EjENS0_6memory15LoadWithoutCastENSL_16StoreWithoutCastEEEviT_T0_T2_T3_T4_T5_ --------------------------
	.section	.nv.constant0._ZN2at6native27unrolled_elementwise_kernelIZZZNS0_49_GLOBAL__N__b919a28f_16_Normalization_cu_5c38458722batch_norm_elementwiseERKNS_6TensorES5_RKSt8optionalIS3_ES9_S5_S5_ENKUlvE0_clEvENKUlvE1_clEvEUlN3c108BFloat16EffffE_St5arrayIPcLm6EELi4E23TrivialOffsetCalculatorILi5EjESI_ILi1EjENS0_6memory15LoadWithoutCastENSL_16StoreWithoutCastEEEviT_T0_T2_T3_T4_T5_,"a",@progbits
	.sectionflags	@""
	.align	4
.nv.constant0._ZN2at6native27unrolled_elementwise_kernelIZZZNS0_49_GLOBAL__N__b919a28f_16_Normalization_cu_5c38458722batch_norm_elementwiseERKNS_6TensorES5_RKSt8optionalIS3_ES9_S5_S5_ENKUlvE0_clEvENKUlvE1_clEvEUlN3c108BFloat16EffffE_St5arrayIPcLm6EELi4E23TrivialOffsetCalculatorILi5EjESI_ILi1EjENS0_6memory15LoadWithoutCastENSL_16StoreWithoutCastEEEviT_T0_T2_T3_T4_T5_:
	.zero		956


//--------------------- .nv.constant0._ZN2at6native29vectorized_elementwise_kernelILi2EZZZNS0_49_GLOBAL__N__b919a28f_16_Normalization_cu_5c38458722batch_norm_elementwiseERKNS_6TensorES5_RKSt8optionalIS3_ES9_S5_S5_ENKUlvE0_clEvENKUlvE1_clEvEUlN3c108BFloat16EffffE_St5arrayIPcLm6EEEEviT0_T1_ --------------------------
	.section	.nv.constant0._ZN2at6native29vectorized_elementwise_kernelILi2EZZZNS0_49_GLOBAL__N__b919a28f_16_Normalization_cu_5c38458722batch_norm_elementwiseERKNS_6TensorES5_RKSt8optionalIS3_ES9_S5_S5_ENKUlvE0_clEvENKUlvE1_clEvEUlN3c108BFloat16EffffE_St5arrayIPcLm6EEEEviT0_T1_,"a",@progbits
	.sectionflags	@""
	.align	4
.nv.constant0._ZN2at6native29vectorized_elementwise_kernelILi2EZZZNS0_49_GLOBAL__N__b919a28f_16_Normalization_cu_5c38458722batch_norm_elementwiseERKNS_6TensorES5_RKSt8optionalIS3_ES9_S5_S5_ENKUlvE0_clEvENKUlvE1_clEvEUlN3c108BFloat16EffffE_St5arrayIPcLm6EEEEviT0_T1_:
	.zero		952


//--------------------- .nv.constant0._ZN2at6native29vectorized_elementwise_kernelILi4EZZZNS0_49_GLOBAL__N__b919a28f_16_Normalization_cu_5c38458722batch_norm_elementwiseERKNS_6TensorES5_RKSt8optionalIS3_ES9_S5_S5_ENKUlvE0_clEvENKUlvE1_clEvEUlN3c108BFloat16EffffE_St5arrayIPcLm6EEEEviT0_T1_ --------------------------
	.section	.nv.constant0._ZN2at6native29vectorized_elementwise_kernelILi4EZZZNS0_49_GLOBAL__N__b919a28f_16_Normalization_cu_5c38458722batch_norm_elementwiseERKNS_6TensorES5_RKSt8optionalIS3_ES9_S5_S5_ENKUlvE0_clEvENKUlvE1_clEvEUlN3c108BFloat16EffffE_St5arrayIPcLm6EEEEviT0_T1_,"a",@progbits
	.sectionflags	@""
	.align	4
.nv.constant0._ZN2at6native29vectorized_elementwise_kernelILi4EZZZNS0_49_GLOBAL__N__b919a28f_16_Normalization_cu_5c38458722batch_norm_elementwiseERKNS_6TensorES5_RKSt8optionalIS3_ES9_S5_S5_ENKUlvE0_clEvENKUlvE1_clEvEUlN3c108BFloat16EffffE_St5arrayIPcLm6EEEEviT0_T1_:
	.zero		952


//--------------------- .nv.constant0._ZN2at6native29vectorized_elementwise_kernelILi8EZZZNS0_49_GLOBAL__N__b919a28f_16_Normalization_cu_5c38458722batch_norm_elementwiseERKNS_6TensorES5_RKSt8optionalIS3_ES9_S5_S5_ENKUlvE0_clEvENKUlvE1_clEvEUlN3c108BFloat16EffffE_St5arrayIPcLm6EEEEviT0_T1_ --------------------------
	.section	.nv.constant0._ZN2at6native29vectorized_elementwise_kernelILi8EZZZNS0_49_GLOBAL__N__b919a28f_16_Normalization_cu_5c38458722batch_norm_elementwiseERKNS_6TensorES5_RKSt8optionalIS3_ES9_S5_S5_ENKUlvE0_clEvENKUlvE1_clEvEUlN3c108BFloat16EffffE_St5arrayIPcLm6EEEEviT0_T1_,"a",@progbits
	.sectionflags	@""
	.align	4
.nv.constant0._ZN2at6native29vectorized_elementwise_kernelILi8EZZZNS0_49_GLOBAL__N__b919a28f_16_Normalization_cu_5c38458722batch_norm_elementwiseERKNS_6TensorES5_RKSt8optionalIS3_ES9_S5_S5_ENKUlvE0_clEvENKUlvE1_clEvEUlN3c108BFloat16EffffE_St5arrayIPcLm6EEEEviT0_T1_:
	.zero		952


//--------------------- .nv.constant0._ZN2at6native18elementwise_kernelILi128ELi4EZNS0_15gpu_kernel_implIZZZNS0_49_GLOBAL__N__b919a28f_16_Normalization_cu_5c38458722batch_norm_elementwiseERKNS_6TensorES6_RKSt8optionalIS4_ESA_S6_S6_ENKUlvE0_clEvENKUlvE0_clEvEUlfffffE_EEvRNS_18TensorIteratorBaseERKT_EUliE_EEviT1_ --------------------------
	.section	.nv.constant0._ZN2at6native18elementwise_kernelILi128ELi4EZNS0_15gpu_kernel_implIZZZNS0_49_GLOBAL__N__b919a28f_16_Normalization_cu_5c38458722batch_norm_elementwiseERKNS_6TensorES6_RKSt8optionalIS4_ESA_S6_S6_ENKUlvE0_clEvENKUlvE0_clEvEUlfffffE_EEvRNS_18TensorIteratorBaseERKT_EUliE_EEviT1_,"a",@progbits
	.sectionflags	@""
	.align	4
.nv.constant0._ZN2at6native18elementwise_kernelILi128ELi4EZNS0_15gpu_kernel_implIZZZNS0_49_GLOBAL__N__b919a28f_16_Normalization_cu_5c38458722batch_norm_elementwiseERKNS_6TensorES6_RKSt8optionalIS4_ESA_S6_S6_ENKUlvE0_clEvENKUlvE0_clEvEUlfffffE_EEvRNS_18TensorIteratorBaseERKT_EUliE_EEviT1_:
	.zero		1872


//--------------------- .nv.constant0._ZN2at6native27unrolled_elementwise_kernelIZZZNS0_49_GLOBAL__N__b919a28f_16_Normalization_cu_5c38458722batch_norm_elementwiseERKNS_6TensorES5_RKSt8optionalIS3_ES9_S5_S5_ENKUlvE0_clEvENKUlvE0_clEvEUlfffffE_St5arrayIPcLm6EELi4E23TrivialOffsetCalculatorILi5EjESG_ILi1EjENS0_6memory12LoadWithCastILi5EEENSJ_13StoreWithCastILi1EEEEEviT_T0_T2_T3_T4_T5_ --------------------------
	.section	.nv.constant0._ZN2at6native27unrolled_elementwise_kernelIZZZNS0_49_GLOBAL__N__b919a28f_16_Normalization_cu_5c38458722batch_norm_elementwiseERKNS_6TensorES5_RKSt8optionalIS3_ES9_S5_S5_ENKUlvE0_clEvENKUlvE0_clEvEUlfffffE_St5arrayIPcLm6EELi4E23TrivialOffsetCalculatorILi5EjESG_ILi1EjENS0_6memory12LoadWithCastILi5EEENSJ_13StoreWithCastILi1EEEEEviT_T0_T2_T3_T4_T5_,"a",@progbits
	.sectionflags	@""
	.align	4
.nv.constant0._ZN2at6native27unrolled_elementwise_kernelIZZZNS0_49_GLOBAL__N__b919a28f_16_Normalization_cu_5c38458722batch_norm_elementwiseERKNS_6TensorES5_RKSt8optionalIS3_ES9_S5_S5_ENKUlvE0_clEvENKUlvE0_clEvEUlfffffE_St5arrayIPcLm6EELi4E23TrivialOffsetCalculatorILi5EjESG_ILi1EjENS0_6memory12LoadWithCastILi5EEENSJ_13StoreWithCastILi1EEEEEviT_T0_T2_T3_T4_T5_:
	.zero		992


//--------------------- .nv.constant0._ZN2at6native18elementwise_kernelILi128ELi2EZNS0_22gpu_kernel_impl_nocastIZZZNS0_49_GLOBAL__N__b919a28f_16_Normalization_cu_5c38458722batch_norm_elementwiseERKNS_6TensorES6_RKSt8optionalIS4_ESA_S6_S6_ENKUlvE0_clEvENKUlvE0_clEvEUlfffffE_EEvRNS_18TensorIteratorBaseERKT_EUliE_EEviT1_ --------------------------
	.section	.nv.constant0._ZN2at6native18elementwise_kernelILi128ELi2EZNS0_22gpu_kernel_impl_nocastIZZZNS0_49_GLOBAL__N__b919a28f_16_Normalization_cu_5c38458722batch_norm_elementwiseERKNS_6TensorES6_RKSt8optionalIS4_ESA_S6_S6_ENKUlvE0_clEvENKUlvE0_clEvEUlfffffE_EEvRNS_18TensorIteratorBaseERKT_EUliE_EEviT1_,"a",@progbits
	.sectionflags	@""
	.align	4
.nv.constant0._ZN2at6native18elementwise_kernelILi128ELi2EZNS0_22gpu_kernel_impl_nocastIZZZNS0_49_GLOBAL__N__b919a28f_16_Normalization_cu_5c38458722batch_norm_elementwiseERKNS_6TensorES6_RKSt8optionalIS4_ESA_S6_S6_ENKUlvE0_clEvENKUlvE0_clEvEUlfffffE_EEvRNS_18TensorIteratorBaseERKT_EUliE_EEviT1_:
	.zero		1872


//--------------------- .nv.constant0._ZN2at6native27unrolled_elementwise_kernelIZZZNS0_49_GLOBAL__N__b919a28f_16_Normalization_cu_5c38458722batch_norm_elementwiseERKNS_6TensorES5_RKSt8optionalIS3_ES9_S5_S5_ENKUlvE0_clEvENKUlvE0_clEvEUlfffffE_St5arrayIPcLm6EELi4E23TrivialOffsetCalculatorILi5EjESG_ILi1EjENS0_6memory15LoadWithoutCastENSJ_16StoreWithoutCastEEEviT_T0_T2_T3_T4_T5_ --------------------------
	.section	.nv.constant0._ZN2at6native27unrolled_elementwise_kernelIZZZNS0_49_GLOBAL__N__b919a28f_16_Normalization_cu_5c38458722batch_norm_elementwiseERKNS_6TensorES5_RKSt8optionalIS3_ES9_S5_S5_ENKUlvE0_clEvENKUlvE0_clEvEUlfffffE_St5arrayIPcLm6EELi4E23TrivialOffsetCalculatorILi5EjESG_ILi1EjENS0_6memory15LoadWithoutCastENSJ_16StoreWithoutCastEEEviT_T0_T2_T3_T4_T5_,"a",@progbits
	.sectionflags	@""
	.align	4
.nv.constant0._ZN2at6native27unrolled_elementwise_kernelIZZZNS0_49_GLOBAL__N__b919a28f_16_Normalization_cu_5c38458722batch_norm_elementwiseERKNS_6TensorES5_RKSt8optionalIS3_ES9_S5_S5_ENKUlvE0_clEvENKUlvE0_clEvEUlfffffE_St5arrayIPcLm6EELi4E23TrivialOffsetCalculatorILi5EjESG_ILi1EjENS0_6memory15LoadWithoutCastENSJ_16StoreWithoutCastEEEviT_T0_T2_T3_T4_T5_:
	.zero		956


//--------------------- .nv.constant0._ZN2at6native29vectorized_elementwise_kernelILi2EZZZNS0_49_GLOBAL__N__b919a28f_16_Normalization_cu_5c38458722batch_norm_elementwiseERKNS_6TensorES5_RKSt8optionalIS3_ES9_S5_S5_ENKUlvE0_clEvENKUlvE0_clEvEUlfffffE_St5arrayIPcLm6EEEEviT0_T1_ --------------------------
	.section	.nv.constant0._ZN2at6native29vectorized_elementwise_kernelILi2EZZZNS0_49_GLOBAL__N__b919a28f_16_Normalization_cu_5c38458722batch_norm_elementwiseERKNS_6TensorES5_RKSt8optionalIS3_ES9_S5_S5_ENKUlvE0_clEvENKUlvE0_clEvEUlfffffE_St5arrayIPcLm6EEEEviT0_T1_,"a",@progbits
	.sectionflags	@""
	.align	4
.nv.constant0._ZN2at6native29vectorized_elementwise_kernelILi2EZZZNS0_49_GLOBAL__N__b919a28f_16_Normalization_cu_5c38458722batch_norm_elementwiseERKNS_6TensorES5_RKSt8optionalIS3_ES9_S5_S5_ENKUlvE0_clEvENKUlvE0_clEvEUlfffffE_St5arrayIPcLm6EEEEviT0_T1_:
	.zero		952


//--------------------- .nv.constant0._ZN2at6native29vectorized_elementwise_kernelILi4EZZZNS0_49_GLOBAL__N__b919a28f_16_Normalization_cu_5c38458722batch_norm_elementwiseERKNS_6TensorES5_RKSt8optionalIS3_ES9_S5_S5_ENKUlvE0_clEvENKUlvE0_clEvEUlfffffE_St5arrayIPcLm6EEEEviT0_T1_ --------------------------
	.section	.nv.constant0._ZN2at6native29vectorized_elementwise_kernelILi4EZZZNS0_49_GLOBAL__N__b919a28f_16_Normalization_cu_5c38458722batch_norm_elementwiseERKNS_6TensorES5_RKSt8optionalIS3_ES9_S5_S5_ENKUlvE0_clEvENKUlvE0_clEvEUlfffffE_St5arrayIPcLm6EEEEviT0_T1_,"a",@progbits
	.sectionflags	@""
	.align	4
.nv.constant0._ZN2at6native29vectorized_elementwise_kernelILi4EZZZNS0_49_GLOBAL__N__b919a28f_16_Normalization_cu_5c38458722batch_norm_elementwiseERKNS_6TensorES5_RKSt8optionalIS3_ES9_S5_S5_ENKUlvE0_clEvENKUlvE0_clEvEUlfffffE_St5arrayIPcLm6EEEEviT0_T1_:
	.zero		952


//--------------------- .nv.constant0._ZN2at6native29vectorized_elementwise_kernelILi8EZZZNS0_49_GLOBAL__N__b919a28f_16_Normalization_cu_5c38458722batch_norm_elementwiseERKNS_6TensorES5_RKSt8optionalIS3_ES9_S5_S5_ENKUlvE0_clEvENKUlvE0_clEvEUlfffffE_St5arrayIPcLm6EEEEviT0_T1_ --------------------------
	.section	.nv.constant0._ZN2at6native29vectorized_elementwise_kernelILi8EZZZNS0_49_GLOBAL__N__b919a28f_16_Normalization_cu_5c38458722batch_norm_elementwiseERKNS_6TensorES5_RKSt8optionalIS3_ES9_S5_S5_ENKUlvE0_clEvENKUlvE0_clEvEUlfffffE_St5arrayIPcLm6EEEEviT0_T1_,"a",@progbits
	.sectionflags	@""
	.align	4
.nv.constant0._ZN2at6native29vectorized_elementwise_kernelILi8EZZZNS0_49_GLOBAL__N__b919a28f_16_Normalization_cu_5c38458722batch_norm_elementwiseERKNS_6TensorES5_RKSt8optionalIS3_ES9_S5_S5_ENKUlvE0_clEvENKUlvE0_clEvEUlfffffE_St5arrayIPcLm6EEEEviT0_T1_:
	.zero		952


//--------------------- .nv.constant0._ZN2at6native18elementwise_kernelILi128ELi4EZNS0_15gpu_kernel_implIZZZNS0_49_GLOBAL__N__b919a28f_16_Normalization_cu_5c38458722batch_norm_elementwiseERKNS_6TensorES6_RKSt8optionalIS4_ESA_S6_S6_ENKUlvE0_clEvENKUlvE_clEvEUldddddE_EEvRNS_18TensorIteratorBaseERKT_EUliE_EEviT1_ --------------------------
	.section	.nv.constant0._ZN2at6native18elementwise_kernelILi128ELi4EZNS0_15gpu_kernel_implIZZZNS0_49_GLOBAL__N__b919a28f_16_Normalization_cu_5c38458722batch_norm_elementwiseERKNS_6TensorES6_RKSt8optionalIS4_ESA_S6_S6_ENKUlvE0_clEvENKUlvE_clEvEUldddddE_EEvRNS_18TensorIteratorBaseERKT_EUliE_EEviT1_,"a",@progbits
	.sectionflags	@""
	.align	4
.nv.constant0._ZN2at6native18elementwise_kernelILi128ELi4EZNS0_15gpu_kernel_implIZZZNS0_49_GLOBAL__N__b919a28f_16_Normalization_cu_5c38458722batch_norm_elementwiseERKNS_6TensorES6_RKSt8optionalIS4_ESA_S6_S6_ENKUlvE0_clEvENKUlvE_clEvEUldddddE_EEvRNS_18TensorIteratorBaseERKT_EUliE_EEviT1_:
	.zero		1872


//--------------------- .nv.constant0._ZN2at6native27unrolled_elementwise_kernelIZZZNS0_49_GLOBAL__N__b919a28f_16_Normalization_cu_5c38458722batch_norm_elementwiseERKNS_6TensorES5_RKSt8optionalIS3_ES9_S5_S5_ENKUlvE0_clEvENKUlvE_clEvEUldddddE_St5arrayIPcLm6EELi4E23TrivialOffsetCalculatorILi5EjESG_ILi1EjENS0_6memory12LoadWithCastILi5EEENSJ_13StoreWithCastILi1EEEEEviT_T0_T2_T3_T4_T5_ --------------------------
	.section	.nv.constant0._ZN2at6native27unrolled_elementwise_kernelIZZZNS0_49_GLOBAL__N__b919a28f_16_Normalization_cu_5c38458722batch_norm_elementwiseERKNS_6TensorES5_RKSt8optionalIS3_ES9_S5_S5_ENKUlvE0_clEvENKUlvE_clEvEUldddddE_St5arrayIPcLm6EELi4E23TrivialOffsetCalculatorILi5EjESG_ILi1EjENS0_6memory12LoadWithCastILi5EEENSJ_13StoreWithCastILi1EEEEEviT_T0_T2_T3_T4_T5_,"a",@progbits
	.sectionflags	@""
	.align	4
.nv.constant0._ZN2at6native27unrolled_elementwise_kernelIZZZNS0_49_GLOBAL__N__b919a28f_16_Normalization_cu_5c38458722batch_norm_elementwiseERKNS_6TensorES5_RKSt8optionalIS3_ES9_S5_S5_ENKUlvE0_clEvENKUlvE_clEvEUldddddE_St5arrayIPcLm6EELi4E23TrivialOffsetCalculatorILi5EjESG_ILi1EjENS0_6memory12LoadWithCastILi5EEENSJ_13StoreWithCastILi1EEEEEviT_T0_T2_T3_T4_T5_:
	.zero		992


//--------------------- .nv.constant0._ZN2at6native18elementwise_kernelILi128ELi2EZNS0_22gpu_kernel_impl_nocastIZZZNS0_49_GLOBAL__N__b919a28f_16_Normalization_cu_5c38458722batch_norm_elementwiseERKNS_6TensorES6_RKSt8optionalIS4_ESA_S6_S6_ENKUlvE0_clEvENKUlvE_clEvEUldddddE_EEvRNS_18TensorIteratorBaseERKT_EUliE_EEviT1_ --------------------------
	.section	.nv.constant0._ZN2at6native18elementwise_kernelILi128ELi2EZNS0_22gpu_kernel_impl_nocastIZZZNS0_49_GLOBAL__N__b919a28f_16_Normalization_cu_5c38458722batch_norm_elementwiseERKNS_6TensorES6_RKSt8optionalIS4_ESA_S6_S6_ENKUlvE0_clEvENKUlvE_clEvEUldddddE_EEvRNS_18TensorIteratorBaseERKT_EUliE_EEviT1_,"a",@progbits
	.sectionflags	@""
	.align	4
.nv.constant0._ZN2at6native18elementwise_kernelILi128ELi2EZNS0_22gpu_kernel_impl_nocastIZZZNS0_49_GLOBAL__N__b919a28f_16_Normalization_cu_5c38458722batch_norm_elementwiseERKNS_6TensorES6_RKSt8optionalIS4_ESA_S6_S6_ENKUlvE0_clEvENKUlvE_clEvEUldddddE_EEvRNS_18TensorIteratorBaseERKT_EUliE_EEviT1_:
	.zero		1872


//--------------------- .nv.constant0._ZN2at6native27unrolled_elementwise_kernelIZZZNS0_49_GLOBAL__N__b919a28f_16_Normalization_cu_5c38458722batch_norm_elementwiseERKNS_6TensorES5_RKSt8optionalIS3_ES9_S5_S5_ENKUlvE0_clEvENKUlvE_clEvEUldddddE_St5arrayIPcLm6EELi4E23TrivialOffsetCalculatorILi5EjESG_ILi1EjENS0_6memory15LoadWithoutCastENSJ_16StoreWithoutCastEEEviT_T0_T2_T3_T4_T5_ --------------------------
	.section	.nv.constant0._ZN2at6native27unrolled_elementwise_kernelIZZZNS0_49_GLOBAL__N__b919a28f_16_Normalization_cu_5c38458722batch_norm_elementwiseERKNS_6TensorES5_RKSt8optionalIS3_ES9_S5_S5_ENKUlvE0_clEvENKUlvE_clEvEUldddddE_St5arrayIPcLm6EELi4E23TrivialOffsetCalculatorILi5EjESG_ILi1EjENS0_6memory15LoadWithoutCastENSJ_16StoreWithoutCastEEEviT_T0_T2_T3_T4_T5_,"a",@progbits
	.sectionflags	@""
	.align	4
.nv.constant0._ZN2at6native27unrolled_elementwise_kernelIZZZNS0_49_GLOBAL__N__b919a28f_16_Normalization_cu_5c38458722batch_norm_elementwiseERKNS_6TensorES5_RKSt8optionalIS3_ES9_S5_S5_ENKUlvE0_clEvENKUlvE_clEvEUldddddE_St5arrayIPcLm6EELi4E23TrivialOffsetCalculatorILi5EjESG_ILi1EjENS0_6memory15LoadWithoutCastENSJ_16StoreWithoutCastEEEviT_T0_T2_T3_T4_T5_:
	.zero		956


//--------------------- .nv.constant0._ZN2at6native29vectorized_elementwise_kernelILi2EZZZNS0_49_GLOBAL__N__b919a28f_16_Normalization_cu_5c38458722batch_norm_elementwiseERKNS_6TensorES5_RKSt8optionalIS3_ES9_S5_S5_ENKUlvE0_clEvENKUlvE_clEvEUldddddE_St5arrayIPcLm6EEEEviT0_T1_ --------------------------
	.section	.nv.constant0._ZN2at6native29vectorized_elementwise_kernelILi2EZZZNS0_49_GLOBAL__N__b919a28f_16_Normalization_cu_5c38458722batch_norm_elementwiseERKNS_6TensorES5_RKSt8optionalIS3_ES9_S5_S5_ENKUlvE0_clEvENKUlvE_clEvEUldddddE_St5arrayIPcLm6EEEEviT0_T1_,"a",@progbits
	.sectionflags	@""
	.align	4
.nv.constant0._ZN2at6native29vectorized_elementwise_kernelILi2EZZZNS0_49_GLOBAL__N__b919a28f_16_Normalization_cu_5c38458722batch_norm_elementwiseERKNS_6TensorES5_RKSt8optionalIS3_ES9_S5_S5_ENKUlvE0_clEvENKUlvE_clEvEUldddddE_St5arrayIPcLm6EEEEviT0_T1_:
	.zero		952


//--------------------- .nv.constant0._ZN2at6native29vectorized_elementwise_kernelILi4EZZZNS0_49_GLOBAL__N__b919a28f_16_Normalization_cu_5c38458722batch_norm_elementwiseERKNS_6TensorES5_RKSt8optionalIS3_ES9_S5_S5_ENKUlvE0_clEvENKUlvE_clEvEUldddddE_St5arrayIPcLm6EEEEviT0_T1_ --------------------------
	.section	.nv.constant0._ZN2at6native29vectorized_elementwise_kernelILi4EZZZNS0_49_GLOBAL__N__b919a28f_16_Normalization_cu_5c38458722batch_norm_elementwiseERKNS_6TensorES5_RKSt8optionalIS3_ES9_S5_S5_ENKUlvE0_clEvENKUlvE_clEvEUldddddE_St5arrayIPcLm6EEEEviT0_T1_,"a",@progbits
	.sectionflags	@""
	.align	4
.nv.constant0._ZN2at6native29vectorized_elementwise_kernelILi4EZZZNS0_49_GLOBAL__N__b919a28f_16_Normalization_cu_5c38458722batch_norm_elementwiseERKNS_6TensorES5_RKSt8optionalIS3_ES9_S5_S5_ENKUlvE0_clEvENKUlvE_clEvEUldddddE_St5arrayIPcLm6EEEEviT0_T1_:
	.zero		952


//--------------------- .nv.constant0._ZN2at6native29vectorized_elementwise_kernelILi8EZZZNS0_49_GLOBAL__N__b919a28f_16_Normalization_cu_5c38458722batch_norm_elementwiseERKNS_6TensorES5_RKSt8optionalIS3_ES9_S5_S5_ENKUlvE0_clEvENKUlvE_clEvEUldddddE_St5arrayIPcLm6EEEEviT0_T1_ --------------------------
	.section	.nv.constant0._ZN2at6native29vectorized_elementwise_kernelILi8EZZZNS0_49_GLOBAL__N__b919a28f_16_Normalization_cu_5c38458722batch_norm_elementwiseERKNS_6TensorES5_RKSt8optionalIS3_ES9_S5_S5_ENKUlvE0_clEvENKUlvE_clEvEUldddddE_St5arrayIPcLm6EEEEviT0_T1_,"a",@progbits
	.sectionflags	@""
	.align	4
.nv.constant0._ZN2at6native29vectorized_elementwise_kernelILi8EZZZNS0_49_GLOBAL__N__b919a28f_16_Normalization_cu_5c38458722batch_norm_elementwiseERKNS_6TensorES5_RKSt8optionalIS3_ES9_S5_S5_ENKUlvE0_clEvENKUlvE_clEvEUldddddE_St5arrayIPcLm6EEEEviT0_T1_:
	.zero		952


//--------------------- .nv.constant0._ZN2at6native33batch_norm_transform_input_kernelIN3c104HalfES3_fLb1EiEEvNS_27GenericPackedTensorAccessorIKT_Lm3ENS_17RestrictPtrTraitsET3_EENS4_IS5_Lm3ES7_S8_EENS4_INSt11conditionalIXT2_ET1_T0_E4typeELm1ES7_S8_EESG_NS4_IKSD_Lm1ES7_S8_EESI_SC_ --------------------------
	.section	.nv.constant0._ZN2at6native33batch_norm_transform_input_kernelIN3c104HalfES3_fLb1EiEEvNS_27GenericPackedTensorAccessorIKT_Lm3ENS_17RestrictPtrTraitsET3_EENS4_IS5_Lm3ES7_S8_EENS4_INSt11conditionalIXT2_ET1_T0_E4typeELm1ES7_S8_EESG_NS4_IKSD_Lm1ES7_S8_EESI_SC_,"a",@progbits
	.sectionflags	@""
	.align	4
.nv.constant0._ZN2at6native33batch_norm_transform_input_kernelIN3c104HalfES3_fLb1EiEEvNS_27GenericPackedTensorAccessorIKT_Lm3ENS_17RestrictPtrTraitsET3_EENS4_IS5_Lm3ES7_S8_EENS4_INSt11conditionalIXT2_ET1_T0_E4typeELm1ES7_S8_EESG_NS4_IKSD_Lm1ES7_S8_EESI_SC_:
	.zero		1028


//--------------------- .nv.constant0._ZN2at6native33batch_norm_transform_input_kernelIN3c104HalfEffLb1EiEEvNS_27GenericPackedTensorAccessorIKT_Lm3ENS_17RestrictPtrTraitsET3_EENS4_IS5_Lm3ES7_S8_EENS4_INSt11conditionalIXT2_ET1_T0_E4typeELm1ES7_S8_EESG_NS4_IKSD_Lm1ES7_S8_EESI_SC_ --------------------------
	.section	.nv.constant0._ZN2at6native33batch_norm_transform_input_kernelIN3c104HalfEffLb1EiEEvNS_27GenericPackedTensorAccessorIKT_Lm3ENS_17RestrictPtrTraitsET3_EENS4_IS5_Lm3ES7_S8_EENS4_INSt11conditionalIXT2_ET1_T0_E4typeELm1ES7_S8_EESG_NS4_IKSD_Lm1ES7_S8_EESI_SC_,"a",@progbits
	.sectionflags	@""
	.align	4
.nv.constant0._ZN2at6native33batch_norm_transform_input_kernelIN3c104HalfEffLb1EiEEvNS_27GenericPackedTensorAccessorIKT_Lm3ENS_17RestrictPtrTraitsET3_EENS4_IS5_Lm3ES7_S8_EENS4_INSt11conditionalIXT2_ET1_T0_E4typeELm1ES7_S8_EESG_NS4_IKSD_Lm1ES7_S8_EESI_SC_:
	.zero		1028


//--------------------- .nv.constant0._ZN2at6native33batch_norm_transform_input_kernelIN3c108BFloat16ES3_fLb1EiEEvNS_27GenericPackedTensorAccessorIKT_Lm3ENS_17RestrictPtrTraitsET3_EENS4_IS5_Lm3ES7_S8_EENS4_INSt11conditionalIXT2_ET1_T0_E4typeELm1ES7_S8_EESG_NS4_IKSD_Lm1ES7_S8_EESI_SC_ --------------------------
	.section	.nv.constant0._ZN2at6native33batch_norm_transform_input_kernelIN3c108BFloat16ES3_fLb1EiEEvNS_27GenericPackedTensorAccessorIKT_Lm3ENS_17RestrictPtrTraitsET3_EENS4_IS5_Lm3ES7_S8_EENS4_INSt11conditionalIXT2_ET1_T0_E4typeELm1ES7_S8_EESG_NS4_IKSD_Lm1ES7_S8_EESI_SC_,"a",@progbits
	.sectionflags	@""
	.align	4
.nv.constant0._ZN2at6native33batch_norm_transform_input_kernelIN3c108BFloat16ES3_fLb1EiEEvNS_27GenericPackedTensorAccessorIKT_Lm3ENS_17RestrictPtrTraitsET3_EENS4_IS5_Lm3ES7_S8_EENS4_INSt11conditionalIXT2_ET1_T0_E4typeELm1ES7_S8_EESG_NS4_IKSD_Lm1ES7_S8_EESI_SC_:
	.zero		1028


//--------------------- .nv.constant0._ZN2at6native33batch_norm_transform_input_kernelIN3c108BFloat16EffLb1EiEEvNS_27GenericPackedTensorAccessorIKT_Lm3ENS_17RestrictPtrTraitsET3_EENS4_IS5_Lm3ES7_S8_EENS4_INSt11conditionalIXT2_ET1_T0_E4typeELm1ES7_S8_EESG_NS4_IKSD_Lm1ES7_S8_EESI_SC_ --------------------------
	.section	.nv.constant0._ZN2at6native33batch_norm_transform_input_kernelIN3c108BFloat16EffLb1EiEEvNS_27GenericPackedTensorAccessorIKT_Lm3ENS_17RestrictPtrTraitsET3_EENS4_IS5_Lm3ES7_S8_EENS4_INSt11conditionalIXT2_ET1_T0_E4typeELm1ES7_S8_EESG_NS4_IKSD_Lm1ES7_S8_EESI_SC_,"a",@progbits
	.sectionflags	@""
	.align	4
.nv.constant0._ZN2at6native33batch_norm_transform_input_kernelIN3c108BFloat16EffLb1EiEEvNS_27GenericPackedTensorAccessorIKT_Lm3ENS_17RestrictPtrTraitsET3_EENS4_IS5_Lm3ES7_S8_EENS4_INSt11conditionalIXT2_ET1_T0_E4typeELm1ES7_S8_EESG_NS4_IKSD_Lm1ES7_S8_EESI_SC_:
	.zero		1028


//--------------------- .nv.constant0._ZN2at6native33batch_norm_transform_input_kernelIfffLb1EiEEvNS_27GenericPackedTensorAccessorIKT_Lm3ENS_17RestrictPtrTraitsET3_EENS2_IS3_Lm3ES5_S6_EENS2_INSt11conditionalIXT2_ET1_T0_E4typeELm1ES5_S6_EESE_NS2_IKSB_Lm1ES5_S6_EESG_SA_ --------------------------
	.section	.nv.constant0._ZN2at6native33batch_norm_transform_input_kernelIfffLb1EiEEvNS_27GenericPackedTensorAccessorIKT_Lm3ENS_17RestrictPtrTraitsET3_EENS2_IS3_Lm3ES5_S6_EENS2_INSt11conditionalIXT2_ET1_T0_E4typeELm1ES5_S6_EESE_NS2_IKSB_Lm1ES5_S6_EESG_SA_,"a",@progbits
	.sectionflags	@""
	.align	4
.nv.constant0._ZN2at6native33batch_norm_transform_input_kernelIfffLb1EiEEvNS_27GenericPackedTensorAccessorIKT_Lm3ENS_17RestrictPtrTraitsET3_EENS2_IS3_Lm3ES5_S6_EENS2_INSt11conditionalIXT2_ET1_T0_E4typeELm1ES5_S6_EESE_NS2_IKSB_Lm1ES5_S6_EESG_SA_:
	.zero		1028


//--------------------- .nv.constant0._ZN2at6native33batch_norm_transform_input_kernelIdddLb1EiEEvNS_27GenericPackedTensorAccessorIKT_Lm3ENS_17RestrictPtrTraitsET3_EENS2_IS3_Lm3ES5_S6_EENS2_INSt11conditionalIXT2_ET1_T0_E4typeELm1ES5_S6_EESE_NS2_IKSB_Lm1ES5_S6_EESG_SA_ --------------------------
	.section	.nv.constant0._ZN2at6native33batch_norm_transform_input_kernelIdddLb1EiEEvNS_27GenericPackedTensorAccessorIKT_Lm3ENS_17RestrictPtrTraitsET3_EENS2_IS3_Lm3ES5_S6_EENS2_INSt11conditionalIXT2_ET1_T0_E4typeELm1ES5_S6_EESE_NS2_IKSB_Lm1ES5_S6_EESG_SA_,"a",@progbits
	.sectionflags	@""
	.align	4
.nv.constant0._ZN2at6native33batch_norm_transform_input_kernelIdddLb1EiEEvNS_27GenericPackedTensorAccessorIKT_Lm3ENS_17RestrictPtrTraitsET3_EENS2_IS3_Lm3ES5_S6_EENS2_INSt11conditionalIXT2_ET1_T0_E4typeELm1ES5_S6_EESE_NS2_IKSB_Lm1ES5_S6_EESG_SA_:
	.zero		1032


//--------------------- .nv.constant0._ZN2at6native46batch_norm_backward_elemt_channels_last_kernelILi4EN3c108BFloat16EfS3_EEvPKT0_S6_PKT1_S9_PKT2_S9_S9_PS4_S7_ii --------------------------
	.section	.nv.constant0._ZN2at6native46batch_norm_backward_elemt_channels_last_kernelILi4EN3c108BFloat16EfS3_EEvPKT0_S6_PKT1_S9_PKT2_S9_S9_PS4_S7_ii,"a",@progbits
	.sectionflags	@""
	.align	4
.nv.constant0._ZN2at6native46batch_norm_backward_elemt_channels_last_kernelILi4EN3c108BFloat16EfS3_EEvPKT0_S6_PKT1_S9_PKT2_S9_S9_PS4_S7_ii:
	.zero		972


//--------------------- .nv.constant0._ZN2at6native46batch_norm_backward_elemt_channels_last_kernelILi4EN3c108BFloat16EffEEvPKT0_S6_PKT1_S9_PKT2_S9_S9_PS4_S7_ii --------------------------
	.section	.nv.constant0._ZN2at6native46batch_norm_backward_elemt_channels_last_kernelILi4EN3c108BFloat16EffEEvPKT0_S6_PKT1_S9_PKT2_S9_S9_PS4_S7_ii,"a",@progbits
	.sectionflags	@""
	.align	4
.nv.constant0._ZN2at6native46batch_norm_backward_elemt_channels_last_kernelILi4EN3c108BFloat16EffEEvPKT0_S6_PKT1_S9_PKT2_S9_S9_PS4_S7_ii:
	.zero		972


//--------------------- .nv.constant0._ZN2at6native46batch_norm_backward_elemt_channels_last_kernelILi4EN3c104HalfEfS3_EEvPKT0_S6_PKT1_S9_PKT2_S9_S9_PS4_S7_ii --------------------------
	.section	.nv.constant0._ZN2at6native46batch_norm_backward_elemt_channels_last_kernelILi4EN3c104HalfEfS3_EEvPKT0_S6_PKT1_S9_PKT2_S9_S9_PS4_S7_ii,"a",@progbits
	.sectionflags	@""
	.align	4
.nv.constant0._ZN2at6native46batch_norm_backward_elemt_channels_last_kernelILi4EN3c104HalfEfS3_EEvPKT0_S6_PKT1_S9_PKT2_S9_S9_PS4_S7_ii:
	.zero		972


//--------------------- .nv.constant0._ZN2at6native46batch_norm_backward_elemt_channels_last_kernelILi4EN3c104HalfEffEEvPKT0_S6_PKT1_S9_PKT2_S9_S9_PS4_S7_ii --------------------------
	.section	.nv.constant0._ZN2at6native46batch_norm_backward_elemt_channels_last_kernelILi4EN3c104HalfEffEEvPKT0_S6_PKT1_S9_PKT2_S9_S9_PS4_S7_ii,"a",@progbits
	.sectionflags	@""
	.align	4
.nv.constant0._ZN2at6native46batch_norm_backward_elemt_channels_last_kernelILi4EN3c104HalfEffEEvPKT0_S6_PKT1_S9_PKT2_S9_S9_PS4_S7_ii:
	.zero		972


//--------------------- .nv.constant0._ZN2at6native46batch_norm_backward_elemt_channels_last_kernelILi4EfffEEvPKT0_S4_PKT1_S7_PKT2_S7_S7_PS2_S5_ii --------------------------
	.section	.nv.constant0._ZN2at6native46batch_norm_backward_elemt_channels_last_kernelILi4EfffEEvPKT0_S4_PKT1_S7_PKT2_S7_S7_PS2_S5_ii,"a",@progbits
	.sectionflags	@""
	.align	4
.nv.constant0._ZN2at6native46batch_norm_backward_elemt_channels_last_kernelILi4EfffEEvPKT0_S4_PKT1_S7_PKT2_S7_S7_PS2_S5_ii:
	.zero		972


//--------------------- .nv.constant0._ZN2at6native46batch_norm_backward_elemt_channels_last_kernelILi4EdddEEvPKT0_S4_PKT1_S7_PKT2_S7_S7_PS2_S5_ii --------------------------
	.section	.nv.constant0._ZN2at6native46batch_norm_backward_elemt_channels_last_kernelILi4EdddEEvPKT0_S4_PKT1_S7_PKT2_S7_S7_PS2_S5_ii,"a",@progbits
	.sectionflags	@""
	.align	4
.nv.constant0._ZN2at6native46batch_norm_backward_elemt_channels_last_kernelILi4EdddEEvPKT0_S4_PKT1_S7_PKT2_S7_S7_PS2_S5_ii:
	.zero		976


//--------------------- .nv.constant0._ZN2at6native46batch_norm_backward_elemt_channels_last_kernelILi4EN3c108BFloat16EfS3_EEvPKT0_S6_PKT1_S9_PKT2_S9_S9_PKiPS4_lii --------------------------
	.section	.nv.constant0._ZN2at6native46batch_norm_backward_elemt_channels_last_kernelILi4EN3c108BFloat16EfS3_EEvPKT0_S6_PKT1_S9_PKT2_S9_S9_PKiPS4_lii,"a",@progbits
	.sectionflags	@""
	.align	4
.nv.constant0._ZN2at6native46batch_norm_backward_elemt_channels_last_kernelILi4EN3c108BFloat16EfS3_EEvPKT0_S6_PKT1_S9_PKT2_S9_S9_PKiPS4_lii:
	.zero		984


//--------------------- .nv.constant0._ZN2at6native46batch_norm_backward_elemt_channels_last_kernelILi4EN3c104HalfEfS3_EEvPKT0_S6_PKT1_S9_PKT2_S9_S9_PKiPS4_lii --------------------------
	.section	.nv.constant0._ZN2at6native46batch_norm_backward_elemt_channels_last_kernelILi4EN3c104HalfEfS3_EEvPKT0_S6_PKT1_S9_PKT2_S9_S9_PKiPS4_lii,"a",@progbits
	.sectionflags	@""
	.align	4
.nv.constant0._ZN2at6native46batch_norm_backward_elemt_channels_last_kernelILi4EN3c104HalfEfS3_EEvPKT0_S6_PKT1_S9_PKT2_S9_S9_PKiPS4_lii:
	.zero		984


//--------------------- .nv.constant0._ZN2at6native46batch_norm_backward_elemt_channels_last_kernelILi4EN3c108BFloat16EffEEvPKT0_S6_PKT1_S9_PKT2_S9_S9_PKiPS4_lii --------------------------
	.section	.nv.constant0._ZN2at6native46batch_norm_backward_elemt_channels_last_kernelILi4EN3c108BFloat16EffEEvPKT0_S6_PKT1_S9_PKT2_S9_S9_PKiPS4_lii,"a",@progbits
	.sectionflags	@""
	.align	4
.nv.constant0._ZN2at6native46batch_norm_backward_elemt_channels_last_kernelILi4EN3c108BFloat16EffEEvPKT0_S6_PKT1_S9_PKT2_S9_S9_PKiPS4_lii:
	.zero		984


//--------------------- .nv.constant0._ZN2at6native46batch_norm_backward_elemt_channels_last_kernelILi4EN3c104HalfEffEEvPKT0_S6_PKT1_S9_PKT2_S9_S9_PKiPS4_lii --------------------------
	.section	.nv.constant0._ZN2at6native46batch_norm_backward_elemt_channels_last_kernelILi4EN3c104HalfEffEEvPKT0_S6_PKT1_S9_PKT2_S9_S9_PKiPS4_lii,"a",@progbits
	.sectionflags	@""
	.align	4
.nv.constant0._ZN2at6native46batch_norm_backward_elemt_channels_last_kernelILi4EN3c104HalfEffEEvPKT0_S6_PKT1_S9_PKT2_S9_S9_PKiPS4_lii:
	.zero		984


//--------------------- .nv.constant0._ZN2at6native46batch_norm_backward_elemt_channels_last_kernelILi4EfffEEvPKT0_S4_PKT1_S7_PKT2_S7_S7_PKiPS2_lii --------------------------
	.section	.nv.constant0._ZN2at6native46batch_norm_backward_elemt_channels_last_kernelILi4EfffEEvPKT0_S4_PKT1_S7_PKT2_S7_S7_PKiPS2_lii,"a",@progbits
	.sectionflags	@""
	.align	4
.nv.constant0._ZN2at6native46batch_norm_backward_elemt_channels_last_kernelILi4EfffEEvPKT0_S4_PKT1_S7_PKT2_S7_S7_PKiPS2_lii:
	.zero		984


//--------------------- .nv.constant0._ZN2at6native46batch_norm_backward_elemt_channels_last_kernelILi4EdddEEvPKT0_S4_PKT1_S7_PKT2_S7_S7_PKiPS2_lii --------------------------
	.section	.nv.constant0._ZN2at6native46batch_norm_backward_elemt_channels_last_kernelILi4EdddEEvPKT0_S4_PKT1_S7_PKT2_S7_S7_PKiPS2_lii,"a",@progbits
	.sectionflags	@""
	.align	4
.nv.constant0._ZN2at6native46batch_norm_backward_elemt_channels_last_kernelILi4EdddEEvPKT0_S4_PKT1_S7_PKT2_S7_S7_PKiPS2_lii:
	.zero		984


//--------------------- .nv.constant0._ZN2at6native47batch_norm_backward_reduce_channels_last_kernelILi4EN3c108BFloat16EfS3_EEvPKT0_S6_PKT1_S9_PS7_SA_PT2_SC_PVS7_Piii --------------------------
	.section	.nv.constant0._ZN2at6native47batch_norm_backward_reduce_channels_last_kernelILi4EN3c108BFloat16EfS3_EEvPKT0_S6_PKT1_S9_PS7_SA_PT2_SC_PVS7_Piii,"a",@progbits
	.sectionflags	@""
	.align	4
.nv.constant0._ZN2at6native47batch_norm_backward_reduce_channels_last_kernelILi4EN3c108BFloat16EfS3_EEvPKT0_S6_PKT1_S9_PS7_SA_PT2_SC_PVS7_Piii:
	.zero		984


//--------------------- .nv.constant0._ZN2at6native47batch_norm_backward_reduce_channels_last_kernelILi4EN3c104HalfEfS3_EEvPKT0_S6_PKT1_S9_PS7_SA_PT2_SC_PVS7_Piii --------------------------
	.section	.nv.constant0._ZN2at6native47batch_norm_backward_reduce_channels_last_kernelILi4EN3c104HalfEfS3_EEvPKT0_S6_PKT1_S9_PS7_SA_PT2_SC_PVS7_Piii,"a",@progbits
	.sectionflags	@""
	.align	4
.nv.constant0._ZN2at6native47batch_norm_backward_reduce_channels_last_kernelILi4EN3c104HalfEfS3_EEvPKT0_S6_PKT1_S9_PS7_SA_PT2_SC_PVS7_Piii:
	.zero		984


//--------------------- .nv.constant0._ZN2at6native47batch_norm_backward_reduce_channels_last_kernelILi4EN3c108BFloat16EffEEvPKT0_S6_PKT1_S9_PS7_SA_PT2_SC_PVS7_Piii --------------------------
	.section	.nv.constant0._ZN2at6native47batch_norm_backward_reduce_channels_last_kernelILi4EN3c108BFloat16EffEEvPKT0_S6_PKT1_S9_PS7_SA_PT2_SC_PVS7_Piii,"a",@progbits
	.sectionflags	@""
	.align	4
.nv.constant0._ZN2at6native47batch_norm_backward_reduce_channels_last_kernelILi4EN3c108BFloat16EffEEvPKT0_S6_PKT1_S9_PS7_SA_PT2_SC_PVS7_Piii:
	.zero		984


//--------------------- .nv.constant0._ZN2at6native47batch_norm_backward_reduce_channels_last_kernelILi4EN3c104HalfEffEEvPKT0_S6_PKT1_S9_PS7_SA_PT2_SC_PVS7_Piii --------------------------
	.section	.nv.constant0._ZN2at6native47batch_norm_backward_reduce_channels_last_kernelILi4EN3c104HalfEffEEvPKT0_S6_PKT1_S9_PS7_SA_PT2_SC_PVS7_Piii,"a",@progbits
	.sectionflags	@""
	.align	4
.nv.constant0._ZN2at6native47batch_norm_backward_reduce_channels_last_kernelILi4EN3c104HalfEffEEvPKT0_S6_PKT1_S9_PS7_SA_PT2_SC_PVS7_Piii:
	.zero		984


//--------------------- .nv.constant0._ZN2at6native47batch_norm_backward_reduce_channels_last_kernelILi4EfffEEvPKT0_S4_PKT1_S7_PS5_S8_PT2_SA_PVS5_Piii --------------------------
	.section	.nv.constant0._ZN2at6native47batch_norm_backward_reduce_channels_last_kernelILi4EfffEEvPKT0_S4_PKT1_S7_PS5_S8_PT2_SA_PVS5_Piii,"a",@progbits
	.sectionflags	@""
	.align	4
.nv.constant0._ZN2at6native47batch_norm_backward_reduce_channels_last_kernelILi4EfffEEvPKT0_S4_PKT1_S7_PS5_S8_PT2_SA_PVS5_Piii:
	.zero		984


//--------------------- .nv.constant0._ZN2at6native47batch_norm_backward_reduce_channels_last_kernelILi4EdddEEvPKT0_S4_PKT1_S7_PS5_S8_PT2_SA_PVS5_Piii --------------------------
	.section	.nv.constant0._ZN2at6native47batch_norm_backward_reduce_channels_last_kernelILi4EdddEEvPKT0_S4_PKT1_S7_PS5_S8_PT2_SA_PVS5_Piii,"a",@progbits
	.sectionflags	@""
	.align	4
.nv.constant0._ZN2at6native47batch_norm_backward_reduce_channels_last_kernelILi4EdddEEvPKT0_S4_PKT1_S7_PS5_S8_PT2_SA_PVS5_Piii:
	.zero		984


//--------------------- .nv.constant0._ZN2at6native47batch_norm_transform_input_channels_last_kernelIN3c108BFloat16EfS3_Li4EEEvPKT_S6_PKT0_S9_PKT1_SC_PS4_iib --------------------------
	.section	.nv.constant0._ZN2at6native47batch_norm_transform_input_channels_last_kernelIN3c108BFloat16EfS3_Li4EEEvPKT_S6_PKT0_S9_PKT1_SC_PS4_iib,"a",@progbits
	.sectionflags	@""
	.align	4
.nv.constant0._ZN2at6native47batch_norm_transform_input_channels_last_kernelIN3c108BFloat16EfS3_Li4EEEvPKT_S6_PKT0_S9_PKT1_SC_PS4_iib:
	.zero		961


//--------------------- .nv.constant0._ZN2at6native47batch_norm_transform_input_channels_last_kernelIN3c104HalfEfS3_Li4EEEvPKT_S6_PKT0_S9_PKT1_SC_PS4_iib --------------------------
	.section	.nv.constant0._ZN2at6native47batch_norm_transform_input_channels_last_kernelIN3c104HalfEfS3_Li4EEEvPKT_S6_PKT0_S9_PKT1_SC_PS4_iib,"a",@progbits
	.sectionflags	@""
	.align	4
.nv.constant0._ZN2at6native47batch_norm_transform_input_channels_last_kernelIN3c104HalfEfS3_Li4EEEvPKT_S6_PKT0_S9_PKT1_SC_PS4_iib:
	.zero		961


//--------------------- .nv.constant0._ZN2at6native47batch_norm_transform_input_channels_last_kernelIN3c108BFloat16EffLi4EEEvPKT_S6_PKT0_S9_PKT1_SC_PS4_iib --------------------------
	.section	.nv.constant0._ZN2at6native47batch_norm_transform_input_channels_last_kernelIN3c108BFloat16EffLi4EEEvPKT_S6_PKT0_S9_PKT1_SC_PS4_iib,"a",@progbits
	.sectionflags	@""
	.align	4
.nv.constant0._ZN2at6native47batch_norm_transform_input_channels_last_kernelIN3c108BFloat16EffLi4EEEvPKT_S6_PKT0_S9_PKT1_SC_PS4_iib:
	.zero		961


//--------------------- .nv.constant0._ZN2at6native47batch_norm_transform_input_channels_last_kernelIN3c104HalfEffLi4EEEvPKT_S6_PKT0_S9_PKT1_SC_PS4_iib --------------------------
	.section	.nv.constant0._ZN2at6native47batch_norm_transform_input_channels_last_kernelIN3c104HalfEffLi4EEEvPKT_S6_PKT0_S9_PKT1_SC_PS4_iib,"a",@progbits
	.sectionflags	@""
	.align	4
.nv.constant0._ZN2at6native47batch_norm_transform_input_channels_last_kernelIN3c104HalfEffLi4EEEvPKT_S6_PKT0_S9_PKT1_SC_PS4_iib:
	.zero		961


//--------------------- .nv.constant0._ZN2at6native47batch_norm_transform_input_channels_last_kernelIfffLi4EEEvPKT_S4_PKT0_S7_PKT1_SA_PS2_iib --------------------------
	.section	.nv.constant0._ZN2at6native47batch_norm_transform_input_channels_last_kernelIfffLi4EEEvPKT_S4_PKT0_S7_PKT1_SA_PS2_iib,"a",@progbits
	.sectionflags	@""
	.align	4
.nv.constant0._ZN2at6native47batch_norm_transform_input_channels_last_kernelIfffLi4EEEvPKT_S4_PKT0_S7_PKT1_SA_PS2_iib:
	.zero		961


//--------------------- .nv.constant0._ZN2at6native47batch_norm_transform_input_channels_last_kernelIdddLi4EEEvPKT_S4_PKT0_S7_PKT1_SA_PS2_iib --------------------------
	.section	.nv.constant0._ZN2at6native47batch_norm_transform_input_channels_last_kernelIdddLi4EEEvPKT_S4_PKT0_S7_PKT1_SA_PS2_iib,"a",@progbits
	.sectionflags	@""
	.align	4
.nv.constant0._ZN2at6native47batch_norm_transform_input_channels_last_kernelIdddLi4EEEvPKT_S4_PKT0_S7_PKT1_SA_PS2_iib:
	.zero		961


//--------------------- SYMBOLS --------------------------

	.type		.nv.reservedSmem.offset0,@object
	.size		.nv.reservedSmem.offset0,0x4
	.type		.nv.reservedSmem.cap,@object
	.size		.nv.reservedSmem.cap,0x4
	.type		__assertfail,@function
